	.target	sm_80

	.elftype	@"ET_EXEC"


//--------------------- .note.nv.tkinfo           --------------------------
	.section	.note.nv.tkinfo,"",@"SHT_NOTE"
	.sectionflags	@"SHF_NOTE_NV_TKINFO"
	.tkinfo
        /*0018*/ 	.word	0x00000002
        /*0030*/ 	.string	""
        /*0030*/ 	.string	"ptxas"
        /*0030*/ 	.string	"Cuda compilation tools, release 13.0, V13.0.88"
        /*0030*/ 	.string	"Build cuda_13.0.r13.0/compiler.36424714_0"
        /*0030*/ 	.string	"-arch sm_80 -m 64 "



//--------------------- .note.nv.cuinfo           --------------------------
	.section	.note.nv.cuinfo,"",@"SHT_NOTE"
	.sectionflags	@"SHF_NOTE_NV_CUINFO"
        /*0018*/ 	.short	0x0002
        /*001a*/ 	.short	0x0050
        /*001c*/ 	.short	0x0082
	.zero		2


//--------------------- .nv.info                  --------------------------
	.section	.nv.info,"",@"SHT_CUDA_INFO"
	.align	4


	//----- nvinfo : EIATTR_REGCOUNT
	.align		4
        /*0000*/ 	.byte	0x04, 0x2f
        /*0002*/ 	.short	(.L_12 - .L_11)
	.align		4
.L_11:
        /*0004*/ 	.word	index@(_ZN5flash24flash_fwd_splitkv_kernelI23Flash_fwd_kernel_traitsILi96ELi64ELi64ELi4ELb0ELb0EN7cutlass10bfloat16_tE19Flash_kernel_traitsILi96ELi64ELi64ELi4ES3_EELb1ELb0ELb1ELb0ELb0ELb1ELb1ELb1EEEvNS_16Flash_fwd_paramsE)
        /*0008*/ 	.word	0x000000a8


	//----- nvinfo : EIATTR_FRAME_SIZE
	.align		4
.L_12:
        /*000c*/ 	.byte	0x04, 0x11
        /*000e*/ 	.short	(.L_14 - .L_13)
	.align		4
.L_13:
        /*0010*/ 	.word	index@(_ZN5flash24flash_fwd_splitkv_kernelI23Flash_fwd_kernel_traitsILi96ELi64ELi64ELi4ELb0ELb0EN7cutlass10bfloat16_tE19Flash_kernel_traitsILi96ELi64ELi64ELi4ES3_EELb1ELb0ELb1ELb0ELb0ELb1ELb1ELb1EEEvNS_16Flash_fwd_paramsE)
        /*0014*/ 	.word	0x00000000


	//----- nvinfo : EIATTR_REGCOUNT
	.align		4
.L_14:
        /*0018*/ 	.byte	0x04, 0x2f
        /*001a*/ 	.short	(.L_16 - .L_15)
	.align		4
.L_15:
        /*001c*/ 	.word	index@(_ZN5flash24flash_fwd_splitkv_kernelI23Flash_fwd_kernel_traitsILi96ELi64ELi64ELi4ELb0ELb0EN7cutlass10bfloat16_tE19Flash_kernel_traitsILi96ELi64ELi64ELi4ES3_EELb1ELb0ELb1ELb0ELb0ELb0ELb1ELb1EEEvNS_16Flash_fwd_paramsE)
        /*0020*/ 	.word	0x00000098


	//----- nvinfo : EIATTR_FRAME_SIZE
	.align		4
.L_16:
        /*0024*/ 	.byte	0x04, 0x11
        /*0026*/ 	.short	(.L_18 - .L_17)
	.align		4
.L_17:
        /*0028*/ 	.word	index@(_ZN5flash24flash_fwd_splitkv_kernelI23Flash_fwd_kernel_traitsILi96ELi64ELi64ELi4ELb0ELb0EN7cutlass10bfloat16_tE19Flash_kernel_traitsILi96ELi64ELi64ELi4ES3_EELb1ELb0ELb1ELb0ELb0ELb0ELb1ELb1EEEvNS_16Flash_fwd_paramsE)
        /*002c*/ 	.word	0x00000000


	//----- nvinfo : EIATTR_REGCOUNT
	.align		4
.L_18:
        /*0030*/ 	.byte	0x04, 0x2f
        /*0032*/ 	.short	(.L_20 - .L_19)
	.align		4
.L_19:
        /*0034*/ 	.word	index@(_ZN5flash24flash_fwd_splitkv_kernelI23Flash_fwd_kernel_traitsILi96ELi64ELi64ELi4ELb0ELb0EN7cutlass10bfloat16_tE19Flash_kernel_traitsILi96ELi64ELi64ELi4ES3_EELb1ELb0ELb0ELb0ELb1ELb1ELb1ELb1EEEvNS_16Flash_fwd_paramsE)
        /*0038*/ 	.word	0x000000a8


	//----- nvinfo : EIATTR_FRAME_SIZE
	.align		4
.L_20:
        /*003c*/ 	.byte	0x04, 0x11
        /*003e*/ 	.short	(.L_22 - .L_21)
	.align		4
.L_21:
        /*0040*/ 	.word	index@(_ZN5flash24flash_fwd_splitkv_kernelI23Flash_fwd_kernel_traitsILi96ELi64ELi64ELi4ELb0ELb0EN7cutlass10bfloat16_tE19Flash_kernel_traitsILi96ELi64ELi64ELi4ES3_EELb1ELb0ELb0ELb0ELb1ELb1ELb1ELb1EEEvNS_16Flash_fwd_paramsE)
        /*0044*/ 	.word	0x00000000


	//----- nvinfo : EIATTR_REGCOUNT
	.align		4
.L_22:
        /*0048*/ 	.byte	0x04, 0x2f
        /*004a*/ 	.short	(.L_24 - .L_23)
	.align		4
.L_23:
        /*004c*/ 	.word	index@(_ZN5flash24flash_fwd_splitkv_kernelI23Flash_fwd_kernel_traitsILi96ELi64ELi64ELi4ELb0ELb0EN7cutlass10bfloat16_tE19Flash_kernel_traitsILi96ELi64ELi64ELi4ES3_EELb1ELb0ELb0ELb0ELb1ELb0ELb1ELb1EEEvNS_16Flash_fwd_paramsE)
        /*0050*/ 	.word	0x00000092


	//----- nvinfo : EIATTR_FRAME_SIZE
	.align		4
.L_24:
        /*0054*/ 	.byte	0x04, 0x11
        /*0056*/ 	.short	(.L_26 - .L_25)
	.align		4
.L_25:
        /*0058*/ 	.word	index@(_ZN5flash24flash_fwd_splitkv_kernelI23Flash_fwd_kernel_traitsILi96ELi64ELi64ELi4ELb0ELb0EN7cutlass10bfloat16_tE19Flash_kernel_traitsILi96ELi64ELi64ELi4ES3_EELb1ELb0ELb0ELb0ELb1ELb0ELb1ELb1EEEvNS_16Flash_fwd_paramsE)
        /*005c*/ 	.word	0x00000000


	//----- nvinfo : EIATTR_REGCOUNT
	.align		4
.L_26:
        /*0060*/ 	.byte	0x04, 0x2f
        /*0062*/ 	.short	(.L_28 - .L_27)
	.align		4
.L_27:
        /*0064*/ 	.word	index@(_ZN5flash24flash_fwd_splitkv_kernelI23Flash_fwd_kernel_traitsILi96ELi64ELi64ELi4ELb0ELb0EN7cutlass10bfloat16_tE19Flash_kernel_traitsILi96ELi64ELi64ELi4ES3_EELb1ELb0ELb1ELb0ELb0ELb1ELb1ELb0EEEvNS_16Flash_fwd_paramsE)
        /*0068*/ 	.word	0x000000a8


	//----- nvinfo : EIATTR_FRAME_SIZE
	.align		4
.L_28:
        /*006c*/ 	.byte	0x04, 0x11
        /*006e*/ 	.short	(.L_30 - .L_29)
	.align		4
.L_29:
        /*0070*/ 	.word	index@(_ZN5flash24flash_fwd_splitkv_kernelI23Flash_fwd_kernel_traitsILi96ELi64ELi64ELi4ELb0ELb0EN7cutlass10bfloat16_tE19Flash_kernel_traitsILi96ELi64ELi64ELi4ES3_EELb1ELb0ELb1ELb0ELb0ELb1ELb1ELb0EEEvNS_16Flash_fwd_paramsE)
        /*0074*/ 	.word	0x00000000


	//----- nvinfo : EIATTR_REGCOUNT
	.align		4
.L_30:
        /*0078*/ 	.byte	0x04, 0x2f
        /*007a*/ 	.short	(.L_32 - .L_31)
	.align		4
.L_31:
        /*007c*/ 	.word	index@(_ZN5flash24flash_fwd_splitkv_kernelI23Flash_fwd_kernel_traitsILi96ELi64ELi64ELi4ELb0ELb0EN7cutlass10bfloat16_tE19Flash_kernel_traitsILi96ELi64ELi64ELi4ES3_EELb1ELb0ELb1ELb0ELb0ELb0ELb1ELb0EEEvNS_16Flash_fwd_paramsE)
        /*0080*/ 	.word	0x0000009b


	//----- nvinfo : EIATTR_FRAME_SIZE
	.align		4
.L_32:
        /*0084*/ 	.byte	0x04, 0x11
        /*0086*/ 	.short	(.L_34 - .L_33)
	.align		4
.L_33:
        /*0088*/ 	.word	index@(_ZN5flash24flash_fwd_splitkv_kernelI23Flash_fwd_kernel_traitsILi96ELi64ELi64ELi4ELb0ELb0EN7cutlass10bfloat16_tE19Flash_kernel_traitsILi96ELi64ELi64ELi4ES3_EELb1ELb0ELb1ELb0ELb0ELb0ELb1ELb0EEEvNS_16Flash_fwd_paramsE)
        /*008c*/ 	.word	0x00000000


	//----- nvinfo : EIATTR_REGCOUNT
	.align		4
.L_34:
        /*0090*/ 	.byte	0x04, 0x2f
        /*0092*/ 	.short	(.L_36 - .L_35)
	.align		4
.L_35:
        /*0094*/ 	.word	index@(_ZN5flash24flash_fwd_splitkv_kernelI23Flash_fwd_kernel_traitsILi96ELi64ELi64ELi4ELb0ELb0EN7cutlass10bfloat16_tE19Flash_kernel_traitsILi96ELi64ELi64ELi4ES3_EELb1ELb0ELb0ELb0ELb1ELb1ELb1ELb0EEEvNS_16Flash_fwd_paramsE)
        /*0098*/ 	.word	0x000000a7


	//----- nvinfo : EIATTR_FRAME_SIZE
	.align		4
.L_36:
        /*009c*/ 	.byte	0x04, 0x11
        /*009e*/ 	.short	(.L_38 - .L_37)
	.align		4
.L_37:
        /*00a0*/ 	.word	index@(_ZN5flash24flash_fwd_splitkv_kernelI23Flash_fwd_kernel_traitsILi96ELi64ELi64ELi4ELb0ELb0EN7cutlass10bfloat16_tE19Flash_kernel_traitsILi96ELi64ELi64ELi4ES3_EELb1ELb0ELb0ELb0ELb1ELb1ELb1ELb0EEEvNS_16Flash_fwd_paramsE)
        /*00a4*/ 	.word	0x00000000


	//----- nvinfo : EIATTR_REGCOUNT
	.align		4
.L_38:
        /*00a8*/ 	.byte	0x04, 0x2f
        /*00aa*/ 	.short	(.L_40 - .L_39)
	.align		4
.L_39:
        /*00ac*/ 	.word	index@(_ZN5flash24flash_fwd_splitkv_kernelI23Flash_fwd_kernel_traitsILi96ELi64ELi64ELi4ELb0ELb0EN7cutlass10bfloat16_tE19Flash_kernel_traitsILi96ELi64ELi64ELi4ES3_EELb1ELb0ELb0ELb0ELb1ELb0ELb1ELb0EEEvNS_16Flash_fwd_paramsE)
        /*00b0*/ 	.word	0x000000a6


	//----- nvinfo : EIATTR_FRAME_SIZE
	.align		4
.L_40:
        /*00b4*/ 	.byte	0x04, 0x11
        /*00b6*/ 	.short	(.L_42 - .L_41)
	.align		4
.L_41:
        /*00b8*/ 	.word	index@(_ZN5flash24flash_fwd_splitkv_kernelI23Flash_fwd_kernel_traitsILi96ELi64ELi64ELi4ELb0ELb0EN7cutlass10bfloat16_tE19Flash_kernel_traitsILi96ELi64ELi64ELi4ES3_EELb1ELb0ELb0ELb0ELb1ELb0ELb1ELb0EEEvNS_16Flash_fwd_paramsE)
        /*00bc*/ 	.word	0x00000000


	//----- nvinfo : EIATTR_REGCOUNT
	.align		4
.L_42:
        /*00c0*/ 	.byte	0x04, 0x2f
        /*00c2*/ 	.short	(.L_44 - .L_43)
	.align		4
.L_43:
        /*00c4*/ 	.word	index@(_ZN5flash24flash_fwd_splitkv_kernelI23Flash_fwd_kernel_traitsILi96ELi64ELi64ELi4ELb0ELb0EN7cutlass10bfloat16_tE19Flash_kernel_traitsILi96ELi64ELi64ELi4ES3_EELb1ELb0ELb1ELb0ELb0ELb1ELb0ELb1EEEvNS_16Flash_fwd_paramsE)
        /*00c8*/ 	.word	0x000000a2


	//----- nvinfo : EIATTR_FRAME_SIZE
	.align		4
.L_44:
        /*00cc*/ 	.byte	0x04, 0x11
        /*00ce*/ 	.short	(.L_46 - .L_45)
	.align		4
.L_45:
        /*00d0*/ 	.word	index@(_ZN5flash24flash_fwd_splitkv_kernelI23Flash_fwd_kernel_traitsILi96ELi64ELi64ELi4ELb0ELb0EN7cutlass10bfloat16_tE19Flash_kernel_traitsILi96ELi64ELi64ELi4ES3_EELb1ELb0ELb1ELb0ELb0ELb1ELb0ELb1EEEvNS_16Flash_fwd_paramsE)
        /*00d4*/ 	.word	0x00000000


	//----- nvinfo : EIATTR_REGCOUNT
	.align		4
.L_46:
        /*00d8*/ 	.byte	0x04, 0x2f
        /*00da*/ 	.short	(.L_48 - .L_47)
	.align		4
.L_47:
        /*00dc*/ 	.word	index@(_ZN5flash24flash_fwd_splitkv_kernelI23Flash_fwd_kernel_traitsILi96ELi64ELi64ELi4ELb0ELb0EN7cutlass10bfloat16_tE19Flash_kernel_traitsILi96ELi64ELi64ELi4ES3_EELb1ELb0ELb1ELb0ELb0ELb0ELb0ELb1EEEvNS_16Flash_fwd_paramsE)
        /*00e0*/ 	.word	0x00000096


	//----- nvinfo : EIATTR_FRAME_SIZE
	.align		4
.L_48:
        /*00e4*/ 	.byte	0x04, 0x11
        /*00e6*/ 	.short	(.L_50 - .L_49)
	.align		4
.L_49:
        /*00e8*/ 	.word	index@(_ZN5flash24flash_fwd_splitkv_kernelI23Flash_fwd_kernel_traitsILi96ELi64ELi64ELi4ELb0ELb0EN7cutlass10bfloat16_tE19Flash_kernel_traitsILi96ELi64ELi64ELi4ES3_EELb1ELb0ELb1ELb0ELb0ELb0ELb0ELb1EEEvNS_16Flash_fwd_paramsE)
        /*00ec*/ 	.word	0x00000000


	//----- nvinfo : EIATTR_REGCOUNT
	.align		4
.L_50:
        /*00f0*/ 	.byte	0x04, 0x2f
        /*00f2*/ 	.short	(.L_52 - .L_51)
	.align		4
.L_51:
        /*00f4*/ 	.word	index@(_ZN5flash24flash_fwd_splitkv_kernelI23Flash_fwd_kernel_traitsILi96ELi64ELi64ELi4ELb0ELb0EN7cutlass10bfloat16_tE19Flash_kernel_traitsILi96ELi64ELi64ELi4ES3_EELb1ELb0ELb0ELb0ELb1ELb1ELb0ELb1EEEvNS_16Flash_fwd_paramsE)
        /*00f8*/ 	.word	0x000000a6


	//----- nvinfo : EIATTR_FRAME_SIZE
	.align		4
.L_52:
        /*00fc*/ 	.byte	0x04, 0x11
        /*00fe*/ 	.short	(.L_54 - .L_53)
	.align		4
.L_53:
        /*0100*/ 	.word	index@(_ZN5flash24flash_fwd_splitkv_kernelI23Flash_fwd_kernel_traitsILi96ELi64ELi64ELi4ELb0ELb0EN7cutlass10bfloat16_tE19Flash_kernel_traitsILi96ELi64ELi64ELi4ES3_EELb1ELb0ELb0ELb0ELb1ELb1ELb0ELb1EEEvNS_16Flash_fwd_paramsE)
        /*0104*/ 	.word	0x00000000


	//----- nvinfo : EIATTR_REGCOUNT
	.align		4
.L_54:
        /*0108*/ 	.byte	0x04, 0x2f
        /*010a*/ 	.short	(.L_56 - .L_55)
	.align		4
.L_55:
        /*010c*/ 	.word	index@(_ZN5flash24flash_fwd_splitkv_kernelI23Flash_fwd_kernel_traitsILi96ELi64ELi64ELi4ELb0ELb0EN7cutlass10bfloat16_tE19Flash_kernel_traitsILi96ELi64ELi64ELi4ES3_EELb1ELb0ELb0ELb0ELb1ELb0ELb0ELb1EEEvNS_16Flash_fwd_paramsE)
        /*0110*/ 	.word	0x0000008f


	//----- nvinfo : EIATTR_FRAME_SIZE
	.align		4
.L_56:
        /*0114*/ 	.byte	0x04, 0x11
        /*0116*/ 	.short	(.L_58 - .L_57)
	.align		4
.L_57:
        /*0118*/ 	.word	index@(_ZN5flash24flash_fwd_splitkv_kernelI23Flash_fwd_kernel_traitsILi96ELi64ELi64ELi4ELb0ELb0EN7cutlass10bfloat16_tE19Flash_kernel_traitsILi96ELi64ELi64ELi4ES3_EELb1ELb0ELb0ELb0ELb1ELb0ELb0ELb1EEEvNS_16Flash_fwd_paramsE)
        /*011c*/ 	.word	0x00000000


	//----- nvinfo : EIATTR_REGCOUNT
	.align		4
.L_58:
        /*0120*/ 	.byte	0x04, 0x2f
        /*0122*/ 	.short	(.L_60 - .L_59)
	.align		4
.L_59:
        /*0124*/ 	.word	index@(_ZN5flash24flash_fwd_splitkv_kernelI23Flash_fwd_kernel_traitsILi96ELi64ELi64ELi4ELb0ELb0EN7cutlass10bfloat16_tE19Flash_kernel_traitsILi96ELi64ELi64ELi4ES3_EELb1ELb0ELb1ELb0ELb0ELb1ELb0ELb0EEEvNS_16Flash_fwd_paramsE)
        /*0128*/ 	.word	0x000000a2


	//----- nvinfo : EIATTR_FRAME_SIZE
	.align		4
.L_60:
        /*012c*/ 	.byte	0x04, 0x11
        /*012e*/ 	.short	(.L_62 - .L_61)
	.align		4
.L_61:
        /*0130*/ 	.word	index@(_ZN5flash24flash_fwd_splitkv_kernelI23Flash_fwd_kernel_traitsILi96ELi64ELi64ELi4ELb0ELb0EN7cutlass10bfloat16_tE19Flash_kernel_traitsILi96ELi64ELi64ELi4ES3_EELb1ELb0ELb1ELb0ELb0ELb1ELb0ELb0EEEvNS_16Flash_fwd_paramsE)
        /*0134*/ 	.word	0x00000000


	//----- nvinfo : EIATTR_REGCOUNT
	.align		4
.L_62:
        /*0138*/ 	.byte	0x04, 0x2f
        /*013a*/ 	.short	(.L_64 - .L_63)
	.align		4
.L_63:
        /*013c*/ 	.word	index@(_ZN5flash24flash_fwd_splitkv_kernelI23Flash_fwd_kernel_traitsILi96ELi64ELi64ELi4ELb0ELb0EN7cutlass10bfloat16_tE19Flash_kernel_traitsILi96ELi64ELi64ELi4ES3_EELb1ELb0ELb1ELb0ELb0ELb0ELb0ELb0EEEvNS_16Flash_fwd_paramsE)
        /*0140*/ 	.word	0x000000a1


	//----- nvinfo : EIATTR_FRAME_SIZE
	.align		4
.L_64:
        /*0144*/ 	.byte	0x04, 0x11
        /*0146*/ 	.short	(.L_66 - .L_65)
	.align		4
.L_65:
        /*0148*/ 	.word	index@(_ZN5flash24flash_fwd_splitkv_kernelI23Flash_fwd_kernel_traitsILi96ELi64ELi64ELi4ELb0ELb0EN7cutlass10bfloat16_tE19Flash_kernel_traitsILi96ELi64ELi64ELi4ES3_EELb1ELb0ELb1ELb0ELb0ELb0ELb0ELb0EEEvNS_16Flash_fwd_paramsE)
        /*014c*/ 	.word	0x00000000


	//----- nvinfo : EIATTR_REGCOUNT
	.align		4
.L_66:
        /*0150*/ 	.byte	0x04, 0x2f
        /*0152*/ 	.short	(.L_68 - .L_67)
	.align		4
.L_67:
        /*0154*/ 	.word	index@(_ZN5flash24flash_fwd_splitkv_kernelI23Flash_fwd_kernel_traitsILi96ELi64ELi64ELi4ELb0ELb0EN7cutlass10bfloat16_tE19Flash_kernel_traitsILi96ELi64ELi64ELi4ES3_EELb1ELb0ELb0ELb0ELb1ELb1ELb0ELb0EEEvNS_16Flash_fwd_paramsE)
        /*0158*/ 	.word	0x000000a8


	//----- nvinfo : EIATTR_FRAME_SIZE
	.align		4
.L_68:
        /*015c*/ 	.byte	0x04, 0x11
        /*015e*/ 	.short	(.L_70 - .L_69)
	.align		4
.L_69:
        /*0160*/ 	.word	index@(_ZN5flash24flash_fwd_splitkv_kernelI23Flash_fwd_kernel_traitsILi96ELi64ELi64ELi4ELb0ELb0EN7cutlass10bfloat16_tE19Flash_kernel_traitsILi96ELi64ELi64ELi4ES3_EELb1ELb0ELb0ELb0ELb1ELb1ELb0ELb0EEEvNS_16Flash_fwd_paramsE)
        /*0164*/ 	.word	0x00000000


	//----- nvinfo : EIATTR_REGCOUNT
	.align		4
.L_70:
        /*0168*/ 	.byte	0x04, 0x2f
        /*016a*/ 	.short	(.L_72 - .L_71)
	.align		4
.L_71:
        /*016c*/ 	.word	index@(_ZN5flash24flash_fwd_splitkv_kernelI23Flash_fwd_kernel_traitsILi96ELi64ELi64ELi4ELb0ELb0EN7cutlass10bfloat16_tE19Flash_kernel_traitsILi96ELi64ELi64ELi4ES3_EELb1ELb0ELb0ELb0ELb1ELb0ELb0ELb0EEEvNS_16Flash_fwd_paramsE)
        /*0170*/ 	.word	0x000000a8


	//----- nvinfo : EIATTR_FRAME_SIZE
	.align		4
.L_72:
        /*0174*/ 	.byte	0x04, 0x11
        /*0176*/ 	.short	(.L_74 - .L_73)
	.align		4
.L_73:
        /*0178*/ 	.word	index@(_ZN5flash24flash_fwd_splitkv_kernelI23Flash_fwd_kernel_traitsILi96ELi64ELi64ELi4ELb0ELb0EN7cutlass10bfloat16_tE19Flash_kernel_traitsILi96ELi64ELi64ELi4ES3_EELb1ELb0ELb0ELb0ELb1ELb0ELb0ELb0EEEvNS_16Flash_fwd_paramsE)
        /*017c*/ 	.word	0x00000000


	//----- nvinfo : EIATTR_REGCOUNT
	.align		4
.L_74:
        /*0180*/ 	.byte	0x04, 0x2f
        /*0182*/ 	.short	(.L_76 - .L_75)
	.align		4
.L_75:
        /*0184*/ 	.word	index@(_ZN5flash24flash_fwd_splitkv_kernelI23Flash_fwd_kernel_traitsILi96ELi64ELi64ELi4ELb0ELb0EN7cutlass10bfloat16_tE19Flash_kernel_traitsILi96ELi64ELi64ELi4ES3_EELb1ELb0ELb0ELb1ELb1ELb1ELb1ELb0EEEvNS_16Flash_fwd_paramsE)
        /*0188*/ 	.word	0x000000a7


	//----- nvinfo : EIATTR_FRAME_SIZE
	.align		4
.L_76:
        /*018c*/ 	.byte	0x04, 0x11
        /*018e*/ 	.short	(.L_78 - .L_77)
	.align		4
.L_77:
        /*0190*/ 	.word	index@(_ZN5flash24flash_fwd_splitkv_kernelI23Flash_fwd_kernel_traitsILi96ELi64ELi64ELi4ELb0ELb0EN7cutlass10bfloat16_tE19Flash_kernel_traitsILi96ELi64ELi64ELi4ES3_EELb1ELb0ELb0ELb1ELb1ELb1ELb1ELb0EEEvNS_16Flash_fwd_paramsE)
        /*0194*/ 	.word	0x00000000


	//----- nvinfo : EIATTR_REGCOUNT
	.align		4
.L_78:
        /*0198*/ 	.byte	0x04, 0x2f
        /*019a*/ 	.short	(.L_80 - .L_79)
	.align		4
.L_79:
        /*019c*/ 	.word	index@(_ZN5flash24flash_fwd_splitkv_kernelI23Flash_fwd_kernel_traitsILi96ELi64ELi64ELi4ELb0ELb0EN7cutlass10bfloat16_tE19Flash_kernel_traitsILi96ELi64ELi64ELi4ES3_EELb1ELb0ELb0ELb1ELb1ELb0ELb1ELb0EEEvNS_16Flash_fwd_paramsE)
        /*01a0*/ 	.word	0x000000a8


	//----- nvinfo : EIATTR_FRAME_SIZE
	.align		4
.L_80:
        /*01a4*/ 	.byte	0x04, 0x11
        /*01a6*/ 	.short	(.L_82 - .L_81)
	.align		4
.L_81:
        /*01a8*/ 	.word	index@(_ZN5flash24flash_fwd_splitkv_kernelI23Flash_fwd_kernel_traitsILi96ELi64ELi64ELi4ELb0ELb0EN7cutlass10bfloat16_tE19Flash_kernel_traitsILi96ELi64ELi64ELi4ES3_EELb1ELb0ELb0ELb1ELb1ELb0ELb1ELb0EEEvNS_16Flash_fwd_paramsE)
        /*01ac*/ 	.word	0x00000000


	//----- nvinfo : EIATTR_REGCOUNT
	.align		4
.L_82:
        /*01b0*/ 	.byte	0x04, 0x2f
        /*01b2*/ 	.short	(.L_84 - .L_83)
	.align		4
.L_83:
        /*01b4*/ 	.word	index@(_ZN5flash24flash_fwd_splitkv_kernelI23Flash_fwd_kernel_traitsILi96ELi64ELi64ELi4ELb0ELb0EN7cutlass10bfloat16_tE19Flash_kernel_traitsILi96ELi64ELi64ELi4ES3_EELb1ELb0ELb0ELb1ELb1ELb1ELb0ELb0EEEvNS_16Flash_fwd_paramsE)
        /*01b8*/ 	.word	0x000000a8


	//----- nvinfo : EIATTR_FRAME_SIZE
	.align		4
.L_84:
        /*01bc*/ 	.byte	0x04, 0x11
        /*01be*/ 	.short	(.L_86 - .L_85)
	.align		4
.L_85:
        /*01c0*/ 	.word	index@(_ZN5flash24flash_fwd_splitkv_kernelI23Flash_fwd_kernel_traitsILi96ELi64ELi64ELi4ELb0ELb0EN7cutlass10bfloat16_tE19Flash_kernel_traitsILi96ELi64ELi64ELi4ES3_EELb1ELb0ELb0ELb1ELb1ELb1ELb0ELb0EEEvNS_16Flash_fwd_paramsE)
        /*01c4*/ 	.word	0x00000000


	//----- nvinfo : EIATTR_REGCOUNT
	.align		4
.L_86:
        /*01c8*/ 	.byte	0x04, 0x2f
        /*01ca*/ 	.short	(.L_88 - .L_87)
	.align		4
.L_87:
        /*01cc*/ 	.word	index@(_ZN5flash24flash_fwd_splitkv_kernelI23Flash_fwd_kernel_traitsILi96ELi64ELi64ELi4ELb0ELb0EN7cutlass10bfloat16_tE19Flash_kernel_traitsILi96ELi64ELi64ELi4ES3_EELb1ELb0ELb0ELb1ELb1ELb0ELb0ELb0EEEvNS_16Flash_fwd_paramsE)
        /*01d0*/ 	.word	0x000000a7


	//----- nvinfo : EIATTR_FRAME_SIZE
	.align		4
.L_88:
        /*01d4*/ 	.byte	0x04, 0x11
        /*01d6*/ 	.short	(.L_90 - .L_89)
	.align		4
.L_89:
        /*01d8*/ 	.word	index@(_ZN5flash24flash_fwd_splitkv_kernelI23Flash_fwd_kernel_traitsILi96ELi64ELi64ELi4ELb0ELb0EN7cutlass10bfloat16_tE19Flash_kernel_traitsILi96ELi64ELi64ELi4ES3_EELb1ELb0ELb0ELb1ELb1ELb0ELb0ELb0EEEvNS_16Flash_fwd_paramsE)
        /*01dc*/ 	.word	0x00000000


	//----- nvinfo : EIATTR_REGCOUNT
	.align		4
.L_90:
        /*01e0*/ 	.byte	0x04, 0x2f
        /*01e2*/ 	.short	(.L_92 - .L_91)
	.align		4
.L_91:
        /*01e4*/ 	.word	index@(_ZN5flash24flash_fwd_splitkv_kernelI23Flash_fwd_kernel_traitsILi96ELi64ELi64ELi4ELb0ELb0EN7cutlass10bfloat16_tE19Flash_kernel_traitsILi96ELi64ELi64ELi4ES3_EELb1ELb0ELb0ELb0ELb0ELb1ELb1ELb1EEEvNS_16Flash_fwd_paramsE)
        /*01e8*/ 	.word	0x000000a8


	//----- nvinfo : EIATTR_FRAME_SIZE
	.align		4
.L_92:
        /*01ec*/ 	.byte	0x04, 0x11
        /*01ee*/ 	.short	(.L_94 - .L_93)
	.align		4
.L_93:
        /*01f0*/ 	.word	index@(_ZN5flash24flash_fwd_splitkv_kernelI23Flash_fwd_kernel_traitsILi96ELi64ELi64ELi4ELb0ELb0EN7cutlass10bfloat16_tE19Flash_kernel_traitsILi96ELi64ELi64ELi4ES3_EELb1ELb0ELb0ELb0ELb0ELb1ELb1ELb1EEEvNS_16Flash_fwd_paramsE)
        /*01f4*/ 	.word	0x00000000


	//----- nvinfo : EIATTR_REGCOUNT
	.align		4
.L_94:
        /*01f8*/ 	.byte	0x04, 0x2f
        /*01fa*/ 	.short	(.L_96 - .L_95)
	.align		4
.L_95:
        /*01fc*/ 	.word	index@(_ZN5flash24flash_fwd_splitkv_kernelI23Flash_fwd_kernel_traitsILi96ELi64ELi64ELi4ELb0ELb0EN7cutlass10bfloat16_tE19Flash_kernel_traitsILi96ELi64ELi64ELi4ES3_EELb1ELb0ELb0ELb0ELb0ELb0ELb1ELb1EEEvNS_16Flash_fwd_paramsE)
        /*0200*/ 	.word	0x000000a1


	//----- nvinfo : EIATTR_FRAME_SIZE
	.align		4
.L_96:
        /*0204*/ 	.byte	0x04, 0x11
        /*0206*/ 	.short	(.L_98 - .L_97)
	.align		4
.L_97:
        /*0208*/ 	.word	index@(_ZN5flash24flash_fwd_splitkv_kernelI23Flash_fwd_kernel_traitsILi96ELi64ELi64ELi4ELb0ELb0EN7cutlass10bfloat16_tE19Flash_kernel_traitsILi96ELi64ELi64ELi4ES3_EELb1ELb0ELb0ELb0ELb0ELb0ELb1ELb1EEEvNS_16Flash_fwd_paramsE)
        /*020c*/ 	.word	0x00000000


	//----- nvinfo : EIATTR_REGCOUNT
	.align		4
.L_98:
        /*0210*/ 	.byte	0x04, 0x2f
        /*0212*/ 	.short	(.L_100 - .L_99)
	.align		4
.L_99:
        /*0214*/ 	.word	index@(_ZN5flash24flash_fwd_splitkv_kernelI23Flash_fwd_kernel_traitsILi96ELi64ELi64ELi4ELb0ELb0EN7cutlass10bfloat16_tE19Flash_kernel_traitsILi96ELi64ELi64ELi4ES3_EELb1ELb0ELb0ELb0ELb0ELb1ELb1ELb0EEEvNS_16Flash_fwd_paramsE)
        /*0218*/ 	.word	0x000000a8


	//----- nvinfo : EIATTR_FRAME_SIZE
	.align		4
.L_100:
        /*021c*/ 	.byte	0x04, 0x11
        /*021e*/ 	.short	(.L_102 - .L_101)
	.align		4
.L_101:
        /*0220*/ 	.word	index@(_ZN5flash24flash_fwd_splitkv_kernelI23Flash_fwd_kernel_traitsILi96ELi64ELi64ELi4ELb0ELb0EN7cutlass10bfloat16_tE19Flash_kernel_traitsILi96ELi64ELi64ELi4ES3_EELb1ELb0ELb0ELb0ELb0ELb1ELb1ELb0EEEvNS_16Flash_fwd_paramsE)
        /*0224*/ 	.word	0x00000000


	//----- nvinfo : EIATTR_REGCOUNT
	.align		4
.L_102:
        /*0228*/ 	.byte	0x04, 0x2f
        /*022a*/ 	.short	(.L_104 - .L_103)
	.align		4
.L_103:
        /*022c*/ 	.word	index@(_ZN5flash24flash_fwd_splitkv_kernelI23Flash_fwd_kernel_traitsILi96ELi64ELi64ELi4ELb0ELb0EN7cutlass10bfloat16_tE19Flash_kernel_traitsILi96ELi64ELi64ELi4ES3_EELb1ELb0ELb0ELb0ELb0ELb0ELb1ELb0EEEvNS_16Flash_fwd_paramsE)
        /*0230*/ 	.word	0x000000a0


	//----- nvinfo : EIATTR_FRAME_SIZE
	.align		4
.L_104:
        /*0234*/ 	.byte	0x04, 0x11
        /*0236*/ 	.short	(.L_106 - .L_105)
	.align		4
.L_105:
        /*0238*/ 	.word	index@(_ZN5flash24flash_fwd_splitkv_kernelI23Flash_fwd_kernel_traitsILi96ELi64ELi64ELi4ELb0ELb0EN7cutlass10bfloat16_tE19Flash_kernel_traitsILi96ELi64ELi64ELi4ES3_EELb1ELb0ELb0ELb0ELb0ELb0ELb1ELb0EEEvNS_16Flash_fwd_paramsE)
        /*023c*/ 	.word	0x00000000


	//----- nvinfo : EIATTR_REGCOUNT
	.align		4
.L_106:
        /*0240*/ 	.byte	0x04, 0x2f
        /*0242*/ 	.short	(.L_108 - .L_107)
	.align		4
.L_107:
        /*0244*/ 	.word	index@(_ZN5flash24flash_fwd_splitkv_kernelI23Flash_fwd_kernel_traitsILi96ELi64ELi64ELi4ELb0ELb0EN7cutlass10bfloat16_tE19Flash_kernel_traitsILi96ELi64ELi64ELi4ES3_EELb1ELb0ELb0ELb0ELb0ELb1ELb0ELb1EEEvNS_16Flash_fwd_paramsE)
        /*0248*/ 	.word	0x000000a8


	//----- nvinfo : EIATTR_FRAME_SIZE
	.align		4
.L_108:
        /*024c*/ 	.byte	0x04, 0x11
        /*024e*/ 	.short	(.L_110 - .L_109)
	.align		4
.L_109:
        /*0250*/ 	.word	index@(_ZN5flash24flash_fwd_splitkv_kernelI23Flash_fwd_kernel_traitsILi96ELi64ELi64ELi4ELb0ELb0EN7cutlass10bfloat16_tE19Flash_kernel_traitsILi96ELi64ELi64ELi4ES3_EELb1ELb0ELb0ELb0ELb0ELb1ELb0ELb1EEEvNS_16Flash_fwd_paramsE)
        /*0254*/ 	.word	0x00000000


	//----- nvinfo : EIATTR_REGCOUNT
	.align		4
.L_110:
        /*0258*/ 	.byte	0x04, 0x2f
        /*025a*/ 	.short	(.L_112 - .L_111)
	.align		4
.L_111:
        /*025c*/ 	.word	index@(_ZN5flash24flash_fwd_splitkv_kernelI23Flash_fwd_kernel_traitsILi96ELi64ELi64ELi4ELb0ELb0EN7cutlass10bfloat16_tE19Flash_kernel_traitsILi96ELi64ELi64ELi4ES3_EELb1ELb0ELb0ELb0ELb0ELb0ELb0ELb1EEEvNS_16Flash_fwd_paramsE)
        /*0260*/ 	.word	0x000000a0


	//----- nvinfo : EIATTR_FRAME_SIZE
	.align		4
.L_112:
        /*0264*/ 	.byte	0x04, 0x11
        /*0266*/ 	.short	(.L_114 - .L_113)
	.align		4
.L_113:
        /*0268*/ 	.word	index@(_ZN5flash24flash_fwd_splitkv_kernelI23Flash_fwd_kernel_traitsILi96ELi64ELi64ELi4ELb0ELb0EN7cutlass10bfloat16_tE19Flash_kernel_traitsILi96ELi64ELi64ELi4ES3_EELb1ELb0ELb0ELb0ELb0ELb0ELb0ELb1EEEvNS_16Flash_fwd_paramsE)
        /*026c*/ 	.word	0x00000000


	//----- nvinfo : EIATTR_REGCOUNT
	.align		4
.L_114:
        /*0270*/ 	.byte	0x04, 0x2f
        /*0272*/ 	.short	(.L_116 - .L_115)
	.align		4
.L_115:
        /*0274*/ 	.word	index@(_ZN5flash24flash_fwd_splitkv_kernelI23Flash_fwd_kernel_traitsILi96ELi64ELi64ELi4ELb0ELb0EN7cutlass10bfloat16_tE19Flash_kernel_traitsILi96ELi64ELi64ELi4ES3_EELb1ELb0ELb0ELb0ELb0ELb1ELb0ELb0EEEvNS_16Flash_fwd_paramsE)
        /*0278*/ 	.word	0x000000a8


	//----- nvinfo : EIATTR_FRAME_SIZE
	.align		4
.L_116:
        /*027c*/ 	.byte	0x04, 0x11
        /*027e*/ 	.short	(.L_118 - .L_117)
	.align		4
.L_117:
        /*0280*/ 	.word	index@(_ZN5flash24flash_fwd_splitkv_kernelI23Flash_fwd_kernel_traitsILi96ELi64ELi64ELi4ELb0ELb0EN7cutlass10bfloat16_tE19Flash_kernel_traitsILi96ELi64ELi64ELi4ES3_EELb1ELb0ELb0ELb0ELb0ELb1ELb0ELb0EEEvNS_16Flash_fwd_paramsE)
        /*0284*/ 	.word	0x00000000


	//----- nvinfo : EIATTR_REGCOUNT
	.align		4
.L_118:
        /*0288*/ 	.byte	0x04, 0x2f
        /*028a*/ 	.short	(.L_120 - .L_119)
	.align		4
.L_119:
        /*028c*/ 	.word	index@(_ZN5flash24flash_fwd_splitkv_kernelI23Flash_fwd_kernel_traitsILi96ELi64ELi64ELi4ELb0ELb0EN7cutlass10bfloat16_tE19Flash_kernel_traitsILi96ELi64ELi64ELi4ES3_EELb1ELb0ELb0ELb0ELb0ELb0ELb0ELb0EEEvNS_16Flash_fwd_paramsE)
        /*0290*/ 	.word	0x000000a2


	//----- nvinfo : EIATTR_FRAME_SIZE
	.align		4
.L_120:
        /*0294*/ 	.byte	0x04, 0x11
        /*0296*/ 	.short	(.L_122 - .L_121)
	.align		4
.L_121:
        /*0298*/ 	.word	index@(_ZN5flash24flash_fwd_splitkv_kernelI23Flash_fwd_kernel_traitsILi96ELi64ELi64ELi4ELb0ELb0EN7cutlass10bfloat16_tE19Flash_kernel_traitsILi96ELi64ELi64ELi4ES3_EELb1ELb0ELb0ELb0ELb0ELb0ELb0ELb0EEEvNS_16Flash_fwd_paramsE)
        /*029c*/ 	.word	0x00000000


	//----- nvinfo : EIATTR_REGCOUNT
	.align		4
.L_122:
        /*02a0*/ 	.byte	0x04, 0x2f
        /*02a2*/ 	.short	(.L_124 - .L_123)
	.align		4
.L_123:
        /*02a4*/ 	.word	index@(_ZN5flash32flash_fwd_splitkv_combine_kernelI23Flash_fwd_kernel_traitsILi96ELi64ELi64ELi4ELb0ELb0EN7cutlass10bfloat16_tE19Flash_kernel_traitsILi96ELi64ELi64ELi4ES3_EELi16ELi1ELb1EEEvNS_16Flash_fwd_paramsE)
        /*02a8*/ 	.word	0x00000036


	//----- nvinfo : EIATTR_FRAME_SIZE
	.align		4
.L_124:
        /*02ac*/ 	.byte	0x04, 0x11
        /*02ae*/ 	.short	(.L_126 - .L_125)
	.align		4
.L_125:
        /*02b0*/ 	.word	index@($__internal_35_$__cuda_sm20_div_s64)
        /*02b4*/ 	.word	0x00000000


	//----- nvinfo : EIATTR_FRAME_SIZE
	.align		4
.L_126:
        /*02b8*/ 	.byte	0x04, 0x11
        /*02ba*/ 	.short	(.L_128 - .L_127)
	.align		4
.L_127:
        /*02bc*/ 	.word	index@(_ZN5flash32flash_fwd_splitkv_combine_kernelI23Flash_fwd_kernel_traitsILi96ELi64ELi64ELi4ELb0ELb0EN7cutlass10bfloat16_tE19Flash_kernel_traitsILi96ELi64ELi64ELi4ES3_EELi16ELi1ELb1EEEvNS_16Flash_fwd_paramsE)
        /*02c0*/ 	.word	0x00000000


	//----- nvinfo : EIATTR_REGCOUNT
	.align		4
.L_128:
        /*02c4*/ 	.byte	0x04, 0x2f
        /*02c6*/ 	.short	(.L_130 - .L_129)
	.align		4
.L_129:
        /*02c8*/ 	.word	index@(_ZN5flash32flash_fwd_splitkv_combine_kernelI23Flash_fwd_kernel_traitsILi96ELi64ELi64ELi4ELb0ELb0EN7cutlass10bfloat16_tE19Flash_kernel_traitsILi96ELi64ELi64ELi4ES3_EELi16ELi2ELb1EEEvNS_16Flash_fwd_paramsE)
        /*02cc*/ 	.word	0x00000036


	//----- nvinfo : EIATTR_FRAME_SIZE
	.align		4
.L_130:
        /*02d0*/ 	.byte	0x04, 0x11
        /*02d2*/ 	.short	(.L_132 - .L_131)
	.align		4
.L_131:
        /*02d4*/ 	.word	index@($__internal_34_$__cuda_sm20_div_s64)
        /*02d8*/ 	.word	0x00000000


	//----- nvinfo : EIATTR_FRAME_SIZE
	.align		4
.L_132:
        /*02dc*/ 	.byte	0x04, 0x11
        /*02de*/ 	.short	(.L_134 - .L_133)
	.align		4
.L_133:
        /*02e0*/ 	.word	index@(_ZN5flash32flash_fwd_splitkv_combine_kernelI23Flash_fwd_kernel_traitsILi96ELi64ELi64ELi4ELb0ELb0EN7cutlass10bfloat16_tE19Flash_kernel_traitsILi96ELi64ELi64ELi4ES3_EELi16ELi2ELb1EEEvNS_16Flash_fwd_paramsE)
        /*02e4*/ 	.word	0x00000000


	//----- nvinfo : EIATTR_REGCOUNT
	.align		4
.L_134:
        /*02e8*/ 	.byte	0x04, 0x2f
        /*02ea*/ 	.short	(.L_136 - .L_135)
	.align		4
.L_135:
        /*02ec*/ 	.word	index@(_ZN5flash32flash_fwd_splitkv_combine_kernelI23Flash_fwd_kernel_traitsILi96ELi64ELi64ELi4ELb0ELb0EN7cutlass10bfloat16_tE19Flash_kernel_traitsILi96ELi64ELi64ELi4ES3_EELi16ELi3ELb1EEEvNS_16Flash_fwd_paramsE)
        /*02f0*/ 	.word	0x00000036


	//----- nvinfo : EIATTR_FRAME_SIZE
	.align		4
.L_136:
        /*02f4*/ 	.byte	0x04, 0x11
        /*02f6*/ 	.short	(.L_138 - .L_137)
	.align		4
.L_137:
        /*02f8*/ 	.word	index@($__internal_33_$__cuda_sm20_div_s64)
        /*02fc*/ 	.word	0x00000000


	//----- nvinfo : EIATTR_FRAME_SIZE
	.align		4
.L_138:
        /*0300*/ 	.byte	0x04, 0x11
        /*0302*/ 	.short	(.L_140 - .L_139)
	.align		4
.L_139:
        /*0304*/ 	.word	index@(_ZN5flash32flash_fwd_splitkv_combine_kernelI23Flash_fwd_kernel_traitsILi96ELi64ELi64ELi4ELb0ELb0EN7cutlass10bfloat16_tE19Flash_kernel_traitsILi96ELi64ELi64ELi4ES3_EELi16ELi3ELb1EEEvNS_16Flash_fwd_paramsE)
        /*0308*/ 	.word	0x00000000


	//----- nvinfo : EIATTR_REGCOUNT
	.align		4
.L_140:
        /*030c*/ 	.byte	0x04, 0x2f
        /*030e*/ 	.short	(.L_142 - .L_141)
	.align		4
.L_141:
        /*0310*/ 	.word	index@(_ZN5flash32flash_fwd_splitkv_combine_kernelI23Flash_fwd_kernel_traitsILi96ELi64ELi64ELi4ELb0ELb0EN7cutlass10bfloat16_tE19Flash_kernel_traitsILi96ELi64ELi64ELi4ES3_EELi16ELi4ELb1EEEvNS_16Flash_fwd_paramsE)
        /*0314*/ 	.word	0x0000003e


	//----- nvinfo : EIATTR_FRAME_SIZE
	.align		4
.L_142:
        /*0318*/ 	.byte	0x04, 0x11
        /*031a*/ 	.short	(.L_144 - .L_143)
	.align		4
.L_143:
        /*031c*/ 	.word	index@($__internal_32_$__cuda_sm20_div_s64)
        /*0320*/ 	.word	0x00000000


	//----- nvinfo : EIATTR_FRAME_SIZE
	.align		4
.L_144:
        /*0324*/ 	.byte	0x04, 0x11
        /*0326*/ 	.short	(.L_146 - .L_145)
	.align		4
.L_145:
        /*0328*/ 	.word	index@(_ZN5flash32flash_fwd_splitkv_combine_kernelI23Flash_fwd_kernel_traitsILi96ELi64ELi64ELi4ELb0ELb0EN7cutlass10bfloat16_tE19Flash_kernel_traitsILi96ELi64ELi64ELi4ES3_EELi16ELi4ELb1EEEvNS_16Flash_fwd_paramsE)
        /*032c*/ 	.word	0x00000000


	//----- nvinfo : EIATTR_REGCOUNT
	.align		4
.L_146:
        /*0330*/ 	.byte	0x04, 0x2f
        /*0332*/ 	.short	(.L_148 - .L_147)
	.align		4
.L_147:
        /*0334*/ 	.word	index@(_ZN5flash32flash_fwd_splitkv_combine_kernelI23Flash_fwd_kernel_traitsILi96ELi64ELi64ELi4ELb0ELb0EN7cutlass10bfloat16_tE19Flash_kernel_traitsILi96ELi64ELi64ELi4ES3_EELi16ELi5ELb1EEEvNS_16Flash_fwd_paramsE)
        /*0338*/ 	.word	0x00000040


	//----- nvinfo : EIATTR_FRAME_SIZE
	.align		4
.L_148:
        /*033c*/ 	.byte	0x04, 0x11
        /*033e*/ 	.short	(.L_150 - .L_149)
	.align		4
.L_149:
        /*0340*/ 	.word	index@($__internal_31_$__cuda_sm20_div_s64)
        /*0344*/ 	.word	0x00000000


	//----- nvinfo : EIATTR_FRAME_SIZE
	.align		4
.L_150:
        /*0348*/ 	.byte	0x04, 0x11
        /*034a*/ 	.short	(.L_152 - .L_151)
	.align		4
.L_151:
        /*034c*/ 	.word	index@(_ZN5flash32flash_fwd_splitkv_combine_kernelI23Flash_fwd_kernel_traitsILi96ELi64ELi64ELi4ELb0ELb0EN7cutlass10bfloat16_tE19Flash_kernel_traitsILi96ELi64ELi64ELi4ES3_EELi16ELi5ELb1EEEvNS_16Flash_fwd_paramsE)
        /*0350*/ 	.word	0x00000000


	//----- nvinfo : EIATTR_REGCOUNT
	.align		4
.L_152:
        /*0354*/ 	.byte	0x04, 0x2f
        /*0356*/ 	.short	(.L_154 - .L_153)
	.align		4
.L_153:
        /*0358*/ 	.word	index@(_ZN5flash32flash_fwd_splitkv_combine_kernelI23Flash_fwd_kernel_traitsILi96ELi64ELi64ELi4ELb0ELb0EN7cutlass10bfloat16_tE19Flash_kernel_traitsILi96ELi64ELi64ELi4ES3_EELi16ELi6ELb1EEEvNS_16Flash_fwd_paramsE)
        /*035c*/ 	.word	0x0000003e


	//----- nvinfo : EIATTR_FRAME_SIZE
	.align		4
.L_154:
        /*0360*/ 	.byte	0x04, 0x11
        /*0362*/ 	.short	(.L_156 - .L_155)
	.align		4
.L_155:
        /*0364*/ 	.word	index@($__internal_30_$__cuda_sm20_div_s64)
        /*0368*/ 	.word	0x00000000


	//----- nvinfo : EIATTR_FRAME_SIZE
	.align		4
.L_156:
        /*036c*/ 	.byte	0x04, 0x11
        /*036e*/ 	.short	(.L_158 - .L_157)
	.align		4
.L_157:
        /*0370*/ 	.word	index@(_ZN5flash32flash_fwd_splitkv_combine_kernelI23Flash_fwd_kernel_traitsILi96ELi64ELi64ELi4ELb0ELb0EN7cutlass10bfloat16_tE19Flash_kernel_traitsILi96ELi64ELi64ELi4ES3_EELi16ELi6ELb1EEEvNS_16Flash_fwd_paramsE)
        /*0374*/ 	.word	0x00000000


	//----- nvinfo : EIATTR_REGCOUNT
	.align		4
.L_158:
        /*0378*/ 	.byte	0x04, 0x2f
        /*037a*/ 	.short	(.L_160 - .L_159)
	.align		4
.L_159:
        /*037c*/ 	.word	index@(_ZN5flash32flash_fwd_splitkv_combine_kernelI23Flash_fwd_kernel_traitsILi96ELi64ELi64ELi4ELb0ELb0EN7cutlass10bfloat16_tE19Flash_kernel_traitsILi96ELi64ELi64ELi4ES3_EELi16ELi7ELb1EEEvNS_16Flash_fwd_paramsE)
        /*0380*/ 	.word	0x00000046


	//----- nvinfo : EIATTR_FRAME_SIZE
	.align		4
.L_160:
        /*0384*/ 	.byte	0x04, 0x11
        /*0386*/ 	.short	(.L_162 - .L_161)
	.align		4
.L_161:
        /*0388*/ 	.word	index@($__internal_29_$__cuda_sm20_div_s64)
        /*038c*/ 	.word	0x00000000


	//----- nvinfo : EIATTR_FRAME_SIZE
	.align		4
.L_162:
        /*0390*/ 	.byte	0x04, 0x11
        /*0392*/ 	.short	(.L_164 - .L_163)
	.align		4
.L_163:
        /*0394*/ 	.word	index@(_ZN5flash32flash_fwd_splitkv_combine_kernelI23Flash_fwd_kernel_traitsILi96ELi64ELi64ELi4ELb0ELb0EN7cutlass10bfloat16_tE19Flash_kernel_traitsILi96ELi64ELi64ELi4ES3_EELi16ELi7ELb1EEEvNS_16Flash_fwd_paramsE)
        /*0398*/ 	.word	0x00000000


	//----- nvinfo : EIATTR_REGCOUNT
	.align		4
.L_164:
        /*039c*/ 	.byte	0x04, 0x2f
        /*039e*/ 	.short	(.L_166 - .L_165)
	.align		4
.L_165:
        /*03a0*/ 	.word	index@(_ZN5flash32flash_fwd_splitkv_combine_kernelI23Flash_fwd_kernel_traitsILi96ELi64ELi64ELi4ELb0ELb0EN7cutlass10bfloat16_tE19Flash_kernel_traitsILi96ELi64ELi64ELi4ES3_EELi16ELi1ELb0EEEvNS_16Flash_fwd_paramsE)
        /*03a4*/ 	.word	0x00000036


	//----- nvinfo : EIATTR_FRAME_SIZE
	.align		4
.L_166:
        /*03a8*/ 	.byte	0x04, 0x11
        /*03aa*/ 	.short	(.L_168 - .L_167)
	.align		4
.L_167:
        /*03ac*/ 	.word	index@($__internal_28_$__cuda_sm20_div_s64)
        /*03b0*/ 	.word	0x00000000


	//----- nvinfo : EIATTR_FRAME_SIZE
	.align		4
.L_168:
        /*03b4*/ 	.byte	0x04, 0x11
        /*03b6*/ 	.short	(.L_170 - .L_169)
	.align		4
.L_169:
        /*03b8*/ 	.word	index@(_ZN5flash32flash_fwd_splitkv_combine_kernelI23Flash_fwd_kernel_traitsILi96ELi64ELi64ELi4ELb0ELb0EN7cutlass10bfloat16_tE19Flash_kernel_traitsILi96ELi64ELi64ELi4ES3_EELi16ELi1ELb0EEEvNS_16Flash_fwd_paramsE)
        /*03bc*/ 	.word	0x00000000


	//----- nvinfo : EIATTR_REGCOUNT
	.align		4
.L_170:
        /*03c0*/ 	.byte	0x04, 0x2f
        /*03c2*/ 	.short	(.L_172 - .L_171)
	.align		4
.L_171:
        /*03c4*/ 	.word	index@(_ZN5flash32flash_fwd_splitkv_combine_kernelI23Flash_fwd_kernel_traitsILi96ELi64ELi64ELi4ELb0ELb0EN7cutlass10bfloat16_tE19Flash_kernel_traitsILi96ELi64ELi64ELi4ES3_EELi16ELi2ELb0EEEvNS_16Flash_fwd_paramsE)
        /*03c8*/ 	.word	0x00000036


	//----- nvinfo : EIATTR_FRAME_SIZE
	.align		4
.L_172:
        /*03cc*/ 	.byte	0x04, 0x11
        /*03ce*/ 	.short	(.L_174 - .L_173)
	.align		4
.L_173:
        /*03d0*/ 	.word	index@($__internal_27_$__cuda_sm20_div_s64)
        /*03d4*/ 	.word	0x00000000


	//----- nvinfo : EIATTR_FRAME_SIZE
	.align		4
.L_174:
        /*03d8*/ 	.byte	0x04, 0x11
        /*03da*/ 	.short	(.L_176 - .L_175)
	.align		4
.L_175:
        /*03dc*/ 	.word	index@(_ZN5flash32flash_fwd_splitkv_combine_kernelI23Flash_fwd_kernel_traitsILi96ELi64ELi64ELi4ELb0ELb0EN7cutlass10bfloat16_tE19Flash_kernel_traitsILi96ELi64ELi64ELi4ES3_EELi16ELi2ELb0EEEvNS_16Flash_fwd_paramsE)
        /*03e0*/ 	.word	0x00000000


	//----- nvinfo : EIATTR_REGCOUNT
	.align		4
.L_176:
        /*03e4*/ 	.byte	0x04, 0x2f
        /*03e6*/ 	.short	(.L_178 - .L_177)
	.align		4
.L_177:
        /*03e8*/ 	.word	index@(_ZN5flash32flash_fwd_splitkv_combine_kernelI23Flash_fwd_kernel_traitsILi96ELi64ELi64ELi4ELb0ELb0EN7cutlass10bfloat16_tE19Flash_kernel_traitsILi96ELi64ELi64ELi4ES3_EELi16ELi3ELb0EEEvNS_16Flash_fwd_paramsE)
        /*03ec*/ 	.word	0x00000036


	//----- nvinfo : EIATTR_FRAME_SIZE
	.align		4
.L_178:
        /*03f0*/ 	.byte	0x04, 0x11
        /*03f2*/ 	.short	(.L_180 - .L_179)
	.align		4
.L_179:
        /*03f4*/ 	.word	index@($__internal_26_$__cuda_sm20_div_s64)
        /*03f8*/ 	.word	0x00000000


	//----- nvinfo : EIATTR_FRAME_SIZE
	.align		4
.L_180:
        /*03fc*/ 	.byte	0x04, 0x11
        /*03fe*/ 	.short	(.L_182 - .L_181)
	.align		4
.L_181:
        /*0400*/ 	.word	index@(_ZN5flash32flash_fwd_splitkv_combine_kernelI23Flash_fwd_kernel_traitsILi96ELi64ELi64ELi4ELb0ELb0EN7cutlass10bfloat16_tE19Flash_kernel_traitsILi96ELi64ELi64ELi4ES3_EELi16ELi3ELb0EEEvNS_16Flash_fwd_paramsE)
        /*0404*/ 	.word	0x00000000


	//----- nvinfo : EIATTR_REGCOUNT
	.align		4
.L_182:
        /*0408*/ 	.byte	0x04, 0x2f
        /*040a*/ 	.short	(.L_184 - .L_183)
	.align		4
.L_183:
        /*040c*/ 	.word	index@(_ZN5flash32flash_fwd_splitkv_combine_kernelI23Flash_fwd_kernel_traitsILi96ELi64ELi64ELi4ELb0ELb0EN7cutlass10bfloat16_tE19Flash_kernel_traitsILi96ELi64ELi64ELi4ES3_EELi16ELi4ELb0EEEvNS_16Flash_fwd_paramsE)
        /*0410*/ 	.word	0x0000003e


	//----- nvinfo : EIATTR_FRAME_SIZE
	.align		4
.L_184:
        /*0414*/ 	.byte	0x04, 0x11
        /*0416*/ 	.short	(.L_186 - .L_185)
	.align		4
.L_185:
        /*0418*/ 	.word	index@($__internal_25_$__cuda_sm20_div_s64)
        /*041c*/ 	.word	0x00000000


	//----- nvinfo : EIATTR_FRAME_SIZE
	.align		4
.L_186:
        /*0420*/ 	.byte	0x04, 0x11
        /*0422*/ 	.short	(.L_188 - .L_187)
	.align		4
.L_187:
        /*0424*/ 	.word	index@(_ZN5flash32flash_fwd_splitkv_combine_kernelI23Flash_fwd_kernel_traitsILi96ELi64ELi64ELi4ELb0ELb0EN7cutlass10bfloat16_tE19Flash_kernel_traitsILi96ELi64ELi64ELi4ES3_EELi16ELi4ELb0EEEvNS_16Flash_fwd_paramsE)
        /*0428*/ 	.word	0x00000000


	//----- nvinfo : EIATTR_REGCOUNT
	.align		4
.L_188:
        /*042c*/ 	.byte	0x04, 0x2f
        /*042e*/ 	.short	(.L_190 - .L_189)
	.align		4
.L_189:
        /*0430*/ 	.word	index@(_ZN5flash32flash_fwd_splitkv_combine_kernelI23Flash_fwd_kernel_traitsILi96ELi64ELi64ELi4ELb0ELb0EN7cutlass10bfloat16_tE19Flash_kernel_traitsILi96ELi64ELi64ELi4ES3_EELi16ELi5ELb0EEEvNS_16Flash_fwd_paramsE)
        /*0434*/ 	.word	0x00000040


	//----- nvinfo : EIATTR_FRAME_SIZE
	.align		4
.L_190:
        /*0438*/ 	.byte	0x04, 0x11
        /*043a*/ 	.short	(.L_192 - .L_191)
	.align		4
.L_191:
        /*043c*/ 	.word	index@($__internal_24_$__cuda_sm20_div_s64)
        /*0440*/ 	.word	0x00000000


	//----- nvinfo : EIATTR_FRAME_SIZE
	.align		4
.L_192:
        /*0444*/ 	.byte	0x04, 0x11
        /*0446*/ 	.short	(.L_194 - .L_193)
	.align		4
.L_193:
        /*0448*/ 	.word	index@(_ZN5flash32flash_fwd_splitkv_combine_kernelI23Flash_fwd_kernel_traitsILi96ELi64ELi64ELi4ELb0ELb0EN7cutlass10bfloat16_tE19Flash_kernel_traitsILi96ELi64ELi64ELi4ES3_EELi16ELi5ELb0EEEvNS_16Flash_fwd_paramsE)
        /*044c*/ 	.word	0x00000000


	//----- nvinfo : EIATTR_REGCOUNT
	.align		4
.L_194:
        /*0450*/ 	.byte	0x04, 0x2f
        /*0452*/ 	.short	(.L_196 - .L_195)
	.align		4
.L_195:
        /*0454*/ 	.word	index@(_ZN5flash32flash_fwd_splitkv_combine_kernelI23Flash_fwd_kernel_traitsILi96ELi64ELi64ELi4ELb0ELb0EN7cutlass10bfloat16_tE19Flash_kernel_traitsILi96ELi64ELi64ELi4ES3_EELi16ELi6ELb0EEEvNS_16Flash_fwd_paramsE)
        /*0458*/ 	.word	0x0000003e


	//----- nvinfo : EIATTR_FRAME_SIZE
	.align		4
.L_196:
        /*045c*/ 	.byte	0x04, 0x11
        /*045e*/ 	.short	(.L_198 - .L_197)
	.align		4
.L_197:
        /*0460*/ 	.word	index@($__internal_23_$__cuda_sm20_div_s64)
        /*0464*/ 	.word	0x00000000


	//----- nvinfo : EIATTR_FRAME_SIZE
	.align		4
.L_198:
        /*0468*/ 	.byte	0x04, 0x11
        /*046a*/ 	.short	(.L_200 - .L_199)
	.align		4
.L_199:
        /*046c*/ 	.word	index@(_ZN5flash32flash_fwd_splitkv_combine_kernelI23Flash_fwd_kernel_traitsILi96ELi64ELi64ELi4ELb0ELb0EN7cutlass10bfloat16_tE19Flash_kernel_traitsILi96ELi64ELi64ELi4ES3_EELi16ELi6ELb0EEEvNS_16Flash_fwd_paramsE)
        /*0470*/ 	.word	0x00000000


	//----- nvinfo : EIATTR_REGCOUNT
	.align		4
.L_200:
        /*0474*/ 	.byte	0x04, 0x2f
        /*0476*/ 	.short	(.L_202 - .L_201)
	.align		4
.L_201:
        /*0478*/ 	.word	index@(_ZN5flash32flash_fwd_splitkv_combine_kernelI23Flash_fwd_kernel_traitsILi96ELi64ELi64ELi4ELb0ELb0EN7cutlass10bfloat16_tE19Flash_kernel_traitsILi96ELi64ELi64ELi4ES3_EELi16ELi7ELb0EEEvNS_16Flash_fwd_paramsE)
        /*047c*/ 	.word	0x00000046


	//----- nvinfo : EIATTR_FRAME_SIZE
	.align		4
.L_202:
        /*0480*/ 	.byte	0x04, 0x11
        /*0482*/ 	.short	(.L_204 - .L_203)
	.align		4
.L_203:
        /*0484*/ 	.word	index@($__internal_22_$__cuda_sm20_div_s64)
        /*0488*/ 	.word	0x00000000


	//----- nvinfo : EIATTR_FRAME_SIZE
	.align		4
.L_204:
        /*048c*/ 	.byte	0x04, 0x11
        /*048e*/ 	.short	(.L_206 - .L_205)
	.align		4
.L_205:
        /*0490*/ 	.word	index@(_ZN5flash32flash_fwd_splitkv_combine_kernelI23Flash_fwd_kernel_traitsILi96ELi64ELi64ELi4ELb0ELb0EN7cutlass10bfloat16_tE19Flash_kernel_traitsILi96ELi64ELi64ELi4ES3_EELi16ELi7ELb0EEEvNS_16Flash_fwd_paramsE)
        /*0494*/ 	.word	0x00000000


	//----- nvinfo : EIATTR_REGCOUNT
	.align		4
.L_206:
        /*0498*/ 	.byte	0x04, 0x2f
        /*049a*/ 	.short	(.L_208 - .L_207)
	.align		4
.L_207:
        /*049c*/ 	.word	index@(_ZN5flash24flash_fwd_splitkv_kernelI23Flash_fwd_kernel_traitsILi96ELi64ELi128ELi4ELb0ELb0EN7cutlass10bfloat16_tE19Flash_kernel_traitsILi96ELi64ELi128ELi4ES3_EELb1ELb0ELb1ELb0ELb0ELb1ELb1ELb1EEEvNS_16Flash_fwd_paramsE)
        /*04a0*/ 	.word	0x000000fe


	//----- nvinfo : EIATTR_FRAME_SIZE
	.align		4
.L_208:
        /*04a4*/ 	.byte	0x04, 0x11
        /*04a6*/ 	.short	(.L_210 - .L_209)
	.align		4
.L_209:
        /*04a8*/ 	.word	index@($__internal_21_$__cuda_sm70_shflsync_bfly_p)
        /*04ac*/ 	.word	0x00000000


	//----- nvinfo : EIATTR_FRAME_SIZE
	.align		4
.L_210:
        /*04b0*/ 	.byte	0x04, 0x11
        /*04b2*/ 	.short	(.L_212 - .L_211)
	.align		4
.L_211:
        /*04b4*/ 	.word	index@($_ZN5flash24flash_fwd_splitkv_kernelI23Flash_fwd_kernel_traitsILi96ELi64ELi128ELi4ELb0ELb0EN7cutlass10bfloat16_tE19Flash_kernel_traitsILi96ELi64ELi128ELi4ES3_EELb1ELb0ELb1ELb0ELb0ELb1ELb1ELb1EEEvNS_16Flash_fwd_paramsE$_ZN5flash30compute_attn_1rowblock_splitkvI23Flash_fwd_kernel_traitsILi96ELi64ELi128ELi4ELb0ELb0EN7cutlass10bfloat16_tE19Flash_kernel_traitsILi96ELi64ELi128ELi4ES3_EELb1ELb0ELb1ELb0ELb0ELb1ELb1ELb1ENS_16Flash_fwd_paramsEEEvRKT8_iiiii)
        /*04b8*/ 	.word	0x00000000


	//----- nvinfo : EIATTR_FRAME_SIZE
	.align		4
.L_212:
        /*04bc*/ 	.byte	0x04, 0x11
        /*04be*/ 	.short	(.L_214 - .L_213)
	.align		4
.L_213:
        /*04c0*/ 	.word	index@(_ZN5flash24flash_fwd_splitkv_kernelI23Flash_fwd_kernel_traitsILi96ELi64ELi128ELi4ELb0ELb0EN7cutlass10bfloat16_tE19Flash_kernel_traitsILi96ELi64ELi128ELi4ES3_EELb1ELb0ELb1ELb0ELb0ELb1ELb1ELb1EEEvNS_16Flash_fwd_paramsE)
        /*04c4*/ 	.word	0x00000000


	//----- nvinfo : EIATTR_REGCOUNT
	.align		4
.L_214:
        /*04c8*/ 	.byte	0x04, 0x2f
        /*04ca*/ 	.short	(.L_216 - .L_215)
	.align		4
.L_215:
        /*04cc*/ 	.word	index@(_ZN5flash24flash_fwd_splitkv_kernelI23Flash_fwd_kernel_traitsILi96ELi64ELi128ELi4ELb0ELb0EN7cutlass10bfloat16_tE19Flash_kernel_traitsILi96ELi64ELi128ELi4ES3_EELb1ELb0ELb1ELb0ELb0ELb0ELb1ELb1EEEvNS_16Flash_fwd_paramsE)
        /*04d0*/ 	.word	0x000000d5


	//----- nvinfo : EIATTR_FRAME_SIZE
	.align		4
.L_216:
        /*04d4*/ 	.byte	0x04, 0x11
        /*04d6*/ 	.short	(.L_218 - .L_217)
	.align		4
.L_217:
        /*04d8*/ 	.word	index@($__internal_20_$__cuda_sm70_shflsync_bfly_p)
        /*04dc*/ 	.word	0x00000000


	//----- nvinfo : EIATTR_FRAME_SIZE
	.align		4
.L_218:
        /*04e0*/ 	.byte	0x04, 0x11
        /*04e2*/ 	.short	(.L_220 - .L_219)
	.align		4
.L_219:
        /*04e4*/ 	.word	index@($_ZN5flash24flash_fwd_splitkv_kernelI23Flash_fwd_kernel_traitsILi96ELi64ELi128ELi4ELb0ELb0EN7cutlass10bfloat16_tE19Flash_kernel_traitsILi96ELi64ELi128ELi4ES3_EELb1ELb0ELb1ELb0ELb0ELb0ELb1ELb1EEEvNS_16Flash_fwd_paramsE$_ZN5flash30compute_attn_1rowblock_splitkvI23Flash_fwd_kernel_traitsILi96ELi64ELi128ELi4ELb0ELb0EN7cutlass10bfloat16_tE19Flash_kernel_traitsILi96ELi64ELi128ELi4ES3_EELb1ELb0ELb1ELb0ELb0ELb0ELb1ELb1ENS_16Flash_fwd_paramsEEEvRKT8_iiiii)
        /*04e8*/ 	.word	0x00000000


	//----- nvinfo : EIATTR_FRAME_SIZE
	.align		4
.L_220:
        /*04ec*/ 	.byte	0x04, 0x11
        /*04ee*/ 	.short	(.L_222 - .L_221)
	.align		4
.L_221:
        /*04f0*/ 	.word	index@(_ZN5flash24flash_fwd_splitkv_kernelI23Flash_fwd_kernel_traitsILi96ELi64ELi128ELi4ELb0ELb0EN7cutlass10bfloat16_tE19Flash_kernel_traitsILi96ELi64ELi128ELi4ES3_EELb1ELb0ELb1ELb0ELb0ELb0ELb1ELb1EEEvNS_16Flash_fwd_paramsE)
        /*04f4*/ 	.word	0x00000000


	//----- nvinfo : EIATTR_REGCOUNT
	.align		4
.L_222:
        /*04f8*/ 	.byte	0x04, 0x2f
        /*04fa*/ 	.short	(.L_224 - .L_223)
	.align		4
.L_223:
        /*04fc*/ 	.word	index@(_ZN5flash24flash_fwd_splitkv_kernelI23Flash_fwd_kernel_traitsILi96ELi64ELi128ELi4ELb0ELb0EN7cutlass10bfloat16_tE19Flash_kernel_traitsILi96ELi64ELi128ELi4ES3_EELb1ELb0ELb0ELb0ELb1ELb1ELb1ELb1EEEvNS_16Flash_fwd_paramsE)
        /*0500*/ 	.word	0x000000fe


	//----- nvinfo : EIATTR_FRAME_SIZE
	.align		4
.L_224:
        /*0504*/ 	.byte	0x04, 0x11
        /*0506*/ 	.short	(.L_226 - .L_225)
	.align		4
.L_225:
        /*0508*/ 	.word	index@(_ZN5flash24flash_fwd_splitkv_kernelI23Flash_fwd_kernel_traitsILi96ELi64ELi128ELi4ELb0ELb0EN7cutlass10bfloat16_tE19Flash_kernel_traitsILi96ELi64ELi128ELi4ES3_EELb1ELb0ELb0ELb0ELb1ELb1ELb1ELb1EEEvNS_16Flash_fwd_paramsE)
        /*050c*/ 	.word	0x00000000


	//----- nvinfo : EIATTR_REGCOUNT
	.align		4
.L_226:
        /*0510*/ 	.byte	0x04, 0x2f
        /*0512*/ 	.short	(.L_228 - .L_227)
	.align		4
.L_227:
        /*0514*/ 	.word	index@(_ZN5flash24flash_fwd_splitkv_kernelI23Flash_fwd_kernel_traitsILi96ELi64ELi128ELi4ELb0ELb0EN7cutlass10bfloat16_tE19Flash_kernel_traitsILi96ELi64ELi128ELi4ES3_EELb1ELb0ELb0ELb0ELb1ELb0ELb1ELb1EEEvNS_16Flash_fwd_paramsE)
        /*0518*/ 	.word	0x000000fe


	//----- nvinfo : EIATTR_FRAME_SIZE
	.align		4
.L_228:
        /*051c*/ 	.byte	0x04, 0x11
        /*051e*/ 	.short	(.L_230 - .L_229)
	.align		4
.L_229:
        /*0520*/ 	.word	index@(_ZN5flash24flash_fwd_splitkv_kernelI23Flash_fwd_kernel_traitsILi96ELi64ELi128ELi4ELb0ELb0EN7cutlass10bfloat16_tE19Flash_kernel_traitsILi96ELi64ELi128ELi4ES3_EELb1ELb0ELb0ELb0ELb1ELb0ELb1ELb1EEEvNS_16Flash_fwd_paramsE)
        /*0524*/ 	.word	0x00000000


	//----- nvinfo : EIATTR_REGCOUNT
	.align		4
.L_230:
        /*0528*/ 	.byte	0x04, 0x2f
        /*052a*/ 	.short	(.L_232 - .L_231)
	.align		4
.L_231:
        /*052c*/ 	.word	index@(_ZN5flash24flash_fwd_splitkv_kernelI23Flash_fwd_kernel_traitsILi96ELi64ELi128ELi4ELb0ELb0EN7cutlass10bfloat16_tE19Flash_kernel_traitsILi96ELi64ELi128ELi4ES3_EELb1ELb0ELb1ELb0ELb0ELb1ELb1ELb0EEEvNS_16Flash_fwd_paramsE)
        /*0530*/ 	.word	0x000000f2


	//----- nvinfo : EIATTR_FRAME_SIZE
	.align		4
.L_232:
        /*0534*/ 	.byte	0x04, 0x11
        /*0536*/ 	.short	(.L_234 - .L_233)
	.align		4
.L_233:
        /*0538*/ 	.word	index@(_ZN5flash24flash_fwd_splitkv_kernelI23Flash_fwd_kernel_traitsILi96ELi64ELi128ELi4ELb0ELb0EN7cutlass10bfloat16_tE19Flash_kernel_traitsILi96ELi64ELi128ELi4ES3_EELb1ELb0ELb1ELb0ELb0ELb1ELb1ELb0EEEvNS_16Flash_fwd_paramsE)
        /*053c*/ 	.word	0x00000000


	//----- nvinfo : EIATTR_REGCOUNT
	.align		4
.L_234:
        /*0540*/ 	.byte	0x04, 0x2f
        /*0542*/ 	.short	(.L_236 - .L_235)
	.align		4
.L_235:
        /*0544*/ 	.word	index@(_ZN5flash24flash_fwd_splitkv_kernelI23Flash_fwd_kernel_traitsILi96ELi64ELi128ELi4ELb0ELb0EN7cutlass10bfloat16_tE19Flash_kernel_traitsILi96ELi64ELi128ELi4ES3_EELb1ELb0ELb1ELb0ELb0ELb0ELb1ELb0EEEvNS_16Flash_fwd_paramsE)
        /*0548*/ 	.word	0x000000da


	//----- nvinfo : EIATTR_FRAME_SIZE
	.align		4
.L_236:
        /*054c*/ 	.byte	0x04, 0x11
        /*054e*/ 	.short	(.L_238 - .L_237)
	.align		4
.L_237:
        /*0550*/ 	.word	index@(_ZN5flash24flash_fwd_splitkv_kernelI23Flash_fwd_kernel_traitsILi96ELi64ELi128ELi4ELb0ELb0EN7cutlass10bfloat16_tE19Flash_kernel_traitsILi96ELi64ELi128ELi4ES3_EELb1ELb0ELb1ELb0ELb0ELb0ELb1ELb0EEEvNS_16Flash_fwd_paramsE)
        /*0554*/ 	.word	0x00000000


	//----- nvinfo : EIATTR_REGCOUNT
	.align		4
.L_238:
        /*0558*/ 	.byte	0x04, 0x2f
        /*055a*/ 	.short	(.L_240 - .L_239)
	.align		4
.L_239:
        /*055c*/ 	.word	index@(_ZN5flash24flash_fwd_splitkv_kernelI23Flash_fwd_kernel_traitsILi96ELi64ELi128ELi4ELb0ELb0EN7cutlass10bfloat16_tE19Flash_kernel_traitsILi96ELi64ELi128ELi4ES3_EELb1ELb0ELb0ELb0ELb1ELb1ELb1ELb0EEEvNS_16Flash_fwd_paramsE)
        /*0560*/ 	.word	0x000000ff


	//----- nvinfo : EIATTR_FRAME_SIZE
	.align		4
.L_240:
        /*0564*/ 	.byte	0x04, 0x11
        /*0566*/ 	.short	(.L_242 - .L_241)
	.align		4
.L_241:
        /*0568*/ 	.word	index@(_ZN5flash24flash_fwd_splitkv_kernelI23Flash_fwd_kernel_traitsILi96ELi64ELi128ELi4ELb0ELb0EN7cutlass10bfloat16_tE19Flash_kernel_traitsILi96ELi64ELi128ELi4ES3_EELb1ELb0ELb0ELb0ELb1ELb1ELb1ELb0EEEvNS_16Flash_fwd_paramsE)
        /*056c*/ 	.word	0x00000000


	//----- nvinfo : EIATTR_REGCOUNT
	.align		4
.L_242:
        /*0570*/ 	.byte	0x04, 0x2f
        /*0572*/ 	.short	(.L_244 - .L_243)
	.align		4
.L_243:
        /*0574*/ 	.word	index@(_ZN5flash24flash_fwd_splitkv_kernelI23Flash_fwd_kernel_traitsILi96ELi64ELi128ELi4ELb0ELb0EN7cutlass10bfloat16_tE19Flash_kernel_traitsILi96ELi64ELi128ELi4ES3_EELb1ELb0ELb0ELb0ELb1ELb0ELb1ELb0EEEvNS_16Flash_fwd_paramsE)
        /*0578*/ 	.word	0x000000de


	//----- nvinfo : EIATTR_FRAME_SIZE
	.align		4
.L_244:
        /*057c*/ 	.byte	0x04, 0x11
        /*057e*/ 	.short	(.L_246 - .L_245)
	.align		4
.L_245:
        /*0580*/ 	.word	index@(_ZN5flash24flash_fwd_splitkv_kernelI23Flash_fwd_kernel_traitsILi96ELi64ELi128ELi4ELb0ELb0EN7cutlass10bfloat16_tE19Flash_kernel_traitsILi96ELi64ELi128ELi4ES3_EELb1ELb0ELb0ELb0ELb1ELb0ELb1ELb0EEEvNS_16Flash_fwd_paramsE)
        /*0584*/ 	.word	0x00000000


	//----- nvinfo : EIATTR_REGCOUNT
	.align		4
.L_246:
        /*0588*/ 	.byte	0x04, 0x2f
        /*058a*/ 	.short	(.L_248 - .L_247)
	.align		4
.L_247:
        /*058c*/ 	.word	index@(_ZN5flash24flash_fwd_splitkv_kernelI23Flash_fwd_kernel_traitsILi96ELi64ELi128ELi4ELb0ELb0EN7cutlass10bfloat16_tE19Flash_kernel_traitsILi96ELi64ELi128ELi4ES3_EELb1ELb0ELb1ELb0ELb0ELb1ELb0ELb1EEEvNS_16Flash_fwd_paramsE)
        /*0590*/ 	.word	0x000000fb


	//----- nvinfo : EIATTR_FRAME_SIZE
	.align		4
.L_248:
        /*0594*/ 	.byte	0x04, 0x11
        /*0596*/ 	.short	(.L_250 - .L_249)
	.align		4
.L_249:
        /*0598*/ 	.word	index@($__internal_19_$__cuda_sm70_shflsync_bfly_p)
        /*059c*/ 	.word	0x00000000


	//----- nvinfo : EIATTR_FRAME_SIZE
	.align		4
.L_250:
        /*05a0*/ 	.byte	0x04, 0x11
        /*05a2*/ 	.short	(.L_252 - .L_251)
	.align		4
.L_251:
        /*05a4*/ 	.word	index@($_ZN5flash24flash_fwd_splitkv_kernelI23Flash_fwd_kernel_traitsILi96ELi64ELi128ELi4ELb0ELb0EN7cutlass10bfloat16_tE19Flash_kernel_traitsILi96ELi64ELi128ELi4ES3_EELb1ELb0ELb1ELb0ELb0ELb1ELb0ELb1EEEvNS_16Flash_fwd_paramsE$_ZN5flash30compute_attn_1rowblock_splitkvI23Flash_fwd_kernel_traitsILi96ELi64ELi128ELi4ELb0ELb0EN7cutlass10bfloat16_tE19Flash_kernel_traitsILi96ELi64ELi128ELi4ES3_EELb1ELb0ELb1ELb0ELb0ELb1ELb0ELb1ENS_16Flash_fwd_paramsEEEvRKT8_iiiii)
        /*05a8*/ 	.word	0x00000000


	//----- nvinfo : EIATTR_FRAME_SIZE
	.align		4
.L_252:
        /*05ac*/ 	.byte	0x04, 0x11
        /*05ae*/ 	.short	(.L_254 - .L_253)
	.align		4
.L_253:
        /*05b0*/ 	.word	index@(_ZN5flash24flash_fwd_splitkv_kernelI23Flash_fwd_kernel_traitsILi96ELi64ELi128ELi4ELb0ELb0EN7cutlass10bfloat16_tE19Flash_kernel_traitsILi96ELi64ELi128ELi4ES3_EELb1ELb0ELb1ELb0ELb0ELb1ELb0ELb1EEEvNS_16Flash_fwd_paramsE)
        /*05b4*/ 	.word	0x00000000


	//----- nvinfo : EIATTR_REGCOUNT
	.align		4
.L_254:
        /*05b8*/ 	.byte	0x04, 0x2f
        /*05ba*/ 	.short	(.L_256 - .L_255)
	.align		4
.L_255:
        /*05bc*/ 	.word	index@(_ZN5flash24flash_fwd_splitkv_kernelI23Flash_fwd_kernel_traitsILi96ELi64ELi128ELi4ELb0ELb0EN7cutlass10bfloat16_tE19Flash_kernel_traitsILi96ELi64ELi128ELi4ES3_EELb1ELb0ELb1ELb0ELb0ELb0ELb0ELb1EEEvNS_16Flash_fwd_paramsE)
        /*05c0*/ 	.word	0x000000dd


	//----- nvinfo : EIATTR_FRAME_SIZE
	.align		4
.L_256:
        /*05c4*/ 	.byte	0x04, 0x11
        /*05c6*/ 	.short	(.L_258 - .L_257)
	.align		4
.L_257:
        /*05c8*/ 	.word	index@($__internal_18_$__cuda_sm70_shflsync_bfly_p)
        /*05cc*/ 	.word	0x00000000


	//----- nvinfo : EIATTR_FRAME_SIZE
	.align		4
.L_258:
        /*05d0*/ 	.byte	0x04, 0x11
        /*05d2*/ 	.short	(.L_260 - .L_259)
	.align		4
.L_259:
        /*05d4*/ 	.word	index@($_ZN5flash24flash_fwd_splitkv_kernelI23Flash_fwd_kernel_traitsILi96ELi64ELi128ELi4ELb0ELb0EN7cutlass10bfloat16_tE19Flash_kernel_traitsILi96ELi64ELi128ELi4ES3_EELb1ELb0ELb1ELb0ELb0ELb0ELb0ELb1EEEvNS_16Flash_fwd_paramsE$_ZN5flash30compute_attn_1rowblock_splitkvI23Flash_fwd_kernel_traitsILi96ELi64ELi128ELi4ELb0ELb0EN7cutlass10bfloat16_tE19Flash_kernel_traitsILi96ELi64ELi128ELi4ES3_EELb1ELb0ELb1ELb0ELb0ELb0ELb0ELb1ENS_16Flash_fwd_paramsEEEvRKT8_iiiii)
        /*05d8*/ 	.word	0x00000000


	//----- nvinfo : EIATTR_FRAME_SIZE
	.align		4
.L_260:
        /*05dc*/ 	.byte	0x04, 0x11
        /*05de*/ 	.short	(.L_262 - .L_261)
	.align		4
.L_261:
        /*05e0*/ 	.word	index@(_ZN5flash24flash_fwd_splitkv_kernelI23Flash_fwd_kernel_traitsILi96ELi64ELi128ELi4ELb0ELb0EN7cutlass10bfloat16_tE19Flash_kernel_traitsILi96ELi64ELi128ELi4ES3_EELb1ELb0ELb1ELb0ELb0ELb0ELb0ELb1EEEvNS_16Flash_fwd_paramsE)
        /*05e4*/ 	.word	0x00000000


	//----- nvinfo : EIATTR_REGCOUNT
	.align		4
.L_262:
        /*05e8*/ 	.byte	0x04, 0x2f
        /*05ea*/ 	.short	(.L_264 - .L_263)
	.align		4
.L_263:
        /*05ec*/ 	.word	index@(_ZN5flash24flash_fwd_splitkv_kernelI23Flash_fwd_kernel_traitsILi96ELi64ELi128ELi4ELb0ELb0EN7cutlass10bfloat16_tE19Flash_kernel_traitsILi96ELi64ELi128ELi4ES3_EELb1ELb0ELb0ELb0ELb1ELb1ELb0ELb1EEEvNS_16Flash_fwd_paramsE)
        /*05f0*/ 	.word	0x000000d1


	//----- nvinfo : EIATTR_FRAME_SIZE
	.align		4
.L_264:
        /*05f4*/ 	.byte	0x04, 0x11
        /*05f6*/ 	.short	(.L_266 - .L_265)
	.align		4
.L_265:
        /*05f8*/ 	.word	index@(_ZN5flash24flash_fwd_splitkv_kernelI23Flash_fwd_kernel_traitsILi96ELi64ELi128ELi4ELb0ELb0EN7cutlass10bfloat16_tE19Flash_kernel_traitsILi96ELi64ELi128ELi4ES3_EELb1ELb0ELb0ELb0ELb1ELb1ELb0ELb1EEEvNS_16Flash_fwd_paramsE)
        /*05fc*/ 	.word	0x00000000


	//----- nvinfo : EIATTR_REGCOUNT
	.align		4
.L_266:
        /*0600*/ 	.byte	0x04, 0x2f
        /*0602*/ 	.short	(.L_268 - .L_267)
	.align		4
.L_267:
        /*0604*/ 	.word	index@(_ZN5flash24flash_fwd_splitkv_kernelI23Flash_fwd_kernel_traitsILi96ELi64ELi128ELi4ELb0ELb0EN7cutlass10bfloat16_tE19Flash_kernel_traitsILi96ELi64ELi128ELi4ES3_EELb1ELb0ELb0ELb0ELb1ELb0ELb0ELb1EEEvNS_16Flash_fwd_paramsE)
        /*0608*/ 	.word	0x000000d3


	//----- nvinfo : EIATTR_FRAME_SIZE
	.align		4
.L_268:
        /*060c*/ 	.byte	0x04, 0x11
        /*060e*/ 	.short	(.L_270 - .L_269)
	.align		4
.L_269:
        /*0610*/ 	.word	index@(_ZN5flash24flash_fwd_splitkv_kernelI23Flash_fwd_kernel_traitsILi96ELi64ELi128ELi4ELb0ELb0EN7cutlass10bfloat16_tE19Flash_kernel_traitsILi96ELi64ELi128ELi4ES3_EELb1ELb0ELb0ELb0ELb1ELb0ELb0ELb1EEEvNS_16Flash_fwd_paramsE)
        /*0614*/ 	.word	0x00000000


	//----- nvinfo : EIATTR_REGCOUNT
	.align		4
.L_270:
        /*0618*/ 	.byte	0x04, 0x2f
        /*061a*/ 	.short	(.L_272 - .L_271)
	.align		4
.L_271:
        /*061c*/ 	.word	index@(_ZN5flash24flash_fwd_splitkv_kernelI23Flash_fwd_kernel_traitsILi96ELi64ELi128ELi4ELb0ELb0EN7cutlass10bfloat16_tE19Flash_kernel_traitsILi96ELi64ELi128ELi4ES3_EELb1ELb0ELb1ELb0ELb0ELb1ELb0ELb0EEEvNS_16Flash_fwd_paramsE)
        /*0620*/ 	.word	0x000000f2


	//----- nvinfo : EIATTR_FRAME_SIZE
	.align		4
.L_272:
        /*0624*/ 	.byte	0x04, 0x11
        /*0626*/ 	.short	(.L_274 - .L_273)
	.align		4
.L_273:
        /*0628*/ 	.word	index@(_ZN5flash24flash_fwd_splitkv_kernelI23Flash_fwd_kernel_traitsILi96ELi64ELi128ELi4ELb0ELb0EN7cutlass10bfloat16_tE19Flash_kernel_traitsILi96ELi64ELi128ELi4ES3_EELb1ELb0ELb1ELb0ELb0ELb1ELb0ELb0EEEvNS_16Flash_fwd_paramsE)
        /*062c*/ 	.word	0x00000000


	//----- nvinfo : EIATTR_REGCOUNT
	.align		4
.L_274:
        /*0630*/ 	.byte	0x04, 0x2f
        /*0632*/ 	.short	(.L_276 - .L_275)
	.align		4
.L_275:
        /*0634*/ 	.word	index@(_ZN5flash24flash_fwd_splitkv_kernelI23Flash_fwd_kernel_traitsILi96ELi64ELi128ELi4ELb0ELb0EN7cutlass10bfloat16_tE19Flash_kernel_traitsILi96ELi64ELi128ELi4ES3_EELb1ELb0ELb1ELb0ELb0ELb0ELb0ELb0EEEvNS_16Flash_fwd_paramsE)
        /*0638*/ 	.word	0x000000dc


	//----- nvinfo : EIATTR_FRAME_SIZE
	.align		4
.L_276:
        /*063c*/ 	.byte	0x04, 0x11
        /*063e*/ 	.short	(.L_278 - .L_277)
	.align		4
.L_277:
        /*0640*/ 	.word	index@(_ZN5flash24flash_fwd_splitkv_kernelI23Flash_fwd_kernel_traitsILi96ELi64ELi128ELi4ELb0ELb0EN7cutlass10bfloat16_tE19Flash_kernel_traitsILi96ELi64ELi128ELi4ES3_EELb1ELb0ELb1ELb0ELb0ELb0ELb0ELb0EEEvNS_16Flash_fwd_paramsE)
        /*0644*/ 	.word	0x00000000


	//----- nvinfo : EIATTR_REGCOUNT
	.align		4
.L_278:
        /*0648*/ 	.byte	0x04, 0x2f
        /*064a*/ 	.short	(.L_280 - .L_279)
	.align		4
.L_279:
        /*064c*/ 	.word	index@(_ZN5flash24flash_fwd_splitkv_kernelI23Flash_fwd_kernel_traitsILi96ELi64ELi128ELi4ELb0ELb0EN7cutlass10bfloat16_tE19Flash_kernel_traitsILi96ELi64ELi128ELi4ES3_EELb1ELb0ELb0ELb0ELb1ELb1ELb0ELb0EEEvNS_16Flash_fwd_paramsE)
        /*0650*/ 	.word	0x000000f5


	//----- nvinfo : EIATTR_FRAME_SIZE
	.align		4
.L_280:
        /*0654*/ 	.byte	0x04, 0x11
        /*0656*/ 	.short	(.L_282 - .L_281)
	.align		4
.L_281:
        /*0658*/ 	.word	index@(_ZN5flash24flash_fwd_splitkv_kernelI23Flash_fwd_kernel_traitsILi96ELi64ELi128ELi4ELb0ELb0EN7cutlass10bfloat16_tE19Flash_kernel_traitsILi96ELi64ELi128ELi4ES3_EELb1ELb0ELb0ELb0ELb1ELb1ELb0ELb0EEEvNS_16Flash_fwd_paramsE)
        /*065c*/ 	.word	0x00000000


	//----- nvinfo : EIATTR_REGCOUNT
	.align		4
.L_282:
        /*0660*/ 	.byte	0x04, 0x2f
        /*0662*/ 	.short	(.L_284 - .L_283)
	.align		4
.L_283:
        /*0664*/ 	.word	index@(_ZN5flash24flash_fwd_splitkv_kernelI23Flash_fwd_kernel_traitsILi96ELi64ELi128ELi4ELb0ELb0EN7cutlass10bfloat16_tE19Flash_kernel_traitsILi96ELi64ELi128ELi4ES3_EELb1ELb0ELb0ELb0ELb1ELb0ELb0ELb0EEEvNS_16Flash_fwd_paramsE)
        /*0668*/ 	.word	0x000000ce


	//----- nvinfo : EIATTR_FRAME_SIZE
	.align		4
.L_284:
        /*066c*/ 	.byte	0x04, 0x11
        /*066e*/ 	.short	(.L_286 - .L_285)
	.align		4
.L_285:
        /*0670*/ 	.word	index@(_ZN5flash24flash_fwd_splitkv_kernelI23Flash_fwd_kernel_traitsILi96ELi64ELi128ELi4ELb0ELb0EN7cutlass10bfloat16_tE19Flash_kernel_traitsILi96ELi64ELi128ELi4ES3_EELb1ELb0ELb0ELb0ELb1ELb0ELb0ELb0EEEvNS_16Flash_fwd_paramsE)
        /*0674*/ 	.word	0x00000000


	//----- nvinfo : EIATTR_REGCOUNT
	.align		4
.L_286:
        /*0678*/ 	.byte	0x04, 0x2f
        /*067a*/ 	.short	(.L_288 - .L_287)
	.align		4
.L_287:
        /*067c*/ 	.word	index@(_ZN5flash24flash_fwd_splitkv_kernelI23Flash_fwd_kernel_traitsILi96ELi64ELi128ELi4ELb0ELb0EN7cutlass10bfloat16_tE19Flash_kernel_traitsILi96ELi64ELi128ELi4ES3_EELb1ELb0ELb0ELb1ELb1ELb1ELb1ELb0EEEvNS_16Flash_fwd_paramsE)
        /*0680*/ 	.word	0x000000f3


	//----- nvinfo : EIATTR_FRAME_SIZE
	.align		4
.L_288:
        /*0684*/ 	.byte	0x04, 0x11
        /*0686*/ 	.short	(.L_290 - .L_289)
	.align		4
.L_289:
        /*0688*/ 	.word	index@(_ZN5flash24flash_fwd_splitkv_kernelI23Flash_fwd_kernel_traitsILi96ELi64ELi128ELi4ELb0ELb0EN7cutlass10bfloat16_tE19Flash_kernel_traitsILi96ELi64ELi128ELi4ES3_EELb1ELb0ELb0ELb1ELb1ELb1ELb1ELb0EEEvNS_16Flash_fwd_paramsE)
        /*068c*/ 	.word	0x00000000


	//----- nvinfo : EIATTR_REGCOUNT
	.align		4
.L_290:
        /*0690*/ 	.byte	0x04, 0x2f
        /*0692*/ 	.short	(.L_292 - .L_291)
	.align		4
.L_291:
        /*0694*/ 	.word	index@(_ZN5flash24flash_fwd_splitkv_kernelI23Flash_fwd_kernel_traitsILi96ELi64ELi128ELi4ELb0ELb0EN7cutlass10bfloat16_tE19Flash_kernel_traitsILi96ELi64ELi128ELi4ES3_EELb1ELb0ELb0ELb1ELb1ELb0ELb1ELb0EEEvNS_16Flash_fwd_paramsE)
        /*0698*/ 	.word	0x000000bc


	//----- nvinfo : EIATTR_FRAME_SIZE
	.align		4
.L_292:
        /*069c*/ 	.byte	0x04, 0x11
        /*069e*/ 	.short	(.L_294 - .L_293)
	.align		4
.L_293:
        /*06a0*/ 	.word	index@(_ZN5flash24flash_fwd_splitkv_kernelI23Flash_fwd_kernel_traitsILi96ELi64ELi128ELi4ELb0ELb0EN7cutlass10bfloat16_tE19Flash_kernel_traitsILi96ELi64ELi128ELi4ES3_EELb1ELb0ELb0ELb1ELb1ELb0ELb1ELb0EEEvNS_16Flash_fwd_paramsE)
        /*06a4*/ 	.word	0x00000000


	//----- nvinfo : EIATTR_REGCOUNT
	.align		4
.L_294:
        /*06a8*/ 	.byte	0x04, 0x2f
        /*06aa*/ 	.short	(.L_296 - .L_295)
	.align		4
.L_295:
        /*06ac*/ 	.word	index@(_ZN5flash24flash_fwd_splitkv_kernelI23Flash_fwd_kernel_traitsILi96ELi64ELi128ELi4ELb0ELb0EN7cutlass10bfloat16_tE19Flash_kernel_traitsILi96ELi64ELi128ELi4ES3_EELb1ELb0ELb0ELb1ELb1ELb1ELb0ELb0EEEvNS_16Flash_fwd_paramsE)
        /*06b0*/ 	.word	0x000000ff


	//----- nvinfo : EIATTR_FRAME_SIZE
	.align		4
.L_296:
        /*06b4*/ 	.byte	0x04, 0x11
        /*06b6*/ 	.short	(.L_298 - .L_297)
	.align		4
.L_297:
        /*06b8*/ 	.word	index@(_ZN5flash24flash_fwd_splitkv_kernelI23Flash_fwd_kernel_traitsILi96ELi64ELi128ELi4ELb0ELb0EN7cutlass10bfloat16_tE19Flash_kernel_traitsILi96ELi64ELi128ELi4ES3_EELb1ELb0ELb0ELb1ELb1ELb1ELb0ELb0EEEvNS_16Flash_fwd_paramsE)
        /*06bc*/ 	.word	0x00000000


	//----- nvinfo : EIATTR_REGCOUNT
	.align		4
.L_298:
        /*06c0*/ 	.byte	0x04, 0x2f
        /*06c2*/ 	.short	(.L_300 - .L_299)
	.align		4
.L_299:
        /*06c4*/ 	.word	index@(_ZN5flash24flash_fwd_splitkv_kernelI23Flash_fwd_kernel_traitsILi96ELi64ELi128ELi4ELb0ELb0EN7cutlass10bfloat16_tE19Flash_kernel_traitsILi96ELi64ELi128ELi4ES3_EELb1ELb0ELb0ELb1ELb1ELb0ELb0ELb0EEEvNS_16Flash_fwd_paramsE)
        /*06c8*/ 	.word	0x000000cc


	//----- nvinfo : EIATTR_FRAME_SIZE
	.align		4
.L_300:
        /*06cc*/ 	.byte	0x04, 0x11
        /*06ce*/ 	.short	(.L_302 - .L_301)
	.align		4
.L_301:
        /*06d0*/ 	.word	index@(_ZN5flash24flash_fwd_splitkv_kernelI23Flash_fwd_kernel_traitsILi96ELi64ELi128ELi4ELb0ELb0EN7cutlass10bfloat16_tE19Flash_kernel_traitsILi96ELi64ELi128ELi4ES3_EELb1ELb0ELb0ELb1ELb1ELb0ELb0ELb0EEEvNS_16Flash_fwd_paramsE)
        /*06d4*/ 	.word	0x00000000


	//----- nvinfo : EIATTR_REGCOUNT
	.align		4
.L_302:
        /*06d8*/ 	.byte	0x04, 0x2f
        /*06da*/ 	.short	(.L_304 - .L_303)
	.align		4
.L_303:
        /*06dc*/ 	.word	index@(_ZN5flash24flash_fwd_splitkv_kernelI23Flash_fwd_kernel_traitsILi96ELi64ELi128ELi4ELb0ELb0EN7cutlass10bfloat16_tE19Flash_kernel_traitsILi96ELi64ELi128ELi4ES3_EELb1ELb0ELb0ELb0ELb0ELb1ELb1ELb1EEEvNS_16Flash_fwd_paramsE)
        /*06e0*/ 	.word	0x000000ea


	//----- nvinfo : EIATTR_FRAME_SIZE
	.align		4
.L_304:
        /*06e4*/ 	.byte	0x04, 0x11
        /*06e6*/ 	.short	(.L_306 - .L_305)
	.align		4
.L_305:
        /*06e8*/ 	.word	index@($__internal_17_$__cuda_sm70_shflsync_bfly_p)
        /*06ec*/ 	.word	0x00000000


	//----- nvinfo : EIATTR_FRAME_SIZE
	.align		4
.L_306:
        /*06f0*/ 	.byte	0x04, 0x11
        /*06f2*/ 	.short	(.L_308 - .L_307)
	.align		4
.L_307:
        /*06f4*/ 	.word	index@($_ZN5flash24flash_fwd_splitkv_kernelI23Flash_fwd_kernel_traitsILi96ELi64ELi128ELi4ELb0ELb0EN7cutlass10bfloat16_tE19Flash_kernel_traitsILi96ELi64ELi128ELi4ES3_EELb1ELb0ELb0ELb0ELb0ELb1ELb1ELb1EEEvNS_16Flash_fwd_paramsE$_ZN5flash30compute_attn_1rowblock_splitkvI23Flash_fwd_kernel_traitsILi96ELi64ELi128ELi4ELb0ELb0EN7cutlass10bfloat16_tE19Flash_kernel_traitsILi96ELi64ELi128ELi4ES3_EELb1ELb0ELb0ELb0ELb0ELb1ELb1ELb1ENS_16Flash_fwd_paramsEEEvRKT8_iiiii)
        /*06f8*/ 	.word	0x00000000


	//----- nvinfo : EIATTR_FRAME_SIZE
	.align		4
.L_308:
        /*06fc*/ 	.byte	0x04, 0x11
        /*06fe*/ 	.short	(.L_310 - .L_309)
	.align		4
.L_309:
        /*0700*/ 	.word	index@(_ZN5flash24flash_fwd_splitkv_kernelI23Flash_fwd_kernel_traitsILi96ELi64ELi128ELi4ELb0ELb0EN7cutlass10bfloat16_tE19Flash_kernel_traitsILi96ELi64ELi128ELi4ES3_EELb1ELb0ELb0ELb0ELb0ELb1ELb1ELb1EEEvNS_16Flash_fwd_paramsE)
        /*0704*/ 	.word	0x00000000


	//----- nvinfo : EIATTR_REGCOUNT
	.align		4
.L_310:
        /*0708*/ 	.byte	0x04, 0x2f
        /*070a*/ 	.short	(.L_312 - .L_311)
	.align		4
.L_311:
        /*070c*/ 	.word	index@(_ZN5flash24flash_fwd_splitkv_kernelI23Flash_fwd_kernel_traitsILi96ELi64ELi128ELi4ELb0ELb0EN7cutlass10bfloat16_tE19Flash_kernel_traitsILi96ELi64ELi128ELi4ES3_EELb1ELb0ELb0ELb0ELb0ELb0ELb1ELb1EEEvNS_16Flash_fwd_paramsE)
        /*0710*/ 	.word	0x000000d5


	//----- nvinfo : EIATTR_FRAME_SIZE
	.align		4
.L_312:
        /*0714*/ 	.byte	0x04, 0x11
        /*0716*/ 	.short	(.L_314 - .L_313)
	.align		4
.L_313:
        /*0718*/ 	.word	index@($__internal_16_$__cuda_sm70_shflsync_bfly_p)
        /*071c*/ 	.word	0x00000000


	//----- nvinfo : EIATTR_FRAME_SIZE
	.align		4
.L_314:
        /*0720*/ 	.byte	0x04, 0x11
        /*0722*/ 	.short	(.L_316 - .L_315)
	.align		4
.L_315:
        /*0724*/ 	.word	index@($_ZN5flash24flash_fwd_splitkv_kernelI23Flash_fwd_kernel_traitsILi96ELi64ELi128ELi4ELb0ELb0EN7cutlass10bfloat16_tE19Flash_kernel_traitsILi96ELi64ELi128ELi4ES3_EELb1ELb0ELb0ELb0ELb0ELb0ELb1ELb1EEEvNS_16Flash_fwd_paramsE$_ZN5flash30compute_attn_1rowblock_splitkvI23Flash_fwd_kernel_traitsILi96ELi64ELi128ELi4ELb0ELb0EN7cutlass10bfloat16_tE19Flash_kernel_traitsILi96ELi64ELi128ELi4ES3_EELb1ELb0ELb0ELb0ELb0ELb0ELb1ELb1ENS_16Flash_fwd_paramsEEEvRKT8_iiiii)
        /*0728*/ 	.word	0x00000000


	//----- nvinfo : EIATTR_FRAME_SIZE
	.align		4
.L_316:
        /*072c*/ 	.byte	0x04, 0x11
        /*072e*/ 	.short	(.L_318 - .L_317)
	.align		4
.L_317:
        /*0730*/ 	.word	index@(_ZN5flash24flash_fwd_splitkv_kernelI23Flash_fwd_kernel_traitsILi96ELi64ELi128ELi4ELb0ELb0EN7cutlass10bfloat16_tE19Flash_kernel_traitsILi96ELi64ELi128ELi4ES3_EELb1ELb0ELb0ELb0ELb0ELb0ELb1ELb1EEEvNS_16Flash_fwd_paramsE)
        /*0734*/ 	.word	0x00000000


	//----- nvinfo : EIATTR_REGCOUNT
	.align		4
.L_318:
        /*0738*/ 	.byte	0x04, 0x2f
        /*073a*/ 	.short	(.L_320 - .L_319)
	.align		4
.L_319:
        /*073c*/ 	.word	index@(_ZN5flash24flash_fwd_splitkv_kernelI23Flash_fwd_kernel_traitsILi96ELi64ELi128ELi4ELb0ELb0EN7cutlass10bfloat16_tE19Flash_kernel_traitsILi96ELi64ELi128ELi4ES3_EELb1ELb0ELb0ELb0ELb0ELb1ELb1ELb0EEEvNS_16Flash_fwd_paramsE)
        /*0740*/ 	.word	0x000000ff


	//----- nvinfo : EIATTR_FRAME_SIZE
	.align		4
.L_320:
        /*0744*/ 	.byte	0x04, 0x11
        /*0746*/ 	.short	(.L_322 - .L_321)
	.align		4
.L_321:
        /*0748*/ 	.word	index@(_ZN5flash24flash_fwd_splitkv_kernelI23Flash_fwd_kernel_traitsILi96ELi64ELi128ELi4ELb0ELb0EN7cutlass10bfloat16_tE19Flash_kernel_traitsILi96ELi64ELi128ELi4ES3_EELb1ELb0ELb0ELb0ELb0ELb1ELb1ELb0EEEvNS_16Flash_fwd_paramsE)
        /*074c*/ 	.word	0x00000000


	//----- nvinfo : EIATTR_REGCOUNT
	.align		4
.L_322:
        /*0750*/ 	.byte	0x04, 0x2f
        /*0752*/ 	.short	(.L_324 - .L_323)
	.align		4
.L_323:
        /*0754*/ 	.word	index@(_ZN5flash24flash_fwd_splitkv_kernelI23Flash_fwd_kernel_traitsILi96ELi64ELi128ELi4ELb0ELb0EN7cutlass10bfloat16_tE19Flash_kernel_traitsILi96ELi64ELi128ELi4ES3_EELb1ELb0ELb0ELb0ELb0ELb0ELb1ELb0EEEvNS_16Flash_fwd_paramsE)
        /*0758*/ 	.word	0x000000d8


	//----- nvinfo : EIATTR_FRAME_SIZE
	.align		4
.L_324:
        /*075c*/ 	.byte	0x04, 0x11
        /*075e*/ 	.short	(.L_326 - .L_325)
	.align		4
.L_325:
        /*0760*/ 	.word	index@(_ZN5flash24flash_fwd_splitkv_kernelI23Flash_fwd_kernel_traitsILi96ELi64ELi128ELi4ELb0ELb0EN7cutlass10bfloat16_tE19Flash_kernel_traitsILi96ELi64ELi128ELi4ES3_EELb1ELb0ELb0ELb0ELb0ELb0ELb1ELb0EEEvNS_16Flash_fwd_paramsE)
        /*0764*/ 	.word	0x00000000


	//----- nvinfo : EIATTR_REGCOUNT
	.align		4
.L_326:
        /*0768*/ 	.byte	0x04, 0x2f
        /*076a*/ 	.short	(.L_328 - .L_327)
	.align		4
.L_327:
        /*076c*/ 	.word	index@(_ZN5flash24flash_fwd_splitkv_kernelI23Flash_fwd_kernel_traitsILi96ELi64ELi128ELi4ELb0ELb0EN7cutlass10bfloat16_tE19Flash_kernel_traitsILi96ELi64ELi128ELi4ES3_EELb1ELb0ELb0ELb0ELb0ELb1ELb0ELb1EEEvNS_16Flash_fwd_paramsE)
        /*0770*/ 	.word	0x000000ec


	//----- nvinfo : EIATTR_FRAME_SIZE
	.align		4
.L_328:
        /*0774*/ 	.byte	0x04, 0x11
        /*0776*/ 	.short	(.L_330 - .L_329)
	.align		4
.L_329:
        /*0778*/ 	.word	index@($__internal_15_$__cuda_sm70_shflsync_bfly_p)
        /*077c*/ 	.word	0x00000000


	//----- nvinfo : EIATTR_FRAME_SIZE
	.align		4
.L_330:
        /*0780*/ 	.byte	0x04, 0x11
        /*0782*/ 	.short	(.L_332 - .L_331)
	.align		4
.L_331:
        /*0784*/ 	.word	index@($_ZN5flash24flash_fwd_splitkv_kernelI23Flash_fwd_kernel_traitsILi96ELi64ELi128ELi4ELb0ELb0EN7cutlass10bfloat16_tE19Flash_kernel_traitsILi96ELi64ELi128ELi4ES3_EELb1ELb0ELb0ELb0ELb0ELb1ELb0ELb1EEEvNS_16Flash_fwd_paramsE$_ZN5flash30compute_attn_1rowblock_splitkvI23Flash_fwd_kernel_traitsILi96ELi64ELi128ELi4ELb0ELb0EN7cutlass10bfloat16_tE19Flash_kernel_traitsILi96ELi64ELi128ELi4ES3_EELb1ELb0ELb0ELb0ELb0ELb1ELb0ELb1ENS_16Flash_fwd_paramsEEEvRKT8_iiiii)
        /*0788*/ 	.word	0x00000000


	//----- nvinfo : EIATTR_FRAME_SIZE
	.align		4
.L_332:
        /*078c*/ 	.byte	0x04, 0x11
        /*078e*/ 	.short	(.L_334 - .L_333)
	.align		4
.L_333:
        /*0790*/ 	.word	index@(_ZN5flash24flash_fwd_splitkv_kernelI23Flash_fwd_kernel_traitsILi96ELi64ELi128ELi4ELb0ELb0EN7cutlass10bfloat16_tE19Flash_kernel_traitsILi96ELi64ELi128ELi4ES3_EELb1ELb0ELb0ELb0ELb0ELb1ELb0ELb1EEEvNS_16Flash_fwd_paramsE)
        /*0794*/ 	.word	0x00000000


	//----- nvinfo : EIATTR_REGCOUNT
	.align		4
.L_334:
        /*0798*/ 	.byte	0x04, 0x2f
        /*079a*/ 	.short	(.L_336 - .L_335)
	.align		4
.L_335:
        /*079c*/ 	.word	index@(_ZN5flash24flash_fwd_splitkv_kernelI23Flash_fwd_kernel_traitsILi96ELi64ELi128ELi4ELb0ELb0EN7cutlass10bfloat16_tE19Flash_kernel_traitsILi96ELi64ELi128ELi4ES3_EELb1ELb0ELb0ELb0ELb0ELb0ELb0ELb1EEEvNS_16Flash_fwd_paramsE)
        /*07a0*/ 	.word	0x000000d8


	//----- nvinfo : EIATTR_FRAME_SIZE
	.align		4
.L_336:
        /*07a4*/ 	.byte	0x04, 0x11
        /*07a6*/ 	.short	(.L_338 - .L_337)
	.align		4
.L_337:
        /*07a8*/ 	.word	index@($__internal_14_$__cuda_sm70_shflsync_bfly_p)
        /*07ac*/ 	.word	0x00000000


	//----- nvinfo : EIATTR_FRAME_SIZE
	.align		4
.L_338:
        /*07b0*/ 	.byte	0x04, 0x11
        /*07b2*/ 	.short	(.L_340 - .L_339)
	.align		4
.L_339:
        /*07b4*/ 	.word	index@($_ZN5flash24flash_fwd_splitkv_kernelI23Flash_fwd_kernel_traitsILi96ELi64ELi128ELi4ELb0ELb0EN7cutlass10bfloat16_tE19Flash_kernel_traitsILi96ELi64ELi128ELi4ES3_EELb1ELb0ELb0ELb0ELb0ELb0ELb0ELb1EEEvNS_16Flash_fwd_paramsE$_ZN5flash30compute_attn_1rowblock_splitkvI23Flash_fwd_kernel_traitsILi96ELi64ELi128ELi4ELb0ELb0EN7cutlass10bfloat16_tE19Flash_kernel_traitsILi96ELi64ELi128ELi4ES3_EELb1ELb0ELb0ELb0ELb0ELb0ELb0ELb1ENS_16Flash_fwd_paramsEEEvRKT8_iiiii)
        /*07b8*/ 	.word	0x00000000


	//----- nvinfo : EIATTR_FRAME_SIZE
	.align		4
.L_340:
        /*07bc*/ 	.byte	0x04, 0x11
        /*07be*/ 	.short	(.L_342 - .L_341)
	.align		4
.L_341:
        /*07c0*/ 	.word	index@(_ZN5flash24flash_fwd_splitkv_kernelI23Flash_fwd_kernel_traitsILi96ELi64ELi128ELi4ELb0ELb0EN7cutlass10bfloat16_tE19Flash_kernel_traitsILi96ELi64ELi128ELi4ES3_EELb1ELb0ELb0ELb0ELb0ELb0ELb0ELb1EEEvNS_16Flash_fwd_paramsE)
        /*07c4*/ 	.word	0x00000000


	//----- nvinfo : EIATTR_REGCOUNT
	.align		4
.L_342:
        /*07c8*/ 	.byte	0x04, 0x2f
        /*07ca*/ 	.short	(.L_344 - .L_343)
	.align		4
.L_343:
        /*07cc*/ 	.word	index@(_ZN5flash24flash_fwd_splitkv_kernelI23Flash_fwd_kernel_traitsILi96ELi64ELi128ELi4ELb0ELb0EN7cutlass10bfloat16_tE19Flash_kernel_traitsILi96ELi64ELi128ELi4ES3_EELb1ELb0ELb0ELb0ELb0ELb1ELb0ELb0EEEvNS_16Flash_fwd_paramsE)
        /*07d0*/ 	.word	0x000000ff


	//----- nvinfo : EIATTR_FRAME_SIZE
	.align		4
.L_344:
        /*07d4*/ 	.byte	0x04, 0x11
        /*07d6*/ 	.short	(.L_346 - .L_345)
	.align		4
.L_345:
        /*07d8*/ 	.word	index@(_ZN5flash24flash_fwd_splitkv_kernelI23Flash_fwd_kernel_traitsILi96ELi64ELi128ELi4ELb0ELb0EN7cutlass10bfloat16_tE19Flash_kernel_traitsILi96ELi64ELi128ELi4ES3_EELb1ELb0ELb0ELb0ELb0ELb1ELb0ELb0EEEvNS_16Flash_fwd_paramsE)
        /*07dc*/ 	.word	0x00000000


	//----- nvinfo : EIATTR_REGCOUNT
	.align		4
.L_346:
        /*07e0*/ 	.byte	0x04, 0x2f
        /*07e2*/ 	.short	(.L_348 - .L_347)
	.align		4
.L_347:
        /*07e4*/ 	.word	index@(_ZN5flash24flash_fwd_splitkv_kernelI23Flash_fwd_kernel_traitsILi96ELi64ELi128ELi4ELb0ELb0EN7cutlass10bfloat16_tE19Flash_kernel_traitsILi96ELi64ELi128ELi4ES3_EELb1ELb0ELb0ELb0ELb0ELb0ELb0ELb0EEEvNS_16Flash_fwd_paramsE)
        /*07e8*/ 	.word	0x000000db


	//----- nvinfo : EIATTR_FRAME_SIZE
	.align		4
.L_348:
        /*07ec*/ 	.byte	0x04, 0x11
        /*07ee*/ 	.short	(.L_350 - .L_349)
	.align		4
.L_349:
        /*07f0*/ 	.word	index@(_ZN5flash24flash_fwd_splitkv_kernelI23Flash_fwd_kernel_traitsILi96ELi64ELi128ELi4ELb0ELb0EN7cutlass10bfloat16_tE19Flash_kernel_traitsILi96ELi64ELi128ELi4ES3_EELb1ELb0ELb0ELb0ELb0ELb0ELb0ELb0EEEvNS_16Flash_fwd_paramsE)
        /*07f4*/ 	.word	0x00000000


	//----- nvinfo : EIATTR_REGCOUNT
	.align		4
.L_350:
        /*07f8*/ 	.byte	0x04, 0x2f
        /*07fa*/ 	.short	(.L_352 - .L_351)
	.align		4
.L_351:
        /*07fc*/ 	.word	index@(_ZN5flash32flash_fwd_splitkv_combine_kernelI23Flash_fwd_kernel_traitsILi96ELi64ELi128ELi4ELb0ELb0EN7cutlass10bfloat16_tE19Flash_kernel_traitsILi96ELi64ELi128ELi4ES3_EELi16ELi1ELb1EEEvNS_16Flash_fwd_paramsE)
        /*0800*/ 	.word	0x00000036


	//----- nvinfo : EIATTR_FRAME_SIZE
	.align		4
.L_352:
        /*0804*/ 	.byte	0x04, 0x11
        /*0806*/ 	.short	(.L_354 - .L_353)
	.align		4
.L_353:
        /*0808*/ 	.word	index@($__internal_13_$__cuda_sm20_div_s64)
        /*080c*/ 	.word	0x00000000


	//----- nvinfo : EIATTR_FRAME_SIZE
	.align		4
.L_354:
        /*0810*/ 	.byte	0x04, 0x11
        /*0812*/ 	.short	(.L_356 - .L_355)
	.align		4
.L_355:
        /*0814*/ 	.word	index@(_ZN5flash32flash_fwd_splitkv_combine_kernelI23Flash_fwd_kernel_traitsILi96ELi64ELi128ELi4ELb0ELb0EN7cutlass10bfloat16_tE19Flash_kernel_traitsILi96ELi64ELi128ELi4ES3_EELi16ELi1ELb1EEEvNS_16Flash_fwd_paramsE)
        /*0818*/ 	.word	0x00000000


	//----- nvinfo : EIATTR_REGCOUNT
	.align		4
.L_356:
        /*081c*/ 	.byte	0x04, 0x2f
        /*081e*/ 	.short	(.L_358 - .L_357)
	.align		4
.L_357:
        /*0820*/ 	.word	index@(_ZN5flash32flash_fwd_splitkv_combine_kernelI23Flash_fwd_kernel_traitsILi96ELi64ELi128ELi4ELb0ELb0EN7cutlass10bfloat16_tE19Flash_kernel_traitsILi96ELi64ELi128ELi4ES3_EELi16ELi2ELb1EEEvNS_16Flash_fwd_paramsE)
        /*0824*/ 	.word	0x00000036


	//----- nvinfo : EIATTR_FRAME_SIZE
	.align		4
.L_358:
        /*0828*/ 	.byte	0x04, 0x11
        /*082a*/ 	.short	(.L_360 - .L_359)
	.align		4
.L_359:
        /*082c*/ 	.word	index@($__internal_12_$__cuda_sm20_div_s64)
        /*0830*/ 	.word	0x00000000


	//----- nvinfo : EIATTR_FRAME_SIZE
	.align		4
.L_360:
        /*0834*/ 	.byte	0x04, 0x11
        /*0836*/ 	.short	(.L_362 - .L_361)
	.align		4
.L_361:
        /*0838*/ 	.word	index@(_ZN5flash32flash_fwd_splitkv_combine_kernelI23Flash_fwd_kernel_traitsILi96ELi64ELi128ELi4ELb0ELb0EN7cutlass10bfloat16_tE19Flash_kernel_traitsILi96ELi64ELi128ELi4ES3_EELi16ELi2ELb1EEEvNS_16Flash_fwd_paramsE)
        /*083c*/ 	.word	0x00000000


	//----- nvinfo : EIATTR_REGCOUNT
	.align		4
.L_362:
        /*0840*/ 	.byte	0x04, 0x2f
        /*0842*/ 	.short	(.L_364 - .L_363)
	.align		4
.L_363:
        /*0844*/ 	.word	index@(_ZN5flash32flash_fwd_splitkv_combine_kernelI23Flash_fwd_kernel_traitsILi96ELi64ELi128ELi4ELb0ELb0EN7cutlass10bfloat16_tE19Flash_kernel_traitsILi96ELi64ELi128ELi4ES3_EELi16ELi3ELb1EEEvNS_16Flash_fwd_paramsE)
        /*0848*/ 	.word	0x00000036


	//----- nvinfo : EIATTR_FRAME_SIZE
	.align		4
.L_364:
        /*084c*/ 	.byte	0x04, 0x11
        /*084e*/ 	.short	(.L_366 - .L_365)
	.align		4
.L_365:
        /*0850*/ 	.word	index@($__internal_11_$__cuda_sm20_div_s64)
        /*0854*/ 	.word	0x00000000


	//----- nvinfo : EIATTR_FRAME_SIZE
	.align		4
.L_366:
        /*0858*/ 	.byte	0x04, 0x11
        /*085a*/ 	.short	(.L_368 - .L_367)
	.align		4
.L_367:
        /*085c*/ 	.word	index@(_ZN5flash32flash_fwd_splitkv_combine_kernelI23Flash_fwd_kernel_traitsILi96ELi64ELi128ELi4ELb0ELb0EN7cutlass10bfloat16_tE19Flash_kernel_traitsILi96ELi64ELi128ELi4ES3_EELi16ELi3ELb1EEEvNS_16Flash_fwd_paramsE)
        /*0860*/ 	.word	0x00000000


	//----- nvinfo : EIATTR_REGCOUNT
	.align		4
.L_368:
        /*0864*/ 	.byte	0x04, 0x2f
        /*0866*/ 	.short	(.L_370 - .L_369)
	.align		4
.L_369:
        /*0868*/ 	.word	index@(_ZN5flash32flash_fwd_splitkv_combine_kernelI23Flash_fwd_kernel_traitsILi96ELi64ELi128ELi4ELb0ELb0EN7cutlass10bfloat16_tE19Flash_kernel_traitsILi96ELi64ELi128ELi4ES3_EELi16ELi4ELb1EEEvNS_16Flash_fwd_paramsE)
        /*086c*/ 	.word	0x0000003e


	//----- nvinfo : EIATTR_FRAME_SIZE
	.align		4
.L_370:
        /*0870*/ 	.byte	0x04, 0x11
        /*0872*/ 	.short	(.L_372 - .L_371)
	.align		4
.L_371:
        /*0874*/ 	.word	index@($__internal_10_$__cuda_sm20_div_s64)
        /*0878*/ 	.word	0x00000000


	//----- nvinfo : EIATTR_FRAME_SIZE
	.align		4
.L_372:
        /*087c*/ 	.byte	0x04, 0x11
        /*087e*/ 	.short	(.L_374 - .L_373)
	.align		4
.L_373:
        /*0880*/ 	.word	index@(_ZN5flash32flash_fwd_splitkv_combine_kernelI23Flash_fwd_kernel_traitsILi96ELi64ELi128ELi4ELb0ELb0EN7cutlass10bfloat16_tE19Flash_kernel_traitsILi96ELi64ELi128ELi4ES3_EELi16ELi4ELb1EEEvNS_16Flash_fwd_paramsE)
        /*0884*/ 	.word	0x00000000


	//----- nvinfo : EIATTR_REGCOUNT
	.align		4
.L_374:
        /*0888*/ 	.byte	0x04, 0x2f
        /*088a*/ 	.short	(.L_376 - .L_375)
	.align		4
.L_375:
        /*088c*/ 	.word	index@(_ZN5flash32flash_fwd_splitkv_combine_kernelI23Flash_fwd_kernel_traitsILi96ELi64ELi128ELi4ELb0ELb0EN7cutlass10bfloat16_tE19Flash_kernel_traitsILi96ELi64ELi128ELi4ES3_EELi16ELi5ELb1EEEvNS_16Flash_fwd_paramsE)
        /*0890*/ 	.word	0x00000040


	//----- nvinfo : EIATTR_FRAME_SIZE
	.align		4
.L_376:
        /*0894*/ 	.byte	0x04, 0x11
        /*0896*/ 	.short	(.L_378 - .L_377)
	.align		4
.L_377:
        /*0898*/ 	.word	index@($__internal_9_$__cuda_sm20_div_s64)
        /*089c*/ 	.word	0x00000000


	//----- nvinfo : EIATTR_FRAME_SIZE
	.align		4
.L_378:
        /*08a0*/ 	.byte	0x04, 0x11
        /*08a2*/ 	.short	(.L_380 - .L_379)
	.align		4
.L_379:
        /*08a4*/ 	.word	index@(_ZN5flash32flash_fwd_splitkv_combine_kernelI23Flash_fwd_kernel_traitsILi96ELi64ELi128ELi4ELb0ELb0EN7cutlass10bfloat16_tE19Flash_kernel_traitsILi96ELi64ELi128ELi4ES3_EELi16ELi5ELb1EEEvNS_16Flash_fwd_paramsE)
        /*08a8*/ 	.word	0x00000000


	//----- nvinfo : EIATTR_REGCOUNT
	.align		4
.L_380:
        /*08ac*/ 	.byte	0x04, 0x2f
        /*08ae*/ 	.short	(.L_382 - .L_381)
	.align		4
.L_381:
        /*08b0*/ 	.word	index@(_ZN5flash32flash_fwd_splitkv_combine_kernelI23Flash_fwd_kernel_traitsILi96ELi64ELi128ELi4ELb0ELb0EN7cutlass10bfloat16_tE19Flash_kernel_traitsILi96ELi64ELi128ELi4ES3_EELi16ELi6ELb1EEEvNS_16Flash_fwd_paramsE)
        /*08b4*/ 	.word	0x0000003e


	//----- nvinfo : EIATTR_FRAME_SIZE
	.align		4
.L_382:
        /*08b8*/ 	.byte	0x04, 0x11
        /*08ba*/ 	.short	(.L_384 - .L_383)
	.align		4
.L_383:
        /*08bc*/ 	.word	index@($__internal_8_$__cuda_sm20_div_s64)
        /*08c0*/ 	.word	0x00000000


	//----- nvinfo : EIATTR_FRAME_SIZE
	.align		4
.L_384:
        /*08c4*/ 	.byte	0x04, 0x11
        /*08c6*/ 	.short	(.L_386 - .L_385)
	.align		4
.L_385:
        /*08c8*/ 	.word	index@(_ZN5flash32flash_fwd_splitkv_combine_kernelI23Flash_fwd_kernel_traitsILi96ELi64ELi128ELi4ELb0ELb0EN7cutlass10bfloat16_tE19Flash_kernel_traitsILi96ELi64ELi128ELi4ES3_EELi16ELi6ELb1EEEvNS_16Flash_fwd_paramsE)
        /*08cc*/ 	.word	0x00000000


	//----- nvinfo : EIATTR_REGCOUNT
	.align		4
.L_386:
        /*08d0*/ 	.byte	0x04, 0x2f
        /*08d2*/ 	.short	(.L_388 - .L_387)
	.align		4
.L_387:
        /*08d4*/ 	.word	index@(_ZN5flash32flash_fwd_splitkv_combine_kernelI23Flash_fwd_kernel_traitsILi96ELi64ELi128ELi4ELb0ELb0EN7cutlass10bfloat16_tE19Flash_kernel_traitsILi96ELi64ELi128ELi4ES3_EELi16ELi7ELb1EEEvNS_16Flash_fwd_paramsE)
        /*08d8*/ 	.word	0x00000046


	//----- nvinfo : EIATTR_FRAME_SIZE
	.align		4
.L_388:
        /*08dc*/ 	.byte	0x04, 0x11
        /*08de*/ 	.short	(.L_390 - .L_389)
	.align		4
.L_389:
        /*08e0*/ 	.word	index@($__internal_7_$__cuda_sm20_div_s64)
        /*08e4*/ 	.word	0x00000000


	//----- nvinfo : EIATTR_FRAME_SIZE
	.align		4
.L_390:
        /*08e8*/ 	.byte	0x04, 0x11
        /*08ea*/ 	.short	(.L_392 - .L_391)
	.align		4
.L_391:
        /*08ec*/ 	.word	index@(_ZN5flash32flash_fwd_splitkv_combine_kernelI23Flash_fwd_kernel_traitsILi96ELi64ELi128ELi4ELb0ELb0EN7cutlass10bfloat16_tE19Flash_kernel_traitsILi96ELi64ELi128ELi4ES3_EELi16ELi7ELb1EEEvNS_16Flash_fwd_paramsE)
        /*08f0*/ 	.word	0x00000000


	//----- nvinfo : EIATTR_REGCOUNT
	.align		4
.L_392:
        /*08f4*/ 	.byte	0x04, 0x2f
        /*08f6*/ 	.short	(.L_394 - .L_393)
	.align		4
.L_393:
        /*08f8*/ 	.word	index@(_ZN5flash32flash_fwd_splitkv_combine_kernelI23Flash_fwd_kernel_traitsILi96ELi64ELi128ELi4ELb0ELb0EN7cutlass10bfloat16_tE19Flash_kernel_traitsILi96ELi64ELi128ELi4ES3_EELi16ELi1ELb0EEEvNS_16Flash_fwd_paramsE)
        /*08fc*/ 	.word	0x00000036


	//----- nvinfo : EIATTR_FRAME_SIZE
	.align		4
.L_394:
        /*0900*/ 	.byte	0x04, 0x11
        /*0902*/ 	.short	(.L_396 - .L_395)
	.align		4
.L_395:
        /*0904*/ 	.word	index@($__internal_6_$__cuda_sm20_div_s64)
        /*0908*/ 	.word	0x00000000


	//----- nvinfo : EIATTR_FRAME_SIZE
	.align		4
.L_396:
        /*090c*/ 	.byte	0x04, 0x11
        /*090e*/ 	.short	(.L_398 - .L_397)
	.align		4
.L_397:
        /*0910*/ 	.word	index@(_ZN5flash32flash_fwd_splitkv_combine_kernelI23Flash_fwd_kernel_traitsILi96ELi64ELi128ELi4ELb0ELb0EN7cutlass10bfloat16_tE19Flash_kernel_traitsILi96ELi64ELi128ELi4ES3_EELi16ELi1ELb0EEEvNS_16Flash_fwd_paramsE)
        /*0914*/ 	.word	0x00000000


	//----- nvinfo : EIATTR_REGCOUNT
	.align		4
.L_398:
        /*0918*/ 	.byte	0x04, 0x2f
        /*091a*/ 	.short	(.L_400 - .L_399)
	.align		4
.L_399:
        /*091c*/ 	.word	index@(_ZN5flash32flash_fwd_splitkv_combine_kernelI23Flash_fwd_kernel_traitsILi96ELi64ELi128ELi4ELb0ELb0EN7cutlass10bfloat16_tE19Flash_kernel_traitsILi96ELi64ELi128ELi4ES3_EELi16ELi2ELb0EEEvNS_16Flash_fwd_paramsE)
        /*0920*/ 	.word	0x00000036


	//----- nvinfo : EIATTR_FRAME_SIZE
	.align		4
.L_400:
        /*0924*/ 	.byte	0x04, 0x11
        /*0926*/ 	.short	(.L_402 - .L_401)
	.align		4
.L_401:
        /*0928*/ 	.word	index@($__internal_5_$__cuda_sm20_div_s64)
        /*092c*/ 	.word	0x00000000


	//----- nvinfo : EIATTR_FRAME_SIZE
	.align		4
.L_402:
        /*0930*/ 	.byte	0x04, 0x11
        /*0932*/ 	.short	(.L_404 - .L_403)
	.align		4
.L_403:
        /*0934*/ 	.word	index@(_ZN5flash32flash_fwd_splitkv_combine_kernelI23Flash_fwd_kernel_traitsILi96ELi64ELi128ELi4ELb0ELb0EN7cutlass10bfloat16_tE19Flash_kernel_traitsILi96ELi64ELi128ELi4ES3_EELi16ELi2ELb0EEEvNS_16Flash_fwd_paramsE)
        /*0938*/ 	.word	0x00000000


	//----- nvinfo : EIATTR_REGCOUNT
	.align		4
.L_404:
        /*093c*/ 	.byte	0x04, 0x2f
        /*093e*/ 	.short	(.L_406 - .L_405)
	.align		4
.L_405:
        /*0940*/ 	.word	index@(_ZN5flash32flash_fwd_splitkv_combine_kernelI23Flash_fwd_kernel_traitsILi96ELi64ELi128ELi4ELb0ELb0EN7cutlass10bfloat16_tE19Flash_kernel_traitsILi96ELi64ELi128ELi4ES3_EELi16ELi3ELb0EEEvNS_16Flash_fwd_paramsE)
        /*0944*/ 	.word	0x00000036


	//----- nvinfo : EIATTR_FRAME_SIZE
	.align		4
.L_406:
        /*0948*/ 	.byte	0x04, 0x11
        /*094a*/ 	.short	(.L_408 - .L_407)
	.align		4
.L_407:
        /*094c*/ 	.word	index@($__internal_4_$__cuda_sm20_div_s64)
        /*0950*/ 	.word	0x00000000


	//----- nvinfo : EIATTR_FRAME_SIZE
	.align		4
.L_408:
        /*0954*/ 	.byte	0x04, 0x11
        /*0956*/ 	.short	(.L_410 - .L_409)
	.align		4
.L_409:
        /*0958*/ 	.word	index@(_ZN5flash32flash_fwd_splitkv_combine_kernelI23Flash_fwd_kernel_traitsILi96ELi64ELi128ELi4ELb0ELb0EN7cutlass10bfloat16_tE19Flash_kernel_traitsILi96ELi64ELi128ELi4ES3_EELi16ELi3ELb0EEEvNS_16Flash_fwd_paramsE)
        /*095c*/ 	.word	0x00000000


	//----- nvinfo : EIATTR_REGCOUNT
	.align		4
.L_410:
        /*0960*/ 	.byte	0x04, 0x2f
        /*0962*/ 	.short	(.L_412 - .L_411)
	.align		4
.L_411:
        /*0964*/ 	.word	index@(_ZN5flash32flash_fwd_splitkv_combine_kernelI23Flash_fwd_kernel_traitsILi96ELi64ELi128ELi4ELb0ELb0EN7cutlass10bfloat16_tE19Flash_kernel_traitsILi96ELi64ELi128ELi4ES3_EELi16ELi4ELb0EEEvNS_16Flash_fwd_paramsE)
        /*0968*/ 	.word	0x0000003e


	//----- nvinfo : EIATTR_FRAME_SIZE
	.align		4
.L_412:
        /*096c*/ 	.byte	0x04, 0x11
        /*096e*/ 	.short	(.L_414 - .L_413)
	.align		4
.L_413:
        /*0970*/ 	.word	index@($__internal_3_$__cuda_sm20_div_s64)
        /*0974*/ 	.word	0x00000000


	//----- nvinfo : EIATTR_FRAME_SIZE
	.align		4
.L_414:
        /*0978*/ 	.byte	0x04, 0x11
        /*097a*/ 	.short	(.L_416 - .L_415)
	.align		4
.L_415:
        /*097c*/ 	.word	index@(_ZN5flash32flash_fwd_splitkv_combine_kernelI23Flash_fwd_kernel_traitsILi96ELi64ELi128ELi4ELb0ELb0EN7cutlass10bfloat16_tE19Flash_kernel_traitsILi96ELi64ELi128ELi4ES3_EELi16ELi4ELb0EEEvNS_16Flash_fwd_paramsE)
        /*0980*/ 	.word	0x00000000


	//----- nvinfo : EIATTR_REGCOUNT
	.align		4
.L_416:
        /*0984*/ 	.byte	0x04, 0x2f
        /*0986*/ 	.short	(.L_418 - .L_417)
	.align		4
.L_417:
        /*0988*/ 	.word	index@(_ZN5flash32flash_fwd_splitkv_combine_kernelI23Flash_fwd_kernel_traitsILi96ELi64ELi128ELi4ELb0ELb0EN7cutlass10bfloat16_tE19Flash_kernel_traitsILi96ELi64ELi128ELi4ES3_EELi16ELi5ELb0EEEvNS_16Flash_fwd_paramsE)
        /*098c*/ 	.word	0x00000040


	//----- nvinfo : EIATTR_FRAME_SIZE
	.align		4
.L_418:
        /*0990*/ 	.byte	0x04, 0x11
        /*0992*/ 	.short	(.L_420 - .L_419)
	.align		4
.L_419:
        /*0994*/ 	.word	index@($__internal_2_$__cuda_sm20_div_s64)
        /*0998*/ 	.word	0x00000000


	//----- nvinfo : EIATTR_FRAME_SIZE
	.align		4
.L_420:
        /*099c*/ 	.byte	0x04, 0x11
        /*099e*/ 	.short	(.L_422 - .L_421)
	.align		4
.L_421:
        /*09a0*/ 	.word	index@(_ZN5flash32flash_fwd_splitkv_combine_kernelI23Flash_fwd_kernel_traitsILi96ELi64ELi128ELi4ELb0ELb0EN7cutlass10bfloat16_tE19Flash_kernel_traitsILi96ELi64ELi128ELi4ES3_EELi16ELi5ELb0EEEvNS_16Flash_fwd_paramsE)
        /*09a4*/ 	.word	0x00000000


	//----- nvinfo : EIATTR_REGCOUNT
	.align		4
.L_422:
        /*09a8*/ 	.byte	0x04, 0x2f
        /*09aa*/ 	.short	(.L_424 - .L_423)
	.align		4
.L_423:
        /*09ac*/ 	.word	index@(_ZN5flash32flash_fwd_splitkv_combine_kernelI23Flash_fwd_kernel_traitsILi96ELi64ELi128ELi4ELb0ELb0EN7cutlass10bfloat16_tE19Flash_kernel_traitsILi96ELi64ELi128ELi4ES3_EELi16ELi6ELb0EEEvNS_16Flash_fwd_paramsE)
        /*09b0*/ 	.word	0x0000003e


	//----- nvinfo : EIATTR_FRAME_SIZE
	.align		4
.L_424:
        /*09b4*/ 	.byte	0x04, 0x11
        /*09b6*/ 	.short	(.L_426 - .L_425)
	.align		4
.L_425:
        /*09b8*/ 	.word	index@($__internal_1_$__cuda_sm20_div_s64)
        /*09bc*/ 	.word	0x00000000


	//----- nvinfo : EIATTR_FRAME_SIZE
	.align		4
.L_426:
        /*09c0*/ 	.byte	0x04, 0x11
        /*09c2*/ 	.short	(.L_428 - .L_427)
	.align		4
.L_427:
        /*09c4*/ 	.word	index@(_ZN5flash32flash_fwd_splitkv_combine_kernelI23Flash_fwd_kernel_traitsILi96ELi64ELi128ELi4ELb0ELb0EN7cutlass10bfloat16_tE19Flash_kernel_traitsILi96ELi64ELi128ELi4ES3_EELi16ELi6ELb0EEEvNS_16Flash_fwd_paramsE)
        /*09c8*/ 	.word	0x00000000


	//----- nvinfo : EIATTR_REGCOUNT
	.align		4
.L_428:
        /*09cc*/ 	.byte	0x04, 0x2f
        /*09ce*/ 	.short	(.L_430 - .L_429)
	.align		4
.L_429:
        /*09d0*/ 	.word	index@(_ZN5flash32flash_fwd_splitkv_combine_kernelI23Flash_fwd_kernel_traitsILi96ELi64ELi128ELi4ELb0ELb0EN7cutlass10bfloat16_tE19Flash_kernel_traitsILi96ELi64ELi128ELi4ES3_EELi16ELi7ELb0EEEvNS_16Flash_fwd_paramsE)
        /*09d4*/ 	.word	0x00000046


	//----- nvinfo : EIATTR_FRAME_SIZE
	.align		4
.L_430:
        /*09d8*/ 	.byte	0x04, 0x11
        /*09da*/ 	.short	(.L_432 - .L_431)
	.align		4
.L_431:
        /*09dc*/ 	.word	index@($__internal_0_$__cuda_sm20_div_s64)
        /*09e0*/ 	.word	0x00000000


	//----- nvinfo : EIATTR_FRAME_SIZE
	.align		4
.L_432:
        /*09e4*/ 	.byte	0x04, 0x11
        /*09e6*/ 	.short	(.L_434 - .L_433)
	.align		4
.L_433:
        /*09e8*/ 	.word	index@(_ZN5flash32flash_fwd_splitkv_combine_kernelI23Flash_fwd_kernel_traitsILi96ELi64ELi128ELi4ELb0ELb0EN7cutlass10bfloat16_tE19Flash_kernel_traitsILi96ELi64ELi128ELi4ES3_EELi16ELi7ELb0EEEvNS_16Flash_fwd_paramsE)
        /*09ec*/ 	.word	0x00000000


	//----- nvinfo : EIATTR_MIN_STACK_SIZE
	.align		4
.L_434:
        /*09f0*/ 	.byte	0x04, 0x12
        /*09f2*/ 	.short	(.L_436 - .L_435)
	.align		4
.L_435:
        /*09f4*/ 	.word	index@(_ZN5flash32flash_fwd_splitkv_combine_kernelI23Flash_fwd_kernel_traitsILi96ELi64ELi128ELi4ELb0ELb0EN7cutlass10bfloat16_tE19Flash_kernel_traitsILi96ELi64ELi128ELi4ES3_EELi16ELi7ELb0EEEvNS_16Flash_fwd_paramsE)
        /*09f8*/ 	.word	0x00000000


	//----- nvinfo : EIATTR_MIN_STACK_SIZE
	.align		4
.L_436:
        /*09fc*/ 	.byte	0x04, 0x12
        /*09fe*/ 	.short	(.L_438 - .L_437)
	.align		4
.L_437:
        /*0a00*/ 	.word	index@(_ZN5flash32flash_fwd_splitkv_combine_kernelI23Flash_fwd_kernel_traitsILi96ELi64ELi128ELi4ELb0ELb0EN7cutlass10bfloat16_tE19Flash_kernel_traitsILi96ELi64ELi128ELi4ES3_EELi16ELi6ELb0EEEvNS_16Flash_fwd_paramsE)
        /*0a04*/ 	.word	0x00000000


	//----- nvinfo : EIATTR_MIN_STACK_SIZE
	.align		4
.L_438:
        /*0a08*/ 	.byte	0x04, 0x12
        /*0a0a*/ 	.short	(.L_440 - .L_439)
	.align		4
.L_439:
        /*0a0c*/ 	.word	index@(_ZN5flash32flash_fwd_splitkv_combine_kernelI23Flash_fwd_kernel_traitsILi96ELi64ELi128ELi4ELb0ELb0EN7cutlass10bfloat16_tE19Flash_kernel_traitsILi96ELi64ELi128ELi4ES3_EELi16ELi5ELb0EEEvNS_16Flash_fwd_paramsE)
        /*0a10*/ 	.word	0x00000000


	//----- nvinfo : EIATTR_MIN_STACK_SIZE
	.align		4
.L_440:
        /*0a14*/ 	.byte	0x04, 0x12
        /*0a16*/ 	.short	(.L_442 - .L_441)
	.align		4
.L_441:
        /*0a18*/ 	.word	index@(_ZN5flash32flash_fwd_splitkv_combine_kernelI23Flash_fwd_kernel_traitsILi96ELi64ELi128ELi4ELb0ELb0EN7cutlass10bfloat16_tE19Flash_kernel_traitsILi96ELi64ELi128ELi4ES3_EELi16ELi4ELb0EEEvNS_16Flash_fwd_paramsE)
        /*0a1c*/ 	.word	0x00000000


	//----- nvinfo : EIATTR_MIN_STACK_SIZE
	.align		4
.L_442:
        /*0a20*/ 	.byte	0x04, 0x12
        /*0a22*/ 	.short	(.L_444 - .L_443)
	.align		4
.L_443:
        /*0a24*/ 	.word	index@(_ZN5flash32flash_fwd_splitkv_combine_kernelI23Flash_fwd_kernel_traitsILi96ELi64ELi128ELi4ELb0ELb0EN7cutlass10bfloat16_tE19Flash_kernel_traitsILi96ELi64ELi128ELi4ES3_EELi16ELi3ELb0EEEvNS_16Flash_fwd_paramsE)
        /*0a28*/ 	.word	0x00000000


	//----- nvinfo : EIATTR_MIN_STACK_SIZE
	.align		4
.L_444:
        /*0a2c*/ 	.byte	0x04, 0x12
        /*0a2e*/ 	.short	(.L_446 - .L_445)
	.align		4
.L_445:
        /*0a30*/ 	.word	index@(_ZN5flash32flash_fwd_splitkv_combine_kernelI23Flash_fwd_kernel_traitsILi96ELi64ELi128ELi4ELb0ELb0EN7cutlass10bfloat16_tE19Flash_kernel_traitsILi96ELi64ELi128ELi4ES3_EELi16ELi2ELb0EEEvNS_16Flash_fwd_paramsE)
        /*0a34*/ 	.word	0x00000000


	//----- nvinfo : EIATTR_MIN_STACK_SIZE
	.align		4
.L_446:
        /*0a38*/ 	.byte	0x04, 0x12
        /*0a3a*/ 	.short	(.L_448 - .L_447)
	.align		4
.L_447:
        /*0a3c*/ 	.word	index@(_ZN5flash32flash_fwd_splitkv_combine_kernelI23Flash_fwd_kernel_traitsILi96ELi64ELi128ELi4ELb0ELb0EN7cutlass10bfloat16_tE19Flash_kernel_traitsILi96ELi64ELi128ELi4ES3_EELi16ELi1ELb0EEEvNS_16Flash_fwd_paramsE)
        /*0a40*/ 	.word	0x00000000


	//----- nvinfo : EIATTR_MIN_STACK_SIZE
	.align		4
.L_448:
        /*0a44*/ 	.byte	0x04, 0x12
        /*0a46*/ 	.short	(.L_450 - .L_449)
	.align		4
.L_449:
        /*0a48*/ 	.word	index@(_ZN5flash32flash_fwd_splitkv_combine_kernelI23Flash_fwd_kernel_traitsILi96ELi64ELi128ELi4ELb0ELb0EN7cutlass10bfloat16_tE19Flash_kernel_traitsILi96ELi64ELi128ELi4ES3_EELi16ELi7ELb1EEEvNS_16Flash_fwd_paramsE)
        /*0a4c*/ 	.word	0x00000000


	//----- nvinfo : EIATTR_MIN_STACK_SIZE
	.align		4
.L_450:
        /*0a50*/ 	.byte	0x04, 0x12
        /*0a52*/ 	.short	(.L_452 - .L_451)
	.align		4
.L_451:
        /*0a54*/ 	.word	index@(_ZN5flash32flash_fwd_splitkv_combine_kernelI23Flash_fwd_kernel_traitsILi96ELi64ELi128ELi4ELb0ELb0EN7cutlass10bfloat16_tE19Flash_kernel_traitsILi96ELi64ELi128ELi4ES3_EELi16ELi6ELb1EEEvNS_16Flash_fwd_paramsE)
        /*0a58*/ 	.word	0x00000000


	//----- nvinfo : EIATTR_MIN_STACK_SIZE
	.align		4
.L_452:
        /*0a5c*/ 	.byte	0x04, 0x12
        /*0a5e*/ 	.short	(.L_454 - .L_453)
	.align		4
.L_453:
        /*0a60*/ 	.word	index@(_ZN5flash32flash_fwd_splitkv_combine_kernelI23Flash_fwd_kernel_traitsILi96ELi64ELi128ELi4ELb0ELb0EN7cutlass10bfloat16_tE19Flash_kernel_traitsILi96ELi64ELi128ELi4ES3_EELi16ELi5ELb1EEEvNS_16Flash_fwd_paramsE)
        /*0a64*/ 	.word	0x00000000


	//----- nvinfo : EIATTR_MIN_STACK_SIZE
	.align		4
.L_454:
        /*0a68*/ 	.byte	0x04, 0x12
        /*0a6a*/ 	.short	(.L_456 - .L_455)
	.align		4
.L_455:
        /*0a6c*/ 	.word	index@(_ZN5flash32flash_fwd_splitkv_combine_kernelI23Flash_fwd_kernel_traitsILi96ELi64ELi128ELi4ELb0ELb0EN7cutlass10bfloat16_tE19Flash_kernel_traitsILi96ELi64ELi128ELi4ES3_EELi16ELi4ELb1EEEvNS_16Flash_fwd_paramsE)
        /*0a70*/ 	.word	0x00000000


	//----- nvinfo : EIATTR_MIN_STACK_SIZE
	.align		4
.L_456:
        /*0a74*/ 	.byte	0x04, 0x12
        /*0a76*/ 	.short	(.L_458 - .L_457)
	.align		4
.L_457:
        /*0a78*/ 	.word	index@(_ZN5flash32flash_fwd_splitkv_combine_kernelI23Flash_fwd_kernel_traitsILi96ELi64ELi128ELi4ELb0ELb0EN7cutlass10bfloat16_tE19Flash_kernel_traitsILi96ELi64ELi128ELi4ES3_EELi16ELi3ELb1EEEvNS_16Flash_fwd_paramsE)
        /*0a7c*/ 	.word	0x00000000


	//----- nvinfo : EIATTR_MIN_STACK_SIZE
	.align		4
.L_458:
        /*0a80*/ 	.byte	0x04, 0x12
        /*0a82*/ 	.short	(.L_460 - .L_459)
	.align		4
.L_459:
        /*0a84*/ 	.word	index@(_ZN5flash32flash_fwd_splitkv_combine_kernelI23Flash_fwd_kernel_traitsILi96ELi64ELi128ELi4ELb0ELb0EN7cutlass10bfloat16_tE19Flash_kernel_traitsILi96ELi64ELi128ELi4ES3_EELi16ELi2ELb1EEEvNS_16Flash_fwd_paramsE)
        /*0a88*/ 	.word	0x00000000


	//----- nvinfo : EIATTR_MIN_STACK_SIZE
	.align		4
.L_460:
        /*0a8c*/ 	.byte	0x04, 0x12
        /*0a8e*/ 	.short	(.L_462 - .L_461)
	.align		4
.L_461:
        /*0a90*/ 	.word	index@(_ZN5flash32flash_fwd_splitkv_combine_kernelI23Flash_fwd_kernel_traitsILi96ELi64ELi128ELi4ELb0ELb0EN7cutlass10bfloat16_tE19Flash_kernel_traitsILi96ELi64ELi128ELi4ES3_EELi16ELi1ELb1EEEvNS_16Flash_fwd_paramsE)
        /*0a94*/ 	.word	0x00000000


	//----- nvinfo : EIATTR_MIN_STACK_SIZE
	.align		4
.L_462:
        /*0a98*/ 	.byte	0x04, 0x12
        /*0a9a*/ 	.short	(.L_464 - .L_463)
	.align		4
.L_463:
        /*0a9c*/ 	.word	index@(_ZN5flash24flash_fwd_splitkv_kernelI23Flash_fwd_kernel_traitsILi96ELi64ELi128ELi4ELb0ELb0EN7cutlass10bfloat16_tE19Flash_kernel_traitsILi96ELi64ELi128ELi4ES3_EELb1ELb0ELb0ELb0ELb0ELb0ELb0ELb0EEEvNS_16Flash_fwd_paramsE)
        /*0aa0*/ 	.word	0x00000000


	//----- nvinfo : EIATTR_MIN_STACK_SIZE
	.align		4
.L_464:
        /*0aa4*/ 	.byte	0x04, 0x12
        /*0aa6*/ 	.short	(.L_466 - .L_465)
	.align		4
.L_465:
        /*0aa8*/ 	.word	index@(_ZN5flash24flash_fwd_splitkv_kernelI23Flash_fwd_kernel_traitsILi96ELi64ELi128ELi4ELb0ELb0EN7cutlass10bfloat16_tE19Flash_kernel_traitsILi96ELi64ELi128ELi4ES3_EELb1ELb0ELb0ELb0ELb0ELb1ELb0ELb0EEEvNS_16Flash_fwd_paramsE)
        /*0aac*/ 	.word	0x00000000


	//----- nvinfo : EIATTR_MIN_STACK_SIZE
	.align		4
.L_466:
        /*0ab0*/ 	.byte	0x04, 0x12
        /*0ab2*/ 	.short	(.L_468 - .L_467)
	.align		4
.L_467:
        /*0ab4*/ 	.word	index@(_ZN5flash24flash_fwd_splitkv_kernelI23Flash_fwd_kernel_traitsILi96ELi64ELi128ELi4ELb0ELb0EN7cutlass10bfloat16_tE19Flash_kernel_traitsILi96ELi64ELi128ELi4ES3_EELb1ELb0ELb0ELb0ELb0ELb0ELb0ELb1EEEvNS_16Flash_fwd_paramsE)
        /*0ab8*/ 	.word	0x00000000


	//----- nvinfo : EIATTR_MIN_STACK_SIZE
	.align		4
.L_468:
        /*0abc*/ 	.byte	0x04, 0x12
        /*0abe*/ 	.short	(.L_470 - .L_469)
	.align		4
.L_469:
        /*0ac0*/ 	.word	index@(_ZN5flash24flash_fwd_splitkv_kernelI23Flash_fwd_kernel_traitsILi96ELi64ELi128ELi4ELb0ELb0EN7cutlass10bfloat16_tE19Flash_kernel_traitsILi96ELi64ELi128ELi4ES3_EELb1ELb0ELb0ELb0ELb0ELb1ELb0ELb1EEEvNS_16Flash_fwd_paramsE)
        /*0ac4*/ 	.word	0x00000000


	//----- nvinfo : EIATTR_MIN_STACK_SIZE
	.align		4
.L_470:
        /*0ac8*/ 	.byte	0x04, 0x12
        /*0aca*/ 	.short	(.L_472 - .L_471)
	.align		4
.L_471:
        /*0acc*/ 	.word	index@(_ZN5flash24flash_fwd_splitkv_kernelI23Flash_fwd_kernel_traitsILi96ELi64ELi128ELi4ELb0ELb0EN7cutlass10bfloat16_tE19Flash_kernel_traitsILi96ELi64ELi128ELi4ES3_EELb1ELb0ELb0ELb0ELb0ELb0ELb1ELb0EEEvNS_16Flash_fwd_paramsE)
        /*0ad0*/ 	.word	0x00000000


	//----- nvinfo : EIATTR_MIN_STACK_SIZE
	.align		4
.L_472:
        /*0ad4*/ 	.byte	0x04, 0x12
        /*0ad6*/ 	.short	(.L_474 - .L_473)
	.align		4
.L_473:
        /*0ad8*/ 	.word	index@(_ZN5flash24flash_fwd_splitkv_kernelI23Flash_fwd_kernel_traitsILi96ELi64ELi128ELi4ELb0ELb0EN7cutlass10bfloat16_tE19Flash_kernel_traitsILi96ELi64ELi128ELi4ES3_EELb1ELb0ELb0ELb0ELb0ELb1ELb1ELb0EEEvNS_16Flash_fwd_paramsE)
        /*0adc*/ 	.word	0x00000000


	//----- nvinfo : EIATTR_MIN_STACK_SIZE
	.align		4
.L_474:
        /*0ae0*/ 	.byte	0x04, 0x12
        /*0ae2*/ 	.short	(.L_476 - .L_475)
	.align		4
.L_475:
        /*0ae4*/ 	.word	index@(_ZN5flash24flash_fwd_splitkv_kernelI23Flash_fwd_kernel_traitsILi96ELi64ELi128ELi4ELb0ELb0EN7cutlass10bfloat16_tE19Flash_kernel_traitsILi96ELi64ELi128ELi4ES3_EELb1ELb0ELb0ELb0ELb0ELb0ELb1ELb1EEEvNS_16Flash_fwd_paramsE)
        /*0ae8*/ 	.word	0x00000000


	//----- nvinfo : EIATTR_MIN_STACK_SIZE
	.align		4
.L_476:
        /*0aec*/ 	.byte	0x04, 0x12
        /*0aee*/ 	.short	(.L_478 - .L_477)
	.align		4
.L_477:
        /*0af0*/ 	.word	index@(_ZN5flash24flash_fwd_splitkv_kernelI23Flash_fwd_kernel_traitsILi96ELi64ELi128ELi4ELb0ELb0EN7cutlass10bfloat16_tE19Flash_kernel_traitsILi96ELi64ELi128ELi4ES3_EELb1ELb0ELb0ELb0ELb0ELb1ELb1ELb1EEEvNS_16Flash_fwd_paramsE)
        /*0af4*/ 	.word	0x00000000


	//----- nvinfo : EIATTR_MIN_STACK_SIZE
	.align		4
.L_478:
        /*0af8*/ 	.byte	0x04, 0x12
        /*0afa*/ 	.short	(.L_480 - .L_479)
	.align		4
.L_479:
        /*0afc*/ 	.word	index@(_ZN5flash24flash_fwd_splitkv_kernelI23Flash_fwd_kernel_traitsILi96ELi64ELi128ELi4ELb0ELb0EN7cutlass10bfloat16_tE19Flash_kernel_traitsILi96ELi64ELi128ELi4ES3_EELb1ELb0ELb0ELb1ELb1ELb0ELb0ELb0EEEvNS_16Flash_fwd_paramsE)
        /*0b00*/ 	.word	0x00000000


	//----- nvinfo : EIATTR_MIN_STACK_SIZE
	.align		4
.L_480:
        /*0b04*/ 	.byte	0x04, 0x12
        /*0b06*/ 	.short	(.L_482 - .L_481)
	.align		4
.L_481:
        /*0b08*/ 	.word	index@(_ZN5flash24flash_fwd_splitkv_kernelI23Flash_fwd_kernel_traitsILi96ELi64ELi128ELi4ELb0ELb0EN7cutlass10bfloat16_tE19Flash_kernel_traitsILi96ELi64ELi128ELi4ES3_EELb1ELb0ELb0ELb1ELb1ELb1ELb0ELb0EEEvNS_16Flash_fwd_paramsE)
        /*0b0c*/ 	.word	0x00000000


	//----- nvinfo : EIATTR_MIN_STACK_SIZE
	.align		4
.L_482:
        /*0b10*/ 	.byte	0x04, 0x12
        /*0b12*/ 	.short	(.L_484 - .L_483)
	.align		4
.L_483:
        /*0b14*/ 	.word	index@(_ZN5flash24flash_fwd_splitkv_kernelI23Flash_fwd_kernel_traitsILi96ELi64ELi128ELi4ELb0ELb0EN7cutlass10bfloat16_tE19Flash_kernel_traitsILi96ELi64ELi128ELi4ES3_EELb1ELb0ELb0ELb1ELb1ELb0ELb1ELb0EEEvNS_16Flash_fwd_paramsE)
        /*0b18*/ 	.word	0x00000000


	//----- nvinfo : EIATTR_MIN_STACK_SIZE
	.align		4
.L_484:
        /*0b1c*/ 	.byte	0x04, 0x12
        /*0b1e*/ 	.short	(.L_486 - .L_485)
	.align		4
.L_485:
        /*0b20*/ 	.word	index@(_ZN5flash24flash_fwd_splitkv_kernelI23Flash_fwd_kernel_traitsILi96ELi64ELi128ELi4ELb0ELb0EN7cutlass10bfloat16_tE19Flash_kernel_traitsILi96ELi64ELi128ELi4ES3_EELb1ELb0ELb0ELb1ELb1ELb1ELb1ELb0EEEvNS_16Flash_fwd_paramsE)
        /*0b24*/ 	.word	0x00000000


	//----- nvinfo : EIATTR_MIN_STACK_SIZE
	.align		4
.L_486:
        /*0b28*/ 	.byte	0x04, 0x12
        /*0b2a*/ 	.short	(.L_488 - .L_487)
	.align		4
.L_487:
        /*0b2c*/ 	.word	index@(_ZN5flash24flash_fwd_splitkv_kernelI23Flash_fwd_kernel_traitsILi96ELi64ELi128ELi4ELb0ELb0EN7cutlass10bfloat16_tE19Flash_kernel_traitsILi96ELi64ELi128ELi4ES3_EELb1ELb0ELb0ELb0ELb1ELb0ELb0ELb0EEEvNS_16Flash_fwd_paramsE)
        /*0b30*/ 	.word	0x00000000


	//----- nvinfo : EIATTR_MIN_STACK_SIZE
	.align		4
.L_488:
        /*0b34*/ 	.byte	0x04, 0x12
        /*0b36*/ 	.short	(.L_490 - .L_489)
	.align		4
.L_489:
        /*0b38*/ 	.word	index@(_ZN5flash24flash_fwd_splitkv_kernelI23Flash_fwd_kernel_traitsILi96ELi64ELi128ELi4ELb0ELb0EN7cutlass10bfloat16_tE19Flash_kernel_traitsILi96ELi64ELi128ELi4ES3_EELb1ELb0ELb0ELb0ELb1ELb1ELb0ELb0EEEvNS_16Flash_fwd_paramsE)
        /*0b3c*/ 	.word	0x00000000


	//----- nvinfo : EIATTR_MIN_STACK_SIZE
	.align		4
.L_490:
        /*0b40*/ 	.byte	0x04, 0x12
        /*0b42*/ 	.short	(.L_492 - .L_491)
	.align		4
.L_491:
        /*0b44*/ 	.word	index@(_ZN5flash24flash_fwd_splitkv_kernelI23Flash_fwd_kernel_traitsILi96ELi64ELi128ELi4ELb0ELb0EN7cutlass10bfloat16_tE19Flash_kernel_traitsILi96ELi64ELi128ELi4ES3_EELb1ELb0ELb1ELb0ELb0ELb0ELb0ELb0EEEvNS_16Flash_fwd_paramsE)
        /*0b48*/ 	.word	0x00000000


	//----- nvinfo : EIATTR_MIN_STACK_SIZE
	.align		4
.L_492:
        /*0b4c*/ 	.byte	0x04, 0x12
        /*0b4e*/ 	.short	(.L_494 - .L_493)
	.align		4
.L_493:
        /*0b50*/ 	.word	index@(_ZN5flash24flash_fwd_splitkv_kernelI23Flash_fwd_kernel_traitsILi96ELi64ELi128ELi4ELb0ELb0EN7cutlass10bfloat16_tE19Flash_kernel_traitsILi96ELi64ELi128ELi4ES3_EELb1ELb0ELb1ELb0ELb0ELb1ELb0ELb0EEEvNS_16Flash_fwd_paramsE)
        /*0b54*/ 	.word	0x00000000


	//----- nvinfo : EIATTR_MIN_STACK_SIZE
	.align		4
.L_494:
        /*0b58*/ 	.byte	0x04, 0x12
        /*0b5a*/ 	.short	(.L_496 - .L_495)
	.align		4
.L_495:
        /*0b5c*/ 	.word	index@(_ZN5flash24flash_fwd_splitkv_kernelI23Flash_fwd_kernel_traitsILi96ELi64ELi128ELi4ELb0ELb0EN7cutlass10bfloat16_tE19Flash_kernel_traitsILi96ELi64ELi128ELi4ES3_EELb1ELb0ELb0ELb0ELb1ELb0ELb0ELb1EEEvNS_16Flash_fwd_paramsE)
        /*0b60*/ 	.word	0x00000000


	//----- nvinfo : EIATTR_MIN_STACK_SIZE
	.align		4
.L_496:
        /*0b64*/ 	.byte	0x04, 0x12
        /*0b66*/ 	.short	(.L_498 - .L_497)
	.align		4
.L_497:
        /*0b68*/ 	.word	index@(_ZN5flash24flash_fwd_splitkv_kernelI23Flash_fwd_kernel_traitsILi96ELi64ELi128ELi4ELb0ELb0EN7cutlass10bfloat16_tE19Flash_kernel_traitsILi96ELi64ELi128ELi4ES3_EELb1ELb0ELb0ELb0ELb1ELb1ELb0ELb1EEEvNS_16Flash_fwd_paramsE)
        /*0b6c*/ 	.word	0x00000000


	//----- nvinfo : EIATTR_MIN_STACK_SIZE
	.align		4
.L_498:
        /*0b70*/ 	.byte	0x04, 0x12
        /*0b72*/ 	.short	(.L_500 - .L_499)
	.align		4
.L_499:
        /*0b74*/ 	.word	index@(_ZN5flash24flash_fwd_splitkv_kernelI23Flash_fwd_kernel_traitsILi96ELi64ELi128ELi4ELb0ELb0EN7cutlass10bfloat16_tE19Flash_kernel_traitsILi96ELi64ELi128ELi4ES3_EELb1ELb0ELb1ELb0ELb0ELb0ELb0ELb1EEEvNS_16Flash_fwd_paramsE)
        /*0b78*/ 	.word	0x00000000


	//----- nvinfo : EIATTR_MIN_STACK_SIZE
	.align		4
.L_500:
        /*0b7c*/ 	.byte	0x04, 0x12
        /*0b7e*/ 	.short	(.L_502 - .L_501)
	.align		4
.L_501:
        /*0b80*/ 	.word	index@(_ZN5flash24flash_fwd_splitkv_kernelI23Flash_fwd_kernel_traitsILi96ELi64ELi128ELi4ELb0ELb0EN7cutlass10bfloat16_tE19Flash_kernel_traitsILi96ELi64ELi128ELi4ES3_EELb1ELb0ELb1ELb0ELb0ELb1ELb0ELb1EEEvNS_16Flash_fwd_paramsE)
        /*0b84*/ 	.word	0x00000000


	//----- nvinfo : EIATTR_MIN_STACK_SIZE
	.align		4
.L_502:
        /*0b88*/ 	.byte	0x04, 0x12
        /*0b8a*/ 	.short	(.L_504 - .L_503)
	.align		4
.L_503:
        /*0b8c*/ 	.word	index@(_ZN5flash24flash_fwd_splitkv_kernelI23Flash_fwd_kernel_traitsILi96ELi64ELi128ELi4ELb0ELb0EN7cutlass10bfloat16_tE19Flash_kernel_traitsILi96ELi64ELi128ELi4ES3_EELb1ELb0ELb0ELb0ELb1ELb0ELb1ELb0EEEvNS_16Flash_fwd_paramsE)
        /*0b90*/ 	.word	0x00000000


	//----- nvinfo : EIATTR_MIN_STACK_SIZE
	.align		4
.L_504:
        /*0b94*/ 	.byte	0x04, 0x12
        /*0b96*/ 	.short	(.L_506 - .L_505)
	.align		4
.L_505:
        /*0b98*/ 	.word	index@(_ZN5flash24flash_fwd_splitkv_kernelI23Flash_fwd_kernel_traitsILi96ELi64ELi128ELi4ELb0ELb0EN7cutlass10bfloat16_tE19Flash_kernel_traitsILi96ELi64ELi128ELi4ES3_EELb1ELb0ELb0ELb0ELb1ELb1ELb1ELb0EEEvNS_16Flash_fwd_paramsE)
        /*0b9c*/ 	.word	0x00000000


	//----- nvinfo : EIATTR_MIN_STACK_SIZE
	.align		4
.L_506:
        /*0ba0*/ 	.byte	0x04, 0x12
        /*0ba2*/ 	.short	(.L_508 - .L_507)
	.align		4
.L_507:
        /*0ba4*/ 	.word	index@(_ZN5flash24flash_fwd_splitkv_kernelI23Flash_fwd_kernel_traitsILi96ELi64ELi128ELi4ELb0ELb0EN7cutlass10bfloat16_tE19Flash_kernel_traitsILi96ELi64ELi128ELi4ES3_EELb1ELb0ELb1ELb0ELb0ELb0ELb1ELb0EEEvNS_16Flash_fwd_paramsE)
        /*0ba8*/ 	.word	0x00000000


	//----- nvinfo : EIATTR_MIN_STACK_SIZE
	.align		4
.L_508:
        /*0bac*/ 	.byte	0x04, 0x12
        /*0bae*/ 	.short	(.L_510 - .L_509)
	.align		4
.L_509:
        /*0bb0*/ 	.word	index@(_ZN5flash24flash_fwd_splitkv_kernelI23Flash_fwd_kernel_traitsILi96ELi64ELi128ELi4ELb0ELb0EN7cutlass10bfloat16_tE19Flash_kernel_traitsILi96ELi64ELi128ELi4ES3_EELb1ELb0ELb1ELb0ELb0ELb1ELb1ELb0EEEvNS_16Flash_fwd_paramsE)
        /*0bb4*/ 	.word	0x00000000


	//----- nvinfo : EIATTR_MIN_STACK_SIZE
	.align		4
.L_510:
        /*0bb8*/ 	.byte	0x04, 0x12
        /*0bba*/ 	.short	(.L_512 - .L_511)
	.align		4
.L_511:
        /*0bbc*/ 	.word	index@(_ZN5flash24flash_fwd_splitkv_kernelI23Flash_fwd_kernel_traitsILi96ELi64ELi128ELi4ELb0ELb0EN7cutlass10bfloat16_tE19Flash_kernel_traitsILi96ELi64ELi128ELi4ES3_EELb1ELb0ELb0ELb0ELb1ELb0ELb1ELb1EEEvNS_16Flash_fwd_paramsE)
        /*0bc0*/ 	.word	0x00000000


	//----- nvinfo : EIATTR_MIN_STACK_SIZE
	.align		4
.L_512:
        /*0bc4*/ 	.byte	0x04, 0x12
        /*0bc6*/ 	.short	(.L_514 - .L_513)
	.align		4
.L_513:
        /*0bc8*/ 	.word	index@(_ZN5flash24flash_fwd_splitkv_kernelI23Flash_fwd_kernel_traitsILi96ELi64ELi128ELi4ELb0ELb0EN7cutlass10bfloat16_tE19Flash_kernel_traitsILi96ELi64ELi128ELi4ES3_EELb1ELb0ELb0ELb0ELb1ELb1ELb1ELb1EEEvNS_16Flash_fwd_paramsE)
        /*0bcc*/ 	.word	0x00000000


	//----- nvinfo : EIATTR_MIN_STACK_SIZE
	.align		4
.L_514:
        /*0bd0*/ 	.byte	0x04, 0x12
        /*0bd2*/ 	.short	(.L_516 - .L_515)
	.align		4
.L_515:
        /*0bd4*/ 	.word	index@(_ZN5flash24flash_fwd_splitkv_kernelI23Flash_fwd_kernel_traitsILi96ELi64ELi128ELi4ELb0ELb0EN7cutlass10bfloat16_tE19Flash_kernel_traitsILi96ELi64ELi128ELi4ES3_EELb1ELb0ELb1ELb0ELb0ELb0ELb1ELb1EEEvNS_16Flash_fwd_paramsE)
        /*0bd8*/ 	.word	0x00000000


	//----- nvinfo : EIATTR_MIN_STACK_SIZE
	.align		4
.L_516:
        /*0bdc*/ 	.byte	0x04, 0x12
        /*0bde*/ 	.short	(.L_518 - .L_517)
	.align		4
.L_517:
        /*0be0*/ 	.word	index@(_ZN5flash24flash_fwd_splitkv_kernelI23Flash_fwd_kernel_traitsILi96ELi64ELi128ELi4ELb0ELb0EN7cutlass10bfloat16_tE19Flash_kernel_traitsILi96ELi64ELi128ELi4ES3_EELb1ELb0ELb1ELb0ELb0ELb1ELb1ELb1EEEvNS_16Flash_fwd_paramsE)
        /*0be4*/ 	.word	0x00000000


	//----- nvinfo : EIATTR_MIN_STACK_SIZE
	.align		4
.L_518:
        /*0be8*/ 	.byte	0x04, 0x12
        /*0bea*/ 	.short	(.L_520 - .L_519)
	.align		4
.L_519:
        /*0bec*/ 	.word	index@(_ZN5flash32flash_fwd_splitkv_combine_kernelI23Flash_fwd_kernel_traitsILi96ELi64ELi64ELi4ELb0ELb0EN7cutlass10bfloat16_tE19Flash_kernel_traitsILi96ELi64ELi64ELi4ES3_EELi16ELi7ELb0EEEvNS_16Flash_fwd_paramsE)
        /*0bf0*/ 	.word	0x00000000


	//----- nvinfo : EIATTR_MIN_STACK_SIZE
	.align		4
.L_520:
        /*0bf4*/ 	.byte	0x04, 0x12
        /*0bf6*/ 	.short	(.L_522 - .L_521)
	.align		4
.L_521:
        /*0bf8*/ 	.word	index@(_ZN5flash32flash_fwd_splitkv_combine_kernelI23Flash_fwd_kernel_traitsILi96ELi64ELi64ELi4ELb0ELb0EN7cutlass10bfloat16_tE19Flash_kernel_traitsILi96ELi64ELi64ELi4ES3_EELi16ELi6ELb0EEEvNS_16Flash_fwd_paramsE)
        /*0bfc*/ 	.word	0x00000000


	//----- nvinfo : EIATTR_MIN_STACK_SIZE
	.align		4
.L_522:
        /*0c00*/ 	.byte	0x04, 0x12
        /*0c02*/ 	.short	(.L_524 - .L_523)
	.align		4
.L_523:
        /*0c04*/ 	.word	index@(_ZN5flash32flash_fwd_splitkv_combine_kernelI23Flash_fwd_kernel_traitsILi96ELi64ELi64ELi4ELb0ELb0EN7cutlass10bfloat16_tE19Flash_kernel_traitsILi96ELi64ELi64ELi4ES3_EELi16ELi5ELb0EEEvNS_16Flash_fwd_paramsE)
        /*0c08*/ 	.word	0x00000000


	//----- nvinfo : EIATTR_MIN_STACK_SIZE
	.align		4
.L_524:
        /*0c0c*/ 	.byte	0x04, 0x12
        /*0c0e*/ 	.short	(.L_526 - .L_525)
	.align		4
.L_525:
        /*0c10*/ 	.word	index@(_ZN5flash32flash_fwd_splitkv_combine_kernelI23Flash_fwd_kernel_traitsILi96ELi64ELi64ELi4ELb0ELb0EN7cutlass10bfloat16_tE19Flash_kernel_traitsILi96ELi64ELi64ELi4ES3_EELi16ELi4ELb0EEEvNS_16Flash_fwd_paramsE)
        /*0c14*/ 	.word	0x00000000


	//----- nvinfo : EIATTR_MIN_STACK_SIZE
	.align		4
.L_526:
        /*0c18*/ 	.byte	0x04, 0x12
        /*0c1a*/ 	.short	(.L_528 - .L_527)
	.align		4
.L_527:
        /*0c1c*/ 	.word	index@(_ZN5flash32flash_fwd_splitkv_combine_kernelI23Flash_fwd_kernel_traitsILi96ELi64ELi64ELi4ELb0ELb0EN7cutlass10bfloat16_tE19Flash_kernel_traitsILi96ELi64ELi64ELi4ES3_EELi16ELi3ELb0EEEvNS_16Flash_fwd_paramsE)
        /*0c20*/ 	.word	0x00000000


	//----- nvinfo : EIATTR_MIN_STACK_SIZE
	.align		4
.L_528:
        /*0c24*/ 	.byte	0x04, 0x12
        /*0c26*/ 	.short	(.L_530 - .L_529)
	.align		4
.L_529:
        /*0c28*/ 	.word	index@(_ZN5flash32flash_fwd_splitkv_combine_kernelI23Flash_fwd_kernel_traitsILi96ELi64ELi64ELi4ELb0ELb0EN7cutlass10bfloat16_tE19Flash_kernel_traitsILi96ELi64ELi64ELi4ES3_EELi16ELi2ELb0EEEvNS_16Flash_fwd_paramsE)
        /*0c2c*/ 	.word	0x00000000


	//----- nvinfo : EIATTR_MIN_STACK_SIZE
	.align		4
.L_530:
        /*0c30*/ 	.byte	0x04, 0x12
        /*0c32*/ 	.short	(.L_532 - .L_531)
	.align		4
.L_531:
        /*0c34*/ 	.word	index@(_ZN5flash32flash_fwd_splitkv_combine_kernelI23Flash_fwd_kernel_traitsILi96ELi64ELi64ELi4ELb0ELb0EN7cutlass10bfloat16_tE19Flash_kernel_traitsILi96ELi64ELi64ELi4ES3_EELi16ELi1ELb0EEEvNS_16Flash_fwd_paramsE)
        /*0c38*/ 	.word	0x00000000


	//----- nvinfo : EIATTR_MIN_STACK_SIZE
	.align		4
.L_532:
        /*0c3c*/ 	.byte	0x04, 0x12
        /*0c3e*/ 	.short	(.L_534 - .L_533)
	.align		4
.L_533:
        /*0c40*/ 	.word	index@(_ZN5flash32flash_fwd_splitkv_combine_kernelI23Flash_fwd_kernel_traitsILi96ELi64ELi64ELi4ELb0ELb0EN7cutlass10bfloat16_tE19Flash_kernel_traitsILi96ELi64ELi64ELi4ES3_EELi16ELi7ELb1EEEvNS_16Flash_fwd_paramsE)
        /*0c44*/ 	.word	0x00000000


	//----- nvinfo : EIATTR_MIN_STACK_SIZE
	.align		4
.L_534:
        /*0c48*/ 	.byte	0x04, 0x12
        /*0c4a*/ 	.short	(.L_536 - .L_535)
	.align		4
.L_535:
        /*0c4c*/ 	.word	index@(_ZN5flash32flash_fwd_splitkv_combine_kernelI23Flash_fwd_kernel_traitsILi96ELi64ELi64ELi4ELb0ELb0EN7cutlass10bfloat16_tE19Flash_kernel_traitsILi96ELi64ELi64ELi4ES3_EELi16ELi6ELb1EEEvNS_16Flash_fwd_paramsE)
        /*0c50*/ 	.word	0x00000000


	//----- nvinfo : EIATTR_MIN_STACK_SIZE
	.align		4
.L_536:
        /*0c54*/ 	.byte	0x04, 0x12
        /*0c56*/ 	.short	(.L_538 - .L_537)
	.align		4
.L_537:
        /*0c58*/ 	.word	index@(_ZN5flash32flash_fwd_splitkv_combine_kernelI23Flash_fwd_kernel_traitsILi96ELi64ELi64ELi4ELb0ELb0EN7cutlass10bfloat16_tE19Flash_kernel_traitsILi96ELi64ELi64ELi4ES3_EELi16ELi5ELb1EEEvNS_16Flash_fwd_paramsE)
        /*0c5c*/ 	.word	0x00000000


	//----- nvinfo : EIATTR_MIN_STACK_SIZE
	.align		4
.L_538:
        /*0c60*/ 	.byte	0x04, 0x12
        /*0c62*/ 	.short	(.L_540 - .L_539)
	.align		4
.L_539:
        /*0c64*/ 	.word	index@(_ZN5flash32flash_fwd_splitkv_combine_kernelI23Flash_fwd_kernel_traitsILi96ELi64ELi64ELi4ELb0ELb0EN7cutlass10bfloat16_tE19Flash_kernel_traitsILi96ELi64ELi64ELi4ES3_EELi16ELi4ELb1EEEvNS_16Flash_fwd_paramsE)
        /*0c68*/ 	.word	0x00000000


	//----- nvinfo : EIATTR_MIN_STACK_SIZE
	.align		4
.L_540:
        /*0c6c*/ 	.byte	0x04, 0x12
        /*0c6e*/ 	.short	(.L_542 - .L_541)
	.align		4
.L_541:
        /*0c70*/ 	.word	index@(_ZN5flash32flash_fwd_splitkv_combine_kernelI23Flash_fwd_kernel_traitsILi96ELi64ELi64ELi4ELb0ELb0EN7cutlass10bfloat16_tE19Flash_kernel_traitsILi96ELi64ELi64ELi4ES3_EELi16ELi3ELb1EEEvNS_16Flash_fwd_paramsE)
        /*0c74*/ 	.word	0x00000000


	//----- nvinfo : EIATTR_MIN_STACK_SIZE
	.align		4
.L_542:
        /*0c78*/ 	.byte	0x04, 0x12
        /*0c7a*/ 	.short	(.L_544 - .L_543)
	.align		4
.L_543:
        /*0c7c*/ 	.word	index@(_ZN5flash32flash_fwd_splitkv_combine_kernelI23Flash_fwd_kernel_traitsILi96ELi64ELi64ELi4ELb0ELb0EN7cutlass10bfloat16_tE19Flash_kernel_traitsILi96ELi64ELi64ELi4ES3_EELi16ELi2ELb1EEEvNS_16Flash_fwd_paramsE)
        /*0c80*/ 	.word	0x00000000


	//----- nvinfo : EIATTR_MIN_STACK_SIZE
	.align		4
.L_544:
        /*0c84*/ 	.byte	0x04, 0x12
        /*0c86*/ 	.short	(.L_546 - .L_545)
	.align		4
.L_545:
        /*0c88*/ 	.word	index@(_ZN5flash32flash_fwd_splitkv_combine_kernelI23Flash_fwd_kernel_traitsILi96ELi64ELi64ELi4ELb0ELb0EN7cutlass10bfloat16_tE19Flash_kernel_traitsILi96ELi64ELi64ELi4ES3_EELi16ELi1ELb1EEEvNS_16Flash_fwd_paramsE)
        /*0c8c*/ 	.word	0x00000000


	//----- nvinfo : EIATTR_MIN_STACK_SIZE
	.align		4
.L_546:
        /*0c90*/ 	.byte	0x04, 0x12
        /*0c92*/ 	.short	(.L_548 - .L_547)
	.align		4
.L_547:
        /*0c94*/ 	.word	index@(_ZN5flash24flash_fwd_splitkv_kernelI23Flash_fwd_kernel_traitsILi96ELi64ELi64ELi4ELb0ELb0EN7cutlass10bfloat16_tE19Flash_kernel_traitsILi96ELi64ELi64ELi4ES3_EELb1ELb0ELb0ELb0ELb0ELb0ELb0ELb0EEEvNS_16Flash_fwd_paramsE)
        /*0c98*/ 	.word	0x00000000


	//----- nvinfo : EIATTR_MIN_STACK_SIZE
	.align		4
.L_548:
        /*0c9c*/ 	.byte	0x04, 0x12
        /*0c9e*/ 	.short	(.L_550 - .L_549)
	.align		4
.L_549:
        /*0ca0*/ 	.word	index@(_ZN5flash24flash_fwd_splitkv_kernelI23Flash_fwd_kernel_traitsILi96ELi64ELi64ELi4ELb0ELb0EN7cutlass10bfloat16_tE19Flash_kernel_traitsILi96ELi64ELi64ELi4ES3_EELb1ELb0ELb0ELb0ELb0ELb1ELb0ELb0EEEvNS_16Flash_fwd_paramsE)
        /*0ca4*/ 	.word	0x00000000


	//----- nvinfo : EIATTR_MIN_STACK_SIZE
	.align		4
.L_550:
        /*0ca8*/ 	.byte	0x04, 0x12
        /*0caa*/ 	.short	(.L_552 - .L_551)
	.align		4
.L_551:
        /*0cac*/ 	.word	index@(_ZN5flash24flash_fwd_splitkv_kernelI23Flash_fwd_kernel_traitsILi96ELi64ELi64ELi4ELb0ELb0EN7cutlass10bfloat16_tE19Flash_kernel_traitsILi96ELi64ELi64ELi4ES3_EELb1ELb0ELb0ELb0ELb0ELb0ELb0ELb1EEEvNS_16Flash_fwd_paramsE)
        /*0cb0*/ 	.word	0x00000000


	//----- nvinfo : EIATTR_MIN_STACK_SIZE
	.align		4
.L_552:
        /*0cb4*/ 	.byte	0x04, 0x12
        /*0cb6*/ 	.short	(.L_554 - .L_553)
	.align		4
.L_553:
        /*0cb8*/ 	.word	index@(_ZN5flash24flash_fwd_splitkv_kernelI23Flash_fwd_kernel_traitsILi96ELi64ELi64ELi4ELb0ELb0EN7cutlass10bfloat16_tE19Flash_kernel_traitsILi96ELi64ELi64ELi4ES3_EELb1ELb0ELb0ELb0ELb0ELb1ELb0ELb1EEEvNS_16Flash_fwd_paramsE)
        /*0cbc*/ 	.word	0x00000000


	//----- nvinfo : EIATTR_MIN_STACK_SIZE
	.align		4
.L_554:
        /*0cc0*/ 	.byte	0x04, 0x12
        /*0cc2*/ 	.short	(.L_556 - .L_555)
	.align		4
.L_555:
        /*0cc4*/ 	.word	index@(_ZN5flash24flash_fwd_splitkv_kernelI23Flash_fwd_kernel_traitsILi96ELi64ELi64ELi4ELb0ELb0EN7cutlass10bfloat16_tE19Flash_kernel_traitsILi96ELi64ELi64ELi4ES3_EELb1ELb0ELb0ELb0ELb0ELb0ELb1ELb0EEEvNS_16Flash_fwd_paramsE)
        /*0cc8*/ 	.word	0x00000000


	//----- nvinfo : EIATTR_MIN_STACK_SIZE
	.align		4
.L_556:
        /*0ccc*/ 	.byte	0x04, 0x12
        /*0cce*/ 	.short	(.L_558 - .L_557)
	.align		4
.L_557:
        /*0cd0*/ 	.word	index@(_ZN5flash24flash_fwd_splitkv_kernelI23Flash_fwd_kernel_traitsILi96ELi64ELi64ELi4ELb0ELb0EN7cutlass10bfloat16_tE19Flash_kernel_traitsILi96ELi64ELi64ELi4ES3_EELb1ELb0ELb0ELb0ELb0ELb1ELb1ELb0EEEvNS_16Flash_fwd_paramsE)
        /*0cd4*/ 	.word	0x00000000


	//----- nvinfo : EIATTR_MIN_STACK_SIZE
	.align		4
.L_558:
        /*0cd8*/ 	.byte	0x04, 0x12
        /*0cda*/ 	.short	(.L_560 - .L_559)
	.align		4
.L_559:
        /*0cdc*/ 	.word	index@(_ZN5flash24flash_fwd_splitkv_kernelI23Flash_fwd_kernel_traitsILi96ELi64ELi64ELi4ELb0ELb0EN7cutlass10bfloat16_tE19Flash_kernel_traitsILi96ELi64ELi64ELi4ES3_EELb1ELb0ELb0ELb0ELb0ELb0ELb1ELb1EEEvNS_16Flash_fwd_paramsE)
        /*0ce0*/ 	.word	0x00000000


	//----- nvinfo : EIATTR_MIN_STACK_SIZE
	.align		4
.L_560:
        /*0ce4*/ 	.byte	0x04, 0x12
        /*0ce6*/ 	.short	(.L_562 - .L_561)
	.align		4
.L_561:
        /*0ce8*/ 	.word	index@(_ZN5flash24flash_fwd_splitkv_kernelI23Flash_fwd_kernel_traitsILi96ELi64ELi64ELi4ELb0ELb0EN7cutlass10bfloat16_tE19Flash_kernel_traitsILi96ELi64ELi64ELi4ES3_EELb1ELb0ELb0ELb0ELb0ELb1ELb1ELb1EEEvNS_16Flash_fwd_paramsE)
        /*0cec*/ 	.word	0x00000000


	//----- nvinfo : EIATTR_MIN_STACK_SIZE
	.align		4
.L_562:
        /*0cf0*/ 	.byte	0x04, 0x12
        /*0cf2*/ 	.short	(.L_564 - .L_563)
	.align		4
.L_563:
        /*0cf4*/ 	.word	index@(_ZN5flash24flash_fwd_splitkv_kernelI23Flash_fwd_kernel_traitsILi96ELi64ELi64ELi4ELb0ELb0EN7cutlass10bfloat16_tE19Flash_kernel_traitsILi96ELi64ELi64ELi4ES3_EELb1ELb0ELb0ELb1ELb1ELb0ELb0ELb0EEEvNS_16Flash_fwd_paramsE)
        /*0cf8*/ 	.word	0x00000000


	//----- nvinfo : EIATTR_MIN_STACK_SIZE
	.align		4
.L_564:
        /*0cfc*/ 	.byte	0x04, 0x12
        /*0cfe*/ 	.short	(.L_566 - .L_565)
	.align		4
.L_565:
        /*0d00*/ 	.word	index@(_ZN5flash24flash_fwd_splitkv_kernelI23Flash_fwd_kernel_traitsILi96ELi64ELi64ELi4ELb0ELb0EN7cutlass10bfloat16_tE19Flash_kernel_traitsILi96ELi64ELi64ELi4ES3_EELb1ELb0ELb0ELb1ELb1ELb1ELb0ELb0EEEvNS_16Flash_fwd_paramsE)
        /*0d04*/ 	.word	0x00000000


	//----- nvinfo : EIATTR_MIN_STACK_SIZE
	.align		4
.L_566:
        /*0d08*/ 	.byte	0x04, 0x12
        /*0d0a*/ 	.short	(.L_568 - .L_567)
	.align		4
.L_567:
        /*0d0c*/ 	.word	index@(_ZN5flash24flash_fwd_splitkv_kernelI23Flash_fwd_kernel_traitsILi96ELi64ELi64ELi4ELb0ELb0EN7cutlass10bfloat16_tE19Flash_kernel_traitsILi96ELi64ELi64ELi4ES3_EELb1ELb0ELb0ELb1ELb1ELb0ELb1ELb0EEEvNS_16Flash_fwd_paramsE)
        /*0d10*/ 	.word	0x00000000


	//----- nvinfo : EIATTR_MIN_STACK_SIZE
	.align		4
.L_568:
        /*0d14*/ 	.byte	0x04, 0x12
        /*0d16*/ 	.short	(.L_570 - .L_569)
	.align		4
.L_569:
        /*0d18*/ 	.word	index@(_ZN5flash24flash_fwd_splitkv_kernelI23Flash_fwd_kernel_traitsILi96ELi64ELi64ELi4ELb0ELb0EN7cutlass10bfloat16_tE19Flash_kernel_traitsILi96ELi64ELi64ELi4ES3_EELb1ELb0ELb0ELb1ELb1ELb1ELb1ELb0EEEvNS_16Flash_fwd_paramsE)
        /*0d1c*/ 	.word	0x00000000


	//----- nvinfo : EIATTR_MIN_STACK_SIZE
	.align		4
.L_570:
        /*0d20*/ 	.byte	0x04, 0x12
        /*0d22*/ 	.short	(.L_572 - .L_571)
	.align		4
.L_571:
        /*0d24*/ 	.word	index@(_ZN5flash24flash_fwd_splitkv_kernelI23Flash_fwd_kernel_traitsILi96ELi64ELi64ELi4ELb0ELb0EN7cutlass10bfloat16_tE19Flash_kernel_traitsILi96ELi64ELi64ELi4ES3_EELb1ELb0ELb0ELb0ELb1ELb0ELb0ELb0EEEvNS_16Flash_fwd_paramsE)
        /*0d28*/ 	.word	0x00000000


	//----- nvinfo : EIATTR_MIN_STACK_SIZE
	.align		4
.L_572:
        /*0d2c*/ 	.byte	0x04, 0x12
        /*0d2e*/ 	.short	(.L_574 - .L_573)
	.align		4
.L_573:
        /*0d30*/ 	.word	index@(_ZN5flash24flash_fwd_splitkv_kernelI23Flash_fwd_kernel_traitsILi96ELi64ELi64ELi4ELb0ELb0EN7cutlass10bfloat16_tE19Flash_kernel_traitsILi96ELi64ELi64ELi4ES3_EELb1ELb0ELb0ELb0ELb1ELb1ELb0ELb0EEEvNS_16Flash_fwd_paramsE)
        /*0d34*/ 	.word	0x00000000


	//----- nvinfo : EIATTR_MIN_STACK_SIZE
	.align		4
.L_574:
        /*0d38*/ 	.byte	0x04, 0x12
        /*0d3a*/ 	.short	(.L_576 - .L_575)
	.align		4
.L_575:
        /*0d3c*/ 	.word	index@(_ZN5flash24flash_fwd_splitkv_kernelI23Flash_fwd_kernel_traitsILi96ELi64ELi64ELi4ELb0ELb0EN7cutlass10bfloat16_tE19Flash_kernel_traitsILi96ELi64ELi64ELi4ES3_EELb1ELb0ELb1ELb0ELb0ELb0ELb0ELb0EEEvNS_16Flash_fwd_paramsE)
        /*0d40*/ 	.word	0x00000000


	//----- nvinfo : EIATTR_MIN_STACK_SIZE
	.align		4
.L_576:
        /*0d44*/ 	.byte	0x04, 0x12
        /*0d46*/ 	.short	(.L_578 - .L_577)
	.align		4
.L_577:
        /*0d48*/ 	.word	index@(_ZN5flash24flash_fwd_splitkv_kernelI23Flash_fwd_kernel_traitsILi96ELi64ELi64ELi4ELb0ELb0EN7cutlass10bfloat16_tE19Flash_kernel_traitsILi96ELi64ELi64ELi4ES3_EELb1ELb0ELb1ELb0ELb0ELb1ELb0ELb0EEEvNS_16Flash_fwd_paramsE)
        /*0d4c*/ 	.word	0x00000000


	//----- nvinfo : EIATTR_MIN_STACK_SIZE
	.align		4
.L_578:
        /*0d50*/ 	.byte	0x04, 0x12
        /*0d52*/ 	.short	(.L_580 - .L_579)
	.align		4
.L_579:
        /*0d54*/ 	.word	index@(_ZN5flash24flash_fwd_splitkv_kernelI23Flash_fwd_kernel_traitsILi96ELi64ELi64ELi4ELb0ELb0EN7cutlass10bfloat16_tE19Flash_kernel_traitsILi96ELi64ELi64ELi4ES3_EELb1ELb0ELb0ELb0ELb1ELb0ELb0ELb1EEEvNS_16Flash_fwd_paramsE)
        /*0d58*/ 	.word	0x00000000


	//----- nvinfo : EIATTR_MIN_STACK_SIZE
	.align		4
.L_580:
        /*0d5c*/ 	.byte	0x04, 0x12
        /*0d5e*/ 	.short	(.L_582 - .L_581)
	.align		4
.L_581:
        /*0d60*/ 	.word	index@(_ZN5flash24flash_fwd_splitkv_kernelI23Flash_fwd_kernel_traitsILi96ELi64ELi64ELi4ELb0ELb0EN7cutlass10bfloat16_tE19Flash_kernel_traitsILi96ELi64ELi64ELi4ES3_EELb1ELb0ELb0ELb0ELb1ELb1ELb0ELb1EEEvNS_16Flash_fwd_paramsE)
        /*0d64*/ 	.word	0x00000000


	//----- nvinfo : EIATTR_MIN_STACK_SIZE
	.align		4
.L_582:
        /*0d68*/ 	.byte	0x04, 0x12
        /*0d6a*/ 	.short	(.L_584 - .L_583)
	.align		4
.L_583:
        /*0d6c*/ 	.word	index@(_ZN5flash24flash_fwd_splitkv_kernelI23Flash_fwd_kernel_traitsILi96ELi64ELi64ELi4ELb0ELb0EN7cutlass10bfloat16_tE19Flash_kernel_traitsILi96ELi64ELi64ELi4ES3_EELb1ELb0ELb1ELb0ELb0ELb0ELb0ELb1EEEvNS_16Flash_fwd_paramsE)
        /*0d70*/ 	.word	0x00000000


	//----- nvinfo : EIATTR_MIN_STACK_SIZE
	.align		4
.L_584:
        /*0d74*/ 	.byte	0x04, 0x12
        /*0d76*/ 	.short	(.L_586 - .L_585)
	.align		4
.L_585:
        /*0d78*/ 	.word	index@(_ZN5flash24flash_fwd_splitkv_kernelI23Flash_fwd_kernel_traitsILi96ELi64ELi64ELi4ELb0ELb0EN7cutlass10bfloat16_tE19Flash_kernel_traitsILi96ELi64ELi64ELi4ES3_EELb1ELb0ELb1ELb0ELb0ELb1ELb0ELb1EEEvNS_16Flash_fwd_paramsE)
        /*0d7c*/ 	.word	0x00000000


	//----- nvinfo : EIATTR_MIN_STACK_SIZE
	.align		4
.L_586:
        /*0d80*/ 	.byte	0x04, 0x12
        /*0d82*/ 	.short	(.L_588 - .L_587)
	.align		4
.L_587:
        /*0d84*/ 	.word	index@(_ZN5flash24flash_fwd_splitkv_kernelI23Flash_fwd_kernel_traitsILi96ELi64ELi64ELi4ELb0ELb0EN7cutlass10bfloat16_tE19Flash_kernel_traitsILi96ELi64ELi64ELi4ES3_EELb1ELb0ELb0ELb0ELb1ELb0ELb1ELb0EEEvNS_16Flash_fwd_paramsE)
        /*0d88*/ 	.word	0x00000000


	//----- nvinfo : EIATTR_MIN_STACK_SIZE
	.align		4
.L_588:
        /*0d8c*/ 	.byte	0x04, 0x12
        /*0d8e*/ 	.short	(.L_590 - .L_589)
	.align		4
.L_589:
        /*0d90*/ 	.word	index@(_ZN5flash24flash_fwd_splitkv_kernelI23Flash_fwd_kernel_traitsILi96ELi64ELi64ELi4ELb0ELb0EN7cutlass10bfloat16_tE19Flash_kernel_traitsILi96ELi64ELi64ELi4ES3_EELb1ELb0ELb0ELb0ELb1ELb1ELb1ELb0EEEvNS_16Flash_fwd_paramsE)
        /*0d94*/ 	.word	0x00000000


	//----- nvinfo : EIATTR_MIN_STACK_SIZE
	.align		4
.L_590:
        /*0d98*/ 	.byte	0x04, 0x12
        /*0d9a*/ 	.short	(.L_592 - .L_591)
	.align		4
.L_591:
        /*0d9c*/ 	.word	index@(_ZN5flash24flash_fwd_splitkv_kernelI23Flash_fwd_kernel_traitsILi96ELi64ELi64ELi4ELb0ELb0EN7cutlass10bfloat16_tE19Flash_kernel_traitsILi96ELi64ELi64ELi4ES3_EELb1ELb0ELb1ELb0ELb0ELb0ELb1ELb0EEEvNS_16Flash_fwd_paramsE)
        /*0da0*/ 	.word	0x00000000


	//----- nvinfo : EIATTR_MIN_STACK_SIZE
	.align		4
.L_592:
        /*0da4*/ 	.byte	0x04, 0x12
        /*0da6*/ 	.short	(.L_594 - .L_593)
	.align		4
.L_593:
        /*0da8*/ 	.word	index@(_ZN5flash24flash_fwd_splitkv_kernelI23Flash_fwd_kernel_traitsILi96ELi64ELi64ELi4ELb0ELb0EN7cutlass10bfloat16_tE19Flash_kernel_traitsILi96ELi64ELi64ELi4ES3_EELb1ELb0ELb1ELb0ELb0ELb1ELb1ELb0EEEvNS_16Flash_fwd_paramsE)
        /*0dac*/ 	.word	0x00000000


	//----- nvinfo : EIATTR_MIN_STACK_SIZE
	.align		4
.L_594:
        /*0db0*/ 	.byte	0x04, 0x12
        /*0db2*/ 	.short	(.L_596 - .L_595)
	.align		4
.L_595:
        /*0db4*/ 	.word	index@(_ZN5flash24flash_fwd_splitkv_kernelI23Flash_fwd_kernel_traitsILi96ELi64ELi64ELi4ELb0ELb0EN7cutlass10bfloat16_tE19Flash_kernel_traitsILi96ELi64ELi64ELi4ES3_EELb1ELb0ELb0ELb0ELb1ELb0ELb1ELb1EEEvNS_16Flash_fwd_paramsE)
        /*0db8*/ 	.word	0x00000000


	//----- nvinfo : EIATTR_MIN_STACK_SIZE
	.align		4
.L_596:
        /*0dbc*/ 	.byte	0x04, 0x12
        /*0dbe*/ 	.short	(.L_598 - .L_597)
	.align		4
.L_597:
        /*0dc0*/ 	.word	index@(_ZN5flash24flash_fwd_splitkv_kernelI23Flash_fwd_kernel_traitsILi96ELi64ELi64ELi4ELb0ELb0EN7cutlass10bfloat16_tE19Flash_kernel_traitsILi96ELi64ELi64ELi4ES3_EELb1ELb0ELb0ELb0ELb1ELb1ELb1ELb1EEEvNS_16Flash_fwd_paramsE)
        /*0dc4*/ 	.word	0x00000000


	//----- nvinfo : EIATTR_MIN_STACK_SIZE
	.align		4
.L_598:
        /*0dc8*/ 	.byte	0x04, 0x12
        /*0dca*/ 	.short	(.L_600 - .L_599)
	.align		4
.L_599:
        /*0dcc*/ 	.word	index@(_ZN5flash24flash_fwd_splitkv_kernelI23Flash_fwd_kernel_traitsILi96ELi64ELi64ELi4ELb0ELb0EN7cutlass10bfloat16_tE19Flash_kernel_traitsILi96ELi64ELi64ELi4ES3_EELb1ELb0ELb1ELb0ELb0ELb0ELb1ELb1EEEvNS_16Flash_fwd_paramsE)
        /*0dd0*/ 	.word	0x00000000


	//----- nvinfo : EIATTR_MIN_STACK_SIZE
	.align		4
.L_600:
        /*0dd4*/ 	.byte	0x04, 0x12
        /*0dd6*/ 	.short	(.L_602 - .L_601)
	.align		4
.L_601:
        /*0dd8*/ 	.word	index@(_ZN5flash24flash_fwd_splitkv_kernelI23Flash_fwd_kernel_traitsILi96ELi64ELi64ELi4ELb0ELb0EN7cutlass10bfloat16_tE19Flash_kernel_traitsILi96ELi64ELi64ELi4ES3_EELb1ELb0ELb1ELb0ELb0ELb1ELb1ELb1EEEvNS_16Flash_fwd_paramsE)
        /*0ddc*/ 	.word	0x00000000
.L_602:


//--------------------- .nv.info._ZN5flash32flash_fwd_splitkv_combine_kernelI23Flash_fwd_kernel_traitsILi96ELi64ELi128ELi4ELb0ELb0EN7cutlass10bfloat16_tE19Flash_kernel_traitsILi96ELi64ELi128ELi4ES3_EELi16ELi7ELb0EEEvNS_16Flash_fwd_paramsE --------------------------
	.section	.nv.info._ZN5flash32flash_fwd_splitkv_combine_kernelI23Flash_fwd_kernel_traitsILi96ELi64ELi128ELi4ELb0ELb0EN7cutlass10bfloat16_tE19Flash_kernel_traitsILi96ELi64ELi128ELi4ES3_EELi16ELi7ELb0EEEvNS_16Flash_fwd_paramsE,"",@"SHT_CUDA_INFO"
	.sectionflags	@""
	.align	4


	//----- nvinfo : EIATTR_CUDA_API_VERSION
	.align		4
        /*0000*/ 	.byte	0x04, 0x37
        /*0002*/ 	.short	(.L_604 - .L_603)
.L_603:
        /*0004*/ 	.word	0x00000082


	//----- nvinfo : EIATTR_SW2861232_WAR
	.align		4
.L_604:
        /*0008*/ 	.byte	0x01, 0x35
	.zero		2


	//----- nvinfo : EIATTR_PARAM_CBANK
	.align		4
        /*000c*/ 	.byte	0x04, 0x0a
        /*000e*/ 	.short	(.L_606 - .L_605)
	.align		4
.L_605:
        /*0010*/ 	.word	index@(.nv.constant0._ZN5flash32flash_fwd_splitkv_combine_kernelI23Flash_fwd_kernel_traitsILi96ELi64ELi128ELi4ELb0ELb0EN7cutlass10bfloat16_tE19Flash_kernel_traitsILi96ELi64ELi128ELi4ES3_EELi16ELi7ELb0EEEvNS_16Flash_fwd_paramsE)
        /*0014*/ 	.short	0x0160
        /*0016*/ 	.short	0x01d0


	//----- nvinfo : EIATTR_CBANK_PARAM_SIZE
	.align		4
.L_606:
        /*0018*/ 	.byte	0x03, 0x19
        /*001a*/ 	.short	0x01d0


	//----- nvinfo : EIATTR_KPARAM_INFO
	.align		4
        /*001c*/ 	.byte	0x04, 0x17
        /*001e*/ 	.short	(.L_608 - .L_607)
.L_607:
        /*0020*/ 	.word	0x00000000
        /*0024*/ 	.short	0x0000
        /*0026*/ 	.short	0x0000
        /*0028*/ 	.byte	0x00, 0xf0, 0x41, 0x07


	//----- nvinfo : EIATTR_MAXREG_COUNT
	.align		4
.L_608:
        /*002c*/ 	.byte	0x03, 0x1b
        /*002e*/ 	.short	0x00ff


	//----- nvinfo : EIATTR_NUM_BARRIERS
	.align		4
        /*0030*/ 	.byte	0x02, 0x4c
        /*0032*/ 	.byte	0x01
	.zero		1


	//----- nvinfo : EIATTR_MERCURY_ISA_VERSION
	.align		4
        /*0034*/ 	.byte	0x03, 0x5f
        /*0036*/ 	.short	0x0000


	//----- nvinfo : EIATTR_COOP_GROUP_MASK_REGIDS
	.align		4
        /*0038*/ 	.byte	0x04, 0x29
        /*003a*/ 	.short	(.L_610 - .L_609)


	//   ....[0]....
.L_609:
        /*003c*/ 	.word	0xffffffff


	//   ....[1]....
        /*0040*/ 	.word	0xffffffff


	//   ....[2]....
        /*0044*/ 	.word	0xffffffff


	//   ....[3]....
        /*0048*/ 	.word	0xffffffff


	//   ....[4]....
        /*004c*/ 	.word	0xffffffff


	//   ....[5]....
        /*0050*/ 	.word	0xffffffff


	//----- nvinfo : EIATTR_COOP_GROUP_INSTR_OFFSETS
	.align		4
.L_610:
        /*0054*/ 	.byte	0x04, 0x28
        /*0056*/ 	.short	(.L_612 - .L_611)


	//   ....[0]....
.L_611:
        /*0058*/ 	.word	0x000028f0


	//   ....[1]....
        /*005c*/ 	.word	0x00002910


	//   ....[2]....
        /*0060*/ 	.word	0x00002930


	//   ....[3]....
        /*0064*/ 	.word	0x00002dd0


	//   ....[4]....
        /*0068*/ 	.word	0x00002ea0


	//   ....[5]....
        /*006c*/ 	.word	0x00002f60


	//----- nvinfo : EIATTR_EXIT_INSTR_OFFSETS
	.align		4
.L_612:
        /*0070*/ 	.byte	0x04, 0x1c
        /*0072*/ 	.short	(.L_614 - .L_613)


	//   ....[0]....
.L_613:
        /*0074*/ 	.word	0x00005a70


	//   ....[1]....
        /*0078*/ 	.word	0x00005f90


	//   ....[2]....
        /*007c*/ 	.word	0x00005ff0


	//----- nvinfo : EIATTR_CRS_STACK_SIZE
	.align		4
.L_614:
        /*0080*/ 	.byte	0x04, 0x1e
        /*0082*/ 	.short	(.L_616 - .L_615)
.L_615:
        /*0084*/ 	.word	0x00000000
.L_616:


//--------------------- .nv.info._ZN5flash32flash_fwd_splitkv_combine_kernelI23Flash_fwd_kernel_traitsILi96ELi64ELi128ELi4ELb0ELb0EN7cutlass10bfloat16_tE19Flash_kernel_traitsILi96ELi64ELi128ELi4ES3_EELi16ELi6ELb0EEEvNS_16Flash_fwd_paramsE --------------------------
	.section	.nv.info._ZN5flash32flash_fwd_splitkv_combine_kernelI23Flash_fwd_kernel_traitsILi96ELi64ELi128ELi4ELb0ELb0EN7cutlass10bfloat16_tE19Flash_kernel_traitsILi96ELi64ELi128ELi4ES3_EELi16ELi6ELb0EEEvNS_16Flash_fwd_paramsE,"",@"SHT_CUDA_INFO"
	.sectionflags	@""
	.align	4


	//----- nvinfo : EIATTR_CUDA_API_VERSION
	.align		4
        /*0000*/ 	.byte	0x04, 0x37
        /*0002*/ 	.short	(.L_618 - .L_617)
.L_617:
        /*0004*/ 	.word	0x00000082


	//----- nvinfo : EIATTR_SW2861232_WAR
	.align		4
.L_618:
        /*0008*/ 	.byte	0x01, 0x35
	.zero		2


	//----- nvinfo : EIATTR_PARAM_CBANK
	.align		4
        /*000c*/ 	.byte	0x04, 0x0a
        /*000e*/ 	.short	(.L_620 - .L_619)
	.align		4
.L_619:
        /*0010*/ 	.word	index@(.nv.constant0._ZN5flash32flash_fwd_splitkv_combine_kernelI23Flash_fwd_kernel_traitsILi96ELi64ELi128ELi4ELb0ELb0EN7cutlass10bfloat16_tE19Flash_kernel_traitsILi96ELi64ELi128ELi4ES3_EELi16ELi6ELb0EEEvNS_16Flash_fwd_paramsE)
        /*0014*/ 	.short	0x0160
        /*0016*/ 	.short	0x01d0


	//----- nvinfo : EIATTR_CBANK_PARAM_SIZE
	.align		4
.L_620:
        /*0018*/ 	.byte	0x03, 0x19
        /*001a*/ 	.short	0x01d0


	//----- nvinfo : EIATTR_KPARAM_INFO
	.align		4
        /*001c*/ 	.byte	0x04, 0x17
        /*001e*/ 	.short	(.L_622 - .L_621)
.L_621:
        /*0020*/ 	.word	0x00000000
        /*0024*/ 	.short	0x0000
        /*0026*/ 	.short	0x0000
        /*0028*/ 	.byte	0x00, 0xf0, 0x41, 0x07


	//----- nvinfo : EIATTR_MAXREG_COUNT
	.align		4
.L_622:
        /*002c*/ 	.byte	0x03, 0x1b
        /*002e*/ 	.short	0x00ff


	//----- nvinfo : EIATTR_NUM_BARRIERS
	.align		4
        /*0030*/ 	.byte	0x02, 0x4c
        /*0032*/ 	.byte	0x01
	.zero		1


	//----- nvinfo : EIATTR_MERCURY_ISA_VERSION
	.align		4
        /*0034*/ 	.byte	0x03, 0x5f
        /*0036*/ 	.short	0x0000


	//----- nvinfo : EIATTR_COOP_GROUP_MASK_REGIDS
	.align		4
        /*0038*/ 	.byte	0x04, 0x29
        /*003a*/ 	.short	(.L_624 - .L_623)


	//   ....[0]....
.L_623:
        /*003c*/ 	.word	0xffffffff


	//   ....[1]....
        /*0040*/ 	.word	0xffffffff


	//   ....[2]....
        /*0044*/ 	.word	0xffffffff


	//   ....[3]....
        /*0048*/ 	.word	0xffffffff


	//   ....[4]....
        /*004c*/ 	.word	0xffffffff


	//   ....[5]....
        /*0050*/ 	.word	0xffffffff


	//----- nvinfo : EIATTR_COOP_GROUP_INSTR_OFFSETS
	.align		4
.L_624:
        /*0054*/ 	.byte	0x04, 0x28
        /*0056*/ 	.short	(.L_626 - .L_625)


	//   ....[0]....
.L_625:
        /*0058*/ 	.word	0x00002020


	//   ....[1]....
        /*005c*/ 	.word	0x00002040


	//   ....[2]....
        /*0060*/ 	.word	0x00002060


	//   ....[3]....
        /*0064*/ 	.word	0x00002310


	//   ....[4]....
        /*0068*/ 	.word	0x000023b0


	//   ....[5]....
        /*006c*/ 	.word	0x00002470


	//----- nvinfo : EIATTR_EXIT_INSTR_OFFSETS
	.align		4
.L_626:
        /*0070*/ 	.byte	0x04, 0x1c
        /*0072*/ 	.short	(.L_628 - .L_627)


	//   ....[0]....
.L_627:
        /*0074*/ 	.word	0x00004c90


	//   ....[1]....
        /*0078*/ 	.word	0x000051b0


	//   ....[2]....
        /*007c*/ 	.word	0x00005210


	//----- nvinfo : EIATTR_CRS_STACK_SIZE
	.align		4
.L_628:
        /*0080*/ 	.byte	0x04, 0x1e
        /*0082*/ 	.short	(.L_630 - .L_629)
.L_629:
        /*0084*/ 	.word	0x00000000
.L_630:


//--------------------- .nv.info._ZN5flash32flash_fwd_splitkv_combine_kernelI23Flash_fwd_kernel_traitsILi96ELi64ELi128ELi4ELb0ELb0EN7cutlass10bfloat16_tE19Flash_kernel_traitsILi96ELi64ELi128ELi4ES3_EELi16ELi5ELb0EEEvNS_16Flash_fwd_paramsE --------------------------
	.section	.nv.info._ZN5flash32flash_fwd_splitkv_combine_kernelI23Flash_fwd_kernel_traitsILi96ELi64ELi128ELi4ELb0ELb0EN7cutlass10bfloat16_tE19Flash_kernel_traitsILi96ELi64ELi128ELi4ES3_EELi16ELi5ELb0EEEvNS_16Flash_fwd_paramsE,"",@"SHT_CUDA_INFO"
	.sectionflags	@""
	.align	4


	//----- nvinfo : EIATTR_CUDA_API_VERSION
	.align		4
        /*0000*/ 	.byte	0x04, 0x37
        /*0002*/ 	.short	(.L_632 - .L_631)
.L_631:
        /*0004*/ 	.word	0x00000082


	//----- nvinfo : EIATTR_SW2861232_WAR
	.align		4
.L_632:
        /*0008*/ 	.byte	0x01, 0x35
	.zero		2


	//----- nvinfo : EIATTR_PARAM_CBANK
	.align		4
        /*000c*/ 	.byte	0x04, 0x0a
        /*000e*/ 	.short	(.L_634 - .L_633)
	.align		4
.L_633:
        /*0010*/ 	.word	index@(.nv.constant0._ZN5flash32flash_fwd_splitkv_combine_kernelI23Flash_fwd_kernel_traitsILi96ELi64ELi128ELi4ELb0ELb0EN7cutlass10bfloat16_tE19Flash_kernel_traitsILi96ELi64ELi128ELi4ES3_EELi16ELi5ELb0EEEvNS_16Flash_fwd_paramsE)
        /*0014*/ 	.short	0x0160
        /*0016*/ 	.short	0x01d0


	//----- nvinfo : EIATTR_CBANK_PARAM_SIZE
	.align		4
.L_634:
        /*0018*/ 	.byte	0x03, 0x19
        /*001a*/ 	.short	0x01d0


	//----- nvinfo : EIATTR_KPARAM_INFO
	.align		4
        /*001c*/ 	.byte	0x04, 0x17
        /*001e*/ 	.short	(.L_636 - .L_635)
.L_635:
        /*0020*/ 	.word	0x00000000
        /*0024*/ 	.short	0x0000
        /*0026*/ 	.short	0x0000
        /*0028*/ 	.byte	0x00, 0xf0, 0x41, 0x07


	//----- nvinfo : EIATTR_MAXREG_COUNT
	.align		4
.L_636:
        /*002c*/ 	.byte	0x03, 0x1b
        /*002e*/ 	.short	0x00ff


	//----- nvinfo : EIATTR_NUM_BARRIERS
	.align		4
        /*0030*/ 	.byte	0x02, 0x4c
        /*0032*/ 	.byte	0x01
	.zero		1


	//----- nvinfo : EIATTR_MERCURY_ISA_VERSION
	.align		4
        /*0034*/ 	.byte	0x03, 0x5f
        /*0036*/ 	.short	0x0000


	//----- nvinfo : EIATTR_COOP_GROUP_MASK_REGIDS
	.align		4
        /*0038*/ 	.byte	0x04, 0x29
        /*003a*/ 	.short	(.L_638 - .L_637)


	//   ....[0]....
.L_637:
        /*003c*/ 	.word	0xffffffff


	//   ....[1]....
        /*0040*/ 	.word	0xffffffff


	//   ....[2]....
        /*0044*/ 	.word	0xffffffff


	//   ....[3]....
        /*0048*/ 	.word	0xffffffff


	//   ....[4]....
        /*004c*/ 	.word	0xffffffff


	//   ....[5]....
        /*0050*/ 	.word	0xffffffff


	//----- nvinfo : EIATTR_COOP_GROUP_INSTR_OFFSETS
	.align		4
.L_638:
        /*0054*/ 	.byte	0x04, 0x28
        /*0056*/ 	.short	(.L_640 - .L_639)


	//   ....[0]....
.L_639:
        /*0058*/ 	.word	0x00001b10


	//   ....[1]....
        /*005c*/ 	.word	0x00001b30


	//   ....[2]....
        /*0060*/ 	.word	0x00001b60


	//   ....[3]....
        /*0064*/ 	.word	0x00001cc0


	//   ....[4]....
        /*0068*/ 	.word	0x00001da0


	//   ....[5]....
        /*006c*/ 	.word	0x00001e90


	//----- nvinfo : EIATTR_EXIT_INSTR_OFFSETS
	.align		4
.L_640:
        /*0070*/ 	.byte	0x04, 0x1c
        /*0072*/ 	.short	(.L_642 - .L_641)


	//   ....[0]....
.L_641:
        /*0074*/ 	.word	0x00004430


	//   ....[1]....
        /*0078*/ 	.word	0x00004950


	//   ....[2]....
        /*007c*/ 	.word	0x000049b0


	//----- nvinfo : EIATTR_CRS_STACK_SIZE
	.align		4
.L_642:
        /*0080*/ 	.byte	0x04, 0x1e
        /*0082*/ 	.short	(.L_644 - .L_643)
.L_643:
        /*0084*/ 	.word	0x00000000
.L_644:


//--------------------- .nv.info._ZN5flash32flash_fwd_splitkv_combine_kernelI23Flash_fwd_kernel_traitsILi96ELi64ELi128ELi4ELb0ELb0EN7cutlass10bfloat16_tE19Flash_kernel_traitsILi96ELi64ELi128ELi4ES3_EELi16ELi4ELb0EEEvNS_16Flash_fwd_paramsE --------------------------
	.section	.nv.info._ZN5flash32flash_fwd_splitkv_combine_kernelI23Flash_fwd_kernel_traitsILi96ELi64ELi128ELi4ELb0ELb0EN7cutlass10bfloat16_tE19Flash_kernel_traitsILi96ELi64ELi128ELi4ES3_EELi16ELi4ELb0EEEvNS_16Flash_fwd_paramsE,"",@"SHT_CUDA_INFO"
	.sectionflags	@""
	.align	4


	//----- nvinfo : EIATTR_CUDA_API_VERSION
	.align		4
        /*0000*/ 	.byte	0x04, 0x37
        /*0002*/ 	.short	(.L_646 - .L_645)
.L_645:
        /*0004*/ 	.word	0x00000082


	//----- nvinfo : EIATTR_SW2861232_WAR
	.align		4
.L_646:
        /*0008*/ 	.byte	0x01, 0x35
	.zero		2


	//----- nvinfo : EIATTR_PARAM_CBANK
	.align		4
        /*000c*/ 	.byte	0x04, 0x0a
        /*000e*/ 	.short	(.L_648 - .L_647)
	.align		4
.L_647:
        /*0010*/ 	.word	index@(.nv.constant0._ZN5flash32flash_fwd_splitkv_combine_kernelI23Flash_fwd_kernel_traitsILi96ELi64ELi128ELi4ELb0ELb0EN7cutlass10bfloat16_tE19Flash_kernel_traitsILi96ELi64ELi128ELi4ES3_EELi16ELi4ELb0EEEvNS_16Flash_fwd_paramsE)
        /*0014*/ 	.short	0x0160
        /*0016*/ 	.short	0x01d0


	//----- nvinfo : EIATTR_CBANK_PARAM_SIZE
	.align		4
.L_648:
        /*0018*/ 	.byte	0x03, 0x19
        /*001a*/ 	.short	0x01d0


	//----- nvinfo : EIATTR_KPARAM_INFO
	.align		4
        /*001c*/ 	.byte	0x04, 0x17
        /*001e*/ 	.short	(.L_650 - .L_649)
.L_649:
        /*0020*/ 	.word	0x00000000
        /*0024*/ 	.short	0x0000
        /*0026*/ 	.short	0x0000
        /*0028*/ 	.byte	0x00, 0xf0, 0x41, 0x07


	//----- nvinfo : EIATTR_MAXREG_COUNT
	.align		4
.L_650:
        /*002c*/ 	.byte	0x03, 0x1b
        /*002e*/ 	.short	0x00ff


	//----- nvinfo : EIATTR_NUM_BARRIERS
	.align		4
        /*0030*/ 	.byte	0x02, 0x4c
        /*0032*/ 	.byte	0x01
	.zero		1


	//----- nvinfo : EIATTR_MERCURY_ISA_VERSION
	.align		4
        /*0034*/ 	.byte	0x03, 0x5f
        /*0036*/ 	.short	0x0000


	//----- nvinfo : EIATTR_COOP_GROUP_MASK_REGIDS
	.align		4
        /*0038*/ 	.byte	0x04, 0x29
        /*003a*/ 	.short	(.L_652 - .L_651)


	//   ....[0]....
.L_651:
        /*003c*/ 	.word	0xffffffff


	//   ....[1]....
        /*0040*/ 	.word	0xffffffff


	//   ....[2]....
        /*0044*/ 	.word	0xffffffff


	//   ....[3]....
        /*0048*/ 	.word	0xffffffff


	//   ....[4]....
        /*004c*/ 	.word	0xffffffff


	//   ....[5]....
        /*0050*/ 	.word	0xffffffff


	//----- nvinfo : EIATTR_COOP_GROUP_INSTR_OFFSETS
	.align		4
.L_652:
        /*0054*/ 	.byte	0x04, 0x28
        /*0056*/ 	.short	(.L_654 - .L_653)


	//   ....[0]....
.L_653:
        /*0058*/ 	.word	0x00001710


	//   ....[1]....
        /*005c*/ 	.word	0x00001750


	//   ....[2]....
        /*0060*/ 	.word	0x000017b0


	//   ....[3]....
        /*0064*/ 	.word	0x000018f0


	//   ....[4]....
        /*0068*/ 	.word	0x000019c0


	//   ....[5]....
        /*006c*/ 	.word	0x00001b00


	//----- nvinfo : EIATTR_EXIT_INSTR_OFFSETS
	.align		4
.L_654:
        /*0070*/ 	.byte	0x04, 0x1c
        /*0072*/ 	.short	(.L_656 - .L_655)


	//   ....[0]....
.L_655:
        /*0074*/ 	.word	0x000040c0


	//   ....[1]....
        /*0078*/ 	.word	0x000045e0


	//   ....[2]....
        /*007c*/ 	.word	0x00004640


	//----- nvinfo : EIATTR_CRS_STACK_SIZE
	.align		4
.L_656:
        /*0080*/ 	.byte	0x04, 0x1e
        /*0082*/ 	.short	(.L_658 - .L_657)
.L_657:
        /*0084*/ 	.word	0x00000000
.L_658:


//--------------------- .nv.info._ZN5flash32flash_fwd_splitkv_combine_kernelI23Flash_fwd_kernel_traitsILi96ELi64ELi128ELi4ELb0ELb0EN7cutlass10bfloat16_tE19Flash_kernel_traitsILi96ELi64ELi128ELi4ES3_EELi16ELi3ELb0EEEvNS_16Flash_fwd_paramsE --------------------------
	.section	.nv.info._ZN5flash32flash_fwd_splitkv_combine_kernelI23Flash_fwd_kernel_traitsILi96ELi64ELi128ELi4ELb0ELb0EN7cutlass10bfloat16_tE19Flash_kernel_traitsILi96ELi64ELi128ELi4ES3_EELi16ELi3ELb0EEEvNS_16Flash_fwd_paramsE,"",@"SHT_CUDA_INFO"
	.sectionflags	@""
	.align	4


	//----- nvinfo : EIATTR_CUDA_API_VERSION
	.align		4
        /*0000*/ 	.byte	0x04, 0x37
        /*0002*/ 	.short	(.L_660 - .L_659)
.L_659:
        /*0004*/ 	.word	0x00000082


	//----- nvinfo : EIATTR_SW2861232_WAR
	.align		4
.L_660:
        /*0008*/ 	.byte	0x01, 0x35
	.zero		2


	//----- nvinfo : EIATTR_PARAM_CBANK
	.align		4
        /*000c*/ 	.byte	0x04, 0x0a
        /*000e*/ 	.short	(.L_662 - .L_661)
	.align		4
.L_661:
        /*0010*/ 	.word	index@(.nv.constant0._ZN5flash32flash_fwd_splitkv_combine_kernelI23Flash_fwd_kernel_traitsILi96ELi64ELi128ELi4ELb0ELb0EN7cutlass10bfloat16_tE19Flash_kernel_traitsILi96ELi64ELi128ELi4ES3_EELi16ELi3ELb0EEEvNS_16Flash_fwd_paramsE)
        /*0014*/ 	.short	0x0160
        /*0016*/ 	.short	0x01d0


	//----- nvinfo : EIATTR_CBANK_PARAM_SIZE
	.align		4
.L_662:
        /*0018*/ 	.byte	0x03, 0x19
        /*001a*/ 	.short	0x01d0


	//----- nvinfo : EIATTR_KPARAM_INFO
	.align		4
        /*001c*/ 	.byte	0x04, 0x17
        /*001e*/ 	.short	(.L_664 - .L_663)
.L_663:
        /*0020*/ 	.word	0x00000000
        /*0024*/ 	.short	0x0000
        /*0026*/ 	.short	0x0000
        /*0028*/ 	.byte	0x00, 0xf0, 0x41, 0x07


	//----- nvinfo : EIATTR_MAXREG_COUNT
	.align		4
.L_664:
        /*002c*/ 	.byte	0x03, 0x1b
        /*002e*/ 	.short	0x00ff


	//----- nvinfo : EIATTR_NUM_BARRIERS
	.align		4
        /*0030*/ 	.byte	0x02, 0x4c
        /*0032*/ 	.byte	0x01
	.zero		1


	//----- nvinfo : EIATTR_MERCURY_ISA_VERSION
	.align		4
        /*0034*/ 	.byte	0x03, 0x5f
        /*0036*/ 	.short	0x0000


	//----- nvinfo : EIATTR_COOP_GROUP_MASK_REGIDS
	.align		4
        /*0038*/ 	.byte	0x04, 0x29
        /*003a*/ 	.short	(.L_666 - .L_665)


	//   ....[0]....
.L_665:
        /*003c*/ 	.word	0xffffffff


	//   ....[1]....
        /*0040*/ 	.word	0xffffffff


	//   ....[2]....
        /*0044*/ 	.word	0xffffffff


	//   ....[3]....
        /*0048*/ 	.word	0xffffffff


	//   ....[4]....
        /*004c*/ 	.word	0xffffffff


	//   ....[5]....
        /*0050*/ 	.word	0xffffffff


	//----- nvinfo : EIATTR_COOP_GROUP_INSTR_OFFSETS
	.align		4
.L_666:
        /*0054*/ 	.byte	0x04, 0x28
        /*0056*/ 	.short	(.L_668 - .L_667)


	//   ....[0]....
.L_667:
        /*0058*/ 	.word	0x00001c20


	//   ....[1]....
        /*005c*/ 	.word	0x00001c40


	//   ....[2]....
        /*0060*/ 	.word	0x00001c70


	//   ....[3]....
        /*0064*/ 	.word	0x00001ce0


	//   ....[4]....
        /*0068*/ 	.word	0x00001d00


	//   ....[5]....
        /*006c*/ 	.word	0x00001d20


	//----- nvinfo : EIATTR_EXIT_INSTR_OFFSETS
	.align		4
.L_668:
        /*0070*/ 	.byte	0x04, 0x1c
        /*0072*/ 	.short	(.L_670 - .L_669)


	//   ....[0]....
.L_669:
        /*0074*/ 	.word	0x00004030


	//   ....[1]....
        /*0078*/ 	.word	0x00004550


	//   ....[2]....
        /*007c*/ 	.word	0x000045b0


	//----- nvinfo : EIATTR_CRS_STACK_SIZE
	.align		4
.L_670:
        /*0080*/ 	.byte	0x04, 0x1e
        /*0082*/ 	.short	(.L_672 - .L_671)
.L_671:
        /*0084*/ 	.word	0x00000000
.L_672:


//--------------------- .nv.info._ZN5flash32flash_fwd_splitkv_combine_kernelI23Flash_fwd_kernel_traitsILi96ELi64ELi128ELi4ELb0ELb0EN7cutlass10bfloat16_tE19Flash_kernel_traitsILi96ELi64ELi128ELi4ES3_EELi16ELi2ELb0EEEvNS_16Flash_fwd_paramsE --------------------------
	.section	.nv.info._ZN5flash32flash_fwd_splitkv_combine_kernelI23Flash_fwd_kernel_traitsILi96ELi64ELi128ELi4ELb0ELb0EN7cutlass10bfloat16_tE19Flash_kernel_traitsILi96ELi64ELi128ELi4ES3_EELi16ELi2ELb0EEEvNS_16Flash_fwd_paramsE,"",@"SHT_CUDA_INFO"
	.sectionflags	@""
	.align	4


	//----- nvinfo : EIATTR_CUDA_API_VERSION
	.align		4
        /*0000*/ 	.byte	0x04, 0x37
        /*0002*/ 	.short	(.L_674 - .L_673)
.L_673:
        /*0004*/ 	.word	0x00000082


	//----- nvinfo : EIATTR_SW2861232_WAR
	.align		4
.L_674:
        /*0008*/ 	.byte	0x01, 0x35
	.zero		2


	//----- nvinfo : EIATTR_PARAM_CBANK
	.align		4
        /*000c*/ 	.byte	0x04, 0x0a
        /*000e*/ 	.short	(.L_676 - .L_675)
	.align		4
.L_675:
        /*0010*/ 	.word	index@(.nv.constant0._ZN5flash32flash_fwd_splitkv_combine_kernelI23Flash_fwd_kernel_traitsILi96ELi64ELi128ELi4ELb0ELb0EN7cutlass10bfloat16_tE19Flash_kernel_traitsILi96ELi64ELi128ELi4ES3_EELi16ELi2ELb0EEEvNS_16Flash_fwd_paramsE)
        /*0014*/ 	.short	0x0160
        /*0016*/ 	.short	0x01d0


	//----- nvinfo : EIATTR_CBANK_PARAM_SIZE
	.align		4
.L_676:
        /*0018*/ 	.byte	0x03, 0x19
        /*001a*/ 	.short	0x01d0


	//----- nvinfo : EIATTR_KPARAM_INFO
	.align		4
        /*001c*/ 	.byte	0x04, 0x17
        /*001e*/ 	.short	(.L_678 - .L_677)
.L_677:
        /*0020*/ 	.word	0x00000000
        /*0024*/ 	.short	0x0000
        /*0026*/ 	.short	0x0000
        /*0028*/ 	.byte	0x00, 0xf0, 0x41, 0x07


	//----- nvinfo : EIATTR_MAXREG_COUNT
	.align		4
.L_678:
        /*002c*/ 	.byte	0x03, 0x1b
        /*002e*/ 	.short	0x00ff


	//----- nvinfo : EIATTR_NUM_BARRIERS
	.align		4
        /*0030*/ 	.byte	0x02, 0x4c
        /*0032*/ 	.byte	0x01
	.zero		1


	//----- nvinfo : EIATTR_MERCURY_ISA_VERSION
	.align		4
        /*0034*/ 	.byte	0x03, 0x5f
        /*0036*/ 	.short	0x0000


	//----- nvinfo : EIATTR_COOP_GROUP_MASK_REGIDS
	.align		4
        /*0038*/ 	.byte	0x04, 0x29
        /*003a*/ 	.short	(.L_680 - .L_679)


	//   ....[0]....
.L_679:
        /*003c*/ 	.word	0xffffffff


	//   ....[1]....
        /*0040*/ 	.word	0xffffffff


	//   ....[2]....
        /*0044*/ 	.word	0xffffffff


	//   ....[3]....
        /*0048*/ 	.word	0xffffffff


	//----- nvinfo : EIATTR_COOP_GROUP_INSTR_OFFSETS
	.align		4
.L_680:
        /*004c*/ 	.byte	0x04, 0x28
        /*004e*/ 	.short	(.L_682 - .L_681)


	//   ....[0]....
.L_681:
        /*0050*/ 	.word	0x00001c20


	//   ....[1]....
        /*0054*/ 	.word	0x00001c40


	//   ....[2]....
        /*0058*/ 	.word	0x00001cb0


	//   ....[3]....
        /*005c*/ 	.word	0x00001cd0


	//----- nvinfo : EIATTR_EXIT_INSTR_OFFSETS
	.align		4
.L_682:
        /*0060*/ 	.byte	0x04, 0x1c
        /*0062*/ 	.short	(.L_684 - .L_683)


	//   ....[0]....
.L_683:
        /*0064*/ 	.word	0x00004000


	//   ....[1]....
        /*0068*/ 	.word	0x00004520


	//   ....[2]....
        /*006c*/ 	.word	0x00004580


	//----- nvinfo : EIATTR_CRS_STACK_SIZE
	.align		4
.L_684:
        /*0070*/ 	.byte	0x04, 0x1e
        /*0072*/ 	.short	(.L_686 - .L_685)
.L_685:
        /*0074*/ 	.word	0x00000000
.L_686:


//--------------------- .nv.info._ZN5flash32flash_fwd_splitkv_combine_kernelI23Flash_fwd_kernel_traitsILi96ELi64ELi128ELi4ELb0ELb0EN7cutlass10bfloat16_tE19Flash_kernel_traitsILi96ELi64ELi128ELi4ES3_EELi16ELi1ELb0EEEvNS_16Flash_fwd_paramsE --------------------------
	.section	.nv.info._ZN5flash32flash_fwd_splitkv_combine_kernelI23Flash_fwd_kernel_traitsILi96ELi64ELi128ELi4ELb0ELb0EN7cutlass10bfloat16_tE19Flash_kernel_traitsILi96ELi64ELi128ELi4ES3_EELi16ELi1ELb0EEEvNS_16Flash_fwd_paramsE,"",@"SHT_CUDA_INFO"
	.sectionflags	@""
	.align	4


	//----- nvinfo : EIATTR_CUDA_API_VERSION
	.align		4
        /*0000*/ 	.byte	0x04, 0x37
        /*0002*/ 	.short	(.L_688 - .L_687)
.L_687:
        /*0004*/ 	.word	0x00000082


	//----- nvinfo : EIATTR_SW2861232_WAR
	.align		4
.L_688:
        /*0008*/ 	.byte	0x01, 0x35
	.zero		2


	//----- nvinfo : EIATTR_PARAM_CBANK
	.align		4
        /*000c*/ 	.byte	0x04, 0x0a
        /*000e*/ 	.short	(.L_690 - .L_689)
	.align		4
.L_689:
        /*0010*/ 	.word	index@(.nv.constant0._ZN5flash32flash_fwd_splitkv_combine_kernelI23Flash_fwd_kernel_traitsILi96ELi64ELi128ELi4ELb0ELb0EN7cutlass10bfloat16_tE19Flash_kernel_traitsILi96ELi64ELi128ELi4ES3_EELi16ELi1ELb0EEEvNS_16Flash_fwd_paramsE)
        /*0014*/ 	.short	0x0160
        /*0016*/ 	.short	0x01d0


	//----- nvinfo : EIATTR_CBANK_PARAM_SIZE
	.align		4
.L_690:
        /*0018*/ 	.byte	0x03, 0x19
        /*001a*/ 	.short	0x01d0


	//----- nvinfo : EIATTR_KPARAM_INFO
	.align		4
        /*001c*/ 	.byte	0x04, 0x17
        /*001e*/ 	.short	(.L_692 - .L_691)
.L_691:
        /*0020*/ 	.word	0x00000000
        /*0024*/ 	.short	0x0000
        /*0026*/ 	.short	0x0000
        /*0028*/ 	.byte	0x00, 0xf0, 0x41, 0x07


	//----- nvinfo : EIATTR_MAXREG_COUNT
	.align		4
.L_692:
        /*002c*/ 	.byte	0x03, 0x1b
        /*002e*/ 	.short	0x00ff


	//----- nvinfo : EIATTR_NUM_BARRIERS
	.align		4
        /*0030*/ 	.byte	0x02, 0x4c
        /*0032*/ 	.byte	0x01
	.zero		1


	//----- nvinfo : EIATTR_MERCURY_ISA_VERSION
	.align		4
        /*0034*/ 	.byte	0x03, 0x5f
        /*0036*/ 	.short	0x0000


	//----- nvinfo : EIATTR_COOP_GROUP_MASK_REGIDS
	.align		4
        /*0038*/ 	.byte	0x04, 0x29
        /*003a*/ 	.short	(.L_694 - .L_693)


	//   ....[0]....
.L_693:
        /*003c*/ 	.word	0xffffffff


	//   ....[1]....
        /*0040*/ 	.word	0xffffffff


	//----- nvinfo : EIATTR_COOP_GROUP_INSTR_OFFSETS
	.align		4
.L_694:
        /*0044*/ 	.byte	0x04, 0x28
        /*0046*/ 	.short	(.L_696 - .L_695)


	//   ....[0]....
.L_695:
        /*0048*/ 	.word	0x00001c60


	//   ....[1]....
        /*004c*/ 	.word	0x00001cd0


	//----- nvinfo : EIATTR_EXIT_INSTR_OFFSETS
	.align		4
.L_696:
        /*0050*/ 	.byte	0x04, 0x1c
        /*0052*/ 	.short	(.L_698 - .L_697)


	//   ....[0]....
.L_697:
        /*0054*/ 	.word	0x00004020


	//   ....[1]....
        /*0058*/ 	.word	0x00004540


	//   ....[2]....
        /*005c*/ 	.word	0x000045a0


	//----- nvinfo : EIATTR_CRS_STACK_SIZE
	.align		4
.L_698:
        /*0060*/ 	.byte	0x04, 0x1e
        /*0062*/ 	.short	(.L_700 - .L_699)
.L_699:
        /*0064*/ 	.word	0x00000000
.L_700:


//--------------------- .nv.info._ZN5flash32flash_fwd_splitkv_combine_kernelI23Flash_fwd_kernel_traitsILi96ELi64ELi128ELi4ELb0ELb0EN7cutlass10bfloat16_tE19Flash_kernel_traitsILi96ELi64ELi128ELi4ES3_EELi16ELi7ELb1EEEvNS_16Flash_fwd_paramsE --------------------------
	.section	.nv.info._ZN5flash32flash_fwd_splitkv_combine_kernelI23Flash_fwd_kernel_traitsILi96ELi64ELi128ELi4ELb0ELb0EN7cutlass10bfloat16_tE19Flash_kernel_traitsILi96ELi64ELi128ELi4ES3_EELi16ELi7ELb1EEEvNS_16Flash_fwd_paramsE,"",@"SHT_CUDA_INFO"
	.sectionflags	@""
	.align	4


	//----- nvinfo : EIATTR_CUDA_API_VERSION
	.align		4
        /*0000*/ 	.byte	0x04, 0x37
        /*0002*/ 	.short	(.L_702 - .L_701)
.L_701:
        /*0004*/ 	.word	0x00000082


	//----- nvinfo : EIATTR_SW2861232_WAR
	.align		4
.L_702:
        /*0008*/ 	.byte	0x01, 0x35
	.zero		2


	//----- nvinfo : EIATTR_PARAM_CBANK
	.align		4
        /*000c*/ 	.byte	0x04, 0x0a
        /*000e*/ 	.short	(.L_704 - .L_703)
	.align		4
.L_703:
        /*0010*/ 	.word	index@(.nv.constant0._ZN5flash32flash_fwd_splitkv_combine_kernelI23Flash_fwd_kernel_traitsILi96ELi64ELi128ELi4ELb0ELb0EN7cutlass10bfloat16_tE19Flash_kernel_traitsILi96ELi64ELi128ELi4ES3_EELi16ELi7ELb1EEEvNS_16Flash_fwd_paramsE)
        /*0014*/ 	.short	0x0160
        /*0016*/ 	.short	0x01d0


	//----- nvinfo : EIATTR_CBANK_PARAM_SIZE
	.align		4
.L_704:
        /*0018*/ 	.byte	0x03, 0x19
        /*001a*/ 	.short	0x01d0


	//----- nvinfo : EIATTR_KPARAM_INFO
	.align		4
        /*001c*/ 	.byte	0x04, 0x17
        /*001e*/ 	.short	(.L_706 - .L_705)
.L_705:
        /*0020*/ 	.word	0x00000000
        /*0024*/ 	.short	0x0000
        /*0026*/ 	.short	0x0000
        /*0028*/ 	.byte	0x00, 0xf0, 0x41, 0x07


	//----- nvinfo : EIATTR_MAXREG_COUNT
	.align		4
.L_706:
        /*002c*/ 	.byte	0x03, 0x1b
        /*002e*/ 	.short	0x00ff


	//----- nvinfo : EIATTR_NUM_BARRIERS
	.align		4
        /*0030*/ 	.byte	0x02, 0x4c
        /*0032*/ 	.byte	0x01
	.zero		1


	//----- nvinfo : EIATTR_MERCURY_ISA_VERSION
	.align		4
        /*0034*/ 	.byte	0x03, 0x5f
        /*0036*/ 	.short	0x0000


	//----- nvinfo : EIATTR_COOP_GROUP_MASK_REGIDS
	.align		4
        /*0038*/ 	.byte	0x04, 0x29
        /*003a*/ 	.short	(.L_708 - .L_707)


	//   ....[0]....
.L_707:
        /*003c*/ 	.word	0xffffffff


	//   ....[1]....
        /*0040*/ 	.word	0xffffffff


	//   ....[2]....
        /*0044*/ 	.word	0xffffffff


	//   ....[3]....
        /*0048*/ 	.word	0xffffffff


	//   ....[4]....
        /*004c*/ 	.word	0xffffffff


	//   ....[5]....
        /*0050*/ 	.word	0xffffffff


	//----- nvinfo : EIATTR_COOP_GROUP_INSTR_OFFSETS
	.align		4
.L_708:
        /*0054*/ 	.byte	0x04, 0x28
        /*0056*/ 	.short	(.L_710 - .L_709)


	//   ....[0]....
.L_709:
        /*0058*/ 	.word	0x000028f0


	//   ....[1]....
        /*005c*/ 	.word	0x00002910


	//   ....[2]....
        /*0060*/ 	.word	0x00002930


	//   ....[3]....
        /*0064*/ 	.word	0x00002dd0


	//   ....[4]....
        /*0068*/ 	.word	0x00002ea0


	//   ....[5]....
        /*006c*/ 	.word	0x00002f60


	//----- nvinfo : EIATTR_EXIT_INSTR_OFFSETS
	.align		4
.L_710:
        /*0070*/ 	.byte	0x04, 0x1c
        /*0072*/ 	.short	(.L_712 - .L_711)


	//   ....[0]....
.L_711:
        /*0074*/ 	.word	0x00006140


	//   ....[1]....
        /*0078*/ 	.word	0x000066a0


	//----- nvinfo : EIATTR_CRS_STACK_SIZE
	.align		4
.L_712:
        /*007c*/ 	.byte	0x04, 0x1e
        /*007e*/ 	.short	(.L_714 - .L_713)
.L_713:
        /*0080*/ 	.word	0x00000000
.L_714:


//--------------------- .nv.info._ZN5flash32flash_fwd_splitkv_combine_kernelI23Flash_fwd_kernel_traitsILi96ELi64ELi128ELi4ELb0ELb0EN7cutlass10bfloat16_tE19Flash_kernel_traitsILi96ELi64ELi128ELi4ES3_EELi16ELi6ELb1EEEvNS_16Flash_fwd_paramsE --------------------------
	.section	.nv.info._ZN5flash32flash_fwd_splitkv_combine_kernelI23Flash_fwd_kernel_traitsILi96ELi64ELi128ELi4ELb0ELb0EN7cutlass10bfloat16_tE19Flash_kernel_traitsILi96ELi64ELi128ELi4ES3_EELi16ELi6ELb1EEEvNS_16Flash_fwd_paramsE,"",@"SHT_CUDA_INFO"
	.sectionflags	@""
	.align	4


	//----- nvinfo : EIATTR_CUDA_API_VERSION
	.align		4
        /*0000*/ 	.byte	0x04, 0x37
        /*0002*/ 	.short	(.L_716 - .L_715)
.L_715:
        /*0004*/ 	.word	0x00000082


	//----- nvinfo : EIATTR_SW2861232_WAR
	.align		4
.L_716:
        /*0008*/ 	.byte	0x01, 0x35
	.zero		2


	//----- nvinfo : EIATTR_PARAM_CBANK
	.align		4
        /*000c*/ 	.byte	0x04, 0x0a
        /*000e*/ 	.short	(.L_718 - .L_717)
	.align		4
.L_717:
        /*0010*/ 	.word	index@(.nv.constant0._ZN5flash32flash_fwd_splitkv_combine_kernelI23Flash_fwd_kernel_traitsILi96ELi64ELi128ELi4ELb0ELb0EN7cutlass10bfloat16_tE19Flash_kernel_traitsILi96ELi64ELi128ELi4ES3_EELi16ELi6ELb1EEEvNS_16Flash_fwd_paramsE)
        /*0014*/ 	.short	0x0160
        /*0016*/ 	.short	0x01d0


	//----- nvinfo : EIATTR_CBANK_PARAM_SIZE
	.align		4
.L_718:
        /*0018*/ 	.byte	0x03, 0x19
        /*001a*/ 	.short	0x01d0


	//----- nvinfo : EIATTR_KPARAM_INFO
	.align		4
        /*001c*/ 	.byte	0x04, 0x17
        /*001e*/ 	.short	(.L_720 - .L_719)
.L_719:
        /*0020*/ 	.word	0x00000000
        /*0024*/ 	.short	0x0000
        /*0026*/ 	.short	0x0000
        /*0028*/ 	.byte	0x00, 0xf0, 0x41, 0x07


	//----- nvinfo : EIATTR_MAXREG_COUNT
	.align		4
.L_720:
        /*002c*/ 	.byte	0x03, 0x1b
        /*002e*/ 	.short	0x00ff


	//----- nvinfo : EIATTR_NUM_BARRIERS
	.align		4
        /*0030*/ 	.byte	0x02, 0x4c
        /*0032*/ 	.byte	0x01
	.zero		1


	//----- nvinfo : EIATTR_MERCURY_ISA_VERSION
	.align		4
        /*0034*/ 	.byte	0x03, 0x5f
        /*0036*/ 	.short	0x0000


	//----- nvinfo : EIATTR_COOP_GROUP_MASK_REGIDS
	.align		4
        /*0038*/ 	.byte	0x04, 0x29
        /*003a*/ 	.short	(.L_722 - .L_721)


	//   ....[0]....
.L_721:
        /*003c*/ 	.word	0xffffffff


	//   ....[1]....
        /*0040*/ 	.word	0xffffffff


	//   ....[2]....
        /*0044*/ 	.word	0xffffffff


	//   ....[3]....
        /*0048*/ 	.word	0xffffffff


	//   ....[4]....
        /*004c*/ 	.word	0xffffffff


	//   ....[5]....
        /*0050*/ 	.word	0xffffffff


	//----- nvinfo : EIATTR_COOP_GROUP_INSTR_OFFSETS
	.align		4
.L_722:
        /*0054*/ 	.byte	0x04, 0x28
        /*0056*/ 	.short	(.L_724 - .L_723)


	//   ....[0]....
.L_723:
        /*0058*/ 	.word	0x00002020


	//   ....[1]....
        /*005c*/ 	.word	0x00002040


	//   ....[2]....
        /*0060*/ 	.word	0x00002060


	//   ....[3]....
        /*0064*/ 	.word	0x00002310


	//   ....[4]....
        /*0068*/ 	.word	0x000023b0


	//   ....[5]....
        /*006c*/ 	.word	0x00002470


	//----- nvinfo : EIATTR_EXIT_INSTR_OFFSETS
	.align		4
.L_724:
        /*0070*/ 	.byte	0x04, 0x1c
        /*0072*/ 	.short	(.L_726 - .L_725)


	//   ....[0]....
.L_725:
        /*0074*/ 	.word	0x00005360


	//   ....[1]....
        /*0078*/ 	.word	0x000058c0


	//----- nvinfo : EIATTR_CRS_STACK_SIZE
	.align		4
.L_726:
        /*007c*/ 	.byte	0x04, 0x1e
        /*007e*/ 	.short	(.L_728 - .L_727)
.L_727:
        /*0080*/ 	.word	0x00000000
.L_728:


//--------------------- .nv.info._ZN5flash32flash_fwd_splitkv_combine_kernelI23Flash_fwd_kernel_traitsILi96ELi64ELi128ELi4ELb0ELb0EN7cutlass10bfloat16_tE19Flash_kernel_traitsILi96ELi64ELi128ELi4ES3_EELi16ELi5ELb1EEEvNS_16Flash_fwd_paramsE --------------------------
	.section	.nv.info._ZN5flash32flash_fwd_splitkv_combine_kernelI23Flash_fwd_kernel_traitsILi96ELi64ELi128ELi4ELb0ELb0EN7cutlass10bfloat16_tE19Flash_kernel_traitsILi96ELi64ELi128ELi4ES3_EELi16ELi5ELb1EEEvNS_16Flash_fwd_paramsE,"",@"SHT_CUDA_INFO"
	.sectionflags	@""
	.align	4


	//----- nvinfo : EIATTR_CUDA_API_VERSION
	.align		4
        /*0000*/ 	.byte	0x04, 0x37
        /*0002*/ 	.short	(.L_730 - .L_729)
.L_729:
        /*0004*/ 	.word	0x00000082


	//----- nvinfo : EIATTR_SW2861232_WAR
	.align		4
.L_730:
        /*0008*/ 	.byte	0x01, 0x35
	.zero		2


	//----- nvinfo : EIATTR_PARAM_CBANK
	.align		4
        /*000c*/ 	.byte	0x04, 0x0a
        /*000e*/ 	.short	(.L_732 - .L_731)
	.align		4
.L_731:
        /*0010*/ 	.word	index@(.nv.constant0._ZN5flash32flash_fwd_splitkv_combine_kernelI23Flash_fwd_kernel_traitsILi96ELi64ELi128ELi4ELb0ELb0EN7cutlass10bfloat16_tE19Flash_kernel_traitsILi96ELi64ELi128ELi4ES3_EELi16ELi5ELb1EEEvNS_16Flash_fwd_paramsE)
        /*0014*/ 	.short	0x0160
        /*0016*/ 	.short	0x01d0


	//----- nvinfo : EIATTR_CBANK_PARAM_SIZE
	.align		4
.L_732:
        /*0018*/ 	.byte	0x03, 0x19
        /*001a*/ 	.short	0x01d0


	//----- nvinfo : EIATTR_KPARAM_INFO
	.align		4
        /*001c*/ 	.byte	0x04, 0x17
        /*001e*/ 	.short	(.L_734 - .L_733)
.L_733:
        /*0020*/ 	.word	0x00000000
        /*0024*/ 	.short	0x0000
        /*0026*/ 	.short	0x0000
        /*0028*/ 	.byte	0x00, 0xf0, 0x41, 0x07


	//----- nvinfo : EIATTR_MAXREG_COUNT
	.align		4
.L_734:
        /*002c*/ 	.byte	0x03, 0x1b
        /*002e*/ 	.short	0x00ff


	//----- nvinfo : EIATTR_NUM_BARRIERS
	.align		4
        /*0030*/ 	.byte	0x02, 0x4c
        /*0032*/ 	.byte	0x01
	.zero		1


	//----- nvinfo : EIATTR_MERCURY_ISA_VERSION
	.align		4
        /*0034*/ 	.byte	0x03, 0x5f
        /*0036*/ 	.short	0x0000


	//----- nvinfo : EIATTR_COOP_GROUP_MASK_REGIDS
	.align		4
        /*0038*/ 	.byte	0x04, 0x29
        /*003a*/ 	.short	(.L_736 - .L_735)


	//   ....[0]....
.L_735:
        /*003c*/ 	.word	0xffffffff


	//   ....[1]....
        /*0040*/ 	.word	0xffffffff


	//   ....[2]....
        /*0044*/ 	.word	0xffffffff


	//   ....[3]....
        /*0048*/ 	.word	0xffffffff


	//   ....[4]....
        /*004c*/ 	.word	0xffffffff


	//   ....[5]....
        /*0050*/ 	.word	0xffffffff


	//----- nvinfo : EIATTR_COOP_GROUP_INSTR_OFFSETS
	.align		4
.L_736:
        /*0054*/ 	.byte	0x04, 0x28
        /*0056*/ 	.short	(.L_738 - .L_737)


	//   ....[0]....
.L_737:
        /*0058*/ 	.word	0x00001b10


	//   ....[1]....
        /*005c*/ 	.word	0x00001b30


	//   ....[2]....
        /*0060*/ 	.word	0x00001b60


	//   ....[3]....
        /*0064*/ 	.word	0x00001cc0


	//   ....[4]....
        /*0068*/ 	.word	0x00001da0


	//   ....[5]....
        /*006c*/ 	.word	0x00001e90


	//----- nvinfo : EIATTR_EXIT_INSTR_OFFSETS
	.align		4
.L_738:
        /*0070*/ 	.byte	0x04, 0x1c
        /*0072*/ 	.short	(.L_740 - .L_739)


	//   ....[0]....
.L_739:
        /*0074*/ 	.word	0x00004b10


	//   ....[1]....
        /*0078*/ 	.word	0x00005070


	//----- nvinfo : EIATTR_CRS_STACK_SIZE
	.align		4
.L_740:
        /*007c*/ 	.byte	0x04, 0x1e
        /*007e*/ 	.short	(.L_742 - .L_741)
.L_741:
        /*0080*/ 	.word	0x00000000
.L_742:


//--------------------- .nv.info._ZN5flash32flash_fwd_splitkv_combine_kernelI23Flash_fwd_kernel_traitsILi96ELi64ELi128ELi4ELb0ELb0EN7cutlass10bfloat16_tE19Flash_kernel_traitsILi96ELi64ELi128ELi4ES3_EELi16ELi4ELb1EEEvNS_16Flash_fwd_paramsE --------------------------
	.section	.nv.info._ZN5flash32flash_fwd_splitkv_combine_kernelI23Flash_fwd_kernel_traitsILi96ELi64ELi128ELi4ELb0ELb0EN7cutlass10bfloat16_tE19Flash_kernel_traitsILi96ELi64ELi128ELi4ES3_EELi16ELi4ELb1EEEvNS_16Flash_fwd_paramsE,"",@"SHT_CUDA_INFO"
	.sectionflags	@""
	.align	4


	//----- nvinfo : EIATTR_CUDA_API_VERSION
	.align		4
        /*0000*/ 	.byte	0x04, 0x37
        /*0002*/ 	.short	(.L_744 - .L_743)
.L_743:
        /*0004*/ 	.word	0x00000082


	//----- nvinfo : EIATTR_SW2861232_WAR
	.align		4
.L_744:
        /*0008*/ 	.byte	0x01, 0x35
	.zero		2


	//----- nvinfo : EIATTR_PARAM_CBANK
	.align		4
        /*000c*/ 	.byte	0x04, 0x0a
        /*000e*/ 	.short	(.L_746 - .L_745)
	.align		4
.L_745:
        /*0010*/ 	.word	index@(.nv.constant0._ZN5flash32flash_fwd_splitkv_combine_kernelI23Flash_fwd_kernel_traitsILi96ELi64ELi128ELi4ELb0ELb0EN7cutlass10bfloat16_tE19Flash_kernel_traitsILi96ELi64ELi128ELi4ES3_EELi16ELi4ELb1EEEvNS_16Flash_fwd_paramsE)
        /*0014*/ 	.short	0x0160
        /*0016*/ 	.short	0x01d0


	//----- nvinfo : EIATTR_CBANK_PARAM_SIZE
	.align		4
.L_746:
        /*0018*/ 	.byte	0x03, 0x19
        /*001a*/ 	.short	0x01d0


	//----- nvinfo : EIATTR_KPARAM_INFO
	.align		4
        /*001c*/ 	.byte	0x04, 0x17
        /*001e*/ 	.short	(.L_748 - .L_747)
.L_747:
        /*0020*/ 	.word	0x00000000
        /*0024*/ 	.short	0x0000
        /*0026*/ 	.short	0x0000
        /*0028*/ 	.byte	0x00, 0xf0, 0x41, 0x07


	//----- nvinfo : EIATTR_MAXREG_COUNT
	.align		4
.L_748:
        /*002c*/ 	.byte	0x03, 0x1b
        /*002e*/ 	.short	0x00ff


	//----- nvinfo : EIATTR_NUM_BARRIERS
	.align		4
        /*0030*/ 	.byte	0x02, 0x4c
        /*0032*/ 	.byte	0x01
	.zero		1


	//----- nvinfo : EIATTR_MERCURY_ISA_VERSION
	.align		4
        /*0034*/ 	.byte	0x03, 0x5f
        /*0036*/ 	.short	0x0000


	//----- nvinfo : EIATTR_COOP_GROUP_MASK_REGIDS
	.align		4
        /*0038*/ 	.byte	0x04, 0x29
        /*003a*/ 	.short	(.L_750 - .L_749)


	//   ....[0]....
.L_749:
        /*003c*/ 	.word	0xffffffff


	//   ....[1]....
        /*0040*/ 	.word	0xffffffff


	//   ....[2]....
        /*0044*/ 	.word	0xffffffff


	//   ....[3]....
        /*0048*/ 	.word	0xffffffff


	//   ....[4]....
        /*004c*/ 	.word	0xffffffff


	//   ....[5]....
        /*0050*/ 	.word	0xffffffff


	//----- nvinfo : EIATTR_COOP_GROUP_INSTR_OFFSETS
	.align		4
.L_750:
        /*0054*/ 	.byte	0x04, 0x28
        /*0056*/ 	.short	(.L_752 - .L_751)


	//   ....[0]....
.L_751:
        /*0058*/ 	.word	0x00001710


	//   ....[1]....
        /*005c*/ 	.word	0x00001750


	//   ....[2]....
        /*0060*/ 	.word	0x000017b0


	//   ....[3]....
        /*0064*/ 	.word	0x000018f0


	//   ....[4]....
        /*0068*/ 	.word	0x000019c0


	//   ....[5]....
        /*006c*/ 	.word	0x00001b00


	//----- nvinfo : EIATTR_EXIT_INSTR_OFFSETS
	.align		4
.L_752:
        /*0070*/ 	.byte	0x04, 0x1c
        /*0072*/ 	.short	(.L_754 - .L_753)


	//   ....[0]....
.L_753:
        /*0074*/ 	.word	0x000047a0


	//   ....[1]....
        /*0078*/ 	.word	0x00004d00


	//----- nvinfo : EIATTR_CRS_STACK_SIZE
	.align		4
.L_754:
        /*007c*/ 	.byte	0x04, 0x1e
        /*007e*/ 	.short	(.L_756 - .L_755)
.L_755:
        /*0080*/ 	.word	0x00000000
.L_756:


//--------------------- .nv.info._ZN5flash32flash_fwd_splitkv_combine_kernelI23Flash_fwd_kernel_traitsILi96ELi64ELi128ELi4ELb0ELb0EN7cutlass10bfloat16_tE19Flash_kernel_traitsILi96ELi64ELi128ELi4ES3_EELi16ELi3ELb1EEEvNS_16Flash_fwd_paramsE --------------------------
	.section	.nv.info._ZN5flash32flash_fwd_splitkv_combine_kernelI23Flash_fwd_kernel_traitsILi96ELi64ELi128ELi4ELb0ELb0EN7cutlass10bfloat16_tE19Flash_kernel_traitsILi96ELi64ELi128ELi4ES3_EELi16ELi3ELb1EEEvNS_16Flash_fwd_paramsE,"",@"SHT_CUDA_INFO"
	.sectionflags	@""
	.align	4


	//----- nvinfo : EIATTR_CUDA_API_VERSION
	.align		4
        /*0000*/ 	.byte	0x04, 0x37
        /*0002*/ 	.short	(.L_758 - .L_757)
.L_757:
        /*0004*/ 	.word	0x00000082


	//----- nvinfo : EIATTR_SW2861232_WAR
	.align		4
.L_758:
        /*0008*/ 	.byte	0x01, 0x35
	.zero		2


	//----- nvinfo : EIATTR_PARAM_CBANK
	.align		4
        /*000c*/ 	.byte	0x04, 0x0a
        /*000e*/ 	.short	(.L_760 - .L_759)
	.align		4
.L_759:
        /*0010*/ 	.word	index@(.nv.constant0._ZN5flash32flash_fwd_splitkv_combine_kernelI23Flash_fwd_kernel_traitsILi96ELi64ELi128ELi4ELb0ELb0EN7cutlass10bfloat16_tE19Flash_kernel_traitsILi96ELi64ELi128ELi4ES3_EELi16ELi3ELb1EEEvNS_16Flash_fwd_paramsE)
        /*0014*/ 	.short	0x0160
        /*0016*/ 	.short	0x01d0


	//----- nvinfo : EIATTR_CBANK_PARAM_SIZE
	.align		4
.L_760:
        /*0018*/ 	.byte	0x03, 0x19
        /*001a*/ 	.short	0x01d0


	//----- nvinfo : EIATTR_KPARAM_INFO
	.align		4
        /*001c*/ 	.byte	0x04, 0x17
        /*001e*/ 	.short	(.L_762 - .L_761)
.L_761:
        /*0020*/ 	.word	0x00000000
        /*0024*/ 	.short	0x0000
        /*0026*/ 	.short	0x0000
        /*0028*/ 	.byte	0x00, 0xf0, 0x41, 0x07


	//----- nvinfo : EIATTR_MAXREG_COUNT
	.align		4
.L_762:
        /*002c*/ 	.byte	0x03, 0x1b
        /*002e*/ 	.short	0x00ff


	//----- nvinfo : EIATTR_NUM_BARRIERS
	.align		4
        /*0030*/ 	.byte	0x02, 0x4c
        /*0032*/ 	.byte	0x01
	.zero		1


	//----- nvinfo : EIATTR_MERCURY_ISA_VERSION
	.align		4
        /*0034*/ 	.byte	0x03, 0x5f
        /*0036*/ 	.short	0x0000


	//----- nvinfo : EIATTR_COOP_GROUP_MASK_REGIDS
	.align		4
        /*0038*/ 	.byte	0x04, 0x29
        /*003a*/ 	.short	(.L_764 - .L_763)


	//   ....[0]....
.L_763:
        /*003c*/ 	.word	0xffffffff


	//   ....[1]....
        /*0040*/ 	.word	0xffffffff


	//   ....[2]....
        /*0044*/ 	.word	0xffffffff


	//   ....[3]....
        /*0048*/ 	.word	0xffffffff


	//   ....[4]....
        /*004c*/ 	.word	0xffffffff


	//   ....[5]....
        /*0050*/ 	.word	0xffffffff


	//----- nvinfo : EIATTR_COOP_GROUP_INSTR_OFFSETS
	.align		4
.L_764:
        /*0054*/ 	.byte	0x04, 0x28
        /*0056*/ 	.short	(.L_766 - .L_765)


	//   ....[0]....
.L_765:
        /*0058*/ 	.word	0x00001c80


	//   ....[1]....
        /*005c*/ 	.word	0x00001ca0


	//   ....[2]....
        /*0060*/ 	.word	0x00001cc0


	//   ....[3]....
        /*0064*/ 	.word	0x00001d30


	//   ....[4]....
        /*0068*/ 	.word	0x00001d50


	//   ....[5]....
        /*006c*/ 	.word	0x00001d70


	//----- nvinfo : EIATTR_EXIT_INSTR_OFFSETS
	.align		4
.L_766:
        /*0070*/ 	.byte	0x04, 0x1c
        /*0072*/ 	.short	(.L_768 - .L_767)


	//   ....[0]....
.L_767:
        /*0074*/ 	.word	0x00004780


	//   ....[1]....
        /*0078*/ 	.word	0x00004ce0


	//----- nvinfo : EIATTR_CRS_STACK_SIZE
	.align		4
.L_768:
        /*007c*/ 	.byte	0x04, 0x1e
        /*007e*/ 	.short	(.L_770 - .L_769)
.L_769:
        /*0080*/ 	.word	0x00000000
.L_770:


//--------------------- .nv.info._ZN5flash32flash_fwd_splitkv_combine_kernelI23Flash_fwd_kernel_traitsILi96ELi64ELi128ELi4ELb0ELb0EN7cutlass10bfloat16_tE19Flash_kernel_traitsILi96ELi64ELi128ELi4ES3_EELi16ELi2ELb1EEEvNS_16Flash_fwd_paramsE --------------------------
	.section	.nv.info._ZN5flash32flash_fwd_splitkv_combine_kernelI23Flash_fwd_kernel_traitsILi96ELi64ELi128ELi4ELb0ELb0EN7cutlass10bfloat16_tE19Flash_kernel_traitsILi96ELi64ELi128ELi4ES3_EELi16ELi2ELb1EEEvNS_16Flash_fwd_paramsE,"",@"SHT_CUDA_INFO"
	.sectionflags	@""
	.align	4


	//----- nvinfo : EIATTR_CUDA_API_VERSION
	.align		4
        /*0000*/ 	.byte	0x04, 0x37
        /*0002*/ 	.short	(.L_772 - .L_771)
.L_771:
        /*0004*/ 	.word	0x00000082


	//----- nvinfo : EIATTR_SW2861232_WAR
	.align		4
.L_772:
        /*0008*/ 	.byte	0x01, 0x35
	.zero		2


	//----- nvinfo : EIATTR_PARAM_CBANK
	.align		4
        /*000c*/ 	.byte	0x04, 0x0a
        /*000e*/ 	.short	(.L_774 - .L_773)
	.align		4
.L_773:
        /*0010*/ 	.word	index@(.nv.constant0._ZN5flash32flash_fwd_splitkv_combine_kernelI23Flash_fwd_kernel_traitsILi96ELi64ELi128ELi4ELb0ELb0EN7cutlass10bfloat16_tE19Flash_kernel_traitsILi96ELi64ELi128ELi4ES3_EELi16ELi2ELb1EEEvNS_16Flash_fwd_paramsE)
        /*0014*/ 	.short	0x0160
        /*0016*/ 	.short	0x01d0


	//----- nvinfo : EIATTR_CBANK_PARAM_SIZE
	.align		4
.L_774:
        /*0018*/ 	.byte	0x03, 0x19
        /*001a*/ 	.short	0x01d0


	//----- nvinfo : EIATTR_KPARAM_INFO
	.align		4
        /*001c*/ 	.byte	0x04, 0x17
        /*001e*/ 	.short	(.L_776 - .L_775)
.L_775:
        /*0020*/ 	.word	0x00000000
        /*0024*/ 	.short	0x0000
        /*0026*/ 	.short	0x0000
        /*0028*/ 	.byte	0x00, 0xf0, 0x41, 0x07


	//----- nvinfo : EIATTR_MAXREG_COUNT
	.align		4
.L_776:
        /*002c*/ 	.byte	0x03, 0x1b
        /*002e*/ 	.short	0x00ff


	//----- nvinfo : EIATTR_NUM_BARRIERS
	.align		4
        /*0030*/ 	.byte	0x02, 0x4c
        /*0032*/ 	.byte	0x01
	.zero		1


	//----- nvinfo : EIATTR_MERCURY_ISA_VERSION
	.align		4
        /*0034*/ 	.byte	0x03, 0x5f
        /*0036*/ 	.short	0x0000


	//----- nvinfo : EIATTR_COOP_GROUP_MASK_REGIDS
	.align		4
        /*0038*/ 	.byte	0x04, 0x29
        /*003a*/ 	.short	(.L_778 - .L_777)


	//   ....[0]....
.L_777:
        /*003c*/ 	.word	0xffffffff


	//   ....[1]....
        /*0040*/ 	.word	0xffffffff


	//   ....[2]....
        /*0044*/ 	.word	0xffffffff


	//   ....[3]....
        /*0048*/ 	.word	0xffffffff


	//----- nvinfo : EIATTR_COOP_GROUP_INSTR_OFFSETS
	.align		4
.L_778:
        /*004c*/ 	.byte	0x04, 0x28
        /*004e*/ 	.short	(.L_780 - .L_779)


	//   ....[0]....
.L_779:
        /*0050*/ 	.word	0x00001c70


	//   ....[1]....
        /*0054*/ 	.word	0x00001c90


	//   ....[2]....
        /*0058*/ 	.word	0x00001d00


	//   ....[3]....
        /*005c*/ 	.word	0x00001d20


	//----- nvinfo : EIATTR_EXIT_INSTR_OFFSETS
	.align		4
.L_780:
        /*0060*/ 	.byte	0x04, 0x1c
        /*0062*/ 	.short	(.L_782 - .L_781)


	//   ....[0]....
.L_781:
        /*0064*/ 	.word	0x00004760


	//   ....[1]....
        /*0068*/ 	.word	0x00004cc0


	//----- nvinfo : EIATTR_CRS_STACK_SIZE
	.align		4
.L_782:
        /*006c*/ 	.byte	0x04, 0x1e
        /*006e*/ 	.short	(.L_784 - .L_783)
.L_783:
        /*0070*/ 	.word	0x00000000
.L_784:


//--------------------- .nv.info._ZN5flash32flash_fwd_splitkv_combine_kernelI23Flash_fwd_kernel_traitsILi96ELi64ELi128ELi4ELb0ELb0EN7cutlass10bfloat16_tE19Flash_kernel_traitsILi96ELi64ELi128ELi4ES3_EELi16ELi1ELb1EEEvNS_16Flash_fwd_paramsE --------------------------
	.section	.nv.info._ZN5flash32flash_fwd_splitkv_combine_kernelI23Flash_fwd_kernel_traitsILi96ELi64ELi128ELi4ELb0ELb0EN7cutlass10bfloat16_tE19Flash_kernel_traitsILi96ELi64ELi128ELi4ES3_EELi16ELi1ELb1EEEvNS_16Flash_fwd_paramsE,"",@"SHT_CUDA_INFO"
	.sectionflags	@""
	.align	4


	//----- nvinfo : EIATTR_CUDA_API_VERSION
	.align		4
        /*0000*/ 	.byte	0x04, 0x37
        /*0002*/ 	.short	(.L_786 - .L_785)
.L_785:
        /*0004*/ 	.word	0x00000082


	//----- nvinfo : EIATTR_SW2861232_WAR
	.align		4
.L_786:
        /*0008*/ 	.byte	0x01, 0x35
	.zero		2


	//----- nvinfo : EIATTR_PARAM_CBANK
	.align		4
        /*000c*/ 	.byte	0x04, 0x0a
        /*000e*/ 	.short	(.L_788 - .L_787)
	.align		4
.L_787:
        /*0010*/ 	.word	index@(.nv.constant0._ZN5flash32flash_fwd_splitkv_combine_kernelI23Flash_fwd_kernel_traitsILi96ELi64ELi128ELi4ELb0ELb0EN7cutlass10bfloat16_tE19Flash_kernel_traitsILi96ELi64ELi128ELi4ES3_EELi16ELi1ELb1EEEvNS_16Flash_fwd_paramsE)
        /*0014*/ 	.short	0x0160
        /*0016*/ 	.short	0x01d0


	//----- nvinfo : EIATTR_CBANK_PARAM_SIZE
	.align		4
.L_788:
        /*0018*/ 	.byte	0x03, 0x19
        /*001a*/ 	.short	0x01d0


	//----- nvinfo : EIATTR_KPARAM_INFO
	.align		4
        /*001c*/ 	.byte	0x04, 0x17
        /*001e*/ 	.short	(.L_790 - .L_789)
.L_789:
        /*0020*/ 	.word	0x00000000
        /*0024*/ 	.short	0x0000
        /*0026*/ 	.short	0x0000
        /*0028*/ 	.byte	0x00, 0xf0, 0x41, 0x07


	//----- nvinfo : EIATTR_MAXREG_COUNT
	.align		4
.L_790:
        /*002c*/ 	.byte	0x03, 0x1b
        /*002e*/ 	.short	0x00ff


	//----- nvinfo : EIATTR_NUM_BARRIERS
	.align		4
        /*0030*/ 	.byte	0x02, 0x4c
        /*0032*/ 	.byte	0x01
	.zero		1


	//----- nvinfo : EIATTR_MERCURY_ISA_VERSION
	.align		4
        /*0034*/ 	.byte	0x03, 0x5f
        /*0036*/ 	.short	0x0000


	//----- nvinfo : EIATTR_COOP_GROUP_MASK_REGIDS
	.align		4
        /*0038*/ 	.byte	0x04, 0x29
        /*003a*/ 	.short	(.L_792 - .L_791)


	//   ....[0]....
.L_791:
        /*003c*/ 	.word	0xffffffff


	//   ....[1]....
        /*0040*/ 	.word	0xffffffff


	//----- nvinfo : EIATTR_COOP_GROUP_INSTR_OFFSETS
	.align		4
.L_792:
        /*0044*/ 	.byte	0x04, 0x28
        /*0046*/ 	.short	(.L_794 - .L_793)


	//   ....[0]....
.L_793:
        /*0048*/ 	.word	0x00001ca0


	//   ....[1]....
        /*004c*/ 	.word	0x00001d30


	//----- nvinfo : EIATTR_EXIT_INSTR_OFFSETS
	.align		4
.L_794:
        /*0050*/ 	.byte	0x04, 0x1c
        /*0052*/ 	.short	(.L_796 - .L_795)


	//   ....[0]....
.L_795:
        /*0054*/ 	.word	0x000047c0


	//   ....[1]....
        /*0058*/ 	.word	0x00004d20


	//----- nvinfo : EIATTR_CRS_STACK_SIZE
	.align		4
.L_796:
        /*005c*/ 	.byte	0x04, 0x1e
        /*005e*/ 	.short	(.L_798 - .L_797)
.L_797:
        /*0060*/ 	.word	0x00000000
.L_798:


//--------------------- .nv.info._ZN5flash24flash_fwd_splitkv_kernelI23Flash_fwd_kernel_traitsILi96ELi64ELi128ELi4ELb0ELb0EN7cutlass10bfloat16_tE19Flash_kernel_traitsILi96ELi64ELi128ELi4ES3_EELb1ELb0ELb0ELb0ELb0ELb0ELb0ELb0EEEvNS_16Flash_fwd_paramsE --------------------------
	.section	.nv.info._ZN5flash24flash_fwd_splitkv_kernelI23Flash_fwd_kernel_traitsILi96ELi64ELi128ELi4ELb0ELb0EN7cutlass10bfloat16_tE19Flash_kernel_traitsILi96ELi64ELi128ELi4ES3_EELb1ELb0ELb0ELb0ELb0ELb0ELb0ELb0EEEvNS_16Flash_fwd_paramsE,"",@"SHT_CUDA_INFO"
	.sectionflags	@""
	.align	4


	//----- nvinfo : EIATTR_CUDA_API_VERSION
	.align		4
        /*0000*/ 	.byte	0x04, 0x37
        /*0002*/ 	.short	(.L_800 - .L_799)
.L_799:
        /*0004*/ 	.word	0x00000082


	//----- nvinfo : EIATTR_SW2861232_WAR
	.align		4
.L_800:
        /*0008*/ 	.byte	0x01, 0x35
	.zero		2


	//----- nvinfo : EIATTR_PARAM_CBANK
	.align		4
        /*000c*/ 	.byte	0x04, 0x0a
        /*000e*/ 	.short	(.L_802 - .L_801)
	.align		4
.L_801:
        /*0010*/ 	.word	index@(.nv.constant0._ZN5flash24flash_fwd_splitkv_kernelI23Flash_fwd_kernel_traitsILi96ELi64ELi128ELi4ELb0ELb0EN7cutlass10bfloat16_tE19Flash_kernel_traitsILi96ELi64ELi128ELi4ES3_EELb1ELb0ELb0ELb0ELb0ELb0ELb0ELb0EEEvNS_16Flash_fwd_paramsE)
        /*0014*/ 	.short	0x0160
        /*0016*/ 	.short	0x01d0


	//----- nvinfo : EIATTR_CBANK_PARAM_SIZE
	.align		4
.L_802:
        /*0018*/ 	.byte	0x03, 0x19
        /*001a*/ 	.short	0x01d0


	//----- nvinfo : EIATTR_KPARAM_INFO
	.align		4
        /*001c*/ 	.byte	0x04, 0x17
        /*001e*/ 	.short	(.L_804 - .L_803)
.L_803:
        /*0020*/ 	.word	0x00000000
        /*0024*/ 	.short	0x0000
        /*0026*/ 	.short	0x0000
        /*0028*/ 	.byte	0x00, 0xf0, 0x41, 0x07


	//----- nvinfo : EIATTR_MAXREG_COUNT
	.align		4
.L_804:
        /*002c*/ 	.byte	0x03, 0x1b
        /*002e*/ 	.short	0x00ff


	//----- nvinfo : EIATTR_NUM_BARRIERS
	.align		4
        /*0030*/ 	.byte	0x02, 0x4c
        /*0032*/ 	.byte	0x01
	.zero		1


	//----- nvinfo : EIATTR_MERCURY_ISA_VERSION
	.align		4
        /*0034*/ 	.byte	0x03, 0x5f
        /*0036*/ 	.short	0x0000


	//----- nvinfo : EIATTR_COOP_GROUP_MASK_REGIDS
	.align		4
        /*0038*/ 	.byte	0x04, 0x29
        /*003a*/ 	.short	(.L_806 - .L_805)


	//   ....[0]....
.L_805:
        /*003c*/ 	.word	0xffffffff


	//   ....[1]....
        /*0040*/ 	.word	0xffffffff


	//   ....[2]....
        /*0044*/ 	.word	0xffffffff


	//   ....[3]....
        /*0048*/ 	.word	0xffffffff


	//   ....[4]....
        /*004c*/ 	.word	0xffffffff


	//   ....[5]....
        /*0050*/ 	.word	0xffffffff


	//   ....[6]....
        /*0054*/ 	.word	0xffffffff


	//   ....[7]....
        /*0058*/ 	.word	0xffffffff


	//   ....[8]....
        /*005c*/ 	.word	0xffffffff


	//   ....[9]....
        /*0060*/ 	.word	0xffffffff


	//   ....[10]....
        /*0064*/ 	.word	0xffffffff


	//   ....[11]....
        /*0068*/ 	.word	0xffffffff


	//   ....[12]....
        /*006c*/ 	.word	0xffffffff


	//   ....[13]....
        /*0070*/ 	.word	0xffffffff


	//   ....[14]....
        /*0074*/ 	.word	0xffffffff


	//   ....[15]....
        /*0078*/ 	.word	0xffffffff


	//----- nvinfo : EIATTR_COOP_GROUP_INSTR_OFFSETS
	.align		4
.L_806:
        /*007c*/ 	.byte	0x04, 0x28
        /*007e*/ 	.short	(.L_808 - .L_807)


	//   ....[0]....
.L_807:
        /*0080*/ 	.word	0x000053c0


	//   ....[1]....
        /*0084*/ 	.word	0x00005540


	//   ....[2]....
        /*0088*/ 	.word	0x00005550


	//   ....[3]....
        /*008c*/ 	.word	0x000055a0


	//   ....[4]....
        /*0090*/ 	.word	0x00009aa0


	//   ....[5]....
        /*0094*/ 	.word	0x00009ad0


	//   ....[6]....
        /*0098*/ 	.word	0x00009af0


	//   ....[7]....
        /*009c*/ 	.word	0x00009b10


	//   ....[8]....
        /*00a0*/ 	.word	0x0000d7e0


	//   ....[9]....
        /*00a4*/ 	.word	0x0000d800


	//   ....[10]....
        /*00a8*/ 	.word	0x0000d840


	//   ....[11]....
        /*00ac*/ 	.word	0x0000d850


	//   ....[12]....
        /*00b0*/ 	.word	0x0000f390


	//   ....[13]....
        /*00b4*/ 	.word	0x0000f3d0


	//   ....[14]....
        /*00b8*/ 	.word	0x0000f410


	//   ....[15]....
        /*00bc*/ 	.word	0x0000f420


	//----- nvinfo : EIATTR_EXIT_INSTR_OFFSETS
	.align		4
.L_808:
        /*00c0*/ 	.byte	0x04, 0x1c
        /*00c2*/ 	.short	(.L_810 - .L_809)


	//   ....[0]....
.L_809:
        /*00c4*/ 	.word	0x000002d0


	//   ....[1]....
        /*00c8*/ 	.word	0x00000900


	//   ....[2]....
        /*00cc*/ 	.word	0x00000930


	//   ....[3]....
        /*00d0*/ 	.word	0x00010220


	//   ....[4]....
        /*00d4*/ 	.word	0x00010310


	//   ....[5]....
        /*00d8*/ 	.word	0x00010330


	//----- nvinfo : EIATTR_CTAIDZ_USED
	.align		4
.L_810:
        /*00dc*/ 	.byte	0x01, 0x04
	.zero		2


	//----- nvinfo : EIATTR_CRS_STACK_SIZE
	.align		4
        /*00e0*/ 	.byte	0x04, 0x1e
        /*00e2*/ 	.short	(.L_812 - .L_811)
.L_811:
        /*00e4*/ 	.word	0x00000000
.L_812:


//--------------------- .nv.info._ZN5flash24flash_fwd_splitkv_kernelI23Flash_fwd_kernel_traitsILi96ELi64ELi128ELi4ELb0ELb0EN7cutlass10bfloat16_tE19Flash_kernel_traitsILi96ELi64ELi128ELi4ES3_EELb1ELb0ELb0ELb0ELb0ELb1ELb0ELb0EEEvNS_16Flash_fwd_paramsE --------------------------
	.section	.nv.info._ZN5flash24flash_fwd_splitkv_kernelI23Flash_fwd_kernel_traitsILi96ELi64ELi128ELi4ELb0ELb0EN7cutlass10bfloat16_tE19Flash_kernel_traitsILi96ELi64ELi128ELi4ES3_EELb1ELb0ELb0ELb0ELb0ELb1ELb0ELb0EEEvNS_16Flash_fwd_paramsE,"",@"SHT_CUDA_INFO"
	.sectionflags	@""
	.align	4


	//----- nvinfo : EIATTR_CUDA_API_VERSION
	.align		4
        /*0000*/ 	.byte	0x04, 0x37
        /*0002*/ 	.short	(.L_814 - .L_813)
.L_813:
        /*0004*/ 	.word	0x00000082


	//----- nvinfo : EIATTR_SW2861232_WAR
	.align		4
.L_814:
        /*0008*/ 	.byte	0x01, 0x35
	.zero		2


	//----- nvinfo : EIATTR_PARAM_CBANK
	.align		4
        /*000c*/ 	.byte	0x04, 0x0a
        /*000e*/ 	.short	(.L_816 - .L_815)
	.align		4
.L_815:
        /*0010*/ 	.word	index@(.nv.constant0._ZN5flash24flash_fwd_splitkv_kernelI23Flash_fwd_kernel_traitsILi96ELi64ELi128ELi4ELb0ELb0EN7cutlass10bfloat16_tE19Flash_kernel_traitsILi96ELi64ELi128ELi4ES3_EELb1ELb0ELb0ELb0ELb0ELb1ELb0ELb0EEEvNS_16Flash_fwd_paramsE)
        /*0014*/ 	.short	0x0160
        /*0016*/ 	.short	0x01d0


	//----- nvinfo : EIATTR_CBANK_PARAM_SIZE
	.align		4
.L_816:
        /*0018*/ 	.byte	0x03, 0x19
        /*001a*/ 	.short	0x01d0


	//----- nvinfo : EIATTR_KPARAM_INFO
	.align		4
        /*001c*/ 	.byte	0x04, 0x17
        /*001e*/ 	.short	(.L_818 - .L_817)
.L_817:
        /*0020*/ 	.word	0x00000000
        /*0024*/ 	.short	0x0000
        /*0026*/ 	.short	0x0000
        /*0028*/ 	.byte	0x00, 0xf0, 0x41, 0x07


	//----- nvinfo : EIATTR_MAXREG_COUNT
	.align		4
.L_818:
        /*002c*/ 	.byte	0x03, 0x1b
        /*002e*/ 	.short	0x00ff


	//----- nvinfo : EIATTR_NUM_BARRIERS
	.align		4
        /*0030*/ 	.byte	0x02, 0x4c
        /*0032*/ 	.byte	0x01
	.zero		1


	//----- nvinfo : EIATTR_MERCURY_ISA_VERSION
	.align		4
        /*0034*/ 	.byte	0x03, 0x5f
        /*0036*/ 	.short	0x0000


	//----- nvinfo : EIATTR_COOP_GROUP_MASK_REGIDS
	.align		4
        /*0038*/ 	.byte	0x04, 0x29
        /*003a*/ 	.short	(.L_820 - .L_819)


	//   ....[0]....
.L_819:
        /*003c*/ 	.word	0xffffffff


	//   ....[1]....
        /*0040*/ 	.word	0xffffffff


	//   ....[2]....
        /*0044*/ 	.word	0xffffffff


	//   ....[3]....
        /*0048*/ 	.word	0xffffffff


	//   ....[4]....
        /*004c*/ 	.word	0xffffffff


	//   ....[5]....
        /*0050*/ 	.word	0xffffffff


	//   ....[6]....
        /*0054*/ 	.word	0xffffffff


	//   ....[7]....
        /*0058*/ 	.word	0xffffffff


	//   ....[8]....
        /*005c*/ 	.word	0xffffffff


	//   ....[9]....
        /*0060*/ 	.word	0xffffffff


	//   ....[10]....
        /*0064*/ 	.word	0xffffffff


	//   ....[11]....
        /*0068*/ 	.word	0xffffffff


	//   ....[12]....
        /*006c*/ 	.word	0xffffffff


	//   ....[13]....
        /*0070*/ 	.word	0xffffffff


	//   ....[14]....
        /*0074*/ 	.word	0xffffffff


	//   ....[15]....
        /*0078*/ 	.word	0xffffffff


	//----- nvinfo : EIATTR_COOP_GROUP_INSTR_OFFSETS
	.align		4
.L_820:
        /*007c*/ 	.byte	0x04, 0x28
        /*007e*/ 	.short	(.L_822 - .L_821)


	//   ....[0]....
.L_821:
        /*0080*/ 	.word	0x00005ba0


	//   ....[1]....
        /*0084*/ 	.word	0x00005cf0


	//   ....[2]....
        /*0088*/ 	.word	0x00005d00


	//   ....[3]....
        /*008c*/ 	.word	0x00005d70


	//   ....[4]....
        /*0090*/ 	.word	0x0000aa50


	//   ....[5]....
        /*0094*/ 	.word	0x0000aab0


	//   ....[6]....
        /*0098*/ 	.word	0x0000aad0


	//   ....[7]....
        /*009c*/ 	.word	0x0000aaf0


	//   ....[8]....
        /*00a0*/ 	.word	0x0000f050


	//   ....[9]....
        /*00a4*/ 	.word	0x0000f060


	//   ....[10]....
        /*00a8*/ 	.word	0x0000f090


	//   ....[11]....
        /*00ac*/ 	.word	0x0000f0a0


	//   ....[12]....
        /*00b0*/ 	.word	0x00010b80


	//   ....[13]....
        /*00b4*/ 	.word	0x00010bc0


	//   ....[14]....
        /*00b8*/ 	.word	0x00010c00


	//   ....[15]....
        /*00bc*/ 	.word	0x00010c10


	//----- nvinfo : EIATTR_EXIT_INSTR_OFFSETS
	.align		4
.L_822:
        /*00c0*/ 	.byte	0x04, 0x1c
        /*00c2*/ 	.short	(.L_824 - .L_823)


	//   ....[0]....
.L_823:
        /*00c4*/ 	.word	0x000002d0


	//   ....[1]....
        /*00c8*/ 	.word	0x00000900


	//   ....[2]....
        /*00cc*/ 	.word	0x00000930


	//   ....[3]....
        /*00d0*/ 	.word	0x00011a10


	//   ....[4]....
        /*00d4*/ 	.word	0x00011b00


	//   ....[5]....
        /*00d8*/ 	.word	0x00011b20


	//----- nvinfo : EIATTR_CTAIDZ_USED
	.align		4
.L_824:
        /*00dc*/ 	.byte	0x01, 0x04
	.zero		2


	//----- nvinfo : EIATTR_CRS_STACK_SIZE
	.align		4
        /*00e0*/ 	.byte	0x04, 0x1e
        /*00e2*/ 	.short	(.L_826 - .L_825)
.L_825:
        /*00e4*/ 	.word	0x00000000
.L_826:


//--------------------- .nv.info._ZN5flash24flash_fwd_splitkv_kernelI23Flash_fwd_kernel_traitsILi96ELi64ELi128ELi4ELb0ELb0EN7cutlass10bfloat16_tE19Flash_kernel_traitsILi96ELi64ELi128ELi4ES3_EELb1ELb0ELb0ELb0ELb0ELb0ELb0ELb1EEEvNS_16Flash_fwd_paramsE --------------------------
	.section	.nv.info._ZN5flash24flash_fwd_splitkv_kernelI23Flash_fwd_kernel_traitsILi96ELi64ELi128ELi4ELb0ELb0EN7cutlass10bfloat16_tE19Flash_kernel_traitsILi96ELi64ELi128ELi4ES3_EELb1ELb0ELb0ELb0ELb0ELb0ELb0ELb1EEEvNS_16Flash_fwd_paramsE,"",@"SHT_CUDA_INFO"
	.sectionflags	@""
	.align	4


	//----- nvinfo : EIATTR_CUDA_API_VERSION
	.align		4
        /*0000*/ 	.byte	0x04, 0x37
        /*0002*/ 	.short	(.L_828 - .L_827)
.L_827:
        /*0004*/ 	.word	0x00000082


	//----- nvinfo : EIATTR_SW2861232_WAR
	.align		4
.L_828:
        /*0008*/ 	.byte	0x01, 0x35
	.zero		2


	//----- nvinfo : EIATTR_PARAM_CBANK
	.align		4
        /*000c*/ 	.byte	0x04, 0x0a
        /*000e*/ 	.short	(.L_830 - .L_829)
	.align		4
.L_829:
        /*0010*/ 	.word	index@(.nv.constant0._ZN5flash24flash_fwd_splitkv_kernelI23Flash_fwd_kernel_traitsILi96ELi64ELi128ELi4ELb0ELb0EN7cutlass10bfloat16_tE19Flash_kernel_traitsILi96ELi64ELi128ELi4ES3_EELb1ELb0ELb0ELb0ELb0ELb0ELb0ELb1EEEvNS_16Flash_fwd_paramsE)
        /*0014*/ 	.short	0x0160
        /*0016*/ 	.short	0x01d0


	//----- nvinfo : EIATTR_CBANK_PARAM_SIZE
	.align		4
.L_830:
        /*0018*/ 	.byte	0x03, 0x19
        /*001a*/ 	.short	0x01d0


	//----- nvinfo : EIATTR_KPARAM_INFO
	.align		4
        /*001c*/ 	.byte	0x04, 0x17
        /*001e*/ 	.short	(.L_832 - .L_831)
.L_831:
        /*0020*/ 	.word	0x00000000
        /*0024*/ 	.short	0x0000
        /*0026*/ 	.short	0x0000
        /*0028*/ 	.byte	0x00, 0xf0, 0x41, 0x07


	//----- nvinfo : EIATTR_MAXREG_COUNT
	.align		4
.L_832:
        /*002c*/ 	.byte	0x03, 0x1b
        /*002e*/ 	.short	0x00ff


	//----- nvinfo : EIATTR_NUM_BARRIERS
	.align		4
        /*0030*/ 	.byte	0x02, 0x4c
        /*0032*/ 	.byte	0x01
	.zero		1


	//----- nvinfo : EIATTR_MERCURY_ISA_VERSION
	.align		4
        /*0034*/ 	.byte	0x03, 0x5f
        /*0036*/ 	.short	0x0000


	//----- nvinfo : EIATTR_COOP_GROUP_MASK_REGIDS
	.align		4
        /*0038*/ 	.byte	0x04, 0x29
        /*003a*/ 	.short	(.L_834 - .L_833)


	//   ....[0]....
.L_833:
        /*003c*/ 	.word	0xffffffff


	//   ....[1]....
        /*0040*/ 	.word	0xffffffff


	//   ....[2]....
        /*0044*/ 	.word	0xffffffff


	//   ....[3]....
        /*0048*/ 	.word	0xffffffff


	//   ....[4]....
        /*004c*/ 	.word	0xffffffff


	//   ....[5]....
        /*0050*/ 	.word	0xffffffff


	//   ....[6]....
        /*0054*/ 	.word	0xffffffff


	//   ....[7]....
        /*0058*/ 	.word	0xffffffff


	//   ....[8]....
        /*005c*/ 	.word	0xffffffff


	//   ....[9]....
        /*0060*/ 	.word	0xffffffff


	//   ....[10]....
        /*0064*/ 	.word	0xffffffff


	//   ....[11]....
        /*0068*/ 	.word	0xffffffff


	//   ....[12]....
        /*006c*/ 	.word	0xffffffff


	//   ....[13]....
        /*0070*/ 	.word	0xffffffff


	//   ....[14]....
        /*0074*/ 	.word	0xffffffff


	//   ....[15]....
        /*0078*/ 	.word	0xffffffff


	//   ....[16]....
        /*007c*/ 	.word	0xffffffff


	//   ....[17]....
        /*0080*/ 	.word	0xffffffff


	//   ....[18]....
        /*0084*/ 	.word	0xffffffff


	//   ....[19]....
        /*0088*/ 	.word	0xffffffff


	//----- nvinfo : EIATTR_COOP_GROUP_INSTR_OFFSETS
	.align		4
.L_834:
        /*008c*/ 	.byte	0x04, 0x28
        /*008e*/ 	.short	(.L_836 - .L_835)


	//   ....[0]....
.L_835:
        /*0090*/ 	.word	0x00012050


	//   ....[1]....
        /*0094*/ 	.word	0x00012170


	//   ....[2]....
        /*0098*/ 	.word	0x00012180


	//   ....[3]....
        /*009c*/ 	.word	0x000121b0


	//   ....[4]....
        /*00a0*/ 	.word	0x00016610


	//   ....[5]....
        /*00a4*/ 	.word	0x00016650


	//   ....[6]....
        /*00a8*/ 	.word	0x00016670


	//   ....[7]....
        /*00ac*/ 	.word	0x00016690


	//   ....[8]....
        /*00b0*/ 	.word	0x0001a400


	//   ....[9]....
        /*00b4*/ 	.word	0x0001a410


	//   ....[10]....
        /*00b8*/ 	.word	0x0001a430


	//   ....[11]....
        /*00bc*/ 	.word	0x0001a450


	//   ....[12]....
        /*00c0*/ 	.word	0x0001bfd0


	//   ....[13]....
        /*00c4*/ 	.word	0x0001c000


	//   ....[14]....
        /*00c8*/ 	.word	0x0001c010


	//   ....[15]....
        /*00cc*/ 	.word	0x0001c040


	//   ....[16]....
        /*00d0*/ 	.word	0x0001d0c0


	//   ....[17]....
        /*00d4*/ 	.word	0x0001d100


	//   ....[18]....
        /*00d8*/ 	.word	0x0001d150


	//   ....[19]....
        /*00dc*/ 	.word	0x0001d1a0


	//----- nvinfo : EIATTR_EXIT_INSTR_OFFSETS
	.align		4
.L_836:
        /*00e0*/ 	.byte	0x04, 0x1c
        /*00e2*/ 	.short	(.L_838 - .L_837)


	//   ....[0]....
.L_837:
        /*00e4*/ 	.word	0x000000b0


	//----- nvinfo : EIATTR_CTAIDZ_USED
	.align		4
.L_838:
        /*00e8*/ 	.byte	0x01, 0x04
	.zero		2


	//----- nvinfo : EIATTR_CRS_STACK_SIZE
	.align		4
        /*00ec*/ 	.byte	0x04, 0x1e
        /*00ee*/ 	.short	(.L_840 - .L_839)
.L_839:
        /*00f0*/ 	.word	0x00000000
.L_840:


//--------------------- .nv.info._ZN5flash24flash_fwd_splitkv_kernelI23Flash_fwd_kernel_traitsILi96ELi64ELi128ELi4ELb0ELb0EN7cutlass10bfloat16_tE19Flash_kernel_traitsILi96ELi64ELi128ELi4ES3_EELb1ELb0ELb0ELb0ELb0ELb1ELb0ELb1EEEvNS_16Flash_fwd_paramsE --------------------------
	.section	.nv.info._ZN5flash24flash_fwd_splitkv_kernelI23Flash_fwd_kernel_traitsILi96ELi64ELi128ELi4ELb0ELb0EN7cutlass10bfloat16_tE19Flash_kernel_traitsILi96ELi64ELi128ELi4ES3_EELb1ELb0ELb0ELb0ELb0ELb1ELb0ELb1EEEvNS_16Flash_fwd_paramsE,"",@"SHT_CUDA_INFO"
	.sectionflags	@""
	.align	4


	//----- nvinfo : EIATTR_CUDA_API_VERSION
	.align		4
        /*0000*/ 	.byte	0x04, 0x37
        /*0002*/ 	.short	(.L_842 - .L_841)
.L_841:
        /*0004*/ 	.word	0x00000082


	//----- nvinfo : EIATTR_SW2861232_WAR
	.align		4
.L_842:
        /*0008*/ 	.byte	0x01, 0x35
	.zero		2


	//----- nvinfo : EIATTR_PARAM_CBANK
	.align		4
        /*000c*/ 	.byte	0x04, 0x0a
        /*000e*/ 	.short	(.L_844 - .L_843)
	.align		4
.L_843:
        /*0010*/ 	.word	index@(.nv.constant0._ZN5flash24flash_fwd_splitkv_kernelI23Flash_fwd_kernel_traitsILi96ELi64ELi128ELi4ELb0ELb0EN7cutlass10bfloat16_tE19Flash_kernel_traitsILi96ELi64ELi128ELi4ES3_EELb1ELb0ELb0ELb0ELb0ELb1ELb0ELb1EEEvNS_16Flash_fwd_paramsE)
        /*0014*/ 	.short	0x0160
        /*0016*/ 	.short	0x01d0


	//----- nvinfo : EIATTR_CBANK_PARAM_SIZE
	.align		4
.L_844:
        /*0018*/ 	.byte	0x03, 0x19
        /*001a*/ 	.short	0x01d0


	//----- nvinfo : EIATTR_KPARAM_INFO
	.align		4
        /*001c*/ 	.byte	0x04, 0x17
        /*001e*/ 	.short	(.L_846 - .L_845)
.L_845:
        /*0020*/ 	.word	0x00000000
        /*0024*/ 	.short	0x0000
        /*0026*/ 	.short	0x0000
        /*0028*/ 	.byte	0x00, 0xf0, 0x41, 0x07


	//----- nvinfo : EIATTR_MAXREG_COUNT
	.align		4
.L_846:
        /*002c*/ 	.byte	0x03, 0x1b
        /*002e*/ 	.short	0x00ff


	//----- nvinfo : EIATTR_NUM_BARRIERS
	.align		4
        /*0030*/ 	.byte	0x02, 0x4c
        /*0032*/ 	.byte	0x01
	.zero		1


	//----- nvinfo : EIATTR_MERCURY_ISA_VERSION
	.align		4
        /*0034*/ 	.byte	0x03, 0x5f
        /*0036*/ 	.short	0x0000


	//----- nvinfo : EIATTR_COOP_GROUP_MASK_REGIDS
	.align		4
        /*0038*/ 	.byte	0x04, 0x29
        /*003a*/ 	.short	(.L_848 - .L_847)


	//   ....[0]....
.L_847:
        /*003c*/ 	.word	0xffffffff


	//   ....[1]....
        /*0040*/ 	.word	0xffffffff


	//   ....[2]....
        /*0044*/ 	.word	0xffffffff


	//   ....[3]....
        /*0048*/ 	.word	0xffffffff


	//   ....[4]....
        /*004c*/ 	.word	0xffffffff


	//   ....[5]....
        /*0050*/ 	.word	0xffffffff


	//   ....[6]....
        /*0054*/ 	.word	0xffffffff


	//   ....[7]....
        /*0058*/ 	.word	0xffffffff


	//   ....[8]....
        /*005c*/ 	.word	0xffffffff


	//   ....[9]....
        /*0060*/ 	.word	0xffffffff


	//   ....[10]....
        /*0064*/ 	.word	0xffffffff


	//   ....[11]....
        /*0068*/ 	.word	0xffffffff


	//   ....[12]....
        /*006c*/ 	.word	0xffffffff


	//   ....[13]....
        /*0070*/ 	.word	0xffffffff


	//   ....[14]....
        /*0074*/ 	.word	0xffffffff


	//   ....[15]....
        /*0078*/ 	.word	0xffffffff


	//   ....[16]....
        /*007c*/ 	.word	0xffffffff


	//   ....[17]....
        /*0080*/ 	.word	0xffffffff


	//   ....[18]....
        /*0084*/ 	.word	0xffffffff


	//   ....[19]....
        /*0088*/ 	.word	0xffffffff


	//----- nvinfo : EIATTR_COOP_GROUP_INSTR_OFFSETS
	.align		4
.L_848:
        /*008c*/ 	.byte	0x04, 0x28
        /*008e*/ 	.short	(.L_850 - .L_849)


	//   ....[0]....
.L_849:
        /*0090*/ 	.word	0x00012890


	//   ....[1]....
        /*0094*/ 	.word	0x000129b0


	//   ....[2]....
        /*0098*/ 	.word	0x000129c0


	//   ....[3]....
        /*009c*/ 	.word	0x000129f0


	//   ....[4]....
        /*00a0*/ 	.word	0x00017600


	//   ....[5]....
        /*00a4*/ 	.word	0x00017650


	//   ....[6]....
        /*00a8*/ 	.word	0x00017670


	//   ....[7]....
        /*00ac*/ 	.word	0x000176a0


	//   ....[8]....
        /*00b0*/ 	.word	0x0001bc60


	//   ....[9]....
        /*00b4*/ 	.word	0x0001bc80


	//   ....[10]....
        /*00b8*/ 	.word	0x0001bca0


	//   ....[11]....
        /*00bc*/ 	.word	0x0001bcc0


	//   ....[12]....
        /*00c0*/ 	.word	0x0001d800


	//   ....[13]....
        /*00c4*/ 	.word	0x0001d830


	//   ....[14]....
        /*00c8*/ 	.word	0x0001d840


	//   ....[15]....
        /*00cc*/ 	.word	0x0001d870


	//   ....[16]....
        /*00d0*/ 	.word	0x0001e8f0


	//   ....[17]....
        /*00d4*/ 	.word	0x0001e930


	//   ....[18]....
        /*00d8*/ 	.word	0x0001e980


	//   ....[19]....
        /*00dc*/ 	.word	0x0001e9d0


	//----- nvinfo : EIATTR_EXIT_INSTR_OFFSETS
	.align		4
.L_850:
        /*00e0*/ 	.byte	0x04, 0x1c
        /*00e2*/ 	.short	(.L_852 - .L_851)


	//   ....[0]....
.L_851:
        /*00e4*/ 	.word	0x000000b0


	//----- nvinfo : EIATTR_CTAIDZ_USED
	.align		4
.L_852:
        /*00e8*/ 	.byte	0x01, 0x04
	.zero		2


	//----- nvinfo : EIATTR_CRS_STACK_SIZE
	.align		4
        /*00ec*/ 	.byte	0x04, 0x1e
        /*00ee*/ 	.short	(.L_854 - .L_853)
.L_853:
        /*00f0*/ 	.word	0x00000000
.L_854:


//--------------------- .nv.info._ZN5flash24flash_fwd_splitkv_kernelI23Flash_fwd_kernel_traitsILi96ELi64ELi128ELi4ELb0ELb0EN7cutlass10bfloat16_tE19Flash_kernel_traitsILi96ELi64ELi128ELi4ES3_EELb1ELb0ELb0ELb0ELb0ELb0ELb1ELb0EEEvNS_16Flash_fwd_paramsE --------------------------
	.section	.nv.info._ZN5flash24flash_fwd_splitkv_kernelI23Flash_fwd_kernel_traitsILi96ELi64ELi128ELi4ELb0ELb0EN7cutlass10bfloat16_tE19Flash_kernel_traitsILi96ELi64ELi128ELi4ES3_EELb1ELb0ELb0ELb0ELb0ELb0ELb1ELb0EEEvNS_16Flash_fwd_paramsE,"",@"SHT_CUDA_INFO"
	.sectionflags	@""
	.align	4


	//----- nvinfo : EIATTR_CUDA_API_VERSION
	.align		4
        /*0000*/ 	.byte	0x04, 0x37
        /*0002*/ 	.short	(.L_856 - .L_855)
.L_855:
        /*0004*/ 	.word	0x00000082


	//----- nvinfo : EIATTR_SW2861232_WAR
	.align		4
.L_856:
        /*0008*/ 	.byte	0x01, 0x35
	.zero		2


	//----- nvinfo : EIATTR_PARAM_CBANK
	.align		4
        /*000c*/ 	.byte	0x04, 0x0a
        /*000e*/ 	.short	(.L_858 - .L_857)
	.align		4
.L_857:
        /*0010*/ 	.word	index@(.nv.constant0._ZN5flash24flash_fwd_splitkv_kernelI23Flash_fwd_kernel_traitsILi96ELi64ELi128ELi4ELb0ELb0EN7cutlass10bfloat16_tE19Flash_kernel_traitsILi96ELi64ELi128ELi4ES3_EELb1ELb0ELb0ELb0ELb0ELb0ELb1ELb0EEEvNS_16Flash_fwd_paramsE)
        /*0014*/ 	.short	0x0160
        /*0016*/ 	.short	0x01d0


	//----- nvinfo : EIATTR_CBANK_PARAM_SIZE
	.align		4
.L_858:
        /*0018*/ 	.byte	0x03, 0x19
        /*001a*/ 	.short	0x01d0


	//----- nvinfo : EIATTR_KPARAM_INFO
	.align		4
        /*001c*/ 	.byte	0x04, 0x17
        /*001e*/ 	.short	(.L_860 - .L_859)
.L_859:
        /*0020*/ 	.word	0x00000000
        /*0024*/ 	.short	0x0000
        /*0026*/ 	.short	0x0000
        /*0028*/ 	.byte	0x00, 0xf0, 0x41, 0x07


	//----- nvinfo : EIATTR_MAXREG_COUNT
	.align		4
.L_860:
        /*002c*/ 	.byte	0x03, 0x1b
        /*002e*/ 	.short	0x00ff


	//----- nvinfo : EIATTR_NUM_BARRIERS
	.align		4
        /*0030*/ 	.byte	0x02, 0x4c
        /*0032*/ 	.byte	0x01
	.zero		1


	//----- nvinfo : EIATTR_MERCURY_ISA_VERSION
	.align		4
        /*0034*/ 	.byte	0x03, 0x5f
        /*0036*/ 	.short	0x0000


	//----- nvinfo : EIATTR_COOP_GROUP_MASK_REGIDS
	.align		4
        /*0038*/ 	.byte	0x04, 0x29
        /*003a*/ 	.short	(.L_862 - .L_861)


	//   ....[0]....
.L_861:
        /*003c*/ 	.word	0xffffffff


	//   ....[1]....
        /*0040*/ 	.word	0xffffffff


	//   ....[2]....
        /*0044*/ 	.word	0xffffffff


	//   ....[3]....
        /*0048*/ 	.word	0xffffffff


	//   ....[4]....
        /*004c*/ 	.word	0xffffffff


	//   ....[5]....
        /*0050*/ 	.word	0xffffffff


	//   ....[6]....
        /*0054*/ 	.word	0xffffffff


	//   ....[7]....
        /*0058*/ 	.word	0xffffffff


	//   ....[8]....
        /*005c*/ 	.word	0xffffffff


	//   ....[9]....
        /*0060*/ 	.word	0xffffffff


	//   ....[10]....
        /*0064*/ 	.word	0xffffffff


	//   ....[11]....
        /*0068*/ 	.word	0xffffffff


	//   ....[12]....
        /*006c*/ 	.word	0xffffffff


	//   ....[13]....
        /*0070*/ 	.word	0xffffffff


	//   ....[14]....
        /*0074*/ 	.word	0xffffffff


	//   ....[15]....
        /*0078*/ 	.word	0xffffffff


	//----- nvinfo : EIATTR_COOP_GROUP_INSTR_OFFSETS
	.align		4
.L_862:
        /*007c*/ 	.byte	0x04, 0x28
        /*007e*/ 	.short	(.L_864 - .L_863)


	//   ....[0]....
.L_863:
        /*0080*/ 	.word	0x000057f0


	//   ....[1]....
        /*0084*/ 	.word	0x00005810


	//   ....[2]....
        /*0088*/ 	.word	0x00005890


	//   ....[3]....
        /*008c*/ 	.word	0x000058a0


	//   ....[4]....
        /*0090*/ 	.word	0x00009dc0


	//   ....[5]....
        /*0094*/ 	.word	0x00009e00


	//   ....[6]....
        /*0098*/ 	.word	0x00009e20


	//   ....[7]....
        /*009c*/ 	.word	0x00009e40


	//   ....[8]....
        /*00a0*/ 	.word	0x0000db00


	//   ....[9]....
        /*00a4*/ 	.word	0x0000db20


	//   ....[10]....
        /*00a8*/ 	.word	0x0000db60


	//   ....[11]....
        /*00ac*/ 	.word	0x0000db70


	//   ....[12]....
        /*00b0*/ 	.word	0x0000f690


	//   ....[13]....
        /*00b4*/ 	.word	0x0000f6d0


	//   ....[14]....
        /*00b8*/ 	.word	0x0000f720


	//   ....[15]....
        /*00bc*/ 	.word	0x0000f730


	//----- nvinfo : EIATTR_EXIT_INSTR_OFFSETS
	.align		4
.L_864:
        /*00c0*/ 	.byte	0x04, 0x1c
        /*00c2*/ 	.short	(.L_866 - .L_865)


	//   ....[0]....
.L_865:
        /*00c4*/ 	.word	0x00000410


	//   ....[1]....
        /*00c8*/ 	.word	0x00000be0


	//   ....[2]....
        /*00cc*/ 	.word	0x00000c10


	//   ....[3]....
        /*00d0*/ 	.word	0x00010590


	//   ....[4]....
        /*00d4*/ 	.word	0x000105f0


	//   ....[5]....
        /*00d8*/ 	.word	0x00010610


	//----- nvinfo : EIATTR_CTAIDZ_USED
	.align		4
.L_866:
        /*00dc*/ 	.byte	0x01, 0x04
	.zero		2


	//----- nvinfo : EIATTR_CRS_STACK_SIZE
	.align		4
        /*00e0*/ 	.byte	0x04, 0x1e
        /*00e2*/ 	.short	(.L_868 - .L_867)
.L_867:
        /*00e4*/ 	.word	0x00000000
.L_868:


//--------------------- .nv.info._ZN5flash24flash_fwd_splitkv_kernelI23Flash_fwd_kernel_traitsILi96ELi64ELi128ELi4ELb0ELb0EN7cutlass10bfloat16_tE19Flash_kernel_traitsILi96ELi64ELi128ELi4ES3_EELb1ELb0ELb0ELb0ELb0ELb1ELb1ELb0EEEvNS_16Flash_fwd_paramsE --------------------------
	.section	.nv.info._ZN5flash24flash_fwd_splitkv_kernelI23Flash_fwd_kernel_traitsILi96ELi64ELi128ELi4ELb0ELb0EN7cutlass10bfloat16_tE19Flash_kernel_traitsILi96ELi64ELi128ELi4ES3_EELb1ELb0ELb0ELb0ELb0ELb1ELb1ELb0EEEvNS_16Flash_fwd_paramsE,"",@"SHT_CUDA_INFO"
	.sectionflags	@""
	.align	4


	//----- nvinfo : EIATTR_CUDA_API_VERSION
	.align		4
        /*0000*/ 	.byte	0x04, 0x37
        /*0002*/ 	.short	(.L_870 - .L_869)
.L_869:
        /*0004*/ 	.word	0x00000082


	//----- nvinfo : EIATTR_SW2861232_WAR
	.align		4
.L_870:
        /*0008*/ 	.byte	0x01, 0x35
	.zero		2


	//----- nvinfo : EIATTR_PARAM_CBANK
	.align		4
        /*000c*/ 	.byte	0x04, 0x0a
        /*000e*/ 	.short	(.L_872 - .L_871)
	.align		4
.L_871:
        /*0010*/ 	.word	index@(.nv.constant0._ZN5flash24flash_fwd_splitkv_kernelI23Flash_fwd_kernel_traitsILi96ELi64ELi128ELi4ELb0ELb0EN7cutlass10bfloat16_tE19Flash_kernel_traitsILi96ELi64ELi128ELi4ES3_EELb1ELb0ELb0ELb0ELb0ELb1ELb1ELb0EEEvNS_16Flash_fwd_paramsE)
        /*0014*/ 	.short	0x0160
        /*0016*/ 	.short	0x01d0


	//----- nvinfo : EIATTR_CBANK_PARAM_SIZE
	.align		4
.L_872:
        /*0018*/ 	.byte	0x03, 0x19
        /*001a*/ 	.short	0x01d0


	//----- nvinfo : EIATTR_KPARAM_INFO
	.align		4
        /*001c*/ 	.byte	0x04, 0x17
        /*001e*/ 	.short	(.L_874 - .L_873)
.L_873:
        /*0020*/ 	.word	0x00000000
        /*0024*/ 	.short	0x0000
        /*0026*/ 	.short	0x0000
        /*0028*/ 	.byte	0x00, 0xf0, 0x41, 0x07


	//----- nvinfo : EIATTR_MAXREG_COUNT
	.align		4
.L_874:
        /*002c*/ 	.byte	0x03, 0x1b
        /*002e*/ 	.short	0x00ff


	//----- nvinfo : EIATTR_NUM_BARRIERS
	.align		4
        /*0030*/ 	.byte	0x02, 0x4c
        /*0032*/ 	.byte	0x01
	.zero		1


	//----- nvinfo : EIATTR_MERCURY_ISA_VERSION
	.align		4
        /*0034*/ 	.byte	0x03, 0x5f
        /*0036*/ 	.short	0x0000


	//----- nvinfo : EIATTR_COOP_GROUP_MASK_REGIDS
	.align		4
        /*0038*/ 	.byte	0x04, 0x29
        /*003a*/ 	.short	(.L_876 - .L_875)


	//   ....[0]....
.L_875:
        /*003c*/ 	.word	0xffffffff


	//   ....[1]....
        /*0040*/ 	.word	0xffffffff


	//   ....[2]....
        /*0044*/ 	.word	0xffffffff


	//   ....[3]....
        /*0048*/ 	.word	0xffffffff


	//   ....[4]....
        /*004c*/ 	.word	0xffffffff


	//   ....[5]....
        /*0050*/ 	.word	0xffffffff


	//   ....[6]....
        /*0054*/ 	.word	0xffffffff


	//   ....[7]....
        /*0058*/ 	.word	0xffffffff


	//   ....[8]....
        /*005c*/ 	.word	0xffffffff


	//   ....[9]....
        /*0060*/ 	.word	0xffffffff


	//   ....[10]....
        /*0064*/ 	.word	0xffffffff


	//   ....[11]....
        /*0068*/ 	.word	0xffffffff


	//   ....[12]....
        /*006c*/ 	.word	0xffffffff


	//   ....[13]....
        /*0070*/ 	.word	0xffffffff


	//   ....[14]....
        /*0074*/ 	.word	0xffffffff


	//   ....[15]....
        /*0078*/ 	.word	0xffffffff


	//----- nvinfo : EIATTR_COOP_GROUP_INSTR_OFFSETS
	.align		4
.L_876:
        /*007c*/ 	.byte	0x04, 0x28
        /*007e*/ 	.short	(.L_878 - .L_877)


	//   ....[0]....
.L_877:
        /*0080*/ 	.word	0x00006030


	//   ....[1]....
        /*0084*/ 	.word	0x00006060


	//   ....[2]....
        /*0088*/ 	.word	0x00006080


	//   ....[3]....
        /*008c*/ 	.word	0x000060a0


	//   ....[4]....
        /*0090*/ 	.word	0x0000add0


	//   ....[5]....
        /*0094*/ 	.word	0x0000adf0


	//   ....[6]....
        /*0098*/ 	.word	0x0000ae10


	//   ....[7]....
        /*009c*/ 	.word	0x0000ae30


	//   ....[8]....
        /*00a0*/ 	.word	0x0000f370


	//   ....[9]....
        /*00a4*/ 	.word	0x0000f380


	//   ....[10]....
        /*00a8*/ 	.word	0x0000f3b0


	//   ....[11]....
        /*00ac*/ 	.word	0x0000f3c0


	//   ....[12]....
        /*00b0*/ 	.word	0x00010e80


	//   ....[13]....
        /*00b4*/ 	.word	0x00010ec0


	//   ....[14]....
        /*00b8*/ 	.word	0x00010f10


	//   ....[15]....
        /*00bc*/ 	.word	0x00010f20


	//----- nvinfo : EIATTR_EXIT_INSTR_OFFSETS
	.align		4
.L_878:
        /*00c0*/ 	.byte	0x04, 0x1c
        /*00c2*/ 	.short	(.L_880 - .L_879)


	//   ....[0]....
.L_879:
        /*00c4*/ 	.word	0x00000410


	//   ....[1]....
        /*00c8*/ 	.word	0x00000be0


	//   ....[2]....
        /*00cc*/ 	.word	0x00000c10


	//   ....[3]....
        /*00d0*/ 	.word	0x00011d80


	//   ....[4]....
        /*00d4*/ 	.word	0x00011de0


	//   ....[5]....
        /*00d8*/ 	.word	0x00011e00


	//----- nvinfo : EIATTR_CTAIDZ_USED
	.align		4
.L_880:
        /*00dc*/ 	.byte	0x01, 0x04
	.zero		2


	//----- nvinfo : EIATTR_CRS_STACK_SIZE
	.align		4
        /*00e0*/ 	.byte	0x04, 0x1e
        /*00e2*/ 	.short	(.L_882 - .L_881)
.L_881:
        /*00e4*/ 	.word	0x00000000
.L_882:


//--------------------- .nv.info._ZN5flash24flash_fwd_splitkv_kernelI23Flash_fwd_kernel_traitsILi96ELi64ELi128ELi4ELb0ELb0EN7cutlass10bfloat16_tE19Flash_kernel_traitsILi96ELi64ELi128ELi4ES3_EELb1ELb0ELb0ELb0ELb0ELb0ELb1ELb1EEEvNS_16Flash_fwd_paramsE --------------------------
	.section	.nv.info._ZN5flash24flash_fwd_splitkv_kernelI23Flash_fwd_kernel_traitsILi96ELi64ELi128ELi4ELb0ELb0EN7cutlass10bfloat16_tE19Flash_kernel_traitsILi96ELi64ELi128ELi4ES3_EELb1ELb0ELb0ELb0ELb0ELb0ELb1ELb1EEEvNS_16Flash_fwd_paramsE,"",@"SHT_CUDA_INFO"
	.sectionflags	@""
	.align	4


	//----- nvinfo : EIATTR_CUDA_API_VERSION
	.align		4
        /*0000*/ 	.byte	0x04, 0x37
        /*0002*/ 	.short	(.L_884 - .L_883)
.L_883:
        /*0004*/ 	.word	0x00000082


	//----- nvinfo : EIATTR_SW2861232_WAR
	.align		4
.L_884:
        /*0008*/ 	.byte	0x01, 0x35
	.zero		2


	//----- nvinfo : EIATTR_PARAM_CBANK
	.align		4
        /*000c*/ 	.byte	0x04, 0x0a
        /*000e*/ 	.short	(.L_886 - .L_885)
	.align		4
.L_885:
        /*0010*/ 	.word	index@(.nv.constant0._ZN5flash24flash_fwd_splitkv_kernelI23Flash_fwd_kernel_traitsILi96ELi64ELi128ELi4ELb0ELb0EN7cutlass10bfloat16_tE19Flash_kernel_traitsILi96ELi64ELi128ELi4ES3_EELb1ELb0ELb0ELb0ELb0ELb0ELb1ELb1EEEvNS_16Flash_fwd_paramsE)
        /*0014*/ 	.short	0x0160
        /*0016*/ 	.short	0x01d0


	//----- nvinfo : EIATTR_CBANK_PARAM_SIZE
	.align		4
.L_886:
        /*0018*/ 	.byte	0x03, 0x19
        /*001a*/ 	.short	0x01d0


	//----- nvinfo : EIATTR_KPARAM_INFO
	.align		4
        /*001c*/ 	.byte	0x04, 0x17
        /*001e*/ 	.short	(.L_888 - .L_887)
.L_887:
        /*0020*/ 	.word	0x00000000
        /*0024*/ 	.short	0x0000
        /*0026*/ 	.short	0x0000
        /*0028*/ 	.byte	0x00, 0xf0, 0x41, 0x07


	//----- nvinfo : EIATTR_MAXREG_COUNT
	.align		4
.L_888:
        /*002c*/ 	.byte	0x03, 0x1b
        /*002e*/ 	.short	0x00ff


	//----- nvinfo : EIATTR_NUM_BARRIERS
	.align		4
        /*0030*/ 	.byte	0x02, 0x4c
        /*0032*/ 	.byte	0x01
	.zero		1


	//----- nvinfo : EIATTR_MERCURY_ISA_VERSION
	.align		4
        /*0034*/ 	.byte	0x03, 0x5f
        /*0036*/ 	.short	0x0000


	//----- nvinfo : EIATTR_COOP_GROUP_MASK_REGIDS
	.align		4
        /*0038*/ 	.byte	0x04, 0x29
        /*003a*/ 	.short	(.L_890 - .L_889)


	//   ....[0]....
.L_889:
        /*003c*/ 	.word	0xffffffff


	//   ....[1]....
        /*0040*/ 	.word	0xffffffff


	//   ....[2]....
        /*0044*/ 	.word	0xffffffff


	//   ....[3]....
        /*0048*/ 	.word	0xffffffff


	//   ....[4]....
        /*004c*/ 	.word	0xffffffff


	//   ....[5]....
        /*0050*/ 	.word	0xffffffff


	//   ....[6]....
        /*0054*/ 	.word	0xffffffff


	//   ....[7]....
        /*0058*/ 	.word	0xffffffff


	//   ....[8]....
        /*005c*/ 	.word	0xffffffff


	//   ....[9]....
        /*0060*/ 	.word	0xffffffff


	//   ....[10]....
        /*0064*/ 	.word	0xffffffff


	//   ....[11]....
        /*0068*/ 	.word	0xffffffff


	//   ....[12]....
        /*006c*/ 	.word	0xffffffff


	//   ....[13]....
        /*0070*/ 	.word	0xffffffff


	//   ....[14]....
        /*0074*/ 	.word	0xffffffff


	//   ....[15]....
        /*0078*/ 	.word	0xffffffff


	//   ....[16]....
        /*007c*/ 	.word	0xffffffff


	//   ....[17]....
        /*0080*/ 	.word	0xffffffff


	//   ....[18]....
        /*0084*/ 	.word	0xffffffff


	//   ....[19]....
        /*0088*/ 	.word	0xffffffff


	//----- nvinfo : EIATTR_COOP_GROUP_INSTR_OFFSETS
	.align		4
.L_890:
        /*008c*/ 	.byte	0x04, 0x28
        /*008e*/ 	.short	(.L_892 - .L_891)


	//   ....[0]....
.L_891:
        /*0090*/ 	.word	0x00012420


	//   ....[1]....
        /*0094*/ 	.word	0x00012450


	//   ....[2]....
        /*0098*/ 	.word	0x00012470


	//   ....[3]....
        /*009c*/ 	.word	0x00012490


	//   ....[4]....
        /*00a0*/ 	.word	0x00016910


	//   ....[5]....
        /*00a4*/ 	.word	0x00016950


	//   ....[6]....
        /*00a8*/ 	.word	0x00016970


	//   ....[7]....
        /*00ac*/ 	.word	0x00016990


	//   ....[8]....
        /*00b0*/ 	.word	0x0001a700


	//   ....[9]....
        /*00b4*/ 	.word	0x0001a720


	//   ....[10]....
        /*00b8*/ 	.word	0x0001a740


	//   ....[11]....
        /*00bc*/ 	.word	0x0001a760


	//   ....[12]....
        /*00c0*/ 	.word	0x0001c2d0


	//   ....[13]....
        /*00c4*/ 	.word	0x0001c300


	//   ....[14]....
        /*00c8*/ 	.word	0x0001c310


	//   ....[15]....
        /*00cc*/ 	.word	0x0001c340


	//   ....[16]....
        /*00d0*/ 	.word	0x0001d2f0


	//   ....[17]....
        /*00d4*/ 	.word	0x0001d340


	//   ....[18]....
        /*00d8*/ 	.word	0x0001d390


	//   ....[19]....
        /*00dc*/ 	.word	0x0001d3e0


	//----- nvinfo : EIATTR_EXIT_INSTR_OFFSETS
	.align		4
.L_892:
        /*00e0*/ 	.byte	0x04, 0x1c
        /*00e2*/ 	.short	(.L_894 - .L_893)


	//   ....[0]....
.L_893:
        /*00e4*/ 	.word	0x000001f0


	//----- nvinfo : EIATTR_CTAIDZ_USED
	.align		4
.L_894:
        /*00e8*/ 	.byte	0x01, 0x04
	.zero		2


	//----- nvinfo : EIATTR_CRS_STACK_SIZE
	.align		4
        /*00ec*/ 	.byte	0x04, 0x1e
        /*00ee*/ 	.short	(.L_896 - .L_895)
.L_895:
        /*00f0*/ 	.word	0x00000000
.L_896:


//--------------------- .nv.info._ZN5flash24flash_fwd_splitkv_kernelI23Flash_fwd_kernel_traitsILi96ELi64ELi128ELi4ELb0ELb0EN7cutlass10bfloat16_tE19Flash_kernel_traitsILi96ELi64ELi128ELi4ES3_EELb1ELb0ELb0ELb0ELb0ELb1ELb1ELb1EEEvNS_16Flash_fwd_paramsE --------------------------
	.section	.nv.info._ZN5flash24flash_fwd_splitkv_kernelI23Flash_fwd_kernel_traitsILi96ELi64ELi128ELi4ELb0ELb0EN7cutlass10bfloat16_tE19Flash_kernel_traitsILi96ELi64ELi128ELi4ES3_EELb1ELb0ELb0ELb0ELb0ELb1ELb1ELb1EEEvNS_16Flash_fwd_paramsE,"",@"SHT_CUDA_INFO"
	.sectionflags	@""
	.align	4


	//----- nvinfo : EIATTR_CUDA_API_VERSION
	.align		4
        /*0000*/ 	.byte	0x04, 0x37
        /*0002*/ 	.short	(.L_898 - .L_897)
.L_897:
        /*0004*/ 	.word	0x00000082


	//----- nvinfo : EIATTR_SW2861232_WAR
	.align		4
.L_898:
        /*0008*/ 	.byte	0x01, 0x35
	.zero		2


	//----- nvinfo : EIATTR_PARAM_CBANK
	.align		4
        /*000c*/ 	.byte	0x04, 0x0a
        /*000e*/ 	.short	(.L_900 - .L_899)
	.align		4
.L_899:
        /*0010*/ 	.word	index@(.nv.constant0._ZN5flash24flash_fwd_splitkv_kernelI23Flash_fwd_kernel_traitsILi96ELi64ELi128ELi4ELb0ELb0EN7cutlass10bfloat16_tE19Flash_kernel_traitsILi96ELi64ELi128ELi4ES3_EELb1ELb0ELb0ELb0ELb0ELb1ELb1ELb1EEEvNS_16Flash_fwd_paramsE)
        /*0014*/ 	.short	0x0160
        /*0016*/ 	.short	0x01d0


	//----- nvinfo : EIATTR_CBANK_PARAM_SIZE
	.align		4
.L_900:
        /*0018*/ 	.byte	0x03, 0x19
        /*001a*/ 	.short	0x01d0


	//----- nvinfo : EIATTR_KPARAM_INFO
	.align		4
        /*001c*/ 	.byte	0x04, 0x17
        /*001e*/ 	.short	(.L_902 - .L_901)
.L_901:
        /*0020*/ 	.word	0x00000000
        /*0024*/ 	.short	0x0000
        /*0026*/ 	.short	0x0000
        /*0028*/ 	.byte	0x00, 0xf0, 0x41, 0x07


	//----- nvinfo : EIATTR_MAXREG_COUNT
	.align		4
.L_902:
        /*002c*/ 	.byte	0x03, 0x1b
        /*002e*/ 	.short	0x00ff


	//----- nvinfo : EIATTR_NUM_BARRIERS
	.align		4
        /*0030*/ 	.byte	0x02, 0x4c
        /*0032*/ 	.byte	0x01
	.zero		1


	//----- nvinfo : EIATTR_MERCURY_ISA_VERSION
	.align		4
        /*0034*/ 	.byte	0x03, 0x5f
        /*0036*/ 	.short	0x0000


	//----- nvinfo : EIATTR_COOP_GROUP_MASK_REGIDS
	.align		4
        /*0038*/ 	.byte	0x04, 0x29
        /*003a*/ 	.short	(.L_904 - .L_903)


	//   ....[0]....
.L_903:
        /*003c*/ 	.word	0xffffffff


	//   ....[1]....
        /*0040*/ 	.word	0xffffffff


	//   ....[2]....
        /*0044*/ 	.word	0xffffffff


	//   ....[3]....
        /*0048*/ 	.word	0xffffffff


	//   ....[4]....
        /*004c*/ 	.word	0xffffffff


	//   ....[5]....
        /*0050*/ 	.word	0xffffffff


	//   ....[6]....
        /*0054*/ 	.word	0xffffffff


	//   ....[7]....
        /*0058*/ 	.word	0xffffffff


	//   ....[8]....
        /*005c*/ 	.word	0xffffffff


	//   ....[9]....
        /*0060*/ 	.word	0xffffffff


	//   ....[10]....
        /*0064*/ 	.word	0xffffffff


	//   ....[11]....
        /*0068*/ 	.word	0xffffffff


	//   ....[12]....
        /*006c*/ 	.word	0xffffffff


	//   ....[13]....
        /*0070*/ 	.word	0xffffffff


	//   ....[14]....
        /*0074*/ 	.word	0xffffffff


	//   ....[15]....
        /*0078*/ 	.word	0xffffffff


	//   ....[16]....
        /*007c*/ 	.word	0xffffffff


	//   ....[17]....
        /*0080*/ 	.word	0xffffffff


	//   ....[18]....
        /*0084*/ 	.word	0xffffffff


	//   ....[19]....
        /*0088*/ 	.word	0xffffffff


	//----- nvinfo : EIATTR_COOP_GROUP_INSTR_OFFSETS
	.align		4
.L_904:
        /*008c*/ 	.byte	0x04, 0x28
        /*008e*/ 	.short	(.L_906 - .L_905)


	//   ....[0]....
.L_905:
        /*0090*/ 	.word	0x00012b50


	//   ....[1]....
        /*0094*/ 	.word	0x00012b70


	//   ....[2]....
        /*0098*/ 	.word	0x00012bf0


	//   ....[3]....
        /*009c*/ 	.word	0x00012c00


	//   ....[4]....
        /*00a0*/ 	.word	0x00017880


	//   ....[5]....
        /*00a4*/ 	.word	0x000178d0


	//   ....[6]....
        /*00a8*/ 	.word	0x000178f0


	//   ....[7]....
        /*00ac*/ 	.word	0x00017910


	//   ....[8]....
        /*00b0*/ 	.word	0x0001be90


	//   ....[9]....
        /*00b4*/ 	.word	0x0001beb0


	//   ....[10]....
        /*00b8*/ 	.word	0x0001bed0


	//   ....[11]....
        /*00bc*/ 	.word	0x0001bef0


	//   ....[12]....
        /*00c0*/ 	.word	0x0001da10


	//   ....[13]....
        /*00c4*/ 	.word	0x0001da40


	//   ....[14]....
        /*00c8*/ 	.word	0x0001da50


	//   ....[15]....
        /*00cc*/ 	.word	0x0001da80


	//   ....[16]....
        /*00d0*/ 	.word	0x0001ea30


	//   ....[17]....
        /*00d4*/ 	.word	0x0001ea80


	//   ....[18]....
        /*00d8*/ 	.word	0x0001ead0


	//   ....[19]....
        /*00dc*/ 	.word	0x0001eb20


	//----- nvinfo : EIATTR_EXIT_INSTR_OFFSETS
	.align		4
.L_906:
        /*00e0*/ 	.byte	0x04, 0x1c
        /*00e2*/ 	.short	(.L_908 - .L_907)


	//   ....[0]....
.L_907:
        /*00e4*/ 	.word	0x000001f0


	//----- nvinfo : EIATTR_CTAIDZ_USED
	.align		4
.L_908:
        /*00e8*/ 	.byte	0x01, 0x04
	.zero		2


	//----- nvinfo : EIATTR_CRS_STACK_SIZE
	.align		4
        /*00ec*/ 	.byte	0x04, 0x1e
        /*00ee*/ 	.short	(.L_910 - .L_909)
.L_909:
        /*00f0*/ 	.word	0x00000000
.L_910:


//--------------------- .nv.info._ZN5flash24flash_fwd_splitkv_kernelI23Flash_fwd_kernel_traitsILi96ELi64ELi128ELi4ELb0ELb0EN7cutlass10bfloat16_tE19Flash_kernel_traitsILi96ELi64ELi128ELi4ES3_EELb1ELb0ELb0ELb1ELb1ELb0ELb0ELb0EEEvNS_16Flash_fwd_paramsE --------------------------
	.section	.nv.info._ZN5flash24flash_fwd_splitkv_kernelI23Flash_fwd_kernel_traitsILi96ELi64ELi128ELi4ELb0ELb0EN7cutlass10bfloat16_tE19Flash_kernel_traitsILi96ELi64ELi128ELi4ES3_EELb1ELb0ELb0ELb1ELb1ELb0ELb0ELb0EEEvNS_16Flash_fwd_paramsE,"",@"SHT_CUDA_INFO"
	.sectionflags	@""
	.align	4


	//----- nvinfo : EIATTR_CUDA_API_VERSION
	.align		4
        /*0000*/ 	.byte	0x04, 0x37
        /*0002*/ 	.short	(.L_912 - .L_911)
.L_911:
        /*0004*/ 	.word	0x00000082


	//----- nvinfo : EIATTR_SW2861232_WAR
	.align		4
.L_912:
        /*0008*/ 	.byte	0x01, 0x35
	.zero		2


	//----- nvinfo : EIATTR_PARAM_CBANK
	.align		4
        /*000c*/ 	.byte	0x04, 0x0a
        /*000e*/ 	.short	(.L_914 - .L_913)
	.align		4
.L_913:
        /*0010*/ 	.word	index@(.nv.constant0._ZN5flash24flash_fwd_splitkv_kernelI23Flash_fwd_kernel_traitsILi96ELi64ELi128ELi4ELb0ELb0EN7cutlass10bfloat16_tE19Flash_kernel_traitsILi96ELi64ELi128ELi4ES3_EELb1ELb0ELb0ELb1ELb1ELb0ELb0ELb0EEEvNS_16Flash_fwd_paramsE)
        /*0014*/ 	.short	0x0160
        /*0016*/ 	.short	0x01d0


	//----- nvinfo : EIATTR_CBANK_PARAM_SIZE
	.align		4
.L_914:
        /*0018*/ 	.byte	0x03, 0x19
        /*001a*/ 	.short	0x01d0


	//----- nvinfo : EIATTR_KPARAM_INFO
	.align		4
        /*001c*/ 	.byte	0x04, 0x17
        /*001e*/ 	.short	(.L_916 - .L_915)
.L_915:
        /*0020*/ 	.word	0x00000000
        /*0024*/ 	.short	0x0000
        /*0026*/ 	.short	0x0000
        /*0028*/ 	.byte	0x00, 0xf0, 0x41, 0x07


	//----- nvinfo : EIATTR_MAXREG_COUNT
	.align		4
.L_916:
        /*002c*/ 	.byte	0x03, 0x1b
        /*002e*/ 	.short	0x00ff


	//----- nvinfo : EIATTR_NUM_BARRIERS
	.align		4
        /*0030*/ 	.byte	0x02, 0x4c
        /*0032*/ 	.byte	0x01
	.zero		1


	//----- nvinfo : EIATTR_MERCURY_ISA_VERSION
	.align		4
        /*0034*/ 	.byte	0x03, 0x5f
        /*0036*/ 	.short	0x0000


	//----- nvinfo : EIATTR_COOP_GROUP_MASK_REGIDS
	.align		4
        /*0038*/ 	.byte	0x04, 0x29
        /*003a*/ 	.short	(.L_918 - .L_917)


	//   ....[0]....
.L_917:
        /*003c*/ 	.word	0xffffffff


	//   ....[1]....
        /*0040*/ 	.word	0xffffffff


	//   ....[2]....
        /*0044*/ 	.word	0xffffffff


	//   ....[3]....
        /*0048*/ 	.word	0xffffffff


	//   ....[4]....
        /*004c*/ 	.word	0xffffffff


	//   ....[5]....
        /*0050*/ 	.word	0xffffffff


	//   ....[6]....
        /*0054*/ 	.word	0xffffffff


	//   ....[7]....
        /*0058*/ 	.word	0xffffffff


	//   ....[8]....
        /*005c*/ 	.word	0xffffffff


	//   ....[9]....
        /*0060*/ 	.word	0xffffffff


	//   ....[10]....
        /*0064*/ 	.word	0xffffffff


	//   ....[11]....
        /*0068*/ 	.word	0xffffffff


	//----- nvinfo : EIATTR_COOP_GROUP_INSTR_OFFSETS
	.align		4
.L_918:
        /*006c*/ 	.byte	0x04, 0x28
        /*006e*/ 	.short	(.L_920 - .L_919)


	//   ....[0]....
.L_919:
        /*0070*/ 	.word	0x00003920


	//   ....[1]....
        /*0074*/ 	.word	0x00003930


	//   ....[2]....
        /*0078*/ 	.word	0x000039b0


	//   ....[3]....
        /*007c*/ 	.word	0x000039c0


	//   ....[4]....
        /*0080*/ 	.word	0x00006a20


	//   ....[5]....
        /*0084*/ 	.word	0x00006a40


	//   ....[6]....
        /*0088*/ 	.word	0x00006a80


	//   ....[7]....
        /*008c*/ 	.word	0x00006a90


	//   ....[8]....
        /*0090*/ 	.word	0x000085c0


	//   ....[9]....
        /*0094*/ 	.word	0x00008600


	//   ....[10]....
        /*0098*/ 	.word	0x000086b0


	//   ....[11]....
        /*009c*/ 	.word	0x000086c0


	//----- nvinfo : EIATTR_EXIT_INSTR_OFFSETS
	.align		4
.L_920:
        /*00a0*/ 	.byte	0x04, 0x1c
        /*00a2*/ 	.short	(.L_922 - .L_921)


	//   ....[0]....
.L_921:
        /*00a4*/ 	.word	0x00000160


	//   ....[1]....
        /*00a8*/ 	.word	0x00000630


	//   ....[2]....
        /*00ac*/ 	.word	0x00000660


	//   ....[3]....
        /*00b0*/ 	.word	0x00009380


	//----- nvinfo : EIATTR_CTAIDZ_USED
	.align		4
.L_922:
        /*00b4*/ 	.byte	0x01, 0x04
	.zero		2


	//----- nvinfo : EIATTR_CRS_STACK_SIZE
	.align		4
        /*00b8*/ 	.byte	0x04, 0x1e
        /*00ba*/ 	.short	(.L_924 - .L_923)
.L_923:
        /*00bc*/ 	.word	0x00000000
.L_924:


//--------------------- .nv.info._ZN5flash24flash_fwd_splitkv_kernelI23Flash_fwd_kernel_traitsILi96ELi64ELi128ELi4ELb0ELb0EN7cutlass10bfloat16_tE19Flash_kernel_traitsILi96ELi64ELi128ELi4ES3_EELb1ELb0ELb0ELb1ELb1ELb1ELb0ELb0EEEvNS_16Flash_fwd_paramsE --------------------------
	.section	.nv.info._ZN5flash24flash_fwd_splitkv_kernelI23Flash_fwd_kernel_traitsILi96ELi64ELi128ELi4ELb0ELb0EN7cutlass10bfloat16_tE19Flash_kernel_traitsILi96ELi64ELi128ELi4ES3_EELb1ELb0ELb0ELb1ELb1ELb1ELb0ELb0EEEvNS_16Flash_fwd_paramsE,"",@"SHT_CUDA_INFO"
	.sectionflags	@""
	.align	4


	//----- nvinfo : EIATTR_CUDA_API_VERSION
	.align		4
        /*0000*/ 	.byte	0x04, 0x37
        /*0002*/ 	.short	(.L_926 - .L_925)
.L_925:
        /*0004*/ 	.word	0x00000082


	//----- nvinfo : EIATTR_SW2861232_WAR
	.align		4
.L_926:
        /*0008*/ 	.byte	0x01, 0x35
	.zero		2


	//----- nvinfo : EIATTR_PARAM_CBANK
	.align		4
        /*000c*/ 	.byte	0x04, 0x0a
        /*000e*/ 	.short	(.L_928 - .L_927)
	.align		4
.L_927:
        /*0010*/ 	.word	index@(.nv.constant0._ZN5flash24flash_fwd_splitkv_kernelI23Flash_fwd_kernel_traitsILi96ELi64ELi128ELi4ELb0ELb0EN7cutlass10bfloat16_tE19Flash_kernel_traitsILi96ELi64ELi128ELi4ES3_EELb1ELb0ELb0ELb1ELb1ELb1ELb0ELb0EEEvNS_16Flash_fwd_paramsE)
        /*0014*/ 	.short	0x0160
        /*0016*/ 	.short	0x01d0


	//----- nvinfo : EIATTR_CBANK_PARAM_SIZE
	.align		4
.L_928:
        /*0018*/ 	.byte	0x03, 0x19
        /*001a*/ 	.short	0x01d0


	//----- nvinfo : EIATTR_KPARAM_INFO
	.align		4
        /*001c*/ 	.byte	0x04, 0x17
        /*001e*/ 	.short	(.L_930 - .L_929)
.L_929:
        /*0020*/ 	.word	0x00000000
        /*0024*/ 	.short	0x0000
        /*0026*/ 	.short	0x0000
        /*0028*/ 	.byte	0x00, 0xf0, 0x41, 0x07


	//----- nvinfo : EIATTR_MAXREG_COUNT
	.align		4
.L_930:
        /*002c*/ 	.byte	0x03, 0x1b
        /*002e*/ 	.short	0x00ff


	//----- nvinfo : EIATTR_NUM_BARRIERS
	.align		4
        /*0030*/ 	.byte	0x02, 0x4c
        /*0032*/ 	.byte	0x01
	.zero		1


	//----- nvinfo : EIATTR_MERCURY_ISA_VERSION
	.align		4
        /*0034*/ 	.byte	0x03, 0x5f
        /*0036*/ 	.short	0x0000


	//----- nvinfo : EIATTR_COOP_GROUP_MASK_REGIDS
	.align		4
        /*0038*/ 	.byte	0x04, 0x29
        /*003a*/ 	.short	(.L_932 - .L_931)


	//   ....[0]....
.L_931:
        /*003c*/ 	.word	0xffffffff


	//   ....[1]....
        /*0040*/ 	.word	0xffffffff


	//   ....[2]....
        /*0044*/ 	.word	0xffffffff


	//   ....[3]....
        /*0048*/ 	.word	0xffffffff


	//   ....[4]....
        /*004c*/ 	.word	0xffffffff


	//   ....[5]....
        /*0050*/ 	.word	0xffffffff


	//   ....[6]....
        /*0054*/ 	.word	0xffffffff


	//   ....[7]....
        /*0058*/ 	.word	0xffffffff


	//   ....[8]....
        /*005c*/ 	.word	0xffffffff


	//   ....[9]....
        /*0060*/ 	.word	0xffffffff


	//   ....[10]....
        /*0064*/ 	.word	0xffffffff


	//   ....[11]....
        /*0068*/ 	.word	0xffffffff


	//----- nvinfo : EIATTR_COOP_GROUP_INSTR_OFFSETS
	.align		4
.L_932:
        /*006c*/ 	.byte	0x04, 0x28
        /*006e*/ 	.short	(.L_934 - .L_933)


	//   ....[0]....
.L_933:
        /*0070*/ 	.word	0x00004100


	//   ....[1]....
        /*0074*/ 	.word	0x00004120


	//   ....[2]....
        /*0078*/ 	.word	0x000041a0


	//   ....[3]....
        /*007c*/ 	.word	0x000041b0


	//   ....[4]....
        /*0080*/ 	.word	0x00007a90


	//   ....[5]....
        /*0084*/ 	.word	0x00007aa0


	//   ....[6]....
        /*0088*/ 	.word	0x00007ad0


	//   ....[7]....
        /*008c*/ 	.word	0x00007ae0


	//   ....[8]....
        /*0090*/ 	.word	0x000095c0


	//   ....[9]....
        /*0094*/ 	.word	0x00009600


	//   ....[10]....
        /*0098*/ 	.word	0x000096b0


	//   ....[11]....
        /*009c*/ 	.word	0x000096c0


	//----- nvinfo : EIATTR_EXIT_INSTR_OFFSETS
	.align		4
.L_934:
        /*00a0*/ 	.byte	0x04, 0x1c
        /*00a2*/ 	.short	(.L_936 - .L_935)


	//   ....[0]....
.L_935:
        /*00a4*/ 	.word	0x00000160


	//   ....[1]....
        /*00a8*/ 	.word	0x00000630


	//   ....[2]....
        /*00ac*/ 	.word	0x00000660


	//   ....[3]....
        /*00b0*/ 	.word	0x0000a380


	//----- nvinfo : EIATTR_CTAIDZ_USED
	.align		4
.L_936:
        /*00b4*/ 	.byte	0x01, 0x04
	.zero		2


	//----- nvinfo : EIATTR_CRS_STACK_SIZE
	.align		4
        /*00b8*/ 	.byte	0x04, 0x1e
        /*00ba*/ 	.short	(.L_938 - .L_937)
.L_937:
        /*00bc*/ 	.word	0x00000000
.L_938:


//--------------------- .nv.info._ZN5flash24flash_fwd_splitkv_kernelI23Flash_fwd_kernel_traitsILi96ELi64ELi128ELi4ELb0ELb0EN7cutlass10bfloat16_tE19Flash_kernel_traitsILi96ELi64ELi128ELi4ES3_EELb1ELb0ELb0ELb1ELb1ELb0ELb1ELb0EEEvNS_16Flash_fwd_paramsE --------------------------
	.section	.nv.info._ZN5flash24flash_fwd_splitkv_kernelI23Flash_fwd_kernel_traitsILi96ELi64ELi128ELi4ELb0ELb0EN7cutlass10bfloat16_tE19Flash_kernel_traitsILi96ELi64ELi128ELi4ES3_EELb1ELb0ELb0ELb1ELb1ELb0ELb1ELb0EEEvNS_16Flash_fwd_paramsE,"",@"SHT_CUDA_INFO"
	.sectionflags	@""
	.align	4


	//----- nvinfo : EIATTR_CUDA_API_VERSION
	.align		4
        /*0000*/ 	.byte	0x04, 0x37
        /*0002*/ 	.short	(.L_940 - .L_939)
.L_939:
        /*0004*/ 	.word	0x00000082


	//----- nvinfo : EIATTR_SW2861232_WAR
	.align		4
.L_940:
        /*0008*/ 	.byte	0x01, 0x35
	.zero		2


	//----- nvinfo : EIATTR_PARAM_CBANK
	.align		4
        /*000c*/ 	.byte	0x04, 0x0a
        /*000e*/ 	.short	(.L_942 - .L_941)
	.align		4
.L_941:
        /*0010*/ 	.word	index@(.nv.constant0._ZN5flash24flash_fwd_splitkv_kernelI23Flash_fwd_kernel_traitsILi96ELi64ELi128ELi4ELb0ELb0EN7cutlass10bfloat16_tE19Flash_kernel_traitsILi96ELi64ELi128ELi4ES3_EELb1ELb0ELb0ELb1ELb1ELb0ELb1ELb0EEEvNS_16Flash_fwd_paramsE)
        /*0014*/ 	.short	0x0160
        /*0016*/ 	.short	0x01d0


	//----- nvinfo : EIATTR_CBANK_PARAM_SIZE
	.align		4
.L_942:
        /*0018*/ 	.byte	0x03, 0x19
        /*001a*/ 	.short	0x01d0


	//----- nvinfo : EIATTR_KPARAM_INFO
	.align		4
        /*001c*/ 	.byte	0x04, 0x17
        /*001e*/ 	.short	(.L_944 - .L_943)
.L_943:
        /*0020*/ 	.word	0x00000000
        /*0024*/ 	.short	0x0000
        /*0026*/ 	.short	0x0000
        /*0028*/ 	.byte	0x00, 0xf0, 0x41, 0x07


	//----- nvinfo : EIATTR_MAXREG_COUNT
	.align		4
.L_944:
        /*002c*/ 	.byte	0x03, 0x1b
        /*002e*/ 	.short	0x00ff


	//----- nvinfo : EIATTR_NUM_BARRIERS
	.align		4
        /*0030*/ 	.byte	0x02, 0x4c
        /*0032*/ 	.byte	0x01
	.zero		1


	//----- nvinfo : EIATTR_MERCURY_ISA_VERSION
	.align		4
        /*0034*/ 	.byte	0x03, 0x5f
        /*0036*/ 	.short	0x0000


	//----- nvinfo : EIATTR_COOP_GROUP_MASK_REGIDS
	.align		4
        /*0038*/ 	.byte	0x04, 0x29
        /*003a*/ 	.short	(.L_946 - .L_945)


	//   ....[0]....
.L_945:
        /*003c*/ 	.word	0xffffffff


	//   ....[1]....
        /*0040*/ 	.word	0xffffffff


	//   ....[2]....
        /*0044*/ 	.word	0xffffffff


	//   ....[3]....
        /*0048*/ 	.word	0xffffffff


	//   ....[4]....
        /*004c*/ 	.word	0xffffffff


	//   ....[5]....
        /*0050*/ 	.word	0xffffffff


	//   ....[6]....
        /*0054*/ 	.word	0xffffffff


	//   ....[7]....
        /*0058*/ 	.word	0xffffffff


	//   ....[8]....
        /*005c*/ 	.word	0xffffffff


	//   ....[9]....
        /*0060*/ 	.word	0xffffffff


	//   ....[10]....
        /*0064*/ 	.word	0xffffffff


	//   ....[11]....
        /*0068*/ 	.word	0xffffffff


	//----- nvinfo : EIATTR_COOP_GROUP_INSTR_OFFSETS
	.align		4
.L_946:
        /*006c*/ 	.byte	0x04, 0x28
        /*006e*/ 	.short	(.L_948 - .L_947)


	//   ....[0]....
.L_947:
        /*0070*/ 	.word	0x00003b60


	//   ....[1]....
        /*0074*/ 	.word	0x00003b80


	//   ....[2]....
        /*0078*/ 	.word	0x00003c00


	//   ....[3]....
        /*007c*/ 	.word	0x00003c10


	//   ....[4]....
        /*0080*/ 	.word	0x00006c70


	//   ....[5]....
        /*0084*/ 	.word	0x00006c90


	//   ....[6]....
        /*0088*/ 	.word	0x00006cd0


	//   ....[7]....
        /*008c*/ 	.word	0x00006ce0


	//   ....[8]....
        /*0090*/ 	.word	0x00008810


	//   ....[9]....
        /*0094*/ 	.word	0x00008880


	//   ....[10]....
        /*0098*/ 	.word	0x000088d0


	//   ....[11]....
        /*009c*/ 	.word	0x00008910


	//----- nvinfo : EIATTR_EXIT_INSTR_OFFSETS
	.align		4
.L_948:
        /*00a0*/ 	.byte	0x04, 0x1c
        /*00a2*/ 	.short	(.L_950 - .L_949)


	//   ....[0]....
.L_949:
        /*00a4*/ 	.word	0x000002a0


	//   ....[1]....
        /*00a8*/ 	.word	0x000008b0


	//   ....[2]....
        /*00ac*/ 	.word	0x000008e0


	//   ....[3]....
        /*00b0*/ 	.word	0x000094f0


	//----- nvinfo : EIATTR_CTAIDZ_USED
	.align		4
.L_950:
        /*00b4*/ 	.byte	0x01, 0x04
	.zero		2


	//----- nvinfo : EIATTR_CRS_STACK_SIZE
	.align		4
        /*00b8*/ 	.byte	0x04, 0x1e
        /*00ba*/ 	.short	(.L_952 - .L_951)
.L_951:
        /*00bc*/ 	.word	0x00000000
.L_952:


//--------------------- .nv.info._ZN5flash24flash_fwd_splitkv_kernelI23Flash_fwd_kernel_traitsILi96ELi64ELi128ELi4ELb0ELb0EN7cutlass10bfloat16_tE19Flash_kernel_traitsILi96ELi64ELi128ELi4ES3_EELb1ELb0ELb0ELb1ELb1ELb1ELb1ELb0EEEvNS_16Flash_fwd_paramsE --------------------------
	.section	.nv.info._ZN5flash24flash_fwd_splitkv_kernelI23Flash_fwd_kernel_traitsILi96ELi64ELi128ELi4ELb0ELb0EN7cutlass10bfloat16_tE19Flash_kernel_traitsILi96ELi64ELi128ELi4ES3_EELb1ELb0ELb0ELb1ELb1ELb1ELb1ELb0EEEvNS_16Flash_fwd_paramsE,"",@"SHT_CUDA_INFO"
	.sectionflags	@""
	.align	4


	//----- nvinfo : EIATTR_CUDA_API_VERSION
	.align		4
        /*0000*/ 	.byte	0x04, 0x37
        /*0002*/ 	.short	(.L_954 - .L_953)
.L_953:
        /*0004*/ 	.word	0x00000082


	//----- nvinfo : EIATTR_SW2861232_WAR
	.align		4
.L_954:
        /*0008*/ 	.byte	0x01, 0x35
	.zero		2


	//----- nvinfo : EIATTR_PARAM_CBANK
	.align		4
        /*000c*/ 	.byte	0x04, 0x0a
        /*000e*/ 	.short	(.L_956 - .L_955)
	.align		4
.L_955:
        /*0010*/ 	.word	index@(.nv.constant0._ZN5flash24flash_fwd_splitkv_kernelI23Flash_fwd_kernel_traitsILi96ELi64ELi128ELi4ELb0ELb0EN7cutlass10bfloat16_tE19Flash_kernel_traitsILi96ELi64ELi128ELi4ES3_EELb1ELb0ELb0ELb1ELb1ELb1ELb1ELb0EEEvNS_16Flash_fwd_paramsE)
        /*0014*/ 	.short	0x0160
        /*0016*/ 	.short	0x01d0


	//----- nvinfo : EIATTR_CBANK_PARAM_SIZE
	.align		4
.L_956:
        /*0018*/ 	.byte	0x03, 0x19
        /*001a*/ 	.short	0x01d0


	//----- nvinfo : EIATTR_KPARAM_INFO
	.align		4
        /*001c*/ 	.byte	0x04, 0x17
        /*001e*/ 	.short	(.L_958 - .L_957)
.L_957:
        /*0020*/ 	.word	0x00000000
        /*0024*/ 	.short	0x0000
        /*0026*/ 	.short	0x0000
        /*0028*/ 	.byte	0x00, 0xf0, 0x41, 0x07


	//----- nvinfo : EIATTR_MAXREG_COUNT
	.align		4
.L_958:
        /*002c*/ 	.byte	0x03, 0x1b
        /*002e*/ 	.short	0x00ff


	//----- nvinfo : EIATTR_NUM_BARRIERS
	.align		4
        /*0030*/ 	.byte	0x02, 0x4c
        /*0032*/ 	.byte	0x01
	.zero		1


	//----- nvinfo : EIATTR_MERCURY_ISA_VERSION
	.align		4
        /*0034*/ 	.byte	0x03, 0x5f
        /*0036*/ 	.short	0x0000


	//----- nvinfo : EIATTR_COOP_GROUP_MASK_REGIDS
	.align		4
        /*0038*/ 	.byte	0x04, 0x29
        /*003a*/ 	.short	(.L_960 - .L_959)


	//   ....[0]....
.L_959:
        /*003c*/ 	.word	0xffffffff


	//   ....[1]....
        /*0040*/ 	.word	0xffffffff


	//   ....[2]....
        /*0044*/ 	.word	0xffffffff


	//   ....[3]....
        /*0048*/ 	.word	0xffffffff


	//   ....[4]....
        /*004c*/ 	.word	0xffffffff


	//   ....[5]....
        /*0050*/ 	.word	0xffffffff


	//   ....[6]....
        /*0054*/ 	.word	0xffffffff


	//   ....[7]....
        /*0058*/ 	.word	0xffffffff


	//   ....[8]....
        /*005c*/ 	.word	0xffffffff


	//   ....[9]....
        /*0060*/ 	.word	0xffffffff


	//   ....[10]....
        /*0064*/ 	.word	0xffffffff


	//   ....[11]....
        /*0068*/ 	.word	0xffffffff


	//----- nvinfo : EIATTR_COOP_GROUP_INSTR_OFFSETS
	.align		4
.L_960:
        /*006c*/ 	.byte	0x04, 0x28
        /*006e*/ 	.short	(.L_962 - .L_961)


	//   ....[0]....
.L_961:
        /*0070*/ 	.word	0x00004380


	//   ....[1]....
        /*0074*/ 	.word	0x000043a0


	//   ....[2]....
        /*0078*/ 	.word	0x00004420


	//   ....[3]....
        /*007c*/ 	.word	0x00004430


	//   ....[4]....
        /*0080*/ 	.word	0x00007cf0


	//   ....[5]....
        /*0084*/ 	.word	0x00007d10


	//   ....[6]....
        /*0088*/ 	.word	0x00007d40


	//   ....[7]....
        /*008c*/ 	.word	0x00007d50


	//   ....[8]....
        /*0090*/ 	.word	0x00009830


	//   ....[9]....
        /*0094*/ 	.word	0x000098a0


	//   ....[10]....
        /*0098*/ 	.word	0x000098f0


	//   ....[11]....
        /*009c*/ 	.word	0x00009930


	//----- nvinfo : EIATTR_EXIT_INSTR_OFFSETS
	.align		4
.L_962:
        /*00a0*/ 	.byte	0x04, 0x1c
        /*00a2*/ 	.short	(.L_964 - .L_963)


	//   ....[0]....
.L_963:
        /*00a4*/ 	.word	0x000002a0


	//   ....[1]....
        /*00a8*/ 	.word	0x000008b0


	//   ....[2]....
        /*00ac*/ 	.word	0x000008e0


	//   ....[3]....
        /*00b0*/ 	.word	0x0000a510


	//----- nvinfo : EIATTR_CTAIDZ_USED
	.align		4
.L_964:
        /*00b4*/ 	.byte	0x01, 0x04
	.zero		2


	//----- nvinfo : EIATTR_CRS_STACK_SIZE
	.align		4
        /*00b8*/ 	.byte	0x04, 0x1e
        /*00ba*/ 	.short	(.L_966 - .L_965)
.L_965:
        /*00bc*/ 	.word	0x00000000
.L_966:


//--------------------- .nv.info._ZN5flash24flash_fwd_splitkv_kernelI23Flash_fwd_kernel_traitsILi96ELi64ELi128ELi4ELb0ELb0EN7cutlass10bfloat16_tE19Flash_kernel_traitsILi96ELi64ELi128ELi4ES3_EELb1ELb0ELb0ELb0ELb1ELb0ELb0ELb0EEEvNS_16Flash_fwd_paramsE --------------------------
	.section	.nv.info._ZN5flash24flash_fwd_splitkv_kernelI23Flash_fwd_kernel_traitsILi96ELi64ELi128ELi4ELb0ELb0EN7cutlass10bfloat16_tE19Flash_kernel_traitsILi96ELi64ELi128ELi4ES3_EELb1ELb0ELb0ELb0ELb1ELb0ELb0ELb0EEEvNS_16Flash_fwd_paramsE,"",@"SHT_CUDA_INFO"
	.sectionflags	@""
	.align	4


	//----- nvinfo : EIATTR_CUDA_API_VERSION
	.align		4
        /*0000*/ 	.byte	0x04, 0x37
        /*0002*/ 	.short	(.L_968 - .L_967)
.L_967:
        /*0004*/ 	.word	0x00000082


	//----- nvinfo : EIATTR_SW2861232_WAR
	.align		4
.L_968:
        /*0008*/ 	.byte	0x01, 0x35
	.zero		2


	//----- nvinfo : EIATTR_PARAM_CBANK
	.align		4
        /*000c*/ 	.byte	0x04, 0x0a
        /*000e*/ 	.short	(.L_970 - .L_969)
	.align		4
.L_969:
        /*0010*/ 	.word	index@(.nv.constant0._ZN5flash24flash_fwd_splitkv_kernelI23Flash_fwd_kernel_traitsILi96ELi64ELi128ELi4ELb0ELb0EN7cutlass10bfloat16_tE19Flash_kernel_traitsILi96ELi64ELi128ELi4ES3_EELb1ELb0ELb0ELb0ELb1ELb0ELb0ELb0EEEvNS_16Flash_fwd_paramsE)
        /*0014*/ 	.short	0x0160
        /*0016*/ 	.short	0x01d0


	//----- nvinfo : EIATTR_CBANK_PARAM_SIZE
	.align		4
.L_970:
        /*0018*/ 	.byte	0x03, 0x19
        /*001a*/ 	.short	0x01d0


	//----- nvinfo : EIATTR_KPARAM_INFO
	.align		4
        /*001c*/ 	.byte	0x04, 0x17
        /*001e*/ 	.short	(.L_972 - .L_971)
.L_971:
        /*0020*/ 	.word	0x00000000
        /*0024*/ 	.short	0x0000
        /*0026*/ 	.short	0x0000
        /*0028*/ 	.byte	0x00, 0xf0, 0x41, 0x07


	//----- nvinfo : EIATTR_MAXREG_COUNT
	.align		4
.L_972:
        /*002c*/ 	.byte	0x03, 0x1b
        /*002e*/ 	.short	0x00ff


	//----- nvinfo : EIATTR_NUM_BARRIERS
	.align		4
        /*0030*/ 	.byte	0x02, 0x4c
        /*0032*/ 	.byte	0x01
	.zero		1


	//----- nvinfo : EIATTR_MERCURY_ISA_VERSION
	.align		4
        /*0034*/ 	.byte	0x03, 0x5f
        /*0036*/ 	.short	0x0000


	//----- nvinfo : EIATTR_COOP_GROUP_MASK_REGIDS
	.align		4
        /*0038*/ 	.byte	0x04, 0x29
        /*003a*/ 	.short	(.L_974 - .L_973)


	//   ....[0]....
.L_973:
        /*003c*/ 	.word	0xffffffff


	//   ....[1]....
        /*0040*/ 	.word	0xffffffff


	//   ....[2]....
        /*0044*/ 	.word	0xffffffff


	//   ....[3]....
        /*0048*/ 	.word	0xffffffff


	//   ....[4]....
        /*004c*/ 	.word	0xffffffff


	//   ....[5]....
        /*0050*/ 	.word	0xffffffff


	//   ....[6]....
        /*0054*/ 	.word	0xffffffff


	//   ....[7]....
        /*0058*/ 	.word	0xffffffff


	//   ....[8]....
        /*005c*/ 	.word	0xffffffff


	//   ....[9]....
        /*0060*/ 	.word	0xffffffff


	//   ....[10]....
        /*0064*/ 	.word	0xffffffff


	//   ....[11]....
        /*0068*/ 	.word	0xffffffff


	//   ....[12]....
        /*006c*/ 	.word	0xffffffff


	//   ....[13]....
        /*0070*/ 	.word	0xffffffff


	//   ....[14]....
        /*0074*/ 	.word	0xffffffff


	//   ....[15]....
        /*0078*/ 	.word	0xffffffff


	//----- nvinfo : EIATTR_COOP_GROUP_INSTR_OFFSETS
	.align		4
.L_974:
        /*007c*/ 	.byte	0x04, 0x28
        /*007e*/ 	.short	(.L_976 - .L_975)


	//   ....[0]....
.L_975:
        /*0080*/ 	.word	0x00003e50


	//   ....[1]....
        /*0084*/ 	.word	0x00004030


	//   ....[2]....
        /*0088*/ 	.word	0x000040c0


	//   ....[3]....
        /*008c*/ 	.word	0x00004180


	//   ....[4]....
        /*0090*/ 	.word	0x00007c50


	//   ....[5]....
        /*0094*/ 	.word	0x00007c90


	//   ....[6]....
        /*0098*/ 	.word	0x00007cb0


	//   ....[7]....
        /*009c*/ 	.word	0x00007cd0


	//   ....[8]....
        /*00a0*/ 	.word	0x0000b170


	//   ....[9]....
        /*00a4*/ 	.word	0x0000b190


	//   ....[10]....
        /*00a8*/ 	.word	0x0000b1d0


	//   ....[11]....
        /*00ac*/ 	.word	0x0000b1e0


	//   ....[12]....
        /*00b0*/ 	.word	0x0000cd10


	//   ....[13]....
        /*00b4*/ 	.word	0x0000cd50


	//   ....[14]....
        /*00b8*/ 	.word	0x0000cd90


	//   ....[15]....
        /*00bc*/ 	.word	0x0000cda0


	//----- nvinfo : EIATTR_EXIT_INSTR_OFFSETS
	.align		4
.L_976:
        /*00c0*/ 	.byte	0x04, 0x1c
        /*00c2*/ 	.short	(.L_978 - .L_977)


	//   ....[0]....
.L_977:
        /*00c4*/ 	.word	0x000002d0


	//   ....[1]....
        /*00c8*/ 	.word	0x00000880


	//   ....[2]....
        /*00cc*/ 	.word	0x000008b0


	//   ....[3]....
        /*00d0*/ 	.word	0x0000db60


	//   ....[4]....
        /*00d4*/ 	.word	0x0000dc30


	//----- nvinfo : EIATTR_CTAIDZ_USED
	.align		4
.L_978:
        /*00d8*/ 	.byte	0x01, 0x04
	.zero		2


	//----- nvinfo : EIATTR_CRS_STACK_SIZE
	.align		4
        /*00dc*/ 	.byte	0x04, 0x1e
        /*00de*/ 	.short	(.L_980 - .L_979)
.L_979:
        /*00e0*/ 	.word	0x00000000
.L_980:


//--------------------- .nv.info._ZN5flash24flash_fwd_splitkv_kernelI23Flash_fwd_kernel_traitsILi96ELi64ELi128ELi4ELb0ELb0EN7cutlass10bfloat16_tE19Flash_kernel_traitsILi96ELi64ELi128ELi4ES3_EELb1ELb0ELb0ELb0ELb1ELb1ELb0ELb0EEEvNS_16Flash_fwd_paramsE --------------------------
	.section	.nv.info._ZN5flash24flash_fwd_splitkv_kernelI23Flash_fwd_kernel_traitsILi96ELi64ELi128ELi4ELb0ELb0EN7cutlass10bfloat16_tE19Flash_kernel_traitsILi96ELi64ELi128ELi4ES3_EELb1ELb0ELb0ELb0ELb1ELb1ELb0ELb0EEEvNS_16Flash_fwd_paramsE,"",@"SHT_CUDA_INFO"
	.sectionflags	@""
	.align	4


	//----- nvinfo : EIATTR_CUDA_API_VERSION
	.align		4
        /*0000*/ 	.byte	0x04, 0x37
        /*0002*/ 	.short	(.L_982 - .L_981)
.L_981:
        /*0004*/ 	.word	0x00000082


	//----- nvinfo : EIATTR_SW2861232_WAR
	.align		4
.L_982:
        /*0008*/ 	.byte	0x01, 0x35
	.zero		2


	//----- nvinfo : EIATTR_PARAM_CBANK
	.align		4
        /*000c*/ 	.byte	0x04, 0x0a
        /*000e*/ 	.short	(.L_984 - .L_983)
	.align		4
.L_983:
        /*0010*/ 	.word	index@(.nv.constant0._ZN5flash24flash_fwd_splitkv_kernelI23Flash_fwd_kernel_traitsILi96ELi64ELi128ELi4ELb0ELb0EN7cutlass10bfloat16_tE19Flash_kernel_traitsILi96ELi64ELi128ELi4ES3_EELb1ELb0ELb0ELb0ELb1ELb1ELb0ELb0EEEvNS_16Flash_fwd_paramsE)
        /*0014*/ 	.short	0x0160
        /*0016*/ 	.short	0x01d0


	//----- nvinfo : EIATTR_CBANK_PARAM_SIZE
	.align		4
.L_984:
        /*0018*/ 	.byte	0x03, 0x19
        /*001a*/ 	.short	0x01d0


	//----- nvinfo : EIATTR_KPARAM_INFO
	.align		4
        /*001c*/ 	.byte	0x04, 0x17
        /*001e*/ 	.short	(.L_986 - .L_985)
.L_985:
        /*0020*/ 	.word	0x00000000
        /*0024*/ 	.short	0x0000
        /*0026*/ 	.short	0x0000
        /*0028*/ 	.byte	0x00, 0xf0, 0x41, 0x07


	//----- nvinfo : EIATTR_MAXREG_COUNT
	.align		4
.L_986:
        /*002c*/ 	.byte	0x03, 0x1b
        /*002e*/ 	.short	0x00ff


	//----- nvinfo : EIATTR_NUM_BARRIERS
	.align		4
        /*0030*/ 	.byte	0x02, 0x4c
        /*0032*/ 	.byte	0x01
	.zero		1


	//----- nvinfo : EIATTR_MERCURY_ISA_VERSION
	.align		4
        /*0034*/ 	.byte	0x03, 0x5f
        /*0036*/ 	.short	0x0000


	//----- nvinfo : EIATTR_COOP_GROUP_MASK_REGIDS
	.align		4
        /*0038*/ 	.byte	0x04, 0x29
        /*003a*/ 	.short	(.L_988 - .L_987)


	//   ....[0]....
.L_987:
        /*003c*/ 	.word	0xffffffff


	//   ....[1]....
        /*0040*/ 	.word	0xffffffff


	//   ....[2]....
        /*0044*/ 	.word	0xffffffff


	//   ....[3]....
        /*0048*/ 	.word	0xffffffff


	//   ....[4]....
        /*004c*/ 	.word	0xffffffff


	//   ....[5]....
        /*0050*/ 	.word	0xffffffff


	//   ....[6]....
        /*0054*/ 	.word	0xffffffff


	//   ....[7]....
        /*0058*/ 	.word	0xffffffff


	//   ....[8]....
        /*005c*/ 	.word	0xffffffff


	//   ....[9]....
        /*0060*/ 	.word	0xffffffff


	//   ....[10]....
        /*0064*/ 	.word	0xffffffff


	//   ....[11]....
        /*0068*/ 	.word	0xffffffff


	//   ....[12]....
        /*006c*/ 	.word	0xffffffff


	//   ....[13]....
        /*0070*/ 	.word	0xffffffff


	//   ....[14]....
        /*0074*/ 	.word	0xffffffff


	//   ....[15]....
        /*0078*/ 	.word	0xffffffff


	//----- nvinfo : EIATTR_COOP_GROUP_INSTR_OFFSETS
	.align		4
.L_988:
        /*007c*/ 	.byte	0x04, 0x28
        /*007e*/ 	.short	(.L_990 - .L_989)


	//   ....[0]....
.L_989:
        /*0080*/ 	.word	0x00004730


	//   ....[1]....
        /*0084*/ 	.word	0x000048a0


	//   ....[2]....
        /*0088*/ 	.word	0x000048c0


	//   ....[3]....
        /*008c*/ 	.word	0x00004920


	//   ....[4]....
        /*0090*/ 	.word	0x00008c60


	//   ....[5]....
        /*0094*/ 	.word	0x00008c70


	//   ....[6]....
        /*0098*/ 	.word	0x00008ca0


	//   ....[7]....
        /*009c*/ 	.word	0x00008cb0


	//   ....[8]....
        /*00a0*/ 	.word	0x0000c9d0


	//   ....[9]....
        /*00a4*/ 	.word	0x0000c9e0


	//   ....[10]....
        /*00a8*/ 	.word	0x0000ca10


	//   ....[11]....
        /*00ac*/ 	.word	0x0000ca20


	//   ....[12]....
        /*00b0*/ 	.word	0x0000e500


	//   ....[13]....
        /*00b4*/ 	.word	0x0000e540


	//   ....[14]....
        /*00b8*/ 	.word	0x0000e580


	//   ....[15]....
        /*00bc*/ 	.word	0x0000e590


	//----- nvinfo : EIATTR_EXIT_INSTR_OFFSETS
	.align		4
.L_990:
        /*00c0*/ 	.byte	0x04, 0x1c
        /*00c2*/ 	.short	(.L_992 - .L_991)


	//   ....[0]....
.L_991:
        /*00c4*/ 	.word	0x000002d0


	//   ....[1]....
        /*00c8*/ 	.word	0x00000890


	//   ....[2]....
        /*00cc*/ 	.word	0x000008c0


	//   ....[3]....
        /*00d0*/ 	.word	0x0000f350


	//   ....[4]....
        /*00d4*/ 	.word	0x0000f430


	//----- nvinfo : EIATTR_CTAIDZ_USED
	.align		4
.L_992:
        /*00d8*/ 	.byte	0x01, 0x04
	.zero		2


	//----- nvinfo : EIATTR_CRS_STACK_SIZE
	.align		4
        /*00dc*/ 	.byte	0x04, 0x1e
        /*00de*/ 	.short	(.L_994 - .L_993)
.L_993:
        /*00e0*/ 	.word	0x00000000
.L_994:


//--------------------- .nv.info._ZN5flash24flash_fwd_splitkv_kernelI23Flash_fwd_kernel_traitsILi96ELi64ELi128ELi4ELb0ELb0EN7cutlass10bfloat16_tE19Flash_kernel_traitsILi96ELi64ELi128ELi4ES3_EELb1ELb0ELb1ELb0ELb0ELb0ELb0ELb0EEEvNS_16Flash_fwd_paramsE --------------------------
	.section	.nv.info._ZN5flash24flash_fwd_splitkv_kernelI23Flash_fwd_kernel_traitsILi96ELi64ELi128ELi4ELb0ELb0EN7cutlass10bfloat16_tE19Flash_kernel_traitsILi96ELi64ELi128ELi4ES3_EELb1ELb0ELb1ELb0ELb0ELb0ELb0ELb0EEEvNS_16Flash_fwd_paramsE,"",@"SHT_CUDA_INFO"
	.sectionflags	@""
	.align	4


	//----- nvinfo : EIATTR_CUDA_API_VERSION
	.align		4
        /*0000*/ 	.byte	0x04, 0x37
        /*0002*/ 	.short	(.L_996 - .L_995)
.L_995:
        /*0004*/ 	.word	0x00000082


	//----- nvinfo : EIATTR_SW2861232_WAR
	.align		4
.L_996:
        /*0008*/ 	.byte	0x01, 0x35
	.zero		2


	//----- nvinfo : EIATTR_PARAM_CBANK
	.align		4
        /*000c*/ 	.byte	0x04, 0x0a
        /*000e*/ 	.short	(.L_998 - .L_997)
	.align		4
.L_997:
        /*0010*/ 	.word	index@(.nv.constant0._ZN5flash24flash_fwd_splitkv_kernelI23Flash_fwd_kernel_traitsILi96ELi64ELi128ELi4ELb0ELb0EN7cutlass10bfloat16_tE19Flash_kernel_traitsILi96ELi64ELi128ELi4ES3_EELb1ELb0ELb1ELb0ELb0ELb0ELb0ELb0EEEvNS_16Flash_fwd_paramsE)
        /*0014*/ 	.short	0x0160
        /*0016*/ 	.short	0x01d0


	//----- nvinfo : EIATTR_CBANK_PARAM_SIZE
	.align		4
.L_998:
        /*0018*/ 	.byte	0x03, 0x19
        /*001a*/ 	.short	0x01d0


	//----- nvinfo : EIATTR_KPARAM_INFO
	.align		4
        /*001c*/ 	.byte	0x04, 0x17
        /*001e*/ 	.short	(.L_1000 - .L_999)
.L_999:
        /*0020*/ 	.word	0x00000000
        /*0024*/ 	.short	0x0000
        /*0026*/ 	.short	0x0000
        /*0028*/ 	.byte	0x00, 0xf0, 0x41, 0x07


	//----- nvinfo : EIATTR_MAXREG_COUNT
	.align		4
.L_1000:
        /*002c*/ 	.byte	0x03, 0x1b
        /*002e*/ 	.short	0x00ff


	//----- nvinfo : EIATTR_NUM_BARRIERS
	.align		4
        /*0030*/ 	.byte	0x02, 0x4c
        /*0032*/ 	.byte	0x01
	.zero		1


	//----- nvinfo : EIATTR_MERCURY_ISA_VERSION
	.align		4
        /*0034*/ 	.byte	0x03, 0x5f
        /*0036*/ 	.short	0x0000


	//----- nvinfo : EIATTR_COOP_GROUP_MASK_REGIDS
	.align		4
        /*0038*/ 	.byte	0x04, 0x29
        /*003a*/ 	.short	(.L_1002 - .L_1001)


	//   ....[0]....
.L_1001:
        /*003c*/ 	.word	0xffffffff


	//   ....[1]....
        /*0040*/ 	.word	0xffffffff


	//   ....[2]....
        /*0044*/ 	.word	0xffffffff


	//   ....[3]....
        /*0048*/ 	.word	0xffffffff


	//   ....[4]....
        /*004c*/ 	.word	0xffffffff


	//   ....[5]....
        /*0050*/ 	.word	0xffffffff


	//   ....[6]....
        /*0054*/ 	.word	0xffffffff


	//   ....[7]....
        /*0058*/ 	.word	0xffffffff


	//   ....[8]....
        /*005c*/ 	.word	0xffffffff


	//   ....[9]....
        /*0060*/ 	.word	0xffffffff


	//   ....[10]....
        /*0064*/ 	.word	0xffffffff


	//   ....[11]....
        /*0068*/ 	.word	0xffffffff


	//   ....[12]....
        /*006c*/ 	.word	0xffffffff


	//   ....[13]....
        /*0070*/ 	.word	0xffffffff


	//   ....[14]....
        /*0074*/ 	.word	0xffffffff


	//   ....[15]....
        /*0078*/ 	.word	0xffffffff


	//----- nvinfo : EIATTR_COOP_GROUP_INSTR_OFFSETS
	.align		4
.L_1002:
        /*007c*/ 	.byte	0x04, 0x28
        /*007e*/ 	.short	(.L_1004 - .L_1003)


	//   ....[0]....
.L_1003:
        /*0080*/ 	.word	0x00005b80


	//   ....[1]....
        /*0084*/ 	.word	0x00005be0


	//   ....[2]....
        /*0088*/ 	.word	0x00005c10


	//   ....[3]....
        /*008c*/ 	.word	0x00005ca0


	//   ....[4]....
        /*0090*/ 	.word	0x0000a740


	//   ....[5]....
        /*0094*/ 	.word	0x0000a750


	//   ....[6]....
        /*0098*/ 	.word	0x0000a780


	//   ....[7]....
        /*009c*/ 	.word	0x0000a790


	//   ....[8]....
        /*00a0*/ 	.word	0x0000ec60


	//   ....[9]....
        /*00a4*/ 	.word	0x0000ec80


	//   ....[10]....
        /*00a8*/ 	.word	0x0000eca0


	//   ....[11]....
        /*00ac*/ 	.word	0x0000ecc0


	//   ....[12]....
        /*00b0*/ 	.word	0x00010800


	//   ....[13]....
        /*00b4*/ 	.word	0x00010840


	//   ....[14]....
        /*00b8*/ 	.word	0x00010880


	//   ....[15]....
        /*00bc*/ 	.word	0x00010890


	//----- nvinfo : EIATTR_EXIT_INSTR_OFFSETS
	.align		4
.L_1004:
        /*00c0*/ 	.byte	0x04, 0x1c
        /*00c2*/ 	.short	(.L_1006 - .L_1005)


	//   ....[0]....
.L_1005:
        /*00c4*/ 	.word	0x000002d0


	//   ....[1]....
        /*00c8*/ 	.word	0x00000900


	//   ....[2]....
        /*00cc*/ 	.word	0x00000930


	//   ....[3]....
        /*00d0*/ 	.word	0x000116e0


	//   ....[4]....
        /*00d4*/ 	.word	0x000117d0


	//   ....[5]....
        /*00d8*/ 	.word	0x000117f0


	//----- nvinfo : EIATTR_CTAIDZ_USED
	.align		4
.L_1006:
        /*00dc*/ 	.byte	0x01, 0x04
	.zero		2


	//----- nvinfo : EIATTR_CRS_STACK_SIZE
	.align		4
        /*00e0*/ 	.byte	0x04, 0x1e
        /*00e2*/ 	.short	(.L_1008 - .L_1007)
.L_1007:
        /*00e4*/ 	.word	0x00000000
.L_1008:


//--------------------- .nv.info._ZN5flash24flash_fwd_splitkv_kernelI23Flash_fwd_kernel_traitsILi96ELi64ELi128ELi4ELb0ELb0EN7cutlass10bfloat16_tE19Flash_kernel_traitsILi96ELi64ELi128ELi4ES3_EELb1ELb0ELb1ELb0ELb0ELb1ELb0ELb0EEEvNS_16Flash_fwd_paramsE --------------------------
	.section	.nv.info._ZN5flash24flash_fwd_splitkv_kernelI23Flash_fwd_kernel_traitsILi96ELi64ELi128ELi4ELb0ELb0EN7cutlass10bfloat16_tE19Flash_kernel_traitsILi96ELi64ELi128ELi4ES3_EELb1ELb0ELb1ELb0ELb0ELb1ELb0ELb0EEEvNS_16Flash_fwd_paramsE,"",@"SHT_CUDA_INFO"
	.sectionflags	@""
	.align	4


	//----- nvinfo : EIATTR_CUDA_API_VERSION
	.align		4
        /*0000*/ 	.byte	0x04, 0x37
        /*0002*/ 	.short	(.L_1010 - .L_1009)
.L_1009:
        /*0004*/ 	.word	0x00000082


	//----- nvinfo : EIATTR_SW2861232_WAR
	.align		4
.L_1010:
        /*0008*/ 	.byte	0x01, 0x35
	.zero		2


	//----- nvinfo : EIATTR_PARAM_CBANK
	.align		4
        /*000c*/ 	.byte	0x04, 0x0a
        /*000e*/ 	.short	(.L_1012 - .L_1011)
	.align		4
.L_1011:
        /*0010*/ 	.word	index@(.nv.constant0._ZN5flash24flash_fwd_splitkv_kernelI23Flash_fwd_kernel_traitsILi96ELi64ELi128ELi4ELb0ELb0EN7cutlass10bfloat16_tE19Flash_kernel_traitsILi96ELi64ELi128ELi4ES3_EELb1ELb0ELb1ELb0ELb0ELb1ELb0ELb0EEEvNS_16Flash_fwd_paramsE)
        /*0014*/ 	.short	0x0160
        /*0016*/ 	.short	0x01d0


	//----- nvinfo : EIATTR_CBANK_PARAM_SIZE
	.align		4
.L_1012:
        /*0018*/ 	.byte	0x03, 0x19
        /*001a*/ 	.short	0x01d0


	//----- nvinfo : EIATTR_KPARAM_INFO
	.align		4
        /*001c*/ 	.byte	0x04, 0x17
        /*001e*/ 	.short	(.L_1014 - .L_1013)
.L_1013:
        /*0020*/ 	.word	0x00000000
        /*0024*/ 	.short	0x0000
        /*0026*/ 	.short	0x0000
        /*0028*/ 	.byte	0x00, 0xf0, 0x41, 0x07


	//----- nvinfo : EIATTR_MAXREG_COUNT
	.align		4
.L_1014:
        /*002c*/ 	.byte	0x03, 0x1b
        /*002e*/ 	.short	0x00ff


	//----- nvinfo : EIATTR_NUM_BARRIERS
	.align		4
        /*0030*/ 	.byte	0x02, 0x4c
        /*0032*/ 	.byte	0x01
	.zero		1


	//----- nvinfo : EIATTR_MERCURY_ISA_VERSION
	.align		4
        /*0034*/ 	.byte	0x03, 0x5f
        /*0036*/ 	.short	0x0000


	//----- nvinfo : EIATTR_COOP_GROUP_MASK_REGIDS
	.align		4
        /*0038*/ 	.byte	0x04, 0x29
        /*003a*/ 	.short	(.L_1016 - .L_1015)


	//   ....[0]....
.L_1015:
        /*003c*/ 	.word	0xffffffff


	//   ....[1]....
        /*0040*/ 	.word	0xffffffff


	//   ....[2]....
        /*0044*/ 	.word	0xffffffff


	//   ....[3]....
        /*0048*/ 	.word	0xffffffff


	//   ....[4]....
        /*004c*/ 	.word	0xffffffff


	//   ....[5]....
        /*0050*/ 	.word	0xffffffff


	//   ....[6]....
        /*0054*/ 	.word	0xffffffff


	//   ....[7]....
        /*0058*/ 	.word	0xffffffff


	//   ....[8]....
        /*005c*/ 	.word	0xffffffff


	//   ....[9]....
        /*0060*/ 	.word	0xffffffff


	//   ....[10]....
        /*0064*/ 	.word	0xffffffff


	//   ....[11]....
        /*0068*/ 	.word	0xffffffff


	//   ....[12]....
        /*006c*/ 	.word	0xffffffff


	//   ....[13]....
        /*0070*/ 	.word	0xffffffff


	//   ....[14]....
        /*0074*/ 	.word	0xffffffff


	//   ....[15]....
        /*0078*/ 	.word	0xffffffff


	//----- nvinfo : EIATTR_COOP_GROUP_INSTR_OFFSETS
	.align		4
.L_1016:
        /*007c*/ 	.byte	0x04, 0x28
        /*007e*/ 	.short	(.L_1018 - .L_1017)


	//   ....[0]....
.L_1017:
        /*0080*/ 	.word	0x000063a0


	//   ....[1]....
        /*0084*/ 	.word	0x000063d0


	//   ....[2]....
        /*0088*/ 	.word	0x00006400


	//   ....[3]....
        /*008c*/ 	.word	0x00006490


	//   ....[4]....
        /*0090*/ 	.word	0x0000b790


	//   ....[5]....
        /*0094*/ 	.word	0x0000b7c0


	//   ....[6]....
        /*0098*/ 	.word	0x0000b7e0


	//   ....[7]....
        /*009c*/ 	.word	0x0000b810


	//   ....[8]....
        /*00a0*/ 	.word	0x00010540


	//   ....[9]....
        /*00a4*/ 	.word	0x00010550


	//   ....[10]....
        /*00a8*/ 	.word	0x00010570


	//   ....[11]....
        /*00ac*/ 	.word	0x00010590


	//   ....[12]....
        /*00b0*/ 	.word	0x00012070


	//   ....[13]....
        /*00b4*/ 	.word	0x000120b0


	//   ....[14]....
        /*00b8*/ 	.word	0x000120e0


	//   ....[15]....
        /*00bc*/ 	.word	0x000120f0


	//----- nvinfo : EIATTR_EXIT_INSTR_OFFSETS
	.align		4
.L_1018:
        /*00c0*/ 	.byte	0x04, 0x1c
        /*00c2*/ 	.short	(.L_1020 - .L_1019)


	//   ....[0]....
.L_1019:
        /*00c4*/ 	.word	0x000002d0


	//   ....[1]....
        /*00c8*/ 	.word	0x00000900


	//   ....[2]....
        /*00cc*/ 	.word	0x00000930


	//   ....[3]....
        /*00d0*/ 	.word	0x00012f50


	//   ....[4]....
        /*00d4*/ 	.word	0x00013040


	//   ....[5]....
        /*00d8*/ 	.word	0x00013060


	//----- nvinfo : EIATTR_CTAIDZ_USED
	.align		4
.L_1020:
        /*00dc*/ 	.byte	0x01, 0x04
	.zero		2


	//----- nvinfo : EIATTR_CRS_STACK_SIZE
	.align		4
        /*00e0*/ 	.byte	0x04, 0x1e
        /*00e2*/ 	.short	(.L_1022 - .L_1021)
.L_1021:
        /*00e4*/ 	.word	0x00000000
.L_1022:


//--------------------- .nv.info._ZN5flash24flash_fwd_splitkv_kernelI23Flash_fwd_kernel_traitsILi96ELi64ELi128ELi4ELb0ELb0EN7cutlass10bfloat16_tE19Flash_kernel_traitsILi96ELi64ELi128ELi4ES3_EELb1ELb0ELb0ELb0ELb1ELb0ELb0ELb1EEEvNS_16Flash_fwd_paramsE --------------------------
	.section	.nv.info._ZN5flash24flash_fwd_splitkv_kernelI23Flash_fwd_kernel_traitsILi96ELi64ELi128ELi4ELb0ELb0EN7cutlass10bfloat16_tE19Flash_kernel_traitsILi96ELi64ELi128ELi4ES3_EELb1ELb0ELb0ELb0ELb1ELb0ELb0ELb1EEEvNS_16Flash_fwd_paramsE,"",@"SHT_CUDA_INFO"
	.sectionflags	@""
	.align	4


	//----- nvinfo : EIATTR_CUDA_API_VERSION
	.align		4
        /*0000*/ 	.byte	0x04, 0x37
        /*0002*/ 	.short	(.L_1024 - .L_1023)
.L_1023:
        /*0004*/ 	.word	0x00000082


	//----- nvinfo : EIATTR_SW2861232_WAR
	.align		4
.L_1024:
        /*0008*/ 	.byte	0x01, 0x35
	.zero		2


	//----- nvinfo : EIATTR_PARAM_CBANK
	.align		4
        /*000c*/ 	.byte	0x04, 0x0a
        /*000e*/ 	.short	(.L_1026 - .L_1025)
	.align		4
.L_1025:
        /*0010*/ 	.word	index@(.nv.constant0._ZN5flash24flash_fwd_splitkv_kernelI23Flash_fwd_kernel_traitsILi96ELi64ELi128ELi4ELb0ELb0EN7cutlass10bfloat16_tE19Flash_kernel_traitsILi96ELi64ELi128ELi4ES3_EELb1ELb0ELb0ELb0ELb1ELb0ELb0ELb1EEEvNS_16Flash_fwd_paramsE)
        /*0014*/ 	.short	0x0160
        /*0016*/ 	.short	0x01d0


	//----- nvinfo : EIATTR_CBANK_PARAM_SIZE
	.align		4
.L_1026:
        /*0018*/ 	.byte	0x03, 0x19
        /*001a*/ 	.short	0x01d0


	//----- nvinfo : EIATTR_KPARAM_INFO
	.align		4
        /*001c*/ 	.byte	0x04, 0x17
        /*001e*/ 	.short	(.L_1028 - .L_1027)
.L_1027:
        /*0020*/ 	.word	0x00000000
        /*0024*/ 	.short	0x0000
        /*0026*/ 	.short	0x0000
        /*0028*/ 	.byte	0x00, 0xf0, 0x41, 0x07


	//----- nvinfo : EIATTR_MAXREG_COUNT
	.align		4
.L_1028:
        /*002c*/ 	.byte	0x03, 0x1b
        /*002e*/ 	.short	0x00ff


	//----- nvinfo : EIATTR_NUM_BARRIERS
	.align		4
        /*0030*/ 	.byte	0x02, 0x4c
        /*0032*/ 	.byte	0x01
	.zero		1


	//----- nvinfo : EIATTR_MERCURY_ISA_VERSION
	.align		4
        /*0034*/ 	.byte	0x03, 0x5f
        /*0036*/ 	.short	0x0000


	//----- nvinfo : EIATTR_COOP_GROUP_MASK_REGIDS
	.align		4
        /*0038*/ 	.byte	0x04, 0x29
        /*003a*/ 	.short	(.L_1030 - .L_1029)


	//   ....[0]....
.L_1029:
        /*003c*/ 	.word	0xffffffff


	//   ....[1]....
        /*0040*/ 	.word	0xffffffff


	//   ....[2]....
        /*0044*/ 	.word	0xffffffff


	//   ....[3]....
        /*0048*/ 	.word	0xffffffff


	//   ....[4]....
        /*004c*/ 	.word	0xffffffff


	//   ....[5]....
        /*0050*/ 	.word	0xffffffff


	//   ....[6]....
        /*0054*/ 	.word	0xffffffff


	//   ....[7]....
        /*0058*/ 	.word	0xffffffff


	//   ....[8]....
        /*005c*/ 	.word	0xffffffff


	//   ....[9]....
        /*0060*/ 	.word	0xffffffff


	//   ....[10]....
        /*0064*/ 	.word	0xffffffff


	//   ....[11]....
        /*0068*/ 	.word	0xffffffff


	//   ....[12]....
        /*006c*/ 	.word	0xffffffff


	//   ....[13]....
        /*0070*/ 	.word	0xffffffff


	//   ....[14]....
        /*0074*/ 	.word	0xffffffff


	//   ....[15]....
        /*0078*/ 	.word	0xffffffff


	//----- nvinfo : EIATTR_COOP_GROUP_INSTR_OFFSETS
	.align		4
.L_1030:
        /*007c*/ 	.byte	0x04, 0x28
        /*007e*/ 	.short	(.L_1032 - .L_1031)


	//   ....[0]....
.L_1031:
        /*0080*/ 	.word	0x0000f8c0


	//   ....[1]....
        /*0084*/ 	.word	0x0000f950


	//   ....[2]....
        /*0088*/ 	.word	0x0000f980


	//   ....[3]....
        /*008c*/ 	.word	0x0000f9a0


	//   ....[4]....
        /*0090*/ 	.word	0x00013530


	//   ....[5]....
        /*0094*/ 	.word	0x00013570


	//   ....[6]....
        /*0098*/ 	.word	0x00013590


	//   ....[7]....
        /*009c*/ 	.word	0x000135b0


	//   ....[8]....
        /*00a0*/ 	.word	0x00016a50


	//   ....[9]....
        /*00a4*/ 	.word	0x00016a70


	//   ....[10]....
        /*00a8*/ 	.word	0x00016ab0


	//   ....[11]....
        /*00ac*/ 	.word	0x00016ac0


	//   ....[12]....
        /*00b0*/ 	.word	0x000185f0


	//   ....[13]....
        /*00b4*/ 	.word	0x00018630


	//   ....[14]....
        /*00b8*/ 	.word	0x00018670


	//   ....[15]....
        /*00bc*/ 	.word	0x00018680


	//----- nvinfo : EIATTR_EXIT_INSTR_OFFSETS
	.align		4
.L_1032:
        /*00c0*/ 	.byte	0x04, 0x1c
        /*00c2*/ 	.short	(.L_1034 - .L_1033)


	//   ....[0]....
.L_1033:
        /*00c4*/ 	.word	0x00000310


	//   ....[1]....
        /*00c8*/ 	.word	0x000008a0


	//   ....[2]....
        /*00cc*/ 	.word	0x000008d0


	//   ....[3]....
        /*00d0*/ 	.word	0x000194e0


	//   ....[4]....
        /*00d4*/ 	.word	0x000195b0


	//----- nvinfo : EIATTR_CTAIDZ_USED
	.align		4
.L_1034:
        /*00d8*/ 	.byte	0x01, 0x04
	.zero		2


	//----- nvinfo : EIATTR_CRS_STACK_SIZE
	.align		4
        /*00dc*/ 	.byte	0x04, 0x1e
        /*00de*/ 	.short	(.L_1036 - .L_1035)
.L_1035:
        /*00e0*/ 	.word	0x00000000
.L_1036:


//--------------------- .nv.info._ZN5flash24flash_fwd_splitkv_kernelI23Flash_fwd_kernel_traitsILi96ELi64ELi128ELi4ELb0ELb0EN7cutlass10bfloat16_tE19Flash_kernel_traitsILi96ELi64ELi128ELi4ES3_EELb1ELb0ELb0ELb0ELb1ELb1ELb0ELb1EEEvNS_16Flash_fwd_paramsE --------------------------
	.section	.nv.info._ZN5flash24flash_fwd_splitkv_kernelI23Flash_fwd_kernel_traitsILi96ELi64ELi128ELi4ELb0ELb0EN7cutlass10bfloat16_tE19Flash_kernel_traitsILi96ELi64ELi128ELi4ES3_EELb1ELb0ELb0ELb0ELb1ELb1ELb0ELb1EEEvNS_16Flash_fwd_paramsE,"",@"SHT_CUDA_INFO"
	.sectionflags	@""
	.align	4


	//----- nvinfo : EIATTR_CUDA_API_VERSION
	.align		4
        /*0000*/ 	.byte	0x04, 0x37
        /*0002*/ 	.short	(.L_1038 - .L_1037)
.L_1037:
        /*0004*/ 	.word	0x00000082


	//----- nvinfo : EIATTR_SW2861232_WAR
	.align		4
.L_1038:
        /*0008*/ 	.byte	0x01, 0x35
	.zero		2


	//----- nvinfo : EIATTR_PARAM_CBANK
	.align		4
        /*000c*/ 	.byte	0x04, 0x0a
        /*000e*/ 	.short	(.L_1040 - .L_1039)
	.align		4
.L_1039:
        /*0010*/ 	.word	index@(.nv.constant0._ZN5flash24flash_fwd_splitkv_kernelI23Flash_fwd_kernel_traitsILi96ELi64ELi128ELi4ELb0ELb0EN7cutlass10bfloat16_tE19Flash_kernel_traitsILi96ELi64ELi128ELi4ES3_EELb1ELb0ELb0ELb0ELb1ELb1ELb0ELb1EEEvNS_16Flash_fwd_paramsE)
        /*0014*/ 	.short	0x0160
        /*0016*/ 	.short	0x01d0


	//----- nvinfo : EIATTR_CBANK_PARAM_SIZE
	.align		4
.L_1040:
        /*0018*/ 	.byte	0x03, 0x19
        /*001a*/ 	.short	0x01d0


	//----- nvinfo : EIATTR_KPARAM_INFO
	.align		4
        /*001c*/ 	.byte	0x04, 0x17
        /*001e*/ 	.short	(.L_1042 - .L_1041)
.L_1041:
        /*0020*/ 	.word	0x00000000
        /*0024*/ 	.short	0x0000
        /*0026*/ 	.short	0x0000
        /*0028*/ 	.byte	0x00, 0xf0, 0x41, 0x07


	//----- nvinfo : EIATTR_MAXREG_COUNT
	.align		4
.L_1042:
        /*002c*/ 	.byte	0x03, 0x1b
        /*002e*/ 	.short	0x00ff


	//----- nvinfo : EIATTR_NUM_BARRIERS
	.align		4
        /*0030*/ 	.byte	0x02, 0x4c
        /*0032*/ 	.byte	0x01
	.zero		1


	//----- nvinfo : EIATTR_MERCURY_ISA_VERSION
	.align		4
        /*0034*/ 	.byte	0x03, 0x5f
        /*0036*/ 	.short	0x0000


	//----- nvinfo : EIATTR_COOP_GROUP_MASK_REGIDS
	.align		4
        /*0038*/ 	.byte	0x04, 0x29
        /*003a*/ 	.short	(.L_1044 - .L_1043)


	//   ....[0]....
.L_1043:
        /*003c*/ 	.word	0xffffffff


	//   ....[1]....
        /*0040*/ 	.word	0xffffffff


	//   ....[2]....
        /*0044*/ 	.word	0xffffffff


	//   ....[3]....
        /*0048*/ 	.word	0xffffffff


	//   ....[4]....
        /*004c*/ 	.word	0xffffffff


	//   ....[5]....
        /*0050*/ 	.word	0xffffffff


	//   ....[6]....
        /*0054*/ 	.word	0xffffffff


	//   ....[7]....
        /*0058*/ 	.word	0xffffffff


	//   ....[8]....
        /*005c*/ 	.word	0xffffffff


	//   ....[9]....
        /*0060*/ 	.word	0xffffffff


	//   ....[10]....
        /*0064*/ 	.word	0xffffffff


	//   ....[11]....
        /*0068*/ 	.word	0xffffffff


	//   ....[12]....
        /*006c*/ 	.word	0xffffffff


	//   ....[13]....
        /*0070*/ 	.word	0xffffffff


	//   ....[14]....
        /*0074*/ 	.word	0xffffffff


	//   ....[15]....
        /*0078*/ 	.word	0xffffffff


	//----- nvinfo : EIATTR_COOP_GROUP_INSTR_OFFSETS
	.align		4
.L_1044:
        /*007c*/ 	.byte	0x04, 0x28
        /*007e*/ 	.short	(.L_1046 - .L_1045)


	//   ....[0]....
.L_1045:
        /*0080*/ 	.word	0x00010040


	//   ....[1]....
        /*0084*/ 	.word	0x00010100


	//   ....[2]....
        /*0088*/ 	.word	0x00010110


	//   ....[3]....
        /*008c*/ 	.word	0x00010140


	//   ....[4]....
        /*0090*/ 	.word	0x000144d0


	//   ....[5]....
        /*0094*/ 	.word	0x000144f0


	//   ....[6]....
        /*0098*/ 	.word	0x00014510


	//   ....[7]....
        /*009c*/ 	.word	0x00014530


	//   ....[8]....
        /*00a0*/ 	.word	0x00018250


	//   ....[9]....
        /*00a4*/ 	.word	0x00018270


	//   ....[10]....
        /*00a8*/ 	.word	0x000182b0


	//   ....[11]....
        /*00ac*/ 	.word	0x000182c0


	//   ....[12]....
        /*00b0*/ 	.word	0x00019da0


	//   ....[13]....
        /*00b4*/ 	.word	0x00019de0


	//   ....[14]....
        /*00b8*/ 	.word	0x00019e20


	//   ....[15]....
        /*00bc*/ 	.word	0x00019e30


	//----- nvinfo : EIATTR_EXIT_INSTR_OFFSETS
	.align		4
.L_1046:
        /*00c0*/ 	.byte	0x04, 0x1c
        /*00c2*/ 	.short	(.L_1048 - .L_1047)


	//   ....[0]....
.L_1047:
        /*00c4*/ 	.word	0x00000310


	//   ....[1]....
        /*00c8*/ 	.word	0x000008a0


	//   ....[2]....
        /*00cc*/ 	.word	0x000008d0


	//   ....[3]....
        /*00d0*/ 	.word	0x0001ac90


	//   ....[4]....
        /*00d4*/ 	.word	0x0001ad70


	//----- nvinfo : EIATTR_CTAIDZ_USED
	.align		4
.L_1048:
        /*00d8*/ 	.byte	0x01, 0x04
	.zero		2


	//----- nvinfo : EIATTR_CRS_STACK_SIZE
	.align		4
        /*00dc*/ 	.byte	0x04, 0x1e
        /*00de*/ 	.short	(.L_1050 - .L_1049)
.L_1049:
        /*00e0*/ 	.word	0x00000000
.L_1050:


//--------------------- .nv.info._ZN5flash24flash_fwd_splitkv_kernelI23Flash_fwd_kernel_traitsILi96ELi64ELi128ELi4ELb0ELb0EN7cutlass10bfloat16_tE19Flash_kernel_traitsILi96ELi64ELi128ELi4ES3_EELb1ELb0ELb1ELb0ELb0ELb0ELb0ELb1EEEvNS_16Flash_fwd_paramsE --------------------------
	.section	.nv.info._ZN5flash24flash_fwd_splitkv_kernelI23Flash_fwd_kernel_traitsILi96ELi64ELi128ELi4ELb0ELb0EN7cutlass10bfloat16_tE19Flash_kernel_traitsILi96ELi64ELi128ELi4ES3_EELb1ELb0ELb1ELb0ELb0ELb0ELb0ELb1EEEvNS_16Flash_fwd_paramsE,"",@"SHT_CUDA_INFO"
	.sectionflags	@""
	.align	4


	//----- nvinfo : EIATTR_CUDA_API_VERSION
	.align		4
        /*0000*/ 	.byte	0x04, 0x37
        /*0002*/ 	.short	(.L_1052 - .L_1051)
.L_1051:
        /*0004*/ 	.word	0x00000082


	//----- nvinfo : EIATTR_SW2861232_WAR
	.align		4
.L_1052:
        /*0008*/ 	.byte	0x01, 0x35
	.zero		2


	//----- nvinfo : EIATTR_PARAM_CBANK
	.align		4
        /*000c*/ 	.byte	0x04, 0x0a
        /*000e*/ 	.short	(.L_1054 - .L_1053)
	.align		4
.L_1053:
        /*0010*/ 	.word	index@(.nv.constant0._ZN5flash24flash_fwd_splitkv_kernelI23Flash_fwd_kernel_traitsILi96ELi64ELi128ELi4ELb0ELb0EN7cutlass10bfloat16_tE19Flash_kernel_traitsILi96ELi64ELi128ELi4ES3_EELb1ELb0ELb1ELb0ELb0ELb0ELb0ELb1EEEvNS_16Flash_fwd_paramsE)
        /*0014*/ 	.short	0x0160
        /*0016*/ 	.short	0x01d0


	//----- nvinfo : EIATTR_CBANK_PARAM_SIZE
	.align		4
.L_1054:
        /*0018*/ 	.byte	0x03, 0x19
        /*001a*/ 	.short	0x01d0


	//----- nvinfo : EIATTR_KPARAM_INFO
	.align		4
        /*001c*/ 	.byte	0x04, 0x17
        /*001e*/ 	.short	(.L_1056 - .L_1055)
.L_1055:
        /*0020*/ 	.word	0x00000000
        /*0024*/ 	.short	0x0000
        /*0026*/ 	.short	0x0000
        /*0028*/ 	.byte	0x00, 0xf0, 0x41, 0x07


	//----- nvinfo : EIATTR_MAXREG_COUNT
	.align		4
.L_1056:
        /*002c*/ 	.byte	0x03, 0x1b
        /*002e*/ 	.short	0x00ff


	//----- nvinfo : EIATTR_NUM_BARRIERS
	.align		4
        /*0030*/ 	.byte	0x02, 0x4c
        /*0032*/ 	.byte	0x01
	.zero		1


	//----- nvinfo : EIATTR_MERCURY_ISA_VERSION
	.align		4
        /*0034*/ 	.byte	0x03, 0x5f
        /*0036*/ 	.short	0x0000


	//----- nvinfo : EIATTR_COOP_GROUP_MASK_REGIDS
	.align		4
        /*0038*/ 	.byte	0x04, 0x29
        /*003a*/ 	.short	(.L_1058 - .L_1057)


	//   ....[0]....
.L_1057:
        /*003c*/ 	.word	0xffffffff


	//   ....[1]....
        /*0040*/ 	.word	0xffffffff


	//   ....[2]....
        /*0044*/ 	.word	0xffffffff


	//   ....[3]....
        /*0048*/ 	.word	0xffffffff


	//   ....[4]....
        /*004c*/ 	.word	0xffffffff


	//   ....[5]....
        /*0050*/ 	.word	0xffffffff


	//   ....[6]....
        /*0054*/ 	.word	0xffffffff


	//   ....[7]....
        /*0058*/ 	.word	0xffffffff


	//   ....[8]....
        /*005c*/ 	.word	0xffffffff


	//   ....[9]....
        /*0060*/ 	.word	0xffffffff


	//   ....[10]....
        /*0064*/ 	.word	0xffffffff


	//   ....[11]....
        /*0068*/ 	.word	0xffffffff


	//   ....[12]....
        /*006c*/ 	.word	0xffffffff


	//   ....[13]....
        /*0070*/ 	.word	0xffffffff


	//   ....[14]....
        /*0074*/ 	.word	0xffffffff


	//   ....[15]....
        /*0078*/ 	.word	0xffffffff


	//   ....[16]....
        /*007c*/ 	.word	0xffffffff


	//   ....[17]....
        /*0080*/ 	.word	0xffffffff


	//   ....[18]....
        /*0084*/ 	.word	0xffffffff


	//   ....[19]....
        /*0088*/ 	.word	0xffffffff


	//----- nvinfo : EIATTR_COOP_GROUP_INSTR_OFFSETS
	.align		4
.L_1058:
        /*008c*/ 	.byte	0x04, 0x28
        /*008e*/ 	.short	(.L_1060 - .L_1059)


	//   ....[0]....
.L_1059:
        /*0090*/ 	.word	0x00012730


	//   ....[1]....
        /*0094*/ 	.word	0x00012750


	//   ....[2]....
        /*0098*/ 	.word	0x000127d0


	//   ....[3]....
        /*009c*/ 	.word	0x000127e0


	//   ....[4]....
        /*00a0*/ 	.word	0x00017240


	//   ....[5]....
        /*00a4*/ 	.word	0x00017290


	//   ....[6]....
        /*00a8*/ 	.word	0x000172b0


	//   ....[7]....
        /*00ac*/ 	.word	0x000172d0


	//   ....[8]....
        /*00b0*/ 	.word	0x0001b860


	//   ....[9]....
        /*00b4*/ 	.word	0x0001b880


	//   ....[10]....
        /*00b8*/ 	.word	0x0001b8a0


	//   ....[11]....
        /*00bc*/ 	.word	0x0001b8c0


	//   ....[12]....
        /*00c0*/ 	.word	0x0001d430


	//   ....[13]....
        /*00c4*/ 	.word	0x0001d460


	//   ....[14]....
        /*00c8*/ 	.word	0x0001d470


	//   ....[15]....
        /*00cc*/ 	.word	0x0001d4a0


	//   ....[16]....
        /*00d0*/ 	.word	0x0001e520


	//   ....[17]....
        /*00d4*/ 	.word	0x0001e560


	//   ....[18]....
        /*00d8*/ 	.word	0x0001e5b0


	//   ....[19]....
        /*00dc*/ 	.word	0x0001e600


	//----- nvinfo : EIATTR_EXIT_INSTR_OFFSETS
	.align		4
.L_1060:
        /*00e0*/ 	.byte	0x04, 0x1c
        /*00e2*/ 	.short	(.L_1062 - .L_1061)


	//   ....[0]....
.L_1061:
        /*00e4*/ 	.word	0x000000b0


	//----- nvinfo : EIATTR_CTAIDZ_USED
	.align		4
.L_1062:
        /*00e8*/ 	.byte	0x01, 0x04
	.zero		2


	//----- nvinfo : EIATTR_CRS_STACK_SIZE
	.align		4
        /*00ec*/ 	.byte	0x04, 0x1e
        /*00ee*/ 	.short	(.L_1064 - .L_1063)
.L_1063:
        /*00f0*/ 	.word	0x00000000
.L_1064:


//--------------------- .nv.info._ZN5flash24flash_fwd_splitkv_kernelI23Flash_fwd_kernel_traitsILi96ELi64ELi128ELi4ELb0ELb0EN7cutlass10bfloat16_tE19Flash_kernel_traitsILi96ELi64ELi128ELi4ES3_EELb1ELb0ELb1ELb0ELb0ELb1ELb0ELb1EEEvNS_16Flash_fwd_paramsE --------------------------
	.section	.nv.info._ZN5flash24flash_fwd_splitkv_kernelI23Flash_fwd_kernel_traitsILi96ELi64ELi128ELi4ELb0ELb0EN7cutlass10bfloat16_tE19Flash_kernel_traitsILi96ELi64ELi128ELi4ES3_EELb1ELb0ELb1ELb0ELb0ELb1ELb0ELb1EEEvNS_16Flash_fwd_paramsE,"",@"SHT_CUDA_INFO"
	.sectionflags	@""
	.align	4


	//----- nvinfo : EIATTR_CUDA_API_VERSION
	.align		4
        /*0000*/ 	.byte	0x04, 0x37
        /*0002*/ 	.short	(.L_1066 - .L_1065)
.L_1065:
        /*0004*/ 	.word	0x00000082


	//----- nvinfo : EIATTR_SW2861232_WAR
	.align		4
.L_1066:
        /*0008*/ 	.byte	0x01, 0x35
	.zero		2


	//----- nvinfo : EIATTR_PARAM_CBANK
	.align		4
        /*000c*/ 	.byte	0x04, 0x0a
        /*000e*/ 	.short	(.L_1068 - .L_1067)
	.align		4
.L_1067:
        /*0010*/ 	.word	index@(.nv.constant0._ZN5flash24flash_fwd_splitkv_kernelI23Flash_fwd_kernel_traitsILi96ELi64ELi128ELi4ELb0ELb0EN7cutlass10bfloat16_tE19Flash_kernel_traitsILi96ELi64ELi128ELi4ES3_EELb1ELb0ELb1ELb0ELb0ELb1ELb0ELb1EEEvNS_16Flash_fwd_paramsE)
        /*0014*/ 	.short	0x0160
        /*0016*/ 	.short	0x01d0


	//----- nvinfo : EIATTR_CBANK_PARAM_SIZE
	.align		4
.L_1068:
        /*0018*/ 	.byte	0x03, 0x19
        /*001a*/ 	.short	0x01d0


	//----- nvinfo : EIATTR_KPARAM_INFO
	.align		4
        /*001c*/ 	.byte	0x04, 0x17
        /*001e*/ 	.short	(.L_1070 - .L_1069)
.L_1069:
        /*0020*/ 	.word	0x00000000
        /*0024*/ 	.short	0x0000
        /*0026*/ 	.short	0x0000
        /*0028*/ 	.byte	0x00, 0xf0, 0x41, 0x07


	//----- nvinfo : EIATTR_MAXREG_COUNT
	.align		4
.L_1070:
        /*002c*/ 	.byte	0x03, 0x1b
        /*002e*/ 	.short	0x00ff


	//----- nvinfo : EIATTR_NUM_BARRIERS
	.align		4
        /*0030*/ 	.byte	0x02, 0x4c
        /*0032*/ 	.byte	0x01
	.zero		1


	//----- nvinfo : EIATTR_MERCURY_ISA_VERSION
	.align		4
        /*0034*/ 	.byte	0x03, 0x5f
        /*0036*/ 	.short	0x0000


	//----- nvinfo : EIATTR_COOP_GROUP_MASK_REGIDS
	.align		4
        /*0038*/ 	.byte	0x04, 0x29
        /*003a*/ 	.short	(.L_1072 - .L_1071)


	//   ....[0]....
.L_1071:
        /*003c*/ 	.word	0xffffffff


	//   ....[1]....
        /*0040*/ 	.word	0xffffffff


	//   ....[2]....
        /*0044*/ 	.word	0xffffffff


	//   ....[3]....
        /*0048*/ 	.word	0xffffffff


	//   ....[4]....
        /*004c*/ 	.word	0xffffffff


	//   ....[5]....
        /*0050*/ 	.word	0xffffffff


	//   ....[6]....
        /*0054*/ 	.word	0xffffffff


	//   ....[7]....
        /*0058*/ 	.word	0xffffffff


	//   ....[8]....
        /*005c*/ 	.word	0xffffffff


	//   ....[9]....
        /*0060*/ 	.word	0xffffffff


	//   ....[10]....
        /*0064*/ 	.word	0xffffffff


	//   ....[11]....
        /*0068*/ 	.word	0xffffffff


	//   ....[12]....
        /*006c*/ 	.word	0xffffffff


	//   ....[13]....
        /*0070*/ 	.word	0xffffffff


	//   ....[14]....
        /*0074*/ 	.word	0xffffffff


	//   ....[15]....
        /*0078*/ 	.word	0xffffffff


	//   ....[16]....
        /*007c*/ 	.word	0xffffffff


	//   ....[17]....
        /*0080*/ 	.word	0xffffffff


	//   ....[18]....
        /*0084*/ 	.word	0xffffffff


	//   ....[19]....
        /*0088*/ 	.word	0xffffffff


	//----- nvinfo : EIATTR_COOP_GROUP_INSTR_OFFSETS
	.align		4
.L_1072:
        /*008c*/ 	.byte	0x04, 0x28
        /*008e*/ 	.short	(.L_1074 - .L_1073)


	//   ....[0]....
.L_1073:
        /*0090*/ 	.word	0x00012f70


	//   ....[1]....
        /*0094*/ 	.word	0x00012f90


	//   ....[2]....
        /*0098*/ 	.word	0x00013010


	//   ....[3]....
        /*009c*/ 	.word	0x00013020


	//   ....[4]....
        /*00a0*/ 	.word	0x00018290


	//   ....[5]....
        /*00a4*/ 	.word	0x000182e0


	//   ....[6]....
        /*00a8*/ 	.word	0x00018300


	//   ....[7]....
        /*00ac*/ 	.word	0x00018320


	//   ....[8]....
        /*00b0*/ 	.word	0x0001d110


	//   ....[9]....
        /*00b4*/ 	.word	0x0001d130


	//   ....[10]....
        /*00b8*/ 	.word	0x0001d150


	//   ....[11]....
        /*00bc*/ 	.word	0x0001d170


	//   ....[12]....
        /*00c0*/ 	.word	0x0001ec90


	//   ....[13]....
        /*00c4*/ 	.word	0x0001ecc0


	//   ....[14]....
        /*00c8*/ 	.word	0x0001ecd0


	//   ....[15]....
        /*00cc*/ 	.word	0x0001ed00


	//   ....[16]....
        /*00d0*/ 	.word	0x0001fd80


	//   ....[17]....
        /*00d4*/ 	.word	0x0001fdc0


	//   ....[18]....
        /*00d8*/ 	.word	0x0001fe10


	//   ....[19]....
        /*00dc*/ 	.word	0x0001fe60


	//----- nvinfo : EIATTR_EXIT_INSTR_OFFSETS
	.align		4
.L_1074:
        /*00e0*/ 	.byte	0x04, 0x1c
        /*00e2*/ 	.short	(.L_1076 - .L_1075)


	//   ....[0]....
.L_1075:
        /*00e4*/ 	.word	0x000000b0


	//----- nvinfo : EIATTR_CTAIDZ_USED
	.align		4
.L_1076:
        /*00e8*/ 	.byte	0x01, 0x04
	.zero		2


	//----- nvinfo : EIATTR_CRS_STACK_SIZE
	.align		4
        /*00ec*/ 	.byte	0x04, 0x1e
        /*00ee*/ 	.short	(.L_1078 - .L_1077)
.L_1077:
        /*00f0*/ 	.word	0x00000000
.L_1078:


//--------------------- .nv.info._ZN5flash24flash_fwd_splitkv_kernelI23Flash_fwd_kernel_traitsILi96ELi64ELi128ELi4ELb0ELb0EN7cutlass10bfloat16_tE19Flash_kernel_traitsILi96ELi64ELi128ELi4ES3_EELb1ELb0ELb0ELb0ELb1ELb0ELb1ELb0EEEvNS_16Flash_fwd_paramsE --------------------------
	.section	.nv.info._ZN5flash24flash_fwd_splitkv_kernelI23Flash_fwd_kernel_traitsILi96ELi64ELi128ELi4ELb0ELb0EN7cutlass10bfloat16_tE19Flash_kernel_traitsILi96ELi64ELi128ELi4ES3_EELb1ELb0ELb0ELb0ELb1ELb0ELb1ELb0EEEvNS_16Flash_fwd_paramsE,"",@"SHT_CUDA_INFO"
	.sectionflags	@""
	.align	4


	//----- nvinfo : EIATTR_CUDA_API_VERSION
	.align		4
        /*0000*/ 	.byte	0x04, 0x37
        /*0002*/ 	.short	(.L_1080 - .L_1079)
.L_1079:
        /*0004*/ 	.word	0x00000082


	//----- nvinfo : EIATTR_SW2861232_WAR
	.align		4
.L_1080:
        /*0008*/ 	.byte	0x01, 0x35
	.zero		2


	//----- nvinfo : EIATTR_PARAM_CBANK
	.align		4
        /*000c*/ 	.byte	0x04, 0x0a
        /*000e*/ 	.short	(.L_1082 - .L_1081)
	.align		4
.L_1081:
        /*0010*/ 	.word	index@(.nv.constant0._ZN5flash24flash_fwd_splitkv_kernelI23Flash_fwd_kernel_traitsILi96ELi64ELi128ELi4ELb0ELb0EN7cutlass10bfloat16_tE19Flash_kernel_traitsILi96ELi64ELi128ELi4ES3_EELb1ELb0ELb0ELb0ELb1ELb0ELb1ELb0EEEvNS_16Flash_fwd_paramsE)
        /*0014*/ 	.short	0x0160
        /*0016*/ 	.short	0x01d0


	//----- nvinfo : EIATTR_CBANK_PARAM_SIZE
	.align		4
.L_1082:
        /*0018*/ 	.byte	0x03, 0x19
        /*001a*/ 	.short	0x01d0


	//----- nvinfo : EIATTR_KPARAM_INFO
	.align		4
        /*001c*/ 	.byte	0x04, 0x17
        /*001e*/ 	.short	(.L_1084 - .L_1083)
.L_1083:
        /*0020*/ 	.word	0x00000000
        /*0024*/ 	.short	0x0000
        /*0026*/ 	.short	0x0000
        /*0028*/ 	.byte	0x00, 0xf0, 0x41, 0x07


	//----- nvinfo : EIATTR_MAXREG_COUNT
	.align		4
.L_1084:
        /*002c*/ 	.byte	0x03, 0x1b
        /*002e*/ 	.short	0x00ff


	//----- nvinfo : EIATTR_NUM_BARRIERS
	.align		4
        /*0030*/ 	.byte	0x02, 0x4c
        /*0032*/ 	.byte	0x01
	.zero		1


	//----- nvinfo : EIATTR_MERCURY_ISA_VERSION
	.align		4
        /*0034*/ 	.byte	0x03, 0x5f
        /*0036*/ 	.short	0x0000


	//----- nvinfo : EIATTR_COOP_GROUP_MASK_REGIDS
	.align		4
        /*0038*/ 	.byte	0x04, 0x29
        /*003a*/ 	.short	(.L_1086 - .L_1085)


	//   ....[0]....
.L_1085:
        /*003c*/ 	.word	0xffffffff


	//   ....[1]....
        /*0040*/ 	.word	0xffffffff


	//   ....[2]....
        /*0044*/ 	.word	0xffffffff


	//   ....[3]....
        /*0048*/ 	.word	0xffffffff


	//   ....[4]....
        /*004c*/ 	.word	0xffffffff


	//   ....[5]....
        /*0050*/ 	.word	0xffffffff


	//   ....[6]....
        /*0054*/ 	.word	0xffffffff


	//   ....[7]....
        /*0058*/ 	.word	0xffffffff


	//   ....[8]....
        /*005c*/ 	.word	0xffffffff


	//   ....[9]....
        /*0060*/ 	.word	0xffffffff


	//   ....[10]....
        /*0064*/ 	.word	0xffffffff


	//   ....[11]....
        /*0068*/ 	.word	0xffffffff


	//   ....[12]....
        /*006c*/ 	.word	0xffffffff


	//   ....[13]....
        /*0070*/ 	.word	0xffffffff


	//   ....[14]....
        /*0074*/ 	.word	0xffffffff


	//   ....[15]....
        /*0078*/ 	.word	0xffffffff


	//----- nvinfo : EIATTR_COOP_GROUP_INSTR_OFFSETS
	.align		4
.L_1086:
        /*007c*/ 	.byte	0x04, 0x28
        /*007e*/ 	.short	(.L_1088 - .L_1087)


	//   ....[0]....
.L_1087:
        /*0080*/ 	.word	0x00004290


	//   ....[1]....
        /*0084*/ 	.word	0x000042c0


	//   ....[2]....
        /*0088*/ 	.word	0x00004340


	//   ....[3]....
        /*008c*/ 	.word	0x00004350


	//   ....[4]....
        /*0090*/ 	.word	0x00007ef0


	//   ....[5]....
        /*0094*/ 	.word	0x00007f10


	//   ....[6]....
        /*0098*/ 	.word	0x00007f30


	//   ....[7]....
        /*009c*/ 	.word	0x00007f50


	//   ....[8]....
        /*00a0*/ 	.word	0x0000b3d0


	//   ....[9]....
        /*00a4*/ 	.word	0x0000b3f0


	//   ....[10]....
        /*00a8*/ 	.word	0x0000b430


	//   ....[11]....
        /*00ac*/ 	.word	0x0000b440


	//   ....[12]....
        /*00b0*/ 	.word	0x0000cf50


	//   ....[13]....
        /*00b4*/ 	.word	0x0000cf90


	//   ....[14]....
        /*00b8*/ 	.word	0x0000d010


	//   ....[15]....
        /*00bc*/ 	.word	0x0000d030


	//----- nvinfo : EIATTR_EXIT_INSTR_OFFSETS
	.align		4
.L_1088:
        /*00c0*/ 	.byte	0x04, 0x1c
        /*00c2*/ 	.short	(.L_1090 - .L_1089)


	//   ....[0]....
.L_1089:
        /*00c4*/ 	.word	0x00000420


	//   ....[1]....
        /*00c8*/ 	.word	0x00000a50


	//   ....[2]....
        /*00cc*/ 	.word	0x00000a80


	//   ....[3]....
        /*00d0*/ 	.word	0x0000dc50


	//   ....[4]....
        /*00d4*/ 	.word	0x0000dc90


	//----- nvinfo : EIATTR_CTAIDZ_USED
	.align		4
.L_1090:
        /*00d8*/ 	.byte	0x01, 0x04
	.zero		2


	//----- nvinfo : EIATTR_CRS_STACK_SIZE
	.align		4
        /*00dc*/ 	.byte	0x04, 0x1e
        /*00de*/ 	.short	(.L_1092 - .L_1091)
.L_1091:
        /*00e0*/ 	.word	0x00000000
.L_1092:


//--------------------- .nv.info._ZN5flash24flash_fwd_splitkv_kernelI23Flash_fwd_kernel_traitsILi96ELi64ELi128ELi4ELb0ELb0EN7cutlass10bfloat16_tE19Flash_kernel_traitsILi96ELi64ELi128ELi4ES3_EELb1ELb0ELb0ELb0ELb1ELb1ELb1ELb0EEEvNS_16Flash_fwd_paramsE --------------------------
	.section	.nv.info._ZN5flash24flash_fwd_splitkv_kernelI23Flash_fwd_kernel_traitsILi96ELi64ELi128ELi4ELb0ELb0EN7cutlass10bfloat16_tE19Flash_kernel_traitsILi96ELi64ELi128ELi4ES3_EELb1ELb0ELb0ELb0ELb1ELb1ELb1ELb0EEEvNS_16Flash_fwd_paramsE,"",@"SHT_CUDA_INFO"
	.sectionflags	@""
	.align	4


	//----- nvinfo : EIATTR_CUDA_API_VERSION
	.align		4
        /*0000*/ 	.byte	0x04, 0x37
        /*0002*/ 	.short	(.L_1094 - .L_1093)
.L_1093:
        /*0004*/ 	.word	0x00000082


	//----- nvinfo : EIATTR_SW2861232_WAR
	.align		4
.L_1094:
        /*0008*/ 	.byte	0x01, 0x35
	.zero		2


	//----- nvinfo : EIATTR_PARAM_CBANK
	.align		4
        /*000c*/ 	.byte	0x04, 0x0a
        /*000e*/ 	.short	(.L_1096 - .L_1095)
	.align		4
.L_1095:
        /*0010*/ 	.word	index@(.nv.constant0._ZN5flash24flash_fwd_splitkv_kernelI23Flash_fwd_kernel_traitsILi96ELi64ELi128ELi4ELb0ELb0EN7cutlass10bfloat16_tE19Flash_kernel_traitsILi96ELi64ELi128ELi4ES3_EELb1ELb0ELb0ELb0ELb1ELb1ELb1ELb0EEEvNS_16Flash_fwd_paramsE)
        /*0014*/ 	.short	0x0160
        /*0016*/ 	.short	0x01d0


	//----- nvinfo : EIATTR_CBANK_PARAM_SIZE
	.align		4
.L_1096:
        /*0018*/ 	.byte	0x03, 0x19
        /*001a*/ 	.short	0x01d0


	//----- nvinfo : EIATTR_KPARAM_INFO
	.align		4
        /*001c*/ 	.byte	0x04, 0x17
        /*001e*/ 	.short	(.L_1098 - .L_1097)
.L_1097:
        /*0020*/ 	.word	0x00000000
        /*0024*/ 	.short	0x0000
        /*0026*/ 	.short	0x0000
        /*0028*/ 	.byte	0x00, 0xf0, 0x41, 0x07


	//----- nvinfo : EIATTR_MAXREG_COUNT
	.align		4
.L_1098:
        /*002c*/ 	.byte	0x03, 0x1b
        /*002e*/ 	.short	0x00ff


	//----- nvinfo : EIATTR_NUM_BARRIERS
	.align		4
        /*0030*/ 	.byte	0x02, 0x4c
        /*0032*/ 	.byte	0x01
	.zero		1


	//----- nvinfo : EIATTR_MERCURY_ISA_VERSION
	.align		4
        /*0034*/ 	.byte	0x03, 0x5f
        /*0036*/ 	.short	0x0000


	//----- nvinfo : EIATTR_COOP_GROUP_MASK_REGIDS
	.align		4
        /*0038*/ 	.byte	0x04, 0x29
        /*003a*/ 	.short	(.L_1100 - .L_1099)


	//   ....[0]....
.L_1099:
        /*003c*/ 	.word	0xffffffff


	//   ....[1]....
        /*0040*/ 	.word	0xffffffff


	//   ....[2]....
        /*0044*/ 	.word	0xffffffff


	//   ....[3]....
        /*0048*/ 	.word	0xffffffff


	//   ....[4]....
        /*004c*/ 	.word	0xffffffff


	//   ....[5]....
        /*0050*/ 	.word	0xffffffff


	//   ....[6]....
        /*0054*/ 	.word	0xffffffff


	//   ....[7]....
        /*0058*/ 	.word	0xffffffff


	//   ....[8]....
        /*005c*/ 	.word	0xffffffff


	//   ....[9]....
        /*0060*/ 	.word	0xffffffff


	//   ....[10]....
        /*0064*/ 	.word	0xffffffff


	//   ....[11]....
        /*0068*/ 	.word	0xffffffff


	//   ....[12]....
        /*006c*/ 	.word	0xffffffff


	//   ....[13]....
        /*0070*/ 	.word	0xffffffff


	//   ....[14]....
        /*0074*/ 	.word	0xffffffff


	//   ....[15]....
        /*0078*/ 	.word	0xffffffff


	//----- nvinfo : EIATTR_COOP_GROUP_INSTR_OFFSETS
	.align		4
.L_1100:
        /*007c*/ 	.byte	0x04, 0x28
        /*007e*/ 	.short	(.L_1102 - .L_1101)


	//   ....[0]....
.L_1101:
        /*0080*/ 	.word	0x00004a70


	//   ....[1]....
        /*0084*/ 	.word	0x00004aa0


	//   ....[2]....
        /*0088*/ 	.word	0x00004b20


	//   ....[3]....
        /*008c*/ 	.word	0x00004b30


	//   ....[4]....
        /*0090*/ 	.word	0x00008e80


	//   ....[5]....
        /*0094*/ 	.word	0x00008ea0


	//   ....[6]....
        /*0098*/ 	.word	0x00008ec0


	//   ....[7]....
        /*009c*/ 	.word	0x00008ee0


	//   ....[8]....
        /*00a0*/ 	.word	0x0000cbf0


	//   ....[9]....
        /*00a4*/ 	.word	0x0000cc00


	//   ....[10]....
        /*00a8*/ 	.word	0x0000cc30


	//   ....[11]....
        /*00ac*/ 	.word	0x0000cc40


	//   ....[12]....
        /*00b0*/ 	.word	0x0000e700


	//   ....[13]....
        /*00b4*/ 	.word	0x0000e770


	//   ....[14]....
        /*00b8*/ 	.word	0x0000e7c0


	//   ....[15]....
        /*00bc*/ 	.word	0x0000e800


	//----- nvinfo : EIATTR_EXIT_INSTR_OFFSETS
	.align		4
.L_1102:
        /*00c0*/ 	.byte	0x04, 0x1c
        /*00c2*/ 	.short	(.L_1104 - .L_1103)


	//   ....[0]....
.L_1103:
        /*00c4*/ 	.word	0x00000420


	//   ....[1]....
        /*00c8*/ 	.word	0x00000a50


	//   ....[2]....
        /*00cc*/ 	.word	0x00000a80


	//   ....[3]....
        /*00d0*/ 	.word	0x0000f400


	//   ....[4]....
        /*00d4*/ 	.word	0x0000f440


	//----- nvinfo : EIATTR_CTAIDZ_USED
	.align		4
.L_1104:
        /*00d8*/ 	.byte	0x01, 0x04
	.zero		2


	//----- nvinfo : EIATTR_CRS_STACK_SIZE
	.align		4
        /*00dc*/ 	.byte	0x04, 0x1e
        /*00de*/ 	.short	(.L_1106 - .L_1105)
.L_1105:
        /*00e0*/ 	.word	0x00000000
.L_1106:


//--------------------- .nv.info._ZN5flash24flash_fwd_splitkv_kernelI23Flash_fwd_kernel_traitsILi96ELi64ELi128ELi4ELb0ELb0EN7cutlass10bfloat16_tE19Flash_kernel_traitsILi96ELi64ELi128ELi4ES3_EELb1ELb0ELb1ELb0ELb0ELb0ELb1ELb0EEEvNS_16Flash_fwd_paramsE --------------------------
	.section	.nv.info._ZN5flash24flash_fwd_splitkv_kernelI23Flash_fwd_kernel_traitsILi96ELi64ELi128ELi4ELb0ELb0EN7cutlass10bfloat16_tE19Flash_kernel_traitsILi96ELi64ELi128ELi4ES3_EELb1ELb0ELb1ELb0ELb0ELb0ELb1ELb0EEEvNS_16Flash_fwd_paramsE,"",@"SHT_CUDA_INFO"
	.sectionflags	@""
	.align	4


	//----- nvinfo : EIATTR_CUDA_API_VERSION
	.align		4
        /*0000*/ 	.byte	0x04, 0x37
        /*0002*/ 	.short	(.L_1108 - .L_1107)
.L_1107:
        /*0004*/ 	.word	0x00000082


	//----- nvinfo : EIATTR_SW2861232_WAR
	.align		4
.L_1108:
        /*0008*/ 	.byte	0x01, 0x35
	.zero		2


	//----- nvinfo : EIATTR_PARAM_CBANK
	.align		4
        /*000c*/ 	.byte	0x04, 0x0a
        /*000e*/ 	.short	(.L_1110 - .L_1109)
	.align		4
.L_1109:
        /*0010*/ 	.word	index@(.nv.constant0._ZN5flash24flash_fwd_splitkv_kernelI23Flash_fwd_kernel_traitsILi96ELi64ELi128ELi4ELb0ELb0EN7cutlass10bfloat16_tE19Flash_kernel_traitsILi96ELi64ELi128ELi4ES3_EELb1ELb0ELb1ELb0ELb0ELb0ELb1ELb0EEEvNS_16Flash_fwd_paramsE)
        /*0014*/ 	.short	0x0160
        /*0016*/ 	.short	0x01d0


	//----- nvinfo : EIATTR_CBANK_PARAM_SIZE
	.align		4
.L_1110:
        /*0018*/ 	.byte	0x03, 0x19
        /*001a*/ 	.short	0x01d0


	//----- nvinfo : EIATTR_KPARAM_INFO
	.align		4
        /*001c*/ 	.byte	0x04, 0x17
        /*001e*/ 	.short	(.L_1112 - .L_1111)
.L_1111:
        /*0020*/ 	.word	0x00000000
        /*0024*/ 	.short	0x0000
        /*0026*/ 	.short	0x0000
        /*0028*/ 	.byte	0x00, 0xf0, 0x41, 0x07


	//----- nvinfo : EIATTR_MAXREG_COUNT
	.align		4
.L_1112:
        /*002c*/ 	.byte	0x03, 0x1b
        /*002e*/ 	.short	0x00ff


	//----- nvinfo : EIATTR_NUM_BARRIERS
	.align		4
        /*0030*/ 	.byte	0x02, 0x4c
        /*0032*/ 	.byte	0x01
	.zero		1


	//----- nvinfo : EIATTR_MERCURY_ISA_VERSION
	.align		4
        /*0034*/ 	.byte	0x03, 0x5f
        /*0036*/ 	.short	0x0000


	//----- nvinfo : EIATTR_COOP_GROUP_MASK_REGIDS
	.align		4
        /*0038*/ 	.byte	0x04, 0x29
        /*003a*/ 	.short	(.L_1114 - .L_1113)


	//   ....[0]....
.L_1113:
        /*003c*/ 	.word	0xffffffff


	//   ....[1]....
        /*0040*/ 	.word	0xffffffff


	//   ....[2]....
        /*0044*/ 	.word	0xffffffff


	//   ....[3]....
        /*0048*/ 	.word	0xffffffff


	//   ....[4]....
        /*004c*/ 	.word	0xffffffff


	//   ....[5]....
        /*0050*/ 	.word	0xffffffff


	//   ....[6]....
        /*0054*/ 	.word	0xffffffff


	//   ....[7]....
        /*0058*/ 	.word	0xffffffff


	//   ....[8]....
        /*005c*/ 	.word	0xffffffff


	//   ....[9]....
        /*0060*/ 	.word	0xffffffff


	//   ....[10]....
        /*0064*/ 	.word	0xffffffff


	//   ....[11]....
        /*0068*/ 	.word	0xffffffff


	//   ....[12]....
        /*006c*/ 	.word	0xffffffff


	//   ....[13]....
        /*0070*/ 	.word	0xffffffff


	//   ....[14]....
        /*0074*/ 	.word	0xffffffff


	//   ....[15]....
        /*0078*/ 	.word	0xffffffff


	//----- nvinfo : EIATTR_COOP_GROUP_INSTR_OFFSETS
	.align		4
.L_1114:
        /*007c*/ 	.byte	0x04, 0x28
        /*007e*/ 	.short	(.L_1116 - .L_1115)


	//   ....[0]....
.L_1115:
        /*0080*/ 	.word	0x00005e60


	//   ....[1]....
        /*0084*/ 	.word	0x00005f00


	//   ....[2]....
        /*0088*/ 	.word	0x00005f10


	//   ....[3]....
        /*008c*/ 	.word	0x00005fa0


	//   ....[4]....
        /*0090*/ 	.word	0x0000aa50


	//   ....[5]....
        /*0094*/ 	.word	0x0000aaa0


	//   ....[6]....
        /*0098*/ 	.word	0x0000aac0


	//   ....[7]....
        /*009c*/ 	.word	0x0000aae0


	//   ....[8]....
        /*00a0*/ 	.word	0x0000efa0


	//   ....[9]....
        /*00a4*/ 	.word	0x0000efc0


	//   ....[10]....
        /*00a8*/ 	.word	0x0000efe0


	//   ....[11]....
        /*00ac*/ 	.word	0x0000f000


	//   ....[12]....
        /*00b0*/ 	.word	0x00010b20


	//   ....[13]....
        /*00b4*/ 	.word	0x00010b60


	//   ....[14]....
        /*00b8*/ 	.word	0x00010bb0


	//   ....[15]....
        /*00bc*/ 	.word	0x00010bc0


	//----- nvinfo : EIATTR_EXIT_INSTR_OFFSETS
	.align		4
.L_1116:
        /*00c0*/ 	.byte	0x04, 0x1c
        /*00c2*/ 	.short	(.L_1118 - .L_1117)


	//   ....[0]....
.L_1117:
        /*00c4*/ 	.word	0x00000410


	//   ....[1]....
        /*00c8*/ 	.word	0x00000bf0


	//   ....[2]....
        /*00cc*/ 	.word	0x00000c20


	//   ....[3]....
        /*00d0*/ 	.word	0x00011a20


	//   ....[4]....
        /*00d4*/ 	.word	0x00011a80


	//   ....[5]....
        /*00d8*/ 	.word	0x00011aa0


	//----- nvinfo : EIATTR_CTAIDZ_USED
	.align		4
.L_1118:
        /*00dc*/ 	.byte	0x01, 0x04
	.zero		2


	//----- nvinfo : EIATTR_CRS_STACK_SIZE
	.align		4
        /*00e0*/ 	.byte	0x04, 0x1e
        /*00e2*/ 	.short	(.L_1120 - .L_1119)
.L_1119:
        /*00e4*/ 	.word	0x00000000
.L_1120:


//--------------------- .nv.info._ZN5flash24flash_fwd_splitkv_kernelI23Flash_fwd_kernel_traitsILi96ELi64ELi128ELi4ELb0ELb0EN7cutlass10bfloat16_tE19Flash_kernel_traitsILi96ELi64ELi128ELi4ES3_EELb1ELb0ELb1ELb0ELb0ELb1ELb1ELb0EEEvNS_16Flash_fwd_paramsE --------------------------
	.section	.nv.info._ZN5flash24flash_fwd_splitkv_kernelI23Flash_fwd_kernel_traitsILi96ELi64ELi128ELi4ELb0ELb0EN7cutlass10bfloat16_tE19Flash_kernel_traitsILi96ELi64ELi128ELi4ES3_EELb1ELb0ELb1ELb0ELb0ELb1ELb1ELb0EEEvNS_16Flash_fwd_paramsE,"",@"SHT_CUDA_INFO"
	.sectionflags	@""
	.align	4


	//----- nvinfo : EIATTR_CUDA_API_VERSION
	.align		4
        /*0000*/ 	.byte	0x04, 0x37
        /*0002*/ 	.short	(.L_1122 - .L_1121)
.L_1121:
        /*0004*/ 	.word	0x00000082


	//----- nvinfo : EIATTR_SW2861232_WAR
	.align		4
.L_1122:
        /*0008*/ 	.byte	0x01, 0x35
	.zero		2


	//----- nvinfo : EIATTR_PARAM_CBANK
	.align		4
        /*000c*/ 	.byte	0x04, 0x0a
        /*000e*/ 	.short	(.L_1124 - .L_1123)
	.align		4
.L_1123:
        /*0010*/ 	.word	index@(.nv.constant0._ZN5flash24flash_fwd_splitkv_kernelI23Flash_fwd_kernel_traitsILi96ELi64ELi128ELi4ELb0ELb0EN7cutlass10bfloat16_tE19Flash_kernel_traitsILi96ELi64ELi128ELi4ES3_EELb1ELb0ELb1ELb0ELb0ELb1ELb1ELb0EEEvNS_16Flash_fwd_paramsE)
        /*0014*/ 	.short	0x0160
        /*0016*/ 	.short	0x01d0


	//----- nvinfo : EIATTR_CBANK_PARAM_SIZE
	.align		4
.L_1124:
        /*0018*/ 	.byte	0x03, 0x19
        /*001a*/ 	.short	0x01d0


	//----- nvinfo : EIATTR_KPARAM_INFO
	.align		4
        /*001c*/ 	.byte	0x04, 0x17
        /*001e*/ 	.short	(.L_1126 - .L_1125)
.L_1125:
        /*0020*/ 	.word	0x00000000
        /*0024*/ 	.short	0x0000
        /*0026*/ 	.short	0x0000
        /*0028*/ 	.byte	0x00, 0xf0, 0x41, 0x07


	//----- nvinfo : EIATTR_MAXREG_COUNT
	.align		4
.L_1126:
        /*002c*/ 	.byte	0x03, 0x1b
        /*002e*/ 	.short	0x00ff


	//----- nvinfo : EIATTR_NUM_BARRIERS
	.align		4
        /*0030*/ 	.byte	0x02, 0x4c
        /*0032*/ 	.byte	0x01
	.zero		1


	//----- nvinfo : EIATTR_MERCURY_ISA_VERSION
	.align		4
        /*0034*/ 	.byte	0x03, 0x5f
        /*0036*/ 	.short	0x0000


	//----- nvinfo : EIATTR_COOP_GROUP_MASK_REGIDS
	.align		4
        /*0038*/ 	.byte	0x04, 0x29
        /*003a*/ 	.short	(.L_1128 - .L_1127)


	//   ....[0]....
.L_1127:
        /*003c*/ 	.word	0xffffffff


	//   ....[1]....
        /*0040*/ 	.word	0xffffffff


	//   ....[2]....
        /*0044*/ 	.word	0xffffffff


	//   ....[3]....
        /*0048*/ 	.word	0xffffffff


	//   ....[4]....
        /*004c*/ 	.word	0xffffffff


	//   ....[5]....
        /*0050*/ 	.word	0xffffffff


	//   ....[6]....
        /*0054*/ 	.word	0xffffffff


	//   ....[7]....
        /*0058*/ 	.word	0xffffffff


	//   ....[8]....
        /*005c*/ 	.word	0xffffffff


	//   ....[9]....
        /*0060*/ 	.word	0xffffffff


	//   ....[10]....
        /*0064*/ 	.word	0xffffffff


	//   ....[11]....
        /*0068*/ 	.word	0xffffffff


	//   ....[12]....
        /*006c*/ 	.word	0xffffffff


	//   ....[13]....
        /*0070*/ 	.word	0xffffffff


	//   ....[14]....
        /*0074*/ 	.word	0xffffffff


	//   ....[15]....
        /*0078*/ 	.word	0xffffffff


	//----- nvinfo : EIATTR_COOP_GROUP_INSTR_OFFSETS
	.align		4
.L_1128:
        /*007c*/ 	.byte	0x04, 0x28
        /*007e*/ 	.short	(.L_1130 - .L_1129)


	//   ....[0]....
.L_1129:
        /*0080*/ 	.word	0x00006690


	//   ....[1]....
        /*0084*/ 	.word	0x000066f0


	//   ....[2]....
        /*0088*/ 	.word	0x00006710


	//   ....[3]....
        /*008c*/ 	.word	0x000067a0


	//   ....[4]....
        /*0090*/ 	.word	0x0000ba80


	//   ....[5]....
        /*0094*/ 	.word	0x0000ba90


	//   ....[6]....
        /*0098*/ 	.word	0x0000bac0


	//   ....[7]....
        /*009c*/ 	.word	0x0000bad0


	//   ....[8]....
        /*00a0*/ 	.word	0x000107f0


	//   ....[9]....
        /*00a4*/ 	.word	0x00010800


	//   ....[10]....
        /*00a8*/ 	.word	0x00010820


	//   ....[11]....
        /*00ac*/ 	.word	0x00010840


	//   ....[12]....
        /*00b0*/ 	.word	0x00012320


	//   ....[13]....
        /*00b4*/ 	.word	0x00012360


	//   ....[14]....
        /*00b8*/ 	.word	0x000123b0


	//   ....[15]....
        /*00bc*/ 	.word	0x000123c0


	//----- nvinfo : EIATTR_EXIT_INSTR_OFFSETS
	.align		4
.L_1130:
        /*00c0*/ 	.byte	0x04, 0x1c
        /*00c2*/ 	.short	(.L_1132 - .L_1131)


	//   ....[0]....
.L_1131:
        /*00c4*/ 	.word	0x00000410


	//   ....[1]....
        /*00c8*/ 	.word	0x00000bf0


	//   ....[2]....
        /*00cc*/ 	.word	0x00000c20


	//   ....[3]....
        /*00d0*/ 	.word	0x00013220


	//   ....[4]....
        /*00d4*/ 	.word	0x00013280


	//   ....[5]....
        /*00d8*/ 	.word	0x000132a0


	//----- nvinfo : EIATTR_CTAIDZ_USED
	.align		4
.L_1132:
        /*00dc*/ 	.byte	0x01, 0x04
	.zero		2


	//----- nvinfo : EIATTR_CRS_STACK_SIZE
	.align		4
        /*00e0*/ 	.byte	0x04, 0x1e
        /*00e2*/ 	.short	(.L_1134 - .L_1133)
.L_1133:
        /*00e4*/ 	.word	0x00000000
.L_1134:


//--------------------- .nv.info._ZN5flash24flash_fwd_splitkv_kernelI23Flash_fwd_kernel_traitsILi96ELi64ELi128ELi4ELb0ELb0EN7cutlass10bfloat16_tE19Flash_kernel_traitsILi96ELi64ELi128ELi4ES3_EELb1ELb0ELb0ELb0ELb1ELb0ELb1ELb1EEEvNS_16Flash_fwd_paramsE --------------------------
	.section	.nv.info._ZN5flash24flash_fwd_splitkv_kernelI23Flash_fwd_kernel_traitsILi96ELi64ELi128ELi4ELb0ELb0EN7cutlass10bfloat16_tE19Flash_kernel_traitsILi96ELi64ELi128ELi4ES3_EELb1ELb0ELb0ELb0ELb1ELb0ELb1ELb1EEEvNS_16Flash_fwd_paramsE,"",@"SHT_CUDA_INFO"
	.sectionflags	@""
	.align	4


	//----- nvinfo : EIATTR_CUDA_API_VERSION
	.align		4
        /*0000*/ 	.byte	0x04, 0x37
        /*0002*/ 	.short	(.L_1136 - .L_1135)
.L_1135:
        /*0004*/ 	.word	0x00000082


	//----- nvinfo : EIATTR_SW2861232_WAR
	.align		4
.L_1136:
        /*0008*/ 	.byte	0x01, 0x35
	.zero		2


	//----- nvinfo : EIATTR_PARAM_CBANK
	.align		4
        /*000c*/ 	.byte	0x04, 0x0a
        /*000e*/ 	.short	(.L_1138 - .L_1137)
	.align		4
.L_1137:
        /*0010*/ 	.word	index@(.nv.constant0._ZN5flash24flash_fwd_splitkv_kernelI23Flash_fwd_kernel_traitsILi96ELi64ELi128ELi4ELb0ELb0EN7cutlass10bfloat16_tE19Flash_kernel_traitsILi96ELi64ELi128ELi4ES3_EELb1ELb0ELb0ELb0ELb1ELb0ELb1ELb1EEEvNS_16Flash_fwd_paramsE)
        /*0014*/ 	.short	0x0160
        /*0016*/ 	.short	0x01d0


	//----- nvinfo : EIATTR_CBANK_PARAM_SIZE
	.align		4
.L_1138:
        /*0018*/ 	.byte	0x03, 0x19
        /*001a*/ 	.short	0x01d0


	//----- nvinfo : EIATTR_KPARAM_INFO
	.align		4
        /*001c*/ 	.byte	0x04, 0x17
        /*001e*/ 	.short	(.L_1140 - .L_1139)
.L_1139:
        /*0020*/ 	.word	0x00000000
        /*0024*/ 	.short	0x0000
        /*0026*/ 	.short	0x0000
        /*0028*/ 	.byte	0x00, 0xf0, 0x41, 0x07


	//----- nvinfo : EIATTR_MAXREG_COUNT
	.align		4
.L_1140:
        /*002c*/ 	.byte	0x03, 0x1b
        /*002e*/ 	.short	0x00ff


	//----- nvinfo : EIATTR_NUM_BARRIERS
	.align		4
        /*0030*/ 	.byte	0x02, 0x4c
        /*0032*/ 	.byte	0x01
	.zero		1


	//----- nvinfo : EIATTR_MERCURY_ISA_VERSION
	.align		4
        /*0034*/ 	.byte	0x03, 0x5f
        /*0036*/ 	.short	0x0000


	//----- nvinfo : EIATTR_COOP_GROUP_MASK_REGIDS
	.align		4
        /*0038*/ 	.byte	0x04, 0x29
        /*003a*/ 	.short	(.L_1142 - .L_1141)


	//   ....[0]....
.L_1141:
        /*003c*/ 	.word	0xffffffff


	//   ....[1]....
        /*0040*/ 	.word	0xffffffff


	//   ....[2]....
        /*0044*/ 	.word	0xffffffff


	//   ....[3]....
        /*0048*/ 	.word	0xffffffff


	//   ....[4]....
        /*004c*/ 	.word	0xffffffff


	//   ....[5]....
        /*0050*/ 	.word	0xffffffff


	//   ....[6]....
        /*0054*/ 	.word	0xffffffff


	//   ....[7]....
        /*0058*/ 	.word	0xffffffff


	//   ....[8]....
        /*005c*/ 	.word	0xffffffff


	//   ....[9]....
        /*0060*/ 	.word	0xffffffff


	//   ....[10]....
        /*0064*/ 	.word	0xffffffff


	//   ....[11]....
        /*0068*/ 	.word	0xffffffff


	//   ....[12]....
        /*006c*/ 	.word	0xffffffff


	//   ....[13]....
        /*0070*/ 	.word	0xffffffff


	//   ....[14]....
        /*0074*/ 	.word	0xffffffff


	//   ....[15]....
        /*0078*/ 	.word	0xffffffff


	//----- nvinfo : EIATTR_COOP_GROUP_INSTR_OFFSETS
	.align		4
.L_1142:
        /*007c*/ 	.byte	0x04, 0x28
        /*007e*/ 	.short	(.L_1144 - .L_1143)


	//   ....[0]....
.L_1143:
        /*0080*/ 	.word	0x0000fb10


	//   ....[1]....
        /*0084*/ 	.word	0x0000fb60


	//   ....[2]....
        /*0088*/ 	.word	0x0000fb80


	//   ....[3]....
        /*008c*/ 	.word	0x0000fba0


	//   ....[4]....
        /*0090*/ 	.word	0x00013770


	//   ....[5]....
        /*0094*/ 	.word	0x000137b0


	//   ....[6]....
        /*0098*/ 	.word	0x000137d0


	//   ....[7]....
        /*009c*/ 	.word	0x000137f0


	//   ....[8]....
        /*00a0*/ 	.word	0x00016c70


	//   ....[9]....
        /*00a4*/ 	.word	0x00016c90


	//   ....[10]....
        /*00a8*/ 	.word	0x00016cd0


	//   ....[11]....
        /*00ac*/ 	.word	0x00016ce0


	//   ....[12]....
        /*00b0*/ 	.word	0x000187f0


	//   ....[13]....
        /*00b4*/ 	.word	0x00018830


	//   ....[14]....
        /*00b8*/ 	.word	0x000188b0


	//   ....[15]....
        /*00bc*/ 	.word	0x000188c0


	//----- nvinfo : EIATTR_EXIT_INSTR_OFFSETS
	.align		4
.L_1144:
        /*00c0*/ 	.byte	0x04, 0x1c
        /*00c2*/ 	.short	(.L_1146 - .L_1145)


	//   ....[0]....
.L_1145:
        /*00c4*/ 	.word	0x00000430


	//   ....[1]....
        /*00c8*/ 	.word	0x00000a40


	//   ....[2]....
        /*00cc*/ 	.word	0x00000a70


	//   ....[3]....
        /*00d0*/ 	.word	0x000195d0


	//   ....[4]....
        /*00d4*/ 	.word	0x00019610


	//----- nvinfo : EIATTR_CTAIDZ_USED
	.align		4
.L_1146:
        /*00d8*/ 	.byte	0x01, 0x04
	.zero		2


	//----- nvinfo : EIATTR_CRS_STACK_SIZE
	.align		4
        /*00dc*/ 	.byte	0x04, 0x1e
        /*00de*/ 	.short	(.L_1148 - .L_1147)
.L_1147:
        /*00e0*/ 	.word	0x00000000
.L_1148:


//--------------------- .nv.info._ZN5flash24flash_fwd_splitkv_kernelI23Flash_fwd_kernel_traitsILi96ELi64ELi128ELi4ELb0ELb0EN7cutlass10bfloat16_tE19Flash_kernel_traitsILi96ELi64ELi128ELi4ES3_EELb1ELb0ELb0ELb0ELb1ELb1ELb1ELb1EEEvNS_16Flash_fwd_paramsE --------------------------
	.section	.nv.info._ZN5flash24flash_fwd_splitkv_kernelI23Flash_fwd_kernel_traitsILi96ELi64ELi128ELi4ELb0ELb0EN7cutlass10bfloat16_tE19Flash_kernel_traitsILi96ELi64ELi128ELi4ES3_EELb1ELb0ELb0ELb0ELb1ELb1ELb1ELb1EEEvNS_16Flash_fwd_paramsE,"",@"SHT_CUDA_INFO"
	.sectionflags	@""
	.align	4


	//----- nvinfo : EIATTR_CUDA_API_VERSION
	.align		4
        /*0000*/ 	.byte	0x04, 0x37
        /*0002*/ 	.short	(.L_1150 - .L_1149)
.L_1149:
        /*0004*/ 	.word	0x00000082


	//----- nvinfo : EIATTR_SW2861232_WAR
	.align		4
.L_1150:
        /*0008*/ 	.byte	0x01, 0x35
	.zero		2


	//----- nvinfo : EIATTR_PARAM_CBANK
	.align		4
        /*000c*/ 	.byte	0x04, 0x0a
        /*000e*/ 	.short	(.L_1152 - .L_1151)
	.align		4
.L_1151:
        /*0010*/ 	.word	index@(.nv.constant0._ZN5flash24flash_fwd_splitkv_kernelI23Flash_fwd_kernel_traitsILi96ELi64ELi128ELi4ELb0ELb0EN7cutlass10bfloat16_tE19Flash_kernel_traitsILi96ELi64ELi128ELi4ES3_EELb1ELb0ELb0ELb0ELb1ELb1ELb1ELb1EEEvNS_16Flash_fwd_paramsE)
        /*0014*/ 	.short	0x0160
        /*0016*/ 	.short	0x01d0


	//----- nvinfo : EIATTR_CBANK_PARAM_SIZE
	.align		4
.L_1152:
        /*0018*/ 	.byte	0x03, 0x19
        /*001a*/ 	.short	0x01d0


	//----- nvinfo : EIATTR_KPARAM_INFO
	.align		4
        /*001c*/ 	.byte	0x04, 0x17
        /*001e*/ 	.short	(.L_1154 - .L_1153)
.L_1153:
        /*0020*/ 	.word	0x00000000
        /*0024*/ 	.short	0x0000
        /*0026*/ 	.short	0x0000
        /*0028*/ 	.byte	0x00, 0xf0, 0x41, 0x07


	//----- nvinfo : EIATTR_MAXREG_COUNT
	.align		4
.L_1154:
        /*002c*/ 	.byte	0x03, 0x1b
        /*002e*/ 	.short	0x00ff


	//----- nvinfo : EIATTR_NUM_BARRIERS
	.align		4
        /*0030*/ 	.byte	0x02, 0x4c
        /*0032*/ 	.byte	0x01
	.zero		1


	//----- nvinfo : EIATTR_MERCURY_ISA_VERSION
	.align		4
        /*0034*/ 	.byte	0x03, 0x5f
        /*0036*/ 	.short	0x0000


	//----- nvinfo : EIATTR_COOP_GROUP_MASK_REGIDS
	.align		4
        /*0038*/ 	.byte	0x04, 0x29
        /*003a*/ 	.short	(.L_1156 - .L_1155)


	//   ....[0]....
.L_1155:
        /*003c*/ 	.word	0xffffffff


	//   ....[1]....
        /*0040*/ 	.word	0xffffffff


	//   ....[2]....
        /*0044*/ 	.word	0xffffffff


	//   ....[3]....
        /*0048*/ 	.word	0xffffffff


	//   ....[4]....
        /*004c*/ 	.word	0xffffffff


	//   ....[5]....
        /*0050*/ 	.word	0xffffffff


	//   ....[6]....
        /*0054*/ 	.word	0xffffffff


	//   ....[7]....
        /*0058*/ 	.word	0xffffffff


	//   ....[8]....
        /*005c*/ 	.word	0xffffffff


	//   ....[9]....
        /*0060*/ 	.word	0xffffffff


	//   ....[10]....
        /*0064*/ 	.word	0xffffffff


	//   ....[11]....
        /*0068*/ 	.word	0xffffffff


	//   ....[12]....
        /*006c*/ 	.word	0xffffffff


	//   ....[13]....
        /*0070*/ 	.word	0xffffffff


	//   ....[14]....
        /*0074*/ 	.word	0xffffffff


	//   ....[15]....
        /*0078*/ 	.word	0xffffffff


	//----- nvinfo : EIATTR_COOP_GROUP_INSTR_OFFSETS
	.align		4
.L_1156:
        /*007c*/ 	.byte	0x04, 0x28
        /*007e*/ 	.short	(.L_1158 - .L_1157)


	//   ....[0]....
.L_1157:
        /*0080*/ 	.word	0x00010320


	//   ....[1]....
        /*0084*/ 	.word	0x00010360


	//   ....[2]....
        /*0088*/ 	.word	0x00010380


	//   ....[3]....
        /*008c*/ 	.word	0x000103a0


	//   ....[4]....
        /*0090*/ 	.word	0x00014760


	//   ....[5]....
        /*0094*/ 	.word	0x00014780


	//   ....[6]....
        /*0098*/ 	.word	0x000147a0


	//   ....[7]....
        /*009c*/ 	.word	0x000147c0


	//   ....[8]....
        /*00a0*/ 	.word	0x000184c0


	//   ....[9]....
        /*00a4*/ 	.word	0x000184e0


	//   ....[10]....
        /*00a8*/ 	.word	0x00018510


	//   ....[11]....
        /*00ac*/ 	.word	0x00018520


	//   ....[12]....
        /*00b0*/ 	.word	0x00019fe0


	//   ....[13]....
        /*00b4*/ 	.word	0x0001a020


	//   ....[14]....
        /*00b8*/ 	.word	0x0001a0a0


	//   ....[15]....
        /*00bc*/ 	.word	0x0001a0b0


	//----- nvinfo : EIATTR_EXIT_INSTR_OFFSETS
	.align		4
.L_1158:
        /*00c0*/ 	.byte	0x04, 0x1c
        /*00c2*/ 	.short	(.L_1160 - .L_1159)


	//   ....[0]....
.L_1159:
        /*00c4*/ 	.word	0x00000430


	//   ....[1]....
        /*00c8*/ 	.word	0x00000a40


	//   ....[2]....
        /*00cc*/ 	.word	0x00000a70


	//   ....[3]....
        /*00d0*/ 	.word	0x0001adc0


	//   ....[4]....
        /*00d4*/ 	.word	0x0001ae00


	//----- nvinfo : EIATTR_CTAIDZ_USED
	.align		4
.L_1160:
        /*00d8*/ 	.byte	0x01, 0x04
	.zero		2


	//----- nvinfo : EIATTR_CRS_STACK_SIZE
	.align		4
        /*00dc*/ 	.byte	0x04, 0x1e
        /*00de*/ 	.short	(.L_1162 - .L_1161)
.L_1161:
        /*00e0*/ 	.word	0x00000000
.L_1162:


//--------------------- .nv.info._ZN5flash24flash_fwd_splitkv_kernelI23Flash_fwd_kernel_traitsILi96ELi64ELi128ELi4ELb0ELb0EN7cutlass10bfloat16_tE19Flash_kernel_traitsILi96ELi64ELi128ELi4ES3_EELb1ELb0ELb1ELb0ELb0ELb0ELb1ELb1EEEvNS_16Flash_fwd_paramsE --------------------------
	.section	.nv.info._ZN5flash24flash_fwd_splitkv_kernelI23Flash_fwd_kernel_traitsILi96ELi64ELi128ELi4ELb0ELb0EN7cutlass10bfloat16_tE19Flash_kernel_traitsILi96ELi64ELi128ELi4ES3_EELb1ELb0ELb1ELb0ELb0ELb0ELb1ELb1EEEvNS_16Flash_fwd_paramsE,"",@"SHT_CUDA_INFO"
	.sectionflags	@""
	.align	4


	//----- nvinfo : EIATTR_CUDA_API_VERSION
	.align		4
        /*0000*/ 	.byte	0x04, 0x37
        /*0002*/ 	.short	(.L_1164 - .L_1163)
.L_1163:
        /*0004*/ 	.word	0x00000082


	//----- nvinfo : EIATTR_SW2861232_WAR
	.align		4
.L_1164:
        /*0008*/ 	.byte	0x01, 0x35
	.zero		2


	//----- nvinfo : EIATTR_PARAM_CBANK
	.align		4
        /*000c*/ 	.byte	0x04, 0x0a
        /*000e*/ 	.short	(.L_1166 - .L_1165)
	.align		4
.L_1165:
        /*0010*/ 	.word	index@(.nv.constant0._ZN5flash24flash_fwd_splitkv_kernelI23Flash_fwd_kernel_traitsILi96ELi64ELi128ELi4ELb0ELb0EN7cutlass10bfloat16_tE19Flash_kernel_traitsILi96ELi64ELi128ELi4ES3_EELb1ELb0ELb1ELb0ELb0ELb0ELb1ELb1EEEvNS_16Flash_fwd_paramsE)
        /*0014*/ 	.short	0x0160
        /*0016*/ 	.short	0x01d0


	//----- nvinfo : EIATTR_CBANK_PARAM_SIZE
	.align		4
.L_1166:
        /*0018*/ 	.byte	0x03, 0x19
        /*001a*/ 	.short	0x01d0


	//----- nvinfo : EIATTR_KPARAM_INFO
	.align		4
        /*001c*/ 	.byte	0x04, 0x17
        /*001e*/ 	.short	(.L_1168 - .L_1167)
.L_1167:
        /*0020*/ 	.word	0x00000000
        /*0024*/ 	.short	0x0000
        /*0026*/ 	.short	0x0000
        /*0028*/ 	.byte	0x00, 0xf0, 0x41, 0x07


	//----- nvinfo : EIATTR_MAXREG_COUNT
	.align		4
.L_1168:
        /*002c*/ 	.byte	0x03, 0x1b
        /*002e*/ 	.short	0x00ff


	//----- nvinfo : EIATTR_NUM_BARRIERS
	.align		4
        /*0030*/ 	.byte	0x02, 0x4c
        /*0032*/ 	.byte	0x01
	.zero		1


	//----- nvinfo : EIATTR_MERCURY_ISA_VERSION
	.align		4
        /*0034*/ 	.byte	0x03, 0x5f
        /*0036*/ 	.short	0x0000


	//----- nvinfo : EIATTR_COOP_GROUP_MASK_REGIDS
	.align		4
        /*0038*/ 	.byte	0x04, 0x29
        /*003a*/ 	.short	(.L_1170 - .L_1169)


	//   ....[0]....
.L_1169:
        /*003c*/ 	.word	0xffffffff


	//   ....[1]....
        /*0040*/ 	.word	0xffffffff


	//   ....[2]....
        /*0044*/ 	.word	0xffffffff


	//   ....[3]....
        /*0048*/ 	.word	0xffffffff


	//   ....[4]....
        /*004c*/ 	.word	0xffffffff


	//   ....[5]....
        /*0050*/ 	.word	0xffffffff


	//   ....[6]....
        /*0054*/ 	.word	0xffffffff


	//   ....[7]....
        /*0058*/ 	.word	0xffffffff


	//   ....[8]....
        /*005c*/ 	.word	0xffffffff


	//   ....[9]....
        /*0060*/ 	.word	0xffffffff


	//   ....[10]....
        /*0064*/ 	.word	0xffffffff


	//   ....[11]....
        /*0068*/ 	.word	0xffffffff


	//   ....[12]....
        /*006c*/ 	.word	0xffffffff


	//   ....[13]....
        /*0070*/ 	.word	0xffffffff


	//   ....[14]....
        /*0074*/ 	.word	0xffffffff


	//   ....[15]....
        /*0078*/ 	.word	0xffffffff


	//   ....[16]....
        /*007c*/ 	.word	0xffffffff


	//   ....[17]....
        /*0080*/ 	.word	0xffffffff


	//   ....[18]....
        /*0084*/ 	.word	0xffffffff


	//   ....[19]....
        /*0088*/ 	.word	0xffffffff


	//----- nvinfo : EIATTR_COOP_GROUP_INSTR_OFFSETS
	.align		4
.L_1170:
        /*008c*/ 	.byte	0x04, 0x28
        /*008e*/ 	.short	(.L_1172 - .L_1171)


	//   ....[0]....
.L_1171:
        /*0090*/ 	.word	0x00012a50


	//   ....[1]....
        /*0094*/ 	.word	0x00012a70


	//   ....[2]....
        /*0098*/ 	.word	0x00012af0


	//   ....[3]....
        /*009c*/ 	.word	0x00012b00


	//   ....[4]....
        /*00a0*/ 	.word	0x00017590


	//   ....[5]....
        /*00a4*/ 	.word	0x000175e0


	//   ....[6]....
        /*00a8*/ 	.word	0x00017600


	//   ....[7]....
        /*00ac*/ 	.word	0x00017620


	//   ....[8]....
        /*00b0*/ 	.word	0x0001bb80


	//   ....[9]....
        /*00b4*/ 	.word	0x0001bbb0


	//   ....[10]....
        /*00b8*/ 	.word	0x0001bbd0


	//   ....[11]....
        /*00bc*/ 	.word	0x0001bc00


	//   ....[12]....
        /*00c0*/ 	.word	0x0001d740


	//   ....[13]....
        /*00c4*/ 	.word	0x0001d770


	//   ....[14]....
        /*00c8*/ 	.word	0x0001d780


	//   ....[15]....
        /*00cc*/ 	.word	0x0001d7b0


	//   ....[16]....
        /*00d0*/ 	.word	0x0001e770


	//   ....[17]....
        /*00d4*/ 	.word	0x0001e7b0


	//   ....[18]....
        /*00d8*/ 	.word	0x0001e800


	//   ....[19]....
        /*00dc*/ 	.word	0x0001e850


	//----- nvinfo : EIATTR_EXIT_INSTR_OFFSETS
	.align		4
.L_1172:
        /*00e0*/ 	.byte	0x04, 0x1c
        /*00e2*/ 	.short	(.L_1174 - .L_1173)


	//   ....[0]....
.L_1173:
        /*00e4*/ 	.word	0x000001f0


	//----- nvinfo : EIATTR_CTAIDZ_USED
	.align		4
.L_1174:
        /*00e8*/ 	.byte	0x01, 0x04
	.zero		2


	//----- nvinfo : EIATTR_CRS_STACK_SIZE
	.align		4
        /*00ec*/ 	.byte	0x04, 0x1e
        /*00ee*/ 	.short	(.L_1176 - .L_1175)
.L_1175:
        /*00f0*/ 	.word	0x00000000
.L_1176:


//--------------------- .nv.info._ZN5flash24flash_fwd_splitkv_kernelI23Flash_fwd_kernel_traitsILi96ELi64ELi128ELi4ELb0ELb0EN7cutlass10bfloat16_tE19Flash_kernel_traitsILi96ELi64ELi128ELi4ES3_EELb1ELb0ELb1ELb0ELb0ELb1ELb1ELb1EEEvNS_16Flash_fwd_paramsE --------------------------
	.section	.nv.info._ZN5flash24flash_fwd_splitkv_kernelI23Flash_fwd_kernel_traitsILi96ELi64ELi128ELi4ELb0ELb0EN7cutlass10bfloat16_tE19Flash_kernel_traitsILi96ELi64ELi128ELi4ES3_EELb1ELb0ELb1ELb0ELb0ELb1ELb1ELb1EEEvNS_16Flash_fwd_paramsE,"",@"SHT_CUDA_INFO"
	.sectionflags	@""
	.align	4


	//----- nvinfo : EIATTR_CUDA_API_VERSION
	.align		4
        /*0000*/ 	.byte	0x04, 0x37
        /*0002*/ 	.short	(.L_1178 - .L_1177)
.L_1177:
        /*0004*/ 	.word	0x00000082


	//----- nvinfo : EIATTR_SW2861232_WAR
	.align		4
.L_1178:
        /*0008*/ 	.byte	0x01, 0x35
	.zero		2


	//----- nvinfo : EIATTR_PARAM_CBANK
	.align		4
        /*000c*/ 	.byte	0x04, 0x0a
        /*000e*/ 	.short	(.L_1180 - .L_1179)
	.align		4
.L_1179:
        /*0010*/ 	.word	index@(.nv.constant0._ZN5flash24flash_fwd_splitkv_kernelI23Flash_fwd_kernel_traitsILi96ELi64ELi128ELi4ELb0ELb0EN7cutlass10bfloat16_tE19Flash_kernel_traitsILi96ELi64ELi128ELi4ES3_EELb1ELb0ELb1ELb0ELb0ELb1ELb1ELb1EEEvNS_16Flash_fwd_paramsE)
        /*0014*/ 	.short	0x0160
        /*0016*/ 	.short	0x01d0


	//----- nvinfo : EIATTR_CBANK_PARAM_SIZE
	.align		4
.L_1180:
        /*0018*/ 	.byte	0x03, 0x19
        /*001a*/ 	.short	0x01d0


	//----- nvinfo : EIATTR_KPARAM_INFO
	.align		4
        /*001c*/ 	.byte	0x04, 0x17
        /*001e*/ 	.short	(.L_1182 - .L_1181)
.L_1181:
        /*0020*/ 	.word	0x00000000
        /*0024*/ 	.short	0x0000
        /*0026*/ 	.short	0x0000
        /*0028*/ 	.byte	0x00, 0xf0, 0x41, 0x07


	//----- nvinfo : EIATTR_MAXREG_COUNT
	.align		4
.L_1182:
        /*002c*/ 	.byte	0x03, 0x1b
        /*002e*/ 	.short	0x00ff


	//----- nvinfo : EIATTR_NUM_BARRIERS
	.align		4
        /*0030*/ 	.byte	0x02, 0x4c
        /*0032*/ 	.byte	0x01
	.zero		1


	//----- nvinfo : EIATTR_MERCURY_ISA_VERSION
	.align		4
        /*0034*/ 	.byte	0x03, 0x5f
        /*0036*/ 	.short	0x0000


	//----- nvinfo : EIATTR_COOP_GROUP_MASK_REGIDS
	.align		4
        /*0038*/ 	.byte	0x04, 0x29
        /*003a*/ 	.short	(.L_1184 - .L_1183)


	//   ....[0]....
.L_1183:
        /*003c*/ 	.word	0xffffffff


	//   ....[1]....
        /*0040*/ 	.word	0xffffffff


	//   ....[2]....
        /*0044*/ 	.word	0xffffffff


	//   ....[3]....
        /*0048*/ 	.word	0xffffffff


	//   ....[4]....
        /*004c*/ 	.word	0xffffffff


	//   ....[5]....
        /*0050*/ 	.word	0xffffffff


	//   ....[6]....
        /*0054*/ 	.word	0xffffffff


	//   ....[7]....
        /*0058*/ 	.word	0xffffffff


	//   ....[8]....
        /*005c*/ 	.word	0xffffffff


	//   ....[9]....
        /*0060*/ 	.word	0xffffffff


	//   ....[10]....
        /*0064*/ 	.word	0xffffffff


	//   ....[11]....
        /*0068*/ 	.word	0xffffffff


	//   ....[12]....
        /*006c*/ 	.word	0xffffffff


	//   ....[13]....
        /*0070*/ 	.word	0xffffffff


	//   ....[14]....
        /*0074*/ 	.word	0xffffffff


	//   ....[15]....
        /*0078*/ 	.word	0xffffffff


	//   ....[16]....
        /*007c*/ 	.word	0xffffffff


	//   ....[17]....
        /*0080*/ 	.word	0xffffffff


	//   ....[18]....
        /*0084*/ 	.word	0xffffffff


	//   ....[19]....
        /*0088*/ 	.word	0xffffffff


	//----- nvinfo : EIATTR_COOP_GROUP_INSTR_OFFSETS
	.align		4
.L_1184:
        /*008c*/ 	.byte	0x04, 0x28
        /*008e*/ 	.short	(.L_1186 - .L_1185)


	//   ....[0]....
.L_1185:
        /*0090*/ 	.word	0x00013230


	//   ....[1]....
        /*0094*/ 	.word	0x00013250


	//   ....[2]....
        /*0098*/ 	.word	0x000132d0


	//   ....[3]....
        /*009c*/ 	.word	0x000132e0


	//   ....[4]....
        /*00a0*/ 	.word	0x00018570


	//   ....[5]....
        /*00a4*/ 	.word	0x00018580


	//   ....[6]....
        /*00a8*/ 	.word	0x000185b0


	//   ....[7]....
        /*00ac*/ 	.word	0x000185c0


	//   ....[8]....
        /*00b0*/ 	.word	0x0001d390


	//   ....[9]....
        /*00b4*/ 	.word	0x0001d3a0


	//   ....[10]....
        /*00b8*/ 	.word	0x0001d3c0


	//   ....[11]....
        /*00bc*/ 	.word	0x0001d3e0


	//   ....[12]....
        /*00c0*/ 	.word	0x0001eef0


	//   ....[13]....
        /*00c4*/ 	.word	0x0001ef20


	//   ....[14]....
        /*00c8*/ 	.word	0x0001ef30


	//   ....[15]....
        /*00cc*/ 	.word	0x0001ef60


	//   ....[16]....
        /*00d0*/ 	.word	0x0001ff20


	//   ....[17]....
        /*00d4*/ 	.word	0x0001ff60


	//   ....[18]....
        /*00d8*/ 	.word	0x0001ffb0


	//   ....[19]....
        /*00dc*/ 	.word	0x00020000


	//----- nvinfo : EIATTR_EXIT_INSTR_OFFSETS
	.align		4
.L_1186:
        /*00e0*/ 	.byte	0x04, 0x1c
        /*00e2*/ 	.short	(.L_1188 - .L_1187)


	//   ....[0]....
.L_1187:
        /*00e4*/ 	.word	0x000001f0


	//----- nvinfo : EIATTR_CTAIDZ_USED
	.align		4
.L_1188:
        /*00e8*/ 	.byte	0x01, 0x04
	.zero		2


	//----- nvinfo : EIATTR_CRS_STACK_SIZE
	.align		4
        /*00ec*/ 	.byte	0x04, 0x1e
        /*00ee*/ 	.short	(.L_1190 - .L_1189)
.L_1189:
        /*00f0*/ 	.word	0x00000000
.L_1190:


//--------------------- .nv.info._ZN5flash32flash_fwd_splitkv_combine_kernelI23Flash_fwd_kernel_traitsILi96ELi64ELi64ELi4ELb0ELb0EN7cutlass10bfloat16_tE19Flash_kernel_traitsILi96ELi64ELi64ELi4ES3_EELi16ELi7ELb0EEEvNS_16Flash_fwd_paramsE --------------------------
	.section	.nv.info._ZN5flash32flash_fwd_splitkv_combine_kernelI23Flash_fwd_kernel_traitsILi96ELi64ELi64ELi4ELb0ELb0EN7cutlass10bfloat16_tE19Flash_kernel_traitsILi96ELi64ELi64ELi4ES3_EELi16ELi7ELb0EEEvNS_16Flash_fwd_paramsE,"",@"SHT_CUDA_INFO"
	.sectionflags	@""
	.align	4


	//----- nvinfo : EIATTR_CUDA_API_VERSION
	.align		4
        /*0000*/ 	.byte	0x04, 0x37
        /*0002*/ 	.short	(.L_1192 - .L_1191)
.L_1191:
        /*0004*/ 	.word	0x00000082


	//----- nvinfo : EIATTR_SW2861232_WAR
	.align		4
.L_1192:
        /*0008*/ 	.byte	0x01, 0x35
	.zero		2


	//----- nvinfo : EIATTR_PARAM_CBANK
	.align		4
        /*000c*/ 	.byte	0x04, 0x0a
        /*000e*/ 	.short	(.L_1194 - .L_1193)
	.align		4
.L_1193:
        /*0010*/ 	.word	index@(.nv.constant0._ZN5flash32flash_fwd_splitkv_combine_kernelI23Flash_fwd_kernel_traitsILi96ELi64ELi64ELi4ELb0ELb0EN7cutlass10bfloat16_tE19Flash_kernel_traitsILi96ELi64ELi64ELi4ES3_EELi16ELi7ELb0EEEvNS_16Flash_fwd_paramsE)
        /*0014*/ 	.short	0x0160
        /*0016*/ 	.short	0x01d0


	//----- nvinfo : EIATTR_CBANK_PARAM_SIZE
	.align		4
.L_1194:
        /*0018*/ 	.byte	0x03, 0x19
        /*001a*/ 	.short	0x01d0


	//----- nvinfo : EIATTR_KPARAM_INFO
	.align		4
        /*001c*/ 	.byte	0x04, 0x17
        /*001e*/ 	.short	(.L_1196 - .L_1195)
.L_1195:
        /*0020*/ 	.word	0x00000000
        /*0024*/ 	.short	0x0000
        /*0026*/ 	.short	0x0000
        /*0028*/ 	.byte	0x00, 0xf0, 0x41, 0x07


	//----- nvinfo : EIATTR_MAXREG_COUNT
	.align		4
.L_1196:
        /*002c*/ 	.byte	0x03, 0x1b
        /*002e*/ 	.short	0x00ff


	//----- nvinfo : EIATTR_NUM_BARRIERS
	.align		4
        /*0030*/ 	.byte	0x02, 0x4c
        /*0032*/ 	.byte	0x01
	.zero		1


	//----- nvinfo : EIATTR_MERCURY_ISA_VERSION
	.align		4
        /*0034*/ 	.byte	0x03, 0x5f
        /*0036*/ 	.short	0x0000


	//----- nvinfo : EIATTR_COOP_GROUP_MASK_REGIDS
	.align		4
        /*0038*/ 	.byte	0x04, 0x29
        /*003a*/ 	.short	(.L_1198 - .L_1197)


	//   ....[0]....
.L_1197:
        /*003c*/ 	.word	0xffffffff


	//   ....[1]....
        /*0040*/ 	.word	0xffffffff


	//   ....[2]....
        /*0044*/ 	.word	0xffffffff


	//   ....[3]....
        /*0048*/ 	.word	0xffffffff


	//   ....[4]....
        /*004c*/ 	.word	0xffffffff


	//   ....[5]....
        /*0050*/ 	.word	0xffffffff


	//----- nvinfo : EIATTR_COOP_GROUP_INSTR_OFFSETS
	.align		4
.L_1198:
        /*0054*/ 	.byte	0x04, 0x28
        /*0056*/ 	.short	(.L_1200 - .L_1199)


	//   ....[0]....
.L_1199:
        /*0058*/ 	.word	0x000028f0


	//   ....[1]....
        /*005c*/ 	.word	0x00002910


	//   ....[2]....
        /*0060*/ 	.word	0x00002930


	//   ....[3]....
        /*0064*/ 	.word	0x00002dd0


	//   ....[4]....
        /*0068*/ 	.word	0x00002ea0


	//   ....[5]....
        /*006c*/ 	.word	0x00002f60


	//----- nvinfo : EIATTR_EXIT_INSTR_OFFSETS
	.align		4
.L_1200:
        /*0070*/ 	.byte	0x04, 0x1c
        /*0072*/ 	.short	(.L_1202 - .L_1201)


	//   ....[0]....
.L_1201:
        /*0074*/ 	.word	0x00005a70


	//   ....[1]....
        /*0078*/ 	.word	0x00005f90


	//   ....[2]....
        /*007c*/ 	.word	0x00005ff0


	//----- nvinfo : EIATTR_CRS_STACK_SIZE
	.align		4
.L_1202:
        /*0080*/ 	.byte	0x04, 0x1e
        /*0082*/ 	.short	(.L_1204 - .L_1203)
.L_1203:
        /*0084*/ 	.word	0x00000000
.L_1204:


//--------------------- .nv.info._ZN5flash32flash_fwd_splitkv_combine_kernelI23Flash_fwd_kernel_traitsILi96ELi64ELi64ELi4ELb0ELb0EN7cutlass10bfloat16_tE19Flash_kernel_traitsILi96ELi64ELi64ELi4ES3_EELi16ELi6ELb0EEEvNS_16Flash_fwd_paramsE --------------------------
	.section	.nv.info._ZN5flash32flash_fwd_splitkv_combine_kernelI23Flash_fwd_kernel_traitsILi96ELi64ELi64ELi4ELb0ELb0EN7cutlass10bfloat16_tE19Flash_kernel_traitsILi96ELi64ELi64ELi4ES3_EELi16ELi6ELb0EEEvNS_16Flash_fwd_paramsE,"",@"SHT_CUDA_INFO"
	.sectionflags	@""
	.align	4


	//----- nvinfo : EIATTR_CUDA_API_VERSION
	.align		4
        /*0000*/ 	.byte	0x04, 0x37
        /*0002*/ 	.short	(.L_1206 - .L_1205)
.L_1205:
        /*0004*/ 	.word	0x00000082


	//----- nvinfo : EIATTR_SW2861232_WAR
	.align		4
.L_1206:
        /*0008*/ 	.byte	0x01, 0x35
	.zero		2


	//----- nvinfo : EIATTR_PARAM_CBANK
	.align		4
        /*000c*/ 	.byte	0x04, 0x0a
        /*000e*/ 	.short	(.L_1208 - .L_1207)
	.align		4
.L_1207:
        /*0010*/ 	.word	index@(.nv.constant0._ZN5flash32flash_fwd_splitkv_combine_kernelI23Flash_fwd_kernel_traitsILi96ELi64ELi64ELi4ELb0ELb0EN7cutlass10bfloat16_tE19Flash_kernel_traitsILi96ELi64ELi64ELi4ES3_EELi16ELi6ELb0EEEvNS_16Flash_fwd_paramsE)
        /*0014*/ 	.short	0x0160
        /*0016*/ 	.short	0x01d0


	//----- nvinfo : EIATTR_CBANK_PARAM_SIZE
	.align		4
.L_1208:
        /*0018*/ 	.byte	0x03, 0x19
        /*001a*/ 	.short	0x01d0


	//----- nvinfo : EIATTR_KPARAM_INFO
	.align		4
        /*001c*/ 	.byte	0x04, 0x17
        /*001e*/ 	.short	(.L_1210 - .L_1209)
.L_1209:
        /*0020*/ 	.word	0x00000000
        /*0024*/ 	.short	0x0000
        /*0026*/ 	.short	0x0000
        /*0028*/ 	.byte	0x00, 0xf0, 0x41, 0x07


	//----- nvinfo : EIATTR_MAXREG_COUNT
	.align		4
.L_1210:
        /*002c*/ 	.byte	0x03, 0x1b
        /*002e*/ 	.short	0x00ff


	//----- nvinfo : EIATTR_NUM_BARRIERS
	.align		4
        /*0030*/ 	.byte	0x02, 0x4c
        /*0032*/ 	.byte	0x01
	.zero		1


	//----- nvinfo : EIATTR_MERCURY_ISA_VERSION
	.align		4
        /*0034*/ 	.byte	0x03, 0x5f
        /*0036*/ 	.short	0x0000


	//----- nvinfo : EIATTR_COOP_GROUP_MASK_REGIDS
	.align		4
        /*0038*/ 	.byte	0x04, 0x29
        /*003a*/ 	.short	(.L_1212 - .L_1211)


	//   ....[0]....
.L_1211:
        /*003c*/ 	.word	0xffffffff


	//   ....[1]....
        /*0040*/ 	.word	0xffffffff


	//   ....[2]....
        /*0044*/ 	.word	0xffffffff


	//   ....[3]....
        /*0048*/ 	.word	0xffffffff


	//   ....[4]....
        /*004c*/ 	.word	0xffffffff


	//   ....[5]....
        /*0050*/ 	.word	0xffffffff


	//----- nvinfo : EIATTR_COOP_GROUP_INSTR_OFFSETS
	.align		4
.L_1212:
        /*0054*/ 	.byte	0x04, 0x28
        /*0056*/ 	.short	(.L_1214 - .L_1213)


	//   ....[0]....
.L_1213:
        /*0058*/ 	.word	0x00002020


	//   ....[1]....
        /*005c*/ 	.word	0x00002040


	//   ....[2]....
        /*0060*/ 	.word	0x00002060


	//   ....[3]....
        /*0064*/ 	.word	0x00002310


	//   ....[4]....
        /*0068*/ 	.word	0x000023b0


	//   ....[5]....
        /*006c*/ 	.word	0x00002470


	//----- nvinfo : EIATTR_EXIT_INSTR_OFFSETS
	.align		4
.L_1214:
        /*0070*/ 	.byte	0x04, 0x1c
        /*0072*/ 	.short	(.L_1216 - .L_1215)


	//   ....[0]....
.L_1215:
        /*0074*/ 	.word	0x00004c90


	//   ....[1]....
        /*0078*/ 	.word	0x000051b0


	//   ....[2]....
        /*007c*/ 	.word	0x00005210


	//----- nvinfo : EIATTR_CRS_STACK_SIZE
	.align		4
.L_1216:
        /*0080*/ 	.byte	0x04, 0x1e
        /*0082*/ 	.short	(.L_1218 - .L_1217)
.L_1217:
        /*0084*/ 	.word	0x00000000
.L_1218:


//--------------------- .nv.info._ZN5flash32flash_fwd_splitkv_combine_kernelI23Flash_fwd_kernel_traitsILi96ELi64ELi64ELi4ELb0ELb0EN7cutlass10bfloat16_tE19Flash_kernel_traitsILi96ELi64ELi64ELi4ES3_EELi16ELi5ELb0EEEvNS_16Flash_fwd_paramsE --------------------------
	.section	.nv.info._ZN5flash32flash_fwd_splitkv_combine_kernelI23Flash_fwd_kernel_traitsILi96ELi64ELi64ELi4ELb0ELb0EN7cutlass10bfloat16_tE19Flash_kernel_traitsILi96ELi64ELi64ELi4ES3_EELi16ELi5ELb0EEEvNS_16Flash_fwd_paramsE,"",@"SHT_CUDA_INFO"
	.sectionflags	@""
	.align	4


	//----- nvinfo : EIATTR_CUDA_API_VERSION
	.align		4
        /*0000*/ 	.byte	0x04, 0x37
        /*0002*/ 	.short	(.L_1220 - .L_1219)
.L_1219:
        /*0004*/ 	.word	0x00000082


	//----- nvinfo : EIATTR_SW2861232_WAR
	.align		4
.L_1220:
        /*0008*/ 	.byte	0x01, 0x35
	.zero		2


	//----- nvinfo : EIATTR_PARAM_CBANK
	.align		4
        /*000c*/ 	.byte	0x04, 0x0a
        /*000e*/ 	.short	(.L_1222 - .L_1221)
	.align		4
.L_1221:
        /*0010*/ 	.word	index@(.nv.constant0._ZN5flash32flash_fwd_splitkv_combine_kernelI23Flash_fwd_kernel_traitsILi96ELi64ELi64ELi4ELb0ELb0EN7cutlass10bfloat16_tE19Flash_kernel_traitsILi96ELi64ELi64ELi4ES3_EELi16ELi5ELb0EEEvNS_16Flash_fwd_paramsE)
        /*0014*/ 	.short	0x0160
        /*0016*/ 	.short	0x01d0


	//----- nvinfo : EIATTR_CBANK_PARAM_SIZE
	.align		4
.L_1222:
        /*0018*/ 	.byte	0x03, 0x19
        /*001a*/ 	.short	0x01d0


	//----- nvinfo : EIATTR_KPARAM_INFO
	.align		4
        /*001c*/ 	.byte	0x04, 0x17
        /*001e*/ 	.short	(.L_1224 - .L_1223)
.L_1223:
        /*0020*/ 	.word	0x00000000
        /*0024*/ 	.short	0x0000
        /*0026*/ 	.short	0x0000
        /*0028*/ 	.byte	0x00, 0xf0, 0x41, 0x07


	//----- nvinfo : EIATTR_MAXREG_COUNT
	.align		4
.L_1224:
        /*002c*/ 	.byte	0x03, 0x1b
        /*002e*/ 	.short	0x00ff


	//----- nvinfo : EIATTR_NUM_BARRIERS
	.align		4
        /*0030*/ 	.byte	0x02, 0x4c
        /*0032*/ 	.byte	0x01
	.zero		1


	//----- nvinfo : EIATTR_MERCURY_ISA_VERSION
	.align		4
        /*0034*/ 	.byte	0x03, 0x5f
        /*0036*/ 	.short	0x0000


	//----- nvinfo : EIATTR_COOP_GROUP_MASK_REGIDS
	.align		4
        /*0038*/ 	.byte	0x04, 0x29
        /*003a*/ 	.short	(.L_1226 - .L_1225)


	//   ....[0]....
.L_1225:
        /*003c*/ 	.word	0xffffffff


	//   ....[1]....
        /*0040*/ 	.word	0xffffffff


	//   ....[2]....
        /*0044*/ 	.word	0xffffffff


	//   ....[3]....
        /*0048*/ 	.word	0xffffffff


	//   ....[4]....
        /*004c*/ 	.word	0xffffffff


	//   ....[5]....
        /*0050*/ 	.word	0xffffffff


	//----- nvinfo : EIATTR_COOP_GROUP_INSTR_OFFSETS
	.align		4
.L_1226:
        /*0054*/ 	.byte	0x04, 0x28
        /*0056*/ 	.short	(.L_1228 - .L_1227)


	//   ....[0]....
.L_1227:
        /*0058*/ 	.word	0x00001b10


	//   ....[1]....
        /*005c*/ 	.word	0x00001b30


	//   ....[2]....
        /*0060*/ 	.word	0x00001b60


	//   ....[3]....
        /*0064*/ 	.word	0x00001cc0


	//   ....[4]....
        /*0068*/ 	.word	0x00001da0


	//   ....[5]....
        /*006c*/ 	.word	0x00001e90


	//----- nvinfo : EIATTR_EXIT_INSTR_OFFSETS
	.align		4
.L_1228:
        /*0070*/ 	.byte	0x04, 0x1c
        /*0072*/ 	.short	(.L_1230 - .L_1229)


	//   ....[0]....
.L_1229:
        /*0074*/ 	.word	0x00004430


	//   ....[1]....
        /*0078*/ 	.word	0x00004950


	//   ....[2]....
        /*007c*/ 	.word	0x000049b0


	//----- nvinfo : EIATTR_CRS_STACK_SIZE
	.align		4
.L_1230:
        /*0080*/ 	.byte	0x04, 0x1e
        /*0082*/ 	.short	(.L_1232 - .L_1231)
.L_1231:
        /*0084*/ 	.word	0x00000000
.L_1232:


//--------------------- .nv.info._ZN5flash32flash_fwd_splitkv_combine_kernelI23Flash_fwd_kernel_traitsILi96ELi64ELi64ELi4ELb0ELb0EN7cutlass10bfloat16_tE19Flash_kernel_traitsILi96ELi64ELi64ELi4ES3_EELi16ELi4ELb0EEEvNS_16Flash_fwd_paramsE --------------------------
	.section	.nv.info._ZN5flash32flash_fwd_splitkv_combine_kernelI23Flash_fwd_kernel_traitsILi96ELi64ELi64ELi4ELb0ELb0EN7cutlass10bfloat16_tE19Flash_kernel_traitsILi96ELi64ELi64ELi4ES3_EELi16ELi4ELb0EEEvNS_16Flash_fwd_paramsE,"",@"SHT_CUDA_INFO"
	.sectionflags	@""
	.align	4


	//----- nvinfo : EIATTR_CUDA_API_VERSION
	.align		4
        /*0000*/ 	.byte	0x04, 0x37
        /*0002*/ 	.short	(.L_1234 - .L_1233)
.L_1233:
        /*0004*/ 	.word	0x00000082


	//----- nvinfo : EIATTR_SW2861232_WAR
	.align		4
.L_1234:
        /*0008*/ 	.byte	0x01, 0x35
	.zero		2


	//----- nvinfo : EIATTR_PARAM_CBANK
	.align		4
        /*000c*/ 	.byte	0x04, 0x0a
        /*000e*/ 	.short	(.L_1236 - .L_1235)
	.align		4
.L_1235:
        /*0010*/ 	.word	index@(.nv.constant0._ZN5flash32flash_fwd_splitkv_combine_kernelI23Flash_fwd_kernel_traitsILi96ELi64ELi64ELi4ELb0ELb0EN7cutlass10bfloat16_tE19Flash_kernel_traitsILi96ELi64ELi64ELi4ES3_EELi16ELi4ELb0EEEvNS_16Flash_fwd_paramsE)
        /*0014*/ 	.short	0x0160
        /*0016*/ 	.short	0x01d0


	//----- nvinfo : EIATTR_CBANK_PARAM_SIZE
	.align		4
.L_1236:
        /*0018*/ 	.byte	0x03, 0x19
        /*001a*/ 	.short	0x01d0


	//----- nvinfo : EIATTR_KPARAM_INFO
	.align		4
        /*001c*/ 	.byte	0x04, 0x17
        /*001e*/ 	.short	(.L_1238 - .L_1237)
.L_1237:
        /*0020*/ 	.word	0x00000000
        /*0024*/ 	.short	0x0000
        /*0026*/ 	.short	0x0000
        /*0028*/ 	.byte	0x00, 0xf0, 0x41, 0x07


	//----- nvinfo : EIATTR_MAXREG_COUNT
	.align		4
.L_1238:
        /*002c*/ 	.byte	0x03, 0x1b
        /*002e*/ 	.short	0x00ff


	//----- nvinfo : EIATTR_NUM_BARRIERS
	.align		4
        /*0030*/ 	.byte	0x02, 0x4c
        /*0032*/ 	.byte	0x01
	.zero		1


	//----- nvinfo : EIATTR_MERCURY_ISA_VERSION
	.align		4
        /*0034*/ 	.byte	0x03, 0x5f
        /*0036*/ 	.short	0x0000


	//----- nvinfo : EIATTR_COOP_GROUP_MASK_REGIDS
	.align		4
        /*0038*/ 	.byte	0x04, 0x29
        /*003a*/ 	.short	(.L_1240 - .L_1239)


	//   ....[0]....
.L_1239:
        /*003c*/ 	.word	0xffffffff


	//   ....[1]....
        /*0040*/ 	.word	0xffffffff


	//   ....[2]....
        /*0044*/ 	.word	0xffffffff


	//   ....[3]....
        /*0048*/ 	.word	0xffffffff


	//   ....[4]....
        /*004c*/ 	.word	0xffffffff


	//   ....[5]....
        /*0050*/ 	.word	0xffffffff


	//----- nvinfo : EIATTR_COOP_GROUP_INSTR_OFFSETS
	.align		4
.L_1240:
        /*0054*/ 	.byte	0x04, 0x28
        /*0056*/ 	.short	(.L_1242 - .L_1241)


	//   ....[0]....
.L_1241:
        /*0058*/ 	.word	0x00001710


	//   ....[1]....
        /*005c*/ 	.word	0x00001750


	//   ....[2]....
        /*0060*/ 	.word	0x000017b0


	//   ....[3]....
        /*0064*/ 	.word	0x000018f0


	//   ....[4]....
        /*0068*/ 	.word	0x000019c0


	//   ....[5]....
        /*006c*/ 	.word	0x00001b00


	//----- nvinfo : EIATTR_EXIT_INSTR_OFFSETS
	.align		4
.L_1242:
        /*0070*/ 	.byte	0x04, 0x1c
        /*0072*/ 	.short	(.L_1244 - .L_1243)


	//   ....[0]....
.L_1243:
        /*0074*/ 	.word	0x000040c0


	//   ....[1]....
        /*0078*/ 	.word	0x000045e0


	//   ....[2]....
        /*007c*/ 	.word	0x00004640


	//----- nvinfo : EIATTR_CRS_STACK_SIZE
	.align		4
.L_1244:
        /*0080*/ 	.byte	0x04, 0x1e
        /*0082*/ 	.short	(.L_1246 - .L_1245)
.L_1245:
        /*0084*/ 	.word	0x00000000
.L_1246:


//--------------------- .nv.info._ZN5flash32flash_fwd_splitkv_combine_kernelI23Flash_fwd_kernel_traitsILi96ELi64ELi64ELi4ELb0ELb0EN7cutlass10bfloat16_tE19Flash_kernel_traitsILi96ELi64ELi64ELi4ES3_EELi16ELi3ELb0EEEvNS_16Flash_fwd_paramsE --------------------------
	.section	.nv.info._ZN5flash32flash_fwd_splitkv_combine_kernelI23Flash_fwd_kernel_traitsILi96ELi64ELi64ELi4ELb0ELb0EN7cutlass10bfloat16_tE19Flash_kernel_traitsILi96ELi64ELi64ELi4ES3_EELi16ELi3ELb0EEEvNS_16Flash_fwd_paramsE,"",@"SHT_CUDA_INFO"
	.sectionflags	@""
	.align	4


	//----- nvinfo : EIATTR_CUDA_API_VERSION
	.align		4
        /*0000*/ 	.byte	0x04, 0x37
        /*0002*/ 	.short	(.L_1248 - .L_1247)
.L_1247:
        /*0004*/ 	.word	0x00000082


	//----- nvinfo : EIATTR_SW2861232_WAR
	.align		4
.L_1248:
        /*0008*/ 	.byte	0x01, 0x35
	.zero		2


	//----- nvinfo : EIATTR_PARAM_CBANK
	.align		4
        /*000c*/ 	.byte	0x04, 0x0a
        /*000e*/ 	.short	(.L_1250 - .L_1249)
	.align		4
.L_1249:
        /*0010*/ 	.word	index@(.nv.constant0._ZN5flash32flash_fwd_splitkv_combine_kernelI23Flash_fwd_kernel_traitsILi96ELi64ELi64ELi4ELb0ELb0EN7cutlass10bfloat16_tE19Flash_kernel_traitsILi96ELi64ELi64ELi4ES3_EELi16ELi3ELb0EEEvNS_16Flash_fwd_paramsE)
        /*0014*/ 	.short	0x0160
        /*0016*/ 	.short	0x01d0


	//----- nvinfo : EIATTR_CBANK_PARAM_SIZE
	.align		4
.L_1250:
        /*0018*/ 	.byte	0x03, 0x19
        /*001a*/ 	.short	0x01d0


	//----- nvinfo : EIATTR_KPARAM_INFO
	.align		4
        /*001c*/ 	.byte	0x04, 0x17
        /*001e*/ 	.short	(.L_1252 - .L_1251)
.L_1251:
        /*0020*/ 	.word	0x00000000
        /*0024*/ 	.short	0x0000
        /*0026*/ 	.short	0x0000
        /*0028*/ 	.byte	0x00, 0xf0, 0x41, 0x07


	//----- nvinfo : EIATTR_MAXREG_COUNT
	.align		4
.L_1252:
        /*002c*/ 	.byte	0x03, 0x1b
        /*002e*/ 	.short	0x00ff


	//----- nvinfo : EIATTR_NUM_BARRIERS
	.align		4
        /*0030*/ 	.byte	0x02, 0x4c
        /*0032*/ 	.byte	0x01
	.zero		1


	//----- nvinfo : EIATTR_MERCURY_ISA_VERSION
	.align		4
        /*0034*/ 	.byte	0x03, 0x5f
        /*0036*/ 	.short	0x0000


	//----- nvinfo : EIATTR_COOP_GROUP_MASK_REGIDS
	.align		4
        /*0038*/ 	.byte	0x04, 0x29
        /*003a*/ 	.short	(.L_1254 - .L_1253)


	//   ....[0]....
.L_1253:
        /*003c*/ 	.word	0xffffffff


	//   ....[1]....
        /*0040*/ 	.word	0xffffffff


	//   ....[2]....
        /*0044*/ 	.word	0xffffffff


	//   ....[3]....
        /*0048*/ 	.word	0xffffffff


	//   ....[4]....
        /*004c*/ 	.word	0xffffffff


	//   ....[5]....
        /*0050*/ 	.word	0xffffffff


	//----- nvinfo : EIATTR_COOP_GROUP_INSTR_OFFSETS
	.align		4
.L_1254:
        /*0054*/ 	.byte	0x04, 0x28
        /*0056*/ 	.short	(.L_1256 - .L_1255)


	//   ....[0]....
.L_1255:
        /*0058*/ 	.word	0x00001c20


	//   ....[1]....
        /*005c*/ 	.word	0x00001c40


	//   ....[2]....
        /*0060*/ 	.word	0x00001c70


	//   ....[3]....
        /*0064*/ 	.word	0x00001ce0


	//   ....[4]....
        /*0068*/ 	.word	0x00001d00


	//   ....[5]....
        /*006c*/ 	.word	0x00001d20


	//----- nvinfo : EIATTR_EXIT_INSTR_OFFSETS
	.align		4
.L_1256:
        /*0070*/ 	.byte	0x04, 0x1c
        /*0072*/ 	.short	(.L_1258 - .L_1257)


	//   ....[0]....
.L_1257:
        /*0074*/ 	.word	0x00004030


	//   ....[1]....
        /*0078*/ 	.word	0x00004550


	//   ....[2]....
        /*007c*/ 	.word	0x000045b0


	//----- nvinfo : EIATTR_CRS_STACK_SIZE
	.align		4
.L_1258:
        /*0080*/ 	.byte	0x04, 0x1e
        /*0082*/ 	.short	(.L_1260 - .L_1259)
.L_1259:
        /*0084*/ 	.word	0x00000000
.L_1260:


//--------------------- .nv.info._ZN5flash32flash_fwd_splitkv_combine_kernelI23Flash_fwd_kernel_traitsILi96ELi64ELi64ELi4ELb0ELb0EN7cutlass10bfloat16_tE19Flash_kernel_traitsILi96ELi64ELi64ELi4ES3_EELi16ELi2ELb0EEEvNS_16Flash_fwd_paramsE --------------------------
	.section	.nv.info._ZN5flash32flash_fwd_splitkv_combine_kernelI23Flash_fwd_kernel_traitsILi96ELi64ELi64ELi4ELb0ELb0EN7cutlass10bfloat16_tE19Flash_kernel_traitsILi96ELi64ELi64ELi4ES3_EELi16ELi2ELb0EEEvNS_16Flash_fwd_paramsE,"",@"SHT_CUDA_INFO"
	.sectionflags	@""
	.align	4


	//----- nvinfo : EIATTR_CUDA_API_VERSION
	.align		4
        /*0000*/ 	.byte	0x04, 0x37
        /*0002*/ 	.short	(.L_1262 - .L_1261)
.L_1261:
        /*0004*/ 	.word	0x00000082


	//----- nvinfo : EIATTR_SW2861232_WAR
	.align		4
.L_1262:
        /*0008*/ 	.byte	0x01, 0x35
	.zero		2


	//----- nvinfo : EIATTR_PARAM_CBANK
	.align		4
        /*000c*/ 	.byte	0x04, 0x0a
        /*000e*/ 	.short	(.L_1264 - .L_1263)
	.align		4
.L_1263:
        /*0010*/ 	.word	index@(.nv.constant0._ZN5flash32flash_fwd_splitkv_combine_kernelI23Flash_fwd_kernel_traitsILi96ELi64ELi64ELi4ELb0ELb0EN7cutlass10bfloat16_tE19Flash_kernel_traitsILi96ELi64ELi64ELi4ES3_EELi16ELi2ELb0EEEvNS_16Flash_fwd_paramsE)
        /*0014*/ 	.short	0x0160
        /*0016*/ 	.short	0x01d0


	//----- nvinfo : EIATTR_CBANK_PARAM_SIZE
	.align		4
.L_1264:
        /*0018*/ 	.byte	0x03, 0x19
        /*001a*/ 	.short	0x01d0


	//----- nvinfo : EIATTR_KPARAM_INFO
	.align		4
        /*001c*/ 	.byte	0x04, 0x17
        /*001e*/ 	.short	(.L_1266 - .L_1265)
.L_1265:
        /*0020*/ 	.word	0x00000000
        /*0024*/ 	.short	0x0000
        /*0026*/ 	.short	0x0000
        /*0028*/ 	.byte	0x00, 0xf0, 0x41, 0x07


	//----- nvinfo : EIATTR_MAXREG_COUNT
	.align		4
.L_1266:
        /*002c*/ 	.byte	0x03, 0x1b
        /*002e*/ 	.short	0x00ff


	//----- nvinfo : EIATTR_NUM_BARRIERS
	.align		4
        /*0030*/ 	.byte	0x02, 0x4c
        /*0032*/ 	.byte	0x01
	.zero		1


	//----- nvinfo : EIATTR_MERCURY_ISA_VERSION
	.align		4
        /*0034*/ 	.byte	0x03, 0x5f
        /*0036*/ 	.short	0x0000


	//----- nvinfo : EIATTR_COOP_GROUP_MASK_REGIDS
	.align		4
        /*0038*/ 	.byte	0x04, 0x29
        /*003a*/ 	.short	(.L_1268 - .L_1267)


	//   ....[0]....
.L_1267:
        /*003c*/ 	.word	0xffffffff


	//   ....[1]....
        /*0040*/ 	.word	0xffffffff


	//   ....[2]....
        /*0044*/ 	.word	0xffffffff


	//   ....[3]....
        /*0048*/ 	.word	0xffffffff


	//----- nvinfo : EIATTR_COOP_GROUP_INSTR_OFFSETS
	.align		4
.L_1268:
        /*004c*/ 	.byte	0x04, 0x28
        /*004e*/ 	.short	(.L_1270 - .L_1269)


	//   ....[0]....
.L_1269:
        /*0050*/ 	.word	0x00001c20


	//   ....[1]....
        /*0054*/ 	.word	0x00001c40


	//   ....[2]....
        /*0058*/ 	.word	0x00001cb0


	//   ....[3]....
        /*005c*/ 	.word	0x00001cd0


	//----- nvinfo : EIATTR_EXIT_INSTR_OFFSETS
	.align		4
.L_1270:
        /*0060*/ 	.byte	0x04, 0x1c
        /*0062*/ 	.short	(.L_1272 - .L_1271)


	//   ....[0]....
.L_1271:
        /*0064*/ 	.word	0x00004000


	//   ....[1]....
        /*0068*/ 	.word	0x00004520


	//   ....[2]....
        /*006c*/ 	.word	0x00004580


	//----- nvinfo : EIATTR_CRS_STACK_SIZE
	.align		4
.L_1272:
        /*0070*/ 	.byte	0x04, 0x1e
        /*0072*/ 	.short	(.L_1274 - .L_1273)
.L_1273:
        /*0074*/ 	.word	0x00000000
.L_1274:


//--------------------- .nv.info._ZN5flash32flash_fwd_splitkv_combine_kernelI23Flash_fwd_kernel_traitsILi96ELi64ELi64ELi4ELb0ELb0EN7cutlass10bfloat16_tE19Flash_kernel_traitsILi96ELi64ELi64ELi4ES3_EELi16ELi1ELb0EEEvNS_16Flash_fwd_paramsE --------------------------
	.section	.nv.info._ZN5flash32flash_fwd_splitkv_combine_kernelI23Flash_fwd_kernel_traitsILi96ELi64ELi64ELi4ELb0ELb0EN7cutlass10bfloat16_tE19Flash_kernel_traitsILi96ELi64ELi64ELi4ES3_EELi16ELi1ELb0EEEvNS_16Flash_fwd_paramsE,"",@"SHT_CUDA_INFO"
	.sectionflags	@""
	.align	4


	//----- nvinfo : EIATTR_CUDA_API_VERSION
	.align		4
        /*0000*/ 	.byte	0x04, 0x37
        /*0002*/ 	.short	(.L_1276 - .L_1275)
.L_1275:
        /*0004*/ 	.word	0x00000082


	//----- nvinfo : EIATTR_SW2861232_WAR
	.align		4
.L_1276:
        /*0008*/ 	.byte	0x01, 0x35
	.zero		2


	//----- nvinfo : EIATTR_PARAM_CBANK
	.align		4
        /*000c*/ 	.byte	0x04, 0x0a
        /*000e*/ 	.short	(.L_1278 - .L_1277)
	.align		4
.L_1277:
        /*0010*/ 	.word	index@(.nv.constant0._ZN5flash32flash_fwd_splitkv_combine_kernelI23Flash_fwd_kernel_traitsILi96ELi64ELi64ELi4ELb0ELb0EN7cutlass10bfloat16_tE19Flash_kernel_traitsILi96ELi64ELi64ELi4ES3_EELi16ELi1ELb0EEEvNS_16Flash_fwd_paramsE)
        /*0014*/ 	.short	0x0160
        /*0016*/ 	.short	0x01d0


	//----- nvinfo : EIATTR_CBANK_PARAM_SIZE
	.align		4
.L_1278:
        /*0018*/ 	.byte	0x03, 0x19
        /*001a*/ 	.short	0x01d0


	//----- nvinfo : EIATTR_KPARAM_INFO
	.align		4
        /*001c*/ 	.byte	0x04, 0x17
        /*001e*/ 	.short	(.L_1280 - .L_1279)
.L_1279:
        /*0020*/ 	.word	0x00000000
        /*0024*/ 	.short	0x0000
        /*0026*/ 	.short	0x0000
        /*0028*/ 	.byte	0x00, 0xf0, 0x41, 0x07


	//----- nvinfo : EIATTR_MAXREG_COUNT
	.align		4
.L_1280:
        /*002c*/ 	.byte	0x03, 0x1b
        /*002e*/ 	.short	0x00ff


	//----- nvinfo : EIATTR_NUM_BARRIERS
	.align		4
        /*0030*/ 	.byte	0x02, 0x4c
        /*0032*/ 	.byte	0x01
	.zero		1


	//----- nvinfo : EIATTR_MERCURY_ISA_VERSION
	.align		4
        /*0034*/ 	.byte	0x03, 0x5f
        /*0036*/ 	.short	0x0000


	//----- nvinfo : EIATTR_COOP_GROUP_MASK_REGIDS
	.align		4
        /*0038*/ 	.byte	0x04, 0x29
        /*003a*/ 	.short	(.L_1282 - .L_1281)


	//   ....[0]....
.L_1281:
        /*003c*/ 	.word	0xffffffff


	//   ....[1]....
        /*0040*/ 	.word	0xffffffff


	//----- nvinfo : EIATTR_COOP_GROUP_INSTR_OFFSETS
	.align		4
.L_1282:
        /*0044*/ 	.byte	0x04, 0x28
        /*0046*/ 	.short	(.L_1284 - .L_1283)


	//   ....[0]....
.L_1283:
        /*0048*/ 	.word	0x00001c60


	//   ....[1]....
        /*004c*/ 	.word	0x00001cd0


	//----- nvinfo : EIATTR_EXIT_INSTR_OFFSETS
	.align		4
.L_1284:
        /*0050*/ 	.byte	0x04, 0x1c
        /*0052*/ 	.short	(.L_1286 - .L_1285)


	//   ....[0]....
.L_1285:
        /*0054*/ 	.word	0x00004020


	//   ....[1]....
        /*0058*/ 	.word	0x00004540


	//   ....[2]....
        /*005c*/ 	.word	0x000045a0


	//----- nvinfo : EIATTR_CRS_STACK_SIZE
	.align		4
.L_1286:
        /*0060*/ 	.byte	0x04, 0x1e
        /*0062*/ 	.short	(.L_1288 - .L_1287)
.L_1287:
        /*0064*/ 	.word	0x00000000
.L_1288:


//--------------------- .nv.info._ZN5flash32flash_fwd_splitkv_combine_kernelI23Flash_fwd_kernel_traitsILi96ELi64ELi64ELi4ELb0ELb0EN7cutlass10bfloat16_tE19Flash_kernel_traitsILi96ELi64ELi64ELi4ES3_EELi16ELi7ELb1EEEvNS_16Flash_fwd_paramsE --------------------------
	.section	.nv.info._ZN5flash32flash_fwd_splitkv_combine_kernelI23Flash_fwd_kernel_traitsILi96ELi64ELi64ELi4ELb0ELb0EN7cutlass10bfloat16_tE19Flash_kernel_traitsILi96ELi64ELi64ELi4ES3_EELi16ELi7ELb1EEEvNS_16Flash_fwd_paramsE,"",@"SHT_CUDA_INFO"
	.sectionflags	@""
	.align	4


	//----- nvinfo : EIATTR_CUDA_API_VERSION
	.align		4
        /*0000*/ 	.byte	0x04, 0x37
        /*0002*/ 	.short	(.L_1290 - .L_1289)
.L_1289:
        /*0004*/ 	.word	0x00000082


	//----- nvinfo : EIATTR_SW2861232_WAR
	.align		4
.L_1290:
        /*0008*/ 	.byte	0x01, 0x35
	.zero		2


	//----- nvinfo : EIATTR_PARAM_CBANK
	.align		4
        /*000c*/ 	.byte	0x04, 0x0a
        /*000e*/ 	.short	(.L_1292 - .L_1291)
	.align		4
.L_1291:
        /*0010*/ 	.word	index@(.nv.constant0._ZN5flash32flash_fwd_splitkv_combine_kernelI23Flash_fwd_kernel_traitsILi96ELi64ELi64ELi4ELb0ELb0EN7cutlass10bfloat16_tE19Flash_kernel_traitsILi96ELi64ELi64ELi4ES3_EELi16ELi7ELb1EEEvNS_16Flash_fwd_paramsE)
        /*0014*/ 	.short	0x0160
        /*0016*/ 	.short	0x01d0


	//----- nvinfo : EIATTR_CBANK_PARAM_SIZE
	.align		4
.L_1292:
        /*0018*/ 	.byte	0x03, 0x19
        /*001a*/ 	.short	0x01d0


	//----- nvinfo : EIATTR_KPARAM_INFO
	.align		4
        /*001c*/ 	.byte	0x04, 0x17
        /*001e*/ 	.short	(.L_1294 - .L_1293)
.L_1293:
        /*0020*/ 	.word	0x00000000
        /*0024*/ 	.short	0x0000
        /*0026*/ 	.short	0x0000
        /*0028*/ 	.byte	0x00, 0xf0, 0x41, 0x07


	//----- nvinfo : EIATTR_MAXREG_COUNT
	.align		4
.L_1294:
        /*002c*/ 	.byte	0x03, 0x1b
        /*002e*/ 	.short	0x00ff


	//----- nvinfo : EIATTR_NUM_BARRIERS
	.align		4
        /*0030*/ 	.byte	0x02, 0x4c
        /*0032*/ 	.byte	0x01
	.zero		1


	//----- nvinfo : EIATTR_MERCURY_ISA_VERSION
	.align		4
        /*0034*/ 	.byte	0x03, 0x5f
        /*0036*/ 	.short	0x0000


	//----- nvinfo : EIATTR_COOP_GROUP_MASK_REGIDS
	.align		4
        /*0038*/ 	.byte	0x04, 0x29
        /*003a*/ 	.short	(.L_1296 - .L_1295)


	//   ....[0]....
.L_1295:
        /*003c*/ 	.word	0xffffffff


	//   ....[1]....
        /*0040*/ 	.word	0xffffffff


	//   ....[2]....
        /*0044*/ 	.word	0xffffffff


	//   ....[3]....
        /*0048*/ 	.word	0xffffffff


	//   ....[4]....
        /*004c*/ 	.word	0xffffffff


	//   ....[5]....
        /*0050*/ 	.word	0xffffffff


	//----- nvinfo : EIATTR_COOP_GROUP_INSTR_OFFSETS
	.align		4
.L_1296:
        /*0054*/ 	.byte	0x04, 0x28
        /*0056*/ 	.short	(.L_1298 - .L_1297)


	//   ....[0]....
.L_1297:
        /*0058*/ 	.word	0x000028f0


	//   ....[1]....
        /*005c*/ 	.word	0x00002910


	//   ....[2]....
        /*0060*/ 	.word	0x00002930


	//   ....[3]....
        /*0064*/ 	.word	0x00002dd0


	//   ....[4]....
        /*0068*/ 	.word	0x00002ea0


	//   ....[5]....
        /*006c*/ 	.word	0x00002f60


	//----- nvinfo : EIATTR_EXIT_INSTR_OFFSETS
	.align		4
.L_1298:
        /*0070*/ 	.byte	0x04, 0x1c
        /*0072*/ 	.short	(.L_1300 - .L_1299)


	//   ....[0]....
.L_1299:
        /*0074*/ 	.word	0x00006140


	//   ....[1]....
        /*0078*/ 	.word	0x000066a0


	//----- nvinfo : EIATTR_CRS_STACK_SIZE
	.align		4
.L_1300:
        /*007c*/ 	.byte	0x04, 0x1e
        /*007e*/ 	.short	(.L_1302 - .L_1301)
.L_1301:
        /*0080*/ 	.word	0x00000000
.L_1302:


//--------------------- .nv.info._ZN5flash32flash_fwd_splitkv_combine_kernelI23Flash_fwd_kernel_traitsILi96ELi64ELi64ELi4ELb0ELb0EN7cutlass10bfloat16_tE19Flash_kernel_traitsILi96ELi64ELi64ELi4ES3_EELi16ELi6ELb1EEEvNS_16Flash_fwd_paramsE --------------------------
	.section	.nv.info._ZN5flash32flash_fwd_splitkv_combine_kernelI23Flash_fwd_kernel_traitsILi96ELi64ELi64ELi4ELb0ELb0EN7cutlass10bfloat16_tE19Flash_kernel_traitsILi96ELi64ELi64ELi4ES3_EELi16ELi6ELb1EEEvNS_16Flash_fwd_paramsE,"",@"SHT_CUDA_INFO"
	.sectionflags	@""
	.align	4


	//----- nvinfo : EIATTR_CUDA_API_VERSION
	.align		4
        /*0000*/ 	.byte	0x04, 0x37
        /*0002*/ 	.short	(.L_1304 - .L_1303)
.L_1303:
        /*0004*/ 	.word	0x00000082


	//----- nvinfo : EIATTR_SW2861232_WAR
	.align		4
.L_1304:
        /*0008*/ 	.byte	0x01, 0x35
	.zero		2


	//----- nvinfo : EIATTR_PARAM_CBANK
	.align		4
        /*000c*/ 	.byte	0x04, 0x0a
        /*000e*/ 	.short	(.L_1306 - .L_1305)
	.align		4
.L_1305:
        /*0010*/ 	.word	index@(.nv.constant0._ZN5flash32flash_fwd_splitkv_combine_kernelI23Flash_fwd_kernel_traitsILi96ELi64ELi64ELi4ELb0ELb0EN7cutlass10bfloat16_tE19Flash_kernel_traitsILi96ELi64ELi64ELi4ES3_EELi16ELi6ELb1EEEvNS_16Flash_fwd_paramsE)
        /*0014*/ 	.short	0x0160
        /*0016*/ 	.short	0x01d0


	//----- nvinfo : EIATTR_CBANK_PARAM_SIZE
	.align		4
.L_1306:
        /*0018*/ 	.byte	0x03, 0x19
        /*001a*/ 	.short	0x01d0


	//----- nvinfo : EIATTR_KPARAM_INFO
	.align		4
        /*001c*/ 	.byte	0x04, 0x17
        /*001e*/ 	.short	(.L_1308 - .L_1307)
.L_1307:
        /*0020*/ 	.word	0x00000000
        /*0024*/ 	.short	0x0000
        /*0026*/ 	.short	0x0000
        /*0028*/ 	.byte	0x00, 0xf0, 0x41, 0x07


	//----- nvinfo : EIATTR_MAXREG_COUNT
	.align		4
.L_1308:
        /*002c*/ 	.byte	0x03, 0x1b
        /*002e*/ 	.short	0x00ff


	//----- nvinfo : EIATTR_NUM_BARRIERS
	.align		4
        /*0030*/ 	.byte	0x02, 0x4c
        /*0032*/ 	.byte	0x01
	.zero		1


	//----- nvinfo : EIATTR_MERCURY_ISA_VERSION
	.align		4
        /*0034*/ 	.byte	0x03, 0x5f
        /*0036*/ 	.short	0x0000


	//----- nvinfo : EIATTR_COOP_GROUP_MASK_REGIDS
	.align		4
        /*0038*/ 	.byte	0x04, 0x29
        /*003a*/ 	.short	(.L_1310 - .L_1309)


	//   ....[0]....
.L_1309:
        /*003c*/ 	.word	0xffffffff


	//   ....[1]....
        /*0040*/ 	.word	0xffffffff


	//   ....[2]....
        /*0044*/ 	.word	0xffffffff


	//   ....[3]....
        /*0048*/ 	.word	0xffffffff


	//   ....[4]....
        /*004c*/ 	.word	0xffffffff


	//   ....[5]....
        /*0050*/ 	.word	0xffffffff


	//----- nvinfo : EIATTR_COOP_GROUP_INSTR_OFFSETS
	.align		4
.L_1310:
        /*0054*/ 	.byte	0x04, 0x28
        /*0056*/ 	.short	(.L_1312 - .L_1311)


	//   ....[0]....
.L_1311:
        /*0058*/ 	.word	0x00002020


	//   ....[1]....
        /*005c*/ 	.word	0x00002040


	//   ....[2]....
        /*0060*/ 	.word	0x00002060


	//   ....[3]....
        /*0064*/ 	.word	0x00002310


	//   ....[4]....
        /*0068*/ 	.word	0x000023b0


	//   ....[5]....
        /*006c*/ 	.word	0x00002470


	//----- nvinfo : EIATTR_EXIT_INSTR_OFFSETS
	.align		4
.L_1312:
        /*0070*/ 	.byte	0x04, 0x1c
        /*0072*/ 	.short	(.L_1314 - .L_1313)


	//   ....[0]....
.L_1313:
        /*0074*/ 	.word	0x00005360


	//   ....[1]....
        /*0078*/ 	.word	0x000058c0


	//----- nvinfo : EIATTR_CRS_STACK_SIZE
	.align		4
.L_1314:
        /*007c*/ 	.byte	0x04, 0x1e
        /*007e*/ 	.short	(.L_1316 - .L_1315)
.L_1315:
        /*0080*/ 	.word	0x00000000
.L_1316:


//--------------------- .nv.info._ZN5flash32flash_fwd_splitkv_combine_kernelI23Flash_fwd_kernel_traitsILi96ELi64ELi64ELi4ELb0ELb0EN7cutlass10bfloat16_tE19Flash_kernel_traitsILi96ELi64ELi64ELi4ES3_EELi16ELi5ELb1EEEvNS_16Flash_fwd_paramsE --------------------------
	.section	.nv.info._ZN5flash32flash_fwd_splitkv_combine_kernelI23Flash_fwd_kernel_traitsILi96ELi64ELi64ELi4ELb0ELb0EN7cutlass10bfloat16_tE19Flash_kernel_traitsILi96ELi64ELi64ELi4ES3_EELi16ELi5ELb1EEEvNS_16Flash_fwd_paramsE,"",@"SHT_CUDA_INFO"
	.sectionflags	@""
	.align	4


	//----- nvinfo : EIATTR_CUDA_API_VERSION
	.align		4
        /*0000*/ 	.byte	0x04, 0x37
        /*0002*/ 	.short	(.L_1318 - .L_1317)
.L_1317:
        /*0004*/ 	.word	0x00000082


	//----- nvinfo : EIATTR_SW2861232_WAR
	.align		4
.L_1318:
        /*0008*/ 	.byte	0x01, 0x35
	.zero		2


	//----- nvinfo : EIATTR_PARAM_CBANK
	.align		4
        /*000c*/ 	.byte	0x04, 0x0a
        /*000e*/ 	.short	(.L_1320 - .L_1319)
	.align		4
.L_1319:
        /*0010*/ 	.word	index@(.nv.constant0._ZN5flash32flash_fwd_splitkv_combine_kernelI23Flash_fwd_kernel_traitsILi96ELi64ELi64ELi4ELb0ELb0EN7cutlass10bfloat16_tE19Flash_kernel_traitsILi96ELi64ELi64ELi4ES3_EELi16ELi5ELb1EEEvNS_16Flash_fwd_paramsE)
        /*0014*/ 	.short	0x0160
        /*0016*/ 	.short	0x01d0


	//----- nvinfo : EIATTR_CBANK_PARAM_SIZE
	.align		4
.L_1320:
        /*0018*/ 	.byte	0x03, 0x19
        /*001a*/ 	.short	0x01d0


	//----- nvinfo : EIATTR_KPARAM_INFO
	.align		4
        /*001c*/ 	.byte	0x04, 0x17
        /*001e*/ 	.short	(.L_1322 - .L_1321)
.L_1321:
        /*0020*/ 	.word	0x00000000
        /*0024*/ 	.short	0x0000
        /*0026*/ 	.short	0x0000
        /*0028*/ 	.byte	0x00, 0xf0, 0x41, 0x07


	//----- nvinfo : EIATTR_MAXREG_COUNT
	.align		4
.L_1322:
        /*002c*/ 	.byte	0x03, 0x1b
        /*002e*/ 	.short	0x00ff


	//----- nvinfo : EIATTR_NUM_BARRIERS
	.align		4
        /*0030*/ 	.byte	0x02, 0x4c
        /*0032*/ 	.byte	0x01
	.zero		1


	//----- nvinfo : EIATTR_MERCURY_ISA_VERSION
	.align		4
        /*0034*/ 	.byte	0x03, 0x5f
        /*0036*/ 	.short	0x0000


	//----- nvinfo : EIATTR_COOP_GROUP_MASK_REGIDS
	.align		4
        /*0038*/ 	.byte	0x04, 0x29
        /*003a*/ 	.short	(.L_1324 - .L_1323)


	//   ....[0]....
.L_1323:
        /*003c*/ 	.word	0xffffffff


	//   ....[1]....
        /*0040*/ 	.word	0xffffffff


	//   ....[2]....
        /*0044*/ 	.word	0xffffffff


	//   ....[3]....
        /*0048*/ 	.word	0xffffffff


	//   ....[4]....
        /*004c*/ 	.word	0xffffffff


	//   ....[5]....
        /*0050*/ 	.word	0xffffffff


	//----- nvinfo : EIATTR_COOP_GROUP_INSTR_OFFSETS
	.align		4
.L_1324:
        /*0054*/ 	.byte	0x04, 0x28
        /*0056*/ 	.short	(.L_1326 - .L_1325)


	//   ....[0]....
.L_1325:
        /*0058*/ 	.word	0x00001b10


	//   ....[1]....
        /*005c*/ 	.word	0x00001b30


	//   ....[2]....
        /*0060*/ 	.word	0x00001b60


	//   ....[3]....
        /*0064*/ 	.word	0x00001cc0


	//   ....[4]....
        /*0068*/ 	.word	0x00001da0


	//   ....[5]....
        /*006c*/ 	.word	0x00001e90


	//----- nvinfo : EIATTR_EXIT_INSTR_OFFSETS
	.align		4
.L_1326:
        /*0070*/ 	.byte	0x04, 0x1c
        /*0072*/ 	.short	(.L_1328 - .L_1327)


	//   ....[0]....
.L_1327:
        /*0074*/ 	.word	0x00004b10


	//   ....[1]....
        /*0078*/ 	.word	0x00005070


	//----- nvinfo : EIATTR_CRS_STACK_SIZE
	.align		4
.L_1328:
        /*007c*/ 	.byte	0x04, 0x1e
        /*007e*/ 	.short	(.L_1330 - .L_1329)
.L_1329:
        /*0080*/ 	.word	0x00000000
.L_1330:


//--------------------- .nv.info._ZN5flash32flash_fwd_splitkv_combine_kernelI23Flash_fwd_kernel_traitsILi96ELi64ELi64ELi4ELb0ELb0EN7cutlass10bfloat16_tE19Flash_kernel_traitsILi96ELi64ELi64ELi4ES3_EELi16ELi4ELb1EEEvNS_16Flash_fwd_paramsE --------------------------
	.section	.nv.info._ZN5flash32flash_fwd_splitkv_combine_kernelI23Flash_fwd_kernel_traitsILi96ELi64ELi64ELi4ELb0ELb0EN7cutlass10bfloat16_tE19Flash_kernel_traitsILi96ELi64ELi64ELi4ES3_EELi16ELi4ELb1EEEvNS_16Flash_fwd_paramsE,"",@"SHT_CUDA_INFO"
	.sectionflags	@""
	.align	4


	//----- nvinfo : EIATTR_CUDA_API_VERSION
	.align		4
        /*0000*/ 	.byte	0x04, 0x37
        /*0002*/ 	.short	(.L_1332 - .L_1331)
.L_1331:
        /*0004*/ 	.word	0x00000082


	//----- nvinfo : EIATTR_SW2861232_WAR
	.align		4
.L_1332:
        /*0008*/ 	.byte	0x01, 0x35
	.zero		2


	//----- nvinfo : EIATTR_PARAM_CBANK
	.align		4
        /*000c*/ 	.byte	0x04, 0x0a
        /*000e*/ 	.short	(.L_1334 - .L_1333)
	.align		4
.L_1333:
        /*0010*/ 	.word	index@(.nv.constant0._ZN5flash32flash_fwd_splitkv_combine_kernelI23Flash_fwd_kernel_traitsILi96ELi64ELi64ELi4ELb0ELb0EN7cutlass10bfloat16_tE19Flash_kernel_traitsILi96ELi64ELi64ELi4ES3_EELi16ELi4ELb1EEEvNS_16Flash_fwd_paramsE)
        /*0014*/ 	.short	0x0160
        /*0016*/ 	.short	0x01d0


	//----- nvinfo : EIATTR_CBANK_PARAM_SIZE
	.align		4
.L_1334:
        /*0018*/ 	.byte	0x03, 0x19
        /*001a*/ 	.short	0x01d0


	//----- nvinfo : EIATTR_KPARAM_INFO
	.align		4
        /*001c*/ 	.byte	0x04, 0x17
        /*001e*/ 	.short	(.L_1336 - .L_1335)
.L_1335:
        /*0020*/ 	.word	0x00000000
        /*0024*/ 	.short	0x0000
        /*0026*/ 	.short	0x0000
        /*0028*/ 	.byte	0x00, 0xf0, 0x41, 0x07


	//----- nvinfo : EIATTR_MAXREG_COUNT
	.align		4
.L_1336:
        /*002c*/ 	.byte	0x03, 0x1b
        /*002e*/ 	.short	0x00ff


	//----- nvinfo : EIATTR_NUM_BARRIERS
	.align		4
        /*0030*/ 	.byte	0x02, 0x4c
        /*0032*/ 	.byte	0x01
	.zero		1


	//----- nvinfo : EIATTR_MERCURY_ISA_VERSION
	.align		4
        /*0034*/ 	.byte	0x03, 0x5f
        /*0036*/ 	.short	0x0000


	//----- nvinfo : EIATTR_COOP_GROUP_MASK_REGIDS
	.align		4
        /*0038*/ 	.byte	0x04, 0x29
        /*003a*/ 	.short	(.L_1338 - .L_1337)


	//   ....[0]....
.L_1337:
        /*003c*/ 	.word	0xffffffff


	//   ....[1]....
        /*0040*/ 	.word	0xffffffff


	//   ....[2]....
        /*0044*/ 	.word	0xffffffff


	//   ....[3]....
        /*0048*/ 	.word	0xffffffff


	//   ....[4]....
        /*004c*/ 	.word	0xffffffff


	//   ....[5]....
        /*0050*/ 	.word	0xffffffff


	//----- nvinfo : EIATTR_COOP_GROUP_INSTR_OFFSETS
	.align		4
.L_1338:
        /*0054*/ 	.byte	0x04, 0x28
        /*0056*/ 	.short	(.L_1340 - .L_1339)


	//   ....[0]....
.L_1339:
        /*0058*/ 	.word	0x00001710


	//   ....[1]....
        /*005c*/ 	.word	0x00001750


	//   ....[2]....
        /*0060*/ 	.word	0x000017b0


	//   ....[3]....
        /*0064*/ 	.word	0x000018f0


	//   ....[4]....
        /*0068*/ 	.word	0x000019c0


	//   ....[5]....
        /*006c*/ 	.word	0x00001b00


	//----- nvinfo : EIATTR_EXIT_INSTR_OFFSETS
	.align		4
.L_1340:
        /*0070*/ 	.byte	0x04, 0x1c
        /*0072*/ 	.short	(.L_1342 - .L_1341)


	//   ....[0]....
.L_1341:
        /*0074*/ 	.word	0x000047a0


	//   ....[1]....
        /*0078*/ 	.word	0x00004d00


	//----- nvinfo : EIATTR_CRS_STACK_SIZE
	.align		4
.L_1342:
        /*007c*/ 	.byte	0x04, 0x1e
        /*007e*/ 	.short	(.L_1344 - .L_1343)
.L_1343:
        /*0080*/ 	.word	0x00000000
.L_1344:


//--------------------- .nv.info._ZN5flash32flash_fwd_splitkv_combine_kernelI23Flash_fwd_kernel_traitsILi96ELi64ELi64ELi4ELb0ELb0EN7cutlass10bfloat16_tE19Flash_kernel_traitsILi96ELi64ELi64ELi4ES3_EELi16ELi3ELb1EEEvNS_16Flash_fwd_paramsE --------------------------
	.section	.nv.info._ZN5flash32flash_fwd_splitkv_combine_kernelI23Flash_fwd_kernel_traitsILi96ELi64ELi64ELi4ELb0ELb0EN7cutlass10bfloat16_tE19Flash_kernel_traitsILi96ELi64ELi64ELi4ES3_EELi16ELi3ELb1EEEvNS_16Flash_fwd_paramsE,"",@"SHT_CUDA_INFO"
	.sectionflags	@""
	.align	4


	//----- nvinfo : EIATTR_CUDA_API_VERSION
	.align		4
        /*0000*/ 	.byte	0x04, 0x37
        /*0002*/ 	.short	(.L_1346 - .L_1345)
.L_1345:
        /*0004*/ 	.word	0x00000082


	//----- nvinfo : EIATTR_SW2861232_WAR
	.align		4
.L_1346:
        /*0008*/ 	.byte	0x01, 0x35
	.zero		2


	//----- nvinfo : EIATTR_PARAM_CBANK
	.align		4
        /*000c*/ 	.byte	0x04, 0x0a
        /*000e*/ 	.short	(.L_1348 - .L_1347)
	.align		4
.L_1347:
        /*0010*/ 	.word	index@(.nv.constant0._ZN5flash32flash_fwd_splitkv_combine_kernelI23Flash_fwd_kernel_traitsILi96ELi64ELi64ELi4ELb0ELb0EN7cutlass10bfloat16_tE19Flash_kernel_traitsILi96ELi64ELi64ELi4ES3_EELi16ELi3ELb1EEEvNS_16Flash_fwd_paramsE)
        /*0014*/ 	.short	0x0160
        /*0016*/ 	.short	0x01d0


	//----- nvinfo : EIATTR_CBANK_PARAM_SIZE
	.align		4
.L_1348:
        /*0018*/ 	.byte	0x03, 0x19
        /*001a*/ 	.short	0x01d0


	//----- nvinfo : EIATTR_KPARAM_INFO
	.align		4
        /*001c*/ 	.byte	0x04, 0x17
        /*001e*/ 	.short	(.L_1350 - .L_1349)
.L_1349:
        /*0020*/ 	.word	0x00000000
        /*0024*/ 	.short	0x0000
        /*0026*/ 	.short	0x0000
        /*0028*/ 	.byte	0x00, 0xf0, 0x41, 0x07


	//----- nvinfo : EIATTR_MAXREG_COUNT
	.align		4
.L_1350:
        /*002c*/ 	.byte	0x03, 0x1b
        /*002e*/ 	.short	0x00ff


	//----- nvinfo : EIATTR_NUM_BARRIERS
	.align		4
        /*0030*/ 	.byte	0x02, 0x4c
        /*0032*/ 	.byte	0x01
	.zero		1


	//----- nvinfo : EIATTR_MERCURY_ISA_VERSION
	.align		4
        /*0034*/ 	.byte	0x03, 0x5f
        /*0036*/ 	.short	0x0000


	//----- nvinfo : EIATTR_COOP_GROUP_MASK_REGIDS
	.align		4
        /*0038*/ 	.byte	0x04, 0x29
        /*003a*/ 	.short	(.L_1352 - .L_1351)


	//   ....[0]....
.L_1351:
        /*003c*/ 	.word	0xffffffff


	//   ....[1]....
        /*0040*/ 	.word	0xffffffff


	//   ....[2]....
        /*0044*/ 	.word	0xffffffff


	//   ....[3]....
        /*0048*/ 	.word	0xffffffff


	//   ....[4]....
        /*004c*/ 	.word	0xffffffff


	//   ....[5]....
        /*0050*/ 	.word	0xffffffff


	//----- nvinfo : EIATTR_COOP_GROUP_INSTR_OFFSETS
	.align		4
.L_1352:
        /*0054*/ 	.byte	0x04, 0x28
        /*0056*/ 	.short	(.L_1354 - .L_1353)


	//   ....[0]....
.L_1353:
        /*0058*/ 	.word	0x00001c80


	//   ....[1]....
        /*005c*/ 	.word	0x00001ca0


	//   ....[2]....
        /*0060*/ 	.word	0x00001cc0


	//   ....[3]....
        /*0064*/ 	.word	0x00001d30


	//   ....[4]....
        /*0068*/ 	.word	0x00001d50


	//   ....[5]....
        /*006c*/ 	.word	0x00001d70


	//----- nvinfo : EIATTR_EXIT_INSTR_OFFSETS
	.align		4
.L_1354:
        /*0070*/ 	.byte	0x04, 0x1c
        /*0072*/ 	.short	(.L_1356 - .L_1355)


	//   ....[0]....
.L_1355:
        /*0074*/ 	.word	0x00004780


	//   ....[1]....
        /*0078*/ 	.word	0x00004ce0


	//----- nvinfo : EIATTR_CRS_STACK_SIZE
	.align		4
.L_1356:
        /*007c*/ 	.byte	0x04, 0x1e
        /*007e*/ 	.short	(.L_1358 - .L_1357)
.L_1357:
        /*0080*/ 	.word	0x00000000
.L_1358:


//--------------------- .nv.info._ZN5flash32flash_fwd_splitkv_combine_kernelI23Flash_fwd_kernel_traitsILi96ELi64ELi64ELi4ELb0ELb0EN7cutlass10bfloat16_tE19Flash_kernel_traitsILi96ELi64ELi64ELi4ES3_EELi16ELi2ELb1EEEvNS_16Flash_fwd_paramsE --------------------------
	.section	.nv.info._ZN5flash32flash_fwd_splitkv_combine_kernelI23Flash_fwd_kernel_traitsILi96ELi64ELi64ELi4ELb0ELb0EN7cutlass10bfloat16_tE19Flash_kernel_traitsILi96ELi64ELi64ELi4ES3_EELi16ELi2ELb1EEEvNS_16Flash_fwd_paramsE,"",@"SHT_CUDA_INFO"
	.sectionflags	@""
	.align	4


	//----- nvinfo : EIATTR_CUDA_API_VERSION
	.align		4
        /*0000*/ 	.byte	0x04, 0x37
        /*0002*/ 	.short	(.L_1360 - .L_1359)
.L_1359:
        /*0004*/ 	.word	0x00000082


	//----- nvinfo : EIATTR_SW2861232_WAR
	.align		4
.L_1360:
        /*0008*/ 	.byte	0x01, 0x35
	.zero		2


	//----- nvinfo : EIATTR_PARAM_CBANK
	.align		4
        /*000c*/ 	.byte	0x04, 0x0a
        /*000e*/ 	.short	(.L_1362 - .L_1361)
	.align		4
.L_1361:
        /*0010*/ 	.word	index@(.nv.constant0._ZN5flash32flash_fwd_splitkv_combine_kernelI23Flash_fwd_kernel_traitsILi96ELi64ELi64ELi4ELb0ELb0EN7cutlass10bfloat16_tE19Flash_kernel_traitsILi96ELi64ELi64ELi4ES3_EELi16ELi2ELb1EEEvNS_16Flash_fwd_paramsE)
        /*0014*/ 	.short	0x0160
        /*0016*/ 	.short	0x01d0


	//----- nvinfo : EIATTR_CBANK_PARAM_SIZE
	.align		4
.L_1362:
        /*0018*/ 	.byte	0x03, 0x19
        /*001a*/ 	.short	0x01d0


	//----- nvinfo : EIATTR_KPARAM_INFO
	.align		4
        /*001c*/ 	.byte	0x04, 0x17
        /*001e*/ 	.short	(.L_1364 - .L_1363)
.L_1363:
        /*0020*/ 	.word	0x00000000
        /*0024*/ 	.short	0x0000
        /*0026*/ 	.short	0x0000
        /*0028*/ 	.byte	0x00, 0xf0, 0x41, 0x07


	//----- nvinfo : EIATTR_MAXREG_COUNT
	.align		4
.L_1364:
        /*002c*/ 	.byte	0x03, 0x1b
        /*002e*/ 	.short	0x00ff


	//----- nvinfo : EIATTR_NUM_BARRIERS
	.align		4
        /*0030*/ 	.byte	0x02, 0x4c
        /*0032*/ 	.byte	0x01
	.zero		1


	//----- nvinfo : EIATTR_MERCURY_ISA_VERSION
	.align		4
        /*0034*/ 	.byte	0x03, 0x5f
        /*0036*/ 	.short	0x0000


	//----- nvinfo : EIATTR_COOP_GROUP_MASK_REGIDS
	.align		4
        /*0038*/ 	.byte	0x04, 0x29
        /*003a*/ 	.short	(.L_1366 - .L_1365)


	//   ....[0]....
.L_1365:
        /*003c*/ 	.word	0xffffffff


	//   ....[1]....
        /*0040*/ 	.word	0xffffffff


	//   ....[2]....
        /*0044*/ 	.word	0xffffffff


	//   ....[3]....
        /*0048*/ 	.word	0xffffffff


	//----- nvinfo : EIATTR_COOP_GROUP_INSTR_OFFSETS
	.align		4
.L_1366:
        /*004c*/ 	.byte	0x04, 0x28
        /*004e*/ 	.short	(.L_1368 - .L_1367)


	//   ....[0]....
.L_1367:
        /*0050*/ 	.word	0x00001c70


	//   ....[1]....
        /*0054*/ 	.word	0x00001c90


	//   ....[2]....
        /*0058*/ 	.word	0x00001d00


	//   ....[3]....
        /*005c*/ 	.word	0x00001d20


	//----- nvinfo : EIATTR_EXIT_INSTR_OFFSETS
	.align		4
.L_1368:
        /*0060*/ 	.byte	0x04, 0x1c
        /*0062*/ 	.short	(.L_1370 - .L_1369)


	//   ....[0]....
.L_1369:
        /*0064*/ 	.word	0x00004760


	//   ....[1]....
        /*0068*/ 	.word	0x00004cc0


	//----- nvinfo : EIATTR_CRS_STACK_SIZE
	.align		4
.L_1370:
        /*006c*/ 	.byte	0x04, 0x1e
        /*006e*/ 	.short	(.L_1372 - .L_1371)
.L_1371:
        /*0070*/ 	.word	0x00000000
.L_1372:


//--------------------- .nv.info._ZN5flash32flash_fwd_splitkv_combine_kernelI23Flash_fwd_kernel_traitsILi96ELi64ELi64ELi4ELb0ELb0EN7cutlass10bfloat16_tE19Flash_kernel_traitsILi96ELi64ELi64ELi4ES3_EELi16ELi1ELb1EEEvNS_16Flash_fwd_paramsE --------------------------
	.section	.nv.info._ZN5flash32flash_fwd_splitkv_combine_kernelI23Flash_fwd_kernel_traitsILi96ELi64ELi64ELi4ELb0ELb0EN7cutlass10bfloat16_tE19Flash_kernel_traitsILi96ELi64ELi64ELi4ES3_EELi16ELi1ELb1EEEvNS_16Flash_fwd_paramsE,"",@"SHT_CUDA_INFO"
	.sectionflags	@""
	.align	4


	//----- nvinfo : EIATTR_CUDA_API_VERSION
	.align		4
        /*0000*/ 	.byte	0x04, 0x37
        /*0002*/ 	.short	(.L_1374 - .L_1373)
.L_1373:
        /*0004*/ 	.word	0x00000082


	//----- nvinfo : EIATTR_SW2861232_WAR
	.align		4
.L_1374:
        /*0008*/ 	.byte	0x01, 0x35
	.zero		2


	//----- nvinfo : EIATTR_PARAM_CBANK
	.align		4
        /*000c*/ 	.byte	0x04, 0x0a
        /*000e*/ 	.short	(.L_1376 - .L_1375)
	.align		4
.L_1375:
        /*0010*/ 	.word	index@(.nv.constant0._ZN5flash32flash_fwd_splitkv_combine_kernelI23Flash_fwd_kernel_traitsILi96ELi64ELi64ELi4ELb0ELb0EN7cutlass10bfloat16_tE19Flash_kernel_traitsILi96ELi64ELi64ELi4ES3_EELi16ELi1ELb1EEEvNS_16Flash_fwd_paramsE)
        /*0014*/ 	.short	0x0160
        /*0016*/ 	.short	0x01d0


	//----- nvinfo : EIATTR_CBANK_PARAM_SIZE
	.align		4
.L_1376:
        /*0018*/ 	.byte	0x03, 0x19
        /*001a*/ 	.short	0x01d0


	//----- nvinfo : EIATTR_KPARAM_INFO
	.align		4
        /*001c*/ 	.byte	0x04, 0x17
        /*001e*/ 	.short	(.L_1378 - .L_1377)
.L_1377:
        /*0020*/ 	.word	0x00000000
        /*0024*/ 	.short	0x0000
        /*0026*/ 	.short	0x0000
        /*0028*/ 	.byte	0x00, 0xf0, 0x41, 0x07


	//----- nvinfo : EIATTR_MAXREG_COUNT
	.align		4
.L_1378:
        /*002c*/ 	.byte	0x03, 0x1b
        /*002e*/ 	.short	0x00ff


	//----- nvinfo : EIATTR_NUM_BARRIERS
	.align		4
        /*0030*/ 	.byte	0x02, 0x4c
        /*0032*/ 	.byte	0x01
	.zero		1


	//----- nvinfo : EIATTR_MERCURY_ISA_VERSION
	.align		4
        /*0034*/ 	.byte	0x03, 0x5f
        /*0036*/ 	.short	0x0000


	//----- nvinfo : EIATTR_COOP_GROUP_MASK_REGIDS
	.align		4
        /*0038*/ 	.byte	0x04, 0x29
        /*003a*/ 	.short	(.L_1380 - .L_1379)


	//   ....[0]....
.L_1379:
        /*003c*/ 	.word	0xffffffff


	//   ....[1]....
        /*0040*/ 	.word	0xffffffff


	//----- nvinfo : EIATTR_COOP_GROUP_INSTR_OFFSETS
	.align		4
.L_1380:
        /*0044*/ 	.byte	0x04, 0x28
        /*0046*/ 	.short	(.L_1382 - .L_1381)


	//   ....[0]....
.L_1381:
        /*0048*/ 	.word	0x00001ca0


	//   ....[1]....
        /*004c*/ 	.word	0x00001d30


	//----- nvinfo : EIATTR_EXIT_INSTR_OFFSETS
	.align		4
.L_1382:
        /*0050*/ 	.byte	0x04, 0x1c
        /*0052*/ 	.short	(.L_1384 - .L_1383)


	//   ....[0]....
.L_1383:
        /*0054*/ 	.word	0x000047c0


	//   ....[1]....
        /*0058*/ 	.word	0x00004d20


	//----- nvinfo : EIATTR_CRS_STACK_SIZE
	.align		4
.L_1384:
        /*005c*/ 	.byte	0x04, 0x1e
        /*005e*/ 	.short	(.L_1386 - .L_1385)
.L_1385:
        /*0060*/ 	.word	0x00000000
.L_1386:


//--------------------- .nv.info._ZN5flash24flash_fwd_splitkv_kernelI23Flash_fwd_kernel_traitsILi96ELi64ELi64ELi4ELb0ELb0EN7cutlass10bfloat16_tE19Flash_kernel_traitsILi96ELi64ELi64ELi4ES3_EELb1ELb0ELb0ELb0ELb0ELb0ELb0ELb0EEEvNS_16Flash_fwd_paramsE --------------------------
	.section	.nv.info._ZN5flash24flash_fwd_splitkv_kernelI23Flash_fwd_kernel_traitsILi96ELi64ELi64ELi4ELb0ELb0EN7cutlass10bfloat16_tE19Flash_kernel_traitsILi96ELi64ELi64ELi4ES3_EELb1ELb0ELb0ELb0ELb0ELb0ELb0ELb0EEEvNS_16Flash_fwd_paramsE,"",@"SHT_CUDA_INFO"
	.sectionflags	@""
	.align	4


	//----- nvinfo : EIATTR_CUDA_API_VERSION
	.align		4
        /*0000*/ 	.byte	0x04, 0x37
        /*0002*/ 	.short	(.L_1388 - .L_1387)
.L_1387:
        /*0004*/ 	.word	0x00000082


	//----- nvinfo : EIATTR_SW2861232_WAR
	.align		4
.L_1388:
        /*0008*/ 	.byte	0x01, 0x35
	.zero		2


	//----- nvinfo : EIATTR_PARAM_CBANK
	.align		4
        /*000c*/ 	.byte	0x04, 0x0a
        /*000e*/ 	.short	(.L_1390 - .L_1389)
	.align		4
.L_1389:
        /*0010*/ 	.word	index@(.nv.constant0._ZN5flash24flash_fwd_splitkv_kernelI23Flash_fwd_kernel_traitsILi96ELi64ELi64ELi4ELb0ELb0EN7cutlass10bfloat16_tE19Flash_kernel_traitsILi96ELi64ELi64ELi4ES3_EELb1ELb0ELb0ELb0ELb0ELb0ELb0ELb0EEEvNS_16Flash_fwd_paramsE)
        /*0014*/ 	.short	0x0160
        /*0016*/ 	.short	0x01d0


	//----- nvinfo : EIATTR_CBANK_PARAM_SIZE
	.align		4
.L_1390:
        /*0018*/ 	.byte	0x03, 0x19
        /*001a*/ 	.short	0x01d0


	//----- nvinfo : EIATTR_KPARAM_INFO
	.align		4
        /*001c*/ 	.byte	0x04, 0x17
        /*001e*/ 	.short	(.L_1392 - .L_1391)
.L_1391:
        /*0020*/ 	.word	0x00000000
        /*0024*/ 	.short	0x0000
        /*0026*/ 	.short	0x0000
        /*0028*/ 	.byte	0x00, 0xf0, 0x41, 0x07


	//----- nvinfo : EIATTR_MAXREG_COUNT
	.align		4
.L_1392:
        /*002c*/ 	.byte	0x03, 0x1b
        /*002e*/ 	.short	0x00ff


	//----- nvinfo : EIATTR_NUM_BARRIERS
	.align		4
        /*0030*/ 	.byte	0x02, 0x4c
        /*0032*/ 	.byte	0x01
	.zero		1


	//----- nvinfo : EIATTR_MERCURY_ISA_VERSION
	.align		4
        /*0034*/ 	.byte	0x03, 0x5f
        /*0036*/ 	.short	0x0000


	//----- nvinfo : EIATTR_COOP_GROUP_MASK_REGIDS
	.align		4
        /*0038*/ 	.byte	0x04, 0x29
        /*003a*/ 	.short	(.L_1394 - .L_1393)


	//   ....[0]....
.L_1393:
        /*003c*/ 	.word	0xffffffff


	//   ....[1]....
        /*0040*/ 	.word	0xffffffff


	//   ....[2]....
        /*0044*/ 	.word	0xffffffff


	//   ....[3]....
        /*0048*/ 	.word	0xffffffff


	//   ....[4]....
        /*004c*/ 	.word	0xffffffff


	//   ....[5]....
        /*0050*/ 	.word	0xffffffff


	//   ....[6]....
        /*0054*/ 	.word	0xffffffff


	//   ....[7]....
        /*0058*/ 	.word	0xffffffff


	//   ....[8]....
        /*005c*/ 	.word	0xffffffff


	//   ....[9]....
        /*0060*/ 	.word	0xffffffff


	//   ....[10]....
        /*0064*/ 	.word	0xffffffff


	//   ....[11]....
        /*0068*/ 	.word	0xffffffff


	//   ....[12]....
        /*006c*/ 	.word	0xffffffff


	//   ....[13]....
        /*0070*/ 	.word	0xffffffff


	//   ....[14]....
        /*0074*/ 	.word	0xffffffff


	//   ....[15]....
        /*0078*/ 	.word	0xffffffff


	//----- nvinfo : EIATTR_COOP_GROUP_INSTR_OFFSETS
	.align		4
.L_1394:
        /*007c*/ 	.byte	0x04, 0x28
        /*007e*/ 	.short	(.L_1396 - .L_1395)


	//   ....[0]....
.L_1395:
        /*0080*/ 	.word	0x00003c80


	//   ....[1]....
        /*0084*/ 	.word	0x00003d10


	//   ....[2]....
        /*0088*/ 	.word	0x00003d40


	//   ....[3]....
        /*008c*/ 	.word	0x00003da0


	//   ....[4]....
        /*0090*/ 	.word	0x00006520


	//   ....[5]....
        /*0094*/ 	.word	0x00006570


	//   ....[6]....
        /*0098*/ 	.word	0x00006590


	//   ....[7]....
        /*009c*/ 	.word	0x000065c0


	//   ....[8]....
        /*00a0*/ 	.word	0x00008b20


	//   ....[9]....
        /*00a4*/ 	.word	0x00008b40


	//   ....[10]....
        /*00a8*/ 	.word	0x00008b70


	//   ....[11]....
        /*00ac*/ 	.word	0x00008b80


	//   ....[12]....
        /*00b0*/ 	.word	0x00009b50


	//   ....[13]....
        /*00b4*/ 	.word	0x00009b90


	//   ....[14]....
        /*00b8*/ 	.word	0x00009bd0


	//   ....[15]....
        /*00bc*/ 	.word	0x00009be0


	//----- nvinfo : EIATTR_EXIT_INSTR_OFFSETS
	.align		4
.L_1396:
        /*00c0*/ 	.byte	0x04, 0x1c
        /*00c2*/ 	.short	(.L_1398 - .L_1397)


	//   ....[0]....
.L_1397:
        /*00c4*/ 	.word	0x000002d0


	//   ....[1]....
        /*00c8*/ 	.word	0x00000910


	//   ....[2]....
        /*00cc*/ 	.word	0x00000940


	//   ....[3]....
        /*00d0*/ 	.word	0x0000aa40


	//   ....[4]....
        /*00d4*/ 	.word	0x0000ab40


	//   ....[5]....
        /*00d8*/ 	.word	0x0000ab60


	//----- nvinfo : EIATTR_CTAIDZ_USED
	.align		4
.L_1398:
        /*00dc*/ 	.byte	0x01, 0x04
	.zero		2


	//----- nvinfo : EIATTR_CRS_STACK_SIZE
	.align		4
        /*00e0*/ 	.byte	0x04, 0x1e
        /*00e2*/ 	.short	(.L_1400 - .L_1399)
.L_1399:
        /*00e4*/ 	.word	0x00000000
.L_1400:


//--------------------- .nv.info._ZN5flash24flash_fwd_splitkv_kernelI23Flash_fwd_kernel_traitsILi96ELi64ELi64ELi4ELb0ELb0EN7cutlass10bfloat16_tE19Flash_kernel_traitsILi96ELi64ELi64ELi4ES3_EELb1ELb0ELb0ELb0ELb0ELb1ELb0ELb0EEEvNS_16Flash_fwd_paramsE --------------------------
	.section	.nv.info._ZN5flash24flash_fwd_splitkv_kernelI23Flash_fwd_kernel_traitsILi96ELi64ELi64ELi4ELb0ELb0EN7cutlass10bfloat16_tE19Flash_kernel_traitsILi96ELi64ELi64ELi4ES3_EELb1ELb0ELb0ELb0ELb0ELb1ELb0ELb0EEEvNS_16Flash_fwd_paramsE,"",@"SHT_CUDA_INFO"
	.sectionflags	@""
	.align	4


	//----- nvinfo : EIATTR_CUDA_API_VERSION
	.align		4
        /*0000*/ 	.byte	0x04, 0x37
        /*0002*/ 	.short	(.L_1402 - .L_1401)
.L_1401:
        /*0004*/ 	.word	0x00000082


	//----- nvinfo : EIATTR_SW2861232_WAR
	.align		4
.L_1402:
        /*0008*/ 	.byte	0x01, 0x35
	.zero		2


	//----- nvinfo : EIATTR_PARAM_CBANK
	.align		4
        /*000c*/ 	.byte	0x04, 0x0a
        /*000e*/ 	.short	(.L_1404 - .L_1403)
	.align		4
.L_1403:
        /*0010*/ 	.word	index@(.nv.constant0._ZN5flash24flash_fwd_splitkv_kernelI23Flash_fwd_kernel_traitsILi96ELi64ELi64ELi4ELb0ELb0EN7cutlass10bfloat16_tE19Flash_kernel_traitsILi96ELi64ELi64ELi4ES3_EELb1ELb0ELb0ELb0ELb0ELb1ELb0ELb0EEEvNS_16Flash_fwd_paramsE)
        /*0014*/ 	.short	0x0160
        /*0016*/ 	.short	0x01d0


	//----- nvinfo : EIATTR_CBANK_PARAM_SIZE
	.align		4
.L_1404:
        /*0018*/ 	.byte	0x03, 0x19
        /*001a*/ 	.short	0x01d0


	//----- nvinfo : EIATTR_KPARAM_INFO
	.align		4
        /*001c*/ 	.byte	0x04, 0x17
        /*001e*/ 	.short	(.L_1406 - .L_1405)
.L_1405:
        /*0020*/ 	.word	0x00000000
        /*0024*/ 	.short	0x0000
        /*0026*/ 	.short	0x0000
        /*0028*/ 	.byte	0x00, 0xf0, 0x41, 0x07


	//----- nvinfo : EIATTR_MAXREG_COUNT
	.align		4
.L_1406:
        /*002c*/ 	.byte	0x03, 0x1b
        /*002e*/ 	.short	0x00ff


	//----- nvinfo : EIATTR_NUM_BARRIERS
	.align		4
        /*0030*/ 	.byte	0x02, 0x4c
        /*0032*/ 	.byte	0x01
	.zero		1


	//----- nvinfo : EIATTR_MERCURY_ISA_VERSION
	.align		4
        /*0034*/ 	.byte	0x03, 0x5f
        /*0036*/ 	.short	0x0000


	//----- nvinfo : EIATTR_COOP_GROUP_MASK_REGIDS
	.align		4
        /*0038*/ 	.byte	0x04, 0x29
        /*003a*/ 	.short	(.L_1408 - .L_1407)


	//   ....[0]....
.L_1407:
        /*003c*/ 	.word	0xffffffff


	//   ....[1]....
        /*0040*/ 	.word	0xffffffff


	//   ....[2]....
        /*0044*/ 	.word	0xffffffff


	//   ....[3]....
        /*0048*/ 	.word	0xffffffff


	//   ....[4]....
        /*004c*/ 	.word	0xffffffff


	//   ....[5]....
        /*0050*/ 	.word	0xffffffff


	//   ....[6]....
        /*0054*/ 	.word	0xffffffff


	//   ....[7]....
        /*0058*/ 	.word	0xffffffff


	//   ....[8]....
        /*005c*/ 	.word	0xffffffff


	//   ....[9]....
        /*0060*/ 	.word	0xffffffff


	//   ....[10]....
        /*0064*/ 	.word	0xffffffff


	//   ....[11]....
        /*0068*/ 	.word	0xffffffff


	//   ....[12]....
        /*006c*/ 	.word	0xffffffff


	//   ....[13]....
        /*0070*/ 	.word	0xffffffff


	//   ....[14]....
        /*0074*/ 	.word	0xffffffff


	//   ....[15]....
        /*0078*/ 	.word	0xffffffff


	//----- nvinfo : EIATTR_COOP_GROUP_INSTR_OFFSETS
	.align		4
.L_1408:
        /*007c*/ 	.byte	0x04, 0x28
        /*007e*/ 	.short	(.L_1410 - .L_1409)


	//   ....[0]....
.L_1409:
        /*0080*/ 	.word	0x000040e0


	//   ....[1]....
        /*0084*/ 	.word	0x00004130


	//   ....[2]....
        /*0088*/ 	.word	0x00004140


	//   ....[3]....
        /*008c*/ 	.word	0x000041b0


	//   ....[4]....
        /*0090*/ 	.word	0x00006d30


	//   ....[5]....
        /*0094*/ 	.word	0x00006d70


	//   ....[6]....
        /*0098*/ 	.word	0x00006d90


	//   ....[7]....
        /*009c*/ 	.word	0x00006dc0


	//   ....[8]....
        /*00a0*/ 	.word	0x00009750


	//   ....[9]....
        /*00a4*/ 	.word	0x00009760


	//   ....[10]....
        /*00a8*/ 	.word	0x00009790


	//   ....[11]....
        /*00ac*/ 	.word	0x000097a0


	//   ....[12]....
        /*00b0*/ 	.word	0x0000a750


	//   ....[13]....
        /*00b4*/ 	.word	0x0000a790


	//   ....[14]....
        /*00b8*/ 	.word	0x0000a7d0


	//   ....[15]....
        /*00bc*/ 	.word	0x0000a7e0


	//----- nvinfo : EIATTR_EXIT_INSTR_OFFSETS
	.align		4
.L_1410:
        /*00c0*/ 	.byte	0x04, 0x1c
        /*00c2*/ 	.short	(.L_1412 - .L_1411)


	//   ....[0]....
.L_1411:
        /*00c4*/ 	.word	0x000002d0


	//   ....[1]....
        /*00c8*/ 	.word	0x00000910


	//   ....[2]....
        /*00cc*/ 	.word	0x00000940


	//   ....[3]....
        /*00d0*/ 	.word	0x0000b640


	//   ....[4]....
        /*00d4*/ 	.word	0x0000b740


	//   ....[5]....
        /*00d8*/ 	.word	0x0000b760


	//----- nvinfo : EIATTR_CTAIDZ_USED
	.align		4
.L_1412:
        /*00dc*/ 	.byte	0x01, 0x04
	.zero		2


	//----- nvinfo : EIATTR_CRS_STACK_SIZE
	.align		4
        /*00e0*/ 	.byte	0x04, 0x1e
        /*00e2*/ 	.short	(.L_1414 - .L_1413)
.L_1413:
        /*00e4*/ 	.word	0x00000000
.L_1414:


//--------------------- .nv.info._ZN5flash24flash_fwd_splitkv_kernelI23Flash_fwd_kernel_traitsILi96ELi64ELi64ELi4ELb0ELb0EN7cutlass10bfloat16_tE19Flash_kernel_traitsILi96ELi64ELi64ELi4ES3_EELb1ELb0ELb0ELb0ELb0ELb0ELb0ELb1EEEvNS_16Flash_fwd_paramsE --------------------------
	.section	.nv.info._ZN5flash24flash_fwd_splitkv_kernelI23Flash_fwd_kernel_traitsILi96ELi64ELi64ELi4ELb0ELb0EN7cutlass10bfloat16_tE19Flash_kernel_traitsILi96ELi64ELi64ELi4ES3_EELb1ELb0ELb0ELb0ELb0ELb0ELb0ELb1EEEvNS_16Flash_fwd_paramsE,"",@"SHT_CUDA_INFO"
	.sectionflags	@""
	.align	4


	//----- nvinfo : EIATTR_CUDA_API_VERSION
	.align		4
        /*0000*/ 	.byte	0x04, 0x37
        /*0002*/ 	.short	(.L_1416 - .L_1415)
.L_1415:
        /*0004*/ 	.word	0x00000082


	//----- nvinfo : EIATTR_SW2861232_WAR
	.align		4
.L_1416:
        /*0008*/ 	.byte	0x01, 0x35
	.zero		2


	//----- nvinfo : EIATTR_PARAM_CBANK
	.align		4
        /*000c*/ 	.byte	0x04, 0x0a
        /*000e*/ 	.short	(.L_1418 - .L_1417)
	.align		4
.L_1417:
        /*0010*/ 	.word	index@(.nv.constant0._ZN5flash24flash_fwd_splitkv_kernelI23Flash_fwd_kernel_traitsILi96ELi64ELi64ELi4ELb0ELb0EN7cutlass10bfloat16_tE19Flash_kernel_traitsILi96ELi64ELi64ELi4ES3_EELb1ELb0ELb0ELb0ELb0ELb0ELb0ELb1EEEvNS_16Flash_fwd_paramsE)
        /*0014*/ 	.short	0x0160
        /*0016*/ 	.short	0x01d0


	//----- nvinfo : EIATTR_CBANK_PARAM_SIZE
	.align		4
.L_1418:
        /*0018*/ 	.byte	0x03, 0x19
        /*001a*/ 	.short	0x01d0


	//----- nvinfo : EIATTR_KPARAM_INFO
	.align		4
        /*001c*/ 	.byte	0x04, 0x17
        /*001e*/ 	.short	(.L_1420 - .L_1419)
.L_1419:
        /*0020*/ 	.word	0x00000000
        /*0024*/ 	.short	0x0000
        /*0026*/ 	.short	0x0000
        /*0028*/ 	.byte	0x00, 0xf0, 0x41, 0x07


	//----- nvinfo : EIATTR_MAXREG_COUNT
	.align		4
.L_1420:
        /*002c*/ 	.byte	0x03, 0x1b
        /*002e*/ 	.short	0x00ff


	//----- nvinfo : EIATTR_NUM_BARRIERS
	.align		4
        /*0030*/ 	.byte	0x02, 0x4c
        /*0032*/ 	.byte	0x01
	.zero		1


	//----- nvinfo : EIATTR_MERCURY_ISA_VERSION
	.align		4
        /*0034*/ 	.byte	0x03, 0x5f
        /*0036*/ 	.short	0x0000


	//----- nvinfo : EIATTR_COOP_GROUP_MASK_REGIDS
	.align		4
        /*0038*/ 	.byte	0x04, 0x29
        /*003a*/ 	.short	(.L_1422 - .L_1421)


	//   ....[0]....
.L_1421:
        /*003c*/ 	.word	0xffffffff


	//   ....[1]....
        /*0040*/ 	.word	0xffffffff


	//   ....[2]....
        /*0044*/ 	.word	0xffffffff


	//   ....[3]....
        /*0048*/ 	.word	0xffffffff


	//   ....[4]....
        /*004c*/ 	.word	0xffffffff


	//   ....[5]....
        /*0050*/ 	.word	0xffffffff


	//   ....[6]....
        /*0054*/ 	.word	0xffffffff


	//   ....[7]....
        /*0058*/ 	.word	0xffffffff


	//   ....[8]....
        /*005c*/ 	.word	0xffffffff


	//   ....[9]....
        /*0060*/ 	.word	0xffffffff


	//   ....[10]....
        /*0064*/ 	.word	0xffffffff


	//   ....[11]....
        /*0068*/ 	.word	0xffffffff


	//   ....[12]....
        /*006c*/ 	.word	0xffffffff


	//   ....[13]....
        /*0070*/ 	.word	0xffffffff


	//   ....[14]....
        /*0074*/ 	.word	0xffffffff


	//   ....[15]....
        /*0078*/ 	.word	0xffffffff


	//----- nvinfo : EIATTR_COOP_GROUP_INSTR_OFFSETS
	.align		4
.L_1422:
        /*007c*/ 	.byte	0x04, 0x28
        /*007e*/ 	.short	(.L_1424 - .L_1423)


	//   ....[0]....
.L_1423:
        /*0080*/ 	.word	0x0000bdf0


	//   ....[1]....
        /*0084*/ 	.word	0x0000bf20


	//   ....[2]....
        /*0088*/ 	.word	0x0000bf30


	//   ....[3]....
        /*008c*/ 	.word	0x0000bf80


	//   ....[4]....
        /*0090*/ 	.word	0x0000e6c0


	//   ....[5]....
        /*0094*/ 	.word	0x0000e6d0


	//   ....[6]....
        /*0098*/ 	.word	0x0000e700


	//   ....[7]....
        /*009c*/ 	.word	0x0000e710


	//   ....[8]....
        /*00a0*/ 	.word	0x00010c90


	//   ....[9]....
        /*00a4*/ 	.word	0x00010cb0


	//   ....[10]....
        /*00a8*/ 	.word	0x00010ce0


	//   ....[11]....
        /*00ac*/ 	.word	0x00010cf0


	//   ....[12]....
        /*00b0*/ 	.word	0x00011cb0


	//   ....[13]....
        /*00b4*/ 	.word	0x00011cf0


	//   ....[14]....
        /*00b8*/ 	.word	0x00011d30


	//   ....[15]....
        /*00bc*/ 	.word	0x00011d40


	//----- nvinfo : EIATTR_EXIT_INSTR_OFFSETS
	.align		4
.L_1424:
        /*00c0*/ 	.byte	0x04, 0x1c
        /*00c2*/ 	.short	(.L_1426 - .L_1425)


	//   ....[0]....
.L_1425:
        /*00c4*/ 	.word	0x00000310


	//   ....[1]....
        /*00c8*/ 	.word	0x00000930


	//   ....[2]....
        /*00cc*/ 	.word	0x00000960


	//   ....[3]....
        /*00d0*/ 	.word	0x00012bd0


	//   ....[4]....
        /*00d4*/ 	.word	0x00012cd0


	//   ....[5]....
        /*00d8*/ 	.word	0x00012cf0


	//----- nvinfo : EIATTR_CTAIDZ_USED
	.align		4
.L_1426:
        /*00dc*/ 	.byte	0x01, 0x04
	.zero		2


	//----- nvinfo : EIATTR_CRS_STACK_SIZE
	.align		4
        /*00e0*/ 	.byte	0x04, 0x1e
        /*00e2*/ 	.short	(.L_1428 - .L_1427)
.L_1427:
        /*00e4*/ 	.word	0x00000000
.L_1428:


//--------------------- .nv.info._ZN5flash24flash_fwd_splitkv_kernelI23Flash_fwd_kernel_traitsILi96ELi64ELi64ELi4ELb0ELb0EN7cutlass10bfloat16_tE19Flash_kernel_traitsILi96ELi64ELi64ELi4ES3_EELb1ELb0ELb0ELb0ELb0ELb1ELb0ELb1EEEvNS_16Flash_fwd_paramsE --------------------------
	.section	.nv.info._ZN5flash24flash_fwd_splitkv_kernelI23Flash_fwd_kernel_traitsILi96ELi64ELi64ELi4ELb0ELb0EN7cutlass10bfloat16_tE19Flash_kernel_traitsILi96ELi64ELi64ELi4ES3_EELb1ELb0ELb0ELb0ELb0ELb1ELb0ELb1EEEvNS_16Flash_fwd_paramsE,"",@"SHT_CUDA_INFO"
	.sectionflags	@""
	.align	4


	//----- nvinfo : EIATTR_CUDA_API_VERSION
	.align		4
        /*0000*/ 	.byte	0x04, 0x37
        /*0002*/ 	.short	(.L_1430 - .L_1429)
.L_1429:
        /*0004*/ 	.word	0x00000082


	//----- nvinfo : EIATTR_SW2861232_WAR
	.align		4
.L_1430:
        /*0008*/ 	.byte	0x01, 0x35
	.zero		2


	//----- nvinfo : EIATTR_PARAM_CBANK
	.align		4
        /*000c*/ 	.byte	0x04, 0x0a
        /*000e*/ 	.short	(.L_1432 - .L_1431)
	.align		4
.L_1431:
        /*0010*/ 	.word	index@(.nv.constant0._ZN5flash24flash_fwd_splitkv_kernelI23Flash_fwd_kernel_traitsILi96ELi64ELi64ELi4ELb0ELb0EN7cutlass10bfloat16_tE19Flash_kernel_traitsILi96ELi64ELi64ELi4ES3_EELb1ELb0ELb0ELb0ELb0ELb1ELb0ELb1EEEvNS_16Flash_fwd_paramsE)
        /*0014*/ 	.short	0x0160
        /*0016*/ 	.short	0x01d0


	//----- nvinfo : EIATTR_CBANK_PARAM_SIZE
	.align		4
.L_1432:
        /*0018*/ 	.byte	0x03, 0x19
        /*001a*/ 	.short	0x01d0


	//----- nvinfo : EIATTR_KPARAM_INFO
	.align		4
        /*001c*/ 	.byte	0x04, 0x17
        /*001e*/ 	.short	(.L_1434 - .L_1433)
.L_1433:
        /*0020*/ 	.word	0x00000000
        /*0024*/ 	.short	0x0000
        /*0026*/ 	.short	0x0000
        /*0028*/ 	.byte	0x00, 0xf0, 0x41, 0x07


	//----- nvinfo : EIATTR_MAXREG_COUNT
	.align		4
.L_1434:
        /*002c*/ 	.byte	0x03, 0x1b
        /*002e*/ 	.short	0x00ff


	//----- nvinfo : EIATTR_NUM_BARRIERS
	.align		4
        /*0030*/ 	.byte	0x02, 0x4c
        /*0032*/ 	.byte	0x01
	.zero		1


	//----- nvinfo : EIATTR_MERCURY_ISA_VERSION
	.align		4
        /*0034*/ 	.byte	0x03, 0x5f
        /*0036*/ 	.short	0x0000


	//----- nvinfo : EIATTR_COOP_GROUP_MASK_REGIDS
	.align		4
        /*0038*/ 	.byte	0x04, 0x29
        /*003a*/ 	.short	(.L_1436 - .L_1435)


	//   ....[0]....
.L_1435:
        /*003c*/ 	.word	0xffffffff


	//   ....[1]....
        /*0040*/ 	.word	0xffffffff


	//   ....[2]....
        /*0044*/ 	.word	0xffffffff


	//   ....[3]....
        /*0048*/ 	.word	0xffffffff


	//   ....[4]....
        /*004c*/ 	.word	0xffffffff


	//   ....[5]....
        /*0050*/ 	.word	0xffffffff


	//   ....[6]....
        /*0054*/ 	.word	0xffffffff


	//   ....[7]....
        /*0058*/ 	.word	0xffffffff


	//   ....[8]....
        /*005c*/ 	.word	0xffffffff


	//   ....[9]....
        /*0060*/ 	.word	0xffffffff


	//   ....[10]....
        /*0064*/ 	.word	0xffffffff


	//   ....[11]....
        /*0068*/ 	.word	0xffffffff


	//   ....[12]....
        /*006c*/ 	.word	0xffffffff


	//   ....[13]....
        /*0070*/ 	.word	0xffffffff


	//   ....[14]....
        /*0074*/ 	.word	0xffffffff


	//   ....[15]....
        /*0078*/ 	.word	0xffffffff


	//----- nvinfo : EIATTR_COOP_GROUP_INSTR_OFFSETS
	.align		4
.L_1436:
        /*007c*/ 	.byte	0x04, 0x28
        /*007e*/ 	.short	(.L_1438 - .L_1437)


	//   ....[0]....
.L_1437:
        /*0080*/ 	.word	0x0000c2e0


	//   ....[1]....
        /*0084*/ 	.word	0x0000c300


	//   ....[2]....
        /*0088*/ 	.word	0x0000c320


	//   ....[3]....
        /*008c*/ 	.word	0x0000c340


	//   ....[4]....
        /*0090*/ 	.word	0x0000eeb0


	//   ....[5]....
        /*0094*/ 	.word	0x0000eec0


	//   ....[6]....
        /*0098*/ 	.word	0x0000ef00


	//   ....[7]....
        /*009c*/ 	.word	0x0000ef10


	//   ....[8]....
        /*00a0*/ 	.word	0x00011890


	//   ....[9]....
        /*00a4*/ 	.word	0x000118a0


	//   ....[10]....
        /*00a8*/ 	.word	0x000118d0


	//   ....[11]....
        /*00ac*/ 	.word	0x000118e0


	//   ....[12]....
        /*00b0*/ 	.word	0x00012890


	//   ....[13]....
        /*00b4*/ 	.word	0x000128d0


	//   ....[14]....
        /*00b8*/ 	.word	0x00012910


	//   ....[15]....
        /*00bc*/ 	.word	0x00012920


	//----- nvinfo : EIATTR_EXIT_INSTR_OFFSETS
	.align		4
.L_1438:
        /*00c0*/ 	.byte	0x04, 0x1c
        /*00c2*/ 	.short	(.L_1440 - .L_1439)


	//   ....[0]....
.L_1439:
        /*00c4*/ 	.word	0x00000310


	//   ....[1]....
        /*00c8*/ 	.word	0x00000930


	//   ....[2]....
        /*00cc*/ 	.word	0x00000960


	//   ....[3]....
        /*00d0*/ 	.word	0x000137b0


	//   ....[4]....
        /*00d4*/ 	.word	0x000138b0


	//   ....[5]....
        /*00d8*/ 	.word	0x000138d0


	//----- nvinfo : EIATTR_CTAIDZ_USED
	.align		4
.L_1440:
        /*00dc*/ 	.byte	0x01, 0x04
	.zero		2


	//----- nvinfo : EIATTR_CRS_STACK_SIZE
	.align		4
        /*00e0*/ 	.byte	0x04, 0x1e
        /*00e2*/ 	.short	(.L_1442 - .L_1441)
.L_1441:
        /*00e4*/ 	.word	0x00000000
.L_1442:


//--------------------- .nv.info._ZN5flash24flash_fwd_splitkv_kernelI23Flash_fwd_kernel_traitsILi96ELi64ELi64ELi4ELb0ELb0EN7cutlass10bfloat16_tE19Flash_kernel_traitsILi96ELi64ELi64ELi4ES3_EELb1ELb0ELb0ELb0ELb0ELb0ELb1ELb0EEEvNS_16Flash_fwd_paramsE --------------------------
	.section	.nv.info._ZN5flash24flash_fwd_splitkv_kernelI23Flash_fwd_kernel_traitsILi96ELi64ELi64ELi4ELb0ELb0EN7cutlass10bfloat16_tE19Flash_kernel_traitsILi96ELi64ELi64ELi4ES3_EELb1ELb0ELb0ELb0ELb0ELb0ELb1ELb0EEEvNS_16Flash_fwd_paramsE,"",@"SHT_CUDA_INFO"
	.sectionflags	@""
	.align	4


	//----- nvinfo : EIATTR_CUDA_API_VERSION
	.align		4
        /*0000*/ 	.byte	0x04, 0x37
        /*0002*/ 	.short	(.L_1444 - .L_1443)
.L_1443:
        /*0004*/ 	.word	0x00000082


	//----- nvinfo : EIATTR_SW2861232_WAR
	.align		4
.L_1444:
        /*0008*/ 	.byte	0x01, 0x35
	.zero		2


	//----- nvinfo : EIATTR_PARAM_CBANK
	.align		4
        /*000c*/ 	.byte	0x04, 0x0a
        /*000e*/ 	.short	(.L_1446 - .L_1445)
	.align		4
.L_1445:
        /*0010*/ 	.word	index@(.nv.constant0._ZN5flash24flash_fwd_splitkv_kernelI23Flash_fwd_kernel_traitsILi96ELi64ELi64ELi4ELb0ELb0EN7cutlass10bfloat16_tE19Flash_kernel_traitsILi96ELi64ELi64ELi4ES3_EELb1ELb0ELb0ELb0ELb0ELb0ELb1ELb0EEEvNS_16Flash_fwd_paramsE)
        /*0014*/ 	.short	0x0160
        /*0016*/ 	.short	0x01d0


	//----- nvinfo : EIATTR_CBANK_PARAM_SIZE
	.align		4
.L_1446:
        /*0018*/ 	.byte	0x03, 0x19
        /*001a*/ 	.short	0x01d0


	//----- nvinfo : EIATTR_KPARAM_INFO
	.align		4
        /*001c*/ 	.byte	0x04, 0x17
        /*001e*/ 	.short	(.L_1448 - .L_1447)
.L_1447:
        /*0020*/ 	.word	0x00000000
        /*0024*/ 	.short	0x0000
        /*0026*/ 	.short	0x0000
        /*0028*/ 	.byte	0x00, 0xf0, 0x41, 0x07


	//----- nvinfo : EIATTR_MAXREG_COUNT
	.align		4
.L_1448:
        /*002c*/ 	.byte	0x03, 0x1b
        /*002e*/ 	.short	0x00ff


	//----- nvinfo : EIATTR_NUM_BARRIERS
	.align		4
        /*0030*/ 	.byte	0x02, 0x4c
        /*0032*/ 	.byte	0x01
	.zero		1


	//----- nvinfo : EIATTR_MERCURY_ISA_VERSION
	.align		4
        /*0034*/ 	.byte	0x03, 0x5f
        /*0036*/ 	.short	0x0000


	//----- nvinfo : EIATTR_COOP_GROUP_MASK_REGIDS
	.align		4
        /*0038*/ 	.byte	0x04, 0x29
        /*003a*/ 	.short	(.L_1450 - .L_1449)


	//   ....[0]....
.L_1449:
        /*003c*/ 	.word	0xffffffff


	//   ....[1]....
        /*0040*/ 	.word	0xffffffff


	//   ....[2]....
        /*0044*/ 	.word	0xffffffff


	//   ....[3]....
        /*0048*/ 	.word	0xffffffff


	//   ....[4]....
        /*004c*/ 	.word	0xffffffff


	//   ....[5]....
        /*0050*/ 	.word	0xffffffff


	//   ....[6]....
        /*0054*/ 	.word	0xffffffff


	//   ....[7]....
        /*0058*/ 	.word	0xffffffff


	//   ....[8]....
        /*005c*/ 	.word	0xffffffff


	//   ....[9]....
        /*0060*/ 	.word	0xffffffff


	//   ....[10]....
        /*0064*/ 	.word	0xffffffff


	//   ....[11]....
        /*0068*/ 	.word	0xffffffff


	//   ....[12]....
        /*006c*/ 	.word	0xffffffff


	//   ....[13]....
        /*0070*/ 	.word	0xffffffff


	//   ....[14]....
        /*0074*/ 	.word	0xffffffff


	//   ....[15]....
        /*0078*/ 	.word	0xffffffff


	//----- nvinfo : EIATTR_COOP_GROUP_INSTR_OFFSETS
	.align		4
.L_1450:
        /*007c*/ 	.byte	0x04, 0x28
        /*007e*/ 	.short	(.L_1452 - .L_1451)


	//   ....[0]....
.L_1451:
        /*0080*/ 	.word	0x00003f90


	//   ....[1]....
        /*0084*/ 	.word	0x00004010


	//   ....[2]....
        /*0088*/ 	.word	0x00004020


	//   ....[3]....
        /*008c*/ 	.word	0x00004090


	//   ....[4]....
        /*0090*/ 	.word	0x00006830


	//   ....[5]....
        /*0094*/ 	.word	0x00006870


	//   ....[6]....
        /*0098*/ 	.word	0x00006890


	//   ....[7]....
        /*009c*/ 	.word	0x000068c0


	//   ....[8]....
        /*00a0*/ 	.word	0x00008e20


	//   ....[9]....
        /*00a4*/ 	.word	0x00008e40


	//   ....[10]....
        /*00a8*/ 	.word	0x00008e70


	//   ....[11]....
        /*00ac*/ 	.word	0x00008e80


	//   ....[12]....
        /*00b0*/ 	.word	0x00009e40


	//   ....[13]....
        /*00b4*/ 	.word	0x00009e80


	//   ....[14]....
        /*00b8*/ 	.word	0x00009ee0


	//   ....[15]....
        /*00bc*/ 	.word	0x00009ef0


	//----- nvinfo : EIATTR_EXIT_INSTR_OFFSETS
	.align		4
.L_1452:
        /*00c0*/ 	.byte	0x04, 0x1c
        /*00c2*/ 	.short	(.L_1454 - .L_1453)


	//   ....[0]....
.L_1453:
        /*00c4*/ 	.word	0x00000420


	//   ....[1]....
        /*00c8*/ 	.word	0x00000bf0


	//   ....[2]....
        /*00cc*/ 	.word	0x00000c20


	//   ....[3]....
        /*00d0*/ 	.word	0x0000adf0


	//   ....[4]....
        /*00d4*/ 	.word	0x0000ae50


	//   ....[5]....
        /*00d8*/ 	.word	0x0000ae70


	//----- nvinfo : EIATTR_CTAIDZ_USED
	.align		4
.L_1454:
        /*00dc*/ 	.byte	0x01, 0x04
	.zero		2


	//----- nvinfo : EIATTR_CRS_STACK_SIZE
	.align		4
        /*00e0*/ 	.byte	0x04, 0x1e
        /*00e2*/ 	.short	(.L_1456 - .L_1455)
.L_1455:
        /*00e4*/ 	.word	0x00000000
.L_1456:


//--------------------- .nv.info._ZN5flash24flash_fwd_splitkv_kernelI23Flash_fwd_kernel_traitsILi96ELi64ELi64ELi4ELb0ELb0EN7cutlass10bfloat16_tE19Flash_kernel_traitsILi96ELi64ELi64ELi4ES3_EELb1ELb0ELb0ELb0ELb0ELb1ELb1ELb0EEEvNS_16Flash_fwd_paramsE --------------------------
	.section	.nv.info._ZN5flash24flash_fwd_splitkv_kernelI23Flash_fwd_kernel_traitsILi96ELi64ELi64ELi4ELb0ELb0EN7cutlass10bfloat16_tE19Flash_kernel_traitsILi96ELi64ELi64ELi4ES3_EELb1ELb0ELb0ELb0ELb0ELb1ELb1ELb0EEEvNS_16Flash_fwd_paramsE,"",@"SHT_CUDA_INFO"
	.sectionflags	@""
	.align	4


	//----- nvinfo : EIATTR_CUDA_API_VERSION
	.align		4
        /*0000*/ 	.byte	0x04, 0x37
        /*0002*/ 	.short	(.L_1458 - .L_1457)
.L_1457:
        /*0004*/ 	.word	0x00000082


	//----- nvinfo : EIATTR_SW2861232_WAR
	.align		4
.L_1458:
        /*0008*/ 	.byte	0x01, 0x35
	.zero		2


	//----- nvinfo : EIATTR_PARAM_CBANK
	.align		4
        /*000c*/ 	.byte	0x04, 0x0a
        /*000e*/ 	.short	(.L_1460 - .L_1459)
	.align		4
.L_1459:
        /*0010*/ 	.word	index@(.nv.constant0._ZN5flash24flash_fwd_splitkv_kernelI23Flash_fwd_kernel_traitsILi96ELi64ELi64ELi4ELb0ELb0EN7cutlass10bfloat16_tE19Flash_kernel_traitsILi96ELi64ELi64ELi4ES3_EELb1ELb0ELb0ELb0ELb0ELb1ELb1ELb0EEEvNS_16Flash_fwd_paramsE)
        /*0014*/ 	.short	0x0160
        /*0016*/ 	.short	0x01d0


	//----- nvinfo : EIATTR_CBANK_PARAM_SIZE
	.align		4
.L_1460:
        /*0018*/ 	.byte	0x03, 0x19
        /*001a*/ 	.short	0x01d0


	//----- nvinfo : EIATTR_KPARAM_INFO
	.align		4
        /*001c*/ 	.byte	0x04, 0x17
        /*001e*/ 	.short	(.L_1462 - .L_1461)
.L_1461:
        /*0020*/ 	.word	0x00000000
        /*0024*/ 	.short	0x0000
        /*0026*/ 	.short	0x0000
        /*0028*/ 	.byte	0x00, 0xf0, 0x41, 0x07


	//----- nvinfo : EIATTR_MAXREG_COUNT
	.align		4
.L_1462:
        /*002c*/ 	.byte	0x03, 0x1b
        /*002e*/ 	.short	0x00ff


	//----- nvinfo : EIATTR_NUM_BARRIERS
	.align		4
        /*0030*/ 	.byte	0x02, 0x4c
        /*0032*/ 	.byte	0x01
	.zero		1


	//----- nvinfo : EIATTR_MERCURY_ISA_VERSION
	.align		4
        /*0034*/ 	.byte	0x03, 0x5f
        /*0036*/ 	.short	0x0000


	//----- nvinfo : EIATTR_COOP_GROUP_MASK_REGIDS
	.align		4
        /*0038*/ 	.byte	0x04, 0x29
        /*003a*/ 	.short	(.L_1464 - .L_1463)


	//   ....[0]....
.L_1463:
        /*003c*/ 	.word	0xffffffff


	//   ....[1]....
        /*0040*/ 	.word	0xffffffff


	//   ....[2]....
        /*0044*/ 	.word	0xffffffff


	//   ....[3]....
        /*0048*/ 	.word	0xffffffff


	//   ....[4]....
        /*004c*/ 	.word	0xffffffff


	//   ....[5]....
        /*0050*/ 	.word	0xffffffff


	//   ....[6]....
        /*0054*/ 	.word	0xffffffff


	//   ....[7]....
        /*0058*/ 	.word	0xffffffff


	//   ....[8]....
        /*005c*/ 	.word	0xffffffff


	//   ....[9]....
        /*0060*/ 	.word	0xffffffff


	//   ....[10]....
        /*0064*/ 	.word	0xffffffff


	//   ....[11]....
        /*0068*/ 	.word	0xffffffff


	//   ....[12]....
        /*006c*/ 	.word	0xffffffff


	//   ....[13]....
        /*0070*/ 	.word	0xffffffff


	//   ....[14]....
        /*0074*/ 	.word	0xffffffff


	//   ....[15]....
        /*0078*/ 	.word	0xffffffff


	//----- nvinfo : EIATTR_COOP_GROUP_INSTR_OFFSETS
	.align		4
.L_1464:
        /*007c*/ 	.byte	0x04, 0x28
        /*007e*/ 	.short	(.L_1466 - .L_1465)


	//   ....[0]....
.L_1465:
        /*0080*/ 	.word	0x00004390


	//   ....[1]....
        /*0084*/ 	.word	0x00004400


	//   ....[2]....
        /*0088*/ 	.word	0x00004410


	//   ....[3]....
        /*008c*/ 	.word	0x00004440


	//   ....[4]....
        /*0090*/ 	.word	0x00007050


	//   ....[5]....
        /*0094*/ 	.word	0x00007070


	//   ....[6]....
        /*0098*/ 	.word	0x00007090


	//   ....[7]....
        /*009c*/ 	.word	0x000070c0


	//   ....[8]....
        /*00a0*/ 	.word	0x00009a20


	//   ....[9]....
        /*00a4*/ 	.word	0x00009a40


	//   ....[10]....
        /*00a8*/ 	.word	0x00009a70


	//   ....[11]....
        /*00ac*/ 	.word	0x00009a80


	//   ....[12]....
        /*00b0*/ 	.word	0x0000aa20


	//   ....[13]....
        /*00b4*/ 	.word	0x0000aa60


	//   ....[14]....
        /*00b8*/ 	.word	0x0000aac0


	//   ....[15]....
        /*00bc*/ 	.word	0x0000aad0


	//----- nvinfo : EIATTR_EXIT_INSTR_OFFSETS
	.align		4
.L_1466:
        /*00c0*/ 	.byte	0x04, 0x1c
        /*00c2*/ 	.short	(.L_1468 - .L_1467)


	//   ....[0]....
.L_1467:
        /*00c4*/ 	.word	0x00000420


	//   ....[1]....
        /*00c8*/ 	.word	0x00000bf0


	//   ....[2]....
        /*00cc*/ 	.word	0x00000c20


	//   ....[3]....
        /*00d0*/ 	.word	0x0000b9d0


	//   ....[4]....
        /*00d4*/ 	.word	0x0000ba30


	//   ....[5]....
        /*00d8*/ 	.word	0x0000ba50


	//----- nvinfo : EIATTR_CTAIDZ_USED
	.align		4
.L_1468:
        /*00dc*/ 	.byte	0x01, 0x04
	.zero		2


	//----- nvinfo : EIATTR_CRS_STACK_SIZE
	.align		4
        /*00e0*/ 	.byte	0x04, 0x1e
        /*00e2*/ 	.short	(.L_1470 - .L_1469)
.L_1469:
        /*00e4*/ 	.word	0x00000000
.L_1470:


//--------------------- .nv.info._ZN5flash24flash_fwd_splitkv_kernelI23Flash_fwd_kernel_traitsILi96ELi64ELi64ELi4ELb0ELb0EN7cutlass10bfloat16_tE19Flash_kernel_traitsILi96ELi64ELi64ELi4ES3_EELb1ELb0ELb0ELb0ELb0ELb0ELb1ELb1EEEvNS_16Flash_fwd_paramsE --------------------------
	.section	.nv.info._ZN5flash24flash_fwd_splitkv_kernelI23Flash_fwd_kernel_traitsILi96ELi64ELi64ELi4ELb0ELb0EN7cutlass10bfloat16_tE19Flash_kernel_traitsILi96ELi64ELi64ELi4ES3_EELb1ELb0ELb0ELb0ELb0ELb0ELb1ELb1EEEvNS_16Flash_fwd_paramsE,"",@"SHT_CUDA_INFO"
	.sectionflags	@""
	.align	4


	//----- nvinfo : EIATTR_CUDA_API_VERSION
	.align		4
        /*0000*/ 	.byte	0x04, 0x37
        /*0002*/ 	.short	(.L_1472 - .L_1471)
.L_1471:
        /*0004*/ 	.word	0x00000082


	//----- nvinfo : EIATTR_SW2861232_WAR
	.align		4
.L_1472:
        /*0008*/ 	.byte	0x01, 0x35
	.zero		2


	//----- nvinfo : EIATTR_PARAM_CBANK
	.align		4
        /*000c*/ 	.byte	0x04, 0x0a
        /*000e*/ 	.short	(.L_1474 - .L_1473)
	.align		4
.L_1473:
        /*0010*/ 	.word	index@(.nv.constant0._ZN5flash24flash_fwd_splitkv_kernelI23Flash_fwd_kernel_traitsILi96ELi64ELi64ELi4ELb0ELb0EN7cutlass10bfloat16_tE19Flash_kernel_traitsILi96ELi64ELi64ELi4ES3_EELb1ELb0ELb0ELb0ELb0ELb0ELb1ELb1EEEvNS_16Flash_fwd_paramsE)
        /*0014*/ 	.short	0x0160
        /*0016*/ 	.short	0x01d0


	//----- nvinfo : EIATTR_CBANK_PARAM_SIZE
	.align		4
.L_1474:
        /*0018*/ 	.byte	0x03, 0x19
        /*001a*/ 	.short	0x01d0


	//----- nvinfo : EIATTR_KPARAM_INFO
	.align		4
        /*001c*/ 	.byte	0x04, 0x17
        /*001e*/ 	.short	(.L_1476 - .L_1475)
.L_1475:
        /*0020*/ 	.word	0x00000000
        /*0024*/ 	.short	0x0000
        /*0026*/ 	.short	0x0000
        /*0028*/ 	.byte	0x00, 0xf0, 0x41, 0x07


	//----- nvinfo : EIATTR_MAXREG_COUNT
	.align		4
.L_1476:
        /*002c*/ 	.byte	0x03, 0x1b
        /*002e*/ 	.short	0x00ff


	//----- nvinfo : EIATTR_NUM_BARRIERS
	.align		4
        /*0030*/ 	.byte	0x02, 0x4c
        /*0032*/ 	.byte	0x01
	.zero		1


	//----- nvinfo : EIATTR_MERCURY_ISA_VERSION
	.align		4
        /*0034*/ 	.byte	0x03, 0x5f
        /*0036*/ 	.short	0x0000


	//----- nvinfo : EIATTR_COOP_GROUP_MASK_REGIDS
	.align		4
        /*0038*/ 	.byte	0x04, 0x29
        /*003a*/ 	.short	(.L_1478 - .L_1477)


	//   ....[0]....
.L_1477:
        /*003c*/ 	.word	0xffffffff


	//   ....[1]....
        /*0040*/ 	.word	0xffffffff


	//   ....[2]....
        /*0044*/ 	.word	0xffffffff


	//   ....[3]....
        /*0048*/ 	.word	0xffffffff


	//   ....[4]....
        /*004c*/ 	.word	0xffffffff


	//   ....[5]....
        /*0050*/ 	.word	0xffffffff


	//   ....[6]....
        /*0054*/ 	.word	0xffffffff


	//   ....[7]....
        /*0058*/ 	.word	0xffffffff


	//   ....[8]....
        /*005c*/ 	.word	0xffffffff


	//   ....[9]....
        /*0060*/ 	.word	0xffffffff


	//   ....[10]....
        /*0064*/ 	.word	0xffffffff


	//   ....[11]....
        /*0068*/ 	.word	0xffffffff


	//   ....[12]....
        /*006c*/ 	.word	0xffffffff


	//   ....[13]....
        /*0070*/ 	.word	0xffffffff


	//   ....[14]....
        /*0074*/ 	.word	0xffffffff


	//   ....[15]....
        /*0078*/ 	.word	0xffffffff


	//----- nvinfo : EIATTR_COOP_GROUP_INSTR_OFFSETS
	.align		4
.L_1478:
        /*007c*/ 	.byte	0x04, 0x28
        /*007e*/ 	.short	(.L_1480 - .L_1479)


	//   ....[0]....
.L_1479:
        /*0080*/ 	.word	0x0000c270


	//   ....[1]....
        /*0084*/ 	.word	0x0000c290


	//   ....[2]....
        /*0088*/ 	.word	0x0000c2e0


	//   ....[3]....
        /*008c*/ 	.word	0x0000c2f0


	//   ....[4]....
        /*0090*/ 	.word	0x0000ead0


	//   ....[5]....
        /*0094*/ 	.word	0x0000eae0


	//   ....[6]....
        /*0098*/ 	.word	0x0000eb20


	//   ....[7]....
        /*009c*/ 	.word	0x0000eb30


	//   ....[8]....
        /*00a0*/ 	.word	0x000110a0


	//   ....[9]....
        /*00a4*/ 	.word	0x000110c0


	//   ....[10]....
        /*00a8*/ 	.word	0x00011100


	//   ....[11]....
        /*00ac*/ 	.word	0x00011110


	//   ....[12]....
        /*00b0*/ 	.word	0x000120b0


	//   ....[13]....
        /*00b4*/ 	.word	0x000120f0


	//   ....[14]....
        /*00b8*/ 	.word	0x00012150


	//   ....[15]....
        /*00bc*/ 	.word	0x00012160


	//----- nvinfo : EIATTR_EXIT_INSTR_OFFSETS
	.align		4
.L_1480:
        /*00c0*/ 	.byte	0x04, 0x1c
        /*00c2*/ 	.short	(.L_1482 - .L_1481)


	//   ....[0]....
.L_1481:
        /*00c4*/ 	.word	0x00000420


	//   ....[1]....
        /*00c8*/ 	.word	0x00000bf0


	//   ....[2]....
        /*00cc*/ 	.word	0x00000c20


	//   ....[3]....
        /*00d0*/ 	.word	0x00012f90


	//   ....[4]....
        /*00d4*/ 	.word	0x00012ff0


	//   ....[5]....
        /*00d8*/ 	.word	0x00013010


	//----- nvinfo : EIATTR_CTAIDZ_USED
	.align		4
.L_1482:
        /*00dc*/ 	.byte	0x01, 0x04
	.zero		2


	//----- nvinfo : EIATTR_CRS_STACK_SIZE
	.align		4
        /*00e0*/ 	.byte	0x04, 0x1e
        /*00e2*/ 	.short	(.L_1484 - .L_1483)
.L_1483:
        /*00e4*/ 	.word	0x00000000
.L_1484:


//--------------------- .nv.info._ZN5flash24flash_fwd_splitkv_kernelI23Flash_fwd_kernel_traitsILi96ELi64ELi64ELi4ELb0ELb0EN7cutlass10bfloat16_tE19Flash_kernel_traitsILi96ELi64ELi64ELi4ES3_EELb1ELb0ELb0ELb0ELb0ELb1ELb1ELb1EEEvNS_16Flash_fwd_paramsE --------------------------
	.section	.nv.info._ZN5flash24flash_fwd_splitkv_kernelI23Flash_fwd_kernel_traitsILi96ELi64ELi64ELi4ELb0ELb0EN7cutlass10bfloat16_tE19Flash_kernel_traitsILi96ELi64ELi64ELi4ES3_EELb1ELb0ELb0ELb0ELb0ELb1ELb1ELb1EEEvNS_16Flash_fwd_paramsE,"",@"SHT_CUDA_INFO"
	.sectionflags	@""
	.align	4


	//----- nvinfo : EIATTR_CUDA_API_VERSION
	.align		4
        /*0000*/ 	.byte	0x04, 0x37
        /*0002*/ 	.short	(.L_1486 - .L_1485)
.L_1485:
        /*0004*/ 	.word	0x00000082


	//----- nvinfo : EIATTR_SW2861232_WAR
	.align		4
.L_1486:
        /*0008*/ 	.byte	0x01, 0x35
	.zero		2


	//----- nvinfo : EIATTR_PARAM_CBANK
	.align		4
        /*000c*/ 	.byte	0x04, 0x0a
        /*000e*/ 	.short	(.L_1488 - .L_1487)
	.align		4
.L_1487:
        /*0010*/ 	.word	index@(.nv.constant0._ZN5flash24flash_fwd_splitkv_kernelI23Flash_fwd_kernel_traitsILi96ELi64ELi64ELi4ELb0ELb0EN7cutlass10bfloat16_tE19Flash_kernel_traitsILi96ELi64ELi64ELi4ES3_EELb1ELb0ELb0ELb0ELb0ELb1ELb1ELb1EEEvNS_16Flash_fwd_paramsE)
        /*0014*/ 	.short	0x0160
        /*0016*/ 	.short	0x01d0


	//----- nvinfo : EIATTR_CBANK_PARAM_SIZE
	.align		4
.L_1488:
        /*0018*/ 	.byte	0x03, 0x19
        /*001a*/ 	.short	0x01d0


	//----- nvinfo : EIATTR_KPARAM_INFO
	.align		4
        /*001c*/ 	.byte	0x04, 0x17
        /*001e*/ 	.short	(.L_1490 - .L_1489)
.L_1489:
        /*0020*/ 	.word	0x00000000
        /*0024*/ 	.short	0x0000
        /*0026*/ 	.short	0x0000
        /*0028*/ 	.byte	0x00, 0xf0, 0x41, 0x07


	//----- nvinfo : EIATTR_MAXREG_COUNT
	.align		4
.L_1490:
        /*002c*/ 	.byte	0x03, 0x1b
        /*002e*/ 	.short	0x00ff


	//----- nvinfo : EIATTR_NUM_BARRIERS
	.align		4
        /*0030*/ 	.byte	0x02, 0x4c
        /*0032*/ 	.byte	0x01
	.zero		1


	//----- nvinfo : EIATTR_MERCURY_ISA_VERSION
	.align		4
        /*0034*/ 	.byte	0x03, 0x5f
        /*0036*/ 	.short	0x0000


	//----- nvinfo : EIATTR_COOP_GROUP_MASK_REGIDS
	.align		4
        /*0038*/ 	.byte	0x04, 0x29
        /*003a*/ 	.short	(.L_1492 - .L_1491)


	//   ....[0]....
.L_1491:
        /*003c*/ 	.word	0xffffffff


	//   ....[1]....
        /*0040*/ 	.word	0xffffffff


	//   ....[2]....
        /*0044*/ 	.word	0xffffffff


	//   ....[3]....
        /*0048*/ 	.word	0xffffffff


	//   ....[4]....
        /*004c*/ 	.word	0xffffffff


	//   ....[5]....
        /*0050*/ 	.word	0xffffffff


	//   ....[6]....
        /*0054*/ 	.word	0xffffffff


	//   ....[7]....
        /*0058*/ 	.word	0xffffffff


	//   ....[8]....
        /*005c*/ 	.word	0xffffffff


	//   ....[9]....
        /*0060*/ 	.word	0xffffffff


	//   ....[10]....
        /*0064*/ 	.word	0xffffffff


	//   ....[11]....
        /*0068*/ 	.word	0xffffffff


	//   ....[12]....
        /*006c*/ 	.word	0xffffffff


	//   ....[13]....
        /*0070*/ 	.word	0xffffffff


	//   ....[14]....
        /*0074*/ 	.word	0xffffffff


	//   ....[15]....
        /*0078*/ 	.word	0xffffffff


	//----- nvinfo : EIATTR_COOP_GROUP_INSTR_OFFSETS
	.align		4
.L_1492:
        /*007c*/ 	.byte	0x04, 0x28
        /*007e*/ 	.short	(.L_1494 - .L_1493)


	//   ....[0]....
.L_1493:
        /*0080*/ 	.word	0x0000c6d0


	//   ....[1]....
        /*0084*/ 	.word	0x0000c6f0


	//   ....[2]....
        /*0088*/ 	.word	0x0000c750


	//   ....[3]....
        /*008c*/ 	.word	0x0000c760


	//   ....[4]....
        /*0090*/ 	.word	0x0000f330


	//   ....[5]....
        /*0094*/ 	.word	0x0000f340


	//   ....[6]....
        /*0098*/ 	.word	0x0000f370


	//   ....[7]....
        /*009c*/ 	.word	0x0000f380


	//   ....[8]....
        /*00a0*/ 	.word	0x00011d10


	//   ....[9]....
        /*00a4*/ 	.word	0x00011d20


	//   ....[10]....
        /*00a8*/ 	.word	0x00011d50


	//   ....[11]....
        /*00ac*/ 	.word	0x00011d60


	//   ....[12]....
        /*00b0*/ 	.word	0x00012d00


	//   ....[13]....
        /*00b4*/ 	.word	0x00012d40


	//   ....[14]....
        /*00b8*/ 	.word	0x00012da0


	//   ....[15]....
        /*00bc*/ 	.word	0x00012db0


	//----- nvinfo : EIATTR_EXIT_INSTR_OFFSETS
	.align		4
.L_1494:
        /*00c0*/ 	.byte	0x04, 0x1c
        /*00c2*/ 	.short	(.L_1496 - .L_1495)


	//   ....[0]....
.L_1495:
        /*00c4*/ 	.word	0x00000420


	//   ....[1]....
        /*00c8*/ 	.word	0x00000bf0


	//   ....[2]....
        /*00cc*/ 	.word	0x00000c20


	//   ....[3]....
        /*00d0*/ 	.word	0x00013be0


	//   ....[4]....
        /*00d4*/ 	.word	0x00013c40


	//   ....[5]....
        /*00d8*/ 	.word	0x00013c60


	//----- nvinfo : EIATTR_CTAIDZ_USED
	.align		4
.L_1496:
        /*00dc*/ 	.byte	0x01, 0x04
	.zero		2


	//----- nvinfo : EIATTR_CRS_STACK_SIZE
	.align		4
        /*00e0*/ 	.byte	0x04, 0x1e
        /*00e2*/ 	.short	(.L_1498 - .L_1497)
.L_1497:
        /*00e4*/ 	.word	0x00000000
.L_1498:


//--------------------- .nv.info._ZN5flash24flash_fwd_splitkv_kernelI23Flash_fwd_kernel_traitsILi96ELi64ELi64ELi4ELb0ELb0EN7cutlass10bfloat16_tE19Flash_kernel_traitsILi96ELi64ELi64ELi4ES3_EELb1ELb0ELb0ELb1ELb1ELb0ELb0ELb0EEEvNS_16Flash_fwd_paramsE --------------------------
	.section	.nv.info._ZN5flash24flash_fwd_splitkv_kernelI23Flash_fwd_kernel_traitsILi96ELi64ELi64ELi4ELb0ELb0EN7cutlass10bfloat16_tE19Flash_kernel_traitsILi96ELi64ELi64ELi4ES3_EELb1ELb0ELb0ELb1ELb1ELb0ELb0ELb0EEEvNS_16Flash_fwd_paramsE,"",@"SHT_CUDA_INFO"
	.sectionflags	@""
	.align	4


	//----- nvinfo : EIATTR_CUDA_API_VERSION
	.align		4
        /*0000*/ 	.byte	0x04, 0x37
        /*0002*/ 	.short	(.L_1500 - .L_1499)
.L_1499:
        /*0004*/ 	.word	0x00000082


	//----- nvinfo : EIATTR_SW2861232_WAR
	.align		4
.L_1500:
        /*0008*/ 	.byte	0x01, 0x35
	.zero		2


	//----- nvinfo : EIATTR_PARAM_CBANK
	.align		4
        /*000c*/ 	.byte	0x04, 0x0a
        /*000e*/ 	.short	(.L_1502 - .L_1501)
	.align		4
.L_1501:
        /*0010*/ 	.word	index@(.nv.constant0._ZN5flash24flash_fwd_splitkv_kernelI23Flash_fwd_kernel_traitsILi96ELi64ELi64ELi4ELb0ELb0EN7cutlass10bfloat16_tE19Flash_kernel_traitsILi96ELi64ELi64ELi4ES3_EELb1ELb0ELb0ELb1ELb1ELb0ELb0ELb0EEEvNS_16Flash_fwd_paramsE)
        /*0014*/ 	.short	0x0160
        /*0016*/ 	.short	0x01d0


	//----- nvinfo : EIATTR_CBANK_PARAM_SIZE
	.align		4
.L_1502:
        /*0018*/ 	.byte	0x03, 0x19
        /*001a*/ 	.short	0x01d0


	//----- nvinfo : EIATTR_KPARAM_INFO
	.align		4
        /*001c*/ 	.byte	0x04, 0x17
        /*001e*/ 	.short	(.L_1504 - .L_1503)
.L_1503:
        /*0020*/ 	.word	0x00000000
        /*0024*/ 	.short	0x0000
        /*0026*/ 	.short	0x0000
        /*0028*/ 	.byte	0x00, 0xf0, 0x41, 0x07


	//----- nvinfo : EIATTR_MAXREG_COUNT
	.align		4
.L_1504:
        /*002c*/ 	.byte	0x03, 0x1b
        /*002e*/ 	.short	0x00ff


	//----- nvinfo : EIATTR_NUM_BARRIERS
	.align		4
        /*0030*/ 	.byte	0x02, 0x4c
        /*0032*/ 	.byte	0x01
	.zero		1


	//----- nvinfo : EIATTR_MERCURY_ISA_VERSION
	.align		4
        /*0034*/ 	.byte	0x03, 0x5f
        /*0036*/ 	.short	0x0000


	//----- nvinfo : EIATTR_COOP_GROUP_MASK_REGIDS
	.align		4
        /*0038*/ 	.byte	0x04, 0x29
        /*003a*/ 	.short	(.L_1506 - .L_1505)


	//   ....[0]....
.L_1505:
        /*003c*/ 	.word	0xffffffff


	//   ....[1]....
        /*0040*/ 	.word	0xffffffff


	//   ....[2]....
        /*0044*/ 	.word	0xffffffff


	//   ....[3]....
        /*0048*/ 	.word	0xffffffff


	//   ....[4]....
        /*004c*/ 	.word	0xffffffff


	//   ....[5]....
        /*0050*/ 	.word	0xffffffff


	//   ....[6]....
        /*0054*/ 	.word	0xffffffff


	//   ....[7]....
        /*0058*/ 	.word	0xffffffff


	//   ....[8]....
        /*005c*/ 	.word	0xffffffff


	//   ....[9]....
        /*0060*/ 	.word	0xffffffff


	//   ....[10]....
        /*0064*/ 	.word	0xffffffff


	//   ....[11]....
        /*0068*/ 	.word	0xffffffff


	//----- nvinfo : EIATTR_COOP_GROUP_INSTR_OFFSETS
	.align		4
.L_1506:
        /*006c*/ 	.byte	0x04, 0x28
        /*006e*/ 	.short	(.L_1508 - .L_1507)


	//   ....[0]....
.L_1507:
        /*0070*/ 	.word	0x00002b50


	//   ....[1]....
        /*0074*/ 	.word	0x00002b70


	//   ....[2]....
        /*0078*/ 	.word	0x00002bf0


	//   ....[3]....
        /*007c*/ 	.word	0x00002c00


	//   ....[4]....
        /*0080*/ 	.word	0x00004970


	//   ....[5]....
        /*0084*/ 	.word	0x00004990


	//   ....[6]....
        /*0088*/ 	.word	0x000049c0


	//   ....[7]....
        /*008c*/ 	.word	0x000049d0


	//   ....[8]....
        /*0090*/ 	.word	0x00005980


	//   ....[9]....
        /*0094*/ 	.word	0x000059c0


	//   ....[10]....
        /*0098*/ 	.word	0x00005a20


	//   ....[11]....
        /*009c*/ 	.word	0x00005a40


	//----- nvinfo : EIATTR_EXIT_INSTR_OFFSETS
	.align		4
.L_1508:
        /*00a0*/ 	.byte	0x04, 0x1c
        /*00a2*/ 	.short	(.L_1510 - .L_1509)


	//   ....[0]....
.L_1509:
        /*00a4*/ 	.word	0x00000160


	//   ....[1]....
        /*00a8*/ 	.word	0x00000630


	//   ....[2]....
        /*00ac*/ 	.word	0x00000660


	//   ....[3]....
        /*00b0*/ 	.word	0x00006780


	//----- nvinfo : EIATTR_CTAIDZ_USED
	.align		4
.L_1510:
        /*00b4*/ 	.byte	0x01, 0x04
	.zero		2


	//----- nvinfo : EIATTR_CRS_STACK_SIZE
	.align		4
        /*00b8*/ 	.byte	0x04, 0x1e
        /*00ba*/ 	.short	(.L_1512 - .L_1511)
.L_1511:
        /*00bc*/ 	.word	0x00000000
.L_1512:


//--------------------- .nv.info._ZN5flash24flash_fwd_splitkv_kernelI23Flash_fwd_kernel_traitsILi96ELi64ELi64ELi4ELb0ELb0EN7cutlass10bfloat16_tE19Flash_kernel_traitsILi96ELi64ELi64ELi4ES3_EELb1ELb0ELb0ELb1ELb1ELb1ELb0ELb0EEEvNS_16Flash_fwd_paramsE --------------------------
	.section	.nv.info._ZN5flash24flash_fwd_splitkv_kernelI23Flash_fwd_kernel_traitsILi96ELi64ELi64ELi4ELb0ELb0EN7cutlass10bfloat16_tE19Flash_kernel_traitsILi96ELi64ELi64ELi4ES3_EELb1ELb0ELb0ELb1ELb1ELb1ELb0ELb0EEEvNS_16Flash_fwd_paramsE,"",@"SHT_CUDA_INFO"
	.sectionflags	@""
	.align	4


	//----- nvinfo : EIATTR_CUDA_API_VERSION
	.align		4
        /*0000*/ 	.byte	0x04, 0x37
        /*0002*/ 	.short	(.L_1514 - .L_1513)
.L_1513:
        /*0004*/ 	.word	0x00000082


	//----- nvinfo : EIATTR_SW2861232_WAR
	.align		4
.L_1514:
        /*0008*/ 	.byte	0x01, 0x35
	.zero		2


	//----- nvinfo : EIATTR_PARAM_CBANK
	.align		4
        /*000c*/ 	.byte	0x04, 0x0a
        /*000e*/ 	.short	(.L_1516 - .L_1515)
	.align		4
.L_1515:
        /*0010*/ 	.word	index@(.nv.constant0._ZN5flash24flash_fwd_splitkv_kernelI23Flash_fwd_kernel_traitsILi96ELi64ELi64ELi4ELb0ELb0EN7cutlass10bfloat16_tE19Flash_kernel_traitsILi96ELi64ELi64ELi4ES3_EELb1ELb0ELb0ELb1ELb1ELb1ELb0ELb0EEEvNS_16Flash_fwd_paramsE)
        /*0014*/ 	.short	0x0160
        /*0016*/ 	.short	0x01d0


	//----- nvinfo : EIATTR_CBANK_PARAM_SIZE
	.align		4
.L_1516:
        /*0018*/ 	.byte	0x03, 0x19
        /*001a*/ 	.short	0x01d0


	//----- nvinfo : EIATTR_KPARAM_INFO
	.align		4
        /*001c*/ 	.byte	0x04, 0x17
        /*001e*/ 	.short	(.L_1518 - .L_1517)
.L_1517:
        /*0020*/ 	.word	0x00000000
        /*0024*/ 	.short	0x0000
        /*0026*/ 	.short	0x0000
        /*0028*/ 	.byte	0x00, 0xf0, 0x41, 0x07


	//----- nvinfo : EIATTR_MAXREG_COUNT
	.align		4
.L_1518:
        /*002c*/ 	.byte	0x03, 0x1b
        /*002e*/ 	.short	0x00ff


	//----- nvinfo : EIATTR_NUM_BARRIERS
	.align		4
        /*0030*/ 	.byte	0x02, 0x4c
        /*0032*/ 	.byte	0x01
	.zero		1


	//----- nvinfo : EIATTR_MERCURY_ISA_VERSION
	.align		4
        /*0034*/ 	.byte	0x03, 0x5f
        /*0036*/ 	.short	0x0000


	//----- nvinfo : EIATTR_COOP_GROUP_MASK_REGIDS
	.align		4
        /*0038*/ 	.byte	0x04, 0x29
        /*003a*/ 	.short	(.L_1520 - .L_1519)


	//   ....[0]....
.L_1519:
        /*003c*/ 	.word	0xffffffff


	//   ....[1]....
        /*0040*/ 	.word	0xffffffff


	//   ....[2]....
        /*0044*/ 	.word	0xffffffff


	//   ....[3]....
        /*0048*/ 	.word	0xffffffff


	//   ....[4]....
        /*004c*/ 	.word	0xffffffff


	//   ....[5]....
        /*0050*/ 	.word	0xffffffff


	//   ....[6]....
        /*0054*/ 	.word	0xffffffff


	//   ....[7]....
        /*0058*/ 	.word	0xffffffff


	//   ....[8]....
        /*005c*/ 	.word	0xffffffff


	//   ....[9]....
        /*0060*/ 	.word	0xffffffff


	//   ....[10]....
        /*0064*/ 	.word	0xffffffff


	//   ....[11]....
        /*0068*/ 	.word	0xffffffff


	//----- nvinfo : EIATTR_COOP_GROUP_INSTR_OFFSETS
	.align		4
.L_1520:
        /*006c*/ 	.byte	0x04, 0x28
        /*006e*/ 	.short	(.L_1522 - .L_1521)


	//   ....[0]....
.L_1521:
        /*0070*/ 	.word	0x00002fa0


	//   ....[1]....
        /*0074*/ 	.word	0x00002fb0


	//   ....[2]....
        /*0078*/ 	.word	0x00003000


	//   ....[3]....
        /*007c*/ 	.word	0x00003010


	//   ....[4]....
        /*0080*/ 	.word	0x00005190


	//   ....[5]....
        /*0084*/ 	.word	0x000051b0


	//   ....[6]....
        /*0088*/ 	.word	0x000051e0


	//   ....[7]....
        /*008c*/ 	.word	0x000051f0


	//   ....[8]....
        /*0090*/ 	.word	0x00006190


	//   ....[9]....
        /*0094*/ 	.word	0x000061d0


	//   ....[10]....
        /*0098*/ 	.word	0x00006230


	//   ....[11]....
        /*009c*/ 	.word	0x00006250


	//----- nvinfo : EIATTR_EXIT_INSTR_OFFSETS
	.align		4
.L_1522:
        /*00a0*/ 	.byte	0x04, 0x1c
        /*00a2*/ 	.short	(.L_1524 - .L_1523)


	//   ....[0]....
.L_1523:
        /*00a4*/ 	.word	0x00000160


	//   ....[1]....
        /*00a8*/ 	.word	0x00000630


	//   ....[2]....
        /*00ac*/ 	.word	0x00000660


	//   ....[3]....
        /*00b0*/ 	.word	0x00006f90


	//----- nvinfo : EIATTR_CTAIDZ_USED
	.align		4
.L_1524:
        /*00b4*/ 	.byte	0x01, 0x04
	.zero		2


	//----- nvinfo : EIATTR_CRS_STACK_SIZE
	.align		4
        /*00b8*/ 	.byte	0x04, 0x1e
        /*00ba*/ 	.short	(.L_1526 - .L_1525)
.L_1525:
        /*00bc*/ 	.word	0x00000000
.L_1526:


//--------------------- .nv.info._ZN5flash24flash_fwd_splitkv_kernelI23Flash_fwd_kernel_traitsILi96ELi64ELi64ELi4ELb0ELb0EN7cutlass10bfloat16_tE19Flash_kernel_traitsILi96ELi64ELi64ELi4ES3_EELb1ELb0ELb0ELb1ELb1ELb0ELb1ELb0EEEvNS_16Flash_fwd_paramsE --------------------------
	.section	.nv.info._ZN5flash24flash_fwd_splitkv_kernelI23Flash_fwd_kernel_traitsILi96ELi64ELi64ELi4ELb0ELb0EN7cutlass10bfloat16_tE19Flash_kernel_traitsILi96ELi64ELi64ELi4ES3_EELb1ELb0ELb0ELb1ELb1ELb0ELb1ELb0EEEvNS_16Flash_fwd_paramsE,"",@"SHT_CUDA_INFO"
	.sectionflags	@""
	.align	4


	//----- nvinfo : EIATTR_CUDA_API_VERSION
	.align		4
        /*0000*/ 	.byte	0x04, 0x37
        /*0002*/ 	.short	(.L_1528 - .L_1527)
.L_1527:
        /*0004*/ 	.word	0x00000082


	//----- nvinfo : EIATTR_SW2861232_WAR
	.align		4
.L_1528:
        /*0008*/ 	.byte	0x01, 0x35
	.zero		2


	//----- nvinfo : EIATTR_PARAM_CBANK
	.align		4
        /*000c*/ 	.byte	0x04, 0x0a
        /*000e*/ 	.short	(.L_1530 - .L_1529)
	.align		4
.L_1529:
        /*0010*/ 	.word	index@(.nv.constant0._ZN5flash24flash_fwd_splitkv_kernelI23Flash_fwd_kernel_traitsILi96ELi64ELi64ELi4ELb0ELb0EN7cutlass10bfloat16_tE19Flash_kernel_traitsILi96ELi64ELi64ELi4ES3_EELb1ELb0ELb0ELb1ELb1ELb0ELb1ELb0EEEvNS_16Flash_fwd_paramsE)
        /*0014*/ 	.short	0x0160
        /*0016*/ 	.short	0x01d0


	//----- nvinfo : EIATTR_CBANK_PARAM_SIZE
	.align		4
.L_1530:
        /*0018*/ 	.byte	0x03, 0x19
        /*001a*/ 	.short	0x01d0


	//----- nvinfo : EIATTR_KPARAM_INFO
	.align		4
        /*001c*/ 	.byte	0x04, 0x17
        /*001e*/ 	.short	(.L_1532 - .L_1531)
.L_1531:
        /*0020*/ 	.word	0x00000000
        /*0024*/ 	.short	0x0000
        /*0026*/ 	.short	0x0000
        /*0028*/ 	.byte	0x00, 0xf0, 0x41, 0x07


	//----- nvinfo : EIATTR_MAXREG_COUNT
	.align		4
.L_1532:
        /*002c*/ 	.byte	0x03, 0x1b
        /*002e*/ 	.short	0x00ff


	//----- nvinfo : EIATTR_NUM_BARRIERS
	.align		4
        /*0030*/ 	.byte	0x02, 0x4c
        /*0032*/ 	.byte	0x01
	.zero		1


	//----- nvinfo : EIATTR_MERCURY_ISA_VERSION
	.align		4
        /*0034*/ 	.byte	0x03, 0x5f
        /*0036*/ 	.short	0x0000


	//----- nvinfo : EIATTR_COOP_GROUP_MASK_REGIDS
	.align		4
        /*0038*/ 	.byte	0x04, 0x29
        /*003a*/ 	.short	(.L_1534 - .L_1533)


	//   ....[0]....
.L_1533:
        /*003c*/ 	.word	0xffffffff


	//   ....[1]....
        /*0040*/ 	.word	0xffffffff


	//   ....[2]....
        /*0044*/ 	.word	0xffffffff


	//   ....[3]....
        /*0048*/ 	.word	0xffffffff


	//   ....[4]....
        /*004c*/ 	.word	0xffffffff


	//   ....[5]....
        /*0050*/ 	.word	0xffffffff


	//   ....[6]....
        /*0054*/ 	.word	0xffffffff


	//   ....[7]....
        /*0058*/ 	.word	0xffffffff


	//   ....[8]....
        /*005c*/ 	.word	0xffffffff


	//   ....[9]....
        /*0060*/ 	.word	0xffffffff


	//   ....[10]....
        /*0064*/ 	.word	0xffffffff


	//   ....[11]....
        /*0068*/ 	.word	0xffffffff


	//----- nvinfo : EIATTR_COOP_GROUP_INSTR_OFFSETS
	.align		4
.L_1534:
        /*006c*/ 	.byte	0x04, 0x28
        /*006e*/ 	.short	(.L_1536 - .L_1535)


	//   ....[0]....
.L_1535:
        /*0070*/ 	.word	0x00002e10


	//   ....[1]....
        /*0074*/ 	.word	0x00002e30


	//   ....[2]....
        /*0078*/ 	.word	0x00002eb0


	//   ....[3]....
        /*007c*/ 	.word	0x00002ec0


	//   ....[4]....
        /*0080*/ 	.word	0x00004c20


	//   ....[5]....
        /*0084*/ 	.word	0x00004c40


	//   ....[6]....
        /*0088*/ 	.word	0x00004c70


	//   ....[7]....
        /*008c*/ 	.word	0x00004c80


	//   ....[8]....
        /*0090*/ 	.word	0x00005c30


	//   ....[9]....
        /*0094*/ 	.word	0x00005c90


	//   ....[10]....
        /*0098*/ 	.word	0x00005cd0


	//   ....[11]....
        /*009c*/ 	.word	0x00005d10


	//----- nvinfo : EIATTR_EXIT_INSTR_OFFSETS
	.align		4
.L_1536:
        /*00a0*/ 	.byte	0x04, 0x1c
        /*00a2*/ 	.short	(.L_1538 - .L_1537)


	//   ....[0]....
.L_1537:
        /*00a4*/ 	.word	0x000002a0


	//   ....[1]....
        /*00a8*/ 	.word	0x000008b0


	//   ....[2]....
        /*00ac*/ 	.word	0x000008e0


	//   ....[3]....
        /*00b0*/ 	.word	0x00006910


	//----- nvinfo : EIATTR_CTAIDZ_USED
	.align		4
.L_1538:
        /*00b4*/ 	.byte	0x01, 0x04
	.zero		2


	//----- nvinfo : EIATTR_CRS_STACK_SIZE
	.align		4
        /*00b8*/ 	.byte	0x04, 0x1e
        /*00ba*/ 	.short	(.L_1540 - .L_1539)
.L_1539:
        /*00bc*/ 	.word	0x00000000
.L_1540:


//--------------------- .nv.info._ZN5flash24flash_fwd_splitkv_kernelI23Flash_fwd_kernel_traitsILi96ELi64ELi64ELi4ELb0ELb0EN7cutlass10bfloat16_tE19Flash_kernel_traitsILi96ELi64ELi64ELi4ES3_EELb1ELb0ELb0ELb1ELb1ELb1ELb1ELb0EEEvNS_16Flash_fwd_paramsE --------------------------
	.section	.nv.info._ZN5flash24flash_fwd_splitkv_kernelI23Flash_fwd_kernel_traitsILi96ELi64ELi64ELi4ELb0ELb0EN7cutlass10bfloat16_tE19Flash_kernel_traitsILi96ELi64ELi64ELi4ES3_EELb1ELb0ELb0ELb1ELb1ELb1ELb1ELb0EEEvNS_16Flash_fwd_paramsE,"",@"SHT_CUDA_INFO"
	.sectionflags	@""
	.align	4


	//----- nvinfo : EIATTR_CUDA_API_VERSION
	.align		4
        /*0000*/ 	.byte	0x04, 0x37
        /*0002*/ 	.short	(.L_1542 - .L_1541)
.L_1541:
        /*0004*/ 	.word	0x00000082


	//----- nvinfo : EIATTR_SW2861232_WAR
	.align		4
.L_1542:
        /*0008*/ 	.byte	0x01, 0x35
	.zero		2


	//----- nvinfo : EIATTR_PARAM_CBANK
	.align		4
        /*000c*/ 	.byte	0x04, 0x0a
        /*000e*/ 	.short	(.L_1544 - .L_1543)
	.align		4
.L_1543:
        /*0010*/ 	.word	index@(.nv.constant0._ZN5flash24flash_fwd_splitkv_kernelI23Flash_fwd_kernel_traitsILi96ELi64ELi64ELi4ELb0ELb0EN7cutlass10bfloat16_tE19Flash_kernel_traitsILi96ELi64ELi64ELi4ES3_EELb1ELb0ELb0ELb1ELb1ELb1ELb1ELb0EEEvNS_16Flash_fwd_paramsE)
        /*0014*/ 	.short	0x0160
        /*0016*/ 	.short	0x01d0


	//----- nvinfo : EIATTR_CBANK_PARAM_SIZE
	.align		4
.L_1544:
        /*0018*/ 	.byte	0x03, 0x19
        /*001a*/ 	.short	0x01d0


	//----- nvinfo : EIATTR_KPARAM_INFO
	.align		4
        /*001c*/ 	.byte	0x04, 0x17
        /*001e*/ 	.short	(.L_1546 - .L_1545)
.L_1545:
        /*0020*/ 	.word	0x00000000
        /*0024*/ 	.short	0x0000
        /*0026*/ 	.short	0x0000
        /*0028*/ 	.byte	0x00, 0xf0, 0x41, 0x07


	//----- nvinfo : EIATTR_MAXREG_COUNT
	.align		4
.L_1546:
        /*002c*/ 	.byte	0x03, 0x1b
        /*002e*/ 	.short	0x00ff


	//----- nvinfo : EIATTR_NUM_BARRIERS
	.align		4
        /*0030*/ 	.byte	0x02, 0x4c
        /*0032*/ 	.byte	0x01
	.zero		1


	//----- nvinfo : EIATTR_MERCURY_ISA_VERSION
	.align		4
        /*0034*/ 	.byte	0x03, 0x5f
        /*0036*/ 	.short	0x0000


	//----- nvinfo : EIATTR_COOP_GROUP_MASK_REGIDS
	.align		4
        /*0038*/ 	.byte	0x04, 0x29
        /*003a*/ 	.short	(.L_1548 - .L_1547)


	//   ....[0]....
.L_1547:
        /*003c*/ 	.word	0xffffffff


	//   ....[1]....
        /*0040*/ 	.word	0xffffffff


	//   ....[2]....
        /*0044*/ 	.word	0xffffffff


	//   ....[3]....
        /*0048*/ 	.word	0xffffffff


	//   ....[4]....
        /*004c*/ 	.word	0xffffffff


	//   ....[5]....
        /*0050*/ 	.word	0xffffffff


	//   ....[6]....
        /*0054*/ 	.word	0xffffffff


	//   ....[7]....
        /*0058*/ 	.word	0xffffffff


	//   ....[8]....
        /*005c*/ 	.word	0xffffffff


	//   ....[9]....
        /*0060*/ 	.word	0xffffffff


	//   ....[10]....
        /*0064*/ 	.word	0xffffffff


	//   ....[11]....
        /*0068*/ 	.word	0xffffffff


	//----- nvinfo : EIATTR_COOP_GROUP_INSTR_OFFSETS
	.align		4
.L_1548:
        /*006c*/ 	.byte	0x04, 0x28
        /*006e*/ 	.short	(.L_1550 - .L_1549)


	//   ....[0]....
.L_1549:
        /*0070*/ 	.word	0x00003240


	//   ....[1]....
        /*0074*/ 	.word	0x00003270


	//   ....[2]....
        /*0078*/ 	.word	0x000032b0


	//   ....[3]....
        /*007c*/ 	.word	0x000032d0


	//   ....[4]....
        /*0080*/ 	.word	0x00005440


	//   ....[5]....
        /*0084*/ 	.word	0x00005450


	//   ....[6]....
        /*0088*/ 	.word	0x00005490


	//   ....[7]....
        /*008c*/ 	.word	0x000054a0


	//   ....[8]....
        /*0090*/ 	.word	0x00006440


	//   ....[9]....
        /*0094*/ 	.word	0x00006480


	//   ....[10]....
        /*0098*/ 	.word	0x000064e0


	//   ....[11]....
        /*009c*/ 	.word	0x000064f0


	//----- nvinfo : EIATTR_EXIT_INSTR_OFFSETS
	.align		4
.L_1550:
        /*00a0*/ 	.byte	0x04, 0x1c
        /*00a2*/ 	.short	(.L_1552 - .L_1551)


	//   ....[0]....
.L_1551:
        /*00a4*/ 	.word	0x000002a0


	//   ....[1]....
        /*00a8*/ 	.word	0x000008b0


	//   ....[2]....
        /*00ac*/ 	.word	0x000008e0


	//   ....[3]....
        /*00b0*/ 	.word	0x00007120


	//----- nvinfo : EIATTR_CTAIDZ_USED
	.align		4
.L_1552:
        /*00b4*/ 	.byte	0x01, 0x04
	.zero		2


	//----- nvinfo : EIATTR_CRS_STACK_SIZE
	.align		4
        /*00b8*/ 	.byte	0x04, 0x1e
        /*00ba*/ 	.short	(.L_1554 - .L_1553)
.L_1553:
        /*00bc*/ 	.word	0x00000000
.L_1554:


//--------------------- .nv.info._ZN5flash24flash_fwd_splitkv_kernelI23Flash_fwd_kernel_traitsILi96ELi64ELi64ELi4ELb0ELb0EN7cutlass10bfloat16_tE19Flash_kernel_traitsILi96ELi64ELi64ELi4ES3_EELb1ELb0ELb0ELb0ELb1ELb0ELb0ELb0EEEvNS_16Flash_fwd_paramsE --------------------------
	.section	.nv.info._ZN5flash24flash_fwd_splitkv_kernelI23Flash_fwd_kernel_traitsILi96ELi64ELi64ELi4ELb0ELb0EN7cutlass10bfloat16_tE19Flash_kernel_traitsILi96ELi64ELi64ELi4ES3_EELb1ELb0ELb0ELb0ELb1ELb0ELb0ELb0EEEvNS_16Flash_fwd_paramsE,"",@"SHT_CUDA_INFO"
	.sectionflags	@""
	.align	4


	//----- nvinfo : EIATTR_CUDA_API_VERSION
	.align		4
        /*0000*/ 	.byte	0x04, 0x37
        /*0002*/ 	.short	(.L_1556 - .L_1555)
.L_1555:
        /*0004*/ 	.word	0x00000082


	//----- nvinfo : EIATTR_SW2861232_WAR
	.align		4
.L_1556:
        /*0008*/ 	.byte	0x01, 0x35
	.zero		2


	//----- nvinfo : EIATTR_PARAM_CBANK
	.align		4
        /*000c*/ 	.byte	0x04, 0x0a
        /*000e*/ 	.short	(.L_1558 - .L_1557)
	.align		4
.L_1557:
        /*0010*/ 	.word	index@(.nv.constant0._ZN5flash24flash_fwd_splitkv_kernelI23Flash_fwd_kernel_traitsILi96ELi64ELi64ELi4ELb0ELb0EN7cutlass10bfloat16_tE19Flash_kernel_traitsILi96ELi64ELi64ELi4ES3_EELb1ELb0ELb0ELb0ELb1ELb0ELb0ELb0EEEvNS_16Flash_fwd_paramsE)
        /*0014*/ 	.short	0x0160
        /*0016*/ 	.short	0x01d0


	//----- nvinfo : EIATTR_CBANK_PARAM_SIZE
	.align		4
.L_1558:
        /*0018*/ 	.byte	0x03, 0x19
        /*001a*/ 	.short	0x01d0


	//----- nvinfo : EIATTR_KPARAM_INFO
	.align		4
        /*001c*/ 	.byte	0x04, 0x17
        /*001e*/ 	.short	(.L_1560 - .L_1559)
.L_1559:
        /*0020*/ 	.word	0x00000000
        /*0024*/ 	.short	0x0000
        /*0026*/ 	.short	0x0000
        /*0028*/ 	.byte	0x00, 0xf0, 0x41, 0x07


	//----- nvinfo : EIATTR_MAXREG_COUNT
	.align		4
.L_1560:
        /*002c*/ 	.byte	0x03, 0x1b
        /*002e*/ 	.short	0x00ff


	//----- nvinfo : EIATTR_NUM_BARRIERS
	.align		4
        /*0030*/ 	.byte	0x02, 0x4c
        /*0032*/ 	.byte	0x01
	.zero		1


	//----- nvinfo : EIATTR_MERCURY_ISA_VERSION
	.align		4
        /*0034*/ 	.byte	0x03, 0x5f
        /*0036*/ 	.short	0x0000


	//----- nvinfo : EIATTR_COOP_GROUP_MASK_REGIDS
	.align		4
        /*0038*/ 	.byte	0x04, 0x29
        /*003a*/ 	.short	(.L_1562 - .L_1561)


	//   ....[0]....
.L_1561:
        /*003c*/ 	.word	0xffffffff


	//   ....[1]....
        /*0040*/ 	.word	0xffffffff


	//   ....[2]....
        /*0044*/ 	.word	0xffffffff


	//   ....[3]....
        /*0048*/ 	.word	0xffffffff


	//   ....[4]....
        /*004c*/ 	.word	0xffffffff


	//   ....[5]....
        /*0050*/ 	.word	0xffffffff


	//   ....[6]....
        /*0054*/ 	.word	0xffffffff


	//   ....[7]....
        /*0058*/ 	.word	0xffffffff


	//   ....[8]....
        /*005c*/ 	.word	0xffffffff


	//   ....[9]....
        /*0060*/ 	.word	0xffffffff


	//   ....[10]....
        /*0064*/ 	.word	0xffffffff


	//   ....[11]....
        /*0068*/ 	.word	0xffffffff


	//   ....[12]....
        /*006c*/ 	.word	0xffffffff


	//   ....[13]....
        /*0070*/ 	.word	0xffffffff


	//   ....[14]....
        /*0074*/ 	.word	0xffffffff


	//   ....[15]....
        /*0078*/ 	.word	0xffffffff


	//----- nvinfo : EIATTR_COOP_GROUP_INSTR_OFFSETS
	.align		4
.L_1562:
        /*007c*/ 	.byte	0x04, 0x28
        /*007e*/ 	.short	(.L_1564 - .L_1563)


	//   ....[0]....
.L_1563:
        /*0080*/ 	.word	0x000030a0


	//   ....[1]....
        /*0084*/ 	.word	0x00003130


	//   ....[2]....
        /*0088*/ 	.word	0x00003160


	//   ....[3]....
        /*008c*/ 	.word	0x000031c0


	//   ....[4]....
        /*0090*/ 	.word	0x000054c0


	//   ....[5]....
        /*0094*/ 	.word	0x000054d0


	//   ....[6]....
        /*0098*/ 	.word	0x00005500


	//   ....[7]....
        /*009c*/ 	.word	0x00005510


	//   ....[8]....
        /*00a0*/ 	.word	0x000076c0


	//   ....[9]....
        /*00a4*/ 	.word	0x000076e0


	//   ....[10]....
        /*00a8*/ 	.word	0x00007710


	//   ....[11]....
        /*00ac*/ 	.word	0x00007720


	//   ....[12]....
        /*00b0*/ 	.word	0x000086d0


	//   ....[13]....
        /*00b4*/ 	.word	0x00008710


	//   ....[14]....
        /*00b8*/ 	.word	0x00008750


	//   ....[15]....
        /*00bc*/ 	.word	0x00008760


	//----- nvinfo : EIATTR_EXIT_INSTR_OFFSETS
	.align		4
.L_1564:
        /*00c0*/ 	.byte	0x04, 0x1c
        /*00c2*/ 	.short	(.L_1566 - .L_1565)


	//   ....[0]....
.L_1565:
        /*00c4*/ 	.word	0x000002e0


	//   ....[1]....
        /*00c8*/ 	.word	0x00000880


	//   ....[2]....
        /*00cc*/ 	.word	0x000008b0


	//   ....[3]....
        /*00d0*/ 	.word	0x00009580


	//   ....[4]....
        /*00d4*/ 	.word	0x00009650


	//----- nvinfo : EIATTR_CTAIDZ_USED
	.align		4
.L_1566:
        /*00d8*/ 	.byte	0x01, 0x04
	.zero		2


	//----- nvinfo : EIATTR_CRS_STACK_SIZE
	.align		4
        /*00dc*/ 	.byte	0x04, 0x1e
        /*00de*/ 	.short	(.L_1568 - .L_1567)
.L_1567:
        /*00e0*/ 	.word	0x00000000
.L_1568:


//--------------------- .nv.info._ZN5flash24flash_fwd_splitkv_kernelI23Flash_fwd_kernel_traitsILi96ELi64ELi64ELi4ELb0ELb0EN7cutlass10bfloat16_tE19Flash_kernel_traitsILi96ELi64ELi64ELi4ES3_EELb1ELb0ELb0ELb0ELb1ELb1ELb0ELb0EEEvNS_16Flash_fwd_paramsE --------------------------
	.section	.nv.info._ZN5flash24flash_fwd_splitkv_kernelI23Flash_fwd_kernel_traitsILi96ELi64ELi64ELi4ELb0ELb0EN7cutlass10bfloat16_tE19Flash_kernel_traitsILi96ELi64ELi64ELi4ES3_EELb1ELb0ELb0ELb0ELb1ELb1ELb0ELb0EEEvNS_16Flash_fwd_paramsE,"",@"SHT_CUDA_INFO"
	.sectionflags	@""
	.align	4


	//----- nvinfo : EIATTR_CUDA_API_VERSION
	.align		4
        /*0000*/ 	.byte	0x04, 0x37
        /*0002*/ 	.short	(.L_1570 - .L_1569)
.L_1569:
        /*0004*/ 	.word	0x00000082


	//----- nvinfo : EIATTR_SW2861232_WAR
	.align		4
.L_1570:
        /*0008*/ 	.byte	0x01, 0x35
	.zero		2


	//----- nvinfo : EIATTR_PARAM_CBANK
	.align		4
        /*000c*/ 	.byte	0x04, 0x0a
        /*000e*/ 	.short	(.L_1572 - .L_1571)
	.align		4
.L_1571:
        /*0010*/ 	.word	index@(.nv.constant0._ZN5flash24flash_fwd_splitkv_kernelI23Flash_fwd_kernel_traitsILi96ELi64ELi64ELi4ELb0ELb0EN7cutlass10bfloat16_tE19Flash_kernel_traitsILi96ELi64ELi64ELi4ES3_EELb1ELb0ELb0ELb0ELb1ELb1ELb0ELb0EEEvNS_16Flash_fwd_paramsE)
        /*0014*/ 	.short	0x0160
        /*0016*/ 	.short	0x01d0


	//----- nvinfo : EIATTR_CBANK_PARAM_SIZE
	.align		4
.L_1572:
        /*0018*/ 	.byte	0x03, 0x19
        /*001a*/ 	.short	0x01d0


	//----- nvinfo : EIATTR_KPARAM_INFO
	.align		4
        /*001c*/ 	.byte	0x04, 0x17
        /*001e*/ 	.short	(.L_1574 - .L_1573)
.L_1573:
        /*0020*/ 	.word	0x00000000
        /*0024*/ 	.short	0x0000
        /*0026*/ 	.short	0x0000
        /*0028*/ 	.byte	0x00, 0xf0, 0x41, 0x07


	//----- nvinfo : EIATTR_MAXREG_COUNT
	.align		4
.L_1574:
        /*002c*/ 	.byte	0x03, 0x1b
        /*002e*/ 	.short	0x00ff


	//----- nvinfo : EIATTR_NUM_BARRIERS
	.align		4
        /*0030*/ 	.byte	0x02, 0x4c
        /*0032*/ 	.byte	0x01
	.zero		1


	//----- nvinfo : EIATTR_MERCURY_ISA_VERSION
	.align		4
        /*0034*/ 	.byte	0x03, 0x5f
        /*0036*/ 	.short	0x0000


	//----- nvinfo : EIATTR_COOP_GROUP_MASK_REGIDS
	.align		4
        /*0038*/ 	.byte	0x04, 0x29
        /*003a*/ 	.short	(.L_1576 - .L_1575)


	//   ....[0]....
.L_1575:
        /*003c*/ 	.word	0xffffffff


	//   ....[1]....
        /*0040*/ 	.word	0xffffffff


	//   ....[2]....
        /*0044*/ 	.word	0xffffffff


	//   ....[3]....
        /*0048*/ 	.word	0xffffffff


	//   ....[4]....
        /*004c*/ 	.word	0xffffffff


	//   ....[5]....
        /*0050*/ 	.word	0xffffffff


	//   ....[6]....
        /*0054*/ 	.word	0xffffffff


	//   ....[7]....
        /*0058*/ 	.word	0xffffffff


	//   ....[8]....
        /*005c*/ 	.word	0xffffffff


	//   ....[9]....
        /*0060*/ 	.word	0xffffffff


	//   ....[10]....
        /*0064*/ 	.word	0xffffffff


	//   ....[11]....
        /*0068*/ 	.word	0xffffffff


	//   ....[12]....
        /*006c*/ 	.word	0xffffffff


	//   ....[13]....
        /*0070*/ 	.word	0xffffffff


	//   ....[14]....
        /*0074*/ 	.word	0xffffffff


	//   ....[15]....
        /*0078*/ 	.word	0xffffffff


	//----- nvinfo : EIATTR_COOP_GROUP_INSTR_OFFSETS
	.align		4
.L_1576:
        /*007c*/ 	.byte	0x04, 0x28
        /*007e*/ 	.short	(.L_1578 - .L_1577)


	//   ....[0]....
.L_1577:
        /*0080*/ 	.word	0x000034e0


	//   ....[1]....
        /*0084*/ 	.word	0x00003500


	//   ....[2]....
        /*0088*/ 	.word	0x00003580


	//   ....[3]....
        /*008c*/ 	.word	0x00003590


	//   ....[4]....
        /*0090*/ 	.word	0x00005c90


	//   ....[5]....
        /*0094*/ 	.word	0x00005ca0


	//   ....[6]....
        /*0098*/ 	.word	0x00005cd0


	//   ....[7]....
        /*009c*/ 	.word	0x00005ce0


	//   ....[8]....
        /*00a0*/ 	.word	0x000082b0


	//   ....[9]....
        /*00a4*/ 	.word	0x000082d0


	//   ....[10]....
        /*00a8*/ 	.word	0x00008300


	//   ....[11]....
        /*00ac*/ 	.word	0x00008310


	//   ....[12]....
        /*00b0*/ 	.word	0x000092b0


	//   ....[13]....
        /*00b4*/ 	.word	0x000092f0


	//   ....[14]....
        /*00b8*/ 	.word	0x00009330


	//   ....[15]....
        /*00bc*/ 	.word	0x00009340


	//----- nvinfo : EIATTR_EXIT_INSTR_OFFSETS
	.align		4
.L_1578:
        /*00c0*/ 	.byte	0x04, 0x1c
        /*00c2*/ 	.short	(.L_1580 - .L_1579)


	//   ....[0]....
.L_1579:
        /*00c4*/ 	.word	0x000002e0


	//   ....[1]....
        /*00c8*/ 	.word	0x00000880


	//   ....[2]....
        /*00cc*/ 	.word	0x000008b0


	//   ....[3]....
        /*00d0*/ 	.word	0x0000a160


	//   ....[4]....
        /*00d4*/ 	.word	0x0000a230


	//----- nvinfo : EIATTR_CTAIDZ_USED
	.align		4
.L_1580:
        /*00d8*/ 	.byte	0x01, 0x04
	.zero		2


	//----- nvinfo : EIATTR_CRS_STACK_SIZE
	.align		4
        /*00dc*/ 	.byte	0x04, 0x1e
        /*00de*/ 	.short	(.L_1582 - .L_1581)
.L_1581:
        /*00e0*/ 	.word	0x00000000
.L_1582:


//--------------------- .nv.info._ZN5flash24flash_fwd_splitkv_kernelI23Flash_fwd_kernel_traitsILi96ELi64ELi64ELi4ELb0ELb0EN7cutlass10bfloat16_tE19Flash_kernel_traitsILi96ELi64ELi64ELi4ES3_EELb1ELb0ELb1ELb0ELb0ELb0ELb0ELb0EEEvNS_16Flash_fwd_paramsE --------------------------
	.section	.nv.info._ZN5flash24flash_fwd_splitkv_kernelI23Flash_fwd_kernel_traitsILi96ELi64ELi64ELi4ELb0ELb0EN7cutlass10bfloat16_tE19Flash_kernel_traitsILi96ELi64ELi64ELi4ES3_EELb1ELb0ELb1ELb0ELb0ELb0ELb0ELb0EEEvNS_16Flash_fwd_paramsE,"",@"SHT_CUDA_INFO"
	.sectionflags	@""
	.align	4


	//----- nvinfo : EIATTR_CUDA_API_VERSION
	.align		4
        /*0000*/ 	.byte	0x04, 0x37
        /*0002*/ 	.short	(.L_1584 - .L_1583)
.L_1583:
        /*0004*/ 	.word	0x00000082


	//----- nvinfo : EIATTR_SW2861232_WAR
	.align		4
.L_1584:
        /*0008*/ 	.byte	0x01, 0x35
	.zero		2


	//----- nvinfo : EIATTR_PARAM_CBANK
	.align		4
        /*000c*/ 	.byte	0x04, 0x0a
        /*000e*/ 	.short	(.L_1586 - .L_1585)
	.align		4
.L_1585:
        /*0010*/ 	.word	index@(.nv.constant0._ZN5flash24flash_fwd_splitkv_kernelI23Flash_fwd_kernel_traitsILi96ELi64ELi64ELi4ELb0ELb0EN7cutlass10bfloat16_tE19Flash_kernel_traitsILi96ELi64ELi64ELi4ES3_EELb1ELb0ELb1ELb0ELb0ELb0ELb0ELb0EEEvNS_16Flash_fwd_paramsE)
        /*0014*/ 	.short	0x0160
        /*0016*/ 	.short	0x01d0


	//----- nvinfo : EIATTR_CBANK_PARAM_SIZE
	.align		4
.L_1586:
        /*0018*/ 	.byte	0x03, 0x19
        /*001a*/ 	.short	0x01d0


	//----- nvinfo : EIATTR_KPARAM_INFO
	.align		4
        /*001c*/ 	.byte	0x04, 0x17
        /*001e*/ 	.short	(.L_1588 - .L_1587)
.L_1587:
        /*0020*/ 	.word	0x00000000
        /*0024*/ 	.short	0x0000
        /*0026*/ 	.short	0x0000
        /*0028*/ 	.byte	0x00, 0xf0, 0x41, 0x07


	//----- nvinfo : EIATTR_MAXREG_COUNT
	.align		4
.L_1588:
        /*002c*/ 	.byte	0x03, 0x1b
        /*002e*/ 	.short	0x00ff


	//----- nvinfo : EIATTR_NUM_BARRIERS
	.align		4
        /*0030*/ 	.byte	0x02, 0x4c
        /*0032*/ 	.byte	0x01
	.zero		1


	//----- nvinfo : EIATTR_MERCURY_ISA_VERSION
	.align		4
        /*0034*/ 	.byte	0x03, 0x5f
        /*0036*/ 	.short	0x0000


	//----- nvinfo : EIATTR_COOP_GROUP_MASK_REGIDS
	.align		4
        /*0038*/ 	.byte	0x04, 0x29
        /*003a*/ 	.short	(.L_1590 - .L_1589)


	//   ....[0]....
.L_1589:
        /*003c*/ 	.word	0xffffffff


	//   ....[1]....
        /*0040*/ 	.word	0xffffffff


	//   ....[2]....
        /*0044*/ 	.word	0xffffffff


	//   ....[3]....
        /*0048*/ 	.word	0xffffffff


	//   ....[4]....
        /*004c*/ 	.word	0xffffffff


	//   ....[5]....
        /*0050*/ 	.word	0xffffffff


	//   ....[6]....
        /*0054*/ 	.word	0xffffffff


	//   ....[7]....
        /*0058*/ 	.word	0xffffffff


	//   ....[8]....
        /*005c*/ 	.word	0xffffffff


	//   ....[9]....
        /*0060*/ 	.word	0xffffffff


	//   ....[10]....
        /*0064*/ 	.word	0xffffffff


	//   ....[11]....
        /*0068*/ 	.word	0xffffffff


	//   ....[12]....
        /*006c*/ 	.word	0xffffffff


	//   ....[13]....
        /*0070*/ 	.word	0xffffffff


	//   ....[14]....
        /*0074*/ 	.word	0xffffffff


	//   ....[15]....
        /*0078*/ 	.word	0xffffffff


	//----- nvinfo : EIATTR_COOP_GROUP_INSTR_OFFSETS
	.align		4
.L_1590:
        /*007c*/ 	.byte	0x04, 0x28
        /*007e*/ 	.short	(.L_1592 - .L_1591)


	//   ....[0]....
.L_1591:
        /*0080*/ 	.word	0x00004000


	//   ....[1]....
        /*0084*/ 	.word	0x00004090


	//   ....[2]....
        /*0088*/ 	.word	0x000040c0


	//   ....[3]....
        /*008c*/ 	.word	0x00004130


	//   ....[4]....
        /*0090*/ 	.word	0x00006b70


	//   ....[5]....
        /*0094*/ 	.word	0x00006b80


	//   ....[6]....
        /*0098*/ 	.word	0x00006bb0


	//   ....[7]....
        /*009c*/ 	.word	0x00006bc0


	//   ....[8]....
        /*00a0*/ 	.word	0x00009540


	//   ....[9]....
        /*00a4*/ 	.word	0x00009550


	//   ....[10]....
        /*00a8*/ 	.word	0x00009570


	//   ....[11]....
        /*00ac*/ 	.word	0x00009590


	//   ....[12]....
        /*00b0*/ 	.word	0x0000a570


	//   ....[13]....
        /*00b4*/ 	.word	0x0000a5b0


	//   ....[14]....
        /*00b8*/ 	.word	0x0000a5f0


	//   ....[15]....
        /*00bc*/ 	.word	0x0000a600


	//----- nvinfo : EIATTR_EXIT_INSTR_OFFSETS
	.align		4
.L_1592:
        /*00c0*/ 	.byte	0x04, 0x1c
        /*00c2*/ 	.short	(.L_1594 - .L_1593)


	//   ....[0]....
.L_1593:
        /*00c4*/ 	.word	0x000002d0


	//   ....[1]....
        /*00c8*/ 	.word	0x00000900


	//   ....[2]....
        /*00cc*/ 	.word	0x00000930


	//   ....[3]....
        /*00d0*/ 	.word	0x0000b4b0


	//   ....[4]....
        /*00d4*/ 	.word	0x0000b5a0


	//   ....[5]....
        /*00d8*/ 	.word	0x0000b5c0


	//----- nvinfo : EIATTR_CTAIDZ_USED
	.align		4
.L_1594:
        /*00dc*/ 	.byte	0x01, 0x04
	.zero		2


	//----- nvinfo : EIATTR_CRS_STACK_SIZE
	.align		4
        /*00e0*/ 	.byte	0x04, 0x1e
        /*00e2*/ 	.short	(.L_1596 - .L_1595)
.L_1595:
        /*00e4*/ 	.word	0x00000000
.L_1596:


//--------------------- .nv.info._ZN5flash24flash_fwd_splitkv_kernelI23Flash_fwd_kernel_traitsILi96ELi64ELi64ELi4ELb0ELb0EN7cutlass10bfloat16_tE19Flash_kernel_traitsILi96ELi64ELi64ELi4ES3_EELb1ELb0ELb1ELb0ELb0ELb1ELb0ELb0EEEvNS_16Flash_fwd_paramsE --------------------------
	.section	.nv.info._ZN5flash24flash_fwd_splitkv_kernelI23Flash_fwd_kernel_traitsILi96ELi64ELi64ELi4ELb0ELb0EN7cutlass10bfloat16_tE19Flash_kernel_traitsILi96ELi64ELi64ELi4ES3_EELb1ELb0ELb1ELb0ELb0ELb1ELb0ELb0EEEvNS_16Flash_fwd_paramsE,"",@"SHT_CUDA_INFO"
	.sectionflags	@""
	.align	4


	//----- nvinfo : EIATTR_CUDA_API_VERSION
	.align		4
        /*0000*/ 	.byte	0x04, 0x37
        /*0002*/ 	.short	(.L_1598 - .L_1597)
.L_1597:
        /*0004*/ 	.word	0x00000082


	//----- nvinfo : EIATTR_SW2861232_WAR
	.align		4
.L_1598:
        /*0008*/ 	.byte	0x01, 0x35
	.zero		2


	//----- nvinfo : EIATTR_PARAM_CBANK
	.align		4
        /*000c*/ 	.byte	0x04, 0x0a
        /*000e*/ 	.short	(.L_1600 - .L_1599)
	.align		4
.L_1599:
        /*0010*/ 	.word	index@(.nv.constant0._ZN5flash24flash_fwd_splitkv_kernelI23Flash_fwd_kernel_traitsILi96ELi64ELi64ELi4ELb0ELb0EN7cutlass10bfloat16_tE19Flash_kernel_traitsILi96ELi64ELi64ELi4ES3_EELb1ELb0ELb1ELb0ELb0ELb1ELb0ELb0EEEvNS_16Flash_fwd_paramsE)
        /*0014*/ 	.short	0x0160
        /*0016*/ 	.short	0x01d0


	//----- nvinfo : EIATTR_CBANK_PARAM_SIZE
	.align		4
.L_1600:
        /*0018*/ 	.byte	0x03, 0x19
        /*001a*/ 	.short	0x01d0


	//----- nvinfo : EIATTR_KPARAM_INFO
	.align		4
        /*001c*/ 	.byte	0x04, 0x17
        /*001e*/ 	.short	(.L_1602 - .L_1601)
.L_1601:
        /*0020*/ 	.word	0x00000000
        /*0024*/ 	.short	0x0000
        /*0026*/ 	.short	0x0000
        /*0028*/ 	.byte	0x00, 0xf0, 0x41, 0x07


	//----- nvinfo : EIATTR_MAXREG_COUNT
	.align		4
.L_1602:
        /*002c*/ 	.byte	0x03, 0x1b
        /*002e*/ 	.short	0x00ff


	//----- nvinfo : EIATTR_NUM_BARRIERS
	.align		4
        /*0030*/ 	.byte	0x02, 0x4c
        /*0032*/ 	.byte	0x01
	.zero		1


	//----- nvinfo : EIATTR_MERCURY_ISA_VERSION
	.align		4
        /*0034*/ 	.byte	0x03, 0x5f
        /*0036*/ 	.short	0x0000


	//----- nvinfo : EIATTR_COOP_GROUP_MASK_REGIDS
	.align		4
        /*0038*/ 	.byte	0x04, 0x29
        /*003a*/ 	.short	(.L_1604 - .L_1603)


	//   ....[0]....
.L_1603:
        /*003c*/ 	.word	0xffffffff


	//   ....[1]....
        /*0040*/ 	.word	0xffffffff


	//   ....[2]....
        /*0044*/ 	.word	0xffffffff


	//   ....[3]....
        /*0048*/ 	.word	0xffffffff


	//   ....[4]....
        /*004c*/ 	.word	0xffffffff


	//   ....[5]....
        /*0050*/ 	.word	0xffffffff


	//   ....[6]....
        /*0054*/ 	.word	0xffffffff


	//   ....[7]....
        /*0058*/ 	.word	0xffffffff


	//   ....[8]....
        /*005c*/ 	.word	0xffffffff


	//   ....[9]....
        /*0060*/ 	.word	0xffffffff


	//   ....[10]....
        /*0064*/ 	.word	0xffffffff


	//   ....[11]....
        /*0068*/ 	.word	0xffffffff


	//   ....[12]....
        /*006c*/ 	.word	0xffffffff


	//   ....[13]....
        /*0070*/ 	.word	0xffffffff


	//   ....[14]....
        /*0074*/ 	.word	0xffffffff


	//   ....[15]....
        /*0078*/ 	.word	0xffffffff


	//----- nvinfo : EIATTR_COOP_GROUP_INSTR_OFFSETS
	.align		4
.L_1604:
        /*007c*/ 	.byte	0x04, 0x28
        /*007e*/ 	.short	(.L_1606 - .L_1605)


	//   ....[0]....
.L_1605:
        /*0080*/ 	.word	0x00004450


	//   ....[1]....
        /*0084*/ 	.word	0x00004480


	//   ....[2]....
        /*0088*/ 	.word	0x000044a0


	//   ....[3]....
        /*008c*/ 	.word	0x000044c0


	//   ....[4]....
        /*0090*/ 	.word	0x00007390


	//   ....[5]....
        /*0094*/ 	.word	0x000073a0


	//   ....[6]....
        /*0098*/ 	.word	0x000073d0


	//   ....[7]....
        /*009c*/ 	.word	0x000073e0


	//   ....[8]....
        /*00a0*/ 	.word	0x0000a170


	//   ....[9]....
        /*00a4*/ 	.word	0x0000a190


	//   ....[10]....
        /*00a8*/ 	.word	0x0000a1b0


	//   ....[11]....
        /*00ac*/ 	.word	0x0000a1d0


	//   ....[12]....
        /*00b0*/ 	.word	0x0000b180


	//   ....[13]....
        /*00b4*/ 	.word	0x0000b1c0


	//   ....[14]....
        /*00b8*/ 	.word	0x0000b200


	//   ....[15]....
        /*00bc*/ 	.word	0x0000b210


	//----- nvinfo : EIATTR_EXIT_INSTR_OFFSETS
	.align		4
.L_1606:
        /*00c0*/ 	.byte	0x04, 0x1c
        /*00c2*/ 	.short	(.L_1608 - .L_1607)


	//   ....[0]....
.L_1607:
        /*00c4*/ 	.word	0x000002d0


	//   ....[1]....
        /*00c8*/ 	.word	0x00000900


	//   ....[2]....
        /*00cc*/ 	.word	0x00000930


	//   ....[3]....
        /*00d0*/ 	.word	0x0000c0c0


	//   ....[4]....
        /*00d4*/ 	.word	0x0000c1b0


	//   ....[5]....
        /*00d8*/ 	.word	0x0000c1d0


	//----- nvinfo : EIATTR_CTAIDZ_USED
	.align		4
.L_1608:
        /*00dc*/ 	.byte	0x01, 0x04
	.zero		2


	//----- nvinfo : EIATTR_CRS_STACK_SIZE
	.align		4
        /*00e0*/ 	.byte	0x04, 0x1e
        /*00e2*/ 	.short	(.L_1610 - .L_1609)
.L_1609:
        /*00e4*/ 	.word	0x00000000
.L_1610:


//--------------------- .nv.info._ZN5flash24flash_fwd_splitkv_kernelI23Flash_fwd_kernel_traitsILi96ELi64ELi64ELi4ELb0ELb0EN7cutlass10bfloat16_tE19Flash_kernel_traitsILi96ELi64ELi64ELi4ES3_EELb1ELb0ELb0ELb0ELb1ELb0ELb0ELb1EEEvNS_16Flash_fwd_paramsE --------------------------
	.section	.nv.info._ZN5flash24flash_fwd_splitkv_kernelI23Flash_fwd_kernel_traitsILi96ELi64ELi64ELi4ELb0ELb0EN7cutlass10bfloat16_tE19Flash_kernel_traitsILi96ELi64ELi64ELi4ES3_EELb1ELb0ELb0ELb0ELb1ELb0ELb0ELb1EEEvNS_16Flash_fwd_paramsE,"",@"SHT_CUDA_INFO"
	.sectionflags	@""
	.align	4


	//----- nvinfo : EIATTR_CUDA_API_VERSION
	.align		4
        /*0000*/ 	.byte	0x04, 0x37
        /*0002*/ 	.short	(.L_1612 - .L_1611)
.L_1611:
        /*0004*/ 	.word	0x00000082


	//----- nvinfo : EIATTR_SW2861232_WAR
	.align		4
.L_1612:
        /*0008*/ 	.byte	0x01, 0x35
	.zero		2


	//----- nvinfo : EIATTR_PARAM_CBANK
	.align		4
        /*000c*/ 	.byte	0x04, 0x0a
        /*000e*/ 	.short	(.L_1614 - .L_1613)
	.align		4
.L_1613:
        /*0010*/ 	.word	index@(.nv.constant0._ZN5flash24flash_fwd_splitkv_kernelI23Flash_fwd_kernel_traitsILi96ELi64ELi64ELi4ELb0ELb0EN7cutlass10bfloat16_tE19Flash_kernel_traitsILi96ELi64ELi64ELi4ES3_EELb1ELb0ELb0ELb0ELb1ELb0ELb0ELb1EEEvNS_16Flash_fwd_paramsE)
        /*0014*/ 	.short	0x0160
        /*0016*/ 	.short	0x01d0


	//----- nvinfo : EIATTR_CBANK_PARAM_SIZE
	.align		4
.L_1614:
        /*0018*/ 	.byte	0x03, 0x19
        /*001a*/ 	.short	0x01d0


	//----- nvinfo : EIATTR_KPARAM_INFO
	.align		4
        /*001c*/ 	.byte	0x04, 0x17
        /*001e*/ 	.short	(.L_1616 - .L_1615)
.L_1615:
        /*0020*/ 	.word	0x00000000
        /*0024*/ 	.short	0x0000
        /*0026*/ 	.short	0x0000
        /*0028*/ 	.byte	0x00, 0xf0, 0x41, 0x07


	//----- nvinfo : EIATTR_MAXREG_COUNT
	.align		4
.L_1616:
        /*002c*/ 	.byte	0x03, 0x1b
        /*002e*/ 	.short	0x00ff


	//----- nvinfo : EIATTR_NUM_BARRIERS
	.align		4
        /*0030*/ 	.byte	0x02, 0x4c
        /*0032*/ 	.byte	0x01
	.zero		1


	//----- nvinfo : EIATTR_MERCURY_ISA_VERSION
	.align		4
        /*0034*/ 	.byte	0x03, 0x5f
        /*0036*/ 	.short	0x0000


	//----- nvinfo : EIATTR_COOP_GROUP_MASK_REGIDS
	.align		4
        /*0038*/ 	.byte	0x04, 0x29
        /*003a*/ 	.short	(.L_1618 - .L_1617)


	//   ....[0]....
.L_1617:
        /*003c*/ 	.word	0xffffffff


	//   ....[1]....
        /*0040*/ 	.word	0xffffffff


	//   ....[2]....
        /*0044*/ 	.word	0xffffffff


	//   ....[3]....
        /*0048*/ 	.word	0xffffffff


	//   ....[4]....
        /*004c*/ 	.word	0xffffffff


	//   ....[5]....
        /*0050*/ 	.word	0xffffffff


	//   ....[6]....
        /*0054*/ 	.word	0xffffffff


	//   ....[7]....
        /*0058*/ 	.word	0xffffffff


	//   ....[8]....
        /*005c*/ 	.word	0xffffffff


	//   ....[9]....
        /*0060*/ 	.word	0xffffffff


	//   ....[10]....
        /*0064*/ 	.word	0xffffffff


	//   ....[11]....
        /*0068*/ 	.word	0xffffffff


	//   ....[12]....
        /*006c*/ 	.word	0xffffffff


	//   ....[13]....
        /*0070*/ 	.word	0xffffffff


	//   ....[14]....
        /*0074*/ 	.word	0xffffffff


	//   ....[15]....
        /*0078*/ 	.word	0xffffffff


	//----- nvinfo : EIATTR_COOP_GROUP_INSTR_OFFSETS
	.align		4
.L_1618:
        /*007c*/ 	.byte	0x04, 0x28
        /*007e*/ 	.short	(.L_1620 - .L_1619)


	//   ....[0]....
.L_1619:
        /*0080*/ 	.word	0x0000aa30


	//   ....[1]....
        /*0084*/ 	.word	0x0000aa90


	//   ....[2]....
        /*0088*/ 	.word	0x0000aaa0


	//   ....[3]....
        /*008c*/ 	.word	0x0000aad0


	//   ....[4]....
        /*0090*/ 	.word	0x0000cda0


	//   ....[5]....
        /*0094*/ 	.word	0x0000cdb0


	//   ....[6]....
        /*0098*/ 	.word	0x0000cdf0


	//   ....[7]....
        /*009c*/ 	.word	0x0000ce00


	//   ....[8]....
        /*00a0*/ 	.word	0x0000efb0


	//   ....[9]....
        /*00a4*/ 	.word	0x0000efd0


	//   ....[10]....
        /*00a8*/ 	.word	0x0000f000


	//   ....[11]....
        /*00ac*/ 	.word	0x0000f010


	//   ....[12]....
        /*00b0*/ 	.word	0x0000ffc0


	//   ....[13]....
        /*00b4*/ 	.word	0x0000fff0


	//   ....[14]....
        /*00b8*/ 	.word	0x00010030


	//   ....[15]....
        /*00bc*/ 	.word	0x00010050


	//----- nvinfo : EIATTR_EXIT_INSTR_OFFSETS
	.align		4
.L_1620:
        /*00c0*/ 	.byte	0x04, 0x1c
        /*00c2*/ 	.short	(.L_1622 - .L_1621)


	//   ....[0]....
.L_1621:
        /*00c4*/ 	.word	0x00000310


	//   ....[1]....
        /*00c8*/ 	.word	0x000008a0


	//   ....[2]....
        /*00cc*/ 	.word	0x000008d0


	//   ....[3]....
        /*00d0*/ 	.word	0x00010eb0


	//   ....[4]....
        /*00d4*/ 	.word	0x00010f90


	//----- nvinfo : EIATTR_CTAIDZ_USED
	.align		4
.L_1622:
        /*00d8*/ 	.byte	0x01, 0x04
	.zero		2


	//----- nvinfo : EIATTR_CRS_STACK_SIZE
	.align		4
        /*00dc*/ 	.byte	0x04, 0x1e
        /*00de*/ 	.short	(.L_1624 - .L_1623)
.L_1623:
        /*00e0*/ 	.word	0x00000000
.L_1624:


//--------------------- .nv.info._ZN5flash24flash_fwd_splitkv_kernelI23Flash_fwd_kernel_traitsILi96ELi64ELi64ELi4ELb0ELb0EN7cutlass10bfloat16_tE19Flash_kernel_traitsILi96ELi64ELi64ELi4ES3_EELb1ELb0ELb0ELb0ELb1ELb1ELb0ELb1EEEvNS_16Flash_fwd_paramsE --------------------------
	.section	.nv.info._ZN5flash24flash_fwd_splitkv_kernelI23Flash_fwd_kernel_traitsILi96ELi64ELi64ELi4ELb0ELb0EN7cutlass10bfloat16_tE19Flash_kernel_traitsILi96ELi64ELi64ELi4ES3_EELb1ELb0ELb0ELb0ELb1ELb1ELb0ELb1EEEvNS_16Flash_fwd_paramsE,"",@"SHT_CUDA_INFO"
	.sectionflags	@""
	.align	4


	//----- nvinfo : EIATTR_CUDA_API_VERSION
	.align		4
        /*0000*/ 	.byte	0x04, 0x37
        /*0002*/ 	.short	(.L_1626 - .L_1625)
.L_1625:
        /*0004*/ 	.word	0x00000082


	//----- nvinfo : EIATTR_SW2861232_WAR
	.align		4
.L_1626:
        /*0008*/ 	.byte	0x01, 0x35
	.zero		2


	//----- nvinfo : EIATTR_PARAM_CBANK
	.align		4
        /*000c*/ 	.byte	0x04, 0x0a
        /*000e*/ 	.short	(.L_1628 - .L_1627)
	.align		4
.L_1627:
        /*0010*/ 	.word	index@(.nv.constant0._ZN5flash24flash_fwd_splitkv_kernelI23Flash_fwd_kernel_traitsILi96ELi64ELi64ELi4ELb0ELb0EN7cutlass10bfloat16_tE19Flash_kernel_traitsILi96ELi64ELi64ELi4ES3_EELb1ELb0ELb0ELb0ELb1ELb1ELb0ELb1EEEvNS_16Flash_fwd_paramsE)
        /*0014*/ 	.short	0x0160
        /*0016*/ 	.short	0x01d0


	//----- nvinfo : EIATTR_CBANK_PARAM_SIZE
	.align		4
.L_1628:
        /*0018*/ 	.byte	0x03, 0x19
        /*001a*/ 	.short	0x01d0


	//----- nvinfo : EIATTR_KPARAM_INFO
	.align		4
        /*001c*/ 	.byte	0x04, 0x17
        /*001e*/ 	.short	(.L_1630 - .L_1629)
.L_1629:
        /*0020*/ 	.word	0x00000000
        /*0024*/ 	.short	0x0000
        /*0026*/ 	.short	0x0000
        /*0028*/ 	.byte	0x00, 0xf0, 0x41, 0x07


	//----- nvinfo : EIATTR_MAXREG_COUNT
	.align		4
.L_1630:
        /*002c*/ 	.byte	0x03, 0x1b
        /*002e*/ 	.short	0x00ff


	//----- nvinfo : EIATTR_NUM_BARRIERS
	.align		4
        /*0030*/ 	.byte	0x02, 0x4c
        /*0032*/ 	.byte	0x01
	.zero		1


	//----- nvinfo : EIATTR_MERCURY_ISA_VERSION
	.align		4
        /*0034*/ 	.byte	0x03, 0x5f
        /*0036*/ 	.short	0x0000


	//----- nvinfo : EIATTR_COOP_GROUP_MASK_REGIDS
	.align		4
        /*0038*/ 	.byte	0x04, 0x29
        /*003a*/ 	.short	(.L_1632 - .L_1631)


	//   ....[0]....
.L_1631:
        /*003c*/ 	.word	0xffffffff


	//   ....[1]....
        /*0040*/ 	.word	0xffffffff


	//   ....[2]....
        /*0044*/ 	.word	0xffffffff


	//   ....[3]....
        /*0048*/ 	.word	0xffffffff


	//   ....[4]....
        /*004c*/ 	.word	0xffffffff


	//   ....[5]....
        /*0050*/ 	.word	0xffffffff


	//   ....[6]....
        /*0054*/ 	.word	0xffffffff


	//   ....[7]....
        /*0058*/ 	.word	0xffffffff


	//   ....[8]....
        /*005c*/ 	.word	0xffffffff


	//   ....[9]....
        /*0060*/ 	.word	0xffffffff


	//   ....[10]....
        /*0064*/ 	.word	0xffffffff


	//   ....[11]....
        /*0068*/ 	.word	0xffffffff


	//   ....[12]....
        /*006c*/ 	.word	0xffffffff


	//   ....[13]....
        /*0070*/ 	.word	0xffffffff


	//   ....[14]....
        /*0074*/ 	.word	0xffffffff


	//   ....[15]....
        /*0078*/ 	.word	0xffffffff


	//----- nvinfo : EIATTR_COOP_GROUP_INSTR_OFFSETS
	.align		4
.L_1632:
        /*007c*/ 	.byte	0x04, 0x28
        /*007e*/ 	.short	(.L_1634 - .L_1633)


	//   ....[0]....
.L_1633:
        /*0080*/ 	.word	0x0000ae30


	//   ....[1]....
        /*0084*/ 	.word	0x0000ae60


	//   ....[2]....
        /*0088*/ 	.word	0x0000ae80


	//   ....[3]....
        /*008c*/ 	.word	0x0000aef0


	//   ....[4]....
        /*0090*/ 	.word	0x0000d5a0


	//   ....[5]....
        /*0094*/ 	.word	0x0000d5b0


	//   ....[6]....
        /*0098*/ 	.word	0x0000d5e0


	//   ....[7]....
        /*009c*/ 	.word	0x0000d5f0


	//   ....[8]....
        /*00a0*/ 	.word	0x0000fbb0


	//   ....[9]....
        /*00a4*/ 	.word	0x0000fbd0


	//   ....[10]....
        /*00a8*/ 	.word	0x0000fc00


	//   ....[11]....
        /*00ac*/ 	.word	0x0000fc10


	//   ....[12]....
        /*00b0*/ 	.word	0x00010bb0


	//   ....[13]....
        /*00b4*/ 	.word	0x00010be0


	//   ....[14]....
        /*00b8*/ 	.word	0x00010c20


	//   ....[15]....
        /*00bc*/ 	.word	0x00010c40


	//----- nvinfo : EIATTR_EXIT_INSTR_OFFSETS
	.align		4
.L_1634:
        /*00c0*/ 	.byte	0x04, 0x1c
        /*00c2*/ 	.short	(.L_1636 - .L_1635)


	//   ....[0]....
.L_1635:
        /*00c4*/ 	.word	0x00000310


	//   ....[1]....
        /*00c8*/ 	.word	0x000008a0


	//   ....[2]....
        /*00cc*/ 	.word	0x000008d0


	//   ....[3]....
        /*00d0*/ 	.word	0x00011aa0


	//   ....[4]....
        /*00d4*/ 	.word	0x00011b80


	//----- nvinfo : EIATTR_CTAIDZ_USED
	.align		4
.L_1636:
        /*00d8*/ 	.byte	0x01, 0x04
	.zero		2


	//----- nvinfo : EIATTR_CRS_STACK_SIZE
	.align		4
        /*00dc*/ 	.byte	0x04, 0x1e
        /*00de*/ 	.short	(.L_1638 - .L_1637)
.L_1637:
        /*00e0*/ 	.word	0x00000000
.L_1638:


//--------------------- .nv.info._ZN5flash24flash_fwd_splitkv_kernelI23Flash_fwd_kernel_traitsILi96ELi64ELi64ELi4ELb0ELb0EN7cutlass10bfloat16_tE19Flash_kernel_traitsILi96ELi64ELi64ELi4ES3_EELb1ELb0ELb1ELb0ELb0ELb0ELb0ELb1EEEvNS_16Flash_fwd_paramsE --------------------------
	.section	.nv.info._ZN5flash24flash_fwd_splitkv_kernelI23Flash_fwd_kernel_traitsILi96ELi64ELi64ELi4ELb0ELb0EN7cutlass10bfloat16_tE19Flash_kernel_traitsILi96ELi64ELi64ELi4ES3_EELb1ELb0ELb1ELb0ELb0ELb0ELb0ELb1EEEvNS_16Flash_fwd_paramsE,"",@"SHT_CUDA_INFO"
	.sectionflags	@""
	.align	4


	//----- nvinfo : EIATTR_CUDA_API_VERSION
	.align		4
        /*0000*/ 	.byte	0x04, 0x37
        /*0002*/ 	.short	(.L_1640 - .L_1639)
.L_1639:
        /*0004*/ 	.word	0x00000082


	//----- nvinfo : EIATTR_SW2861232_WAR
	.align		4
.L_1640:
        /*0008*/ 	.byte	0x01, 0x35
	.zero		2


	//----- nvinfo : EIATTR_PARAM_CBANK
	.align		4
        /*000c*/ 	.byte	0x04, 0x0a
        /*000e*/ 	.short	(.L_1642 - .L_1641)
	.align		4
.L_1641:
        /*0010*/ 	.word	index@(.nv.constant0._ZN5flash24flash_fwd_splitkv_kernelI23Flash_fwd_kernel_traitsILi96ELi64ELi64ELi4ELb0ELb0EN7cutlass10bfloat16_tE19Flash_kernel_traitsILi96ELi64ELi64ELi4ES3_EELb1ELb0ELb1ELb0ELb0ELb0ELb0ELb1EEEvNS_16Flash_fwd_paramsE)
        /*0014*/ 	.short	0x0160
        /*0016*/ 	.short	0x01d0


	//----- nvinfo : EIATTR_CBANK_PARAM_SIZE
	.align		4
.L_1642:
        /*0018*/ 	.byte	0x03, 0x19
        /*001a*/ 	.short	0x01d0


	//----- nvinfo : EIATTR_KPARAM_INFO
	.align		4
        /*001c*/ 	.byte	0x04, 0x17
        /*001e*/ 	.short	(.L_1644 - .L_1643)
.L_1643:
        /*0020*/ 	.word	0x00000000
        /*0024*/ 	.short	0x0000
        /*0026*/ 	.short	0x0000
        /*0028*/ 	.byte	0x00, 0xf0, 0x41, 0x07


	//----- nvinfo : EIATTR_MAXREG_COUNT
	.align		4
.L_1644:
        /*002c*/ 	.byte	0x03, 0x1b
        /*002e*/ 	.short	0x00ff


	//----- nvinfo : EIATTR_NUM_BARRIERS
	.align		4
        /*0030*/ 	.byte	0x02, 0x4c
        /*0032*/ 	.byte	0x01
	.zero		1


	//----- nvinfo : EIATTR_MERCURY_ISA_VERSION
	.align		4
        /*0034*/ 	.byte	0x03, 0x5f
        /*0036*/ 	.short	0x0000


	//----- nvinfo : EIATTR_COOP_GROUP_MASK_REGIDS
	.align		4
        /*0038*/ 	.byte	0x04, 0x29
        /*003a*/ 	.short	(.L_1646 - .L_1645)


	//   ....[0]....
.L_1645:
        /*003c*/ 	.word	0xffffffff


	//   ....[1]....
        /*0040*/ 	.word	0xffffffff


	//   ....[2]....
        /*0044*/ 	.word	0xffffffff


	//   ....[3]....
        /*0048*/ 	.word	0xffffffff


	//   ....[4]....
        /*004c*/ 	.word	0xffffffff


	//   ....[5]....
        /*0050*/ 	.word	0xffffffff


	//   ....[6]....
        /*0054*/ 	.word	0xffffffff


	//   ....[7]....
        /*0058*/ 	.word	0xffffffff


	//   ....[8]....
        /*005c*/ 	.word	0xffffffff


	//   ....[9]....
        /*0060*/ 	.word	0xffffffff


	//   ....[10]....
        /*0064*/ 	.word	0xffffffff


	//   ....[11]....
        /*0068*/ 	.word	0xffffffff


	//   ....[12]....
        /*006c*/ 	.word	0xffffffff


	//   ....[13]....
        /*0070*/ 	.word	0xffffffff


	//   ....[14]....
        /*0074*/ 	.word	0xffffffff


	//   ....[15]....
        /*0078*/ 	.word	0xffffffff


	//----- nvinfo : EIATTR_COOP_GROUP_INSTR_OFFSETS
	.align		4
.L_1646:
        /*007c*/ 	.byte	0x04, 0x28
        /*007e*/ 	.short	(.L_1648 - .L_1647)


	//   ....[0]....
.L_1647:
        /*0080*/ 	.word	0x0000c210


	//   ....[1]....
        /*0084*/ 	.word	0x0000c2a0


	//   ....[2]....
        /*0088*/ 	.word	0x0000c2c0


	//   ....[3]....
        /*008c*/ 	.word	0x0000c330


	//   ....[4]....
        /*0090*/ 	.word	0x0000ed20


	//   ....[5]....
        /*0094*/ 	.word	0x0000ed30


	//   ....[6]....
        /*0098*/ 	.word	0x0000ed60


	//   ....[7]....
        /*009c*/ 	.word	0x0000ed70


	//   ....[8]....
        /*00a0*/ 	.word	0x000116e0


	//   ....[9]....
        /*00a4*/ 	.word	0x00011700


	//   ....[10]....
        /*00a8*/ 	.word	0x00011720


	//   ....[11]....
        /*00ac*/ 	.word	0x00011740


	//   ....[12]....
        /*00b0*/ 	.word	0x00012720


	//   ....[13]....
        /*00b4*/ 	.word	0x00012760


	//   ....[14]....
        /*00b8*/ 	.word	0x000127a0


	//   ....[15]....
        /*00bc*/ 	.word	0x000127c0


	//----- nvinfo : EIATTR_EXIT_INSTR_OFFSETS
	.align		4
.L_1648:
        /*00c0*/ 	.byte	0x04, 0x1c
        /*00c2*/ 	.short	(.L_1650 - .L_1649)


	//   ....[0]....
.L_1649:
        /*00c4*/ 	.word	0x00000300


	//   ....[1]....
        /*00c8*/ 	.word	0x00000920


	//   ....[2]....
        /*00cc*/ 	.word	0x00000950


	//   ....[3]....
        /*00d0*/ 	.word	0x00013640


	//   ....[4]....
        /*00d4*/ 	.word	0x00013740


	//   ....[5]....
        /*00d8*/ 	.word	0x00013760


	//----- nvinfo : EIATTR_CTAIDZ_USED
	.align		4
.L_1650:
        /*00dc*/ 	.byte	0x01, 0x04
	.zero		2


	//----- nvinfo : EIATTR_CRS_STACK_SIZE
	.align		4
        /*00e0*/ 	.byte	0x04, 0x1e
        /*00e2*/ 	.short	(.L_1652 - .L_1651)
.L_1651:
        /*00e4*/ 	.word	0x00000000
.L_1652:


//--------------------- .nv.info._ZN5flash24flash_fwd_splitkv_kernelI23Flash_fwd_kernel_traitsILi96ELi64ELi64ELi4ELb0ELb0EN7cutlass10bfloat16_tE19Flash_kernel_traitsILi96ELi64ELi64ELi4ES3_EELb1ELb0ELb1ELb0ELb0ELb1ELb0ELb1EEEvNS_16Flash_fwd_paramsE --------------------------
	.section	.nv.info._ZN5flash24flash_fwd_splitkv_kernelI23Flash_fwd_kernel_traitsILi96ELi64ELi64ELi4ELb0ELb0EN7cutlass10bfloat16_tE19Flash_kernel_traitsILi96ELi64ELi64ELi4ES3_EELb1ELb0ELb1ELb0ELb0ELb1ELb0ELb1EEEvNS_16Flash_fwd_paramsE,"",@"SHT_CUDA_INFO"
	.sectionflags	@""
	.align	4


	//----- nvinfo : EIATTR_CUDA_API_VERSION
	.align		4
        /*0000*/ 	.byte	0x04, 0x37
        /*0002*/ 	.short	(.L_1654 - .L_1653)
.L_1653:
        /*0004*/ 	.word	0x00000082


	//----- nvinfo : EIATTR_SW2861232_WAR
	.align		4
.L_1654:
        /*0008*/ 	.byte	0x01, 0x35
	.zero		2


	//----- nvinfo : EIATTR_PARAM_CBANK
	.align		4
        /*000c*/ 	.byte	0x04, 0x0a
        /*000e*/ 	.short	(.L_1656 - .L_1655)
	.align		4
.L_1655:
        /*0010*/ 	.word	index@(.nv.constant0._ZN5flash24flash_fwd_splitkv_kernelI23Flash_fwd_kernel_traitsILi96ELi64ELi64ELi4ELb0ELb0EN7cutlass10bfloat16_tE19Flash_kernel_traitsILi96ELi64ELi64ELi4ES3_EELb1ELb0ELb1ELb0ELb0ELb1ELb0ELb1EEEvNS_16Flash_fwd_paramsE)
        /*0014*/ 	.short	0x0160
        /*0016*/ 	.short	0x01d0


	//----- nvinfo : EIATTR_CBANK_PARAM_SIZE
	.align		4
.L_1656:
        /*0018*/ 	.byte	0x03, 0x19
        /*001a*/ 	.short	0x01d0


	//----- nvinfo : EIATTR_KPARAM_INFO
	.align		4
        /*001c*/ 	.byte	0x04, 0x17
        /*001e*/ 	.short	(.L_1658 - .L_1657)
.L_1657:
        /*0020*/ 	.word	0x00000000
        /*0024*/ 	.short	0x0000
        /*0026*/ 	.short	0x0000
        /*0028*/ 	.byte	0x00, 0xf0, 0x41, 0x07


	//----- nvinfo : EIATTR_MAXREG_COUNT
	.align		4
.L_1658:
        /*002c*/ 	.byte	0x03, 0x1b
        /*002e*/ 	.short	0x00ff


	//----- nvinfo : EIATTR_NUM_BARRIERS
	.align		4
        /*0030*/ 	.byte	0x02, 0x4c
        /*0032*/ 	.byte	0x01
	.zero		1


	//----- nvinfo : EIATTR_MERCURY_ISA_VERSION
	.align		4
        /*0034*/ 	.byte	0x03, 0x5f
        /*0036*/ 	.short	0x0000


	//----- nvinfo : EIATTR_COOP_GROUP_MASK_REGIDS
	.align		4
        /*0038*/ 	.byte	0x04, 0x29
        /*003a*/ 	.short	(.L_1660 - .L_1659)


	//   ....[0]....
.L_1659:
        /*003c*/ 	.word	0xffffffff


	//   ....[1]....
        /*0040*/ 	.word	0xffffffff


	//   ....[2]....
        /*0044*/ 	.word	0xffffffff


	//   ....[3]....
        /*0048*/ 	.word	0xffffffff


	//   ....[4]....
        /*004c*/ 	.word	0xffffffff


	//   ....[5]....
        /*0050*/ 	.word	0xffffffff


	//   ....[6]....
        /*0054*/ 	.word	0xffffffff


	//   ....[7]....
        /*0058*/ 	.word	0xffffffff


	//   ....[8]....
        /*005c*/ 	.word	0xffffffff


	//   ....[9]....
        /*0060*/ 	.word	0xffffffff


	//   ....[10]....
        /*0064*/ 	.word	0xffffffff


	//   ....[11]....
        /*0068*/ 	.word	0xffffffff


	//   ....[12]....
        /*006c*/ 	.word	0xffffffff


	//   ....[13]....
        /*0070*/ 	.word	0xffffffff


	//   ....[14]....
        /*0074*/ 	.word	0xffffffff


	//   ....[15]....
        /*0078*/ 	.word	0xffffffff


	//----- nvinfo : EIATTR_COOP_GROUP_INSTR_OFFSETS
	.align		4
.L_1660:
        /*007c*/ 	.byte	0x04, 0x28
        /*007e*/ 	.short	(.L_1662 - .L_1661)


	//   ....[0]....
.L_1661:
        /*0080*/ 	.word	0x0000c680


	//   ....[1]....
        /*0084*/ 	.word	0x0000c6b0


	//   ....[2]....
        /*0088*/ 	.word	0x0000c6c0


	//   ....[3]....
        /*008c*/ 	.word	0x0000c710


	//   ....[4]....
        /*0090*/ 	.word	0x0000f510


	//   ....[5]....
        /*0094*/ 	.word	0x0000f520


	//   ....[6]....
        /*0098*/ 	.word	0x0000f550


	//   ....[7]....
        /*009c*/ 	.word	0x0000f560


	//   ....[8]....
        /*00a0*/ 	.word	0x00012300


	//   ....[9]....
        /*00a4*/ 	.word	0x00012310


	//   ....[10]....
        /*00a8*/ 	.word	0x00012330


	//   ....[11]....
        /*00ac*/ 	.word	0x00012350


	//   ....[12]....
        /*00b0*/ 	.word	0x00013310


	//   ....[13]....
        /*00b4*/ 	.word	0x00013350


	//   ....[14]....
        /*00b8*/ 	.word	0x00013390


	//   ....[15]....
        /*00bc*/ 	.word	0x000133b0


	//----- nvinfo : EIATTR_EXIT_INSTR_OFFSETS
	.align		4
.L_1662:
        /*00c0*/ 	.byte	0x04, 0x1c
        /*00c2*/ 	.short	(.L_1664 - .L_1663)


	//   ....[0]....
.L_1663:
        /*00c4*/ 	.word	0x00000300


	//   ....[1]....
        /*00c8*/ 	.word	0x00000920


	//   ....[2]....
        /*00cc*/ 	.word	0x00000950


	//   ....[3]....
        /*00d0*/ 	.word	0x00014230


	//   ....[4]....
        /*00d4*/ 	.word	0x00014330


	//   ....[5]....
        /*00d8*/ 	.word	0x00014350


	//----- nvinfo : EIATTR_CTAIDZ_USED
	.align		4
.L_1664:
        /*00dc*/ 	.byte	0x01, 0x04
	.zero		2


	//----- nvinfo : EIATTR_CRS_STACK_SIZE
	.align		4
        /*00e0*/ 	.byte	0x04, 0x1e
        /*00e2*/ 	.short	(.L_1666 - .L_1665)
.L_1665:
        /*00e4*/ 	.word	0x00000000
.L_1666:


//--------------------- .nv.info._ZN5flash24flash_fwd_splitkv_kernelI23Flash_fwd_kernel_traitsILi96ELi64ELi64ELi4ELb0ELb0EN7cutlass10bfloat16_tE19Flash_kernel_traitsILi96ELi64ELi64ELi4ES3_EELb1ELb0ELb0ELb0ELb1ELb0ELb1ELb0EEEvNS_16Flash_fwd_paramsE --------------------------
	.section	.nv.info._ZN5flash24flash_fwd_splitkv_kernelI23Flash_fwd_kernel_traitsILi96ELi64ELi64ELi4ELb0ELb0EN7cutlass10bfloat16_tE19Flash_kernel_traitsILi96ELi64ELi64ELi4ES3_EELb1ELb0ELb0ELb0ELb1ELb0ELb1ELb0EEEvNS_16Flash_fwd_paramsE,"",@"SHT_CUDA_INFO"
	.sectionflags	@""
	.align	4


	//----- nvinfo : EIATTR_CUDA_API_VERSION
	.align		4
        /*0000*/ 	.byte	0x04, 0x37
        /*0002*/ 	.short	(.L_1668 - .L_1667)
.L_1667:
        /*0004*/ 	.word	0x00000082


	//----- nvinfo : EIATTR_SW2861232_WAR
	.align		4
.L_1668:
        /*0008*/ 	.byte	0x01, 0x35
	.zero		2


	//----- nvinfo : EIATTR_PARAM_CBANK
	.align		4
        /*000c*/ 	.byte	0x04, 0x0a
        /*000e*/ 	.short	(.L_1670 - .L_1669)
	.align		4
.L_1669:
        /*0010*/ 	.word	index@(.nv.constant0._ZN5flash24flash_fwd_splitkv_kernelI23Flash_fwd_kernel_traitsILi96ELi64ELi64ELi4ELb0ELb0EN7cutlass10bfloat16_tE19Flash_kernel_traitsILi96ELi64ELi64ELi4ES3_EELb1ELb0ELb0ELb0ELb1ELb0ELb1ELb0EEEvNS_16Flash_fwd_paramsE)
        /*0014*/ 	.short	0x0160
        /*0016*/ 	.short	0x01d0


	//----- nvinfo : EIATTR_CBANK_PARAM_SIZE
	.align		4
.L_1670:
        /*0018*/ 	.byte	0x03, 0x19
        /*001a*/ 	.short	0x01d0


	//----- nvinfo : EIATTR_KPARAM_INFO
	.align		4
        /*001c*/ 	.byte	0x04, 0x17
        /*001e*/ 	.short	(.L_1672 - .L_1671)
.L_1671:
        /*0020*/ 	.word	0x00000000
        /*0024*/ 	.short	0x0000
        /*0026*/ 	.short	0x0000
        /*0028*/ 	.byte	0x00, 0xf0, 0x41, 0x07


	//----- nvinfo : EIATTR_MAXREG_COUNT
	.align		4
.L_1672:
        /*002c*/ 	.byte	0x03, 0x1b
        /*002e*/ 	.short	0x00ff


	//----- nvinfo : EIATTR_NUM_BARRIERS
	.align		4
        /*0030*/ 	.byte	0x02, 0x4c
        /*0032*/ 	.byte	0x01
	.zero		1


	//----- nvinfo : EIATTR_MERCURY_ISA_VERSION
	.align		4
        /*0034*/ 	.byte	0x03, 0x5f
        /*0036*/ 	.short	0x0000


	//----- nvinfo : EIATTR_COOP_GROUP_MASK_REGIDS
	.align		4
        /*0038*/ 	.byte	0x04, 0x29
        /*003a*/ 	.short	(.L_1674 - .L_1673)


	//   ....[0]....
.L_1673:
        /*003c*/ 	.word	0xffffffff


	//   ....[1]....
        /*0040*/ 	.word	0xffffffff


	//   ....[2]....
        /*0044*/ 	.word	0xffffffff


	//   ....[3]....
        /*0048*/ 	.word	0xffffffff


	//   ....[4]....
        /*004c*/ 	.word	0xffffffff


	//   ....[5]....
        /*0050*/ 	.word	0xffffffff


	//   ....[6]....
        /*0054*/ 	.word	0xffffffff


	//   ....[7]....
        /*0058*/ 	.word	0xffffffff


	//   ....[8]....
        /*005c*/ 	.word	0xffffffff


	//   ....[9]....
        /*0060*/ 	.word	0xffffffff


	//   ....[10]....
        /*0064*/ 	.word	0xffffffff


	//   ....[11]....
        /*0068*/ 	.word	0xffffffff


	//   ....[12]....
        /*006c*/ 	.word	0xffffffff


	//   ....[13]....
        /*0070*/ 	.word	0xffffffff


	//   ....[14]....
        /*0074*/ 	.word	0xffffffff


	//   ....[15]....
        /*0078*/ 	.word	0xffffffff


	//----- nvinfo : EIATTR_COOP_GROUP_INSTR_OFFSETS
	.align		4
.L_1674:
        /*007c*/ 	.byte	0x04, 0x28
        /*007e*/ 	.short	(.L_1676 - .L_1675)


	//   ....[0]....
.L_1675:
        /*0080*/ 	.word	0x00003300


	//   ....[1]....
        /*0084*/ 	.word	0x00003390


	//   ....[2]....
        /*0088*/ 	.word	0x000033a0


	//   ....[3]....
        /*008c*/ 	.word	0x000033f0


	//   ....[4]....
        /*0090*/ 	.word	0x00005700


	//   ....[5]....
        /*0094*/ 	.word	0x00005710


	//   ....[6]....
        /*0098*/ 	.word	0x00005740


	//   ....[7]....
        /*009c*/ 	.word	0x00005750


	//   ....[8]....
        /*00a0*/ 	.word	0x00007950


	//   ....[9]....
        /*00a4*/ 	.word	0x00007970


	//   ....[10]....
        /*00a8*/ 	.word	0x000079a0


	//   ....[11]....
        /*00ac*/ 	.word	0x000079b0


	//   ....[12]....
        /*00b0*/ 	.word	0x00008940


	//   ....[13]....
        /*00b4*/ 	.word	0x000089a0


	//   ....[14]....
        /*00b8*/ 	.word	0x000089e0


	//   ....[15]....
        /*00bc*/ 	.word	0x00008a20


	//----- nvinfo : EIATTR_EXIT_INSTR_OFFSETS
	.align		4
.L_1676:
        /*00c0*/ 	.byte	0x04, 0x1c
        /*00c2*/ 	.short	(.L_1678 - .L_1677)


	//   ....[0]....
.L_1677:
        /*00c4*/ 	.word	0x00000420


	//   ....[1]....
        /*00c8*/ 	.word	0x00000a40


	//   ....[2]....
        /*00cc*/ 	.word	0x00000a70


	//   ....[3]....
        /*00d0*/ 	.word	0x00009680


	//   ....[4]....
        /*00d4*/ 	.word	0x000096c0


	//----- nvinfo : EIATTR_CTAIDZ_USED
	.align		4
.L_1678:
        /*00d8*/ 	.byte	0x01, 0x04
	.zero		2


	//----- nvinfo : EIATTR_CRS_STACK_SIZE
	.align		4
        /*00dc*/ 	.byte	0x04, 0x1e
        /*00de*/ 	.short	(.L_1680 - .L_1679)
.L_1679:
        /*00e0*/ 	.word	0x00000000
.L_1680:


//--------------------- .nv.info._ZN5flash24flash_fwd_splitkv_kernelI23Flash_fwd_kernel_traitsILi96ELi64ELi64ELi4ELb0ELb0EN7cutlass10bfloat16_tE19Flash_kernel_traitsILi96ELi64ELi64ELi4ES3_EELb1ELb0ELb0ELb0ELb1ELb1ELb1ELb0EEEvNS_16Flash_fwd_paramsE --------------------------
	.section	.nv.info._ZN5flash24flash_fwd_splitkv_kernelI23Flash_fwd_kernel_traitsILi96ELi64ELi64ELi4ELb0ELb0EN7cutlass10bfloat16_tE19Flash_kernel_traitsILi96ELi64ELi64ELi4ES3_EELb1ELb0ELb0ELb0ELb1ELb1ELb1ELb0EEEvNS_16Flash_fwd_paramsE,"",@"SHT_CUDA_INFO"
	.sectionflags	@""
	.align	4


	//----- nvinfo : EIATTR_CUDA_API_VERSION
	.align		4
        /*0000*/ 	.byte	0x04, 0x37
        /*0002*/ 	.short	(.L_1682 - .L_1681)
.L_1681:
        /*0004*/ 	.word	0x00000082


	//----- nvinfo : EIATTR_SW2861232_WAR
	.align		4
.L_1682:
        /*0008*/ 	.byte	0x01, 0x35
	.zero		2


	//----- nvinfo : EIATTR_PARAM_CBANK
	.align		4
        /*000c*/ 	.byte	0x04, 0x0a
        /*000e*/ 	.short	(.L_1684 - .L_1683)
	.align		4
.L_1683:
        /*0010*/ 	.word	index@(.nv.constant0._ZN5flash24flash_fwd_splitkv_kernelI23Flash_fwd_kernel_traitsILi96ELi64ELi64ELi4ELb0ELb0EN7cutlass10bfloat16_tE19Flash_kernel_traitsILi96ELi64ELi64ELi4ES3_EELb1ELb0ELb0ELb0ELb1ELb1ELb1ELb0EEEvNS_16Flash_fwd_paramsE)
        /*0014*/ 	.short	0x0160
        /*0016*/ 	.short	0x01d0


	//----- nvinfo : EIATTR_CBANK_PARAM_SIZE
	.align		4
.L_1684:
        /*0018*/ 	.byte	0x03, 0x19
        /*001a*/ 	.short	0x01d0


	//----- nvinfo : EIATTR_KPARAM_INFO
	.align		4
        /*001c*/ 	.byte	0x04, 0x17
        /*001e*/ 	.short	(.L_1686 - .L_1685)
.L_1685:
        /*0020*/ 	.word	0x00000000
        /*0024*/ 	.short	0x0000
        /*0026*/ 	.short	0x0000
        /*0028*/ 	.byte	0x00, 0xf0, 0x41, 0x07


	//----- nvinfo : EIATTR_MAXREG_COUNT
	.align		4
.L_1686:
        /*002c*/ 	.byte	0x03, 0x1b
        /*002e*/ 	.short	0x00ff


	//----- nvinfo : EIATTR_NUM_BARRIERS
	.align		4
        /*0030*/ 	.byte	0x02, 0x4c
        /*0032*/ 	.byte	0x01
	.zero		1


	//----- nvinfo : EIATTR_MERCURY_ISA_VERSION
	.align		4
        /*0034*/ 	.byte	0x03, 0x5f
        /*0036*/ 	.short	0x0000


	//----- nvinfo : EIATTR_COOP_GROUP_MASK_REGIDS
	.align		4
        /*0038*/ 	.byte	0x04, 0x29
        /*003a*/ 	.short	(.L_1688 - .L_1687)


	//   ....[0]....
.L_1687:
        /*003c*/ 	.word	0xffffffff


	//   ....[1]....
        /*0040*/ 	.word	0xffffffff


	//   ....[2]....
        /*0044*/ 	.word	0xffffffff


	//   ....[3]....
        /*0048*/ 	.word	0xffffffff


	//   ....[4]....
        /*004c*/ 	.word	0xffffffff


	//   ....[5]....
        /*0050*/ 	.word	0xffffffff


	//   ....[6]....
        /*0054*/ 	.word	0xffffffff


	//   ....[7]....
        /*0058*/ 	.word	0xffffffff


	//   ....[8]....
        /*005c*/ 	.word	0xffffffff


	//   ....[9]....
        /*0060*/ 	.word	0xffffffff


	//   ....[10]....
        /*0064*/ 	.word	0xffffffff


	//   ....[11]....
        /*0068*/ 	.word	0xffffffff


	//   ....[12]....
        /*006c*/ 	.word	0xffffffff


	//   ....[13]....
        /*0070*/ 	.word	0xffffffff


	//   ....[14]....
        /*0074*/ 	.word	0xffffffff


	//   ....[15]....
        /*0078*/ 	.word	0xffffffff


	//----- nvinfo : EIATTR_COOP_GROUP_INSTR_OFFSETS
	.align		4
.L_1688:
        /*007c*/ 	.byte	0x04, 0x28
        /*007e*/ 	.short	(.L_1690 - .L_1689)


	//   ....[0]....
.L_1689:
        /*0080*/ 	.word	0x00003730


	//   ....[1]....
        /*0084*/ 	.word	0x00003790


	//   ....[2]....
        /*0088*/ 	.word	0x000037a0


	//   ....[3]....
        /*008c*/ 	.word	0x000037d0


	//   ....[4]....
        /*0090*/ 	.word	0x00005f10


	//   ....[5]....
        /*0094*/ 	.word	0x00005f20


	//   ....[6]....
        /*0098*/ 	.word	0x00005f50


	//   ....[7]....
        /*009c*/ 	.word	0x00005f60


	//   ....[8]....
        /*00a0*/ 	.word	0x00008570


	//   ....[9]....
        /*00a4*/ 	.word	0x00008580


	//   ....[10]....
        /*00a8*/ 	.word	0x000085c0


	//   ....[11]....
        /*00ac*/ 	.word	0x000085d0


	//   ....[12]....
        /*00b0*/ 	.word	0x00009550


	//   ....[13]....
        /*00b4*/ 	.word	0x000095b0


	//   ....[14]....
        /*00b8*/ 	.word	0x000095f0


	//   ....[15]....
        /*00bc*/ 	.word	0x00009630


	//----- nvinfo : EIATTR_EXIT_INSTR_OFFSETS
	.align		4
.L_1690:
        /*00c0*/ 	.byte	0x04, 0x1c
        /*00c2*/ 	.short	(.L_1692 - .L_1691)


	//   ....[0]....
.L_1691:
        /*00c4*/ 	.word	0x00000420


	//   ....[1]....
        /*00c8*/ 	.word	0x00000a50


	//   ....[2]....
        /*00cc*/ 	.word	0x00000a80


	//   ....[3]....
        /*00d0*/ 	.word	0x0000a290


	//   ....[4]....
        /*00d4*/ 	.word	0x0000a2d0


	//----- nvinfo : EIATTR_CTAIDZ_USED
	.align		4
.L_1692:
        /*00d8*/ 	.byte	0x01, 0x04
	.zero		2


	//----- nvinfo : EIATTR_CRS_STACK_SIZE
	.align		4
        /*00dc*/ 	.byte	0x04, 0x1e
        /*00de*/ 	.short	(.L_1694 - .L_1693)
.L_1693:
        /*00e0*/ 	.word	0x00000000
.L_1694:


//--------------------- .nv.info._ZN5flash24flash_fwd_splitkv_kernelI23Flash_fwd_kernel_traitsILi96ELi64ELi64ELi4ELb0ELb0EN7cutlass10bfloat16_tE19Flash_kernel_traitsILi96ELi64ELi64ELi4ES3_EELb1ELb0ELb1ELb0ELb0ELb0ELb1ELb0EEEvNS_16Flash_fwd_paramsE --------------------------
	.section	.nv.info._ZN5flash24flash_fwd_splitkv_kernelI23Flash_fwd_kernel_traitsILi96ELi64ELi64ELi4ELb0ELb0EN7cutlass10bfloat16_tE19Flash_kernel_traitsILi96ELi64ELi64ELi4ES3_EELb1ELb0ELb1ELb0ELb0ELb0ELb1ELb0EEEvNS_16Flash_fwd_paramsE,"",@"SHT_CUDA_INFO"
	.sectionflags	@""
	.align	4


	//----- nvinfo : EIATTR_CUDA_API_VERSION
	.align		4
        /*0000*/ 	.byte	0x04, 0x37
        /*0002*/ 	.short	(.L_1696 - .L_1695)
.L_1695:
        /*0004*/ 	.word	0x00000082


	//----- nvinfo : EIATTR_SW2861232_WAR
	.align		4
.L_1696:
        /*0008*/ 	.byte	0x01, 0x35
	.zero		2


	//----- nvinfo : EIATTR_PARAM_CBANK
	.align		4
        /*000c*/ 	.byte	0x04, 0x0a
        /*000e*/ 	.short	(.L_1698 - .L_1697)
	.align		4
.L_1697:
        /*0010*/ 	.word	index@(.nv.constant0._ZN5flash24flash_fwd_splitkv_kernelI23Flash_fwd_kernel_traitsILi96ELi64ELi64ELi4ELb0ELb0EN7cutlass10bfloat16_tE19Flash_kernel_traitsILi96ELi64ELi64ELi4ES3_EELb1ELb0ELb1ELb0ELb0ELb0ELb1ELb0EEEvNS_16Flash_fwd_paramsE)
        /*0014*/ 	.short	0x0160
        /*0016*/ 	.short	0x01d0


	//----- nvinfo : EIATTR_CBANK_PARAM_SIZE
	.align		4
.L_1698:
        /*0018*/ 	.byte	0x03, 0x19
        /*001a*/ 	.short	0x01d0


	//----- nvinfo : EIATTR_KPARAM_INFO
	.align		4
        /*001c*/ 	.byte	0x04, 0x17
        /*001e*/ 	.short	(.L_1700 - .L_1699)
.L_1699:
        /*0020*/ 	.word	0x00000000
        /*0024*/ 	.short	0x0000
        /*0026*/ 	.short	0x0000
        /*0028*/ 	.byte	0x00, 0xf0, 0x41, 0x07


	//----- nvinfo : EIATTR_MAXREG_COUNT
	.align		4
.L_1700:
        /*002c*/ 	.byte	0x03, 0x1b
        /*002e*/ 	.short	0x00ff


	//----- nvinfo : EIATTR_NUM_BARRIERS
	.align		4
        /*0030*/ 	.byte	0x02, 0x4c
        /*0032*/ 	.byte	0x01
	.zero		1


	//----- nvinfo : EIATTR_MERCURY_ISA_VERSION
	.align		4
        /*0034*/ 	.byte	0x03, 0x5f
        /*0036*/ 	.short	0x0000


	//----- nvinfo : EIATTR_COOP_GROUP_MASK_REGIDS
	.align		4
        /*0038*/ 	.byte	0x04, 0x29
        /*003a*/ 	.short	(.L_1702 - .L_1701)


	//   ....[0]....
.L_1701:
        /*003c*/ 	.word	0xffffffff


	//   ....[1]....
        /*0040*/ 	.word	0xffffffff


	//   ....[2]....
        /*0044*/ 	.word	0xffffffff


	//   ....[3]....
        /*0048*/ 	.word	0xffffffff


	//   ....[4]....
        /*004c*/ 	.word	0xffffffff


	//   ....[5]....
        /*0050*/ 	.word	0xffffffff


	//   ....[6]....
        /*0054*/ 	.word	0xffffffff


	//   ....[7]....
        /*0058*/ 	.word	0xffffffff


	//   ....[8]....
        /*005c*/ 	.word	0xffffffff


	//   ....[9]....
        /*0060*/ 	.word	0xffffffff


	//   ....[10]....
        /*0064*/ 	.word	0xffffffff


	//   ....[11]....
        /*0068*/ 	.word	0xffffffff


	//   ....[12]....
        /*006c*/ 	.word	0xffffffff


	//   ....[13]....
        /*0070*/ 	.word	0xffffffff


	//   ....[14]....
        /*0074*/ 	.word	0xffffffff


	//   ....[15]....
        /*0078*/ 	.word	0xffffffff


	//----- nvinfo : EIATTR_COOP_GROUP_INSTR_OFFSETS
	.align		4
.L_1702:
        /*007c*/ 	.byte	0x04, 0x28
        /*007e*/ 	.short	(.L_1704 - .L_1703)


	//   ....[0]....
.L_1703:
        /*0080*/ 	.word	0x00004300


	//   ....[1]....
        /*0084*/ 	.word	0x00004390


	//   ....[2]....
        /*0088*/ 	.word	0x000043b0


	//   ....[3]....
        /*008c*/ 	.word	0x00004420


	//   ....[4]....
        /*0090*/ 	.word	0x00006ed0


	//   ....[5]....
        /*0094*/ 	.word	0x00006ee0


	//   ....[6]....
        /*0098*/ 	.word	0x00006f10


	//   ....[7]....
        /*009c*/ 	.word	0x00006f20


	//   ....[8]....
        /*00a0*/ 	.word	0x00009840


	//   ....[9]....
        /*00a4*/ 	.word	0x00009860


	//   ....[10]....
        /*00a8*/ 	.word	0x00009880


	//   ....[11]....
        /*00ac*/ 	.word	0x000098a0


	//   ....[12]....
        /*00b0*/ 	.word	0x0000a860


	//   ....[13]....
        /*00b4*/ 	.word	0x0000a8a0


	//   ....[14]....
        /*00b8*/ 	.word	0x0000a910


	//   ....[15]....
        /*00bc*/ 	.word	0x0000a930


	//----- nvinfo : EIATTR_EXIT_INSTR_OFFSETS
	.align		4
.L_1704:
        /*00c0*/ 	.byte	0x04, 0x1c
        /*00c2*/ 	.short	(.L_1706 - .L_1705)


	//   ....[0]....
.L_1705:
        /*00c4*/ 	.word	0x00000420


	//   ....[1]....
        /*00c8*/ 	.word	0x00000be0


	//   ....[2]....
        /*00cc*/ 	.word	0x00000c10


	//   ....[3]....
        /*00d0*/ 	.word	0x0000b810


	//   ....[4]....
        /*00d4*/ 	.word	0x0000b870


	//   ....[5]....
        /*00d8*/ 	.word	0x0000b890


	//----- nvinfo : EIATTR_CTAIDZ_USED
	.align		4
.L_1706:
        /*00dc*/ 	.byte	0x01, 0x04
	.zero		2


	//----- nvinfo : EIATTR_CRS_STACK_SIZE
	.align		4
        /*00e0*/ 	.byte	0x04, 0x1e
        /*00e2*/ 	.short	(.L_1708 - .L_1707)
.L_1707:
        /*00e4*/ 	.word	0x00000000
.L_1708:


//--------------------- .nv.info._ZN5flash24flash_fwd_splitkv_kernelI23Flash_fwd_kernel_traitsILi96ELi64ELi64ELi4ELb0ELb0EN7cutlass10bfloat16_tE19Flash_kernel_traitsILi96ELi64ELi64ELi4ES3_EELb1ELb0ELb1ELb0ELb0ELb1ELb1ELb0EEEvNS_16Flash_fwd_paramsE --------------------------
	.section	.nv.info._ZN5flash24flash_fwd_splitkv_kernelI23Flash_fwd_kernel_traitsILi96ELi64ELi64ELi4ELb0ELb0EN7cutlass10bfloat16_tE19Flash_kernel_traitsILi96ELi64ELi64ELi4ES3_EELb1ELb0ELb1ELb0ELb0ELb1ELb1ELb0EEEvNS_16Flash_fwd_paramsE,"",@"SHT_CUDA_INFO"
	.sectionflags	@""
	.align	4


	//----- nvinfo : EIATTR_CUDA_API_VERSION
	.align		4
        /*0000*/ 	.byte	0x04, 0x37
        /*0002*/ 	.short	(.L_1710 - .L_1709)
.L_1709:
        /*0004*/ 	.word	0x00000082


	//----- nvinfo : EIATTR_SW2861232_WAR
	.align		4
.L_1710:
        /*0008*/ 	.byte	0x01, 0x35
	.zero		2


	//----- nvinfo : EIATTR_PARAM_CBANK
	.align		4
        /*000c*/ 	.byte	0x04, 0x0a
        /*000e*/ 	.short	(.L_1712 - .L_1711)
	.align		4
.L_1711:
        /*0010*/ 	.word	index@(.nv.constant0._ZN5flash24flash_fwd_splitkv_kernelI23Flash_fwd_kernel_traitsILi96ELi64ELi64ELi4ELb0ELb0EN7cutlass10bfloat16_tE19Flash_kernel_traitsILi96ELi64ELi64ELi4ES3_EELb1ELb0ELb1ELb0ELb0ELb1ELb1ELb0EEEvNS_16Flash_fwd_paramsE)
        /*0014*/ 	.short	0x0160
        /*0016*/ 	.short	0x01d0


	//----- nvinfo : EIATTR_CBANK_PARAM_SIZE
	.align		4
.L_1712:
        /*0018*/ 	.byte	0x03, 0x19
        /*001a*/ 	.short	0x01d0


	//----- nvinfo : EIATTR_KPARAM_INFO
	.align		4
        /*001c*/ 	.byte	0x04, 0x17
        /*001e*/ 	.short	(.L_1714 - .L_1713)
.L_1713:
        /*0020*/ 	.word	0x00000000
        /*0024*/ 	.short	0x0000
        /*0026*/ 	.short	0x0000
        /*0028*/ 	.byte	0x00, 0xf0, 0x41, 0x07


	//----- nvinfo : EIATTR_MAXREG_COUNT
	.align		4
.L_1714:
        /*002c*/ 	.byte	0x03, 0x1b
        /*002e*/ 	.short	0x00ff


	//----- nvinfo : EIATTR_NUM_BARRIERS
	.align		4
        /*0030*/ 	.byte	0x02, 0x4c
        /*0032*/ 	.byte	0x01
	.zero		1


	//----- nvinfo : EIATTR_MERCURY_ISA_VERSION
	.align		4
        /*0034*/ 	.byte	0x03, 0x5f
        /*0036*/ 	.short	0x0000


	//----- nvinfo : EIATTR_COOP_GROUP_MASK_REGIDS
	.align		4
        /*0038*/ 	.byte	0x04, 0x29
        /*003a*/ 	.short	(.L_1716 - .L_1715)


	//   ....[0]....
.L_1715:
        /*003c*/ 	.word	0xffffffff


	//   ....[1]....
        /*0040*/ 	.word	0xffffffff


	//   ....[2]....
        /*0044*/ 	.word	0xffffffff


	//   ....[3]....
        /*0048*/ 	.word	0xffffffff


	//   ....[4]....
        /*004c*/ 	.word	0xffffffff


	//   ....[5]....
        /*0050*/ 	.word	0xffffffff


	//   ....[6]....
        /*0054*/ 	.word	0xffffffff


	//   ....[7]....
        /*0058*/ 	.word	0xffffffff


	//   ....[8]....
        /*005c*/ 	.word	0xffffffff


	//   ....[9]....
        /*0060*/ 	.word	0xffffffff


	//   ....[10]....
        /*0064*/ 	.word	0xffffffff


	//   ....[11]....
        /*0068*/ 	.word	0xffffffff


	//   ....[12]....
        /*006c*/ 	.word	0xffffffff


	//   ....[13]....
        /*0070*/ 	.word	0xffffffff


	//   ....[14]....
        /*0074*/ 	.word	0xffffffff


	//   ....[15]....
        /*0078*/ 	.word	0xffffffff


	//----- nvinfo : EIATTR_COOP_GROUP_INSTR_OFFSETS
	.align		4
.L_1716:
        /*007c*/ 	.byte	0x04, 0x28
        /*007e*/ 	.short	(.L_1718 - .L_1717)


	//   ....[0]....
.L_1717:
        /*0080*/ 	.word	0x00004710


	//   ....[1]....
        /*0084*/ 	.word	0x000047a0


	//   ....[2]....
        /*0088*/ 	.word	0x000047b0


	//   ....[3]....
        /*008c*/ 	.word	0x00004800


	//   ....[4]....
        /*0090*/ 	.word	0x000076e0


	//   ....[5]....
        /*0094*/ 	.word	0x000076f0


	//   ....[6]....
        /*0098*/ 	.word	0x00007720


	//   ....[7]....
        /*009c*/ 	.word	0x00007730


	//   ....[8]....
        /*00a0*/ 	.word	0x0000a460


	//   ....[9]....
        /*00a4*/ 	.word	0x0000a470


	//   ....[10]....
        /*00a8*/ 	.word	0x0000a490


	//   ....[11]....
        /*00ac*/ 	.word	0x0000a4b0


	//   ....[12]....
        /*00b0*/ 	.word	0x0000b460


	//   ....[13]....
        /*00b4*/ 	.word	0x0000b4a0


	//   ....[14]....
        /*00b8*/ 	.word	0x0000b510


	//   ....[15]....
        /*00bc*/ 	.word	0x0000b530


	//----- nvinfo : EIATTR_EXIT_INSTR_OFFSETS
	.align		4
.L_1718:
        /*00c0*/ 	.byte	0x04, 0x1c
        /*00c2*/ 	.short	(.L_1720 - .L_1719)


	//   ....[0]....
.L_1719:
        /*00c4*/ 	.word	0x00000420


	//   ....[1]....
        /*00c8*/ 	.word	0x00000be0


	//   ....[2]....
        /*00cc*/ 	.word	0x00000c10


	//   ....[3]....
        /*00d0*/ 	.word	0x0000c410


	//   ....[4]....
        /*00d4*/ 	.word	0x0000c470


	//   ....[5]....
        /*00d8*/ 	.word	0x0000c490


	//----- nvinfo : EIATTR_CTAIDZ_USED
	.align		4
.L_1720:
        /*00dc*/ 	.byte	0x01, 0x04
	.zero		2


	//----- nvinfo : EIATTR_CRS_STACK_SIZE
	.align		4
        /*00e0*/ 	.byte	0x04, 0x1e
        /*00e2*/ 	.short	(.L_1722 - .L_1721)
.L_1721:
        /*00e4*/ 	.word	0x00000000
.L_1722:


//--------------------- .nv.info._ZN5flash24flash_fwd_splitkv_kernelI23Flash_fwd_kernel_traitsILi96ELi64ELi64ELi4ELb0ELb0EN7cutlass10bfloat16_tE19Flash_kernel_traitsILi96ELi64ELi64ELi4ES3_EELb1ELb0ELb0ELb0ELb1ELb0ELb1ELb1EEEvNS_16Flash_fwd_paramsE --------------------------
	.section	.nv.info._ZN5flash24flash_fwd_splitkv_kernelI23Flash_fwd_kernel_traitsILi96ELi64ELi64ELi4ELb0ELb0EN7cutlass10bfloat16_tE19Flash_kernel_traitsILi96ELi64ELi64ELi4ES3_EELb1ELb0ELb0ELb0ELb1ELb0ELb1ELb1EEEvNS_16Flash_fwd_paramsE,"",@"SHT_CUDA_INFO"
	.sectionflags	@""
	.align	4


	//----- nvinfo : EIATTR_CUDA_API_VERSION
	.align		4
        /*0000*/ 	.byte	0x04, 0x37
        /*0002*/ 	.short	(.L_1724 - .L_1723)
.L_1723:
        /*0004*/ 	.word	0x00000082


	//----- nvinfo : EIATTR_SW2861232_WAR
	.align		4
.L_1724:
        /*0008*/ 	.byte	0x01, 0x35
	.zero		2


	//----- nvinfo : EIATTR_PARAM_CBANK
	.align		4
        /*000c*/ 	.byte	0x04, 0x0a
        /*000e*/ 	.short	(.L_1726 - .L_1725)
	.align		4
.L_1725:
        /*0010*/ 	.word	index@(.nv.constant0._ZN5flash24flash_fwd_splitkv_kernelI23Flash_fwd_kernel_traitsILi96ELi64ELi64ELi4ELb0ELb0EN7cutlass10bfloat16_tE19Flash_kernel_traitsILi96ELi64ELi64ELi4ES3_EELb1ELb0ELb0ELb0ELb1ELb0ELb1ELb1EEEvNS_16Flash_fwd_paramsE)
        /*0014*/ 	.short	0x0160
        /*0016*/ 	.short	0x01d0


	//----- nvinfo : EIATTR_CBANK_PARAM_SIZE
	.align		4
.L_1726:
        /*0018*/ 	.byte	0x03, 0x19
        /*001a*/ 	.short	0x01d0


	//----- nvinfo : EIATTR_KPARAM_INFO
	.align		4
        /*001c*/ 	.byte	0x04, 0x17
        /*001e*/ 	.short	(.L_1728 - .L_1727)
.L_1727:
        /*0020*/ 	.word	0x00000000
        /*0024*/ 	.short	0x0000
        /*0026*/ 	.short	0x0000
        /*0028*/ 	.byte	0x00, 0xf0, 0x41, 0x07


	//----- nvinfo : EIATTR_MAXREG_COUNT
	.align		4
.L_1728:
        /*002c*/ 	.byte	0x03, 0x1b
        /*002e*/ 	.short	0x00ff


	//----- nvinfo : EIATTR_NUM_BARRIERS
	.align		4
        /*0030*/ 	.byte	0x02, 0x4c
        /*0032*/ 	.byte	0x01
	.zero		1


	//----- nvinfo : EIATTR_MERCURY_ISA_VERSION
	.align		4
        /*0034*/ 	.byte	0x03, 0x5f
        /*0036*/ 	.short	0x0000


	//----- nvinfo : EIATTR_COOP_GROUP_MASK_REGIDS
	.align		4
        /*0038*/ 	.byte	0x04, 0x29
        /*003a*/ 	.short	(.L_1730 - .L_1729)


	//   ....[0]....
.L_1729:
        /*003c*/ 	.word	0xffffffff


	//   ....[1]....
        /*0040*/ 	.word	0xffffffff


	//   ....[2]....
        /*0044*/ 	.word	0xffffffff


	//   ....[3]....
        /*0048*/ 	.word	0xffffffff


	//   ....[4]....
        /*004c*/ 	.word	0xffffffff


	//   ....[5]....
        /*0050*/ 	.word	0xffffffff


	//   ....[6]....
        /*0054*/ 	.word	0xffffffff


	//   ....[7]....
        /*0058*/ 	.word	0xffffffff


	//   ....[8]....
        /*005c*/ 	.word	0xffffffff


	//   ....[9]....
        /*0060*/ 	.word	0xffffffff


	//   ....[10]....
        /*0064*/ 	.word	0xffffffff


	//   ....[11]....
        /*0068*/ 	.word	0xffffffff


	//   ....[12]....
        /*006c*/ 	.word	0xffffffff


	//   ....[13]....
        /*0070*/ 	.word	0xffffffff


	//   ....[14]....
        /*0074*/ 	.word	0xffffffff


	//   ....[15]....
        /*0078*/ 	.word	0xffffffff


	//----- nvinfo : EIATTR_COOP_GROUP_INSTR_OFFSETS
	.align		4
.L_1730:
        /*007c*/ 	.byte	0x04, 0x28
        /*007e*/ 	.short	(.L_1732 - .L_1731)


	//   ....[0]....
.L_1731:
        /*0080*/ 	.word	0x0000ac60


	//   ....[1]....
        /*0084*/ 	.word	0x0000acc0


	//   ....[2]....
        /*0088*/ 	.word	0x0000acd0


	//   ....[3]....
        /*008c*/ 	.word	0x0000ad40


	//   ....[4]....
        /*0090*/ 	.word	0x0000d000


	//   ....[5]....
        /*0094*/ 	.word	0x0000d010


	//   ....[6]....
        /*0098*/ 	.word	0x0000d050


	//   ....[7]....
        /*009c*/ 	.word	0x0000d060


	//   ....[8]....
        /*00a0*/ 	.word	0x0000f230


	//   ....[9]....
        /*00a4*/ 	.word	0x0000f250


	//   ....[10]....
        /*00a8*/ 	.word	0x0000f280


	//   ....[11]....
        /*00ac*/ 	.word	0x0000f290


	//   ....[12]....
        /*00b0*/ 	.word	0x00010230


	//   ....[13]....
        /*00b4*/ 	.word	0x00010260


	//   ....[14]....
        /*00b8*/ 	.word	0x000102b0


	//   ....[15]....
        /*00bc*/ 	.word	0x000102c0


	//----- nvinfo : EIATTR_EXIT_INSTR_OFFSETS
	.align		4
.L_1732:
        /*00c0*/ 	.byte	0x04, 0x1c
        /*00c2*/ 	.short	(.L_1734 - .L_1733)


	//   ....[0]....
.L_1733:
        /*00c4*/ 	.word	0x00000430


	//   ....[1]....
        /*00c8*/ 	.word	0x00000a40


	//   ....[2]....
        /*00cc*/ 	.word	0x00000a70


	//   ....[3]....
        /*00d0*/ 	.word	0x00011010


	//   ....[4]....
        /*00d4*/ 	.word	0x00011050


	//----- nvinfo : EIATTR_CTAIDZ_USED
	.align		4
.L_1734:
        /*00d8*/ 	.byte	0x01, 0x04
	.zero		2


	//----- nvinfo : EIATTR_CRS_STACK_SIZE
	.align		4
        /*00dc*/ 	.byte	0x04, 0x1e
        /*00de*/ 	.short	(.L_1736 - .L_1735)
.L_1735:
        /*00e0*/ 	.word	0x00000000
.L_1736:


//--------------------- .nv.info._ZN5flash24flash_fwd_splitkv_kernelI23Flash_fwd_kernel_traitsILi96ELi64ELi64ELi4ELb0ELb0EN7cutlass10bfloat16_tE19Flash_kernel_traitsILi96ELi64ELi64ELi4ES3_EELb1ELb0ELb0ELb0ELb1ELb1ELb1ELb1EEEvNS_16Flash_fwd_paramsE --------------------------
	.section	.nv.info._ZN5flash24flash_fwd_splitkv_kernelI23Flash_fwd_kernel_traitsILi96ELi64ELi64ELi4ELb0ELb0EN7cutlass10bfloat16_tE19Flash_kernel_traitsILi96ELi64ELi64ELi4ES3_EELb1ELb0ELb0ELb0ELb1ELb1ELb1ELb1EEEvNS_16Flash_fwd_paramsE,"",@"SHT_CUDA_INFO"
	.sectionflags	@""
	.align	4


	//----- nvinfo : EIATTR_CUDA_API_VERSION
	.align		4
        /*0000*/ 	.byte	0x04, 0x37
        /*0002*/ 	.short	(.L_1738 - .L_1737)
.L_1737:
        /*0004*/ 	.word	0x00000082


	//----- nvinfo : EIATTR_SW2861232_WAR
	.align		4
.L_1738:
        /*0008*/ 	.byte	0x01, 0x35
	.zero		2


	//----- nvinfo : EIATTR_PARAM_CBANK
	.align		4
        /*000c*/ 	.byte	0x04, 0x0a
        /*000e*/ 	.short	(.L_1740 - .L_1739)
	.align		4
.L_1739:
        /*0010*/ 	.word	index@(.nv.constant0._ZN5flash24flash_fwd_splitkv_kernelI23Flash_fwd_kernel_traitsILi96ELi64ELi64ELi4ELb0ELb0EN7cutlass10bfloat16_tE19Flash_kernel_traitsILi96ELi64ELi64ELi4ES3_EELb1ELb0ELb0ELb0ELb1ELb1ELb1ELb1EEEvNS_16Flash_fwd_paramsE)
        /*0014*/ 	.short	0x0160
        /*0016*/ 	.short	0x01d0


	//----- nvinfo : EIATTR_CBANK_PARAM_SIZE
	.align		4
.L_1740:
        /*0018*/ 	.byte	0x03, 0x19
        /*001a*/ 	.short	0x01d0


	//----- nvinfo : EIATTR_KPARAM_INFO
	.align		4
        /*001c*/ 	.byte	0x04, 0x17
        /*001e*/ 	.short	(.L_1742 - .L_1741)
.L_1741:
        /*0020*/ 	.word	0x00000000
        /*0024*/ 	.short	0x0000
        /*0026*/ 	.short	0x0000
        /*0028*/ 	.byte	0x00, 0xf0, 0x41, 0x07


	//----- nvinfo : EIATTR_MAXREG_COUNT
	.align		4
.L_1742:
        /*002c*/ 	.byte	0x03, 0x1b
        /*002e*/ 	.short	0x00ff


	//----- nvinfo : EIATTR_NUM_BARRIERS
	.align		4
        /*0030*/ 	.byte	0x02, 0x4c
        /*0032*/ 	.byte	0x01
	.zero		1


	//----- nvinfo : EIATTR_MERCURY_ISA_VERSION
	.align		4
        /*0034*/ 	.byte	0x03, 0x5f
        /*0036*/ 	.short	0x0000


	//----- nvinfo : EIATTR_COOP_GROUP_MASK_REGIDS
	.align		4
        /*0038*/ 	.byte	0x04, 0x29
        /*003a*/ 	.short	(.L_1744 - .L_1743)


	//   ....[0]....
.L_1743:
        /*003c*/ 	.word	0xffffffff


	//   ....[1]....
        /*0040*/ 	.word	0xffffffff


	//   ....[2]....
        /*0044*/ 	.word	0xffffffff


	//   ....[3]....
        /*0048*/ 	.word	0xffffffff


	//   ....[4]....
        /*004c*/ 	.word	0xffffffff


	//   ....[5]....
        /*0050*/ 	.word	0xffffffff


	//   ....[6]....
        /*0054*/ 	.word	0xffffffff


	//   ....[7]....
        /*0058*/ 	.word	0xffffffff


	//   ....[8]....
        /*005c*/ 	.word	0xffffffff


	//   ....[9]....
        /*0060*/ 	.word	0xffffffff


	//   ....[10]....
        /*0064*/ 	.word	0xffffffff


	//   ....[11]....
        /*0068*/ 	.word	0xffffffff


	//   ....[12]....
        /*006c*/ 	.word	0xffffffff


	//   ....[13]....
        /*0070*/ 	.word	0xffffffff


	//   ....[14]....
        /*0074*/ 	.word	0xffffffff


	//   ....[15]....
        /*0078*/ 	.word	0xffffffff


	//----- nvinfo : EIATTR_COOP_GROUP_INSTR_OFFSETS
	.align		4
.L_1744:
        /*007c*/ 	.byte	0x04, 0x28
        /*007e*/ 	.short	(.L_1746 - .L_1745)


	//   ....[0]....
.L_1745:
        /*0080*/ 	.word	0x0000b040


	//   ....[1]....
        /*0084*/ 	.word	0x0000b080


	//   ....[2]....
        /*0088*/ 	.word	0x0000b0a0


	//   ....[3]....
        /*008c*/ 	.word	0x0000b0c0


	//   ....[4]....
        /*0090*/ 	.word	0x0000d800


	//   ....[5]....
        /*0094*/ 	.word	0x0000d810


	//   ....[6]....
        /*0098*/ 	.word	0x0000d840


	//   ....[7]....
        /*009c*/ 	.word	0x0000d850


	//   ....[8]....
        /*00a0*/ 	.word	0x0000fe40


	//   ....[9]....
        /*00a4*/ 	.word	0x0000fe60


	//   ....[10]....
        /*00a8*/ 	.word	0x0000fe90


	//   ....[11]....
        /*00ac*/ 	.word	0x0000fea0


	//   ....[12]....
        /*00b0*/ 	.word	0x00010e20


	//   ....[13]....
        /*00b4*/ 	.word	0x00010e50


	//   ....[14]....
        /*00b8*/ 	.word	0x00010ea0


	//   ....[15]....
        /*00bc*/ 	.word	0x00010eb0


	//----- nvinfo : EIATTR_EXIT_INSTR_OFFSETS
	.align		4
.L_1746:
        /*00c0*/ 	.byte	0x04, 0x1c
        /*00c2*/ 	.short	(.L_1748 - .L_1747)


	//   ....[0]....
.L_1747:
        /*00c4*/ 	.word	0x00000430


	//   ....[1]....
        /*00c8*/ 	.word	0x00000a40


	//   ....[2]....
        /*00cc*/ 	.word	0x00000a70


	//   ....[3]....
        /*00d0*/ 	.word	0x00011c00


	//   ....[4]....
        /*00d4*/ 	.word	0x00011c40


	//----- nvinfo : EIATTR_CTAIDZ_USED
	.align		4
.L_1748:
        /*00d8*/ 	.byte	0x01, 0x04
	.zero		2


	//----- nvinfo : EIATTR_CRS_STACK_SIZE
	.align		4
        /*00dc*/ 	.byte	0x04, 0x1e
        /*00de*/ 	.short	(.L_1750 - .L_1749)
.L_1749:
        /*00e0*/ 	.word	0x00000000
.L_1750:


//--------------------- .nv.info._ZN5flash24flash_fwd_splitkv_kernelI23Flash_fwd_kernel_traitsILi96ELi64ELi64ELi4ELb0ELb0EN7cutlass10bfloat16_tE19Flash_kernel_traitsILi96ELi64ELi64ELi4ES3_EELb1ELb0ELb1ELb0ELb0ELb0ELb1ELb1EEEvNS_16Flash_fwd_paramsE --------------------------
	.section	.nv.info._ZN5flash24flash_fwd_splitkv_kernelI23Flash_fwd_kernel_traitsILi96ELi64ELi64ELi4ELb0ELb0EN7cutlass10bfloat16_tE19Flash_kernel_traitsILi96ELi64ELi64ELi4ES3_EELb1ELb0ELb1ELb0ELb0ELb0ELb1ELb1EEEvNS_16Flash_fwd_paramsE,"",@"SHT_CUDA_INFO"
	.sectionflags	@""
	.align	4


	//----- nvinfo : EIATTR_CUDA_API_VERSION
	.align		4
        /*0000*/ 	.byte	0x04, 0x37
        /*0002*/ 	.short	(.L_1752 - .L_1751)
.L_1751:
        /*0004*/ 	.word	0x00000082


	//----- nvinfo : EIATTR_SW2861232_WAR
	.align		4
.L_1752:
        /*0008*/ 	.byte	0x01, 0x35
	.zero		2


	//----- nvinfo : EIATTR_PARAM_CBANK
	.align		4
        /*000c*/ 	.byte	0x04, 0x0a
        /*000e*/ 	.short	(.L_1754 - .L_1753)
	.align		4
.L_1753:
        /*0010*/ 	.word	index@(.nv.constant0._ZN5flash24flash_fwd_splitkv_kernelI23Flash_fwd_kernel_traitsILi96ELi64ELi64ELi4ELb0ELb0EN7cutlass10bfloat16_tE19Flash_kernel_traitsILi96ELi64ELi64ELi4ES3_EELb1ELb0ELb1ELb0ELb0ELb0ELb1ELb1EEEvNS_16Flash_fwd_paramsE)
        /*0014*/ 	.short	0x0160
        /*0016*/ 	.short	0x01d0


	//----- nvinfo : EIATTR_CBANK_PARAM_SIZE
	.align		4
.L_1754:
        /*0018*/ 	.byte	0x03, 0x19
        /*001a*/ 	.short	0x01d0


	//----- nvinfo : EIATTR_KPARAM_INFO
	.align		4
        /*001c*/ 	.byte	0x04, 0x17
        /*001e*/ 	.short	(.L_1756 - .L_1755)
.L_1755:
        /*0020*/ 	.word	0x00000000
        /*0024*/ 	.short	0x0000
        /*0026*/ 	.short	0x0000
        /*0028*/ 	.byte	0x00, 0xf0, 0x41, 0x07


	//----- nvinfo : EIATTR_MAXREG_COUNT
	.align		4
.L_1756:
        /*002c*/ 	.byte	0x03, 0x1b
        /*002e*/ 	.short	0x00ff


	//----- nvinfo : EIATTR_NUM_BARRIERS
	.align		4
        /*0030*/ 	.byte	0x02, 0x4c
        /*0032*/ 	.byte	0x01
	.zero		1


	//----- nvinfo : EIATTR_MERCURY_ISA_VERSION
	.align		4
        /*0034*/ 	.byte	0x03, 0x5f
        /*0036*/ 	.short	0x0000


	//----- nvinfo : EIATTR_COOP_GROUP_MASK_REGIDS
	.align		4
        /*0038*/ 	.byte	0x04, 0x29
        /*003a*/ 	.short	(.L_1758 - .L_1757)


	//   ....[0]....
.L_1757:
        /*003c*/ 	.word	0xffffffff


	//   ....[1]....
        /*0040*/ 	.word	0xffffffff


	//   ....[2]....
        /*0044*/ 	.word	0xffffffff


	//   ....[3]....
        /*0048*/ 	.word	0xffffffff


	//   ....[4]....
        /*004c*/ 	.word	0xffffffff


	//   ....[5]....
        /*0050*/ 	.word	0xffffffff


	//   ....[6]....
        /*0054*/ 	.word	0xffffffff


	//   ....[7]....
        /*0058*/ 	.word	0xffffffff


	//   ....[8]....
        /*005c*/ 	.word	0xffffffff


	//   ....[9]....
        /*0060*/ 	.word	0xffffffff


	//   ....[10]....
        /*0064*/ 	.word	0xffffffff


	//   ....[11]....
        /*0068*/ 	.word	0xffffffff


	//   ....[12]....
        /*006c*/ 	.word	0xffffffff


	//   ....[13]....
        /*0070*/ 	.word	0xffffffff


	//   ....[14]....
        /*0074*/ 	.word	0xffffffff


	//   ....[15]....
        /*0078*/ 	.word	0xffffffff


	//----- nvinfo : EIATTR_COOP_GROUP_INSTR_OFFSETS
	.align		4
.L_1758:
        /*007c*/ 	.byte	0x04, 0x28
        /*007e*/ 	.short	(.L_1760 - .L_1759)


	//   ....[0]....
.L_1759:
        /*0080*/ 	.word	0x0000c6b0


	//   ....[1]....
        /*0084*/ 	.word	0x0000c6e0


	//   ....[2]....
        /*0088*/ 	.word	0x0000c710


	//   ....[3]....
        /*008c*/ 	.word	0x0000c730


	//   ....[4]....
        /*0090*/ 	.word	0x0000f1a0


	//   ....[5]....
        /*0094*/ 	.word	0x0000f1b0


	//   ....[6]....
        /*0098*/ 	.word	0x0000f1e0


	//   ....[7]....
        /*009c*/ 	.word	0x0000f1f0


	//   ....[8]....
        /*00a0*/ 	.word	0x00011b50


	//   ....[9]....
        /*00a4*/ 	.word	0x00011b70


	//   ....[10]....
        /*00a8*/ 	.word	0x00011b90


	//   ....[11]....
        /*00ac*/ 	.word	0x00011bb0


	//   ....[12]....
        /*00b0*/ 	.word	0x00012b80


	//   ....[13]....
        /*00b4*/ 	.word	0x00012bc0


	//   ....[14]....
        /*00b8*/ 	.word	0x00012c10


	//   ....[15]....
        /*00bc*/ 	.word	0x00012c30


	//----- nvinfo : EIATTR_EXIT_INSTR_OFFSETS
	.align		4
.L_1760:
        /*00c0*/ 	.byte	0x04, 0x1c
        /*00c2*/ 	.short	(.L_1762 - .L_1761)


	//   ....[0]....
.L_1761:
        /*00c4*/ 	.word	0x00000420


	//   ....[1]....
        /*00c8*/ 	.word	0x00000bf0


	//   ....[2]....
        /*00cc*/ 	.word	0x00000c20


	//   ....[3]....
        /*00d0*/ 	.word	0x00013a60


	//   ....[4]....
        /*00d4*/ 	.word	0x00013ac0


	//   ....[5]....
        /*00d8*/ 	.word	0x00013ae0


	//----- nvinfo : EIATTR_CTAIDZ_USED
	.align		4
.L_1762:
        /*00dc*/ 	.byte	0x01, 0x04
	.zero		2


	//----- nvinfo : EIATTR_CRS_STACK_SIZE
	.align		4
        /*00e0*/ 	.byte	0x04, 0x1e
        /*00e2*/ 	.short	(.L_1764 - .L_1763)
.L_1763:
        /*00e4*/ 	.word	0x00000000
.L_1764:


//--------------------- .nv.info._ZN5flash24flash_fwd_splitkv_kernelI23Flash_fwd_kernel_traitsILi96ELi64ELi64ELi4ELb0ELb0EN7cutlass10bfloat16_tE19Flash_kernel_traitsILi96ELi64ELi64ELi4ES3_EELb1ELb0ELb1ELb0ELb0ELb1ELb1ELb1EEEvNS_16Flash_fwd_paramsE --------------------------
	.section	.nv.info._ZN5flash24flash_fwd_splitkv_kernelI23Flash_fwd_kernel_traitsILi96ELi64ELi64ELi4ELb0ELb0EN7cutlass10bfloat16_tE19Flash_kernel_traitsILi96ELi64ELi64ELi4ES3_EELb1ELb0ELb1ELb0ELb0ELb1ELb1ELb1EEEvNS_16Flash_fwd_paramsE,"",@"SHT_CUDA_INFO"
	.sectionflags	@""
	.align	4


	//----- nvinfo : EIATTR_CUDA_API_VERSION
	.align		4
        /*0000*/ 	.byte	0x04, 0x37
        /*0002*/ 	.short	(.L_1766 - .L_1765)
.L_1765:
        /*0004*/ 	.word	0x00000082


	//----- nvinfo : EIATTR_SW2861232_WAR
	.align		4
.L_1766:
        /*0008*/ 	.byte	0x01, 0x35
	.zero		2


	//----- nvinfo : EIATTR_PARAM_CBANK
	.align		4
        /*000c*/ 	.byte	0x04, 0x0a
        /*000e*/ 	.short	(.L_1768 - .L_1767)
	.align		4
.L_1767:
        /*0010*/ 	.word	index@(.nv.constant0._ZN5flash24flash_fwd_splitkv_kernelI23Flash_fwd_kernel_traitsILi96ELi64ELi64ELi4ELb0ELb0EN7cutlass10bfloat16_tE19Flash_kernel_traitsILi96ELi64ELi64ELi4ES3_EELb1ELb0ELb1ELb0ELb0ELb1ELb1ELb1EEEvNS_16Flash_fwd_paramsE)
        /*0014*/ 	.short	0x0160
        /*0016*/ 	.short	0x01d0


	//----- nvinfo : EIATTR_CBANK_PARAM_SIZE
	.align		4
.L_1768:
        /*0018*/ 	.byte	0x03, 0x19
        /*001a*/ 	.short	0x01d0


	//----- nvinfo : EIATTR_KPARAM_INFO
	.align		4
        /*001c*/ 	.byte	0x04, 0x17
        /*001e*/ 	.short	(.L_1770 - .L_1769)
.L_1769:
        /*0020*/ 	.word	0x00000000
        /*0024*/ 	.short	0x0000
        /*0026*/ 	.short	0x0000
        /*0028*/ 	.byte	0x00, 0xf0, 0x41, 0x07


	//----- nvinfo : EIATTR_MAXREG_COUNT
	.align		4
.L_1770:
        /*002c*/ 	.byte	0x03, 0x1b
        /*002e*/ 	.short	0x00ff


	//----- nvinfo : EIATTR_NUM_BARRIERS
	.align		4
        /*0030*/ 	.byte	0x02, 0x4c
        /*0032*/ 	.byte	0x01
	.zero		1


	//----- nvinfo : EIATTR_MERCURY_ISA_VERSION
	.align		4
        /*0034*/ 	.byte	0x03, 0x5f
        /*0036*/ 	.short	0x0000


	//----- nvinfo : EIATTR_COOP_GROUP_MASK_REGIDS
	.align		4
        /*0038*/ 	.byte	0x04, 0x29
        /*003a*/ 	.short	(.L_1772 - .L_1771)


	//   ....[0]....
.L_1771:
        /*003c*/ 	.word	0xffffffff


	//   ....[1]....
        /*0040*/ 	.word	0xffffffff


	//   ....[2]....
        /*0044*/ 	.word	0xffffffff


	//   ....[3]....
        /*0048*/ 	.word	0xffffffff


	//   ....[4]....
        /*004c*/ 	.word	0xffffffff


	//   ....[5]....
        /*0050*/ 	.word	0xffffffff


	//   ....[6]....
        /*0054*/ 	.word	0xffffffff


	//   ....[7]....
        /*0058*/ 	.word	0xffffffff


	//   ....[8]....
        /*005c*/ 	.word	0xffffffff


	//   ....[9]....
        /*0060*/ 	.word	0xffffffff


	//   ....[10]....
        /*0064*/ 	.word	0xffffffff


	//   ....[11]....
        /*0068*/ 	.word	0xffffffff


	//   ....[12]....
        /*006c*/ 	.word	0xffffffff


	//   ....[13]....
        /*0070*/ 	.word	0xffffffff


	//   ....[14]....
        /*0074*/ 	.word	0xffffffff


	//   ....[15]....
        /*0078*/ 	.word	0xffffffff


	//----- nvinfo : EIATTR_COOP_GROUP_INSTR_OFFSETS
	.align		4
.L_1772:
        /*007c*/ 	.byte	0x04, 0x28
        /*007e*/ 	.short	(.L_1774 - .L_1773)


	//   ....[0]....
.L_1773:
        /*0080*/ 	.word	0x0000caf0


	//   ....[1]....
        /*0084*/ 	.word	0x0000cb40


	//   ....[2]....
        /*0088*/ 	.word	0x0000cb60


	//   ....[3]....
        /*008c*/ 	.word	0x0000cb80


	//   ....[4]....
        /*0090*/ 	.word	0x0000fa10


	//   ....[5]....
        /*0094*/ 	.word	0x0000fa20


	//   ....[6]....
        /*0098*/ 	.word	0x0000fa50


	//   ....[7]....
        /*009c*/ 	.word	0x0000fa60


	//   ....[8]....
        /*00a0*/ 	.word	0x000127d0


	//   ....[9]....
        /*00a4*/ 	.word	0x000127f0


	//   ....[10]....
        /*00a8*/ 	.word	0x00012810


	//   ....[11]....
        /*00ac*/ 	.word	0x00012830


	//   ....[12]....
        /*00b0*/ 	.word	0x000137e0


	//   ....[13]....
        /*00b4*/ 	.word	0x00013820


	//   ....[14]....
        /*00b8*/ 	.word	0x00013870


	//   ....[15]....
        /*00bc*/ 	.word	0x00013890


	//----- nvinfo : EIATTR_EXIT_INSTR_OFFSETS
	.align		4
.L_1774:
        /*00c0*/ 	.byte	0x04, 0x1c
        /*00c2*/ 	.short	(.L_1776 - .L_1775)


	//   ....[0]....
.L_1775:
        /*00c4*/ 	.word	0x00000420


	//   ....[1]....
        /*00c8*/ 	.word	0x00000bf0


	//   ....[2]....
        /*00cc*/ 	.word	0x00000c20


	//   ....[3]....
        /*00d0*/ 	.word	0x000146c0


	//   ....[4]....
        /*00d4*/ 	.word	0x00014720


	//   ....[5]....
        /*00d8*/ 	.word	0x00014740


	//----- nvinfo : EIATTR_CTAIDZ_USED
	.align		4
.L_1776:
        /*00dc*/ 	.byte	0x01, 0x04
	.zero		2


	//----- nvinfo : EIATTR_CRS_STACK_SIZE
	.align		4
        /*00e0*/ 	.byte	0x04, 0x1e
        /*00e2*/ 	.short	(.L_1778 - .L_1777)
.L_1777:
        /*00e4*/ 	.word	0x00000000
.L_1778:


//--------------------- .nv.callgraph             --------------------------
	.section	.nv.callgraph,"",@"SHT_CUDA_CALLGRAPH"
	.align	4
	.sectionentsize	8
	.align		4
        /*0000*/ 	.word	0x00000000
	.align		4
        /*0004*/ 	.word	0xffffffff
	.align		4
        /*0008*/ 	.word	0x00000000
	.align		4
        /*000c*/ 	.word	0xfffffffe
	.align		4
        /*0010*/ 	.word	0x00000000
	.align		4
        /*0014*/ 	.word	0xfffffffd
	.align		4
        /*0018*/ 	.word	0x00000000
	.align		4
        /*001c*/ 	.word	0xfffffffc


//--------------------- .nv.rel.action            --------------------------
	.section	.nv.rel.action,"",@"SHT_CUDA_RELOCINFO"
	.align	8
	.sectionentsize	8
        /*0000*/ 	.byte	0x73, 0x00, 0x00, 0x00, 0x00, 0x00, 0x00, 0x00, 0x00, 0x00, 0x00, 0x11, 0x25, 0x00, 0x05, 0x36


//--------------------- .nv.constant4             --------------------------
	.section	.nv.constant4,"a",@progbits
	.align	8
	.align		8
.nv.constant4:
        /*0000*/ 	.dword	_ZN79_INTERNAL_a1629cc7_42_flash_fwd_split_hdim96_bf16_causal_sm80_cu_8761d306_194024cuda3std3__45__cpo5beginE
	.align		8
        /*0008*/ 	.dword	_ZN79_INTERNAL_a1629cc7_42_flash_fwd_split_hdim96_bf16_causal_sm80_cu_8761d306_194024cuda3std3__45__cpo3endE
	.align		8
        /*0010*/ 	.dword	_ZN79_INTERNAL_a1629cc7_42_flash_fwd_split_hdim96_bf16_causal_sm80_cu_8761d306_194024cuda3std3__45__cpo6cbeginE
	.align		8
        /*0018*/ 	.dword	_ZN79_INTERNAL_a1629cc7_42_flash_fwd_split_hdim96_bf16_causal_sm80_cu_8761d306_194024cuda3std3__45__cpo4cendE
	.align		8
        /*0020*/ 	.dword	_ZN79_INTERNAL_a1629cc7_42_flash_fwd_split_hdim96_bf16_causal_sm80_cu_8761d306_194024cuda3std3__481_GLOBAL__N__a1629cc7_42_flash_fwd_split_hdim96_bf16_causal_sm80_cu_8761d306_194026ignoreE
	.align		8
        /*0028*/ 	.dword	_ZN79_INTERNAL_a1629cc7_42_flash_fwd_split_hdim96_bf16_causal_sm80_cu_8761d306_194024cuda3std3__419piecewise_constructE
	.align		8
        /*0030*/ 	.dword	_ZN79_INTERNAL_a1629cc7_42_flash_fwd_split_hdim96_bf16_causal_sm80_cu_8761d306_194024cuda3std3__48in_placeE
	.align		8
        /*0038*/ 	.dword	_ZN79_INTERNAL_a1629cc7_42_flash_fwd_split_hdim96_bf16_causal_sm80_cu_8761d306_194024cuda3std6ranges3__45__cpo4swapE
	.align		8
        /*0040*/ 	.dword	_ZN79_INTERNAL_a1629cc7_42_flash_fwd_split_hdim96_bf16_causal_sm80_cu_8761d306_194024cuda3std6ranges3__45__cpo9iter_moveE
	.align		8
        /*0048*/ 	.dword	_ZN79_INTERNAL_a1629cc7_42_flash_fwd_split_hdim96_bf16_causal_sm80_cu_8761d306_194024cute7productE
	.align		8
        /*0050*/ 	.dword	_ZN79_INTERNAL_a1629cc7_42_flash_fwd_split_hdim96_bf16_causal_sm80_cu_8761d306_194024cute1_E


//--------------------- .nv.constant0._ZN5flash32flash_fwd_splitkv_combine_kernelI23Flash_fwd_kernel_traitsILi96ELi64ELi128ELi4ELb0ELb0EN7cutlass10bfloat16_tE19Flash_kernel_traitsILi96ELi64ELi128ELi4ES3_EELi16ELi7ELb0EEEvNS_16Flash_fwd_paramsE --------------------------
	.section	.nv.constant0._ZN5flash32flash_fwd_splitkv_combine_kernelI23Flash_fwd_kernel_traitsILi96ELi64ELi128ELi4ELb0ELb0EN7cutlass10bfloat16_tE19Flash_kernel_traitsILi96ELi64ELi128ELi4ES3_EELi16ELi7ELb0EEEvNS_16Flash_fwd_paramsE,"a",@progbits
	.sectionflags	@""
	.align	4
.nv.constant0._ZN5flash32flash_fwd_splitkv_combine_kernelI23Flash_fwd_kernel_traitsILi96ELi64ELi128ELi4ELb0ELb0EN7cutlass10bfloat16_tE19Flash_kernel_traitsILi96ELi64ELi128ELi4ES3_EELi16ELi7ELb0EEEvNS_16Flash_fwd_paramsE:
	.zero		816


//--------------------- .nv.constant0._ZN5flash32flash_fwd_splitkv_combine_kernelI23Flash_fwd_kernel_traitsILi96ELi64ELi128ELi4ELb0ELb0EN7cutlass10bfloat16_tE19Flash_kernel_traitsILi96ELi64ELi128ELi4ES3_EELi16ELi6ELb0EEEvNS_16Flash_fwd_paramsE --------------------------
	.section	.nv.constant0._ZN5flash32flash_fwd_splitkv_combine_kernelI23Flash_fwd_kernel_traitsILi96ELi64ELi128ELi4ELb0ELb0EN7cutlass10bfloat16_tE19Flash_kernel_traitsILi96ELi64ELi128ELi4ES3_EELi16ELi6ELb0EEEvNS_16Flash_fwd_paramsE,"a",@progbits
	.sectionflags	@""
	.align	4
.nv.constant0._ZN5flash32flash_fwd_splitkv_combine_kernelI23Flash_fwd_kernel_traitsILi96ELi64ELi128ELi4ELb0ELb0EN7cutlass10bfloat16_tE19Flash_kernel_traitsILi96ELi64ELi128ELi4ES3_EELi16ELi6ELb0EEEvNS_16Flash_fwd_paramsE:
	.zero		816


//--------------------- .nv.constant0._ZN5flash32flash_fwd_splitkv_combine_kernelI23Flash_fwd_kernel_traitsILi96ELi64ELi128ELi4ELb0ELb0EN7cutlass10bfloat16_tE19Flash_kernel_traitsILi96ELi64ELi128ELi4ES3_EELi16ELi5ELb0EEEvNS_16Flash_fwd_paramsE --------------------------
	.section	.nv.constant0._ZN5flash32flash_fwd_splitkv_combine_kernelI23Flash_fwd_kernel_traitsILi96ELi64ELi128ELi4ELb0ELb0EN7cutlass10bfloat16_tE19Flash_kernel_traitsILi96ELi64ELi128ELi4ES3_EELi16ELi5ELb0EEEvNS_16Flash_fwd_paramsE,"a",@progbits
	.sectionflags	@""
	.align	4
.nv.constant0._ZN5flash32flash_fwd_splitkv_combine_kernelI23Flash_fwd_kernel_traitsILi96ELi64ELi128ELi4ELb0ELb0EN7cutlass10bfloat16_tE19Flash_kernel_traitsILi96ELi64ELi128ELi4ES3_EELi16ELi5ELb0EEEvNS_16Flash_fwd_paramsE:
	.zero		816


//--------------------- .nv.constant0._ZN5flash32flash_fwd_splitkv_combine_kernelI23Flash_fwd_kernel_traitsILi96ELi64ELi128ELi4ELb0ELb0EN7cutlass10bfloat16_tE19Flash_kernel_traitsILi96ELi64ELi128ELi4ES3_EELi16ELi4ELb0EEEvNS_16Flash_fwd_paramsE --------------------------
	.section	.nv.constant0._ZN5flash32flash_fwd_splitkv_combine_kernelI23Flash_fwd_kernel_traitsILi96ELi64ELi128ELi4ELb0ELb0EN7cutlass10bfloat16_tE19Flash_kernel_traitsILi96ELi64ELi128ELi4ES3_EELi16ELi4ELb0EEEvNS_16Flash_fwd_paramsE,"a",@progbits
	.sectionflags	@""
	.align	4
.nv.constant0._ZN5flash32flash_fwd_splitkv_combine_kernelI23Flash_fwd_kernel_traitsILi96ELi64ELi128ELi4ELb0ELb0EN7cutlass10bfloat16_tE19Flash_kernel_traitsILi96ELi64ELi128ELi4ES3_EELi16ELi4ELb0EEEvNS_16Flash_fwd_paramsE:
	.zero		816


//--------------------- .nv.constant0._ZN5flash32flash_fwd_splitkv_combine_kernelI23Flash_fwd_kernel_traitsILi96ELi64ELi128ELi4ELb0ELb0EN7cutlass10bfloat16_tE19Flash_kernel_traitsILi96ELi64ELi128ELi4ES3_EELi16ELi3ELb0EEEvNS_16Flash_fwd_paramsE --------------------------
	.section	.nv.constant0._ZN5flash32flash_fwd_splitkv_combine_kernelI23Flash_fwd_kernel_traitsILi96ELi64ELi128ELi4ELb0ELb0EN7cutlass10bfloat16_tE19Flash_kernel_traitsILi96ELi64ELi128ELi4ES3_EELi16ELi3ELb0EEEvNS_16Flash_fwd_paramsE,"a",@progbits
	.sectionflags	@""
	.align	4
.nv.constant0._ZN5flash32flash_fwd_splitkv_combine_kernelI23Flash_fwd_kernel_traitsILi96ELi64ELi128ELi4ELb0ELb0EN7cutlass10bfloat16_tE19Flash_kernel_traitsILi96ELi64ELi128ELi4ES3_EELi16ELi3ELb0EEEvNS_16Flash_fwd_paramsE:
	.zero		816


//--------------------- .nv.constant0._ZN5flash32flash_fwd_splitkv_combine_kernelI23Flash_fwd_kernel_traitsILi96ELi64ELi128ELi4ELb0ELb0EN7cutlass10bfloat16_tE19Flash_kernel_traitsILi96ELi64ELi128ELi4ES3_EELi16ELi2ELb0EEEvNS_16Flash_fwd_paramsE --------------------------
	.section	.nv.constant0._ZN5flash32flash_fwd_splitkv_combine_kernelI23Flash_fwd_kernel_traitsILi96ELi64ELi128ELi4ELb0ELb0EN7cutlass10bfloat16_tE19Flash_kernel_traitsILi96ELi64ELi128ELi4ES3_EELi16ELi2ELb0EEEvNS_16Flash_fwd_paramsE,"a",@progbits
	.sectionflags	@""
	.align	4
.nv.constant0._ZN5flash32flash_fwd_splitkv_combine_kernelI23Flash_fwd_kernel_traitsILi96ELi64ELi128ELi4ELb0ELb0EN7cutlass10bfloat16_tE19Flash_kernel_traitsILi96ELi64ELi128ELi4ES3_EELi16ELi2ELb0EEEvNS_16Flash_fwd_paramsE:
	.zero		816


//--------------------- .nv.constant0._ZN5flash32flash_fwd_splitkv_combine_kernelI23Flash_fwd_kernel_traitsILi96ELi64ELi128ELi4ELb0ELb0EN7cutlass10bfloat16_tE19Flash_kernel_traitsILi96ELi64ELi128ELi4ES3_EELi16ELi1ELb0EEEvNS_16Flash_fwd_paramsE --------------------------
	.section	.nv.constant0._ZN5flash32flash_fwd_splitkv_combine_kernelI23Flash_fwd_kernel_traitsILi96ELi64ELi128ELi4ELb0ELb0EN7cutlass10bfloat16_tE19Flash_kernel_traitsILi96ELi64ELi128ELi4ES3_EELi16ELi1ELb0EEEvNS_16Flash_fwd_paramsE,"a",@progbits
	.sectionflags	@""
	.align	4
.nv.constant0._ZN5flash32flash_fwd_splitkv_combine_kernelI23Flash_fwd_kernel_traitsILi96ELi64ELi128ELi4ELb0ELb0EN7cutlass10bfloat16_tE19Flash_kernel_traitsILi96ELi64ELi128ELi4ES3_EELi16ELi1ELb0EEEvNS_16Flash_fwd_paramsE:
	.zero		816


//--------------------- .nv.constant0._ZN5flash32flash_fwd_splitkv_combine_kernelI23Flash_fwd_kernel_traitsILi96ELi64ELi128ELi4ELb0ELb0EN7cutlass10bfloat16_tE19Flash_kernel_traitsILi96ELi64ELi128ELi4ES3_EELi16ELi7ELb1EEEvNS_16Flash_fwd_paramsE --------------------------
	.section	.nv.constant0._ZN5flash32flash_fwd_splitkv_combine_kernelI23Flash_fwd_kernel_traitsILi96ELi64ELi128ELi4ELb0ELb0EN7cutlass10bfloat16_tE19Flash_kernel_traitsILi96ELi64ELi128ELi4ES3_EELi16ELi7ELb1EEEvNS_16Flash_fwd_paramsE,"a",@progbits
	.sectionflags	@""
	.align	4
.nv.constant0._ZN5flash32flash_fwd_splitkv_combine_kernelI23Flash_fwd_kernel_traitsILi96ELi64ELi128ELi4ELb0ELb0EN7cutlass10bfloat16_tE19Flash_kernel_traitsILi96ELi64ELi128ELi4ES3_EELi16ELi7ELb1EEEvNS_16Flash_fwd_paramsE:
	.zero		816


//--------------------- .nv.constant0._ZN5flash32flash_fwd_splitkv_combine_kernelI23Flash_fwd_kernel_traitsILi96ELi64ELi128ELi4ELb0ELb0EN7cutlass10bfloat16_tE19Flash_kernel_traitsILi96ELi64ELi128ELi4ES3_EELi16ELi6ELb1EEEvNS_16Flash_fwd_paramsE --------------------------
	.section	.nv.constant0._ZN5flash32flash_fwd_splitkv_combine_kernelI23Flash_fwd_kernel_traitsILi96ELi64ELi128ELi4ELb0ELb0EN7cutlass10bfloat16_tE19Flash_kernel_traitsILi96ELi64ELi128ELi4ES3_EELi16ELi6ELb1EEEvNS_16Flash_fwd_paramsE,"a",@progbits
	.sectionflags	@""
	.align	4
.nv.constant0._ZN5flash32flash_fwd_splitkv_combine_kernelI23Flash_fwd_kernel_traitsILi96ELi64ELi128ELi4ELb0ELb0EN7cutlass10bfloat16_tE19Flash_kernel_traitsILi96ELi64ELi128ELi4ES3_EELi16ELi6ELb1EEEvNS_16Flash_fwd_paramsE:
	.zero		816


//--------------------- .nv.constant0._ZN5flash32flash_fwd_splitkv_combine_kernelI23Flash_fwd_kernel_traitsILi96ELi64ELi128ELi4ELb0ELb0EN7cutlass10bfloat16_tE19Flash_kernel_traitsILi96ELi64ELi128ELi4ES3_EELi16ELi5ELb1EEEvNS_16Flash_fwd_paramsE --------------------------
	.section	.nv.constant0._ZN5flash32flash_fwd_splitkv_combine_kernelI23Flash_fwd_kernel_traitsILi96ELi64ELi128ELi4ELb0ELb0EN7cutlass10bfloat16_tE19Flash_kernel_traitsILi96ELi64ELi128ELi4ES3_EELi16ELi5ELb1EEEvNS_16Flash_fwd_paramsE,"a",@progbits
	.sectionflags	@""
	.align	4
.nv.constant0._ZN5flash32flash_fwd_splitkv_combine_kernelI23Flash_fwd_kernel_traitsILi96ELi64ELi128ELi4ELb0ELb0EN7cutlass10bfloat16_tE19Flash_kernel_traitsILi96ELi64ELi128ELi4ES3_EELi16ELi5ELb1EEEvNS_16Flash_fwd_paramsE:
	.zero		816


//--------------------- .nv.constant0._ZN5flash32flash_fwd_splitkv_combine_kernelI23Flash_fwd_kernel_traitsILi96ELi64ELi128ELi4ELb0ELb0EN7cutlass10bfloat16_tE19Flash_kernel_traitsILi96ELi64ELi128ELi4ES3_EELi16ELi4ELb1EEEvNS_16Flash_fwd_paramsE --------------------------
	.section	.nv.constant0._ZN5flash32flash_fwd_splitkv_combine_kernelI23Flash_fwd_kernel_traitsILi96ELi64ELi128ELi4ELb0ELb0EN7cutlass10bfloat16_tE19Flash_kernel_traitsILi96ELi64ELi128ELi4ES3_EELi16ELi4ELb1EEEvNS_16Flash_fwd_paramsE,"a",@progbits
	.sectionflags	@""
	.align	4
.nv.constant0._ZN5flash32flash_fwd_splitkv_combine_kernelI23Flash_fwd_kernel_traitsILi96ELi64ELi128ELi4ELb0ELb0EN7cutlass10bfloat16_tE19Flash_kernel_traitsILi96ELi64ELi128ELi4ES3_EELi16ELi4ELb1EEEvNS_16Flash_fwd_paramsE:
	.zero		816


//--------------------- .nv.constant0._ZN5flash32flash_fwd_splitkv_combine_kernelI23Flash_fwd_kernel_traitsILi96ELi64ELi128ELi4ELb0ELb0EN7cutlass10bfloat16_tE19Flash_kernel_traitsILi96ELi64ELi128ELi4ES3_EELi16ELi3ELb1EEEvNS_16Flash_fwd_paramsE --------------------------
	.section	.nv.constant0._ZN5flash32flash_fwd_splitkv_combine_kernelI23Flash_fwd_kernel_traitsILi96ELi64ELi128ELi4ELb0ELb0EN7cutlass10bfloat16_tE19Flash_kernel_traitsILi96ELi64ELi128ELi4ES3_EELi16ELi3ELb1EEEvNS_16Flash_fwd_paramsE,"a",@progbits
	.sectionflags	@""
	.align	4
.nv.constant0._ZN5flash32flash_fwd_splitkv_combine_kernelI23Flash_fwd_kernel_traitsILi96ELi64ELi128ELi4ELb0ELb0EN7cutlass10bfloat16_tE19Flash_kernel_traitsILi96ELi64ELi128ELi4ES3_EELi16ELi3ELb1EEEvNS_16Flash_fwd_paramsE:
	.zero		816


//--------------------- .nv.constant0._ZN5flash32flash_fwd_splitkv_combine_kernelI23Flash_fwd_kernel_traitsILi96ELi64ELi128ELi4ELb0ELb0EN7cutlass10bfloat16_tE19Flash_kernel_traitsILi96ELi64ELi128ELi4ES3_EELi16ELi2ELb1EEEvNS_16Flash_fwd_paramsE --------------------------
	.section	.nv.constant0._ZN5flash32flash_fwd_splitkv_combine_kernelI23Flash_fwd_kernel_traitsILi96ELi64ELi128ELi4ELb0ELb0EN7cutlass10bfloat16_tE19Flash_kernel_traitsILi96ELi64ELi128ELi4ES3_EELi16ELi2ELb1EEEvNS_16Flash_fwd_paramsE,"a",@progbits
	.sectionflags	@""
	.align	4
.nv.constant0._ZN5flash32flash_fwd_splitkv_combine_kernelI23Flash_fwd_kernel_traitsILi96ELi64ELi128ELi4ELb0ELb0EN7cutlass10bfloat16_tE19Flash_kernel_traitsILi96ELi64ELi128ELi4ES3_EELi16ELi2ELb1EEEvNS_16Flash_fwd_paramsE:
	.zero		816


//--------------------- .nv.constant0._ZN5flash32flash_fwd_splitkv_combine_kernelI23Flash_fwd_kernel_traitsILi96ELi64ELi128ELi4ELb0ELb0EN7cutlass10bfloat16_tE19Flash_kernel_traitsILi96ELi64ELi128ELi4ES3_EELi16ELi1ELb1EEEvNS_16Flash_fwd_paramsE --------------------------
	.section	.nv.constant0._ZN5flash32flash_fwd_splitkv_combine_kernelI23Flash_fwd_kernel_traitsILi96ELi64ELi128ELi4ELb0ELb0EN7cutlass10bfloat16_tE19Flash_kernel_traitsILi96ELi64ELi128ELi4ES3_EELi16ELi1ELb1EEEvNS_16Flash_fwd_paramsE,"a",@progbits
	.sectionflags	@""
	.align	4
.nv.constant0._ZN5flash32flash_fwd_splitkv_combine_kernelI23Flash_fwd_kernel_traitsILi96ELi64ELi128ELi4ELb0ELb0EN7cutlass10bfloat16_tE19Flash_kernel_traitsILi96ELi64ELi128ELi4ES3_EELi16ELi1ELb1EEEvNS_16Flash_fwd_paramsE:
	.zero		816


//--------------------- .nv.constant0._ZN5flash24flash_fwd_splitkv_kernelI23Flash_fwd_kernel_traitsILi96ELi64ELi128ELi4ELb0ELb0EN7cutlass10bfloat16_tE19Flash_kernel_traitsILi96ELi64ELi128ELi4ES3_EELb1ELb0ELb0ELb0ELb0ELb0ELb0ELb0EEEvNS_16Flash_fwd_paramsE --------------------------
	.section	.nv.constant0._ZN5flash24flash_fwd_splitkv_kernelI23Flash_fwd_kernel_traitsILi96ELi64ELi128ELi4ELb0ELb0EN7cutlass10bfloat16_tE19Flash_kernel_traitsILi96ELi64ELi128ELi4ES3_EELb1ELb0ELb0ELb0ELb0ELb0ELb0ELb0EEEvNS_16Flash_fwd_paramsE,"a",@progbits
	.sectionflags	@""
	.align	4
.nv.constant0._ZN5flash24flash_fwd_splitkv_kernelI23Flash_fwd_kernel_traitsILi96ELi64ELi128ELi4ELb0ELb0EN7cutlass10bfloat16_tE19Flash_kernel_traitsILi96ELi64ELi128ELi4ES3_EELb1ELb0ELb0ELb0ELb0ELb0ELb0ELb0EEEvNS_16Flash_fwd_paramsE:
	.zero		816


//--------------------- .nv.constant0._ZN5flash24flash_fwd_splitkv_kernelI23Flash_fwd_kernel_traitsILi96ELi64ELi128ELi4ELb0ELb0EN7cutlass10bfloat16_tE19Flash_kernel_traitsILi96ELi64ELi128ELi4ES3_EELb1ELb0ELb0ELb0ELb0ELb1ELb0ELb0EEEvNS_16Flash_fwd_paramsE --------------------------
	.section	.nv.constant0._ZN5flash24flash_fwd_splitkv_kernelI23Flash_fwd_kernel_traitsILi96ELi64ELi128ELi4ELb0ELb0EN7cutlass10bfloat16_tE19Flash_kernel_traitsILi96ELi64ELi128ELi4ES3_EELb1ELb0ELb0ELb0ELb0ELb1ELb0ELb0EEEvNS_16Flash_fwd_paramsE,"a",@progbits
	.sectionflags	@""
	.align	4
.nv.constant0._ZN5flash24flash_fwd_splitkv_kernelI23Flash_fwd_kernel_traitsILi96ELi64ELi128ELi4ELb0ELb0EN7cutlass10bfloat16_tE19Flash_kernel_traitsILi96ELi64ELi128ELi4ES3_EELb1ELb0ELb0ELb0ELb0ELb1ELb0ELb0EEEvNS_16Flash_fwd_paramsE:
	.zero		816


//--------------------- .nv.constant0._ZN5flash24flash_fwd_splitkv_kernelI23Flash_fwd_kernel_traitsILi96ELi64ELi128ELi4ELb0ELb0EN7cutlass10bfloat16_tE19Flash_kernel_traitsILi96ELi64ELi128ELi4ES3_EELb1ELb0ELb0ELb0ELb0ELb0ELb0ELb1EEEvNS_16Flash_fwd_paramsE --------------------------
	.section	.nv.constant0._ZN5flash24flash_fwd_splitkv_kernelI23Flash_fwd_kernel_traitsILi96ELi64ELi128ELi4ELb0ELb0EN7cutlass10bfloat16_tE19Flash_kernel_traitsILi96ELi64ELi128ELi4ES3_EELb1ELb0ELb0ELb0ELb0ELb0ELb0ELb1EEEvNS_16Flash_fwd_paramsE,"a",@progbits
	.sectionflags	@""
	.align	4
.nv.constant0._ZN5flash24flash_fwd_splitkv_kernelI23Flash_fwd_kernel_traitsILi96ELi64ELi128ELi4ELb0ELb0EN7cutlass10bfloat16_tE19Flash_kernel_traitsILi96ELi64ELi128ELi4ES3_EELb1ELb0ELb0ELb0ELb0ELb0ELb0ELb1EEEvNS_16Flash_fwd_paramsE:
	.zero		816


//--------------------- .nv.constant0._ZN5flash24flash_fwd_splitkv_kernelI23Flash_fwd_kernel_traitsILi96ELi64ELi128ELi4ELb0ELb0EN7cutlass10bfloat16_tE19Flash_kernel_traitsILi96ELi64ELi128ELi4ES3_EELb1ELb0ELb0ELb0ELb0ELb1ELb0ELb1EEEvNS_16Flash_fwd_paramsE --------------------------
	.section	.nv.constant0._ZN5flash24flash_fwd_splitkv_kernelI23Flash_fwd_kernel_traitsILi96ELi64ELi128ELi4ELb0ELb0EN7cutlass10bfloat16_tE19Flash_kernel_traitsILi96ELi64ELi128ELi4ES3_EELb1ELb0ELb0ELb0ELb0ELb1ELb0ELb1EEEvNS_16Flash_fwd_paramsE,"a",@progbits
	.sectionflags	@""
	.align	4
.nv.constant0._ZN5flash24flash_fwd_splitkv_kernelI23Flash_fwd_kernel_traitsILi96ELi64ELi128ELi4ELb0ELb0EN7cutlass10bfloat16_tE19Flash_kernel_traitsILi96ELi64ELi128ELi4ES3_EELb1ELb0ELb0ELb0ELb0ELb1ELb0ELb1EEEvNS_16Flash_fwd_paramsE:
	.zero		816


//--------------------- .nv.constant0._ZN5flash24flash_fwd_splitkv_kernelI23Flash_fwd_kernel_traitsILi96ELi64ELi128ELi4ELb0ELb0EN7cutlass10bfloat16_tE19Flash_kernel_traitsILi96ELi64ELi128ELi4ES3_EELb1ELb0ELb0ELb0ELb0ELb0ELb1ELb0EEEvNS_16Flash_fwd_paramsE --------------------------
	.section	.nv.constant0._ZN5flash24flash_fwd_splitkv_kernelI23Flash_fwd_kernel_traitsILi96ELi64ELi128ELi4ELb0ELb0EN7cutlass10bfloat16_tE19Flash_kernel_traitsILi96ELi64ELi128ELi4ES3_EELb1ELb0ELb0ELb0ELb0ELb0ELb1ELb0EEEvNS_16Flash_fwd_paramsE,"a",@progbits
	.sectionflags	@""
	.align	4
.nv.constant0._ZN5flash24flash_fwd_splitkv_kernelI23Flash_fwd_kernel_traitsILi96ELi64ELi128ELi4ELb0ELb0EN7cutlass10bfloat16_tE19Flash_kernel_traitsILi96ELi64ELi128ELi4ES3_EELb1ELb0ELb0ELb0ELb0ELb0ELb1ELb0EEEvNS_16Flash_fwd_paramsE:
	.zero		816


//--------------------- .nv.constant0._ZN5flash24flash_fwd_splitkv_kernelI23Flash_fwd_kernel_traitsILi96ELi64ELi128ELi4ELb0ELb0EN7cutlass10bfloat16_tE19Flash_kernel_traitsILi96ELi64ELi128ELi4ES3_EELb1ELb0ELb0ELb0ELb0ELb1ELb1ELb0EEEvNS_16Flash_fwd_paramsE --------------------------
	.section	.nv.constant0._ZN5flash24flash_fwd_splitkv_kernelI23Flash_fwd_kernel_traitsILi96ELi64ELi128ELi4ELb0ELb0EN7cutlass10bfloat16_tE19Flash_kernel_traitsILi96ELi64ELi128ELi4ES3_EELb1ELb0ELb0ELb0ELb0ELb1ELb1ELb0EEEvNS_16Flash_fwd_paramsE,"a",@progbits
	.sectionflags	@""
	.align	4
.nv.constant0._ZN5flash24flash_fwd_splitkv_kernelI23Flash_fwd_kernel_traitsILi96ELi64ELi128ELi4ELb0ELb0EN7cutlass10bfloat16_tE19Flash_kernel_traitsILi96ELi64ELi128ELi4ES3_EELb1ELb0ELb0ELb0ELb0ELb1ELb1ELb0EEEvNS_16Flash_fwd_paramsE:
	.zero		816


//--------------------- .nv.constant0._ZN5flash24flash_fwd_splitkv_kernelI23Flash_fwd_kernel_traitsILi96ELi64ELi128ELi4ELb0ELb0EN7cutlass10bfloat16_tE19Flash_kernel_traitsILi96ELi64ELi128ELi4ES3_EELb1ELb0ELb0ELb0ELb0ELb0ELb1ELb1EEEvNS_16Flash_fwd_paramsE --------------------------
	.section	.nv.constant0._ZN5flash24flash_fwd_splitkv_kernelI23Flash_fwd_kernel_traitsILi96ELi64ELi128ELi4ELb0ELb0EN7cutlass10bfloat16_tE19Flash_kernel_traitsILi96ELi64ELi128ELi4ES3_EELb1ELb0ELb0ELb0ELb0ELb0ELb1ELb1EEEvNS_16Flash_fwd_paramsE,"a",@progbits
	.sectionflags	@""
	.align	4
.nv.constant0._ZN5flash24flash_fwd_splitkv_kernelI23Flash_fwd_kernel_traitsILi96ELi64ELi128ELi4ELb0ELb0EN7cutlass10bfloat16_tE19Flash_kernel_traitsILi96ELi64ELi128ELi4ES3_EELb1ELb0ELb0ELb0ELb0ELb0ELb1ELb1EEEvNS_16Flash_fwd_paramsE:
	.zero		816


//--------------------- .nv.constant0._ZN5flash24flash_fwd_splitkv_kernelI23Flash_fwd_kernel_traitsILi96ELi64ELi128ELi4ELb0ELb0EN7cutlass10bfloat16_tE19Flash_kernel_traitsILi96ELi64ELi128ELi4ES3_EELb1ELb0ELb0ELb0ELb0ELb1ELb1ELb1EEEvNS_16Flash_fwd_paramsE --------------------------
	.section	.nv.constant0._ZN5flash24flash_fwd_splitkv_kernelI23Flash_fwd_kernel_traitsILi96ELi64ELi128ELi4ELb0ELb0EN7cutlass10bfloat16_tE19Flash_kernel_traitsILi96ELi64ELi128ELi4ES3_EELb1ELb0ELb0ELb0ELb0ELb1ELb1ELb1EEEvNS_16Flash_fwd_paramsE,"a",@progbits
	.sectionflags	@""
	.align	4
.nv.constant0._ZN5flash24flash_fwd_splitkv_kernelI23Flash_fwd_kernel_traitsILi96ELi64ELi128ELi4ELb0ELb0EN7cutlass10bfloat16_tE19Flash_kernel_traitsILi96ELi64ELi128ELi4ES3_EELb1ELb0ELb0ELb0ELb0ELb1ELb1ELb1EEEvNS_16Flash_fwd_paramsE:
	.zero		816


//--------------------- .nv.constant0._ZN5flash24flash_fwd_splitkv_kernelI23Flash_fwd_kernel_traitsILi96ELi64ELi128ELi4ELb0ELb0EN7cutlass10bfloat16_tE19Flash_kernel_traitsILi96ELi64ELi128ELi4ES3_EELb1ELb0ELb0ELb1ELb1ELb0ELb0ELb0EEEvNS_16Flash_fwd_paramsE --------------------------
	.section	.nv.constant0._ZN5flash24flash_fwd_splitkv_kernelI23Flash_fwd_kernel_traitsILi96ELi64ELi128ELi4ELb0ELb0EN7cutlass10bfloat16_tE19Flash_kernel_traitsILi96ELi64ELi128ELi4ES3_EELb1ELb0ELb0ELb1ELb1ELb0ELb0ELb0EEEvNS_16Flash_fwd_paramsE,"a",@progbits
	.sectionflags	@""
	.align	4
.nv.constant0._ZN5flash24flash_fwd_splitkv_kernelI23Flash_fwd_kernel_traitsILi96ELi64ELi128ELi4ELb0ELb0EN7cutlass10bfloat16_tE19Flash_kernel_traitsILi96ELi64ELi128ELi4ES3_EELb1ELb0ELb0ELb1ELb1ELb0ELb0ELb0EEEvNS_16Flash_fwd_paramsE:
	.zero		816


//--------------------- .nv.constant0._ZN5flash24flash_fwd_splitkv_kernelI23Flash_fwd_kernel_traitsILi96ELi64ELi128ELi4ELb0ELb0EN7cutlass10bfloat16_tE19Flash_kernel_traitsILi96ELi64ELi128ELi4ES3_EELb1ELb0ELb0ELb1ELb1ELb1ELb0ELb0EEEvNS_16Flash_fwd_paramsE --------------------------
	.section	.nv.constant0._ZN5flash24flash_fwd_splitkv_kernelI23Flash_fwd_kernel_traitsILi96ELi64ELi128ELi4ELb0ELb0EN7cutlass10bfloat16_tE19Flash_kernel_traitsILi96ELi64ELi128ELi4ES3_EELb1ELb0ELb0ELb1ELb1ELb1ELb0ELb0EEEvNS_16Flash_fwd_paramsE,"a",@progbits
	.sectionflags	@""
	.align	4
.nv.constant0._ZN5flash24flash_fwd_splitkv_kernelI23Flash_fwd_kernel_traitsILi96ELi64ELi128ELi4ELb0ELb0EN7cutlass10bfloat16_tE19Flash_kernel_traitsILi96ELi64ELi128ELi4ES3_EELb1ELb0ELb0ELb1ELb1ELb1ELb0ELb0EEEvNS_16Flash_fwd_paramsE:
	.zero		816


//--------------------- .nv.constant0._ZN5flash24flash_fwd_splitkv_kernelI23Flash_fwd_kernel_traitsILi96ELi64ELi128ELi4ELb0ELb0EN7cutlass10bfloat16_tE19Flash_kernel_traitsILi96ELi64ELi128ELi4ES3_EELb1ELb0ELb0ELb1ELb1ELb0ELb1ELb0EEEvNS_16Flash_fwd_paramsE --------------------------
	.section	.nv.constant0._ZN5flash24flash_fwd_splitkv_kernelI23Flash_fwd_kernel_traitsILi96ELi64ELi128ELi4ELb0ELb0EN7cutlass10bfloat16_tE19Flash_kernel_traitsILi96ELi64ELi128ELi4ES3_EELb1ELb0ELb0ELb1ELb1ELb0ELb1ELb0EEEvNS_16Flash_fwd_paramsE,"a",@progbits
	.sectionflags	@""
	.align	4
.nv.constant0._ZN5flash24flash_fwd_splitkv_kernelI23Flash_fwd_kernel_traitsILi96ELi64ELi128ELi4ELb0ELb0EN7cutlass10bfloat16_tE19Flash_kernel_traitsILi96ELi64ELi128ELi4ES3_EELb1ELb0ELb0ELb1ELb1ELb0ELb1ELb0EEEvNS_16Flash_fwd_paramsE:
	.zero		816


//--------------------- .nv.constant0._ZN5flash24flash_fwd_splitkv_kernelI23Flash_fwd_kernel_traitsILi96ELi64ELi128ELi4ELb0ELb0EN7cutlass10bfloat16_tE19Flash_kernel_traitsILi96ELi64ELi128ELi4ES3_EELb1ELb0ELb0ELb1ELb1ELb1ELb1ELb0EEEvNS_16Flash_fwd_paramsE --------------------------
	.section	.nv.constant0._ZN5flash24flash_fwd_splitkv_kernelI23Flash_fwd_kernel_traitsILi96ELi64ELi128ELi4ELb0ELb0EN7cutlass10bfloat16_tE19Flash_kernel_traitsILi96ELi64ELi128ELi4ES3_EELb1ELb0ELb0ELb1ELb1ELb1ELb1ELb0EEEvNS_16Flash_fwd_paramsE,"a",@progbits
	.sectionflags	@""
	.align	4
.nv.constant0._ZN5flash24flash_fwd_splitkv_kernelI23Flash_fwd_kernel_traitsILi96ELi64ELi128ELi4ELb0ELb0EN7cutlass10bfloat16_tE19Flash_kernel_traitsILi96ELi64ELi128ELi4ES3_EELb1ELb0ELb0ELb1ELb1ELb1ELb1ELb0EEEvNS_16Flash_fwd_paramsE:
	.zero		816


//--------------------- .nv.constant0._ZN5flash24flash_fwd_splitkv_kernelI23Flash_fwd_kernel_traitsILi96ELi64ELi128ELi4ELb0ELb0EN7cutlass10bfloat16_tE19Flash_kernel_traitsILi96ELi64ELi128ELi4ES3_EELb1ELb0ELb0ELb0ELb1ELb0ELb0ELb0EEEvNS_16Flash_fwd_paramsE --------------------------
	.section	.nv.constant0._ZN5flash24flash_fwd_splitkv_kernelI23Flash_fwd_kernel_traitsILi96ELi64ELi128ELi4ELb0ELb0EN7cutlass10bfloat16_tE19Flash_kernel_traitsILi96ELi64ELi128ELi4ES3_EELb1ELb0ELb0ELb0ELb1ELb0ELb0ELb0EEEvNS_16Flash_fwd_paramsE,"a",@progbits
	.sectionflags	@""
	.align	4
.nv.constant0._ZN5flash24flash_fwd_splitkv_kernelI23Flash_fwd_kernel_traitsILi96ELi64ELi128ELi4ELb0ELb0EN7cutlass10bfloat16_tE19Flash_kernel_traitsILi96ELi64ELi128ELi4ES3_EELb1ELb0ELb0ELb0ELb1ELb0ELb0ELb0EEEvNS_16Flash_fwd_paramsE:
	.zero		816


//--------------------- .nv.constant0._ZN5flash24flash_fwd_splitkv_kernelI23Flash_fwd_kernel_traitsILi96ELi64ELi128ELi4ELb0ELb0EN7cutlass10bfloat16_tE19Flash_kernel_traitsILi96ELi64ELi128ELi4ES3_EELb1ELb0ELb0ELb0ELb1ELb1ELb0ELb0EEEvNS_16Flash_fwd_paramsE --------------------------
	.section	.nv.constant0._ZN5flash24flash_fwd_splitkv_kernelI23Flash_fwd_kernel_traitsILi96ELi64ELi128ELi4ELb0ELb0EN7cutlass10bfloat16_tE19Flash_kernel_traitsILi96ELi64ELi128ELi4ES3_EELb1ELb0ELb0ELb0ELb1ELb1ELb0ELb0EEEvNS_16Flash_fwd_paramsE,"a",@progbits
	.sectionflags	@""
	.align	4
.nv.constant0._ZN5flash24flash_fwd_splitkv_kernelI23Flash_fwd_kernel_traitsILi96ELi64ELi128ELi4ELb0ELb0EN7cutlass10bfloat16_tE19Flash_kernel_traitsILi96ELi64ELi128ELi4ES3_EELb1ELb0ELb0ELb0ELb1ELb1ELb0ELb0EEEvNS_16Flash_fwd_paramsE:
	.zero		816


//--------------------- .nv.constant0._ZN5flash24flash_fwd_splitkv_kernelI23Flash_fwd_kernel_traitsILi96ELi64ELi128ELi4ELb0ELb0EN7cutlass10bfloat16_tE19Flash_kernel_traitsILi96ELi64ELi128ELi4ES3_EELb1ELb0ELb1ELb0ELb0ELb0ELb0ELb0EEEvNS_16Flash_fwd_paramsE --------------------------
	.section	.nv.constant0._ZN5flash24flash_fwd_splitkv_kernelI23Flash_fwd_kernel_traitsILi96ELi64ELi128ELi4ELb0ELb0EN7cutlass10bfloat16_tE19Flash_kernel_traitsILi96ELi64ELi128ELi4ES3_EELb1ELb0ELb1ELb0ELb0ELb0ELb0ELb0EEEvNS_16Flash_fwd_paramsE,"a",@progbits
	.sectionflags	@""
	.align	4
.nv.constant0._ZN5flash24flash_fwd_splitkv_kernelI23Flash_fwd_kernel_traitsILi96ELi64ELi128ELi4ELb0ELb0EN7cutlass10bfloat16_tE19Flash_kernel_traitsILi96ELi64ELi128ELi4ES3_EELb1ELb0ELb1ELb0ELb0ELb0ELb0ELb0EEEvNS_16Flash_fwd_paramsE:
	.zero		816


//--------------------- .nv.constant0._ZN5flash24flash_fwd_splitkv_kernelI23Flash_fwd_kernel_traitsILi96ELi64ELi128ELi4ELb0ELb0EN7cutlass10bfloat16_tE19Flash_kernel_traitsILi96ELi64ELi128ELi4ES3_EELb1ELb0ELb1ELb0ELb0ELb1ELb0ELb0EEEvNS_16Flash_fwd_paramsE --------------------------
	.section	.nv.constant0._ZN5flash24flash_fwd_splitkv_kernelI23Flash_fwd_kernel_traitsILi96ELi64ELi128ELi4ELb0ELb0EN7cutlass10bfloat16_tE19Flash_kernel_traitsILi96ELi64ELi128ELi4ES3_EELb1ELb0ELb1ELb0ELb0ELb1ELb0ELb0EEEvNS_16Flash_fwd_paramsE,"a",@progbits
	.sectionflags	@""
	.align	4
.nv.constant0._ZN5flash24flash_fwd_splitkv_kernelI23Flash_fwd_kernel_traitsILi96ELi64ELi128ELi4ELb0ELb0EN7cutlass10bfloat16_tE19Flash_kernel_traitsILi96ELi64ELi128ELi4ES3_EELb1ELb0ELb1ELb0ELb0ELb1ELb0ELb0EEEvNS_16Flash_fwd_paramsE:
	.zero		816


//--------------------- .nv.constant0._ZN5flash24flash_fwd_splitkv_kernelI23Flash_fwd_kernel_traitsILi96ELi64ELi128ELi4ELb0ELb0EN7cutlass10bfloat16_tE19Flash_kernel_traitsILi96ELi64ELi128ELi4ES3_EELb1ELb0ELb0ELb0ELb1ELb0ELb0ELb1EEEvNS_16Flash_fwd_paramsE --------------------------
	.section	.nv.constant0._ZN5flash24flash_fwd_splitkv_kernelI23Flash_fwd_kernel_traitsILi96ELi64ELi128ELi4ELb0ELb0EN7cutlass10bfloat16_tE19Flash_kernel_traitsILi96ELi64ELi128ELi4ES3_EELb1ELb0ELb0ELb0ELb1ELb0ELb0ELb1EEEvNS_16Flash_fwd_paramsE,"a",@progbits
	.sectionflags	@""
	.align	4
.nv.constant0._ZN5flash24flash_fwd_splitkv_kernelI23Flash_fwd_kernel_traitsILi96ELi64ELi128ELi4ELb0ELb0EN7cutlass10bfloat16_tE19Flash_kernel_traitsILi96ELi64ELi128ELi4ES3_EELb1ELb0ELb0ELb0ELb1ELb0ELb0ELb1EEEvNS_16Flash_fwd_paramsE:
	.zero		816


//--------------------- .nv.constant0._ZN5flash24flash_fwd_splitkv_kernelI23Flash_fwd_kernel_traitsILi96ELi64ELi128ELi4ELb0ELb0EN7cutlass10bfloat16_tE19Flash_kernel_traitsILi96ELi64ELi128ELi4ES3_EELb1ELb0ELb0ELb0ELb1ELb1ELb0ELb1EEEvNS_16Flash_fwd_paramsE --------------------------
	.section	.nv.constant0._ZN5flash24flash_fwd_splitkv_kernelI23Flash_fwd_kernel_traitsILi96ELi64ELi128ELi4ELb0ELb0EN7cutlass10bfloat16_tE19Flash_kernel_traitsILi96ELi64ELi128ELi4ES3_EELb1ELb0ELb0ELb0ELb1ELb1ELb0ELb1EEEvNS_16Flash_fwd_paramsE,"a",@progbits
	.sectionflags	@""
	.align	4
.nv.constant0._ZN5flash24flash_fwd_splitkv_kernelI23Flash_fwd_kernel_traitsILi96ELi64ELi128ELi4ELb0ELb0EN7cutlass10bfloat16_tE19Flash_kernel_traitsILi96ELi64ELi128ELi4ES3_EELb1ELb0ELb0ELb0ELb1ELb1ELb0ELb1EEEvNS_16Flash_fwd_paramsE:
	.zero		816


//--------------------- .nv.constant0._ZN5flash24flash_fwd_splitkv_kernelI23Flash_fwd_kernel_traitsILi96ELi64ELi128ELi4ELb0ELb0EN7cutlass10bfloat16_tE19Flash_kernel_traitsILi96ELi64ELi128ELi4ES3_EELb1ELb0ELb1ELb0ELb0ELb0ELb0ELb1EEEvNS_16Flash_fwd_paramsE --------------------------
	.section	.nv.constant0._ZN5flash24flash_fwd_splitkv_kernelI23Flash_fwd_kernel_traitsILi96ELi64ELi128ELi4ELb0ELb0EN7cutlass10bfloat16_tE19Flash_kernel_traitsILi96ELi64ELi128ELi4ES3_EELb1ELb0ELb1ELb0ELb0ELb0ELb0ELb1EEEvNS_16Flash_fwd_paramsE,"a",@progbits
	.sectionflags	@""
	.align	4
.nv.constant0._ZN5flash24flash_fwd_splitkv_kernelI23Flash_fwd_kernel_traitsILi96ELi64ELi128ELi4ELb0ELb0EN7cutlass10bfloat16_tE19Flash_kernel_traitsILi96ELi64ELi128ELi4ES3_EELb1ELb0ELb1ELb0ELb0ELb0ELb0ELb1EEEvNS_16Flash_fwd_paramsE:
	.zero		816


//--------------------- .nv.constant0._ZN5flash24flash_fwd_splitkv_kernelI23Flash_fwd_kernel_traitsILi96ELi64ELi128ELi4ELb0ELb0EN7cutlass10bfloat16_tE19Flash_kernel_traitsILi96ELi64ELi128ELi4ES3_EELb1ELb0ELb1ELb0ELb0ELb1ELb0ELb1EEEvNS_16Flash_fwd_paramsE --------------------------
	.section	.nv.constant0._ZN5flash24flash_fwd_splitkv_kernelI23Flash_fwd_kernel_traitsILi96ELi64ELi128ELi4ELb0ELb0EN7cutlass10bfloat16_tE19Flash_kernel_traitsILi96ELi64ELi128ELi4ES3_EELb1ELb0ELb1ELb0ELb0ELb1ELb0ELb1EEEvNS_16Flash_fwd_paramsE,"a",@progbits
	.sectionflags	@""
	.align	4
.nv.constant0._ZN5flash24flash_fwd_splitkv_kernelI23Flash_fwd_kernel_traitsILi96ELi64ELi128ELi4ELb0ELb0EN7cutlass10bfloat16_tE19Flash_kernel_traitsILi96ELi64ELi128ELi4ES3_EELb1ELb0ELb1ELb0ELb0ELb1ELb0ELb1EEEvNS_16Flash_fwd_paramsE:
	.zero		816


//--------------------- .nv.constant0._ZN5flash24flash_fwd_splitkv_kernelI23Flash_fwd_kernel_traitsILi96ELi64ELi128ELi4ELb0ELb0EN7cutlass10bfloat16_tE19Flash_kernel_traitsILi96ELi64ELi128ELi4ES3_EELb1ELb0ELb0ELb0ELb1ELb0ELb1ELb0EEEvNS_16Flash_fwd_paramsE --------------------------
	.section	.nv.constant0._ZN5flash24flash_fwd_splitkv_kernelI23Flash_fwd_kernel_traitsILi96ELi64ELi128ELi4ELb0ELb0EN7cutlass10bfloat16_tE19Flash_kernel_traitsILi96ELi64ELi128ELi4ES3_EELb1ELb0ELb0ELb0ELb1ELb0ELb1ELb0EEEvNS_16Flash_fwd_paramsE,"a",@progbits
	.sectionflags	@""
	.align	4
.nv.constant0._ZN5flash24flash_fwd_splitkv_kernelI23Flash_fwd_kernel_traitsILi96ELi64ELi128ELi4ELb0ELb0EN7cutlass10bfloat16_tE19Flash_kernel_traitsILi96ELi64ELi128ELi4ES3_EELb1ELb0ELb0ELb0ELb1ELb0ELb1ELb0EEEvNS_16Flash_fwd_paramsE:
	.zero		816


//--------------------- .nv.constant0._ZN5flash24flash_fwd_splitkv_kernelI23Flash_fwd_kernel_traitsILi96ELi64ELi128ELi4ELb0ELb0EN7cutlass10bfloat16_tE19Flash_kernel_traitsILi96ELi64ELi128ELi4ES3_EELb1ELb0ELb0ELb0ELb1ELb1ELb1ELb0EEEvNS_16Flash_fwd_paramsE --------------------------
	.section	.nv.constant0._ZN5flash24flash_fwd_splitkv_kernelI23Flash_fwd_kernel_traitsILi96ELi64ELi128ELi4ELb0ELb0EN7cutlass10bfloat16_tE19Flash_kernel_traitsILi96ELi64ELi128ELi4ES3_EELb1ELb0ELb0ELb0ELb1ELb1ELb1ELb0EEEvNS_16Flash_fwd_paramsE,"a",@progbits
	.sectionflags	@""
	.align	4
.nv.constant0._ZN5flash24flash_fwd_splitkv_kernelI23Flash_fwd_kernel_traitsILi96ELi64ELi128ELi4ELb0ELb0EN7cutlass10bfloat16_tE19Flash_kernel_traitsILi96ELi64ELi128ELi4ES3_EELb1ELb0ELb0ELb0ELb1ELb1ELb1ELb0EEEvNS_16Flash_fwd_paramsE:
	.zero		816


//--------------------- .nv.constant0._ZN5flash24flash_fwd_splitkv_kernelI23Flash_fwd_kernel_traitsILi96ELi64ELi128ELi4ELb0ELb0EN7cutlass10bfloat16_tE19Flash_kernel_traitsILi96ELi64ELi128ELi4ES3_EELb1ELb0ELb1ELb0ELb0ELb0ELb1ELb0EEEvNS_16Flash_fwd_paramsE --------------------------
	.section	.nv.constant0._ZN5flash24flash_fwd_splitkv_kernelI23Flash_fwd_kernel_traitsILi96ELi64ELi128ELi4ELb0ELb0EN7cutlass10bfloat16_tE19Flash_kernel_traitsILi96ELi64ELi128ELi4ES3_EELb1ELb0ELb1ELb0ELb0ELb0ELb1ELb0EEEvNS_16Flash_fwd_paramsE,"a",@progbits
	.sectionflags	@""
	.align	4
.nv.constant0._ZN5flash24flash_fwd_splitkv_kernelI23Flash_fwd_kernel_traitsILi96ELi64ELi128ELi4ELb0ELb0EN7cutlass10bfloat16_tE19Flash_kernel_traitsILi96ELi64ELi128ELi4ES3_EELb1ELb0ELb1ELb0ELb0ELb0ELb1ELb0EEEvNS_16Flash_fwd_paramsE:
	.zero		816


//--------------------- .nv.constant0._ZN5flash24flash_fwd_splitkv_kernelI23Flash_fwd_kernel_traitsILi96ELi64ELi128ELi4ELb0ELb0EN7cutlass10bfloat16_tE19Flash_kernel_traitsILi96ELi64ELi128ELi4ES3_EELb1ELb0ELb1ELb0ELb0ELb1ELb1ELb0EEEvNS_16Flash_fwd_paramsE --------------------------
	.section	.nv.constant0._ZN5flash24flash_fwd_splitkv_kernelI23Flash_fwd_kernel_traitsILi96ELi64ELi128ELi4ELb0ELb0EN7cutlass10bfloat16_tE19Flash_kernel_traitsILi96ELi64ELi128ELi4ES3_EELb1ELb0ELb1ELb0ELb0ELb1ELb1ELb0EEEvNS_16Flash_fwd_paramsE,"a",@progbits
	.sectionflags	@""
	.align	4
.nv.constant0._ZN5flash24flash_fwd_splitkv_kernelI23Flash_fwd_kernel_traitsILi96ELi64ELi128ELi4ELb0ELb0EN7cutlass10bfloat16_tE19Flash_kernel_traitsILi96ELi64ELi128ELi4ES3_EELb1ELb0ELb1ELb0ELb0ELb1ELb1ELb0EEEvNS_16Flash_fwd_paramsE:
	.zero		816


//--------------------- .nv.constant0._ZN5flash24flash_fwd_splitkv_kernelI23Flash_fwd_kernel_traitsILi96ELi64ELi128ELi4ELb0ELb0EN7cutlass10bfloat16_tE19Flash_kernel_traitsILi96ELi64ELi128ELi4ES3_EELb1ELb0ELb0ELb0ELb1ELb0ELb1ELb1EEEvNS_16Flash_fwd_paramsE --------------------------
	.section	.nv.constant0._ZN5flash24flash_fwd_splitkv_kernelI23Flash_fwd_kernel_traitsILi96ELi64ELi128ELi4ELb0ELb0EN7cutlass10bfloat16_tE19Flash_kernel_traitsILi96ELi64ELi128ELi4ES3_EELb1ELb0ELb0ELb0ELb1ELb0ELb1ELb1EEEvNS_16Flash_fwd_paramsE,"a",@progbits
	.sectionflags	@""
	.align	4
.nv.constant0._ZN5flash24flash_fwd_splitkv_kernelI23Flash_fwd_kernel_traitsILi96ELi64ELi128ELi4ELb0ELb0EN7cutlass10bfloat16_tE19Flash_kernel_traitsILi96ELi64ELi128ELi4ES3_EELb1ELb0ELb0ELb0ELb1ELb0ELb1ELb1EEEvNS_16Flash_fwd_paramsE:
	.zero		816


//--------------------- .nv.constant0._ZN5flash24flash_fwd_splitkv_kernelI23Flash_fwd_kernel_traitsILi96ELi64ELi128ELi4ELb0ELb0EN7cutlass10bfloat16_tE19Flash_kernel_traitsILi96ELi64ELi128ELi4ES3_EELb1ELb0ELb0ELb0ELb1ELb1ELb1ELb1EEEvNS_16Flash_fwd_paramsE --------------------------
	.section	.nv.constant0._ZN5flash24flash_fwd_splitkv_kernelI23Flash_fwd_kernel_traitsILi96ELi64ELi128ELi4ELb0ELb0EN7cutlass10bfloat16_tE19Flash_kernel_traitsILi96ELi64ELi128ELi4ES3_EELb1ELb0ELb0ELb0ELb1ELb1ELb1ELb1EEEvNS_16Flash_fwd_paramsE,"a",@progbits
	.sectionflags	@""
	.align	4
.nv.constant0._ZN5flash24flash_fwd_splitkv_kernelI23Flash_fwd_kernel_traitsILi96ELi64ELi128ELi4ELb0ELb0EN7cutlass10bfloat16_tE19Flash_kernel_traitsILi96ELi64ELi128ELi4ES3_EELb1ELb0ELb0ELb0ELb1ELb1ELb1ELb1EEEvNS_16Flash_fwd_paramsE:
	.zero		816


//--------------------- .nv.constant0._ZN5flash24flash_fwd_splitkv_kernelI23Flash_fwd_kernel_traitsILi96ELi64ELi128ELi4ELb0ELb0EN7cutlass10bfloat16_tE19Flash_kernel_traitsILi96ELi64ELi128ELi4ES3_EELb1ELb0ELb1ELb0ELb0ELb0ELb1ELb1EEEvNS_16Flash_fwd_paramsE --------------------------
	.section	.nv.constant0._ZN5flash24flash_fwd_splitkv_kernelI23Flash_fwd_kernel_traitsILi96ELi64ELi128ELi4ELb0ELb0EN7cutlass10bfloat16_tE19Flash_kernel_traitsILi96ELi64ELi128ELi4ES3_EELb1ELb0ELb1ELb0ELb0ELb0ELb1ELb1EEEvNS_16Flash_fwd_paramsE,"a",@progbits
	.sectionflags	@""
	.align	4
.nv.constant0._ZN5flash24flash_fwd_splitkv_kernelI23Flash_fwd_kernel_traitsILi96ELi64ELi128ELi4ELb0ELb0EN7cutlass10bfloat16_tE19Flash_kernel_traitsILi96ELi64ELi128ELi4ES3_EELb1ELb0ELb1ELb0ELb0ELb0ELb1ELb1EEEvNS_16Flash_fwd_paramsE:
	.zero		816


//--------------------- .nv.constant0._ZN5flash24flash_fwd_splitkv_kernelI23Flash_fwd_kernel_traitsILi96ELi64ELi128ELi4ELb0ELb0EN7cutlass10bfloat16_tE19Flash_kernel_traitsILi96ELi64ELi128ELi4ES3_EELb1ELb0ELb1ELb0ELb0ELb1ELb1ELb1EEEvNS_16Flash_fwd_paramsE --------------------------
	.section	.nv.constant0._ZN5flash24flash_fwd_splitkv_kernelI23Flash_fwd_kernel_traitsILi96ELi64ELi128ELi4ELb0ELb0EN7cutlass10bfloat16_tE19Flash_kernel_traitsILi96ELi64ELi128ELi4ES3_EELb1ELb0ELb1ELb0ELb0ELb1ELb1ELb1EEEvNS_16Flash_fwd_paramsE,"a",@progbits
	.sectionflags	@""
	.align	4
.nv.constant0._ZN5flash24flash_fwd_splitkv_kernelI23Flash_fwd_kernel_traitsILi96ELi64ELi128ELi4ELb0ELb0EN7cutlass10bfloat16_tE19Flash_kernel_traitsILi96ELi64ELi128ELi4ES3_EELb1ELb0ELb1ELb0ELb0ELb1ELb1ELb1EEEvNS_16Flash_fwd_paramsE:
	.zero		816


//--------------------- .nv.constant0._ZN5flash32flash_fwd_splitkv_combine_kernelI23Flash_fwd_kernel_traitsILi96ELi64ELi64ELi4ELb0ELb0EN7cutlass10bfloat16_tE19Flash_kernel_traitsILi96ELi64ELi64ELi4ES3_EELi16ELi7ELb0EEEvNS_16Flash_fwd_paramsE --------------------------
	.section	.nv.constant0._ZN5flash32flash_fwd_splitkv_combine_kernelI23Flash_fwd_kernel_traitsILi96ELi64ELi64ELi4ELb0ELb0EN7cutlass10bfloat16_tE19Flash_kernel_traitsILi96ELi64ELi64ELi4ES3_EELi16ELi7ELb0EEEvNS_16Flash_fwd_paramsE,"a",@progbits
	.sectionflags	@""
	.align	4
.nv.constant0._ZN5flash32flash_fwd_splitkv_combine_kernelI23Flash_fwd_kernel_traitsILi96ELi64ELi64ELi4ELb0ELb0EN7cutlass10bfloat16_tE19Flash_kernel_traitsILi96ELi64ELi64ELi4ES3_EELi16ELi7ELb0EEEvNS_16Flash_fwd_paramsE:
	.zero		816


//--------------------- .nv.constant0._ZN5flash32flash_fwd_splitkv_combine_kernelI23Flash_fwd_kernel_traitsILi96ELi64ELi64ELi4ELb0ELb0EN7cutlass10bfloat16_tE19Flash_kernel_traitsILi96ELi64ELi64ELi4ES3_EELi16ELi6ELb0EEEvNS_16Flash_fwd_paramsE --------------------------
	.section	.nv.constant0._ZN5flash32flash_fwd_splitkv_combine_kernelI23Flash_fwd_kernel_traitsILi96ELi64ELi64ELi4ELb0ELb0EN7cutlass10bfloat16_tE19Flash_kernel_traitsILi96ELi64ELi64ELi4ES3_EELi16ELi6ELb0EEEvNS_16Flash_fwd_paramsE,"a",@progbits
	.sectionflags	@""
	.align	4
.nv.constant0._ZN5flash32flash_fwd_splitkv_combine_kernelI23Flash_fwd_kernel_traitsILi96ELi64ELi64ELi4ELb0ELb0EN7cutlass10bfloat16_tE19Flash_kernel_traitsILi96ELi64ELi64ELi4ES3_EELi16ELi6ELb0EEEvNS_16Flash_fwd_paramsE:
	.zero		816


//--------------------- .nv.constant0._ZN5flash32flash_fwd_splitkv_combine_kernelI23Flash_fwd_kernel_traitsILi96ELi64ELi64ELi4ELb0ELb0EN7cutlass10bfloat16_tE19Flash_kernel_traitsILi96ELi64ELi64ELi4ES3_EELi16ELi5ELb0EEEvNS_16Flash_fwd_paramsE --------------------------
	.section	.nv.constant0._ZN5flash32flash_fwd_splitkv_combine_kernelI23Flash_fwd_kernel_traitsILi96ELi64ELi64ELi4ELb0ELb0EN7cutlass10bfloat16_tE19Flash_kernel_traitsILi96ELi64ELi64ELi4ES3_EELi16ELi5ELb0EEEvNS_16Flash_fwd_paramsE,"a",@progbits
	.sectionflags	@""
	.align	4
.nv.constant0._ZN5flash32flash_fwd_splitkv_combine_kernelI23Flash_fwd_kernel_traitsILi96ELi64ELi64ELi4ELb0ELb0EN7cutlass10bfloat16_tE19Flash_kernel_traitsILi96ELi64ELi64ELi4ES3_EELi16ELi5ELb0EEEvNS_16Flash_fwd_paramsE:
	.zero		816


//--------------------- .nv.constant0._ZN5flash32flash_fwd_splitkv_combine_kernelI23Flash_fwd_kernel_traitsILi96ELi64ELi64ELi4ELb0ELb0EN7cutlass10bfloat16_tE19Flash_kernel_traitsILi96ELi64ELi64ELi4ES3_EELi16ELi4ELb0EEEvNS_16Flash_fwd_paramsE --------------------------
	.section	.nv.constant0._ZN5flash32flash_fwd_splitkv_combine_kernelI23Flash_fwd_kernel_traitsILi96ELi64ELi64ELi4ELb0ELb0EN7cutlass10bfloat16_tE19Flash_kernel_traitsILi96ELi64ELi64ELi4ES3_EELi16ELi4ELb0EEEvNS_16Flash_fwd_paramsE,"a",@progbits
	.sectionflags	@""
	.align	4
.nv.constant0._ZN5flash32flash_fwd_splitkv_combine_kernelI23Flash_fwd_kernel_traitsILi96ELi64ELi64ELi4ELb0ELb0EN7cutlass10bfloat16_tE19Flash_kernel_traitsILi96ELi64ELi64ELi4ES3_EELi16ELi4ELb0EEEvNS_16Flash_fwd_paramsE:
	.zero		816


//--------------------- .nv.constant0._ZN5flash32flash_fwd_splitkv_combine_kernelI23Flash_fwd_kernel_traitsILi96ELi64ELi64ELi4ELb0ELb0EN7cutlass10bfloat16_tE19Flash_kernel_traitsILi96ELi64ELi64ELi4ES3_EELi16ELi3ELb0EEEvNS_16Flash_fwd_paramsE --------------------------
	.section	.nv.constant0._ZN5flash32flash_fwd_splitkv_combine_kernelI23Flash_fwd_kernel_traitsILi96ELi64ELi64ELi4ELb0ELb0EN7cutlass10bfloat16_tE19Flash_kernel_traitsILi96ELi64ELi64ELi4ES3_EELi16ELi3ELb0EEEvNS_16Flash_fwd_paramsE,"a",@progbits
	.sectionflags	@""
	.align	4
.nv.constant0._ZN5flash32flash_fwd_splitkv_combine_kernelI23Flash_fwd_kernel_traitsILi96ELi64ELi64ELi4ELb0ELb0EN7cutlass10bfloat16_tE19Flash_kernel_traitsILi96ELi64ELi64ELi4ES3_EELi16ELi3ELb0EEEvNS_16Flash_fwd_paramsE:
	.zero		816


//--------------------- .nv.constant0._ZN5flash32flash_fwd_splitkv_combine_kernelI23Flash_fwd_kernel_traitsILi96ELi64ELi64ELi4ELb0ELb0EN7cutlass10bfloat16_tE19Flash_kernel_traitsILi96ELi64ELi64ELi4ES3_EELi16ELi2ELb0EEEvNS_16Flash_fwd_paramsE --------------------------
	.section	.nv.constant0._ZN5flash32flash_fwd_splitkv_combine_kernelI23Flash_fwd_kernel_traitsILi96ELi64ELi64ELi4ELb0ELb0EN7cutlass10bfloat16_tE19Flash_kernel_traitsILi96ELi64ELi64ELi4ES3_EELi16ELi2ELb0EEEvNS_16Flash_fwd_paramsE,"a",@progbits
	.sectionflags	@""
	.align	4
.nv.constant0._ZN5flash32flash_fwd_splitkv_combine_kernelI23Flash_fwd_kernel_traitsILi96ELi64ELi64ELi4ELb0ELb0EN7cutlass10bfloat16_tE19Flash_kernel_traitsILi96ELi64ELi64ELi4ES3_EELi16ELi2ELb0EEEvNS_16Flash_fwd_paramsE:
	.zero		816


//--------------------- .nv.constant0._ZN5flash32flash_fwd_splitkv_combine_kernelI23Flash_fwd_kernel_traitsILi96ELi64ELi64ELi4ELb0ELb0EN7cutlass10bfloat16_tE19Flash_kernel_traitsILi96ELi64ELi64ELi4ES3_EELi16ELi1ELb0EEEvNS_16Flash_fwd_paramsE --------------------------
	.section	.nv.constant0._ZN5flash32flash_fwd_splitkv_combine_kernelI23Flash_fwd_kernel_traitsILi96ELi64ELi64ELi4ELb0ELb0EN7cutlass10bfloat16_tE19Flash_kernel_traitsILi96ELi64ELi64ELi4ES3_EELi16ELi1ELb0EEEvNS_16Flash_fwd_paramsE,"a",@progbits
	.sectionflags	@""
	.align	4
.nv.constant0._ZN5flash32flash_fwd_splitkv_combine_kernelI23Flash_fwd_kernel_traitsILi96ELi64ELi64ELi4ELb0ELb0EN7cutlass10bfloat16_tE19Flash_kernel_traitsILi96ELi64ELi64ELi4ES3_EELi16ELi1ELb0EEEvNS_16Flash_fwd_paramsE:
	.zero		816


//--------------------- .nv.constant0._ZN5flash32flash_fwd_splitkv_combine_kernelI23Flash_fwd_kernel_traitsILi96ELi64ELi64ELi4ELb0ELb0EN7cutlass10bfloat16_tE19Flash_kernel_traitsILi96ELi64ELi64ELi4ES3_EELi16ELi7ELb1EEEvNS_16Flash_fwd_paramsE --------------------------
	.section	.nv.constant0._ZN5flash32flash_fwd_splitkv_combine_kernelI23Flash_fwd_kernel_traitsILi96ELi64ELi64ELi4ELb0ELb0EN7cutlass10bfloat16_tE19Flash_kernel_traitsILi96ELi64ELi64ELi4ES3_EELi16ELi7ELb1EEEvNS_16Flash_fwd_paramsE,"a",@progbits
	.sectionflags	@""
	.align	4
.nv.constant0._ZN5flash32flash_fwd_splitkv_combine_kernelI23Flash_fwd_kernel_traitsILi96ELi64ELi64ELi4ELb0ELb0EN7cutlass10bfloat16_tE19Flash_kernel_traitsILi96ELi64ELi64ELi4ES3_EELi16ELi7ELb1EEEvNS_16Flash_fwd_paramsE:
	.zero		816


//--------------------- .nv.constant0._ZN5flash32flash_fwd_splitkv_combine_kernelI23Flash_fwd_kernel_traitsILi96ELi64ELi64ELi4ELb0ELb0EN7cutlass10bfloat16_tE19Flash_kernel_traitsILi96ELi64ELi64ELi4ES3_EELi16ELi6ELb1EEEvNS_16Flash_fwd_paramsE --------------------------
	.section	.nv.constant0._ZN5flash32flash_fwd_splitkv_combine_kernelI23Flash_fwd_kernel_traitsILi96ELi64ELi64ELi4ELb0ELb0EN7cutlass10bfloat16_tE19Flash_kernel_traitsILi96ELi64ELi64ELi4ES3_EELi16ELi6ELb1EEEvNS_16Flash_fwd_paramsE,"a",@progbits
	.sectionflags	@""
	.align	4
.nv.constant0._ZN5flash32flash_fwd_splitkv_combine_kernelI23Flash_fwd_kernel_traitsILi96ELi64ELi64ELi4ELb0ELb0EN7cutlass10bfloat16_tE19Flash_kernel_traitsILi96ELi64ELi64ELi4ES3_EELi16ELi6ELb1EEEvNS_16Flash_fwd_paramsE:
	.zero		816


//--------------------- .nv.constant0._ZN5flash32flash_fwd_splitkv_combine_kernelI23Flash_fwd_kernel_traitsILi96ELi64ELi64ELi4ELb0ELb0EN7cutlass10bfloat16_tE19Flash_kernel_traitsILi96ELi64ELi64ELi4ES3_EELi16ELi5ELb1EEEvNS_16Flash_fwd_paramsE --------------------------
	.section	.nv.constant0._ZN5flash32flash_fwd_splitkv_combine_kernelI23Flash_fwd_kernel_traitsILi96ELi64ELi64ELi4ELb0ELb0EN7cutlass10bfloat16_tE19Flash_kernel_traitsILi96ELi64ELi64ELi4ES3_EELi16ELi5ELb1EEEvNS_16Flash_fwd_paramsE,"a",@progbits
	.sectionflags	@""
	.align	4
.nv.constant0._ZN5flash32flash_fwd_splitkv_combine_kernelI23Flash_fwd_kernel_traitsILi96ELi64ELi64ELi4ELb0ELb0EN7cutlass10bfloat16_tE19Flash_kernel_traitsILi96ELi64ELi64ELi4ES3_EELi16ELi5ELb1EEEvNS_16Flash_fwd_paramsE:
	.zero		816


//--------------------- .nv.constant0._ZN5flash32flash_fwd_splitkv_combine_kernelI23Flash_fwd_kernel_traitsILi96ELi64ELi64ELi4ELb0ELb0EN7cutlass10bfloat16_tE19Flash_kernel_traitsILi96ELi64ELi64ELi4ES3_EELi16ELi4ELb1EEEvNS_16Flash_fwd_paramsE --------------------------
	.section	.nv.constant0._ZN5flash32flash_fwd_splitkv_combine_kernelI23Flash_fwd_kernel_traitsILi96ELi64ELi64ELi4ELb0ELb0EN7cutlass10bfloat16_tE19Flash_kernel_traitsILi96ELi64ELi64ELi4ES3_EELi16ELi4ELb1EEEvNS_16Flash_fwd_paramsE,"a",@progbits
	.sectionflags	@""
	.align	4
.nv.constant0._ZN5flash32flash_fwd_splitkv_combine_kernelI23Flash_fwd_kernel_traitsILi96ELi64ELi64ELi4ELb0ELb0EN7cutlass10bfloat16_tE19Flash_kernel_traitsILi96ELi64ELi64ELi4ES3_EELi16ELi4ELb1EEEvNS_16Flash_fwd_paramsE:
	.zero		816


//--------------------- .nv.constant0._ZN5flash32flash_fwd_splitkv_combine_kernelI23Flash_fwd_kernel_traitsILi96ELi64ELi64ELi4ELb0ELb0EN7cutlass10bfloat16_tE19Flash_kernel_traitsILi96ELi64ELi64ELi4ES3_EELi16ELi3ELb1EEEvNS_16Flash_fwd_paramsE --------------------------
	.section	.nv.constant0._ZN5flash32flash_fwd_splitkv_combine_kernelI23Flash_fwd_kernel_traitsILi96ELi64ELi64ELi4ELb0ELb0EN7cutlass10bfloat16_tE19Flash_kernel_traitsILi96ELi64ELi64ELi4ES3_EELi16ELi3ELb1EEEvNS_16Flash_fwd_paramsE,"a",@progbits
	.sectionflags	@""
	.align	4
.nv.constant0._ZN5flash32flash_fwd_splitkv_combine_kernelI23Flash_fwd_kernel_traitsILi96ELi64ELi64ELi4ELb0ELb0EN7cutlass10bfloat16_tE19Flash_kernel_traitsILi96ELi64ELi64ELi4ES3_EELi16ELi3ELb1EEEvNS_16Flash_fwd_paramsE:
	.zero		816


//--------------------- .nv.constant0._ZN5flash32flash_fwd_splitkv_combine_kernelI23Flash_fwd_kernel_traitsILi96ELi64ELi64ELi4ELb0ELb0EN7cutlass10bfloat16_tE19Flash_kernel_traitsILi96ELi64ELi64ELi4ES3_EELi16ELi2ELb1EEEvNS_16Flash_fwd_paramsE --------------------------
	.section	.nv.constant0._ZN5flash32flash_fwd_splitkv_combine_kernelI23Flash_fwd_kernel_traitsILi96ELi64ELi64ELi4ELb0ELb0EN7cutlass10bfloat16_tE19Flash_kernel_traitsILi96ELi64ELi64ELi4ES3_EELi16ELi2ELb1EEEvNS_16Flash_fwd_paramsE,"a",@progbits
	.sectionflags	@""
	.align	4
.nv.constant0._ZN5flash32flash_fwd_splitkv_combine_kernelI23Flash_fwd_kernel_traitsILi96ELi64ELi64ELi4ELb0ELb0EN7cutlass10bfloat16_tE19Flash_kernel_traitsILi96ELi64ELi64ELi4ES3_EELi16ELi2ELb1EEEvNS_16Flash_fwd_paramsE:
	.zero		816


//--------------------- .nv.constant0._ZN5flash32flash_fwd_splitkv_combine_kernelI23Flash_fwd_kernel_traitsILi96ELi64ELi64ELi4ELb0ELb0EN7cutlass10bfloat16_tE19Flash_kernel_traitsILi96ELi64ELi64ELi4ES3_EELi16ELi1ELb1EEEvNS_16Flash_fwd_paramsE --------------------------
	.section	.nv.constant0._ZN5flash32flash_fwd_splitkv_combine_kernelI23Flash_fwd_kernel_traitsILi96ELi64ELi64ELi4ELb0ELb0EN7cutlass10bfloat16_tE19Flash_kernel_traitsILi96ELi64ELi64ELi4ES3_EELi16ELi1ELb1EEEvNS_16Flash_fwd_paramsE,"a",@progbits
	.sectionflags	@""
	.align	4
.nv.constant0._ZN5flash32flash_fwd_splitkv_combine_kernelI23Flash_fwd_kernel_traitsILi96ELi64ELi64ELi4ELb0ELb0EN7cutlass10bfloat16_tE19Flash_kernel_traitsILi96ELi64ELi64ELi4ES3_EELi16ELi1ELb1EEEvNS_16Flash_fwd_paramsE:
	.zero		816


//--------------------- .nv.constant0._ZN5flash24flash_fwd_splitkv_kernelI23Flash_fwd_kernel_traitsILi96ELi64ELi64ELi4ELb0ELb0EN7cutlass10bfloat16_tE19Flash_kernel_traitsILi96ELi64ELi64ELi4ES3_EELb1ELb0ELb0ELb0ELb0ELb0ELb0ELb0EEEvNS_16Flash_fwd_paramsE --------------------------
	.section	.nv.constant0._ZN5flash24flash_fwd_splitkv_kernelI23Flash_fwd_kernel_traitsILi96ELi64ELi64ELi4ELb0ELb0EN7cutlass10bfloat16_tE19Flash_kernel_traitsILi96ELi64ELi64ELi4ES3_EELb1ELb0ELb0ELb0ELb0ELb0ELb0ELb0EEEvNS_16Flash_fwd_paramsE,"a",@progbits
	.sectionflags	@""
	.align	4
.nv.constant0._ZN5flash24flash_fwd_splitkv_kernelI23Flash_fwd_kernel_traitsILi96ELi64ELi64ELi4ELb0ELb0EN7cutlass10bfloat16_tE19Flash_kernel_traitsILi96ELi64ELi64ELi4ES3_EELb1ELb0ELb0ELb0ELb0ELb0ELb0ELb0EEEvNS_16Flash_fwd_paramsE:
	.zero		816


//--------------------- .nv.constant0._ZN5flash24flash_fwd_splitkv_kernelI23Flash_fwd_kernel_traitsILi96ELi64ELi64ELi4ELb0ELb0EN7cutlass10bfloat16_tE19Flash_kernel_traitsILi96ELi64ELi64ELi4ES3_EELb1ELb0ELb0ELb0ELb0ELb1ELb0ELb0EEEvNS_16Flash_fwd_paramsE --------------------------
	.section	.nv.constant0._ZN5flash24flash_fwd_splitkv_kernelI23Flash_fwd_kernel_traitsILi96ELi64ELi64ELi4ELb0ELb0EN7cutlass10bfloat16_tE19Flash_kernel_traitsILi96ELi64ELi64ELi4ES3_EELb1ELb0ELb0ELb0ELb0ELb1ELb0ELb0EEEvNS_16Flash_fwd_paramsE,"a",@progbits
	.sectionflags	@""
	.align	4
.nv.constant0._ZN5flash24flash_fwd_splitkv_kernelI23Flash_fwd_kernel_traitsILi96ELi64ELi64ELi4ELb0ELb0EN7cutlass10bfloat16_tE19Flash_kernel_traitsILi96ELi64ELi64ELi4ES3_EELb1ELb0ELb0ELb0ELb0ELb1ELb0ELb0EEEvNS_16Flash_fwd_paramsE:
	.zero		816


//--------------------- .nv.constant0._ZN5flash24flash_fwd_splitkv_kernelI23Flash_fwd_kernel_traitsILi96ELi64ELi64ELi4ELb0ELb0EN7cutlass10bfloat16_tE19Flash_kernel_traitsILi96ELi64ELi64ELi4ES3_EELb1ELb0ELb0ELb0ELb0ELb0ELb0ELb1EEEvNS_16Flash_fwd_paramsE --------------------------
	.section	.nv.constant0._ZN5flash24flash_fwd_splitkv_kernelI23Flash_fwd_kernel_traitsILi96ELi64ELi64ELi4ELb0ELb0EN7cutlass10bfloat16_tE19Flash_kernel_traitsILi96ELi64ELi64ELi4ES3_EELb1ELb0ELb0ELb0ELb0ELb0ELb0ELb1EEEvNS_16Flash_fwd_paramsE,"a",@progbits
	.sectionflags	@""
	.align	4
.nv.constant0._ZN5flash24flash_fwd_splitkv_kernelI23Flash_fwd_kernel_traitsILi96ELi64ELi64ELi4ELb0ELb0EN7cutlass10bfloat16_tE19Flash_kernel_traitsILi96ELi64ELi64ELi4ES3_EELb1ELb0ELb0ELb0ELb0ELb0ELb0ELb1EEEvNS_16Flash_fwd_paramsE:
	.zero		816


//--------------------- .nv.constant0._ZN5flash24flash_fwd_splitkv_kernelI23Flash_fwd_kernel_traitsILi96ELi64ELi64ELi4ELb0ELb0EN7cutlass10bfloat16_tE19Flash_kernel_traitsILi96ELi64ELi64ELi4ES3_EELb1ELb0ELb0ELb0ELb0ELb1ELb0ELb1EEEvNS_16Flash_fwd_paramsE --------------------------
	.section	.nv.constant0._ZN5flash24flash_fwd_splitkv_kernelI23Flash_fwd_kernel_traitsILi96ELi64ELi64ELi4ELb0ELb0EN7cutlass10bfloat16_tE19Flash_kernel_traitsILi96ELi64ELi64ELi4ES3_EELb1ELb0ELb0ELb0ELb0ELb1ELb0ELb1EEEvNS_16Flash_fwd_paramsE,"a",@progbits
	.sectionflags	@""
	.align	4
.nv.constant0._ZN5flash24flash_fwd_splitkv_kernelI23Flash_fwd_kernel_traitsILi96ELi64ELi64ELi4ELb0ELb0EN7cutlass10bfloat16_tE19Flash_kernel_traitsILi96ELi64ELi64ELi4ES3_EELb1ELb0ELb0ELb0ELb0ELb1ELb0ELb1EEEvNS_16Flash_fwd_paramsE:
	.zero		816


//--------------------- .nv.constant0._ZN5flash24flash_fwd_splitkv_kernelI23Flash_fwd_kernel_traitsILi96ELi64ELi64ELi4ELb0ELb0EN7cutlass10bfloat16_tE19Flash_kernel_traitsILi96ELi64ELi64ELi4ES3_EELb1ELb0ELb0ELb0ELb0ELb0ELb1ELb0EEEvNS_16Flash_fwd_paramsE --------------------------
	.section	.nv.constant0._ZN5flash24flash_fwd_splitkv_kernelI23Flash_fwd_kernel_traitsILi96ELi64ELi64ELi4ELb0ELb0EN7cutlass10bfloat16_tE19Flash_kernel_traitsILi96ELi64ELi64ELi4ES3_EELb1ELb0ELb0ELb0ELb0ELb0ELb1ELb0EEEvNS_16Flash_fwd_paramsE,"a",@progbits
	.sectionflags	@""
	.align	4
.nv.constant0._ZN5flash24flash_fwd_splitkv_kernelI23Flash_fwd_kernel_traitsILi96ELi64ELi64ELi4ELb0ELb0EN7cutlass10bfloat16_tE19Flash_kernel_traitsILi96ELi64ELi64ELi4ES3_EELb1ELb0ELb0ELb0ELb0ELb0ELb1ELb0EEEvNS_16Flash_fwd_paramsE:
	.zero		816


//--------------------- .nv.constant0._ZN5flash24flash_fwd_splitkv_kernelI23Flash_fwd_kernel_traitsILi96ELi64ELi64ELi4ELb0ELb0EN7cutlass10bfloat16_tE19Flash_kernel_traitsILi96ELi64ELi64ELi4ES3_EELb1ELb0ELb0ELb0ELb0ELb1ELb1ELb0EEEvNS_16Flash_fwd_paramsE --------------------------
	.section	.nv.constant0._ZN5flash24flash_fwd_splitkv_kernelI23Flash_fwd_kernel_traitsILi96ELi64ELi64ELi4ELb0ELb0EN7cutlass10bfloat16_tE19Flash_kernel_traitsILi96ELi64ELi64ELi4ES3_EELb1ELb0ELb0ELb0ELb0ELb1ELb1ELb0EEEvNS_16Flash_fwd_paramsE,"a",@progbits
	.sectionflags	@""
	.align	4
.nv.constant0._ZN5flash24flash_fwd_splitkv_kernelI23Flash_fwd_kernel_traitsILi96ELi64ELi64ELi4ELb0ELb0EN7cutlass10bfloat16_tE19Flash_kernel_traitsILi96ELi64ELi64ELi4ES3_EELb1ELb0ELb0ELb0ELb0ELb1ELb1ELb0EEEvNS_16Flash_fwd_paramsE:
	.zero		816


//--------------------- .nv.constant0._ZN5flash24flash_fwd_splitkv_kernelI23Flash_fwd_kernel_traitsILi96ELi64ELi64ELi4ELb0ELb0EN7cutlass10bfloat16_tE19Flash_kernel_traitsILi96ELi64ELi64ELi4ES3_EELb1ELb0ELb0ELb0ELb0ELb0ELb1ELb1EEEvNS_16Flash_fwd_paramsE --------------------------
	.section	.nv.constant0._ZN5flash24flash_fwd_splitkv_kernelI23Flash_fwd_kernel_traitsILi96ELi64ELi64ELi4ELb0ELb0EN7cutlass10bfloat16_tE19Flash_kernel_traitsILi96ELi64ELi64ELi4ES3_EELb1ELb0ELb0ELb0ELb0ELb0ELb1ELb1EEEvNS_16Flash_fwd_paramsE,"a",@progbits
	.sectionflags	@""
	.align	4
.nv.constant0._ZN5flash24flash_fwd_splitkv_kernelI23Flash_fwd_kernel_traitsILi96ELi64ELi64ELi4ELb0ELb0EN7cutlass10bfloat16_tE19Flash_kernel_traitsILi96ELi64ELi64ELi4ES3_EELb1ELb0ELb0ELb0ELb0ELb0ELb1ELb1EEEvNS_16Flash_fwd_paramsE:
	.zero		816


//--------------------- .nv.constant0._ZN5flash24flash_fwd_splitkv_kernelI23Flash_fwd_kernel_traitsILi96ELi64ELi64ELi4ELb0ELb0EN7cutlass10bfloat16_tE19Flash_kernel_traitsILi96ELi64ELi64ELi4ES3_EELb1ELb0ELb0ELb0ELb0ELb1ELb1ELb1EEEvNS_16Flash_fwd_paramsE --------------------------
	.section	.nv.constant0._ZN5flash24flash_fwd_splitkv_kernelI23Flash_fwd_kernel_traitsILi96ELi64ELi64ELi4ELb0ELb0EN7cutlass10bfloat16_tE19Flash_kernel_traitsILi96ELi64ELi64ELi4ES3_EELb1ELb0ELb0ELb0ELb0ELb1ELb1ELb1EEEvNS_16Flash_fwd_paramsE,"a",@progbits
	.sectionflags	@""
	.align	4
.nv.constant0._ZN5flash24flash_fwd_splitkv_kernelI23Flash_fwd_kernel_traitsILi96ELi64ELi64ELi4ELb0ELb0EN7cutlass10bfloat16_tE19Flash_kernel_traitsILi96ELi64ELi64ELi4ES3_EELb1ELb0ELb0ELb0ELb0ELb1ELb1ELb1EEEvNS_16Flash_fwd_paramsE:
	.zero		816


//--------------------- .nv.constant0._ZN5flash24flash_fwd_splitkv_kernelI23Flash_fwd_kernel_traitsILi96ELi64ELi64ELi4ELb0ELb0EN7cutlass10bfloat16_tE19Flash_kernel_traitsILi96ELi64ELi64ELi4ES3_EELb1ELb0ELb0ELb1ELb1ELb0ELb0ELb0EEEvNS_16Flash_fwd_paramsE --------------------------
	.section	.nv.constant0._ZN5flash24flash_fwd_splitkv_kernelI23Flash_fwd_kernel_traitsILi96ELi64ELi64ELi4ELb0ELb0EN7cutlass10bfloat16_tE19Flash_kernel_traitsILi96ELi64ELi64ELi4ES3_EELb1ELb0ELb0ELb1ELb1ELb0ELb0ELb0EEEvNS_16Flash_fwd_paramsE,"a",@progbits
	.sectionflags	@""
	.align	4
.nv.constant0._ZN5flash24flash_fwd_splitkv_kernelI23Flash_fwd_kernel_traitsILi96ELi64ELi64ELi4ELb0ELb0EN7cutlass10bfloat16_tE19Flash_kernel_traitsILi96ELi64ELi64ELi4ES3_EELb1ELb0ELb0ELb1ELb1ELb0ELb0ELb0EEEvNS_16Flash_fwd_paramsE:
	.zero		816


//--------------------- .nv.constant0._ZN5flash24flash_fwd_splitkv_kernelI23Flash_fwd_kernel_traitsILi96ELi64ELi64ELi4ELb0ELb0EN7cutlass10bfloat16_tE19Flash_kernel_traitsILi96ELi64ELi64ELi4ES3_EELb1ELb0ELb0ELb1ELb1ELb1ELb0ELb0EEEvNS_16Flash_fwd_paramsE --------------------------
	.section	.nv.constant0._ZN5flash24flash_fwd_splitkv_kernelI23Flash_fwd_kernel_traitsILi96ELi64ELi64ELi4ELb0ELb0EN7cutlass10bfloat16_tE19Flash_kernel_traitsILi96ELi64ELi64ELi4ES3_EELb1ELb0ELb0ELb1ELb1ELb1ELb0ELb0EEEvNS_16Flash_fwd_paramsE,"a",@progbits
	.sectionflags	@""
	.align	4
.nv.constant0._ZN5flash24flash_fwd_splitkv_kernelI23Flash_fwd_kernel_traitsILi96ELi64ELi64ELi4ELb0ELb0EN7cutlass10bfloat16_tE19Flash_kernel_traitsILi96ELi64ELi64ELi4ES3_EELb1ELb0ELb0ELb1ELb1ELb1ELb0ELb0EEEvNS_16Flash_fwd_paramsE:
	.zero		816


//--------------------- .nv.constant0._ZN5flash24flash_fwd_splitkv_kernelI23Flash_fwd_kernel_traitsILi96ELi64ELi64ELi4ELb0ELb0EN7cutlass10bfloat16_tE19Flash_kernel_traitsILi96ELi64ELi64ELi4ES3_EELb1ELb0ELb0ELb1ELb1ELb0ELb1ELb0EEEvNS_16Flash_fwd_paramsE --------------------------
	.section	.nv.constant0._ZN5flash24flash_fwd_splitkv_kernelI23Flash_fwd_kernel_traitsILi96ELi64ELi64ELi4ELb0ELb0EN7cutlass10bfloat16_tE19Flash_kernel_traitsILi96ELi64ELi64ELi4ES3_EELb1ELb0ELb0ELb1ELb1ELb0ELb1ELb0EEEvNS_16Flash_fwd_paramsE,"a",@progbits
	.sectionflags	@""
	.align	4
.nv.constant0._ZN5flash24flash_fwd_splitkv_kernelI23Flash_fwd_kernel_traitsILi96ELi64ELi64ELi4ELb0ELb0EN7cutlass10bfloat16_tE19Flash_kernel_traitsILi96ELi64ELi64ELi4ES3_EELb1ELb0ELb0ELb1ELb1ELb0ELb1ELb0EEEvNS_16Flash_fwd_paramsE:
	.zero		816


//--------------------- .nv.constant0._ZN5flash24flash_fwd_splitkv_kernelI23Flash_fwd_kernel_traitsILi96ELi64ELi64ELi4ELb0ELb0EN7cutlass10bfloat16_tE19Flash_kernel_traitsILi96ELi64ELi64ELi4ES3_EELb1ELb0ELb0ELb1ELb1ELb1ELb1ELb0EEEvNS_16Flash_fwd_paramsE --------------------------
	.section	.nv.constant0._ZN5flash24flash_fwd_splitkv_kernelI23Flash_fwd_kernel_traitsILi96ELi64ELi64ELi4ELb0ELb0EN7cutlass10bfloat16_tE19Flash_kernel_traitsILi96ELi64ELi64ELi4ES3_EELb1ELb0ELb0ELb1ELb1ELb1ELb1ELb0EEEvNS_16Flash_fwd_paramsE,"a",@progbits
	.sectionflags	@""
	.align	4
.nv.constant0._ZN5flash24flash_fwd_splitkv_kernelI23Flash_fwd_kernel_traitsILi96ELi64ELi64ELi4ELb0ELb0EN7cutlass10bfloat16_tE19Flash_kernel_traitsILi96ELi64ELi64ELi4ES3_EELb1ELb0ELb0ELb1ELb1ELb1ELb1ELb0EEEvNS_16Flash_fwd_paramsE:
	.zero		816


//--------------------- .nv.constant0._ZN5flash24flash_fwd_splitkv_kernelI23Flash_fwd_kernel_traitsILi96ELi64ELi64ELi4ELb0ELb0EN7cutlass10bfloat16_tE19Flash_kernel_traitsILi96ELi64ELi64ELi4ES3_EELb1ELb0ELb0ELb0ELb1ELb0ELb0ELb0EEEvNS_16Flash_fwd_paramsE --------------------------
	.section	.nv.constant0._ZN5flash24flash_fwd_splitkv_kernelI23Flash_fwd_kernel_traitsILi96ELi64ELi64ELi4ELb0ELb0EN7cutlass10bfloat16_tE19Flash_kernel_traitsILi96ELi64ELi64ELi4ES3_EELb1ELb0ELb0ELb0ELb1ELb0ELb0ELb0EEEvNS_16Flash_fwd_paramsE,"a",@progbits
	.sectionflags	@""
	.align	4
.nv.constant0._ZN5flash24flash_fwd_splitkv_kernelI23Flash_fwd_kernel_traitsILi96ELi64ELi64ELi4ELb0ELb0EN7cutlass10bfloat16_tE19Flash_kernel_traitsILi96ELi64ELi64ELi4ES3_EELb1ELb0ELb0ELb0ELb1ELb0ELb0ELb0EEEvNS_16Flash_fwd_paramsE:
	.zero		816


//--------------------- .nv.constant0._ZN5flash24flash_fwd_splitkv_kernelI23Flash_fwd_kernel_traitsILi96ELi64ELi64ELi4ELb0ELb0EN7cutlass10bfloat16_tE19Flash_kernel_traitsILi96ELi64ELi64ELi4ES3_EELb1ELb0ELb0ELb0ELb1ELb1ELb0ELb0EEEvNS_16Flash_fwd_paramsE --------------------------
	.section	.nv.constant0._ZN5flash24flash_fwd_splitkv_kernelI23Flash_fwd_kernel_traitsILi96ELi64ELi64ELi4ELb0ELb0EN7cutlass10bfloat16_tE19Flash_kernel_traitsILi96ELi64ELi64ELi4ES3_EELb1ELb0ELb0ELb0ELb1ELb1ELb0ELb0EEEvNS_16Flash_fwd_paramsE,"a",@progbits
	.sectionflags	@""
	.align	4
.nv.constant0._ZN5flash24flash_fwd_splitkv_kernelI23Flash_fwd_kernel_traitsILi96ELi64ELi64ELi4ELb0ELb0EN7cutlass10bfloat16_tE19Flash_kernel_traitsILi96ELi64ELi64ELi4ES3_EELb1ELb0ELb0ELb0ELb1ELb1ELb0ELb0EEEvNS_16Flash_fwd_paramsE:
	.zero		816


//--------------------- .nv.constant0._ZN5flash24flash_fwd_splitkv_kernelI23Flash_fwd_kernel_traitsILi96ELi64ELi64ELi4ELb0ELb0EN7cutlass10bfloat16_tE19Flash_kernel_traitsILi96ELi64ELi64ELi4ES3_EELb1ELb0ELb1ELb0ELb0ELb0ELb0ELb0EEEvNS_16Flash_fwd_paramsE --------------------------
	.section	.nv.constant0._ZN5flash24flash_fwd_splitkv_kernelI23Flash_fwd_kernel_traitsILi96ELi64ELi64ELi4ELb0ELb0EN7cutlass10bfloat16_tE19Flash_kernel_traitsILi96ELi64ELi64ELi4ES3_EELb1ELb0ELb1ELb0ELb0ELb0ELb0ELb0EEEvNS_16Flash_fwd_paramsE,"a",@progbits
	.sectionflags	@""
	.align	4
.nv.constant0._ZN5flash24flash_fwd_splitkv_kernelI23Flash_fwd_kernel_traitsILi96ELi64ELi64ELi4ELb0ELb0EN7cutlass10bfloat16_tE19Flash_kernel_traitsILi96ELi64ELi64ELi4ES3_EELb1ELb0ELb1ELb0ELb0ELb0ELb0ELb0EEEvNS_16Flash_fwd_paramsE:
	.zero		816


//--------------------- .nv.constant0._ZN5flash24flash_fwd_splitkv_kernelI23Flash_fwd_kernel_traitsILi96ELi64ELi64ELi4ELb0ELb0EN7cutlass10bfloat16_tE19Flash_kernel_traitsILi96ELi64ELi64ELi4ES3_EELb1ELb0ELb1ELb0ELb0ELb1ELb0ELb0EEEvNS_16Flash_fwd_paramsE --------------------------
	.section	.nv.constant0._ZN5flash24flash_fwd_splitkv_kernelI23Flash_fwd_kernel_traitsILi96ELi64ELi64ELi4ELb0ELb0EN7cutlass10bfloat16_tE19Flash_kernel_traitsILi96ELi64ELi64ELi4ES3_EELb1ELb0ELb1ELb0ELb0ELb1ELb0ELb0EEEvNS_16Flash_fwd_paramsE,"a",@progbits
	.sectionflags	@""
	.align	4
.nv.constant0._ZN5flash24flash_fwd_splitkv_kernelI23Flash_fwd_kernel_traitsILi96ELi64ELi64ELi4ELb0ELb0EN7cutlass10bfloat16_tE19Flash_kernel_traitsILi96ELi64ELi64ELi4ES3_EELb1ELb0ELb1ELb0ELb0ELb1ELb0ELb0EEEvNS_16Flash_fwd_paramsE:
	.zero		816


//--------------------- .nv.constant0._ZN5flash24flash_fwd_splitkv_kernelI23Flash_fwd_kernel_traitsILi96ELi64ELi64ELi4ELb0ELb0EN7cutlass10bfloat16_tE19Flash_kernel_traitsILi96ELi64ELi64ELi4ES3_EELb1ELb0ELb0ELb0ELb1ELb0ELb0ELb1EEEvNS_16Flash_fwd_paramsE --------------------------
	.section	.nv.constant0._ZN5flash24flash_fwd_splitkv_kernelI23Flash_fwd_kernel_traitsILi96ELi64ELi64ELi4ELb0ELb0EN7cutlass10bfloat16_tE19Flash_kernel_traitsILi96ELi64ELi64ELi4ES3_EELb1ELb0ELb0ELb0ELb1ELb0ELb0ELb1EEEvNS_16Flash_fwd_paramsE,"a",@progbits
	.sectionflags	@""
	.align	4
.nv.constant0._ZN5flash24flash_fwd_splitkv_kernelI23Flash_fwd_kernel_traitsILi96ELi64ELi64ELi4ELb0ELb0EN7cutlass10bfloat16_tE19Flash_kernel_traitsILi96ELi64ELi64ELi4ES3_EELb1ELb0ELb0ELb0ELb1ELb0ELb0ELb1EEEvNS_16Flash_fwd_paramsE:
	.zero		816


//--------------------- .nv.constant0._ZN5flash24flash_fwd_splitkv_kernelI23Flash_fwd_kernel_traitsILi96ELi64ELi64ELi4ELb0ELb0EN7cutlass10bfloat16_tE19Flash_kernel_traitsILi96ELi64ELi64ELi4ES3_EELb1ELb0ELb0ELb0ELb1ELb1ELb0ELb1EEEvNS_16Flash_fwd_paramsE --------------------------
	.section	.nv.constant0._ZN5flash24flash_fwd_splitkv_kernelI23Flash_fwd_kernel_traitsILi96ELi64ELi64ELi4ELb0ELb0EN7cutlass10bfloat16_tE19Flash_kernel_traitsILi96ELi64ELi64ELi4ES3_EELb1ELb0ELb0ELb0ELb1ELb1ELb0ELb1EEEvNS_16Flash_fwd_paramsE,"a",@progbits
	.sectionflags	@""
	.align	4
.nv.constant0._ZN5flash24flash_fwd_splitkv_kernelI23Flash_fwd_kernel_traitsILi96ELi64ELi64ELi4ELb0ELb0EN7cutlass10bfloat16_tE19Flash_kernel_traitsILi96ELi64ELi64ELi4ES3_EELb1ELb0ELb0ELb0ELb1ELb1ELb0ELb1EEEvNS_16Flash_fwd_paramsE:
	.zero		816


//--------------------- .nv.constant0._ZN5flash24flash_fwd_splitkv_kernelI23Flash_fwd_kernel_traitsILi96ELi64ELi64ELi4ELb0ELb0EN7cutlass10bfloat16_tE19Flash_kernel_traitsILi96ELi64ELi64ELi4ES3_EELb1ELb0ELb1ELb0ELb0ELb0ELb0ELb1EEEvNS_16Flash_fwd_paramsE --------------------------
	.section	.nv.constant0._ZN5flash24flash_fwd_splitkv_kernelI23Flash_fwd_kernel_traitsILi96ELi64ELi64ELi4ELb0ELb0EN7cutlass10bfloat16_tE19Flash_kernel_traitsILi96ELi64ELi64ELi4ES3_EELb1ELb0ELb1ELb0ELb0ELb0ELb0ELb1EEEvNS_16Flash_fwd_paramsE,"a",@progbits
	.sectionflags	@""
	.align	4
.nv.constant0._ZN5flash24flash_fwd_splitkv_kernelI23Flash_fwd_kernel_traitsILi96ELi64ELi64ELi4ELb0ELb0EN7cutlass10bfloat16_tE19Flash_kernel_traitsILi96ELi64ELi64ELi4ES3_EELb1ELb0ELb1ELb0ELb0ELb0ELb0ELb1EEEvNS_16Flash_fwd_paramsE:
	.zero		816


//--------------------- .nv.constant0._ZN5flash24flash_fwd_splitkv_kernelI23Flash_fwd_kernel_traitsILi96ELi64ELi64ELi4ELb0ELb0EN7cutlass10bfloat16_tE19Flash_kernel_traitsILi96ELi64ELi64ELi4ES3_EELb1ELb0ELb1ELb0ELb0ELb1ELb0ELb1EEEvNS_16Flash_fwd_paramsE --------------------------
	.section	.nv.constant0._ZN5flash24flash_fwd_splitkv_kernelI23Flash_fwd_kernel_traitsILi96ELi64ELi64ELi4ELb0ELb0EN7cutlass10bfloat16_tE19Flash_kernel_traitsILi96ELi64ELi64ELi4ES3_EELb1ELb0ELb1ELb0ELb0ELb1ELb0ELb1EEEvNS_16Flash_fwd_paramsE,"a",@progbits
	.sectionflags	@""
	.align	4
.nv.constant0._ZN5flash24flash_fwd_splitkv_kernelI23Flash_fwd_kernel_traitsILi96ELi64ELi64ELi4ELb0ELb0EN7cutlass10bfloat16_tE19Flash_kernel_traitsILi96ELi64ELi64ELi4ES3_EELb1ELb0ELb1ELb0ELb0ELb1ELb0ELb1EEEvNS_16Flash_fwd_paramsE:
	.zero		816


//--------------------- .nv.constant0._ZN5flash24flash_fwd_splitkv_kernelI23Flash_fwd_kernel_traitsILi96ELi64ELi64ELi4ELb0ELb0EN7cutlass10bfloat16_tE19Flash_kernel_traitsILi96ELi64ELi64ELi4ES3_EELb1ELb0ELb0ELb0ELb1ELb0ELb1ELb0EEEvNS_16Flash_fwd_paramsE --------------------------
	.section	.nv.constant0._ZN5flash24flash_fwd_splitkv_kernelI23Flash_fwd_kernel_traitsILi96ELi64ELi64ELi4ELb0ELb0EN7cutlass10bfloat16_tE19Flash_kernel_traitsILi96ELi64ELi64ELi4ES3_EELb1ELb0ELb0ELb0ELb1ELb0ELb1ELb0EEEvNS_16Flash_fwd_paramsE,"a",@progbits
	.sectionflags	@""
	.align	4
.nv.constant0._ZN5flash24flash_fwd_splitkv_kernelI23Flash_fwd_kernel_traitsILi96ELi64ELi64ELi4ELb0ELb0EN7cutlass10bfloat16_tE19Flash_kernel_traitsILi96ELi64ELi64ELi4ES3_EELb1ELb0ELb0ELb0ELb1ELb0ELb1ELb0EEEvNS_16Flash_fwd_paramsE:
	.zero		816


//--------------------- .nv.constant0._ZN5flash24flash_fwd_splitkv_kernelI23Flash_fwd_kernel_traitsILi96ELi64ELi64ELi4ELb0ELb0EN7cutlass10bfloat16_tE19Flash_kernel_traitsILi96ELi64ELi64ELi4ES3_EELb1ELb0ELb0ELb0ELb1ELb1ELb1ELb0EEEvNS_16Flash_fwd_paramsE --------------------------
	.section	.nv.constant0._ZN5flash24flash_fwd_splitkv_kernelI23Flash_fwd_kernel_traitsILi96ELi64ELi64ELi4ELb0ELb0EN7cutlass10bfloat16_tE19Flash_kernel_traitsILi96ELi64ELi64ELi4ES3_EELb1ELb0ELb0ELb0ELb1ELb1ELb1ELb0EEEvNS_16Flash_fwd_paramsE,"a",@progbits
	.sectionflags	@""
	.align	4
.nv.constant0._ZN5flash24flash_fwd_splitkv_kernelI23Flash_fwd_kernel_traitsILi96ELi64ELi64ELi4ELb0ELb0EN7cutlass10bfloat16_tE19Flash_kernel_traitsILi96ELi64ELi64ELi4ES3_EELb1ELb0ELb0ELb0ELb1ELb1ELb1ELb0EEEvNS_16Flash_fwd_paramsE:
	.zero		816


//--------------------- .nv.constant0._ZN5flash24flash_fwd_splitkv_kernelI23Flash_fwd_kernel_traitsILi96ELi64ELi64ELi4ELb0ELb0EN7cutlass10bfloat16_tE19Flash_kernel_traitsILi96ELi64ELi64ELi4ES3_EELb1ELb0ELb1ELb0ELb0ELb0ELb1ELb0EEEvNS_16Flash_fwd_paramsE --------------------------
	.section	.nv.constant0._ZN5flash24flash_fwd_splitkv_kernelI23Flash_fwd_kernel_traitsILi96ELi64ELi64ELi4ELb0ELb0EN7cutlass10bfloat16_tE19Flash_kernel_traitsILi96ELi64ELi64ELi4ES3_EELb1ELb0ELb1ELb0ELb0ELb0ELb1ELb0EEEvNS_16Flash_fwd_paramsE,"a",@progbits
	.sectionflags	@""
	.align	4
.nv.constant0._ZN5flash24flash_fwd_splitkv_kernelI23Flash_fwd_kernel_traitsILi96ELi64ELi64ELi4ELb0ELb0EN7cutlass10bfloat16_tE19Flash_kernel_traitsILi96ELi64ELi64ELi4ES3_EELb1ELb0ELb1ELb0ELb0ELb0ELb1ELb0EEEvNS_16Flash_fwd_paramsE:
	.zero		816


//--------------------- .nv.constant0._ZN5flash24flash_fwd_splitkv_kernelI23Flash_fwd_kernel_traitsILi96ELi64ELi64ELi4ELb0ELb0EN7cutlass10bfloat16_tE19Flash_kernel_traitsILi96ELi64ELi64ELi4ES3_EELb1ELb0ELb1ELb0ELb0ELb1ELb1ELb0EEEvNS_16Flash_fwd_paramsE --------------------------
	.section	.nv.constant0._ZN5flash24flash_fwd_splitkv_kernelI23Flash_fwd_kernel_traitsILi96ELi64ELi64ELi4ELb0ELb0EN7cutlass10bfloat16_tE19Flash_kernel_traitsILi96ELi64ELi64ELi4ES3_EELb1ELb0ELb1ELb0ELb0ELb1ELb1ELb0EEEvNS_16Flash_fwd_paramsE,"a",@progbits
	.sectionflags	@""
	.align	4
.nv.constant0._ZN5flash24flash_fwd_splitkv_kernelI23Flash_fwd_kernel_traitsILi96ELi64ELi64ELi4ELb0ELb0EN7cutlass10bfloat16_tE19Flash_kernel_traitsILi96ELi64ELi64ELi4ES3_EELb1ELb0ELb1ELb0ELb0ELb1ELb1ELb0EEEvNS_16Flash_fwd_paramsE:
	.zero		816


//--------------------- .nv.constant0._ZN5flash24flash_fwd_splitkv_kernelI23Flash_fwd_kernel_traitsILi96ELi64ELi64ELi4ELb0ELb0EN7cutlass10bfloat16_tE19Flash_kernel_traitsILi96ELi64ELi64ELi4ES3_EELb1ELb0ELb0ELb0ELb1ELb0ELb1ELb1EEEvNS_16Flash_fwd_paramsE --------------------------
	.section	.nv.constant0._ZN5flash24flash_fwd_splitkv_kernelI23Flash_fwd_kernel_traitsILi96ELi64ELi64ELi4ELb0ELb0EN7cutlass10bfloat16_tE19Flash_kernel_traitsILi96ELi64ELi64ELi4ES3_EELb1ELb0ELb0ELb0ELb1ELb0ELb1ELb1EEEvNS_16Flash_fwd_paramsE,"a",@progbits
	.sectionflags	@""
	.align	4
.nv.constant0._ZN5flash24flash_fwd_splitkv_kernelI23Flash_fwd_kernel_traitsILi96ELi64ELi64ELi4ELb0ELb0EN7cutlass10bfloat16_tE19Flash_kernel_traitsILi96ELi64ELi64ELi4ES3_EELb1ELb0ELb0ELb0ELb1ELb0ELb1ELb1EEEvNS_16Flash_fwd_paramsE:
	.zero		816


//--------------------- .nv.constant0._ZN5flash24flash_fwd_splitkv_kernelI23Flash_fwd_kernel_traitsILi96ELi64ELi64ELi4ELb0ELb0EN7cutlass10bfloat16_tE19Flash_kernel_traitsILi96ELi64ELi64ELi4ES3_EELb1ELb0ELb0ELb0ELb1ELb1ELb1ELb1EEEvNS_16Flash_fwd_paramsE --------------------------
	.section	.nv.constant0._ZN5flash24flash_fwd_splitkv_kernelI23Flash_fwd_kernel_traitsILi96ELi64ELi64ELi4ELb0ELb0EN7cutlass10bfloat16_tE19Flash_kernel_traitsILi96ELi64ELi64ELi4ES3_EELb1ELb0ELb0ELb0ELb1ELb1ELb1ELb1EEEvNS_16Flash_fwd_paramsE,"a",@progbits
	.sectionflags	@""
	.align	4
.nv.constant0._ZN5flash24flash_fwd_splitkv_kernelI23Flash_fwd_kernel_traitsILi96ELi64ELi64ELi4ELb0ELb0EN7cutlass10bfloat16_tE19Flash_kernel_traitsILi96ELi64ELi64ELi4ES3_EELb1ELb0ELb0ELb0ELb1ELb1ELb1ELb1EEEvNS_16Flash_fwd_paramsE:
	.zero		816


//--------------------- .nv.constant0._ZN5flash24flash_fwd_splitkv_kernelI23Flash_fwd_kernel_traitsILi96ELi64ELi64ELi4ELb0ELb0EN7cutlass10bfloat16_tE19Flash_kernel_traitsILi96ELi64ELi64ELi4ES3_EELb1ELb0ELb1ELb0ELb0ELb0ELb1ELb1EEEvNS_16Flash_fwd_paramsE --------------------------
	.section	.nv.constant0._ZN5flash24flash_fwd_splitkv_kernelI23Flash_fwd_kernel_traitsILi96ELi64ELi64ELi4ELb0ELb0EN7cutlass10bfloat16_tE19Flash_kernel_traitsILi96ELi64ELi64ELi4ES3_EELb1ELb0ELb1ELb0ELb0ELb0ELb1ELb1EEEvNS_16Flash_fwd_paramsE,"a",@progbits
	.sectionflags	@""
	.align	4
.nv.constant0._ZN5flash24flash_fwd_splitkv_kernelI23Flash_fwd_kernel_traitsILi96ELi64ELi64ELi4ELb0ELb0EN7cutlass10bfloat16_tE19Flash_kernel_traitsILi96ELi64ELi64ELi4ES3_EELb1ELb0ELb1ELb0ELb0ELb0ELb1ELb1EEEvNS_16Flash_fwd_paramsE:
	.zero		816


//--------------------- .nv.constant0._ZN5flash24flash_fwd_splitkv_kernelI23Flash_fwd_kernel_traitsILi96ELi64ELi64ELi4ELb0ELb0EN7cutlass10bfloat16_tE19Flash_kernel_traitsILi96ELi64ELi64ELi4ES3_EELb1ELb0ELb1ELb0ELb0ELb1ELb1ELb1EEEvNS_16Flash_fwd_paramsE --------------------------
	.section	.nv.constant0._ZN5flash24flash_fwd_splitkv_kernelI23Flash_fwd_kernel_traitsILi96ELi64ELi64ELi4ELb0ELb0EN7cutlass10bfloat16_tE19Flash_kernel_traitsILi96ELi64ELi64ELi4ES3_EELb1ELb0ELb1ELb0ELb0ELb1ELb1ELb1EEEvNS_16Flash_fwd_paramsE,"a",@progbits
	.sectionflags	@""
	.align	4
.nv.constant0._ZN5flash24flash_fwd_splitkv_kernelI23Flash_fwd_kernel_traitsILi96ELi64ELi64ELi4ELb0ELb0EN7cutlass10bfloat16_tE19Flash_kernel_traitsILi96ELi64ELi64ELi4ES3_EELb1ELb0ELb1ELb0ELb0ELb1ELb1ELb1EEEvNS_16Flash_fwd_paramsE:
	.zero		816


//--------------------- .text._ZN5flash32flash_fwd_splitkv_combine_kernelI23Flash_fwd_kernel_traitsILi96ELi64ELi128ELi4ELb0ELb0EN7cutlass10bfloat16_tE19Flash_kernel_traitsILi96ELi64ELi128ELi4ES3_EELi16ELi7ELb0EEEvNS_16Flash_fwd_paramsE --------------------------
	.section	.text._ZN5flash32flash_fwd_splitkv_combine_kernelI23Flash_fwd_kernel_traitsILi96ELi64ELi128ELi4ELb0ELb0EN7cutlass10bfloat16_tE19Flash_kernel_traitsILi96ELi64ELi128ELi4ES3_EELi16ELi7ELb0EEEvNS_16Flash_fwd_paramsE,"ax",@progbits
	.sectioninfo	@"SHI_REGISTERS=70"
	.align	128
        .global         _ZN5flash32flash_fwd_splitkv_combine_kernelI23Flash_fwd_kernel_traitsILi96ELi64ELi128ELi4ELb0ELb0EN7cutlass10bfloat16_tE19Flash_kernel_traitsILi96ELi64ELi128ELi4ES3_EELi16ELi7ELb0EEEvNS_16Flash_fwd_paramsE
        .type           _ZN5flash32flash_fwd_splitkv_combine_kernelI23Flash_fwd_kernel_traitsILi96ELi64ELi128ELi4ELb0ELb0EN7cutlass10bfloat16_tE19Flash_kernel_traitsILi96ELi64ELi128ELi4ES3_EELi16ELi7ELb0EEEvNS_16Flash_fwd_paramsE,@function
        .size           _ZN5flash32flash_fwd_splitkv_combine_kernelI23Flash_fwd_kernel_traitsILi96ELi64ELi128ELi4ELb0ELb0EN7cutlass10bfloat16_tE19Flash_kernel_traitsILi96ELi64ELi128ELi4ES3_EELi16ELi7ELb0EEEvNS_16Flash_fwd_paramsE,(.L_x_6260 - _ZN5flash32flash_fwd_splitkv_combine_kernelI23Flash_fwd_kernel_traitsILi96ELi64ELi128ELi4ELb0ELb0EN7cutlass10bfloat16_tE19Flash_kernel_traitsILi96ELi64ELi128ELi4ES3_EELi16ELi7ELb0EEEvNS_16Flash_fwd_paramsE)
        .other          _ZN5flash32flash_fwd_splitkv_combine_kernelI23Flash_fwd_kernel_traitsILi96ELi64ELi128ELi4ELb0ELb0EN7cutlass10bfloat16_tE19Flash_kernel_traitsILi96ELi64ELi128ELi4ES3_EELi16ELi7ELb0EEEvNS_16Flash_fwd_paramsE,@"STO_CUDA_ENTRY STV_DEFAULT"
_ZN5flash32flash_fwd_splitkv_combine_kernelI23Flash_fwd_kernel_traitsILi96ELi64ELi128ELi4ELb0ELb0EN7cutlass10bfloat16_tE19Flash_kernel_traitsILi96ELi64ELi128ELi4ES3_EELi16ELi7ELb0EEEvNS_16Flash_fwd_paramsE:
.text._ZN5flash32flash_fwd_splitkv_combine_kernelI23Flash_fwd_kernel_traitsILi96ELi64ELi128ELi4ELb0ELb0EN7cutlass10bfloat16_tE19Flash_kernel_traitsILi96ELi64ELi128ELi4ES3_EELi16ELi7ELb0EEEvNS_16Flash_fwd_paramsE:
[----:B------:R-:W-:Y:S02]  /*0000*/  MOV R1, c[0x0][0x28] ;  /* 0x00000a0000017a02 */ /* 0x000fe40000000f00 */
[----:B------:R-:W-:Y:S01]  /*0010*/  IMAD.MOV.U32 R3, RZ, RZ, c[0x0][0x1c0] ;  /* 0x00007000ff037624 */ /* 0x000fe200078e00ff */
[----:B------:R-:W0:Y:S01]  /*0020*/  S2UR UR7, SR_CTAID.X ;  /* 0x00000000000779c3 */ /* 0x000e220000002500 */
[----:B------:R-:W-:Y:S02]  /*0030*/  IMAD.MOV.U32 R2, RZ, RZ, c[0x0][0x214] ;  /* 0x00008500ff027624 */ /* 0x000fe400078e00ff */
[----:B------:R-:W-:Y:S01]  /*0040*/  IMAD R28, R3, c[0x0][0x210], RZ ;  /* 0x00008400031c7a24 */ /* 0x000fe200078e02ff */
[----:B------:R-:W-:Y:S02]  /*0050*/  SHF.R.S32.HI R3, RZ, 0x1f, R3 ;  /* 0x0000001fff037819 */ /* 0x000fe40000011403 */
[----:B------:R-:W-:Y:S01]  /*0060*/  SHF.R.S32.HI R2, RZ, 0x1f, R2 ;  /* 0x0000001fff027819 */ /* 0x000fe20000011402 */
[----:B------:R-:W-:-:S05]  /*0070*/  IMAD R28, R28, c[0x0][0x214], RZ ;  /* 0x000085001c1c7a24 */ /* 0x000fca00078e02ff */
[----:B------:R-:W-:Y:S02]  /*0080*/  ISETP.LT.U32.AND P0, PT, R28, c[0x0][0x214], PT ;  /* 0x000085001c007a0c */ /* 0x000fe40003f01070 */
[----:B------:R-:W-:-:S04]  /*0090*/  SHF.R.S32.HI R5, RZ, 0x1f, R28 ;  /* 0x0000001fff057819 */ /* 0x000fc8000001141c */
[----:B------:R-:W-:-:S04]  /*00a0*/  ISETP.LT.AND.EX P0, PT, R5, R2, PT, P0 ;  /* 0x000000020500720c */ /* 0x000fc80003f01300 */
[C---:B------:R-:W-:Y:S01]  /*00b0*/  SEL R2, R5.reuse, R2, P0 ;  /* 0x0000000205027207 */ /* 0x040fe20000000000 */
[----:B0-----:R-:W-:Y:S01]  /*00c0*/  USHF.L.U32 UR7, UR7, 0x4, URZ ;  /* 0x0000000407077899 */ /* 0x001fe2000800063f */
[----:B------:R-:W-:Y:S02]  /*00d0*/  SEL R48, R28, c[0x0][0x214], P0 ;  /* 0x000085001c307a07 */ /* 0x000fe40000000000 */
[----:B------:R-:W-:Y:S01]  /*00e0*/  LOP3.LUT R0, R5, R2, RZ, 0xfc, !PT ;  /* 0x0000000205007212 */ /* 0x000fe200078efcff */
[----:B------:R-:W-:-:S03]  /*00f0*/  USHF.R.S32.HI UR6, URZ, 0x1f, UR7 ;  /* 0x0000001f3f067899 */ /* 0x000fc60008011407 */
[----:B------:R-:W-:-:S13]  /*0100*/  ISETP.NE.U32.AND P1, PT, R0, RZ, PT ;  /* 0x000000ff0000720c */ /* 0x000fda0003f25070 */
[----:B------:R-:W-:Y:S05]  /*0110*/  @!P1 BRA `(.L_x_0) ;  /* 0x0000009000009947 */ /* 0x000fea0003800000 */
[----:B------:R-:W-:Y:S01]  /*0120*/  IMAD.MOV.U32 R27, RZ, RZ, R28 ;  /* 0x000000ffff1b7224 */ /* 0x000fe200078e001c */
[----:B------:R-:W-:Y:S01]  /*0130*/  MOV R24, R48 ;  /* 0x0000003000187202 */ /* 0x000fe20000000f00 */
[----:B------:R-:W-:Y:S01]  /*0140*/  IMAD.MOV.U32 R18, RZ, RZ, R5 ;  /* 0x000000ffff127224 */ /* 0x000fe200078e0005 */
[----:B------:R-:W-:Y:S02]  /*0150*/  MOV R23, R2 ;  /* 0x0000000200177202 */ /* 0x000fe40000000f00 */
[----:B------:R-:W-:Y:S02]  /*0160*/  MOV R22, 0x180 ;  /* 0x0000018000167802 */ /* 0x000fe40000000f00 */
[----:B------:R-:W-:Y:S05]  /*0170*/  CALL.REL.NOINC `($__internal_0_$__cuda_sm20_div_s64) ;  /* 0x00005e8000007944 */ /* 0x000fea0003c00000 */
[----:B------:R-:W-:Y:S02]  /*0180*/  MOV R8, R0 ;  /* 0x0000000000087202 */ /* 0x000fe40000000f00 */
[----:B------:R-:W-:Y:S01]  /*0190*/  MOV R9, R21 ;  /* 0x0000001500097202 */ /* 0x000fe20000000f00 */
[----:B------:R-:W-:Y:S05]  /*01a0*/  BRA `(.L_x_1) ;  /* 0x0000013000007947 */ /* 0x000fea0003800000 */
.L_x_0:
[----:B------:R-:W0:Y:S01]  /*01b0*/  I2F.U32.RP R6, R48 ;  /* 0x0000003000067306 */ /* 0x000e220000209000 */
[----:B------:R-:W-:Y:S01]  /*01c0*/  ISETP.NE.U32.AND P0, PT, R48, RZ, PT ;  /* 0x000000ff3000720c */ /* 0x000fe20003f05070 */
[----:B------:R-:W-:-:S06]  /*01d0*/  HFMA2.MMA R9, -RZ, RZ, 0, 0 ;  /* 0x00000000ff097435 */ /* 0x000fcc00000001ff */
[----:B0-----:R-:W0:Y:S02]  /*01e0*/  MUFU.RCP R6, R6 ;  /* 0x0000000600067308 */ /* 0x001e240000001000 */
[----:B0-----:R-:W-:-:S06]  /*01f0*/  IADD3 R6, R6, 0xffffffe, RZ ;  /* 0x0ffffffe06067810 */ /* 0x001fcc0007ffe0ff */
[----:B------:R-:W0:Y:S02]  /*0200*/  F2I.FTZ.U32.TRUNC.NTZ R7, R6 ;  /* 0x0000000600077305 */ /* 0x000e24000021f000 */
[----:B0-----:R-:W-:Y:S02]  /*0210*/  IMAD.MOV R0, RZ, RZ, -R7 ;  /* 0x000000ffff007224 */ /* 0x001fe400078e0a07 */
[----:B------:R-:W-:Y:S02]  /*0220*/  IMAD.MOV.U32 R6, RZ, RZ, RZ ;  /* 0x000000ffff067224 */ /* 0x000fe400078e00ff */
[----:B------:R-:W-:-:S04]  /*0230*/  IMAD R0, R0, R48, RZ ;  /* 0x0000003000007224 */ /* 0x000fc800078e02ff */
[----:B------:R-:W-:-:S06]  /*0240*/  IMAD.HI.U32 R0, R7, R0, R6 ;  /* 0x0000000007007227 */ /* 0x000fcc00078e0006 */
[----:B------:R-:W-:-:S05]  /*0250*/  IMAD.HI.U32 R8, R0, R28, RZ ;  /* 0x0000001c00087227 */ /* 0x000fca00078e00ff */
[----:B------:R-:W-:-:S05]  /*0260*/  IADD3 R0, -R8, RZ, RZ ;  /* 0x000000ff08007210 */ /* 0x000fca0007ffe1ff */
[----:B------:R-:W-:-:S05]  /*0270*/  IMAD R0, R48, R0, R28 ;  /* 0x0000000030007224 */ /* 0x000fca00078e021c */
[----:B------:R-:W-:-:S13]  /*0280*/  ISETP.GE.U32.AND P2, PT, R0, R48, PT ;  /* 0x000000300000720c */ /* 0x000fda0003f46070 */
[----:B------:R-:W-:Y:S01]  /*0290*/  @P2 IMAD.IADD R0, R0, 0x1, -R48 ;  /* 0x0000000100002824 */ /* 0x000fe200078e0a30 */
[----:B------:R-:W-:-:S04]  /*02a0*/  @P2 IADD3 R8, R8, 0x1, RZ ;  /* 0x0000000108082810 */ /* 0x000fc80007ffe0ff */
[----:B------:R-:W-:-:S13]  /*02b0*/  ISETP.GE.U32.AND P1, PT, R0, R48, PT ;  /* 0x000000300000720c */ /* 0x000fda0003f26070 */
[----:B------:R-:W-:Y:S02]  /*02c0*/  @P1 IADD3 R8, R8, 0x1, RZ ;  /* 0x0000000108081810 */ /* 0x000fe40007ffe0ff */
[----:B------:R-:W-:-:S04]  /*02d0*/  @!P0 LOP3.LUT R8, RZ, R48, RZ, 0x33, !PT ;  /* 0x00000030ff088212 */ /* 0x000fc800078e33ff */
.L_x_1:
[----:B------:R-:W-:Y:S01]  /*02e0*/  ISETP.LT.U32.AND P0, PT, R8, c[0x0][0x1c0], PT ;  /* 0x0000700008007a0c */ /* 0x000fe20003f01070 */
[----:B------:R-:W-:Y:S03]  /*02f0*/  BSSY B0, `(.L_x_2) ;  /* 0x0000024000007945 */ /* 0x000fe60003800000 */
[----:B------:R-:W-:-:S04]  /*0300*/  ISETP.LT.AND.EX P0, PT, R9, R3, PT, P0 ;  /* 0x000000030900720c */ /* 0x000fc80003f01300 */
[C---:B------:R-:W-:Y:S02]  /*0310*/  SEL R3, R9.reuse, R3, P0 ;  /* 0x0000000309037207 */ /* 0x040fe40000000000 */
[----:B------:R-:W-:Y:S02]  /*0320*/  SEL R6, R8, c[0x0][0x1c0], P0 ;  /* 0x0000700008067a07 */ /* 0x000fe40000000000 */
[----:B------:R-:W-:-:S04]  /*0330*/  LOP3.LUT R0, R9, R3, RZ, 0xfc, !PT ;  /* 0x0000000309007212 */ /* 0x000fc800078efcff */
        /* <DEDUP_REMOVED lines=11> */
.L_x_3:
[----:B------:R-:W0:Y:S01]  /*03f0*/  I2F.U32.RP R10, R6 ;  /* 0x00000006000a7306 */ /* 0x000e220000209000 */
[----:B------:R-:W-:-:S07]  /*0400*/  ISETP.NE.U32.AND P0, PT, R6, RZ, PT ;  /* 0x000000ff0600720c */ /* 0x000fce0003f05070 */
        /* <DEDUP_REMOVED lines=16> */
[----:B------:R-:W-:Y:S01]  /*0510*/  MOV R8, R9 ;  /* 0x0000000900087202 */ /* 0x000fe20000000f00 */
[----:B------:R-:W-:Y:S02]  /*0520*/  IMAD.MOV.U32 R9, RZ, RZ, RZ ;  /* 0x000000ffff097224 */ /* 0x000fe400078e00ff */
.L_x_4:
[----:B------:R-:W-:Y:S05]  /*0530*/  BSYNC B0 ;  /* 0x0000000000007941 */ /* 0x000fea0003800000 */
.L_x_2:
[----:B------:R-:W-:Y:S01]  /*0540*/  IABS R7, c[0x0][0x214] ;  /* 0x0000850000077a13 */ /* 0x000fe20000000000 */
[----:B------:R-:W-:Y:S01]  /*0550*/  ULDC UR4, c[0x0][0x214] ;  /* 0x0000850000047ab9 */ /* 0x000fe20000000800 */
[----:B------:R-:W-:Y:S01]  /*0560*/  BSSY B0, `(.L_x_5) ;  /* 0x000004a000007945 */ /* 0x000fe20003800000 */
[----:B------:R-:W-:Y:S01]  /*0570*/  UIADD3 UR8, UR4, -0x1, URZ ;  /* 0xffffffff04087890 */ /* 0x000fe2000fffe03f */
[----:B------:R-:W0:Y:S01]  /*0580*/  I2F.RP R12, R7 ;  /* 0x00000007000c7306 */ /* 0x000e220000209400 */
[----:B------:R-:W-:Y:S02]  /*0590*/  UISETP.LT.AND UP0, UPT, URZ, UR4, UPT ;  /* 0x000000043f00728c */ /* 0x000fe4000bf01270 */
[----:B------:R-:W-:Y:S02]  /*05a0*/  USHF.R.S32.HI UR5, URZ, 0x1f, UR4 ;  /* 0x0000001f3f057899 */ /* 0x000fe40008011404 */
[----:B------:R-:W-:Y:S01]  /*05b0*/  IADD3 R10, R7, UR8, RZ ;  /* 0x00000008070a7c10 */ /* 0x000fe2000fffe0ff */
[----:B------:R-:W-:-:S03]  /*05c0*/  ULEA.HI.SX32 UR4, UR4, 0x1, 0x1 ;  /* 0x0000000104047891 */ /* 0x000fc6000f8f0a3f */
[----:B------:R-:W-:-:S03]  /*05d0*/  IABS R0, R10 ;  /* 0x0000000a00007213 */ /* 0x000fc60000000000 */
[----:B------:R-:W-:Y:S02]  /*05e0*/  @!UP0 UIADD3 UR4, UR5, URZ, URZ ;  /* 0x0000003f05048290 */ /* 0x000fe4000fffe03f */
[----:B------:R-:W-:Y:S01]  /*05f0*/  IMAD.MOV.U32 R11, RZ, RZ, R0 ;  /* 0x000000ffff0b7224 */ /* 0x000fe200078e0000 */
[----:B0-----:R-:W0:Y:S02]  /*0600*/  MUFU.RCP R12, R12 ;  /* 0x0000000c000c7308 */ /* 0x001e240000001000 */
[----:B0-----:R-:W-:-:S06]  /*0610*/  IADD3 R12, R12, 0xffffffe, RZ ;  /* 0x0ffffffe0c0c7810 */ /* 0x001fcc0007ffe0ff */
[----:B------:R-:W0:Y:S02]  /*0620*/  F2I.FTZ.U32.TRUNC.NTZ R13, R12 ;  /* 0x0000000c000d7305 */ /* 0x000e24000021f000 */
[----:B0-----:R-:W-:Y:S02]  /*0630*/  IMAD.MOV R4, RZ, RZ, -R13 ;  /* 0x000000ffff047224 */ /* 0x001fe400078e0a0d */
[----:B------:R-:W-:Y:S02]  /*0640*/  IMAD.MOV.U32 R12, RZ, RZ, RZ ;  /* 0x000000ffff0c7224 */ /* 0x000fe400078e00ff */
[----:B------:R-:W-:-:S04]  /*0650*/  IMAD R4, R4, R7, RZ ;  /* 0x0000000704047224 */ /* 0x000fc800078e02ff */
[----:B------:R-:W-:-:S06]  /*0660*/  IMAD.HI.U32 R4, R13, R4, R12 ;  /* 0x000000040d047227 */ /* 0x000fcc00078e000c */
[----:B------:R-:W-:-:S04]  /*0670*/  IMAD.HI.U32 R0, R4, R11, RZ ;  /* 0x0000000b04007227 */ /* 0x000fc800078e00ff */
[----:B------:R-:W-:-:S04]  /*0680*/  IMAD.MOV R4, RZ, RZ, -R0 ;  /* 0x000000ffff047224 */ /* 0x000fc800078e0a00 */
[----:B------:R-:W-:-:S05]  /*0690*/  IMAD R4, R7, R4, R11 ;  /* 0x0000000407047224 */ /* 0x000fca00078e020b */
[----:B------:R-:W-:-:S13]  /*06a0*/  ISETP.GT.U32.AND P1, PT, R7, R4, PT ;  /* 0x000000040700720c */ /* 0x000fda0003f24070 */
[----:B------:R-:W-:Y:S01]  /*06b0*/  @!P1 IMAD.IADD R4, R4, 0x1, -R7 ;  /* 0x0000000104049824 */ /* 0x000fe200078e0a07 */
[----:B------:R-:W-:Y:S02]  /*06c0*/  @!P1 IADD3 R0, R0, 0x1, RZ ;  /* 0x0000000100009810 */ /* 0x000fe40007ffe0ff */
[----:B------:R-:W-:Y:S02]  /*06d0*/  ISETP.NE.AND P1, PT, RZ, c[0x0][0x214], PT ;  /* 0x00008500ff007a0c */ /* 0x000fe40003f25270 */
[-C--:B------:R-:W-:Y:S02]  /*06e0*/  ISETP.GE.U32.AND P2, PT, R4, R7.reuse, PT ;  /* 0x000000070400720c */ /* 0x080fe40003f46070 */
[C---:B------:R-:W-:Y:S02]  /*06f0*/  LOP3.LUT R4, R10.reuse, R7, RZ, 0x3c, !PT ;  /* 0x000000070a047212 */ /* 0x040fe400078e3cff */
[----:B------:R-:W-:Y:S02]  /*0700*/  LOP3.LUT R10, R10, c[0x0][0x214], RZ, 0x3c, !PT ;  /* 0x000085000a0a7a12 */ /* 0x000fe400078e3cff */
[----:B------:R-:W-:-:S07]  /*0710*/  ISETP.GE.AND P0, PT, R4, RZ, PT ;  /* 0x000000ff0400720c */ /* 0x000fce0003f06270 */
[----:B------:R-:W-:Y:S02]  /*0720*/  @P2 IADD3 R0, R0, 0x1, RZ ;  /* 0x0000000100002810 */ /* 0x000fe40007ffe0ff */
[----:B------:R-:W-:-:S03]  /*0730*/  ISETP.NE.AND P2, PT, RZ, c[0x0][0x214], PT ;  /* 0x00008500ff007a0c */ /* 0x000fc60003f45270 */
[--C-:B------:R-:W-:Y:S02]  /*0740*/  IMAD.MOV.U32 R17, RZ, RZ, R0.reuse ;  /* 0x000000ffff117224 */ /* 0x100fe400078e0000 */
[----:B------:R-:W-:Y:S02]  /*0750*/  IMAD.MOV.U32 R4, RZ, RZ, R0 ;  /* 0x000000ffff047224 */ /* 0x000fe400078e0000 */
[----:B------:R-:W-:Y:S01]  /*0760*/  @!P0 IMAD.MOV R17, RZ, RZ, -R17 ;  /* 0x000000ffff118224 */ /* 0x000fe200078e0a11 */
[----:B------:R-:W-:Y:S02]  /*0770*/  @!P1 LOP3.LUT R17, RZ, R7, RZ, 0x33, !PT ;  /* 0x00000007ff119212 */ /* 0x000fe400078e33ff */
[----:B------:R-:W-:Y:S02]  /*0780*/  ISETP.GE.AND P1, PT, R10, RZ, PT ;  /* 0x000000ff0a00720c */ /* 0x000fe40003f26270 */
[----:B------:R-:W-:Y:S02]  /*0790*/  ISETP.LT.U32.AND P0, PT, R6, R17, PT ;  /* 0x000000110600720c */ /* 0x000fe40003f01070 */
[----:B------:R-:W-:-:S04]  /*07a0*/  SHF.R.S32.HI R16, RZ, 0x1f, R17 ;  /* 0x0000001fff107819 */ /* 0x000fc80000011411 */
[----:B------:R-:W-:-:S04]  /*07b0*/  ISETP.LT.AND.EX P0, PT, R3, R16, PT, P0 ;  /* 0x000000100300720c */ /* 0x000fc80003f01300 */
[C---:B------:R-:W-:Y:S01]  /*07c0*/  SEL R16, R3.reuse, R16, P0 ;  /* 0x0000001003107207 */ /* 0x040fe20000000000 */
[----:B------:R-:W-:Y:S01]  /*07d0*/  @!P1 IMAD.MOV R4, RZ, RZ, -R4 ;  /* 0x000000ffff049224 */ /* 0x000fe200078e0a04 */
[----:B------:R-:W-:Y:S02]  /*07e0*/  @!P2 LOP3.LUT R4, RZ, c[0x0][0x214], RZ, 0x33, !PT ;  /* 0x00008500ff04aa12 */ /* 0x000fe400078e33ff */
[----:B------:R-:W-:Y:S02]  /*07f0*/  LOP3.LUT R0, R3, R16, RZ, 0xfc, !PT ;  /* 0x0000001003007212 */ /* 0x000fe400078efcff */
[----:B------:R-:W-:Y:S01]  /*0800*/  SEL R17, R6, R17, P0 ;  /* 0x0000001106117207 */ /* 0x000fe20000000000 */
[----:B------:R-:W-:Y:S01]  /*0810*/  IMAD R4, R4, UR4, RZ ;  /* 0x0000000404047c24 */ /* 0x000fe2000f8e02ff */
        /* <DEDUP_REMOVED lines=11> */
.L_x_6:
        /* <DEDUP_REMOVED lines=18> */
[----:B------:R-:W-:Y:S02]  /*09f0*/  @!P0 LOP3.LUT R30, RZ, R17, RZ, 0x33, !PT ;  /* 0x00000011ff1e8212 */ /* 0x000fe400078e33ff */
.L_x_7:
[----:B------:R-:W-:Y:S05]  /*0a00*/  BSYNC B0 ;  /* 0x0000000000007941 */ /* 0x000fea0003800000 */
.L_x_5:
[----:B------:R-:W-:Y:S01]  /*0a10*/  IMAD.MOV.U32 R7, RZ, RZ, c[0x0][0x1c0] ;  /* 0x00007000ff077624 */ /* 0x000fe200078e00ff */
[----:B------:R-:W-:Y:S01]  /*0a20*/  IABS R18, R4 ;  /* 0x0000000400127213 */ /* 0x000fe20000000000 */
[----:B------:R-:W-:Y:S01]  /*0a30*/  IMAD.MOV.U32 R24, RZ, RZ, RZ ;  /* 0x000000ffff187224 */ /* 0x000fe200078e00ff */
[----:B------:R-:W-:Y:S01]  /*0a40*/  IABS R13, c[0x0][0x214] ;  /* 0x00008500000d7a13 */ /* 0x000fe20000000000 */
[C---:B------:R-:W-:Y:S01]  /*0a50*/  IMAD R0, R7.reuse, c[0x0][0x214], RZ ;  /* 0x0000850007007a24 */ /* 0x040fe200078e02ff */
[----:B------:R-:W0:Y:S01]  /*0a60*/  I2F.RP R3, R18 ;  /* 0x0000001200037306 */ /* 0x000e220000209400 */
[----:B------:R-:W-:Y:S01]  /*0a70*/  IADD3 R7, R7, -0x1, RZ ;  /* 0xffffffff07077810 */ /* 0x000fe20007ffe0ff */
[----:B------:R-:W1:Y:S01]  /*0a80*/  S2R R47, SR_TID.X ;  /* 0x00000000002f7919 */ /* 0x000e620000002100 */
[----:B------:R-:W-:Y:S01]  /*0a90*/  ISETP.NE.AND P5, PT, R4, RZ, PT ;  /* 0x000000ff0400720c */ /* 0x000fe20003fa5270 */
[----:B------:R-:W-:Y:S01]  /*0aa0*/  BSSY B0, `(.L_x_8) ;  /* 0x0000075000007945 */ /* 0x000fe20003800000 */
[----:B------:R-:W-:Y:S01]  /*0ab0*/  IABS R15, R0 ;  /* 0x00000000000f7213 */ /* 0x000fe20000000000 */
[----:B------:R-:W-:-:S02]  /*0ac0*/  IMAD.IADD R6, R7, 0x1, R18 ;  /* 0x0000000107067824 */ /* 0x000fc400078e0212 */
[----:B------:R-:W-:Y:S01]  /*0ad0*/  I2F.RP R22, R13 ;  /* 0x0000000d00167306 */ /* 0x000fe20000209400 */
[----:B------:R-:W-:Y:S02]  /*0ae0*/  IADD3 R20, R15, UR8, RZ ;  /* 0x000000080f147c10 */ /* 0x000fe4000fffe0ff */
[----:B------:R-:W-:Y:S02]  /*0af0*/  IABS R12, R6 ;  /* 0x00000006000c7213 */ /* 0x000fe40000000000 */
[----:B------:R-:W-:-:S03]  /*0b00*/  IABS R14, R20 ;  /* 0x00000014000e7213 */ /* 0x000fc60000000000 */
[----:B------:R-:W2:Y:S08]  /*0b10*/  I2F.RP R10, R15 ;  /* 0x0000000f000a7306 */ /* 0x000eb00000209400 */
[----:B0-----:R-:W0:Y:S08]  /*0b20*/  MUFU.RCP R3, R3 ;  /* 0x0000000300037308 */ /* 0x001e300000001000 */
[----:B--2---:R-:W2:Y:S08]  /*0b30*/  MUFU.RCP R10, R10 ;  /* 0x0000000a000a7308 */ /* 0x004eb00000001000 */
[----:B------:R-:W3:Y:S01]  /*0b40*/  MUFU.RCP R22, R22 ;  /* 0x0000001600167308 */ /* 0x000ee20000001000 */
[----:B0-----:R-:W-:-:S02]  /*0b50*/  IADD3 R3, R3, 0xffffffe, RZ ;  /* 0x0ffffffe03037810 */ /* 0x001fc40007ffe0ff */
[----:B--2---:R-:W-:-:S05]  /*0b60*/  IADD3 R10, R10, 0xffffffe, RZ ;  /* 0x0ffffffe0a0a7810 */ /* 0x004fca0007ffe0ff */
[----:B------:R-:W0:Y:S01]  /*0b70*/  F2I.FTZ.U32.TRUNC.NTZ R25, R3 ;  /* 0x0000000300197305 */ /* 0x000e22000021f000 */
[----:B---3--:R-:W-:-:S07]  /*0b80*/  IADD3 R22, R22, 0xffffffe, RZ ;  /* 0x0ffffffe16167810 */ /* 0x008fce0007ffe0ff */
[----:B------:R-:W2:Y:S08]  /*0b90*/  F2I.FTZ.U32.TRUNC.NTZ R11, R10 ;  /* 0x0000000a000b7305 */ /* 0x000eb0000021f000 */
[----:B------:R-:W3:Y:S01]  /*0ba0*/  F2I.FTZ.U32.TRUNC.NTZ R23, R22 ;  /* 0x0000001600177305 */ /* 0x000ee2000021f000 */
[----:B0-----:R-:W-:-:S04]  /*0bb0*/  IMAD.MOV R21, RZ, RZ, -R25 ;  /* 0x000000ffff157224 */ /* 0x001fc800078e0a19 */
[----:B------:R-:W-:Y:S02]  /*0bc0*/  IMAD R21, R21, R18, RZ ;  /* 0x0000001215157224 */ /* 0x000fe400078e02ff */
[----:B--2---:R-:W-:Y:S02]  /*0bd0*/  IMAD.MOV R19, RZ, RZ, -R11 ;  /* 0x000000ffff137224 */ /* 0x004fe400078e0a0b */
[----:B------:R-:W-:Y:S02]  /*0be0*/  IMAD.MOV.U32 R10, RZ, RZ, RZ ;  /* 0x000000ffff0a7224 */ /* 0x000fe400078e00ff */
[----:B------:R-:W-:Y:S02]  /*0bf0*/  IMAD R19, R19, R15, RZ ;  /* 0x0000000f13137224 */ /* 0x000fe400078e02ff */
[----:B------:R-:W-:-:S04]  /*0c00*/  IMAD.HI.U32 R21, R25, R21, R24 ;  /* 0x0000001519157227 */ /* 0x000fc800078e0018 */
[----:B------:R-:W-:Y:S01]  /*0c10*/  IMAD.HI.U32 R19, R11, R19, R10 ;  /* 0x000000130b137227 */ /* 0x000fe200078e000a */
[----:B------:R-:W-:Y:S02]  /*0c20*/  IABS R10, R0 ;  /* 0x00000000000a7213 */ /* 0x000fe40000000000 */
[----:B------:R-:W-:Y:S01]  /*0c30*/  IABS R11, R4 ;  /* 0x00000004000b7213 */ /* 0x000fe20000000000 */
[----:B---3--:R-:W-:Y:S02]  /*0c40*/  IMAD.MOV R3, RZ, RZ, -R23 ;  /* 0x000000ffff037224 */ /* 0x008fe400078e0a17 */
[----:B------:R-:W-:Y:S02]  /*0c50*/  IMAD.MOV R10, RZ, RZ, -R10 ;  /* 0x000000ffff0a7224 */ /* 0x000fe400078e0a0a */
[----:B------:R-:W-:-:S04]  /*0c60*/  IMAD.HI.U32 R19, R19, R14, RZ ;  /* 0x0000000e13137227 */ /* 0x000fc800078e00ff */
[----:B------:R-:W-:Y:S02]  /*0c70*/  IMAD R3, R3, R13, RZ ;  /* 0x0000000d03037224 */ /* 0x000fe400078e02ff */
[----:B------:R-:W-:Y:S02]  /*0c80*/  IMAD.MOV.U32 R22, RZ, RZ, RZ ;  /* 0x000000ffff167224 */ /* 0x000fe400078e00ff */
[----:B------:R-:W-:Y:S02]  /*0c90*/  IMAD R10, R19, R10, R14 ;  /* 0x0000000a130a7224 */ /* 0x000fe400078e020e */
[----:B------:R-:W-:Y:S02]  /*0ca0*/  IMAD.MOV R11, RZ, RZ, -R11 ;  /* 0x000000ffff0b7224 */ /* 0x000fe400078e0a0b */
[----:B------:R-:W-:Y:S01]  /*0cb0*/  IMAD.HI.U32 R21, R21, R12, RZ ;  /* 0x0000000c15157227 */ /* 0x000fe200078e00ff */
[----:B------:R-:W-:-:S03]  /*0cc0*/  ISETP.GT.U32.AND P4, PT, R15, R10, PT ;  /* 0x0000000a0f00720c */ /* 0x000fc60003f84070 */
[----:B------:R-:W-:-:S04]  /*0cd0*/  IMAD.HI.U32 R3, R23, R3, R22 ;  /* 0x0000000317037227 */ /* 0x000fc800078e0016 */
[----:B------:R-:W-:Y:S02]  /*0ce0*/  IMAD R12, R21, R11, R12 ;  /* 0x0000000b150c7224 */ /* 0x000fe400078e020c */
[----:B------:R-:W-:-:S03]  /*0cf0*/  IMAD.HI.U32 R3, R3, R14, RZ ;  /* 0x0000000e03037227 */ /* 0x000fc600078e00ff */
[----:B------:R-:W-:Y:S01]  /*0d00*/  ISETP.GT.U32.AND P3, PT, R18, R12, PT ;  /* 0x0000000c1200720c */ /* 0x000fe20003f64070 */
[----:B------:R-:W-:Y:S01]  /*0d10*/  IMAD.MOV R11, RZ, RZ, -R3 ;  /* 0x000000ffff0b7224 */ /* 0x000fe200078e0a03 */
[----:B------:R-:W-:Y:S01]  /*0d20*/  @!P4 IADD3 R19, R19, 0x1, RZ ;  /* 0x000000011313c810 */ /* 0x000fe20007ffe0ff */
[----:B------:R-:W-:Y:S01]  /*0d30*/  @!P4 IMAD.IADD R10, R10, 0x1, -R15 ;  /* 0x000000010a0ac824 */ /* 0x000fe200078e0a0f */
[----:B------:R-:W-:Y:S01]  /*0d40*/  ISETP.NE.AND P4, PT, R0, RZ, PT ;  /* 0x000000ff0000720c */ /* 0x000fe20003f85270 */
[----:B------:R-:W-:-:S03]  /*0d50*/  IMAD R11, R13, R11, R14 ;  /* 0x0000000b0d0b7224 */ /* 0x000fc600078e020e */
[----:B------:R-:W-:Y:S02]  /*0d60*/  ISETP.GE.U32.AND P2, PT, R10, R15, PT ;  /* 0x0000000f0a00720c */ /* 0x000fe40003f46070 */
[----:B------:R-:W-:Y:S02]  /*0d70*/  ISETP.GT.U32.AND P0, PT, R13, R11, PT ;  /* 0x0000000b0d00720c */ /* 0x000fe40003f04070 */
[----:B------:R-:W-:Y:S01]  /*0d80*/  LOP3.LUT R10, R20, R15, RZ, 0x3c, !PT ;  /* 0x0000000f140a7212 */ /* 0x000fe200078e3cff */
[----:B------:R-:W-:Y:S01]  /*0d90*/  @!P3 IMAD.IADD R12, R12, 0x1, -R18 ;  /* 0x000000010c0cb824 */ /* 0x000fe200078e0a12 */
[----:B------:R-:W-:Y:S02]  /*0da0*/  @!P3 IADD3 R21, R21, 0x1, RZ ;  /* 0x000000011515b810 */ /* 0x000fe40007ffe0ff */
[----:B------:R-:W-:Y:S02]  /*0db0*/  ISETP.GE.AND P1, PT, R10, RZ, PT ;  /* 0x000000ff0a00720c */ /* 0x000fe40003f26270 */
[----:B------:R-:W-:-:S02]  /*0dc0*/  ISETP.GE.U32.AND P6, PT, R12, R18, PT ;  /* 0x000000120c00720c */ /* 0x000fc40003fc6070 */
[----:B------:R-:W-:Y:S02]  /*0dd0*/  LOP3.LUT R10, R6, R18, RZ, 0x3c, !PT ;  /* 0x00000012060a7212 */ /* 0x000fe400078e3cff */
[----:B------:R-:W-:Y:S01]  /*0de0*/  @P2 IADD3 R19, R19, 0x1, RZ ;  /* 0x0000000113132810 */ /* 0x000fe20007ffe0ff */
[----:B------:R-:W-:Y:S01]  /*0df0*/  @!P0 IMAD.IADD R11, R11, 0x1, -R13 ;  /* 0x000000010b0b8824 */ /* 0x000fe200078e0a0d */
[----:B------:R-:W-:Y:S02]  /*0e00*/  ISETP.GE.AND P2, PT, R10, RZ, PT ;  /* 0x000000ff0a00720c */ /* 0x000fe40003f46270 */
[----:B------:R-:W-:Y:S01]  /*0e10*/  @!P0 IADD3 R3, R3, 0x1, RZ ;  /* 0x0000000103038810 */ /* 0x000fe20007ffe0ff */
[----:B------:R-:W-:Y:S01]  /*0e20*/  IMAD.MOV.U32 R12, RZ, RZ, R19 ;  /* 0x000000ffff0c7224 */ /* 0x000fe200078e0013 */
[----:B------:R-:W-:Y:S02]  /*0e30*/  ISETP.GE.U32.AND P3, PT, R11, R13, PT ;  /* 0x0000000d0b00720c */ /* 0x000fe40003f66070 */
[----:B------:R-:W-:Y:S01]  /*0e40*/  LOP3.LUT R20, R20, c[0x0][0x214], RZ, 0x3c, !PT ;  /* 0x0000850014147a12 */ /* 0x000fe200078e3cff */
[----:B------:R-:W-:Y:S01]  /*0e50*/  @!P1 IMAD.MOV R12, RZ, RZ, -R12 ;  /* 0x000000ffff0c9224 */ /* 0x000fe200078e0a0c */
[----:B------:R-:W-:-:S02]  /*0e60*/  @P6 IADD3 R21, R21, 0x1, RZ ;  /* 0x0000000115156810 */ /* 0x000fc40007ffe0ff */
[----:B------:R-:W-:Y:S02]  /*0e70*/  @!P4 LOP3.LUT R12, RZ, R15, RZ, 0x33, !PT ;  /* 0x0000000fff0cc212 */ /* 0x000fe400078e33ff */
[----:B------:R-:W-:Y:S01]  /*0e80*/  ISETP.GE.AND P1, PT, R20, RZ, PT ;  /* 0x000000ff1400720c */ /* 0x000fe20003f26270 */
[----:B------:R-:W-:Y:S01]  /*0e90*/  IMAD.MOV.U32 R14, RZ, RZ, R21 ;  /* 0x000000ffff0e7224 */ /* 0x000fe200078e0015 */
[----:B------:R-:W-:Y:S02]  /*0ea0*/  ISETP.LT.U32.AND P0, PT, R8, R12, PT ;  /* 0x0000000c0800720c */ /* 0x000fe40003f01070 */
[----:B------:R-:W-:Y:S01]  /*0eb0*/  SHF.R.S32.HI R11, RZ, 0x1f, R12 ;  /* 0x0000001fff0b7819 */ /* 0x000fe2000001140c */
[----:B------:R-:W-:Y:S01]  /*0ec0*/  @!P2 IMAD.MOV R14, RZ, RZ, -R14 ;  /* 0x000000ffff0ea224 */ /* 0x000fe200078e0a0e */
[----:B------:R-:W-:Y:S02]  /*0ed0*/  ISETP.GT.AND P2, PT, R0, RZ, PT ;  /* 0x000000ff0000720c */ /* 0x000fe40003f44270 */
[----:B------:R-:W-:-:S02]  /*0ee0*/  @P3 IADD3 R3, R3, 0x1, RZ ;  /* 0x0000000103033810 */ /* 0x000fc40007ffe0ff */
[CC--:B------:R-:W-:Y:S02]  /*0ef0*/  ISETP.LT.AND.EX P0, PT, R9.reuse, R11.reuse, PT, P0 ;  /* 0x0000000b0900720c */ /* 0x0c0fe40003f01300 */
[----:B------:R-:W-:Y:S01]  /*0f00*/  LEA.HI.SX32 R15, R0, 0x1, 0x1 ;  /* 0x00000001000f7811 */ /* 0x000fe200078f0aff */
[----:B------:R-:W-:Y:S01]  /*0f10*/  IMAD.MOV.U32 R10, RZ, RZ, R3 ;  /* 0x000000ffff0a7224 */ /* 0x000fe200078e0003 */
[C---:B------:R-:W-:Y:S02]  /*0f20*/  SEL R11, R9.reuse, R11, P0 ;  /* 0x0000000b090b7207 */ /* 0x040fe40000000000 */
[----:B------:R-:W-:Y:S01]  /*0f30*/  SHF.R.S32.HI R3, RZ, 0x1f, R0 ;  /* 0x0000001fff037819 */ /* 0x000fe20000011400 */
[----:B------:R-:W-:Y:S01]  /*0f40*/  @!P1 IMAD.MOV R10, RZ, RZ, -R10 ;  /* 0x000000ffff0a9224 */ /* 0x000fe200078e0a0a */
[----:B------:R-:W-:Y:S02]  /*0f50*/  LOP3.LUT R0, R9, R11, RZ, 0xfc, !PT ;  /* 0x0000000b09007212 */ /* 0x000fe400078efcff */
[----:B------:R-:W-:Y:S01]  /*0f60*/  ISETP.NE.AND P4, PT, RZ, c[0x0][0x214], PT ;  /* 0x00008500ff007a0c */ /* 0x000fe20003f85270 */
[----:B------:R-:W-:Y:S01]  /*0f70*/  @!P2 IMAD.MOV R15, RZ, RZ, R3 ;  /* 0x000000ffff0fa224 */ /* 0x000fe200078e0203 */
[----:B------:R-:W-:-:S02]  /*0f80*/  ISETP.NE.U32.AND P2, PT, R0, RZ, PT ;  /* 0x000000ff0000720c */ /* 0x000fc40003f45070 */
[----:B------:R-:W-:Y:S02]  /*0f90*/  @!P5 LOP3.LUT R14, RZ, R18, RZ, 0x33, !PT ;  /* 0x00000012ff0ed212 */ /* 0x000fe400078e33ff */
[----:B------:R-:W-:Y:S02]  /*0fa0*/  SEL R12, R8, R12, P0 ;  /* 0x0000000c080c7207 */ /* 0x000fe40000000000 */
[----:B------:R-:W-:Y:S02]  /*0fb0*/  ISETP.LT.U32.AND P1, PT, R30, R14, PT ;  /* 0x0000000e1e00720c */ /* 0x000fe40003f21070 */
[----:B------:R-:W-:-:S03]  /*0fc0*/  SHF.R.S32.HI R13, RZ, 0x1f, R14 ;  /* 0x0000001fff0d7819 */ /* 0x000fc6000001140e */
[----:B------:R-:W-:Y:S02]  /*0fd0*/  @!P4 LOP3.LUT R10, RZ, c[0x0][0x214], RZ, 0x33, !PT ;  /* 0x00008500ff0aca12 */ /* 0x000fe400078e33ff */
[----:B------:R-:W-:-:S03]  /*0fe0*/  ISETP.LT.AND.EX P1, PT, R31, R13, PT, P1 ;  /* 0x0000000d1f00720c */ /* 0x000fc60003f21310 */
[----:B------:R-:W-:Y:S01]  /*0ff0*/  IMAD R3, R10, R15, RZ ;  /* 0x0000000f0a037224 */ /* 0x000fe200078e02ff */
[----:B------:R-:W-:Y:S02]  /*1000*/  SEL R14, R30, R14, P1 ;  /* 0x0000000e1e0e7207 */ /* 0x000fe40000800000 */
[----:B------:R-:W-:Y:S01]  /*1010*/  SEL R13, R31, R13, P1 ;  /* 0x0000000d1f0d7207 */ /* 0x000fe20000800000 */
[----:B------:R-:W-:Y:S05]  /*1020*/  @!P2 BRA `(.L_x_9) ;  /* 0x000000900000a947 */ /* 0x000fea0003800000 */
[----:B-1----:R-:W-:Y:S01]  /*1030*/  IMAD.MOV.U32 R27, RZ, RZ, R8 ;  /* 0x000000ffff1b7224 */ /* 0x002fe200078e0008 */
        /* <DEDUP_REMOVED lines=8> */
.L_x_9:
[----:B-1----:R-:W0:Y:S01]  /*10c0*/  I2F.U32.RP R18, R12 ;  /* 0x0000000c00127306 */ /* 0x002e220000209000 */
        /* <DEDUP_REMOVED lines=18> */
.L_x_10:
[----:B------:R-:W-:Y:S05]  /*11f0*/  BSYNC B0 ;  /* 0x0000000000007941 */ /* 0x000fea0003800000 */
.L_x_8:
[----:B------:R-:W-:Y:S01]  /*1200*/  SHF.R.S32.HI R8, RZ, 0x1f, R47 ;  /* 0x0000001fff087819 */ /* 0x000fe2000001142f */
[----:B------:R-:W-:Y:S01]  /*1210*/  ULDC.64 UR8, c[0x0][0x118] ;  /* 0x0000460000087ab9 */ /* 0x000fe20000000a00 */
[----:B------:R-:W-:Y:S02]  /*1220*/  IADD3 R0, P0, R28, -UR7, RZ ;  /* 0x800000071c007c10 */ /* 0x000fe4000ff1e0ff */
[----:B------:R-:W-:Y:S02]  /*1230*/  LEA.HI R35, R8, R47, RZ, 0x4 ;  /* 0x0000002f08237211 */ /* 0x000fe400078f20ff */
[----:B------:R-:W-:Y:S02]  /*1240*/  IADD3.X R9, R5, ~UR6, RZ, P0, !PT ;  /* 0x8000000605097c10 */ /* 0x000fe400087fe4ff */
[----:B------:R-:W-:-:S02]  /*1250*/  LOP3.LUT R36, R35, 0xfffffff0, RZ, 0xc0, !PT ;  /* 0xfffffff023247812 */ /* 0x000fc400078ec0ff */
[----:B------:R-:W-:-:S03]  /*1260*/  SHF.R.S32.HI R35, RZ, 0x4, R35 ;  /* 0x00000004ff237819 */ /* 0x000fc60000011423 */
[----:B------:R-:W-:Y:S01]  /*1270*/  IMAD.IADD R36, R47, 0x1, -R36 ;  /* 0x000000012f247824 */ /* 0x000fe200078e0a24 */
[C---:B------:R-:W-:Y:S02]  /*1280*/  IADD3 R18, R35.reuse, 0x8, RZ ;  /* 0x0000000823127810 */ /* 0x040fe40007ffe0ff */
[----:B------:R-:W-:Y:S02]  /*1290*/  IADD3 R10, R35, 0x10, RZ ;  /* 0x00000010230a7810 */ /* 0x000fe40007ffe0ff */
[----:B------:R-:W-:Y:S02]  /*12a0*/  ISETP.GT.U32.AND P2, PT, R0, R36, PT ;  /* 0x000000240000720c */ /* 0x000fe40003f44070 */
[----:B------:R-:W-:Y:S02]  /*12b0*/  SHF.R.S32.HI R0, RZ, 0x1f, R36 ;  /* 0x0000001fff007819 */ /* 0x000fe40000011424 */
[----:B------:R-:W-:Y:S02]  /*12c0*/  IADD3 R38, P0, R36, UR7, RZ ;  /* 0x0000000724267c10 */ /* 0x000fe4000ff1e0ff */
[----:B------:R-:W-:-:S02]  /*12d0*/  ISETP.GT.AND.EX P2, PT, R9, R0, PT, P2 ;  /* 0x000000000900720c */ /* 0x000fc40003f44320 */
[C---:B------:R-:W-:Y:S02]  /*12e0*/  IADD3 R15, R35.reuse, 0x18, RZ ;  /* 0x00000018230f7810 */ /* 0x040fe40007ffe0ff */
[----:B------:R-:W-:Y:S02]  /*12f0*/  ISETP.GE.OR P3, PT, R18, c[0x0][0x314], !P2 ;  /* 0x0000c50012007a0c */ /* 0x000fe40005766670 */
[----:B------:R-:W-:Y:S02]  /*1300*/  ISETP.GE.OR P6, PT, R35, c[0x0][0x314], !P2 ;  /* 0x0000c50023007a0c */ /* 0x000fe400057c6670 */
[----:B------:R-:W-:Y:S02]  /*1310*/  ISETP.GE.OR P5, PT, R10, c[0x0][0x314], !P2 ;  /* 0x0000c5000a007a0c */ /* 0x000fe400057a6670 */
[----:B------:R-:W-:Y:S02]  /*1320*/  IADD3.X R39, R0, UR6, RZ, P0, !PT ;  /* 0x0000000600277c10 */ /* 0x000fe400087fe4ff */
[----:B------:R-:W-:-:S05]  /*1330*/  ISETP.GE.OR P4, PT, R15, c[0x0][0x314], !P2 ;  /* 0x0000c5000f007a0c */ /* 0x000fca0005786670 */
[----:B------:R-:W-:Y:S01]  /*1340*/  @!P3 SHF.R.S32.HI R19, RZ, 0x1f, R18 ;  /* 0x0000001fff13b819 */ /* 0x000fe20000011412 */
[----:B------:R-:W-:Y:S01]  /*1350*/  @!P3 IMAD.WIDE.U32 R22, R28, R18, R38 ;  /* 0x000000121c16b225 */ /* 0x000fe200078e0026 */
[----:B------:R-:W-:Y:S02]  /*1360*/  @!P6 SHF.R.S32.HI R9, RZ, 0x1f, R35 ;  /* 0x0000001fff09e819 */ /* 0x000fe40000011423 */
[----:B------:R-:W-:Y:S01]  /*1370*/  @!P5 SHF.R.S32.HI R0, RZ, 0x1f, R10 ;  /* 0x0000001fff00d819 */ /* 0x000fe2000001140a */
[-C--:B------:R-:W-:Y:S02]  /*1380*/  @!P3 IMAD R19, R19, R28.reuse, RZ ;  /* 0x0000001c1313b224 */ /* 0x080fe400078e02ff */
[----:B------:R-:W-:Y:S01]  /*1390*/  @!P6 IMAD R9, R9, R28, RZ ;  /* 0x0000001c0909e224 */ /* 0x000fe200078e02ff */
[----:B------:R-:W-:Y:S01]  /*13a0*/  @!P4 SHF.R.S32.HI R20, RZ, 0x1f, R15 ;  /* 0x0000001fff14c819 */ /* 0x000fe2000001140f */
[----:B------:R-:W-:Y:S02]  /*13b0*/  @!P6 IMAD.MOV.U32 R32, RZ, RZ, R38 ;  /* 0x000000ffff20e224 */ /* 0x000fe400078e0026 */
[----:B------:R-:W-:-:S02]  /*13c0*/  @!P6 IMAD.MOV.U32 R33, RZ, RZ, R39 ;  /* 0x000000ffff21e224 */ /* 0x000fc400078e0027 */
[----:B------:R-:W-:Y:S01]  /*13d0*/  @!P3 IMAD R19, R18, R5, R19 ;  /* 0x000000051213b224 */ /* 0x000fe200078e0213 */
[----:B------:R-:W-:Y:S01]  /*13e0*/  @!P3 LEA R18, P1, R22, c[0x0][0x208], 0x2 ;  /* 0x000082001612ba11 */ /* 0x000fe200078210ff */
[----:B------:R-:W-:-:S04]  /*13f0*/  @!P6 IMAD.WIDE.U32 R32, R28, R35, R32 ;  /* 0x000000231c20e225 */ /* 0x000fc800078e0020 */
[----:B------:R-:W-:Y:S01]  /*1400*/  @!P6 IMAD R9, R35, R5, R9 ;  /* 0x000000052309e224 */ /* 0x000fe200078e0209 */
[----:B------:R-:W-:Y:S01]  /*1410*/  @!P6 LEA R24, P0, R32, c[0x0][0x208], 0x2 ;  /* 0x000082002018ea11 */ /* 0x000fe200078010ff */
[----:B------:R-:W-:Y:S02]  /*1420*/  @!P5 IMAD R0, R0, R28, RZ ;  /* 0x0000001c0000d224 */ /* 0x000fe400078e02ff */
[----:B------:R-:W-:Y:S02]  /*1430*/  @!P5 IMAD.MOV.U32 R26, RZ, RZ, R38 ;  /* 0x000000ffff1ad224 */ /* 0x000fe400078e0026 */
[----:B------:R-:W-:Y:S02]  /*1440*/  @!P5 IMAD.MOV.U32 R27, RZ, RZ, R39 ;  /* 0x000000ffff1bd224 */ /* 0x000fe400078e0027 */
[----:B------:R-:W-:Y:S02]  /*1450*/  @!P3 IMAD.IADD R19, R23, 0x1, R19 ;  /* 0x000000011713b824 */ /* 0x000fe400078e0213 */
[----:B------:R-:W-:-:S02]  /*1460*/  @!P6 IMAD.IADD R9, R33, 0x1, R9 ;  /* 0x000000012109e824 */ /* 0x000fc400078e0209 */
[----:B------:R-:W-:Y:S01]  /*1470*/  @!P5 IMAD.WIDE.U32 R26, R28, R10, R26 ;  /* 0x0000000a1c1ad225 */ /* 0x000fe200078e001a */
[----:B------:R-:W-:Y:S02]  /*1480*/  @!P3 LEA.HI.X R19, R22, c[0x0][0x20c], R19, 0x2, P1 ;  /* 0x000083001613ba11 */ /* 0x000fe400008f1413 */
[----:B------:R-:W-:Y:S01]  /*1490*/  @!P6 LEA.HI.X R25, R32, c[0x0][0x20c], R9, 0x2, P0 ;  /* 0x000083002019ea11 */ /* 0x000fe200000f1409 */
[----:B------:R-:W-:Y:S01]  /*14a0*/  @!P5 IMAD R0, R10, R5, R0 ;  /* 0x000000050a00d224 */ /* 0x000fe200078e0200 */
[----:B------:R-:W-:Y:S01]  /*14b0*/  IADD3 R10, R35, 0x20, RZ ;  /* 0x00000020230a7810 */ /* 0x000fe20007ffe0ff */
[----:B------:R-:W-:Y:S01]  /*14c0*/  @!P4 IMAD R9, R20, R28, RZ ;  /* 0x0000001c1409c224 */ /* 0x000fe200078e02ff */
[----:B------:R-:W-:Y:S01]  /*14d0*/  @!P5 LEA R22, P0, R26, c[0x0][0x208], 0x2 ;  /* 0x000082001a16da11 */ /* 0x000fe200078010ff */
[----:B------:R-:W-:Y:S01]  /*14e0*/  @!P4 IMAD.MOV.U32 R20, RZ, RZ, R38 ;  /* 0x000000ffff14c224 */ /* 0x000fe200078e0026 */
[----:B------:R-:W-:Y:S01]  /*14f0*/  ISETP.GE.OR P1, PT, R10, c[0x0][0x314], !P2 ;  /* 0x0000c5000a007a0c */ /* 0x000fe20005726670 */
[----:B------:R-:W-:-:S02]  /*1500*/  @!P4 IMAD.MOV.U32 R21, RZ, RZ, R39 ;  /* 0x000000ffff15c224 */ /* 0x000fc400078e0027 */
[----:B------:R-:W-:Y:S02]  /*1510*/  IMAD.MOV.U32 R33, RZ, RZ, -0x800000 ;  /* 0xff800000ff217424 */ /* 0x000fe400078e00ff */
[----:B------:R-:W-:-:S04]  /*1520*/  @!P4 IMAD.WIDE.U32 R20, R28, R15, R20 ;  /* 0x0000000f1c14c225 */ /* 0x000fc800078e0014 */
[----:B------:R-:W-:Y:S01]  /*1530*/  @!P4 IMAD R9, R15, R5, R9 ;  /* 0x000000050f09c224 */ /* 0x000fe200078e0209 */
[----:B------:R-:W-:Y:S01]  /*1540*/  IADD3 R15, R35, 0x28, RZ ;  /* 0x00000028230f7810 */ /* 0x000fe20007ffe0ff */
[----:B------:R-:W-:Y:S01]  /*1550*/  @!P5 IMAD.IADD R0, R27, 0x1, R0 ;  /* 0x000000011b00d824 */ /* 0x000fe200078e0200 */
[----:B------:R0:W2:Y:S02]  /*1560*/  @!P3 LDG.E R33, [R18.64] ;  /* 0x000000081221b981 */ /* 0x0000a4000c1e1900 */
[----:B------:R-:W-:Y:S01]  /*1570*/  ISETP.GE.OR P3, PT, R15, c[0x0][0x314], !P2 ;  /* 0x0000c5000f007a0c */ /* 0x000fe20005766670 */
[----:B------:R-:W-:Y:S01]  /*1580*/  @!P4 IMAD.IADD R9, R21, 0x1, R9 ;  /* 0x000000011509c824 */ /* 0x000fe200078e0209 */
[----:B------:R-:W-:Y:S02]  /*1590*/  @!P5 LEA.HI.X R23, R26, c[0x0][0x20c], R0, 0x2, P0 ;  /* 0x000083001a17da11 */ /* 0x000fe400000f1400 */
[----:B------:R-:W-:Y:S02]  /*15a0*/  @!P1 SHF.R.S32.HI R0, RZ, 0x1f, R10 ;  /* 0x0000001fff009819 */ /* 0x000fe4000001140a */
[----:B------:R-:W-:Y:S01]  /*15b0*/  @!P4 LEA R26, P0, R20, c[0x0][0x208], 0x2 ;  /* 0x00008200141aca11 */ /* 0x000fe200078010ff */
[----:B------:R-:W-:-:S02]  /*15c0*/  IMAD.MOV.U32 R34, RZ, RZ, -0x800000 ;  /* 0xff800000ff227424 */ /* 0x000fc400078e00ff */
[----:B------:R-:W-:Y:S01]  /*15d0*/  @!P1 IMAD R0, R0, R28, RZ ;  /* 0x0000001c00009224 */ /* 0x000fe200078e02ff */
[----:B------:R-:W-:Y:S01]  /*15e0*/  @!P4 LEA.HI.X R27, R20, c[0x0][0x20c], R9, 0x2, P0 ;  /* 0x00008300141bca11 */ /* 0x000fe200000f1409 */
[----:B------:R-:W-:Y:S01]  /*15f0*/  IMAD.MOV.U32 R32, RZ, RZ, -0x800000 ;  /* 0xff800000ff207424 */ /* 0x000fe200078e00ff */
[C---:B------:R-:W-:Y:S01]  /*1600*/  IADD3 R20, R35.reuse, 0x30, RZ ;  /* 0x0000003023147810 */ /* 0x040fe20007ffe0ff */
[----:B------:R-:W-:Y:S01]  /*1610*/  @!P1 IMAD R0, R10, R5, R0 ;  /* 0x000000050a009224 */ /* 0x000fe200078e0200 */
[----:B------:R1:W3:Y:S01]  /*1620*/  @!P6 LDG.E R34, [R24.64] ;  /* 0x000000081822e981 */ /* 0x0002e2000c1e1900 */
[----:B------:R-:W-:Y:S02]  /*1630*/  IADD3 R9, R35, 0x38, RZ ;  /* 0x0000003823097810 */ /* 0x000fe40007ffe0ff */
[----:B------:R-:W-:Y:S01]  /*1640*/  ISETP.GE.OR P6, PT, R20, c[0x0][0x314], !P2 ;  /* 0x0000c50014007a0c */ /* 0x000fe200057c6670 */
[----:B------:R4:W5:Y:S01]  /*1650*/  @!P5 LDG.E R32, [R22.64] ;  /* 0x000000081620d981 */ /* 0x000962000c1e1900 */
[----:B0-----:R-:W-:-:S02]  /*1660*/  @!P1 IMAD.MOV.U32 R18, RZ, RZ, R38 ;  /* 0x000000ffff129224 */ /* 0x001fc400078e0026 */
[----:B------:R-:W-:-:S04]  /*1670*/  @!P1 IMAD.MOV.U32 R19, RZ, RZ, R39 ;  /* 0x000000ffff139224 */ /* 0x000fc800078e0027 */
[----:B------:R-:W-:Y:S01]  /*1680*/  @!P1 IMAD.WIDE.U32 R18, R28, R10, R18 ;  /* 0x0000000a1c129225 */ /* 0x000fe200078e0012 */
[----:B------:R-:W-:Y:S02]  /*1690*/  @!P3 SHF.R.S32.HI R10, RZ, 0x1f, R15 ;  /* 0x0000001fff0ab819 */ /* 0x000fe4000001140f */
[----:B------:R-:W-:Y:S01]  /*16a0*/  ISETP.GE.OR P5, PT, R9, c[0x0][0x314], !P2 ;  /* 0x0000c50009007a0c */ /* 0x000fe200057a6670 */
[----:B------:R-:W-:Y:S02]  /*16b0*/  IMAD.MOV.U32 R29, RZ, RZ, -0x800000 ;  /* 0xff800000ff1d7424 */ /* 0x000fe400078e00ff */
[----:B------:R-:W-:Y:S02]  /*16c0*/  @!P3 IMAD R10, R10, R28, RZ ;  /* 0x0000001c0a0ab224 */ /* 0x000fe400078e02ff */
[----:B------:R-:W-:Y:S02]  /*16d0*/  @!P1 IMAD.IADD R0, R19, 0x1, R0 ;  /* 0x0000000113009824 */ /* 0x000fe400078e0200 */
[----:B-1----:R-:W-:Y:S01]  /*16e0*/  @!P3 IMAD.MOV.U32 R24, RZ, RZ, R38 ;  /* 0x000000ffff18b224 */ /* 0x002fe200078e0026 */
[----:B------:R0:W2:Y:S01]  /*16f0*/  @!P4 LDG.E R29, [R26.64] ;  /* 0x000000081a1dc981 */ /* 0x0000a2000c1e1900 */
[----:B------:R-:W-:Y:S01]  /*1700*/  @!P3 IMAD.MOV.U32 R25, RZ, RZ, R39 ;  /* 0x000000ffff19b224 */ /* 0x000fe200078e0027 */
[----:B----4-:R-:W-:Y:S01]  /*1710*/  @!P1 LEA R22, P0, R18, c[0x0][0x208], 0x2 ;  /* 0x0000820012169a11 */ /* 0x010fe200078010ff */
[----:B------:R-:W-:Y:S01]  /*1720*/  @!P3 IMAD R10, R15, R5, R10 ;  /* 0x000000050f0ab224 */ /* 0x000fe200078e020a */
[----:B------:R-:W-:Y:S01]  /*1730*/  IADD3 R19, R35, 0x40, RZ ;  /* 0x0000004023137810 */ /* 0x000fe20007ffe0ff */
[----:B------:R-:W-:Y:S01]  /*1740*/  @!P3 IMAD.WIDE.U32 R24, R28, R15, R24 ;  /* 0x0000000f1c18b225 */ /* 0x000fe200078e0018 */
[----:B------:R-:W-:-:S02]  /*1750*/  @!P1 LEA.HI.X R23, R18, c[0x0][0x20c], R0, 0x2, P0 ;  /* 0x0000830012179a11 */ /* 0x000fc400000f1400 */
[----:B------:R-:W-:Y:S02]  /*1760*/  IADD3 R15, R35, 0x48, RZ ;  /* 0x00000048230f7810 */ /* 0x000fe40007ffe0ff */
[----:B------:R-:W-:Y:S02]  /*1770*/  @!P6 SHF.R.S32.HI R0, RZ, 0x1f, R20 ;  /* 0x0000001fff00e819 */ /* 0x000fe40000011414 */
[----:B------:R-:W-:Y:S01]  /*1780*/  ISETP.GE.OR P4, PT, R19, c[0x0][0x314], !P2 ;  /* 0x0000c50013007a0c */ /* 0x000fe20005786670 */
[----:B------:R-:W-:Y:S01]  /*1790*/  @!P3 IMAD.IADD R10, R25, 0x1, R10 ;  /* 0x00000001190ab824 */ /* 0x000fe200078e020a */
[----:B------:R-:W-:Y:S02]  /*17a0*/  ISETP.GE.OR P0, PT, R15, c[0x0][0x314], !P2 ;  /* 0x0000c5000f007a0c */ /* 0x000fe40005706670 */
[----:B------:R-:W-:Y:S01]  /*17b0*/  @!P5 SHF.R.S32.HI R18, RZ, 0x1f, R9 ;  /* 0x0000001fff12d819 */ /* 0x000fe20000011409 */
[----:B0-----:R-:W-:Y:S02]  /*17c0*/  IMAD.MOV.U32 R27, RZ, RZ, -0x800000 ;  /* 0xff800000ff1b7424 */ /* 0x001fe400078e00ff */
[----:B------:R-:W-:-:S04]  /*17d0*/  @!P6 IMAD R0, R0, R28, RZ ;  /* 0x0000001c0000e224 */ /* 0x000fc800078e02ff */
[----:B------:R0:W4:Y:S01]  /*17e0*/  @!P1 LDG.E R27, [R22.64] ;  /* 0x00000008161b9981 */ /* 0x000122000c1e1900 */
[----:B------:R-:W-:Y:S02]  /*17f0*/  @!P6 IMAD.MOV.U32 R42, RZ, RZ, R38 ;  /* 0x000000ffff2ae224 */ /* 0x000fe400078e0026 */
[--C-:B------:R-:W-:Y:S02]  /*1800*/  @!P6 IMAD.MOV.U32 R43, RZ, RZ, R39.reuse ;  /* 0x000000ffff2be224 */ /* 0x100fe400078e0027 */
[----:B------:R-:W-:Y:S02]  /*1810*/  IMAD.MOV.U32 R26, RZ, RZ, -0x800000 ;  /* 0xff800000ff1a7424 */ /* 0x000fe400078e00ff */
[----:B------:R-:W-:Y:S02]  /*1820*/  @!P5 IMAD.MOV.U32 R25, RZ, RZ, R39 ;  /* 0x000000ffff19d224 */ /* 0x000fe400078e0027 */
[----:B------:R-:W-:-:S04]  /*1830*/  @!P6 IMAD.WIDE.U32 R42, R28, R20, R42 ;  /* 0x000000141c2ae225 */ /* 0x000fc800078e002a */
[----:B------:R-:W-:Y:S01]  /*1840*/  @!P6 IMAD R0, R20, R5, R0 ;  /* 0x000000051400e224 */ /* 0x000fe200078e0200 */
[----:B------:R-:W-:Y:S02]  /*1850*/  IADD3 R20, R35, 0x50, RZ ;  /* 0x0000005023147810 */ /* 0x000fe40007ffe0ff */
[----:B0-----:R-:W-:-:S04]  /*1860*/  @!P3 LEA R22, P1, R24, c[0x0][0x208], 0x2 ;  /* 0x000082001816ba11 */ /* 0x001fc800078210ff */
[----:B------:R-:W-:Y:S01]  /*1870*/  @!P3 LEA.HI.X R23, R24, c[0x0][0x20c], R10, 0x2, P1 ;  /* 0x000083001817ba11 */ /* 0x000fe200008f140a */
[----:B------:R-:W-:Y:S02]  /*1880*/  @!P5 IMAD R10, R18, R28, RZ ;  /* 0x0000001c120ad224 */ /* 0x000fe400078e02ff */
[----:B------:R-:W-:Y:S02]  /*1890*/  @!P5 IMAD.MOV.U32 R24, RZ, RZ, R38 ;  /* 0x000000ffff18d224 */ /* 0x000fe400078e0026 */
[----:B------:R-:W-:Y:S01]  /*18a0*/  @!P5 IMAD R10, R9, R5, R10 ;  /* 0x00000005090ad224 */ /* 0x000fe200078e020a */
[----:B------:R0:W3:Y:S01]  /*18b0*/  @!P3 LDG.E R26, [R22.64] ;  /* 0x00000008161ab981 */ /* 0x0000e2000c1e1900 */
[----:B------:R-:W-:Y:S01]  /*18c0*/  @!P5 IMAD.WIDE.U32 R24, R28, R9, R24 ;  /* 0x000000091c18d225 */ /* 0x000fe200078e0018 */
[----:B------:R-:W-:Y:S02]  /*18d0*/  @!P4 SHF.R.S32.HI R9, RZ, 0x1f, R19 ;  /* 0x0000001fff09c819 */ /* 0x000fe40000011413 */
[----:B------:R-:W-:Y:S01]  /*18e0*/  ISETP.GE.OR P1, PT, R20, c[0x0][0x314], !P2 ;  /* 0x0000c50014007a0c */ /* 0x000fe20005726670 */
[----:B------:R-:W-:Y:S01]  /*18f0*/  @!P6 IMAD.IADD R0, R43, 0x1, R0 ;  /* 0x000000012b00e824 */ /* 0x000fe200078e0200 */
[----:B------:R-:W-:-:S02]  /*1900*/  @!P0 SHF.R.S32.HI R18, RZ, 0x1f, R15 ;  /* 0x0000001fff128819 */ /* 0x000fc4000001140f */
[----:B------:R-:W-:Y:S01]  /*1910*/  @!P6 LEA R40, P3, R42, c[0x0][0x208], 0x2 ;  /* 0x000082002a28ea11 */ /* 0x000fe200078610ff */
[----:B------:R-:W-:-:S03]  /*1920*/  @!P4 IMAD R9, R9, R28, RZ ;  /* 0x0000001c0909c224 */ /* 0x000fc600078e02ff */
[----:B------:R-:W-:Y:S01]  /*1930*/  @!P6 LEA.HI.X R41, R42, c[0x0][0x20c], R0, 0x2, P3 ;  /* 0x000083002a29ea11 */ /* 0x000fe200018f1400 */
[----:B------:R-:W-:Y:S02]  /*1940*/  @!P0 IMAD R0, R18, R28, RZ ;  /* 0x0000001c12008224 */ /* 0x000fe400078e02ff */
[----:B------:R-:W-:Y:S01]  /*1950*/  @!P5 IMAD.IADD R10, R25, 0x1, R10 ;  /* 0x00000001190ad824 */ /* 0x000fe200078e020a */
[----:B------:R-:W-:Y:S01]  /*1960*/  @!P5 LEA R42, P3, R24, c[0x0][0x208], 0x2 ;  /* 0x00008200182ada11 */ /* 0x000fe200078610ff */
[----:B------:R-:W-:Y:S02]  /*1970*/  IMAD.MOV.U32 R25, RZ, RZ, -0x800000 ;  /* 0xff800000ff197424 */ /* 0x000fe400078e00ff */
[----:B------:R-:W-:Y:S02]  /*1980*/  @!P4 IMAD R9, R19, R5, R9 ;  /* 0x000000051309c224 */ /* 0x000fe400078e0209 */
[----:B0-----:R-:W-:Y:S02]  /*1990*/  @!P4 IMAD.MOV.U32 R22, RZ, RZ, R38 ;  /* 0x000000ffff16c224 */ /* 0x001fe400078e0026 */
[----:B------:R-:W-:-:S02]  /*19a0*/  @!P4 IMAD.MOV.U32 R23, RZ, RZ, R39 ;  /* 0x000000ffff17c224 */ /* 0x000fc400078e0027 */
[----:B------:R-:W-:Y:S01]  /*19b0*/  @!P0 IMAD R0, R15, R5, R0 ;  /* 0x000000050f008224 */ /* 0x000fe200078e0200 */
[----:B------:R-:W-:Y:S01]  /*19c0*/  @!P5 LEA.HI.X R43, R24, c[0x0][0x20c], R10, 0x2, P3 ;  /* 0x00008300182bda11 */ /* 0x000fe200018f140a */
[C---:B------:R-:W-:Y:S01]  /*19d0*/  @!P4 IMAD.WIDE.U32 R22, R28.reuse, R19, R22 ;  /* 0x000000131c16c225 */ /* 0x040fe200078e0016 */
[----:B------:R0:W3:Y:S03]  /*19e0*/  @!P6 LDG.E R25, [R40.64] ;  /* 0x000000082819e981 */ /* 0x0000e6000c1e1900 */
[----:B------:R-:W-:Y:S01]  /*19f0*/  @!P0 IMAD.WIDE.U32 R18, R28, R15, R38 ;  /* 0x0000000f1c128225 */ /* 0x000fe200078e0026 */
[----:B------:R-:W-:Y:S02]  /*1a00*/  IADD3 R15, R35, 0x58, RZ ;  /* 0x00000058230f7810 */ /* 0x000fe40007ffe0ff */
[----:B------:R-:W-:Y:S01]  /*1a10*/  @!P1 SHF.R.S32.HI R10, RZ, 0x1f, R20 ;  /* 0x0000001fff0a9819 */ /* 0x000fe20000011414 */
[----:B------:R-:W-:Y:S01]  /*1a20*/  @!P4 IMAD.IADD R9, R23, 0x1, R9 ;  /* 0x000000011709c824 */ /* 0x000fe200078e0209 */
[----:B------:R-:W-:Y:S01]  /*1a30*/  ISETP.GE.OR P6, PT, R15, c[0x0][0x314], !P2 ;  /* 0x0000c5000f007a0c */ /* 0x000fe200057c6670 */
[----:B------:R-:W-:-:S02]  /*1a40*/  IMAD.MOV.U32 R24, RZ, RZ, -0x800000 ;  /* 0xff800000ff187424 */ /* 0x000fc400078e00ff */
[----:B------:R-:W-:Y:S01]  /*1a50*/  IMAD.MOV.U32 R23, RZ, RZ, -0x800000 ;  /* 0xff800000ff177424 */ /* 0x000fe200078e00ff */
[----:B------:R-:W-:Y:S01]  /*1a60*/  IADD3 R21, R35, 0x60, RZ ;  /* 0x0000006023157810 */ /* 0x000fe20007ffe0ff */
[----:B------:R-:W-:Y:S02]  /*1a70*/  @!P1 IMAD R10, R10, R28, RZ ;  /* 0x0000001c0a0a9224 */ /* 0x000fe400078e02ff */
[----:B------:R-:W-:Y:S01]  /*1a80*/  @!P1 IMAD.MOV.U32 R50, RZ, RZ, R38 ;  /* 0x000000ffff329224 */ /* 0x000fe200078e0026 */
[----:B------:R1:W3:Y:S01]  /*1a90*/  @!P5 LDG.E R24, [R42.64] ;  /* 0x000000082a18d981 */ /* 0x0002e2000c1e1900 */
[----:B------:R-:W-:Y:S01]  /*1aa0*/  @!P1 IMAD.MOV.U32 R51, RZ, RZ, R39 ;  /* 0x000000ffff339224 */ /* 0x000fe200078e0027 */
[----:B0-----:R-:W-:-:S04]  /*1ab0*/  @!P4 LEA R40, P3, R22, c[0x0][0x208], 0x2 ;  /* 0x000082001628ca11 */ /* 0x001fc800078610ff */
[----:B------:R-:W-:Y:S01]  /*1ac0*/  @!P4 LEA.HI.X R41, R22, c[0x0][0x20c], R9, 0x2, P3 ;  /* 0x000083001629ca11 */ /* 0x000fe200018f1409 */
[----:B------:R-:W-:Y:S01]  /*1ad0*/  @!P1 IMAD.WIDE.U32 R50, R28, R20, R50 ;  /* 0x000000141c329225 */ /* 0x000fe200078e0032 */
[----:B------:R-:W-:-:S03]  /*1ae0*/  ISETP.GE.OR P5, PT, R21, c[0x0][0x314], !P2 ;  /* 0x0000c50015007a0c */ /* 0x000fc600057a6670 */
[----:B------:R-:W-:Y:S01]  /*1af0*/  @!P1 IMAD R10, R20, R5, R10 ;  /* 0x00000005140a9224 */ /* 0x000fe200078e020a */
[----:B------:R-:W-:Y:S01]  /*1b00*/  IADD3 R20, R35, 0x68, RZ ;  /* 0x0000006823147810 */ /* 0x000fe20007ffe0ff */
[----:B------:R0:W3:Y:S01]  /*1b10*/  @!P4 LDG.E R23, [R40.64] ;  /* 0x000000082817c981 */ /* 0x0000e2000c1e1900 */
[----:B------:R-:W-:Y:S01]  /*1b20*/  @!P0 IMAD.IADD R0, R19, 0x1, R0 ;  /* 0x0000000113008824 */ /* 0x000fe200078e0200 */
[----:B------:R-:W-:Y:S02]  /*1b30*/  @!P6 SHF.R.S32.HI R9, RZ, 0x1f, R15 ;  /* 0x0000001fff09e819 */ /* 0x000fe4000001140f */
[----:B------:R-:W-:Y:S01]  /*1b40*/  ISETP.GE.OR P4, PT, R20, c[0x0][0x314], !P2 ;  /* 0x0000c50014007a0c */ /* 0x000fe20005786670 */
[----:B------:R-:W-:Y:S01]  /*1b50*/  IMAD.MOV.U32 R22, RZ, RZ, -0x800000 ;  /* 0xff800000ff167424 */ /* 0x000fe200078e00ff */
[----:B------:R-:W-:Y:S01]  /*1b60*/  IADD3 R19, R35, 0x70, RZ ;  /* 0x0000007023137810 */ /* 0x000fe20007ffe0ff */
[----:B-1----:R-:W-:Y:S02]  /*1b70*/  @!P6 IMAD.MOV.U32 R42, RZ, RZ, R38 ;  /* 0x000000ffff2ae224 */ /* 0x002fe400078e0026 */
[----:B------:R-:W-:-:S02]  /*1b80*/  @!P6 IMAD.MOV.U32 R43, RZ, RZ, R39 ;  /* 0x000000ffff2be224 */ /* 0x000fc400078e0027 */
[----:B------:R-:W-:Y:S02]  /*1b90*/  @!P6 IMAD R9, R9, R28, RZ ;  /* 0x0000001c0909e224 */ /* 0x000fe400078e02ff */
[----:B------:R-:W-:Y:S01]  /*1ba0*/  @!P1 IMAD.IADD R10, R51, 0x1, R10 ;  /* 0x00000001330a9824 */ /* 0x000fe200078e020a */
[----:B0-----:R-:W-:-:S04]  /*1bb0*/  @!P0 LEA R40, P3, R18, c[0x0][0x208], 0x2 ;  /* 0x0000820012288a11 */ /* 0x001fc800078610ff */
[----:B------:R-:W-:Y:S02]  /*1bc0*/  @!P0 LEA.HI.X R41, R18, c[0x0][0x20c], R0, 0x2, P3 ;  /* 0x0000830012298a11 */ /* 0x000fe400018f1400 */
[----:B------:R-:W-:Y:S02]  /*1bd0*/  IADD3 R18, R35, 0x78, RZ ;  /* 0x0000007823127810 */ /* 0x000fe40007ffe0ff */
[----:B------:R-:W-:Y:S01]  /*1be0*/  ISETP.GE.OR P3, PT, R19, c[0x0][0x314], !P2 ;  /* 0x0000c50013007a0c */ /* 0x000fe20005766670 */
[----:B------:R0:W3:Y:S01]  /*1bf0*/  @!P0 LDG.E R22, [R40.64] ;  /* 0x0000000828168981 */ /* 0x0000e2000c1e1900 */
[----:B------:R-:W-:Y:S01]  /*1c00*/  ISETP.GE.OR P2, PT, R18, c[0x0][0x314], !P2 ;  /* 0x0000c50012007a0c */ /* 0x000fe20005746670 */
[----:B------:R-:W-:Y:S01]  /*1c10*/  @!P6 IMAD.WIDE.U32 R42, R28, R15, R42 ;  /* 0x0000000f1c2ae225 */ /* 0x000fe200078e002a */
[----:B------:R-:W-:Y:S02]  /*1c20*/  @!P5 SHF.R.S32.HI R0, RZ, 0x1f, R21 ;  /* 0x0000001fff00d819 */ /* 0x000fe40000011415 */
[----:B------:R-:W-:Y:S01]  /*1c30*/  @!P1 LEA R44, P0, R50, c[0x0][0x208], 0x2 ;  /* 0x00008200322c9a11 */ /* 0x000fe200078010ff */
[-C--:B------:R-:W-:Y:S01]  /*1c40*/  @!P6 IMAD R9, R15, R5.reuse, R9 ;  /* 0x000000050f09e224 */ /* 0x080fe200078e0209 */
[----:B------:R-:W-:Y:S01]  /*1c50*/  @!P4 SHF.R.S32.HI R15, RZ, 0x1f, R20 ;  /* 0x0000001fff0fc819 */ /* 0x000fe20000011414 */
[----:B------:R-:W-:Y:S01]  /*1c60*/  @!P5 IMAD R0, R0, R28, RZ ;  /* 0x0000001c0000d224 */ /* 0x000fe200078e02ff */
[----:B------:R-:W-:Y:S01]  /*1c70*/  @!P1 LEA.HI.X R45, R50, c[0x0][0x20c], R10, 0x2, P0 ;  /* 0x00008300322d9a11 */ /* 0x000fe200000f140a */
[----:B------:R-:W-:Y:S01]  /*1c80*/  @!P6 IMAD.IADD R9, R43, 0x1, R9 ;  /* 0x000000012b09e824 */ /* 0x000fe200078e0209 */
[----:B------:R-:W-:Y:S01]  /*1c90*/  @!P6 LEA R50, P0, R42, c[0x0][0x208], 0x2 ;  /* 0x000082002a32ea11 */ /* 0x000fe200078010ff */
[----:B------:R-:W-:-:S02]  /*1ca0*/  @!P5 IMAD R0, R21, R5, R0 ;  /* 0x000000051500d224 */ /* 0x000fc400078e0200 */
[----:B------:R-:W-:Y:S01]  /*1cb0*/  @!P4 IMAD R15, R15, R28, RZ ;  /* 0x0000001c0f0fc224 */ /* 0x000fe200078e02ff */
[----:B------:R-:W-:Y:S01]  /*1cc0*/  @!P6 LEA.HI.X R51, R42, c[0x0][0x20c], R9, 0x2, P0 ;  /* 0x000083002a33ea11 */ /* 0x000fe200000f1409 */
[----:B------:R-:W-:Y:S01]  /*1cd0*/  @!P4 IMAD.MOV.U32 R54, RZ, RZ, R38 ;  /* 0x000000ffff36c224 */ /* 0x000fe200078e0026 */
[----:B------:R-:W-:Y:S01]  /*1ce0*/  @!P2 SHF.R.S32.HI R9, RZ, 0x1f, R18 ;  /* 0x0000001fff09a819 */ /* 0x000fe20000011412 */
[--C-:B------:R-:W-:Y:S02]  /*1cf0*/  @!P4 IMAD.MOV.U32 R55, RZ, RZ, R39.reuse ;  /* 0x000000ffff37c224 */ /* 0x100fe400078e0027 */
[----:B0-----:R-:W-:Y:S02]  /*1d00*/  @!P5 IMAD.MOV.U32 R40, RZ, RZ, R38 ;  /* 0x000000ffff28d224 */ /* 0x001fe400078e0026 */
[----:B------:R-:W-:-:S04]  /*1d10*/  @!P5 IMAD.MOV.U32 R41, RZ, RZ, R39 ;  /* 0x000000ffff29d224 */ /* 0x000fc800078e0027 */
[----:B------:R-:W-:-:S04]  /*1d20*/  @!P5 IMAD.WIDE.U32 R40, R28, R21, R40 ;  /* 0x000000151c28d225 */ /* 0x000fc800078e0028 */
[----:B------:R-:W-:-:S04]  /*1d30*/  @!P4 IMAD.WIDE.U32 R54, R28, R20, R54 ;  /* 0x000000141c36c225 */ /* 0x000fc800078e0036 */
[----:B------:R-:W-:Y:S01]  /*1d40*/  @!P4 IMAD R15, R20, R5, R15 ;  /* 0x00000005140fc224 */ /* 0x000fe200078e020f */
[C---:B------:R-:W-:Y:S01]  /*1d50*/  @!P5 LEA R20, P0, R40.reuse, c[0x0][0x208], 0x2 ;  /* 0x000082002814da11 */ /* 0x040fe200078010ff */
[----:B------:R-:W-:Y:S02]  /*1d60*/  @!P5 IMAD.IADD R0, R41, 0x1, R0 ;  /* 0x000000012900d824 */ /* 0x000fe400078e0200 */
[----:B------:R-:W-:Y:S01]  /*1d70*/  @!P2 IMAD R9, R9, R28, RZ ;  /* 0x0000001c0909a224 */ /* 0x000fe200078e02ff */
[----:B------:R-:W-:Y:S01]  /*1d80*/  @!P3 SHF.R.S32.HI R10, RZ, 0x1f, R19 ;  /* 0x0000001fff0ab819 */ /* 0x000fe20000011413 */
[----:B------:R-:W-:Y:S01]  /*1d90*/  @!P3 IMAD.MOV.U32 R42, RZ, RZ, R38 ;  /* 0x000000ffff2ab224 */ /* 0x000fe200078e0026 */
[----:B------:R-:W-:Y:S01]  /*1da0*/  @!P5 LEA.HI.X R21, R40, c[0x0][0x20c], R0, 0x2, P0 ;  /* 0x000083002815da11 */ /* 0x000fe200000f1400 */
[----:B------:R-:W-:Y:S01]  /*1db0*/  @!P3 IMAD.MOV.U32 R43, RZ, RZ, R39 ;  /* 0x000000ffff2bb224 */ /* 0x000fe200078e0027 */
[----:B------:R-:W-:Y:S01]  /*1dc0*/  @!P4 LEA R40, P0, R54, c[0x0][0x208], 0x2 ;  /* 0x000082003628ca11 */ /* 0x000fe200078010ff */
[----:B------:R-:W-:-:S02]  /*1dd0*/  @!P4 IMAD.IADD R15, R55, 0x1, R15 ;  /* 0x00000001370fc824 */ /* 0x000fc400078e020f */
[----:B------:R-:W-:-:S04]  /*1de0*/  @!P2 IMAD.WIDE.U32 R38, R28, R18, R38 ;  /* 0x000000121c26a225 */ /* 0x000fc800078e0026 */
[----:B------:R-:W-:Y:S01]  /*1df0*/  @!P2 IMAD R9, R18, R5, R9 ;  /* 0x000000051209a224 */ /* 0x000fe200078e0209 */
[----:B------:R-:W-:Y:S01]  /*1e00*/  @!P4 LEA.HI.X R41, R54, c[0x0][0x20c], R15, 0x2, P0 ;  /* 0x000083003629ca11 */ /* 0x000fe200000f140f */
[----:B------:R-:W-:Y:S01]  /*1e10*/  @!P3 IMAD R10, R10, R28, RZ ;  /* 0x0000001c0a0ab224 */ /* 0x000fe200078e02ff */
[----:B------:R-:W-:Y:S01]  /*1e20*/  @!P2 LEA R18, P0, R38, c[0x0][0x208], 0x2 ;  /* 0x000082002612aa11 */ /* 0x000fe200078010ff */
[----:B------:R-:W-:Y:S02]  /*1e30*/  @!P2 IMAD.IADD R9, R39, 0x1, R9 ;  /* 0x000000012709a824 */ /* 0x000fe400078e0209 */
[----:B------:R-:W-:-:S04]  /*1e40*/  @!P3 IMAD.WIDE.U32 R42, R28, R19, R42 ;  /* 0x000000131c2ab225 */ /* 0x000fc800078e002a */
[----:B------:R-:W-:Y:S01]  /*1e50*/  @!P3 IMAD R10, R19, R5, R10 ;  /* 0x00000005130ab224 */ /* 0x000fe200078e020a */
[----:B------:R-:W-:Y:S01]  /*1e60*/  @!P2 LEA.HI.X R19, R38, c[0x0][0x20c], R9, 0x2, P0 ;  /* 0x000083002613aa11 */ /* 0x000fe200000f1409 */
[----:B------:R-:W-:Y:S02]  /*1e70*/  IMAD.MOV.U32 R0, RZ, RZ, -0x800000 ;  /* 0xff800000ff007424 */ /* 0x000fe400078e00ff */
[----:B------:R-:W-:Y:S02]  /*1e80*/  IMAD.MOV.U32 R9, RZ, RZ, -0x800000 ;  /* 0xff800000ff097424 */ /* 0x000fe400078e00ff */
[----:B------:R-:W-:Y:S02]  /*1e90*/  IMAD.MOV.U32 R15, RZ, RZ, -0x800000 ;  /* 0xff800000ff0f7424 */ /* 0x000fe400078e00ff */
[----:B------:R0:W3:Y:S01]  /*1ea0*/  @!P1 LDG.E R0, [R44.64] ;  /* 0x000000082c009981 */ /* 0x0000e2000c1e1900 */
[----:B------:R-:W-:-:S03]  /*1eb0*/  @!P3 IMAD.IADD R10, R43, 0x1, R10 ;  /* 0x000000012b0ab824 */ /* 0x000fc600078e020a */
[----:B------:R1:W3:Y:S04]  /*1ec0*/  @!P5 LDG.E R9, [R20.64] ;  /* 0x000000081409d981 */ /* 0x0002e8000c1e1900 */
[----:B------:R-:W3:Y:S01]  /*1ed0*/  @!P6 LDG.E R15, [R50.64] ;  /* 0x00000008320fe981 */ /* 0x000ee2000c1e1900 */
[----:B0-----:R-:W-:Y:S01]  /*1ee0*/  @!P3 LEA R44, P1, R42, c[0x0][0x208], 0x2 ;  /* 0x000082002a2cba11 */ /* 0x001fe200078210ff */
[----:B-1----:R-:W-:-:S03]  /*1ef0*/  IMAD.MOV.U32 R20, RZ, RZ, -0x800000 ;  /* 0xff800000ff147424 */ /* 0x002fc600078e00ff */
[----:B------:R-:W-:Y:S01]  /*1f00*/  @!P3 LEA.HI.X R45, R42, c[0x0][0x20c], R10, 0x2, P1 ;  /* 0x000083002a2dba11 */ /* 0x000fe200008f140a */
[----:B------:R-:W-:Y:S02]  /*1f10*/  IMAD.MOV.U32 R10, RZ, RZ, -0x800000 ;  /* 0xff800000ff0a7424 */ /* 0x000fe400078e00ff */
[----:B------:R-:W-:Y:S01]  /*1f20*/  IMAD.MOV.U32 R21, RZ, RZ, -0x800000 ;  /* 0xff800000ff157424 */ /* 0x000fe200078e00ff */
[----:B------:R0:W3:Y:S04]  /*1f30*/  @!P2 LDG.E R20, [R18.64] ;  /* 0x000000081214a981 */ /* 0x0000e8000c1e1900 */
[----:B------:R-:W3:Y:S04]  /*1f40*/  @!P4 LDG.E R10, [R40.64] ;  /* 0x00000008280ac981 */ /* 0x000ee8000c1e1900 */
[----:B------:R-:W3:Y:S01]  /*1f50*/  @!P3 LDG.E R21, [R44.64] ;  /* 0x000000082c15b981 */ /* 0x000ee2000c1e1900 */
[----:B------:R-:W-:-:S04]  /*1f60*/  IABS R37, c[0x0][0x1c0] ;  /* 0x0000700000257a13 */ /* 0x000fc80000000000 */
[----:B------:R-:W1:Y:S08]  /*1f70*/  I2F.U32.RP R38, R37 ;  /* 0x0000002500267306 */ /* 0x000e700000209000 */
[----:B-1----:R-:W1:Y:S02]  /*1f80*/  MUFU.RCP R38, R38 ;  /* 0x0000002600267308 */ /* 0x002e640000001000 */
[----:B-1----:R-:W-:-:S06]  /*1f90*/  IADD3 R38, R38, 0xffffffe, RZ ;  /* 0x0ffffffe26267810 */ /* 0x002fcc0007ffe0ff */
[----:B------:R-:W1:Y:S01]  /*1fa0*/  F2I.FTZ.U32.TRUNC.NTZ R39, R38 ;  /* 0x0000002600277305 */ /* 0x000e62000021f000 */
[----:B------:R-:W-:Y:S01]  /*1fb0*/  ISETP.GT.AND P3, PT, R47, 0x77f, PT ;  /* 0x0000077f2f00780c */ /* 0x000fe20003f64270 */
[----:B------:R-:W-:Y:S01]  /*1fc0*/  IMAD R35, R35, 0x11, R36 ;  /* 0x0000001123237824 */ /* 0x000fe200078e0224 */
[C---:B------:R-:W-:Y:S02]  /*1fd0*/  ISETP.GT.AND P1, PT, R47.reuse, 0x67f, PT ;  /* 0x0000067f2f00780c */ /* 0x040fe40003f24270 */
[----:B------:R-:W-:Y:S02]  /*1fe0*/  ISETP.GT.AND P2, PT, R47, 0x6ff, PT ;  /* 0x000006ff2f00780c */ /* 0x000fe40003f44270 */
[----:B0-----:R-:W-:Y:S01]  /*1ff0*/  IABS R19, R6 ;  /* 0x0000000600137213 */ /* 0x001fe20000000000 */
[----:B-1----:R-:W-:Y:S02]  /*2000*/  IMAD.MOV R18, RZ, RZ, -R39 ;  /* 0x000000ffff127224 */ /* 0x002fe400078e0a27 */
[----:B------:R-:W-:-:S02]  /*2010*/  IMAD.MOV.U32 R38, RZ, RZ, RZ ;  /* 0x000000ffff267224 */ /* 0x000fc400078e00ff */
[----:B------:R-:W-:Y:S01]  /*2020*/  IMAD R18, R18, R37, RZ ;  /* 0x0000002512127224 */ /* 0x000fe200078e02ff */
[C---:B------:R-:W-:Y:S02]  /*2030*/  ISETP.GT.AND P0, PT, R47.reuse, 0x5ff, PT ;  /* 0x000005ff2f00780c */ /* 0x040fe40003f04270 */
[----:B------:R-:W-:Y:S01]  /*2040*/  ISETP.GT.AND P4, PT, R47, 0x57f, PT ;  /* 0x0000057f2f00780c */ /* 0x000fe20003f84270 */
[----:B------:R-:W-:Y:S01]  /*2050*/  IMAD.HI.U32 R38, R39, R18, R38 ;  /* 0x0000001227267227 */ /* 0x000fe200078e0026 */
[----:B------:R-:W-:Y:S01]  /*2060*/  IABS R18, c[0x0][0x1c0] ;  /* 0x0000700000127a13 */ /* 0x000fe20000000000 */
[----:B--2---:R-:W-:Y:S01]  /*2070*/  @!P3 STS [R35.X4+0x220], R33 ;  /* 0x000220212300b388 */ /* 0x004fe20000004800 */
[----:B------:R-:W-:-:S03]  /*2080*/  ISETP.GT.AND P3, PT, R47, 0x4ff, PT ;  /* 0x000004ff2f00780c */ /* 0x000fc60003f64270 */
[----:B------:R-:W-:Y:S02]  /*2090*/  IMAD.MOV R18, RZ, RZ, -R18 ;  /* 0x000000ffff127224 */ /* 0x000fe400078e0a12 */
[----:B------:R-:W-:Y:S01]  /*20a0*/  IMAD.HI.U32 R38, R38, R19, RZ ;  /* 0x0000001326267227 */ /* 0x000fe200078e00ff */
[C---:B------:R-:W-:Y:S01]  /*20b0*/  ISETP.GT.AND P5, PT, R47.reuse, 0x7ff, PT ;  /* 0x000007ff2f00780c */ /* 0x040fe20003fa4270 */
[----:B------:R-:W-:Y:S02]  /*20c0*/  @!P1 STS [R35.X4+0x660], R29 ;  /* 0x0006601d23009388 */ /* 0x000fe40000004800 */
[----:B------:R-:W-:Y:S01]  /*20d0*/  IMAD R18, R38, R18, R19 ;  /* 0x0000001226127224 */ /* 0x000fe200078e0213 */
[C---:B------:R-:W-:Y:S01]  /*20e0*/  ISETP.GT.AND P1, PT, R47.reuse, 0x37f, PT ;  /* 0x0000037f2f00780c */ /* 0x040fe20003f24270 */
[----:B-----5:R-:W-:Y:S01]  /*20f0*/  @!P2 STS [R35.X4+0x440], R32 ;  /* 0x000440202300a388 */ /* 0x020fe20000004800 */
[----:B------:R-:W-:-:S03]  /*2100*/  ISETP.GT.AND P2, PT, R47, 0x3ff, PT ;  /* 0x000003ff2f00780c */ /* 0x000fc60003f44270 */
[----:B----4-:R-:W-:Y:S01]  /*2110*/  @!P0 STS [R35.X4+0x880], R27 ;  /* 0x0008801b23008388 */ /* 0x010fe20000004800 */
[----:B------:R-:W-:-:S03]  /*2120*/  ISETP.GT.AND P0, PT, R47, 0x2ff, PT ;  /* 0x000002ff2f00780c */ /* 0x000fc60003f04270 */
[----:B---3--:R-:W-:Y:S01]  /*2130*/  @!P4 STS [R35.X4+0xaa0], R26 ;  /* 0x000aa01a2300c388 */ /* 0x008fe20000004800 */
[----:B------:R-:W-:Y:S02]  /*2140*/  ISETP.GT.U32.AND P4, PT, R37, R18, PT ;  /* 0x000000122500720c */ /* 0x000fe40003f84070 */
[C---:B------:R-:W-:Y:S01]  /*2150*/  ISETP.GT.AND P6, PT, R47.reuse, 0x7f, PT ;  /* 0x0000007f2f00780c */ /* 0x040fe20003fc4270 */
[----:B------:R-:W-:Y:S01]  /*2160*/  @!P5 STS [R35.X4], R34 ;  /* 0x000000222300d388 */ /* 0x000fe20000004800 */
[----:B------:R-:W-:-:S09]  /*2170*/  ISETP.GT.AND P5, PT, R47, 0x47f, PT ;  /* 0x0000047f2f00780c */ /* 0x000fd20003fa4270 */
[----:B------:R-:W-:Y:S01]  /*2180*/  @!P4 IMAD.IADD R18, R18, 0x1, -R37 ;  /* 0x000000011212c824 */ /* 0x000fe200078e0a25 */
[----:B------:R-:W-:Y:S01]  /*2190*/  @!P3 STS [R35.X4+0xcc0], R25 ;  /* 0x000cc0192300b388 */ /* 0x000fe20000004800 */
[C---:B------:R-:W-:Y:S02]  /*21a0*/  ISETP.GT.AND P3, PT, R47.reuse, 0x27f, PT ;  /* 0x0000027f2f00780c */ /* 0x040fe40003f64270 */
[----:B------:R-:W-:Y:S02]  /*21b0*/  LOP3.LUT R6, R6, c[0x0][0x1c0], RZ, 0x3c, !PT ;  /* 0x0000700006067a12 */ /* 0x000fe400078e3cff */
[----:B------:R-:W-:Y:S01]  /*21c0*/  @!P4 IADD3 R38, R38, 0x1, RZ ;  /* 0x000000012626c810 */ /* 0x000fe20007ffe0ff */
[----:B------:R-:W-:Y:S04]  /*21d0*/  @!P5 STS [R35.X4+0xee0], R24 ;  /* 0x000ee0182300d388 */ /* 0x000fe80000004800 */
[----:B------:R-:W-:Y:S01]  /*21e0*/  @!P2 STS [R35.X4+0x1100], R23 ;  /* 0x001100172300a388 */ /* 0x000fe20000004800 */
[C---:B------:R-:W-:Y:S01]  /*21f0*/  ISETP.GT.AND P2, PT, R47.reuse, 0x1ff, PT ;  /* 0x000001ff2f00780c */ /* 0x040fe20003f44270 */
[----:B------:R-:W-:Y:S02]  /*2200*/  BSSY B0, `(.L_x_11) ;  /* 0x0000030000007945 */ /* 0x000fe40003800000 */
[----:B------:R-:W-:Y:S01]  /*2210*/  @!P1 STS [R35.X4+0x1320], R22 ;  /* 0x0013201623009388 */ /* 0x000fe20000004800 */
[----:B------:R-:W-:-:S03]  /*2220*/  ISETP.GT.AND P1, PT, R47, 0x17f, PT ;  /* 0x0000017f2f00780c */ /* 0x000fc60003f24270 */
[----:B------:R0:W-:Y:S01]  /*2230*/  @!P0 STS [R35.X4+0x1540], R0 ;  /* 0x0015400023008388 */ /* 0x0001e20000004800 */
[----:B------:R-:W-:-:S03]  /*2240*/  ISETP.GT.AND P0, PT, R47, 0xff, PT ;  /* 0x000000ff2f00780c */ /* 0x000fc60003f04270 */
[----:B------:R1:W-:Y:S01]  /*2250*/  @!P3 STS [R35.X4+0x1760], R15 ;  /* 0x0017600f2300b388 */ /* 0x0003e20000004800 */
[----:B------:R-:W-:-:S03]  /*2260*/  ISETP.GE.U32.AND P3, PT, R18, R37, PT ;  /* 0x000000251200720c */ /* 0x000fc60003f66070 */
[----:B------:R1:W-:Y:S01]  /*2270*/  @!P2 STS [R35.X4+0x1980], R9 ;  /* 0x001980092300a388 */ /* 0x0003e20000004800 */
[----:B------:R-:W-:Y:S02]  /*2280*/  ISETP.GE.AND P2, PT, R6, RZ, PT ;  /* 0x000000ff0600720c */ /* 0x000fe40003f46270 */
[----:B0-----:R-:W-:Y:S01]  /*2290*/  LOP3.LUT R0, R31, R13, RZ, 0xfc, !PT ;  /* 0x0000000d1f007212 */ /* 0x001fe200078efcff */
[----:B------:R1:W-:Y:S04]  /*22a0*/  @!P6 STS [R35.X4+0x1fe0], R20 ;  /* 0x001fe0142300e388 */ /* 0x0003e80000004800 */
[----:B------:R1:W-:Y:S01]  /*22b0*/  @!P1 STS [R35.X4+0x1ba0], R10 ;  /* 0x001ba00a23009388 */ /* 0x0003e20000004800 */
[----:B------:R-:W-:-:S03]  /*22c0*/  ISETP.NE.U32.AND P1, PT, R0, RZ, PT ;  /* 0x000000ff0000720c */ /* 0x000fc60003f25070 */
[----:B------:R1:W-:Y:S01]  /*22d0*/  @!P0 STS [R35.X4+0x1dc0], R21 ;  /* 0x001dc01523008388 */ /* 0x0003e20000004800 */
[----:B------:R-:W-:Y:S02]  /*22e0*/  ISETP.NE.AND P0, PT, RZ, c[0x0][0x1c0], PT ;  /* 0x00007000ff007a0c */ /* 0x000fe40003f05270 */
[----:B------:R-:W-:-:S05]  /*22f0*/  @P3 IADD3 R38, R38, 0x1, RZ ;  /* 0x0000000126263810 */ /* 0x000fca0007ffe0ff */
[----:B------:R-:W-:-:S04]  /*2300*/  IMAD.MOV.U32 R6, RZ, RZ, R38 ;  /* 0x000000ffff067224 */ /* 0x000fc800078e0026 */
[----:B------:R-:W-:Y:S02]  /*2310*/  @!P2 IMAD.MOV R6, RZ, RZ, -R6 ;  /* 0x000000ffff06a224 */ /* 0x000fe400078e0a06 */
[----:B------:R-:W-:Y:S01]  /*2320*/  @!P0 LOP3.LUT R6, RZ, c[0x0][0x1c0], RZ, 0x33, !PT ;  /* 0x00007000ff068a12 */ /* 0x000fe200078e33ff */
[----:B------:R-:W-:Y:S05]  /*2330*/  @!P1 BRA `(.L_x_12) ;  /* 0x0000009000009947 */ /* 0x000fea0003800000 */
[----:B------:R-:W-:Y:S01]  /*2340*/  IMAD.MOV.U32 R27, RZ, RZ, R30 ;  /* 0x000000ffff1b7224 */ /* 0x000fe200078e001e */
[----:B------:R-:W-:Y:S01]  /*2350*/  MOV R24, R14 ;  /* 0x0000000e00187202 */ /* 0x000fe20000000f00 */
[----:B------:R-:W-:Y:S01]  /*2360*/  IMAD.MOV.U32 R18, RZ, RZ, R31 ;  /* 0x000000ffff127224 */ /* 0x000fe200078e001f */
[----:B------:R-:W-:Y:S02]  /*2370*/  MOV R23, R13 ;  /* 0x0000000d00177202 */ /* 0x000fe40000000f00 */
[----:B------:R-:W-:Y:S02]  /*2380*/  MOV R22, 0x23a0 ;  /* 0x000023a000167802 */ /* 0x000fe40000000f00 */
[----:B-1----:R-:W-:Y:S05]  /*2390*/  CALL.REL.NOINC `($__internal_0_$__cuda_sm20_div_s64) ;  /* 0x00003c6000007944 */ /* 0x002fea0003c00000 */
[----:B------:R-:W-:Y:S02]  /*23a0*/  MOV R50, R0 ;  /* 0x0000000000327202 */ /* 0x000fe40000000f00 */
[----:B------:R-:W-:Y:S01]  /*23b0*/  MOV R51, R21 ;  /* 0x0000001500337202 */ /* 0x000fe20000000f00 */
[----:B------:R-:W-:Y:S05]  /*23c0*/  BRA `(.L_x_13) ;  /* 0x0000013000007947 */ /* 0x000fea0003800000 */
.L_x_12:
        /* <DEDUP_REMOVED lines=19> */
.L_x_13:
[----:B------:R-:W-:Y:S05]  /*2500*/  BSYNC B0 ;  /* 0x0000000000007941 */ /* 0x000fea0003800000 */
.L_x_11:
[----:B------:R-:W-:Y:S01]  /*2510*/  BAR.SYNC.DEFER_BLOCKING 0x0 ;  /* 0x0000000000007b1d */ /* 0x000fe20000010000 */
[-C--:B------:R-:W-:Y:S01]  /*2520*/  LEA.HI R8, R8, R47.reuse, RZ, 0x3 ;  /* 0x0000002f08087211 */ /* 0x080fe200078f18ff */
[----:B------:R-:W-:Y:S01]  /*2530*/  IMAD.MOV.U32 R45, RZ, RZ, -0x800000 ;  /* 0xff800000ff2d7424 */ /* 0x000fe200078e00ff */
[----:B------:R-:W-:Y:S01]  /*2540*/  MOV R46, 0xff800000 ;  /* 0xff800000002e7802 */ /* 0x000fe20000000f00 */
[----:B------:R-:W-:Y:S01]  /*2550*/  IMAD.MOV.U32 R43, RZ, RZ, -0x800000 ;  /* 0xff800000ff2b7424 */ /* 0x000fe200078e00ff */
[----:B------:R-:W-:Y:S01]  /*2560*/  LOP3.LUT R0, R8, 0xfffffff8, RZ, 0xc0, !PT ;  /* 0xfffffff808007812 */ /* 0x000fe200078ec0ff */
[----:B------:R-:W-:Y:S01]  /*2570*/  IMAD.MOV.U32 R41, RZ, RZ, -0x800000 ;  /* 0xff800000ff297424 */ /* 0x000fe200078e00ff */
[----:B-1----:R-:W-:Y:S01]  /*2580*/  SHF.R.S32.HI R15, RZ, 0x3, R8 ;  /* 0x00000003ff0f7819 */ /* 0x002fe20000011408 */
[----:B------:R-:W-:Y:S01]  /*2590*/  IMAD.MOV.U32 R39, RZ, RZ, -0x800000 ;  /* 0xff800000ff277424 */ /* 0x000fe200078e00ff */
[----:B------:R-:W-:Y:S01]  /*25a0*/  IADD3 R47, -R0, R47, RZ ;  /* 0x0000002f002f7210 */ /* 0x000fe20007ffe1ff */
[----:B------:R-:W-:Y:S01]  /*25b0*/  IMAD.MOV.U32 R37, RZ, RZ, -0x800000 ;  /* 0xff800000ff257424 */ /* 0x000fe200078e00ff */
[----:B------:R-:W-:Y:S01]  /*25c0*/  MOV R44, 0xff800000 ;  /* 0xff800000002c7802 */ /* 0x000fe20000000f00 */
[----:B------:R-:W-:Y:S01]  /*25d0*/  IMAD.MOV.U32 R35, RZ, RZ, -0x800000 ;  /* 0xff800000ff237424 */ /* 0x000fe200078e00ff */
[----:B------:R-:W-:Y:S01]  /*25e0*/  MOV R42, 0xff800000 ;  /* 0xff800000002a7802 */ /* 0x000fe20000000f00 */
[----:B------:R-:W-:Y:S01]  /*25f0*/  IMAD R25, R47, 0x11, R15 ;  /* 0x000000112f197824 */ /* 0x000fe200078e020f */
[----:B------:R-:W-:Y:S01]  /*2600*/  MOV R40, 0xff800000 ;  /* 0xff80000000287802 */ /* 0x000fe20000000f00 */
[----:B------:R-:W-:Y:S01]  /*2610*/  IMAD.MOV.U32 R33, RZ, RZ, -0x800000 ;  /* 0xff800000ff217424 */ /* 0x000fe200078e00ff */
[----:B------:R-:W-:Y:S01]  /*2620*/  MOV R38, 0xff800000 ;  /* 0xff80000000267802 */ /* 0x000fe20000000f00 */
[----:B------:R-:W-:Y:S01]  /*2630*/  IMAD.MOV.U32 R31, RZ, RZ, -0x800000 ;  /* 0xff800000ff1f7424 */ /* 0x000fe200078e00ff */
[----:B------:R-:W-:Y:S01]  /*2640*/  MOV R36, 0xff800000 ;  /* 0xff80000000247802 */ /* 0x000fe20000000f00 */
[----:B------:R-:W-:Y:S01]  /*2650*/  ULDC.U8 UR4, c[0x0][0x329] ;  /* 0x0000ca4000047ab9 */ /* 0x000fe20000000000 */
[----:B------:R-:W-:Y:S01]  /*2660*/  MOV R34, 0xff800000 ;  /* 0xff80000000227802 */ /* 0x000fe20000000f00 */
[----:B------:R-:W-:Y:S01]  /*2670*/  BSSY B1, `(.L_x_14) ;  /* 0x000028c000017945 */ /* 0x000fe20003800000 */
[----:B------:R-:W-:Y:S01]  /*2680*/  MOV R32, 0xff800000 ;  /* 0xff80000000207802 */ /* 0x000fe20000000f00 */
[----:B------:R-:W-:Y:S01]  /*2690*/  @!P6 LDS R45, [R25.X4] ;  /* 0x00000000192de984 */ /* 0x000fe20000004800 */
[----:B------:R-:W-:-:S02]  /*26a0*/  IABS R10, R3 ;  /* 0x00000003000a7213 */ /* 0x000fc40000000000 */
[----:B------:R-:W-:Y:S01]  /*26b0*/  IABS R9, c[0x0][0x1c0] ;  /* 0x0000700000097a13 */ /* 0x000fe20000000000 */
[----:B------:R-:W0:Y:S01]  /*26c0*/  @!P6 LDS R46, [R25.X4+0x220] ;  /* 0x00022000192ee984 */ /* 0x000e220000004800 */
[----:B------:R-:W1:Y:S03]  /*26d0*/  I2F.RP R54, R10 ;  /* 0x0000000a00367306 */ /* 0x000e660000209400 */
[----:B------:R-:W2:Y:S04]  /*26e0*/  @!P6 LDS R43, [R25.X4+0x440] ;  /* 0x00044000192be984 */ /* 0x000ea80000004800 */
[----:B------:R-:W3:Y:S04]  /*26f0*/  @!P6 LDS R44, [R25.X4+0x660] ;  /* 0x00066000192ce984 */ /* 0x000ee80000004800 */
[----:B------:R-:W4:Y:S04]  /*2700*/  @!P6 LDS R41, [R25.X4+0x880] ;  /* 0x000880001929e984 */ /* 0x000f280000004800 */
[----:B------:R-:W5:Y:S01]  /*2710*/  @!P6 LDS R42, [R25.X4+0xaa0] ;  /* 0x000aa000192ae984 */ /* 0x000f620000004800 */
[----:B-1----:R-:W1:Y:S03]  /*2720*/  MUFU.RCP R54, R54 ;  /* 0x0000003600367308 */ /* 0x002e660000001000 */
[----:B------:R-:W5:Y:S04]  /*2730*/  @!P6 LDS R39, [R25.X4+0xcc0] ;  /* 0x000cc0001927e984 */ /* 0x000f680000004800 */
[----:B------:R-:W5:Y:S04]  /*2740*/  @!P6 LDS R40, [R25.X4+0xee0] ;  /* 0x000ee0001928e984 */ /* 0x000f680000004800 */
[----:B------:R-:W5:Y:S04]  /*2750*/  @!P6 LDS R37, [R25.X4+0x1100] ;  /* 0x001100001925e984 */ /* 0x000f680000004800 */
[----:B------:R-:W5:Y:S01]  /*2760*/  @!P6 LDS R38, [R25.X4+0x1320] ;  /* 0x001320001926e984 */ /* 0x000f620000004800 */
[----:B-1----:R-:W-:-:S03]  /*2770*/  IADD3 R54, R54, 0xffffffe, RZ ;  /* 0x0ffffffe36367810 */ /* 0x002fc60007ffe0ff */
[----:B------:R-:W1:Y:S01]  /*2780*/  @!P6 LDS R35, [R25.X4+0x1540] ;  /* 0x001540001923e984 */ /* 0x000e620000004800 */
[----:B------:R4:W-:Y:S03]  /*2790*/  F2I.FTZ.U32.TRUNC.NTZ R55, R54 ;  /* 0x0000003600377305 */ /* 0x0009e6000021f000 */
[----:B------:R-:W1:Y:S01]  /*27a0*/  @!P6 LDS R36, [R25.X4+0x1760] ;  /* 0x001760001924e984 */ /* 0x000e620000004800 */
[----:B0-----:R-:W-:-:S03]  /*27b0*/  FMNMX.FTZ R8, R45, R46, !PT ;  /* 0x0000002e2d087209 */ /* 0x001fc60007810000 */
[----:B------:R-:W0:Y:S01]  /*27c0*/  @!P6 LDS R33, [R25.X4+0x1980] ;  /* 0x001980001921e984 */ /* 0x000e220000004800 */
[----:B--2---:R-:W-:-:S03]  /*27d0*/  FMNMX.FTZ R8, R8, R43, !PT ;  /* 0x0000002b08087209 */ /* 0x004fc60007810000 */
[----:B------:R-:W2:Y:S01]  /*27e0*/  @!P6 LDS R34, [R25.X4+0x1ba0] ;  /* 0x001ba0001922e984 */ /* 0x000ea20000004800 */
[----:B---3--:R-:W-:-:S03]  /*27f0*/  FMNMX.FTZ R8, R8, R44, !PT ;  /* 0x0000002c08087209 */ /* 0x008fc60007810000 */
[----:B------:R-:W3:Y:S01]  /*2800*/  @!P6 LDS R31, [R25.X4+0x1dc0] ;  /* 0x001dc000191fe984 */ /* 0x000ee20000004800 */
[----:B----4-:R-:W-:Y:S01]  /*2810*/  FMNMX.FTZ R8, R8, R41, !PT ;  /* 0x0000002908087209 */ /* 0x010fe20007810000 */
[----:B------:R-:W-:Y:S02]  /*2820*/  HFMA2.MMA R54, -RZ, RZ, 0, 0 ;  /* 0x00000000ff367435 */ /* 0x000fe400000001ff */
[----:B------:R-:W4:Y:S01]  /*2830*/  @!P6 LDS R32, [R25.X4+0x1fe0] ;  /* 0x001fe0001920e984 */ /* 0x000f220000004800 */
[----:B-----5:R-:W-:-:S04]  /*2840*/  FMNMX.FTZ R8, R8, R42, !PT ;  /* 0x0000002a08087209 */ /* 0x020fc80007810000 */
[----:B------:R-:W-:-:S04]  /*2850*/  FMNMX.FTZ R8, R8, R39, !PT ;  /* 0x0000002708087209 */ /* 0x000fc80007810000 */
[----:B------:R-:W-:-:S04]  /*2860*/  FMNMX.FTZ R8, R8, R40, !PT ;  /* 0x0000002808087209 */ /* 0x000fc80007810000 */
[----:B------:R-:W-:-:S04]  /*2870*/  FMNMX.FTZ R8, R8, R37, !PT ;  /* 0x0000002508087209 */ /* 0x000fc80007810000 */
[----:B------:R-:W-:-:S04]  /*2880*/  FMNMX.FTZ R8, R8, R38, !PT ;  /* 0x0000002608087209 */ /* 0x000fc80007810000 */
[----:B-1----:R-:W-:-:S04]  /*2890*/  FMNMX.FTZ R8, R8, R35, !PT ;  /* 0x0000002308087209 */ /* 0x002fc80007810000 */
[----:B------:R-:W-:-:S04]  /*28a0*/  FMNMX.FTZ R8, R8, R36, !PT ;  /* 0x0000002408087209 */ /* 0x000fc80007810000 */
[----:B0-----:R-:W-:-:S04]  /*28b0*/  FMNMX.FTZ R8, R8, R33, !PT ;  /* 0x0000002108087209 */ /* 0x001fc80007810000 */
[----:B--2---:R-:W-:-:S04]  /*28c0*/  FMNMX.FTZ R8, R8, R34, !PT ;  /* 0x0000002208087209 */ /* 0x004fc80007810000 */
[----:B---3--:R-:W-:-:S04]  /*28d0*/  FMNMX.FTZ R8, R8, R31, !PT ;  /* 0x0000001f08087209 */ /* 0x008fc80007810000 */
[----:B----4-:R-:W-:-:S05]  /*28e0*/  FMNMX.FTZ R8, R8, R32, !PT ;  /* 0x0000002008087209 */ /* 0x010fca0007810000 */
[----:B------:R-:W0:Y:S02]  /*28f0*/  SHFL.BFLY PT, R0, R8, 0x4, 0x1f ;  /* 0x0c801f0008007f89 */ /* 0x000e2400000e0000 */
[----:B0-----:R-:W-:-:S05]  /*2900*/  FMNMX.FTZ R0, R8, R0, !PT ;  /* 0x0000000008007209 */ /* 0x001fca0007810000 */
[----:B------:R-:W0:Y:S02]  /*2910*/  SHFL.BFLY PT, R8, R0, 0x2, 0x1f ;  /* 0x0c401f0000087f89 */ /* 0x000e2400000e0000 */
[----:B0-----:R-:W-:-:S05]  /*2920*/  FMNMX.FTZ R8, R0, R8, !PT ;  /* 0x0000000800087209 */ /* 0x001fca0007810000 */
[----:B------:R-:W0:Y:S02]  /*2930*/  SHFL.BFLY PT, R0, R8, 0x1, 0x1f ;  /* 0x0c201f0008007f89 */ /* 0x000e2400000e0000 */
[----:B0-----:R-:W-:Y:S02]  /*2940*/  FMNMX.FTZ R0, R8, R0, !PT ;  /* 0x0000000008007209 */ /* 0x001fe40007810000 */
[----:B------:R-:W-:Y:S02]  /*2950*/  I2F.U32.RP R8, R9 ;  /* 0x0000000900087306 */ /* 0x000fe40000209000 */
[----:B------:R-:W-:-:S04]  /*2960*/  FSETP.NEU.FTZ.AND P0, PT, R0, -INF , PT ;  /* 0xff8000000000780b */ /* 0x000fc80003f1d000 */
[----:B------:R-:W-:-:S05]  /*2970*/  FSEL R0, R0, RZ, P0 ;  /* 0x000000ff00007208 */ /* 0x000fca0000000000 */
[C---:B------:R-:W-:Y:S02]  /*2980*/  FADD.FTZ R49, -R0.reuse, R45 ;  /* 0x0000002d00317221 */ /* 0x040fe40000010100 */
[----:B------:R-:W-:Y:S02]  /*2990*/  FADD.FTZ R30, -R0, R46 ;  /* 0x0000002e001e7221 */ /* 0x000fe40000010100 */
[----:B------:R-:W-:Y:S02]  /*29a0*/  FMUL.FTZ R49, R49, 1.4426950216293334961 ;  /* 0x3fb8aa3b31317820 */ /* 0x000fe40000410000 */
[----:B------:R-:W-:Y:S02]  /*29b0*/  FMUL.FTZ R30, R30, 1.4426950216293334961 ;  /* 0x3fb8aa3b1e1e7820 */ /* 0x000fe40000410000 */
[C---:B------:R-:W-:Y:S02]  /*29c0*/  FADD.FTZ R29, -R0.reuse, R43 ;  /* 0x0000002b001d7221 */ /* 0x040fe40000010100 */
[----:B------:R-:W-:Y:S01]  /*29d0*/  FADD.FTZ R27, -R0, R44 ;  /* 0x0000002c001b7221 */ /* 0x000fe20000010100 */
[----:B------:R-:W-:Y:S01]  /*29e0*/  MUFU.EX2 R49, R49 ;  /* 0x0000003100317308 */ /* 0x000fe20000000800 */
[----:B------:R-:W-:-:S02]  /*29f0*/  FMUL.FTZ R29, R29, 1.4426950216293334961 ;  /* 0x3fb8aa3b1d1d7820 */ /* 0x000fc40000410000 */
[----:B------:R-:W-:Y:S02]  /*2a00*/  FMUL.FTZ R27, R27, 1.4426950216293334961 ;  /* 0x3fb8aa3b1b1b7820 */ /* 0x000fe40000410000 */
[C---:B------:R-:W-:Y:S02]  /*2a10*/  FADD.FTZ R26, -R0.reuse, R41 ;  /* 0x00000029001a7221 */ /* 0x040fe40000010100 */
[----:B------:R-:W-:Y:S01]  /*2a20*/  FADD.FTZ R24, -R0, R42 ;  /* 0x0000002a00187221 */ /* 0x000fe20000010100 */
[----:B------:R-:W0:Y:S01]  /*2a30*/  MUFU.EX2 R30, R30 ;  /* 0x0000001e001e7308 */ /* 0x000e220000000800 */
[----:B------:R-:W-:Y:S02]  /*2a40*/  FMUL.FTZ R26, R26, 1.4426950216293334961 ;  /* 0x3fb8aa3b1a1a7820 */ /* 0x000fe40000410000 */
[----:B------:R-:W-:Y:S02]  /*2a50*/  FMUL.FTZ R24, R24, 1.4426950216293334961 ;  /* 0x3fb8aa3b18187820 */ /* 0x000fe40000410000 */
[----:B------:R-:W-:-:S02]  /*2a60*/  FADD.FTZ R23, -R0, R39 ;  /* 0x0000002700177221 */ /* 0x000fc40000010100 */
[----:B------:R-:W-:Y:S01]  /*2a70*/  FADD.FTZ R22, -R0, R40 ;  /* 0x0000002800167221 */ /* 0x000fe20000010100 */
[----:B------:R-:W1:Y:S01]  /*2a80*/  MUFU.EX2 R29, R29 ;  /* 0x0000001d001d7308 */ /* 0x000e620000000800 */
[----:B------:R-:W-:Y:S02]  /*2a90*/  FMUL.FTZ R23, R23, 1.4426950216293334961 ;  /* 0x3fb8aa3b17177820 */ /* 0x000fe40000410000 */
[----:B------:R-:W-:Y:S02]  /*2aa0*/  FMUL.FTZ R22, R22, 1.4426950216293334961 ;  /* 0x3fb8aa3b16167820 */ /* 0x000fe40000410000 */
[C---:B------:R-:W-:Y:S02]  /*2ab0*/  FADD.FTZ R21, -R0.reuse, R37 ;  /* 0x0000002500157221 */ /* 0x040fe40000010100 */
[----:B------:R-:W-:Y:S01]  /*2ac0*/  FADD.FTZ R20, -R0, R38 ;  /* 0x0000002600147221 */ /* 0x000fe20000010100 */
[----:B------:R-:W2:Y:S01]  /*2ad0*/  MUFU.EX2 R27, R27 ;  /* 0x0000001b001b7308 */ /* 0x000ea20000000800 */
[----:B0-----:R-:W-:-:S02]  /*2ae0*/  FADD.FTZ R30, R49, R30 ;  /* 0x0000001e311e7221 */ /* 0x001fc40000010000 */
[----:B------:R-:W-:Y:S02]  /*2af0*/  FMUL.FTZ R21, R21, 1.4426950216293334961 ;  /* 0x3fb8aa3b15157820 */ /* 0x000fe40000410000 */
[----:B------:R-:W-:Y:S02]  /*2b00*/  FMUL.FTZ R20, R20, 1.4426950216293334961 ;  /* 0x3fb8aa3b14147820 */ /* 0x000fe40000410000 */
[----:B------:R-:W-:Y:S01]  /*2b10*/  FADD.FTZ R19, -R0, R35 ;  /* 0x0000002300137221 */ /* 0x000fe20000010100 */
[----:B------:R-:W0:Y:S01]  /*2b20*/  MUFU.EX2 R26, R26 ;  /* 0x0000001a001a7308 */ /* 0x000e220000000800 */
[----:B-1----:R-:W-:Y:S02]  /*2b30*/  FADD.FTZ R30, R30, R29 ;  /* 0x0000001d1e1e7221 */ /* 0x002fe40000010000 */
[----:B------:R-:W-:Y:S02]  /*2b40*/  FMUL.FTZ R19, R19, 1.4426950216293334961 ;  /* 0x3fb8aa3b13137820 */ /* 0x000fe40000410000 */
[----:B------:R-:W-:-:S02]  /*2b50*/  FADD.FTZ R18, -R0, R36 ;  /* 0x0000002400127221 */ /* 0x000fc40000010100 */
[----:B------:R-:W-:Y:S01]  /*2b60*/  FADD.FTZ R29, -R0, R33 ;  /* 0x00000021001d7221 */ /* 0x000fe20000010100 */
[----:B------:R-:W1:Y:S01]  /*2b70*/  MUFU.EX2 R24, R24 ;  /* 0x0000001800187308 */ /* 0x000e620000000800 */
[----:B--2---:R-:W-:Y:S01]  /*2b80*/  FADD.FTZ R27, R30, R27 ;  /* 0x0000001b1e1b7221 */ /* 0x004fe20000010000 */
[----:B------:R-:W-:Y:S01]  /*2b90*/  MOV R30, 0x7f800000 ;  /* 0x7f800000001e7802 */ /* 0x000fe20000000f00 */
[----:B------:R-:W-:Y:S02]  /*2ba0*/  FMUL.FTZ R18, R18, 1.4426950216293334961 ;  /* 0x3fb8aa3b12127820 */ /* 0x000fe40000410000 */
[----:B------:R-:W-:-:S03]  /*2bb0*/  FMUL.FTZ R29, R29, 1.4426950216293334961 ;  /* 0x3fb8aa3b1d1d7820 */ /* 0x000fc60000410000 */
[----:B------:R-:W2:Y:S01]  /*2bc0*/  MUFU.EX2 R23, R23 ;  /* 0x0000001700177308 */ /* 0x000ea20000000800 */
[----:B0-----:R-:W-:Y:S02]  /*2bd0*/  FADD.FTZ R27, R27, R26 ;  /* 0x0000001a1b1b7221 */ /* 0x001fe40000010000 */
[----:B------:R-:W-:-:S04]  /*2be0*/  FADD.FTZ R26, -R0, R34 ;  /* 0x00000022001a7221 */ /* 0x000fc80000010100 */
[----:B------:R-:W-:Y:S01]  /*2bf0*/  FMUL.FTZ R26, R26, 1.4426950216293334961 ;  /* 0x3fb8aa3b1a1a7820 */ /* 0x000fe20000410000 */
[----:B------:R-:W0:Y:S01]  /*2c00*/  MUFU.EX2 R22, R22 ;  /* 0x0000001600167308 */ /* 0x000e220000000800 */
[----:B-1----:R-:W-:-:S07]  /*2c10*/  FADD.FTZ R24, R27, R24 ;  /* 0x000000181b187221 */ /* 0x002fce0000010000 */
[----:B------:R-:W1:Y:S01]  /*2c20*/  MUFU.EX2 R21, R21 ;  /* 0x0000001500157308 */ /* 0x000e620000000800 */
[----:B--2---:R-:W-:Y:S02]  /*2c30*/  FADD.FTZ R24, R24, R23 ;  /* 0x0000001718187221 */ /* 0x004fe40000010000 */
[----:B------:R-:W-:-:S04]  /*2c40*/  FADD.FTZ R23, -R0, R31 ;  /* 0x0000001f00177221 */ /* 0x000fc80000010100 */
[----:B------:R-:W-:Y:S01]  /*2c50*/  FMUL.FTZ R23, R23, 1.4426950216293334961 ;  /* 0x3fb8aa3b17177820 */ /* 0x000fe20000410000 */
[----:B------:R-:W2:Y:S01]  /*2c60*/  MUFU.EX2 R20, R20 ;  /* 0x0000001400147308 */ /* 0x000ea20000000800 */
[----:B0-----:R-:W-:-:S07]  /*2c70*/  FADD.FTZ R22, R24, R22 ;  /* 0x0000001618167221 */ /* 0x001fce0000010000 */
[----:B------:R-:W0:Y:S01]  /*2c80*/  MUFU.EX2 R19, R19 ;  /* 0x0000001300137308 */ /* 0x000e220000000800 */
[----:B-1----:R-:W-:Y:S02]  /*2c90*/  FADD.FTZ R22, R22, R21 ;  /* 0x0000001516167221 */ /* 0x002fe40000010000 */
[----:B------:R-:W-:-:S04]  /*2ca0*/  FADD.FTZ R21, -R0, R32 ;  /* 0x0000002000157221 */ /* 0x000fc80000010100 */
[----:B------:R-:W-:Y:S01]  /*2cb0*/  FMUL.FTZ R21, R21, 1.4426950216293334961 ;  /* 0x3fb8aa3b15157820 */ /* 0x000fe20000410000 */
[----:B------:R-:W1:Y:S01]  /*2cc0*/  MUFU.EX2 R18, R18 ;  /* 0x0000001200127308 */ /* 0x000e620000000800 */
[----:B--2---:R-:W-:-:S07]  /*2cd0*/  FADD.FTZ R20, R22, R20 ;  /* 0x0000001416147221 */ /* 0x004fce0000010000 */
[----:B------:R-:W2:Y:S01]  /*2ce0*/  MUFU.EX2 R29, R29 ;  /* 0x0000001d001d7308 */ /* 0x000ea20000000800 */
[----:B0-----:R-:W-:Y:S01]  /*2cf0*/  FADD.FTZ R19, R20, R19 ;  /* 0x0000001314137221 */ /* 0x001fe20000010000 */
[----:B------:R-:W-:-:S06]  /*2d00*/  IADD3 R20, R7, R10, RZ ;  /* 0x0000000a07147210 */ /* 0x000fcc0007ffe0ff */
[----:B------:R-:W0:Y:S01]  /*2d10*/  MUFU.EX2 R26, R26 ;  /* 0x0000001a001a7308 */ /* 0x000e220000000800 */
[----:B-1----:R-:W-:-:S07]  /*2d20*/  FADD.FTZ R18, R19, R18 ;  /* 0x0000001213127221 */ /* 0x002fce0000010000 */
[----:B------:R-:W1:Y:S01]  /*2d30*/  MUFU.EX2 R23, R23 ;  /* 0x0000001700177308 */ /* 0x000e620000000800 */
[----:B--2---:R-:W-:-:S07]  /*2d40*/  FADD.FTZ R29, R18, R29 ;  /* 0x0000001d121d7221 */ /* 0x004fce0000010000 */
[----:B------:R-:W2:Y:S01]  /*2d50*/  MUFU.EX2 R21, R21 ;  /* 0x0000001500157308 */ /* 0x000ea20000000800 */
[----:B0-----:R-:W-:-:S04]  /*2d60*/  FADD.FTZ R26, R29, R26 ;  /* 0x0000001a1d1a7221 */ /* 0x001fc80000010000 */
[----:B-1----:R-:W-:-:S03]  /*2d70*/  FADD.FTZ R23, R26, R23 ;  /* 0x000000171a177221 */ /* 0x002fc60000010000 */
[----:B------:R2:W0:Y:S01]  /*2d80*/  MUFU.RCP R19, R8 ;  /* 0x0000000800137308 */ /* 0x0004220000001000 */
[----:B------:R-:W-:Y:S02]  /*2d90*/  IMAD.MOV.U32 R26, RZ, RZ, RZ ;  /* 0x000000ffff1a7224 */ /* 0x000fe400078e00ff */
[----:B--2---:R-:W-:Y:S01]  /*2da0*/  FADD.FTZ R8, R23, R21 ;  /* 0x0000001517087221 */ /* 0x004fe20000010000 */
[----:B0-----:R-:W-:Y:S01]  /*2db0*/  IADD3 R19, R19, 0xffffffe, RZ ;  /* 0x0ffffffe13137810 */ /* 0x001fe20007ffe0ff */
[----:B------:R-:W-:-:S03]  /*2dc0*/  IMAD.MOV R21, RZ, RZ, -R55 ;  /* 0x000000ffff157224 */ /* 0x000fc600078e0a37 */
[----:B------:R-:W0:Y:S01]  /*2dd0*/  SHFL.BFLY PT, R18, R8, 0x4, 0x1f ;  /* 0x0c801f0008127f89 */ /* 0x000e2200000e0000 */
[----:B------:R1:W2:Y:S01]  /*2de0*/  F2I.FTZ.U32.TRUNC.NTZ R27, R19 ;  /* 0x00000013001b7305 */ /* 0x0002a2000021f000 */
[----:B------:R-:W-:-:S04]  /*2df0*/  IMAD R21, R21, R10, RZ ;  /* 0x0000000a15157224 */ /* 0x000fc800078e02ff */
[----:B------:R-:W-:Y:S01]  /*2e00*/  IMAD.HI.U32 R21, R55, R21, R54 ;  /* 0x0000001537157227 */ /* 0x000fe200078e0036 */
[----:B-1----:R-:W-:-:S03]  /*2e10*/  IABS R19, R20 ;  /* 0x0000001400137213 */ /* 0x002fc60000000000 */
[----:B--2---:R-:W-:Y:S01]  /*2e20*/  IMAD.MOV R7, RZ, RZ, -R27 ;  /* 0x000000ffff077224 */ /* 0x004fe200078e0a1b */
[----:B------:R-:W-:-:S03]  /*2e30*/  MOV R23, R19 ;  /* 0x0000001300177202 */ /* 0x000fc60000000f00 */
[----:B------:R-:W-:Y:S01]  /*2e40*/  IMAD R7, R7, R9, RZ ;  /* 0x0000000907077224 */ /* 0x000fe200078e02ff */
[----:B------:R-:W-:Y:S01]  /*2e50*/  IABS R19, c[0x0][0x1c0] ;  /* 0x0000700000137a13 */ /* 0x000fe20000000000 */
[----:B0-----:R-:W-:Y:S01]  /*2e60*/  FADD.FTZ R18, R8, R18 ;  /* 0x0000001208127221 */ /* 0x001fe20000010000 */
[----:B------:R-:W-:Y:S01]  /*2e70*/  IABS R8, R3 ;  /* 0x0000000300087213 */ /* 0x000fe20000000000 */
[----:B------:R-:W-:Y:S01]  /*2e80*/  IMAD.HI.U32 R21, R21, R23, RZ ;  /* 0x0000001715157227 */ /* 0x000fe200078e00ff */
[----:B------:R-:W-:Y:S02]  /*2e90*/  IADD3 R19, RZ, -R19, RZ ;  /* 0x80000013ff137210 */ /* 0x000fe40007ffe0ff */
[----:B------:R-:W0:Y:S01]  /*2ea0*/  SHFL.BFLY PT, R22, R18, 0x2, 0x1f ;  /* 0x0c401f0012167f89 */ /* 0x000e2200000e0000 */
[----:B------:R-:W-:Y:S02]  /*2eb0*/  IMAD.MOV R8, RZ, RZ, -R8 ;  /* 0x000000ffff087224 */ /* 0x000fe400078e0a08 */
[----:B------:R-:W-:-:S04]  /*2ec0*/  IMAD.HI.U32 R7, R27, R7, R26 ;  /* 0x000000071b077227 */ /* 0x000fc800078e001a */
[----:B------:R-:W-:Y:S02]  /*2ed0*/  IMAD R8, R21, R8, R23 ;  /* 0x0000000815087224 */ /* 0x000fe400078e0217 */
[----:B------:R-:W-:-:S03]  /*2ee0*/  IMAD.HI.U32 R7, R7, R23, RZ ;  /* 0x0000001707077227 */ /* 0x000fc600078e00ff */
[----:B------:R-:W-:Y:S01]  /*2ef0*/  ISETP.GT.U32.AND P0, PT, R10, R8, PT ;  /* 0x000000080a00720c */ /* 0x000fe20003f04070 */
[----:B------:R-:W-:-:S05]  /*2f00*/  IMAD R19, R7, R19, R23 ;  /* 0x0000001307137224 */ /* 0x000fca00078e0217 */
[----:B------:R-:W-:Y:S01]  /*2f10*/  ISETP.GT.U32.AND P5, PT, R9, R19, PT ;  /* 0x000000130900720c */ /* 0x000fe20003fa4070 */
[----:B0-----:R-:W-:-:S06]  /*2f20*/  FADD.FTZ R22, R18, R22 ;  /* 0x0000001612167221 */ /* 0x001fcc0000010000 */
[----:B------:R-:W-:Y:S01]  /*2f30*/  @!P0 IADD3 R21, R21, 0x1, RZ ;  /* 0x0000000115158810 */ /* 0x000fe20007ffe0ff */
[----:B------:R-:W-:Y:S01]  /*2f40*/  @!P0 IMAD.IADD R8, R8, 0x1, -R10 ;  /* 0x0000000108088824 */ /* 0x000fe200078e0a0a */
[----:B------:R-:W-:Y:S01]  /*2f50*/  ISETP.GT.AND P0, PT, R3, RZ, PT ;  /* 0x000000ff0300720c */ /* 0x000fe20003f04270 */
[----:B------:R-:W0:Y:S03]  /*2f60*/  SHFL.BFLY PT, R18, R22, 0x1, 0x1f ;  /* 0x0c201f0016127f89 */ /* 0x000e2600000e0000 */
[-C--:B------:R-:W-:Y:S02]  /*2f70*/  ISETP.GE.U32.AND P4, PT, R8, R10.reuse, PT ;  /* 0x0000000a0800720c */ /* 0x080fe40003f86070 */
[----:B------:R-:W-:Y:S02]  /*2f80*/  LOP3.LUT R8, R20, R10, RZ, 0x3c, !PT ;  /* 0x0000000a14087212 */ /* 0x000fe400078e3cff */
[----:B------:R-:W-:-:S02]  /*2f90*/  @!P5 IADD3 R19, R19, -R9, RZ ;  /* 0x800000091313d210 */ /* 0x000fc40007ffe0ff */
[----:B------:R-:W-:Y:S02]  /*2fa0*/  ISETP.GE.AND P3, PT, R8, RZ, PT ;  /* 0x000000ff0800720c */ /* 0x000fe40003f66270 */
[----:B------:R-:W-:Y:S01]  /*2fb0*/  ISETP.GE.U32.AND P1, PT, R19, R9, PT ;  /* 0x000000091300720c */ /* 0x000fe20003f26070 */
[----:B------:R-:W1:Y:S01]  /*2fc0*/  S2R R8, SR_TID.X ;  /* 0x0000000000087919 */ /* 0x000e620000002100 */
[----:B------:R-:W-:Y:S02]  /*2fd0*/  LOP3.LUT R20, R20, c[0x0][0x1c0], RZ, 0x3c, !PT ;  /* 0x0000700014147a12 */ /* 0x000fe400078e3cff */
[----:B------:R-:W-:Y:S02]  /*2fe0*/  @!P5 IADD3 R7, R7, 0x1, RZ ;  /* 0x000000010707d810 */ /* 0x000fe40007ffe0ff */
[----:B------:R-:W-:Y:S02]  /*2ff0*/  ISETP.GE.AND P2, PT, R20, RZ, PT ;  /* 0x000000ff1400720c */ /* 0x000fe40003f46270 */
[----:B------:R-:W-:-:S02]  /*3000*/  @P4 IADD3 R21, R21, 0x1, RZ ;  /* 0x0000000115154810 */ /* 0x000fc40007ffe0ff */
[----:B------:R-:W-:Y:S02]  /*3010*/  ISETP.GT.AND P4, PT, R4, RZ, PT ;  /* 0x000000ff0400720c */ /* 0x000fe40003f84270 */
[----:B------:R-:W-:Y:S01]  /*3020*/  ISETP.NE.AND P5, PT, R3, RZ, PT ;  /* 0x000000ff0300720c */ /* 0x000fe20003fa5270 */
[----:B------:R-:W-:Y:S01]  /*3030*/  @!P3 IMAD.MOV R21, RZ, RZ, -R21 ;  /* 0x000000ffff15b224 */ /* 0x000fe200078e0a15 */
[----:B------:R-:W-:Y:S01]  /*3040*/  @P1 IADD3 R7, R7, 0x1, RZ ;  /* 0x0000000107071810 */ /* 0x000fe20007ffe0ff */
[----:B0-----:R-:W-:Y:S01]  /*3050*/  FADD.FTZ R18, R22, R18 ;  /* 0x0000001216127221 */ /* 0x001fe20000010000 */
[----:B------:R-:W-:Y:S02]  /*3060*/  SHF.R.S32.HI R22, RZ, 0x1f, R3 ;  /* 0x0000001fff167819 */ /* 0x000fe40000011403 */
[----:B------:R-:W-:Y:S02]  /*3070*/  LEA.HI.SX32 R9, R3, 0x1, 0x1 ;  /* 0x0000000103097811 */ /* 0x000fe400078f0aff */
[----:B------:R-:W-:Y:S01]  /*3080*/  FSETP.NE.FTZ.AND P1, PT, R18, RZ, PT ;  /* 0x000000ff1200720b */ /* 0x000fe20003f35000 */
[----:B------:R-:W-:Y:S01]  /*3090*/  @!P0 IMAD.MOV R9, RZ, RZ, R22 ;  /* 0x000000ffff098224 */ /* 0x000fe200078e0216 */
[----:B------:R-:W-:-:S02]  /*30a0*/  ISETP.NE.AND P0, PT, RZ, c[0x0][0x1c0], PT ;  /* 0x00007000ff007a0c */ /* 0x000fc40003f05270 */
[----:B------:R-:W-:Y:S02]  /*30b0*/  @!P2 IADD3 R7, -R7, RZ, RZ ;  /* 0x000000ff0707a210 */ /* 0x000fe40007ffe1ff */
[----:B------:R-:W-:Y:S02]  /*30c0*/  SHF.R.S32.HI R19, RZ, 0x1f, R4 ;  /* 0x0000001fff137819 */ /* 0x000fe40000011404 */
[----:B-1----:R-:W-:Y:S02]  /*30d0*/  LOP3.LUT P2, RZ, R8, 0x7, RZ, 0xc0, !PT ;  /* 0x0000000708ff7812 */ /* 0x002fe4000784c0ff */
[----:B------:R-:W-:Y:S02]  /*30e0*/  LEA.HI.SX32 R20, R4, 0x1, 0x1 ;  /* 0x0000000104147811 */ /* 0x000fe400078f0aff */
[----:B------:R-:W-:Y:S01]  /*30f0*/  @!P4 IADD3 R20, R19, RZ, RZ ;  /* 0x000000ff1314c210 */ /* 0x000fe20007ffe0ff */
[----:B------:R-:W0:Y:S01]  /*3100*/  @P1 MUFU.LG2 R18, R18 ;  /* 0x0000001200121308 */ /* 0x000e220000000c00 */
[----:B------:R-:W-:-:S02]  /*3110*/  ISETP.GT.OR P2, PT, R8, 0x7f, P2 ;  /* 0x0000007f0800780c */ /* 0x000fc40001744670 */
[----:B------:R-:W-:Y:S02]  /*3120*/  MOV R19, c[0x0][0x214] ;  /* 0x0000850000137a02 */ /* 0x000fe40000000f00 */
[----:B------:R-:W-:Y:S02]  /*3130*/  ISETP.NE.AND P3, PT, RZ, UR4, PT ;  /* 0x00000004ff007c0c */ /* 0x000fe4000bf65270 */
[----:B------:R-:W-:Y:S02]  /*3140*/  @!P5 LOP3.LUT R21, RZ, R10, RZ, 0x33, !PT ;  /* 0x0000000aff15d212 */ /* 0x000fe400078e33ff */
[----:B------:R-:W-:Y:S02]  /*3150*/  SEL R10, R19, 0x1, !P3 ;  /* 0x00000001130a7807 */ /* 0x000fe40005800000 */
[----:B------:R-:W-:Y:S02]  /*3160*/  @!P0 LOP3.LUT R7, RZ, c[0x0][0x1c0], RZ, 0x33, !PT ;  /* 0x00007000ff078a12 */ /* 0x000fe400078e33ff */
[----:B------:R-:W-:Y:S01]  /*3170*/  ISETP.LT.U32.AND P0, PT, R52, R21, PT ;  /* 0x000000153400720c */ /* 0x000fe20003f01070 */
[-C--:B------:R-:W-:Y:S01]  /*3180*/  IMAD R6, R6, R10.reuse, RZ ;  /* 0x0000000a06067224 */ /* 0x080fe200078e02ff */
[----:B------:R-:W-:Y:S01]  /*3190*/  SHF.R.S32.HI R19, RZ, 0x1f, R21 ;  /* 0x0000001fff137819 */ /* 0x000fe20000011415 */
[----:B------:R-:W-:-:S02]  /*31a0*/  IMAD R8, R7, R10, RZ ;  /* 0x0000000a07087224 */ /* 0x000fc400078e02ff */
[----:B------:R-:W-:Y:S01]  /*31b0*/  IMAD R7, R6, R20, RZ ;  /* 0x0000001406077224 */ /* 0x000fe200078e02ff */
[----:B------:R-:W-:Y:S01]  /*31c0*/  ISETP.LT.AND.EX P0, PT, R53, R19, PT, P0 ;  /* 0x000000133500720c */ /* 0x000fe20003f01300 */
[----:B------:R-:W-:Y:S02]  /*31d0*/  IMAD R8, R9, R8, RZ ;  /* 0x0000000809087224 */ /* 0x000fe400078e02ff */
[----:B0-----:R-:W-:Y:S01]  /*31e0*/  @P1 FFMA.FTZ R30, R18, 0.69314718246459960938, R0 ;  /* 0x3f317218121e1823 */ /* 0x001fe20000010000 */
[----:B------:R-:W-:Y:S02]  /*31f0*/  SEL R10, R52, R21, P0 ;  /* 0x00000015340a7207 */ /* 0x000fe40000000000 */
[----:B------:R-:W-:Y:S01]  /*3200*/  SEL R9, R53, R19, P0 ;  /* 0x0000001335097207 */ /* 0x000fe20000000000 */
[----:B------:R-:W-:Y:S05]  /*3210*/  @P2 BRA `(.L_x_15) ;  /* 0x00001d1000002947 */ /* 0x000fea0003800000 */
[----:B------:R-:W-:Y:S01]  /*3220*/  ULDC.U8 UR4, c[0x0][0x328] ;  /* 0x0000ca0000047ab9 */ /* 0x000fe20000000000 */
[----:B------:R-:W-:Y:S02]  /*3230*/  IADD3 R52, P0, R15, UR7, RZ ;  /* 0x000000070f347c10 */ /* 0x000fe4000ff1e0ff */
[----:B------:R-:W-:-:S02]  /*3240*/  ISETP.NE.AND P1, PT, RZ, UR4, PT ;  /* 0x00000004ff007c0c */ /* 0x000fc4000bf25270 */
[----:B------:R-:W-:-:S11]  /*3250*/  LEA.HI.X.SX32 R53, R15, UR6, 0x1, P0 ;  /* 0x000000060f357c11 */ /* 0x000fd600080f0eff */
[----:B------:R-:W-:Y:S05]  /*3260*/  @!P1 BRA `(.L_x_16) ;  /* 0x00001c9000009947 */ /* 0x000fea0003800000 */
[----:B------:R-:W-:Y:S01]  /*3270*/  ISETP.GE.U32.AND P1, PT, R52, R28, PT ;  /* 0x0000001c3400720c */ /* 0x000fe20003f26070 */
[----:B------:R-:W-:-:S03]  /*3280*/  IMAD.MOV.U32 R6, RZ, RZ, c[0x0][0x1c0] ;  /* 0x00007000ff067624 */ /* 0x000fc600078e00ff */
[----:B------:R-:W-:Y:S02]  /*3290*/  ISETP.GE.AND.EX P1, PT, R53, R5, PT, P1 ;  /* 0x000000053500720c */ /* 0x000fe40003f26310 */
[----:B------:R-:W-:Y:S02]  /*32a0*/  ISETP.LT.U32.AND P0, PT, R6, 0x1, PT ;  /* 0x000000010600780c */ /* 0x000fe40003f01070 */
[----:B------:R-:W-:-:S04]  /*32b0*/  SHF.R.S32.HI R0, RZ, 0x1f, R6 ;  /* 0x0000001fff007819 */ /* 0x000fc80000011406 */
[----:B------:R-:W-:-:S04]  /*32c0*/  ISETP.LT.AND.EX P0, PT, R0, RZ, PT, P0 ;  /* 0x000000ff0000720c */ /* 0x000fc80003f01300 */
[----:B------:R-:W-:Y:S02]  /*32d0*/  SEL R6, R6, 0x1, P0 ;  /* 0x0000000106067807 */ /* 0x000fe40000000000 */
[----:B------:R-:W-:Y:S01]  /*32e0*/  SEL R5, R0, RZ, P0 ;  /* 0x000000ff00057207 */ /* 0x000fe20000000000 */
[----:B------:R-:W-:Y:S05]  /*32f0*/  @P1 BRA `(.L_x_15) ;  /* 0x00001c3000001947 */ /* 0x000fea0003800000 */
[----:B------:R-:W-:Y:S01]  /*3300*/  IADD3 R0, P1, R6, 0x1, RZ ;  /* 0x0000000106007810 */ /* 0x000fe20007f3e0ff */
[----:B------:R-:W-:Y:S03]  /*3310*/  BSSY B0, `(.L_x_17) ;  /* 0x0000036000007945 */ /* 0x000fe60003800000 */
[----:B------:R-:W-:Y:S01]  /*3320*/  ISETP.GE.U32.AND P0, PT, R0, 0x3, PT ;  /* 0x000000030000780c */ /* 0x000fe20003f06070 */
[----:B------:R-:W-:-:S05]  /*3330*/  IMAD.X R0, RZ, RZ, R5, P1 ;  /* 0x000000ffff007224 */ /* 0x000fca00008e0605 */
[----:B------:R-:W-:-:S04]  /*3340*/  ISETP.GE.U32.AND.EX P0, PT, R0, RZ, PT, P0 ;  /* 0x000000ff0000720c */ /* 0x000fc80003f06100 */
[----:B------:R-:W-:Y:S02]  /*3350*/  SEL R0, R5, RZ, !P0 ;  /* 0x000000ff05007207 */ /* 0x000fe40004000000 */
[----:B------:R-:W-:-:S03]  /*3360*/  SEL R18, R6, RZ, !P0 ;  /* 0x000000ff06127207 */ /* 0x000fc60004000000 */
[-C--:B------:R-:W-:Y:S02]  /*3370*/  IMAD R0, R0, R48.reuse, RZ ;  /* 0x0000003000007224 */ /* 0x080fe400078e02ff */
[----:B------:R-:W-:-:S04]  /*3380*/  IMAD.WIDE.U32 R20, R18, R48, RZ ;  /* 0x0000003012147225 */ /* 0x000fc800078e00ff */
[----:B------:R-:W-:Y:S02]  /*3390*/  IMAD R0, R18, R2, R0 ;  /* 0x0000000212007224 */ /* 0x000fe400078e0200 */
[----:B------:R-:W-:-:S03]  /*33a0*/  IMAD.WIDE.U32 R56, R20, R6, RZ ;  /* 0x0000000614387225 */ /* 0x000fc600078e00ff */
[----:B------:R-:W-:-:S05]  /*33b0*/  IADD3 R0, R21, R0, RZ ;  /* 0x0000000015007210 */ /* 0x000fca0007ffe0ff */
[----:B------:R-:W-:-:S04]  /*33c0*/  IMAD R19, R0, R6, RZ ;  /* 0x0000000600137224 */ /* 0x000fc800078e02ff */
[----:B------:R-:W-:-:S04]  /*33d0*/  IMAD R19, R5, R20, R19 ;  /* 0x0000001405137224 */ /* 0x000fc800078e0213 */
[----:B------:R-:W-:-:S05]  /*33e0*/  IMAD.IADD R19, R57, 0x1, R19 ;  /* 0x0000000139137824 */ /* 0x000fca00078e0213 */
        /* <DEDUP_REMOVED lines=9> */
[-C--:B------:R-:W-:Y:S02]  /*3480*/  IADD3 R20, P0, RZ, -R0.reuse, RZ ;  /* 0x80000000ff147210 */ /* 0x080fe40007f1e0ff */
[----:B------:R-:W-:Y:S02]  /*3490*/  MOV R58, R0 ;  /* 0x00000000003a7202 */ /* 0x000fe40000000f00 */
[-C--:B------:R-:W-:Y:S01]  /*34a0*/  IADD3.X R18, RZ, ~R21.reuse, RZ, P0, !PT ;  /* 0x80000015ff127210 */ /* 0x080fe200007fe4ff */
[----:B------:R-:W-:Y:S01]  /*34b0*/  IMAD.WIDE.U32 R52, R56, R20, R52 ;  /* 0x0000001438347225 */ /* 0x000fe200078e0034 */
[----:B------:R-:W-:-:S03]  /*34c0*/  MOV R59, R21 ;  /* 0x00000015003b7202 */ /* 0x000fc60000000f00 */
[----:B------:R-:W-:-:S04]  /*34d0*/  IMAD R18, R18, R56, RZ ;  /* 0x0000003812127224 */ /* 0x000fc800078e02ff */
[----:B------:R-:W-:Y:S01]  /*34e0*/  IMAD R18, R19, R20, R18 ;  /* 0x0000001413127224 */ /* 0x000fe200078e0212 */
[----:B------:R-:W-:-:S04]  /*34f0*/  MOV R19, R52 ;  /* 0x0000003400137202 */ /* 0x000fc80000000f00 */
[----:B------:R-:W-:Y:S01]  /*3500*/  IADD3 R18, R53, R18, RZ ;  /* 0x0000001235127210 */ /* 0x000fe20007ffe0ff */
[----:B------:R-:W-:Y:S05]  /*3510*/  BRA `(.L_x_19) ;  /* 0x0000015000007947 */ /* 0x000fea0003800000 */
.L_x_18:
[----:B------:R-:W0:Y:S01]  /*3520*/  I2F.U32.RP R18, R56 ;  /* 0x0000003800127306 */ /* 0x000e220000209000 */
[----:B------:R-:W-:Y:S01]  /*3530*/  ISETP.NE.U32.AND P0, PT, R56, RZ, PT ;  /* 0x000000ff3800720c */ /* 0x000fe20003f05070 */
[----:B------:R-:W-:-:S06]  /*3540*/  IMAD.MOV.U32 R59, RZ, RZ, RZ ;  /* 0x000000ffff3b7224 */ /* 0x000fcc00078e00ff */
        /* <DEDUP_REMOVED lines=16> */
[----:B------:R-:W-:-:S05]  /*3650*/  IADD3 R19, -R58, RZ, RZ ;  /* 0x000000ff3a137210 */ /* 0x000fca0007ffe1ff */
[----:B------:R-:W-:Y:S02]  /*3660*/  IMAD R19, R56, R19, R52 ;  /* 0x0000001338137224 */ /* 0x000fe400078e0234 */
.L_x_19:
[----:B------:R-:W-:Y:S05]  /*3670*/  BSYNC B0 ;  /* 0x0000000000007941 */ /* 0x000fea0003800000 */
.L_x_17:
[----:B------:R-:W-:Y:S01]  /*3680*/  LOP3.LUT R0, R18, R2, RZ, 0xfc, !PT ;  /* 0x0000000212007212 */ /* 0x000fe200078efcff */
[----:B------:R-:W-:Y:S03]  /*3690*/  BSSY B0, `(.L_x_20) ;  /* 0x000002a000007945 */ /* 0x000fe60003800000 */
[----:B------:R-:W-:-:S13]  /*36a0*/  ISETP.NE.U32.AND P0, PT, R0, RZ, PT ;  /* 0x000000ff0000720c */ /* 0x000fda0003f05070 */
[----:B------:R-:W-:Y:S05]  /*36b0*/  @!P0 BRA `(.L_x_21) ;  /* 0x0000011000008947 */ /* 0x000fea0003800000 */
[----:B------:R-:W-:Y:S01]  /*36c0*/  IMAD.MOV.U32 R27, RZ, RZ, R19 ;  /* 0x000000ffff1b7224 */ /* 0x000fe200078e0013 */
[----:B------:R-:W-:Y:S01]  /*36d0*/  MOV R24, R48 ;  /* 0x0000003000187202 */ /* 0x000fe20000000f00 */
[----:B------:R-:W-:Y:S01]  /*36e0*/  IMAD.MOV.U32 R23, RZ, RZ, R2 ;  /* 0x000000ffff177224 */ /* 0x000fe200078e0002 */
[----:B------:R-:W-:Y:S02]  /*36f0*/  MOV R22, 0x3710 ;  /* 0x0000371000167802 */ /* 0x000fe40000000f00 */
[----:B------:R-:W-:Y:S05]  /*3700*/  CALL.REL.NOINC `($__internal_0_$__cuda_sm20_div_s64) ;  /* 0x000028f000007944 */ /* 0x000fea0003c00000 */
[----:B------:R-:W-:Y:S02]  /*3710*/  IADD3 R22, P0, RZ, -R0, RZ ;  /* 0x80000000ff167210 */ /* 0x000fe40007f1e0ff */
[----:B------:R-:W-:Y:S02]  /*3720*/  LOP3.LUT R19, R19, R18, RZ, 0x3c, !PT ;  /* 0x0000001213137212 */ /* 0x000fe400078e3cff */
[----:B------:R-:W-:Y:S01]  /*3730*/  MOV R52, R0 ;  /* 0x0000000000347202 */ /* 0x000fe20000000f00 */
[----:B------:R-:W-:Y:S01]  /*3740*/  IMAD.X R20, RZ, RZ, ~R21, P0 ;  /* 0x000000ffff147224 */ /* 0x000fe200000e0e15 */
[C---:B------:R-:W-:Y:S02]  /*3750*/  LOP3.LUT R18, R19.reuse, R18, RZ, 0x3c, !PT ;  /* 0x0000001213127212 */ /* 0x040fe400078e3cff */
[----:B------:R-:W-:Y:S01]  /*3760*/  MOV R53, R21 ;  /* 0x0000001500357202 */ /* 0x000fe20000000f00 */
[----:B------:R-:W-:Y:S01]  /*3770*/  IMAD R20, R20, R48, RZ ;  /* 0x0000003014147224 */ /* 0x000fe200078e02ff */
[----:B------:R-:W-:-:S03]  /*3780*/  LOP3.LUT R19, R19, R18, RZ, 0x3c, !PT ;  /* 0x0000001213137212 */ /* 0x000fc600078e3cff */
[-C--:B------:R-:W-:Y:S02]  /*3790*/  IMAD R2, R2, R22.reuse, R20 ;  /* 0x0000001602027224 */ /* 0x080fe400078e0214 */
[----:B------:R-:W-:-:S04]  /*37a0*/  IMAD.WIDE.U32 R48, R48, R22, R18 ;  /* 0x0000001630307225 */ /* 0x000fc800078e0012 */
[----:B------:R-:W-:Y:S01]  /*37b0*/  IMAD.IADD R2, R49, 0x1, R2 ;  /* 0x0000000131027824 */ /* 0x000fe200078e0202 */
[----:B------:R-:W-:Y:S05]  /*37c0*/  BRA `(.L_x_22) ;  /* 0x0000016000007947 */ /* 0x000fea0003800000 */
.L_x_21:
[----:B------:R-:W0:Y:S01]  /*37d0*/  I2F.U32.RP R20, R48 ;  /* 0x0000003000147306 */ /* 0x000e220000209000 */
[----:B------:R-:W-:Y:S01]  /*37e0*/  ISETP.NE.U32.AND P0, PT, R48, RZ, PT ;  /* 0x000000ff3000720c */ /* 0x000fe20003f05070 */
[----:B------:R-:W-:Y:S01]  /*37f0*/  IMAD.MOV.U32 R53, RZ, RZ, RZ ;  /* 0x000000ffff357224 */ /* 0x000fe200078e00ff */
[----:B------:R-:W-:-:S05]  /*3800*/  MOV R2, RZ ;  /* 0x000000ff00027202 */ /* 0x000fca0000000f00 */
[----:B0-----:R-:W0:Y:S02]  /*3810*/  MUFU.RCP R20, R20 ;  /* 0x0000001400147308 */ /* 0x001e240000001000 */
[----:B0-----:R-:W-:-:S06]  /*3820*/  IADD3 R20, R20, 0xffffffe, RZ ;  /* 0x0ffffffe14147810 */ /* 0x001fcc0007ffe0ff */
[----:B------:R0:W1:Y:S02]  /*3830*/  F2I.FTZ.U32.TRUNC.NTZ R21, R20 ;  /* 0x0000001400157305 */ /* 0x000064000021f000 */
[----:B0-----:R-:W-:Y:S01]  /*3840*/  HFMA2.MMA R20, -RZ, RZ, 0, 0 ;  /* 0x00000000ff147435 */ /* 0x001fe200000001ff */
[----:B-1----:R-:W-:-:S04]  /*3850*/  IMAD.MOV R0, RZ, RZ, -R21 ;  /* 0x000000ffff007224 */ /* 0x002fc800078e0a15 */
[----:B------:R-:W-:-:S05]  /*3860*/  IMAD R0, R0, R48, RZ ;  /* 0x0000003000007224 */ /* 0x000fca00078e02ff */
[----:B------:R-:W-:-:S06]  /*3870*/  IMAD.HI.U32 R0, R21, R0, R20 ;  /* 0x0000000015007227 */ /* 0x000fcc00078e0014 */
[----:B------:R-:W-:-:S04]  /*3880*/  IMAD.HI.U32 R52, R0, R19, RZ ;  /* 0x0000001300347227 */ /* 0x000fc800078e00ff */
[----:B------:R-:W-:-:S04]  /*3890*/  IMAD.MOV R0, RZ, RZ, -R52 ;  /* 0x000000ffff007224 */ /* 0x000fc800078e0a34 */
[----:B------:R-:W-:-:S05]  /*38a0*/  IMAD R0, R48, R0, R19 ;  /* 0x0000000030007224 */ /* 0x000fca00078e0213 */
[----:B------:R-:W-:-:S13]  /*38b0*/  ISETP.GE.U32.AND P2, PT, R0, R48, PT ;  /* 0x000000300000720c */ /* 0x000fda0003f46070 */
[-C--:B------:R-:W-:Y:S02]  /*38c0*/  @P2 IADD3 R0, R0, -R48.reuse, RZ ;  /* 0x8000003000002210 */ /* 0x080fe40007ffe0ff */
[----:B------:R-:W-:Y:S02]  /*38d0*/  @P2 IADD3 R52, R52, 0x1, RZ ;  /* 0x0000000134342810 */ /* 0x000fe40007ffe0ff */
[----:B------:R-:W-:-:S13]  /*38e0*/  ISETP.GE.U32.AND P1, PT, R0, R48, PT ;  /* 0x000000300000720c */ /* 0x000fda0003f26070 */
[----:B------:R-:W-:Y:S02]  /*38f0*/  @P1 IADD3 R52, R52, 0x1, RZ ;  /* 0x0000000134341810 */ /* 0x000fe40007ffe0ff */
[----:B------:R-:W-:-:S05]  /*3900*/  @!P0 LOP3.LUT R52, RZ, R48, RZ, 0x33, !PT ;  /* 0x00000030ff348212 */ /* 0x000fca00078e33ff */
[----:B------:R-:W-:-:S04]  /*3910*/  IMAD.MOV R0, RZ, RZ, -R52 ;  /* 0x000000ffff007224 */ /* 0x000fc800078e0a34 */
[----:B------:R-:W-:Y:S02]  /*3920*/  IMAD R48, R48, R0, R19 ;  /* 0x0000000030307224 */ /* 0x000fe400078e0213 */
.L_x_22:
[----:B------:R-:W-:Y:S05]  /*3930*/  BSYNC B0 ;  /* 0x0000000000007941 */ /* 0x000fea0003800000 */
.L_x_20:
[----:B------:R-:W-:Y:S01]  /*3940*/  LOP3.LUT R0, R53, R5, RZ, 0xfc, !PT ;  /* 0x0000000535007212 */ /* 0x000fe200078efcff */
[----:B------:R-:W-:Y:S01]  /*3950*/  IMAD.MOV.U32 R26, RZ, RZ, c[0x0][0x210] ;  /* 0x00008400ff1a7624 */ /* 0x000fe200078e00ff */
[----:B------:R-:W-:Y:S02]  /*3960*/  BSSY B0, `(.L_x_23) ;  /* 0x000002b000007945 */ /* 0x000fe40003800000 */
[----:B------:R-:W-:Y:S02]  /*3970*/  ISETP.NE.U32.AND P0, PT, R0, RZ, PT ;  /* 0x000000ff0000720c */ /* 0x000fe40003f05070 */
[----:B------:R-:W-:-:S11]  /*3980*/  SEL R26, R26, 0x1, P3 ;  /* 0x000000011a1a7807 */ /* 0x000fd60001800000 */
[----:B------:R-:W-:Y:S05]  /*3990*/  @!P0 BRA `(.L_x_24) ;  /* 0x0000011000008947 */ /* 0x000fea0003800000 */
[----:B------:R-:W-:Y:S01]  /*39a0*/  IMAD.MOV.U32 R27, RZ, RZ, R52 ;  /* 0x000000ffff1b7224 */ /* 0x000fe200078e0034 */
[----:B------:R-:W-:Y:S01]  /*39b0*/  MOV R24, R6 ;  /* 0x0000000600187202 */ /* 0x000fe20000000f00 */
[----:B------:R-:W-:Y:S01]  /*39c0*/  IMAD.MOV.U32 R18, RZ, RZ, R53 ;  /* 0x000000ffff127224 */ /* 0x000fe200078e0035 */
[----:B------:R-:W-:Y:S02]  /*39d0*/  MOV R23, R5 ;  /* 0x0000000500177202 */ /* 0x000fe40000000f00 */
[----:B------:R-:W-:Y:S02]  /*39e0*/  MOV R22, 0x3a00 ;  /* 0x00003a0000167802 */ /* 0x000fe40000000f00 */
[----:B------:R-:W-:Y:S05]  /*39f0*/  CALL.REL.NOINC `($__internal_0_$__cuda_sm20_div_s64) ;  /* 0x0000260000007944 */ /* 0x000fea0003c00000 */
[----:B------:R-:W-:Y:S01]  /*3a00*/  IADD3 R19, P0, RZ, -R0, RZ ;  /* 0x80000000ff137210 */ /* 0x000fe20007f1e0ff */
[----:B------:R-:W-:Y:S01]  /*3a10*/  IMAD.MOV.U32 R20, RZ, RZ, R0 ;  /* 0x000000ffff147224 */ /* 0x000fe200078e0000 */
[----:B------:R-:W-:Y:S02]  /*3a20*/  MOV R22, R52 ;  /* 0x0000003400167202 */ /* 0x000fe40000000f00 */
[----:B------:R-:W-:Y:S02]  /*3a30*/  IADD3.X R18, RZ, ~R21, RZ, P0, !PT ;  /* 0x80000015ff127210 */ /* 0x000fe400007fe4ff */
[----:B------:R-:W-:-:S03]  /*3a40*/  MOV R23, R53 ;  /* 0x0000003500177202 */ /* 0x000fc60000000f00 */
[----:B------:R-:W-:Y:S02]  /*3a50*/  IMAD R18, R18, R6, RZ ;  /* 0x0000000612127224 */ /* 0x000fe400078e02ff */
[----:B------:R-:W-:-:S04]  /*3a60*/  IMAD.WIDE.U32 R22, R6, R19, R22 ;  /* 0x0000001306167225 */ /* 0x000fc800078e0016 */
[----:B------:R-:W-:Y:S02]  /*3a70*/  IMAD R5, R5, R19, R18 ;  /* 0x0000001305057224 */ /* 0x000fe400078e0212 */
[----:B------:R-:W-:-:S03]  /*3a80*/  IMAD.MOV.U32 R52, RZ, RZ, R22 ;  /* 0x000000ffff347224 */ /* 0x000fc600078e0016 */
[----:B------:R-:W-:Y:S01]  /*3a90*/  IADD3 R5, R23, R5, RZ ;  /* 0x0000000517057210 */ /* 0x000fe20007ffe0ff */
[----:B------:R-:W-:Y:S05]  /*3aa0*/  BRA `(.L_x_25) ;  /* 0x0000016000007947 */ /* 0x000fea0003800000 */
.L_x_24:
        /* <DEDUP_REMOVED lines=22> */
.L_x_25:
[----:B------:R-:W-:Y:S05]  /*3c10*/  BSYNC B0 ;  /* 0x0000000000007941 */ /* 0x000fea0003800000 */
.L_x_23:
[-C--:B------:R-:W-:Y:S01]  /*3c20*/  IMAD R0, R51, R17.reuse, RZ ;  /* 0x0000001133007224 */ /* 0x080fe200078e02ff */
[----:B------:R-:W-:Y:S01]  /*3c30*/  ULDC.U8 UR10, c[0x0][0x329] ;  /* 0x0000ca40000a7ab9 */ /* 0x000fe20000000000 */
[C---:B------:R-:W-:Y:S01]  /*3c40*/  IMAD.WIDE.U32 R56, R50.reuse, R17, RZ ;  /* 0x0000001132387225 */ /* 0x040fe200078e00ff */
[----:B------:R-:W-:Y:S01]  /*3c50*/  UISETP.NE.AND UP0, UPT, UR10, URZ, UPT ;  /* 0x0000003f0a00728c */ /* 0x000fe2000bf05270 */
[----:B------:R-:W-:Y:S01]  /*3c60*/  BSSY B0, `(.L_x_26) ;  /* 0x0000046000007945 */ /* 0x000fe20003800000 */
[----:B------:R-:W-:Y:S01]  /*3c70*/  ULDC.64 UR4, c[0x0][0x210] ;  /* 0x0000840000047ab9 */ /* 0x000fe20000000a00 */
[----:B------:R-:W-:Y:S01]  /*3c80*/  IMAD R0, R50, R16, R0 ;  /* 0x0000001032007224 */ /* 0x000fe200078e0200 */
[----:B------:R-:W-:Y:S01]  /*3c90*/  UIMAD UR4, UR4, UR5, URZ ;  /* 0x00000005040472a4 */ /* 0x000fe2000f8e023f */
[----:B------:R-:W-:Y:S01]  /*3ca0*/  IMAD R2, R2, R26, RZ ;  /* 0x0000001a02027224 */ /* 0x000fe200078e02ff */
[----:B------:R-:W-:Y:S02]  /*3cb0*/  USEL UR5, UR5, 0x1, !UP0 ;  /* 0x0000000105057887 */ /* 0x000fe4000c000000 */
[----:B------:R-:W-:Y:S01]  /*3cc0*/  IADD3 R0, R57, R0, RZ ;  /* 0x0000000039007210 */ /* 0x000fe20007ffe0ff */
[----:B------:R-:W-:Y:S01]  /*3cd0*/  USHF.R.S32.HI UR11, URZ, 0x1f, UR4 ;  /* 0x0000001f3f0b7899 */ /* 0x000fe20008011404 */
[----:B------:R-:W-:Y:S01]  /*3ce0*/  IMAD R6, R5, UR4, RZ ;  /* 0x0000000405067c24 */ /* 0x000fe2000f8e02ff */
[----:B------:R-:W-:Y:S01]  /*3cf0*/  USHF.R.S32.HI UR10, URZ, 0x1f, UR5 ;  /* 0x0000001f3f0a7899 */ /* 0x000fe20008011405 */
[----:B------:R-:W-:-:S02]  /*3d00*/  IMAD R5, R21, UR5, RZ ;  /* 0x0000000515057c24 */ /* 0x000fc4000f8e02ff */
[----:B------:R-:W-:Y:S01]  /*3d10*/  IMAD R19, R0, R14, RZ ;  /* 0x0000000e00137224 */ /* 0x000fe200078e02ff */
[----:B------:R-:W-:Y:S01]  /*3d20*/  SHF.R.S32.HI R0, RZ, 0x1f, R26 ;  /* 0x0000001fff007819 */ /* 0x000fe2000001141a */
[----:B------:R-:W-:Y:S02]  /*3d30*/  IMAD R6, R52, UR11, R6 ;  /* 0x0000000b34067c24 */ /* 0x000fe4000f8e0206 */
[----:B------:R-:W-:Y:S02]  /*3d40*/  IMAD R19, R13, R56, R19 ;  /* 0x000000380d137224 */ /* 0x000fe400078e0213 */
[----:B------:R-:W-:-:S04]  /*3d50*/  IMAD.WIDE.U32 R56, R56, R14, RZ ;  /* 0x0000000e38387225 */ /* 0x000fc800078e00ff */
[----:B------:R-:W-:Y:S01]  /*3d60*/  IMAD R2, R0, R48, R2 ;  /* 0x0000003000027224 */ /* 0x000fe200078e0202 */
[----:B------:R-:W-:Y:S01]  /*3d70*/  IADD3 R19, R57, R19, RZ ;  /* 0x0000001339137210 */ /* 0x000fe20007ffe0ff */
[----:B------:R-:W-:-:S03]  /*3d80*/  IMAD.WIDE.U32 R48, R48, R26, RZ ;  /* 0x0000001a30307225 */ /* 0x000fc600078e00ff */
[----:B------:R-:W-:Y:S01]  /*3d90*/  LOP3.LUT R0, R59, R19, RZ, 0xfc, !PT ;  /* 0x000000133b007212 */ /* 0x000fe200078efcff */
[----:B------:R-:W-:Y:S01]  /*3da0*/  IMAD.WIDE.U32 R52, R52, UR4, RZ ;  /* 0x0000000434347c25 */ /* 0x000fe2000f8e00ff */
[----:B------:R-:W-:Y:S02]  /*3db0*/  IADD3 R2, R49, R2, RZ ;  /* 0x0000000231027210 */ /* 0x000fe40007ffe0ff */
[----:B------:R-:W-:Y:S01]  /*3dc0*/  ISETP.NE.U32.AND P0, PT, R0, RZ, PT ;  /* 0x000000ff0000720c */ /* 0x000fe20003f05070 */
[C---:B------:R-:W-:Y:S01]  /*3dd0*/  IMAD R5, R20.reuse, UR10, R5 ;  /* 0x0000000a14057c24 */ /* 0x040fe2000f8e0205 */
[----:B------:R-:W-:Y:S01]  /*3de0*/  IADD3 R6, R53, R6, RZ ;  /* 0x0000000635067210 */ /* 0x000fe20007ffe0ff */
[----:B------:R-:W-:-:S04]  /*3df0*/  IMAD.WIDE.U32 R50, R20, UR5, RZ ;  /* 0x0000000514327c25 */ /* 0x000fc8000f8e00ff */
[----:B------:R-:W-:Y:S01]  /*3e00*/  IMAD R4, R4, UR4, RZ ;  /* 0x0000000404047c24 */ /* 0x000fe2000f8e02ff */
[----:B------:R-:W-:Y:S01]  /*3e10*/  IADD3 R5, R51, R5, RZ ;  /* 0x0000000533057210 */ /* 0x000fe20007ffe0ff */
[----:B------:R-:W-:-:S04]  /*3e20*/  IMAD R3, R3, UR4, RZ ;  /* 0x0000000403037c24 */ /* 0x000fc8000f8e02ff */
        /* <DEDUP_REMOVED lines=10> */
[----:B------:R-:W-:-:S05]  /*3ed0*/  IADD3.X R18, RZ, ~R21, RZ, P0, !PT ;  /* 0x80000015ff127210 */ /* 0x000fca00007fe4ff */
[-C--:B------:R-:W-:Y:S02]  /*3ee0*/  IMAD R18, R18, R56.reuse, RZ ;  /* 0x0000003812127224 */ /* 0x080fe400078e02ff */
[----:B------:R-:W-:-:S04]  /*3ef0*/  IMAD.WIDE.U32 R56, R20, R56, R22 ;  /* 0x0000003814387225 */ /* 0x000fc800078e0016 */
[----:B------:R-:W-:Y:S01]  /*3f00*/  IMAD R18, R19, R20, R18 ;  /* 0x0000001413127224 */ /* 0x000fe200078e0212 */
[----:B------:R-:W-:Y:S02]  /*3f10*/  MOV R19, R56 ;  /* 0x0000003800137202 */ /* 0x000fe40000000f00 */
[----:B------:R-:W-:Y:S01]  /*3f20*/  MOV R56, R0 ;  /* 0x0000000000387202 */ /* 0x000fe20000000f00 */
[----:B------:R-:W-:Y:S01]  /*3f30*/  IMAD.IADD R18, R57, 0x1, R18 ;  /* 0x0000000139127824 */ /* 0x000fe200078e0212 */
[----:B------:R-:W-:Y:S01]  /*3f40*/  MOV R57, R21 ;  /* 0x0000001500397202 */ /* 0x000fe20000000f00 */
[----:B------:R-:W-:Y:S05]  /*3f50*/  BRA `(.L_x_28) ;  /* 0x0000016000007947 */ /* 0x000fea0003800000 */
.L_x_27:
[----:B------:R-:W0:Y:S01]  /*3f60*/  I2F.U32.RP R0, R56 ;  /* 0x0000003800007306 */ /* 0x000e220000209000 */
[----:B------:R-:W-:Y:S01]  /*3f70*/  HFMA2.MMA R18, -RZ, RZ, 0, 0 ;  /* 0x00000000ff127435 */ /* 0x000fe200000001ff */
[----:B------:R-:W-:-:S06]  /*3f80*/  ISETP.NE.U32.AND P0, PT, R56, RZ, PT ;  /* 0x000000ff3800720c */ /* 0x000fcc0003f05070 */
[----:B0-----:R-:W0:Y:S02]  /*3f90*/  MUFU.RCP R0, R0 ;  /* 0x0000000000007308 */ /* 0x001e240000001000 */
[----:B0-----:R-:W-:-:S06]  /*3fa0*/  IADD3 R0, R0, 0xffffffe, RZ ;  /* 0x0ffffffe00007810 */ /* 0x001fcc0007ffe0ff */
[----:B------:R-:W0:Y:S02]  /*3fb0*/  F2I.FTZ.U32.TRUNC.NTZ R19, R0 ;  /* 0x0000000000137305 */ /* 0x000e24000021f000 */
[----:B0-----:R-:W-:-:S04]  /*3fc0*/  IMAD.MOV R0, RZ, RZ, -R19 ;  /* 0x000000ffff007224 */ /* 0x001fc800078e0a13 */
[----:B------:R-:W-:-:S04]  /*3fd0*/  IMAD R0, R0, R56, RZ ;  /* 0x0000003800007224 */ /* 0x000fc800078e02ff */
        /* <DEDUP_REMOVED lines=11> */
[----:B------:R-:W-:Y:S01]  /*4090*/  IMAD R19, R56, R19, R58 ;  /* 0x0000001338137224 */ /* 0x000fe200078e023a */
[----:B------:R-:W-:Y:S01]  /*40a0*/  MOV R56, R57 ;  /* 0x0000003900387202 */ /* 0x000fe20000000f00 */
[----:B------:R-:W-:Y:S02]  /*40b0*/  IMAD.MOV.U32 R57, RZ, RZ, RZ ;  /* 0x000000ffff397224 */ /* 0x000fe400078e00ff */
.L_x_28:
[----:B------:R-:W-:Y:S05]  /*40c0*/  BSYNC B0 ;  /* 0x0000000000007941 */ /* 0x000fea0003800000 */
.L_x_26:
        /* <DEDUP_REMOVED lines=9> */
[----:B------:R-:W-:Y:S01]  /*4160*/  LOP3.LUT R19, R19, R18, RZ, 0x3c, !PT ;  /* 0x0000001213137212 */ /* 0x000fe200078e3cff */
[--C-:B------:R-:W-:Y:S01]  /*4170*/  IMAD.MOV.U32 R59, RZ, RZ, R21.reuse ;  /* 0x000000ffff3b7224 */ /* 0x100fe200078e0015 */
[----:B------:R-:W-:Y:S02]  /*4180*/  IADD3 R22, P0, RZ, -R0, RZ ;  /* 0x80000000ff167210 */ /* 0x000fe40007f1e0ff */
[C---:B------:R-:W-:Y:S02]  /*4190*/  LOP3.LUT R18, R19.reuse, R18, RZ, 0x3c, !PT ;  /* 0x0000001213127212 */ /* 0x040fe400078e3cff */
[----:B------:R-:W-:Y:S01]  /*41a0*/  MOV R58, R0 ;  /* 0x00000000003a7202 */ /* 0x000fe20000000f00 */
[----:B------:R-:W-:Y:S01]  /*41b0*/  IMAD.X R20, RZ, RZ, ~R21, P0 ;  /* 0x000000ffff147224 */ /* 0x000fe200000e0e15 */
[----:B------:R-:W-:-:S03]  /*41c0*/  LOP3.LUT R19, R19, R18, RZ, 0x3c, !PT ;  /* 0x0000001213137212 */ /* 0x000fc600078e3cff */
[----:B------:R-:W-:Y:S02]  /*41d0*/  IMAD R20, R20, R17, RZ ;  /* 0x0000001114147224 */ /* 0x000fe400078e02ff */
[----:B------:R-:W-:-:S04]  /*41e0*/  IMAD.WIDE.U32 R18, R17, R22, R18 ;  /* 0x0000001611127225 */ /* 0x000fc800078e0012 */
[----:B------:R-:W-:Y:S01]  /*41f0*/  IMAD R16, R16, R22, R20 ;  /* 0x0000001610107224 */ /* 0x000fe200078e0214 */
[----:B------:R-:W-:-:S03]  /*4200*/  MOV R17, R18 ;  /* 0x0000001200117202 */ /* 0x000fc60000000f00 */
[----:B------:R-:W-:Y:S01]  /*4210*/  IMAD.IADD R16, R19, 0x1, R16 ;  /* 0x0000000113107824 */ /* 0x000fe200078e0210 */
[----:B------:R-:W-:Y:S05]  /*4220*/  BRA `(.L_x_31) ;  /* 0x0000016000007947 */ /* 0x000fea0003800000 */
.L_x_30:
[----:B------:R-:W0:Y:S01]  /*4230*/  I2F.U32.RP R0, R17 ;  /* 0x0000001100007306 */ /* 0x000e220000209000 */
[----:B------:R-:W-:Y:S01]  /*4240*/  HFMA2.MMA R58, -RZ, RZ, 0, 0 ;  /* 0x00000000ff3a7435 */ /* 0x000fe200000001ff */
[----:B------:R-:W-:Y:S02]  /*4250*/  ISETP.NE.U32.AND P0, PT, R17, RZ, PT ;  /* 0x000000ff1100720c */ /* 0x000fe40003f05070 */
[----:B------:R-:W-:-:S04]  /*4260*/  MOV R16, RZ ;  /* 0x000000ff00107202 */ /* 0x000fc80000000f00 */
[----:B0-----:R-:W0:Y:S02]  /*4270*/  MUFU.RCP R0, R0 ;  /* 0x0000000000007308 */ /* 0x001e240000001000 */
[----:B0-----:R-:W-:-:S06]  /*4280*/  IADD3 R0, R0, 0xffffffe, RZ ;  /* 0x0ffffffe00007810 */ /* 0x001fcc0007ffe0ff */
[----:B------:R-:W0:Y:S02]  /*4290*/  F2I.FTZ.U32.TRUNC.NTZ R59, R0 ;  /* 0x00000000003b7305 */ /* 0x000e24000021f000 */
[----:B0-----:R-:W-:-:S04]  /*42a0*/  IMAD.MOV R0, RZ, RZ, -R59 ;  /* 0x000000ffff007224 */ /* 0x001fc800078e0a3b */
[----:B------:R-:W-:-:S04]  /*42b0*/  IMAD R0, R0, R17, RZ ;  /* 0x0000001100007224 */ /* 0x000fc800078e02ff */
[----:B------:R-:W-:-:S04]  /*42c0*/  IMAD.HI.U32 R58, R59, R0, R58 ;  /* 0x000000003b3a7227 */ /* 0x000fc800078e003a */
[----:B------:R-:W-:Y:S02]  /*42d0*/  IMAD.MOV.U32 R59, RZ, RZ, RZ ;  /* 0x000000ffff3b7224 */ /* 0x000fe400078e00ff */
        /* <DEDUP_REMOVED lines=11> */
.L_x_31:
[----:B------:R-:W-:Y:S05]  /*4390*/  BSYNC B0 ;  /* 0x0000000000007941 */ /* 0x000fea0003800000 */
.L_x_29:
[----:B------:R-:W-:Y:S01]  /*43a0*/  LOP3.LUT R0, R59, R13, RZ, 0xfc, !PT ;  /* 0x0000000d3b007212 */ /* 0x000fe200078efcff */
[----:B------:R-:W-:Y:S03]  /*43b0*/  BSSY B0, `(.L_x_32) ;  /* 0x000002b000007945 */ /* 0x000fe60003800000 */
        /* <DEDUP_REMOVED lines=19> */
.L_x_33:
[----:B------:R-:W0:Y:S01]  /*44f0*/  I2F.U32.RP R0, R14 ;  /* 0x0000000e00007306 */ /* 0x000e220000209000 */
[----:B------:R-:W-:Y:S01]  /*4500*/  IMAD.MOV.U32 R18, RZ, RZ, RZ ;  /* 0x000000ffff127224 */ /* 0x000fe200078e00ff */
[----:B------:R-:W-:Y:S01]  /*4510*/  ISETP.NE.U32.AND P0, PT, R14, RZ, PT ;  /* 0x000000ff0e00720c */ /* 0x000fe20003f05070 */
[----:B------:R-:W-:-:S05]  /*4520*/  IMAD.MOV.U32 R21, RZ, RZ, RZ ;  /* 0x000000ffff157224 */ /* 0x000fca00078e00ff */
[----:B0-----:R-:W0:Y:S02]  /*4530*/  MUFU.RCP R0, R0 ;  /* 0x0000000000007308 */ /* 0x001e240000001000 */
[----:B0-----:R-:W-:-:S06]  /*4540*/  IADD3 R0, R0, 0xffffffe, RZ ;  /* 0x0ffffffe00007810 */ /* 0x001fcc0007ffe0ff */
[----:B------:R-:W0:Y:S02]  /*4550*/  F2I.FTZ.U32.TRUNC.NTZ R19, R0 ;  /* 0x0000000000137305 */ /* 0x000e24000021f000 */
[----:B0-----:R-:W-:-:S04]  /*4560*/  IMAD.MOV R0, RZ, RZ, -R19 ;  /* 0x000000ffff007224 */ /* 0x001fc800078e0a13 */
        /* <DEDUP_REMOVED lines=8> */
[----:B------:R-:W-:Y:S01]  /*45f0*/  ISETP.GE.U32.AND P1, PT, R13, R14, PT ;  /* 0x0000000e0d00720c */ /* 0x000fe20003f26070 */
[----:B------:R-:W-:-:S12]  /*4600*/  IMAD.MOV.U32 R13, RZ, RZ, RZ ;  /* 0x000000ffff0d7224 */ /* 0x000fd800078e00ff */
[----:B------:R-:W-:Y:S02]  /*4610*/  @P1 IADD3 R0, R0, 0x1, RZ ;  /* 0x0000000100001810 */ /* 0x000fe40007ffe0ff */
[----:B------:R-:W-:-:S04]  /*4620*/  @!P0 LOP3.LUT R0, RZ, R14, RZ, 0x33, !PT ;  /* 0x0000000eff008212 */ /* 0x000fc800078e33ff */
[----:B------:R-:W-:Y:S02]  /*4630*/  IADD3 R18, -R0, RZ, RZ ;  /* 0x000000ff00127210 */ /* 0x000fe40007ffe1ff */
[----:B------:R-:W-:-:S03]  /*4640*/  MOV R20, R0 ;  /* 0x0000000000147202 */ /* 0x000fc60000000f00 */
[----:B------:R-:W-:Y:S02]  /*4650*/  IMAD R14, R14, R18, R58 ;  /* 0x000000120e0e7224 */ /* 0x000fe400078e023a */
.L_x_34:
[----:B------:R-:W-:Y:S05]  /*4660*/  BSYNC B0 ;  /* 0x0000000000007941 */ /* 0x000fea0003800000 */
.L_x_32:
[----:B------:R-:W-:Y:S01]  /*4670*/  SHF.R.S32.HI R19, RZ, 0x1f, R7 ;  /* 0x0000001fff137819 */ /* 0x000fe20000011407 */
[-C--:B------:R-:W-:Y:S01]  /*4680*/  IMAD R18, R21, R7.reuse, RZ ;  /* 0x0000000715127224 */ /* 0x080fe200078e02ff */
[----:B------:R-:W-:Y:S01]  /*4690*/  BSSY B0, `(.L_x_35) ;  /* 0x000003b000007945 */ /* 0x000fe20003800000 */
[----:B------:R-:W-:-:S04]  /*46a0*/  IMAD.WIDE.U32 R58, R20, R7, RZ ;  /* 0x00000007143a7225 */ /* 0x000fc800078e00ff */
[----:B------:R-:W-:Y:S01]  /*46b0*/  IMAD R7, R19, R20, R18 ;  /* 0x0000001413077224 */ /* 0x000fe200078e0212 */
[----:B------:R-:W-:Y:S01]  /*46c0*/  LOP3.LUT R19, R57, R11, RZ, 0xfc, !PT ;  /* 0x0000000b39137212 */ /* 0x000fe200078efcff */
[----:B------:R-:W-:Y:S01]  /*46d0*/  IMAD R0, R26, c[0x0][0x214], RZ ;  /* 0x000085001a007a24 */ /* 0x000fe200078e02ff */
[----:B------:R-:W-:Y:S01]  /*46e0*/  SHF.R.S32.HI R20, RZ, 0x1f, R4 ;  /* 0x0000001fff147819 */ /* 0x000fe20000011404 */
[----:B------:R-:W-:Y:S01]  /*46f0*/  IMAD R13, R13, R4, RZ ;  /* 0x000000040d0d7224 */ /* 0x000fe200078e02ff */
[----:B------:R-:W-:Y:S01]  /*4700*/  ISETP.NE.U32.AND P0, PT, R19, RZ, PT ;  /* 0x000000ff1300720c */ /* 0x000fe20003f05070 */
[----:B------:R-:W-:Y:S01]  /*4710*/  IMAD R16, R16, R0, RZ ;  /* 0x0000000010107224 */ /* 0x000fe200078e02ff */
[----:B------:R-:W-:Y:S01]  /*4720*/  SHF.R.S32.HI R18, RZ, 0x1f, R0 ;  /* 0x0000001fff127819 */ /* 0x000fe20000011400 */
[----:B------:R-:W-:Y:S01]  /*4730*/  IMAD.WIDE.U32 R60, R14, R4, RZ ;  /* 0x000000040e3c7225 */ /* 0x000fe200078e00ff */
[----:B------:R-:W-:-:S03]  /*4740*/  IADD3 R7, R59, R7, RZ ;  /* 0x000000073b077210 */ /* 0x000fc60007ffe0ff */
[----:B------:R-:W-:Y:S02]  /*4750*/  IMAD R4, R18, R17, R16 ;  /* 0x0000001112047224 */ /* 0x000fe400078e0210 */
[----:B------:R-:W-:Y:S02]  /*4760*/  IMAD R13, R20, R14, R13 ;  /* 0x0000000e140d7224 */ /* 0x000fe400078e020d */
[----:B------:R-:W-:-:S03]  /*4770*/  IMAD.WIDE.U32 R16, R17, R0, RZ ;  /* 0x0000000011107225 */ /* 0x000fc600078e00ff */
[----:B------:R-:W-:Y:S02]  /*4780*/  IADD3 R13, R61, R13, RZ ;  /* 0x0000000d3d0d7210 */ /* 0x000fe40007ffe0ff */
[----:B------:R-:W-:Y:S01]  /*4790*/  IADD3 R4, R17, R4, RZ ;  /* 0x0000000411047210 */ /* 0x000fe20007ffe0ff */
        /* <DEDUP_REMOVED lines=9> */
[----:B------:R-:W-:-:S02]  /*4830*/  MOV R22, R56 ;  /* 0x0000003800167202 */ /* 0x000fc40000000f00 */
[-C--:B------:R-:W-:Y:S02]  /*4840*/  IADD3.X R14, RZ, ~R21.reuse, RZ, P0, !PT ;  /* 0x80000015ff0e7210 */ /* 0x080fe400007fe4ff */
[----:B------:R-:W-:Y:S01]  /*4850*/  MOV R56, R0 ;  /* 0x0000000000387202 */ /* 0x000fe20000000f00 */
[----:B------:R-:W-:Y:S01]  /*4860*/  IMAD.WIDE.U32 R22, R12, R18, R22 ;  /* 0x000000120c167225 */ /* 0x000fe200078e0016 */
[----:B------:R-:W-:-:S03]  /*4870*/  MOV R57, R21 ;  /* 0x0000001500397202 */ /* 0x000fc60000000f00 */
[----:B------:R-:W-:Y:S01]  /*4880*/  IMAD R14, R14, R12, RZ ;  /* 0x0000000c0e0e7224 */ /* 0x000fe200078e02ff */
[----:B------:R-:W-:-:S03]  /*4890*/  MOV R12, R22 ;  /* 0x00000016000c7202 */ /* 0x000fc60000000f00 */
[----:B------:R-:W-:-:S04]  /*48a0*/  IMAD R11, R11, R18, R14 ;  /* 0x000000120b0b7224 */ /* 0x000fc800078e020e */
[----:B------:R-:W-:Y:S01]  /*48b0*/  IMAD.IADD R11, R23, 0x1, R11 ;  /* 0x00000001170b7824 */ /* 0x000fe200078e020b */
[----:B------:R-:W-:Y:S05]  /*48c0*/  BRA `(.L_x_37) ;  /* 0x0000017000007947 */ /* 0x000fea0003800000 */
.L_x_36:
        /* <DEDUP_REMOVED lines=20> */
[----:B------:R-:W-:Y:S01]  /*4a10*/  IMAD R12, R12, R0, R56 ;  /* 0x000000000c0c7224 */ /* 0x000fe200078e0238 */
[----:B------:R-:W-:Y:S01]  /*4a20*/  MOV R56, R57 ;  /* 0x0000003900387202 */ /* 0x000fe20000000f00 */
[----:B------:R-:W-:Y:S02]  /*4a30*/  IMAD.MOV.U32 R57, RZ, RZ, RZ ;  /* 0x000000ffff397224 */ /* 0x000fe400078e00ff */
.L_x_37:
[----:B------:R-:W-:Y:S05]  /*4a40*/  BSYNC B0 ;  /* 0x0000000000007941 */ /* 0x000fea0003800000 */
.L_x_35:
[----:B------:R-:W-:Y:S01]  /*4a50*/  ULDC UR5, c[0x0][0x1c0] ;  /* 0x0000700000057ab9 */ /* 0x000fe20000000800 */
[----:B------:R-:W-:Y:S01]  /*4a60*/  LOP3.LUT R14, R57, R9, RZ, 0xfc, !PT ;  /* 0x00000009390e7212 */ /* 0x000fe200078efcff */
[----:B------:R-:W-:Y:S01]  /*4a70*/  ULDC UR4, c[0x0][0x214] ;  /* 0x0000850000047ab9 */ /* 0x000fe20000000800 */
[----:B------:R-:W-:Y:S01]  /*4a80*/  BSSY B0, `(.L_x_38) ;  /* 0x0000033000007945 */ /* 0x000fe20003800000 */
[----:B------:R-:W-:Y:S01]  /*4a90*/  UIMAD UR4, UR5, UR4, URZ ;  /* 0x00000004050472a4 */ /* 0x000fe2000f8e023f */
[----:B------:R-:W-:-:S05]  /*4aa0*/  ISETP.NE.U32.AND P0, PT, R14, RZ, PT ;  /* 0x000000ff0e00720c */ /* 0x000fca0003f05070 */
[----:B------:R-:W-:-:S04]  /*4ab0*/  IMAD R26, R26, UR4, RZ ;  /* 0x000000041a1a7c24 */ /* 0x000fc8000f8e02ff */
[-C--:B------:R-:W-:Y:S01]  /*4ac0*/  IMAD R11, R11, R26.reuse, RZ ;  /* 0x0000001a0b0b7224 */ /* 0x080fe200078e02ff */
[----:B------:R-:W-:Y:S01]  /*4ad0*/  SHF.R.S32.HI R0, RZ, 0x1f, R26 ;  /* 0x0000001fff007819 */ /* 0x000fe2000001141a */
[----:B------:R-:W-:-:S04]  /*4ae0*/  IMAD.WIDE.U32 R62, R12, R26, RZ ;  /* 0x0000001a0c3e7225 */ /* 0x000fc800078e00ff */
[----:B------:R-:W-:-:S05]  /*4af0*/  IMAD R11, R0, R12, R11 ;  /* 0x0000000c000b7224 */ /* 0x000fca00078e020b */
        /* <DEDUP_REMOVED lines=11> */
[----:B------:R-:W-:-:S03]  /*4bb0*/  IADD3.X R12, RZ, ~R21, RZ, P0, !PT ;  /* 0x80000015ff0c7210 */ /* 0x000fc600007fe4ff */
[----:B------:R-:W-:-:S04]  /*4bc0*/  IMAD.WIDE.U32 R18, R10, R14, R18 ;  /* 0x0000000e0a127225 */ /* 0x000fc800078e0012 */
[----:B------:R-:W-:Y:S01]  /*4bd0*/  IMAD R12, R12, R10, RZ ;  /* 0x0000000a0c0c7224 */ /* 0x000fe200078e02ff */
[----:B------:R-:W-:Y:S02]  /*4be0*/  MOV R10, R18 ;  /* 0x00000012000a7202 */ /* 0x000fe40000000f00 */
[----:B------:R-:W-:Y:S01]  /*4bf0*/  MOV R18, R0 ;  /* 0x0000000000127202 */ /* 0x000fe20000000f00 */
[----:B------:R-:W-:-:S04]  /*4c00*/  IMAD R9, R9, R14, R12 ;  /* 0x0000000e09097224 */ /* 0x000fc800078e020c */
[----:B------:R-:W-:Y:S01]  /*4c10*/  IMAD.IADD R9, R19, 0x1, R9 ;  /* 0x0000000113097824 */ /* 0x000fe200078e0209 */
[----:B------:R-:W-:Y:S01]  /*4c20*/  MOV R19, R21 ;  /* 0x0000001500137202 */ /* 0x000fe20000000f00 */
[----:B------:R-:W-:Y:S05]  /*4c30*/  BRA `(.L_x_40) ;  /* 0x0000017000007947 */ /* 0x000fea0003800000 */
.L_x_39:
        /* <DEDUP_REMOVED lines=9> */
[----:B------:R-:W-:-:S04]  /*4cd0*/  IMAD.HI.U32 R0, R19, R0, R18 ;  /* 0x0000000013007227 */ /* 0x000fc800078e0012 */
[----:B------:R-:W-:Y:S02]  /*4ce0*/  IMAD.MOV.U32 R19, RZ, RZ, RZ ;  /* 0x000000ffff137224 */ /* 0x000fe400078e00ff */
        /* <DEDUP_REMOVED lines=9> */
[----:B------:R-:W-:Y:S02]  /*4d80*/  IADD3 R0, -R12, RZ, RZ ;  /* 0x000000ff0c007210 */ /* 0x000fe40007ffe1ff */
[----:B------:R-:W-:-:S03]  /*4d90*/  MOV R18, R12 ;  /* 0x0000000c00127202 */ /* 0x000fc60000000f00 */
[----:B------:R-:W-:Y:S02]  /*4da0*/  IMAD R10, R10, R0, R56 ;  /* 0x000000000a0a7224 */ /* 0x000fe400078e0238 */
.L_x_40:
[----:B------:R-:W-:Y:S05]  /*4db0*/  BSYNC B0 ;  /* 0x0000000000007941 */ /* 0x000fea0003800000 */
.L_x_38:
[----:B------:R-:W-:Y:S01]  /*4dc0*/  IADD3 R48, P1, P0, R52, R50, R48 ;  /* 0x0000003234307210 */ /* 0x000fe2000783e030 */
[----:B------:R-:W-:Y:S02]  /*4dd0*/  IMAD R0, R19, R8, RZ ;  /* 0x0000000813007224 */ /* 0x000fe400078e02ff */
[----:B------:R-:W-:Y:S01]  /*4de0*/  IMAD R9, R9, R3, RZ ;  /* 0x0000000309097224 */ /* 0x000fe200078e02ff */
[----:B------:R-:W-:Y:S02]  /*4df0*/  IADD3 R48, P3, P2, R58, R48, R16 ;  /* 0x000000303a307210 */ /* 0x000fe40007a7e010 */
[----:B------:R-:W-:Y:S02]  /*4e00*/  IADD3.X R2, R6, R5, R2, P1, P0 ;  /* 0x0000000506027210 */ /* 0x000fe40000fe0402 */
[----:B------:R-:W-:Y:S02]  /*4e10*/  IADD3 R48, P1, P0, R62, R48, R60 ;  /* 0x000000303e307210 */ /* 0x000fe4000783e03c */
[----:B------:R-:W-:-:S02]  /*4e20*/  IADD3.X R2, R7, R2, R4, P3, P2 ;  /* 0x0000000207027210 */ /* 0x000fc40001fe4404 */
[----:B------:R-:W-:Y:S02]  /*4e30*/  SHF.R.S32.HI R4, RZ, 0x1f, R8 ;  /* 0x0000001fff047819 */ /* 0x000fe40000011408 */
[----:B------:R-:W-:Y:S02]  /*4e40*/  IADD3.X R49, R11, R2, R13, P1, P0 ;  /* 0x000000020b317210 */ /* 0x000fe40000fe040d */
[----:B------:R-:W-:Y:S01]  /*4e50*/  SHF.R.S32.HI R2, RZ, 0x1f, R3 ;  /* 0x0000001fff027819 */ /* 0x000fe20000011403 */
[-C--:B------:R-:W-:Y:S02]  /*4e60*/  IMAD R0, R4, R18.reuse, R0 ;  /* 0x0000001204007224 */ /* 0x080fe400078e0200 */
[----:B------:R-:W-:-:S04]  /*4e70*/  IMAD.WIDE.U32 R48, R8, R18, R48 ;  /* 0x0000001208307225 */ /* 0x000fc800078e0030 */
[----:B------:R-:W-:Y:S02]  /*4e80*/  IMAD.IADD R49, R49, 0x1, R0 ;  /* 0x0000000131317824 */ /* 0x000fe400078e0200 */
[-C--:B------:R-:W-:Y:S02]  /*4e90*/  IMAD R2, R2, R10.reuse, R9 ;  /* 0x0000000a02027224 */ /* 0x080fe400078e0209 */
[----:B------:R-:W-:-:S04]  /*4ea0*/  IMAD.WIDE.U32 R10, R3, R10, R48 ;  /* 0x0000000a030a7225 */ /* 0x000fc800078e0030 */
[----:B------:R-:W-:Y:S01]  /*4eb0*/  IMAD.IADD R2, R11, 0x1, R2 ;  /* 0x000000010b027824 */ /* 0x000fe200078e0202 */
[----:B------:R-:W-:-:S04]  /*4ec0*/  LEA R4, P0, R10, c[0x0][0x200], 0x2 ;  /* 0x000080000a047a11 */ /* 0x000fc800078010ff */
[----:B------:R-:W-:-:S05]  /*4ed0*/  LEA.HI.X R5, R10, c[0x0][0x204], R2, 0x2, P0 ;  /* 0x000081000a057a11 */ /* 0x000fca00000f1402 */
[----:B------:R0:W-:Y:S01]  /*4ee0*/  STG.E [R4.64], R30 ;  /* 0x0000001e04007986 */ /* 0x0001e2000c101908 */
[----:B------:R-:W-:Y:S05]  /*4ef0*/  BRA `(.L_x_15) ;  /* 0x0000003000007947 */ /* 0x000fea0003800000 */
.L_x_16:
[----:B------:R-:W-:-:S04]  /*4f00*/  LEA R2, P0, R52, c[0x0][0x200], 0x2 ;  /* 0x0000800034027a11 */ /* 0x000fc800078010ff */
[----:B------:R-:W-:-:S05]  /*4f10*/  LEA.HI.X R3, R52, c[0x0][0x204], R53, 0x2, P0 ;  /* 0x0000810034037a11 */ /* 0x000fca00000f1435 */
[----:B------:R0:W-:Y:S04]  /*4f20*/  STG.E [R2.64], R30 ;  /* 0x0000001e02007986 */ /* 0x0001e8000c101908 */
.L_x_15:
[----:B------:R-:W-:Y:S05]  /*4f30*/  BSYNC B1 ;  /* 0x0000000000017941 */ /* 0x000fea0003800000 */
.L_x_14:
[C---:B------:R-:W-:Y:S01]  /*4f40*/  IADD3 R0, R47.reuse, 0x8, RZ ;  /* 0x000000082f007810 */ /* 0x040fe20007ffe0ff */
[----:B------:R-:W-:Y:S01]  /*4f50*/  HFMA2.MMA R12, -RZ, RZ, 0, 0 ;  /* 0x00000000ff0c7435 */ /* 0x000fe200000001ff */
[----:B------:R-:W-:Y:S01]  /*4f60*/  CS2R R10, SRZ ;  /* 0x00000000000a7805 */ /* 0x000fe2000001ff00 */
[----:B------:R-:W-:Y:S01]  /*4f70*/  CS2R R8, SRZ ;  /* 0x0000000000087805 */ /* 0x000fe2000001ff00 */
[----:B------:R-:W-:Y:S01]  /*4f80*/  ISETP.GE.OR P2, PT, R0, c[0x0][0x314], P6 ;  /* 0x0000c50000007a0c */ /* 0x000fe20003746670 */
[----:B------:R-:W-:Y:S01]  /*4f90*/  CS2R R6, SRZ ;  /* 0x0000000000067805 */ /* 0x000fe2000001ff00 */
[----:B------:R-:W-:Y:S01]  /*4fa0*/  IADD3 R0, R47, 0x10, RZ ;  /* 0x000000102f007810 */ /* 0x000fe20007ffe0ff */
[----:B0-----:R-:W-:-:S03]  /*4fb0*/  CS2R R4, SRZ ;  /* 0x0000000000047805 */ /* 0x001fc6000001ff00 */
[----:B------:R-:W-:Y:S02]  /*4fc0*/  ISETP.GE.OR P1, PT, R0, c[0x0][0x314], P6 ;  /* 0x0000c50000007a0c */ /* 0x000fe40003726670 */
[----:B------:R-:W-:-:S04]  /*4fd0*/  IADD3 R0, R47, 0x18, RZ ;  /* 0x000000182f007810 */ /* 0x000fc80007ffe0ff */
[----:B------:R-:W-:Y:S01]  /*4fe0*/  ISETP.GE.OR P0, PT, R0, c[0x0][0x314], P6 ;  /* 0x0000c50000007a0c */ /* 0x000fe20003706670 */
[----:B------:R-:W-:Y:S01]  /*4ff0*/  @!P2 FADD.FTZ R2, -R30, R46 ;  /* 0x0000002e1e02a221 */ /* 0x000fe20000010100 */
[----:B------:R-:W-:-:S03]  /*5000*/  IADD3 R0, R47, 0x20, RZ ;  /* 0x000000202f007810 */ /* 0x000fc60007ffe0ff */
[----:B------:R-:W-:Y:S01]  /*5010*/  @!P2 FMUL.FTZ R2, R2, 1.4426950216293334961 ;  /* 0x3fb8aa3b0202a820 */ /* 0x000fe20000410000 */
[----:B------:R-:W-:Y:S01]  /*5020*/  ISETP.GE.OR P5, PT, R0, c[0x0][0x314], P6 ;  /* 0x0000c50000007a0c */ /* 0x000fe200037a6670 */
[----:B------:R-:W-:Y:S01]  /*5030*/  @!P1 FADD.FTZ R43, -R30, R43 ;  /* 0x0000002b1e2b9221 */ /* 0x000fe20000010100 */
[----:B------:R-:W-:-:S03]  /*5040*/  IADD3 R0, R47, 0x28, RZ ;  /* 0x000000282f007810 */ /* 0x000fc60007ffe0ff */
[----:B------:R-:W-:Y:S01]  /*5050*/  @!P1 FMUL.FTZ R43, R43, 1.4426950216293334961 ;  /* 0x3fb8aa3b2b2b9820 */ /* 0x000fe20000410000 */
[----:B------:R-:W0:Y:S01]  /*5060*/  @!P2 MUFU.EX2 R2, R2 ;  /* 0x000000020002a308 */ /* 0x000e220000000800 */
[----:B------:R-:W-:Y:S01]  /*5070*/  @!P0 FADD.FTZ R44, -R30, R44 ;  /* 0x0000002c1e2c8221 */ /* 0x000fe20000010100 */
[----:B------:R-:W-:Y:S02]  /*5080*/  ISETP.GE.OR P4, PT, R0, c[0x0][0x314], P6 ;  /* 0x0000c50000007a0c */ /* 0x000fe40003786670 */
[----:B------:R-:W-:Y:S01]  /*5090*/  IADD3 R0, R47, 0x30, RZ ;  /* 0x000000302f007810 */ /* 0x000fe20007ffe0ff */
[----:B------:R-:W-:Y:S02]  /*50a0*/  @!P0 FMUL.FTZ R44, R44, 1.4426950216293334961 ;  /* 0x3fb8aa3b2c2c8820 */ /* 0x000fe40000410000 */
[----:B------:R-:W-:Y:S01]  /*50b0*/  @!P5 FADD.FTZ R41, -R30, R41 ;  /* 0x000000291e29d221 */ /* 0x000fe20000010100 */
[----:B------:R-:W1:Y:S01]  /*50c0*/  @!P1 MUFU.EX2 R43, R43 ;  /* 0x0000002b002b9308 */ /* 0x000e620000000800 */
[----:B------:R-:W-:-:S02]  /*50d0*/  ISETP.GE.OR P3, PT, R0, c[0x0][0x314], P6 ;  /* 0x0000c50000007a0c */ /* 0x000fc40003766670 */
[----:B------:R-:W-:Y:S01]  /*50e0*/  IADD3 R0, R47, 0x38, RZ ;  /* 0x000000382f007810 */ /* 0x000fe20007ffe0ff */
[----:B------:R-:W-:-:S03]  /*50f0*/  @!P5 FMUL.FTZ R41, R41, 1.4426950216293334961 ;  /* 0x3fb8aa3b2929d820 */ /* 0x000fc60000410000 */
[----:B------:R-:W-:Y:S01]  /*5100*/  @!P4 FADD.FTZ R42, -R30, R42 ;  /* 0x0000002a1e2ac221 */ /* 0x000fe20000010100 */
[----:B------:R-:W2:Y:S01]  /*5110*/  @!P0 MUFU.EX2 R44, R44 ;  /* 0x0000002c002c8308 */ /* 0x000ea20000000800 */
[----:B0-----:R0:W-:Y:S01]  /*5120*/  @!P2 STS [R25.X4+0x220], R2 ;  /* 0x000220021900a388 */ /* 0x0011e20000004800 */
[----:B------:R-:W-:Y:S01]  /*5130*/  ISETP.GE.OR P2, PT, R0, c[0x0][0x314], P6 ;  /* 0x0000c50000007a0c */ /* 0x000fe20003746670 */
[----:B------:R-:W-:Y:S01]  /*5140*/  @!P4 FMUL.FTZ R42, R42, 1.4426950216293334961 ;  /* 0x3fb8aa3b2a2ac820 */ /* 0x000fe20000410000 */
[----:B------:R-:W-:Y:S02]  /*5150*/  IADD3 R0, R47, 0x40, RZ ;  /* 0x000000402f007810 */ /* 0x000fe40007ffe0ff */
[----:B------:R-:W-:Y:S01]  /*5160*/  @!P3 FADD.FTZ R39, -R30, R39 ;  /* 0x000000271e27b221 */ /* 0x000fe20000010100 */
[----:B-1----:R-:W-:Y:S01]  /*5170*/  @!P1 STS [R25.X4+0x440], R43 ;  /* 0x0004402b19009388 */ /* 0x002fe20000004800 */
[----:B------:R-:W-:Y:S02]  /*5180*/  ISETP.GE.OR P1, PT, R0, c[0x0][0x314], P6 ;  /* 0x0000c50000007a0c */ /* 0x000fe40003726670 */
[----:B------:R-:W-:Y:S01]  /*5190*/  @!P3 FMUL.FTZ R39, R39, 1.4426950216293334961 ;  /* 0x3fb8aa3b2727b820 */ /* 0x000fe20000410000 */
[----:B------:R-:W-:Y:S01]  /*51a0*/  IADD3 R0, R47, 0x48, RZ ;  /* 0x000000482f007810 */ /* 0x000fe20007ffe0ff */
[----:B------:R-:W1:Y:S03]  /*51b0*/  @!P4 MUFU.EX2 R42, R42 ;  /* 0x0000002a002ac308 */ /* 0x000e660000000800 */
[----:B------:R-:W-:Y:S01]  /*51c0*/  @!P2 FADD.FTZ R40, -R30, R40 ;  /* 0x000000281e28a221 */ /* 0x000fe20000010100 */
[----:B--2---:R-:W-:Y:S01]  /*51d0*/  @!P0 STS [R25.X4+0x660], R44 ;  /* 0x0006602c19008388 */ /* 0x004fe20000004800 */
[----:B------:R-:W-:-:S02]  /*51e0*/  ISETP.GE.OR P0, PT, R0, c[0x0][0x314], P6 ;  /* 0x0000c50000007a0c */ /* 0x000fc40003706670 */
[----:B------:R-:W-:Y:S01]  /*51f0*/  @!P2 FMUL.FTZ R40, R40, 1.4426950216293334961 ;  /* 0x3fb8aa3b2828a820 */ /* 0x000fe20000410000 */
[----:B------:R-:W2:Y:S01]  /*5200*/  @!P3 MUFU.EX2 R39, R39 ;  /* 0x000000270027b308 */ /* 0x000ea20000000800 */
[----:B------:R-:W-:Y:S01]  /*5210*/  IADD3 R0, R47, 0x50, RZ ;  /* 0x000000502f007810 */ /* 0x000fe20007ffe0ff */
[----:B------:R-:W-:-:S04]  /*5220*/  @!P1 FADD.FTZ R37, -R30, R37 ;  /* 0x000000251e259221 */ /* 0x000fc80000010100 */
[----:B------:R-:W-:Y:S01]  /*5230*/  @!P1 FMUL.FTZ R37, R37, 1.4426950216293334961 ;  /* 0x3fb8aa3b25259820 */ /* 0x000fe20000410000 */
[----:B0-----:R-:W-:Y:S01]  /*5240*/  CS2R R2, SRZ ;  /* 0x0000000000027805 */ /* 0x001fe2000001ff00 */
[----:B------:R-:W0:Y:S01]  /*5250*/  @!P2 MUFU.EX2 R40, R40 ;  /* 0x000000280028a308 */ /* 0x000e220000000800 */
[----:B-1----:R-:W-:Y:S01]  /*5260*/  @!P4 STS [R25.X4+0xaa0], R42 ;  /* 0x000aa02a1900c388 */ /* 0x002fe20000004800 */
[----:B------:R-:W-:Y:S01]  /*5270*/  @!P0 FADD.FTZ R38, -R30, R38 ;  /* 0x000000261e268221 */ /* 0x000fe20000010100 */
[----:B------:R-:W-:Y:S02]  /*5280*/  ISETP.GE.OR P4, PT, R0, c[0x0][0x314], P6 ;  /* 0x0000c50000007a0c */ /* 0x000fe40003786670 */
[----:B------:R-:W-:Y:S01]  /*5290*/  IADD3 R0, R47, 0x58, RZ ;  /* 0x000000582f007810 */ /* 0x000fe20007ffe0ff */
[----:B------:R-:W-:Y:S02]  /*52a0*/  @!P0 FMUL.FTZ R38, R38, 1.4426950216293334961 ;  /* 0x3fb8aa3b26268820 */ /* 0x000fe40000410000 */
[----:B------:R-:W1:Y:S01]  /*52b0*/  @!P1 MUFU.EX2 R37, R37 ;  /* 0x0000002500259308 */ /* 0x000e620000000800 */
[----:B--2---:R-:W-:Y:S01]  /*52c0*/  @!P3 STS [R25.X4+0xcc0], R39 ;  /* 0x000cc0271900b388 */ /* 0x004fe20000004800 */
[----:B------:R-:W-:-:S02]  /*52d0*/  ISETP.GE.OR P3, PT, R0, c[0x0][0x314], P6 ;  /* 0x0000c50000007a0c */ /* 0x000fc40003766670 */
[----:B------:R-:W-:-:S04]  /*52e0*/  IADD3 R0, R47, 0x60, RZ ;  /* 0x000000602f007810 */ /* 0x000fc80007ffe0ff */
[----:B------:R-:W2:Y:S01]  /*52f0*/  @!P0 MUFU.EX2 R38, R38 ;  /* 0x0000002600268308 */ /* 0x000ea20000000800 */
[----:B0-----:R-:W-:Y:S01]  /*5300*/  @!P2 STS [R25.X4+0xee0], R40 ;  /* 0x000ee0281900a388 */ /* 0x001fe20000004800 */
[----:B------:R-:W-:Y:S01]  /*5310*/  ISETP.GE.OR P2, PT, R0, c[0x0][0x314], P6 ;  /* 0x0000c50000007a0c */ /* 0x000fe20003746670 */
[----:B------:R-:W-:Y:S01]  /*5320*/  @!P4 FADD.FTZ R35, -R30, R35 ;  /* 0x000000231e23c221 */ /* 0x000fe20000010100 */
[----:B------:R-:W-:-:S03]  /*5330*/  IADD3 R0, R47, 0x68, RZ ;  /* 0x000000682f007810 */ /* 0x000fc60007ffe0ff */
[----:B------:R-:W-:Y:S01]  /*5340*/  @!P3 FADD.FTZ R36, -R30, R36 ;  /* 0x000000241e24b221 */ /* 0x000fe20000010100 */
[----:B------:R-:W0:Y:S01]  /*5350*/  @!P5 MUFU.EX2 R41, R41 ;  /* 0x000000290029d308 */ /* 0x000e220000000800 */
[----:B-1----:R-:W-:Y:S01]  /*5360*/  @!P1 STS [R25.X4+0x1100], R37 ;  /* 0x0011002519009388 */ /* 0x002fe20000004800 */
[----:B------:R-:W-:Y:S01]  /*5370*/  ISETP.GE.OR P1, PT, R0, c[0x0][0x314], P6 ;  /* 0x0000c50000007a0c */ /* 0x000fe20003726670 */
[----:B------:R-:W-:Y:S01]  /*5380*/  @!P4 FMUL.FTZ R35, R35, 1.4426950216293334961 ;  /* 0x3fb8aa3b2323c820 */ /* 0x000fe20000410000 */
[C---:B------:R-:W-:Y:S01]  /*5390*/  IADD3 R0, R47.reuse, 0x70, RZ ;  /* 0x000000702f007810 */ /* 0x040fe20007ffe0ff */
[----:B------:R-:W-:Y:S02]  /*53a0*/  @!P3 FMUL.FTZ R36, R36, 1.4426950216293334961 ;  /* 0x3fb8aa3b2424b820 */ /* 0x000fe40000410000 */
[----:B------:R-:W-:Y:S01]  /*53b0*/  @!P2 FADD.FTZ R33, -R30, R33 ;  /* 0x000000211e21a221 */ /* 0x000fe20000010100 */
[----:B--2---:R-:W-:Y:S01]  /*53c0*/  @!P0 STS [R25.X4+0x1320], R38 ;  /* 0x0013202619008388 */ /* 0x004fe20000004800 */
[----:B------:R-:W-:Y:S01]  /*53d0*/  ISETP.GE.OR P0, PT, R0, c[0x0][0x314], P6 ;  /* 0x0000c50000007a0c */ /* 0x000fe20003706670 */
[----:B------:R-:W1:Y:S01]  /*53e0*/  @!P4 MUFU.EX2 R35, R35 ;  /* 0x000000230023c308 */ /* 0x000e620000000800 */
[----:B------:R-:W-:Y:S01]  /*53f0*/  IADD3 R0, R47, 0x78, RZ ;  /* 0x000000782f007810 */ /* 0x000fe20007ffe0ff */
[----:B------:R-:W-:-:S03]  /*5400*/  @!P2 FMUL.FTZ R33, R33, 1.4426950216293334961 ;  /* 0x3fb8aa3b2121a820 */ /* 0x000fc60000410000 */
[----:B------:R-:W-:Y:S01]  /*5410*/  @!P1 FADD.FTZ R34, -R30, R34 ;  /* 0x000000221e229221 */ /* 0x000fe20000010100 */
[----:B0-----:R-:W-:Y:S01]  /*5420*/  @!P5 STS [R25.X4+0x880], R41 ;  /* 0x000880291900d388 */ /* 0x001fe20000004800 */
[C---:B------:R-:W-:Y:S01]  /*5430*/  ISETP.GE.OR P5, PT, R47.reuse, c[0x0][0x314], P6 ;  /* 0x0000c5002f007a0c */ /* 0x040fe200037a6670 */
[----:B------:R-:W0:Y:S01]  /*5440*/  @!P3 MUFU.EX2 R36, R36 ;  /* 0x000000240024b308 */ /* 0x000e220000000800 */
[----:B------:R-:W-:Y:S01]  /*5450*/  ISETP.GE.OR P6, PT, R0, c[0x0][0x314], P6 ;  /* 0x0000c50000007a0c */ /* 0x000fe200037c6670 */
[----:B------:R-:W-:Y:S02]  /*5460*/  @!P1 FMUL.FTZ R34, R34, 1.4426950216293334961 ;  /* 0x3fb8aa3b22229820 */ /* 0x000fe40000410000 */
[C---:B------:R-:W-:Y:S02]  /*5470*/  @!P0 FADD.FTZ R31, -R30.reuse, R31 ;  /* 0x0000001f1e1f8221 */ /* 0x040fe40000010100 */
[----:B------:R-:W-:Y:S02]  /*5480*/  IMAD.SHL.U32 R47, R47, 0x4, RZ ;  /* 0x000000042f2f7824 */ /* 0x000fe400078e00ff */
[----:B------:R-:W-:Y:S01]  /*5490*/  @!P0 FMUL.FTZ R31, R31, 1.4426950216293334961 ;  /* 0x3fb8aa3b1f1f8820 */ /* 0x000fe20000410000 */
[----:B------:R-:W2:Y:S01]  /*54a0*/  @!P2 MUFU.EX2 R33, R33 ;  /* 0x000000210021a308 */ /* 0x000ea20000000800 */
[----:B-1----:R-:W-:Y:S02]  /*54b0*/  @!P4 STS [R25.X4+0x1540], R35 ;  /* 0x001540231900c388 */ /* 0x002fe40000004800 */
[----:B------:R-:W-:-:S02]  /*54c0*/  @!P5 FADD.FTZ R45, -R30, R45 ;  /* 0x0000002d1e2dd221 */ /* 0x000fc40000010100 */
[----:B------:R-:W-:Y:S02]  /*54d0*/  @!P6 FADD.FTZ R30, -R30, R32 ;  /* 0x000000201e1ee221 */ /* 0x000fe40000010100 */
[----:B------:R-:W-:Y:S01]  /*54e0*/  @!P5 FMUL.FTZ R45, R45, 1.4426950216293334961 ;  /* 0x3fb8aa3b2d2dd820 */ /* 0x000fe20000410000 */
[----:B------:R-:W1:Y:S01]  /*54f0*/  @!P0 MUFU.EX2 R31, R31 ;  /* 0x0000001f001f8308 */ /* 0x000e620000000800 */
[----:B------:R-:W-:Y:S01]  /*5500*/  @!P6 FMUL.FTZ R0, R30, 1.4426950216293334961 ;  /* 0x3fb8aa3b1e00e820 */ /* 0x000fe20000410000 */
[----:B0-----:R-:W-:Y:S06]  /*5510*/  @!P3 STS [R25.X4+0x1760], R36 ;  /* 0x001760241900b388 */ /* 0x001fec0000004800 */
[----:B------:R-:W0:Y:S01]  /*5520*/  @!P6 MUFU.EX2 R0, R0 ;  /* 0x000000000000e308 */ /* 0x000e220000000800 */
[----:B--2---:R2:W-:Y:S07]  /*5530*/  @!P2 STS [R25.X4+0x1980], R33 ;  /* 0x001980211900a388 */ /* 0x0045ee0000004800 */
[----:B------:R-:W3:Y:S01]  /*5540*/  @!P5 MUFU.EX2 R45, R45 ;  /* 0x0000002d002dd308 */ /* 0x000ee20000000800 */
[----:B-1----:R-:W-:Y:S04]  /*5550*/  @!P0 STS [R25.X4+0x1dc0], R31 ;  /* 0x001dc01f19008388 */ /* 0x002fe80000004800 */
[----:B0-----:R0:W-:Y:S03]  /*5560*/  @!P6 STS [R25.X4+0x1fe0], R0 ;  /* 0x001fe0001900e388 */ /* 0x0011e60000004800 */
[----:B------:R-:W1:Y:S01]  /*5570*/  @!P1 MUFU.EX2 R34, R34 ;  /* 0x0000002200229308 */ /* 0x000e620000000800 */
[----:B---3--:R-:W-:Y:S01]  /*5580*/  @!P5 STS [R25.X4], R45 ;  /* 0x0000002d1900d388 */ /* 0x008fe20000004800 */
[----:B--2---:R-:W-:-:S03]  /*5590*/  IADD3 R33, R47, 0x40, RZ ;  /* 0x000000402f217810 */ /* 0x004fc60007ffe0ff */
[----:B-1----:R1:W-:Y:S01]  /*55a0*/  @!P1 STS [R25.X4+0x1ba0], R34 ;  /* 0x001ba02219009388 */ /* 0x0023e20000004800 */
[----:B0-----:R-:W-:-:S03]  /*55b0*/  IMAD.MOV.U32 R0, RZ, RZ, c[0x0][0x314] ;  /* 0x0000c500ff007624 */ /* 0x001fc600078e00ff */
[----:B------:R-:W-:Y:S02]  /*55c0*/  BAR.SYNC.DEFER_BLOCKING 0x0 ;  /* 0x0000000000007b1d */ /* 0x000fe40000010000 */
[----:B------:R-:W-:Y:S01]  /*55d0*/  ISETP.GE.AND P0, PT, R0, 0x1, PT ;  /* 0x000000010000780c */ /* 0x000fe20003f06270 */
[----:B------:R-:W-:Y:S01]  /*55e0*/  IMAD.MOV.U32 R0, RZ, RZ, RZ ;  /* 0x000000ffff007224 */ /* 0x000fe200078e00ff */
[----:B-1----:R-:W-:-:S11]  /*55f0*/  IADD3 R34, R47, 0x20, RZ ;  /* 0x000000202f227810 */ /* 0x002fd60007ffe0ff */
[----:B------:R-:W-:Y:S05]  /*5600*/  @!P0 BRA `(.L_x_41) ;  /* 0x000003a000008947 */ /* 0x000fea0003800000 */
[----:B------:R-:W-:Y:S01]  /*5610*/  ULDC UR5, c[0x0][0x22c] ;  /* 0x00008b0000057ab9 */ /* 0x000fe20000000800 */
[C---:B------:R-:W-:Y:S01]  /*5620*/  IMAD R29, R15.reuse, 0x60, R47 ;  /* 0x000000600f1d7824 */ /* 0x040fe200078e022f */
[----:B------:R-:W-:Y:S01]  /*5630*/  UIMAD UR5, UR7, UR5, URZ ;  /* 0x00000005070572a4 */ /* 0x000fe2000f8e023f */
[C---:B------:R-:W-:Y:S01]  /*5640*/  IADD3 R13, R28.reuse, -UR7, RZ ;  /* 0x800000071c0d7c10 */ /* 0x040fe2000fffe0ff */
[----:B------:R-:W-:Y:S01]  /*5650*/  IMAD R36, R28, c[0x0][0x22c], RZ ;  /* 0x00008b001c247a24 */ /* 0x000fe200078e02ff */
[----:B------:R-:W-:Y:S01]  /*5660*/  CS2R R16, SRZ ;  /* 0x0000000000107805 */ /* 0x000fe2000001ff00 */
[----:B------:R-:W-:Y:S01]  /*5670*/  USHF.R.S32.HI UR4, URZ, 0x1f, UR5 ;  /* 0x0000001f3f047899 */ /* 0x000fe20008011405 */
[C---:B------:R-:W-:Y:S01]  /*5680*/  ISETP.GE.AND P3, PT, R15.reuse, R13, PT ;  /* 0x0000000d0f00720c */ /* 0x040fe20003f66270 */
[----:B------:R-:W-:Y:S01]  /*5690*/  IMAD.SHL.U32 R14, R15, 0x4, RZ ;  /* 0x000000040f0e7824 */ /* 0x000fe200078e00ff */
[C---:B------:R-:W-:Y:S01]  /*56a0*/  IADD3 R12, P0, R29.reuse, UR5, RZ ;  /* 0x000000051d0c7c10 */ /* 0x040fe2000ff1e0ff */
[----:B------:R-:W-:Y:S01]  /*56b0*/  IMAD.MOV.U32 R32, RZ, RZ, RZ ;  /* 0x000000ffff207224 */ /* 0x000fe200078e00ff */
[----:B------:R-:W-:Y:S01]  /*56c0*/  CS2R R18, SRZ ;  /* 0x0000000000127805 */ /* 0x000fe2000001ff00 */
[----:B------:R-:W-:Y:S01]  /*56d0*/  CS2R R20, SRZ ;  /* 0x0000000000147805 */ /* 0x000fe2000001ff00 */
[----:B------:R-:W-:Y:S01]  /*56e0*/  LEA.HI.X.SX32 R29, R29, UR4, 0x1, P0 ;  /* 0x000000041d1d7c11 */ /* 0x000fe200080f0eff */
[----:B------:R-:W-:Y:S01]  /*56f0*/  CS2R R22, SRZ ;  /* 0x0000000000167805 */ /* 0x000fe2000001ff00 */
[----:B------:R-:W-:Y:S01]  /*5700*/  LEA R30, P0, R12, c[0x0][0x1d8], 0x2 ;  /* 0x000076000c1e7a11 */ /* 0x000fe200078010ff */
[----:B------:R-:W-:Y:S01]  /*5710*/  CS2R R24, SRZ ;  /* 0x0000000000187805 */ /* 0x000fe2000001ff00 */
[----:B------:R-:W-:Y:S01]  /*5720*/  CS2R R26, SRZ ;  /* 0x00000000001a7805 */ /* 0x000fe2000001ff00 */
[----:B------:R-:W-:Y:S01]  /*5730*/  IMAD.WIDE R36, R36, 0x4, RZ ;  /* 0x0000000424247825 */ /* 0x000fe200078e02ff */
[----:B------:R-:W-:-:S02]  /*5740*/  LEA.HI.X R29, R12, c[0x0][0x1dc], R29, 0x2, P0 ;  /* 0x000077000c1d7a11 */ /* 0x000fc400000f141d */
[----:B------:R-:W-:Y:S01]  /*5750*/  IADD3 R30, P0, R30, 0x100, RZ ;  /* 0x000001001e1e7810 */ /* 0x000fe20007f1e0ff */
[----:B------:R-:W-:-:S04]  /*5760*/  IMAD.MOV.U32 R12, RZ, RZ, RZ ;  /* 0x000000ffff0c7224 */ /* 0x000fc800078e00ff */
[----:B------:R-:W-:-:S05]  /*5770*/  IMAD.X R29, RZ, RZ, R29, P0 ;  /* 0x000000ffff1d7224 */ /* 0x000fca00000e061d */
.L_x_44:
[----:B------:R-:W-:Y:S01]  /*5780*/  MOV R31, R29 ;  /* 0x0000001d001f7202 */ /* 0x000fe20000000f00 */
[----:B------:R-:W-:Y:S01]  /*5790*/  BSSY B0, `(.L_x_42) ;  /* 0x000000e000007945 */ /* 0x000fe20003800000 */
[----:B------:R-:W-:-:S05]  /*57a0*/  @P3 BRA `(.L_x_43) ;  /* 0x000000c000003947 */ /* 0x000fca0003800000 */
[----:B------:R-:W-:Y:S01]  /*57b0*/  ISETP.GE.AND P2, PT, R47, c[0x0][0x220], PT ;  /* 0x000088002f007a0c */ /* 0x000fe20003f46270 */
[----:B------:R-:W-:Y:S01]  /*57c0*/  CS2R R16, SRZ ;  /* 0x0000000000107805 */ /* 0x000fe2000001ff00 */
[----:B------:R-:W-:Y:S01]  /*57d0*/  ISETP.GE.AND P1, PT, R34, c[0x0][0x220], PT ;  /* 0x0000880022007a0c */ /* 0x000fe20003f26270 */
[----:B------:R-:W-:Y:S01]  /*57e0*/  CS2R R18, SRZ ;  /* 0x0000000000127805 */ /* 0x000fe2000001ff00 */
[----:B------:R-:W-:Y:S01]  /*57f0*/  ISETP.GE.AND P0, PT, R33, c[0x0][0x220], PT ;  /* 0x0000880021007a0c */ /* 0x000fe20003f06270 */
[----:B------:R-:W-:Y:S01]  /*5800*/  CS2R R20, SRZ ;  /* 0x0000000000147805 */ /* 0x000fe2000001ff00 */
[----:B------:R-:W-:Y:S01]  /*5810*/  CS2R R22, SRZ ;  /* 0x0000000000167805 */ /* 0x000fe2000001ff00 */
[----:B------:R-:W-:Y:S01]  /*5820*/  CS2R R24, SRZ ;  /* 0x0000000000187805 */ /* 0x000fe2000001ff00 */
[----:B------:R-:W-:Y:S05]  /*5830*/  CS2R R26, SRZ ;  /* 0x00000000001a7805 */ /* 0x000fea000001ff00 */
[----:B------:R0:W5:Y:S04]  /*5840*/  @!P2 LDG.E.128 R16, [R30.64+-0x100] ;  /* 0xffff00081e10a981 */ /* 0x000168000c1e1d00 */
[----:B------:R0:W5:Y:S04]  /*5850*/  @!P1 LDG.E.128 R20, [R30.64+-0x80] ;  /* 0xffff80081e149981 */ /* 0x000168000c1e1d00 */
[----:B------:R0:W5:Y:S02]  /*5860*/  @!P0 LDG.E.128 R24, [R30.64] ;  /* 0x000000081e188981 */ /* 0x000164000c1e1d00 */
.L_x_43:
[----:B------:R-:W-:Y:S05]  /*5870*/  BSYNC B0 ;  /* 0x0000000000007941 */ /* 0x000fea0003800000 */
.L_x_42:
[----:B------:R1:W2:Y:S01]  /*5880*/  LDS R13, [R14] ;  /* 0x000000000e0d7984 */ /* 0x0002a20000000800 */
[----:B0-----:R-:W-:Y:S02]  /*5890*/  IADD3 R30, P0, R36, R30, RZ ;  /* 0x0000001e241e7210 */ /* 0x001fe40007f1e0ff */
[----:B------:R-:W-:Y:S02]  /*58a0*/  IADD3 R32, R32, 0x1, RZ ;  /* 0x0000000120207810 */ /* 0x000fe40007ffe0ff */
[----:B------:R-:W-:Y:S02]  /*58b0*/  IADD3.X R29, R37, R31, RZ, P0, !PT ;  /* 0x0000001f251d7210 */ /* 0x000fe400007fe4ff */
[----:B------:R-:W-:Y:S02]  /*58c0*/  ISETP.GE.AND P0, PT, R32, c[0x0][0x314], PT ;  /* 0x0000c50020007a0c */ /* 0x000fe40003f06270 */
[----:B-1----:R-:W-:Y:S01]  /*58d0*/  IADD3 R14, R14, 0x44, RZ ;  /* 0x000000440e0e7810 */ /* 0x002fe20007ffe0ff */
[C---:B--2--5:R-:W-:Y:S02]  /*58e0*/  FFMA.FTZ R0, R13.reuse, R16, R0 ;  /* 0x000000100d007223 */ /* 0x064fe40000010000 */
[C---:B------:R-:W-:Y:S02]  /*58f0*/  FFMA.FTZ R2, R13.reuse, R17, R2 ;  /* 0x000000110d027223 */ /* 0x040fe40000010002 */
        /* <DEDUP_REMOVED lines=9> */
[----:B------:R-:W-:Y:S01]  /*5990*/  FFMA.FTZ R12, R13, R27, R12 ;  /* 0x0000001b0d0c7223 */ /* 0x000fe2000001000c */
[----:B------:R-:W-:-:S05]  /*59a0*/  @!P0 BRA `(.L_x_44) ;  /* 0xfffffdd000008947 */ /* 0x000fca000383ffff */
.L_x_41:
[----:B------:R-:W-:Y:S02]  /*59b0*/  IADD3 R15, R15, UR7, RZ ;  /* 0x000000070f0f7c10 */ /* 0x000fe4000fffe0ff */
[----:B------:R-:W-:-:S02]  /*59c0*/  F2FP.BF16.PACK_AB R3, R4, R3 ;  /* 0x000000030403723e */ /* 0x000fc400000010ff */
[----:B------:R-:W-:Y:S02]  /*59d0*/  ISETP.GE.AND P0, PT, R15, R28, PT ;  /* 0x0000001c0f00720c */ /* 0x000fe40003f06270 */
[----:B------:R-:W-:Y:S02]  /*59e0*/  F2FP.BF16.PACK_AB R0, R2, R0 ;  /* 0x000000000200723e */ /* 0x000fe400000010ff */
[----:B------:R-:W-:Y:S02]  /*59f0*/  F2FP.BF16.PACK_AB R7, R8, R7 ;  /* 0x000000070807723e */ /* 0x000fe400000010ff */
[----:B------:R-:W-:Y:S01]  /*5a00*/  F2FP.BF16.PACK_AB R5, R6, R5 ;  /* 0x000000050605723e */ /* 0x000fe200000010ff */
[----:B------:R-:W-:Y:S01]  /*5a10*/  IMAD.MOV.U32 R8, RZ, RZ, R0 ;  /* 0x000000ffff087224 */ /* 0x000fe200078e0000 */
[----:B------:R-:W-:Y:S01]  /*5a20*/  F2FP.BF16.PACK_AB R10, R10, R9 ;  /* 0x000000090a0a723e */ /* 0x000fe200000010ff */
[----:B------:R-:W-:Y:S01]  /*5a30*/  IMAD.MOV.U32 R9, RZ, RZ, R3 ;  /* 0x000000ffff097224 */ /* 0x000fe200078e0003 */
[----:B------:R-:W-:Y:S01]  /*5a40*/  F2FP.BF16.PACK_AB R11, R12, R11 ;  /* 0x0000000b0c0b723e */ /* 0x000fe200000010ff */
[----:B------:R-:W-:-:S02]  /*5a50*/  IMAD.MOV.U32 R16, RZ, RZ, R5 ;  /* 0x000000ffff107224 */ /* 0x000fc400078e0005 */
[----:B------:R-:W-:Y:S01]  /*5a60*/  IMAD.MOV.U32 R17, RZ, RZ, R7 ;  /* 0x000000ffff117224 */ /* 0x000fe200078e0007 */
[----:B------:R-:W-:Y:S06]  /*5a70*/  @P0 EXIT ;  /* 0x000000000000094d */ /* 0x000fec0003800000 */
[----:B------:R-:W-:Y:S01]  /*5a80*/  IMAD.MOV.U32 R4, RZ, RZ, c[0x0][0x1c0] ;  /* 0x00007000ff047624 */ /* 0x000fe200078e00ff */
[----:B------:R-:W-:Y:S02]  /*5a90*/  IABS R7, R15 ;  /* 0x0000000f00077213 */ /* 0x000fe40000000000 */
[----:B------:R-:W-:Y:S01]  /*5aa0*/  IABS R3, c[0x0][0x214] ;  /* 0x0000850000037a13 */ /* 0x000fe20000000000 */
[----:B------:R-:W-:-:S05]  /*5ab0*/  IMAD R4, R4, c[0x0][0x214], RZ ;  /* 0x0000850004047a24 */ /* 0x000fca00078e02ff */
[-C--:B------:R-:W-:Y:S02]  /*5ac0*/  IABS R6, R4.reuse ;  /* 0x0000000400067213 */ /* 0x080fe40000000000 */
[----:B------:R-:W-:Y:S02]  /*5ad0*/  IABS R2, R4 ;  /* 0x0000000400027213 */ /* 0x000fe40000000000 */
[----:B------:R-:W0:Y:S03]  /*5ae0*/  I2F.RP R12, R6 ;  /* 0x00000006000c7306 */ /* 0x000e260000209400 */
[----:B------:R-:W-:-:S05]  /*5af0*/  IMAD.MOV R2, RZ, RZ, -R2 ;  /* 0x000000ffff027224 */ /* 0x000fca00078e0a02 */
[----:B0-----:R-:W0:Y:S02]  /*5b00*/  MUFU.RCP R12, R12 ;  /* 0x0000000c000c7308 */ /* 0x001e240000001000 */
[----:B0-----:R-:W-:-:S06]  /*5b10*/  IADD3 R12, R12, 0xffffffe, RZ ;  /* 0x0ffffffe0c0c7810 */ /* 0x001fcc0007ffe0ff */
[----:B------:R-:W0:Y:S02]  /*5b20*/  F2I.FTZ.U32.TRUNC.NTZ R13, R12 ;  /* 0x0000000c000d7305 */ /* 0x000e24000021f000 */
[--C-:B0-----:R-:W-:Y:S02]  /*5b30*/  IMAD.MOV R0, RZ, RZ, -R13.reuse ;  /* 0x000000ffff007224 */ /* 0x101fe400078e0a0d */
[----:B------:R-:W-:Y:S02]  /*5b40*/  IMAD.MOV.U32 R12, RZ, RZ, RZ ;  /* 0x000000ffff0c7224 */ /* 0x000fe400078e00ff */
[----:B------:R-:W-:Y:S02]  /*5b50*/  IMAD R5, R0, R6, RZ ;  /* 0x0000000600057224 */ /* 0x000fe400078e02ff */
[----:B------:R-:W0:Y:S02]  /*5b60*/  I2F.RP R0, R3 ;  /* 0x0000000300007306 */ /* 0x000e240000209400 */
[----:B------:R-:W-:-:S06]  /*5b70*/  IMAD.HI.U32 R5, R13, R5, R12 ;  /* 0x000000050d057227 */ /* 0x000fcc00078e000c */
[----:B------:R-:W-:-:S04]  /*5b80*/  IMAD.HI.U32 R5, R5, R7, RZ ;  /* 0x0000000705057227 */ /* 0x000fc800078e00ff */
[----:B------:R-:W-:Y:S01]  /*5b90*/  IMAD R2, R5, R2, R7 ;  /* 0x0000000205027224 */ /* 0x000fe200078e0207 */
[----:B0-----:R-:W0:Y:S04]  /*5ba0*/  MUFU.RCP R0, R0 ;  /* 0x0000000000007308 */ /* 0x001e280000001000 */
[----:B------:R-:W-:-:S13]  /*5bb0*/  ISETP.GT.U32.AND P1, PT, R6, R2, PT ;  /* 0x000000020600720c */ /* 0x000fda0003f24070 */
[----:B------:R-:W-:Y:S01]  /*5bc0*/  @!P1 IMAD.IADD R2, R2, 0x1, -R6 ;  /* 0x0000000102029824 */ /* 0x000fe200078e0a06 */
[----:B------:R-:W-:Y:S02]  /*5bd0*/  @!P1 IADD3 R5, R5, 0x1, RZ ;  /* 0x0000000105059810 */ /* 0x000fe40007ffe0ff */
[----:B0-----:R-:W-:Y:S02]  /*5be0*/  IADD3 R0, R0, 0xffffffe, RZ ;  /* 0x0ffffffe00007810 */ /* 0x001fe40007ffe0ff */
[----:B------:R-:W-:Y:S02]  /*5bf0*/  ISETP.GE.U32.AND P2, PT, R2, R6, PT ;  /* 0x000000060200720c */ /* 0x000fe40003f46070 */
[----:B------:R-:W-:Y:S01]  /*5c00*/  LOP3.LUT R2, R15, R4, RZ, 0x3c, !PT ;  /* 0x000000040f027212 */ /* 0x000fe200078e3cff */
[----:B------:R-:W0:Y:S01]  /*5c10*/  F2I.FTZ.U32.TRUNC.NTZ R13, R0 ;  /* 0x00000000000d7305 */ /* 0x000e22000021f000 */
[----:B------:R-:W-:Y:S02]  /*5c20*/  ISETP.NE.AND P1, PT, R4, RZ, PT ;  /* 0x000000ff0400720c */ /* 0x000fe40003f25270 */
[----:B------:R-:W-:-:S07]  /*5c30*/  ISETP.GE.AND P0, PT, R2, RZ, PT ;  /* 0x000000ff0200720c */ /* 0x000fce0003f06270 */
[----:B------:R-:W-:-:S06]  /*5c40*/  @P2 IADD3 R5, R5, 0x1, RZ ;  /* 0x0000000105052810 */ /* 0x000fcc0007ffe0ff */
[----:B------:R-:W-:Y:S01]  /*5c50*/  @!P0 IMAD.MOV R5, RZ, RZ, -R5 ;  /* 0x000000ffff058224 */ /* 0x000fe200078e0a05 */
[----:B------:R-:W-:Y:S01]  /*5c60*/  @!P1 LOP3.LUT R5, RZ, R4, RZ, 0x33, !PT ;  /* 0x00000004ff059212 */ /* 0x000fe200078e33ff */
[----:B0-----:R-:W-:-:S04]  /*5c70*/  IMAD.MOV R2, RZ, RZ, -R13 ;  /* 0x000000ffff027224 */ /* 0x001fc800078e0a0d */
[----:B------:R-:W-:Y:S02]  /*5c80*/  IMAD R4, R5, R4, RZ ;  /* 0x0000000405047224 */ /* 0x000fe400078e02ff */
[----:B------:R-:W-:Y:S02]  /*5c90*/  IMAD R2, R2, R3, RZ ;  /* 0x0000000302027224 */ /* 0x000fe400078e02ff */
[----:B------:R-:W-:Y:S02]  /*5ca0*/  IMAD.IADD R6, R15, 0x1, -R4 ;  /* 0x000000010f067824 */ /* 0x000fe400078e0a04 */
[----:B------:R-:W-:-:S03]  /*5cb0*/  IMAD.HI.U32 R2, R13, R2, R12 ;  /* 0x000000020d027227 */ /* 0x000fc600078e000c */
[----:B------:R-:W-:Y:S01]  /*5cc0*/  IABS R0, R6 ;  /* 0x0000000600007213 */ /* 0x000fe20000000000 */
[----:B------:R-:W-:Y:S01]  /*5cd0*/  IMAD.WIDE.U32 R12, R5, c[0x0][0x1e0], RZ ;  /* 0x00007800050c7a25 */ /* 0x000fe200078e00ff */
[----:B------:R-:W-:-:S03]  /*5ce0*/  LOP3.LUT R6, R6, c[0x0][0x214], RZ, 0x3c, !PT ;  /* 0x0000850006067a12 */ /* 0x000fc600078e3cff */
[----:B------:R-:W-:Y:S01]  /*5cf0*/  IMAD.HI.U32 R7, R2, R0, RZ ;  /* 0x0000000002077227 */ /* 0x000fe200078e00ff */
[----:B------:R-:W-:-:S03]  /*5d00*/  ISETP.GE.AND P1, PT, R6, RZ, PT ;  /* 0x000000ff0600720c */ /* 0x000fc60003f26270 */
[----:B------:R-:W-:-:S04]  /*5d10*/  IMAD.MOV R2, RZ, RZ, -R7 ;  /* 0x000000ffff027224 */ /* 0x000fc800078e0a07 */
[----:B------:R-:W-:-:S05]  /*5d20*/  IMAD R0, R3, R2, R0 ;  /* 0x0000000203007224 */ /* 0x000fca00078e0200 */
[----:B------:R-:W-:-:S13]  /*5d30*/  ISETP.GT.U32.AND P0, PT, R3, R0, PT ;  /* 0x000000000300720c */ /* 0x000fda0003f04070 */
[----:B------:R-:W-:Y:S01]  /*5d40*/  @!P0 IMAD.IADD R0, R0, 0x1, -R3 ;  /* 0x0000000100008824 */ /* 0x000fe200078e0a03 */
[----:B------:R-:W-:Y:S02]  /*5d50*/  @!P0 IADD3 R7, R7, 0x1, RZ ;  /* 0x0000000107078810 */ /* 0x000fe40007ffe0ff */
[----:B------:R-:W-:Y:S02]  /*5d60*/  ISETP.NE.AND P0, PT, RZ, c[0x0][0x214], PT ;  /* 0x00008500ff007a0c */ /* 0x000fe40003f05270 */
[----:B------:R-:W-:Y:S02]  /*5d70*/  ISETP.GE.U32.AND P2, PT, R0, R3, PT ;  /* 0x000000030000720c */ /* 0x000fe40003f46070 */
[----:B------:R-:W-:-:S05]  /*5d80*/  SHF.R.S32.HI R0, RZ, 0x1f, R5 ;  /* 0x0000001fff007819 */ /* 0x000fca0000011405 */
[----:B------:R-:W-:-:S04]  /*5d90*/  IMAD R0, R0, c[0x0][0x1e0], RZ ;  /* 0x0000780000007a24 */ /* 0x000fc800078e02ff */
[----:B------:R-:W-:Y:S02]  /*5da0*/  IMAD R0, R5, c[0x0][0x1e4], R0 ;  /* 0x0000790005007a24 */ /* 0x000fe400078e0200 */
[----:B------:R-:W-:Y:S02]  /*5db0*/  @P2 IADD3 R7, R7, 0x1, RZ ;  /* 0x0000000107072810 */ /* 0x000fe40007ffe0ff */
[----:B------:R-:W-:-:S03]  /*5dc0*/  IMAD.IADD R13, R13, 0x1, R0 ;  /* 0x000000010d0d7824 */ /* 0x000fc600078e0200 */
[----:B------:R-:W-:Y:S01]  /*5dd0*/  @!P1 IMAD.MOV R7, RZ, RZ, -R7 ;  /* 0x000000ffff079224 */ /* 0x000fe200078e0a07 */
[----:B------:R-:W-:Y:S02]  /*5de0*/  @!P0 LOP3.LUT R7, RZ, c[0x0][0x214], RZ, 0x33, !PT ;  /* 0x00008500ff078a12 */ /* 0x000fe400078e33ff */
[----:B------:R-:W-:Y:S02]  /*5df0*/  ISETP.GE.AND P0, PT, R47, c[0x0][0x220], PT ;  /* 0x000088002f007a0c */ /* 0x000fe40003f06270 */
[----:B------:R-:W-:Y:S01]  /*5e00*/  SHF.R.S32.HI R2, RZ, 0x1f, R7 ;  /* 0x0000001fff027819 */ /* 0x000fe20000011407 */
[C---:B------:R-:W-:Y:S01]  /*5e10*/  IMAD R4, R7.reuse, c[0x0][0x214], R4 ;  /* 0x0000850007047a24 */ /* 0x040fe200078e0204 */
[----:B------:R-:W-:Y:S01]  /*5e20*/  ISETP.GE.AND P1, PT, R34, c[0x0][0x220], PT ;  /* 0x0000880022007a0c */ /* 0x000fe20003f26270 */
[----:B------:R-:W-:-:S04]  /*5e30*/  IMAD.WIDE.U32 R12, R7, c[0x0][0x1f0], R12 ;  /* 0x00007c00070c7a25 */ /* 0x000fc800078e000c */
[----:B------:R-:W-:Y:S02]  /*5e40*/  IMAD.IADD R4, R15, 0x1, -R4 ;  /* 0x000000010f047824 */ /* 0x000fe400078e0a04 */
[----:B------:R-:W-:-:S03]  /*5e50*/  IMAD R2, R2, c[0x0][0x1f0], RZ ;  /* 0x00007c0002027a24 */ /* 0x000fc600078e02ff */
[----:B------:R-:W-:Y:S01]  /*5e60*/  SHF.R.S32.HI R0, RZ, 0x1f, R4 ;  /* 0x0000001fff007819 */ /* 0x000fe20000011404 */
[----:B------:R-:W-:-:S04]  /*5e70*/  IMAD R2, R7, c[0x0][0x1f4], R2 ;  /* 0x00007d0007027a24 */ /* 0x000fc800078e0202 */
[----:B------:R-:W-:Y:S02]  /*5e80*/  IMAD.IADD R3, R13, 0x1, R2 ;  /* 0x000000010d037824 */ /* 0x000fe400078e0202 */
[----:B------:R-:W-:Y:S02]  /*5e90*/  IMAD R0, R0, c[0x0][0x1e8], RZ ;  /* 0x00007a0000007a24 */ /* 0x000fe400078e02ff */
[----:B------:R-:W-:Y:S02]  /*5ea0*/  IMAD.MOV.U32 R2, RZ, RZ, R12 ;  /* 0x000000ffff027224 */ /* 0x000fe400078e000c */
[C---:B------:R-:W-:Y:S02]  /*5eb0*/  IMAD R0, R4.reuse, c[0x0][0x1ec], R0 ;  /* 0x00007b0004007a24 */ /* 0x040fe400078e0200 */
[----:B------:R-:W-:-:S04]  /*5ec0*/  IMAD.WIDE.U32 R4, R4, c[0x0][0x1e8], R2 ;  /* 0x00007a0004047a25 */ /* 0x000fc800078e0002 */
[----:B------:R-:W-:Y:S01]  /*5ed0*/  IMAD.IADD R0, R5, 0x1, R0 ;  /* 0x0000000105007824 */ /* 0x000fe200078e0200 */
[CC--:B------:R-:W-:Y:S02]  /*5ee0*/  @!P0 IADD3 R2, P3, R47.reuse, R4.reuse, RZ ;  /* 0x000000042f028210 */ /* 0x0c0fe40007f7e0ff */
[----:B------:R-:W-:Y:S02]  /*5ef0*/  @!P1 IADD3 R3, P2, R34, R4, RZ ;  /* 0x0000000422039210 */ /* 0x000fe40007f5e0ff */
[-C--:B------:R-:W-:Y:S02]  /*5f00*/  @!P0 LEA.HI.X.SX32 R47, R47, R0.reuse, 0x1, P3 ;  /* 0x000000002f2f8211 */ /* 0x080fe400018f0eff */
[----:B------:R-:W-:Y:S02]  /*5f10*/  @!P0 LEA R12, P3, R2, c[0x0][0x1d0], 0x1 ;  /* 0x00007400020c8a11 */ /* 0x000fe400078608ff */
[----:B------:R-:W-:Y:S02]  /*5f20*/  @!P1 LEA.HI.X.SX32 R34, R34, R0, 0x1, P2 ;  /* 0x0000000022229211 */ /* 0x000fe400010f0eff */
[----:B------:R-:W-:-:S02]  /*5f30*/  @!P0 LEA.HI.X R13, R2, c[0x0][0x1d4], R47, 0x1, P3 ;  /* 0x00007500020d8a11 */ /* 0x000fc400018f0c2f */
[----:B------:R-:W-:-:S03]  /*5f40*/  @!P1 LEA R6, P2, R3, c[0x0][0x1d0], 0x1 ;  /* 0x0000740003069a11 */ /* 0x000fc600078408ff */
[----:B------:R0:W-:Y:S01]  /*5f50*/  @!P0 STG.E.64 [R12.64], R8 ;  /* 0x000000080c008986 */ /* 0x0001e2000c101b08 */
[----:B------:R-:W-:Y:S02]  /*5f60*/  ISETP.GE.AND P0, PT, R33, c[0x0][0x220], PT ;  /* 0x0000880021007a0c */ /* 0x000fe40003f06270 */
[----:B------:R-:W-:-:S05]  /*5f70*/  @!P1 LEA.HI.X R7, R3, c[0x0][0x1d4], R34, 0x1, P2 ;  /* 0x0000750003079a11 */ /* 0x000fca00010f0c22 */
[----:B------:R0:W-:Y:S06]  /*5f80*/  @!P1 STG.E.64 [R6.64], R16 ;  /* 0x0000001006009986 */ /* 0x0001ec000c101b08 */
[----:B------:R-:W-:Y:S05]  /*5f90*/  @P0 EXIT ;  /* 0x000000000000094d */ /* 0x000fea0003800000 */
[----:B------:R-:W-:-:S04]  /*5fa0*/  IADD3 R4, P0, R33, R4, RZ ;  /* 0x0000000421047210 */ /* 0x000fc80007f1e0ff */
[----:B------:R-:W-:Y:S02]  /*5fb0*/  LEA.HI.X.SX32 R0, R33, R0, 0x1, P0 ;  /* 0x0000000021007211 */ /* 0x000fe400000f0eff */
[----:B------:R-:W-:-:S04]  /*5fc0*/  LEA R2, P0, R4, c[0x0][0x1d0], 0x1 ;  /* 0x0000740004027a11 */ /* 0x000fc800078008ff */
[----:B------:R-:W-:-:S05]  /*5fd0*/  LEA.HI.X R3, R4, c[0x0][0x1d4], R0, 0x1, P0 ;  /* 0x0000750004037a11 */ /* 0x000fca00000f0c00 */
[----:B------:R-:W-:Y:S01]  /*5fe0*/  STG.E.64 [R2.64], R10 ;  /* 0x0000000a02007986 */ /* 0x000fe2000c101b08 */
[----:B------:R-:W-:Y:S05]  /*5ff0*/  EXIT ;  /* 0x000000000000794d */ /* 0x000fea0003800000 */
        .weak           $__internal_0_$__cuda_sm20_div_s64
        .type           $__internal_0_$__cuda_sm20_div_s64,@function
        .size           $__internal_0_$__cuda_sm20_div_s64,(.L_x_6260 - $__internal_0_$__cuda_sm20_div_s64)
$__internal_0_$__cuda_sm20_div_s64:
[----:B------:R-:W-:Y:S02]  /*6000*/  IADD3 R54, P0, RZ, -R24, RZ ;  /* 0x80000018ff367210 */ /* 0x000fe40007f1e0ff */
[----:B------:R-:W-:-:S03]  /*6010*/  ISETP.GE.AND P1, PT, R23, RZ, PT ;  /* 0x000000ff1700720c */ /* 0x000fc60003f26270 */
[----:B------:R-:W-:Y:S01]  /*6020*/  IMAD.X R0, RZ, RZ, ~R23, P0 ;  /* 0x000000ffff007224 */ /* 0x000fe200000e0e17 */
[----:B------:R-:W-:-:S04]  /*6030*/  SEL R54, R54, R24, !P1 ;  /* 0x0000001836367207 */ /* 0x000fc80004800000 */
[----:B------:R-:W-:-:S04]  /*6040*/  SEL R55, R0, R23, !P1 ;  /* 0x0000001700377207 */ /* 0x000fc80004800000 */
[----:B------:R-:W0:Y:S08]  /*6050*/  I2F.U64.RP R0, R54 ;  /* 0x0000003600007312 */ /* 0x000e300000309000 */
[----:B0-----:R-:W0:Y:S02]  /*6060*/  MUFU.RCP R0, R0 ;  /* 0x0000000000007308 */ /* 0x001e240000001000 */
[----:B0-----:R-:W-:-:S06]  /*6070*/  IADD3 R0, R0, 0x1ffffffe, RZ ;  /* 0x1ffffffe00007810 */ /* 0x001fcc0007ffe0ff */
[----:B------:R-:W0:Y:S02]  /*6080*/  F2I.U64.TRUNC R64, R0 ;  /* 0x0000000000407311 */ /* 0x000e24000020d800 */
[----:B0-----:R-:W-:-:S04]  /*6090*/  IMAD.WIDE.U32 R20, R64, R54, RZ ;  /* 0x0000003640147225 */ /* 0x001fc800078e00ff */
[C---:B------:R-:W-:Y:S01]  /*60a0*/  IMAD R0, R64.reuse, R55, R21 ;  /* 0x0000003740007224 */ /* 0x040fe200078e0215 */
[----:B------:R-:W-:Y:S01]  /*60b0*/  IADD3 R20, P0, RZ, -R20, RZ ;  /* 0x80000014ff147210 */ /* 0x000fe20007f1e0ff */
[----:B------:R-:W-:Y:S02]  /*60c0*/  IMAD.MOV.U32 R67, RZ, RZ, R64 ;  /* 0x000000ffff437224 */ /* 0x000fe400078e0040 */
[----:B------:R-:W-:Y:S02]  /*60d0*/  IMAD R0, R65, R54, R0 ;  /* 0x0000003641007224 */ /* 0x000fe400078e0200 */
[----:B------:R-:W-:-:S04]  /*60e0*/  IMAD.HI.U32 R66, R64, R20, RZ ;  /* 0x0000001440427227 */ /* 0x000fc800078e00ff */
[----:B------:R-:W-:-:S04]  /*60f0*/  IMAD.X R0, RZ, RZ, ~R0, P0 ;  /* 0x000000ffff007224 */ /* 0x000fc800000e0e00 */
[----:B------:R-:W-:-:S04]  /*6100*/  IMAD.WIDE.U32 R66, P0, R64, R0, R66 ;  /* 0x0000000040427225 */ /* 0x000fc80007800042 */
[----:B------:R-:W-:-:S04]  /*6110*/  IMAD.HI.U32 R29, R65, R0, RZ ;  /* 0x00000000411d7227 */ /* 0x000fc800078e00ff */
[----:B------:R-:W-:-:S04]  /*6120*/  IMAD.HI.U32 R20, P1, R65, R20, R66 ;  /* 0x0000001441147227 */ /* 0x000fc80007820042 */
[----:B------:R-:W-:Y:S02]  /*6130*/  IMAD R0, R65, R0, RZ ;  /* 0x0000000041007224 */ /* 0x000fe400078e02ff */
[----:B------:R-:W-:-:S03]  /*6140*/  IMAD.X R29, R29, 0x1, R65, P0 ;  /* 0x000000011d1d7824 */ /* 0x000fc600000e0641 */
[----:B------:R-:W-:-:S04]  /*6150*/  IADD3 R65, P0, R0, R20, RZ ;  /* 0x0000001400417210 */ /* 0x000fc80007f1e0ff */
[----:B------:R-:W-:Y:S01]  /*6160*/  IADD3.X R29, RZ, RZ, R29, P0, P1 ;  /* 0x000000ffff1d7210 */ /* 0x000fe200007e241d */
[----:B------:R-:W-:Y:S01]  /*6170*/  IMAD.WIDE.U32 R66, R65, R54, RZ ;  /* 0x0000003641427225 */ /* 0x000fe200078e00ff */
[----:B------:R-:W-:-:S03]  /*6180*/  ISETP.GE.AND P1, PT, R18, RZ, PT ;  /* 0x000000ff1200720c */ /* 0x000fc60003f26270 */
[----:B------:R-:W-:Y:S01]  /*6190*/  IMAD R20, R65, R55, R67 ;  /* 0x0000003741147224 */ /* 0x000fe200078e0243 */
[----:B------:R-:W-:-:S03]  /*61a0*/  IADD3 R21, P0, RZ, -R66, RZ ;  /* 0x80000042ff157210 */ /* 0x000fc60007f1e0ff */
[----:B------:R-:W-:Y:S02]  /*61b0*/  IMAD R20, R29, R54, R20 ;  /* 0x000000361d147224 */ /* 0x000fe400078e0214 */
[----:B------:R-:W-:-:S04]  /*61c0*/  IMAD.HI.U32 R64, R65, R21, RZ ;  /* 0x0000001541407227 */ /* 0x000fc800078e00ff */
[----:B------:R-:W-:-:S04]  /*61d0*/  IMAD.X R20, RZ, RZ, ~R20, P0 ;  /* 0x000000ffff147224 */ /* 0x000fc800000e0e14 */
[----:B------:R-:W-:-:S04]  /*61e0*/  IMAD.WIDE.U32 R64, P0, R65, R20, R64 ;  /* 0x0000001441407225 */ /* 0x000fc80007800040 */
[----:B------:R-:W-:-:S04]  /*61f0*/  IMAD.HI.U32 R0, R29, R20, RZ ;  /* 0x000000141d007227 */ /* 0x000fc800078e00ff */
[----:B------:R-:W-:-:S04]  /*6200*/  IMAD.HI.U32 R21, P4, R29, R21, R64 ;  /* 0x000000151d157227 */ /* 0x000fc80007880040 */
[----:B------:R-:W-:Y:S02]  /*6210*/  IMAD R20, R29, R20, RZ ;  /* 0x000000141d147224 */ /* 0x000fe400078e02ff */
[----:B------:R-:W-:Y:S02]  /*6220*/  IMAD.X R0, R0, 0x1, R29, P0 ;  /* 0x0000000100007824 */ /* 0x000fe400000e061d */
[----:B------:R-:W-:Y:S01]  /*6230*/  IMAD.MOV.U32 R65, RZ, RZ, RZ ;  /* 0x000000ffff417224 */ /* 0x000fe200078e00ff */
[----:B------:R-:W-:Y:S02]  /*6240*/  IADD3 R29, P2, R20, R21, RZ ;  /* 0x00000015141d7210 */ /* 0x000fe40007f5e0ff */
[-C--:B------:R-:W-:Y:S02]  /*6250*/  IADD3 R21, P0, RZ, -R27.reuse, RZ ;  /* 0x8000001bff157210 */ /* 0x080fe40007f1e0ff */
[----:B------:R-:W-:Y:S02]  /*6260*/  IADD3.X R0, RZ, RZ, R0, P2, P4 ;  /* 0x000000ffff007210 */ /* 0x000fe400017e8400 */
[----:B------:R-:W-:Y:S01]  /*6270*/  SEL R21, R21, R27, !P1 ;  /* 0x0000001b15157207 */ /* 0x000fe20004800000 */
[----:B------:R-:W-:-:S04]  /*6280*/  IMAD.X R20, RZ, RZ, ~R18, P0 ;  /* 0x000000ffff147224 */ /* 0x000fc800000e0e12 */
[----:B------:R-:W-:Y:S01]  /*6290*/  IMAD.HI.U32 R64, R29, R21, RZ ;  /* 0x000000151d407227 */ /* 0x000fe200078e00ff */
[----:B------:R-:W-:-:S05]  /*62a0*/  SEL R20, R20, R18, !P1 ;  /* 0x0000001214147207 */ /* 0x000fca0004800000 */
[----:B------:R-:W-:-:S04]  /*62b0*/  IMAD.WIDE.U32 R64, R29, R20, R64 ;  /* 0x000000141d407225 */ /* 0x000fc800078e0040 */
[C---:B------:R-:W-:Y:S02]  /*62c0*/  IMAD R29, R0.reuse, R20, RZ ;  /* 0x00000014001d7224 */ /* 0x040fe400078e02ff */
[----:B------:R-:W-:-:S04]  /*62d0*/  IMAD.HI.U32 R27, P2, R0, R21, R64 ;  /* 0x00000015001b7227 */ /* 0x000fc80007840040 */
[----:B------:R-:W-:Y:S01]  /*62e0*/  IMAD.HI.U32 R0, R0, R20, RZ ;  /* 0x0000001400007227 */ /* 0x000fe200078e00ff */
[----:B------:R-:W-:-:S04]  /*62f0*/  IADD3 R29, P1, R29, R27, RZ ;  /* 0x0000001b1d1d7210 */ /* 0x000fc80007f3e0ff */
[----:B------:R-:W-:Y:S01]  /*6300*/  IADD3.X R0, R0, RZ, RZ, P2, !PT ;  /* 0x000000ff00007210 */ /* 0x000fe200017fe4ff */
[----:B------:R-:W-:-:S04]  /*6310*/  IMAD.WIDE.U32 R64, R29, R54, RZ ;  /* 0x000000361d407225 */ /* 0x000fc800078e00ff */
[----:B------:R-:W-:Y:S01]  /*6320*/  IMAD R27, R29, R55, R65 ;  /* 0x000000371d1b7224 */ /* 0x000fe200078e0241 */
[----:B------:R-:W-:Y:S01]  /*6330*/  IADD3 R21, P0, -R64, R21, RZ ;  /* 0x0000001540157210 */ /* 0x000fe20007f1e1ff */
[----:B------:R-:W-:-:S03]  /*6340*/  IMAD.X R0, RZ, RZ, R0, P1 ;  /* 0x000000ffff007224 */ /* 0x000fc600008e0600 */
[-C--:B------:R-:W-:Y:S01]  /*6350*/  ISETP.GE.U32.AND P2, PT, R21, R54.reuse, PT ;  /* 0x000000361500720c */ /* 0x080fe20003f46070 */
[----:B------:R-:W-:-:S04]  /*6360*/  IMAD R27, R0, R54, R27 ;  /* 0x00000036001b7224 */ /* 0x000fc800078e021b */
[----:B------:R-:W-:Y:S01]  /*6370*/  IMAD.X R20, R20, 0x1, ~R27, P0 ;  /* 0x0000000114147824 */ /* 0x000fe200000e0e1b */
[----:B------:R-:W-:-:S04]  /*6380*/  IADD3 R27, P0, R21, -R54, RZ ;  /* 0x80000036151b7210 */ /* 0x000fc80007f1e0ff */
[----:B------:R-:W-:-:S04]  /*6390*/  ISETP.GE.U32.AND.EX P2, PT, R20, R55, PT, P2 ;  /* 0x000000371400720c */ /* 0x000fc80003f46120 */
[----:B------:R-:W-:Y:S01]  /*63a0*/  SEL R27, R27, R21, P2 ;  /* 0x000000151b1b7207 */ /* 0x000fe20001000000 */
[----:B------:R-:W-:-:S03]  /*63b0*/  IMAD.X R21, R20, 0x1, ~R55, P0 ;  /* 0x0000000114157824 */ /* 0x000fc600000e0e37 */
[----:B------:R-:W-:Y:S02]  /*63c0*/  ISETP.GE.U32.AND P1, PT, R27, R54, PT ;  /* 0x000000361b00720c */ /* 0x000fe40003f26070 */
[----:B------:R-:W-:Y:S02]  /*63d0*/  SEL R21, R21, R20, P2 ;  /* 0x0000001415157207 */ /* 0x000fe40001000000 */
[----:B------:R-:W-:Y:S02]  /*63e0*/  IADD3 R20, P0, R29, 0x1, RZ ;  /* 0x000000011d147810 */ /* 0x000fe40007f1e0ff */
[----:B------:R-:W-:Y:S02]  /*63f0*/  ISETP.GE.U32.AND.EX P1, PT, R21, R55, PT, P1 ;  /* 0x000000371500720c */ /* 0x000fe40003f26110 */
[----:B------:R-:W-:Y:S01]  /*6400*/  SEL R29, R20, R29, P2 ;  /* 0x0000001d141d7207 */ /* 0x000fe20001000000 */
[----:B------:R-:W-:Y:S01]  /*6410*/  IMAD.X R20, RZ, RZ, R0, P0 ;  /* 0x000000ffff147224 */ /* 0x000fe200000e0600 */
[----:B------:R-:W-:-:S02]  /*6420*/  LOP3.LUT R27, R23, R18, RZ, 0x3c, !PT ;  /* 0x00000012171b7212 */ /* 0x000fc400078e3cff */
[----:B------:R-:W-:Y:S02]  /*6430*/  IADD3 R21, P0, R29, 0x1, RZ ;  /* 0x000000011d157810 */ /* 0x000fe40007f1e0ff */
[----:B------:R-:W-:Y:S02]  /*6440*/  SEL R20, R20, R0, P2 ;  /* 0x0000000014147207 */ /* 0x000fe40001000000 */
[----:B------:R-:W-:Y:S02]  /*6450*/  SEL R21, R21, R29, P1 ;  /* 0x0000001d15157207 */ /* 0x000fe40000800000 */
[-C--:B------:R-:W-:Y:S02]  /*6460*/  IADD3.X R0, RZ, R20.reuse, RZ, P0, !PT ;  /* 0x00000014ff007210 */ /* 0x080fe400007fe4ff */
[----:B------:R-:W-:Y:S02]  /*6470*/  ISETP.NE.U32.AND P0, PT, R24, RZ, PT ;  /* 0x000000ff1800720c */ /* 0x000fe40003f05070 */
[----:B------:R-:W-:-:S02]  /*6480*/  SEL R20, R0, R20, P1 ;  /* 0x0000001400147207 */ /* 0x000fc40000800000 */
[-C--:B------:R-:W-:Y:S02]  /*6490*/  IADD3 R0, P1, RZ, -R21.reuse, RZ ;  /* 0x80000015ff007210 */ /* 0x080fe40007f3e0ff */
[----:B------:R-:W-:Y:S02]  /*64a0*/  ISETP.GE.AND P2, PT, R27, RZ, PT ;  /* 0x000000ff1b00720c */ /* 0x000fe40003f46270 */
[----:B------:R-:W-:Y:S01]  /*64b0*/  ISETP.NE.AND.EX P0, PT, R23, RZ, PT, P0 ;  /* 0x000000ff1700720c */ /* 0x000fe20003f05300 */
[----:B------:R-:W-:Y:S01]  /*64c0*/  IMAD.X R24, RZ, RZ, ~R20, P1 ;  /* 0x000000ffff187224 */ /* 0x000fe200008e0e14 */
[----:B------:R-:W-:Y:S01]  /*64d0*/  SEL R0, R0, R21, !P2 ;  /* 0x0000001500007207 */ /* 0x000fe20005000000 */
[----:B------:R-:W-:-:S03]  /*64e0*/  IMAD.MOV.U32 R23, RZ, RZ, 0x0 ;  /* 0x00000000ff177424 */ /* 0x000fc600078e00ff */
[----:B------:R-:W-:Y:S02]  /*64f0*/  SEL R24, R24, R20, !P2 ;  /* 0x0000001418187207 */ /* 0x000fe40005000000 */
[----:B------:R-:W-:Y:S02]  /*6500*/  SEL R0, R0, 0xffffffff, P0 ;  /* 0xffffffff00007807 */ /* 0x000fe40000000000 */
[----:B------:R-:W-:Y:S01]  /*6510*/  SEL R21, R24, 0xffffffff, P0 ;  /* 0xffffffff18157807 */ /* 0x000fe20000000000 */
[----:B------:R-:W-:Y:S06]  /*6520*/  RET.REL.NODEC R22 `(_ZN5flash32flash_fwd_splitkv_combine_kernelI23Flash_fwd_kernel_traitsILi96ELi64ELi128ELi4ELb0ELb0EN7cutlass10bfloat16_tE19Flash_kernel_traitsILi96ELi64ELi128ELi4ES3_EELi16ELi7ELb0EEEvNS_16Flash_fwd_paramsE) ;  /* 0xffff9ad016007950 */ /* 0x000fec0003c3ffff */
.L_x_45:
[----:B------:R-:W-:-:S00]  /*6530*/  BRA `(.L_x_45) ;  /* 0xfffffff000007947 */ /* 0x000fc0000383ffff */
[----:B------:R-:W-:-:S00]  /*6540*/  NOP ;  /* 0x0000000000007918 */ /* 0x000fc00000000000 */
        /* <DEDUP_REMOVED lines=11> */
.L_x_6260:


//--------------------- .text._ZN5flash32flash_fwd_splitkv_combine_kernelI23Flash_fwd_kernel_traitsILi96ELi64ELi128ELi4ELb0ELb0EN7cutlass10bfloat16_tE19Flash_kernel_traitsILi96ELi64ELi128ELi4ES3_EELi16ELi6ELb0EEEvNS_16Flash_fwd_paramsE --------------------------
	.section	.text._ZN5flash32flash_fwd_splitkv_combine_kernelI23Flash_fwd_kernel_traitsILi96ELi64ELi128ELi4ELb0ELb0EN7cutlass10bfloat16_tE19Flash_kernel_traitsILi96ELi64ELi128ELi4ES3_EELi16ELi6ELb0EEEvNS_16Flash_fwd_paramsE,"ax",@progbits
	.sectioninfo	@"SHI_REGISTERS=62"
	.align	128
        .global         _ZN5flash32flash_fwd_splitkv_combine_kernelI23Flash_fwd_kernel_traitsILi96ELi64ELi128ELi4ELb0ELb0EN7cutlass10bfloat16_tE19Flash_kernel_traitsILi96ELi64ELi128ELi4ES3_EELi16ELi6ELb0EEEvNS_16Flash_fwd_paramsE
        .type           _ZN5flash32flash_fwd_splitkv_combine_kernelI23Flash_fwd_kernel_traitsILi96ELi64ELi128ELi4ELb0ELb0EN7cutlass10bfloat16_tE19Flash_kernel_traitsILi96ELi64ELi128ELi4ES3_EELi16ELi6ELb0EEEvNS_16Flash_fwd_paramsE,@function
        .size           _ZN5flash32flash_fwd_splitkv_combine_kernelI23Flash_fwd_kernel_traitsILi96ELi64ELi128ELi4ELb0ELb0EN7cutlass10bfloat16_tE19Flash_kernel_traitsILi96ELi64ELi128ELi4ES3_EELi16ELi6ELb0EEEvNS_16Flash_fwd_paramsE,(.L_x_6261 - _ZN5flash32flash_fwd_splitkv_combine_kernelI23Flash_fwd_kernel_traitsILi96ELi64ELi128ELi4ELb0ELb0EN7cutlass10bfloat16_tE19Flash_kernel_traitsILi96ELi64ELi128ELi4ES3_EELi16ELi6ELb0EEEvNS_16Flash_fwd_paramsE)
        .other          _ZN5flash32flash_fwd_splitkv_combine_kernelI23Flash_fwd_kernel_traitsILi96ELi64ELi128ELi4ELb0ELb0EN7cutlass10bfloat16_tE19Flash_kernel_traitsILi96ELi64ELi128ELi4ES3_EELi16ELi6ELb0EEEvNS_16Flash_fwd_paramsE,@"STO_CUDA_ENTRY STV_DEFAULT"
_ZN5flash32flash_fwd_splitkv_combine_kernelI23Flash_fwd_kernel_traitsILi96ELi64ELi128ELi4ELb0ELb0EN7cutlass10bfloat16_tE19Flash_kernel_traitsILi96ELi64ELi128ELi4ES3_EELi16ELi6ELb0EEEvNS_16Flash_fwd_paramsE:
.text._ZN5flash32flash_fwd_splitkv_combine_kernelI23Flash_fwd_kernel_traitsILi96ELi64ELi128ELi4ELb0ELb0EN7cutlass10bfloat16_tE19Flash_kernel_traitsILi96ELi64ELi128ELi4ES3_EELi16ELi6ELb0EEEvNS_16Flash_fwd_paramsE:
        /* <DEDUP_REMOVED lines=23> */
[----:B------:R-:W-:Y:S05]  /*0170*/  CALL.REL.NOINC `($__internal_1_$__cuda_sm20_div_s64) ;  /* 0x000050a000007944 */ /* 0x000fea0003c00000 */
[----:B------:R-:W-:Y:S02]  /*0180*/  MOV R8, R0 ;  /* 0x0000000000087202 */ /* 0x000fe40000000f00 */
[----:B------:R-:W-:Y:S01]  /*0190*/  MOV R9, R21 ;  /* 0x0000001500097202 */ /* 0x000fe20000000f00 */
[----:B------:R-:W-:Y:S05]  /*01a0*/  BRA `(.L_x_47) ;  /* 0x0000013000007947 */ /* 0x000fea0003800000 */
.L_x_46:
        /* <DEDUP_REMOVED lines=19> */
.L_x_47:
        /* <DEDUP_REMOVED lines=17> */
.L_x_49:
        /* <DEDUP_REMOVED lines=20> */
.L_x_50:
[----:B------:R-:W-:Y:S05]  /*0530*/  BSYNC B0 ;  /* 0x0000000000007941 */ /* 0x000fea0003800000 */
.L_x_48:
        /* <DEDUP_REMOVED lines=57> */
.L_x_52:
        /* <DEDUP_REMOVED lines=19> */
.L_x_53:
[----:B------:R-:W-:Y:S05]  /*0a00*/  BSYNC B0 ;  /* 0x0000000000007941 */ /* 0x000fea0003800000 */
.L_x_51:
        /* <DEDUP_REMOVED lines=107> */
.L_x_55:
        /* <DEDUP_REMOVED lines=19> */
.L_x_56:
[----:B------:R-:W-:Y:S05]  /*11f0*/  BSYNC B0 ;  /* 0x0000000000007941 */ /* 0x000fea0003800000 */
.L_x_54:
[----:B------:R-:W-:Y:S01]  /*1200*/  SHF.R.S32.HI R8, RZ, 0x1f, R39 ;  /* 0x0000001fff087819 */ /* 0x000fe20000011427 */
[----:B------:R-:W-:Y:S01]  /*1210*/  IMAD.MOV.U32 R22, RZ, RZ, -0x800000 ;  /* 0xff800000ff167424 */ /* 0x000fe200078e00ff */
[----:B------:R-:W-:Y:S01]  /*1220*/  IADD3 R9, P0, R28, -UR7, RZ ;  /* 0x800000071c097c10 */ /* 0x000fe2000ff1e0ff */
[----:B------:R-:W-:Y:S01]  /*1230*/  ULDC.64 UR8, c[0x0][0x118] ;  /* 0x0000460000087ab9 */ /* 0x000fe20000000a00 */
        /* <DEDUP_REMOVED lines=11> */
[----:B------:R-:W-:Y:S02]  /*12f0*/  IADD3.X R27, R10, UR6, RZ, P0, !PT ;  /* 0x000000060a1b7c10 */ /* 0x000fe400087fe4ff */
[----:B------:R-:W-:Y:S02]  /*1300*/  ISETP.GE.OR P4, PT, R18, c[0x0][0x314], !P2 ;  /* 0x0000c50012007a0c */ /* 0x000fe40005786670 */
[C---:B------:R-:W-:Y:S02]  /*1310*/  ISETP.GE.OR P0, PT, R24.reuse, c[0x0][0x314], !P2 ;  /* 0x0000c50018007a0c */ /* 0x040fe40005706670 */
[----:B------:R-:W-:Y:S02]  /*1320*/  IADD3 R9, R24, 0x10, RZ ;  /* 0x0000001018097810 */ /* 0x000fe40007ffe0ff */
[----:B------:R-:W-:Y:S02]  /*1330*/  ISETP.GE.OR P6, PT, R15, c[0x0][0x314], !P2 ;  /* 0x0000c5000f007a0c */ /* 0x000fe400057c6670 */
[----:B------:R-:W-:-:S05]  /*1340*/  ISETP.GE.OR P1, PT, R9, c[0x0][0x314], !P2 ;  /* 0x0000c50009007a0c */ /* 0x000fca0005726670 */
[----:B------:R-:W-:Y:S01]  /*1350*/  @!P4 SHF.R.S32.HI R0, RZ, 0x1f, R18 ;  /* 0x0000001fff00c819 */ /* 0x000fe20000011412 */
[----:B------:R-:W-:-:S04]  /*1360*/  @!P4 IMAD.WIDE.U32 R20, R28, R18, R26 ;  /* 0x000000121c14c225 */ /* 0x000fc800078e001a */
[----:B------:R-:W-:-:S03]  /*1370*/  @!P4 IMAD R0, R0, R28, RZ ;  /* 0x0000001c0000c224 */ /* 0x000fc600078e02ff */
[----:B------:R-:W-:Y:S01]  /*1380*/  @!P1 SHF.R.S32.HI R10, RZ, 0x1f, R9 ;  /* 0x0000001fff0a9819 */ /* 0x000fe20000011409 */
[-C--:B------:R-:W-:Y:S01]  /*1390*/  @!P4 IMAD R0, R18, R5.reuse, R0 ;  /* 0x000000051200c224 */ /* 0x080fe200078e0200 */
[----:B------:R-:W-:Y:S01]  /*13a0*/  @!P4 LEA R18, P3, R20, c[0x0][0x208], 0x2 ;  /* 0x000082001412ca11 */ /* 0x000fe200078610ff */
[----:B------:R-:W-:Y:S02]  /*13b0*/  @!P1 IMAD.MOV.U32 R42, RZ, RZ, R26 ;  /* 0x000000ffff2a9224 */ /* 0x000fe400078e001a */
[----:B------:R-:W-:Y:S01]  /*13c0*/  @!P4 IMAD.IADD R0, R21, 0x1, R0 ;  /* 0x000000011500c824 */ /* 0x000fe200078e0200 */
[----:B------:R-:W-:Y:S01]  /*13d0*/  IADD3 R21, R24, 0x20, RZ ;  /* 0x0000002018157810 */ /* 0x000fe20007ffe0ff */
[----:B------:R-:W-:Y:S02]  /*13e0*/  @!P1 IMAD R10, R10, R28, RZ ;  /* 0x0000001c0a0a9224 */ /* 0x000fe400078e02ff */
[----:B------:R-:W-:Y:S01]  /*13f0*/  @!P1 IMAD.MOV.U32 R43, RZ, RZ, R27 ;  /* 0x000000ffff2b9224 */ /* 0x000fe200078e001b */
[----:B------:R-:W-:Y:S01]  /*1400*/  @!P4 LEA.HI.X R19, R20, c[0x0][0x20c], R0, 0x2, P3 ;  /* 0x000083001413ca11 */ /* 0x000fe200018f1400 */
[----:B------:R-:W-:Y:S01]  /*1410*/  @!P1 IMAD R10, R9, R5, R10 ;  /* 0x00000005090a9224 */ /* 0x000fe200078e020a */
[----:B------:R-:W-:Y:S01]  /*1420*/  @!P0 SHF.R.S32.HI R0, RZ, 0x1f, R24 ;  /* 0x0000001fff008819 */ /* 0x000fe20000011418 */
[----:B------:R-:W-:-:S02]  /*1430*/  @!P1 IMAD.WIDE.U32 R42, R28, R9, R42 ;  /* 0x000000091c2a9225 */ /* 0x000fc400078e002a */
[----:B------:R0:W2:Y:S01]  /*1440*/  @!P4 LDG.E R22, [R18.64] ;  /* 0x000000081216c981 */ /* 0x0000a2000c1e1900 */
[----:B------:R-:W-:Y:S01]  /*1450*/  IADD3 R20, R24, 0x28, RZ ;  /* 0x0000002818147810 */ /* 0x000fe20007ffe0ff */
[----:B------:R-:W-:Y:S01]  /*1460*/  @!P0 IMAD R0, R0, R28, RZ ;  /* 0x0000001c00008224 */ /* 0x000fe200078e02ff */
[----:B------:R-:W-:Y:S01]  /*1470*/  ISETP.GE.OR P5, PT, R21, c[0x0][0x314], !P2 ;  /* 0x0000c50015007a0c */ /* 0x000fe200057a6670 */
[----:B------:R-:W-:Y:S01]  /*1480*/  IMAD.MOV.U32 R23, RZ, RZ, -0x800000 ;  /* 0xff800000ff177424 */ /* 0x000fe200078e00ff */
[----:B------:R-:W-:Y:S01]  /*1490*/  @!P6 SHF.R.S32.HI R9, RZ, 0x1f, R15 ;  /* 0x0000001fff09e819 */ /* 0x000fe2000001140f */
[----:B------:R-:W-:Y:S01]  /*14a0*/  @!P0 IMAD R0, R24, R5, R0 ;  /* 0x0000000518008224 */ /* 0x000fe200078e0200 */
[----:B------:R-:W-:Y:S01]  /*14b0*/  ISETP.GE.OR P4, PT, R20, c[0x0][0x314], !P2 ;  /* 0x0000c50014007a0c */ /* 0x000fe20005786670 */
[----:B------:R-:W-:Y:S02]  /*14c0*/  @!P6 IMAD.MOV.U32 R34, RZ, RZ, R26 ;  /* 0x000000ffff22e224 */ /* 0x000fe400078e001a */
[----:B------:R-:W-:-:S02]  /*14d0*/  @!P6 IMAD.MOV.U32 R35, RZ, RZ, R27 ;  /* 0x000000ffff23e224 */ /* 0x000fc400078e001b */
[----:B------:R-:W-:Y:S02]  /*14e0*/  @!P6 IMAD R9, R9, R28, RZ ;  /* 0x0000001c0909e224 */ /* 0x000fe400078e02ff */
[----:B------:R-:W-:Y:S02]  /*14f0*/  @!P1 IMAD.IADD R10, R43, 0x1, R10 ;  /* 0x000000012b0a9824 */ /* 0x000fe400078e020a */
[----:B------:R-:W-:-:S04]  /*1500*/  @!P6 IMAD.WIDE.U32 R34, R28, R15, R34 ;  /* 0x0000000f1c22e225 */ /* 0x000fc800078e0022 */
[----:B------:R-:W-:Y:S02]  /*1510*/  @!P6 IMAD R9, R15, R5, R9 ;  /* 0x000000050f09e224 */ /* 0x000fe400078e0209 */
[----:B0-----:R-:W-:Y:S02]  /*1520*/  @!P0 IMAD.MOV.U32 R18, RZ, RZ, R26 ;  /* 0x000000ffff128224 */ /* 0x001fe400078e001a */
[----:B------:R-:W-:-:S04]  /*1530*/  @!P0 IMAD.MOV.U32 R19, RZ, RZ, R27 ;  /* 0x000000ffff138224 */ /* 0x000fc800078e001b */
[----:B------:R-:W-:-:S04]  /*1540*/  @!P0 IMAD.WIDE.U32 R18, R28, R24, R18 ;  /* 0x000000181c128225 */ /* 0x000fc800078e0012 */
[----:B------:R-:W-:Y:S01]  /*1550*/  @!P0 IMAD.IADD R0, R19, 0x1, R0 ;  /* 0x0000000113008824 */ /* 0x000fe200078e0200 */
[----:B------:R-:W-:Y:S02]  /*1560*/  @!P0 LEA R32, P3, R18, c[0x0][0x208], 0x2 ;  /* 0x0000820012208a11 */ /* 0x000fe400078610ff */
[----:B------:R-:W-:Y:S02]  /*1570*/  IADD3 R19, R24, 0x30, RZ ;  /* 0x0000003018137810 */ /* 0x000fe40007ffe0ff */
[----:B------:R-:W-:Y:S02]  /*1580*/  @!P0 LEA.HI.X R33, R18, c[0x0][0x20c], R0, 0x2, P3 ;  /* 0x0000830012218a11 */ /* 0x000fe400018f1400 */
[----:B------:R-:W-:Y:S02]  /*1590*/  IADD3 R18, R24, 0x38, RZ ;  /* 0x0000003818127810 */ /* 0x000fe40007ffe0ff */
[----:B------:R-:W-:Y:S01]  /*15a0*/  ISETP.GE.OR P3, PT, R19, c[0x0][0x314], !P2 ;  /* 0x0000c50013007a0c */ /* 0x000fe20005766670 */
[----:B------:R0:W3:Y:S01]  /*15b0*/  @!P0 LDG.E R23, [R32.64] ;  /* 0x0000000820178981 */ /* 0x0000e2000c1e1900 */
[----:B------:R-:W-:-:S02]  /*15c0*/  ISETP.GE.OR P2, PT, R18, c[0x0][0x314], !P2 ;  /* 0x0000c50012007a0c */ /* 0x000fc40005746670 */
[----:B------:R-:W-:Y:S02]  /*15d0*/  @!P5 SHF.R.S32.HI R0, RZ, 0x1f, R21 ;  /* 0x0000001fff00d819 */ /* 0x000fe40000011415 */
[----:B------:R-:W-:Y:S01]  /*15e0*/  @!P1 LEA R36, P0, R42, c[0x0][0x208], 0x2 ;  /* 0x000082002a249a11 */ /* 0x000fe200078010ff */
[----:B------:R-:W-:Y:S01]  /*15f0*/  @!P6 IMAD.IADD R9, R35, 0x1, R9 ;  /* 0x000000012309e824 */ /* 0x000fe200078e0209 */
[----:B------:R-:W-:Y:S01]  /*1600*/  @!P4 SHF.R.S32.HI R15, RZ, 0x1f, R20 ;  /* 0x0000001fff0fc819 */ /* 0x000fe20000011414 */
[-C--:B------:R-:W-:Y:S01]  /*1610*/  @!P5 IMAD R0, R0, R28.reuse, RZ ;  /* 0x0000001c0000d224 */ /* 0x080fe200078e02ff */
[----:B------:R-:W-:Y:S02]  /*1620*/  @!P1 LEA.HI.X R37, R42, c[0x0][0x20c], R10, 0x2, P0 ;  /* 0x000083002a259a11 */ /* 0x000fe400000f140a */
[C---:B------:R-:W-:Y:S01]  /*1630*/  @!P6 LEA R42, P0, R34.reuse, c[0x0][0x208], 0x2 ;  /* 0x00008200222aea11 */ /* 0x040fe200078010ff */
[----:B------:R-:W-:Y:S02]  /*1640*/  @!P5 IMAD R0, R21, R5, R0 ;  /* 0x000000051500d224 */ /* 0x000fe400078e0200 */
[----:B------:R-:W-:Y:S01]  /*1650*/  @!P4 IMAD R15, R15, R28, RZ ;  /* 0x0000001c0f0fc224 */ /* 0x000fe200078e02ff */
[----:B------:R-:W-:Y:S01]  /*1660*/  @!P6 LEA.HI.X R43, R34, c[0x0][0x20c], R9, 0x2, P0 ;  /* 0x00008300222bea11 */ /* 0x000fe200000f1409 */
[----:B------:R-:W-:Y:S01]  /*1670*/  @!P4 IMAD.MOV.U32 R46, RZ, RZ, R26 ;  /* 0x000000ffff2ec224 */ /* 0x000fe200078e001a */
[----:B------:R-:W-:Y:S01]  /*1680*/  @!P2 SHF.R.S32.HI R9, RZ, 0x1f, R18 ;  /* 0x0000001fff09a819 */ /* 0x000fe20000011412 */
[----:B------:R-:W-:-:S02]  /*1690*/  @!P4 IMAD.MOV.U32 R47, RZ, RZ, R27 ;  /* 0x000000ffff2fc224 */ /* 0x000fc400078e001b */
        /* <DEDUP_REMOVED lines=26> */
[----:B------:R0:W4:Y:S01]  /*1840*/  @!P1 LDG.E R0, [R36.64] ;  /* 0x0000000824009981 */ /* 0x000122000c1e1900 */
[----:B------:R-:W-:-:S03]  /*1850*/  @!P3 IMAD.IADD R10, R35, 0x1, R10 ;  /* 0x00000001230ab824 */ /* 0x000fc600078e020a */
[----:B------:R1:W5:Y:S04]  /*1860*/  @!P5 LDG.E R9, [R20.64] ;  /* 0x000000081409d981 */ /* 0x000368000c1e1900 */
[----:B------:R-:W5:Y:S01]  /*1870*/  @!P6 LDG.E R15, [R42.64] ;  /* 0x000000082a0fe981 */ /* 0x000f62000c1e1900 */
[----:B0-----:R-:W-:Y:S01]  /*1880*/  @!P3 LEA R36, P1, R34, c[0x0][0x208], 0x2 ;  /* 0x000082002224ba11 */ /* 0x001fe200078210ff */
[----:B-1----:R-:W-:-:S03]  /*1890*/  IMAD.MOV.U32 R20, RZ, RZ, -0x800000 ;  /* 0xff800000ff147424 */ /* 0x002fc600078e00ff */
[----:B------:R-:W-:Y:S01]  /*18a0*/  @!P3 LEA.HI.X R37, R34, c[0x0][0x20c], R10, 0x2, P1 ;  /* 0x000083002225ba11 */ /* 0x000fe200008f140a */
[----:B------:R-:W-:Y:S02]  /*18b0*/  IMAD.MOV.U32 R10, RZ, RZ, -0x800000 ;  /* 0xff800000ff0a7424 */ /* 0x000fe400078e00ff */
[----:B------:R-:W-:Y:S01]  /*18c0*/  IMAD.MOV.U32 R21, RZ, RZ, -0x800000 ;  /* 0xff800000ff157424 */ /* 0x000fe200078e00ff */
[----:B------:R0:W5:Y:S04]  /*18d0*/  @!P2 LDG.E R20, [R18.64] ;  /* 0x000000081214a981 */ /* 0x000168000c1e1900 */
[----:B------:R1:W5:Y:S04]  /*18e0*/  @!P4 LDG.E R10, [R32.64] ;  /* 0x00000008200ac981 */ /* 0x000368000c1e1900 */
[----:B------:R-:W5:Y:S01]  /*18f0*/  @!P3 LDG.E R21, [R36.64] ;  /* 0x000000082415b981 */ /* 0x000f62000c1e1900 */
[----:B------:R-:W-:-:S04]  /*1900*/  IABS R26, c[0x0][0x1c0] ;  /* 0x00007000001a7a13 */ /* 0x000fc80000000000 */
[----:B-1----:R-:W1:Y:S08]  /*1910*/  I2F.U32.RP R32, R26 ;  /* 0x0000001a00207306 */ /* 0x002e700000209000 */
[----:B-1----:R-:W1:Y:S02]  /*1920*/  MUFU.RCP R32, R32 ;  /* 0x0000002000207308 */ /* 0x002e640000001000 */
[----:B-1----:R-:W-:-:S06]  /*1930*/  IADD3 R32, R32, 0xffffffe, RZ ;  /* 0x0ffffffe20207810 */ /* 0x002fcc0007ffe0ff */
[----:B------:R-:W1:Y:S01]  /*1940*/  F2I.FTZ.U32.TRUNC.NTZ R33, R32 ;  /* 0x0000002000217305 */ /* 0x000e62000021f000 */
[----:B0-----:R-:W-:Y:S01]  /*1950*/  IABS R19, R6 ;  /* 0x0000000600137213 */ /* 0x001fe20000000000 */
[----:B-1----:R-:W-:Y:S02]  /*1960*/  IMAD.MOV R18, RZ, RZ, -R33 ;  /* 0x000000ffff127224 */ /* 0x002fe400078e0a21 */
[----:B------:R-:W-:Y:S02]  /*1970*/  IMAD.MOV.U32 R32, RZ, RZ, RZ ;  /* 0x000000ffff207224 */ /* 0x000fe400078e00ff */
[----:B------:R-:W-:Y:S01]  /*1980*/  IMAD R27, R18, R26, RZ ;  /* 0x0000001a121b7224 */ /* 0x000fe200078e02ff */
[----:B------:R-:W-:-:S03]  /*1990*/  IABS R18, c[0x0][0x1c0] ;  /* 0x0000700000127a13 */ /* 0x000fc60000000000 */
[----:B------:R-:W-:-:S04]  /*19a0*/  IMAD.HI.U32 R27, R33, R27, R32 ;  /* 0x0000001b211b7227 */ /* 0x000fc800078e0020 */
[----:B------:R-:W-:Y:S02]  /*19b0*/  IMAD.MOV R18, RZ, RZ, -R18 ;  /* 0x000000ffff127224 */ /* 0x000fe400078e0a12 */
[----:B------:R-:W-:Y:S01]  /*19c0*/  IMAD.HI.U32 R27, R27, R19, RZ ;  /* 0x000000131b1b7227 */ /* 0x000fe200078e00ff */
[----:B------:R-:W-:-:S03]  /*19d0*/  ISETP.GT.AND P1, PT, R39, 0x37f, PT ;  /* 0x0000037f2700780c */ /* 0x000fc60003f24270 */
[----:B------:R-:W-:Y:S01]  /*19e0*/  IMAD R18, R27, R18, R19 ;  /* 0x000000121b127224 */ /* 0x000fe200078e0213 */
[C---:B------:R-:W-:Y:S02]  /*19f0*/  ISETP.GT.AND P2, PT, R39.reuse, 0x3ff, PT ;  /* 0x000003ff2700780c */ /* 0x040fe40003f44270 */
[C---:B------:R-:W-:Y:S02]  /*1a00*/  ISETP.GT.AND P0, PT, R39.reuse, 0x2ff, PT ;  /* 0x000002ff2700780c */ /* 0x040fe40003f04270 */
[----:B------:R-:W-:Y:S02]  /*1a10*/  ISETP.GT.U32.AND P4, PT, R26, R18, PT ;  /* 0x000000121a00720c */ /* 0x000fe40003f84070 */
[C---:B------:R-:W-:Y:S01]  /*1a20*/  ISETP.GT.AND P3, PT, R39.reuse, 0x27f, PT ;  /* 0x0000027f2700780c */ /* 0x040fe20003f64270 */
[----:B------:R-:W-:Y:S01]  /*1a30*/  IMAD R24, R24, 0x11, R25 ;  /* 0x0000001118187824 */ /* 0x000fe200078e0219 */
[----:B------:R-:W-:-:S09]  /*1a40*/  ISETP.GT.AND P6, PT, R39, 0x7f, PT ;  /* 0x0000007f2700780c */ /* 0x000fd20003fc4270 */
[----:B------:R-:W-:Y:S01]  /*1a50*/  @!P4 IMAD.IADD R18, R18, 0x1, -R26 ;  /* 0x000000011212c824 */ /* 0x000fe200078e0a1a */
[----:B------:R-:W-:Y:S02]  /*1a60*/  LOP3.LUT R6, R6, c[0x0][0x1c0], RZ, 0x3c, !PT ;  /* 0x0000700006067a12 */ /* 0x000fe400078e3cff */
[----:B------:R-:W-:Y:S01]  /*1a70*/  @!P4 IADD3 R27, R27, 0x1, RZ ;  /* 0x000000011b1bc810 */ /* 0x000fe20007ffe0ff */
[----:B--2---:R-:W-:Y:S01]  /*1a80*/  @!P1 STS [R24.X4+0x220], R22 ;  /* 0x0002201618009388 */ /* 0x004fe20000004800 */
[C---:B------:R-:W-:Y:S01]  /*1a90*/  ISETP.GT.AND P1, PT, R39.reuse, 0x17f, PT ;  /* 0x0000017f2700780c */ /* 0x040fe20003f24270 */
[----:B------:R-:W-:Y:S02]  /*1aa0*/  BSSY B0, `(.L_x_57) ;  /* 0x0000030000007945 */ /* 0x000fe40003800000 */
[----:B---3--:R-:W-:Y:S01]  /*1ab0*/  @!P2 STS [R24.X4], R23 ;  /* 0x000000171800a388 */ /* 0x008fe20000004800 */
[----:B------:R-:W-:-:S03]  /*1ac0*/  ISETP.GT.AND P2, PT, R39, 0x1ff, PT ;  /* 0x000001ff2700780c */ /* 0x000fc60003f44270 */
[----:B----4-:R0:W-:Y:S01]  /*1ad0*/  @!P0 STS [R24.X4+0x440], R0 ;  /* 0x0004400018008388 */ /* 0x0101e20000004800 */
[----:B------:R-:W-:-:S03]  /*1ae0*/  ISETP.GT.AND P0, PT, R39, 0xff, PT ;  /* 0x000000ff2700780c */ /* 0x000fc60003f04270 */
[----:B-----5:R1:W-:Y:S01]  /*1af0*/  @!P3 STS [R24.X4+0x660], R15 ;  /* 0x0006600f1800b388 */ /* 0x0203e20000004800 */
[----:B------:R-:W-:-:S05]  /*1b00*/  ISETP.GE.U32.AND P3, PT, R18, R26, PT ;  /* 0x0000001a1200720c */ /* 0x000fca0003f66070 */
        /* <DEDUP_REMOVED lines=14> */
[----:B-1----:R-:W-:Y:S01]  /*1bf0*/  MOV R24, R14 ;  /* 0x0000000e00187202 */ /* 0x002fe20000000f00 */
[----:B------:R-:W-:Y:S01]  /*1c00*/  IMAD.MOV.U32 R18, RZ, RZ, R31 ;  /* 0x000000ffff127224 */ /* 0x000fe200078e001f */
[----:B------:R-:W-:Y:S02]  /*1c10*/  MOV R23, R13 ;  /* 0x0000000d00177202 */ /* 0x000fe40000000f00 */
[----:B------:R-:W-:Y:S02]  /*1c20*/  MOV R22, 0x1c40 ;  /* 0x00001c4000167802 */ /* 0x000fe40000000f00 */
[----:B------:R-:W-:Y:S05]  /*1c30*/  CALL.REL.NOINC `($__internal_1_$__cuda_sm20_div_s64) ;  /* 0x000035e000007944 */ /* 0x000fea0003c00000 */
[----:B------:R-:W-:Y:S02]  /*1c40*/  MOV R42, R0 ;  /* 0x00000000002a7202 */ /* 0x000fe40000000f00 */
[----:B------:R-:W-:Y:S01]  /*1c50*/  MOV R43, R21 ;  /* 0x00000015002b7202 */ /* 0x000fe20000000f00 */
[----:B------:R-:W-:Y:S05]  /*1c60*/  BRA `(.L_x_59) ;  /* 0x0000013000007947 */ /* 0x000fea0003800000 */
.L_x_58:
        /* <DEDUP_REMOVED lines=19> */
.L_x_59:
[----:B------:R-:W-:Y:S05]  /*1da0*/  BSYNC B0 ;  /* 0x0000000000007941 */ /* 0x000fea0003800000 */
.L_x_57:
[----:B------:R-:W-:Y:S01]  /*1db0*/  BAR.SYNC.DEFER_BLOCKING 0x0 ;  /* 0x0000000000007b1d */ /* 0x000fe20000010000 */
[----:B------:R-:W-:Y:S01]  /*1dc0*/  LEA.HI R8, R8, R39, RZ, 0x3 ;  /* 0x0000002708087211 */ /* 0x000fe200078f18ff */
[----:B------:R-:W-:Y:S01]  /*1dd0*/  IMAD.MOV.U32 R37, RZ, RZ, -0x800000 ;  /* 0xff800000ff257424 */ /* 0x000fe200078e00ff */
[----:B------:R-:W-:Y:S01]  /*1de0*/  MOV R35, 0xff800000 ;  /* 0xff80000000237802 */ /* 0x000fe20000000f00 */
[----:B------:R-:W-:Y:S01]  /*1df0*/  IMAD.MOV.U32 R38, RZ, RZ, -0x800000 ;  /* 0xff800000ff267424 */ /* 0x000fe200078e00ff */
[----:B------:R-:W-:Y:S01]  /*1e00*/  LOP3.LUT R0, R8, 0xfffffff8, RZ, 0xc0, !PT ;  /* 0xfffffff808007812 */ /* 0x000fe200078ec0ff */
[----:B------:R-:W-:Y:S01]  /*1e10*/  IMAD.MOV.U32 R36, RZ, RZ, -0x800000 ;  /* 0xff800000ff247424 */ /* 0x000fe200078e00ff */
[----:B-1----:R-:W-:Y:S01]  /*1e20*/  SHF.R.S32.HI R15, RZ, 0x3, R8 ;  /* 0x00000003ff0f7819 */ /* 0x002fe20000011408 */
[----:B------:R-:W-:Y:S01]  /*1e30*/  IMAD.MOV.U32 R33, RZ, RZ, -0x800000 ;  /* 0xff800000ff217424 */ /* 0x000fe200078e00ff */
[----:B------:R-:W-:Y:S01]  /*1e40*/  MOV R31, 0xff800000 ;  /* 0xff800000001f7802 */ /* 0x000fe20000000f00 */
[----:B------:R-:W-:Y:S01]  /*1e50*/  IMAD.IADD R39, R39, 0x1, -R0 ;  /* 0x0000000127277824 */ /* 0x000fe200078e0a00 */
[----:B------:R-:W-:Y:S01]  /*1e60*/  IABS R10, R3 ;  /* 0x00000003000a7213 */ /* 0x000fe20000000000 */
[----:B------:R-:W-:Y:S01]  /*1e70*/  IMAD.MOV.U32 R34, RZ, RZ, -0x800000 ;  /* 0xff800000ff227424 */ /* 0x000fe200078e00ff */
[----:B------:R-:W-:Y:S01]  /*1e80*/  IABS R9, c[0x0][0x1c0] ;  /* 0x0000700000097a13 */ /* 0x000fe20000000000 */
[----:B------:R-:W-:Y:S01]  /*1e90*/  IMAD R25, R39, 0x11, R15 ;  /* 0x0000001127197824 */ /* 0x000fe200078e020f */
[----:B------:R-:W0:Y:S01]  /*1ea0*/  I2F.RP R27, R10 ;  /* 0x0000000a001b7306 */ /* 0x000e220000209400 */
[----:B------:R-:W-:Y:S01]  /*1eb0*/  IMAD.MOV.U32 R32, RZ, RZ, -0x800000 ;  /* 0xff800000ff207424 */ /* 0x000fe200078e00ff */
[----:B------:R-:W-:Y:S01]  /*1ec0*/  ULDC.U8 UR4, c[0x0][0x329] ;  /* 0x0000ca4000047ab9 */ /* 0x000fe20000000000 */
[----:B------:R-:W-:Y:S01]  /*1ed0*/  IMAD.MOV.U32 R46, RZ, RZ, RZ ;  /* 0x000000ffff2e7224 */ /* 0x000fe200078e00ff */
[----:B------:R-:W-:Y:S01]  /*1ee0*/  BSSY B1, `(.L_x_60) ;  /* 0x0000257000017945 */ /* 0x000fe20003800000 */
[----:B------:R-:W-:Y:S01]  /*1ef0*/  IMAD.MOV.U32 R30, RZ, RZ, 0x7f800000 ;  /* 0x7f800000ff1e7424 */ /* 0x000fe200078e00ff */
[----:B------:R-:W-:Y:S04]  /*1f00*/  @!P6 LDS R37, [R25.X4] ;  /* 0x000000001925e984 */ /* 0x000fe80000004800 */
[----:B------:R-:W1:Y:S01]  /*1f10*/  @!P6 LDS R38, [R25.X4+0x220] ;  /* 0x000220001926e984 */ /* 0x000e620000004800 */
[----:B0-----:R-:W0:Y:S03]  /*1f20*/  MUFU.RCP R27, R27 ;  /* 0x0000001b001b7308 */ /* 0x001e260000001000 */
[----:B------:R-:W2:Y:S04]  /*1f30*/  @!P6 LDS R35, [R25.X4+0x440] ;  /* 0x000440001923e984 */ /* 0x000ea80000004800 */
[----:B------:R-:W3:Y:S04]  /*1f40*/  @!P6 LDS R36, [R25.X4+0x660] ;  /* 0x000660001924e984 */ /* 0x000ee80000004800 */
[----:B------:R-:W4:Y:S04]  /*1f50*/  @!P6 LDS R33, [R25.X4+0x880] ;  /* 0x000880001921e984 */ /* 0x000f280000004800 */
[----:B------:R-:W5:Y:S01]  /*1f60*/  @!P6 LDS R34, [R25.X4+0xaa0] ;  /* 0x000aa0001922e984 */ /* 0x000f620000004800 */
[----:B0-----:R-:W-:-:S03]  /*1f70*/  IADD3 R27, R27, 0xffffffe, RZ ;  /* 0x0ffffffe1b1b7810 */ /* 0x001fc60007ffe0ff */
[----:B------:R-:W0:Y:S01]  /*1f80*/  @!P6 LDS R31, [R25.X4+0xcc0] ;  /* 0x000cc000191fe984 */ /* 0x000e220000004800 */
[----:B------:R-:W-:Y:S03]  /*1f90*/  F2I.FTZ.U32.TRUNC.NTZ R47, R27 ;  /* 0x0000001b002f7305 */ /* 0x000fe6000021f000 */
[----:B------:R-:W0:Y:S01]  /*1fa0*/  @!P6 LDS R32, [R25.X4+0xee0] ;  /* 0x000ee0001920e984 */ /* 0x000e220000004800 */
[----:B-1----:R-:W-:-:S04]  /*1fb0*/  FMNMX.FTZ R8, R37, R38, !PT ;  /* 0x0000002625087209 */ /* 0x002fc80007810000 */
[----:B--2---:R-:W-:-:S04]  /*1fc0*/  FMNMX.FTZ R8, R8, R35, !PT ;  /* 0x0000002308087209 */ /* 0x004fc80007810000 */
[----:B---3--:R-:W-:-:S04]  /*1fd0*/  FMNMX.FTZ R8, R8, R36, !PT ;  /* 0x0000002408087209 */ /* 0x008fc80007810000 */
[----:B----4-:R-:W-:-:S04]  /*1fe0*/  FMNMX.FTZ R8, R8, R33, !PT ;  /* 0x0000002108087209 */ /* 0x010fc80007810000 */
[----:B-----5:R-:W-:-:S04]  /*1ff0*/  FMNMX.FTZ R8, R8, R34, !PT ;  /* 0x0000002208087209 */ /* 0x020fc80007810000 */
[----:B0-----:R-:W-:-:S04]  /*2000*/  FMNMX.FTZ R8, R8, R31, !PT ;  /* 0x0000001f08087209 */ /* 0x001fc80007810000 */
[----:B------:R-:W-:-:S05]  /*2010*/  FMNMX.FTZ R8, R8, R32, !PT ;  /* 0x0000002008087209 */ /* 0x000fca0007810000 */
        /* <DEDUP_REMOVED lines=27> */
[----:B------:R-:W-:-:S05]  /*21d0*/  FMUL.FTZ R18, R18, 1.4426950216293334961 ;  /* 0x3fb8aa3b12127820 */ /* 0x000fca0000410000 */
[----:B------:R-:W2:Y:S01]  /*21e0*/  MUFU.EX2 R22, R22 ;  /* 0x0000001600167308 */ /* 0x000ea20000000800 */
[----:B0-----:R-:W-:Y:S02]  /*21f0*/  FADD.FTZ R24, R26, R24 ;  /* 0x000000181a187221 */ /* 0x001fe40000010000 */
[----:B------:R-:W-:-:S05]  /*2200*/  IMAD.MOV.U32 R26, RZ, RZ, RZ ;  /* 0x000000ffff1a7224 */ /* 0x000fca00078e00ff */
[----:B------:R-:W0:Y:S01]  /*2210*/  MUFU.EX2 R21, R21 ;  /* 0x0000001500157308 */ /* 0x000e220000000800 */
[----:B-1----:R-:W-:-:S07]  /*2220*/  FADD.FTZ R23, R24, R23 ;  /* 0x0000001718177221 */ /* 0x002fce0000010000 */
[----:B------:R-:W1:Y:S01]  /*2230*/  MUFU.EX2 R20, R20 ;  /* 0x0000001400147308 */ /* 0x000e620000000800 */
[----:B--2---:R-:W-:-:S07]  /*2240*/  FADD.FTZ R22, R23, R22 ;  /* 0x0000001617167221 */ /* 0x004fce0000010000 */
[----:B------:R-:W2:Y:S01]  /*2250*/  MUFU.EX2 R19, R19 ;  /* 0x0000001300137308 */ /* 0x000ea20000000800 */
[----:B0-----:R-:W-:-:S07]  /*2260*/  FADD.FTZ R21, R22, R21 ;  /* 0x0000001516157221 */ /* 0x001fce0000010000 */
[----:B------:R-:W0:Y:S01]  /*2270*/  MUFU.EX2 R18, R18 ;  /* 0x0000001200127308 */ /* 0x000e220000000800 */
[----:B-1----:R-:W-:Y:S02]  /*2280*/  FADD.FTZ R20, R21, R20 ;  /* 0x0000001415147221 */ /* 0x002fe40000010000 */
[----:B------:R-:W-:-:S04]  /*2290*/  IMAD.MOV R21, RZ, RZ, -R47 ;  /* 0x000000ffff157224 */ /* 0x000fc800078e0a2f */
[----:B------:R-:W-:Y:S02]  /*22a0*/  IMAD R21, R21, R10, RZ ;  /* 0x0000000a15157224 */ /* 0x000fe400078e02ff */
[----:B--2---:R-:W-:Y:S02]  /*22b0*/  FADD.FTZ R20, R20, R19 ;  /* 0x0000001314147221 */ /* 0x004fe40000010000 */
[----:B------:R0:W1:Y:S01]  /*22c0*/  MUFU.RCP R19, R8 ;  /* 0x0000000800137308 */ /* 0x0000620000001000 */
[----:B------:R-:W-:-:S04]  /*22d0*/  IMAD.HI.U32 R21, R47, R21, R46 ;  /* 0x000000152f157227 */ /* 0x000fc800078e002e */
[----:B0-----:R-:W-:Y:S01]  /*22e0*/  FADD.FTZ R8, R20, R18 ;  /* 0x0000001214087221 */ /* 0x001fe20000010000 */
[----:B-1----:R-:W-:Y:S01]  /*22f0*/  IADD3 R19, R19, 0xffffffe, RZ ;  /* 0x0ffffffe13137810 */ /* 0x002fe20007ffe0ff */
[----:B------:R-:W-:-:S03]  /*2300*/  IMAD.IADD R20, R7, 0x1, R10 ;  /* 0x0000000107147824 */ /* 0x000fc600078e020a */
[----:B------:R-:W0:Y:S01]  /*2310*/  SHFL.BFLY PT, R18, R8, 0x4, 0x1f ;  /* 0x0c801f0008127f89 */ /* 0x000e2200000e0000 */
[----:B------:R-:W1:Y:S02]  /*2320*/  F2I.FTZ.U32.TRUNC.NTZ R27, R19 ;  /* 0x00000013001b7305 */ /* 0x000e64000021f000 */
[----:B-1----:R-:W-:Y:S02]  /*2330*/  IADD3 R7, RZ, -R27, RZ ;  /* 0x8000001bff077210 */ /* 0x002fe40007ffe0ff */
[----:B------:R-:W-:-:S03]  /*2340*/  IABS R19, R20 ;  /* 0x0000001400137213 */ /* 0x000fc60000000000 */
[----:B------:R-:W-:Y:S01]  /*2350*/  IMAD R7, R7, R9, RZ ;  /* 0x0000000907077224 */ /* 0x000fe200078e02ff */
[----:B------:R-:W-:Y:S01]  /*2360*/  MOV R23, R19 ;  /* 0x0000001300177202 */ /* 0x000fe20000000f00 */
[----:B0-----:R-:W-:Y:S01]  /*2370*/  FADD.FTZ R18, R8, R18 ;  /* 0x0000001208127221 */ /* 0x001fe20000010000 */
[----:B------:R-:W-:Y:S01]  /*2380*/  IABS R8, R3 ;  /* 0x0000000300087213 */ /* 0x000fe20000000000 */
[----:B------:R-:W-:Y:S01]  /*2390*/  IMAD.HI.U32 R7, R27, R7, R26 ;  /* 0x000000071b077227 */ /* 0x000fe200078e001a */
[----:B------:R-:W-:Y:S02]  /*23a0*/  IABS R19, c[0x0][0x1c0] ;  /* 0x0000700000137a13 */ /* 0x000fe40000000000 */
[----:B------:R-:W0:Y:S01]  /*23b0*/  SHFL.BFLY PT, R22, R18, 0x2, 0x1f ;  /* 0x0c401f0012167f89 */ /* 0x000e2200000e0000 */
[----:B------:R-:W-:Y:S02]  /*23c0*/  IMAD.MOV R8, RZ, RZ, -R8 ;  /* 0x000000ffff087224 */ /* 0x000fe400078e0a08 */
[----:B------:R-:W-:-:S04]  /*23d0*/  IMAD.HI.U32 R21, R21, R23, RZ ;  /* 0x0000001715157227 */ /* 0x000fc800078e00ff */
[----:B------:R-:W-:Y:S02]  /*23e0*/  IMAD R8, R21, R8, R23 ;  /* 0x0000000815087224 */ /* 0x000fe400078e0217 */
[----:B------:R-:W-:Y:S02]  /*23f0*/  IMAD.MOV R19, RZ, RZ, -R19 ;  /* 0x000000ffff137224 */ /* 0x000fe400078e0a13 */
[----:B------:R-:W-:Y:S01]  /*2400*/  IMAD.HI.U32 R7, R7, R23, RZ ;  /* 0x0000001707077227 */ /* 0x000fe200078e00ff */
[----:B------:R-:W-:-:S03]  /*2410*/  ISETP.GT.U32.AND P0, PT, R10, R8, PT ;  /* 0x000000080a00720c */ /* 0x000fc60003f04070 */
[----:B------:R-:W-:-:S05]  /*2420*/  IMAD R19, R7, R19, R23 ;  /* 0x0000001307137224 */ /* 0x000fca00078e0217 */
[----:B------:R-:W-:Y:S01]  /*2430*/  ISETP.GT.U32.AND P5, PT, R9, R19, PT ;  /* 0x000000130900720c */ /* 0x000fe20003fa4070 */
[----:B0-----:R-:W-:-:S04]  /*2440*/  FADD.FTZ R22, R18, R22 ;  /* 0x0000001612167221 */ /* 0x001fc80000010000 */
[-C--:B------:R-:W-:Y:S02]  /*2450*/  @!P0 IADD3 R8, R8, -R10.reuse, RZ ;  /* 0x8000000a08088210 */ /* 0x080fe40007ffe0ff */
[----:B------:R-:W-:Y:S01]  /*2460*/  @!P0 IADD3 R21, R21, 0x1, RZ ;  /* 0x0000000115158810 */ /* 0x000fe20007ffe0ff */
[----:B------:R-:W0:Y:S01]  /*2470*/  SHFL.BFLY PT, R18, R22, 0x1, 0x1f ;  /* 0x0c201f0016127f89 */ /* 0x000e2200000e0000 */
[-C--:B------:R-:W-:Y:S02]  /*2480*/  ISETP.GE.U32.AND P4, PT, R8, R10.reuse, PT ;  /* 0x0000000a0800720c */ /* 0x080fe40003f86070 */
[C---:B------:R-:W-:Y:S02]  /*2490*/  LOP3.LUT R8, R20.reuse, R10, RZ, 0x3c, !PT ;  /* 0x0000000a14087212 */ /* 0x040fe400078e3cff */
[----:B------:R-:W-:Y:S01]  /*24a0*/  @!P5 IMAD.IADD R19, R19, 0x1, -R9 ;  /* 0x000000011313d824 */ /* 0x000fe200078e0a09 */
[----:B------:R-:W-:Y:S02]  /*24b0*/  LOP3.LUT R20, R20, c[0x0][0x1c0], RZ, 0x3c, !PT ;  /* 0x0000700014147a12 */ /* 0x000fe400078e3cff */
[----:B------:R-:W-:-:S02]  /*24c0*/  ISETP.GE.AND P3, PT, R8, RZ, PT ;  /* 0x000000ff0800720c */ /* 0x000fc40003f66270 */
[----:B------:R-:W-:Y:S01]  /*24d0*/  ISETP.GE.U32.AND P1, PT, R19, R9, PT ;  /* 0x000000091300720c */ /* 0x000fe20003f26070 */
[----:B------:R-:W1:Y:S01]  /*24e0*/  S2R R8, SR_TID.X ;  /* 0x0000000000087919 */ /* 0x000e620000002100 */
[----:B------:R-:W-:Y:S02]  /*24f0*/  ISETP.GT.AND P0, PT, R3, RZ, PT ;  /* 0x000000ff0300720c */ /* 0x000fe40003f04270 */
[----:B------:R-:W-:Y:S02]  /*2500*/  @!P5 IADD3 R7, R7, 0x1, RZ ;  /* 0x000000010707d810 */ /* 0x000fe40007ffe0ff */
[----:B------:R-:W-:Y:S02]  /*2510*/  ISETP.GE.AND P2, PT, R20, RZ, PT ;  /* 0x000000ff1400720c */ /* 0x000fe40003f46270 */
[----:B------:R-:W-:Y:S02]  /*2520*/  @P4 IADD3 R21, R21, 0x1, RZ ;  /* 0x0000000115154810 */ /* 0x000fe40007ffe0ff */
[----:B------:R-:W-:-:S02]  /*2530*/  ISETP.GT.AND P4, PT, R4, RZ, PT ;  /* 0x000000ff0400720c */ /* 0x000fc40003f84270 */
        /* <DEDUP_REMOVED lines=9> */
[----:B------:R-:W-:Y:S02]  /*25d0*/  SHF.R.S32.HI R19, RZ, 0x1f, R4 ;  /* 0x0000001fff137819 */ /* 0x000fe40000011404 */
[----:B------:R-:W-:Y:S02]  /*25e0*/  @!P2 IADD3 R7, -R7, RZ, RZ ;  /* 0x000000ff0707a210 */ /* 0x000fe40007ffe1ff */
[----:B-1----:R-:W-:Y:S02]  /*25f0*/  LOP3.LUT P2, RZ, R8, 0x7, RZ, 0xc0, !PT ;  /* 0x0000000708ff7812 */ /* 0x002fe4000784c0ff */
[----:B------:R-:W-:Y:S02]  /*2600*/  LEA.HI.SX32 R20, R4, 0x1, 0x1 ;  /* 0x0000000104147811 */ /* 0x000fe400078f0aff */
[----:B------:R-:W-:Y:S01]  /*2610*/  @!P4 IADD3 R20, R19, RZ, RZ ;  /* 0x000000ff1314c210 */ /* 0x000fe20007ffe0ff */
[----:B------:R-:W0:Y:S01]  /*2620*/  @P1 MUFU.LG2 R18, R18 ;  /* 0x0000001200121308 */ /* 0x000e220000000c00 */
[----:B------:R-:W-:Y:S01]  /*2630*/  IMAD.MOV.U32 R19, RZ, RZ, c[0x0][0x214] ;  /* 0x00008500ff137624 */ /* 0x000fe200078e00ff */
[----:B------:R-:W-:-:S02]  /*2640*/  ISETP.GT.OR P2, PT, R8, 0x7f, P2 ;  /* 0x0000007f0800780c */ /* 0x000fc40001744670 */
        /* <DEDUP_REMOVED lines=63> */
.L_x_64:
        /* <DEDUP_REMOVED lines=21> */
.L_x_65:
[----:B------:R-:W-:Y:S05]  /*2b90*/  BSYNC B0 ;  /* 0x0000000000007941 */ /* 0x000fea0003800000 */
.L_x_63:
        /* <DEDUP_REMOVED lines=8> */
[----:B------:R-:W-:Y:S05]  /*2c20*/  CALL.REL.NOINC `($__internal_1_$__cuda_sm20_div_s64) ;  /* 0x000025f000007944 */ /* 0x000fea0003c00000 */
        /* <DEDUP_REMOVED lines=12> */
.L_x_67:
        /* <DEDUP_REMOVED lines=22> */
.L_x_68:
[----:B------:R-:W-:Y:S05]  /*2e50*/  BSYNC B0 ;  /* 0x0000000000007941 */ /* 0x000fea0003800000 */
.L_x_66:
        /* <DEDUP_REMOVED lines=11> */
[----:B------:R-:W-:Y:S05]  /*2f10*/  CALL.REL.NOINC `($__internal_1_$__cuda_sm20_div_s64) ;  /* 0x0000230000007944 */ /* 0x000fea0003c00000 */
        /* <DEDUP_REMOVED lines=11> */
.L_x_70:
        /* <DEDUP_REMOVED lines=22> */
.L_x_71:
[----:B------:R-:W-:Y:S05]  /*3130*/  BSYNC B0 ;  /* 0x0000000000007941 */ /* 0x000fea0003800000 */
.L_x_69:
        /* <DEDUP_REMOVED lines=52> */
.L_x_73:
        /* <DEDUP_REMOVED lines=22> */
.L_x_74:
[----:B------:R-:W-:Y:S05]  /*35e0*/  BSYNC B0 ;  /* 0x0000000000007941 */ /* 0x000fea0003800000 */
.L_x_72:
        /* <DEDUP_REMOVED lines=22> */
.L_x_76:
        /* <DEDUP_REMOVED lines=22> */
.L_x_77:
[----:B------:R-:W-:Y:S05]  /*38b0*/  BSYNC B0 ;  /* 0x0000000000007941 */ /* 0x000fea0003800000 */
.L_x_75:
        /* <DEDUP_REMOVED lines=21> */
.L_x_79:
        /* <DEDUP_REMOVED lines=23> */
.L_x_80:
[----:B------:R-:W-:Y:S05]  /*3b80*/  BSYNC B0 ;  /* 0x0000000000007941 */ /* 0x000fea0003800000 */
.L_x_78:
        /* <DEDUP_REMOVED lines=38> */
.L_x_82:
        /* <DEDUP_REMOVED lines=23> */
.L_x_83:
[----:B------:R-:W-:Y:S05]  /*3f60*/  BSYNC B0 ;  /* 0x0000000000007941 */ /* 0x000fea0003800000 */
.L_x_81:
        /* <DEDUP_REMOVED lines=31> */
.L_x_85:
        /* <DEDUP_REMOVED lines=23> */
.L_x_86:
[----:B------:R-:W-:Y:S05]  /*42d0*/  BSYNC B0 ;  /* 0x0000000000007941 */ /* 0x000fea0003800000 */
.L_x_84:
        /* <DEDUP_REMOVED lines=20> */
.L_x_62:
[----:B------:R-:W-:-:S04]  /*4420*/  LEA R2, P0, R44, c[0x0][0x200], 0x2 ;  /* 0x000080002c027a11 */ /* 0x000fc800078010ff */
[----:B------:R-:W-:-:S05]  /*4430*/  LEA.HI.X R3, R44, c[0x0][0x204], R45, 0x2, P0 ;  /* 0x000081002c037a11 */ /* 0x000fca00000f142d */
[----:B------:R0:W-:Y:S04]  /*4440*/  STG.E [R2.64], R30 ;  /* 0x0000001e02007986 */ /* 0x0001e8000c101908 */
.L_x_61:
[----:B------:R-:W-:Y:S05]  /*4450*/  BSYNC B1 ;  /* 0x0000000000017941 */ /* 0x000fea0003800000 */
.L_x_60:
[C---:B------:R-:W-:Y:S01]  /*4460*/  IADD3 R0, R39.reuse, 0x8, RZ ;  /* 0x0000000827007810 */ /* 0x040fe20007ffe0ff */
[----:B------:R-:W-:Y:S01]  /*4470*/  HFMA2.MMA R12, -RZ, RZ, 0, 0 ;  /* 0x00000000ff0c7435 */ /* 0x000fe200000001ff */
[C---:B------:R-:W-:Y:S01]  /*4480*/  ISETP.GE.OR P5, PT, R39.reuse, c[0x0][0x314], P6 ;  /* 0x0000c50027007a0c */ /* 0x040fe200037a6670 */
[----:B------:R-:W-:Y:S01]  /*4490*/  CS2R R10, SRZ ;  /* 0x00000000000a7805 */ /* 0x000fe2000001ff00 */
[----:B------:R-:W-:Y:S01]  /*44a0*/  ISETP.GE.OR P0, PT, R0, c[0x0][0x314], P6 ;  /* 0x0000c50000007a0c */ /* 0x000fe20003706670 */
[----:B------:R-:W-:Y:S01]  /*44b0*/  CS2R R8, SRZ ;  /* 0x0000000000087805 */ /* 0x000fe2000001ff00 */
[----:B------:R-:W-:Y:S01]  /*44c0*/  IADD3 R0, R39, 0x10, RZ ;  /* 0x0000001027007810 */ /* 0x000fe20007ffe0ff */
[----:B------:R-:W-:Y:S01]  /*44d0*/  CS2R R6, SRZ ;  /* 0x0000000000067805 */ /* 0x000fe2000001ff00 */
[----:B0-----:R-:W-:Y:S02]  /*44e0*/  CS2R R4, SRZ ;  /* 0x0000000000047805 */ /* 0x001fe4000001ff00 */
[----:B------:R-:W-:-:S02]  /*44f0*/  ISETP.GE.OR P4, PT, R0, c[0x0][0x314], P6 ;  /* 0x0000c50000007a0c */ /* 0x000fc40003786670 */
[----:B------:R-:W-:-:S03]  /*4500*/  IADD3 R0, R39, 0x18, RZ ;  /* 0x0000001827007810 */ /* 0x000fc60007ffe0ff */
[----:B------:R-:W-:Y:S01]  /*4510*/  @!P5 FADD.FTZ R37, -R30, R37 ;  /* 0x000000251e25d221 */ /* 0x000fe20000010100 */
[----:B------:R-:W-:Y:S01]  /*4520*/  ISETP.GE.OR P3, PT, R0, c[0x0][0x314], P6 ;  /* 0x0000c50000007a0c */ /* 0x000fe20003766670 */
[----:B------:R-:W-:Y:S01]  /*4530*/  @!P0 FADD.FTZ R2, -R30, R38 ;  /* 0x000000261e028221 */ /* 0x000fe20000010100 */
[----:B------:R-:W-:Y:S01]  /*4540*/  IADD3 R0, R39, 0x20, RZ ;  /* 0x0000002027007810 */ /* 0x000fe20007ffe0ff */
[----:B------:R-:W-:Y:S02]  /*4550*/  @!P5 FMUL.FTZ R37, R37, 1.4426950216293334961 ;  /* 0x3fb8aa3b2525d820 */ /* 0x000fe40000410000 */
[----:B------:R-:W-:Y:S01]  /*4560*/  @!P0 FMUL.FTZ R2, R2, 1.4426950216293334961 ;  /* 0x3fb8aa3b02028820 */ /* 0x000fe20000410000 */
[----:B------:R-:W-:Y:S01]  /*4570*/  ISETP.GE.OR P2, PT, R0, c[0x0][0x314], P6 ;  /* 0x0000c50000007a0c */ /* 0x000fe20003746670 */
[----:B------:R-:W-:Y:S01]  /*4580*/  @!P4 FADD.FTZ R35, -R30, R35 ;  /* 0x000000231e23c221 */ /* 0x000fe20000010100 */
[----:B------:R-:W-:Y:S01]  /*4590*/  IADD3 R0, R39, 0x28, RZ ;  /* 0x0000002827007810 */ /* 0x000fe20007ffe0ff */
[----:B------:R-:W0:Y:S02]  /*45a0*/  @!P5 MUFU.EX2 R37, R37 ;  /* 0x000000250025d308 */ /* 0x000e240000000800 */
[----:B------:R-:W-:Y:S01]  /*45b0*/  @!P4 FMUL.FTZ R35, R35, 1.4426950216293334961 ;  /* 0x3fb8aa3b2323c820 */ /* 0x000fe20000410000 */
[----:B------:R-:W-:Y:S01]  /*45c0*/  ISETP.GE.OR P1, PT, R0, c[0x0][0x314], P6 ;  /* 0x0000c50000007a0c */ /* 0x000fe20003726670 */
[----:B------:R-:W-:Y:S01]  /*45d0*/  @!P3 FADD.FTZ R36, -R30, R36 ;  /* 0x000000241e24b221 */ /* 0x000fe20000010100 */
[----:B------:R-:W-:-:S03]  /*45e0*/  IADD3 R0, R39, 0x30, RZ ;  /* 0x0000003027007810 */ /* 0x000fc60007ffe0ff */
[----:B------:R-:W1:Y:S01]  /*45f0*/  @!P0 MUFU.EX2 R2, R2 ;  /* 0x0000000200028308 */ /* 0x000e620000000800 */
[----:B------:R-:W-:Y:S02]  /*4600*/  @!P3 FMUL.FTZ R36, R36, 1.4426950216293334961 ;  /* 0x3fb8aa3b2424b820 */ /* 0x000fe40000410000 */
[----:B------:R-:W-:-:S04]  /*4610*/  @!P2 FADD.FTZ R33, -R30, R33 ;  /* 0x000000211e21a221 */ /* 0x000fc80000010100 */
[----:B------:R-:W-:Y:S01]  /*4620*/  @!P2 FMUL.FTZ R33, R33, 1.4426950216293334961 ;  /* 0x3fb8aa3b2121a820 */ /* 0x000fe20000410000 */
[----:B------:R-:W2:Y:S01]  /*4630*/  @!P4 MUFU.EX2 R35, R35 ;  /* 0x000000230023c308 */ /* 0x000ea20000000800 */
[----:B------:R-:W-:Y:S01]  /*4640*/  @!P1 FADD.FTZ R34, -R30, R34 ;  /* 0x000000221e229221 */ /* 0x000fe20000010100 */
[----:B0-----:R-:W-:Y:S03]  /*4650*/  @!P5 STS [R25.X4], R37 ;  /* 0x000000251900d388 */ /* 0x001fe60000004800 */
[----:B------:R-:W-:Y:S01]  /*4660*/  @!P1 FMUL.FTZ R34, R34, 1.4426950216293334961 ;  /* 0x3fb8aa3b22229820 */ /* 0x000fe20000410000 */
[----:B-1----:R0:W-:Y:S01]  /*4670*/  @!P0 STS [R25.X4+0x220], R2 ;  /* 0x0002200219008388 */ /* 0x0021e20000004800 */
[----:B------:R-:W-:Y:S01]  /*4680*/  ISETP.GE.OR P0, PT, R0, c[0x0][0x314], P6 ;  /* 0x0000c50000007a0c */ /* 0x000fe20003706670 */
[----:B------:R-:W1:Y:S01]  /*4690*/  @!P3 MUFU.EX2 R36, R36 ;  /* 0x000000240024b308 */ /* 0x000e620000000800 */
[C---:B------:R-:W-:Y:S01]  /*46a0*/  IADD3 R0, R39.reuse, 0x38, RZ ;  /* 0x0000003827007810 */ /* 0x040fe20007ffe0ff */
[----:B------:R-:W-:-:S03]  /*46b0*/  IMAD.SHL.U32 R39, R39, 0x4, RZ ;  /* 0x0000000427277824 */ /* 0x000fc600078e00ff */
[----:B------:R-:W-:Y:S01]  /*46c0*/  ISETP.GE.OR P6, PT, R0, c[0x0][0x314], P6 ;  /* 0x0000c50000007a0c */ /* 0x000fe200037c6670 */
[----:B--2---:R-:W-:Y:S02]  /*46d0*/  @!P4 STS [R25.X4+0x440], R35 ;  /* 0x000440231900c388 */ /* 0x004fe40000004800 */
[----:B------:R-:W2:Y:S04]  /*46e0*/  @!P2 MUFU.EX2 R33, R33 ;  /* 0x000000210021a308 */ /* 0x000ea80000000800 */
[----:B------:R-:W-:-:S04]  /*46f0*/  @!P0 FADD.FTZ R31, -R30, R31 ;  /* 0x0000001f1e1f8221 */ /* 0x000fc80000010100 */
[----:B------:R-:W-:Y:S01]  /*4700*/  @!P0 FMUL.FTZ R31, R31, 1.4426950216293334961 ;  /* 0x3fb8aa3b1f1f8820 */ /* 0x000fe20000410000 */
[----:B------:R-:W3:Y:S01]  /*4710*/  @!P1 MUFU.EX2 R34, R34 ;  /* 0x0000002200229308 */ /* 0x000ee20000000800 */
[----:B------:R-:W-:Y:S01]  /*4720*/  @!P6 FADD.FTZ R30, -R30, R32 ;  /* 0x000000201e1ee221 */ /* 0x000fe20000010100 */
[----:B-1----:R-:W-:Y:S03]  /*4730*/  @!P3 STS [R25.X4+0x660], R36 ;  /* 0x000660241900b388 */ /* 0x002fe60000004800 */
[----:B------:R-:W-:Y:S01]  /*4740*/  @!P6 FMUL.FTZ R0, R30, 1.4426950216293334961 ;  /* 0x3fb8aa3b1e00e820 */ /* 0x000fe20000410000 */
[----:B0-----:R-:W-:Y:S01]  /*4750*/  CS2R R2, SRZ ;  /* 0x0000000000027805 */ /* 0x001fe2000001ff00 */
[----:B--2---:R0:W-:Y:S01]  /*4760*/  @!P2 STS [R25.X4+0x880], R33 ;  /* 0x000880211900a388 */ /* 0x0041e20000004800 */
[----:B------:R-:W1:Y:S08]  /*4770*/  @!P0 MUFU.EX2 R31, R31 ;  /* 0x0000001f001f8308 */ /* 0x000e700000000800 */
[----:B------:R-:W2:Y:S01]  /*4780*/  @!P6 MUFU.EX2 R0, R0 ;  /* 0x000000000000e308 */ /* 0x000ea20000000800 */
[----:B---3--:R3:W-:Y:S04]  /*4790*/  @!P1 STS [R25.X4+0xaa0], R34 ;  /* 0x000aa02219009388 */ /* 0x0087e80000004800 */
[----:B-1----:R-:W-:Y:S04]  /*47a0*/  @!P0 STS [R25.X4+0xcc0], R31 ;  /* 0x000cc01f19008388 */ /* 0x002fe80000004800 */
[----:B--2---:R1:W-:Y:S01]  /*47b0*/  @!P6 STS [R25.X4+0xee0], R0 ;  /* 0x000ee0001900e388 */ /* 0x0043e20000004800 */
[----:B0-----:R-:W-:-:S02]  /*47c0*/  IADD3 R33, R39, 0x40, RZ ;  /* 0x0000004027217810 */ /* 0x001fc40007ffe0ff */
[----:B---3--:R-:W-:Y:S01]  /*47d0*/  IADD3 R34, R39, 0x20, RZ ;  /* 0x0000002027227810 */ /* 0x008fe20007ffe0ff */
[----:B-1----:R-:W-:Y:S01]  /*47e0*/  IMAD.MOV.U32 R0, RZ, RZ, c[0x0][0x314] ;  /* 0x0000c500ff007624 */ /* 0x002fe200078e00ff */
[----:B------:R-:W-:Y:S04]  /*47f0*/  BAR.SYNC.DEFER_BLOCKING 0x0 ;  /* 0x0000000000007b1d */ /* 0x000fe80000010000 */
[----:B------:R-:W-:Y:S01]  /*4800*/  ISETP.GE.AND P0, PT, R0, 0x1, PT ;  /* 0x000000010000780c */ /* 0x000fe20003f06270 */
[----:B------:R-:W-:-:S12]  /*4810*/  IMAD.MOV.U32 R0, RZ, RZ, RZ ;  /* 0x000000ffff007224 */ /* 0x000fd800078e00ff */
        /* <DEDUP_REMOVED lines=24> */
.L_x_90:
        /* <DEDUP_REMOVED lines=15> */
.L_x_89:
[----:B------:R-:W-:Y:S05]  /*4a90*/  BSYNC B0 ;  /* 0x0000000000007941 */ /* 0x000fea0003800000 */
.L_x_88:
        /* <DEDUP_REMOVED lines=19> */
.L_x_87:
        /* <DEDUP_REMOVED lines=101> */
        .weak           $__internal_1_$__cuda_sm20_div_s64
        .type           $__internal_1_$__cuda_sm20_div_s64,@function
        .size           $__internal_1_$__cuda_sm20_div_s64,(.L_x_6261 - $__internal_1_$__cuda_sm20_div_s64)
$__internal_1_$__cuda_sm20_div_s64:
        /* <DEDUP_REMOVED lines=82> */
[----:B------:R-:W-:Y:S06]  /*5740*/  RET.REL.NODEC R22 `(_ZN5flash32flash_fwd_splitkv_combine_kernelI23Flash_fwd_kernel_traitsILi96ELi64ELi128ELi4ELb0ELb0EN7cutlass10bfloat16_tE19Flash_kernel_traitsILi96ELi64ELi128ELi4ES3_EELi16ELi6ELb0EEEvNS_16Flash_fwd_paramsE) ;  /* 0xffffa8b016007950 */ /* 0x000fec0003c3ffff */
.L_x_91:
        /* <DEDUP_REMOVED lines=11> */
.L_x_6261:


//--------------------- .text._ZN5flash32flash_fwd_splitkv_combine_kernelI23Flash_fwd_kernel_traitsILi96ELi64ELi128ELi4ELb0ELb0EN7cutlass10bfloat16_tE19Flash_kernel_traitsILi96ELi64ELi128ELi4ES3_EELi16ELi5ELb0EEEvNS_16Flash_fwd_paramsE --------------------------
	.section	.text._ZN5flash32flash_fwd_splitkv_combine_kernelI23Flash_fwd_kernel_traitsILi96ELi64ELi128ELi4ELb0ELb0EN7cutlass10bfloat16_tE19Flash_kernel_traitsILi96ELi64ELi128ELi4ES3_EELi16ELi5ELb0EEEvNS_16Flash_fwd_paramsE,"ax",@progbits
	.sectioninfo	@"SHI_REGISTERS=64"
	.align	128
        .global         _ZN5flash32flash_fwd_splitkv_combine_kernelI23Flash_fwd_kernel_traitsILi96ELi64ELi128ELi4ELb0ELb0EN7cutlass10bfloat16_tE19Flash_kernel_traitsILi96ELi64ELi128ELi4ES3_EELi16ELi5ELb0EEEvNS_16Flash_fwd_paramsE
        .type           _ZN5flash32flash_fwd_splitkv_combine_kernelI23Flash_fwd_kernel_traitsILi96ELi64ELi128ELi4ELb0ELb0EN7cutlass10bfloat16_tE19Flash_kernel_traitsILi96ELi64ELi128ELi4ES3_EELi16ELi5ELb0EEEvNS_16Flash_fwd_paramsE,@function
        .size           _ZN5flash32flash_fwd_splitkv_combine_kernelI23Flash_fwd_kernel_traitsILi96ELi64ELi128ELi4ELb0ELb0EN7cutlass10bfloat16_tE19Flash_kernel_traitsILi96ELi64ELi128ELi4ES3_EELi16ELi5ELb0EEEvNS_16Flash_fwd_paramsE,(.L_x_6262 - _ZN5flash32flash_fwd_splitkv_combine_kernelI23Flash_fwd_kernel_traitsILi96ELi64ELi128ELi4ELb0ELb0EN7cutlass10bfloat16_tE19Flash_kernel_traitsILi96ELi64ELi128ELi4ES3_EELi16ELi5ELb0EEEvNS_16Flash_fwd_paramsE)
        .other          _ZN5flash32flash_fwd_splitkv_combine_kernelI23Flash_fwd_kernel_traitsILi96ELi64ELi128ELi4ELb0ELb0EN7cutlass10bfloat16_tE19Flash_kernel_traitsILi96ELi64ELi128ELi4ES3_EELi16ELi5ELb0EEEvNS_16Flash_fwd_paramsE,@"STO_CUDA_ENTRY STV_DEFAULT"
_ZN5flash32flash_fwd_splitkv_combine_kernelI23Flash_fwd_kernel_traitsILi96ELi64ELi128ELi4ELb0ELb0EN7cutlass10bfloat16_tE19Flash_kernel_traitsILi96ELi64ELi128ELi4ES3_EELi16ELi5ELb0EEEvNS_16Flash_fwd_paramsE:
.text._ZN5flash32flash_fwd_splitkv_combine_kernelI23Flash_fwd_kernel_traitsILi96ELi64ELi128ELi4ELb0ELb0EN7cutlass10bfloat16_tE19Flash_kernel_traitsILi96ELi64ELi128ELi4ES3_EELi16ELi5ELb0EEEvNS_16Flash_fwd_paramsE:
        /* <DEDUP_REMOVED lines=23> */
[----:B------:R-:W-:Y:S05]  /*0170*/  CALL.REL.NOINC `($__internal_2_$__cuda_sm20_div_s64) ;  /* 0x0000484000007944 */ /* 0x000fea0003c00000 */
[----:B------:R-:W-:Y:S05]  /*0180*/  BRA `(.L_x_93) ;  /* 0x0000013000007947 */ /* 0x000fea0003800000 */
.L_x_92:
        /* <DEDUP_REMOVED lines=19> */
.L_x_93:
        /* <DEDUP_REMOVED lines=9> */
[----:B------:R-:W-:Y:S02]  /*0350*/  MOV R17, R21 ;  /* 0x0000001500117202 */ /* 0x000fe40000000f00 */
[----:B------:R-:W-:Y:S02]  /*0360*/  MOV R24, 0x380 ;  /* 0x0000038000187802 */ /* 0x000fe40000000f00 */
[----:B------:R-:W-:Y:S05]  /*0370*/  CALL.REL.NOINC `($__internal_2_$__cuda_sm20_div_s64) ;  /* 0x0000464000007944 */ /* 0x000fea0003c00000 */
[----:B------:R-:W-:Y:S02]  /*0380*/  MOV R32, R20 ;  /* 0x0000001400207202 */ /* 0x000fe40000000f00 */
[----:B------:R-:W-:Y:S01]  /*0390*/  MOV R33, R21 ;  /* 0x0000001500217202 */ /* 0x000fe20000000f00 */
[----:B------:R-:W-:Y:S05]  /*03a0*/  BRA `(.L_x_96) ;  /* 0x0000013000007947 */ /* 0x000fea0003800000 */
.L_x_95:
[----:B------:R-:W0:Y:S01]  /*03b0*/  I2F.U32.RP R6, R26 ;  /* 0x0000001a00067306 */ /* 0x000e220000209000 */
[----:B------:R-:W-:Y:S01]  /*03c0*/  ISETP.NE.U32.AND P0, PT, R26, RZ, PT ;  /* 0x000000ff1a00720c */ /* 0x000fe20003f05070 */
[----:B------:R-:W-:-:S06]  /*03d0*/  HFMA2.MMA R33, -RZ, RZ, 0, 0 ;  /* 0x00000000ff217435 */ /* 0x000fcc00000001ff */
[----:B0-----:R-:W0:Y:S02]  /*03e0*/  MUFU.RCP R4, R6 ;  /* 0x0000000600047308 */ /* 0x001e240000001000 */
[----:B0-----:R-:W-:-:S06]  /*03f0*/  IADD3 R4, R4, 0xffffffe, RZ ;  /* 0x0ffffffe04047810 */ /* 0x001fcc0007ffe0ff */
[----:B------:R-:W0:Y:S02]  /*0400*/  F2I.FTZ.U32.TRUNC.NTZ R3, R4 ;  /* 0x0000000400037305 */ /* 0x000e24000021f000 */
[----:B0-----:R-:W-:-:S04]  /*0410*/  IMAD.MOV R2, RZ, RZ, -R3 ;  /* 0x000000ffff027224 */ /* 0x001fc800078e0a03 */
[----:B------:R-:W-:Y:S02]  /*0420*/  IMAD R7, R2, R26, RZ ;  /* 0x0000001a02077224 */ /* 0x000fe400078e02ff */
[----:B------:R-:W-:-:S04]  /*0430*/  IMAD.MOV.U32 R2, RZ, RZ, RZ ;  /* 0x000000ffff027224 */ /* 0x000fc800078e00ff */
        /* <DEDUP_REMOVED lines=10> */
.L_x_96:
[----:B------:R-:W-:Y:S05]  /*04e0*/  BSYNC B0 ;  /* 0x0000000000007941 */ /* 0x000fea0003800000 */
.L_x_94:
        /* <DEDUP_REMOVED lines=10> */
[----:B------:R-:W-:Y:S01]  /*0590*/  @!UP0 UIADD3 UR4, UR5, URZ, URZ ;  /* 0x0000003f05048290 */ /* 0x000fe2000fffe03f */
[----:B0-----:R-:W0:Y:S02]  /*05a0*/  MUFU.RCP R8, R6 ;  /* 0x0000000600087308 */ /* 0x001e240000001000 */
[----:B0-----:R-:W-:Y:S01]  /*05b0*/  IADD3 R8, R8, 0xffffffe, RZ ;  /* 0x0ffffffe08087810 */ /* 0x001fe20007ffe0ff */
[----:B------:R-:W-:-:S05]  /*05c0*/  IMAD.MOV.U32 R6, RZ, RZ, R2 ;  /* 0x000000ffff067224 */ /* 0x000fca00078e0002 */
        /* <DEDUP_REMOVED lines=40> */
[----:B------:R-:W-:Y:S02]  /*0850*/  MOV R8, R20 ;  /* 0x0000001400087202 */ /* 0x000fe40000000f00 */
[----:B------:R-:W-:Y:S01]  /*0860*/  MOV R9, R21 ;  /* 0x0000001500097202 */ /* 0x000fe20000000f00 */
[----:B------:R-:W-:Y:S05]  /*0870*/  BRA `(.L_x_99) ;  /* 0x0000013000007947 */ /* 0x000fea0003800000 */
.L_x_98:
        /* <DEDUP_REMOVED lines=9> */
[----:B------:R-:W-:Y:S01]  /*0910*/  IMAD.HI.U32 R8, R9, R26, RZ ;  /* 0x0000001a09087227 */ /* 0x000fe200078e00ff */
[----:B------:R-:W-:-:S04]  /*0920*/  HFMA2.MMA R9, -RZ, RZ, 0, 0 ;  /* 0x00000000ff097435 */ /* 0x000fc800000001ff */
        /* <DEDUP_REMOVED lines=8> */
.L_x_99:
[----:B------:R-:W-:Y:S05]  /*09b0*/  BSYNC B0 ;  /* 0x0000000000007941 */ /* 0x000fea0003800000 */
.L_x_97:
[----:B------:R-:W-:Y:S01]  /*09c0*/  IMAD.MOV.U32 R6, RZ, RZ, c[0x0][0x1c0] ;  /* 0x00007000ff067624 */ /* 0x000fe200078e00ff */
[----:B------:R-:W-:Y:S01]  /*09d0*/  IABS R17, R3 ;  /* 0x0000000300117213 */ /* 0x000fe20000000000 */
[----:B------:R-:W0:Y:S01]  /*09e0*/  S2R R34, SR_TID.X ;  /* 0x0000000000227919 */ /* 0x000e220000002100 */
[----:B------:R-:W-:Y:S01]  /*09f0*/  IABS R18, c[0x0][0x214] ;  /* 0x0000850000127a13 */ /* 0x000fe20000000000 */
[C---:B------:R-:W-:Y:S01]  /*0a00*/  IMAD R2, R6.reuse, c[0x0][0x214], RZ ;  /* 0x0000850006027a24 */ /* 0x040fe200078e02ff */
[----:B------:R-:W1:Y:S01]  /*0a10*/  I2F.RP R22, R17 ;  /* 0x0000001100167306 */ /* 0x000e620000209400 */
[----:B------:R-:W-:Y:S01]  /*0a20*/  IADD3 R6, R6, -0x1, RZ ;  /* 0xffffffff06067810 */ /* 0x000fe20007ffe0ff */
[----:B------:R-:W-:Y:S01]  /*0a30*/  BSSY B0, `(.L_x_100) ;  /* 0x0000074000007945 */ /* 0x000fe20003800000 */
[----:B------:R-:W-:-:S02]  /*0a40*/  ISETP.NE.AND P5, PT, R3, RZ, PT ;  /* 0x000000ff0300720c */ /* 0x000fc40003fa5270 */
[----:B------:R-:W-:-:S03]  /*0a50*/  IABS R15, R2 ;  /* 0x00000002000f7213 */ /* 0x000fc60000000000 */
[----:B------:R-:W-:Y:S08]  /*0a60*/  I2F.RP R7, R18 ;  /* 0x0000001200077306 */ /* 0x000ff00000209400 */
[----:B------:R-:W2:Y:S08]  /*0a70*/  I2F.RP R19, R15 ;  /* 0x0000000f00137306 */ /* 0x000eb00000209400 */
[----:B-1----:R-:W1:Y:S08]  /*0a80*/  MUFU.RCP R4, R22 ;  /* 0x0000001600047308 */ /* 0x002e700000001000 */
[----:B--2---:R-:W2:Y:S01]  /*0a90*/  MUFU.RCP R10, R19 ;  /* 0x00000013000a7308 */ /* 0x004ea20000001000 */
[----:B-1----:R-:W-:-:S07]  /*0aa0*/  IADD3 R12, R4, 0xffffffe, RZ ;  /* 0x0ffffffe040c7810 */ /* 0x002fce0007ffe0ff */
[----:B------:R-:W1:Y:S01]  /*0ab0*/  MUFU.RCP R21, R7 ;  /* 0x0000000700157308 */ /* 0x000e620000001000 */
[----:B------:R-:W-:Y:S02]  /*0ac0*/  IADD3 R22, R15, UR8, RZ ;  /* 0x000000080f167c10 */ /* 0x000fe4000fffe0ff */
[----:B--2---:R-:W-:-:S05]  /*0ad0*/  IADD3 R10, R10, 0xffffffe, RZ ;  /* 0x0ffffffe0a0a7810 */ /* 0x004fca0007ffe0ff */
[----:B------:R-:W2:Y:S08]  /*0ae0*/  F2I.FTZ.U32.TRUNC.NTZ R13, R12 ;  /* 0x0000000c000d7305 */ /* 0x000eb0000021f000 */
[----:B------:R-:W3:Y:S01]  /*0af0*/  F2I.FTZ.U32.TRUNC.NTZ R11, R10 ;  /* 0x0000000a000b7305 */ /* 0x000ee2000021f000 */
[----:B-1----:R-:W-:Y:S01]  /*0b00*/  IADD3 R21, R21, 0xffffffe, RZ ;  /* 0x0ffffffe15157810 */ /* 0x002fe20007ffe0ff */
[----:B--2---:R-:W-:-:S06]  /*0b10*/  IMAD.MOV R4, RZ, RZ, -R13 ;  /* 0x000000ffff047224 */ /* 0x004fcc00078e0a0d */
[----:B------:R-:W1:Y:S01]  /*0b20*/  F2I.FTZ.U32.TRUNC.NTZ R21, R21 ;  /* 0x0000001500157305 */ /* 0x000e62000021f000 */
[----:B------:R-:W-:Y:S02]  /*0b30*/  IMAD.MOV.U32 R12, RZ, RZ, RZ ;  /* 0x000000ffff0c7224 */ /* 0x000fe400078e00ff */
[----:B------:R-:W-:Y:S02]  /*0b40*/  IMAD R19, R4, R17, RZ ;  /* 0x0000001104137224 */ /* 0x000fe400078e02ff */
[----:B------:R-:W-:Y:S02]  /*0b50*/  IMAD.IADD R4, R6, 0x1, R17 ;  /* 0x0000000106047824 */ /* 0x000fe400078e0211 */
[----:B---3--:R-:W-:Y:S02]  /*0b60*/  IMAD.MOV R20, RZ, RZ, -R11 ;  /* 0x000000ffff147224 */ /* 0x008fe400078e0a0b */
[----:B------:R-:W-:Y:S02]  /*0b70*/  IMAD.MOV.U32 R10, RZ, RZ, RZ ;  /* 0x000000ffff0a7224 */ /* 0x000fe400078e00ff */
[----:B------:R-:W-:-:S02]  /*0b80*/  IMAD R20, R20, R15, RZ ;  /* 0x0000000f14147224 */ /* 0x000fc400078e02ff */
[----:B------:R-:W-:Y:S01]  /*0b90*/  IMAD.HI.U32 R19, R13, R19, R12 ;  /* 0x000000130d137227 */ /* 0x000fe200078e000c */
[----:B------:R-:W-:Y:S02]  /*0ba0*/  IABS R13, R22 ;  /* 0x00000016000d7213 */ /* 0x000fe40000000000 */
[----:B------:R-:W-:Y:S01]  /*0bb0*/  IABS R12, R4 ;  /* 0x00000004000c7213 */ /* 0x000fe20000000000 */
[----:B------:R-:W-:Y:S01]  /*0bc0*/  IMAD.HI.U32 R20, R11, R20, R10 ;  /* 0x000000140b147227 */ /* 0x000fe200078e000a */
[----:B------:R-:W-:Y:S02]  /*0bd0*/  IABS R10, R2 ;  /* 0x00000002000a7213 */ /* 0x000fe40000000000 */
[----:B------:R-:W-:Y:S01]  /*0be0*/  IABS R11, R3 ;  /* 0x00000003000b7213 */ /* 0x000fe20000000000 */
[----:B-1----:R-:W-:Y:S02]  /*0bf0*/  IMAD.MOV R7, RZ, RZ, -R21 ;  /* 0x000000ffff077224 */ /* 0x002fe400078e0a15 */
[----:B------:R-:W-:-:S02]  /*0c00*/  IMAD.MOV R10, RZ, RZ, -R10 ;  /* 0x000000ffff0a7224 */ /* 0x000fc400078e0a0a */
[----:B------:R-:W-:-:S04]  /*0c10*/  IMAD.HI.U32 R23, R20, R13, RZ ;  /* 0x0000000d14177227 */ /* 0x000fc800078e00ff */
[----:B------:R-:W-:Y:S02]  /*0c20*/  IMAD R10, R23, R10, R13 ;  /* 0x0000000a170a7224 */ /* 0x000fe400078e020d */
[----:B------:R-:W-:Y:S02]  /*0c30*/  IMAD.MOV R11, RZ, RZ, -R11 ;  /* 0x000000ffff0b7224 */ /* 0x000fe400078e0a0b */
[----:B------:R-:W-:Y:S01]  /*0c40*/  IMAD.HI.U32 R19, R19, R12, RZ ;  /* 0x0000000c13137227 */ /* 0x000fe200078e00ff */
[----:B------:R-:W-:-:S03]  /*0c50*/  ISETP.GT.U32.AND P4, PT, R15, R10, PT ;  /* 0x0000000a0f00720c */ /* 0x000fc60003f84070 */
[----:B------:R-:W-:Y:S02]  /*0c60*/  IMAD R7, R7, R18, RZ ;  /* 0x0000001207077224 */ /* 0x000fe400078e02ff */
[----:B------:R-:W-:Y:S02]  /*0c70*/  IMAD.MOV.U32 R20, RZ, RZ, RZ ;  /* 0x000000ffff147224 */ /* 0x000fe400078e00ff */
[----:B------:R-:W-:Y:S01]  /*0c80*/  IMAD R12, R19, R11, R12 ;  /* 0x0000000b130c7224 */ /* 0x000fe200078e020c */
[----:B------:R-:W-:Y:S01]  /*0c90*/  SHF.R.S32.HI R11, RZ, 0x1f, R2 ;  /* 0x0000001fff0b7819 */ /* 0x000fe20000011402 */
[----:B------:R-:W-:-:S03]  /*0ca0*/  IMAD.HI.U32 R20, R21, R7, R20 ;  /* 0x0000000715147227 */ /* 0x000fc600078e0014 */
[----:B------:R-:W-:Y:S01]  /*0cb0*/  ISETP.GT.U32.AND P3, PT, R17, R12, PT ;  /* 0x0000000c1100720c */ /* 0x000fe20003f64070 */
[----:B------:R-:W-:Y:S01]  /*0cc0*/  @!P4 IMAD.IADD R10, R10, 0x1, -R15 ;  /* 0x000000010a0ac824 */ /* 0x000fe200078e0a0f */
[----:B------:R-:W-:Y:S01]  /*0cd0*/  @!P4 IADD3 R23, R23, 0x1, RZ ;  /* 0x000000011717c810 */ /* 0x000fe20007ffe0ff */
[----:B------:R-:W-:Y:S01]  /*0ce0*/  IMAD.HI.U32 R20, R20, R13, RZ ;  /* 0x0000000d14147227 */ /* 0x000fe200078e00ff */
[----:B------:R-:W-:Y:S02]  /*0cf0*/  ISETP.NE.AND P4, PT, R2, RZ, PT ;  /* 0x000000ff0200720c */ /* 0x000fe40003f85270 */
[-C--:B------:R-:W-:Y:S01]  /*0d00*/  ISETP.GE.U32.AND P2, PT, R10, R15.reuse, PT ;  /* 0x0000000f0a00720c */ /* 0x080fe20003f46070 */
[----:B------:R-:W-:Y:S01]  /*0d10*/  IMAD.MOV R7, RZ, RZ, -R20 ;  /* 0x000000ffff077224 */ /* 0x000fe200078e0a14 */
[C---:B------:R-:W-:Y:S02]  /*0d20*/  LOP3.LUT R10, R22.reuse, R15, RZ, 0x3c, !PT ;  /* 0x0000000f160a7212 */ /* 0x040fe400078e3cff */
[----:B------:R-:W-:Y:S01]  /*0d30*/  LOP3.LUT R22, R22, c[0x0][0x214], RZ, 0x3c, !PT ;  /* 0x0000850016167a12 */ /* 0x000fe200078e3cff */
[----:B------:R-:W-:Y:S01]  /*0d40*/  IMAD R7, R18, R7, R13 ;  /* 0x0000000712077224 */ /* 0x000fe200078e020d */
[----:B------:R-:W-:Y:S01]  /*0d50*/  ISETP.GE.AND P1, PT, R10, RZ, PT ;  /* 0x000000ff0a00720c */ /* 0x000fe20003f26270 */
[----:B------:R-:W-:Y:S01]  /*0d60*/  @!P3 IMAD.IADD R12, R12, 0x1, -R17 ;  /* 0x000000010c0cb824 */ /* 0x000fe200078e0a11 */
[----:B------:R-:W-:-:S02]  /*0d70*/  LOP3.LUT R10, R4, R17, RZ, 0x3c, !PT ;  /* 0x00000011040a7212 */ /* 0x000fc400078e3cff */
[----:B------:R-:W-:Y:S02]  /*0d80*/  ISETP.GT.U32.AND P0, PT, R18, R7, PT ;  /* 0x000000071200720c */ /* 0x000fe40003f04070 */
[----:B------:R-:W-:Y:S02]  /*0d90*/  ISETP.GE.U32.AND P6, PT, R12, R17, PT ;  /* 0x000000110c00720c */ /* 0x000fe40003fc6070 */
[----:B------:R-:W-:Y:S02]  /*0da0*/  @P2 IADD3 R23, R23, 0x1, RZ ;  /* 0x0000000117172810 */ /* 0x000fe40007ffe0ff */
[----:B------:R-:W-:Y:S02]  /*0db0*/  ISETP.GE.AND P2, PT, R10, RZ, PT ;  /* 0x000000ff0a00720c */ /* 0x000fe40003f46270 */
[----:B------:R-:W-:Y:S01]  /*0dc0*/  @!P3 IADD3 R19, R19, 0x1, RZ ;  /* 0x000000011313b810 */ /* 0x000fe20007ffe0ff */
[----:B------:R-:W-:Y:S01]  /*0dd0*/  @!P1 IMAD.MOV R23, RZ, RZ, -R23 ;  /* 0x000000ffff179224 */ /* 0x000fe200078e0a17 */
[----:B------:R-:W-:-:S02]  /*0de0*/  @!P4 LOP3.LUT R23, RZ, R15, RZ, 0x33, !PT ;  /* 0x0000000fff17c212 */ /* 0x000fc400078e33ff */
[----:B------:R-:W-:Y:S01]  /*0df0*/  ISETP.GE.AND P1, PT, R22, RZ, PT ;  /* 0x000000ff1600720c */ /* 0x000fe20003f26270 */
[----:B------:R-:W-:Y:S01]  /*0e00*/  @!P0 IMAD.IADD R7, R7, 0x1, -R18 ;  /* 0x0000000107078824 */ /* 0x000fe200078e0a12 */
[----:B------:R-:W-:Y:S02]  /*0e10*/  @!P0 IADD3 R20, R20, 0x1, RZ ;  /* 0x0000000114148810 */ /* 0x000fe40007ffe0ff */
[----:B------:R-:W-:Y:S02]  /*0e20*/  @P6 IADD3 R19, R19, 0x1, RZ ;  /* 0x0000000113136810 */ /* 0x000fe40007ffe0ff */
[----:B------:R-:W-:Y:S02]  /*0e30*/  ISETP.GE.U32.AND P3, PT, R7, R18, PT ;  /* 0x000000120700720c */ /* 0x000fe40003f66070 */
[----:B------:R-:W-:Y:S01]  /*0e40*/  ISETP.LT.U32.AND P0, PT, R32, R23, PT ;  /* 0x000000172000720c */ /* 0x000fe20003f01070 */
[----:B------:R-:W-:Y:S01]  /*0e50*/  @!P2 IMAD.MOV R19, RZ, RZ, -R19 ;  /* 0x000000ffff13a224 */ /* 0x000fe200078e0a13 */
[----:B------:R-:W-:-:S02]  /*0e60*/  SHF.R.S32.HI R7, RZ, 0x1f, R23 ;  /* 0x0000001fff077819 */ /* 0x000fc40000011417 */
[C---:B------:R-:W-:Y:S02]  /*0e70*/  ISETP.GT.AND P2, PT, R2.reuse, RZ, PT ;  /* 0x000000ff0200720c */ /* 0x040fe40003f44270 */
[CC--:B------:R-:W-:Y:S02]  /*0e80*/  ISETP.LT.AND.EX P0, PT, R33.reuse, R7.reuse, PT, P0 ;  /* 0x000000072100720c */ /* 0x0c0fe40003f01300 */
[----:B------:R-:W-:Y:S02]  /*0e90*/  LEA.HI.SX32 R13, R2, 0x1, 0x1 ;  /* 0x00000001020d7811 */ /* 0x000fe400078f0aff */
[C---:B------:R-:W-:Y:S02]  /*0ea0*/  SEL R10, R33.reuse, R7, P0 ;  /* 0x00000007210a7207 */ /* 0x040fe40000000000 */
[----:B------:R-:W-:Y:S02]  /*0eb0*/  ISETP.NE.AND P4, PT, RZ, c[0x0][0x214], PT ;  /* 0x00008500ff007a0c */ /* 0x000fe40003f85270 */
[----:B------:R-:W-:-:S02]  /*0ec0*/  LOP3.LUT R2, R33, R10, RZ, 0xfc, !PT ;  /* 0x0000000a21027212 */ /* 0x000fc400078efcff */
[----:B------:R-:W-:Y:S01]  /*0ed0*/  @P3 IADD3 R20, R20, 0x1, RZ ;  /* 0x0000000114143810 */ /* 0x000fe20007ffe0ff */
[----:B------:R-:W-:Y:S01]  /*0ee0*/  @!P2 IMAD.MOV R13, RZ, RZ, R11 ;  /* 0x000000ffff0da224 */ /* 0x000fe200078e020b */
[----:B------:R-:W-:Y:S02]  /*0ef0*/  ISETP.NE.U32.AND P2, PT, R2, RZ, PT ;  /* 0x000000ff0200720c */ /* 0x000fe40003f45070 */
[----:B------:R-:W-:Y:S01]  /*0f00*/  @!P5 LOP3.LUT R19, RZ, R17, RZ, 0x33, !PT ;  /* 0x00000011ff13d212 */ /* 0x000fe200078e33ff */
[----:B------:R-:W-:Y:S01]  /*0f10*/  @!P1 IMAD.MOV R20, RZ, RZ, -R20 ;  /* 0x000000ffff149224 */ /* 0x000fe200078e0a14 */
[----:B------:R-:W-:Y:S02]  /*0f20*/  SEL R11, R32, R23, P0 ;  /* 0x00000017200b7207 */ /* 0x000fe40000000000 */
[----:B------:R-:W-:Y:S02]  /*0f30*/  ISETP.LT.U32.AND P1, PT, R8, R19, PT ;  /* 0x000000130800720c */ /* 0x000fe40003f21070 */
[----:B------:R-:W-:-:S02]  /*0f40*/  SHF.R.S32.HI R7, RZ, 0x1f, R19 ;  /* 0x0000001fff077819 */ /* 0x000fc40000011413 */
[----:B------:R-:W-:Y:S02]  /*0f50*/  @!P4 LOP3.LUT R20, RZ, c[0x0][0x214], RZ, 0x33, !PT ;  /* 0x00008500ff14ca12 */ /* 0x000fe400078e33ff */
[----:B------:R-:W-:-:S03]  /*0f60*/  ISETP.LT.AND.EX P1, PT, R9, R7, PT, P1 ;  /* 0x000000070900720c */ /* 0x000fc60003f21310 */
[----:B------:R-:W-:Y:S01]  /*0f70*/  IMAD R2, R20, R13, RZ ;  /* 0x0000000d14027224 */ /* 0x000fe200078e02ff */
[----:B------:R-:W-:Y:S02]  /*0f80*/  SEL R13, R8, R19, P1 ;  /* 0x00000013080d7207 */ /* 0x000fe40000800000 */
[----:B------:R-:W-:Y:S01]  /*0f90*/  SEL R12, R9, R7, P1 ;  /* 0x00000007090c7207 */ /* 0x000fe20000800000 */
[----:B------:R-:W-:Y:S05]  /*0fa0*/  @!P2 BRA `(.L_x_101) ;  /* 0x000000900000a947 */ /* 0x000fea0003800000 */
[----:B0-----:R-:W-:Y:S01]  /*0fb0*/  IMAD.MOV.U32 R18, RZ, RZ, R32 ;  /* 0x000000ffff127224 */ /* 0x001fe200078e0020 */
        /* <DEDUP_REMOVED lines=8> */
.L_x_101:
[----:B0-----:R-:W0:Y:S01]  /*1040*/  I2F.U32.RP R15, R11 ;  /* 0x0000000b000f7306 */ /* 0x001e220000209000 */
        /* <DEDUP_REMOVED lines=18> */
.L_x_102:
[----:B------:R-:W-:Y:S05]  /*1170*/  BSYNC B0 ;  /* 0x0000000000007941 */ /* 0x000fea0003800000 */
.L_x_100:
[----:B------:R-:W-:Y:S01]  /*1180*/  SHF.R.S32.HI R7, RZ, 0x1f, R34 ;  /* 0x0000001fff077819 */ /* 0x000fe20000011422 */
[----:B------:R-:W-:Y:S01]  /*1190*/  ULDC.64 UR8, c[0x0][0x118] ;  /* 0x0000460000087ab9 */ /* 0x000fe20000000a00 */
[----:B------:R-:W-:Y:S02]  /*11a0*/  IADD3 R17, P0, R28, -UR7, RZ ;  /* 0x800000071c117c10 */ /* 0x000fe4000ff1e0ff */
[----:B------:R-:W-:-:S04]  /*11b0*/  LEA.HI R21, R7, R34, RZ, 0x4 ;  /* 0x0000002207157211 */ /* 0x000fc800078f20ff */
[----:B------:R-:W-:Y:S02]  /*11c0*/  LOP3.LUT R15, R21, 0xfffffff0, RZ, 0xc0, !PT ;  /* 0xfffffff0150f7812 */ /* 0x000fe400078ec0ff */
[----:B------:R-:W-:-:S03]  /*11d0*/  SHF.R.S32.HI R21, RZ, 0x4, R21 ;  /* 0x00000004ff157819 */ /* 0x000fc60000011415 */
[----:B------:R-:W-:Y:S01]  /*11e0*/  IMAD.IADD R22, R34, 0x1, -R15 ;  /* 0x0000000122167824 */ /* 0x000fe200078e0a0f */
[----:B------:R-:W-:Y:S02]  /*11f0*/  IADD3.X R15, R5, ~UR6, RZ, P0, !PT ;  /* 0x80000006050f7c10 */ /* 0x000fe400087fe4ff */
[----:B------:R-:W-:Y:S02]  /*1200*/  IADD3 R19, R21, 0x18, RZ ;  /* 0x0000001815137810 */ /* 0x000fe40007ffe0ff */
[----:B------:R-:W-:Y:S02]  /*1210*/  ISETP.GT.U32.AND P3, PT, R17, R22, PT ;  /* 0x000000161100720c */ /* 0x000fe40003f64070 */
[----:B------:R-:W-:Y:S02]  /*1220*/  SHF.R.S32.HI R18, RZ, 0x1f, R22 ;  /* 0x0000001fff127819 */ /* 0x000fe40000011416 */
[----:B------:R-:W-:Y:S02]  /*1230*/  IADD3 R17, R21, 0x8, RZ ;  /* 0x0000000815117810 */ /* 0x000fe40007ffe0ff */
[----:B------:R-:W-:-:S02]  /*1240*/  ISETP.GT.AND.EX P3, PT, R15, R18, PT, P3 ;  /* 0x000000120f00720c */ /* 0x000fc40003f64330 */
[----:B------:R-:W-:Y:S02]  /*1250*/  IADD3 R15, R21, 0x10, RZ ;  /* 0x00000010150f7810 */ /* 0x000fe40007ffe0ff */
[----:B------:R-:W-:Y:S02]  /*1260*/  ISETP.GE.OR P5, PT, R17, c[0x0][0x314], !P3 ;  /* 0x0000c50011007a0c */ /* 0x000fe40005fa6670 */
[----:B------:R-:W-:Y:S02]  /*1270*/  ISETP.GE.OR P4, PT, R15, c[0x0][0x314], !P3 ;  /* 0x0000c5000f007a0c */ /* 0x000fe40005f86670 */
[----:B------:R-:W-:Y:S02]  /*1280*/  ISETP.GE.OR P6, PT, R21, c[0x0][0x314], !P3 ;  /* 0x0000c50015007a0c */ /* 0x000fe40005fc6670 */
[----:B------:R-:W-:Y:S02]  /*1290*/  ISETP.GE.OR P3, PT, R19, c[0x0][0x314], !P3 ;  /* 0x0000c50013007a0c */ /* 0x000fe40005f66670 */
[----:B------:R-:W-:-:S04]  /*12a0*/  IADD3 R40, P0, R22, UR7, RZ ;  /* 0x0000000716287c10 */ /* 0x000fc8000ff1e0ff */
[----:B------:R-:W-:Y:S02]  /*12b0*/  IADD3.X R41, R18, UR6, RZ, P0, !PT ;  /* 0x0000000612297c10 */ /* 0x000fe400087fe4ff */
[----:B------:R-:W-:Y:S01]  /*12c0*/  @!P5 SHF.R.S32.HI R25, RZ, 0x1f, R17 ;  /* 0x0000001fff19d819 */ /* 0x000fe20000011411 */
[--C-:B------:R-:W-:Y:S01]  /*12d0*/  @!P4 IMAD.MOV.U32 R24, RZ, RZ, R40.reuse ;  /* 0x000000ffff18c224 */ /* 0x100fe200078e0028 */
[----:B------:R-:W-:Y:S01]  /*12e0*/  @!P4 SHF.R.S32.HI R23, RZ, 0x1f, R15 ;  /* 0x0000001fff17c819 */ /* 0x000fe2000001140f */
[----:B------:R-:W-:Y:S01]  /*12f0*/  @!P5 IMAD.WIDE.U32 R32, R28, R17, R40 ;  /* 0x000000111c20d225 */ /* 0x000fe200078e0028 */
[----:B------:R-:W-:-:S03]  /*1300*/  @!P6 SHF.R.S32.HI R29, RZ, 0x1f, R21 ;  /* 0x0000001fff1de819 */ /* 0x000fc60000011415 */
[-C--:B------:R-:W-:Y:S01]  /*1310*/  @!P5 IMAD R18, R25, R28.reuse, RZ ;  /* 0x0000001c1912d224 */ /* 0x080fe200078e02ff */
[----:B------:R-:W-:Y:S01]  /*1320*/  @!P5 LEA R30, P0, R32, c[0x0][0x208], 0x2 ;  /* 0x00008200201eda11 */ /* 0x000fe200078010ff */
[----:B------:R-:W-:Y:S02]  /*1330*/  @!P4 IMAD.MOV.U32 R25, RZ, RZ, R41 ;  /* 0x000000ffff19c224 */ /* 0x000fe400078e0029 */
[----:B------:R-:W-:Y:S02]  /*1340*/  @!P5 IMAD R17, R17, R5, R18 ;  /* 0x000000051111d224 */ /* 0x000fe400078e0212 */
[----:B------:R-:W-:Y:S01]  /*1350*/  @!P4 IMAD R18, R23, R28, RZ ;  /* 0x0000001c1712c224 */ /* 0x000fe200078e02ff */
[----:B------:R-:W-:Y:S01]  /*1360*/  @!P3 SHF.R.S32.HI R23, RZ, 0x1f, R19 ;  /* 0x0000001fff17b819 */ /* 0x000fe20000011413 */
[----:B------:R-:W-:-:S04]  /*1370*/  @!P4 IMAD.WIDE.U32 R24, R28, R15, R24 ;  /* 0x0000000f1c18c225 */ /* 0x000fc800078e0018 */
[----:B------:R-:W-:Y:S02]  /*1380*/  @!P4 IMAD R15, R15, R5, R18 ;  /* 0x000000050f0fc224 */ /* 0x000fe400078e0212 */
[-C--:B------:R-:W-:Y:S02]  /*1390*/  @!P3 IMAD R18, R23, R28.reuse, RZ ;  /* 0x0000001c1712b224 */ /* 0x080fe400078e02ff */
[----:B------:R-:W-:Y:S02]  /*13a0*/  @!P6 IMAD.MOV.U32 R36, RZ, RZ, R40 ;  /* 0x000000ffff24e224 */ /* 0x000fe400078e0028 */
[----:B------:R-:W-:Y:S02]  /*13b0*/  @!P6 IMAD.MOV.U32 R37, RZ, RZ, R41 ;  /* 0x000000ffff25e224 */ /* 0x000fe400078e0029 */
[----:B------:R-:W-:Y:S02]  /*13c0*/  @!P6 IMAD R20, R29, R28, RZ ;  /* 0x0000001c1d14e224 */ /* 0x000fe400078e02ff */
[----:B------:R-:W-:-:S02]  /*13d0*/  @!P5 IMAD.IADD R17, R33, 0x1, R17 ;  /* 0x000000012111d824 */ /* 0x000fc400078e0211 */
[----:B------:R-:W-:-:S03]  /*13e0*/  @!P3 IMAD.WIDE.U32 R40, R28, R19, R40 ;  /* 0x000000131c28b225 */ /* 0x000fc600078e0028 */
[----:B------:R-:W-:Y:S01]  /*13f0*/  @!P5 LEA.HI.X R31, R32, c[0x0][0x20c], R17, 0x2, P0 ;  /* 0x00008300201fda11 */ /* 0x000fe200000f1411 */
[----:B------:R-:W-:Y:S01]  /*1400*/  @!P3 IMAD R18, R19, R5, R18 ;  /* 0x000000051312b224 */ /* 0x000fe200078e0212 */
[----:B------:R-:W-:Y:S01]  /*1410*/  @!P3 LEA R44, P0, R40, c[0x0][0x208], 0x2 ;  /* 0x00008200282cba11 */ /* 0x000fe200078010ff */
[----:B------:R-:W-:Y:S01]  /*1420*/  @!P6 IMAD.WIDE.U32 R36, R28, R21, R36 ;  /* 0x000000151c24e225 */ /* 0x000fe200078e0024 */
[----:B------:R-:W-:-:S03]  /*1430*/  @!P4 LEA R32, P1, R24, c[0x0][0x208], 0x2 ;  /* 0x000082001820ca11 */ /* 0x000fc600078210ff */
[----:B------:R-:W-:Y:S01]  /*1440*/  @!P6 IMAD R20, R21, R5, R20 ;  /* 0x000000051514e224 */ /* 0x000fe200078e0214 */
[----:B------:R-:W-:Y:S01]  /*1450*/  @!P6 LEA R42, P2, R36, c[0x0][0x208], 0x2 ;  /* 0x00008200242aea11 */ /* 0x000fe200078410ff */
[----:B------:R-:W-:Y:S02]  /*1460*/  @!P3 IMAD.IADD R19, R41, 0x1, R18 ;  /* 0x000000012913b824 */ /* 0x000fe400078e0212 */
[----:B------:R-:W-:Y:S02]  /*1470*/  @!P6 IMAD.IADD R17, R37, 0x1, R20 ;  /* 0x000000012511e824 */ /* 0x000fe400078e0214 */
[----:B------:R-:W-:Y:S01]  /*1480*/  @!P4 IMAD.IADD R15, R25, 0x1, R15 ;  /* 0x00000001190fc824 */ /* 0x000fe200078e020f */
[----:B------:R-:W-:Y:S01]  /*1490*/  @!P3 LEA.HI.X R45, R40, c[0x0][0x20c], R19, 0x2, P0 ;  /* 0x00008300282dba11 */ /* 0x000fe200000f1413 */
[----:B------:R-:W-:Y:S01]  /*14a0*/  IMAD.MOV.U32 R18, RZ, RZ, -0x800000 ;  /* 0xff800000ff127424 */ /* 0x000fe200078e00ff */
[----:B------:R-:W-:Y:S01]  /*14b0*/  @!P6 LEA.HI.X R43, R36, c[0x0][0x20c], R17, 0x2, P2 ;  /* 0x00008300242bea11 */ /* 0x000fe200010f1411 */
[----:B------:R-:W-:Y:S01]  /*14c0*/  IMAD.MOV.U32 R17, RZ, RZ, -0x800000 ;  /* 0xff800000ff117424 */ /* 0x000fe200078e00ff */
[----:B------:R-:W-:Y:S01]  /*14d0*/  @!P4 LEA.HI.X R33, R24, c[0x0][0x20c], R15, 0x2, P1 ;  /* 0x000083001821ca11 */ /* 0x000fe200008f140f */
[----:B------:R-:W-:-:S02]  /*14e0*/  IMAD.MOV.U32 R15, RZ, RZ, -0x800000 ;  /* 0xff800000ff0f7424 */ /* 0x000fc400078e00ff */
[----:B------:R-:W-:Y:S01]  /*14f0*/  IMAD.MOV.U32 R19, RZ, RZ, -0x800000 ;  /* 0xff800000ff137424 */ /* 0x000fe200078e00ff */
[----:B------:R-:W2:Y:S04]  /*1500*/  @!P3 LDG.E R18, [R44.64] ;  /* 0x000000082c12b981 */ /* 0x000ea8000c1e1900 */
[----:B------:R-:W3:Y:S04]  /*1510*/  @!P6 LDG.E R17, [R42.64] ;  /* 0x000000082a11e981 */ /* 0x000ee8000c1e1900 */
[----:B------:R0:W4:Y:S04]  /*1520*/  @!P5 LDG.E R15, [R30.64] ;  /* 0x000000081e0fd981 */ /* 0x000128000c1e1900 */
[----:B------:R-:W5:Y:S01]  /*1530*/  @!P4 LDG.E R19, [R32.64] ;  /* 0x000000082013c981 */ /* 0x000f62000c1e1900 */
[----:B------:R-:W-:-:S04]  /*1540*/  IABS R24, c[0x0][0x1c0] ;  /* 0x0000700000187a13 */ /* 0x000fc80000000000 */
[----:B------:R-:W1:Y:S08]  /*1550*/  I2F.U32.RP R29, R24 ;  /* 0x00000018001d7306 */ /* 0x000e700000209000 */
[----:B-1----:R-:W1:Y:S02]  /*1560*/  MUFU.RCP R25, R29 ;  /* 0x0000001d00197308 */ /* 0x002e640000001000 */
[----:B-1----:R-:W-:-:S06]  /*1570*/  IADD3 R25, R25, 0xffffffe, RZ ;  /* 0x0ffffffe19197810 */ /* 0x002fcc0007ffe0ff */
[----:B0-----:R-:W0:Y:S01]  /*1580*/  F2I.FTZ.U32.TRUNC.NTZ R31, R25 ;  /* 0x00000019001f7305 */ /* 0x001e22000021f000 */
[----:B------:R-:W-:Y:S01]  /*1590*/  IMAD.MOV.U32 R30, RZ, RZ, RZ ;  /* 0x000000ffff1e7224 */ /* 0x000fe200078e00ff */
[----:B------:R-:W-:Y:S01]  /*15a0*/  IABS R23, R4 ;  /* 0x0000000400177213 */ /* 0x000fe20000000000 */
[----:B0-----:R-:W-:-:S04]  /*15b0*/  IMAD.MOV R20, RZ, RZ, -R31 ;  /* 0x000000ffff147224 */ /* 0x001fc800078e0a1f */
[----:B------:R-:W-:Y:S01]  /*15c0*/  IMAD R26, R20, R24, RZ ;  /* 0x00000018141a7224 */ /* 0x000fe200078e02ff */
[----:B------:R-:W-:-:S03]  /*15d0*/  IABS R20, c[0x0][0x1c0] ;  /* 0x0000700000147a13 */ /* 0x000fc60000000000 */
[----:B------:R-:W-:-:S04]  /*15e0*/  IMAD.HI.U32 R26, R31, R26, R30 ;  /* 0x0000001a1f1a7227 */ /* 0x000fc800078e001e */
[----:B------:R-:W-:Y:S02]  /*15f0*/  IMAD.MOV R20, RZ, RZ, -R20 ;  /* 0x000000ffff147224 */ /* 0x000fe400078e0a14 */
[----:B------:R-:W-:-:S04]  /*1600*/  IMAD.HI.U32 R26, R26, R23, RZ ;  /* 0x000000171a1a7227 */ /* 0x000fc800078e00ff */
[----:B------:R-:W-:-:S05]  /*1610*/  IMAD R23, R26, R20, R23 ;  /* 0x000000141a177224 */ /* 0x000fca00078e0217 */
[----:B------:R-:W-:Y:S02]  /*1620*/  ISETP.GT.U32.AND P3, PT, R24, R23, PT ;  /* 0x000000171800720c */ /* 0x000fe40003f64070 */
[C---:B------:R-:W-:Y:S02]  /*1630*/  ISETP.GT.AND P6, PT, R34.reuse, 0x7f, PT ;  /* 0x0000007f2200780c */ /* 0x040fe40003fc4270 */
[C---:B------:R-:W-:Y:S02]  /*1640*/  ISETP.GT.AND P2, PT, R34.reuse, 0x1ff, PT ;  /* 0x000001ff2200780c */ /* 0x040fe40003f44270 */
[C---:B------:R-:W-:Y:S02]  /*1650*/  ISETP.GT.AND P1, PT, R34.reuse, 0x17f, PT ;  /* 0x0000017f2200780c */ /* 0x040fe40003f24270 */
[----:B------:R-:W-:Y:S01]  /*1660*/  ISETP.GT.AND P0, PT, R34, 0xff, PT ;  /* 0x000000ff2200780c */ /* 0x000fe20003f04270 */
[----:B------:R-:W-:-:S04]  /*1670*/  IMAD R22, R21, 0x11, R22 ;  /* 0x0000001115167824 */ /* 0x000fc800078e0216 */
[----:B------:R-:W-:Y:S01]  /*1680*/  @!P3 IMAD.IADD R23, R23, 0x1, -R24 ;  /* 0x000000011717b824 */ /* 0x000fe200078e0a18 */
[----:B------:R-:W-:-:S04]  /*1690*/  LOP3.LUT R20, R9, R12, RZ, 0xfc, !PT ;  /* 0x0000000c09147212 */ /* 0x000fc800078efcff */
[----:B------:R-:W-:Y:S02]  /*16a0*/  ISETP.GE.U32.AND P4, PT, R23, R24, PT ;  /* 0x000000181700720c */ /* 0x000fe40003f86070 */
[----:B------:R-:W-:Y:S02]  /*16b0*/  LOP3.LUT R4, R4, c[0x0][0x1c0], RZ, 0x3c, !PT ;  /* 0x0000700004047a12 */ /* 0x000fe400078e3cff */
[----:B------:R-:W-:Y:S01]  /*16c0*/  @!P3 IADD3 R26, R26, 0x1, RZ ;  /* 0x000000011a1ab810 */ /* 0x000fe20007ffe0ff */
[----:B------:R-:W-:Y:S08]  /*16d0*/  BSSY B0, `(.L_x_103) ;  /* 0x0000029000007945 */ /* 0x000ff00003800000 */
[----:B------:R-:W-:Y:S01]  /*16e0*/  @P4 IADD3 R26, R26, 0x1, RZ ;  /* 0x000000011a1a4810 */ /* 0x000fe20007ffe0ff */
[----:B--2---:R0:W-:Y:S04]  /*16f0*/  @!P6 STS [R22.X4+0x660], R18 ;  /* 0x000660121600e388 */ /* 0x0041e80000004800 */
[----:B---3--:R0:W-:Y:S01]  /*1700*/  @!P2 STS [R22.X4], R17 ;  /* 0x000000111600a388 */ /* 0x0081e20000004800 */
[----:B------:R-:W-:-:S03]  /*1710*/  ISETP.NE.U32.AND P2, PT, R20, RZ, PT ;  /* 0x000000ff1400720c */ /* 0x000fc60003f45070 */
[----:B----4-:R0:W-:Y:S01]  /*1720*/  @!P1 STS [R22.X4+0x220], R15 ;  /* 0x0002200f16009388 */ /* 0x0101e20000004800 */
[----:B------:R-:W-:-:S03]  /*1730*/  ISETP.GE.AND P1, PT, R4, RZ, PT ;  /* 0x000000ff0400720c */ /* 0x000fc60003f26270 */
[----:B-----5:R0:W-:Y:S01]  /*1740*/  @!P0 STS [R22.X4+0x440], R19 ;  /* 0x0004401316008388 */ /* 0x0201e20000004800 */
[----:B------:R-:W-:Y:S01]  /*1750*/  ISETP.NE.AND P0, PT, RZ, c[0x0][0x1c0], PT ;  /* 0x00007000ff007a0c */ /* 0x000fe20003f05270 */
[----:B------:R-:W-:-:S08]  /*1760*/  IMAD.MOV.U32 R4, RZ, RZ, R26 ;  /* 0x000000ffff047224 */ /* 0x000fd000078e001a */
[----:B------:R-:W-:-:S04]  /*1770*/  @!P1 IMAD.MOV R4, RZ, RZ, -R4 ;  /* 0x000000ffff049224 */ /* 0x000fc800078e0a04 */
[----:B------:R-:W-:Y:S01]  /*1780*/  @!P0 LOP3.LUT R4, RZ, c[0x0][0x1c0], RZ, 0x33, !PT ;  /* 0x00007000ff048a12 */ /* 0x000fe200078e33ff */
        /* <DEDUP_REMOVED lines=10> */
.L_x_104:
        /* <DEDUP_REMOVED lines=19> */
.L_x_105:
[----:B------:R-:W-:Y:S05]  /*1960*/  BSYNC B0 ;  /* 0x0000000000007941 */ /* 0x000fea0003800000 */
.L_x_103:
[----:B------:R-:W-:Y:S01]  /*1970*/  BAR.SYNC.DEFER_BLOCKING 0x0 ;  /* 0x0000000000007b1d */ /* 0x000fe20000010000 */
[----:B------:R-:W-:Y:S01]  /*1980*/  LEA.HI R15, R7, R34, RZ, 0x3 ;  /* 0x00000022070f7211 */ /* 0x000fe200078f18ff */
[----:B------:R-:W-:Y:S01]  /*1990*/  IMAD.MOV.U32 R37, RZ, RZ, -0x800000 ;  /* 0xff800000ff257424 */ /* 0x000fe200078e00ff */
[----:B------:R-:W-:Y:S01]  /*19a0*/  IABS R9, R2 ;  /* 0x0000000200097213 */ /* 0x000fe20000000000 */
[----:B------:R-:W-:Y:S01]  /*19b0*/  IMAD.MOV.U32 R32, RZ, RZ, -0x800000 ;  /* 0xff800000ff207424 */ /* 0x000fe200078e00ff */
[----:B------:R-:W-:Y:S01]  /*19c0*/  LOP3.LUT R7, R15, 0xfffffff8, RZ, 0xc0, !PT ;  /* 0xfffffff80f077812 */ /* 0x000fe200078ec0ff */
[----:B------:R-:W-:Y:S01]  /*19d0*/  IMAD.MOV.U32 R33, RZ, RZ, -0x800000 ;  /* 0xff800000ff217424 */ /* 0x000fe200078e00ff */
[----:B------:R-:W-:Y:S01]  /*19e0*/  SHF.R.S32.HI R15, RZ, 0x3, R15 ;  /* 0x00000003ff0f7819 */ /* 0x000fe2000001140f */
[----:B------:R-:W-:Y:S01]  /*19f0*/  IMAD.MOV.U32 R35, RZ, RZ, -0x800000 ;  /* 0xff800000ff237424 */ /* 0x000fe200078e00ff */
[----:B------:R-:W0:Y:S01]  /*1a00*/  I2F.RP R19, R9 ;  /* 0x0000000900137306 */ /* 0x000e220000209400 */
[----:B------:R-:W-:Y:S01]  /*1a10*/  IMAD.IADD R34, R34, 0x1, -R7 ;  /* 0x0000000122227824 */ /* 0x000fe200078e0a07 */
[----:B------:R-:W-:Y:S01]  /*1a20*/  ULDC.U8 UR4, c[0x0][0x329] ;  /* 0x0000ca4000047ab9 */ /* 0x000fe20000000000 */
[----:B------:R-:W-:Y:S02]  /*1a30*/  BSSY B1, `(.L_x_106) ;  /* 0x0000235000017945 */ /* 0x000fe40003800000 */
[----:B------:R-:W-:-:S05]  /*1a40*/  IMAD R25, R34, 0x11, R15 ;  /* 0x0000001122197824 */ /* 0x000fca00078e020f */
[----:B------:R-:W-:Y:S01]  /*1a50*/  @!P6 LDS R37, [R25.X4] ;  /* 0x000000001925e984 */ /* 0x000fe20000004800 */
[----:B0-----:R-:W0:Y:S03]  /*1a60*/  MUFU.RCP R19, R19 ;  /* 0x0000001300137308 */ /* 0x001e260000001000 */
[----:B------:R-:W1:Y:S04]  /*1a70*/  @!P6 LDS R32, [R25.X4+0x220] ;  /* 0x000220001920e984 */ /* 0x000e680000004800 */
[----:B------:R-:W2:Y:S04]  /*1a80*/  @!P6 LDS R33, [R25.X4+0x440] ;  /* 0x000440001921e984 */ /* 0x000ea80000004800 */
[----:B------:R-:W3:Y:S01]  /*1a90*/  @!P6 LDS R35, [R25.X4+0x660] ;  /* 0x000660001923e984 */ /* 0x000ee20000004800 */
[----:B0-----:R-:W-:-:S04]  /*1aa0*/  IADD3 R42, R19, 0xffffffe, RZ ;  /* 0x0ffffffe132a7810 */ /* 0x001fc80007ffe0ff */
[----:B------:R0:W-:Y:S02]  /*1ab0*/  F2I.FTZ.U32.TRUNC.NTZ R43, R42 ;  /* 0x0000002a002b7305 */ /* 0x0001e4000021f000 */
[----:B0-----:R-:W-:Y:S01]  /*1ac0*/  IMAD.MOV.U32 R42, RZ, RZ, RZ ;  /* 0x000000ffff2a7224 */ /* 0x001fe200078e00ff */
[----:B-1----:R-:W-:-:S04]  /*1ad0*/  FMNMX.FTZ R8, R37, R32, !PT ;  /* 0x0000002025087209 */ /* 0x002fc80007810000 */
[----:B--2---:R-:W-:-:S04]  /*1ae0*/  FMNMX.FTZ R8, R8, R33, !PT ;  /* 0x0000002108087209 */ /* 0x004fc80007810000 */
[----:B---3--:R-:W-:Y:S02]  /*1af0*/  FMNMX.FTZ R17, R8, R35, !PT ;  /* 0x0000002308117209 */ /* 0x008fe40007810000 */
[----:B------:R-:W-:-:S03]  /*1b00*/  IABS R8, c[0x0][0x1c0] ;  /* 0x0000700000087a13 */ /* 0x000fc60000000000 */
[----:B------:R-:W0:Y:S02]  /*1b10*/  SHFL.BFLY PT, R20, R17, 0x4, 0x1f ;  /* 0x0c801f0011147f89 */ /* 0x000e2400000e0000 */
[----:B0-----:R-:W-:-:S05]  /*1b20*/  FMNMX.FTZ R20, R17, R20, !PT ;  /* 0x0000001411147209 */ /* 0x001fca0007810000 */
[----:B------:R-:W0:Y:S02]  /*1b30*/  SHFL.BFLY PT, R7, R20, 0x2, 0x1f ;  /* 0x0c401f0014077f89 */ /* 0x000e2400000e0000 */
[----:B0-----:R-:W-:Y:S02]  /*1b40*/  FMNMX.FTZ R7, R20, R7, !PT ;  /* 0x0000000714077209 */ /* 0x001fe40007810000 */
[----:B------:R-:W-:Y:S03]  /*1b50*/  I2F.U32.RP R20, R8 ;  /* 0x0000000800147306 */ /* 0x000fe60000209000 */
[----:B------:R-:W0:Y:S02]  /*1b60*/  SHFL.BFLY PT, R18, R7, 0x1, 0x1f ;  /* 0x0c201f0007127f89 */ /* 0x000e2400000e0000 */
[----:B0-----:R-:W-:-:S04]  /*1b70*/  FMNMX.FTZ R18, R7, R18, !PT ;  /* 0x0000001207127209 */ /* 0x001fc80007810000 */
[----:B------:R-:W-:-:S04]  /*1b80*/  FSETP.NEU.FTZ.AND P0, PT, R18, -INF , PT ;  /* 0xff8000001200780b */ /* 0x000fc80003f1d000 */
[----:B------:R-:W-:-:S05]  /*1b90*/  FSEL R18, R18, RZ, P0 ;  /* 0x000000ff12127208 */ /* 0x000fca0000000000 */
[C---:B------:R-:W-:Y:S02]  /*1ba0*/  FADD.FTZ R29, -R18.reuse, R37 ;  /* 0x00000025121d7221 */ /* 0x040fe40000010100 */
[----:B------:R-:W-:Y:S02]  /*1bb0*/  FADD.FTZ R26, -R18, R32 ;  /* 0x00000020121a7221 */ /* 0x000fe40000010100 */
[----:B------:R-:W-:Y:S02]  /*1bc0*/  FMUL.FTZ R29, R29, 1.4426950216293334961 ;  /* 0x3fb8aa3b1d1d7820 */ /* 0x000fe40000410000 */
[----:B------:R-:W-:Y:S02]  /*1bd0*/  FMUL.FTZ R26, R26, 1.4426950216293334961 ;  /* 0x3fb8aa3b1a1a7820 */ /* 0x000fe40000410000 */
[C---:B------:R-:W-:Y:S01]  /*1be0*/  FADD.FTZ R23, -R18.reuse, R33 ;  /* 0x0000002112177221 */ /* 0x040fe20000010100 */
[----:B------:R-:W-:Y:S01]  /*1bf0*/  MUFU.EX2 R24, R29 ;  /* 0x0000001d00187308 */ /* 0x000fe20000000800 */
[----:B------:R-:W-:-:S02]  /*1c00*/  FADD.FTZ R21, -R18, R35 ;  /* 0x0000002312157221 */ /* 0x000fc40000010100 */
[----:B------:R-:W-:Y:S02]  /*1c10*/  FMUL.FTZ R23, R23, 1.4426950216293334961 ;  /* 0x3fb8aa3b17177820 */ /* 0x000fe40000410000 */
[----:B------:R-:W-:-:S03]  /*1c20*/  FMUL.FTZ R21, R21, 1.4426950216293334961 ;  /* 0x3fb8aa3b15157820 */ /* 0x000fc60000410000 */
[----:B------:R-:W0:Y:S08]  /*1c30*/  MUFU.EX2 R17, R26 ;  /* 0x0000001a00117308 */ /* 0x000e300000000800 */
[----:B------:R-:W1:Y:S08]  /*1c40*/  MUFU.EX2 R7, R23 ;  /* 0x0000001700077308 */ /* 0x000e700000000800 */
[----:B------:R-:W2:Y:S01]  /*1c50*/  MUFU.EX2 R22, R21 ;  /* 0x0000001500167308 */ /* 0x000ea20000000800 */
[----:B0-----:R-:W-:-:S04]  /*1c60*/  FADD.FTZ R24, R24, R17 ;  /* 0x0000001118187221 */ /* 0x001fc80000010000 */
[----:B-1----:R-:W-:-:S03]  /*1c70*/  FADD.FTZ R17, R24, R7 ;  /* 0x0000000718117221 */ /* 0x002fc60000010000 */
[----:B------:R-:W0:Y:S01]  /*1c80*/  MUFU.RCP R7, R20 ;  /* 0x0000001400077308 */ /* 0x000e220000001000 */
[----:B------:R-:W-:Y:S02]  /*1c90*/  IMAD.MOV R24, RZ, RZ, -R43 ;  /* 0x000000ffff187224 */ /* 0x000fe400078e0a2b */
[----:B--2---:R-:W-:Y:S02]  /*1ca0*/  FADD.FTZ R22, R17, R22 ;  /* 0x0000001611167221 */ /* 0x004fe40000010000 */
[----:B------:R-:W-:-:S03]  /*1cb0*/  IMAD R21, R24, R9, RZ ;  /* 0x0000000918157224 */ /* 0x000fc600078e02ff */
[----:B------:R-:W1:Y:S01]  /*1cc0*/  SHFL.BFLY PT, R17, R22, 0x4, 0x1f ;  /* 0x0c801f0016117f89 */ /* 0x000e6200000e0000 */
[----:B------:R-:W-:Y:S01]  /*1cd0*/  IMAD.HI.U32 R21, R43, R21, R42 ;  /* 0x000000152b157227 */ /* 0x000fe200078e002a */
[----:B0-----:R-:W-:-:S03]  /*1ce0*/  IADD3 R30, R7, 0xffffffe, RZ ;  /* 0x0ffffffe071e7810 */ /* 0x001fc60007ffe0ff */
[----:B------:R-:W-:Y:S01]  /*1cf0*/  IMAD.IADD R20, R6, 0x1, R9 ;  /* 0x0000000106147824 */ /* 0x000fe200078e0209 */
[----:B------:R-:W-:Y:S01]  /*1d00*/  IABS R7, R2 ;  /* 0x0000000200077213 */ /* 0x000fe20000000000 */
[----:B------:R-:W0:Y:S03]  /*1d10*/  F2I.FTZ.U32.TRUNC.NTZ R31, R30 ;  /* 0x0000001e001f7305 */ /* 0x000e26000021f000 */
[----:B------:R-:W-:Y:S01]  /*1d20*/  IABS R19, R20 ;  /* 0x0000001400137213 */ /* 0x000fe20000000000 */
[----:B------:R-:W-:-:S04]  /*1d30*/  IMAD.MOV R7, RZ, RZ, -R7 ;  /* 0x000000ffff077224 */ /* 0x000fc800078e0a07 */
[----:B------:R-:W-:Y:S01]  /*1d40*/  IMAD.MOV.U32 R24, RZ, RZ, R19 ;  /* 0x000000ffff187224 */ /* 0x000fe200078e0013 */
[----:B------:R-:W-:-:S03]  /*1d50*/  IABS R19, c[0x0][0x1c0] ;  /* 0x0000700000137a13 */ /* 0x000fc60000000000 */
[----:B------:R-:W-:-:S04]  /*1d60*/  IMAD.HI.U32 R21, R21, R24, RZ ;  /* 0x0000001815157227 */ /* 0x000fc800078e00ff */
[----:B-1----:R-:W-:Y:S02]  /*1d70*/  FADD.FTZ R17, R22, R17 ;  /* 0x0000001116117221 */ /* 0x002fe40000010000 */
[--C-:B0-----:R-:W-:Y:S02]  /*1d80*/  IMAD.MOV R6, RZ, RZ, -R31.reuse ;  /* 0x000000ffff067224 */ /* 0x101fe400078e0a1f */
[----:B------:R-:W-:Y:S01]  /*1d90*/  IMAD.MOV.U32 R30, RZ, RZ, RZ ;  /* 0x000000ffff1e7224 */ /* 0x000fe200078e00ff */
[----:B------:R-:W0:Y:S01]  /*1da0*/  SHFL.BFLY PT, R22, R17, 0x2, 0x1f ;  /* 0x0c401f0011167f89 */ /* 0x000e2200000e0000 */
[----:B------:R-:W-:Y:S02]  /*1db0*/  IMAD R23, R6, R8, RZ ;  /* 0x0000000806177224 */ /* 0x000fe400078e02ff */
[----:B------:R-:W-:Y:S02]  /*1dc0*/  IMAD R6, R21, R7, R24 ;  /* 0x0000000715067224 */ /* 0x000fe400078e0218 */
[----:B------:R-:W-:-:S03]  /*1dd0*/  IMAD.HI.U32 R23, R31, R23, R30 ;  /* 0x000000171f177227 */ /* 0x000fc600078e001e */
[----:B------:R-:W-:Y:S01]  /*1de0*/  ISETP.GT.U32.AND P0, PT, R9, R6, PT ;  /* 0x000000060900720c */ /* 0x000fe20003f04070 */
[----:B------:R-:W-:Y:S02]  /*1df0*/  IMAD.MOV R19, RZ, RZ, -R19 ;  /* 0x000000ffff137224 */ /* 0x000fe400078e0a13 */
[----:B------:R-:W-:-:S04]  /*1e00*/  IMAD.HI.U32 R23, R23, R24, RZ ;  /* 0x0000001817177227 */ /* 0x000fc800078e00ff */
[----:B------:R-:W-:Y:S02]  /*1e10*/  IMAD R19, R23, R19, R24 ;  /* 0x0000001317137224 */ /* 0x000fe400078e0218 */
[----:B------:R-:W-:-:S03]  /*1e20*/  IMAD.MOV.U32 R30, RZ, RZ, 0x7f800000 ;  /* 0x7f800000ff1e7424 */ /* 0x000fc600078e00ff */
[----:B------:R-:W-:Y:S01]  /*1e30*/  ISETP.GT.U32.AND P5, PT, R8, R19, PT ;  /* 0x000000130800720c */ /* 0x000fe20003fa4070 */
[----:B------:R-:W-:Y:S01]  /*1e40*/  @!P0 IMAD.IADD R6, R6, 0x1, -R9 ;  /* 0x0000000106068824 */ /* 0x000fe200078e0a09 */
[----:B------:R-:W-:Y:S01]  /*1e50*/  @!P0 IADD3 R21, R21, 0x1, RZ ;  /* 0x0000000115158810 */ /* 0x000fe20007ffe0ff */
[----:B0-----:R-:W-:Y:S01]  /*1e60*/  FADD.FTZ R22, R17, R22 ;  /* 0x0000001611167221 */ /* 0x001fe20000010000 */
[----:B------:R-:W-:Y:S02]  /*1e70*/  ISETP.GT.AND P0, PT, R2, RZ, PT ;  /* 0x000000ff0200720c */ /* 0x000fe40003f04270 */
[-C--:B------:R-:W-:Y:S02]  /*1e80*/  ISETP.GE.U32.AND P4, PT, R6, R9.reuse, PT ;  /* 0x000000090600720c */ /* 0x080fe40003f86070 */
[----:B------:R-:W0:Y:S01]  /*1e90*/  SHFL.BFLY PT, R7, R22, 0x1, 0x1f ;  /* 0x0c201f0016077f89 */ /* 0x000e2200000e0000 */
[C---:B------:R-:W-:Y:S02]  /*1ea0*/  LOP3.LUT R6, R20.reuse, R9, RZ, 0x3c, !PT ;  /* 0x0000000914067212 */ /* 0x040fe400078e3cff */
[----:B------:R-:W-:-:S02]  /*1eb0*/  LOP3.LUT R20, R20, c[0x0][0x1c0], RZ, 0x3c, !PT ;  /* 0x0000700014147a12 */ /* 0x000fc400078e3cff */
[----:B------:R-:W-:Y:S01]  /*1ec0*/  @!P5 IMAD.IADD R19, R19, 0x1, -R8 ;  /* 0x000000011313d824 */ /* 0x000fe200078e0a08 */
[----:B------:R-:W-:Y:S02]  /*1ed0*/  ISETP.GE.AND P3, PT, R6, RZ, PT ;  /* 0x000000ff0600720c */ /* 0x000fe40003f66270 */
[----:B------:R-:W1:Y:S01]  /*1ee0*/  S2R R6, SR_TID.X ;  /* 0x0000000000067919 */ /* 0x000e620000002100 */
[----:B------:R-:W-:Y:S02]  /*1ef0*/  @!P5 IADD3 R23, R23, 0x1, RZ ;  /* 0x000000011717d810 */ /* 0x000fe40007ffe0ff */
[----:B------:R-:W-:Y:S02]  /*1f00*/  ISETP.GE.U32.AND P1, PT, R19, R8, PT ;  /* 0x000000081300720c */ /* 0x000fe40003f26070 */
[----:B------:R-:W-:Y:S02]  /*1f10*/  ISETP.GE.AND P2, PT, R20, RZ, PT ;  /* 0x000000ff1400720c */ /* 0x000fe40003f46270 */
[----:B------:R-:W-:-:S02]  /*1f20*/  @P4 IADD3 R21, R21, 0x1, RZ ;  /* 0x0000000115154810 */ /* 0x000fc40007ffe0ff */
[----:B------:R-:W-:Y:S02]  /*1f30*/  ISETP.GT.AND P4, PT, R3, RZ, PT ;  /* 0x000000ff0300720c */ /* 0x000fe40003f84270 */
[----:B------:R-:W-:Y:S01]  /*1f40*/  SHF.R.S32.HI R20, RZ, 0x1f, R2 ;  /* 0x0000001fff147819 */ /* 0x000fe20000011402 */
[----:B------:R-:W-:Y:S01]  /*1f50*/  @!P3 IMAD.MOV R21, RZ, RZ, -R21 ;  /* 0x000000ffff15b224 */ /* 0x000fe200078e0a15 */
[----:B------:R-:W-:Y:S02]  /*1f60*/  ISETP.NE.AND P5, PT, R2, RZ, PT ;  /* 0x000000ff0200720c */ /* 0x000fe40003fa5270 */
[----:B------:R-:W-:Y:S01]  /*1f70*/  SHF.R.S32.HI R19, RZ, 0x1f, R3 ;  /* 0x0000001fff137819 */ /* 0x000fe20000011403 */
[----:B0-----:R-:W-:Y:S01]  /*1f80*/  FADD.FTZ R17, R22, R7 ;  /* 0x0000000716117221 */ /* 0x001fe20000010000 */
[----:B------:R-:W-:Y:S02]  /*1f90*/  @P1 IADD3 R23, R23, 0x1, RZ ;  /* 0x0000000117171810 */ /* 0x000fe40007ffe0ff */
[----:B------:R-:W-:Y:S01]  /*1fa0*/  LEA.HI.SX32 R7, R2, 0x1, 0x1 ;  /* 0x0000000102077811 */ /* 0x000fe200078f0aff */
[----:B------:R-:W-:Y:S01]  /*1fb0*/  @!P0 IMAD.MOV R7, RZ, RZ, R20 ;  /* 0x000000ffff078224 */ /* 0x000fe200078e0214 */
[----:B------:R-:W-:Y:S01]  /*1fc0*/  FSETP.NE.FTZ.AND P1, PT, R17, RZ, PT ;  /* 0x000000ff1100720b */ /* 0x000fe20003f35000 */
[----:B------:R-:W-:Y:S01]  /*1fd0*/  @!P2 IMAD.MOV R23, RZ, RZ, -R23 ;  /* 0x000000ffff17a224 */ /* 0x000fe200078e0a17 */
[----:B------:R-:W-:-:S02]  /*1fe0*/  ISETP.NE.AND P0, PT, RZ, c[0x0][0x1c0], PT ;  /* 0x00007000ff007a0c */ /* 0x000fc40003f05270 */
[C---:B-1----:R-:W-:Y:S02]  /*1ff0*/  LOP3.LUT P2, RZ, R6.reuse, 0x7, RZ, 0xc0, !PT ;  /* 0x0000000706ff7812 */ /* 0x042fe4000784c0ff */
[----:B------:R-:W-:Y:S01]  /*2000*/  LEA.HI.SX32 R8, R3, 0x1, 0x1 ;  /* 0x0000000103087811 */ /* 0x000fe200078f0aff */
[----:B------:R-:W-:Y:S01]  /*2010*/  @!P4 IMAD.MOV R8, RZ, RZ, R19 ;  /* 0x000000ffff08c224 */ /* 0x000fe200078e0213 */
[----:B------:R-:W-:Y:S01]  /*2020*/  ISETP.GT.OR P2, PT, R6, 0x7f, P2 ;  /* 0x0000007f0600780c */ /* 0x000fe20001744670 */
[----:B------:R-:W-:Y:S01]  /*2030*/  IMAD.MOV.U32 R19, RZ, RZ, c[0x0][0x214] ;  /* 0x00008500ff137624 */ /* 0x000fe200078e00ff */
[----:B------:R-:W-:Y:S02]  /*2040*/  ISETP.NE.AND P3, PT, RZ, UR4, PT ;  /* 0x00000004ff007c0c */ /* 0x000fe4000bf65270 */
[----:B------:R-:W-:Y:S01]  /*2050*/  @!P5 LOP3.LUT R21, RZ, R9, RZ, 0x33, !PT ;  /* 0x00000009ff15d212 */ /* 0x000fe200078e33ff */
[----:B------:R-:W0:Y:S01]  /*2060*/  @P1 MUFU.LG2 R17, R17 ;  /* 0x0000001100111308 */ /* 0x000e220000000c00 */
[----:B------:R-:W-:-:S02]  /*2070*/  SEL R9, R19, 0x1, !P3 ;  /* 0x0000000113097807 */ /* 0x000fc40005800000 */
[----:B------:R-:W-:Y:S02]  /*2080*/  @!P0 LOP3.LUT R23, RZ, c[0x0][0x1c0], RZ, 0x33, !PT ;  /* 0x00007000ff178a12 */ /* 0x000fe400078e33ff */
[----:B------:R-:W-:Y:S01]  /*2090*/  ISETP.LT.U32.AND P0, PT, R38, R21, PT ;  /* 0x000000152600720c */ /* 0x000fe20003f01070 */
[-C--:B------:R-:W-:Y:S01]  /*20a0*/  IMAD R29, R4, R9.reuse, RZ ;  /* 0x00000009041d7224 */ /* 0x080fe200078e02ff */
[----:B------:R-:W-:Y:S01]  /*20b0*/  SHF.R.S32.HI R19, RZ, 0x1f, R21 ;  /* 0x0000001fff137819 */ /* 0x000fe20000011415 */
[----:B------:R-:W-:Y:S02]  /*20c0*/  IMAD R4, R23, R9, RZ ;  /* 0x0000000917047224 */ /* 0x000fe400078e02ff */
[----:B------:R-:W-:Y:S01]  /*20d0*/  IMAD R6, R29, R8, RZ ;  /* 0x000000081d067224 */ /* 0x000fe200078e02ff */
[----:B------:R-:W-:Y:S01]  /*20e0*/  ISETP.LT.AND.EX P0, PT, R39, R19, PT, P0 ;  /* 0x000000132700720c */ /* 0x000fe20003f01300 */
[----:B------:R-:W-:-:S03]  /*20f0*/  IMAD R7, R7, R4, RZ ;  /* 0x0000000407077224 */ /* 0x000fc600078e02ff */
[----:B------:R-:W-:Y:S01]  /*2100*/  SEL R9, R38, R21, P0 ;  /* 0x0000001526097207 */ /* 0x000fe20000000000 */
[----:B0-----:R-:W-:Y:S01]  /*2110*/  @P1 FFMA.FTZ R30, R17, 0.69314718246459960938, R18 ;  /* 0x3f317218111e1823 */ /* 0x001fe20000010012 */
[----:B------:R-:W-:Y:S01]  /*2120*/  SEL R8, R39, R19, P0 ;  /* 0x0000001327087207 */ /* 0x000fe20000000000 */
[----:B------:R-:W-:Y:S05]  /*2130*/  @P2 BRA `(.L_x_107) ;  /* 0x00001c4000002947 */ /* 0x000fea0003800000 */
[----:B------:R-:W-:Y:S01]  /*2140*/  ULDC.U8 UR4, c[0x0][0x328] ;  /* 0x0000ca0000047ab9 */ /* 0x000fe20000000000 */
[C---:B------:R-:W-:Y:S02]  /*2150*/  IADD3 R38, P0, R15.reuse, UR7, RZ ;  /* 0x000000070f267c10 */ /* 0x040fe4000ff1e0ff */
[----:B------:R-:W-:Y:S02]  /*2160*/  ISETP.NE.AND P1, PT, RZ, UR4, PT ;  /* 0x00000004ff007c0c */ /* 0x000fe4000bf25270 */
        /* <DEDUP_REMOVED lines=32> */
[----:B------:R-:W-:Y:S02]  /*2370*/  MOV R24, 0x2390 ;  /* 0x0000239000187802 */ /* 0x000fe40000000f00 */
[----:B------:R-:W-:Y:S05]  /*2380*/  CALL.REL.NOINC `($__internal_2_$__cuda_sm20_div_s64) ;  /* 0x0000263000007944 */ /* 0x000fea0003c00000 */
[-C--:B------:R-:W-:Y:S02]  /*2390*/  IADD3 R19, P0, RZ, -R20.reuse, RZ ;  /* 0x80000014ff137210 */ /* 0x080fe40007f1e0ff */
[----:B------:R-:W-:Y:S02]  /*23a0*/  MOV R48, R20 ;  /* 0x0000001400307202 */ /* 0x000fe40000000f00 */
[----:B------:R-:W-:Y:S01]  /*23b0*/  IADD3.X R17, RZ, ~R21, RZ, P0, !PT ;  /* 0x80000015ff117210 */ /* 0x000fe200007fe4ff */
[----:B------:R-:W-:Y:S01]  /*23c0*/  IMAD.WIDE.U32 R38, R42, R19, R38 ;  /* 0x000000132a267225 */ /* 0x000fe200078e0026 */
[----:B------:R-:W-:-:S03]  /*23d0*/  MOV R49, R21 ;  /* 0x0000001500317202 */ /* 0x000fc60000000f00 */
[----:B------:R-:W-:-:S04]  /*23e0*/  IMAD R18, R17, R42, RZ ;  /* 0x0000002a11127224 */ /* 0x000fc800078e02ff */
[----:B------:R-:W-:Y:S01]  /*23f0*/  IMAD R17, R23, R19, R18 ;  /* 0x0000001317117224 */ /* 0x000fe200078e0212 */
[----:B------:R-:W-:-:S04]  /*2400*/  MOV R18, R38 ;  /* 0x0000002600127202 */ /* 0x000fc80000000f00 */
[----:B------:R-:W-:Y:S01]  /*2410*/  IADD3 R17, R39, R17, RZ ;  /* 0x0000001127117210 */ /* 0x000fe20007ffe0ff */
[----:B------:R-:W-:Y:S05]  /*2420*/  BRA `(.L_x_111) ;  /* 0x0000016000007947 */ /* 0x000fea0003800000 */
.L_x_110:
[----:B------:R-:W0:Y:S01]  /*2430*/  I2F.U32.RP R20, R42 ;  /* 0x0000002a00147306 */ /* 0x000e220000209000 */
[----:B------:R-:W-:Y:S01]  /*2440*/  ISETP.NE.U32.AND P0, PT, R42, RZ, PT ;  /* 0x000000ff2a00720c */ /* 0x000fe20003f05070 */
[----:B------:R-:W-:-:S06]  /*2450*/  IMAD.MOV.U32 R49, RZ, RZ, RZ ;  /* 0x000000ffff317224 */ /* 0x000fcc00078e00ff */
        /* <DEDUP_REMOVED lines=13> */
[----:B------:R-:W-:Y:S02]  /*2530*/  ISETP.GE.U32.AND P1, PT, R17, R42, PT ;  /* 0x0000002a1100720c */ /* 0x000fe40003f26070 */
[----:B------:R-:W-:-:S11]  /*2540*/  MOV R17, RZ ;  /* 0x000000ff00117202 */ /* 0x000fd60000000f00 */
[----:B------:R-:W-:Y:S02]  /*2550*/  @P1 IADD3 R48, R48, 0x1, RZ ;  /* 0x0000000130301810 */ /* 0x000fe40007ffe0ff */
[----:B------:R-:W-:-:S05]  /*2560*/  @!P0 LOP3.LUT R48, RZ, R42, RZ, 0x33, !PT ;  /* 0x0000002aff308212 */ /* 0x000fca00078e33ff */
[----:B------:R-:W-:-:S04]  /*2570*/  IMAD.MOV R19, RZ, RZ, -R48 ;  /* 0x000000ffff137224 */ /* 0x000fc800078e0a30 */
[----:B------:R-:W-:Y:S02]  /*2580*/  IMAD R18, R42, R19, R38 ;  /* 0x000000132a127224 */ /* 0x000fe400078e0226 */
.L_x_111:
[----:B------:R-:W-:Y:S05]  /*2590*/  BSYNC B0 ;  /* 0x0000000000007941 */ /* 0x000fea0003800000 */
.L_x_109:
[----:B------:R-:W-:Y:S01]  /*25a0*/  LOP3.LUT R19, R17, R0, RZ, 0xfc, !PT ;  /* 0x0000000011137212 */ /* 0x000fe200078efcff */
[----:B------:R-:W-:Y:S03]  /*25b0*/  BSSY B0, `(.L_x_112) ;  /* 0x0000028000007945 */ /* 0x000fe60003800000 */
[----:B------:R-:W-:-:S13]  /*25c0*/  ISETP.NE.U32.AND P0, PT, R19, RZ, PT ;  /* 0x000000ff1300720c */ /* 0x000fda0003f05070 */
[----:B------:R-:W-:Y:S05]  /*25d0*/  @!P0 BRA `(.L_x_113) ;  /* 0x000000f000008947 */ /* 0x000fea0003800000 */
[----:B------:R-:W-:Y:S01]  /*25e0*/  IMAD.MOV.U32 R26, RZ, RZ, R27 ;  /* 0x000000ffff1a7224 */ /* 0x000fe200078e001b */
[----:B------:R-:W-:Y:S02]  /*25f0*/  MOV R23, R0 ;  /* 0x0000000000177202 */ /* 0x000fe40000000f00 */
[----:B------:R-:W-:Y:S02]  /*2600*/  MOV R24, 0x2620 ;  /* 0x0000262000187802 */ /* 0x000fe40000000f00 */
[----:B------:R-:W-:Y:S05]  /*2610*/  CALL.REL.NOINC `($__internal_2_$__cuda_sm20_div_s64) ;  /* 0x000023a000007944 */ /* 0x000fea0003c00000 */
[----:B------:R-:W-:Y:S01]  /*2620*/  IADD3 R19, P0, RZ, -R20, RZ ;  /* 0x80000014ff137210 */ /* 0x000fe20007f1e0ff */
[----:B------:R-:W-:Y:S01]  /*2630*/  IMAD.MOV.U32 R43, RZ, RZ, R21 ;  /* 0x000000ffff2b7224 */ /* 0x000fe200078e0015 */
[----:B------:R-:W-:Y:S02]  /*2640*/  MOV R38, R18 ;  /* 0x0000001200267202 */ /* 0x000fe40000000f00 */
[----:B------:R-:W-:Y:S02]  /*2650*/  IADD3.X R22, RZ, ~R21, RZ, P0, !PT ;  /* 0x80000015ff167210 */ /* 0x000fe400007fe4ff */
[----:B------:R-:W-:Y:S02]  /*2660*/  MOV R39, R17 ;  /* 0x0000001100277202 */ /* 0x000fe40000000f00 */
[----:B------:R-:W-:Y:S01]  /*2670*/  MOV R42, R20 ;  /* 0x00000014002a7202 */ /* 0x000fe20000000f00 */
[----:B------:R-:W-:-:S02]  /*2680*/  IMAD R22, R22, R27, RZ ;  /* 0x0000001b16167224 */ /* 0x000fc400078e02ff */
[----:B------:R-:W-:-:S04]  /*2690*/  IMAD.WIDE.U32 R38, R27, R19, R38 ;  /* 0x000000131b267225 */ /* 0x000fc800078e0026 */
[----:B------:R-:W-:-:S04]  /*26a0*/  IMAD R0, R0, R19, R22 ;  /* 0x0000001300007224 */ /* 0x000fc800078e0216 */
[----:B------:R-:W-:Y:S01]  /*26b0*/  IMAD.IADD R0, R39, 0x1, R0 ;  /* 0x0000000127007824 */ /* 0x000fe200078e0200 */
[----:B------:R-:W-:Y:S05]  /*26c0*/  BRA `(.L_x_114) ;  /* 0x0000016000007947 */ /* 0x000fea0003800000 */
.L_x_113:
        /* <DEDUP_REMOVED lines=22> */
.L_x_114:
[----:B------:R-:W-:Y:S05]  /*2830*/  BSYNC B0 ;  /* 0x0000000000007941 */ /* 0x000fea0003800000 */
.L_x_112:
        /* <DEDUP_REMOVED lines=11> */
[----:B------:R-:W-:Y:S05]  /*28f0*/  CALL.REL.NOINC `($__internal_2_$__cuda_sm20_div_s64) ;  /* 0x000020c000007944 */ /* 0x000fea0003c00000 */
[----:B------:R-:W-:-:S04]  /*2900*/  IADD3 R17, P0, RZ, -R20, RZ ;  /* 0x80000014ff117210 */ /* 0x000fc80007f1e0ff */
[----:B------:R-:W-:Y:S01]  /*2910*/  IADD3.X R18, RZ, ~R21, RZ, P0, !PT ;  /* 0x80000015ff127210 */ /* 0x000fe200007fe4ff */
[----:B------:R-:W-:-:S04]  /*2920*/  IMAD.WIDE.U32 R42, R5, R17, R42 ;  /* 0x00000011052a7225 */ /* 0x000fc800078e002a */
[----:B------:R-:W-:-:S04]  /*2930*/  IMAD R18, R18, R5, RZ ;  /* 0x0000000512127224 */ /* 0x000fc800078e02ff */
[----:B------:R-:W-:-:S05]  /*2940*/  IMAD R4, R4, R17, R18 ;  /* 0x0000001104047224 */ /* 0x000fca00078e0212 */
[----:B------:R-:W-:Y:S01]  /*2950*/  IADD3 R4, R43, R4, RZ ;  /* 0x000000042b047210 */ /* 0x000fe20007ffe0ff */
[----:B------:R-:W-:Y:S05]  /*2960*/  BRA `(.L_x_117) ;  /* 0x0000016000007947 */ /* 0x000fea0003800000 */
.L_x_116:
        /* <DEDUP_REMOVED lines=22> */
.L_x_117:
[----:B------:R-:W-:Y:S05]  /*2ad0*/  BSYNC B0 ;  /* 0x0000000000007941 */ /* 0x000fea0003800000 */
.L_x_115:
[-C--:B------:R-:W-:Y:S01]  /*2ae0*/  IMAD R5, R41, R16.reuse, RZ ;  /* 0x0000001029057224 */ /* 0x080fe200078e02ff */
[----:B------:R-:W-:Y:S01]  /*2af0*/  SHF.R.S32.HI R17, RZ, 0x1f, R27 ;  /* 0x0000001fff117819 */ /* 0x000fe2000001141b */
[C---:B------:R-:W-:Y:S01]  /*2b00*/  IMAD.WIDE.U32 R46, R40.reuse, R16, RZ ;  /* 0x00000010282e7225 */ /* 0x040fe200078e00ff */
[----:B------:R-:W-:Y:S01]  /*2b10*/  ULDC.U8 UR10, c[0x0][0x329] ;  /* 0x0000ca40000a7ab9 */ /* 0x000fe20000000000 */
[----:B------:R-:W-:Y:S01]  /*2b20*/  BSSY B0, `(.L_x_118) ;  /* 0x0000046000007945 */ /* 0x000fe20003800000 */
[----:B------:R-:W-:Y:S01]  /*2b30*/  UISETP.NE.AND UP0, UPT, UR10, URZ, UPT ;  /* 0x0000003f0a00728c */ /* 0x000fe2000bf05270 */
[----:B------:R-:W-:Y:S01]  /*2b40*/  IMAD R5, R40, R14, R5 ;  /* 0x0000000e28057224 */ /* 0x000fe200078e0205 */
[----:B------:R-:W-:Y:S01]  /*2b50*/  ULDC.64 UR4, c[0x0][0x210] ;  /* 0x0000840000047ab9 */ /* 0x000fe20000000a00 */
[----:B------:R-:W-:Y:S01]  /*2b60*/  IMAD R0, R0, R27, RZ ;  /* 0x0000001b00007224 */ /* 0x000fe200078e02ff */
[----:B------:R-:W-:Y:S02]  /*2b70*/  UIMAD UR4, UR4, UR5, URZ ;  /* 0x00000005040472a4 */ /* 0x000fe4000f8e023f */
[----:B------:R-:W-:Y:S01]  /*2b80*/  IADD3 R18, R47, R5, RZ ;  /* 0x000000052f127210 */ /* 0x000fe20007ffe0ff */
[----:B------:R-:W-:Y:S01]  /*2b90*/  IMAD R17, R17, R38, R0 ;  /* 0x0000002611117224 */ /* 0x000fe200078e0200 */
[----:B------:R-:W-:Y:S01]  /*2ba0*/  USEL UR5, UR5, 0x1, !UP0 ;  /* 0x0000000105057887 */ /* 0x000fe2000c000000 */
[----:B------:R-:W-:Y:S01]  /*2bb0*/  IMAD.WIDE.U32 R38, R38, R27, RZ ;  /* 0x0000001b26267225 */ /* 0x000fe200078e00ff */
[----:B------:R-:W-:-:S02]  /*2bc0*/  USHF.R.S32.HI UR11, URZ, 0x1f, UR4 ;  /* 0x0000001f3f0b7899 */ /* 0x000fc40008011404 */
[----:B------:R-:W-:Y:S01]  /*2bd0*/  USHF.R.S32.HI UR10, URZ, 0x1f, UR5 ;  /* 0x0000001f3f0a7899 */ /* 0x000fe20008011405 */
[-C--:B------:R-:W-:Y:S02]  /*2be0*/  IMAD R23, R18, R13.reuse, RZ ;  /* 0x0000000d12177224 */ /* 0x080fe400078e02ff */
[----:B------:R-:W-:Y:S02]  /*2bf0*/  IMAD R19, R4, UR4, RZ ;  /* 0x0000000404137c24 */ /* 0x000fe4000f8e02ff */
[----:B------:R-:W-:Y:S02]  /*2c00*/  IMAD R23, R12, R46, R23 ;  /* 0x0000002e0c177224 */ /* 0x000fe400078e0217 */
[----:B------:R-:W-:-:S04]  /*2c10*/  IMAD.WIDE.U32 R46, R46, R13, RZ ;  /* 0x0000000d2e2e7225 */ /* 0x000fc800078e00ff */
[----:B------:R-:W-:Y:S01]  /*2c20*/  IMAD R5, R21, UR5, RZ ;  /* 0x0000000515057c24 */ /* 0x000fe2000f8e02ff */
[----:B------:R-:W-:Y:S01]  /*2c30*/  IADD3 R23, R47, R23, RZ ;  /* 0x000000172f177210 */ /* 0x000fe20007ffe0ff */
[C---:B------:R-:W-:Y:S02]  /*2c40*/  IMAD R19, R42.reuse, UR11, R19 ;  /* 0x0000000b2a137c24 */ /* 0x040fe4000f8e0213 */
[----:B------:R-:W-:Y:S01]  /*2c50*/  IMAD.WIDE.U32 R42, R42, UR4, RZ ;  /* 0x000000042a2a7c25 */ /* 0x000fe2000f8e00ff */
[----:B------:R-:W-:-:S03]  /*2c60*/  LOP3.LUT R0, R49, R23, RZ, 0xfc, !PT ;  /* 0x0000001731007212 */ /* 0x000fc600078efcff */
[----:B------:R-:W-:Y:S01]  /*2c70*/  IMAD R5, R20, UR10, R5 ;  /* 0x0000000a14057c24 */ /* 0x000fe2000f8e0205 */
[----:B------:R-:W-:Y:S01]  /*2c80*/  ISETP.NE.U32.AND P0, PT, R0, RZ, PT ;  /* 0x000000ff0000720c */ /* 0x000fe20003f05070 */
[----:B------:R-:W-:Y:S01]  /*2c90*/  IMAD.WIDE.U32 R40, R20, UR5, RZ ;  /* 0x0000000514287c25 */ /* 0x000fe2000f8e00ff */
[----:B------:R-:W-:Y:S02]  /*2ca0*/  IADD3 R0, R39, R17, RZ ;  /* 0x0000001127007210 */ /* 0x000fe40007ffe0ff */
[----:B------:R-:W-:Y:S01]  /*2cb0*/  IADD3 R4, R43, R19, RZ ;  /* 0x000000132b047210 */ /* 0x000fe20007ffe0ff */
[----:B------:R-:W-:Y:S01]  /*2cc0*/  IMAD R3, R3, UR4, RZ ;  /* 0x0000000403037c24 */ /* 0x000fe2000f8e02ff */
[----:B------:R-:W-:Y:S01]  /*2cd0*/  IADD3 R5, R41, R5, RZ ;  /* 0x0000000529057210 */ /* 0x000fe20007ffe0ff */
[----:B------:R-:W-:-:S06]  /*2ce0*/  IMAD R2, R2, UR4, RZ ;  /* 0x0000000402027c24 */ /* 0x000fcc000f8e02ff */
[----:B------:R-:W-:Y:S05]  /*2cf0*/  @!P0 BRA `(.L_x_119) ;  /* 0x0000011000008947 */ /* 0x000fea0003800000 */
[----:B------:R-:W-:Y:S01]  /*2d00*/  IMAD.MOV.U32 R18, RZ, RZ, R48 ;  /* 0x000000ffff127224 */ /* 0x000fe200078e0030 */
[----:B------:R-:W-:Y:S01]  /*2d10*/  MOV R17, R49 ;  /* 0x0000003100117202 */ /* 0x000fe20000000f00 */
[----:B------:R-:W-:Y:S01]  /*2d20*/  IMAD.MOV.U32 R26, RZ, RZ, R46 ;  /* 0x000000ffff1a7224 */ /* 0x000fe200078e002e */
[----:B------:R-:W-:Y:S02]  /*2d30*/  MOV R24, 0x2d50 ;  /* 0x00002d5000187802 */ /* 0x000fe40000000f00 */
[----:B------:R-:W-:Y:S05]  /*2d40*/  CALL.REL.NOINC `($__internal_2_$__cuda_sm20_div_s64) ;  /* 0x00001c7000007944 */ /* 0x000fea0003c00000 */
        /* <DEDUP_REMOVED lines=12> */
.L_x_119:
        /* <DEDUP_REMOVED lines=20> */
[----:B------:R-:W-:-:S05]  /*2f50*/  IADD3 R21, -R19, RZ, RZ ;  /* 0x000000ff13157210 */ /* 0x000fca0007ffe1ff */
[----:B------:R-:W-:Y:S01]  /*2f60*/  IMAD R18, R46, R21, R48 ;  /* 0x000000152e127224 */ /* 0x000fe200078e0230 */
[----:B------:R-:W-:Y:S02]  /*2f70*/  MOV R46, R19 ;  /* 0x00000013002e7202 */ /* 0x000fe40000000f00 */
.L_x_120:
[----:B------:R-:W-:Y:S05]  /*2f80*/  BSYNC B0 ;  /* 0x0000000000007941 */ /* 0x000fea0003800000 */
.L_x_118:
        /* <DEDUP_REMOVED lines=19> */
.L_x_122:
[----:B------:R-:W0:Y:S01]  /*30c0*/  I2F.U32.RP R20, R16 ;  /* 0x0000001000147306 */ /* 0x000e220000209000 */
[----:B------:R-:W-:Y:S01]  /*30d0*/  HFMA2.MMA R22, -RZ, RZ, 0, 0 ;  /* 0x00000000ff167435 */ /* 0x000fe200000001ff */
[----:B------:R-:W-:Y:S01]  /*30e0*/  ISETP.NE.U32.AND P0, PT, R16, RZ, PT ;  /* 0x000000ff1000720c */ /* 0x000fe20003f05070 */
[----:B------:R-:W-:-:S05]  /*30f0*/  IMAD.MOV.U32 R49, RZ, RZ, RZ ;  /* 0x000000ffff317224 */ /* 0x000fca00078e00ff */
[----:B0-----:R-:W0:Y:S02]  /*3100*/  MUFU.RCP R19, R20 ;  /* 0x0000001400137308 */ /* 0x001e240000001000 */
[----:B0-----:R-:W-:-:S06]  /*3110*/  IADD3 R19, R19, 0xffffffe, RZ ;  /* 0x0ffffffe13137810 */ /* 0x001fcc0007ffe0ff */
[----:B------:R-:W0:Y:S02]  /*3120*/  F2I.FTZ.U32.TRUNC.NTZ R23, R19 ;  /* 0x0000001300177305 */ /* 0x000e24000021f000 */
[----:B0-----:R-:W-:-:S04]  /*3130*/  IMAD.MOV R14, RZ, RZ, -R23 ;  /* 0x000000ffff0e7224 */ /* 0x001fc800078e0a17 */
[----:B------:R-:W-:-:S04]  /*3140*/  IMAD R14, R14, R16, RZ ;  /* 0x000000100e0e7224 */ /* 0x000fc800078e02ff */
[----:B------:R-:W-:Y:S01]  /*3150*/  IMAD.HI.U32 R17, R23, R14, R22 ;  /* 0x0000000e17117227 */ /* 0x000fe200078e0016 */
[----:B------:R-:W-:-:S05]  /*3160*/  MOV R14, RZ ;  /* 0x000000ff000e7202 */ /* 0x000fca0000000f00 */
        /* <DEDUP_REMOVED lines=11> */
.L_x_123:
[----:B------:R-:W-:Y:S05]  /*3220*/  BSYNC B0 ;  /* 0x0000000000007941 */ /* 0x000fea0003800000 */
.L_x_121:
        /* <DEDUP_REMOVED lines=10> */
[----:B------:R-:W-:Y:S02]  /*32d0*/  IADD3 R17, P0, RZ, -R20, RZ ;  /* 0x80000014ff117210 */ /* 0x000fe40007f1e0ff */
[----:B------:R-:W-:Y:S02]  /*32e0*/  MOV R52, R48 ;  /* 0x0000003000347202 */ /* 0x000fe40000000f00 */
[----:B------:R-:W-:Y:S02]  /*32f0*/  IADD3.X R18, RZ, ~R21, RZ, P0, !PT ;  /* 0x80000015ff127210 */ /* 0x000fe400007fe4ff */
[----:B------:R-:W-:-:S03]  /*3300*/  MOV R53, R49 ;  /* 0x0000003100357202 */ /* 0x000fc60000000f00 */
[----:B------:R-:W-:Y:S02]  /*3310*/  IMAD R18, R18, R13, RZ ;  /* 0x0000000d12127224 */ /* 0x000fe400078e02ff */
[----:B------:R-:W-:-:S04]  /*3320*/  IMAD.WIDE.U32 R52, R13, R17, R52 ;  /* 0x000000110d347225 */ /* 0x000fc800078e0034 */
[----:B------:R-:W-:-:S05]  /*3330*/  IMAD R12, R12, R17, R18 ;  /* 0x000000110c0c7224 */ /* 0x000fca00078e0212 */
[----:B------:R-:W-:Y:S01]  /*3340*/  IADD3 R12, R53, R12, RZ ;  /* 0x0000000c350c7210 */ /* 0x000fe20007ffe0ff */
[----:B------:R-:W-:Y:S05]  /*3350*/  BRA `(.L_x_126) ;  /* 0x0000017000007947 */ /* 0x000fea0003800000 */
.L_x_125:
        /* <DEDUP_REMOVED lines=23> */
.L_x_126:
[----:B------:R-:W-:Y:S05]  /*34d0*/  BSYNC B0 ;  /* 0x0000000000007941 */ /* 0x000fea0003800000 */
.L_x_124:
[----:B------:R-:W-:Y:S01]  /*34e0*/  SHF.R.S32.HI R18, RZ, 0x1f, R6 ;  /* 0x0000001fff127819 */ /* 0x000fe20000011406 */
[-C--:B------:R-:W-:Y:S01]  /*34f0*/  IMAD R13, R21, R6.reuse, RZ ;  /* 0x00000006150d7224 */ /* 0x080fe200078e02ff */
[----:B------:R-:W-:Y:S01]  /*3500*/  SHF.R.S32.HI R17, RZ, 0x1f, R3 ;  /* 0x0000001fff117819 */ /* 0x000fe20000011403 */
[----:B------:R-:W-:Y:S01]  /*3510*/  IMAD.WIDE.U32 R48, R20, R6, RZ ;  /* 0x0000000614307225 */ /* 0x000fe200078e00ff */
[----:B------:R-:W-:Y:S01]  /*3520*/  LOP3.LUT R6, R47, R10, RZ, 0xfc, !PT ;  /* 0x0000000a2f067212 */ /* 0x000fe200078efcff */
[----:B------:R-:W-:Y:S02]  /*3530*/  BSSY B0, `(.L_x_127) ;  /* 0x0000038000007945 */ /* 0x000fe40003800000 */
[----:B------:R-:W-:Y:S01]  /*3540*/  IMAD R55, R27, c[0x0][0x214], RZ ;  /* 0x000085001b377a24 */ /* 0x000fe200078e02ff */
[----:B------:R-:W-:Y:S01]  /*3550*/  ISETP.NE.U32.AND P0, PT, R6, RZ, PT ;  /* 0x000000ff0600720c */ /* 0x000fe20003f05070 */
[----:B------:R-:W-:Y:S02]  /*3560*/  IMAD R12, R12, R3, RZ ;  /* 0x000000030c0c7224 */ /* 0x000fe400078e02ff */
[----:B------:R-:W-:Y:S01]  /*3570*/  IMAD R14, R14, R55, RZ ;  /* 0x000000370e0e7224 */ /* 0x000fe200078e02ff */
[----:B------:R-:W-:Y:S01]  /*3580*/  SHF.R.S32.HI R19, RZ, 0x1f, R55 ;  /* 0x0000001fff137819 */ /* 0x000fe20000011437 */
[----:B------:R-:W-:-:S02]  /*3590*/  IMAD R17, R17, R52, R12 ;  /* 0x0000003411117224 */ /* 0x000fc400078e020c */
[----:B------:R-:W-:-:S04]  /*35a0*/  IMAD.WIDE.U32 R52, R52, R3, RZ ;  /* 0x0000000334347225 */ /* 0x000fc800078e00ff */
[----:B------:R-:W-:Y:S01]  /*35b0*/  IMAD R13, R18, R20, R13 ;  /* 0x00000014120d7224 */ /* 0x000fe200078e020d */
[----:B------:R-:W-:Y:S01]  /*35c0*/  IADD3 R12, R53, R17, RZ ;  /* 0x00000011350c7210 */ /* 0x000fe20007ffe0ff */
[----:B------:R-:W-:Y:S02]  /*35d0*/  IMAD R3, R19, R16, R14 ;  /* 0x0000001013037224 */ /* 0x000fe400078e020e */
[----:B------:R-:W-:Y:S01]  /*35e0*/  IMAD.WIDE.U32 R54, R16, R55, RZ ;  /* 0x0000003710367225 */ /* 0x000fe200078e00ff */
[----:B------:R-:W-:-:S04]  /*35f0*/  IADD3 R6, R49, R13, RZ ;  /* 0x0000000d31067210 */ /* 0x000fc80007ffe0ff */
[----:B------:R-:W-:Y:S01]  /*3600*/  IADD3 R3, R55, R3, RZ ;  /* 0x0000000337037210 */ /* 0x000fe20007ffe0ff */
[----:B------:R-:W-:Y:S05]  /*3610*/  @!P0 BRA `(.L_x_128) ;  /* 0x0000012000008947 */ /* 0x000fea0003800000 */
[----:B------:R-:W-:Y:S01]  /*3620*/  IMAD.MOV.U32 R18, RZ, RZ, R46 ;  /* 0x000000ffff127224 */ /* 0x000fe200078e002e */
[----:B------:R-:W-:Y:S01]  /*3630*/  MOV R26, R11 ;  /* 0x0000000b001a7202 */ /* 0x000fe20000000f00 */
[----:B------:R-:W-:Y:S01]  /*3640*/  IMAD.MOV.U32 R17, RZ, RZ, R47 ;  /* 0x000000ffff117224 */ /* 0x000fe200078e002f */
[----:B------:R-:W-:Y:S02]  /*3650*/  MOV R23, R10 ;  /* 0x0000000a00177202 */ /* 0x000fe40000000f00 */
[----:B------:R-:W-:Y:S02]  /*3660*/  MOV R24, 0x3680 ;  /* 0x0000368000187802 */ /* 0x000fe40000000f00 */
[----:B------:R-:W-:Y:S05]  /*3670*/  CALL.REL.NOINC `($__internal_2_$__cuda_sm20_div_s64) ;  /* 0x0000134000007944 */ /* 0x000fea0003c00000 */
[----:B------:R-:W-:Y:S01]  /*3680*/  IADD3 R13, P0, RZ, -R20, RZ ;  /* 0x80000014ff0d7210 */ /* 0x000fe20007f1e0ff */
[----:B------:R-:W-:Y:S01]  /*3690*/  IMAD.MOV.U32 R17, RZ, RZ, R47 ;  /* 0x000000ffff117224 */ /* 0x000fe200078e002f */
[----:B------:R-:W-:Y:S02]  /*36a0*/  MOV R16, R46 ;  /* 0x0000002e00107202 */ /* 0x000fe40000000f00 */
[----:B------:R-:W-:-:S02]  /*36b0*/  IADD3.X R14, RZ, ~R21, RZ, P0, !PT ;  /* 0x80000015ff0e7210 */ /* 0x000fc400007fe4ff */
[----:B------:R-:W-:Y:S01]  /*36c0*/  MOV R46, R20 ;  /* 0x00000014002e7202 */ /* 0x000fe20000000f00 */
[----:B------:R-:W-:Y:S01]  /*36d0*/  IMAD.WIDE.U32 R16, R11, R13, R16 ;  /* 0x0000000d0b107225 */ /* 0x000fe200078e0010 */
[----:B------:R-:W-:-:S03]  /*36e0*/  MOV R47, R21 ;  /* 0x00000015002f7202 */ /* 0x000fc60000000f00 */
[----:B------:R-:W-:-:S04]  /*36f0*/  IMAD R14, R14, R11, RZ ;  /* 0x0000000b0e0e7224 */ /* 0x000fc800078e02ff */
[----:B------:R-:W-:Y:S01]  /*3700*/  IMAD R10, R10, R13, R14 ;  /* 0x0000000d0a0a7224 */ /* 0x000fe200078e020e */
[----:B------:R-:W-:-:S03]  /*3710*/  MOV R14, R16 ;  /* 0x00000010000e7202 */ /* 0x000fc60000000f00 */
[----:B------:R-:W-:Y:S01]  /*3720*/  IMAD.IADD R10, R17, 0x1, R10 ;  /* 0x00000001110a7824 */ /* 0x000fe200078e020a */
[----:B------:R-:W-:Y:S05]  /*3730*/  BRA `(.L_x_129) ;  /* 0x0000017000007947 */ /* 0x000fea0003800000 */
.L_x_128:
        /* <DEDUP_REMOVED lines=23> */
.L_x_129:
[----:B------:R-:W-:Y:S05]  /*38b0*/  BSYNC B0 ;  /* 0x0000000000007941 */ /* 0x000fea0003800000 */
.L_x_127:
        /* <DEDUP_REMOVED lines=21> */
[----:B------:R-:W-:-:S02]  /*3a10*/  IADD3.X R10, RZ, ~R21, RZ, P0, !PT ;  /* 0x80000015ff0a7210 */ /* 0x000fc400007fe4ff */
[----:B------:R-:W-:-:S03]  /*3a20*/  MOV R17, R47 ;  /* 0x0000002f00117202 */ /* 0x000fc60000000f00 */
[----:B------:R-:W-:Y:S02]  /*3a30*/  IMAD R10, R10, R9, RZ ;  /* 0x000000090a0a7224 */ /* 0x000fe400078e02ff */
[----:B------:R-:W-:-:S04]  /*3a40*/  IMAD.WIDE.U32 R16, R9, R13, R16 ;  /* 0x0000000d09107225 */ /* 0x000fc800078e0010 */
[----:B------:R-:W-:Y:S01]  /*3a50*/  IMAD R10, R8, R13, R10 ;  /* 0x0000000d080a7224 */ /* 0x000fe200078e020a */
[----:B------:R-:W-:-:S04]  /*3a60*/  MOV R8, R16 ;  /* 0x0000001000087202 */ /* 0x000fc80000000f00 */
[----:B------:R-:W-:Y:S01]  /*3a70*/  IADD3 R13, R17, R10, RZ ;  /* 0x0000000a110d7210 */ /* 0x000fe20007ffe0ff */
[----:B------:R-:W-:Y:S05]  /*3a80*/  BRA `(.L_x_132) ;  /* 0x0000017000007947 */ /* 0x000fea0003800000 */
.L_x_131:
        /* <DEDUP_REMOVED lines=10> */
[----:B------:R-:W-:-:S04]  /*3b30*/  IMAD.HI.U32 R10, R13, R46, RZ ;  /* 0x0000002e0d0a7227 */ /* 0x000fc800078e00ff */
[----:B------:R-:W-:Y:S01]  /*3b40*/  IMAD.MOV.U32 R13, RZ, RZ, RZ ;  /* 0x000000ffff0d7224 */ /* 0x000fe200078e00ff */
        /* <DEDUP_REMOVED lines=11> */
.L_x_132:
[----:B------:R-:W-:Y:S05]  /*3c00*/  BSYNC B0 ;  /* 0x0000000000007941 */ /* 0x000fea0003800000 */
.L_x_130:
[----:B------:R-:W-:Y:S01]  /*3c10*/  IADD3 R39, P1, P0, R42, R40, R38 ;  /* 0x000000282a277210 */ /* 0x000fe2000783e026 */
[----:B------:R-:W-:-:S03]  /*3c20*/  IMAD R13, R13, R2, RZ ;  /* 0x000000020d0d7224 */ /* 0x000fc600078e02ff */
[----:B------:R-:W-:Y:S02]  /*3c30*/  IADD3 R39, P3, P2, R48, R39, R54 ;  /* 0x0000002730277210 */ /* 0x000fe40007a7e036 */
[----:B------:R-:W-:Y:S02]  /*3c40*/  IADD3.X R0, R4, R5, R0, P1, P0 ;  /* 0x0000000504007210 */ /* 0x000fe40000fe0400 */
[----:B------:R-:W-:Y:S02]  /*3c50*/  IADD3 R52, P1, P0, R56, R39, R52 ;  /* 0x0000002738347210 */ /* 0x000fe4000783e034 */
[----:B------:R-:W-:Y:S01]  /*3c60*/  IADD3.X R0, R6, R0, R3, P3, P2 ;  /* 0x0000000006007210 */ /* 0x000fe20001fe4403 */
[----:B------:R-:W-:Y:S01]  /*3c70*/  IMAD R3, R21, R7, RZ ;  /* 0x0000000715037224 */ /* 0x000fe200078e02ff */
[----:B------:R-:W-:Y:S02]  /*3c80*/  SHF.R.S32.HI R4, RZ, 0x1f, R7 ;  /* 0x0000001fff047819 */ /* 0x000fe40000011407 */
[----:B------:R-:W-:-:S02]  /*3c90*/  IADD3.X R53, R11, R0, R12, P1, P0 ;  /* 0x000000000b357210 */ /* 0x000fc40000fe040c */
        /* <DEDUP_REMOVED lines=11> */
.L_x_108:
[----:B------:R-:W-:-:S04]  /*3d50*/  LEA R2, P0, R38, c[0x0][0x200], 0x2 ;  /* 0x0000800026027a11 */ /* 0x000fc800078010ff */
[----:B------:R-:W-:-:S05]  /*3d60*/  LEA.HI.X R3, R38, c[0x0][0x204], R39, 0x2, P0 ;  /* 0x0000810026037a11 */ /* 0x000fca00000f1427 */
[----:B------:R0:W-:Y:S04]  /*3d70*/  STG.E [R2.64], R30 ;  /* 0x0000001e02007986 */ /* 0x0001e8000c101908 */
.L_x_107:
[----:B------:R-:W-:Y:S05]  /*3d80*/  BSYNC B1 ;  /* 0x0000000000017941 */ /* 0x000fea0003800000 */
.L_x_106:
[C---:B------:R-:W-:Y:S01]  /*3d90*/  IADD3 R0, R34.reuse, 0x8, RZ ;  /* 0x0000000822007810 */ /* 0x040fe20007ffe0ff */
[----:B0-----:R-:W-:Y:S01]  /*3da0*/  IMAD.MOV.U32 R3, RZ, RZ, c[0x0][0x314] ;  /* 0x0000c500ff037624 */ /* 0x001fe200078e00ff */
[C---:B------:R-:W-:Y:S01]  /*3db0*/  ISETP.GE.OR P2, PT, R34.reuse, c[0x0][0x314], P6 ;  /* 0x0000c50022007a0c */ /* 0x040fe20003746670 */
[----:B------:R-:W-:Y:S01]  /*3dc0*/  IMAD.SHL.U32 R36, R34, 0x4, RZ ;  /* 0x0000000422247824 */ /* 0x000fe200078e00ff */
[----:B------:R-:W-:Y:S01]  /*3dd0*/  ISETP.GE.OR P1, PT, R0, c[0x0][0x314], P6 ;  /* 0x0000c50000007a0c */ /* 0x000fe20003726670 */
[----:B------:R-:W-:Y:S01]  /*3de0*/  HFMA2.MMA R13, -RZ, RZ, 0, 0 ;  /* 0x00000000ff0d7435 */ /* 0x000fe200000001ff */
[----:B------:R-:W-:Y:S01]  /*3df0*/  IADD3 R0, R34, 0x10, RZ ;  /* 0x0000001022007810 */ /* 0x000fe20007ffe0ff */
[----:B------:R-:W-:Y:S01]  /*3e00*/  CS2R R10, SRZ ;  /* 0x00000000000a7805 */ /* 0x000fe2000001ff00 */
[----:B------:R-:W-:Y:S01]  /*3e10*/  CS2R R8, SRZ ;  /* 0x0000000000087805 */ /* 0x000fe2000001ff00 */
[----:B------:R-:W-:Y:S01]  /*3e20*/  CS2R R6, SRZ ;  /* 0x0000000000067805 */ /* 0x000fe2000001ff00 */
[----:B------:R-:W-:-:S02]  /*3e30*/  ISETP.GE.OR P0, PT, R0, c[0x0][0x314], P6 ;  /* 0x0000c50000007a0c */ /* 0x000fc40003706670 */
[----:B------:R-:W-:Y:S02]  /*3e40*/  IADD3 R0, R34, 0x18, RZ ;  /* 0x0000001822007810 */ /* 0x000fe40007ffe0ff */
[----:B------:R-:W-:Y:S01]  /*3e50*/  IADD3 R34, R36, 0x20, RZ ;  /* 0x0000002024227810 */ /* 0x000fe20007ffe0ff */
[----:B------:R-:W-:Y:S01]  /*3e60*/  @!P2 FADD.FTZ R37, -R30, R37 ;  /* 0x000000251e25a221 */ /* 0x000fe20000010100 */
[----:B------:R-:W-:Y:S01]  /*3e70*/  ISETP.GE.OR P6, PT, R0, c[0x0][0x314], P6 ;  /* 0x0000c50000007a0c */ /* 0x000fe200037c6670 */
[----:B------:R-:W-:Y:S02]  /*3e80*/  @!P1 FADD.FTZ R32, -R30, R32 ;  /* 0x000000201e209221 */ /* 0x000fe40000010100 */
[----:B------:R-:W-:Y:S02]  /*3e90*/  @!P2 FMUL.FTZ R37, R37, 1.4426950216293334961 ;  /* 0x3fb8aa3b2525a820 */ /* 0x000fe40000410000 */
[----:B------:R-:W-:Y:S02]  /*3ea0*/  @!P1 FMUL.FTZ R32, R32, 1.4426950216293334961 ;  /* 0x3fb8aa3b20209820 */ /* 0x000fe40000410000 */
[----:B------:R-:W-:Y:S01]  /*3eb0*/  @!P0 FADD.FTZ R33, -R30, R33 ;  /* 0x000000211e218221 */ /* 0x000fe20000010100 */
[----:B------:R-:W0:Y:S03]  /*3ec0*/  @!P2 MUFU.EX2 R0, R37 ;  /* 0x000000250000a308 */ /* 0x000e260000000800 */
[----:B------:R-:W-:-:S02]  /*3ed0*/  @!P0 FMUL.FTZ R33, R33, 1.4426950216293334961 ;  /* 0x3fb8aa3b21218820 */ /* 0x000fc40000410000 */
[----:B------:R-:W-:-:S03]  /*3ee0*/  @!P6 FADD.FTZ R30, -R30, R35 ;  /* 0x000000231e1ee221 */ /* 0x000fc60000010100 */
[----:B------:R-:W1:Y:S01]  /*3ef0*/  @!P0 MUFU.EX2 R2, R33 ;  /* 0x0000002100028308 */ /* 0x000e620000000800 */
[----:B------:R-:W-:-:S07]  /*3f00*/  @!P6 FMUL.FTZ R4, R30, 1.4426950216293334961 ;  /* 0x3fb8aa3b1e04e820 */ /* 0x000fce0000410000 */
[----:B------:R-:W2:Y:S01]  /*3f10*/  @!P1 MUFU.EX2 R32, R32 ;  /* 0x0000002000209308 */ /* 0x000ea20000000800 */
[----:B0-----:R0:W-:Y:S07]  /*3f20*/  @!P2 STS [R25.X4], R0 ;  /* 0x000000001900a388 */ /* 0x0011ee0000004800 */
[----:B------:R-:W3:Y:S01]  /*3f30*/  @!P6 MUFU.EX2 R4, R4 ;  /* 0x000000040004e308 */ /* 0x000ee20000000800 */
[----:B-1----:R1:W-:Y:S01]  /*3f40*/  @!P0 STS [R25.X4+0x440], R2 ;  /* 0x0004400219008388 */ /* 0x0023e20000004800 */
[----:B------:R-:W-:-:S02]  /*3f50*/  ISETP.GE.AND P0, PT, R3, 0x1, PT ;  /* 0x000000010300780c */ /* 0x000fc40003f06270 */
[----:B------:R-:W-:Y:S01]  /*3f60*/  IADD3 R33, R36, 0x40, RZ ;  /* 0x0000004024217810 */ /* 0x000fe20007ffe0ff */
[----:B--2---:R-:W-:Y:S04]  /*3f70*/  @!P1 STS [R25.X4+0x220], R32 ;  /* 0x0002202019009388 */ /* 0x004fe80000004800 */
[----:B---3--:R2:W-:Y:S01]  /*3f80*/  @!P6 STS [R25.X4+0x660], R4 ;  /* 0x000660041900e388 */ /* 0x0085e20000004800 */
[----:B0-----:R-:W-:Y:S01]  /*3f90*/  IMAD.MOV.U32 R0, RZ, RZ, RZ ;  /* 0x000000ffff007224 */ /* 0x001fe200078e00ff */
[----:B-1----:R-:W-:Y:S01]  /*3fa0*/  CS2R R2, SRZ ;  /* 0x0000000000027805 */ /* 0x002fe2000001ff00 */
[----:B--2---:R-:W-:Y:S01]  /*3fb0*/  CS2R R4, SRZ ;  /* 0x0000000000047805 */ /* 0x004fe2000001ff00 */
[----:B------:R-:W-:Y:S06]  /*3fc0*/  BAR.SYNC.DEFER_BLOCKING 0x0 ;  /* 0x0000000000007b1d */ /* 0x000fec0000010000 */
        /* <DEDUP_REMOVED lines=13> */
[----:B------:R-:W-:Y:S01]  /*40a0*/  IMAD.MOV.U32 R13, RZ, RZ, RZ ;  /* 0x000000ffff0d7224 */ /* 0x000fe200078e00ff */
[----:B------:R-:W-:Y:S01]  /*40b0*/  LEA.HI.X.SX32 R29, R29, UR4, 0x1, P0 ;  /* 0x000000041d1d7c11 */ /* 0x000fe200080f0eff */
[----:B------:R-:W-:Y:S01]  /*40c0*/  CS2R R20, SRZ ;  /* 0x0000000000147805 */ /* 0x000fe2000001ff00 */
[C---:B------:R-:W-:Y:S01]  /*40d0*/  LEA R30, P0, R12.reuse, c[0x0][0x1d8], 0x2 ;  /* 0x000076000c1e7a11 */ /* 0x040fe200078010ff */
[----:B------:R-:W-:Y:S01]  /*40e0*/  CS2R R22, SRZ ;  /* 0x0000000000167805 */ /* 0x000fe2000001ff00 */
[----:B------:R-:W-:Y:S01]  /*40f0*/  CS2R R24, SRZ ;  /* 0x0000000000187805 */ /* 0x000fe2000001ff00 */
[----:B------:R-:W-:Y:S01]  /*4100*/  CS2R R26, SRZ ;  /* 0x00000000001a7805 */ /* 0x000fe2000001ff00 */
[----:B------:R-:W-:Y:S01]  /*4110*/  LEA.HI.X R29, R12, c[0x0][0x1dc], R29, 0x2, P0 ;  /* 0x000077000c1d7a11 */ /* 0x000fe200000f141d */
[----:B------:R-:W-:Y:S01]  /*4120*/  IMAD.WIDE R38, R38, 0x4, RZ ;  /* 0x0000000426267825 */ /* 0x000fe200078e02ff */
[----:B------:R-:W-:-:S05]  /*4130*/  IADD3 R30, P0, R30, 0x100, RZ ;  /* 0x000001001e1e7810 */ /* 0x000fca0007f1e0ff */
[----:B------:R-:W-:-:S05]  /*4140*/  IMAD.X R29, RZ, RZ, R29, P0 ;  /* 0x000000ffff1d7224 */ /* 0x000fca00000e061d */
.L_x_136:
        /* <DEDUP_REMOVED lines=15> */
.L_x_135:
[----:B------:R-:W-:Y:S05]  /*4240*/  BSYNC B0 ;  /* 0x0000000000007941 */ /* 0x000fea0003800000 */
.L_x_134:
        /* <DEDUP_REMOVED lines=19> */
.L_x_133:
[----:B------:R-:W-:Y:S02]  /*4380*/  IADD3 R15, R15, UR7, RZ ;  /* 0x000000070f0f7c10 */ /* 0x000fe4000fffe0ff */
[----:B------:R-:W-:-:S02]  /*4390*/  F2FP.BF16.PACK_AB R0, R3, R0 ;  /* 0x000000000300723e */ /* 0x000fc400000010ff */
[----:B------:R-:W-:Y:S02]  /*43a0*/  ISETP.GE.AND P0, PT, R15, R28, PT ;  /* 0x0000001c0f00720c */ /* 0x000fe40003f06270 */
[----:B------:R-:W-:Y:S02]  /*43b0*/  F2FP.BF16.PACK_AB R5, R5, R2 ;  /* 0x000000020505723e */ /* 0x000fe400000010ff */
[----:B------:R-:W-:Y:S01]  /*43c0*/  F2FP.BF16.PACK_AB R3, R9, R6 ;  /* 0x000000060903723e */ /* 0x000fe200000010ff */
[----:B------:R-:W-:Y:S01]  /*43d0*/  IMAD.MOV.U32 R6, RZ, RZ, R0 ;  /* 0x000000ffff067224 */ /* 0x000fe200078e0000 */
[----:B------:R-:W-:Y:S01]  /*43e0*/  F2FP.BF16.PACK_AB R16, R7, R4 ;  /* 0x000000040710723e */ /* 0x000fe200000010ff */
[----:B------:R-:W-:Y:S01]  /*43f0*/  IMAD.MOV.U32 R7, RZ, RZ, R5 ;  /* 0x000000ffff077224 */ /* 0x000fe200078e0005 */
[----:B------:R-:W-:Y:S01]  /*4400*/  F2FP.BF16.PACK_AB R8, R11, R8 ;  /* 0x000000080b08723e */ /* 0x000fe200000010ff */
[----:B------:R-:W-:Y:S01]  /*4410*/  IMAD.MOV.U32 R17, RZ, RZ, R3 ;  /* 0x000000ffff117224 */ /* 0x000fe200078e0003 */
[----:B------:R-:W-:-:S03]  /*4420*/  F2FP.BF16.PACK_AB R9, R13, R10 ;  /* 0x0000000a0d09723e */ /* 0x000fc600000010ff */
[----:B------:R-:W-:Y:S05]  /*4430*/  @P0 EXIT ;  /* 0x000000000000094d */ /* 0x000fea0003800000 */
        /* <DEDUP_REMOVED lines=11> */
[----:B0-----:R-:W-:Y:S02]  /*44f0*/  IMAD.MOV R0, RZ, RZ, -R13 ;  /* 0x000000ffff007224 */ /* 0x001fe400078e0a0d */
[----:B------:R-:W-:Y:S02]  /*4500*/  IMAD.MOV.U32 R12, RZ, RZ, RZ ;  /* 0x000000ffff0c7224 */ /* 0x000fe400078e00ff */
[----:B------:R-:W-:-:S04]  /*4510*/  IMAD R0, R0, R10, RZ ;  /* 0x0000000a00007224 */ /* 0x000fc800078e02ff */
[----:B------:R-:W-:-:S06]  /*4520*/  IMAD.HI.U32 R0, R13, R0, R12 ;  /* 0x000000000d007227 */ /* 0x000fcc00078e000c */
[----:B------:R-:W-:Y:S02]  /*4530*/  IMAD.HI.U32 R5, R0, R11, RZ ;  /* 0x0000000b00057227 */ /* 0x000fe400078e00ff */
[----:B------:R-:W0:Y:S02]  /*4540*/  I2F.RP R0, R3 ;  /* 0x0000000300007306 */ /* 0x000e240000209400 */
[----:B------:R-:W-:Y:S01]  /*4550*/  IMAD R11, R5, R2, R11 ;  /* 0x00000002050b7224 */ /* 0x000fe200078e020b */
[----:B------:R-:W-:-:S04]  /*4560*/  LOP3.LUT R2, R15, R4, RZ, 0x3c, !PT ;  /* 0x000000040f027212 */ /* 0x000fc800078e3cff */
[----:B------:R-:W-:Y:S02]  /*4570*/  ISETP.GT.U32.AND P1, PT, R10, R11, PT ;  /* 0x0000000b0a00720c */ /* 0x000fe40003f24070 */
[----:B------:R-:W-:Y:S01]  /*4580*/  ISETP.GE.AND P0, PT, R2, RZ, PT ;  /* 0x000000ff0200720c */ /* 0x000fe20003f06270 */
[----:B0-----:R-:W0:Y:S10]  /*4590*/  MUFU.RCP R0, R0 ;  /* 0x0000000000007308 */ /* 0x001e340000001000 */
[----:B------:R-:W-:Y:S01]  /*45a0*/  @!P1 IMAD.IADD R11, R11, 0x1, -R10 ;  /* 0x000000010b0b9824 */ /* 0x000fe200078e0a0a */
[----:B------:R-:W-:-:S02]  /*45b0*/  @!P1 IADD3 R5, R5, 0x1, RZ ;  /* 0x0000000105059810 */ /* 0x000fc40007ffe0ff */
[----:B------:R-:W-:Y:S02]  /*45c0*/  ISETP.NE.AND P1, PT, R4, RZ, PT ;  /* 0x000000ff0400720c */ /* 0x000fe40003f25270 */
[----:B------:R-:W-:Y:S02]  /*45d0*/  ISETP.GE.U32.AND P2, PT, R11, R10, PT ;  /* 0x0000000a0b00720c */ /* 0x000fe40003f46070 */
[----:B0-----:R-:W-:-:S04]  /*45e0*/  IADD3 R12, R0, 0xffffffe, RZ ;  /* 0x0ffffffe000c7810 */ /* 0x001fc80007ffe0ff */
[----:B------:R-:W0:Y:S07]  /*45f0*/  F2I.FTZ.U32.TRUNC.NTZ R13, R12 ;  /* 0x0000000c000d7305 */ /* 0x000e2e000021f000 */
[----:B------:R-:W-:-:S05]  /*4600*/  @P2 IADD3 R5, R5, 0x1, RZ ;  /* 0x0000000105052810 */ /* 0x000fca0007ffe0ff */
[----:B------:R-:W-:Y:S01]  /*4610*/  @!P0 IMAD.MOV R5, RZ, RZ, -R5 ;  /* 0x000000ffff058224 */ /* 0x000fe200078e0a05 */
[----:B------:R-:W-:-:S05]  /*4620*/  @!P1 LOP3.LUT R5, RZ, R4, RZ, 0x33, !PT ;  /* 0x00000004ff059212 */ /* 0x000fca00078e33ff */
[----:B------:R-:W-:Y:S02]  /*4630*/  IMAD R4, R5, R4, RZ ;  /* 0x0000000405047224 */ /* 0x000fe400078e02ff */
[--C-:B0-----:R-:W-:Y:S02]  /*4640*/  IMAD.MOV R2, RZ, RZ, -R13.reuse ;  /* 0x000000ffff027224 */ /* 0x101fe400078e0a0d */
[----:B------:R-:W-:Y:S02]  /*4650*/  IMAD.IADD R10, R15, 0x1, -R4 ;  /* 0x000000010f0a7824 */ /* 0x000fe400078e0a04 */
[----:B------:R-:W-:Y:S02]  /*4660*/  IMAD R2, R2, R3, RZ ;  /* 0x0000000302027224 */ /* 0x000fe400078e02ff */
[----:B------:R-:W-:Y:S01]  /*4670*/  IMAD.MOV.U32 R12, RZ, RZ, RZ ;  /* 0x000000ffff0c7224 */ /* 0x000fe200078e00ff */
[----:B------:R-:W-:Y:S02]  /*4680*/  IABS R0, R10 ;  /* 0x0000000a00007213 */ /* 0x000fe40000000000 */
[----:B------:R-:W-:Y:S01]  /*4690*/  LOP3.LUT R10, R10, c[0x0][0x214], RZ, 0x3c, !PT ;  /* 0x000085000a0a7a12 */ /* 0x000fe200078e3cff */
[----:B------:R-:W-:-:S03]  /*46a0*/  IMAD.HI.U32 R2, R13, R2, R12 ;  /* 0x000000020d027227 */ /* 0x000fc600078e000c */
[----:B------:R-:W-:Y:S01]  /*46b0*/  ISETP.GE.AND P1, PT, R10, RZ, PT ;  /* 0x000000ff0a00720c */ /* 0x000fe20003f26270 */
[----:B------:R-:W-:-:S04]  /*46c0*/  IMAD.WIDE.U32 R12, R5, c[0x0][0x1e0], RZ ;  /* 0x00007800050c7a25 */ /* 0x000fc800078e00ff */
[----:B------:R-:W-:-:S04]  /*46d0*/  IMAD.HI.U32 R11, R2, R0, RZ ;  /* 0x00000000020b7227 */ /* 0x000fc800078e00ff */
        /* <DEDUP_REMOVED lines=25> */
[----:B------:R-:W-:-:S04]  /*4870*/  IMAD.WIDE.U32 R12, R4, c[0x0][0x1e8], R12 ;  /* 0x00007a00040c7a25 */ /* 0x000fc800078e000c */
[----:B------:R-:W-:Y:S01]  /*4880*/  IMAD R3, R4, c[0x0][0x1ec], R3 ;  /* 0x00007b0004037a24 */ /* 0x000fe200078e0203 */
[-C--:B------:R-:W-:Y:S02]  /*4890*/  @!P0 IADD3 R0, P3, R36, R12.reuse, RZ ;  /* 0x0000000c24008210 */ /* 0x080fe40007f7e0ff */
[----:B------:R-:W-:Y:S01]  /*48a0*/  @!P1 IADD3 R2, P2, R34, R12, RZ ;  /* 0x0000000c22029210 */ /* 0x000fe20007f5e0ff */
[----:B------:R-:W-:-:S05]  /*48b0*/  IMAD.IADD R3, R13, 0x1, R3 ;  /* 0x000000010d037824 */ /* 0x000fca00078e0203 */
[-C--:B------:R-:W-:Y:S02]  /*48c0*/  @!P0 LEA.HI.X.SX32 R5, R36, R3.reuse, 0x1, P3 ;  /* 0x0000000324058211 */ /* 0x080fe400018f0eff */
[----:B------:R-:W-:Y:S02]  /*48d0*/  @!P0 LEA R14, P3, R0, c[0x0][0x1d0], 0x1 ;  /* 0x00007400000e8a11 */ /* 0x000fe400078608ff */
[----:B------:R-:W-:Y:S02]  /*48e0*/  @!P1 LEA.HI.X.SX32 R11, R34, R3, 0x1, P2 ;  /* 0x00000003220b9211 */ /* 0x000fe400010f0eff */
[----:B------:R-:W-:Y:S02]  /*48f0*/  @!P0 LEA.HI.X R15, R0, c[0x0][0x1d4], R5, 0x1, P3 ;  /* 0x00007500000f8a11 */ /* 0x000fe400018f0c05 */
        /* <DEDUP_REMOVED lines=12> */
        .weak           $__internal_2_$__cuda_sm20_div_s64
        .type           $__internal_2_$__cuda_sm20_div_s64,@function
        .size           $__internal_2_$__cuda_sm20_div_s64,(.L_x_6262 - $__internal_2_$__cuda_sm20_div_s64)
$__internal_2_$__cuda_sm20_div_s64:
        /* <DEDUP_REMOVED lines=17> */
[C---:B------:R-:W-:Y:S02]  /*4ad0*/  IMAD R19, R51.reuse, R20, RZ ;  /* 0x0000001433137224 */ /* 0x040fe400078e02ff */
[----:B------:R-:W-:-:S04]  /*4ae0*/  IMAD.HI.U32 R22, P1, R51, R22, R58 ;  /* 0x0000001633167227 */ /* 0x000fc8000782003a */
[----:B------:R-:W-:Y:S01]  /*4af0*/  IMAD.HI.U32 R20, R51, R20, RZ ;  /* 0x0000001433147227 */ /* 0x000fe200078e00ff */
[----:B------:R-:W-:-:S03]  /*4b00*/  IADD3 R59, P0, R19, R22, RZ ;  /* 0x00000016133b7210 */ /* 0x000fc60007f1e0ff */
[----:B------:R-:W-:Y:S02]  /*4b10*/  IMAD.X R20, R20, 0x1, R51, P2 ;  /* 0x0000000114147824 */ /* 0x000fe400010e0633 */
[----:B------:R-:W-:-:S03]  /*4b20*/  IMAD.WIDE.U32 R60, R59, R44, RZ ;  /* 0x0000002c3b3c7225 */ /* 0x000fc600078e00ff */
[----:B------:R-:W-:Y:S01]  /*4b30*/  IADD3.X R29, RZ, RZ, R20, P0, P1 ;  /* 0x000000ffff1d7210 */ /* 0x000fe200007e2414 */
[----:B------:R-:W-:Y:S01]  /*4b40*/  IMAD R50, R59, R45, R61 ;  /* 0x0000002d3b327224 */ /* 0x000fe200078e023d */
[----:B------:R-:W-:Y:S01]  /*4b50*/  IADD3 R20, P0, RZ, -R60, RZ ;  /* 0x8000003cff147210 */ /* 0x000fe20007f1e0ff */
[----:B------:R-:W-:Y:S01]  /*4b60*/  IMAD.MOV.U32 R51, RZ, RZ, RZ ;  /* 0x000000ffff337224 */ /* 0x000fe200078e00ff */
[----:B------:R-:W-:Y:S01]  /*4b70*/  ISETP.GE.AND P1, PT, R17, RZ, PT ;  /* 0x000000ff1100720c */ /* 0x000fe20003f26270 */
[----:B------:R-:W-:Y:S02]  /*4b80*/  IMAD R50, R29, R44, R50 ;  /* 0x0000002c1d327224 */ /* 0x000fe400078e0232 */
[----:B------:R-:W-:-:S04]  /*4b90*/  IMAD.HI.U32 R58, R59, R20, RZ ;  /* 0x000000143b3a7227 */ /* 0x000fc800078e00ff */
[----:B------:R-:W-:-:S04]  /*4ba0*/  IMAD.X R50, RZ, RZ, ~R50, P0 ;  /* 0x000000ffff327224 */ /* 0x000fc800000e0e32 */
[----:B------:R-:W-:-:S04]  /*4bb0*/  IMAD.WIDE.U32 R58, P5, R59, R50, R58 ;  /* 0x000000323b3a7225 */ /* 0x000fc800078a003a */
[C---:B------:R-:W-:Y:S02]  /*4bc0*/  IMAD R22, R29.reuse, R50, RZ ;  /* 0x000000321d167224 */ /* 0x040fe400078e02ff */
[----:B------:R-:W-:Y:S01]  /*4bd0*/  IMAD.HI.U32 R19, P4, R29, R20, R58 ;  /* 0x000000141d137227 */ /* 0x000fe2000788003a */
[----:B------:R-:W-:-:S03]  /*4be0*/  IADD3 R20, P0, RZ, -R18, RZ ;  /* 0x80000012ff147210 */ /* 0x000fc60007f1e0ff */
[----:B------:R-:W-:Y:S01]  /*4bf0*/  IMAD.HI.U32 R21, R29, R50, RZ ;  /* 0x000000321d157227 */ /* 0x000fe200078e00ff */
[----:B------:R-:W-:Y:S02]  /*4c00*/  SEL R20, R20, R18, !P1 ;  /* 0x0000001214147207 */ /* 0x000fe40004800000 */
[----:B------:R-:W-:Y:S01]  /*4c10*/  IADD3 R22, P2, R22, R19, RZ ;  /* 0x0000001316167210 */ /* 0x000fe20007f5e0ff */
[----:B------:R-:W-:Y:S02]  /*4c20*/  IMAD.X R36, RZ, RZ, ~R17, P0 ;  /* 0x000000ffff247224 */ /* 0x000fe400000e0e11 */
[----:B------:R-:W-:Y:S02]  /*4c30*/  IMAD.X R21, R21, 0x1, R29, P5 ;  /* 0x0000000115157824 */ /* 0x000fe400028e061d */
[----:B------:R-:W-:Y:S01]  /*4c40*/  IMAD.HI.U32 R50, R22, R20, RZ ;  /* 0x0000001416327227 */ /* 0x000fe200078e00ff */
[----:B------:R-:W-:Y:S02]  /*4c50*/  SEL R19, R36, R17, !P1 ;  /* 0x0000001124137207 */ /* 0x000fe40004800000 */
[----:B------:R-:W-:-:S03]  /*4c60*/  IADD3.X R36, RZ, RZ, R21, P2, P4 ;  /* 0x000000ffff247210 */ /* 0x000fc600017e8415 */
[----:B------:R-:W-:-:S04]  /*4c70*/  IMAD.WIDE.U32 R50, R22, R19, R50 ;  /* 0x0000001316327225 */ /* 0x000fc800078e0032 */
[C---:B------:R-:W-:Y:S02]  /*4c80*/  IMAD R31, R36.reuse, R19, RZ ;  /* 0x00000013241f7224 */ /* 0x040fe400078e02ff */
[----:B------:R-:W-:-:S04]  /*4c90*/  IMAD.HI.U32 R22, P1, R36, R20, R50 ;  /* 0x0000001424167227 */ /* 0x000fc80007820032 */
[----:B------:R-:W-:Y:S01]  /*4ca0*/  IMAD.HI.U32 R21, R36, R19, RZ ;  /* 0x0000001324157227 */ /* 0x000fe200078e00ff */
[----:B------:R-:W-:-:S04]  /*4cb0*/  IADD3 R31, P0, R31, R22, RZ ;  /* 0x000000161f1f7210 */ /* 0x000fc80007f1e0ff */
[----:B------:R-:W-:Y:S01]  /*4cc0*/  IADD3.X R21, R21, RZ, RZ, P1, !PT ;  /* 0x000000ff15157210 */ /* 0x000fe20000ffe4ff */
[----:B------:R-:W-:-:S04]  /*4cd0*/  IMAD.WIDE.U32 R50, R31, R44, RZ ;  /* 0x0000002c1f327225 */ /* 0x000fc800078e00ff */
[----:B------:R-:W-:Y:S01]  /*4ce0*/  IMAD.X R29, RZ, RZ, R21, P0 ;  /* 0x000000ffff1d7224 */ /* 0x000fe200000e0615 */
[----:B------:R-:W-:Y:S01]  /*4cf0*/  IADD3 R20, P0, -R50, R20, RZ ;  /* 0x0000001432147210 */ /* 0x000fe20007f1e1ff */
[----:B------:R-:W-:-:S03]  /*4d00*/  IMAD R21, R31, R45, R51 ;  /* 0x0000002d1f157224 */ /* 0x000fc600078e0233 */
[CC--:B------:R-:W-:Y:S01]  /*4d10*/  ISETP.GE.U32.AND P2, PT, R20.reuse, R44.reuse, PT ;  /* 0x0000002c1400720c */ /* 0x0c0fe20003f46070 */
[-C--:B------:R-:W-:Y:S01]  /*4d20*/  IMAD R22, R29, R44.reuse, R21 ;  /* 0x0000002c1d167224 */ /* 0x080fe200078e0215 */
[----:B------:R-:W-:-:S03]  /*4d30*/  IADD3 R21, P1, R20, -R44, RZ ;  /* 0x8000002c14157210 */ /* 0x000fc60007f3e0ff */
[----:B------:R-:W-:Y:S01]  /*4d40*/  IMAD.X R19, R19, 0x1, ~R22, P0 ;  /* 0x0000000113137824 */ /* 0x000fe200000e0e16 */
[----:B------:R-:W-:-:S04]  /*4d50*/  IADD3 R22, P0, R31, 0x1, RZ ;  /* 0x000000011f167810 */ /* 0x000fc80007f1e0ff */
[----:B------:R-:W-:-:S04]  /*4d60*/  ISETP.GE.U32.AND.EX P2, PT, R19, R45, PT, P2 ;  /* 0x0000002d1300720c */ /* 0x000fc80003f46120 */
[----:B------:R-:W-:Y:S01]  /*4d70*/  SEL R21, R21, R20, P2 ;  /* 0x0000001415157207 */ /* 0x000fe20001000000 */
[----:B------:R-:W-:Y:S01]  /*4d80*/  IMAD.X R20, R19, 0x1, ~R45, P1 ;  /* 0x0000000113147824 */ /* 0x000fe200008e0e2d */
[----:B------:R-:W-:Y:S01]  /*4d90*/  SEL R31, R22, R31, P2 ;  /* 0x0000001f161f7207 */ /* 0x000fe20001000000 */
[----:B------:R-:W-:Y:S01]  /*4da0*/  IMAD.X R22, RZ, RZ, R29, P0 ;  /* 0x000000ffff167224 */ /* 0x000fe200000e061d */
[----:B------:R-:W-:Y:S01]  /*4db0*/  ISETP.GE.U32.AND P0, PT, R21, R44, PT ;  /* 0x0000002c1500720c */ /* 0x000fe20003f06070 */
[----:B------:R-:W-:Y:S01]  /*4dc0*/  IMAD.MOV.U32 R44, RZ, RZ, R24 ;  /* 0x000000ffff2c7224 */ /* 0x000fe200078e0018 */
[----:B------:R-:W-:Y:S02]  /*4dd0*/  SEL R19, R20, R19, P2 ;  /* 0x0000001314137207 */ /* 0x000fe40001000000 */
[----:B------:R-:W-:Y:S02]  /*4de0*/  SEL R22, R22, R29, P2 ;  /* 0x0000001d16167207 */ /* 0x000fe40001000000 */
[----:B------:R-:W-:-:S02]  /*4df0*/  IADD3 R20, P1, R31, 0x1, RZ ;  /* 0x000000011f147810 */ /* 0x000fc40007f3e0ff */
[----:B------:R-:W-:Y:S01]  /*4e00*/  ISETP.GE.U32.AND.EX P0, PT, R19, R45, PT, P0 ;  /* 0x0000002d1300720c */ /* 0x000fe20003f06100 */
[----:B------:R-:W-:Y:S01]  /*4e10*/  IMAD.MOV.U32 R45, RZ, RZ, 0x0 ;  /* 0x00000000ff2d7424 */ /* 0x000fe200078e00ff */
[-C--:B------:R-:W-:Y:S02]  /*4e20*/  IADD3.X R19, RZ, R22.reuse, RZ, P1, !PT ;  /* 0x00000016ff137210 */ /* 0x080fe40000ffe4ff */
[----:B------:R-:W-:Y:S02]  /*4e30*/  SEL R20, R20, R31, P0 ;  /* 0x0000001f14147207 */ /* 0x000fe40000000000 */
[----:B------:R-:W-:Y:S02]  /*4e40*/  SEL R22, R19, R22, P0 ;  /* 0x0000001613167207 */ /* 0x000fe40000000000 */
[----:B------:R-:W-:Y:S02]  /*4e50*/  LOP3.LUT R21, R23, R17, RZ, 0x3c, !PT ;  /* 0x0000001117157212 */ /* 0x000fe400078e3cff */
[----:B------:R-:W-:-:S02]  /*4e60*/  IADD3 R19, P1, RZ, -R20, RZ ;  /* 0x80000014ff137210 */ /* 0x000fc40007f3e0ff */
[----:B------:R-:W-:Y:S02]  /*4e70*/  ISETP.GE.AND P2, PT, R21, RZ, PT ;  /* 0x000000ff1500720c */ /* 0x000fe40003f46270 */
[----:B------:R-:W-:Y:S01]  /*4e80*/  ISETP.NE.U32.AND P0, PT, R26, RZ, PT ;  /* 0x000000ff1a00720c */ /* 0x000fe20003f05070 */
[----:B------:R-:W-:Y:S01]  /*4e90*/  IMAD.X R21, RZ, RZ, ~R22, P1 ;  /* 0x000000ffff157224 */ /* 0x000fe200008e0e16 */
[----:B------:R-:W-:Y:S02]  /*4ea0*/  SEL R19, R19, R20, !P2 ;  /* 0x0000001413137207 */ /* 0x000fe40005000000 */
[----:B------:R-:W-:Y:S02]  /*4eb0*/  ISETP.NE.AND.EX P0, PT, R23, RZ, PT, P0 ;  /* 0x000000ff1700720c */ /* 0x000fe40003f05300 */
[----:B------:R-:W-:Y:S02]  /*4ec0*/  SEL R21, R21, R22, !P2 ;  /* 0x0000001615157207 */ /* 0x000fe40005000000 */
[----:B------:R-:W-:-:S02]  /*4ed0*/  SEL R20, R19, 0xffffffff, P0 ;  /* 0xffffffff13147807 */ /* 0x000fc40000000000 */
[----:B------:R-:W-:Y:S01]  /*4ee0*/  SEL R21, R21, 0xffffffff, P0 ;  /* 0xffffffff15157807 */ /* 0x000fe20000000000 */
[----:B------:R-:W-:Y:S06]  /*4ef0*/  RET.REL.NODEC R44 `(_ZN5flash32flash_fwd_splitkv_combine_kernelI23Flash_fwd_kernel_traitsILi96ELi64ELi128ELi4ELb0ELb0EN7cutlass10bfloat16_tE19Flash_kernel_traitsILi96ELi64ELi128ELi4ES3_EELi16ELi5ELb0EEEvNS_16Flash_fwd_paramsE) ;  /* 0xffffb1002c007950 */ /* 0x000fec0003c3ffff */
.L_x_137:
        /* <DEDUP_REMOVED lines=16> */
.L_x_6262:


//--------------------- .text._ZN5flash32flash_fwd_splitkv_combine_kernelI23Flash_fwd_kernel_traitsILi96ELi64ELi128ELi4ELb0ELb0EN7cutlass10bfloat16_tE19Flash_kernel_traitsILi96ELi64ELi128ELi4ES3_EELi16ELi4ELb0EEEvNS_16Flash_fwd_paramsE --------------------------
	.section	.text._ZN5flash32flash_fwd_splitkv_combine_kernelI23Flash_fwd_kernel_traitsILi96ELi64ELi128ELi4ELb0ELb0EN7cutlass10bfloat16_tE19Flash_kernel_traitsILi96ELi64ELi128ELi4ES3_EELi16ELi4ELb0EEEvNS_16Flash_fwd_paramsE,"ax",@progbits
	.sectioninfo	@"SHI_REGISTERS=62"
	.align	128
        .global         _ZN5flash32flash_fwd_splitkv_combine_kernelI23Flash_fwd_kernel_traitsILi96ELi64ELi128ELi4ELb0ELb0EN7cutlass10bfloat16_tE19Flash_kernel_traitsILi96ELi64ELi128ELi4ES3_EELi16ELi4ELb0EEEvNS_16Flash_fwd_paramsE
        .type           _ZN5flash32flash_fwd_splitkv_combine_kernelI23Flash_fwd_kernel_traitsILi96ELi64ELi128ELi4ELb0ELb0EN7cutlass10bfloat16_tE19Flash_kernel_traitsILi96ELi64ELi128ELi4ES3_EELi16ELi4ELb0EEEvNS_16Flash_fwd_paramsE,@function
        .size           _ZN5flash32flash_fwd_splitkv_combine_kernelI23Flash_fwd_kernel_traitsILi96ELi64ELi128ELi4ELb0ELb0EN7cutlass10bfloat16_tE19Flash_kernel_traitsILi96ELi64ELi128ELi4ES3_EELi16ELi4ELb0EEEvNS_16Flash_fwd_paramsE,(.L_x_6263 - _ZN5flash32flash_fwd_splitkv_combine_kernelI23Flash_fwd_kernel_traitsILi96ELi64ELi128ELi4ELb0ELb0EN7cutlass10bfloat16_tE19Flash_kernel_traitsILi96ELi64ELi128ELi4ES3_EELi16ELi4ELb0EEEvNS_16Flash_fwd_paramsE)
        .other          _ZN5flash32flash_fwd_splitkv_combine_kernelI23Flash_fwd_kernel_traitsILi96ELi64ELi128ELi4ELb0ELb0EN7cutlass10bfloat16_tE19Flash_kernel_traitsILi96ELi64ELi128ELi4ES3_EELi16ELi4ELb0EEEvNS_16Flash_fwd_paramsE,@"STO_CUDA_ENTRY STV_DEFAULT"
_ZN5flash32flash_fwd_splitkv_combine_kernelI23Flash_fwd_kernel_traitsILi96ELi64ELi128ELi4ELb0ELb0EN7cutlass10bfloat16_tE19Flash_kernel_traitsILi96ELi64ELi128ELi4ES3_EELi16ELi4ELb0EEEvNS_16Flash_fwd_paramsE:
.text._ZN5flash32flash_fwd_splitkv_combine_kernelI23Flash_fwd_kernel_traitsILi96ELi64ELi128ELi4ELb0ELb0EN7cutlass10bfloat16_tE19Flash_kernel_traitsILi96ELi64ELi128ELi4ES3_EELi16ELi4ELb0EEEvNS_16Flash_fwd_paramsE:
        /* <DEDUP_REMOVED lines=23> */
[----:B------:R-:W-:Y:S05]  /*0170*/  CALL.REL.NOINC `($__internal_3_$__cuda_sm20_div_s64) ;  /* 0x000044d000007944 */ /* 0x000fea0003c00000 */
[----:B------:R-:W-:Y:S05]  /*0180*/  BRA `(.L_x_139) ;  /* 0x0000013000007947 */ /* 0x000fea0003800000 */
.L_x_138:
        /* <DEDUP_REMOVED lines=19> */
.L_x_139:
        /* <DEDUP_REMOVED lines=11> */
[----:B------:R-:W-:Y:S05]  /*0370*/  CALL.REL.NOINC `($__internal_3_$__cuda_sm20_div_s64) ;  /* 0x000042d000007944 */ /* 0x000fea0003c00000 */
[----:B------:R-:W-:Y:S02]  /*0380*/  MOV R8, R20 ;  /* 0x0000001400087202 */ /* 0x000fe40000000f00 */
[----:B------:R-:W-:Y:S01]  /*0390*/  MOV R9, R21 ;  /* 0x0000001500097202 */ /* 0x000fe20000000f00 */
[----:B------:R-:W-:Y:S05]  /*03a0*/  BRA `(.L_x_142) ;  /* 0x0000013000007947 */ /* 0x000fea0003800000 */
.L_x_141:
        /* <DEDUP_REMOVED lines=19> */
.L_x_142:
[----:B------:R-:W-:Y:S05]  /*04e0*/  BSYNC B0 ;  /* 0x0000000000007941 */ /* 0x000fea0003800000 */
.L_x_140:
[----:B------:R-:W-:Y:S01]  /*04f0*/  IABS R7, c[0x0][0x214] ;  /* 0x0000850000077a13 */ /* 0x000fe20000000000 */
[----:B------:R-:W-:Y:S01]  /*0500*/  ULDC UR6, c[0x0][0x214] ;  /* 0x0000850000067ab9 */ /* 0x000fe20000000800 */
[----:B------:R-:W-:Y:S01]  /*0510*/  BSSY B0, `(.L_x_143) ;  /* 0x000003b000007945 */ /* 0x000fe20003800000 */
[----:B------:R-:W-:Y:S01]  /*0520*/  UIADD3 UR6, UR6, -0x1, URZ ;  /* 0xffffffff06067890 */ /* 0x000fe2000fffe03f */
[----:B------:R-:W0:Y:S05]  /*0530*/  I2F.RP R6, R7 ;  /* 0x0000000700067306 */ /* 0x000e2a0000209400 */
[----:B------:R-:W-:-:S04]  /*0540*/  IADD3 R2, R7, UR6, RZ ;  /* 0x0000000607027c10 */ /* 0x000fc8000fffe0ff */
[----:B------:R-:W-:Y:S01]  /*0550*/  IABS R3, R2 ;  /* 0x0000000200037213 */ /* 0x000fe20000000000 */
        /* <DEDUP_REMOVED lines=9> */
[----:B------:R-:W-:Y:S01]  /*05f0*/  IMAD R4, R7, R4, R3 ;  /* 0x0000000407047224 */ /* 0x000fe200078e0203 */
[----:B------:R-:W-:-:S04]  /*0600*/  LOP3.LUT R3, R2, R7, RZ, 0x3c, !PT ;  /* 0x0000000702037212 */ /* 0x000fc800078e3cff */
[----:B------:R-:W-:Y:S02]  /*0610*/  ISETP.GT.U32.AND P1, PT, R7, R4, PT ;  /* 0x000000040700720c */ /* 0x000fe40003f24070 */
[----:B------:R-:W-:-:S11]  /*0620*/  ISETP.GE.AND P0, PT, R3, RZ, PT ;  /* 0x000000ff0300720c */ /* 0x000fd60003f06270 */
[----:B------:R-:W-:Y:S01]  /*0630*/  @!P1 IMAD.IADD R4, R4, 0x1, -R7 ;  /* 0x0000000104049824 */ /* 0x000fe200078e0a07 */
[----:B------:R-:W-:Y:S02]  /*0640*/  @!P1 IADD3 R6, R6, 0x1, RZ ;  /* 0x0000000106069810 */ /* 0x000fe40007ffe0ff */
[----:B------:R-:W-:Y:S02]  /*0650*/  ISETP.NE.AND P1, PT, RZ, c[0x0][0x214], PT ;  /* 0x00008500ff007a0c */ /* 0x000fe40003f25270 */
[----:B------:R-:W-:-:S13]  /*0660*/  ISETP.GE.U32.AND P2, PT, R4, R7, PT ;  /* 0x000000070400720c */ /* 0x000fda0003f46070 */
[----:B------:R-:W-:-:S05]  /*0670*/  @P2 IADD3 R6, R6, 0x1, RZ ;  /* 0x0000000106062810 */ /* 0x000fca0007ffe0ff */
[----:B------:R-:W-:Y:S01]  /*0680*/  @!P0 IMAD.MOV R6, RZ, RZ, -R6 ;  /* 0x000000ffff068224 */ /* 0x000fe200078e0a06 */
[----:B------:R-:W-:-:S04]  /*0690*/  @!P1 LOP3.LUT R6, RZ, R7, RZ, 0x33, !PT ;  /* 0x00000007ff069212 */ /* 0x000fc800078e33ff */
[----:B------:R-:W-:Y:S02]  /*06a0*/  ISETP.LT.U32.AND P0, PT, R26, R6, PT ;  /* 0x000000061a00720c */ /* 0x000fe40003f01070 */
[----:B------:R-:W-:-:S04]  /*06b0*/  SHF.R.S32.HI R14, RZ, 0x1f, R6 ;  /* 0x0000001fff0e7819 */ /* 0x000fc80000011406 */
[----:B------:R-:W-:-:S04]  /*06c0*/  ISETP.LT.AND.EX P0, PT, R25, R14, PT, P0 ;  /* 0x0000000e1900720c */ /* 0x000fc80003f01300 */
[C---:B------:R-:W-:Y:S02]  /*06d0*/  SEL R14, R25.reuse, R14, P0 ;  /* 0x0000000e190e7207 */ /* 0x040fe40000000000 */
[----:B------:R-:W-:Y:S02]  /*06e0*/  SEL R16, R26, R6, P0 ;  /* 0x000000061a107207 */ /* 0x000fe40000000000 */
        /* <DEDUP_REMOVED lines=10> */
.L_x_144:
        /* <DEDUP_REMOVED lines=19> */
.L_x_145:
[----:B------:R-:W-:Y:S05]  /*08c0*/  BSYNC B0 ;  /* 0x0000000000007941 */ /* 0x000fea0003800000 */
.L_x_143:
[----:B------:R-:W-:Y:S01]  /*08d0*/  IABS R6, c[0x0][0x214] ;  /* 0x0000850000067a13 */ /* 0x000fe20000000000 */
[----:B------:R-:W-:Y:S01]  /*08e0*/  ULDC UR4, c[0x0][0x214] ;  /* 0x0000850000047ab9 */ /* 0x000fe20000000800 */
[----:B------:R-:W-:Y:S01]  /*08f0*/  BSSY B0, `(.L_x_146) ;  /* 0x000005e000007945 */ /* 0x000fe20003800000 */
[----:B------:R-:W-:Y:S01]  /*0900*/  UISETP.LT.AND UP0, UPT, URZ, UR4, UPT ;  /* 0x000000043f00728c */ /* 0x000fe2000bf01270 */
[----:B------:R-:W0:Y:S01]  /*0910*/  I2F.RP R12, R6 ;  /* 0x00000006000c7306 */ /* 0x000e220000209400 */
[----:B------:R-:W-:Y:S02]  /*0920*/  USHF.R.S32.HI UR5, URZ, 0x1f, UR4 ;  /* 0x0000001f3f057899 */ /* 0x000fe40008011404 */
[----:B------:R-:W-:-:S07]  /*0930*/  ULEA.HI.SX32 UR4, UR4, 0x1, 0x1 ;  /* 0x0000000104047891 */ /* 0x000fce000f8f0a3f */
[----:B------:R-:W-:Y:S01]  /*0940*/  @!UP0 UIADD3 UR4, UR5, URZ, URZ ;  /* 0x0000003f05048290 */ /* 0x000fe2000fffe03f */
[----:B0-----:R-:W0:Y:S02]  /*0950*/  MUFU.RCP R10, R12 ;  /* 0x0000000c000a7308 */ /* 0x001e240000001000 */
[----:B0-----:R-:W-:-:S06]  /*0960*/  IADD3 R10, R10, 0xffffffe, RZ ;  /* 0x0ffffffe0a0a7810 */ /* 0x001fcc0007ffe0ff */
[----:B------:R-:W0:Y:S02]  /*0970*/  F2I.FTZ.U32.TRUNC.NTZ R11, R10 ;  /* 0x0000000a000b7305 */ /* 0x000e24000021f000 */
[--C-:B0-----:R-:W-:Y:S02]  /*0980*/  IMAD.MOV R3, RZ, RZ, -R11.reuse ;  /* 0x000000ffff037224 */ /* 0x101fe400078e0a0b */
[----:B------:R-:W-:Y:S02]  /*0990*/  IMAD.MOV.U32 R10, RZ, RZ, RZ ;  /* 0x000000ffff0a7224 */ /* 0x000fe400078e00ff */
[----:B------:R-:W-:Y:S01]  /*09a0*/  IMAD R4, R3, R6, RZ ;  /* 0x0000000603047224 */ /* 0x000fe200078e02ff */
[----:B------:R-:W-:Y:S02]  /*09b0*/  IABS R3, R2 ;  /* 0x0000000200037213 */ /* 0x000fe40000000000 */
[----:B------:R-:W-:Y:S01]  /*09c0*/  LOP3.LUT R2, R2, c[0x0][0x214], RZ, 0x3c, !PT ;  /* 0x0000850002027a12 */ /* 0x000fe200078e3cff */
[----:B------:R-:W-:-:S03]  /*09d0*/  IMAD.HI.U32 R4, R11, R4, R10 ;  /* 0x000000040b047227 */ /* 0x000fc600078e000a */
[----:B------:R-:W-:Y:S01]  /*09e0*/  ISETP.GE.AND P2, PT, R2, RZ, PT ;  /* 0x000000ff0200720c */ /* 0x000fe20003f46270 */
[----:B------:R-:W-:Y:S02]  /*09f0*/  IMAD.MOV.U32 R7, RZ, RZ, R3 ;  /* 0x000000ffff077224 */ /* 0x000fe400078e0003 */
[----:B------:R-:W-:Y:S02]  /*0a00*/  IMAD.MOV.U32 R2, RZ, RZ, c[0x0][0x1c0] ;  /* 0x00007000ff027624 */ /* 0x000fe400078e00ff */
        /* <DEDUP_REMOVED lines=8> */
[C---:B------:R-:W-:Y:S01]  /*0a90*/  IADD3 R6, R2.reuse, -0x1, RZ ;  /* 0xffffffff02067810 */ /* 0x040fe20007ffe0ff */
[----:B------:R-:W-:-:S10]  /*0aa0*/  IMAD R2, R2, c[0x0][0x214], RZ ;  /* 0x0000850002027a24 */ /* 0x000fd400078e02ff */
[----:B------:R-:W-:-:S05]  /*0ab0*/  @P0 IADD3 R4, R4, 0x1, RZ ;  /* 0x0000000104040810 */ /* 0x000fca0007ffe0ff */
[----:B------:R-:W-:Y:S01]  /*0ac0*/  @!P2 IMAD.MOV R4, RZ, RZ, -R4 ;  /* 0x000000ffff04a224 */ /* 0x000fe200078e0a04 */
[----:B------:R-:W-:-:S05]  /*0ad0*/  @!P1 LOP3.LUT R4, RZ, c[0x0][0x214], RZ, 0x33, !PT ;  /* 0x00008500ff049a12 */ /* 0x000fca00078e33ff */
[----:B------:R-:W-:-:S05]  /*0ae0*/  IMAD R3, R4, UR4, RZ ;  /* 0x0000000404037c24 */ /* 0x000fca000f8e02ff */
[-C--:B------:R-:W-:Y:S02]  /*0af0*/  IABS R13, R3.reuse ;  /* 0x00000003000d7213 */ /* 0x080fe40000000000 */
[----:B------:R-:W-:Y:S02]  /*0b00*/  IABS R7, R3 ;  /* 0x0000000300077213 */ /* 0x000fe40000000000 */
[----:B------:R-:W0:Y:S01]  /*0b10*/  I2F.RP R12, R13 ;  /* 0x0000000d000c7306 */ /* 0x000e220000209400 */
[----:B------:R-:W-:Y:S02]  /*0b20*/  IMAD.IADD R4, R6, 0x1, R13 ;  /* 0x0000000106047824 */ /* 0x000fe400078e020d */
[----:B------:R-:W-:-:S05]  /*0b30*/  IMAD.MOV R7, RZ, RZ, -R7 ;  /* 0x000000ffff077224 */ /* 0x000fca00078e0a07 */
[----:B0-----:R-:W0:Y:S02]  /*0b40*/  MUFU.RCP R18, R12 ;  /* 0x0000000c00127308 */ /* 0x001e240000001000 */
[----:B0-----:R-:W-:-:S06]  /*0b50*/  IADD3 R18, R18, 0xffffffe, RZ ;  /* 0x0ffffffe12127810 */ /* 0x001fcc0007ffe0ff */
[----:B------:R-:W0:Y:S02]  /*0b60*/  F2I.FTZ.U32.TRUNC.NTZ R19, R18 ;  /* 0x0000001200137305 */ /* 0x000e24000021f000 */
[----:B0-----:R-:W-:Y:S02]  /*0b70*/  IMAD.MOV R10, RZ, RZ, -R19 ;  /* 0x000000ffff0a7224 */ /* 0x001fe400078e0a13 */
[----:B------:R-:W-:Y:S02]  /*0b80*/  IMAD.MOV.U32 R18, RZ, RZ, RZ ;  /* 0x000000ffff127224 */ /* 0x000fe400078e00ff */
[----:B------:R-:W-:Y:S01]  /*0b90*/  IMAD R11, R10, R13, RZ ;  /* 0x0000000d0a0b7224 */ /* 0x000fe200078e02ff */
[----:B------:R-:W-:-:S03]  /*0ba0*/  IABS R10, R4 ;  /* 0x00000004000a7213 */ /* 0x000fc60000000000 */
[----:B------:R-:W-:-:S06]  /*0bb0*/  IMAD.HI.U32 R11, R19, R11, R18 ;  /* 0x0000000b130b7227 */ /* 0x000fcc00078e0012 */
[----:B------:R-:W-:-:S04]  /*0bc0*/  IMAD.HI.U32 R11, R11, R10, RZ ;  /* 0x0000000a0b0b7227 */ /* 0x000fc800078e00ff */
[----:B------:R-:W-:Y:S01]  /*0bd0*/  IMAD R10, R11, R7, R10 ;  /* 0x000000070b0a7224 */ /* 0x000fe200078e020a */
[----:B------:R-:W-:-:S04]  /*0be0*/  LOP3.LUT R7, R4, R13, RZ, 0x3c, !PT ;  /* 0x0000000d04077212 */ /* 0x000fc800078e3cff */
[----:B------:R-:W-:Y:S02]  /*0bf0*/  ISETP.GT.U32.AND P1, PT, R13, R10, PT ;  /* 0x0000000a0d00720c */ /* 0x000fe40003f24070 */
[----:B------:R-:W-:-:S11]  /*0c00*/  ISETP.GE.AND P0, PT, R7, RZ, PT ;  /* 0x000000ff0700720c */ /* 0x000fd60003f06270 */
[----:B------:R-:W-:Y:S01]  /*0c10*/  @!P1 IMAD.IADD R10, R10, 0x1, -R13 ;  /* 0x000000010a0a9824 */ /* 0x000fe200078e0a0d */
[----:B------:R-:W-:Y:S02]  /*0c20*/  @!P1 IADD3 R11, R11, 0x1, RZ ;  /* 0x000000010b0b9810 */ /* 0x000fe40007ffe0ff */
[----:B------:R-:W-:Y:S02]  /*0c30*/  ISETP.NE.AND P1, PT, R3, RZ, PT ;  /* 0x000000ff0300720c */ /* 0x000fe40003f25270 */
[----:B------:R-:W-:-:S13]  /*0c40*/  ISETP.GE.U32.AND P2, PT, R10, R13, PT ;  /* 0x0000000d0a00720c */ /* 0x000fda0003f46070 */
[----:B------:R-:W-:-:S05]  /*0c50*/  @P2 IADD3 R11, R11, 0x1, RZ ;  /* 0x000000010b0b2810 */ /* 0x000fca0007ffe0ff */
[----:B------:R-:W-:-:S04]  /*0c60*/  IMAD.MOV.U32 R7, RZ, RZ, R11 ;  /* 0x000000ffff077224 */ /* 0x000fc800078e000b */
        /* <DEDUP_REMOVED lines=16> */
[----:B------:R-:W-:Y:S02]  /*0d70*/  MOV R40, R20 ;  /* 0x0000001400287202 */ /* 0x000fe40000000f00 */
[----:B------:R-:W-:Y:S01]  /*0d80*/  MOV R41, R21 ;  /* 0x0000001500297202 */ /* 0x000fe20000000f00 */
[----:B------:R-:W-:Y:S05]  /*0d90*/  BRA `(.L_x_148) ;  /* 0x0000013000007947 */ /* 0x000fea0003800000 */
.L_x_147:
        /* <DEDUP_REMOVED lines=19> */
.L_x_148:
[----:B------:R-:W-:Y:S05]  /*0ed0*/  BSYNC B0 ;  /* 0x0000000000007941 */ /* 0x000fea0003800000 */
.L_x_146:
[-C--:B------:R-:W-:Y:S01]  /*0ee0*/  IABS R18, R2.reuse ;  /* 0x0000000200127213 */ /* 0x080fe20000000000 */
[----:B------:R-:W-:Y:S01]  /*0ef0*/  BSSY B0, `(.L_x_149) ;  /* 0x000003b000007945 */ /* 0x000fe20003800000 */
[----:B------:R-:W-:Y:S02]  /*0f00*/  IABS R10, R2 ;  /* 0x00000002000a7213 */ /* 0x000fe40000000000 */
[----:B------:R-:W0:Y:S01]  /*0f10*/  I2F.RP R17, R18 ;  /* 0x0000001200117306 */ /* 0x000e220000209400 */
[----:B------:R-:W-:Y:S02]  /*0f20*/  IADD3 R7, R18, UR6, RZ ;  /* 0x0000000612077c10 */ /* 0x000fe4000fffe0ff */
[----:B------:R-:W-:Y:S02]  /*0f30*/  IMAD.MOV R10, RZ, RZ, -R10 ;  /* 0x000000ffff0a7224 */ /* 0x000fe400078e0a0a */
[----:B------:R-:W-:-:S03]  /*0f40*/  IABS R11, R7 ;  /* 0x00000007000b7213 */ /* 0x000fc60000000000 */
        /* <DEDUP_REMOVED lines=17> */
[----:B------:R-:W-:Y:S01]  /*1060*/  @!P0 IMAD.MOV R15, RZ, RZ, -R15 ;  /* 0x000000ffff0f8224 */ /* 0x000fe200078e0a0f */
[----:B------:R-:W-:-:S04]  /*1070*/  @!P1 LOP3.LUT R15, RZ, R18, RZ, 0x33, !PT ;  /* 0x00000012ff0f9212 */ /* 0x000fc800078e33ff */
[----:B------:R-:W-:Y:S02]  /*1080*/  ISETP.LT.U32.AND P0, PT, R8, R15, PT ;  /* 0x0000000f0800720c */ /* 0x000fe40003f01070 */
[----:B------:R-:W-:-:S04]  /*1090*/  SHF.R.S32.HI R11, RZ, 0x1f, R15 ;  /* 0x0000001fff0b7819 */ /* 0x000fc8000001140f */
[----:B------:R-:W-:-:S04]  /*10a0*/  ISETP.LT.AND.EX P0, PT, R9, R11, PT, P0 ;  /* 0x0000000b0900720c */ /* 0x000fc80003f01300 */
[----:B------:R-:W-:-:S04]  /*10b0*/  SEL R10, R9, R11, P0 ;  /* 0x0000000b090a7207 */ /* 0x000fc80000000000 */
[----:B------:R-:W-:-:S04]  /*10c0*/  LOP3.LUT R11, R9, R10, RZ, 0xfc, !PT ;  /* 0x0000000a090b7212 */ /* 0x000fc800078efcff */
[----:B------:R-:W-:Y:S02]  /*10d0*/  ISETP.NE.U32.AND P1, PT, R11, RZ, PT ;  /* 0x000000ff0b00720c */ /* 0x000fe40003f25070 */
[----:B------:R-:W-:-:S11]  /*10e0*/  SEL R11, R8, R15, P0 ;  /* 0x0000000f080b7207 */ /* 0x000fd60000000000 */
        /* <DEDUP_REMOVED lines=8> */
.L_x_150:
        /* <DEDUP_REMOVED lines=19> */
.L_x_151:
[----:B------:R-:W-:Y:S05]  /*12a0*/  BSYNC B0 ;  /* 0x0000000000007941 */ /* 0x000fea0003800000 */
.L_x_149:
[----:B------:R-:W0:Y:S01]  /*12b0*/  S2R R8, SR_TID.X ;  /* 0x0000000000087919 */ /* 0x000e220000002100 */
[----:B------:R-:W-:Y:S01]  /*12c0*/  IADD3 R19, P0, R28, -UR8, RZ ;  /* 0x800000081c137c10 */ /* 0x000fe2000ff1e0ff */
[----:B------:R-:W-:Y:S01]  /*12d0*/  ULDC.64 UR10, c[0x0][0x118] ;  /* 0x00004600000a7ab9 */ /* 0x000fe20000000a00 */
[----:B0-----:R-:W-:-:S04]  /*12e0*/  SHF.R.S32.HI R15, RZ, 0x1f, R8 ;  /* 0x0000001fff0f7819 */ /* 0x001fc80000011408 */
[----:B------:R-:W-:-:S04]  /*12f0*/  LEA.HI R17, R15, R8, RZ, 0x4 ;  /* 0x000000080f117211 */ /* 0x000fc800078f20ff */
[----:B------:R-:W-:Y:S02]  /*1300*/  LOP3.LUT R9, R17, 0xfffffff0, RZ, 0xc0, !PT ;  /* 0xfffffff011097812 */ /* 0x000fe400078ec0ff */
[----:B------:R-:W-:-:S03]  /*1310*/  SHF.R.S32.HI R17, RZ, 0x4, R17 ;  /* 0x00000004ff117819 */ /* 0x000fc60000011411 */
[----:B------:R-:W-:Y:S01]  /*1320*/  IMAD.IADD R26, R8, 0x1, -R9 ;  /* 0x00000001081a7824 */ /* 0x000fe200078e0a09 */
[----:B------:R-:W-:-:S04]  /*1330*/  IADD3.X R9, R5, ~UR7, RZ, P0, !PT ;  /* 0x8000000705097c10 */ /* 0x000fc800087fe4ff */
[----:B------:R-:W-:Y:S02]  /*1340*/  ISETP.GT.U32.AND P2, PT, R19, R26, PT ;  /* 0x0000001a1300720c */ /* 0x000fe40003f44070 */
[----:B------:R-:W-:Y:S02]  /*1350*/  SHF.R.S32.HI R18, RZ, 0x1f, R26 ;  /* 0x0000001fff127819 */ /* 0x000fe4000001141a */
[----:B------:R-:W-:Y:S02]  /*1360*/  IADD3 R22, P0, R26, UR8, RZ ;  /* 0x000000081a167c10 */ /* 0x000fe4000ff1e0ff */
[----:B------:R-:W-:Y:S02]  /*1370*/  ISETP.GT.AND.EX P2, PT, R9, R18, PT, P2 ;  /* 0x000000120900720c */ /* 0x000fe40003f44320 */
[C---:B------:R-:W-:Y:S02]  /*1380*/  IADD3 R9, R17.reuse, 0x8, RZ ;  /* 0x0000000811097810 */ /* 0x040fe40007ffe0ff */
[----:B------:R-:W-:-:S02]  /*1390*/  ISETP.GE.OR P3, PT, R17, c[0x0][0x314], !P2 ;  /* 0x0000c50011007a0c */ /* 0x000fc40005766670 */
[----:B------:R-:W-:Y:S02]  /*13a0*/  ISETP.GE.OR P2, PT, R9, c[0x0][0x314], !P2 ;  /* 0x0000c50009007a0c */ /* 0x000fe40005746670 */
[----:B------:R-:W-:-:S09]  /*13b0*/  IADD3.X R23, R18, UR7, RZ, P0, !PT ;  /* 0x0000000712177c10 */ /* 0x000fd200087fe4ff */
[----:B------:R-:W-:Y:S02]  /*13c0*/  @!P3 SHF.R.S32.HI R25, RZ, 0x1f, R17 ;  /* 0x0000001fff19b819 */ /* 0x000fe40000011411 */
[----:B------:R-:W-:-:S03]  /*13d0*/  @!P2 SHF.R.S32.HI R19, RZ, 0x1f, R9 ;  /* 0x0000001fff13a819 */ /* 0x000fc60000011409 */
[-C--:B------:R-:W-:Y:S02]  /*13e0*/  @!P3 IMAD R18, R25, R28.reuse, RZ ;  /* 0x0000001c1912b224 */ /* 0x080fe400078e02ff */
[----:B------:R-:W-:Y:S02]  /*13f0*/  @!P2 IMAD R30, R19, R28, RZ ;  /* 0x0000001c131ea224 */ /* 0x000fe400078e02ff */
[----:B------:R-:W-:-:S04]  /*1400*/  @!P3 IMAD.WIDE.U32 R24, R28, R17, R22 ;  /* 0x000000111c18b225 */ /* 0x000fc800078e0016 */
[----:B------:R-:W-:Y:S01]  /*1410*/  @!P2 IMAD.WIDE.U32 R22, R28, R9, R22 ;  /* 0x000000091c16a225 */ /* 0x000fe200078e0016 */
[----:B------:R-:W-:-:S03]  /*1420*/  @!P3 LEA R32, P1, R24, c[0x0][0x208], 0x2 ;  /* 0x000082001820ba11 */ /* 0x000fc600078210ff */
[-C--:B------:R-:W-:Y:S02]  /*1430*/  @!P3 IMAD R18, R17, R5.reuse, R18 ;  /* 0x000000051112b224 */ /* 0x080fe400078e0212 */
[----:B------:R-:W-:Y:S01]  /*1440*/  @!P2 IMAD R9, R9, R5, R30 ;  /* 0x000000050909a224 */ /* 0x000fe200078e021e */
[----:B------:R-:W-:Y:S01]  /*1450*/  @!P2 LEA R30, P0, R22, c[0x0][0x208], 0x2 ;  /* 0x00008200161eaa11 */ /* 0x000fe200078010ff */
[----:B------:R-:W-:Y:S02]  /*1460*/  @!P3 IMAD.IADD R18, R25, 0x1, R18 ;  /* 0x000000011912b824 */ /* 0x000fe400078e0212 */
[----:B------:R-:W-:-:S03]  /*1470*/  @!P2 IMAD.IADD R9, R23, 0x1, R9 ;  /* 0x000000011709a824 */ /* 0x000fc600078e0209 */
[----:B------:R-:W-:Y:S01]  /*1480*/  @!P3 LEA.HI.X R33, R24, c[0x0][0x20c], R18, 0x2, P1 ;  /* 0x000083001821ba11 */ /* 0x000fe200008f1412 */
[----:B------:R-:W-:Y:S01]  /*1490*/  IMAD.MOV.U32 R24, RZ, RZ, -0x800000 ;  /* 0xff800000ff187424 */ /* 0x000fe200078e00ff */
[----:B------:R-:W-:Y:S01]  /*14a0*/  @!P2 LEA.HI.X R31, R22, c[0x0][0x20c], R9, 0x2, P0 ;  /* 0x00008300161faa11 */ /* 0x000fe200000f1409 */
[----:B------:R-:W-:-:S04]  /*14b0*/  IMAD.MOV.U32 R22, RZ, RZ, -0x800000 ;  /* 0xff800000ff167424 */ /* 0x000fc800078e00ff */
[----:B------:R0:W2:Y:S04]  /*14c0*/  @!P2 LDG.E R24, [R30.64] ;  /* 0x0000000a1e18a981 */ /* 0x0000a8000c1e1900 */
[----:B------:R1:W3:Y:S01]  /*14d0*/  @!P3 LDG.E R22, [R32.64] ;  /* 0x0000000a2016b981 */ /* 0x0002e2000c1e1900 */
[C---:B------:R-:W-:Y:S02]  /*14e0*/  ISETP.GT.AND P0, PT, R8.reuse, 0xff, PT ;  /* 0x000000ff0800780c */ /* 0x040fe40003f04270 */
[----:B------:R-:W-:Y:S01]  /*14f0*/  ISETP.GT.AND P2, PT, R8, 0x7f, PT ;  /* 0x0000007f0800780c */ /* 0x000fe20003f44270 */
[----:B------:R-:W-:Y:S01]  /*1500*/  IMAD R17, R17, 0x11, R26 ;  /* 0x0000001111117824 */ /* 0x000fe200078e021a */
[----:B------:R-:W-:Y:S02]  /*1510*/  IABS R18, c[0x0][0x214] ;  /* 0x0000850000127a13 */ /* 0x000fe40000000000 */
[----:B------:R-:W-:-:S02]  /*1520*/  LEA.HI R15, R15, R8, RZ, 0x3 ;  /* 0x000000080f0f7211 */ /* 0x000fc400078f18ff */
[----:B------:R-:W4:Y:S02]  /*1530*/  I2F.RP R9, R18 ;  /* 0x0000001200097306 */ /* 0x000f240000209400 */
[----:B------:R-:W-:Y:S02]  /*1540*/  LOP3.LUT R19, R15, 0xfffffff8, RZ, 0xc0, !PT ;  /* 0xfffffff80f137812 */ /* 0x000fe400078ec0ff */
[----:B------:R-:W-:-:S03]  /*1550*/  SHF.R.S32.HI R15, RZ, 0x3, R15 ;  /* 0x00000003ff0f7819 */ /* 0x000fc6000001140f */
[----:B------:R-:W-:Y:S02]  /*1560*/  IMAD.IADD R36, R8, 0x1, -R19 ;  /* 0x0000000108247824 */ /* 0x000fe400078e0a13 */
[----:B------:R-:W-:Y:S02]  /*1570*/  IMAD.MOV.U32 R34, RZ, RZ, -0x800000 ;  /* 0xff800000ff227424 */ /* 0x000fe400078e00ff */
[----:B------:R-:W-:Y:S02]  /*1580*/  IMAD R27, R36, 0x11, R15 ;  /* 0x00000011241b7824 */ /* 0x000fe400078e020f */
[----:B-1----:R-:W-:Y:S01]  /*1590*/  IMAD.MOV.U32 R33, RZ, RZ, -0x800000 ;  /* 0xff800000ff217424 */ /* 0x002fe200078e00ff */
[----:B----4-:R-:W0:Y:S02]  /*15a0*/  MUFU.RCP R9, R9 ;  /* 0x0000000900097308 */ /* 0x010e240000001000 */
[----:B0-----:R-:W-:-:S06]  /*15b0*/  IADD3 R30, R9, 0xffffffe, RZ ;  /* 0x0ffffffe091e7810 */ /* 0x001fcc0007ffe0ff */
[----:B------:R-:W0:Y:S02]  /*15c0*/  F2I.FTZ.U32.TRUNC.NTZ R31, R30 ;  /* 0x0000001e001f7305 */ /* 0x000e24000021f000 */
[----:B0-----:R-:W-:Y:S02]  /*15d0*/  IMAD.MOV R19, RZ, RZ, -R31 ;  /* 0x000000ffff137224 */ /* 0x001fe400078e0a1f */
[----:B------:R-:W-:Y:S02]  /*15e0*/  IMAD.MOV.U32 R30, RZ, RZ, RZ ;  /* 0x000000ffff1e7224 */ /* 0x000fe400078e00ff */
[----:B------:R-:W-:Y:S01]  /*15f0*/  IMAD R19, R19, R18, RZ ;  /* 0x0000001213137224 */ /* 0x000fe200078e02ff */
[----:B------:R-:W-:Y:S02]  /*1600*/  IABS R9, R7 ;  /* 0x0000000700097213 */ /* 0x000fe40000000000 */
[----:B------:R-:W-:Y:S02]  /*1610*/  LOP3.LUT R7, R7, c[0x0][0x214], RZ, 0x3c, !PT ;  /* 0x0000850007077a12 */ /* 0x000fe400078e3cff */
[----:B------:R-:W-:-:S02]  /*1620*/  ISETP.GT.AND P4, PT, R2, RZ, PT ;  /* 0x000000ff0200720c */ /* 0x000fc40003f84270 */
[----:B------:R-:W-:Y:S02]  /*1630*/  ISETP.GE.AND P1, PT, R7, RZ, PT ;  /* 0x000000ff0700720c */ /* 0x000fe40003f26270 */
[----:B------:R-:W-:Y:S02]  /*1640*/  SHF.R.S32.HI R7, RZ, 0x1f, R2 ;  /* 0x0000001fff077819 */ /* 0x000fe40000011402 */
[----:B------:R-:W-:-:S07]  /*1650*/  LEA.HI.SX32 R2, R2, 0x1, 0x1 ;  /* 0x0000000102027811 */ /* 0x000fce00078f0aff */
[----:B------:R-:W-:Y:S01]  /*1660*/  @!P4 IMAD.MOV R2, RZ, RZ, R7 ;  /* 0x000000ffff02c224 */ /* 0x000fe200078e0207 */
[----:B------:R-:W-:Y:S01]  /*1670*/  IABS R7, c[0x0][0x1c0] ;  /* 0x0000700000077a13 */ /* 0x000fe20000000000 */
[----:B--2---:R0:W-:Y:S04]  /*1680*/  @!P2 STS [R17.X4+0x220], R24 ;  /* 0x000220181100a388 */ /* 0x0041e80000004800 */
[----:B---3--:R1:W-:Y:S04]  /*1690*/  @!P0 STS [R17.X4], R22 ;  /* 0x0000001611008388 */ /* 0x0083e80000004800 */
[----:B------:R-:W-:Y:S06]  /*16a0*/  BAR.SYNC.DEFER_BLOCKING 0x0 ;  /* 0x0000000000007b1d */ /* 0x000fec0000010000 */
[----:B------:R-:W-:Y:S04]  /*16b0*/  @!P2 LDS R34, [R27.X4] ;  /* 0x000000001b22a984 */ /* 0x000fe80000004800 */
[----:B------:R-:W2:Y:S01]  /*16c0*/  @!P2 LDS R33, [R27.X4+0x220] ;  /* 0x000220001b21a984 */ /* 0x000ea20000004800 */
[----:B0-----:R-:W-:-:S06]  /*16d0*/  IMAD.HI.U32 R24, R31, R19, R30 ;  /* 0x000000131f187227 */ /* 0x001fcc00078e001e */
[----:B------:R-:W-:-:S04]  /*16e0*/  IMAD.HI.U32 R23, R24, R9, RZ ;  /* 0x0000000918177227 */ /* 0x000fc800078e00ff */
[----:B-1----:R-:W-:Y:S01]  /*16f0*/  IMAD.MOV R17, RZ, RZ, -R23 ;  /* 0x000000ffff117224 */ /* 0x002fe200078e0a17 */
[----:B--2---:R-:W-:-:S05]  /*1700*/  FMNMX.FTZ R22, R34, R33, !PT ;  /* 0x0000002122167209 */ /* 0x004fca0007810000 */
[----:B------:R-:W0:Y:S01]  /*1710*/  SHFL.BFLY PT, R19, R22, 0x4, 0x1f ;  /* 0x0c801f0016137f89 */ /* 0x000e2200000e0000 */
[----:B------:R-:W-:-:S05]  /*1720*/  IMAD R9, R18, R17, R9 ;  /* 0x0000001112097224 */ /* 0x000fca00078e0209 */
[----:B------:R-:W-:Y:S02]  /*1730*/  ISETP.GT.U32.AND P0, PT, R18, R9, PT ;  /* 0x000000091200720c */ /* 0x000fe40003f04070 */
[----:B0-----:R-:W-:-:S05]  /*1740*/  FMNMX.FTZ R24, R22, R19, !PT ;  /* 0x0000001316187209 */ /* 0x001fca0007810000 */
[----:B------:R-:W0:Y:S06]  /*1750*/  SHFL.BFLY PT, R17, R24, 0x2, 0x1f ;  /* 0x0c401f0018117f89 */ /* 0x000e2c00000e0000 */
[----:B------:R-:W-:-:S05]  /*1760*/  @!P0 IMAD.IADD R9, R9, 0x1, -R18 ;  /* 0x0000000109098824 */ /* 0x000fca00078e0a12 */
[----:B------:R-:W-:Y:S02]  /*1770*/  ISETP.GE.U32.AND P3, PT, R9, R18, PT ;  /* 0x000000120900720c */ /* 0x000fe40003f66070 */
[----:B------:R-:W-:Y:S02]  /*1780*/  @!P0 IADD3 R23, R23, 0x1, RZ ;  /* 0x0000000117178810 */ /* 0x000fe40007ffe0ff */
[----:B------:R-:W-:Y:S02]  /*1790*/  ISETP.NE.AND P0, PT, RZ, c[0x0][0x214], PT ;  /* 0x00008500ff007a0c */ /* 0x000fe40003f05270 */
[----:B0-----:R-:W-:-:S05]  /*17a0*/  FMNMX.FTZ R17, R24, R17, !PT ;  /* 0x0000001118117209 */ /* 0x001fca0007810000 */
[----:B------:R-:W0:Y:S02]  /*17b0*/  SHFL.BFLY PT, R18, R17, 0x1, 0x1f ;  /* 0x0c201f0011127f89 */ /* 0x000e2400000e0000 */
[----:B------:R-:W-:-:S05]  /*17c0*/  @P3 IADD3 R23, R23, 0x1, RZ ;  /* 0x0000000117173810 */ /* 0x000fca0007ffe0ff */
[----:B------:R-:W-:Y:S01]  /*17d0*/  @!P1 IMAD.MOV R23, RZ, RZ, -R23 ;  /* 0x000000ffff179224 */ /* 0x000fe200078e0a17 */
[----:B------:R-:W-:-:S05]  /*17e0*/  @!P0 LOP3.LUT R23, RZ, c[0x0][0x214], RZ, 0x33, !PT ;  /* 0x00008500ff178a12 */ /* 0x000fca00078e33ff */
[----:B------:R-:W-:-:S05]  /*17f0*/  IMAD R2, R2, R23, RZ ;  /* 0x0000001702027224 */ /* 0x000fca00078e02ff */
[----:B------:R-:W-:Y:S02]  /*1800*/  IABS R9, R2 ;  /* 0x0000000200097213 */ /* 0x000fe40000000000 */
[----:B0-----:R-:W-:-:S04]  /*1810*/  FMNMX.FTZ R18, R17, R18, !PT ;  /* 0x0000001211127209 */ /* 0x001fc80007810000 */
[C---:B------:R-:W-:Y:S01]  /*1820*/  FSETP.NEU.FTZ.AND P0, PT, R18.reuse, -INF , PT ;  /* 0xff8000001200780b */ /* 0x040fe20003f1d000 */
[----:B------:R-:W0:Y:S03]  /*1830*/  I2F.RP R22, R9 ;  /* 0x0000000900167306 */ /* 0x000e260000209400 */
[----:B------:R-:W-:-:S05]  /*1840*/  FSEL R17, R18, RZ, P0 ;  /* 0x000000ff12117208 */ /* 0x000fca0000000000 */
[C---:B------:R-:W-:Y:S02]  /*1850*/  FADD.FTZ R19, -R17.reuse, R34 ;  /* 0x0000002211137221 */ /* 0x040fe40000010100 */
[----:B------:R-:W-:Y:S02]  /*1860*/  FADD.FTZ R24, -R17, R33 ;  /* 0x0000002111187221 */ /* 0x000fe40000010100 */
[----:B------:R-:W-:Y:S02]  /*1870*/  FMUL.FTZ R19, R19, 1.4426950216293334961 ;  /* 0x3fb8aa3b13137820 */ /* 0x000fe40000410000 */
[----:B------:R-:W-:Y:S01]  /*1880*/  FMUL.FTZ R24, R24, 1.4426950216293334961 ;  /* 0x3fb8aa3b18187820 */ /* 0x000fe20000410000 */
[----:B------:R-:W-:Y:S08]  /*1890*/  I2F.U32.RP R23, R7 ;  /* 0x0000000700177306 */ /* 0x000ff00000209000 */
[----:B------:R-:W-:Y:S08]  /*18a0*/  MUFU.EX2 R19, R19 ;  /* 0x0000001300137308 */ /* 0x000ff00000000800 */
[----:B------:R-:W1:Y:S08]  /*18b0*/  MUFU.EX2 R18, R24 ;  /* 0x0000001800127308 */ /* 0x000e700000000800 */
[----:B0-----:R-:W0:Y:S01]  /*18c0*/  MUFU.RCP R22, R22 ;  /* 0x0000001600167308 */ /* 0x001e220000001000 */
[----:B-1----:R-:W-:-:S07]  /*18d0*/  FADD.FTZ R18, R19, R18 ;  /* 0x0000001213127221 */ /* 0x002fce0000010000 */
[----:B------:R-:W1:Y:S01]  /*18e0*/  MUFU.RCP R38, R23 ;  /* 0x0000001700267308 */ /* 0x000e620000001000 */
[----:B------:R-:W2:Y:S01]  /*18f0*/  SHFL.BFLY PT, R25, R18, 0x4, 0x1f ;  /* 0x0c801f0012197f89 */ /* 0x000ea200000e0000 */
[----:B0-----:R-:W-:-:S06]  /*1900*/  IADD3 R42, R22, 0xffffffe, RZ ;  /* 0x0ffffffe162a7810 */ /* 0x001fcc0007ffe0ff */
[----:B------:R-:W0:Y:S01]  /*1910*/  F2I.FTZ.U32.TRUNC.NTZ R43, R42 ;  /* 0x0000002a002b7305 */ /* 0x000e22000021f000 */
[----:B-1----:R-:W-:-:S07]  /*1920*/  IADD3 R38, R38, 0xffffffe, RZ ;  /* 0x0ffffffe26267810 */ /* 0x002fce0007ffe0ff */
[----:B------:R-:W1:Y:S01]  /*1930*/  F2I.FTZ.U32.TRUNC.NTZ R39, R38 ;  /* 0x0000002600277305 */ /* 0x000e62000021f000 */
[----:B------:R-:W-:Y:S02]  /*1940*/  IMAD.IADD R22, R6, 0x1, R9 ;  /* 0x0000000106167824 */ /* 0x000fe400078e0209 */
[----:B0-----:R-:W-:Y:S02]  /*1950*/  IMAD.MOV R30, RZ, RZ, -R43 ;  /* 0x000000ffff1e7224 */ /* 0x001fe400078e0a2b */
[----:B------:R-:W-:Y:S02]  /*1960*/  IMAD.MOV.U32 R42, RZ, RZ, RZ ;  /* 0x000000ffff2a7224 */ /* 0x000fe400078e00ff */
[----:B------:R-:W-:Y:S02]  /*1970*/  IMAD R30, R30, R9, RZ ;  /* 0x000000091e1e7224 */ /* 0x000fe400078e02ff */
[----:B--2---:R-:W-:Y:S01]  /*1980*/  FADD.FTZ R25, R18, R25 ;  /* 0x0000001912197221 */ /* 0x004fe20000010000 */
[----:B------:R-:W-:Y:S01]  /*1990*/  IABS R26, R2 ;  /* 0x00000002001a7213 */ /* 0x000fe20000000000 */
[----:B------:R-:W-:Y:S01]  /*19a0*/  IMAD.HI.U32 R30, R43, R30, R42 ;  /* 0x0000001e2b1e7227 */ /* 0x000fe200078e002a */
[----:B------:R-:W-:-:S02]  /*19b0*/  IABS R23, R22 ;  /* 0x0000001600177213 */ /* 0x000fc40000000000 */
[----:B------:R-:W0:Y:S01]  /*19c0*/  SHFL.BFLY PT, R24, R25, 0x2, 0x1f ;  /* 0x0c401f0019187f89 */ /* 0x000e2200000e0000 */
[----:B------:R-:W-:Y:S02]  /*19d0*/  IMAD.MOV R26, RZ, RZ, -R26 ;  /* 0x000000ffff1a7224 */ /* 0x000fe400078e0a1a */
[----:B-1----:R-:W-:Y:S02]  /*19e0*/  IMAD.MOV R6, RZ, RZ, -R39 ;  /* 0x000000ffff067224 */ /* 0x002fe400078e0a27 */
[----:B------:R-:W-:-:S04]  /*19f0*/  IMAD.HI.U32 R30, R30, R23, RZ ;  /* 0x000000171e1e7227 */ /* 0x000fc800078e00ff */
[----:B------:R-:W-:Y:S02]  /*1a00*/  IMAD R26, R30, R26, R23 ;  /* 0x0000001a1e1a7224 */ /* 0x000fe400078e0217 */
[----:B------:R-:W-:Y:S02]  /*1a10*/  IMAD R19, R6, R7, RZ ;  /* 0x0000000706137224 */ /* 0x000fe400078e02ff */
[----:B------:R-:W-:Y:S01]  /*1a20*/  IMAD.MOV.U32 R38, RZ, RZ, RZ ;  /* 0x000000ffff267224 */ /* 0x000fe200078e00ff */
[----:B------:R-:W-:Y:S02]  /*1a30*/  IABS R18, c[0x0][0x1c0] ;  /* 0x0000700000127a13 */ /* 0x000fe40000000000 */
[----:B------:R-:W-:Y:S01]  /*1a40*/  ISETP.GT.U32.AND P3, PT, R9, R26, PT ;  /* 0x0000001a0900720c */ /* 0x000fe20003f64070 */
[----:B------:R-:W-:Y:S01]  /*1a50*/  IMAD.HI.U32 R38, R39, R19, R38 ;  /* 0x0000001327267227 */ /* 0x000fe200078e0026 */
[----:B------:R-:W-:-:S03]  /*1a60*/  IABS R6, R4 ;  /* 0x0000000400067213 */ /* 0x000fc60000000000 */
[----:B------:R-:W-:Y:S02]  /*1a70*/  IMAD.MOV R18, RZ, RZ, -R18 ;  /* 0x000000ffff127224 */ /* 0x000fe400078e0a12 */
[----:B------:R-:W-:-:S04]  /*1a80*/  IMAD.HI.U32 R19, R38, R6, RZ ;  /* 0x0000000626137227 */ /* 0x000fc800078e00ff */
[----:B------:R-:W-:-:S04]  /*1a90*/  IMAD.HI.U32 R38, R38, R23, RZ ;  /* 0x0000001726267227 */ /* 0x000fc800078e00ff */
[-C--:B------:R-:W-:Y:S02]  /*1aa0*/  IMAD R6, R19, R18.reuse, R6 ;  /* 0x0000001213067224 */ /* 0x080fe400078e0206 */
[----:B------:R-:W-:Y:S01]  /*1ab0*/  IMAD R18, R38, R18, R23 ;  /* 0x0000001226127224 */ /* 0x000fe200078e0217 */
[-C--:B------:R-:W-:Y:S01]  /*1ac0*/  LOP3.LUT R23, R22, R9.reuse, RZ, 0x3c, !PT ;  /* 0x0000000916177212 */ /* 0x080fe200078e3cff */
[----:B0-----:R-:W-:Y:S02]  /*1ad0*/  FADD.FTZ R24, R25, R24 ;  /* 0x0000001819187221 */ /* 0x001fe40000010000 */
[----:B------:R-:W-:Y:S01]  /*1ae0*/  @!P3 IMAD.IADD R26, R26, 0x1, -R9 ;  /* 0x000000011a1ab824 */ /* 0x000fe200078e0a09 */
[----:B------:R-:W-:Y:S02]  /*1af0*/  ISETP.GE.AND P5, PT, R23, RZ, PT ;  /* 0x000000ff1700720c */ /* 0x000fe40003fa6270 */
[----:B------:R-:W0:Y:S02]  /*1b00*/  SHFL.BFLY PT, R23, R24, 0x1, 0x1f ;  /* 0x0c201f0018177f89 */ /* 0x000e2400000e0000 */
[----:B------:R-:W-:-:S02]  /*1b10*/  ISETP.GE.U32.AND P4, PT, R26, R9, PT ;  /* 0x000000091a00720c */ /* 0x000fc40003f86070 */
[C---:B------:R-:W-:Y:S02]  /*1b20*/  ISETP.GT.U32.AND P0, PT, R7.reuse, R6, PT ;  /* 0x000000060700720c */ /* 0x040fe40003f04070 */
[----:B------:R-:W-:Y:S02]  /*1b30*/  ISETP.GT.U32.AND P1, PT, R7, R18, PT ;  /* 0x000000120700720c */ /* 0x000fe40003f24070 */
[----:B------:R-:W-:-:S07]  /*1b40*/  @!P3 IADD3 R30, R30, 0x1, RZ ;  /* 0x000000011e1eb810 */ /* 0x000fce0007ffe0ff */
[----:B------:R-:W-:Y:S02]  /*1b50*/  @P4 IADD3 R30, R30, 0x1, RZ ;  /* 0x000000011e1e4810 */ /* 0x000fe40007ffe0ff */
[----:B------:R-:W-:Y:S01]  /*1b60*/  ISETP.GT.AND P4, PT, R3, RZ, PT ;  /* 0x000000ff0300720c */ /* 0x000fe20003f84270 */
[--C-:B------:R-:W-:Y:S02]  /*1b70*/  @!P0 IMAD.IADD R6, R6, 0x1, -R7.reuse ;  /* 0x0000000106068824 */ /* 0x100fe400078e0a07 */
[----:B------:R-:W-:Y:S01]  /*1b80*/  @!P1 IMAD.IADD R18, R18, 0x1, -R7 ;  /* 0x0000000112129824 */ /* 0x000fe200078e0a07 */
[----:B------:R-:W-:Y:S01]  /*1b90*/  LOP3.LUT R4, R4, c[0x0][0x1c0], RZ, 0x3c, !PT ;  /* 0x0000700004047a12 */ /* 0x000fe200078e3cff */
[----:B------:R-:W-:Y:S01]  /*1ba0*/  @!P5 IMAD.MOV R30, RZ, RZ, -R30 ;  /* 0x000000ffff1ed224 */ /* 0x000fe200078e0a1e */
[-C--:B------:R-:W-:Y:S02]  /*1bb0*/  ISETP.GE.U32.AND P3, PT, R6, R7.reuse, PT ;  /* 0x000000070600720c */ /* 0x080fe40003f66070 */
[----:B------:R-:W-:Y:S01]  /*1bc0*/  ISETP.GE.U32.AND P5, PT, R18, R7, PT ;  /* 0x000000071200720c */ /* 0x000fe20003fa6070 */
[----:B0-----:R-:W-:Y:S01]  /*1bd0*/  FADD.FTZ R23, R24, R23 ;  /* 0x0000001718177221 */ /* 0x001fe20000010000 */
[----:B------:R-:W-:-:S02]  /*1be0*/  SHF.R.S32.HI R6, RZ, 0x1f, R3 ;  /* 0x0000001fff067819 */ /* 0x000fc40000011403 */
[----:B------:R-:W-:Y:S02]  /*1bf0*/  @!P0 IADD3 R19, R19, 0x1, RZ ;  /* 0x0000000113138810 */ /* 0x000fe40007ffe0ff */
[----:B------:R-:W-:Y:S02]  /*1c00*/  LOP3.LUT R22, R22, c[0x0][0x1c0], RZ, 0x3c, !PT ;  /* 0x0000700016167a12 */ /* 0x000fe400078e3cff */
[----:B------:R-:W-:Y:S02]  /*1c10*/  ISETP.GE.AND P0, PT, R4, RZ, PT ;  /* 0x000000ff0400720c */ /* 0x000fe40003f06270 */
[----:B------:R-:W-:Y:S01]  /*1c20*/  LEA.HI.SX32 R7, R3, 0x1, 0x1 ;  /* 0x0000000103077811 */ /* 0x000fe200078f0aff */
[----:B------:R-:W-:Y:S01]  /*1c30*/  @!P4 IMAD.MOV R7, RZ, RZ, R6 ;  /* 0x000000ffff07c224 */ /* 0x000fe200078e0206 */
[----:B------:R-:W-:Y:S02]  /*1c40*/  @!P1 IADD3 R38, R38, 0x1, RZ ;  /* 0x0000000126269810 */ /* 0x000fe40007ffe0ff */
[----:B------:R-:W-:-:S02]  /*1c50*/  ISETP.GE.AND P1, PT, R22, RZ, PT ;  /* 0x000000ff1600720c */ /* 0x000fc40003f26270 */
[----:B------:R-:W-:Y:S02]  /*1c60*/  FSETP.NE.FTZ.AND P4, PT, R23, RZ, PT ;  /* 0x000000ff1700720b */ /* 0x000fe40003f95000 */
[----:B------:R-:W-:Y:S01]  /*1c70*/  ISETP.NE.AND P6, PT, R2, RZ, PT ;  /* 0x000000ff0200720c */ /* 0x000fe20003fc5270 */
[----:B------:R-:W-:Y:S01]  /*1c80*/  ULDC.U8 UR4, c[0x0][0x329] ;  /* 0x0000ca4000047ab9 */ /* 0x000fe20000000000 */
[----:B------:R-:W-:Y:S01]  /*1c90*/  @P3 IADD3 R19, R19, 0x1, RZ ;  /* 0x0000000113133810 */ /* 0x000fe20007ffe0ff */
[----:B------:R-:W-:Y:S01]  /*1ca0*/  IMAD.MOV.U32 R4, RZ, RZ, c[0x0][0x214] ;  /* 0x00008500ff047624 */ /* 0x000fe200078e00ff */
[----:B------:R-:W-:Y:S02]  /*1cb0*/  @P5 IADD3 R38, R38, 0x1, RZ ;  /* 0x0000000126265810 */ /* 0x000fe40007ffe0ff */
[----:B------:R-:W-:Y:S02]  /*1cc0*/  LOP3.LUT P5, RZ, R8, 0x7, RZ, 0xc0, !PT ;  /* 0x0000000708ff7812 */ /* 0x000fe400078ac0ff */
[----:B------:R-:W-:Y:S01]  /*1cd0*/  ISETP.NE.AND P3, PT, RZ, UR4, PT ;  /* 0x00000004ff007c0c */ /* 0x000fe2000bf65270 */
[----:B------:R-:W-:Y:S01]  /*1ce0*/  @!P0 IMAD.MOV R19, RZ, RZ, -R19 ;  /* 0x000000ffff138224 */ /* 0x000fe200078e0a13 */
[----:B------:R-:W-:-:S02]  /*1cf0*/  ISETP.GT.AND P0, PT, R2, RZ, PT ;  /* 0x000000ff0200720c */ /* 0x000fc40003f04270 */
[----:B------:R-:W-:Y:S01]  /*1d00*/  ISETP.GT.OR P5, PT, R8, 0x7f, P5 ;  /* 0x0000007f0800780c */ /* 0x000fe20002fa4670 */
[----:B------:R-:W-:Y:S01]  /*1d10*/  @!P1 IMAD.MOV R38, RZ, RZ, -R38 ;  /* 0x000000ffff269224 */ /* 0x000fe200078e0a26 */
[----:B------:R-:W-:Y:S02]  /*1d20*/  SEL R8, R4, 0x1, !P3 ;  /* 0x0000000104087807 */ /* 0x000fe40005800000 */
[----:B------:R-:W0:Y:S01]  /*1d30*/  @P4 MUFU.LG2 R4, R23 ;  /* 0x0000001700044308 */ /* 0x000e220000000c00 */
[----:B------:R-:W-:Y:S02]  /*1d40*/  ISETP.NE.AND P1, PT, RZ, c[0x0][0x1c0], PT ;  /* 0x00007000ff007a0c */ /* 0x000fe40003f25270 */
[----:B------:R-:W-:Y:S02]  /*1d50*/  LOP3.LUT R6, RZ, c[0x0][0x1c0], RZ, 0x33, !PT ;  /* 0x00007000ff067a12 */ /* 0x000fe400078e33ff */
[----:B------:R-:W-:Y:S02]  /*1d60*/  @!P6 LOP3.LUT R30, RZ, R9, RZ, 0x33, !PT ;  /* 0x00000009ff1ee212 */ /* 0x000fe400078e33ff */
[----:B------:R-:W-:-:S02]  /*1d70*/  SEL R25, R6, R19, !P1 ;  /* 0x0000001306197207 */ /* 0x000fc40004800000 */
[----:B------:R-:W-:Y:S02]  /*1d80*/  SHF.R.S32.HI R18, RZ, 0x1f, R2 ;  /* 0x0000001fff127819 */ /* 0x000fe40000011402 */
[----:B------:R-:W-:Y:S02]  /*1d90*/  SEL R31, R6, R38, !P1 ;  /* 0x00000026061f7207 */ /* 0x000fe40004800000 */
[----:B------:R-:W-:Y:S02]  /*1da0*/  ISETP.LT.U32.AND P1, PT, R20, R30, PT ;  /* 0x0000001e1400720c */ /* 0x000fe40003f21070 */
[----:B------:R-:W-:Y:S01]  /*1db0*/  SHF.R.S32.HI R19, RZ, 0x1f, R30 ;  /* 0x0000001fff137819 */ /* 0x000fe2000001141e */
[-C--:B------:R-:W-:Y:S01]  /*1dc0*/  IMAD R6, R25, R8.reuse, RZ ;  /* 0x0000000819067224 */ /* 0x080fe200078e02ff */
[----:B------:R-:W-:Y:S01]  /*1dd0*/  LEA.HI.SX32 R9, R2, 0x1, 0x1 ;  /* 0x0000000102097811 */ /* 0x000fe200078f0aff */
[----:B------:R-:W-:Y:S01]  /*1de0*/  @!P0 IMAD.MOV R9, RZ, RZ, R18 ;  /* 0x000000ffff098224 */ /* 0x000fe200078e0212 */
[----:B------:R-:W-:Y:S01]  /*1df0*/  ISETP.LT.AND.EX P1, PT, R21, R19, PT, P1 ;  /* 0x000000131500720c */ /* 0x000fe20003f21310 */
[----:B------:R-:W-:Y:S01]  /*1e00*/  IMAD R8, R31, R8, RZ ;  /* 0x000000081f087224 */ /* 0x000fe200078e02ff */
[----:B------:R-:W-:Y:S01]  /*1e10*/  BSSY B1, `(.L_x_152) ;  /* 0x00001cc000017945 */ /* 0x000fe20003800000 */
[----:B------:R-:W-:-:S02]  /*1e20*/  IMAD R7, R7, R6, RZ ;  /* 0x0000000607077224 */ /* 0x000fc400078e02ff */
[----:B------:R-:W-:Y:S02]  /*1e30*/  IMAD.MOV.U32 R31, RZ, RZ, 0x7f800000 ;  /* 0x7f800000ff1f7424 */ /* 0x000fe400078e00ff */
[----:B------:R-:W-:Y:S01]  /*1e40*/  IMAD R6, R8, R9, RZ ;  /* 0x0000000908067224 */ /* 0x000fe200078e02ff */
        /* <DEDUP_REMOVED lines=40> */
[----:B------:R-:W-:Y:S05]  /*20d0*/  CALL.REL.NOINC `($__internal_3_$__cuda_sm20_div_s64) ;  /* 0x0000257000007944 */ /* 0x000fea0003c00000 */
        /* <DEDUP_REMOVED lines=10> */
.L_x_156:
        /* <DEDUP_REMOVED lines=22> */
.L_x_157:
[----:B------:R-:W-:Y:S05]  /*22e0*/  BSYNC B0 ;  /* 0x0000000000007941 */ /* 0x000fea0003800000 */
.L_x_155:
[----:B------:R-:W-:Y:S01]  /*22f0*/  LOP3.LUT R19, R17, R0, RZ, 0xfc, !PT ;  /* 0x0000000011137212 */ /* 0x000fe200078efcff */
[----:B------:R-:W-:Y:S03]  /*2300*/  BSSY B0, `(.L_x_158) ;  /* 0x0000028000007945 */ /* 0x000fe60003800000 */
[----:B------:R-:W-:-:S13]  /*2310*/  ISETP.NE.U32.AND P0, PT, R19, RZ, PT ;  /* 0x000000ff1300720c */ /* 0x000fda0003f05070 */
[----:B------:R-:W-:Y:S05]  /*2320*/  @!P0 BRA `(.L_x_159) ;  /* 0x000000f000008947 */ /* 0x000fea0003800000 */
[----:B------:R-:W-:Y:S01]  /*2330*/  IMAD.MOV.U32 R26, RZ, RZ, R29 ;  /* 0x000000ffff1a7224 */ /* 0x000fe200078e001d */
[----:B------:R-:W-:Y:S02]  /*2340*/  MOV R25, R0 ;  /* 0x0000000000197202 */ /* 0x000fe40000000f00 */
[----:B------:R-:W-:Y:S02]  /*2350*/  MOV R24, 0x2370 ;  /* 0x0000237000187802 */ /* 0x000fe40000000f00 */
[----:B------:R-:W-:Y:S05]  /*2360*/  CALL.REL.NOINC `($__internal_3_$__cuda_sm20_div_s64) ;  /* 0x000022e000007944 */ /* 0x000fea0003c00000 */
        /* <DEDUP_REMOVED lines=11> */
.L_x_159:
        /* <DEDUP_REMOVED lines=22> */
.L_x_160:
[----:B------:R-:W-:Y:S05]  /*2580*/  BSYNC B0 ;  /* 0x0000000000007941 */ /* 0x000fea0003800000 */
.L_x_158:
        /* <DEDUP_REMOVED lines=11> */
[----:B------:R-:W-:Y:S05]  /*2640*/  CALL.REL.NOINC `($__internal_3_$__cuda_sm20_div_s64) ;  /* 0x0000200000007944 */ /* 0x000fea0003c00000 */
[----:B------:R-:W-:-:S04]  /*2650*/  IADD3 R17, P0, RZ, -R20, RZ ;  /* 0x80000014ff117210 */ /* 0x000fc80007f1e0ff */
[----:B------:R-:W-:Y:S01]  /*2660*/  IADD3.X R18, RZ, ~R21, RZ, P0, !PT ;  /* 0x80000015ff127210 */ /* 0x000fe200007fe4ff */
[----:B------:R-:W-:-:S04]  /*2670*/  IMAD.WIDE.U32 R42, R5, R17, R42 ;  /* 0x00000011052a7225 */ /* 0x000fc800078e002a */
[----:B------:R-:W-:-:S04]  /*2680*/  IMAD R18, R18, R5, RZ ;  /* 0x0000000512127224 */ /* 0x000fc800078e02ff */
[----:B------:R-:W-:-:S05]  /*2690*/  IMAD R4, R4, R17, R18 ;  /* 0x0000001104047224 */ /* 0x000fca00078e0212 */
[----:B------:R-:W-:Y:S01]  /*26a0*/  IADD3 R4, R43, R4, RZ ;  /* 0x000000042b047210 */ /* 0x000fe20007ffe0ff */
[----:B------:R-:W-:Y:S05]  /*26b0*/  BRA `(.L_x_163) ;  /* 0x0000016000007947 */ /* 0x000fea0003800000 */
.L_x_162:
        /* <DEDUP_REMOVED lines=22> */
.L_x_163:
[----:B------:R-:W-:Y:S05]  /*2820*/  BSYNC B0 ;  /* 0x0000000000007941 */ /* 0x000fea0003800000 */
.L_x_161:
        /* <DEDUP_REMOVED lines=38> */
[----:B------:R-:W-:Y:S05]  /*2a90*/  CALL.REL.NOINC `($__internal_3_$__cuda_sm20_div_s64) ;  /* 0x00001bb000007944 */ /* 0x000fea0003c00000 */
        /* <DEDUP_REMOVED lines=12> */
.L_x_165:
        /* <DEDUP_REMOVED lines=23> */
.L_x_166:
[----:B------:R-:W-:Y:S05]  /*2cd0*/  BSYNC B0 ;  /* 0x0000000000007941 */ /* 0x000fea0003800000 */
.L_x_164:
        /* <DEDUP_REMOVED lines=19> */
.L_x_168:
        /* <DEDUP_REMOVED lines=22> */
.L_x_169:
[----:B------:R-:W-:Y:S05]  /*2f70*/  BSYNC B0 ;  /* 0x0000000000007941 */ /* 0x000fea0003800000 */
.L_x_167:
        /* <DEDUP_REMOVED lines=19> */
.L_x_171:
        /* <DEDUP_REMOVED lines=23> */
.L_x_172:
[----:B------:R-:W-:Y:S05]  /*3220*/  BSYNC B0 ;  /* 0x0000000000007941 */ /* 0x000fea0003800000 */
.L_x_170:
[----:B------:R-:W-:Y:S01]  /*3230*/  SHF.R.S32.HI R18, RZ, 0x1f, R7 ;  /* 0x0000001fff127819 */ /* 0x000fe20000011407 */
[----:B------:R-:W-:Y:S01]  /*3240*/  IMAD R13, R21, R7, RZ ;  /* 0x00000007150d7224 */ /* 0x000fe200078e02ff */
[----:B------:R-:W-:Y:S01]  /*3250*/  BSSY B0, `(.L_x_173) ;  /* 0x000003b000007945 */ /* 0x000fe20003800000 */
[----:B------:R-:W-:Y:S02]  /*3260*/  IMAD R53, R29, c[0x0][0x214], RZ ;  /* 0x000085001d357a24 */ /* 0x000fe400078e02ff */
[----:B------:R-:W-:Y:S02]  /*3270*/  IMAD R13, R18, R20, R13 ;  /* 0x00000014120d7224 */ /* 0x000fe400078e020d */
[----:B------:R-:W-:Y:S01]  /*3280*/  IMAD R18, R12, R3, RZ ;  /* 0x000000030c127224 */ /* 0x000fe200078e02ff */
[----:B------:R-:W-:Y:S01]  /*3290*/  LOP3.LUT R12, R47, R10, RZ, 0xfc, !PT ;  /* 0x0000000a2f0c7212 */ /* 0x000fe200078efcff */
[----:B------:R-:W-:Y:S01]  /*32a0*/  IMAD.WIDE.U32 R48, R20, R7, RZ ;  /* 0x0000000714307225 */ /* 0x000fe200078e00ff */
[----:B------:R-:W-:-:S02]  /*32b0*/  SHF.R.S32.HI R7, RZ, 0x1f, R3 ;  /* 0x0000001fff077819 */ /* 0x000fc40000011403 */
[----:B------:R-:W-:Y:S01]  /*32c0*/  ISETP.NE.U32.AND P0, PT, R12, RZ, PT ;  /* 0x000000ff0c00720c */ /* 0x000fe20003f05070 */
[----:B------:R-:W-:Y:S01]  /*32d0*/  IMAD R14, R14, R53, RZ ;  /* 0x000000350e0e7224 */ /* 0x000fe200078e02ff */
[----:B------:R-:W-:Y:S01]  /*32e0*/  SHF.R.S32.HI R17, RZ, 0x1f, R53 ;  /* 0x0000001fff117819 */ /* 0x000fe20000011435 */
[----:B------:R-:W-:Y:S01]  /*32f0*/  IMAD R7, R7, R50, R18 ;  /* 0x0000003207077224 */ /* 0x000fe200078e0212 */
[----:B------:R-:W-:Y:S01]  /*3300*/  IADD3 R12, R49, R13, RZ ;  /* 0x0000000d310c7210 */ /* 0x000fe20007ffe0ff */
[----:B------:R-:W-:-:S04]  /*3310*/  IMAD.WIDE.U32 R50, R50, R3, RZ ;  /* 0x0000000332327225 */ /* 0x000fc800078e00ff */
[----:B------:R-:W-:Y:S01]  /*3320*/  IMAD R3, R17, R16, R14 ;  /* 0x0000001011037224 */ /* 0x000fe200078e020e */
[----:B------:R-:W-:Y:S01]  /*3330*/  IADD3 R7, R51, R7, RZ ;  /* 0x0000000733077210 */ /* 0x000fe20007ffe0ff */
[----:B------:R-:W-:-:S05]  /*3340*/  IMAD.WIDE.U32 R52, R16, R53, RZ ;  /* 0x0000003510347225 */ /* 0x000fca00078e00ff */
[----:B------:R-:W-:Y:S01]  /*3350*/  IADD3 R3, R53, R3, RZ ;  /* 0x0000000335037210 */ /* 0x000fe20007ffe0ff */
[----:B------:R-:W-:Y:S05]  /*3360*/  @!P0 BRA `(.L_x_174) ;  /* 0x0000012000008947 */ /* 0x000fea0003800000 */
[----:B------:R-:W-:Y:S01]  /*3370*/  IMAD.MOV.U32 R18, RZ, RZ, R46 ;  /* 0x000000ffff127224 */ /* 0x000fe200078e002e */
[----:B------:R-:W-:Y:S01]  /*3380*/  MOV R26, R11 ;  /* 0x0000000b001a7202 */ /* 0x000fe20000000f00 */
[----:B------:R-:W-:Y:S01]  /*3390*/  IMAD.MOV.U32 R17, RZ, RZ, R47 ;  /* 0x000000ffff117224 */ /* 0x000fe200078e002f */
[----:B------:R-:W-:Y:S02]  /*33a0*/  MOV R25, R10 ;  /* 0x0000000a00197202 */ /* 0x000fe40000000f00 */
[----:B------:R-:W-:Y:S02]  /*33b0*/  MOV R24, 0x33d0 ;  /* 0x000033d000187802 */ /* 0x000fe40000000f00 */
[----:B------:R-:W-:Y:S05]  /*33c0*/  CALL.REL.NOINC `($__internal_3_$__cuda_sm20_div_s64) ;  /* 0x0000128000007944 */ /* 0x000fea0003c00000 */
        /* <DEDUP_REMOVED lines=12> */
.L_x_174:
        /* <DEDUP_REMOVED lines=23> */
.L_x_175:
[----:B------:R-:W-:Y:S05]  /*3600*/  BSYNC B0 ;  /* 0x0000000000007941 */ /* 0x000fea0003800000 */
.L_x_173:
        /* <DEDUP_REMOVED lines=29> */
.L_x_177:
        /* <DEDUP_REMOVED lines=23> */
.L_x_178:
[----:B------:R-:W-:Y:S05]  /*3950*/  BSYNC B0 ;  /* 0x0000000000007941 */ /* 0x000fea0003800000 */
.L_x_176:
        /* <DEDUP_REMOVED lines=20> */
.L_x_154:
[----:B------:R-:W-:-:S04]  /*3aa0*/  LEA R2, P0, R38, c[0x0][0x200], 0x2 ;  /* 0x0000800026027a11 */ /* 0x000fc800078010ff */
[----:B------:R-:W-:-:S05]  /*3ab0*/  LEA.HI.X R3, R38, c[0x0][0x204], R39, 0x2, P0 ;  /* 0x0000810026037a11 */ /* 0x000fca00000f1427 */
[----:B------:R0:W-:Y:S04]  /*3ac0*/  STG.E [R2.64], R31 ;  /* 0x0000001f02007986 */ /* 0x0001e8000c10190a */
.L_x_153:
[----:B------:R-:W-:Y:S05]  /*3ad0*/  BSYNC B1 ;  /* 0x0000000000017941 */ /* 0x000fea0003800000 */
.L_x_152:
[C---:B------:R-:W-:Y:S01]  /*3ae0*/  ISETP.GE.OR P0, PT, R36.reuse, c[0x0][0x314], P2 ;  /* 0x0000c50024007a0c */ /* 0x040fe20001706670 */
[----:B------:R-:W-:Y:S01]  /*3af0*/  HFMA2.MMA R13, -RZ, RZ, 0, 0 ;  /* 0x00000000ff0d7435 */ /* 0x000fe200000001ff */
[C---:B------:R-:W-:Y:S01]  /*3b00*/  IADD3 R0, R36.reuse, 0x8, RZ ;  /* 0x0000000824007810 */ /* 0x040fe20007ffe0ff */
[----:B------:R-:W-:Y:S01]  /*3b10*/  IMAD.SHL.U32 R36, R36, 0x4, RZ ;  /* 0x0000000424247824 */ /* 0x000fe200078e00ff */
[----:B------:R-:W-:Y:S01]  /*3b20*/  CS2R R10, SRZ ;  /* 0x00000000000a7805 */ /* 0x000fe2000001ff00 */
[----:B------:R-:W-:Y:S01]  /*3b30*/  CS2R R8, SRZ ;  /* 0x0000000000087805 */ /* 0x000fe2000001ff00 */
[----:B------:R-:W-:Y:S01]  /*3b40*/  ISETP.GE.OR P2, PT, R0, c[0x0][0x314], P2 ;  /* 0x0000c50000007a0c */ /* 0x000fe20001746670 */
[----:B------:R-:W-:Y:S01]  /*3b50*/  IMAD.MOV.U32 R0, RZ, RZ, c[0x0][0x314] ;  /* 0x0000c500ff007624 */ /* 0x000fe200078e00ff */
[----:B------:R-:W-:-:S05]  /*3b60*/  CS2R R6, SRZ ;  /* 0x0000000000067805 */ /* 0x000fca000001ff00 */
[----:B0-----:R-:W-:Y:S01]  /*3b70*/  @!P0 FADD.FTZ R4, -R31, R34 ;  /* 0x000000221f048221 */ /* 0x001fe20000010100 */
[----:B------:R-:W-:-:S03]  /*3b80*/  IADD3 R34, R36, 0x20, RZ ;  /* 0x0000002024227810 */ /* 0x000fc60007ffe0ff */
[----:B------:R-:W-:Y:S02]  /*3b90*/  @!P0 FMUL.FTZ R4, R4, 1.4426950216293334961 ;  /* 0x3fb8aa3b04048820 */ /* 0x000fe40000410000 */
[----:B------:R-:W-:Y:S01]  /*3ba0*/  @!P2 FADD.FTZ R31, -R31, R33 ;  /* 0x000000211f1fa221 */ /* 0x000fe20000010100 */
[----:B------:R-:W-:-:S03]  /*3bb0*/  IADD3 R33, R36, 0x40, RZ ;  /* 0x0000004024217810 */ /* 0x000fc60007ffe0ff */
[----:B------:R-:W0:Y:S01]  /*3bc0*/  @!P0 MUFU.EX2 R4, R4 ;  /* 0x0000000400048308 */ /* 0x000e220000000800 */
[----:B------:R-:W-:-:S07]  /*3bd0*/  @!P2 FMUL.FTZ R2, R31, 1.4426950216293334961 ;  /* 0x3fb8aa3b1f02a820 */ /* 0x000fce0000410000 */
[----:B------:R-:W1:Y:S01]  /*3be0*/  @!P2 MUFU.EX2 R2, R2 ;  /* 0x000000020002a308 */ /* 0x000e620000000800 */
[----:B0-----:R0:W-:Y:S01]  /*3bf0*/  @!P0 STS [R27.X4], R4 ;  /* 0x000000041b008388 */ /* 0x0011e20000004800 */
[----:B------:R-:W-:Y:S01]  /*3c00*/  ISETP.GE.AND P0, PT, R0, 0x1, PT ;  /* 0x000000010000780c */ /* 0x000fe20003f06270 */
[----:B------:R-:W-:Y:S02]  /*3c10*/  IMAD.MOV.U32 R0, RZ, RZ, RZ ;  /* 0x000000ffff007224 */ /* 0x000fe400078e00ff */
[----:B-1----:R1:W-:Y:S01]  /*3c20*/  @!P2 STS [R27.X4+0x220], R2 ;  /* 0x000220021b00a388 */ /* 0x0023e20000004800 */
[----:B0-----:R-:W-:Y:S01]  /*3c30*/  CS2R R4, SRZ ;  /* 0x0000000000047805 */ /* 0x001fe2000001ff00 */
[----:B-1----:R-:W-:Y:S02]  /*3c40*/  CS2R R2, SRZ ;  /* 0x0000000000027805 */ /* 0x002fe4000001ff00 */
        /* <DEDUP_REMOVED lines=25> */
.L_x_182:
        /* <DEDUP_REMOVED lines=15> */
.L_x_181:
[----:B------:R-:W-:Y:S05]  /*3ed0*/  BSYNC B0 ;  /* 0x0000000000007941 */ /* 0x000fea0003800000 */
.L_x_180:
        /* <DEDUP_REMOVED lines=19> */
.L_x_179:
        /* <DEDUP_REMOVED lines=100> */
        .weak           $__internal_3_$__cuda_sm20_div_s64
        .type           $__internal_3_$__cuda_sm20_div_s64,@function
        .size           $__internal_3_$__cuda_sm20_div_s64,(.L_x_6263 - $__internal_3_$__cuda_sm20_div_s64)
$__internal_3_$__cuda_sm20_div_s64:
        /* <DEDUP_REMOVED lines=25> */
[----:B------:R-:W-:Y:S02]  /*47e0*/  IADD3 R21, P0, RZ, -R58, RZ ;  /* 0x8000003aff157210 */ /* 0x000fe40007f1e0ff */
[----:B------:R-:W-:Y:S01]  /*47f0*/  ISETP.GE.AND P1, PT, R17, RZ, PT ;  /* 0x000000ff1100720c */ /* 0x000fe20003f26270 */
[----:B------:R-:W-:Y:S02]  /*4800*/  IMAD R19, R22, R44, R19 ;  /* 0x0000002c16137224 */ /* 0x000fe400078e0213 */
[----:B------:R-:W-:-:S04]  /*4810*/  IMAD.HI.U32 R56, R57, R21, RZ ;  /* 0x0000001539387227 */ /* 0x000fc800078e00ff */
[----:B------:R-:W-:Y:S01]  /*4820*/  IMAD.X R19, RZ, RZ, ~R19, P0 ;  /* 0x000000ffff137224 */ /* 0x000fe200000e0e13 */
[----:B------:R-:W-:-:S03]  /*4830*/  IADD3 R20, P0, RZ, -R18, RZ ;  /* 0x80000012ff147210 */ /* 0x000fc60007f1e0ff */
[----:B------:R-:W-:Y:S01]  /*4840*/  IMAD.WIDE.U32 R56, P6, R57, R19, R56 ;  /* 0x0000001339387225 */ /* 0x000fe200078c0038 */
[----:B------:R-:W-:-:S05]  /*4850*/  SEL R20, R20, R18, !P1 ;  /* 0x0000001214147207 */ /* 0x000fca0004800000 */
[----:B------:R-:W-:-:S04]  /*4860*/  IMAD.HI.U32 R30, P5, R22, R21, R56 ;  /* 0x00000015161e7227 */ /* 0x000fc800078a0038 */
[CC--:B------:R-:W-:Y:S02]  /*4870*/  IMAD R21, R22.reuse, R19.reuse, RZ ;  /* 0x0000001316157224 */ /* 0x0c0fe400078e02ff */
[----:B------:R-:W-:-:S03]  /*4880*/  IMAD.HI.U32 R19, R22, R19, RZ ;  /* 0x0000001316137227 */ /* 0x000fc600078e00ff */
[----:B------:R-:W-:Y:S01]  /*4890*/  IADD3 R21, P4, R21, R30, RZ ;  /* 0x0000001e15157210 */ /* 0x000fe20007f9e0ff */
[----:B------:R-:W-:Y:S02]  /*48a0*/  IMAD.X R30, RZ, RZ, ~R17, P0 ;  /* 0x000000ffff1e7224 */ /* 0x000fe400000e0e11 */
[----:B------:R-:W-:Y:S02]  /*48b0*/  IMAD.X R22, R19, 0x1, R22, P6 ;  /* 0x0000000113167824 */ /* 0x000fe400030e0616 */
[----:B------:R-:W-:Y:S01]  /*48c0*/  IMAD.HI.U32 R56, R21, R20, RZ ;  /* 0x0000001415387227 */ /* 0x000fe200078e00ff */
[----:B------:R-:W-:Y:S02]  /*48d0*/  SEL R19, R30, R17, !P1 ;  /* 0x000000111e137207 */ /* 0x000fe40004800000 */
[----:B------:R-:W-:Y:S01]  /*48e0*/  IADD3.X R22, RZ, RZ, R22, P4, P5 ;  /* 0x000000ffff167210 */ /* 0x000fe200027ea416 */
[----:B------:R-:W-:-:S04]  /*48f0*/  IMAD.MOV.U32 R57, RZ, RZ, RZ ;  /* 0x000000ffff397224 */ /* 0x000fc800078e00ff */
        /* <DEDUP_REMOVED lines=10> */
[-C--:B------:R-:W-:Y:S01]  /*49a0*/  ISETP.GE.U32.AND P4, PT, R20, R44.reuse, PT ;  /* 0x0000002c1400720c */ /* 0x080fe20003f86070 */
[-C--:B------:R-:W-:Y:S01]  /*49b0*/  IMAD R22, R30, R44.reuse, R21 ;  /* 0x0000002c1e167224 */ /* 0x080fe200078e0215 */
[----:B------:R-:W-:-:S03]  /*49c0*/  IADD3 R21, P1, R20, -R44, RZ ;  /* 0x8000002c14157210 */ /* 0x000fc60007f3e0ff */
[----:B------:R-:W-:Y:S01]  /*49d0*/  IMAD.X R19, R19, 0x1, ~R22, P0 ;  /* 0x0000000113137824 */ /* 0x000fe200000e0e16 */
[----:B------:R-:W-:-:S03]  /*49e0*/  IADD3 R23, P0, R32, 0x1, RZ ;  /* 0x0000000120177810 */ /* 0x000fc60007f1e0ff */
[C---:B------:R-:W-:Y:S01]  /*49f0*/  IMAD.X R22, R19.reuse, 0x1, ~R45, P1 ;  /* 0x0000000113167824 */ /* 0x040fe200008e0e2d */
[----:B------:R-:W-:Y:S01]  /*4a00*/  ISETP.GE.U32.AND.EX P4, PT, R19, R45, PT, P4 ;  /* 0x0000002d1300720c */ /* 0x000fe20003f86140 */
[----:B------:R-:W-:-:S03]  /*4a10*/  IMAD.X R35, RZ, RZ, R30, P0 ;  /* 0x000000ffff237224 */ /* 0x000fc600000e061e */
[----:B------:R-:W-:Y:S02]  /*4a20*/  SEL R21, R21, R20, P4 ;  /* 0x0000001415157207 */ /* 0x000fe40002000000 */
[----:B------:R-:W-:Y:S02]  /*4a30*/  SEL R19, R22, R19, P4 ;  /* 0x0000001316137207 */ /* 0x000fe40002000000 */
[----:B------:R-:W-:Y:S02]  /*4a40*/  SEL R23, R23, R32, P4 ;  /* 0x0000002017177207 */ /* 0x000fe40002000000 */
[----:B------:R-:W-:Y:S02]  /*4a50*/  ISETP.GE.U32.AND P0, PT, R21, R44, PT ;  /* 0x0000002c1500720c */ /* 0x000fe40003f06070 */
[----:B------:R-:W-:Y:S02]  /*4a60*/  SEL R35, R35, R30, P4 ;  /* 0x0000001e23237207 */ /* 0x000fe40002000000 */
[----:B------:R-:W-:-:S02]  /*4a70*/  IADD3 R20, P1, R23, 0x1, RZ ;  /* 0x0000000117147810 */ /* 0x000fc40007f3e0ff */
[----:B------:R-:W-:Y:S02]  /*4a80*/  ISETP.GE.U32.AND.EX P0, PT, R19, R45, PT, P0 ;  /* 0x0000002d1300720c */ /* 0x000fe40003f06100 */
[----:B------:R-:W-:Y:S02]  /*4a90*/  IADD3.X R22, RZ, R35, RZ, P1, !PT ;  /* 0x00000023ff167210 */ /* 0x000fe40000ffe4ff */
[----:B------:R-:W-:Y:S01]  /*4aa0*/  SEL R20, R20, R23, P0 ;  /* 0x0000001714147207 */ /* 0x000fe20000000000 */
[----:B------:R-:W-:Y:S01]  /*4ab0*/  IMAD.MOV.U32 R23, RZ, RZ, 0x0 ;  /* 0x00000000ff177424 */ /* 0x000fe200078e00ff */
[----:B------:R-:W-:Y:S02]  /*4ac0*/  LOP3.LUT R19, R25, R17, RZ, 0x3c, !PT ;  /* 0x0000001119137212 */ /* 0x000fe400078e3cff */
[----:B------:R-:W-:Y:S02]  /*4ad0*/  SEL R22, R22, R35, P0 ;  /* 0x0000002316167207 */ /* 0x000fe40000000000 */
[----:B------:R-:W-:-:S02]  /*4ae0*/  IADD3 R21, P1, RZ, -R20, RZ ;  /* 0x80000014ff157210 */ /* 0x000fc40007f3e0ff */
[----:B------:R-:W-:Y:S02]  /*4af0*/  ISETP.GE.AND P4, PT, R19, RZ, PT ;  /* 0x000000ff1300720c */ /* 0x000fe40003f86270 */
[----:B------:R-:W-:Y:S01]  /*4b00*/  ISETP.NE.U32.AND P0, PT, R26, RZ, PT ;  /* 0x000000ff1a00720c */ /* 0x000fe20003f05070 */
[----:B------:R-:W-:Y:S01]  /*4b10*/  IMAD.X R19, RZ, RZ, ~R22, P1 ;  /* 0x000000ffff137224 */ /* 0x000fe200008e0e16 */
[----:B------:R-:W-:Y:S02]  /*4b20*/  SEL R21, R21, R20, !P4 ;  /* 0x0000001415157207 */ /* 0x000fe40006000000 */
[----:B------:R-:W-:Y:S02]  /*4b30*/  ISETP.NE.AND.EX P0, PT, R25, RZ, PT, P0 ;  /* 0x000000ff1900720c */ /* 0x000fe40003f05300 */
[----:B------:R-:W-:Y:S01]  /*4b40*/  SEL R19, R19, R22, !P4 ;  /* 0x0000001613137207 */ /* 0x000fe20006000000 */
[----:B------:R-:W-:Y:S01]  /*4b50*/  IMAD.MOV.U32 R22, RZ, RZ, R24 ;  /* 0x000000ffff167224 */ /* 0x000fe200078e0018 */
[----:B------:R-:W-:-:S02]  /*4b60*/  SEL R20, R21, 0xffffffff, P0 ;  /* 0xffffffff15147807 */ /* 0x000fc40000000000 */
[----:B------:R-:W-:Y:S01]  /*4b70*/  SEL R21, R19, 0xffffffff, P0 ;  /* 0xffffffff13157807 */ /* 0x000fe20000000000 */
[----:B------:R-:W-:Y:S06]  /*4b80*/  RET.REL.NODEC R22 `(_ZN5flash32flash_fwd_splitkv_combine_kernelI23Flash_fwd_kernel_traitsILi96ELi64ELi128ELi4ELb0ELb0EN7cutlass10bfloat16_tE19Flash_kernel_traitsILi96ELi64ELi128ELi4ES3_EELi16ELi4ELb0EEEvNS_16Flash_fwd_paramsE) ;  /* 0xffffb47016007950 */ /* 0x000fec0003c3ffff */
.L_x_183:
        /* <DEDUP_REMOVED lines=15> */
.L_x_6263:


//--------------------- .text._ZN5flash32flash_fwd_splitkv_combine_kernelI23Flash_fwd_kernel_traitsILi96ELi64ELi128ELi4ELb0ELb0EN7cutlass10bfloat16_tE19Flash_kernel_traitsILi96ELi64ELi128ELi4ES3_EELi16ELi3ELb0EEEvNS_16Flash_fwd_paramsE --------------------------
	.section	.text._ZN5flash32flash_fwd_splitkv_combine_kernelI23Flash_fwd_kernel_traitsILi96ELi64ELi128ELi4ELb0ELb0EN7cutlass10bfloat16_tE19Flash_kernel_traitsILi96ELi64ELi128ELi4ES3_EELi16ELi3ELb0EEEvNS_16Flash_fwd_paramsE,"ax",@progbits
	.sectioninfo	@"SHI_REGISTERS=54"
	.align	128
        .global         _ZN5flash32flash_fwd_splitkv_combine_kernelI23Flash_fwd_kernel_traitsILi96ELi64ELi128ELi4ELb0ELb0EN7cutlass10bfloat16_tE19Flash_kernel_traitsILi96ELi64ELi128ELi4ES3_EELi16ELi3ELb0EEEvNS_16Flash_fwd_paramsE
        .type           _ZN5flash32flash_fwd_splitkv_combine_kernelI23Flash_fwd_kernel_traitsILi96ELi64ELi128ELi4ELb0ELb0EN7cutlass10bfloat16_tE19Flash_kernel_traitsILi96ELi64ELi128ELi4ES3_EELi16ELi3ELb0EEEvNS_16Flash_fwd_paramsE,@function
        .size           _ZN5flash32flash_fwd_splitkv_combine_kernelI23Flash_fwd_kernel_traitsILi96ELi64ELi128ELi4ELb0ELb0EN7cutlass10bfloat16_tE19Flash_kernel_traitsILi96ELi64ELi128ELi4ES3_EELi16ELi3ELb0EEEvNS_16Flash_fwd_paramsE,(.L_x_6264 - _ZN5flash32flash_fwd_splitkv_combine_kernelI23Flash_fwd_kernel_traitsILi96ELi64ELi128ELi4ELb0ELb0EN7cutlass10bfloat16_tE19Flash_kernel_traitsILi96ELi64ELi128ELi4ES3_EELi16ELi3ELb0EEEvNS_16Flash_fwd_paramsE)
        .other          _ZN5flash32flash_fwd_splitkv_combine_kernelI23Flash_fwd_kernel_traitsILi96ELi64ELi128ELi4ELb0ELb0EN7cutlass10bfloat16_tE19Flash_kernel_traitsILi96ELi64ELi128ELi4ES3_EELi16ELi3ELb0EEEvNS_16Flash_fwd_paramsE,@"STO_CUDA_ENTRY STV_DEFAULT"
_ZN5flash32flash_fwd_splitkv_combine_kernelI23Flash_fwd_kernel_traitsILi96ELi64ELi128ELi4ELb0ELb0EN7cutlass10bfloat16_tE19Flash_kernel_traitsILi96ELi64ELi128ELi4ES3_EELi16ELi3ELb0EEEvNS_16Flash_fwd_paramsE:
.text._ZN5flash32flash_fwd_splitkv_combine_kernelI23Flash_fwd_kernel_traitsILi96ELi64ELi128ELi4ELb0ELb0EN7cutlass10bfloat16_tE19Flash_kernel_traitsILi96ELi64ELi128ELi4ES3_EELi16ELi3ELb0EEEvNS_16Flash_fwd_paramsE:
        /* <DEDUP_REMOVED lines=11> */
[----:B------:R-:W-:Y:S01]  /*00b0*/  SEL R0, R5, R0, P0 ;  /* 0x0000000005007207 */ /* 0x000fe20000000000 */
        /* <DEDUP_REMOVED lines=11> */
[----:B------:R-:W-:Y:S05]  /*0170*/  CALL.REL.NOINC `($__internal_4_$__cuda_sm20_div_s64) ;  /* 0x0000444000007944 */ /* 0x000fea0003c00000 */
[----:B------:R-:W-:Y:S05]  /*0180*/  BRA `(.L_x_185) ;  /* 0x0000013000007947 */ /* 0x000fea0003800000 */
.L_x_184:
[----:B------:R-:W0:Y:S01]  /*0190*/  I2F.U32.RP R4, R30 ;  /* 0x0000001e00047306 */ /* 0x000e220000209000 */
[----:B------:R-:W-:Y:S01]  /*01a0*/  IMAD.MOV.U32 R6, RZ, RZ, RZ ;  /* 0x000000ffff067224 */ /* 0x000fe200078e00ff */
[----:B------:R-:W-:Y:S01]  /*01b0*/  ISETP.NE.U32.AND P0, PT, R30, RZ, PT ;  /* 0x000000ff1e00720c */ /* 0x000fe20003f05070 */
[----:B------:R-:W-:-:S05]  /*01c0*/  HFMA2.MMA R21, -RZ, RZ, 0, 0 ;  /* 0x00000000ff157435 */ /* 0x000fca00000001ff */
        /* <DEDUP_REMOVED lines=15> */
.L_x_185:
        /* <DEDUP_REMOVED lines=11> */
[----:B------:R-:W-:Y:S02]  /*0370*/  MOV R22, 0x390 ;  /* 0x0000039000167802 */ /* 0x000fe40000000f00 */
[----:B------:R-:W-:Y:S05]  /*0380*/  CALL.REL.NOINC `($__internal_4_$__cuda_sm20_div_s64) ;  /* 0x0000423000007944 */ /* 0x000fea0003c00000 */
[----:B------:R-:W-:Y:S02]  /*0390*/  MOV R8, R20 ;  /* 0x0000001400087202 */ /* 0x000fe40000000f00 */
[----:B------:R-:W-:Y:S01]  /*03a0*/  MOV R9, R21 ;  /* 0x0000001500097202 */ /* 0x000fe20000000f00 */
[----:B------:R-:W-:Y:S05]  /*03b0*/  BRA `(.L_x_188) ;  /* 0x0000013000007947 */ /* 0x000fea0003800000 */
.L_x_187:
        /* <DEDUP_REMOVED lines=19> */
.L_x_188:
[----:B------:R-:W-:Y:S05]  /*04f0*/  BSYNC B0 ;  /* 0x0000000000007941 */ /* 0x000fea0003800000 */
.L_x_186:
        /* <DEDUP_REMOVED lines=13> */
[----:B------:R-:W-:-:S04]  /*05d0*/  IMAD.HI.U32 R11, R11, R6, R10 ;  /* 0x000000060b0b7227 */ /* 0x000fc800078e000a */
[----:B------:R-:W-:-:S04]  /*05e0*/  IMAD.MOV.U32 R6, RZ, RZ, R4 ;  /* 0x000000ffff067224 */ /* 0x000fc800078e0004 */
        /* <DEDUP_REMOVED lines=8> */
[----:B------:R-:W-:-:S04]  /*0670*/  LOP3.LUT R4, R2, R7, RZ, 0x3c, !PT ;  /* 0x0000000702047212 */ /* 0x000fc800078e3cff */
[----:B------:R-:W-:-:S07]  /*0680*/  ISETP.GE.AND P0, PT, R4, RZ, PT ;  /* 0x000000ff0400720c */ /* 0x000fce0003f06270 */
[----:B------:R-:W-:-:S06]  /*0690*/  @P2 IADD3 R10, R10, 0x1, RZ ;  /* 0x000000010a0a2810 */ /* 0x000fcc0007ffe0ff */
[----:B------:R-:W-:Y:S01]  /*06a0*/  @!P0 IMAD.MOV R10, RZ, RZ, -R10 ;  /* 0x000000ffff0a8224 */ /* 0x000fe200078e0a0a */
[----:B------:R-:W-:-:S04]  /*06b0*/  @!P1 LOP3.LUT R10, RZ, R7, RZ, 0x33, !PT ;  /* 0x00000007ff0a9212 */ /* 0x000fc800078e33ff */
[----:B------:R-:W-:Y:S02]  /*06c0*/  ISETP.LT.U32.AND P0, PT, R3, R10, PT ;  /* 0x0000000a0300720c */ /* 0x000fe40003f01070 */
[----:B------:R-:W-:-:S04]  /*06d0*/  SHF.R.S32.HI R14, RZ, 0x1f, R10 ;  /* 0x0000001fff0e7819 */ /* 0x000fc8000001140a */
[----:B------:R-:W-:-:S04]  /*06e0*/  ISETP.LT.AND.EX P0, PT, R23, R14, PT, P0 ;  /* 0x0000000e1700720c */ /* 0x000fc80003f01300 */
[----:B------:R-:W-:Y:S02]  /*06f0*/  SEL R14, R23, R14, P0 ;  /* 0x0000000e170e7207 */ /* 0x000fe40000000000 */
        /* <DEDUP_REMOVED lines=11> */
.L_x_190:
        /* <DEDUP_REMOVED lines=19> */
.L_x_191:
[----:B------:R-:W-:Y:S05]  /*08e0*/  BSYNC B0 ;  /* 0x0000000000007941 */ /* 0x000fea0003800000 */
.L_x_189:
        /* <DEDUP_REMOVED lines=26> */
[----:B------:R-:W-:Y:S01]  /*0a90*/  ISETP.GE.U32.AND P0, PT, R3, R6, PT ;  /* 0x000000060300720c */ /* 0x000fe20003f06070 */
[----:B------:R-:W-:-:S05]  /*0aa0*/  IMAD.MOV.U32 R3, RZ, RZ, c[0x0][0x1c0] ;  /* 0x00007000ff037624 */ /* 0x000fca00078e00ff */
[C---:B------:R-:W-:Y:S01]  /*0ab0*/  IADD3 R6, R3.reuse, -0x1, RZ ;  /* 0xffffffff03067810 */ /* 0x040fe20007ffe0ff */
[----:B------:R-:W-:-:S06]  /*0ac0*/  IMAD R3, R3, c[0x0][0x214], RZ ;  /* 0x0000850003037a24 */ /* 0x000fcc00078e02ff */
        /* <DEDUP_REMOVED lines=44> */
[----:B------:R-:W-:Y:S02]  /*0d90*/  MOV R32, R20 ;  /* 0x0000001400207202 */ /* 0x000fe40000000f00 */
[----:B------:R-:W-:Y:S01]  /*0da0*/  MOV R33, R21 ;  /* 0x0000001500217202 */ /* 0x000fe20000000f00 */
[----:B------:R-:W-:Y:S05]  /*0db0*/  BRA `(.L_x_194) ;  /* 0x0000013000007947 */ /* 0x000fea0003800000 */
.L_x_193:
        /* <DEDUP_REMOVED lines=19> */
.L_x_194:
[----:B------:R-:W-:Y:S05]  /*0ef0*/  BSYNC B0 ;  /* 0x0000000000007941 */ /* 0x000fea0003800000 */
.L_x_192:
        /* <DEDUP_REMOVED lines=41> */
.L_x_196:
        /* <DEDUP_REMOVED lines=19> */
.L_x_197:
[----:B------:R-:W-:Y:S05]  /*12c0*/  BSYNC B0 ;  /* 0x0000000000007941 */ /* 0x000fea0003800000 */
.L_x_195:
[----:B------:R-:W-:Y:S01]  /*12d0*/  IABS R17, c[0x0][0x214] ;  /* 0x0000850000117a13 */ /* 0x000fe20000000000 */
[----:B------:R-:W-:Y:S01]  /*12e0*/  IMAD.MOV.U32 R18, RZ, RZ, RZ ;  /* 0x000000ffff127224 */ /* 0x000fe200078e00ff */
[----:B------:R-:W-:Y:S01]  /*12f0*/  ISETP.GT.AND P3, PT, R3, RZ, PT ;  /* 0x000000ff0300720c */ /* 0x000fe20003f64270 */
[----:B------:R-:W-:Y:S01]  /*1300*/  ULDC.U8 UR4, c[0x0][0x329] ;  /* 0x0000ca4000047ab9 */ /* 0x000fe20000000000 */
[----:B------:R-:W0:Y:S01]  /*1310*/  I2F.RP R22, R17 ;  /* 0x0000001100167306 */ /* 0x000e220000209400 */
[----:B------:R-:W-:Y:S01]  /*1320*/  IABS R26, R4 ;  /* 0x00000004001a7213 */ /* 0x000fe20000000000 */
[----:B------:R-:W-:Y:S01]  /*1330*/  ULDC.64 UR10, c[0x0][0x118] ;  /* 0x00004600000a7ab9 */ /* 0x000fe20000000a00 */
[----:B------:R-:W-:Y:S01]  /*1340*/  LOP3.LUT R4, R4, c[0x0][0x1c0], RZ, 0x3c, !PT ;  /* 0x0000700004047a12 */ /* 0x000fe200078e3cff */
[----:B------:R-:W-:Y:S04]  /*1350*/  BSSY B0, `(.L_x_198) ;  /* 0x000007b000007945 */ /* 0x000fe80003800000 */
[----:B0-----:R-:W0:Y:S02]  /*1360*/  MUFU.RCP R19, R22 ;  /* 0x0000001600137308 */ /* 0x001e240000001000 */
[----:B0-----:R-:W-:-:S06]  /*1370*/  IADD3 R19, R19, 0xffffffe, RZ ;  /* 0x0ffffffe13137810 */ /* 0x001fcc0007ffe0ff */
[----:B------:R-:W0:Y:S02]  /*1380*/  F2I.FTZ.U32.TRUNC.NTZ R19, R19 ;  /* 0x0000001300137305 */ /* 0x000e24000021f000 */
[----:B0-----:R-:W-:-:S04]  /*1390*/  IMAD.MOV R8, RZ, RZ, -R19 ;  /* 0x000000ffff087224 */ /* 0x001fc800078e0a13 */
[----:B------:R-:W-:Y:S01]  /*13a0*/  IMAD R9, R8, R17, RZ ;  /* 0x0000001108097224 */ /* 0x000fe200078e02ff */
[----:B------:R-:W-:Y:S02]  /*13b0*/  IABS R8, R7 ;  /* 0x0000000700087213 */ /* 0x000fe40000000000 */
[----:B------:R-:W-:Y:S01]  /*13c0*/  LOP3.LUT R7, R7, c[0x0][0x214], RZ, 0x3c, !PT ;  /* 0x0000850007077a12 */ /* 0x000fe200078e3cff */
[----:B------:R-:W-:-:S03]  /*13d0*/  IMAD.HI.U32 R9, R19, R9, R18 ;  /* 0x0000000913097227 */ /* 0x000fc600078e0012 */
[----:B------:R-:W-:Y:S02]  /*13e0*/  ISETP.GE.AND P1, PT, R7, RZ, PT ;  /* 0x000000ff0700720c */ /* 0x000fe40003f26270 */
[----:B------:R-:W-:Y:S01]  /*13f0*/  SHF.R.S32.HI R7, RZ, 0x1f, R3 ;  /* 0x0000001fff077819 */ /* 0x000fe20000011403 */
[----:B------:R-:W-:Y:S01]  /*1400*/  IMAD.HI.U32 R18, R9, R8, RZ ;  /* 0x0000000809127227 */ /* 0x000fe200078e00ff */
[----:B------:R-:W-:-:S03]  /*1410*/  LEA.HI.SX32 R3, R3, 0x1, 0x1 ;  /* 0x0000000103037811 */ /* 0x000fc600078f0aff */
[----:B------:R-:W-:Y:S02]  /*1420*/  IMAD.MOV R9, RZ, RZ, -R18 ;  /* 0x000000ffff097224 */ /* 0x000fe400078e0a12 */
[----:B------:R-:W-:Y:S02]  /*1430*/  @!P3 IMAD.MOV R3, RZ, RZ, R7 ;  /* 0x000000ffff03b224 */ /* 0x000fe400078e0207 */
[----:B------:R-:W-:-:S05]  /*1440*/  IMAD R8, R17, R9, R8 ;  /* 0x0000000911087224 */ /* 0x000fca00078e0208 */
[----:B------:R-:W-:-:S13]  /*1450*/  ISETP.GT.U32.AND P0, PT, R17, R8, PT ;  /* 0x000000081100720c */ /* 0x000fda0003f04070 */
[----:B------:R-:W-:Y:S01]  /*1460*/  @!P0 IMAD.IADD R8, R8, 0x1, -R17 ;  /* 0x0000000108088824 */ /* 0x000fe200078e0a11 */
[----:B------:R-:W-:Y:S02]  /*1470*/  @!P0 IADD3 R18, R18, 0x1, RZ ;  /* 0x0000000112128810 */ /* 0x000fe40007ffe0ff */
[----:B------:R-:W-:Y:S02]  /*1480*/  ISETP.NE.AND P0, PT, RZ, c[0x0][0x214], PT ;  /* 0x00008500ff007a0c */ /* 0x000fe40003f05270 */
[----:B------:R-:W-:Y:S02]  /*1490*/  ISETP.GE.U32.AND P2, PT, R8, R17, PT ;  /* 0x000000110800720c */ /* 0x000fe40003f46070 */
[----:B------:R-:W-:-:S04]  /*14a0*/  IABS R8, c[0x0][0x1c0] ;  /* 0x0000700000087a13 */ /* 0x000fc80000000000 */
[----:B------:R-:W0:Y:S07]  /*14b0*/  I2F.U32.RP R17, R8 ;  /* 0x0000000800117306 */ /* 0x000e2e0000209000 */
[----:B------:R-:W-:-:S05]  /*14c0*/  @P2 IADD3 R18, R18, 0x1, RZ ;  /* 0x0000000112122810 */ /* 0x000fca0007ffe0ff */
[----:B------:R-:W-:Y:S01]  /*14d0*/  @!P1 IMAD.MOV R18, RZ, RZ, -R18 ;  /* 0x000000ffff129224 */ /* 0x000fe200078e0a12 */
[----:B------:R-:W-:Y:S01]  /*14e0*/  @!P0 LOP3.LUT R18, RZ, c[0x0][0x214], RZ, 0x33, !PT ;  /* 0x00008500ff128a12 */ /* 0x000fe200078e33ff */
[----:B0-----:R-:W0:Y:S04]  /*14f0*/  MUFU.RCP R19, R17 ;  /* 0x0000001100137308 */ /* 0x001e280000001000 */
[----:B------:R-:W-:-:S05]  /*1500*/  IMAD R3, R3, R18, RZ ;  /* 0x0000001203037224 */ /* 0x000fca00078e02ff */
[----:B------:R-:W-:-:S04]  /*1510*/  IABS R7, R3 ;  /* 0x0000000300077213 */ /* 0x000fc80000000000 */
[----:B------:R-:W1:Y:S01]  /*1520*/  I2F.RP R24, R7 ;  /* 0x0000000700187306 */ /* 0x000e620000209400 */
[----:B------:R-:W-:Y:S01]  /*1530*/  IMAD.IADD R6, R6, 0x1, R7 ;  /* 0x0000000106067824 */ /* 0x000fe200078e0207 */
[----:B0-----:R-:W-:-:S06]  /*1540*/  IADD3 R19, R19, 0xffffffe, RZ ;  /* 0x0ffffffe13137810 */ /* 0x001fcc0007ffe0ff */
[----:B------:R-:W0:Y:S08]  /*1550*/  F2I.FTZ.U32.TRUNC.NTZ R19, R19 ;  /* 0x0000001300137305 */ /* 0x000e30000021f000 */
[----:B-1----:R-:W1:Y:S01]  /*1560*/  MUFU.RCP R9, R24 ;  /* 0x0000001800097308 */ /* 0x002e620000001000 */
[----:B0-----:R-:W-:-:S04]  /*1570*/  IMAD.MOV R25, RZ, RZ, -R19 ;  /* 0x000000ffff197224 */ /* 0x001fc800078e0a13 */
[----:B------:R-:W-:Y:S01]  /*1580*/  IMAD R25, R25, R8, RZ ;  /* 0x0000000819197224 */ /* 0x000fe200078e02ff */
[----:B-1----:R-:W-:Y:S02]  /*1590*/  IADD3 R22, R9, 0xffffffe, RZ ;  /* 0x0ffffffe09167810 */ /* 0x002fe40007ffe0ff */
[----:B------:R-:W-:Y:S02]  /*15a0*/  IABS R24, R6 ;  /* 0x0000000600187213 */ /* 0x000fe40000000000 */
[----:B------:R-:W0:Y:S02]  /*15b0*/  F2I.FTZ.U32.TRUNC.NTZ R23, R22 ;  /* 0x0000001600177305 */ /* 0x000e24000021f000 */
[----:B0-----:R-:W-:Y:S02]  /*15c0*/  IMAD.MOV R18, RZ, RZ, -R23 ;  /* 0x000000ffff127224 */ /* 0x001fe400078e0a17 */
[----:B------:R-:W-:Y:S02]  /*15d0*/  IMAD.MOV.U32 R22, RZ, RZ, RZ ;  /* 0x000000ffff167224 */ /* 0x000fe400078e00ff */
[----:B------:R-:W-:-:S02]  /*15e0*/  IMAD R9, R18, R7, RZ ;  /* 0x0000000712097224 */ /* 0x000fc400078e02ff */
[----:B------:R-:W-:Y:S02]  /*15f0*/  IMAD.MOV.U32 R18, RZ, RZ, RZ ;  /* 0x000000ffff127224 */ /* 0x000fe400078e00ff */
[----:B------:R-:W-:Y:S01]  /*1600*/  IMAD.HI.U32 R9, R23, R9, R22 ;  /* 0x0000000917097227 */ /* 0x000fe200078e0016 */
[----:B------:R-:W-:-:S03]  /*1610*/  IABS R22, R3 ;  /* 0x0000000300167213 */ /* 0x000fc60000000000 */
[----:B------:R-:W-:Y:S01]  /*1620*/  IMAD.HI.U32 R25, R19, R25, R18 ;  /* 0x0000001913197227 */ /* 0x000fe200078e0012 */
[----:B------:R-:W-:-:S03]  /*1630*/  IABS R19, c[0x0][0x1c0] ;  /* 0x0000700000137a13 */ /* 0x000fc60000000000 */
[----:B------:R-:W-:Y:S02]  /*1640*/  IMAD.MOV R22, RZ, RZ, -R22 ;  /* 0x000000ffff167224 */ /* 0x000fe400078e0a16 */
[----:B------:R-:W-:Y:S02]  /*1650*/  IMAD.MOV R19, RZ, RZ, -R19 ;  /* 0x000000ffff137224 */ /* 0x000fe400078e0a13 */
[----:B------:R-:W-:-:S04]  /*1660*/  IMAD.HI.U32 R18, R25, R26, RZ ;  /* 0x0000001a19127227 */ /* 0x000fc800078e00ff */
[----:B------:R-:W-:-:S04]  /*1670*/  IMAD.HI.U32 R9, R9, R24, RZ ;  /* 0x0000001809097227 */ /* 0x000fc800078e00ff */
[----:B------:R-:W-:Y:S02]  /*1680*/  IMAD R17, R18, R19, R26 ;  /* 0x0000001312117224 */ /* 0x000fe400078e021a */
[--C-:B------:R-:W-:Y:S02]  /*1690*/  IMAD R22, R9, R22, R24.reuse ;  /* 0x0000001609167224 */ /* 0x100fe400078e0218 */
[----:B------:R-:W-:Y:S01]  /*16a0*/  IMAD.HI.U32 R25, R25, R24, RZ ;  /* 0x0000001819197227 */ /* 0x000fe200078e00ff */
[----:B------:R-:W-:Y:S02]  /*16b0*/  ISETP.GT.U32.AND P3, PT, R8, R17, PT ;  /* 0x000000110800720c */ /* 0x000fe40003f64070 */
[----:B------:R-:W-:Y:S01]  /*16c0*/  ISETP.GT.U32.AND P0, PT, R7, R22, PT ;  /* 0x000000160700720c */ /* 0x000fe20003f04070 */
[----:B------:R-:W-:-:S05]  /*16d0*/  IMAD R19, R25, R19, R24 ;  /* 0x0000001319137224 */ /* 0x000fca00078e0218 */
[----:B------:R-:W-:-:S05]  /*16e0*/  ISETP.GT.U32.AND P1, PT, R8, R19, PT ;  /* 0x000000130800720c */ /* 0x000fca0003f24070 */
[--C-:B------:R-:W-:Y:S01]  /*16f0*/  @!P3 IMAD.IADD R17, R17, 0x1, -R8.reuse ;  /* 0x000000011111b824 */ /* 0x100fe200078e0a08 */
[----:B------:R-:W-:Y:S01]  /*1700*/  @!P3 IADD3 R18, R18, 0x1, RZ ;  /* 0x000000011212b810 */ /* 0x000fe20007ffe0ff */
[----:B------:R-:W-:Y:S01]  /*1710*/  @!P0 IMAD.IADD R22, R22, 0x1, -R7 ;  /* 0x0000000116168824 */ /* 0x000fe200078e0a07 */
[----:B------:R-:W-:Y:S02]  /*1720*/  @!P0 IADD3 R9, R9, 0x1, RZ ;  /* 0x0000000109098810 */ /* 0x000fe40007ffe0ff */
[----:B------:R-:W-:Y:S02]  /*1730*/  ISETP.GE.U32.AND P6, PT, R17, R8, PT ;  /* 0x000000081100720c */ /* 0x000fe40003fc6070 */
[----:B------:R-:W0:Y:S01]  /*1740*/  S2R R17, SR_TID.X ;  /* 0x0000000000117919 */ /* 0x000e220000002100 */
[-C--:B------:R-:W-:Y:S01]  /*1750*/  ISETP.GE.U32.AND P2, PT, R22, R7.reuse, PT ;  /* 0x000000071600720c */ /* 0x080fe20003f46070 */
[----:B------:R-:W-:Y:S01]  /*1760*/  @!P1 IMAD.IADD R19, R19, 0x1, -R8 ;  /* 0x0000000113139824 */ /* 0x000fe200078e0a08 */
[----:B------:R-:W-:-:S02]  /*1770*/  LOP3.LUT R22, R6, R7, RZ, 0x3c, !PT ;  /* 0x0000000706167212 */ /* 0x000fc400078e3cff */
[----:B------:R-:W-:Y:S02]  /*1780*/  ISETP.GE.AND P0, PT, R4, RZ, PT ;  /* 0x000000ff0400720c */ /* 0x000fe40003f06270 */
[----:B------:R-:W-:Y:S02]  /*1790*/  ISETP.GE.AND P4, PT, R22, RZ, PT ;  /* 0x000000ff1600720c */ /* 0x000fe40003f86270 */
[----:B------:R-:W-:Y:S02]  /*17a0*/  ISETP.GT.AND P3, PT, R2, RZ, PT ;  /* 0x000000ff0200720c */ /* 0x000fe40003f64270 */
[----:B------:R-:W-:Y:S02]  /*17b0*/  @P6 IADD3 R18, R18, 0x1, RZ ;  /* 0x0000000112126810 */ /* 0x000fe40007ffe0ff */
[----:B------:R-:W-:Y:S02]  /*17c0*/  ISETP.NE.AND P6, PT, R3, RZ, PT ;  /* 0x000000ff0300720c */ /* 0x000fe40003fc5270 */
[----:B------:R-:W-:-:S02]  /*17d0*/  @P2 IADD3 R9, R9, 0x1, RZ ;  /* 0x0000000109092810 */ /* 0x000fc40007ffe0ff */
[----:B------:R-:W-:Y:S01]  /*17e0*/  ISETP.GE.U32.AND P5, PT, R19, R8, PT ;  /* 0x000000081300720c */ /* 0x000fe20003fa6070 */
[----:B------:R-:W-:Y:S01]  /*17f0*/  IMAD.MOV.U32 R19, RZ, RZ, c[0x0][0x214] ;  /* 0x00008500ff137624 */ /* 0x000fe200078e00ff */
[----:B------:R-:W-:Y:S01]  /*1800*/  LOP3.LUT R6, R6, c[0x0][0x1c0], RZ, 0x3c, !PT ;  /* 0x0000700006067a12 */ /* 0x000fe200078e3cff */
[----:B------:R-:W-:Y:S01]  /*1810*/  @!P4 IMAD.MOV R9, RZ, RZ, -R9 ;  /* 0x000000ffff09c224 */ /* 0x000fe200078e0a09 */
[----:B------:R-:W-:Y:S01]  /*1820*/  @!P1 IADD3 R25, R25, 0x1, RZ ;  /* 0x0000000119199810 */ /* 0x000fe20007ffe0ff */
[----:B------:R-:W-:Y:S01]  /*1830*/  @!P0 IMAD.MOV R18, RZ, RZ, -R18 ;  /* 0x000000ffff128224 */ /* 0x000fe200078e0a12 */
[----:B------:R-:W-:Y:S02]  /*1840*/  ISETP.GE.AND P2, PT, R6, RZ, PT ;  /* 0x000000ff0600720c */ /* 0x000fe40003f46270 */
[----:B------:R-:W-:Y:S02]  /*1850*/  ISETP.NE.AND P4, PT, RZ, c[0x0][0x1c0], PT ;  /* 0x00007000ff007a0c */ /* 0x000fe40003f85270 */
[----:B------:R-:W-:-:S02]  /*1860*/  LOP3.LUT R6, RZ, c[0x0][0x1c0], RZ, 0x33, !PT ;  /* 0x00007000ff067a12 */ /* 0x000fc400078e33ff */
[----:B------:R-:W-:Y:S02]  /*1870*/  SHF.R.S32.HI R8, RZ, 0x1f, R2 ;  /* 0x0000001fff087819 */ /* 0x000fe40000011402 */
[----:B------:R-:W-:Y:S02]  /*1880*/  ISETP.NE.AND P1, PT, RZ, UR4, PT ;  /* 0x00000004ff007c0c */ /* 0x000fe4000bf25270 */
[----:B0-----:R-:W-:Y:S02]  /*1890*/  SHF.R.S32.HI R4, RZ, 0x1f, R17 ;  /* 0x0000001fff047819 */ /* 0x001fe40000011411 */
[----:B------:R-:W-:Y:S01]  /*18a0*/  LEA.HI.SX32 R22, R2, 0x1, 0x1 ;  /* 0x0000000102167811 */ /* 0x000fe200078f0aff */
[----:B------:R-:W-:Y:S01]  /*18b0*/  @!P3 IMAD.MOV R22, RZ, RZ, R8 ;  /* 0x000000ffff16b224 */ /* 0x000fe200078e0208 */
[----:B------:R-:W-:Y:S02]  /*18c0*/  SEL R19, R19, 0x1, !P1 ;  /* 0x0000000113137807 */ /* 0x000fe40004800000 */
[----:B------:R-:W-:-:S02]  /*18d0*/  SEL R18, R6, R18, !P4 ;  /* 0x0000001206127207 */ /* 0x000fc40006000000 */
[----:B------:R-:W-:Y:S02]  /*18e0*/  @!P6 LOP3.LUT R9, RZ, R7, RZ, 0x33, !PT ;  /* 0x00000007ff09e212 */ /* 0x000fe400078e33ff */
[----:B------:R-:W-:Y:S01]  /*18f0*/  LEA.HI R8, R4, R17, RZ, 0x4 ;  /* 0x0000001104087211 */ /* 0x000fe200078f20ff */
[----:B------:R-:W-:Y:S01]  /*1900*/  IMAD R7, R18, R19, RZ ;  /* 0x0000001312077224 */ /* 0x000fe200078e02ff */
[----:B------:R-:W-:Y:S02]  /*1910*/  @P5 IADD3 R25, R25, 0x1, RZ ;  /* 0x0000000119195810 */ /* 0x000fe40007ffe0ff */
[----:B------:R-:W-:Y:S01]  /*1920*/  ISETP.LT.U32.AND P0, PT, R20, R9, PT ;  /* 0x000000091400720c */ /* 0x000fe20003f01070 */
[----:B------:R-:W-:Y:S01]  /*1930*/  IMAD R7, R22, R7, RZ ;  /* 0x0000000716077224 */ /* 0x000fe200078e02ff */
[----:B------:R-:W-:Y:S01]  /*1940*/  SHF.R.S32.HI R23, RZ, 0x1f, R9 ;  /* 0x0000001fff177819 */ /* 0x000fe20000011409 */
[----:B------:R-:W-:Y:S01]  /*1950*/  @!P2 IMAD.MOV R25, RZ, RZ, -R25 ;  /* 0x000000ffff19a224 */ /* 0x000fe200078e0a19 */
[----:B------:R-:W-:-:S02]  /*1960*/  SHF.R.S32.HI R18, RZ, 0x4, R8 ;  /* 0x00000004ff127819 */ /* 0x000fc40000011408 */
[C---:B------:R-:W-:Y:S02]  /*1970*/  ISETP.LT.AND.EX P2, PT, R21.reuse, R23, PT, P0 ;  /* 0x000000171500720c */ /* 0x040fe40003f41300 */
[----:B------:R-:W-:Y:S02]  /*1980*/  ISETP.GE.AND P0, PT, R18, c[0x0][0x314], PT ;  /* 0x0000c50012007a0c */ /* 0x000fe40003f06270 */
[----:B------:R-:W-:Y:S02]  /*1990*/  LOP3.LUT R22, R8, 0xfffffff0, RZ, 0xc0, !PT ;  /* 0xfffffff008167812 */ /* 0x000fe400078ec0ff */
[----:B------:R-:W-:Y:S01]  /*19a0*/  SEL R9, R20, R9, P2 ;  /* 0x0000000914097207 */ /* 0x000fe20001000000 */
[----:B------:R-:W-:Y:S01]  /*19b0*/  IMAD.MOV.U32 R20, RZ, RZ, -0x800000 ;  /* 0xff800000ff147424 */ /* 0x000fe200078e00ff */
[----:B------:R-:W-:Y:S01]  /*19c0*/  SEL R8, R21, R23, P2 ;  /* 0x0000001715087207 */ /* 0x000fe20001000000 */
[----:B------:R-:W-:Y:S01]  /*19d0*/  IMAD.IADD R23, R17, 0x1, -R22 ;  /* 0x0000000111177824 */ /* 0x000fe200078e0a16 */
[----:B------:R-:W-:-:S05]  /*19e0*/  SEL R6, R6, R25, !P4 ;  /* 0x0000001906067207 */ /* 0x000fca0006000000 */
[----:B------:R-:W-:Y:S05]  /*19f0*/  @P0 BRA `(.L_x_199) ;  /* 0x0000010000000947 */ /* 0x000fea0003800000 */
[----:B------:R-:W-:Y:S02]  /*1a00*/  IADD3 R22, P2, R15, -UR8, RZ ;  /* 0x800000080f167c10 */ /* 0x000fe4000ff5e0ff */
[----:B------:R-:W-:Y:S02]  /*1a10*/  SHF.R.S32.HI R21, RZ, 0x1f, R23 ;  /* 0x0000001fff157819 */ /* 0x000fe40000011417 */
[----:B------:R-:W-:Y:S02]  /*1a20*/  ISETP.GT.U32.AND P0, PT, R22, R23, PT ;  /* 0x000000171600720c */ /* 0x000fe40003f04070 */
[----:B------:R-:W-:-:S04]  /*1a30*/  IADD3.X R22, R5, ~UR7, RZ, P2, !PT ;  /* 0x8000000705167c10 */ /* 0x000fc800097fe4ff */
[----:B------:R-:W-:-:S13]  /*1a40*/  ISETP.GT.AND.EX P0, PT, R22, R21, PT, P0 ;  /* 0x000000151600720c */ /* 0x000fda0003f04300 */
[----:B------:R-:W-:Y:S05]  /*1a50*/  @!P0 BRA `(.L_x_199) ;  /* 0x000000a000008947 */ /* 0x000fea0003800000 */
[----:B------:R-:W-:Y:S01]  /*1a60*/  IADD3 R24, P0, R23, UR8, RZ ;  /* 0x0000000817187c10 */ /* 0x000fe2000ff1e0ff */
[----:B------:R-:W-:Y:S01]  /*1a70*/  IMAD R20, R5, R18, RZ ;  /* 0x0000001205147224 */ /* 0x000fe200078e02ff */
[----:B------:R-:W-:Y:S02]  /*1a80*/  SHF.R.S32.HI R22, RZ, 0x1f, R18 ;  /* 0x0000001fff167819 */ /* 0x000fe40000011412 */
[----:B------:R-:W-:-:S03]  /*1a90*/  IADD3.X R25, R21, UR7, RZ, P0, !PT ;  /* 0x0000000715197c10 */ /* 0x000fc600087fe4ff */
[C---:B------:R-:W-:Y:S02]  /*1aa0*/  IMAD R20, R15.reuse, R22, R20 ;  /* 0x000000160f147224 */ /* 0x040fe400078e0214 */
[----:B------:R-:W-:-:S04]  /*1ab0*/  IMAD.WIDE.U32 R24, R15, R18, R24 ;  /* 0x000000120f187225 */ /* 0x000fc800078e0018 */
[----:B------:R-:W-:Y:S01]  /*1ac0*/  IMAD.IADD R20, R25, 0x1, R20 ;  /* 0x0000000119147824 */ /* 0x000fe200078e0214 */
[----:B------:R-:W-:-:S04]  /*1ad0*/  LEA R26, P0, R24, c[0x0][0x208], 0x2 ;  /* 0x00008200181a7a11 */ /* 0x000fc800078010ff */
[----:B------:R-:W-:-:S05]  /*1ae0*/  LEA.HI.X R27, R24, c[0x0][0x20c], R20, 0x2, P0 ;  /* 0x00008300181b7a11 */ /* 0x000fca00000f1414 */
[----:B------:R0:W5:Y:S04]  /*1af0*/  LDG.E R20, [R26.64] ;  /* 0x0000000a1a147981 */ /* 0x000168000c1e1900 */
.L_x_199:
[----:B------:R-:W-:Y:S05]  /*1b00*/  BSYNC B0 ;  /* 0x0000000000007941 */ /* 0x000fea0003800000 */
.L_x_198:
[C---:B------:R-:W-:Y:S01]  /*1b10*/  ISETP.GT.AND P0, PT, R17.reuse, 0x7f, PT ;  /* 0x0000007f1100780c */ /* 0x040fe20003f04270 */
[----:B------:R-:W-:Y:S01]  /*1b20*/  IMAD.MOV.U32 R29, RZ, RZ, -0x800000 ;  /* 0xff800000ff1d7424 */ /* 0x000fe200078e00ff */
[----:B------:R-:W-:Y:S01]  /*1b30*/  LOP3.LUT P2, RZ, R17, 0x7, RZ, 0xc0, !PT ;  /* 0x0000000711ff7812 */ /* 0x000fe2000784c0ff */
[----:B------:R-:W-:Y:S01]  /*1b40*/  IMAD R19, R6, R19, RZ ;  /* 0x0000001306137224 */ /* 0x000fe200078e02ff */
[----:B------:R-:W-:Y:S01]  /*1b50*/  ISETP.GT.AND P3, PT, R3, RZ, PT ;  /* 0x000000ff0300720c */ /* 0x000fe20003f64270 */
[----:B------:R-:W-:Y:S01]  /*1b60*/  BSSY B1, `(.L_x_200) ;  /* 0x00001ec000017945 */ /* 0x000fe20003800000 */
[----:B------:R-:W-:Y:S01]  /*1b70*/  ISETP.GT.OR P2, PT, R17, 0x7f, P2 ;  /* 0x0000007f1100780c */ /* 0x000fe20001744670 */
[----:B------:R-:W-:-:S06]  /*1b80*/  IMAD.MOV.U32 R28, RZ, RZ, 0x7f800000 ;  /* 0x7f800000ff1c7424 */ /* 0x000fcc00078e00ff */
[----:B------:R-:W-:Y:S01]  /*1b90*/  @!P0 IMAD R23, R18, 0x11, R23 ;  /* 0x0000001112178824 */ /* 0x000fe200078e0217 */
[----:B------:R-:W-:-:S04]  /*1ba0*/  @!P0 LEA.HI R21, R4, R17, RZ, 0x3 ;  /* 0x0000001104158211 */ /* 0x000fc800078f18ff */
[----:B-----5:R-:W-:Y:S01]  /*1bb0*/  @!P0 STS [R23.X4], R20 ;  /* 0x0000001417008388 */ /* 0x020fe20000004800 */
[----:B------:R-:W-:Y:S02]  /*1bc0*/  @!P0 LOP3.LUT R22, R21, 0xfffffff8, RZ, 0xc0, !PT ;  /* 0xfffffff815168812 */ /* 0x000fe400078ec0ff */
[----:B------:R-:W-:-:S03]  /*1bd0*/  @!P0 SHF.R.S32.HI R21, RZ, 0x3, R21 ;  /* 0x00000003ff158819 */ /* 0x000fc60000011415 */
[----:B------:R-:W-:-:S04]  /*1be0*/  @!P0 IMAD.IADD R22, R17, 0x1, -R22 ;  /* 0x0000000111168824 */ /* 0x000fc800078e0a16 */
[----:B------:R-:W-:Y:S01]  /*1bf0*/  @!P0 IMAD R21, R22, 0x11, R21 ;  /* 0x0000001116158824 */ /* 0x000fe200078e0215 */
[----:B------:R-:W-:Y:S06]  /*1c00*/  BAR.SYNC.DEFER_BLOCKING 0x0 ;  /* 0x0000000000007b1d */ /* 0x000fec0000010000 */
[----:B------:R-:W1:Y:S04]  /*1c10*/  @!P0 LDS R29, [R21.X4] ;  /* 0x00000000151d8984 */ /* 0x000e680000004800 */
[----:B-1----:R-:W1:Y:S02]  /*1c20*/  SHFL.BFLY PT, R22, R29, 0x4, 0x1f ;  /* 0x0c801f001d167f89 */ /* 0x002e6400000e0000 */
[----:B-1----:R-:W-:-:S05]  /*1c30*/  FMNMX.FTZ R22, R22, R29, !PT ;  /* 0x0000001d16167209 */ /* 0x002fca0007810000 */
[----:B0-----:R-:W0:Y:S02]  /*1c40*/  SHFL.BFLY PT, R27, R22, 0x2, 0x1f ;  /* 0x0c401f00161b7f89 */ /* 0x001e2400000e0000 */
[----:B0-----:R-:W-:Y:S02]  /*1c50*/  FMNMX.FTZ R27, R22, R27, !PT ;  /* 0x0000001b161b7209 */ /* 0x001fe40007810000 */
[----:B------:R-:W-:-:S03]  /*1c60*/  SHF.R.S32.HI R22, RZ, 0x1f, R3 ;  /* 0x0000001fff167819 */ /* 0x000fc60000011403 */
[----:B------:R-:W0:Y:S02]  /*1c70*/  SHFL.BFLY PT, R18, R27, 0x1, 0x1f ;  /* 0x0c201f001b127f89 */ /* 0x000e2400000e0000 */
[----:B0-----:R-:W-:-:S04]  /*1c80*/  FMNMX.FTZ R18, R27, R18, !PT ;  /* 0x000000121b127209 */ /* 0x001fc80007810000 */
[----:B------:R-:W-:-:S04]  /*1c90*/  FSETP.NEU.FTZ.AND P0, PT, R18, -INF , PT ;  /* 0xff8000001200780b */ /* 0x000fc80003f1d000 */
[----:B------:R-:W-:-:S05]  /*1ca0*/  FSEL R18, R18, RZ, P0 ;  /* 0x000000ff12127208 */ /* 0x000fca0000000000 */
[----:B------:R-:W-:-:S04]  /*1cb0*/  FADD.FTZ R25, -R18, R29 ;  /* 0x0000001d12197221 */ /* 0x000fc80000010100 */
[----:B------:R-:W-:-:S06]  /*1cc0*/  FMUL.FTZ R25, R25, 1.4426950216293334961 ;  /* 0x3fb8aa3b19197820 */ /* 0x000fcc0000410000 */
[----:B------:R-:W0:Y:S02]  /*1cd0*/  MUFU.EX2 R25, R25 ;  /* 0x0000001900197308 */ /* 0x000e240000000800 */
[----:B0-----:R-:W0:Y:S02]  /*1ce0*/  SHFL.BFLY PT, R24, R25, 0x4, 0x1f ;  /* 0x0c801f0019187f89 */ /* 0x001e2400000e0000 */
[----:B0-----:R-:W-:-:S05]  /*1cf0*/  FADD.FTZ R24, R25, R24 ;  /* 0x0000001819187221 */ /* 0x001fca0000010000 */
[----:B------:R-:W0:Y:S02]  /*1d00*/  SHFL.BFLY PT, R23, R24, 0x2, 0x1f ;  /* 0x0c401f0018177f89 */ /* 0x000e2400000e0000 */
[----:B0-----:R-:W-:-:S05]  /*1d10*/  FADD.FTZ R23, R24, R23 ;  /* 0x0000001718177221 */ /* 0x001fca0000010000 */
[----:B------:R-:W0:Y:S02]  /*1d20*/  SHFL.BFLY PT, R20, R23, 0x1, 0x1f ;  /* 0x0c201f0017147f89 */ /* 0x000e2400000e0000 */
[----:B0-----:R-:W-:Y:S01]  /*1d30*/  FADD.FTZ R21, R23, R20 ;  /* 0x0000001417157221 */ /* 0x001fe20000010000 */
[----:B------:R-:W-:Y:S01]  /*1d40*/  LEA.HI.SX32 R20, R3, 0x1, 0x1 ;  /* 0x0000000103147811 */ /* 0x000fe200078f0aff */
[----:B------:R-:W-:-:S03]  /*1d50*/  @!P3 IMAD.MOV R20, RZ, RZ, R22 ;  /* 0x000000ffff14b224 */ /* 0x000fc600078e0216 */
[----:B------:R-:W-:Y:S01]  /*1d60*/  FSETP.NE.FTZ.AND P0, PT, R21, RZ, PT ;  /* 0x000000ff1500720b */ /* 0x000fe20003f15000 */
[----:B------:R-:W-:-:S12]  /*1d70*/  IMAD R6, R19, R20, RZ ;  /* 0x0000001413067224 */ /* 0x000fd800078e02ff */
[----:B------:R-:W0:Y:S02]  /*1d80*/  @P0 MUFU.LG2 R21, R21 ;  /* 0x0000001500150308 */ /* 0x000e240000000c00 */
[----:B0-----:R-:W-:Y:S01]  /*1d90*/  @P0 FFMA.FTZ R28, R21, 0.69314718246459960938, R18 ;  /* 0x3f317218151c0823 */ /* 0x001fe20000010012 */
[----:B------:R-:W-:Y:S05]  /*1da0*/  @P2 BRA `(.L_x_201) ;  /* 0x00001c7000002947 */ /* 0x000fea0003800000 */
[----:B------:R-:W-:Y:S01]  /*1db0*/  ULDC.U8 UR4, c[0x0][0x328] ;  /* 0x0000ca0000047ab9 */ /* 0x000fe20000000000 */
[----:B------:R-:W-:Y:S02]  /*1dc0*/  LEA.HI R4, R4, R17, RZ, 0x3 ;  /* 0x0000001104047211 */ /* 0x000fe400078f18ff */
[----:B------:R-:W-:Y:S02]  /*1dd0*/  ISETP.NE.AND P2, PT, RZ, UR4, PT ;  /* 0x00000004ff007c0c */ /* 0x000fe4000bf45270 */
[----:B------:R-:W-:-:S04]  /*1de0*/  SHF.R.S32.HI R4, RZ, 0x3, R4 ;  /* 0x00000003ff047819 */ /* 0x000fc80000011404 */
[----:B------:R-:W-:-:S04]  /*1df0*/  IADD3 R36, P0, R4, UR8, RZ ;  /* 0x0000000804247c10 */ /* 0x000fc8000ff1e0ff */
[----:B------:R-:W-:-:S03]  /*1e00*/  LEA.HI.X.SX32 R37, R4, UR7, 0x1, P0 ;  /* 0x0000000704257c11 */ /* 0x000fc600080f0eff */
        /* <DEDUP_REMOVED lines=43> */
.L_x_204:
        /* <DEDUP_REMOVED lines=22> */
.L_x_205:
[----:B------:R-:W-:Y:S05]  /*2220*/  BSYNC B0 ;  /* 0x0000000000007941 */ /* 0x000fea0003800000 */
.L_x_203:
[----:B------:R-:W-:Y:S01]  /*2230*/  LOP3.LUT R19, R17, R0, RZ, 0xfc, !PT ;  /* 0x0000000011137212 */ /* 0x000fe200078efcff */
[----:B------:R-:W-:Y:S03]  /*2240*/  BSSY B0, `(.L_x_206) ;  /* 0x0000028000007945 */ /* 0x000fe60003800000 */
[----:B------:R-:W-:-:S13]  /*2250*/  ISETP.NE.U32.AND P0, PT, R19, RZ, PT ;  /* 0x000000ff1300720c */ /* 0x000fda0003f05070 */
[----:B------:R-:W-:Y:S05]  /*2260*/  @!P0 BRA `(.L_x_207) ;  /* 0x000000f000008947 */ /* 0x000fea0003800000 */
[----:B------:R-:W-:Y:S01]  /*2270*/  IMAD.MOV.U32 R24, RZ, RZ, R30 ;  /* 0x000000ffff187224 */ /* 0x000fe200078e001e */
[----:B------:R-:W-:Y:S02]  /*2280*/  MOV R23, R0 ;  /* 0x0000000000177202 */ /* 0x000fe40000000f00 */
[----:B------:R-:W-:Y:S02]  /*2290*/  MOV R22, 0x22b0 ;  /* 0x000022b000167802 */ /* 0x000fe40000000f00 */
[----:B------:R-:W-:Y:S05]  /*22a0*/  CALL.REL.NOINC `($__internal_4_$__cuda_sm20_div_s64) ;  /* 0x0000231000007944 */ /* 0x000fea0003c00000 */
        /* <DEDUP_REMOVED lines=11> */
.L_x_207:
        /* <DEDUP_REMOVED lines=22> */
.L_x_208:
[----:B------:R-:W-:Y:S05]  /*24c0*/  BSYNC B0 ;  /* 0x0000000000007941 */ /* 0x000fea0003800000 */
.L_x_206:
        /* <DEDUP_REMOVED lines=11> */
[----:B------:R-:W-:Y:S05]  /*2580*/  CALL.REL.NOINC `($__internal_4_$__cuda_sm20_div_s64) ;  /* 0x0000203000007944 */ /* 0x000fea0003c00000 */
[----:B------:R-:W-:-:S04]  /*2590*/  IADD3 R17, P0, RZ, -R20, RZ ;  /* 0x80000014ff117210 */ /* 0x000fc80007f1e0ff */
[----:B------:R-:W-:Y:S01]  /*25a0*/  IADD3.X R18, RZ, ~R21, RZ, P0, !PT ;  /* 0x80000015ff127210 */ /* 0x000fe200007fe4ff */
[----:B------:R-:W-:-:S04]  /*25b0*/  IMAD.WIDE.U32 R36, R5, R17, R36 ;  /* 0x0000001105247225 */ /* 0x000fc800078e0024 */
[----:B------:R-:W-:-:S04]  /*25c0*/  IMAD R18, R18, R5, RZ ;  /* 0x0000000512127224 */ /* 0x000fc800078e02ff */
[----:B------:R-:W-:-:S05]  /*25d0*/  IMAD R4, R4, R17, R18 ;  /* 0x0000001104047224 */ /* 0x000fca00078e0212 */
[----:B------:R-:W-:Y:S01]  /*25e0*/  IADD3 R4, R37, R4, RZ ;  /* 0x0000000425047210 */ /* 0x000fe20007ffe0ff */
[----:B------:R-:W-:Y:S05]  /*25f0*/  BRA `(.L_x_211) ;  /* 0x0000016000007947 */ /* 0x000fea0003800000 */
.L_x_210:
        /* <DEDUP_REMOVED lines=22> */
.L_x_211:
[----:B------:R-:W-:Y:S05]  /*2760*/  BSYNC B0 ;  /* 0x0000000000007941 */ /* 0x000fea0003800000 */
.L_x_209:
        /* <DEDUP_REMOVED lines=38> */
[----:B------:R-:W-:Y:S05]  /*29d0*/  CALL.REL.NOINC `($__internal_4_$__cuda_sm20_div_s64) ;  /* 0x00001be000007944 */ /* 0x000fea0003c00000 */
        /* <DEDUP_REMOVED lines=12> */
.L_x_213:
        /* <DEDUP_REMOVED lines=23> */
.L_x_214:
[----:B------:R-:W-:Y:S05]  /*2c10*/  BSYNC B0 ;  /* 0x0000000000007941 */ /* 0x000fea0003800000 */
.L_x_212:
        /* <DEDUP_REMOVED lines=19> */
.L_x_216:
        /* <DEDUP_REMOVED lines=22> */
.L_x_217:
[----:B------:R-:W-:Y:S05]  /*2eb0*/  BSYNC B0 ;  /* 0x0000000000007941 */ /* 0x000fea0003800000 */
.L_x_215:
        /* <DEDUP_REMOVED lines=10> */
[----:B------:R-:W-:Y:S02]  /*2f60*/  IADD3 R17, P0, RZ, -R20, RZ ;  /* 0x80000014ff117210 */ /* 0x000fe40007f1e0ff */
[----:B------:R-:W-:Y:S02]  /*2f70*/  MOV R22, R42 ;  /* 0x0000002a00167202 */ /* 0x000fe40000000f00 */
[----:B------:R-:W-:Y:S02]  /*2f80*/  IADD3.X R18, RZ, ~R21, RZ, P0, !PT ;  /* 0x80000015ff127210 */ /* 0x000fe400007fe4ff */
[----:B------:R-:W-:-:S03]  /*2f90*/  MOV R23, R43 ;  /* 0x0000002b00177202 */ /* 0x000fc60000000f00 */
[----:B------:R-:W-:Y:S02]  /*2fa0*/  IMAD R18, R18, R13, RZ ;  /* 0x0000000d12127224 */ /* 0x000fe400078e02ff */
[----:B------:R-:W-:-:S04]  /*2fb0*/  IMAD.WIDE.U32 R22, R13, R17, R22 ;  /* 0x000000110d167225 */ /* 0x000fc800078e0016 */
[----:B------:R-:W-:Y:S01]  /*2fc0*/  IMAD R17, R12, R17, R18 ;  /* 0x000000110c117224 */ /* 0x000fe200078e0212 */
[----:B------:R-:W-:-:S04]  /*2fd0*/  MOV R13, R22 ;  /* 0x00000016000d7202 */ /* 0x000fc80000000f00 */
[----:B------:R-:W-:Y:S01]  /*2fe0*/  IADD3 R17, R23, R17, RZ ;  /* 0x0000001117117210 */ /* 0x000fe20007ffe0ff */
[----:B------:R-:W-:Y:S05]  /*2ff0*/  BRA `(.L_x_220) ;  /* 0x0000017000007947 */ /* 0x000fea0003800000 */
.L_x_219:
        /* <DEDUP_REMOVED lines=12> */
[----:B------:R-:W-:Y:S02]  /*30c0*/  IMAD R18, R13, R17, R42 ;  /* 0x000000110d127224 */ /* 0x000fe400078e022a */
[----:B------:R-:W-:-:S03]  /*30d0*/  IMAD.MOV.U32 R17, RZ, RZ, RZ ;  /* 0x000000ffff117224 */ /* 0x000fc600078e00ff */
        /* <DEDUP_REMOVED lines=9> */
.L_x_220:
[----:B------:R-:W-:Y:S05]  /*3170*/  BSYNC B0 ;  /* 0x0000000000007941 */ /* 0x000fea0003800000 */
.L_x_218:
[----:B------:R-:W-:Y:S01]  /*3180*/  SHF.R.S32.HI R19, RZ, 0x1f, R7 ;  /* 0x0000001fff137819 */ /* 0x000fe20000011407 */
[-C--:B------:R-:W-:Y:S01]  /*3190*/  IMAD R12, R21, R7.reuse, RZ ;  /* 0x00000007150c7224 */ /* 0x080fe200078e02ff */
[----:B------:R-:W-:Y:S01]  /*31a0*/  SHF.R.S32.HI R18, RZ, 0x1f, R2 ;  /* 0x0000001fff127819 */ /* 0x000fe20000011402 */
[----:B------:R-:W-:Y:S01]  /*31b0*/  IMAD.WIDE.U32 R42, R20, R7, RZ ;  /* 0x00000007142a7225 */ /* 0x000fe200078e00ff */
[----:B------:R-:W-:Y:S03]  /*31c0*/  BSSY B0, `(.L_x_221) ;  /* 0x0000039000007945 */ /* 0x000fe60003800000 */
[----:B------:R-:W-:Y:S01]  /*31d0*/  IMAD R7, R19, R20, R12 ;  /* 0x0000001413077224 */ /* 0x000fe200078e020c */
[----:B------:R-:W-:Y:S01]  /*31e0*/  LOP3.LUT R12, R41, R10, RZ, 0xfc, !PT ;  /* 0x0000000a290c7212 */ /* 0x000fe200078efcff */
[----:B------:R-:W-:Y:S02]  /*31f0*/  IMAD R47, R25, c[0x0][0x214], RZ ;  /* 0x00008500192f7a24 */ /* 0x000fe400078e02ff */
[-C--:B------:R-:W-:Y:S01]  /*3200*/  IMAD R17, R17, R2.reuse, RZ ;  /* 0x0000000211117224 */ /* 0x080fe200078e02ff */
        /* <DEDUP_REMOVED lines=16> */
[----:B------:R-:W-:Y:S05]  /*3310*/  CALL.REL.NOINC `($__internal_4_$__cuda_sm20_div_s64) ;  /* 0x000012a000007944 */ /* 0x000fea0003c00000 */
        /* <DEDUP_REMOVED lines=12> */
.L_x_222:
        /* <DEDUP_REMOVED lines=23> */
.L_x_223:
[----:B------:R-:W-:Y:S05]  /*3550*/  BSYNC B0 ;  /* 0x0000000000007941 */ /* 0x000fea0003800000 */
.L_x_221:
        /* <DEDUP_REMOVED lines=29> */
.L_x_225:
        /* <DEDUP_REMOVED lines=23> */
.L_x_226:
[----:B------:R-:W-:Y:S05]  /*38a0*/  BSYNC B0 ;  /* 0x0000000000007941 */ /* 0x000fea0003800000 */
.L_x_224:
[----:B------:R-:W-:-:S04]  /*38b0*/  IADD3 R31, P1, P0, R36, R32, R30 ;  /* 0x00000020241f7210 */ /* 0x000fc8000783e01e */
[----:B------:R-:W-:Y:S02]  /*38c0*/  IADD3 R31, P3, P2, R42, R31, R46 ;  /* 0x0000001f2a1f7210 */ /* 0x000fe40007a7e02e */
[----:B------:R-:W-:Y:S01]  /*38d0*/  IADD3.X R0, R4, R5, R0, P1, P0 ;  /* 0x0000000504007210 */ /* 0x000fe20000fe0400 */
[----:B------:R-:W-:Y:S01]  /*38e0*/  IMAD R5, R21, R6, RZ ;  /* 0x0000000615057224 */ /* 0x000fe200078e02ff */
[----:B------:R-:W-:Y:S02]  /*38f0*/  IADD3 R44, P1, P0, R48, R31, R44 ;  /* 0x0000001f302c7210 */ /* 0x000fe4000783e02c */
[----:B------:R-:W-:Y:S02]  /*3900*/  IADD3.X R0, R7, R0, R2, P3, P2 ;  /* 0x0000000007007210 */ /* 0x000fe40001fe4402 */
[----:B------:R-:W-:Y:S02]  /*3910*/  SHF.R.S32.HI R2, RZ, 0x1f, R6 ;  /* 0x0000001fff027819 */ /* 0x000fe40000011406 */
[----:B------:R-:W-:-:S02]  /*3920*/  IADD3.X R45, R11, R0, R12, P1, P0 ;  /* 0x000000000b2d7210 */ /* 0x000fc40000fe040c */
[----:B------:R-:W-:Y:S01]  /*3930*/  SHF.R.S32.HI R0, RZ, 0x1f, R3 ;  /* 0x0000001fff007819 */ /* 0x000fe20000011403 */
[-C--:B------:R-:W-:Y:S02]  /*3940*/  IMAD R2, R2, R20.reuse, R5 ;  /* 0x0000001402027224 */ /* 0x080fe400078e0205 */
[----:B------:R-:W-:-:S04]  /*3950*/  IMAD.WIDE.U32 R44, R6, R20, R44 ;  /* 0x00000014062c7225 */ /* 0x000fc800078e002c */
[----:B------:R-:W-:Y:S02]  /*3960*/  IMAD R5, R8, R3, RZ ;  /* 0x0000000308057224 */ /* 0x000fe400078e02ff */
        /* <DEDUP_REMOVED lines=8> */
.L_x_202:
[----:B------:R-:W-:-:S04]  /*39f0*/  LEA R2, P0, R36, c[0x0][0x200], 0x2 ;  /* 0x0000800024027a11 */ /* 0x000fc800078010ff */
[----:B------:R-:W-:-:S05]  /*3a00*/  LEA.HI.X R3, R36, c[0x0][0x204], R37, 0x2, P0 ;  /* 0x0000810024037a11 */ /* 0x000fca00000f1425 */
[----:B------:R0:W-:Y:S04]  /*3a10*/  STG.E [R2.64], R28 ;  /* 0x0000001c02007986 */ /* 0x0001e8000c10190a */
.L_x_201:
[----:B------:R-:W-:Y:S05]  /*3a20*/  BSYNC B1 ;  /* 0x0000000000017941 */ /* 0x000fea0003800000 */
.L_x_200:
[----:B0-----:R-:W0:Y:S01]  /*3a30*/  S2R R2, SR_TID.X ;  /* 0x0000000000027919 */ /* 0x001e220000002100 */
[----:B------:R-:W-:Y:S01]  /*3a40*/  IMAD.MOV.U32 R13, RZ, RZ, RZ ;  /* 0x000000ffff0d7224 */ /* 0x000fe200078e00ff */
[----:B------:R-:W-:Y:S01]  /*3a50*/  CS2R R10, SRZ ;  /* 0x00000000000a7805 */ /* 0x000fe2000001ff00 */
[----:B------:R-:W-:Y:S01]  /*3a60*/  CS2R R8, SRZ ;  /* 0x0000000000087805 */ /* 0x000fe2000001ff00 */
[----:B------:R-:W-:Y:S01]  /*3a70*/  CS2R R6, SRZ ;  /* 0x0000000000067805 */ /* 0x000fe2000001ff00 */
[----:B------:R-:W-:Y:S01]  /*3a80*/  CS2R R4, SRZ ;  /* 0x0000000000047805 */ /* 0x000fe2000001ff00 */
[----:B0-----:R-:W-:-:S04]  /*3a90*/  SHF.R.S32.HI R3, RZ, 0x1f, R2 ;  /* 0x0000001fff037819 */ /* 0x001fc80000011402 */
[----:B------:R-:W-:-:S04]  /*3aa0*/  LEA.HI R0, R3, R2, RZ, 0x3 ;  /* 0x0000000203007211 */ /* 0x000fc800078f18ff */
[----:B------:R-:W-:-:S05]  /*3ab0*/  LOP3.LUT R35, R0, 0xfffffff8, RZ, 0xc0, !PT ;  /* 0xfffffff800237812 */ /* 0x000fca00078ec0ff */
[----:B------:R-:W-:-:S05]  /*3ac0*/  IMAD.IADD R35, R2, 0x1, -R35 ;  /* 0x0000000102237824 */ /* 0x000fca00078e0a23 */
[----:B------:R-:W-:-:S04]  /*3ad0*/  ISETP.GE.AND P0, PT, R35, c[0x0][0x314], PT ;  /* 0x0000c50023007a0c */ /* 0x000fc80003f06270 */
[----:B------:R-:W-:-:S13]  /*3ae0*/  ISETP.LT.AND P0, PT, R2, 0x80, !P0 ;  /* 0x000000800200780c */ /* 0x000fda0004701270 */
[----:B------:R-:W-:Y:S01]  /*3af0*/  @P0 FADD.FTZ R3, -R28, R29 ;  /* 0x0000001d1c030221 */ /* 0x000fe20000010100 */
[----:B------:R-:W-:Y:S01]  /*3b00*/  SHF.R.S32.HI R28, RZ, 0x3, R0 ;  /* 0x00000003ff1c7819 */ /* 0x000fe20000011400 */
[----:B------:R-:W-:Y:S02]  /*3b10*/  IMAD.MOV.U32 R0, RZ, RZ, c[0x0][0x314] ;  /* 0x0000c500ff007624 */ /* 0x000fe400078e00ff */
[----:B------:R-:W-:Y:S02]  /*3b20*/  @P0 FMUL.FTZ R3, R3, 1.4426950216293334961 ;  /* 0x3fb8aa3b03030820 */ /* 0x000fe40000410000 */
[C---:B------:R-:W-:Y:S02]  /*3b30*/  @P0 IMAD R2, R35.reuse, 0x11, R28 ;  /* 0x0000001123020824 */ /* 0x040fe400078e021c */
[----:B------:R-:W-:Y:S02]  /*3b40*/  IMAD.SHL.U32 R35, R35, 0x4, RZ ;  /* 0x0000000423237824 */ /* 0x000fe400078e00ff */
[----:B------:R-:W0:Y:S03]  /*3b50*/  @P0 MUFU.EX2 R3, R3 ;  /* 0x0000000300030308 */ /* 0x000e260000000800 */
[----:B------:R-:W-:-:S02]  /*3b60*/  IADD3 R34, R35, 0x20, RZ ;  /* 0x0000002023227810 */ /* 0x000fc40007ffe0ff */
[----:B------:R-:W-:Y:S01]  /*3b70*/  IADD3 R33, R35, 0x40, RZ ;  /* 0x0000004023217810 */ /* 0x000fe20007ffe0ff */
[----:B0-----:R0:W-:Y:S04]  /*3b80*/  @P0 STS [R2.X4], R3 ;  /* 0x0000000302000388 */ /* 0x0011e80000004800 */
[----:B------:R-:W-:Y:S01]  /*3b90*/  BAR.SYNC.DEFER_BLOCKING 0x0 ;  /* 0x0000000000007b1d */ /* 0x000fe20000010000 */
[----:B------:R-:W-:Y:S01]  /*3ba0*/  ISETP.GE.AND P0, PT, R0, 0x1, PT ;  /* 0x000000010000780c */ /* 0x000fe20003f06270 */
[----:B------:R-:W-:Y:S01]  /*3bb0*/  IMAD.MOV.U32 R0, RZ, RZ, RZ ;  /* 0x000000ffff007224 */ /* 0x000fe200078e00ff */
[----:B0-----:R-:W-:-:S11]  /*3bc0*/  CS2R R2, SRZ ;  /* 0x0000000000027805 */ /* 0x001fd6000001ff00 */
        /* <DEDUP_REMOVED lines=24> */
.L_x_230:
        /* <DEDUP_REMOVED lines=15> */
.L_x_229:
[----:B------:R-:W-:Y:S05]  /*3e40*/  BSYNC B0 ;  /* 0x0000000000007941 */ /* 0x000fea0003800000 */
.L_x_228:
        /* <DEDUP_REMOVED lines=19> */
.L_x_227:
        /* <DEDUP_REMOVED lines=42> */
[-C--:B------:R-:W-:Y:S01]  /*4220*/  @!P1 LOP3.LUT R4, RZ, R5.reuse, RZ, 0x33, !PT ;  /* 0x00000005ff049212 */ /* 0x080fe200078e33ff */
[----:B0-----:R-:W-:Y:S02]  /*4230*/  IMAD.MOV R2, RZ, RZ, -R13 ;  /* 0x000000ffff027224 */ /* 0x001fe400078e0a0d */
[----:B------:R-:W-:Y:S02]  /*4240*/  IMAD.MOV.U32 R12, RZ, RZ, RZ ;  /* 0x000000ffff0c7224 */ /* 0x000fe400078e00ff */
[----:B------:R-:W-:Y:S02]  /*4250*/  IMAD R5, R4, R5, RZ ;  /* 0x0000000504057224 */ /* 0x000fe400078e02ff */
[----:B------:R-:W-:Y:S02]  /*4260*/  IMAD R2, R2, R3, RZ ;  /* 0x0000000302027224 */ /* 0x000fe400078e02ff */
[----:B------:R-:W-:-:S02]  /*4270*/  IMAD.IADD R10, R28, 0x1, -R5 ;  /* 0x000000011c0a7824 */ /* 0x000fc400078e0a05 */
        /* <DEDUP_REMOVED lines=29> */
[----:B------:R-:W-:Y:S02]  /*4450*/  IMAD R0, R0, c[0x0][0x1e8], RZ ;  /* 0x00007a0000007a24 */ /* 0x000fe400078e02ff */
[----:B------:R-:W-:Y:S02]  /*4460*/  IMAD.IADD R13, R13, 0x1, R2 ;  /* 0x000000010d0d7824 */ /* 0x000fe400078e0202 */
        /* <DEDUP_REMOVED lines=21> */
        .weak           $__internal_4_$__cuda_sm20_div_s64
        .type           $__internal_4_$__cuda_sm20_div_s64,@function
        .size           $__internal_4_$__cuda_sm20_div_s64,(.L_x_6264 - $__internal_4_$__cuda_sm20_div_s64)
$__internal_4_$__cuda_sm20_div_s64:
        /* <DEDUP_REMOVED lines=29> */
[----:B------:R-:W-:-:S04]  /*4790*/  IMAD.X R26, RZ, RZ, ~R26, P0 ;  /* 0x000000ffff1a7224 */ /* 0x000fc800000e0e1a */
[----:B------:R-:W-:-:S04]  /*47a0*/  IMAD.WIDE.U32 R34, P5, R35, R26, R34 ;  /* 0x0000001a23227225 */ /* 0x000fc800078a0022 */
[C---:B------:R-:W-:Y:S02]  /*47b0*/  IMAD R21, R27.reuse, R26, RZ ;  /* 0x0000001a1b157224 */ /* 0x040fe400078e02ff */
[----:B------:R-:W-:-:S04]  /*47c0*/  IMAD.HI.U32 R20, P4, R27, R20, R34 ;  /* 0x000000141b147227 */ /* 0x000fc80007880022 */
[----:B------:R-:W-:Y:S01]  /*47d0*/  IMAD.HI.U32 R19, R27, R26, RZ ;  /* 0x0000001a1b137227 */ /* 0x000fe200078e00ff */
[----:B------:R-:W-:Y:S02]  /*47e0*/  IADD3 R21, P3, R21, R20, RZ ;  /* 0x0000001415157210 */ /* 0x000fe40007f7e0ff */
[-C--:B------:R-:W-:Y:S01]  /*47f0*/  IADD3 R20, P0, RZ, -R18.reuse, RZ ;  /* 0x80000012ff147210 */ /* 0x080fe20007f1e0ff */
[----:B------:R-:W-:Y:S02]  /*4800*/  IMAD.X R27, R19, 0x1, R27, P5 ;  /* 0x00000001131b7824 */ /* 0x000fe400028e061b */
[----:B------:R-:W-:Y:S01]  /*4810*/  IMAD.MOV.U32 R35, RZ, RZ, RZ ;  /* 0x000000ffff237224 */ /* 0x000fe200078e00ff */
[----:B------:R-:W-:Y:S01]  /*4820*/  SEL R20, R20, R18, !P2 ;  /* 0x0000001214147207 */ /* 0x000fe20005000000 */
[----:B------:R-:W-:-:S04]  /*4830*/  IMAD.X R26, RZ, RZ, ~R17, P0 ;  /* 0x000000ffff1a7224 */ /* 0x000fc800000e0e11 */
        /* <DEDUP_REMOVED lines=14> */
[-C--:B------:R-:W-:Y:S01]  /*4920*/  IMAD R34, R26, R38.reuse, R21 ;  /* 0x000000261a227224 */ /* 0x080fe200078e0215 */
[----:B------:R-:W-:-:S03]  /*4930*/  IADD3 R21, P3, R20, -R38, RZ ;  /* 0x8000002614157210 */ /* 0x000fc60007f7e0ff */
[----:B------:R-:W-:Y:S01]  /*4940*/  IMAD.X R19, R19, 0x1, ~R34, P0 ;  /* 0x0000000113137824 */ /* 0x000fe200000e0e22 */
[----:B------:R-:W-:-:S04]  /*4950*/  IADD3 R34, P2, R27, 0x1, RZ ;  /* 0x000000011b227810 */ /* 0x000fc80007f5e0ff */
[----:B------:R-:W-:-:S04]  /*4960*/  ISETP.GE.U32.AND.EX P4, PT, R19, R39, PT, P4 ;  /* 0x000000271300720c */ /* 0x000fc80003f86140 */
[----:B------:R-:W-:Y:S01]  /*4970*/  SEL R21, R21, R20, P4 ;  /* 0x0000001415157207 */ /* 0x000fe20002000000 */
[----:B------:R-:W-:Y:S01]  /*4980*/  IMAD.X R20, R19, 0x1, ~R39, P3 ;  /* 0x0000000113147824 */ /* 0x000fe200018e0e27 */
[----:B------:R-:W-:Y:S02]  /*4990*/  SEL R34, R34, R27, P4 ;  /* 0x0000001b22227207 */ /* 0x000fe40002000000 */
[----:B------:R-:W-:Y:S01]  /*49a0*/  ISETP.GE.U32.AND P0, PT, R21, R38, PT ;  /* 0x000000261500720c */ /* 0x000fe20003f06070 */
[----:B------:R-:W-:Y:S01]  /*49b0*/  IMAD.X R21, RZ, RZ, R26, P2 ;  /* 0x000000ffff157224 */ /* 0x000fe200010e061a */
[----:B------:R-:W-:Y:S02]  /*49c0*/  SEL R19, R20, R19, P4 ;  /* 0x0000001314137207 */ /* 0x000fe40002000000 */
[----:B------:R-:W-:Y:S02]  /*49d0*/  IADD3 R27, P2, R34, 0x1, RZ ;  /* 0x00000001221b7810 */ /* 0x000fe40007f5e0ff */
[----:B------:R-:W-:Y:S01]  /*49e0*/  SEL R21, R21, R26, P4 ;  /* 0x0000001a15157207 */ /* 0x000fe20002000000 */
[----:B------:R-:W-:Y:S01]  /*49f0*/  IMAD.MOV.U32 R26, RZ, RZ, R22 ;  /* 0x000000ffff1a7224 */ /* 0x000fe200078e0016 */
[----:B------:R-:W-:-:S02]  /*4a00*/  ISETP.GE.U32.AND.EX P0, PT, R19, R39, PT, P0 ;  /* 0x000000271300720c */ /* 0x000fc40003f06100 */
[----:B------:R-:W-:Y:S02]  /*4a10*/  IADD3.X R20, RZ, R21, RZ, P2, !PT ;  /* 0x00000015ff147210 */ /* 0x000fe400017fe4ff */
[----:B------:R-:W-:Y:S02]  /*4a20*/  SEL R27, R27, R34, P0 ;  /* 0x000000221b1b7207 */ /* 0x000fe40000000000 */
[----:B------:R-:W-:Y:S02]  /*4a30*/  LOP3.LUT R19, R23, R17, RZ, 0x3c, !PT ;  /* 0x0000001117137212 */ /* 0x000fe400078e3cff */
[----:B------:R-:W-:Y:S02]  /*4a40*/  SEL R21, R20, R21, P0 ;  /* 0x0000001514157207 */ /* 0x000fe40000000000 */
[----:B------:R-:W-:Y:S02]  /*4a50*/  IADD3 R20, P2, RZ, -R27, RZ ;  /* 0x8000001bff147210 */ /* 0x000fe40007f5e0ff */
[----:B------:R-:W-:-:S02]  /*4a60*/  ISETP.GE.AND P3, PT, R19, RZ, PT ;  /* 0x000000ff1300720c */ /* 0x000fc40003f66270 */
[----:B------:R-:W-:Y:S01]  /*4a70*/  ISETP.NE.U32.AND P0, PT, R24, RZ, PT ;  /* 0x000000ff1800720c */ /* 0x000fe20003f05070 */
[----:B------:R-:W-:Y:S01]  /*4a80*/  IMAD.X R24, RZ, RZ, ~R21, P2 ;  /* 0x000000ffff187224 */ /* 0x000fe200010e0e15 */
[----:B------:R-:W-:Y:S01]  /*4a90*/  SEL R20, R20, R27, !P3 ;  /* 0x0000001b14147207 */ /* 0x000fe20005800000 */
[----:B------:R-:W-:Y:S01]  /*4aa0*/  IMAD.MOV.U32 R27, RZ, RZ, 0x0 ;  /* 0x00000000ff1b7424 */ /* 0x000fe200078e00ff */
[----:B------:R-:W-:Y:S02]  /*4ab0*/  ISETP.NE.AND.EX P0, PT, R23, RZ, PT, P0 ;  /* 0x000000ff1700720c */ /* 0x000fe40003f05300 */
[----:B------:R-:W-:Y:S02]  /*4ac0*/  SEL R24, R24, R21, !P3 ;  /* 0x0000001518187207 */ /* 0x000fe40005800000 */
[----:B------:R-:W-:Y:S02]  /*4ad0*/  SEL R20, R20, 0xffffffff, P0 ;  /* 0xffffffff14147807 */ /* 0x000fe40000000000 */
[----:B------:R-:W-:Y:S01]  /*4ae0*/  SEL R21, R24, 0xffffffff, P0 ;  /* 0xffffffff18157807 */ /* 0x000fe20000000000 */
[----:B------:R-:W-:Y:S06]  /*4af0*/  RET.REL.NODEC R26 `(_ZN5flash32flash_fwd_splitkv_combine_kernelI23Flash_fwd_kernel_traitsILi96ELi64ELi128ELi4ELb0ELb0EN7cutlass10bfloat16_tE19Flash_kernel_traitsILi96ELi64ELi128ELi4ES3_EELi16ELi3ELb0EEEvNS_16Flash_fwd_paramsE) ;  /* 0xffffb5001a007950 */ /* 0x000fec0003c3ffff */
.L_x_231:
        /* <DEDUP_REMOVED lines=16> */
.L_x_6264:


//--------------------- .text._ZN5flash32flash_fwd_splitkv_combine_kernelI23Flash_fwd_kernel_traitsILi96ELi64ELi128ELi4ELb0ELb0EN7cutlass10bfloat16_tE19Flash_kernel_traitsILi96ELi64ELi128ELi4ES3_EELi16ELi2ELb0EEEvNS_16Flash_fwd_paramsE --------------------------
	.section	.text._ZN5flash32flash_fwd_splitkv_combine_kernelI23Flash_fwd_kernel_traitsILi96ELi64ELi128ELi4ELb0ELb0EN7cutlass10bfloat16_tE19Flash_kernel_traitsILi96ELi64ELi128ELi4ES3_EELi16ELi2ELb0EEEvNS_16Flash_fwd_paramsE,"ax",@progbits
	.sectioninfo	@"SHI_REGISTERS=54"
	.align	128
        .global         _ZN5flash32flash_fwd_splitkv_combine_kernelI23Flash_fwd_kernel_traitsILi96ELi64ELi128ELi4ELb0ELb0EN7cutlass10bfloat16_tE19Flash_kernel_traitsILi96ELi64ELi128ELi4ES3_EELi16ELi2ELb0EEEvNS_16Flash_fwd_paramsE
        .type           _ZN5flash32flash_fwd_splitkv_combine_kernelI23Flash_fwd_kernel_traitsILi96ELi64ELi128ELi4ELb0ELb0EN7cutlass10bfloat16_tE19Flash_kernel_traitsILi96ELi64ELi128ELi4ES3_EELi16ELi2ELb0EEEvNS_16Flash_fwd_paramsE,@function
        .size           _ZN5flash32flash_fwd_splitkv_combine_kernelI23Flash_fwd_kernel_traitsILi96ELi64ELi128ELi4ELb0ELb0EN7cutlass10bfloat16_tE19Flash_kernel_traitsILi96ELi64ELi128ELi4ES3_EELi16ELi2ELb0EEEvNS_16Flash_fwd_paramsE,(.L_x_6265 - _ZN5flash32flash_fwd_splitkv_combine_kernelI23Flash_fwd_kernel_traitsILi96ELi64ELi128ELi4ELb0ELb0EN7cutlass10bfloat16_tE19Flash_kernel_traitsILi96ELi64ELi128ELi4ES3_EELi16ELi2ELb0EEEvNS_16Flash_fwd_paramsE)
        .other          _ZN5flash32flash_fwd_splitkv_combine_kernelI23Flash_fwd_kernel_traitsILi96ELi64ELi128ELi4ELb0ELb0EN7cutlass10bfloat16_tE19Flash_kernel_traitsILi96ELi64ELi128ELi4ES3_EELi16ELi2ELb0EEEvNS_16Flash_fwd_paramsE,@"STO_CUDA_ENTRY STV_DEFAULT"
_ZN5flash32flash_fwd_splitkv_combine_kernelI23Flash_fwd_kernel_traitsILi96ELi64ELi128ELi4ELb0ELb0EN7cutlass10bfloat16_tE19Flash_kernel_traitsILi96ELi64ELi128ELi4ES3_EELi16ELi2ELb0EEEvNS_16Flash_fwd_paramsE:
.text._ZN5flash32flash_fwd_splitkv_combine_kernelI23Flash_fwd_kernel_traitsILi96ELi64ELi128ELi4ELb0ELb0EN7cutlass10bfloat16_tE19Flash_kernel_traitsILi96ELi64ELi128ELi4ES3_EELi16ELi2ELb0EEEvNS_16Flash_fwd_paramsE:
        /* <DEDUP_REMOVED lines=23> */
[----:B------:R-:W-:Y:S05]  /*0170*/  CALL.REL.NOINC `($__internal_5_$__cuda_sm20_div_s64) ;  /* 0x0000441000007944 */ /* 0x000fea0003c00000 */
[----:B------:R-:W-:Y:S05]  /*0180*/  BRA `(.L_x_233) ;  /* 0x0000013000007947 */ /* 0x000fea0003800000 */
.L_x_232:
        /* <DEDUP_REMOVED lines=19> */
.L_x_233:
        /* <DEDUP_REMOVED lines=12> */
[----:B------:R-:W-:Y:S05]  /*0380*/  CALL.REL.NOINC `($__internal_5_$__cuda_sm20_div_s64) ;  /* 0x0000420000007944 */ /* 0x000fea0003c00000 */
[----:B------:R-:W-:Y:S02]  /*0390*/  MOV R8, R20 ;  /* 0x0000001400087202 */ /* 0x000fe40000000f00 */
[----:B------:R-:W-:Y:S01]  /*03a0*/  MOV R9, R21 ;  /* 0x0000001500097202 */ /* 0x000fe20000000f00 */
[----:B------:R-:W-:Y:S05]  /*03b0*/  BRA `(.L_x_236) ;  /* 0x0000013000007947 */ /* 0x000fea0003800000 */
.L_x_235:
        /* <DEDUP_REMOVED lines=19> */
.L_x_236:
[----:B------:R-:W-:Y:S05]  /*04f0*/  BSYNC B0 ;  /* 0x0000000000007941 */ /* 0x000fea0003800000 */
.L_x_234:
[----:B------:R-:W-:Y:S01]  /*0500*/  IABS R7, c[0x0][0x214] ;  /* 0x0000850000077a13 */ /* 0x000fe20000000000 */
[----:B------:R-:W-:Y:S01]  /*0510*/  IMAD.MOV.U32 R2, RZ, RZ, c[0x0][0x214] ;  /* 0x00008500ff027624 */ /* 0x000fe200078e00ff */
[----:B------:R-:W-:Y:S01]  /*0520*/  BSSY B0, `(.L_x_237) ;  /* 0x000003b000007945 */ /* 0x000fe20003800000 */
[----:B------:R-:W-:Y:S01]  /*0530*/  IMAD.MOV.U32 R10, RZ, RZ, RZ ;  /* 0x000000ffff0a7224 */ /* 0x000fe200078e00ff */
[----:B------:R-:W0:Y:S02]  /*0540*/  I2F.RP R13, R7 ;  /* 0x00000007000d7306 */ /* 0x000e240000209400 */
[----:B------:R-:W-:-:S04]  /*0550*/  IADD3 R2, R7, -0x1, R2 ;  /* 0xffffffff07027810 */ /* 0x000fc80007ffe002 */
[----:B------:R-:W-:Y:S02]  /*0560*/  IABS R4, R2 ;  /* 0x0000000200047213 */ /* 0x000fe40000000000 */
[----:B0-----:R-:W0:Y:S02]  /*0570*/  MUFU.RCP R12, R13 ;  /* 0x0000000d000c7308 */ /* 0x001e240000001000 */
[----:B0-----:R-:W-:-:S06]  /*0580*/  IADD3 R12, R12, 0xffffffe, RZ ;  /* 0x0ffffffe0c0c7810 */ /* 0x001fcc0007ffe0ff */
[----:B------:R-:W0:Y:S02]  /*0590*/  F2I.FTZ.U32.TRUNC.NTZ R11, R12 ;  /* 0x0000000c000b7305 */ /* 0x000e24000021f000 */
[----:B0-----:R-:W-:-:S04]  /*05a0*/  IMAD.MOV R6, RZ, RZ, -R11 ;  /* 0x000000ffff067224 */ /* 0x001fc800078e0a0b */
        /* <DEDUP_REMOVED lines=31> */
.L_x_238:
        /* <DEDUP_REMOVED lines=19> */
.L_x_239:
[----:B------:R-:W-:Y:S05]  /*08d0*/  BSYNC B0 ;  /* 0x0000000000007941 */ /* 0x000fea0003800000 */
.L_x_237:
        /* <DEDUP_REMOVED lines=74> */
[----:B------:R-:W-:Y:S02]  /*0d80*/  MOV R32, R20 ;  /* 0x0000001400207202 */ /* 0x000fe40000000f00 */
[----:B------:R-:W-:Y:S01]  /*0d90*/  MOV R33, R21 ;  /* 0x0000001500217202 */ /* 0x000fe20000000f00 */
[----:B------:R-:W-:Y:S05]  /*0da0*/  BRA `(.L_x_242) ;  /* 0x0000013000007947 */ /* 0x000fea0003800000 */
.L_x_241:
        /* <DEDUP_REMOVED lines=19> */
.L_x_242:
[----:B------:R-:W-:Y:S05]  /*0ee0*/  BSYNC B0 ;  /* 0x0000000000007941 */ /* 0x000fea0003800000 */
.L_x_240:
[-C--:B------:R-:W-:Y:S01]  /*0ef0*/  IABS R18, R3.reuse ;  /* 0x0000000300127213 */ /* 0x080fe20000000000 */
[----:B------:R-:W-:Y:S01]  /*0f00*/  IMAD.MOV.U32 R7, RZ, RZ, 0x1 ;  /* 0x00000001ff077424 */ /* 0x000fe200078e00ff */
[----:B------:R-:W-:Y:S01]  /*0f10*/  IABS R10, R3 ;  /* 0x00000003000a7213 */ /* 0x000fe20000000000 */
[----:B------:R-:W-:Y:S01]  /*0f20*/  BSSY B0, `(.L_x_243) ;  /* 0x000003a000007945 */ /* 0x000fe20003800000 */
[----:B------:R-:W0:Y:S02]  /*0f30*/  I2F.RP R19, R18 ;  /* 0x0000001200137306 */ /* 0x000e240000209400 */
[----:B------:R-:W-:Y:S01]  /*0f40*/  IADD3 R7, R18, c[0x0][0x214], -R7 ;  /* 0x0000850012077a10 */ /* 0x000fe20007ffe807 */
[----:B------:R-:W-:-:S03]  /*0f50*/  IMAD.MOV R10, RZ, RZ, -R10 ;  /* 0x000000ffff0a7224 */ /* 0x000fc600078e0a0a */
[----:B------:R-:W-:Y:S02]  /*0f60*/  IABS R11, R7 ;  /* 0x00000007000b7213 */ /* 0x000fe40000000000 */
        /* <DEDUP_REMOVED lines=34> */
.L_x_244:
        /* <DEDUP_REMOVED lines=19> */
.L_x_245:
[----:B------:R-:W-:Y:S05]  /*12c0*/  BSYNC B0 ;  /* 0x0000000000007941 */ /* 0x000fea0003800000 */
.L_x_243:
        /* <DEDUP_REMOVED lines=131> */
.L_x_247:
[----:B------:R-:W-:Y:S05]  /*1b00*/  BSYNC B0 ;  /* 0x0000000000007941 */ /* 0x000fea0003800000 */
.L_x_246:
        /* <DEDUP_REMOVED lines=11> */
[----:B------:R-:W-:-:S05]  /*1bc0*/  @!P0 LOP3.LUT R22, R22, 0xfffffffc, RZ, 0xc0, !PT ;  /* 0xfffffffc16168812 */ /* 0x000fca00078ec0ff */
[----:B------:R-:W-:-:S04]  /*1bd0*/  @!P0 IMAD.IADD R21, R17, 0x1, -R22 ;  /* 0x0000000111158824 */ /* 0x000fc800078e0a16 */
[----:B------:R-:W-:Y:S01]  /*1be0*/  @!P0 IMAD R21, R21, 0x44, R22 ;  /* 0x0000004415158824 */ /* 0x000fe200078e0216 */
[----:B------:R-:W-:Y:S01]  /*1bf0*/  BAR.SYNC.DEFER_BLOCKING 0x0 ;  /* 0x0000000000007b1d */ /* 0x000fe20000010000 */
[----:B------:R-:W-:-:S05]  /*1c00*/  SHF.R.S32.HI R22, RZ, 0x1f, R3 ;  /* 0x0000001fff167819 */ /* 0x000fca0000011403 */
[----:B------:R-:W1:Y:S04]  /*1c10*/  @!P0 LDS R29, [R21] ;  /* 0x00000000151d8984 */ /* 0x000e680000000800 */
[----:B-1----:R-:W1:Y:S02]  /*1c20*/  SHFL.BFLY PT, R18, R29, 0x2, 0x1f ;  /* 0x0c401f001d127f89 */ /* 0x002e6400000e0000 */
[----:B-1----:R-:W-:-:S05]  /*1c30*/  FMNMX.FTZ R25, R18, R29, !PT ;  /* 0x0000001d12197209 */ /* 0x002fca0007810000 */
[----:B------:R-:W1:Y:S02]  /*1c40*/  SHFL.BFLY PT, R18, R25, 0x1, 0x1f ;  /* 0x0c201f0019127f89 */ /* 0x000e6400000e0000 */
[----:B-1----:R-:W-:-:S04]  /*1c50*/  FMNMX.FTZ R18, R25, R18, !PT ;  /* 0x0000001219127209 */ /* 0x002fc80007810000 */
[----:B------:R-:W-:-:S04]  /*1c60*/  FSETP.NEU.FTZ.AND P0, PT, R18, -INF , PT ;  /* 0xff8000001200780b */ /* 0x000fc80003f1d000 */
[----:B------:R-:W-:-:S05]  /*1c70*/  FSEL R18, R18, RZ, P0 ;  /* 0x000000ff12127208 */ /* 0x000fca0000000000 */
[----:B------:R-:W-:-:S04]  /*1c80*/  FADD.FTZ R24, -R18, R29 ;  /* 0x0000001d12187221 */ /* 0x000fc80000010100 */
[----:B------:R-:W-:-:S06]  /*1c90*/  FMUL.FTZ R24, R24, 1.4426950216293334961 ;  /* 0x3fb8aa3b18187820 */ /* 0x000fcc0000410000 */
[----:B------:R-:W1:Y:S02]  /*1ca0*/  MUFU.EX2 R24, R24 ;  /* 0x0000001800187308 */ /* 0x000e640000000800 */
[----:B-1----:R-:W1:Y:S02]  /*1cb0*/  SHFL.BFLY PT, R23, R24, 0x2, 0x1f ;  /* 0x0c401f0018177f89 */ /* 0x002e6400000e0000 */
[----:B-1----:R-:W-:-:S05]  /*1cc0*/  FADD.FTZ R23, R24, R23 ;  /* 0x0000001718177221 */ /* 0x002fca0000010000 */
[----:B------:R-:W1:Y:S02]  /*1cd0*/  SHFL.BFLY PT, R20, R23, 0x1, 0x1f ;  /* 0x0c201f0017147f89 */ /* 0x000e6400000e0000 */
[----:B-1----:R-:W-:Y:S01]  /*1ce0*/  FADD.FTZ R21, R23, R20 ;  /* 0x0000001417157221 */ /* 0x002fe20000010000 */
[----:B------:R-:W-:Y:S01]  /*1cf0*/  LEA.HI.SX32 R20, R3, 0x1, 0x1 ;  /* 0x0000000103147811 */ /* 0x000fe200078f0aff */
[----:B------:R-:W-:-:S03]  /*1d00*/  @!P3 IMAD.MOV R20, RZ, RZ, R22 ;  /* 0x000000ffff14b224 */ /* 0x000fc600078e0216 */
[----:B------:R-:W-:Y:S01]  /*1d10*/  FSETP.NE.FTZ.AND P0, PT, R21, RZ, PT ;  /* 0x000000ff1500720b */ /* 0x000fe20003f15000 */
[----:B------:R-:W-:-:S12]  /*1d20*/  IMAD R6, R19, R20, RZ ;  /* 0x0000001413067224 */ /* 0x000fd800078e02ff */
[----:B------:R-:W1:Y:S02]  /*1d30*/  @P0 MUFU.LG2 R21, R21 ;  /* 0x0000001500150308 */ /* 0x000e640000000c00 */
[----:B-1----:R-:W-:Y:S01]  /*1d40*/  @P0 FFMA.FTZ R28, R21, 0.69314718246459960938, R18 ;  /* 0x3f317218151c0823 */ /* 0x002fe20000010012 */
        /* <DEDUP_REMOVED lines=39> */
[----:B0-----:R-:W-:Y:S05]  /*1fc0*/  CALL.REL.NOINC `($__internal_5_$__cuda_sm20_div_s64) ;  /* 0x000025c000007944 */ /* 0x001fea0003c00000 */
        /* <DEDUP_REMOVED lines=10> */
.L_x_252:
[----:B------:R-:W1:Y:S01]  /*2070*/  I2F.U32.RP R20, R40 ;  /* 0x0000002800147306 */ /* 0x000e620000209000 */
[----:B------:R-:W-:Y:S01]  /*2080*/  ISETP.NE.U32.AND P0, PT, R40, RZ, PT ;  /* 0x000000ff2800720c */ /* 0x000fe20003f05070 */
[----:B------:R-:W-:-:S06]  /*2090*/  IMAD.MOV.U32 R43, RZ, RZ, RZ ;  /* 0x000000ffff2b7224 */ /* 0x000fcc00078e00ff */
[----:B-1----:R-:W1:Y:S02]  /*20a0*/  MUFU.RCP R18, R20 ;  /* 0x0000001400127308 */ /* 0x002e640000001000 */
[----:B-1----:R-:W-:-:S06]  /*20b0*/  IADD3 R18, R18, 0xffffffe, RZ ;  /* 0x0ffffffe12127810 */ /* 0x002fcc0007ffe0ff */
[----:B------:R1:W2:Y:S02]  /*20c0*/  F2I.FTZ.U32.TRUNC.NTZ R19, R18 ;  /* 0x0000001200137305 */ /* 0x0002a4000021f000 */
[----:B-1----:R-:W-:Y:S01]  /*20d0*/  HFMA2.MMA R18, -RZ, RZ, 0, 0 ;  /* 0x00000000ff127435 */ /* 0x002fe200000001ff */
[----:B--2---:R-:W-:-:S04]  /*20e0*/  IMAD.MOV R17, RZ, RZ, -R19 ;  /* 0x000000ffff117224 */ /* 0x004fc800078e0a13 */
        /* <DEDUP_REMOVED lines=14> */
.L_x_253:
[----:B------:R-:W-:Y:S05]  /*21d0*/  BSYNC B0 ;  /* 0x0000000000007941 */ /* 0x000fea0003800000 */
.L_x_251:
[----:B------:R-:W-:Y:S01]  /*21e0*/  LOP3.LUT R19, R17, R0, RZ, 0xfc, !PT ;  /* 0x0000000011137212 */ /* 0x000fe200078efcff */
[----:B------:R-:W-:Y:S03]  /*21f0*/  BSSY B0, `(.L_x_254) ;  /* 0x0000028000007945 */ /* 0x000fe60003800000 */
[----:B------:R-:W-:-:S13]  /*2200*/  ISETP.NE.U32.AND P0, PT, R19, RZ, PT ;  /* 0x000000ff1300720c */ /* 0x000fda0003f05070 */
[----:B------:R-:W-:Y:S05]  /*2210*/  @!P0 BRA `(.L_x_255) ;  /* 0x000000f000008947 */ /* 0x000fea0003800000 */
[----:B------:R-:W-:Y:S01]  /*2220*/  IMAD.MOV.U32 R24, RZ, RZ, R30 ;  /* 0x000000ffff187224 */ /* 0x000fe200078e001e */
[----:B------:R-:W-:Y:S02]  /*2230*/  MOV R23, R0 ;  /* 0x0000000000177202 */ /* 0x000fe40000000f00 */
[----:B------:R-:W-:Y:S02]  /*2240*/  MOV R22, 0x2260 ;  /* 0x0000226000167802 */ /* 0x000fe40000000f00 */
[----:B0-----:R-:W-:Y:S05]  /*2250*/  CALL.REL.NOINC `($__internal_5_$__cuda_sm20_div_s64) ;  /* 0x0000233000007944 */ /* 0x001fea0003c00000 */
        /* <DEDUP_REMOVED lines=11> */
.L_x_255:
        /* <DEDUP_REMOVED lines=22> */
.L_x_256:
[----:B------:R-:W-:Y:S05]  /*2470*/  BSYNC B0 ;  /* 0x0000000000007941 */ /* 0x000fea0003800000 */
.L_x_254:
        /* <DEDUP_REMOVED lines=11> */
[----:B0-----:R-:W-:Y:S05]  /*2530*/  CALL.REL.NOINC `($__internal_5_$__cuda_sm20_div_s64) ;  /* 0x0000205000007944 */ /* 0x001fea0003c00000 */
[----:B------:R-:W-:-:S04]  /*2540*/  IADD3 R17, P0, RZ, -R20, RZ ;  /* 0x80000014ff117210 */ /* 0x000fc80007f1e0ff */
[----:B------:R-:W-:Y:S01]  /*2550*/  IADD3.X R18, RZ, ~R21, RZ, P0, !PT ;  /* 0x80000015ff127210 */ /* 0x000fe200007fe4ff */
[----:B------:R-:W-:-:S04]  /*2560*/  IMAD.WIDE.U32 R36, R5, R17, R36 ;  /* 0x0000001105247225 */ /* 0x000fc800078e0024 */
[----:B------:R-:W-:-:S04]  /*2570*/  IMAD R18, R18, R5, RZ ;  /* 0x0000000512127224 */ /* 0x000fc800078e02ff */
[----:B------:R-:W-:-:S05]  /*2580*/  IMAD R4, R4, R17, R18 ;  /* 0x0000001104047224 */ /* 0x000fca00078e0212 */
[----:B------:R-:W-:Y:S01]  /*2590*/  IADD3 R4, R37, R4, RZ ;  /* 0x0000000425047210 */ /* 0x000fe20007ffe0ff */
[----:B------:R-:W-:Y:S05]  /*25a0*/  BRA `(.L_x_259) ;  /* 0x0000016000007947 */ /* 0x000fea0003800000 */
.L_x_258:
        /* <DEDUP_REMOVED lines=22> */
.L_x_259:
[----:B------:R-:W-:Y:S05]  /*2710*/  BSYNC B0 ;  /* 0x0000000000007941 */ /* 0x000fea0003800000 */
.L_x_257:
        /* <DEDUP_REMOVED lines=38> */
[----:B0-----:R-:W-:Y:S05]  /*2980*/  CALL.REL.NOINC `($__internal_5_$__cuda_sm20_div_s64) ;  /* 0x00001c0000007944 */ /* 0x001fea0003c00000 */
        /* <DEDUP_REMOVED lines=12> */
.L_x_261:
[----:B------:R-:W1:Y:S01]  /*2a50*/  I2F.U32.RP R20, R40 ;  /* 0x0000002800147306 */ /* 0x000e620000209000 */
[----:B------:R-:W-:Y:S01]  /*2a60*/  ISETP.NE.U32.AND P0, PT, R40, RZ, PT ;  /* 0x000000ff2800720c */ /* 0x000fe20003f05070 */
[----:B------:R-:W-:-:S06]  /*2a70*/  IMAD.MOV.U32 R41, RZ, RZ, RZ ;  /* 0x000000ffff297224 */ /* 0x000fcc00078e00ff */
[----:B-1----:R-:W1:Y:S02]  /*2a80*/  MUFU.RCP R18, R20 ;  /* 0x0000001400127308 */ /* 0x002e640000001000 */
[----:B-1----:R-:W-:-:S06]  /*2a90*/  IADD3 R18, R18, 0xffffffe, RZ ;  /* 0x0ffffffe12127810 */ /* 0x002fcc0007ffe0ff */
[----:B------:R-:W1:Y:S02]  /*2aa0*/  F2I.FTZ.U32.TRUNC.NTZ R19, R18 ;  /* 0x0000001200137305 */ /* 0x000e64000021f000 */
[----:B-1----:R-:W-:Y:S02]  /*2ab0*/  IMAD.MOV R17, RZ, RZ, -R19 ;  /* 0x000000ffff117224 */ /* 0x002fe400078e0a13 */
        /* <DEDUP_REMOVED lines=16> */
.L_x_262:
[----:B------:R-:W-:Y:S05]  /*2bc0*/  BSYNC B0 ;  /* 0x0000000000007941 */ /* 0x000fea0003800000 */
.L_x_260:
        /* <DEDUP_REMOVED lines=19> */
.L_x_264:
[----:B------:R-:W1:Y:S01]  /*2d00*/  I2F.U32.RP R20, R16 ;  /* 0x0000001000147306 */ /* 0x000e620000209000 */
[----:B------:R-:W-:Y:S01]  /*2d10*/  HFMA2.MMA R22, -RZ, RZ, 0, 0 ;  /* 0x00000000ff167435 */ /* 0x000fe200000001ff */
[----:B------:R-:W-:Y:S01]  /*2d20*/  ISETP.NE.U32.AND P0, PT, R16, RZ, PT ;  /* 0x000000ff1000720c */ /* 0x000fe20003f05070 */
[----:B------:R-:W-:-:S05]  /*2d30*/  IMAD.MOV.U32 R43, RZ, RZ, RZ ;  /* 0x000000ffff2b7224 */ /* 0x000fca00078e00ff */
[----:B-1----:R-:W1:Y:S02]  /*2d40*/  MUFU.RCP R19, R20 ;  /* 0x0000001400137308 */ /* 0x002e640000001000 */
[----:B-1----:R-:W-:-:S06]  /*2d50*/  IADD3 R19, R19, 0xffffffe, RZ ;  /* 0x0ffffffe13137810 */ /* 0x002fcc0007ffe0ff */
[----:B------:R-:W1:Y:S02]  /*2d60*/  F2I.FTZ.U32.TRUNC.NTZ R23, R19 ;  /* 0x0000001300177305 */ /* 0x000e64000021f000 */
[----:B-1----:R-:W-:-:S04]  /*2d70*/  IMAD.MOV R14, RZ, RZ, -R23 ;  /* 0x000000ffff0e7224 */ /* 0x002fc800078e0a17 */
        /* <DEDUP_REMOVED lines=14> */
.L_x_265:
[----:B------:R-:W-:Y:S05]  /*2e60*/  BSYNC B0 ;  /* 0x0000000000007941 */ /* 0x000fea0003800000 */
.L_x_263:
        /* <DEDUP_REMOVED lines=9> */
[----:B0-----:R-:W-:Y:S05]  /*2f00*/  CALL.REL.NOINC `($__internal_5_$__cuda_sm20_div_s64) ;  /* 0x0000168000007944 */ /* 0x001fea0003c00000 */
        /* <DEDUP_REMOVED lines=10> */
.L_x_267:
[----:B------:R-:W1:Y:S01]  /*2fb0*/  I2F.U32.RP R20, R13 ;  /* 0x0000000d00147306 */ /* 0x000e620000209000 */
[----:B------:R-:W-:Y:S01]  /*2fc0*/  IMAD.MOV.U32 R18, RZ, RZ, RZ ;  /* 0x000000ffff127224 */ /* 0x000fe200078e00ff */
[----:B------:R-:W-:Y:S01]  /*2fd0*/  ISETP.NE.U32.AND P0, PT, R13, RZ, PT ;  /* 0x000000ff0d00720c */ /* 0x000fe20003f05070 */
[----:B------:R-:W-:-:S05]  /*2fe0*/  IMAD.MOV.U32 R21, RZ, RZ, RZ ;  /* 0x000000ffff157224 */ /* 0x000fca00078e00ff */
[----:B-1----:R-:W1:Y:S02]  /*2ff0*/  MUFU.RCP R19, R20 ;  /* 0x0000001400137308 */ /* 0x002e640000001000 */
[----:B-1----:R-:W-:-:S06]  /*3000*/  IADD3 R19, R19, 0xffffffe, RZ ;  /* 0x0ffffffe13137810 */ /* 0x002fcc0007ffe0ff */
[----:B------:R-:W1:Y:S02]  /*3010*/  F2I.FTZ.U32.TRUNC.NTZ R19, R19 ;  /* 0x0000001300137305 */ /* 0x000e64000021f000 */
[----:B-1----:R-:W-:-:S04]  /*3020*/  IMAD.MOV R12, RZ, RZ, -R19 ;  /* 0x000000ffff0c7224 */ /* 0x002fc800078e0a13 */
        /* <DEDUP_REMOVED lines=15> */
.L_x_268:
[----:B------:R-:W-:Y:S05]  /*3120*/  BSYNC B0 ;  /* 0x0000000000007941 */ /* 0x000fea0003800000 */
.L_x_266:
        /* <DEDUP_REMOVED lines=25> */
[----:B0-----:R-:W-:Y:S05]  /*32c0*/  CALL.REL.NOINC `($__internal_5_$__cuda_sm20_div_s64) ;  /* 0x000012c000007944 */ /* 0x001fea0003c00000 */
        /* <DEDUP_REMOVED lines=12> */
.L_x_270:
        /* <DEDUP_REMOVED lines=23> */
.L_x_271:
[----:B------:R-:W-:Y:S05]  /*3500*/  BSYNC B0 ;  /* 0x0000000000007941 */ /* 0x000fea0003800000 */
.L_x_269:
        /* <DEDUP_REMOVED lines=29> */
.L_x_273:
        /* <DEDUP_REMOVED lines=23> */
.L_x_274:
[----:B------:R-:W-:Y:S05]  /*3850*/  BSYNC B0 ;  /* 0x0000000000007941 */ /* 0x000fea0003800000 */
.L_x_272:
        /* <DEDUP_REMOVED lines=20> */
.L_x_250:
[----:B------:R-:W-:-:S04]  /*39a0*/  LEA R2, P0, R36, c[0x0][0x200], 0x2 ;  /* 0x0000800024027a11 */ /* 0x000fc800078010ff */
[----:B------:R-:W-:-:S05]  /*39b0*/  LEA.HI.X R3, R36, c[0x0][0x204], R37, 0x2, P0 ;  /* 0x0000810024037a11 */ /* 0x000fca00000f1425 */
[----:B------:R1:W-:Y:S04]  /*39c0*/  STG.E [R2.64], R28 ;  /* 0x0000001c02007986 */ /* 0x0003e8000c10190a */
.L_x_249:
[----:B------:R-:W-:Y:S05]  /*39d0*/  BSYNC B1 ;  /* 0x0000000000017941 */ /* 0x000fea0003800000 */
.L_x_248:
[----:B------:R-:W2:Y:S01]  /*39e0*/  S2R R34, SR_TID.X ;  /* 0x0000000000227919 */ /* 0x000ea20000002100 */
[----:B------:R-:W-:Y:S01]  /*39f0*/  IMAD.MOV.U32 R13, RZ, RZ, RZ ;  /* 0x000000ffff0d7224 */ /* 0x000fe200078e00ff */
[----:B------:R-:W-:Y:S01]  /*3a00*/  CS2R R10, SRZ ;  /* 0x00000000000a7805 */ /* 0x000fe2000001ff00 */
[----:B------:R-:W-:Y:S01]  /*3a10*/  CS2R R8, SRZ ;  /* 0x0000000000087805 */ /* 0x000fe2000001ff00 */
[----:B------:R-:W-:Y:S01]  /*3a20*/  CS2R R6, SRZ ;  /* 0x0000000000067805 */ /* 0x000fe2000001ff00 */
[----:B--2---:R-:W-:-:S04]  /*3a30*/  SHF.R.S32.HI R33, RZ, 0x1f, R34 ;  /* 0x0000001fff217819 */ /* 0x004fc80000011422 */
[CC--:B-1----:R-:W-:Y:S02]  /*3a40*/  LEA.HI R3, R33.reuse, R34.reuse, RZ, 0x2 ;  /* 0x0000002221037211 */ /* 0x0c2fe400078f10ff */
[----:B------:R-:W-:Y:S02]  /*3a50*/  LEA.HI R33, R33, R34, RZ, 0x3 ;  /* 0x0000002221217211 */ /* 0x000fe400078f18ff */
[----:B------:R-:W-:Y:S02]  /*3a60*/  LOP3.LUT R3, R3, 0xfffffffc, RZ, 0xc0, !PT ;  /* 0xfffffffc03037812 */ /* 0x000fe400078ec0ff */
[----:B------:R-:W-:Y:S02]  /*3a70*/  LOP3.LUT R5, R33, 0x3ffffff8, RZ, 0xc0, !PT ;  /* 0x3ffffff821057812 */ /* 0x000fe400078ec0ff */
[----:B------:R-:W-:Y:S01]  /*3a80*/  SHF.R.S32.HI R33, RZ, 0x3, R33 ;  /* 0x00000003ff217819 */ /* 0x000fe20000011421 */
[----:B------:R-:W-:-:S05]  /*3a90*/  IMAD.IADD R0, R34, 0x1, -R3 ;  /* 0x0000000122007824 */ /* 0x000fca00078e0a03 */
[----:B------:R-:W-:-:S04]  /*3aa0*/  ISETP.GE.AND P1, PT, R0, c[0x0][0x314], PT ;  /* 0x0000c50000007a0c */ /* 0x000fc80003f26270 */
[C---:B------:R-:W-:Y:S01]  /*3ab0*/  ISETP.GT.OR P1, PT, R34.reuse, 0x3f, P1 ;  /* 0x0000003f2200780c */ /* 0x040fe20000f24670 */
[----:B------:R-:W-:Y:S02]  /*3ac0*/  IMAD.IADD R34, R34, 0x1, -R5 ;  /* 0x0000000122227824 */ /* 0x000fe400078e0a05 */
[----:B------:R-:W-:Y:S02]  /*3ad0*/  CS2R R4, SRZ ;  /* 0x0000000000047805 */ /* 0x000fe4000001ff00 */
[----:B------:R-:W-:-:S05]  /*3ae0*/  IMAD.SHL.U32 R34, R34, 0x4, RZ ;  /* 0x0000000422227824 */ /* 0x000fca00078e00ff */
[C---:B------:R-:W-:Y:S02]  /*3af0*/  IADD3 R32, R34.reuse, 0x20, RZ ;  /* 0x0000002022207810 */ /* 0x040fe40007ffe0ff */
[----:B------:R-:W-:Y:S01]  /*3b00*/  IADD3 R31, R34, 0x40, RZ ;  /* 0x00000040221f7810 */ /* 0x000fe20007ffe0ff */
[----:B------:R-:W-:Y:S02]  /*3b10*/  @!P1 FADD.FTZ R2, -R28, R29 ;  /* 0x0000001d1c029221 */ /* 0x000fe40000010100 */
[----:B------:R-:W-:Y:S02]  /*3b20*/  @!P1 IMAD R3, R0, 0x44, R3 ;  /* 0x0000004400039824 */ /* 0x000fe400078e0203 */
[----:B------:R-:W-:Y:S02]  /*3b30*/  @!P1 FMUL.FTZ R2, R2, 1.4426950216293334961 ;  /* 0x3fb8aa3b02029820 */ /* 0x000fe40000410000 */
[----:B------:R-:W-:-:S04]  /*3b40*/  IMAD.MOV.U32 R0, RZ, RZ, c[0x0][0x314] ;  /* 0x0000c500ff007624 */ /* 0x000fc800078e00ff */
[----:B------:R-:W1:Y:S01]  /*3b50*/  @!P1 MUFU.EX2 R2, R2 ;  /* 0x0000000200029308 */ /* 0x000e620000000800 */
[----:B------:R-:W-:Y:S01]  /*3b60*/  ISETP.GE.AND P0, PT, R0, 0x1, PT ;  /* 0x000000010000780c */ /* 0x000fe20003f06270 */
[----:B------:R-:W-:Y:S01]  /*3b70*/  IMAD.MOV.U32 R0, RZ, RZ, RZ ;  /* 0x000000ffff007224 */ /* 0x000fe200078e00ff */
[----:B-1----:R1:W-:Y:S02]  /*3b80*/  @!P1 STS [R3], R2 ;  /* 0x0000000203009388 */ /* 0x0023e40000000800 */
[----:B-1----:R-:W-:Y:S02]  /*3b90*/  CS2R R2, SRZ ;  /* 0x0000000000027805 */ /* 0x002fe4000001ff00 */
[----:B------:R-:W-:Y:S07]  /*3ba0*/  BAR.SYNC.DEFER_BLOCKING 0x0 ;  /* 0x0000000000007b1d */ /* 0x000fee0000010000 */
[----:B------:R-:W-:Y:S05]  /*3bb0*/  @!P0 BRA `(.L_x_275) ;  /* 0x0000039000008947 */ /* 0x000fea0003800000 */
[----:B------:R-:W-:Y:S01]  /*3bc0*/  ULDC UR5, c[0x0][0x22c] ;  /* 0x00008b0000057ab9 */ /* 0x000fe20000000800 */
[----:B------:R-:W-:Y:S01]  /*3bd0*/  IMAD R29, R33, 0x60, R34 ;  /* 0x00000060211d7824 */ /* 0x000fe200078e0222 */
        /* <DEDUP_REMOVED lines=16> */
[----:B0-----:R-:W-:Y:S01]  /*3ce0*/  CS2R R26, SRZ ;  /* 0x00000000001a7805 */ /* 0x001fe2000001ff00 */
[----:B------:R-:W-:Y:S01]  /*3cf0*/  LEA.HI.X R29, R12, c[0x0][0x1dc], R29, 0x2, P0 ;  /* 0x000077000c1d7a11 */ /* 0x000fe200000f141d */
[----:B------:R-:W-:Y:S01]  /*3d00*/  IMAD.WIDE R36, R36, 0x4, RZ ;  /* 0x0000000424247825 */ /* 0x000fe200078e02ff */
[----:B------:R-:W-:-:S05]  /*3d10*/  IADD3 R28, P0, R28, 0x100, RZ ;  /* 0x000001001c1c7810 */ /* 0x000fca0007f1e0ff */
[----:B------:R-:W-:Y:S02]  /*3d20*/  IMAD.X R29, RZ, RZ, R29, P0 ;  /* 0x000000ffff1d7224 */ /* 0x000fe400000e061d */
.L_x_278:
        /* <DEDUP_REMOVED lines=14> */
.L_x_277:
[----:B------:R-:W-:Y:S05]  /*3e10*/  BSYNC B0 ;  /* 0x0000000000007941 */ /* 0x000fea0003800000 */
.L_x_276:
        /* <DEDUP_REMOVED lines=19> */
.L_x_275:
        /* <DEDUP_REMOVED lines=18> */
[----:B------:R-:W1:Y:S03]  /*4070*/  I2F.RP R4, R2 ;  /* 0x0000000200047306 */ /* 0x000e660000209400 */
[----:B------:R-:W-:-:S05]  /*4080*/  IMAD.MOV R11, RZ, RZ, -R11 ;  /* 0x000000ffff0b7224 */ /* 0x000fca00078e0a0b */
[----:B-1----:R-:W1:Y:S02]  /*4090*/  MUFU.RCP R14, R4 ;  /* 0x00000004000e7308 */ /* 0x002e640000001000 */
[----:B-1----:R-:W-:-:S06]  /*40a0*/  IADD3 R14, R14, 0xffffffe, RZ ;  /* 0x0ffffffe0e0e7810 */ /* 0x002fcc0007ffe0ff */
[----:B------:R-:W1:Y:S02]  /*40b0*/  F2I.FTZ.U32.TRUNC.NTZ R15, R14 ;  /* 0x0000000e000f7305 */ /* 0x000e64000021f000 */
[--C-:B-1----:R-:W-:Y:S02]  /*40c0*/  IMAD.MOV R0, RZ, RZ, -R15.reuse ;  /* 0x000000ffff007224 */ /* 0x102fe400078e0a0f */
[----:B------:R-:W-:Y:S02]  /*40d0*/  IMAD.MOV.U32 R14, RZ, RZ, RZ ;  /* 0x000000ffff0e7224 */ /* 0x000fe400078e00ff */
[----:B------:R-:W-:Y:S02]  /*40e0*/  IMAD R13, R0, R2, RZ ;  /* 0x00000002000d7224 */ /* 0x000fe400078e02ff */
[----:B------:R-:W1:Y:S02]  /*40f0*/  I2F.RP R0, R3 ;  /* 0x0000000300007306 */ /* 0x000e640000209400 */
[----:B------:R-:W-:-:S06]  /*4100*/  IMAD.HI.U32 R13, R15, R13, R14 ;  /* 0x0000000d0f0d7227 */ /* 0x000fcc00078e000e */
[----:B------:R-:W-:-:S04]  /*4110*/  IMAD.HI.U32 R4, R13, R10, RZ ;  /* 0x0000000a0d047227 */ /* 0x000fc800078e00ff */
[----:B------:R-:W-:Y:S01]  /*4120*/  IMAD R11, R4, R11, R10 ;  /* 0x0000000b040b7224 */ /* 0x000fe200078e020a */
[----:B-1----:R-:W1:Y:S04]  /*4130*/  MUFU.RCP R0, R0 ;  /* 0x0000000000007308 */ /* 0x002e680000001000 */
[----:B------:R-:W-:-:S13]  /*4140*/  ISETP.GT.U32.AND P1, PT, R2, R11, PT ;  /* 0x0000000b0200720c */ /* 0x000fda0003f24070 */
[----:B------:R-:W-:Y:S01]  /*4150*/  @!P1 IMAD.IADD R11, R11, 0x1, -R2 ;  /* 0x000000010b0b9824 */ /* 0x000fe200078e0a02 */
[----:B------:R-:W-:Y:S02]  /*4160*/  @!P1 IADD3 R4, R4, 0x1, RZ ;  /* 0x0000000104049810 */ /* 0x000fe40007ffe0ff */
[----:B-1----:R-:W-:Y:S02]  /*4170*/  IADD3 R14, R0, 0xffffffe, RZ ;  /* 0x0ffffffe000e7810 */ /* 0x002fe40007ffe0ff */
[----:B------:R-:W-:Y:S02]  /*4180*/  ISETP.GE.U32.AND P2, PT, R11, R2, PT ;  /* 0x000000020b00720c */ /* 0x000fe40003f46070 */
[----:B------:R-:W-:Y:S01]  /*4190*/  LOP3.LUT R2, R12, R5, RZ, 0x3c, !PT ;  /* 0x000000050c027212 */ /* 0x000fe200078e3cff */
[----:B------:R-:W1:Y:S01]  /*41a0*/  F2I.FTZ.U32.TRUNC.NTZ R15, R14 ;  /* 0x0000000e000f7305 */ /* 0x000e62000021f000 */
[----:B------:R-:W-:Y:S02]  /*41b0*/  ISETP.NE.AND P1, PT, R5, RZ, PT ;  /* 0x000000ff0500720c */ /* 0x000fe40003f25270 */
[----:B------:R-:W-:-:S07]  /*41c0*/  ISETP.GE.AND P0, PT, R2, RZ, PT ;  /* 0x000000ff0200720c */ /* 0x000fce0003f06270 */
[----:B------:R-:W-:-:S06]  /*41d0*/  @P2 IADD3 R4, R4, 0x1, RZ ;  /* 0x0000000104042810 */ /* 0x000fcc0007ffe0ff */
[----:B------:R-:W-:Y:S01]  /*41e0*/  @!P0 IMAD.MOV R4, RZ, RZ, -R4 ;  /* 0x000000ffff048224 */ /* 0x000fe200078e0a04 */
[-C--:B------:R-:W-:Y:S01]  /*41f0*/  @!P1 LOP3.LUT R4, RZ, R5.reuse, RZ, 0x33, !PT ;  /* 0x00000005ff049212 */ /* 0x080fe200078e33ff */
[----:B-1----:R-:W-:Y:S02]  /*4200*/  IMAD.MOV R2, RZ, RZ, -R15 ;  /* 0x000000ffff027224 */ /* 0x002fe400078e0a0f */
        /* <DEDUP_REMOVED lines=56> */
        .weak           $__internal_5_$__cuda_sm20_div_s64
        .type           $__internal_5_$__cuda_sm20_div_s64,@function
        .size           $__internal_5_$__cuda_sm20_div_s64,(.L_x_6265 - $__internal_5_$__cuda_sm20_div_s64)
$__internal_5_$__cuda_sm20_div_s64:
        /* <DEDUP_REMOVED lines=83> */
[----:B------:R-:W-:Y:S06]  /*4ac0*/  RET.REL.NODEC R26 `(_ZN5flash32flash_fwd_splitkv_combine_kernelI23Flash_fwd_kernel_traitsILi96ELi64ELi128ELi4ELb0ELb0EN7cutlass10bfloat16_tE19Flash_kernel_traitsILi96ELi64ELi128ELi4ES3_EELi16ELi2ELb0EEEvNS_16Flash_fwd_paramsE) ;  /* 0xffffb5301a007950 */ /* 0x000fec0003c3ffff */
.L_x_279:
        /* <DEDUP_REMOVED lines=11> */
.L_x_6265:


//--------------------- .text._ZN5flash32flash_fwd_splitkv_combine_kernelI23Flash_fwd_kernel_traitsILi96ELi64ELi128ELi4ELb0ELb0EN7cutlass10bfloat16_tE19Flash_kernel_traitsILi96ELi64ELi128ELi4ES3_EELi16ELi1ELb0EEEvNS_16Flash_fwd_paramsE --------------------------
	.section	.text._ZN5flash32flash_fwd_splitkv_combine_kernelI23Flash_fwd_kernel_traitsILi96ELi64ELi128ELi4ELb0ELb0EN7cutlass10bfloat16_tE19Flash_kernel_traitsILi96ELi64ELi128ELi4ES3_EELi16ELi1ELb0EEEvNS_16Flash_fwd_paramsE,"ax",@progbits
	.sectioninfo	@"SHI_REGISTERS=54"
	.align	128
        .global         _ZN5flash32flash_fwd_splitkv_combine_kernelI23Flash_fwd_kernel_traitsILi96ELi64ELi128ELi4ELb0ELb0EN7cutlass10bfloat16_tE19Flash_kernel_traitsILi96ELi64ELi128ELi4ES3_EELi16ELi1ELb0EEEvNS_16Flash_fwd_paramsE
        .type           _ZN5flash32flash_fwd_splitkv_combine_kernelI23Flash_fwd_kernel_traitsILi96ELi64ELi128ELi4ELb0ELb0EN7cutlass10bfloat16_tE19Flash_kernel_traitsILi96ELi64ELi128ELi4ES3_EELi16ELi1ELb0EEEvNS_16Flash_fwd_paramsE,@function
        .size           _ZN5flash32flash_fwd_splitkv_combine_kernelI23Flash_fwd_kernel_traitsILi96ELi64ELi128ELi4ELb0ELb0EN7cutlass10bfloat16_tE19Flash_kernel_traitsILi96ELi64ELi128ELi4ES3_EELi16ELi1ELb0EEEvNS_16Flash_fwd_paramsE,(.L_x_6266 - _ZN5flash32flash_fwd_splitkv_combine_kernelI23Flash_fwd_kernel_traitsILi96ELi64ELi128ELi4ELb0ELb0EN7cutlass10bfloat16_tE19Flash_kernel_traitsILi96ELi64ELi128ELi4ES3_EELi16ELi1ELb0EEEvNS_16Flash_fwd_paramsE)
        .other          _ZN5flash32flash_fwd_splitkv_combine_kernelI23Flash_fwd_kernel_traitsILi96ELi64ELi128ELi4ELb0ELb0EN7cutlass10bfloat16_tE19Flash_kernel_traitsILi96ELi64ELi128ELi4ES3_EELi16ELi1ELb0EEEvNS_16Flash_fwd_paramsE,@"STO_CUDA_ENTRY STV_DEFAULT"
_ZN5flash32flash_fwd_splitkv_combine_kernelI23Flash_fwd_kernel_traitsILi96ELi64ELi128ELi4ELb0ELb0EN7cutlass10bfloat16_tE19Flash_kernel_traitsILi96ELi64ELi128ELi4ES3_EELi16ELi1ELb0EEEvNS_16Flash_fwd_paramsE:
.text._ZN5flash32flash_fwd_splitkv_combine_kernelI23Flash_fwd_kernel_traitsILi96ELi64ELi128ELi4ELb0ELb0EN7cutlass10bfloat16_tE19Flash_kernel_traitsILi96ELi64ELi128ELi4ES3_EELi16ELi1ELb0EEEvNS_16Flash_fwd_paramsE:
        /* <DEDUP_REMOVED lines=23> */
[----:B------:R-:W-:Y:S05]  /*0170*/  CALL.REL.NOINC `($__internal_6_$__cuda_sm20_div_s64) ;  /* 0x0000443000007944 */ /* 0x000fea0003c00000 */
[----:B------:R-:W-:Y:S05]  /*0180*/  BRA `(.L_x_281) ;  /* 0x0000013000007947 */ /* 0x000fea0003800000 */
.L_x_280:
        /* <DEDUP_REMOVED lines=19> */
.L_x_281:
        /* <DEDUP_REMOVED lines=12> */
[----:B------:R-:W-:Y:S05]  /*0380*/  CALL.REL.NOINC `($__internal_6_$__cuda_sm20_div_s64) ;  /* 0x0000422000007944 */ /* 0x000fea0003c00000 */
[----:B------:R-:W-:Y:S02]  /*0390*/  MOV R8, R20 ;  /* 0x0000001400087202 */ /* 0x000fe40000000f00 */
[----:B------:R-:W-:Y:S01]  /*03a0*/  MOV R9, R21 ;  /* 0x0000001500097202 */ /* 0x000fe20000000f00 */
[----:B------:R-:W-:Y:S05]  /*03b0*/  BRA `(.L_x_284) ;  /* 0x0000013000007947 */ /* 0x000fea0003800000 */
.L_x_283:
        /* <DEDUP_REMOVED lines=19> */
.L_x_284:
[----:B------:R-:W-:Y:S05]  /*04f0*/  BSYNC B0 ;  /* 0x0000000000007941 */ /* 0x000fea0003800000 */
.L_x_282:
        /* <DEDUP_REMOVED lines=42> */
.L_x_286:
        /* <DEDUP_REMOVED lines=19> */
.L_x_287:
[----:B------:R-:W-:Y:S05]  /*08d0*/  BSYNC B0 ;  /* 0x0000000000007941 */ /* 0x000fea0003800000 */
.L_x_285:
        /* <DEDUP_REMOVED lines=74> */
[----:B------:R-:W-:Y:S02]  /*0d80*/  MOV R32, R20 ;  /* 0x0000001400207202 */ /* 0x000fe40000000f00 */
[----:B------:R-:W-:Y:S01]  /*0d90*/  MOV R33, R21 ;  /* 0x0000001500217202 */ /* 0x000fe20000000f00 */
[----:B------:R-:W-:Y:S05]  /*0da0*/  BRA `(.L_x_290) ;  /* 0x0000013000007947 */ /* 0x000fea0003800000 */
.L_x_289:
        /* <DEDUP_REMOVED lines=19> */
.L_x_290:
[----:B------:R-:W-:Y:S05]  /*0ee0*/  BSYNC B0 ;  /* 0x0000000000007941 */ /* 0x000fea0003800000 */
.L_x_288:
        /* <DEDUP_REMOVED lines=42> */
.L_x_292:
        /* <DEDUP_REMOVED lines=19> */
.L_x_293:
[----:B------:R-:W-:Y:S05]  /*12c0*/  BSYNC B0 ;  /* 0x0000000000007941 */ /* 0x000fea0003800000 */
.L_x_291:
[----:B------:R-:W-:Y:S01]  /*12d0*/  IABS R17, c[0x0][0x214] ;  /* 0x0000850000117a13 */ /* 0x000fe20000000000 */
[----:B------:R-:W-:Y:S01]  /*12e0*/  IMAD.MOV.U32 R18, RZ, RZ, RZ ;  /* 0x000000ffff127224 */ /* 0x000fe200078e00ff */
[----:B------:R-:W-:Y:S01]  /*12f0*/  ISETP.GT.AND P3, PT, R3, RZ, PT ;  /* 0x000000ff0300720c */ /* 0x000fe20003f64270 */
[----:B------:R-:W-:Y:S01]  /*1300*/  ULDC.U8 UR4, c[0x0][0x329] ;  /* 0x0000ca4000047ab9 */ /* 0x000fe20000000000 */
[----:B------:R-:W0:Y:S01]  /*1310*/  I2F.RP R22, R17 ;  /* 0x0000001100167306 */ /* 0x000e220000209400 */
[----:B------:R-:W-:Y:S01]  /*1320*/  ULDC.64 UR10, c[0x0][0x118] ;  /* 0x00004600000a7ab9 */ /* 0x000fe20000000a00 */
[----:B------:R-:W-:Y:S06]  /*1330*/  BSSY B0, `(.L_x_294) ;  /* 0x000007e000007945 */ /* 0x000fec0003800000 */
        /* <DEDUP_REMOVED lines=13> */
[----:B------:R-:W-:Y:S01]  /*1410*/  @!P3 IMAD.MOV R3, RZ, RZ, R7 ;  /* 0x000000ffff03b224 */ /* 0x000fe200078e0207 */
[----:B------:R-:W-:Y:S01]  /*1420*/  IABS R7, c[0x0][0x1c0] ;  /* 0x0000700000077a13 */ /* 0x000fe20000000000 */
[----:B------:R-:W-:-:S05]  /*1430*/  IMAD R8, R17, R9, R8 ;  /* 0x0000000911087224 */ /* 0x000fca00078e0208 */
[----:B------:R-:W-:-:S13]  /*1440*/  ISETP.GT.U32.AND P0, PT, R17, R8, PT ;  /* 0x000000081100720c */ /* 0x000fda0003f04070 */
[----:B------:R-:W-:Y:S01]  /*1450*/  @!P0 IMAD.IADD R8, R8, 0x1, -R17 ;  /* 0x0000000108088824 */ /* 0x000fe200078e0a11 */
[----:B------:R-:W-:Y:S02]  /*1460*/  @!P0 IADD3 R18, R18, 0x1, RZ ;  /* 0x0000000112128810 */ /* 0x000fe40007ffe0ff */
[----:B------:R-:W-:Y:S02]  /*1470*/  ISETP.NE.AND P0, PT, RZ, c[0x0][0x214], PT ;  /* 0x00008500ff007a0c */ /* 0x000fe40003f05270 */
[----:B------:R-:W-:Y:S02]  /*1480*/  ISETP.GE.U32.AND P2, PT, R8, R17, PT ;  /* 0x000000110800720c */ /* 0x000fe40003f46070 */
[----:B------:R-:W0:Y:S11]  /*1490*/  I2F.U32.RP R17, R7 ;  /* 0x0000000700117306 */ /* 0x000e360000209000 */
        /* <DEDUP_REMOVED lines=8> */
[----:B0-----:R-:W-:Y:S02]  /*1520*/  IADD3 R24, R24, 0xffffffe, RZ ;  /* 0x0ffffffe18187810 */ /* 0x001fe40007ffe0ff */
[----:B------:R-:W-:-:S04]  /*1530*/  IABS R17, c[0x0][0x1c0] ;  /* 0x0000700000117a13 */ /* 0x000fc80000000000 */
[----:B------:R0:W-:Y:S01]  /*1540*/  F2I.FTZ.U32.TRUNC.NTZ R25, R24 ;  /* 0x0000001800197305 */ /* 0x0001e2000021f000 */
[----:B------:R-:W-:-:S07]  /*1550*/  IMAD.MOV R17, RZ, RZ, -R17 ;  /* 0x000000ffff117224 */ /* 0x000fce00078e0a11 */
[----:B-1----:R-:W1:Y:S01]  /*1560*/  MUFU.RCP R8, R26 ;  /* 0x0000001a00087308 */ /* 0x002e620000001000 */
[----:B0-----:R-:W-:Y:S01]  /*1570*/  IMAD.MOV.U32 R24, RZ, RZ, RZ ;  /* 0x000000ffff187224 */ /* 0x001fe200078e00ff */
[----:B-1----:R-:W-:Y:S01]  /*1580*/  IADD3 R22, R8, 0xffffffe, RZ ;  /* 0x0ffffffe08167810 */ /* 0x002fe20007ffe0ff */
[----:B------:R-:W-:Y:S01]  /*1590*/  IMAD.MOV R8, RZ, RZ, -R25 ;  /* 0x000000ffff087224 */ /* 0x000fe200078e0a19 */
[----:B------:R-:W-:-:S04]  /*15a0*/  IABS R26, R3 ;  /* 0x00000003001a7213 */ /* 0x000fc80000000000 */
[----:B------:R-:W0:Y:S01]  /*15b0*/  F2I.FTZ.U32.TRUNC.NTZ R23, R22 ;  /* 0x0000001600177305 */ /* 0x000e22000021f000 */
[----:B------:R-:W-:Y:S02]  /*15c0*/  IMAD.MOV R26, RZ, RZ, -R26 ;  /* 0x000000ffff1a7224 */ /* 0x000fe400078e0a1a */
[----:B0-----:R-:W-:Y:S02]  /*15d0*/  IMAD.MOV R18, RZ, RZ, -R23 ;  /* 0x000000ffff127224 */ /* 0x001fe400078e0a17 */
[----:B------:R-:W-:Y:S02]  /*15e0*/  IMAD.MOV.U32 R22, RZ, RZ, RZ ;  /* 0x000000ffff167224 */ /* 0x000fe400078e00ff */
[----:B------:R-:W-:-:S04]  /*15f0*/  IMAD R19, R18, R9, RZ ;  /* 0x0000000912137224 */ /* 0x000fc800078e02ff */
[----:B------:R-:W-:Y:S01]  /*1600*/  IMAD.HI.U32 R19, R23, R19, R22 ;  /* 0x0000001317137227 */ /* 0x000fe200078e0016 */
[----:B------:R-:W-:-:S03]  /*1610*/  IABS R22, R6 ;  /* 0x0000000600167213 */ /* 0x000fc60000000000 */
[----:B------:R-:W-:Y:S02]  /*1620*/  IMAD R23, R8, R7, RZ ;  /* 0x0000000708177224 */ /* 0x000fe400078e02ff */
[----:B------:R-:W-:-:S04]  /*1630*/  IMAD.HI.U32 R19, R19, R22, RZ ;  /* 0x0000001613137227 */ /* 0x000fc800078e00ff */
[----:B------:R-:W-:Y:S01]  /*1640*/  IMAD.HI.U32 R23, R25, R23, R24 ;  /* 0x0000001719177227 */ /* 0x000fe200078e0018 */
[----:B------:R-:W-:Y:S02]  /*1650*/  IABS R24, R4 ;  /* 0x0000000400187213 */ /* 0x000fe40000000000 */
[----:B------:R-:W-:Y:S01]  /*1660*/  LOP3.LUT R4, R4, c[0x0][0x1c0], RZ, 0x3c, !PT ;  /* 0x0000700004047a12 */ /* 0x000fe200078e3cff */
[----:B------:R-:W-:Y:S02]  /*1670*/  IMAD R26, R19, R26, R22 ;  /* 0x0000001a131a7224 */ /* 0x000fe400078e0216 */
[----:B------:R-:W-:-:S03]  /*1680*/  IMAD.HI.U32 R8, R23, R24, RZ ;  /* 0x0000001817087227 */ /* 0x000fc600078e00ff */
[----:B------:R-:W-:Y:S01]  /*1690*/  ISETP.GT.U32.AND P0, PT, R9, R26, PT ;  /* 0x0000001a0900720c */ /* 0x000fe20003f04070 */
[-C--:B------:R-:W-:Y:S02]  /*16a0*/  IMAD R24, R8, R17.reuse, R24 ;  /* 0x0000001108187224 */ /* 0x080fe400078e0218 */
[----:B------:R-:W-:Y:S01]  /*16b0*/  IMAD.HI.U32 R18, R23, R22, RZ ;  /* 0x0000001617127227 */ /* 0x000fe200078e00ff */
[----:B------:R-:W-:Y:S02]  /*16c0*/  LOP3.LUT R23, RZ, c[0x0][0x1c0], RZ, 0x33, !PT ;  /* 0x00007000ff177a12 */ /* 0x000fe400078e33ff */
[----:B------:R-:W-:Y:S01]  /*16d0*/  ISETP.GT.U32.AND P3, PT, R7, R24, PT ;  /* 0x000000180700720c */ /* 0x000fe20003f64070 */
[----:B------:R-:W-:Y:S01]  /*16e0*/  IMAD R22, R18, R17, R22 ;  /* 0x0000001112167224 */ /* 0x000fe200078e0216 */
[C---:B------:R-:W-:Y:S02]  /*16f0*/  LOP3.LUT R17, R6.reuse, R9, RZ, 0x3c, !PT ;  /* 0x0000000906117212 */ /* 0x040fe400078e3cff */
[----:B------:R-:W-:-:S02]  /*1700*/  LOP3.LUT R6, R6, c[0x0][0x1c0], RZ, 0x3c, !PT ;  /* 0x0000700006067a12 */ /* 0x000fc400078e3cff */
[----:B------:R-:W-:Y:S01]  /*1710*/  ISETP.GT.U32.AND P1, PT, R7, R22, PT ;  /* 0x000000160700720c */ /* 0x000fe20003f24070 */
[----:B------:R-:W-:Y:S01]  /*1720*/  @!P0 IMAD.IADD R26, R26, 0x1, -R9 ;  /* 0x000000011a1a8824 */ /* 0x000fe200078e0a09 */
[----:B------:R-:W-:Y:S02]  /*1730*/  ISETP.GE.AND P4, PT, R17, RZ, PT ;  /* 0x000000ff1100720c */ /* 0x000fe40003f86270 */
[----:B------:R-:W0:Y:S01]  /*1740*/  S2R R17, SR_TID.X ;  /* 0x0000000000117919 */ /* 0x000e220000002100 */
[----:B------:R-:W-:Y:S02]  /*1750*/  @!P0 IADD3 R19, R19, 0x1, RZ ;  /* 0x0000000113138810 */ /* 0x000fe40007ffe0ff */
[--C-:B------:R-:W-:Y:S01]  /*1760*/  @!P3 IMAD.IADD R24, R24, 0x1, -R7.reuse ;  /* 0x000000011818b824 */ /* 0x100fe200078e0a07 */
[----:B------:R-:W-:Y:S02]  /*1770*/  ISETP.GE.U32.AND P2, PT, R26, R9, PT ;  /* 0x000000091a00720c */ /* 0x000fe40003f46070 */
[----:B------:R-:W-:Y:S01]  /*1780*/  ISETP.GE.AND P0, PT, R4, RZ, PT ;  /* 0x000000ff0400720c */ /* 0x000fe20003f06270 */
[----:B------:R-:W-:Y:S01]  /*1790*/  IMAD.MOV.U32 R4, RZ, RZ, c[0x0][0x214] ;  /* 0x00008500ff047624 */ /* 0x000fe200078e00ff */
[----:B------:R-:W-:Y:S01]  /*17a0*/  ISETP.GE.U32.AND P6, PT, R24, R7, PT ;  /* 0x000000071800720c */ /* 0x000fe20003fc6070 */
[----:B------:R-:W-:Y:S01]  /*17b0*/  @!P1 IMAD.IADD R22, R22, 0x1, -R7 ;  /* 0x0000000116169824 */ /* 0x000fe200078e0a07 */
[----:B------:R-:W-:-:S02]  /*17c0*/  @!P3 IADD3 R8, R8, 0x1, RZ ;  /* 0x000000010808b810 */ /* 0x000fc40007ffe0ff */
[----:B------:R-:W-:Y:S02]  /*17d0*/  ISETP.GT.AND P3, PT, R2, RZ, PT ;  /* 0x000000ff0200720c */ /* 0x000fe40003f64270 */
[----:B------:R-:W-:Y:S02]  /*17e0*/  ISETP.GE.U32.AND P5, PT, R22, R7, PT ;  /* 0x000000071600720c */ /* 0x000fe40003fa6070 */
[----:B------:R-:W-:Y:S02]  /*17f0*/  @!P1 IADD3 R18, R18, 0x1, RZ ;  /* 0x0000000112129810 */ /* 0x000fe40007ffe0ff */
[----:B------:R-:W-:Y:S02]  /*1800*/  @P2 IADD3 R19, R19, 0x1, RZ ;  /* 0x0000000113132810 */ /* 0x000fe40007ffe0ff */
[----:B------:R-:W-:Y:S02]  /*1810*/  ISETP.GE.AND P2, PT, R6, RZ, PT ;  /* 0x000000ff0600720c */ /* 0x000fe40003f46270 */
[----:B------:R-:W-:Y:S01]  /*1820*/  @P6 IADD3 R8, R8, 0x1, RZ ;  /* 0x0000000108086810 */ /* 0x000fe20007ffe0ff */
[----:B------:R-:W-:Y:S01]  /*1830*/  @!P4 IMAD.MOV R19, RZ, RZ, -R19 ;  /* 0x000000ffff13c224 */ /* 0x000fe200078e0a13 */
[----:B------:R-:W-:-:S02]  /*1840*/  ISETP.NE.AND P6, PT, R3, RZ, PT ;  /* 0x000000ff0300720c */ /* 0x000fc40003fc5270 */
[----:B------:R-:W-:Y:S01]  /*1850*/  ISETP.NE.AND P4, PT, RZ, c[0x0][0x1c0], PT ;  /* 0x00007000ff007a0c */ /* 0x000fe20003f85270 */
[----:B------:R-:W-:Y:S01]  /*1860*/  IMAD.MOV.U32 R22, RZ, RZ, R8 ;  /* 0x000000ffff167224 */ /* 0x000fe200078e0008 */
[----:B------:R-:W-:Y:S02]  /*1870*/  ISETP.NE.AND P1, PT, RZ, UR4, PT ;  /* 0x00000004ff007c0c */ /* 0x000fe4000bf25270 */
[----:B0-----:R-:W-:Y:S01]  /*1880*/  SHF.R.S32.HI R8, RZ, 0x1f, R17 ;  /* 0x0000001fff087819 */ /* 0x001fe20000011411 */
[----:B------:R-:W-:Y:S01]  /*1890*/  @!P0 IMAD.MOV R22, RZ, RZ, -R22 ;  /* 0x000000ffff168224 */ /* 0x000fe200078e0a16 */
[----:B------:R-:W-:Y:S02]  /*18a0*/  SEL R4, R4, 0x1, !P1 ;  /* 0x0000000104047807 */ /* 0x000fe40004800000 */
[----:B------:R-:W-:Y:S02]  /*18b0*/  SHF.R.S32.HI R6, RZ, 0x1f, R2 ;  /* 0x0000001fff067819 */ /* 0x000fe40000011402 */
[----:B------:R-:W-:-:S02]  /*18c0*/  SEL R25, R23, R22, !P4 ;  /* 0x0000001617197207 */ /* 0x000fc40006000000 */
[----:B------:R-:W-:Y:S02]  /*18d0*/  @!P6 LOP3.LUT R19, RZ, R9, RZ, 0x33, !PT ;  /* 0x00000009ff13e212 */ /* 0x000fe400078e33ff */
[----:B------:R-:W-:Y:S01]  /*18e0*/  LEA.HI R8, R8, R17, RZ, 0x4 ;  /* 0x0000001108087211 */ /* 0x000fe200078f20ff */
[----:B------:R-:W-:Y:S01]  /*18f0*/  IMAD R22, R25, R4, RZ ;  /* 0x0000000419167224 */ /* 0x000fe200078e02ff */
[----:B------:R-:W-:Y:S02]  /*1900*/  @P5 IADD3 R18, R18, 0x1, RZ ;  /* 0x0000000112125810 */ /* 0x000fe40007ffe0ff */
[----:B------:R-:W-:Y:S01]  /*1910*/  LEA.HI.SX32 R7, R2, 0x1, 0x1 ;  /* 0x0000000102077811 */ /* 0x000fe200078f0aff */
[----:B------:R-:W-:Y:S01]  /*1920*/  @!P3 IMAD.MOV R7, RZ, RZ, R6 ;  /* 0x000000ffff07b224 */ /* 0x000fe200078e0206 */
[----:B------:R-:W-:Y:S01]  /*1930*/  ISETP.LT.U32.AND P0, PT, R20, R19, PT ;  /* 0x000000131400720c */ /* 0x000fe20003f01070 */
[----:B------:R-:W-:Y:S01]  /*1940*/  @!P2 IMAD.MOV R18, RZ, RZ, -R18 ;  /* 0x000000ffff12a224 */ /* 0x000fe200078e0a12 */
[----:B------:R-:W-:Y:S01]  /*1950*/  SHF.R.S32.HI R25, RZ, 0x1f, R19 ;  /* 0x0000001fff197819 */ /* 0x000fe20000011413 */
[----:B------:R-:W-:Y:S01]  /*1960*/  IMAD R7, R7, R22, RZ ;  /* 0x0000001607077224 */ /* 0x000fe200078e02ff */
[----:B------:R-:W-:-:S02]  /*1970*/  SHF.R.S32.HI R6, RZ, 0x4, R8 ;  /* 0x00000004ff067819 */ /* 0x000fc40000011408 */
[----:B------:R-:W-:Y:S02]  /*1980*/  ISETP.LT.AND.EX P2, PT, R21, R25, PT, P0 ;  /* 0x000000191500720c */ /* 0x000fe40003f41300 */
[----:B------:R-:W-:Y:S02]  /*1990*/  ISETP.GE.AND P0, PT, R6, c[0x0][0x314], PT ;  /* 0x0000c50006007a0c */ /* 0x000fe40003f06270 */
[----:B------:R-:W-:Y:S02]  /*19a0*/  SEL R23, R23, R18, !P4 ;  /* 0x0000001217177207 */ /* 0x000fe40006000000 */
[----:B------:R-:W-:Y:S02]  /*19b0*/  LOP3.LUT R18, R8, 0xfffffff0, RZ, 0xc0, !PT ;  /* 0xfffffff008127812 */ /* 0x000fe400078ec0ff */
[----:B------:R-:W-:Y:S01]  /*19c0*/  SEL R9, R20, R19, P2 ;  /* 0x0000001314097207 */ /* 0x000fe20001000000 */
[----:B------:R-:W-:Y:S01]  /*19d0*/  IMAD.MOV.U32 R19, RZ, RZ, -0x800000 ;  /* 0xff800000ff137424 */ /* 0x000fe200078e00ff */
[----:B------:R-:W-:Y:S01]  /*19e0*/  SEL R8, R21, R25, P2 ;  /* 0x0000001915087207 */ /* 0x000fe20001000000 */
[----:B------:R-:W-:-:S04]  /*19f0*/  IMAD.IADD R25, R17, 0x1, -R18 ;  /* 0x0000000111197824 */ /* 0x000fc800078e0a12 */
        /* <DEDUP_REMOVED lines=15> */
[----:B------:R-:W-:-:S06]  /*1af0*/  LEA.HI.X R19, R26, c[0x0][0x20c], R19, 0x2, P0 ;  /* 0x000083001a137a11 */ /* 0x000fcc00000f1413 */
[----:B------:R0:W5:Y:S03]  /*1b00*/  LDG.E R19, [R18.64] ;  /* 0x0000000a12137981 */ /* 0x000166000c1e1900 */
.L_x_295:
[----:B------:R-:W-:Y:S05]  /*1b10*/  BSYNC B0 ;  /* 0x0000000000007941 */ /* 0x000fea0003800000 */
.L_x_294:
[----:B------:R-:W-:Y:S01]  /*1b20*/  ISETP.GT.AND P0, PT, R17, 0x1f, PT ;  /* 0x0000001f1100780c */ /* 0x000fe20003f04270 */
[----:B------:R-:W-:Y:S01]  /*1b30*/  IMAD.MOV.U32 R29, RZ, RZ, -0x800000 ;  /* 0xff800000ff1d7424 */ /* 0x000fe200078e00ff */
[----:B------:R-:W-:Y:S01]  /*1b40*/  ISETP.GT.AND P3, PT, R3, RZ, PT ;  /* 0x000000ff0300720c */ /* 0x000fe20003f64270 */
[----:B------:R-:W-:Y:S01]  /*1b50*/  IMAD R23, R23, R4, RZ ;  /* 0x0000000417177224 */ /* 0x000fe200078e02ff */
[----:B------:R-:W-:Y:S01]  /*1b60*/  BSSY B1, `(.L_x_296) ;  /* 0x00001e7000017945 */ /* 0x000fe20003800000 */
[----:B------:R-:W-:-:S08]  /*1b70*/  IMAD.MOV.U32 R28, RZ, RZ, 0x7f800000 ;  /* 0x7f800000ff1c7424 */ /* 0x000fd000078e00ff */
[----:B------:R-:W-:Y:S01]  /*1b80*/  @!P0 IMAD R6, R6, 0x11, R25 ;  /* 0x0000001106068824 */ /* 0x000fe200078e0219 */
[----:B0-----:R-:W-:-:S04]  /*1b90*/  @!P0 LEA.HI R18, R17, R17, RZ, 0x1 ;  /* 0x0000001111128211 */ /* 0x001fc800078f08ff */
[----:B-----5:R0:W-:Y:S01]  /*1ba0*/  @!P0 STS [R6.X4], R19 ;  /* 0x0000001306008388 */ /* 0x0201e20000004800 */
[C---:B------:R-:W-:Y:S01]  /*1bb0*/  @!P0 LOP3.LUT R20, R18.reuse, 0xfffffffe, RZ, 0xc0, !PT ;  /* 0xfffffffe12148812 */ /* 0x040fe200078ec0ff */
[----:B------:R-:W-:-:S04]  /*1bc0*/  @!P0 IMAD.SHL.U32 R18, R18, 0x2, RZ ;  /* 0x0000000212128824 */ /* 0x000fc800078e00ff */
[----:B------:R-:W-:Y:S01]  /*1bd0*/  @!P0 IMAD.IADD R21, R17, 0x1, -R20 ;  /* 0x0000000111158824 */ /* 0x000fe200078e0a14 */
[----:B------:R-:W-:-:S05]  /*1be0*/  @!P0 LOP3.LUT R18, R18, 0xfffffffc, RZ, 0xc0, !PT ;  /* 0xfffffffc12128812 */ /* 0x000fca00078ec0ff */
[----:B------:R-:W-:Y:S01]  /*1bf0*/  @!P0 IMAD R21, R21, 0x44, R18 ;  /* 0x0000004415158824 */ /* 0x000fe200078e0212 */
[----:B------:R-:W-:Y:S01]  /*1c00*/  BAR.SYNC.DEFER_BLOCKING 0x0 ;  /* 0x0000000000007b1d */ /* 0x000fe20000010000 */
[----:B0-----:R-:W-:-:S05]  /*1c10*/  LEA.HI.SX32 R6, R3, 0x1, 0x1 ;  /* 0x0000000103067811 */ /* 0x001fca00078f0aff */
[----:B------:R0:W1:Y:S02]  /*1c20*/  @!P0 LDS R29, [R21] ;  /* 0x00000000151d8984 */ /* 0x0000640000000800 */
[----:B0-----:R-:W-:-:S05]  /*1c30*/  SHF.R.S32.HI R21, RZ, 0x1f, R3 ;  /* 0x0000001fff157819 */ /* 0x001fca0000011403 */
[----:B------:R-:W-:-:S04]  /*1c40*/  @!P3 IMAD.MOV R6, RZ, RZ, R21 ;  /* 0x000000ffff06b224 */ /* 0x000fc800078e0215 */
[----:B------:R-:W-:Y:S01]  /*1c50*/  IMAD R6, R23, R6, RZ ;  /* 0x0000000617067224 */ /* 0x000fe200078e02ff */
[----:B-1----:R-:W0:Y:S02]  /*1c60*/  SHFL.BFLY PT, R18, R29, 0x1, 0x1f ;  /* 0x0c201f001d127f89 */ /* 0x002e2400000e0000 */
[----:B0-----:R-:W-:-:S04]  /*1c70*/  FMNMX.FTZ R18, R18, R29, !PT ;  /* 0x0000001d12127209 */ /* 0x001fc80007810000 */
[----:B------:R-:W-:-:S04]  /*1c80*/  FSETP.NEU.FTZ.AND P0, PT, R18, -INF , PT ;  /* 0xff8000001200780b */ /* 0x000fc80003f1d000 */
[----:B------:R-:W-:-:S05]  /*1c90*/  FSEL R18, R18, RZ, P0 ;  /* 0x000000ff12127208 */ /* 0x000fca0000000000 */
[----:B------:R-:W-:-:S04]  /*1ca0*/  FADD.FTZ R25, -R18, R29 ;  /* 0x0000001d12197221 */ /* 0x000fc80000010100 */
[----:B------:R-:W-:-:S06]  /*1cb0*/  FMUL.FTZ R25, R25, 1.4426950216293334961 ;  /* 0x3fb8aa3b19197820 */ /* 0x000fcc0000410000 */
[----:B------:R-:W0:Y:S02]  /*1cc0*/  MUFU.EX2 R25, R25 ;  /* 0x0000001900197308 */ /* 0x000e240000000800 */
[----:B0-----:R-:W0:Y:S02]  /*1cd0*/  SHFL.BFLY PT, R20, R25, 0x1, 0x1f ;  /* 0x0c201f0019147f89 */ /* 0x001e2400000e0000 */
[----:B0-----:R-:W-:Y:S01]  /*1ce0*/  FADD.FTZ R19, R25, R20 ;  /* 0x0000001419137221 */ /* 0x001fe20000010000 */
[----:B------:R-:W-:-:S04]  /*1cf0*/  LOP3.LUT R20, R17, 0x1, RZ, 0xc0, !PT ;  /* 0x0000000111147812 */ /* 0x000fc800078ec0ff */
[----:B------:R-:W-:Y:S02]  /*1d00*/  FSETP.NE.FTZ.AND P2, PT, R19, RZ, PT ;  /* 0x000000ff1300720b */ /* 0x000fe40003f55000 */
[----:B------:R-:W-:-:S04]  /*1d10*/  ISETP.NE.U32.AND P0, PT, R20, 0x1, PT ;  /* 0x000000011400780c */ /* 0x000fc80003f05070 */
[----:B------:R-:W-:-:S07]  /*1d20*/  ISETP.GT.OR P0, PT, R17, 0x1f, !P0 ;  /* 0x0000001f1100780c */ /* 0x000fce0004704670 */
[----:B------:R-:W0:Y:S02]  /*1d30*/  @P2 MUFU.LG2 R19, R19 ;  /* 0x0000001300132308 */ /* 0x000e240000000c00 */
[----:B0-----:R-:W-:-:S04]  /*1d40*/  @P2 FFMA.FTZ R28, R19, 0.69314718246459960938, R18 ;  /* 0x3f317218131c2823 */ /* 0x001fc80000010012 */
        /* <DEDUP_REMOVED lines=50> */
.L_x_300:
        /* <DEDUP_REMOVED lines=22> */
.L_x_301:
[----:B------:R-:W-:Y:S05]  /*21d0*/  BSYNC B0 ;  /* 0x0000000000007941 */ /* 0x000fea0003800000 */
.L_x_299:
[----:B------:R-:W-:Y:S01]  /*21e0*/  LOP3.LUT R19, R17, R0, RZ, 0xfc, !PT ;  /* 0x0000000011137212 */ /* 0x000fe200078efcff */
[----:B------:R-:W-:Y:S03]  /*21f0*/  BSSY B0, `(.L_x_302) ;  /* 0x0000028000007945 */ /* 0x000fe60003800000 */
[----:B------:R-:W-:-:S13]  /*2200*/  ISETP.NE.U32.AND P0, PT, R19, RZ, PT ;  /* 0x000000ff1300720c */ /* 0x000fda0003f05070 */
[----:B------:R-:W-:Y:S05]  /*2210*/  @!P0 BRA `(.L_x_303) ;  /* 0x000000f000008947 */ /* 0x000fea0003800000 */
[----:B------:R-:W-:Y:S01]  /*2220*/  IMAD.MOV.U32 R24, RZ, RZ, R30 ;  /* 0x000000ffff187224 */ /* 0x000fe200078e001e */
[----:B------:R-:W-:Y:S02]  /*2230*/  MOV R23, R0 ;  /* 0x0000000000177202 */ /* 0x000fe40000000f00 */
[----:B------:R-:W-:Y:S02]  /*2240*/  MOV R22, 0x2260 ;  /* 0x0000226000167802 */ /* 0x000fe40000000f00 */
[----:B------:R-:W-:Y:S05]  /*2250*/  CALL.REL.NOINC `($__internal_6_$__cuda_sm20_div_s64) ;  /* 0x0000235000007944 */ /* 0x000fea0003c00000 */
        /* <DEDUP_REMOVED lines=11> */
.L_x_303:
        /* <DEDUP_REMOVED lines=22> */
.L_x_304:
[----:B------:R-:W-:Y:S05]  /*2470*/  BSYNC B0 ;  /* 0x0000000000007941 */ /* 0x000fea0003800000 */
.L_x_302:
        /* <DEDUP_REMOVED lines=11> */
[----:B------:R-:W-:Y:S05]  /*2530*/  CALL.REL.NOINC `($__internal_6_$__cuda_sm20_div_s64) ;  /* 0x0000207000007944 */ /* 0x000fea0003c00000 */
[----:B------:R-:W-:-:S04]  /*2540*/  IADD3 R17, P0, RZ, -R20, RZ ;  /* 0x80000014ff117210 */ /* 0x000fc80007f1e0ff */
[----:B------:R-:W-:Y:S01]  /*2550*/  IADD3.X R18, RZ, ~R21, RZ, P0, !PT ;  /* 0x80000015ff127210 */ /* 0x000fe200007fe4ff */
[----:B------:R-:W-:-:S04]  /*2560*/  IMAD.WIDE.U32 R36, R5, R17, R36 ;  /* 0x0000001105247225 */ /* 0x000fc800078e0024 */
[----:B------:R-:W-:-:S04]  /*2570*/  IMAD R18, R18, R5, RZ ;  /* 0x0000000512127224 */ /* 0x000fc800078e02ff */
[----:B------:R-:W-:-:S05]  /*2580*/  IMAD R4, R4, R17, R18 ;  /* 0x0000001104047224 */ /* 0x000fca00078e0212 */
[----:B------:R-:W-:Y:S01]  /*2590*/  IADD3 R4, R37, R4, RZ ;  /* 0x0000000425047210 */ /* 0x000fe20007ffe0ff */
[----:B------:R-:W-:Y:S05]  /*25a0*/  BRA `(.L_x_307) ;  /* 0x0000016000007947 */ /* 0x000fea0003800000 */
.L_x_306:
        /* <DEDUP_REMOVED lines=22> */
.L_x_307:
[----:B------:R-:W-:Y:S05]  /*2710*/  BSYNC B0 ;  /* 0x0000000000007941 */ /* 0x000fea0003800000 */
.L_x_305:
        /* <DEDUP_REMOVED lines=38> */
[----:B------:R-:W-:Y:S05]  /*2980*/  CALL.REL.NOINC `($__internal_6_$__cuda_sm20_div_s64) ;  /* 0x00001c2000007944 */ /* 0x000fea0003c00000 */
        /* <DEDUP_REMOVED lines=12> */
.L_x_309:
        /* <DEDUP_REMOVED lines=23> */
.L_x_310:
[----:B------:R-:W-:Y:S05]  /*2bc0*/  BSYNC B0 ;  /* 0x0000000000007941 */ /* 0x000fea0003800000 */
.L_x_308:
        /* <DEDUP_REMOVED lines=19> */
.L_x_312:
        /* <DEDUP_REMOVED lines=22> */
.L_x_313:
[----:B------:R-:W-:Y:S05]  /*2e60*/  BSYNC B0 ;  /* 0x0000000000007941 */ /* 0x000fea0003800000 */
.L_x_311:
        /* <DEDUP_REMOVED lines=20> */
.L_x_315:
        /* <DEDUP_REMOVED lines=23> */
.L_x_316:
[----:B------:R-:W-:Y:S05]  /*3120*/  BSYNC B0 ;  /* 0x0000000000007941 */ /* 0x000fea0003800000 */
.L_x_314:
        /* <DEDUP_REMOVED lines=25> */
[----:B------:R-:W-:Y:S05]  /*32c0*/  CALL.REL.NOINC `($__internal_6_$__cuda_sm20_div_s64) ;  /* 0x000012e000007944 */ /* 0x000fea0003c00000 */
        /* <DEDUP_REMOVED lines=12> */
.L_x_318:
        /* <DEDUP_REMOVED lines=23> */
.L_x_319:
[----:B------:R-:W-:Y:S05]  /*3500*/  BSYNC B0 ;  /* 0x0000000000007941 */ /* 0x000fea0003800000 */
.L_x_317:
        /* <DEDUP_REMOVED lines=29> */
.L_x_321:
        /* <DEDUP_REMOVED lines=23> */
.L_x_322:
[----:B------:R-:W-:Y:S05]  /*3850*/  BSYNC B0 ;  /* 0x0000000000007941 */ /* 0x000fea0003800000 */
.L_x_320:
        /* <DEDUP_REMOVED lines=20> */
.L_x_298:
[----:B------:R-:W-:-:S04]  /*39a0*/  LEA R2, P0, R36, c[0x0][0x200], 0x2 ;  /* 0x0000800024027a11 */ /* 0x000fc800078010ff */
[----:B------:R-:W-:-:S05]  /*39b0*/  LEA.HI.X R3, R36, c[0x0][0x204], R37, 0x2, P0 ;  /* 0x0000810024037a11 */ /* 0x000fca00000f1425 */
[----:B------:R0:W-:Y:S04]  /*39c0*/  STG.E [R2.64], R28 ;  /* 0x0000001c02007986 */ /* 0x0001e8000c10190a */
.L_x_297:
[----:B------:R-:W-:Y:S05]  /*39d0*/  BSYNC B1 ;  /* 0x0000000000017941 */ /* 0x000fea0003800000 */
.L_x_296:
[----:B------:R-:W1:Y:S01]  /*39e0*/  S2R R34, SR_TID.X ;  /* 0x0000000000227919 */ /* 0x000e620000002100 */
[----:B------:R-:W-:Y:S01]  /*39f0*/  IMAD.MOV.U32 R13, RZ, RZ, RZ ;  /* 0x000000ffff0d7224 */ /* 0x000fe200078e00ff */
[----:B------:R-:W-:Y:S01]  /*3a00*/  CS2R R10, SRZ ;  /* 0x00000000000a7805 */ /* 0x000fe2000001ff00 */
[----:B------:R-:W-:Y:S01]  /*3a10*/  CS2R R8, SRZ ;  /* 0x0000000000087805 */ /* 0x000fe2000001ff00 */
[----:B------:R-:W-:Y:S01]  /*3a20*/  CS2R R6, SRZ ;  /* 0x0000000000067805 */ /* 0x000fe2000001ff00 */
[-C--:B01----:R-:W-:Y:S02]  /*3a30*/  LEA.HI R2, R34, R34.reuse, RZ, 0x1 ;  /* 0x0000002222027211 */ /* 0x083fe400078f08ff */
[----:B------:R-:W-:Y:S02]  /*3a40*/  SHF.R.S32.HI R33, RZ, 0x1f, R34 ;  /* 0x0000001fff217819 */ /* 0x000fe40000011422 */
[----:B------:R-:W-:Y:S02]  /*3a50*/  LOP3.LUT R3, R2, 0xfffffffe, RZ, 0xc0, !PT ;  /* 0xfffffffe02037812 */ /* 0x000fe400078ec0ff */
[----:B------:R-:W-:-:S03]  /*3a60*/  LEA.HI R33, R33, R34, RZ, 0x3 ;  /* 0x0000002221217211 */ /* 0x000fc600078f18ff */
[----:B------:R-:W-:-:S05]  /*3a70*/  IMAD.IADD R0, R34, 0x1, -R3 ;  /* 0x0000000122007824 */ /* 0x000fca00078e0a03 */
[----:B------:R-:W-:-:S04]  /*3a80*/  ISETP.GE.AND P1, PT, R0, c[0x0][0x314], PT ;  /* 0x0000c50000007a0c */ /* 0x000fc80003f26270 */
[----:B------:R-:W-:-:S13]  /*3a90*/  ISETP.GT.OR P1, PT, R34, 0x1f, P1 ;  /* 0x0000001f2200780c */ /* 0x000fda0000f24670 */
[----:B------:R-:W-:Y:S02]  /*3aa0*/  @!P1 FADD.FTZ R3, -R28, R29 ;  /* 0x0000001d1c039221 */ /* 0x000fe40000010100 */
[----:B------:R-:W-:Y:S02]  /*3ab0*/  @!P1 IMAD.SHL.U32 R5, R2, 0x2, RZ ;  /* 0x0000000202059824 */ /* 0x000fe400078e00ff */
[----:B------:R-:W-:Y:S02]  /*3ac0*/  @!P1 FMUL.FTZ R3, R3, 1.4426950216293334961 ;  /* 0x3fb8aa3b03039820 */ /* 0x000fe40000410000 */
[----:B------:R-:W-:Y:S01]  /*3ad0*/  IMAD.MOV.U32 R2, RZ, RZ, c[0x0][0x314] ;  /* 0x0000c500ff027624 */ /* 0x000fe200078e00ff */
[----:B------:R-:W-:-:S03]  /*3ae0*/  @!P1 LOP3.LUT R5, R5, 0xfffffffc, RZ, 0xc0, !PT ;  /* 0xfffffffc05059812 */ /* 0x000fc600078ec0ff */
[----:B------:R-:W0:Y:S01]  /*3af0*/  @!P1 MUFU.EX2 R3, R3 ;  /* 0x0000000300039308 */ /* 0x000e220000000800 */
[----:B------:R-:W-:Y:S01]  /*3b00*/  ISETP.GE.AND P0, PT, R2, 0x1, PT ;  /* 0x000000010200780c */ /* 0x000fe20003f06270 */
[----:B------:R-:W-:Y:S01]  /*3b10*/  @!P1 IMAD R0, R0, 0x44, R5 ;  /* 0x0000004400009824 */ /* 0x000fe200078e0205 */
[----:B------:R-:W-:Y:S02]  /*3b20*/  LOP3.LUT R5, R33, 0x3ffffff8, RZ, 0xc0, !PT ;  /* 0x3ffffff821057812 */ /* 0x000fe400078ec0ff */
[----:B------:R-:W-:-:S03]  /*3b30*/  SHF.R.S32.HI R33, RZ, 0x3, R33 ;  /* 0x00000003ff217819 */ /* 0x000fc60000011421 */
[----:B------:R-:W-:Y:S02]  /*3b40*/  IMAD.IADD R34, R34, 0x1, -R5 ;  /* 0x0000000122227824 */ /* 0x000fe400078e0a05 */
[----:B------:R-:W-:Y:S02]  /*3b50*/  CS2R R4, SRZ ;  /* 0x0000000000047805 */ /* 0x000fe4000001ff00 */
[----:B------:R-:W-:Y:S01]  /*3b60*/  IMAD.SHL.U32 R34, R34, 0x4, RZ ;  /* 0x0000000422227824 */ /* 0x000fe200078e00ff */
[----:B0-----:R0:W-:Y:S04]  /*3b70*/  @!P1 STS [R0], R3 ;  /* 0x0000000300009388 */ /* 0x0011e80000000800 */
[C---:B------:R-:W-:Y:S02]  /*3b80*/  IADD3 R32, R34.reuse, 0x20, RZ ;  /* 0x0000002022207810 */ /* 0x040fe40007ffe0ff */
[----:B------:R-:W-:Y:S01]  /*3b90*/  IADD3 R31, R34, 0x40, RZ ;  /* 0x00000040221f7810 */ /* 0x000fe20007ffe0ff */
[----:B0-----:R-:W-:Y:S01]  /*3ba0*/  CS2R R2, SRZ ;  /* 0x0000000000027805 */ /* 0x001fe2000001ff00 */
[----:B------:R-:W-:Y:S01]  /*3bb0*/  IMAD.MOV.U32 R0, RZ, RZ, RZ ;  /* 0x000000ffff007224 */ /* 0x000fe200078e00ff */
[----:B------:R-:W-:Y:S06]  /*3bc0*/  BAR.SYNC.DEFER_BLOCKING 0x0 ;  /* 0x0000000000007b1d */ /* 0x000fec0000010000 */
        /* <DEDUP_REMOVED lines=23> */
[----:B------:R-:W-:Y:S02]  /*3d40*/  IMAD.X R29, RZ, RZ, R29, P0 ;  /* 0x000000ffff1d7224 */ /* 0x000fe400000e061d */
.L_x_326:
        /* <DEDUP_REMOVED lines=14> */
.L_x_325:
[----:B------:R-:W-:Y:S05]  /*3e30*/  BSYNC B0 ;  /* 0x0000000000007941 */ /* 0x000fea0003800000 */
.L_x_324:
        /* <DEDUP_REMOVED lines=19> */
.L_x_323:
        /* <DEDUP_REMOVED lines=100> */
        .weak           $__internal_6_$__cuda_sm20_div_s64
        .type           $__internal_6_$__cuda_sm20_div_s64,@function
        .size           $__internal_6_$__cuda_sm20_div_s64,(.L_x_6266 - $__internal_6_$__cuda_sm20_div_s64)
$__internal_6_$__cuda_sm20_div_s64:
        /* <DEDUP_REMOVED lines=83> */
[----:B------:R-:W-:Y:S06]  /*4ae0*/  RET.REL.NODEC R26 `(_ZN5flash32flash_fwd_splitkv_combine_kernelI23Flash_fwd_kernel_traitsILi96ELi64ELi128ELi4ELb0ELb0EN7cutlass10bfloat16_tE19Flash_kernel_traitsILi96ELi64ELi128ELi4ES3_EELi16ELi1ELb0EEEvNS_16Flash_fwd_paramsE) ;  /* 0xffffb5101a007950 */ /* 0x000fec0003c3ffff */
.L_x_327:
        /* <DEDUP_REMOVED lines=9> */
.L_x_6266:


//--------------------- .text._ZN5flash32flash_fwd_splitkv_combine_kernelI23Flash_fwd_kernel_traitsILi96ELi64ELi128ELi4ELb0ELb0EN7cutlass10bfloat16_tE19Flash_kernel_traitsILi96ELi64ELi128ELi4ES3_EELi16ELi7ELb1EEEvNS_16Flash_fwd_paramsE --------------------------
	.section	.text._ZN5flash32flash_fwd_splitkv_combine_kernelI23Flash_fwd_kernel_traitsILi96ELi64ELi128ELi4ELb0ELb0EN7cutlass10bfloat16_tE19Flash_kernel_traitsILi96ELi64ELi128ELi4ES3_EELi16ELi7ELb1EEEvNS_16Flash_fwd_paramsE,"ax",@progbits
	.sectioninfo	@"SHI_REGISTERS=70"
	.align	128
        .global         _ZN5flash32flash_fwd_splitkv_combine_kernelI23Flash_fwd_kernel_traitsILi96ELi64ELi128ELi4ELb0ELb0EN7cutlass10bfloat16_tE19Flash_kernel_traitsILi96ELi64ELi128ELi4ES3_EELi16ELi7ELb1EEEvNS_16Flash_fwd_paramsE
        .type           _ZN5flash32flash_fwd_splitkv_combine_kernelI23Flash_fwd_kernel_traitsILi96ELi64ELi128ELi4ELb0ELb0EN7cutlass10bfloat16_tE19Flash_kernel_traitsILi96ELi64ELi128ELi4ES3_EELi16ELi7ELb1EEEvNS_16Flash_fwd_paramsE,@function
        .size           _ZN5flash32flash_fwd_splitkv_combine_kernelI23Flash_fwd_kernel_traitsILi96ELi64ELi128ELi4ELb0ELb0EN7cutlass10bfloat16_tE19Flash_kernel_traitsILi96ELi64ELi128ELi4ES3_EELi16ELi7ELb1EEEvNS_16Flash_fwd_paramsE,(.L_x_6267 - _ZN5flash32flash_fwd_splitkv_combine_kernelI23Flash_fwd_kernel_traitsILi96ELi64ELi128ELi4ELb0ELb0EN7cutlass10bfloat16_tE19Flash_kernel_traitsILi96ELi64ELi128ELi4ES3_EELi16ELi7ELb1EEEvNS_16Flash_fwd_paramsE)
        .other          _ZN5flash32flash_fwd_splitkv_combine_kernelI23Flash_fwd_kernel_traitsILi96ELi64ELi128ELi4ELb0ELb0EN7cutlass10bfloat16_tE19Flash_kernel_traitsILi96ELi64ELi128ELi4ES3_EELi16ELi7ELb1EEEvNS_16Flash_fwd_paramsE,@"STO_CUDA_ENTRY STV_DEFAULT"
_ZN5flash32flash_fwd_splitkv_combine_kernelI23Flash_fwd_kernel_traitsILi96ELi64ELi128ELi4ELb0ELb0EN7cutlass10bfloat16_tE19Flash_kernel_traitsILi96ELi64ELi128ELi4ES3_EELi16ELi7ELb1EEEvNS_16Flash_fwd_paramsE:
.text._ZN5flash32flash_fwd_splitkv_combine_kernelI23Flash_fwd_kernel_traitsILi96ELi64ELi128ELi4ELb0ELb0EN7cutlass10bfloat16_tE19Flash_kernel_traitsILi96ELi64ELi128ELi4ES3_EELi16ELi7ELb1EEEvNS_16Flash_fwd_paramsE:
        /* <DEDUP_REMOVED lines=23> */
[----:B------:R-:W-:Y:S05]  /*0170*/  CALL.REL.NOINC `($__internal_7_$__cuda_sm20_div_s64) ;  /* 0x0000653000007944 */ /* 0x000fea0003c00000 */
[----:B------:R-:W-:Y:S02]  /*0180*/  MOV R8, R0 ;  /* 0x0000000000087202 */ /* 0x000fe40000000f00 */
[----:B------:R-:W-:Y:S01]  /*0190*/  MOV R9, R21 ;  /* 0x0000001500097202 */ /* 0x000fe20000000f00 */
[----:B------:R-:W-:Y:S05]  /*01a0*/  BRA `(.L_x_329) ;  /* 0x0000013000007947 */ /* 0x000fea0003800000 */
.L_x_328:
        /* <DEDUP_REMOVED lines=19> */
.L_x_329:
        /* <DEDUP_REMOVED lines=17> */
.L_x_331:
        /* <DEDUP_REMOVED lines=20> */
.L_x_332:
[----:B------:R-:W-:Y:S05]  /*0530*/  BSYNC B0 ;  /* 0x0000000000007941 */ /* 0x000fea0003800000 */
.L_x_330:
        /* <DEDUP_REMOVED lines=57> */
.L_x_334:
        /* <DEDUP_REMOVED lines=19> */
.L_x_335:
[----:B------:R-:W-:Y:S05]  /*0a00*/  BSYNC B0 ;  /* 0x0000000000007941 */ /* 0x000fea0003800000 */
.L_x_333:
        /* <DEDUP_REMOVED lines=107> */
.L_x_337:
        /* <DEDUP_REMOVED lines=19> */
.L_x_338:
[----:B------:R-:W-:Y:S05]  /*11f0*/  BSYNC B0 ;  /* 0x0000000000007941 */ /* 0x000fea0003800000 */
.L_x_336:
        /* <DEDUP_REMOVED lines=281> */
[----:B-1----:R-:W-:Y:S05]  /*2390*/  CALL.REL.NOINC `($__internal_7_$__cuda_sm20_div_s64) ;  /* 0x0000431000007944 */ /* 0x002fea0003c00000 */
[----:B------:R-:W-:Y:S02]  /*23a0*/  MOV R50, R0 ;  /* 0x0000000000327202 */ /* 0x000fe40000000f00 */
[----:B------:R-:W-:Y:S01]  /*23b0*/  MOV R51, R21 ;  /* 0x0000001500337202 */ /* 0x000fe20000000f00 */
[----:B------:R-:W-:Y:S05]  /*23c0*/  BRA `(.L_x_341) ;  /* 0x0000013000007947 */ /* 0x000fea0003800000 */
.L_x_340:
        /* <DEDUP_REMOVED lines=19> */
.L_x_341:
[----:B------:R-:W-:Y:S05]  /*2500*/  BSYNC B0 ;  /* 0x0000000000007941 */ /* 0x000fea0003800000 */
.L_x_339:
        /* <DEDUP_REMOVED lines=257> */
.L_x_346:
        /* <DEDUP_REMOVED lines=21> */
.L_x_347:
[----:B------:R-:W-:Y:S05]  /*3670*/  BSYNC B0 ;  /* 0x0000000000007941 */ /* 0x000fea0003800000 */
.L_x_345:
        /* <DEDUP_REMOVED lines=8> */
[----:B------:R-:W-:Y:S05]  /*3700*/  CALL.REL.NOINC `($__internal_7_$__cuda_sm20_div_s64) ;  /* 0x00002fa000007944 */ /* 0x000fea0003c00000 */
        /* <DEDUP_REMOVED lines=12> */
.L_x_349:
        /* <DEDUP_REMOVED lines=22> */
.L_x_350:
[----:B------:R-:W-:Y:S05]  /*3930*/  BSYNC B0 ;  /* 0x0000000000007941 */ /* 0x000fea0003800000 */
.L_x_348:
        /* <DEDUP_REMOVED lines=11> */
[----:B------:R-:W-:Y:S05]  /*39f0*/  CALL.REL.NOINC `($__internal_7_$__cuda_sm20_div_s64) ;  /* 0x00002cb000007944 */ /* 0x000fea0003c00000 */
        /* <DEDUP_REMOVED lines=11> */
.L_x_352:
        /* <DEDUP_REMOVED lines=22> */
.L_x_353:
[----:B------:R-:W-:Y:S05]  /*3c10*/  BSYNC B0 ;  /* 0x0000000000007941 */ /* 0x000fea0003800000 */
.L_x_351:
        /* <DEDUP_REMOVED lines=52> */
.L_x_355:
        /* <DEDUP_REMOVED lines=22> */
.L_x_356:
[----:B------:R-:W-:Y:S05]  /*40c0*/  BSYNC B0 ;  /* 0x0000000000007941 */ /* 0x000fea0003800000 */
.L_x_354:
        /* <DEDUP_REMOVED lines=22> */
.L_x_358:
        /* <DEDUP_REMOVED lines=22> */
.L_x_359:
[----:B------:R-:W-:Y:S05]  /*4390*/  BSYNC B0 ;  /* 0x0000000000007941 */ /* 0x000fea0003800000 */
.L_x_357:
        /* <DEDUP_REMOVED lines=21> */
.L_x_361:
        /* <DEDUP_REMOVED lines=23> */
.L_x_362:
[----:B------:R-:W-:Y:S05]  /*4660*/  BSYNC B0 ;  /* 0x0000000000007941 */ /* 0x000fea0003800000 */
.L_x_360:
        /* <DEDUP_REMOVED lines=38> */
.L_x_364:
        /* <DEDUP_REMOVED lines=23> */
.L_x_365:
[----:B------:R-:W-:Y:S05]  /*4a40*/  BSYNC B0 ;  /* 0x0000000000007941 */ /* 0x000fea0003800000 */
.L_x_363:
        /* <DEDUP_REMOVED lines=31> */
.L_x_367:
        /* <DEDUP_REMOVED lines=23> */
.L_x_368:
[----:B------:R-:W-:Y:S05]  /*4db0*/  BSYNC B0 ;  /* 0x0000000000007941 */ /* 0x000fea0003800000 */
.L_x_366:
        /* <DEDUP_REMOVED lines=20> */
.L_x_344:
[----:B------:R-:W-:-:S04]  /*4f00*/  LEA R2, P0, R52, c[0x0][0x200], 0x2 ;  /* 0x0000800034027a11 */ /* 0x000fc800078010ff */
[----:B------:R-:W-:-:S05]  /*4f10*/  LEA.HI.X R3, R52, c[0x0][0x204], R53, 0x2, P0 ;  /* 0x0000810034037a11 */ /* 0x000fca00000f1435 */
[----:B------:R0:W-:Y:S04]  /*4f20*/  STG.E [R2.64], R30 ;  /* 0x0000001e02007986 */ /* 0x0001e8000c101908 */
.L_x_343:
[----:B------:R-:W-:Y:S05]  /*4f30*/  BSYNC B1 ;  /* 0x0000000000017941 */ /* 0x000fea0003800000 */
.L_x_342:
[C---:B------:R-:W-:Y:S01]  /*4f40*/  IADD3 R0, R47.reuse, 0x8, RZ ;  /* 0x000000082f007810 */ /* 0x040fe20007ffe0ff */
[----:B------:R-:W-:Y:S01]  /*4f50*/  IMAD.MOV.U32 R29, RZ, RZ, c[0x0][0x314] ;  /* 0x0000c500ff1d7624 */ /* 0x000fe200078e00ff */
[----:B0-----:R-:W-:Y:S01]  /*4f60*/  CS2R R4, SRZ ;  /* 0x0000000000047805 */ /* 0x001fe2000001ff00 */
[----:B------:R-:W-:Y:S01]  /*4f70*/  CS2R R6, SRZ ;  /* 0x0000000000067805 */ /* 0x000fe2000001ff00 */
[----:B------:R-:W-:Y:S01]  /*4f80*/  ISETP.GE.OR P2, PT, R0, c[0x0][0x314], P6 ;  /* 0x0000c50000007a0c */ /* 0x000fe20003746670 */
[----:B------:R-:W-:Y:S01]  /*4f90*/  CS2R R8, SRZ ;  /* 0x0000000000087805 */ /* 0x000fe2000001ff00 */
[----:B------:R-:W-:Y:S01]  /*4fa0*/  IADD3 R0, R47, 0x10, RZ ;  /* 0x000000102f007810 */ /* 0x000fe20007ffe0ff */
[----:B------:R-:W-:Y:S01]  /*4fb0*/  CS2R R10, SRZ ;  /* 0x00000000000a7805 */ /* 0x000fe2000001ff00 */
[----:B------:R-:W-:Y:S02]  /*4fc0*/  MOV R12, RZ ;  /* 0x000000ff000c7202 */ /* 0x000fe40000000f00 */
[----:B------:R-:W-:-:S02]  /*4fd0*/  ISETP.GE.OR P1, PT, R0, c[0x0][0x314], P6 ;  /* 0x0000c50000007a0c */ /* 0x000fc40003726670 */
        /* <DEDUP_REMOVED lines=86> */
[----:B--2---:R-:W-:Y:S07]  /*5540*/  @!P2 STS [R25.X4+0x1980], R33 ;  /* 0x001980211900a388 */ /* 0x004fee0000004800 */
[----:B------:R-:W2:Y:S01]  /*5550*/  @!P1 MUFU.EX2 R34, R34 ;  /* 0x0000002200229308 */ /* 0x000ea20000000800 */
[----:B-1----:R-:W-:Y:S01]  /*5560*/  @!P0 STS [R25.X4+0x1dc0], R31 ;  /* 0x001dc01f19008388 */ /* 0x002fe20000004800 */
[----:B------:R-:W-:-:S06]  /*5570*/  ISETP.GE.AND P0, PT, R29, 0x1, PT ;  /* 0x000000011d00780c */ /* 0x000fcc0003f06270 */
[----:B------:R-:W1:Y:S01]  /*5580*/  @!P6 MUFU.EX2 R0, R0 ;  /* 0x000000000000e308 */ /* 0x000e620000000800 */
[----:B0-----:R-:W-:Y:S04]  /*5590*/  @!P5 STS [R25.X4], R45 ;  /* 0x0000002d1900d388 */ /* 0x001fe80000004800 */
[----:B--2---:R-:W-:Y:S04]  /*55a0*/  @!P1 STS [R25.X4+0x1ba0], R34 ;  /* 0x001ba02219009388 */ /* 0x004fe80000004800 */
[----:B-1----:R0:W-:Y:S02]  /*55b0*/  @!P6 STS [R25.X4+0x1fe0], R0 ;  /* 0x001fe0001900e388 */ /* 0x0021e40000004800 */
[----:B0-----:R-:W-:-:S02]  /*55c0*/  HFMA2.MMA R0, -RZ, RZ, 0, 0 ;  /* 0x00000000ff007435 */ /* 0x001fc400000001ff */
[----:B------:R-:W-:Y:S06]  /*55d0*/  BAR.SYNC.DEFER_BLOCKING 0x0 ;  /* 0x0000000000007b1d */ /* 0x000fec0000010000 */
[----:B------:R-:W-:Y:S05]  /*55e0*/  @!P0 BRA `(.L_x_369) ;  /* 0x00000ad000008947 */ /* 0x000fea0003800000 */
[----:B------:R-:W-:Y:S01]  /*55f0*/  ULDC UR5, c[0x0][0x22c] ;  /* 0x00008b0000057ab9 */ /* 0x000fe20000000800 */
[----:B------:R-:W-:Y:S01]  /*5600*/  IMAD R35, R15, 0x60, R47 ;  /* 0x000000600f237824 */ /* 0x000fe200078e022f */
[----:B------:R-:W-:Y:S01]  /*5610*/  UIMAD UR5, UR7, UR5, URZ ;  /* 0x00000005070572a4 */ /* 0x000fe2000f8e023f */
[----:B------:R-:W-:Y:S01]  /*5620*/  ISETP.GT.AND P1, PT, R29, 0x3, PT ;  /* 0x000000031d00780c */ /* 0x000fe20003f24270 */
[C---:B------:R-:W-:Y:S01]  /*5630*/  IMAD R32, R28.reuse, c[0x0][0x22c], RZ ;  /* 0x00008b001c207a24 */ /* 0x040fe200078e02ff */
[----:B------:R-:W-:Y:S01]  /*5640*/  PLOP3.LUT P4, PT, PT, PT, PT, 0x80, 0x0 ;  /* 0x000000000000781c */ /* 0x000fe20003f8f070 */
[----:B------:R-:W-:Y:S01]  /*5650*/  USHF.R.S32.HI UR4, URZ, 0x1f, UR5 ;  /* 0x0000001f3f047899 */ /* 0x000fe20008011405 */
[----:B------:R-:W-:Y:S01]  /*5660*/  IMAD.SHL.U32 R14, R15, 0x4, RZ ;  /* 0x000000040f0e7824 */ /* 0x000fe200078e00ff */
[C---:B------:R-:W-:Y:S01]  /*5670*/  IADD3 R0, P0, R35.reuse, UR5, RZ ;  /* 0x0000000523007c10 */ /* 0x040fe2000ff1e0ff */
[----:B------:R-:W-:Y:S01]  /*5680*/  IMAD.MOV.U32 R30, RZ, RZ, RZ ;  /* 0x000000ffff1e7224 */ /* 0x000fe200078e00ff */
[----:B------:R-:W-:Y:S01]  /*5690*/  IADD3 R31, R28, -UR7, RZ ;  /* 0x800000071c1f7c10 */ /* 0x000fe2000fffe0ff */
[----:B------:R-:W-:Y:S01]  /*56a0*/  CS2R R16, SRZ ;  /* 0x0000000000107805 */ /* 0x000fe2000001ff00 */
[----:B------:R-:W-:Y:S01]  /*56b0*/  LEA.HI.X.SX32 R35, R35, UR4, 0x1, P0 ;  /* 0x0000000423237c11 */ /* 0x000fe200080f0eff */
[----:B------:R-:W-:Y:S01]  /*56c0*/  CS2R R18, SRZ ;  /* 0x0000000000127805 */ /* 0x000fe2000001ff00 */
[C---:B------:R-:W-:Y:S01]  /*56d0*/  LEA R34, P0, R0.reuse, c[0x0][0x1d8], 0x2 ;  /* 0x0000760000227a11 */ /* 0x040fe200078010ff */
[----:B------:R-:W-:Y:S01]  /*56e0*/  CS2R R20, SRZ ;  /* 0x0000000000147805 */ /* 0x000fe2000001ff00 */
[----:B------:R-:W-:Y:S01]  /*56f0*/  CS2R R22, SRZ ;  /* 0x0000000000167805 */ /* 0x000fe2000001ff00 */
[----:B------:R-:W-:Y:S01]  /*5700*/  CS2R R24, SRZ ;  /* 0x0000000000187805 */ /* 0x000fe2000001ff00 */
[----:B------:R-:W-:Y:S01]  /*5710*/  LEA.HI.X R35, R0, c[0x0][0x1dc], R35, 0x2, P0 ;  /* 0x0000770000237a11 */ /* 0x000fe200000f1423 */
[----:B------:R-:W-:Y:S01]  /*5720*/  IMAD.MOV.U32 R0, RZ, RZ, RZ ;  /* 0x000000ffff007224 */ /* 0x000fe200078e00ff */
[----:B------:R-:W-:Y:S01]  /*5730*/  IADD3 R34, P0, R34, 0x100, RZ ;  /* 0x0000010022227810 */ /* 0x000fe20007f1e0ff */
[----:B------:R-:W-:Y:S01]  /*5740*/  CS2R R26, SRZ ;  /* 0x00000000001a7805 */ /* 0x000fe2000001ff00 */
[----:B------:R-:W-:-:S04]  /*5750*/  IMAD.WIDE R32, R32, 0x4, RZ ;  /* 0x0000000420207825 */ /* 0x000fc800078e02ff */
[----:B------:R-:W-:Y:S01]  /*5760*/  IMAD.X R35, RZ, RZ, R35, P0 ;  /* 0x000000ffff237224 */ /* 0x000fe200000e0623 */
[----:B------:R-:W-:Y:S05]  /*5770*/  @!P1 BRA `(.L_x_370) ;  /* 0x0000051000009947 */ /* 0x000fea0003800000 */
[----:B------:R-:W-:Y:S02]  /*5780*/  PLOP3.LUT P4, PT, PT, PT, PT, 0x8, 0x0 ;  /* 0x000000000000781c */ /* 0x000fe40003f8e170 */
[CC--:B------:R-:W-:Y:S02]  /*5790*/  ISETP.GE.AND P3, PT, R15.reuse, R31.reuse, PT ;  /* 0x0000001f0f00720c */ /* 0x0c0fe40003f66270 */
[----:B------:R-:W-:Y:S02]  /*57a0*/  ISETP.GE.AND P0, PT, R15, R31, PT ;  /* 0x0000001f0f00720c */ /* 0x000fe40003f06270 */
[----:B------:R-:W-:-:S09]  /*57b0*/  IADD3 R29, R29, -0x3, RZ ;  /* 0xfffffffd1d1d7810 */ /* 0x000fd20007ffe0ff */
.L_x_371:
[----:B------:R0:W2:Y:S01]  /*57c0*/  @!P3 LDG.E.128 R16, [R34.64+-0x100] ;  /* 0xffff00082210b981 */ /* 0x0000a2000c1e1d00 */
[----:B------:R-:W-:Y:S02]  /*57d0*/  IADD3 R36, P1, R32, R34, RZ ;  /* 0x0000002220247210 */ /* 0x000fe40007f3e0ff */
[----:B------:R-:W-:Y:S01]  /*57e0*/  IADD3 R30, R30, 0x4, RZ ;  /* 0x000000041e1e7810 */ /* 0x000fe20007ffe0ff */
[----:B------:R0:W3:Y:S01]  /*57f0*/  @!P3 LDG.E.128 R20, [R34.64+-0x80] ;  /* 0xffff80082214b981 */ /* 0x0000e2000c1e1d00 */
[C---:B------:R-:W-:Y:S02]  /*5800*/  IADD3.X R37, R33.reuse, R35, RZ, P1, !PT ;  /* 0x0000002321257210 */ /* 0x040fe40000ffe4ff */
[----:B------:R-:W-:Y:S01]  /*5810*/  ISETP.GE.AND P2, PT, R30, R29, PT ;  /* 0x0000001d1e00720c */ /* 0x000fe20003f46270 */
[----:B------:R0:W4:Y:S01]  /*5820*/  @!P3 LDG.E.128 R24, [R34.64] ;  /* 0x000000082218b981 */ /* 0x000122000c1e1d00 */
[----:B------:R-:W-:Y:S03]  /*5830*/  PLOP3.LUT P3, PT, P0, PT, PT, 0x80, 0x0 ;  /* 0x000000000000781c */ /* 0x000fe6000076f070 */
[----:B------:R-:W2:Y:S01]  /*5840*/  LDS R13, [R14] ;  /* 0x000000000e0d7984 */ /* 0x000ea20000000800 */
[C---:B0-----:R-:W-:Y:S04]  /*5850*/  IADD3 R34, P1, R32.reuse, R36, RZ ;  /* 0x0000002420227210 */ /* 0x041fe80007f3e0ff */
[----:B------:R-:W-:Y:S01]  /*5860*/  IADD3.X R35, R33, R37, RZ, P1, !PT ;  /* 0x0000002521237210 */ /* 0x000fe20000ffe4ff */
[C---:B--2---:R-:W-:Y:S02]  /*5870*/  FFMA.FTZ R12, R13.reuse, R16, R12 ;  /* 0x000000100d0c7223 */ /* 0x044fe4000001000c */
[C---:B------:R-:W-:Y:S02]  /*5880*/  FFMA.FTZ R11, R13.reuse, R17, R11 ;  /* 0x000000110d0b7223 */ /* 0x040fe4000001000b */
[C---:B------:R-:W-:Y:S02]  /*5890*/  FFMA.FTZ R10, R13.reuse, R18, R10 ;  /* 0x000000120d0a7223 */ /* 0x040fe4000001000a */
[C---:B------:R-:W-:Y:S02]  /*58a0*/  FFMA.FTZ R9, R13.reuse, R19, R9 ;  /* 0x000000130d097223 */ /* 0x040fe40000010009 */
[C---:B---3--:R-:W-:Y:S01]  /*58b0*/  FFMA.FTZ R8, R13.reuse, R20, R8 ;  /* 0x000000140d087223 */ /* 0x048fe20000010008 */
[----:B------:R-:W2:Y:S01]  /*58c0*/  @!P3 LDG.E.128 R16, [R36.64+-0x100] ;  /* 0xffff00082410b981 */ /* 0x000ea2000c1e1d00 */
[C---:B------:R-:W-:Y:S02]  /*58d0*/  FFMA.FTZ R7, R13.reuse, R21, R7 ;  /* 0x000000150d077223 */ /* 0x040fe40000010007 */
[C---:B------:R-:W-:Y:S02]  /*58e0*/  FFMA.FTZ R6, R13.reuse, R22, R6 ;  /* 0x000000160d067223 */ /* 0x040fe40000010006 */
[C---:B------:R-:W-:Y:S02]  /*58f0*/  FFMA.FTZ R5, R13.reuse, R23, R5 ;  /* 0x000000170d057223 */ /* 0x040fe40000010005 */
[C---:B----4-:R-:W-:Y:S01]  /*5900*/  FFMA.FTZ R4, R13.reuse, R24, R4 ;  /* 0x000000180d047223 */ /* 0x050fe20000010004 */
[----:B------:R-:W3:Y:S01]  /*5910*/  @!P3 LDG.E.128 R20, [R36.64+-0x80] ;  /* 0xffff80082414b981 */ /* 0x000ee2000c1e1d00 */
[C---:B------:R-:W-:Y:S02]  /*5920*/  FFMA.FTZ R3, R13.reuse, R25, R3 ;  /* 0x000000190d037223 */ /* 0x040fe40000010003 */
[C---:B------:R-:W-:Y:S02]  /*5930*/  FFMA.FTZ R2, R13.reuse, R26, R2 ;  /* 0x0000001a0d027223 */ /* 0x040fe40000010002 */
[----:B------:R-:W-:Y:S02]  /*5940*/  FFMA.FTZ R0, R13, R27, R0 ;  /* 0x0000001b0d007223 */ /* 0x000fe40000010000 */
[----:B------:R-:W4:Y:S04]  /*5950*/  @!P3 LDG.E.128 R24, [R36.64] ;  /* 0x000000082418b981 */ /* 0x000f28000c1e1d00 */
[----:B------:R-:W2:Y:S02]  /*5960*/  LDS R13, [R14+0x44] ;  /* 0x000044000e0d7984 */ /* 0x000ea40000000800 */
[C---:B--2---:R-:W-:Y:S02]  /*5970*/  FFMA.FTZ R12, R13.reuse, R16, R12 ;  /* 0x000000100d0c7223 */ /* 0x044fe4000001000c */
[C---:B------:R-:W-:Y:S02]  /*5980*/  FFMA.FTZ R11, R13.reuse, R17, R11 ;  /* 0x000000110d0b7223 */ /* 0x040fe4000001000b */
[C---:B------:R-:W-:Y:S02]  /*5990*/  FFMA.FTZ R10, R13.reuse, R18, R10 ;  /* 0x000000120d0a7223 */ /* 0x040fe4000001000a */
[C---:B------:R-:W-:Y:S02]  /*59a0*/  FFMA.FTZ R9, R13.reuse, R19, R9 ;  /* 0x000000130d097223 */ /* 0x040fe40000010009 */
[C---:B---3--:R-:W-:Y:S01]  /*59b0*/  FFMA.FTZ R8, R13.reuse, R20, R8 ;  /* 0x000000140d087223 */ /* 0x048fe20000010008 */
[----:B------:R0:W2:Y:S01]  /*59c0*/  @!P3 LDG.E.128 R16, [R34.64+-0x100] ;  /* 0xffff00082210b981 */ /* 0x0000a2000c1e1d00 */
[C---:B------:R-:W-:Y:S02]  /*59d0*/  FFMA.FTZ R7, R13.reuse, R21, R7 ;  /* 0x000000150d077223 */ /* 0x040fe40000010007 */
[C---:B------:R-:W-:Y:S02]  /*59e0*/  FFMA.FTZ R6, R13.reuse, R22, R6 ;  /* 0x000000160d067223 */ /* 0x040fe40000010006 */
[C---:B------:R-:W-:Y:S02]  /*59f0*/  FFMA.FTZ R5, R13.reuse, R23, R5 ;  /* 0x000000170d057223 */ /* 0x040fe40000010005 */
[C---:B----4-:R-:W-:Y:S01]  /*5a00*/  FFMA.FTZ R4, R13.reuse, R24, R4 ;  /* 0x000000180d047223 */ /* 0x050fe20000010004 */
[----:B------:R0:W3:Y:S01]  /*5a10*/  @!P3 LDG.E.128 R20, [R34.64+-0x80] ;  /* 0xffff80082214b981 */ /* 0x0000e2000c1e1d00 */
[C---:B------:R-:W-:Y:S02]  /*5a20*/  FFMA.FTZ R3, R13.reuse, R25, R3 ;  /* 0x000000190d037223 */ /* 0x040fe40000010003 */
[C---:B------:R-:W-:Y:S02]  /*5a30*/  FFMA.FTZ R2, R13.reuse, R26, R2 ;  /* 0x0000001a0d027223 */ /* 0x040fe40000010002 */
[----:B------:R-:W-:Y:S02]  /*5a40*/  FFMA.FTZ R0, R13, R27, R0 ;  /* 0x0000001b0d007223 */ /* 0x000fe40000010000 */
[----:B------:R0:W4:Y:S04]  /*5a50*/  @!P3 LDG.E.128 R24, [R34.64] ;  /* 0x000000082218b981 */ /* 0x000128000c1e1d00 */
[----:B------:R-:W2:Y:S01]  /*5a60*/  LDS R13, [R14+0x88] ;  /* 0x000088000e0d7984 */ /* 0x000ea20000000800 */
[C---:B0-----:R-:W-:Y:S04]  /*5a70*/  IADD3 R34, P1, R32.reuse, R34, RZ ;  /* 0x0000002220227210 */ /* 0x041fe80007f3e0ff */
[----:B------:R-:W-:Y:S01]  /*5a80*/  IADD3.X R35, R33, R35, RZ, P1, !PT ;  /* 0x0000002321237210 */ /* 0x000fe20000ffe4ff */
        /* <DEDUP_REMOVED lines=15> */
[----:B------:R1:W2:Y:S01]  /*5b80*/  LDS R13, [R14+0xcc] ;  /* 0x0000cc000e0d7984 */ /* 0x0002a20000000800 */
[----:B0-----:R-:W-:Y:S02]  /*5b90*/  IADD3 R34, P1, R32, R34, RZ ;  /* 0x0000002220227210 */ /* 0x001fe40007f3e0ff */
[----:B-1----:R-:W-:Y:S02]  /*5ba0*/  IADD3 R14, R14, 0x110, RZ ;  /* 0x000001100e0e7810 */ /* 0x002fe40007ffe0ff */
[----:B------:R-:W-:Y:S01]  /*5bb0*/  IADD3.X R35, R33, R35, RZ, P1, !PT ;  /* 0x0000002321237210 */ /* 0x000fe20000ffe4ff */
[C---:B--2---:R-:W-:Y:S02]  /*5bc0*/  FFMA.FTZ R12, R13.reuse, R16, R12 ;  /* 0x000000100d0c7223 */ /* 0x044fe4000001000c */
[C---:B------:R-:W-:Y:S02]  /*5bd0*/  FFMA.FTZ R11, R13.reuse, R17, R11 ;  /* 0x000000110d0b7223 */ /* 0x040fe4000001000b */
[C---:B------:R-:W-:Y:S02]  /*5be0*/  FFMA.FTZ R10, R13.reuse, R18, R10 ;  /* 0x000000120d0a7223 */ /* 0x040fe4000001000a */
[C---:B------:R-:W-:Y:S02]  /*5bf0*/  FFMA.FTZ R9, R13.reuse, R19, R9 ;  /* 0x000000130d097223 */ /* 0x040fe40000010009 */
[C---:B---3--:R-:W-:Y:S02]  /*5c00*/  FFMA.FTZ R8, R13.reuse, R20, R8 ;  /* 0x000000140d087223 */ /* 0x048fe40000010008 */
[C---:B------:R-:W-:Y:S02]  /*5c10*/  FFMA.FTZ R7, R13.reuse, R21, R7 ;  /* 0x000000150d077223 */ /* 0x040fe40000010007 */
[C---:B------:R-:W-:Y:S02]  /*5c20*/  FFMA.FTZ R6, R13.reuse, R22, R6 ;  /* 0x000000160d067223 */ /* 0x040fe40000010006 */
[C---:B------:R-:W-:Y:S02]  /*5c30*/  FFMA.FTZ R5, R13.reuse, R23, R5 ;  /* 0x000000170d057223 */ /* 0x040fe40000010005 */
[C---:B----4-:R-:W-:Y:S02]  /*5c40*/  FFMA.FTZ R4, R13.reuse, R24, R4 ;  /* 0x000000180d047223 */ /* 0x050fe40000010004 */
[C---:B------:R-:W-:Y:S02]  /*5c50*/  FFMA.FTZ R3, R13.reuse, R25, R3 ;  /* 0x000000190d037223 */ /* 0x040fe40000010003 */
[C---:B------:R-:W-:Y:S02]  /*5c60*/  FFMA.FTZ R2, R13.reuse, R26, R2 ;  /* 0x0000001a0d027223 */ /* 0x040fe40000010002 */
[----:B------:R-:W-:Y:S01]  /*5c70*/  FFMA.FTZ R0, R13, R27, R0 ;  /* 0x0000001b0d007223 */ /* 0x000fe20000010000 */
[----:B------:R-:W-:-:S05]  /*5c80*/  @!P2 BRA `(.L_x_371) ;  /* 0xfffffb300000a947 */ /* 0x000fca000383ffff */
.L_x_370:
[----:B------:R-:W-:-:S04]  /*5c90*/  IADD3 R13, -R30, c[0x0][0x314], RZ ;  /* 0x0000c5001e0d7a10 */ /* 0x000fc80007ffe1ff */
[----:B------:R-:W-:-:S13]  /*5ca0*/  ISETP.GT.AND P0, PT, R13, 0x1, PT ;  /* 0x000000010d00780c */ /* 0x000fda0003f04270 */
[----:B------:R-:W-:Y:S05]  /*5cb0*/  @!P0 BRA `(.L_x_372) ;  /* 0x000002a000008947 */ /* 0x000fea0003800000 */
[----:B------:R-:W-:Y:S01]  /*5cc0*/  ISETP.GE.AND P0, PT, R15, R31, PT ;  /* 0x0000001f0f00720c */ /* 0x000fe20003f06270 */
[----:B------:R-:W0:-:S12]  /*5cd0*/  LDS R13, [R14] ;  /* 0x000000000e0d7984 */ /* 0x000e180000000800 */
[----:B------:R1:W0:Y:S04]  /*5ce0*/  @!P0 LDG.E.128 R16, [R34.64+-0x100] ;  /* 0xffff000822108981 */ /* 0x000228000c1e1d00 */
[----:B------:R1:W2:Y:S04]  /*5cf0*/  @!P0 LDG.E.128 R20, [R34.64+-0x80] ;  /* 0xffff800822148981 */ /* 0x0002a8000c1e1d00 */
[----:B------:R1:W3:Y:S02]  /*5d00*/  @!P0 LDG.E.128 R24, [R34.64] ;  /* 0x0000000822188981 */ /* 0x0002e4000c1e1d00 */
[----:B-1----:R-:W-:-:S04]  /*5d10*/  IADD3 R34, P1, R32, R34, RZ ;  /* 0x0000002220227210 */ /* 0x002fc80007f3e0ff */
[----:B------:R-:W-:Y:S01]  /*5d20*/  IADD3.X R35, R33, R35, RZ, P1, !PT ;  /* 0x0000002321237210 */ /* 0x000fe20000ffe4ff */
[-C--:B0-----:R-:W-:Y:S02]  /*5d30*/  FFMA.FTZ R12, R16, R13.reuse, R12 ;  /* 0x0000000d100c7223 */ /* 0x081fe4000001000c */
[-C--:B------:R-:W-:Y:S02]  /*5d40*/  FFMA.FTZ R11, R17, R13.reuse, R11 ;  /* 0x0000000d110b7223 */ /* 0x080fe4000001000b */
[-C--:B------:R-:W-:Y:S02]  /*5d50*/  FFMA.FTZ R10, R18, R13.reuse, R10 ;  /* 0x0000000d120a7223 */ /* 0x080fe4000001000a */
[-C--:B------:R-:W-:Y:S02]  /*5d60*/  FFMA.FTZ R9, R19, R13.reuse, R9 ;  /* 0x0000000d13097223 */ /* 0x080fe40000010009 */
[-C--:B--2---:R-:W-:Y:S01]  /*5d70*/  FFMA.FTZ R8, R20, R13.reuse, R8 ;  /* 0x0000000d14087223 */ /* 0x084fe20000010008 */
[----:B------:R0:W2:Y:S01]  /*5d80*/  @!P0 LDG.E.128 R16, [R34.64+-0x100] ;  /* 0xffff000822108981 */ /* 0x0000a2000c1e1d00 */
[----:B------:R-:W-:-:S02]  /*5d90*/  FFMA.FTZ R7, R21, R13, R7 ;  /* 0x0000000d15077223 */ /* 0x000fc40000010007 */
[-C--:B------:R-:W-:Y:S02]  /*5da0*/  FFMA.FTZ R6, R22, R13.reuse, R6 ;  /* 0x0000000d16067223 */ /* 0x080fe40000010006 */
[-C--:B------:R-:W-:Y:S02]  /*5db0*/  FFMA.FTZ R5, R23, R13.reuse, R5 ;  /* 0x0000000d17057223 */ /* 0x080fe40000010005 */
[-C--:B---3--:R-:W-:Y:S01]  /*5dc0*/  FFMA.FTZ R4, R24, R13.reuse, R4 ;  /* 0x0000000d18047223 */ /* 0x088fe20000010004 */
[----:B------:R0:W3:Y:S01]  /*5dd0*/  @!P0 LDG.E.128 R20, [R34.64+-0x80] ;  /* 0xffff800822148981 */ /* 0x0000e2000c1e1d00 */
[-C--:B------:R-:W-:Y:S02]  /*5de0*/  FFMA.FTZ R3, R25, R13.reuse, R3 ;  /* 0x0000000d19037223 */ /* 0x080fe40000010003 */
[-C--:B------:R-:W-:Y:S02]  /*5df0*/  FFMA.FTZ R2, R26, R13.reuse, R2 ;  /* 0x0000000d1a027223 */ /* 0x080fe40000010002 */
[----:B------:R-:W-:-:S02]  /*5e00*/  FFMA.FTZ R0, R27, R13, R0 ;  /* 0x0000000d1b007223 */ /* 0x000fc40000010000 */
[----:B------:R0:W4:Y:S04]  /*5e10*/  @!P0 LDG.E.128 R24, [R34.64] ;  /* 0x0000000822188981 */ /* 0x000128000c1e1d00 */
[----:B------:R1:W2:Y:S01]  /*5e20*/  LDS R13, [R14+0x44] ;  /* 0x000044000e0d7984 */ /* 0x0002a20000000800 */
[----:B------:R-:W-:Y:S02]  /*5e30*/  IADD3 R30, R30, 0x1, RZ ;  /* 0x000000011e1e7810 */ /* 0x000fe40007ffe0ff */
[----:B------:R-:W-:Y:S02]  /*5e40*/  PLOP3.LUT P4, PT, PT, PT, PT, 0x8, 0x0 ;  /* 0x000000000000781c */ /* 0x000fe40003f8e170 */
[----:B------:R-:W-:Y:S02]  /*5e50*/  IADD3 R30, R30, 0x1, RZ ;  /* 0x000000011e1e7810 */ /* 0x000fe40007ffe0ff */
[----:B0-----:R-:W-:-:S02]  /*5e60*/  IADD3 R34, P0, R32, R34, RZ ;  /* 0x0000002220227210 */ /* 0x001fc40007f1e0ff */
[----:B-1----:R-:W-:Y:S02]  /*5e70*/  IADD3 R14, R14, 0x44, RZ ;  /* 0x000000440e0e7810 */ /* 0x002fe40007ffe0ff */
[----:B------:R-:W-:Y:S02]  /*5e80*/  IADD3.X R35, R33, R35, RZ, P0, !PT ;  /* 0x0000002321237210 */ /* 0x000fe400007fe4ff */
[----:B------:R-:W-:Y:S01]  /*5e90*/  IADD3 R14, R14, 0x44, RZ ;  /* 0x000000440e0e7810 */ /* 0x000fe20007ffe0ff */
[-C--:B--2---:R-:W-:Y:S02]  /*5ea0*/  FFMA.FTZ R12, R16, R13.reuse, R12 ;  /* 0x0000000d100c7223 */ /* 0x084fe4000001000c */
[-C--:B------:R-:W-:Y:S02]  /*5eb0*/  FFMA.FTZ R11, R17, R13.reuse, R11 ;  /* 0x0000000d110b7223 */ /* 0x080fe4000001000b */
[-C--:B------:R-:W-:Y:S02]  /*5ec0*/  FFMA.FTZ R10, R18, R13.reuse, R10 ;  /* 0x0000000d120a7223 */ /* 0x080fe4000001000a */
[----:B------:R-:W-:-:S02]  /*5ed0*/  FFMA.FTZ R9, R19, R13, R9 ;  /* 0x0000000d13097223 */ /* 0x000fc40000010009 */
[-C--:B---3--:R-:W-:Y:S02]  /*5ee0*/  FFMA.FTZ R8, R20, R13.reuse, R8 ;  /* 0x0000000d14087223 */ /* 0x088fe40000010008 */
[-C--:B------:R-:W-:Y:S02]  /*5ef0*/  FFMA.FTZ R7, R21, R13.reuse, R7 ;  /* 0x0000000d15077223 */ /* 0x080fe40000010007 */
[-C--:B------:R-:W-:Y:S02]  /*5f00*/  FFMA.FTZ R6, R22, R13.reuse, R6 ;  /* 0x0000000d16067223 */ /* 0x080fe40000010006 */
[-C--:B------:R-:W-:Y:S02]  /*5f10*/  FFMA.FTZ R5, R23, R13.reuse, R5 ;  /* 0x0000000d17057223 */ /* 0x080fe40000010005 */
[-C--:B----4-:R-:W-:Y:S02]  /*5f20*/  FFMA.FTZ R4, R24, R13.reuse, R4 ;  /* 0x0000000d18047223 */ /* 0x090fe40000010004 */
[----:B------:R-:W-:-:S02]  /*5f30*/  FFMA.FTZ R3, R25, R13, R3 ;  /* 0x0000000d19037223 */ /* 0x000fc40000010003 */
[-C--:B------:R-:W-:Y:S02]  /*5f40*/  FFMA.FTZ R2, R26, R13.reuse, R2 ;  /* 0x0000000d1a027223 */ /* 0x080fe40000010002 */
[----:B------:R-:W-:Y:S02]  /*5f50*/  FFMA.FTZ R0, R27, R13, R0 ;  /* 0x0000000d1b007223 */ /* 0x000fe40000010000 */
.L_x_372:
[----:B------:R-:W-:-:S13]  /*5f60*/  ISETP.LT.OR P4, PT, R30, c[0x0][0x314], P4 ;  /* 0x0000c5001e007a0c */ /* 0x000fda0002781670 */
[----:B------:R-:W-:Y:S05]  /*5f70*/  @!P4 BRA `(.L_x_369) ;  /* 0x000001400000c947 */ /* 0x000fea0003800000 */
[----:B------:R-:W-:Y:S01]  /*5f80*/  ISETP.GE.AND P0, PT, R15, R31, PT ;  /* 0x0000001f0f00720c */ /* 0x000fe20003f06270 */
[----:B------:R-:W-:-:S12]  /*5f90*/  BSSY B0, `(.L_x_373) ;  /* 0x0000005000007945 */ /* 0x000fd80003800000 */
[----:B------:R-:W-:Y:S05]  /*5fa0*/  @P0 BRA `(.L_x_374) ;  /* 0x0000003000000947 */ /* 0x000fea0003800000 */
[----:B------:R0:W5:Y:S04]  /*5fb0*/  LDG.E.128 R16, [R34.64+-0x100] ;  /* 0xffff000822107981 */ /* 0x000168000c1e1d00 */
[----:B------:R0:W5:Y:S04]  /*5fc0*/  LDG.E.128 R20, [R34.64+-0x80] ;  /* 0xffff800822147981 */ /* 0x000168000c1e1d00 */
[----:B------:R0:W5:Y:S02]  /*5fd0*/  LDG.E.128 R24, [R34.64] ;  /* 0x0000000822187981 */ /* 0x000164000c1e1d00 */
.L_x_374:
[----:B------:R-:W-:Y:S05]  /*5fe0*/  BSYNC B0 ;  /* 0x0000000000007941 */ /* 0x000fea0003800000 */
.L_x_373:
[----:B------:R-:W1:Y:S02]  /*5ff0*/  LDS R14, [R14] ;  /* 0x000000000e0e7984 */ /* 0x000e640000000800 */
[----:B-1---5:R-:W-:-:S02]  /*6000*/  FFMA.FTZ R12, R14, R16, R12 ;  /* 0x000000100e0c7223 */ /* 0x022fc4000001000c */
[C---:B------:R-:W-:Y:S02]  /*6010*/  FFMA.FTZ R11, R14.reuse, R17, R11 ;  /* 0x000000110e0b7223 */ /* 0x040fe4000001000b */
[C---:B------:R-:W-:Y:S02]  /*6020*/  FFMA.FTZ R10, R14.reuse, R18, R10 ;  /* 0x000000120e0a7223 */ /* 0x040fe4000001000a */
[C---:B------:R-:W-:Y:S02]  /*6030*/  FFMA.FTZ R9, R14.reuse, R19, R9 ;  /* 0x000000130e097223 */ /* 0x040fe40000010009 */
[C---:B------:R-:W-:Y:S02]  /*6040*/  FFMA.FTZ R8, R14.reuse, R20, R8 ;  /* 0x000000140e087223 */ /* 0x040fe40000010008 */
[C---:B------:R-:W-:Y:S02]  /*6050*/  FFMA.FTZ R7, R14.reuse, R21, R7 ;  /* 0x000000150e077223 */ /* 0x040fe40000010007 */
[----:B------:R-:W-:-:S02]  /*6060*/  FFMA.FTZ R6, R14, R22, R6 ;  /* 0x000000160e067223 */ /* 0x000fc40000010006 */
[C---:B------:R-:W-:Y:S02]  /*6070*/  FFMA.FTZ R5, R14.reuse, R23, R5 ;  /* 0x000000170e057223 */ /* 0x040fe40000010005 */
[C---:B------:R-:W-:Y:S02]  /*6080*/  FFMA.FTZ R4, R14.reuse, R24, R4 ;  /* 0x000000180e047223 */ /* 0x040fe40000010004 */
[C---:B------:R-:W-:Y:S02]  /*6090*/  FFMA.FTZ R3, R14.reuse, R25, R3 ;  /* 0x000000190e037223 */ /* 0x040fe40000010003 */
[C---:B------:R-:W-:Y:S02]  /*60a0*/  FFMA.FTZ R2, R14.reuse, R26, R2 ;  /* 0x0000001a0e027223 */ /* 0x040fe40000010002 */
[----:B------:R-:W-:Y:S02]  /*60b0*/  FFMA.FTZ R0, R14, R27, R0 ;  /* 0x0000001b0e007223 */ /* 0x000fe40000010000 */
.L_x_369:
[----:B------:R-:W-:Y:S02]  /*60c0*/  IADD3 R15, R15, UR7, RZ ;  /* 0x000000070f0f7c10 */ /* 0x000fe4000fffe0ff */
[----:B------:R-:W-:-:S02]  /*60d0*/  F2FP.BF16.PACK_AB R13, R9, R10 ;  /* 0x0000000a090d723e */ /* 0x000fc400000010ff */
[----:B------:R-:W-:Y:S02]  /*60e0*/  ISETP.GE.AND P0, PT, R15, R28, PT ;  /* 0x0000001c0f00720c */ /* 0x000fe40003f06270 */
[----:B------:R-:W-:Y:S02]  /*60f0*/  F2FP.BF16.PACK_AB R9, R5, R6 ;  /* 0x000000060509723e */ /* 0x000fe400000010ff */
[----:B------:R-:W-:Y:S02]  /*6100*/  F2FP.BF16.PACK_AB R12, R11, R12 ;  /* 0x0000000c0b0c723e */ /* 0x000fe400000010ff */
[----:B------:R-:W-:Y:S02]  /*6110*/  F2FP.BF16.PACK_AB R8, R7, R8 ;  /* 0x000000080708723e */ /* 0x000fe400000010ff */
[----:B------:R-:W-:Y:S02]  /*6120*/  F2FP.BF16.PACK_AB R4, R3, R4 ;  /* 0x000000040304723e */ /* 0x000fe400000010ff */
        /* <DEDUP_REMOVED lines=32> */
[----:B------:R-:W-:Y:S01]  /*6330*/  @!P1 LOP3.LUT R7, RZ, R6, RZ, 0x33, !PT ;  /* 0x00000006ff079212 */ /* 0x000fe200078e33ff */
[----:B-1----:R-:W-:-:S04]  /*6340*/  IMAD.MOV R2, RZ, RZ, -R17 ;  /* 0x000000ffff027224 */ /* 0x002fc800078e0a11 */
        /* <DEDUP_REMOVED lines=8> */
[----:B------:R-:W-:Y:S02]  /*63d0*/  ISETP.GE.AND P1, PT, R10, RZ, PT ;  /* 0x000000ff0a00720c */ /* 0x000fe40003f26270 */
[----:B------:R-:W-:Y:S01]  /*63e0*/  IADD3 R10, R47, 0x40, RZ ;  /* 0x000000402f0a7810 */ /* 0x000fe20007ffe0ff */
        /* <DEDUP_REMOVED lines=13> */
[----:B------:R-:W-:-:S04]  /*64c0*/  @!P0 LOP3.LUT R11, RZ, c[0x0][0x214], RZ, 0x33, !PT ;  /* 0x00008500ff0b8a12 */ /* 0x000fc800078e33ff */
[----:B------:R-:W-:Y:S01]  /*64d0*/  SHF.R.S32.HI R2, RZ, 0x1f, R11 ;  /* 0x0000001fff027819 */ /* 0x000fe2000001140b */
[C---:B------:R-:W-:Y:S02]  /*64e0*/  IMAD R6, R11.reuse, c[0x0][0x214], R6 ;  /* 0x000085000b067a24 */ /* 0x040fe400078e0206 */
[----:B------:R-:W-:-:S04]  /*64f0*/  IMAD.WIDE.U32 R16, R11, c[0x0][0x1f0], R16 ;  /* 0x00007c000b107a25 */ /* 0x000fc800078e0010 */
[----:B------:R-:W-:Y:S02]  /*6500*/  IMAD.IADD R6, R15, 0x1, -R6 ;  /* 0x000000010f067824 */ /* 0x000fe400078e0a06 */
[----:B------:R-:W-:Y:S02]  /*6510*/  IMAD R2, R2, c[0x0][0x1f0], RZ ;  /* 0x00007c0002027a24 */ /* 0x000fe400078e02ff */
[----:B------:R-:W-:Y:S01]  /*6520*/  IMAD.MOV.U32 R14, RZ, RZ, R16 ;  /* 0x000000ffff0e7224 */ /* 0x000fe200078e0010 */
[----:B------:R-:W-:Y:S01]  /*6530*/  SHF.R.S32.HI R7, RZ, 0x1f, R6 ;  /* 0x0000001fff077819 */ /* 0x000fe20000011406 */
[----:B------:R-:W-:-:S04]  /*6540*/  IMAD R2, R11, c[0x0][0x1f4], R2 ;  /* 0x00007d000b027a24 */ /* 0x000fc800078e0202 */
[----:B------:R-:W-:Y:S02]  /*6550*/  IMAD.IADD R15, R17, 0x1, R2 ;  /* 0x00000001110f7824 */ /* 0x000fe400078e0202 */
[----:B------:R-:W-:Y:S02]  /*6560*/  IMAD R7, R7, c[0x0][0x1e8], RZ ;  /* 0x00007a0007077a24 */ /* 0x000fe400078e02ff */
[----:B------:R-:W-:-:S04]  /*6570*/  IMAD.WIDE.U32 R14, R6, c[0x0][0x1e8], R14 ;  /* 0x00007a00060e7a25 */ /* 0x000fc800078e000e */
[----:B------:R-:W-:Y:S01]  /*6580*/  IMAD R7, R6, c[0x0][0x1ec], R7 ;  /* 0x00007b0006077a24 */ /* 0x000fe200078e0207 */
[C---:B------:R-:W-:Y:S02]  /*6590*/  IADD3 R6, R47.reuse, 0x20, RZ ;  /* 0x000000202f067810 */ /* 0x040fe40007ffe0ff */
[-C--:B------:R-:W-:Y:S01]  /*65a0*/  IADD3 R0, P2, R47, R14.reuse, RZ ;  /* 0x0000000e2f007210 */ /* 0x080fe20007f5e0ff */
[----:B------:R-:W-:Y:S01]  /*65b0*/  IMAD.IADD R7, R15, 0x1, R7 ;  /* 0x000000010f077824 */ /* 0x000fe200078e0207 */
[-C--:B------:R-:W-:Y:S02]  /*65c0*/  IADD3 R2, P1, R6, R14.reuse, RZ ;  /* 0x0000000e06027210 */ /* 0x080fe40007f3e0ff */
[----:B------:R-:W-:Y:S02]  /*65d0*/  IADD3 R3, P0, R10, R14, RZ ;  /* 0x0000000e0a037210 */ /* 0x000fe40007f1e0ff */
[-C--:B------:R-:W-:Y:S02]  /*65e0*/  LEA.HI.X.SX32 R47, R47, R7.reuse, 0x1, P2 ;  /* 0x000000072f2f7211 */ /* 0x080fe400010f0eff */
[----:B------:R-:W-:-:S02]  /*65f0*/  LEA.HI.X.SX32 R6, R6, R7, 0x1, P1 ;  /* 0x0000000706067211 */ /* 0x000fc400008f0eff */
[----:B------:R-:W-:Y:S02]  /*6600*/  LEA R16, P2, R0, c[0x0][0x1d0], 0x1 ;  /* 0x0000740000107a11 */ /* 0x000fe400078408ff */
[----:B------:R-:W-:Y:S02]  /*6610*/  LEA.HI.X.SX32 R7, R10, R7, 0x1, P0 ;  /* 0x000000070a077211 */ /* 0x000fe400000f0eff */
[----:B------:R-:W-:Y:S02]  /*6620*/  LEA R14, P1, R2, c[0x0][0x1d0], 0x1 ;  /* 0x00007400020e7a11 */ /* 0x000fe400078208ff */
[----:B------:R-:W-:Y:S02]  /*6630*/  LEA R10, P0, R3, c[0x0][0x1d0], 0x1 ;  /* 0x00007400030a7a11 */ /* 0x000fe400078008ff */
[----:B------:R-:W-:Y:S02]  /*6640*/  LEA.HI.X R17, R0, c[0x0][0x1d4], R47, 0x1, P2 ;  /* 0x0000750000117a11 */ /* 0x000fe400010f0c2f */
[----:B------:R-:W-:-:S02]  /*6650*/  LEA.HI.X R15, R2, c[0x0][0x1d4], R6, 0x1, P1 ;  /* 0x00007500020f7a11 */ /* 0x000fc400008f0c06 */
[----:B------:R-:W-:Y:S01]  /*6660*/  LEA.HI.X R11, R3, c[0x0][0x1d4], R7, 0x1, P0 ;  /* 0x00007500030b7a11 */ /* 0x000fe200000f0c07 */
[----:B------:R-:W-:Y:S04]  /*6670*/  STG.E.64 [R16.64], R12 ;  /* 0x0000000c10007986 */ /* 0x000fe8000c101b08 */
[----:B------:R-:W-:Y:S04]  /*6680*/  STG.E.64 [R14.64], R8 ;  /* 0x000000080e007986 */ /* 0x000fe8000c101b08 */
[----:B------:R-:W-:Y:S01]  /*6690*/  STG.E.64 [R10.64], R4 ;  /* 0x000000040a007986 */ /* 0x000fe2000c101b08 */
[----:B------:R-:W-:Y:S05]  /*66a0*/  EXIT ;  /* 0x000000000000794d */ /* 0x000fea0003800000 */
        .weak           $__internal_7_$__cuda_sm20_div_s64
        .type           $__internal_7_$__cuda_sm20_div_s64,@function
        .size           $__internal_7_$__cuda_sm20_div_s64,(.L_x_6267 - $__internal_7_$__cuda_sm20_div_s64)
$__internal_7_$__cuda_sm20_div_s64:
        /* <DEDUP_REMOVED lines=82> */
[----:B------:R-:W-:Y:S06]  /*6bd0*/  RET.REL.NODEC R22 `(_ZN5flash32flash_fwd_splitkv_combine_kernelI23Flash_fwd_kernel_traitsILi96ELi64ELi128ELi4ELb0ELb0EN7cutlass10bfloat16_tE19Flash_kernel_traitsILi96ELi64ELi128ELi4ES3_EELi16ELi7ELb1EEEvNS_16Flash_fwd_paramsE) ;  /* 0xffff942016007950 */ /* 0x000fec0003c3ffff */
.L_x_375:
        /* <DEDUP_REMOVED lines=10> */
.L_x_6267:


//--------------------- .text._ZN5flash32flash_fwd_splitkv_combine_kernelI23Flash_fwd_kernel_traitsILi96ELi64ELi128ELi4ELb0ELb0EN7cutlass10bfloat16_tE19Flash_kernel_traitsILi96ELi64ELi128ELi4ES3_EELi16ELi6ELb1EEEvNS_16Flash_fwd_paramsE --------------------------
	.section	.text._ZN5flash32flash_fwd_splitkv_combine_kernelI23Flash_fwd_kernel_traitsILi96ELi64ELi128ELi4ELb0ELb0EN7cutlass10bfloat16_tE19Flash_kernel_traitsILi96ELi64ELi128ELi4ES3_EELi16ELi6ELb1EEEvNS_16Flash_fwd_paramsE,"ax",@progbits
	.sectioninfo	@"SHI_REGISTERS=62"
	.align	128
        .global         _ZN5flash32flash_fwd_splitkv_combine_kernelI23Flash_fwd_kernel_traitsILi96ELi64ELi128ELi4ELb0ELb0EN7cutlass10bfloat16_tE19Flash_kernel_traitsILi96ELi64ELi128ELi4ES3_EELi16ELi6ELb1EEEvNS_16Flash_fwd_paramsE
        .type           _ZN5flash32flash_fwd_splitkv_combine_kernelI23Flash_fwd_kernel_traitsILi96ELi64ELi128ELi4ELb0ELb0EN7cutlass10bfloat16_tE19Flash_kernel_traitsILi96ELi64ELi128ELi4ES3_EELi16ELi6ELb1EEEvNS_16Flash_fwd_paramsE,@function
        .size           _ZN5flash32flash_fwd_splitkv_combine_kernelI23Flash_fwd_kernel_traitsILi96ELi64ELi128ELi4ELb0ELb0EN7cutlass10bfloat16_tE19Flash_kernel_traitsILi96ELi64ELi128ELi4ES3_EELi16ELi6ELb1EEEvNS_16Flash_fwd_paramsE,(.L_x_6268 - _ZN5flash32flash_fwd_splitkv_combine_kernelI23Flash_fwd_kernel_traitsILi96ELi64ELi128ELi4ELb0ELb0EN7cutlass10bfloat16_tE19Flash_kernel_traitsILi96ELi64ELi128ELi4ES3_EELi16ELi6ELb1EEEvNS_16Flash_fwd_paramsE)
        .other          _ZN5flash32flash_fwd_splitkv_combine_kernelI23Flash_fwd_kernel_traitsILi96ELi64ELi128ELi4ELb0ELb0EN7cutlass10bfloat16_tE19Flash_kernel_traitsILi96ELi64ELi128ELi4ES3_EELi16ELi6ELb1EEEvNS_16Flash_fwd_paramsE,@"STO_CUDA_ENTRY STV_DEFAULT"
_ZN5flash32flash_fwd_splitkv_combine_kernelI23Flash_fwd_kernel_traitsILi96ELi64ELi128ELi4ELb0ELb0EN7cutlass10bfloat16_tE19Flash_kernel_traitsILi96ELi64ELi128ELi4ES3_EELi16ELi6ELb1EEEvNS_16Flash_fwd_paramsE:
.text._ZN5flash32flash_fwd_splitkv_combine_kernelI23Flash_fwd_kernel_traitsILi96ELi64ELi128ELi4ELb0ELb0EN7cutlass10bfloat16_tE19Flash_kernel_traitsILi96ELi64ELi128ELi4ES3_EELi16ELi6ELb1EEEvNS_16Flash_fwd_paramsE:
        /* <DEDUP_REMOVED lines=23> */
[----:B------:R-:W-:Y:S05]  /*0170*/  CALL.REL.NOINC `($__internal_8_$__cuda_sm20_div_s64) ;  /* 0x0000575000007944 */ /* 0x000fea0003c00000 */
[----:B------:R-:W-:Y:S02]  /*0180*/  MOV R8, R0 ;  /* 0x0000000000087202 */ /* 0x000fe40000000f00 */
[----:B------:R-:W-:Y:S01]  /*0190*/  MOV R9, R21 ;  /* 0x0000001500097202 */ /* 0x000fe20000000f00 */
[----:B------:R-:W-:Y:S05]  /*01a0*/  BRA `(.L_x_377) ;  /* 0x0000013000007947 */ /* 0x000fea0003800000 */
.L_x_376:
        /* <DEDUP_REMOVED lines=19> */
.L_x_377:
        /* <DEDUP_REMOVED lines=17> */
.L_x_379:
        /* <DEDUP_REMOVED lines=20> */
.L_x_380:
[----:B------:R-:W-:Y:S05]  /*0530*/  BSYNC B0 ;  /* 0x0000000000007941 */ /* 0x000fea0003800000 */
.L_x_378:
        /* <DEDUP_REMOVED lines=57> */
.L_x_382:
        /* <DEDUP_REMOVED lines=19> */
.L_x_383:
[----:B------:R-:W-:Y:S05]  /*0a00*/  BSYNC B0 ;  /* 0x0000000000007941 */ /* 0x000fea0003800000 */
.L_x_381:
        /* <DEDUP_REMOVED lines=107> */
.L_x_385:
        /* <DEDUP_REMOVED lines=19> */
.L_x_386:
[----:B------:R-:W-:Y:S05]  /*11f0*/  BSYNC B0 ;  /* 0x0000000000007941 */ /* 0x000fea0003800000 */
.L_x_384:
        /* <DEDUP_REMOVED lines=163> */
[----:B------:R-:W-:Y:S05]  /*1c30*/  CALL.REL.NOINC `($__internal_8_$__cuda_sm20_div_s64) ;  /* 0x00003c9000007944 */ /* 0x000fea0003c00000 */
[----:B------:R-:W-:Y:S02]  /*1c40*/  MOV R42, R0 ;  /* 0x00000000002a7202 */ /* 0x000fe40000000f00 */
[----:B------:R-:W-:Y:S01]  /*1c50*/  MOV R43, R21 ;  /* 0x00000015002b7202 */ /* 0x000fe20000000f00 */
[----:B------:R-:W-:Y:S05]  /*1c60*/  BRA `(.L_x_389) ;  /* 0x0000013000007947 */ /* 0x000fea0003800000 */
.L_x_388:
        /* <DEDUP_REMOVED lines=19> */
.L_x_389:
[----:B------:R-:W-:Y:S05]  /*1da0*/  BSYNC B0 ;  /* 0x0000000000007941 */ /* 0x000fea0003800000 */
.L_x_387:
        /* <DEDUP_REMOVED lines=201> */
.L_x_394:
        /* <DEDUP_REMOVED lines=21> */
.L_x_395:
[----:B------:R-:W-:Y:S05]  /*2b90*/  BSYNC B0 ;  /* 0x0000000000007941 */ /* 0x000fea0003800000 */
.L_x_393:
        /* <DEDUP_REMOVED lines=8> */
[----:B------:R-:W-:Y:S05]  /*2c20*/  CALL.REL.NOINC `($__internal_8_$__cuda_sm20_div_s64) ;  /* 0x00002ca000007944 */ /* 0x000fea0003c00000 */
        /* <DEDUP_REMOVED lines=12> */
.L_x_397:
        /* <DEDUP_REMOVED lines=22> */
.L_x_398:
[----:B------:R-:W-:Y:S05]  /*2e50*/  BSYNC B0 ;  /* 0x0000000000007941 */ /* 0x000fea0003800000 */
.L_x_396:
        /* <DEDUP_REMOVED lines=11> */
[----:B------:R-:W-:Y:S05]  /*2f10*/  CALL.REL.NOINC `($__internal_8_$__cuda_sm20_div_s64) ;  /* 0x000029b000007944 */ /* 0x000fea0003c00000 */
        /* <DEDUP_REMOVED lines=11> */
.L_x_400:
        /* <DEDUP_REMOVED lines=22> */
.L_x_401:
[----:B------:R-:W-:Y:S05]  /*3130*/  BSYNC B0 ;  /* 0x0000000000007941 */ /* 0x000fea0003800000 */
.L_x_399:
        /* <DEDUP_REMOVED lines=52> */
.L_x_403:
        /* <DEDUP_REMOVED lines=22> */
.L_x_404:
[----:B------:R-:W-:Y:S05]  /*35e0*/  BSYNC B0 ;  /* 0x0000000000007941 */ /* 0x000fea0003800000 */
.L_x_402:
        /* <DEDUP_REMOVED lines=22> */
.L_x_406:
        /* <DEDUP_REMOVED lines=22> */
.L_x_407:
[----:B------:R-:W-:Y:S05]  /*38b0*/  BSYNC B0 ;  /* 0x0000000000007941 */ /* 0x000fea0003800000 */
.L_x_405:
        /* <DEDUP_REMOVED lines=21> */
.L_x_409:
        /* <DEDUP_REMOVED lines=23> */
.L_x_410:
[----:B------:R-:W-:Y:S05]  /*3b80*/  BSYNC B0 ;  /* 0x0000000000007941 */ /* 0x000fea0003800000 */
.L_x_408:
        /* <DEDUP_REMOVED lines=38> */
.L_x_412:
        /* <DEDUP_REMOVED lines=23> */
.L_x_413:
[----:B------:R-:W-:Y:S05]  /*3f60*/  BSYNC B0 ;  /* 0x0000000000007941 */ /* 0x000fea0003800000 */
.L_x_411:
        /* <DEDUP_REMOVED lines=31> */
.L_x_415:
        /* <DEDUP_REMOVED lines=23> */
.L_x_416:
[----:B------:R-:W-:Y:S05]  /*42d0*/  BSYNC B0 ;  /* 0x0000000000007941 */ /* 0x000fea0003800000 */
.L_x_414:
        /* <DEDUP_REMOVED lines=20> */
.L_x_392:
[----:B------:R-:W-:-:S04]  /*4420*/  LEA R2, P0, R44, c[0x0][0x200], 0x2 ;  /* 0x000080002c027a11 */ /* 0x000fc800078010ff */
[----:B------:R-:W-:-:S05]  /*4430*/  LEA.HI.X R3, R44, c[0x0][0x204], R45, 0x2, P0 ;  /* 0x000081002c037a11 */ /* 0x000fca00000f142d */
[----:B------:R0:W-:Y:S04]  /*4440*/  STG.E [R2.64], R30 ;  /* 0x0000001e02007986 */ /* 0x0001e8000c101908 */
.L_x_391:
[----:B------:R-:W-:Y:S05]  /*4450*/  BSYNC B1 ;  /* 0x0000000000017941 */ /* 0x000fea0003800000 */
.L_x_390:
[C---:B------:R-:W-:Y:S01]  /*4460*/  IADD3 R0, R39.reuse, 0x8, RZ ;  /* 0x0000000827007810 */ /* 0x040fe20007ffe0ff */
[----:B------:R-:W-:Y:S01]  /*4470*/  IMAD.MOV.U32 R29, RZ, RZ, c[0x0][0x314] ;  /* 0x0000c500ff1d7624 */ /* 0x000fe200078e00ff */
[C---:B------:R-:W-:Y:S01]  /*4480*/  ISETP.GE.OR P5, PT, R39.reuse, c[0x0][0x314], P6 ;  /* 0x0000c50027007a0c */ /* 0x040fe200037a6670 */
[----:B0-----:R-:W-:Y:S01]  /*4490*/  CS2R R4, SRZ ;  /* 0x0000000000047805 */ /* 0x001fe2000001ff00 */
[----:B------:R-:W-:Y:S01]  /*44a0*/  ISETP.GE.OR P0, PT, R0, c[0x0][0x314], P6 ;  /* 0x0000c50000007a0c */ /* 0x000fe20003706670 */
[----:B------:R-:W-:Y:S01]  /*44b0*/  CS2R R6, SRZ ;  /* 0x0000000000067805 */ /* 0x000fe2000001ff00 */
[----:B------:R-:W-:Y:S01]  /*44c0*/  IADD3 R0, R39, 0x10, RZ ;  /* 0x0000001027007810 */ /* 0x000fe20007ffe0ff */
[----:B------:R-:W-:Y:S01]  /*44d0*/  CS2R R8, SRZ ;  /* 0x0000000000087805 */ /* 0x000fe2000001ff00 */
[----:B------:R-:W-:Y:S01]  /*44e0*/  CS2R R10, SRZ ;  /* 0x00000000000a7805 */ /* 0x000fe2000001ff00 */
[----:B------:R-:W-:Y:S02]  /*44f0*/  MOV R12, RZ ;  /* 0x000000ff000c7202 */ /* 0x000fe40000000f00 */
[----:B------:R-:W-:-:S02]  /*4500*/  ISETP.GE.OR P4, PT, R0, c[0x0][0x314], P6 ;  /* 0x0000c50000007a0c */ /* 0x000fc40003786670 */
[----:B------:R-:W-:Y:S02]  /*4510*/  IADD3 R0, R39, 0x18, RZ ;  /* 0x0000001827007810 */ /* 0x000fe40007ffe0ff */
[C---:B------:R-:W-:Y:S02]  /*4520*/  @!P5 FADD.FTZ R37, -R30.reuse, R37 ;  /* 0x000000251e25d221 */ /* 0x040fe40000010100 */
[----:B------:R-:W-:Y:S01]  /*4530*/  @!P0 FADD.FTZ R2, -R30, R38 ;  /* 0x000000261e028221 */ /* 0x000fe20000010100 */
[----:B------:R-:W-:Y:S01]  /*4540*/  ISETP.GE.OR P3, PT, R0, c[0x0][0x314], P6 ;  /* 0x0000c50000007a0c */ /* 0x000fe20003766670 */
[----:B------:R-:W-:Y:S01]  /*4550*/  @!P5 FMUL.FTZ R37, R37, 1.4426950216293334961 ;  /* 0x3fb8aa3b2525d820 */ /* 0x000fe20000410000 */
[----:B------:R-:W-:Y:S01]  /*4560*/  IADD3 R0, R39, 0x20, RZ ;  /* 0x0000002027007810 */ /* 0x000fe20007ffe0ff */
[----:B------:R-:W-:-:S03]  /*4570*/  @!P0 FMUL.FTZ R2, R2, 1.4426950216293334961 ;  /* 0x3fb8aa3b02028820 */ /* 0x000fc60000410000 */
        /* <DEDUP_REMOVED lines=8> */
[----:B------:R-:W-:Y:S01]  /*4600*/  @!P3 FMUL.FTZ R36, R36, 1.4426950216293334961 ;  /* 0x3fb8aa3b2424b820 */ /* 0x000fe20000410000 */
[----:B------:R-:W1:Y:S01]  /*4610*/  @!P5 MUFU.EX2 R37, R37 ;  /* 0x000000250025d308 */ /* 0x000e620000000800 */
[----:B------:R-:W-:-:S04]  /*4620*/  @!P2 FADD.FTZ R33, -R30, R33 ;  /* 0x000000211e21a221 */ /* 0x000fc80000010100 */
[----:B------:R-:W-:Y:S01]  /*4630*/  @!P2 FMUL.FTZ R33, R33, 1.4426950216293334961 ;  /* 0x3fb8aa3b2121a820 */ /* 0x000fe20000410000 */
[----:B0-----:R0:W-:Y:S01]  /*4640*/  @!P0 STS [R25.X4+0x220], R2 ;  /* 0x0002200219008388 */ /* 0x0011e20000004800 */
[----:B------:R-:W-:Y:S01]  /*4650*/  ISETP.GE.OR P0, PT, R0, c[0x0][0x314], P6 ;  /* 0x0000c50000007a0c */ /* 0x000fe20003706670 */
[----:B------:R-:W-:Y:S01]  /*4660*/  @!P1 FADD.FTZ R34, -R30, R34 ;  /* 0x000000221e229221 */ /* 0x000fe20000010100 */
[C---:B------:R-:W-:Y:S01]  /*4670*/  IADD3 R0, R39.reuse, 0x38, RZ ;  /* 0x0000003827007810 */ /* 0x040fe20007ffe0ff */
[----:B------:R-:W2:Y:S01]  /*4680*/  @!P4 MUFU.EX2 R35, R35 ;  /* 0x000000230023c308 */ /* 0x000ea20000000800 */
[----:B------:R-:W-:Y:S02]  /*4690*/  IMAD.SHL.U32 R39, R39, 0x4, RZ ;  /* 0x0000000427277824 */ /* 0x000fe400078e00ff */
[----:B------:R-:W-:Y:S01]  /*46a0*/  ISETP.GE.OR P6, PT, R0, c[0x0][0x314], P6 ;  /* 0x0000c50000007a0c */ /* 0x000fe200037c6670 */
[----:B------:R-:W-:Y:S01]  /*46b0*/  @!P1 FMUL.FTZ R34, R34, 1.4426950216293334961 ;  /* 0x3fb8aa3b22229820 */ /* 0x000fe20000410000 */
[----:B-1----:R-:W-:Y:S03]  /*46c0*/  @!P5 STS [R25.X4], R37 ;  /* 0x000000251900d388 */ /* 0x002fe60000004800 */
[----:B------:R-:W1:Y:S02]  /*46d0*/  @!P3 MUFU.EX2 R36, R36 ;  /* 0x000000240024b308 */ /* 0x000e640000000800 */
[----:B------:R-:W-:-:S04]  /*46e0*/  @!P0 FADD.FTZ R31, -R30, R31 ;  /* 0x0000001f1e1f8221 */ /* 0x000fc80000010100 */
[----:B------:R-:W-:Y:S02]  /*46f0*/  @!P0 FMUL.FTZ R31, R31, 1.4426950216293334961 ;  /* 0x3fb8aa3b1f1f8820 */ /* 0x000fe40000410000 */
[----:B------:R-:W-:Y:S01]  /*4700*/  @!P6 FADD.FTZ R30, -R30, R32 ;  /* 0x000000201e1ee221 */ /* 0x000fe20000010100 */
[----:B------:R-:W3:Y:S01]  /*4710*/  @!P2 MUFU.EX2 R33, R33 ;  /* 0x000000210021a308 */ /* 0x000ee20000000800 */
[----:B--2---:R-:W-:Y:S02]  /*4720*/  @!P4 STS [R25.X4+0x440], R35 ;  /* 0x000440231900c388 */ /* 0x004fe40000004800 */
[----:B------:R-:W-:Y:S01]  /*4730*/  @!P6 FMUL.FTZ R0, R30, 1.4426950216293334961 ;  /* 0x3fb8aa3b1e00e820 */ /* 0x000fe20000410000 */
[----:B0-----:R-:W-:Y:S01]  /*4740*/  CS2R R2, SRZ ;  /* 0x0000000000027805 */ /* 0x001fe2000001ff00 */
[----:B-1----:R-:W-:Y:S03]  /*4750*/  @!P3 STS [R25.X4+0x660], R36 ;  /* 0x000660241900b388 */ /* 0x002fe60000004800 */
[----:B------:R-:W0:Y:S08]  /*4760*/  @!P0 MUFU.EX2 R31, R31 ;  /* 0x0000001f001f8308 */ /* 0x000e300000000800 */
[----:B------:R-:W1:Y:S01]  /*4770*/  @!P1 MUFU.EX2 R34, R34 ;  /* 0x0000002200229308 */ /* 0x000e620000000800 */
[----:B---3--:R-:W-:Y:S07]  /*4780*/  @!P2 STS [R25.X4+0x880], R33 ;  /* 0x000880211900a388 */ /* 0x008fee0000004800 */
[----:B------:R-:W2:Y:S01]  /*4790*/  @!P6 MUFU.EX2 R0, R0 ;  /* 0x000000000000e308 */ /* 0x000ea20000000800 */
[----:B0-----:R-:W-:Y:S01]  /*47a0*/  @!P0 STS [R25.X4+0xcc0], R31 ;  /* 0x000cc01f19008388 */ /* 0x001fe20000004800 */
[----:B------:R-:W-:-:S03]  /*47b0*/  ISETP.GE.AND P0, PT, R29, 0x1, PT ;  /* 0x000000011d00780c */ /* 0x000fc60003f06270 */
[----:B-1----:R-:W-:Y:S04]  /*47c0*/  @!P1 STS [R25.X4+0xaa0], R34 ;  /* 0x000aa02219009388 */ /* 0x002fe80000004800 */
[----:B--2---:R0:W-:Y:S02]  /*47d0*/  @!P6 STS [R25.X4+0xee0], R0 ;  /* 0x000ee0001900e388 */ /* 0x0041e40000004800 */
[----:B0-----:R-:W-:Y:S02]  /*47e0*/  HFMA2.MMA R0, -RZ, RZ, 0, 0 ;  /* 0x00000000ff007435 */ /* 0x001fe400000001ff */
        /* <DEDUP_REMOVED lines=31> */
.L_x_419:
        /* <DEDUP_REMOVED lines=77> */
.L_x_418:
        /* <DEDUP_REMOVED lines=45> */
.L_x_420:
        /* <DEDUP_REMOVED lines=8> */
.L_x_422:
[----:B------:R-:W-:Y:S05]  /*5200*/  BSYNC B0 ;  /* 0x0000000000007941 */ /* 0x000fea0003800000 */
.L_x_421:
        /* <DEDUP_REMOVED lines=13> */
.L_x_417:
        /* <DEDUP_REMOVED lines=95> */
        .weak           $__internal_8_$__cuda_sm20_div_s64
        .type           $__internal_8_$__cuda_sm20_div_s64,@function
        .size           $__internal_8_$__cuda_sm20_div_s64,(.L_x_6268 - $__internal_8_$__cuda_sm20_div_s64)
$__internal_8_$__cuda_sm20_div_s64:
        /* <DEDUP_REMOVED lines=82> */
[----:B------:R-:W-:Y:S06]  /*5df0*/  RET.REL.NODEC R22 `(_ZN5flash32flash_fwd_splitkv_combine_kernelI23Flash_fwd_kernel_traitsILi96ELi64ELi128ELi4ELb0ELb0EN7cutlass10bfloat16_tE19Flash_kernel_traitsILi96ELi64ELi128ELi4ES3_EELi16ELi6ELb1EEEvNS_16Flash_fwd_paramsE) ;  /* 0xffffa20016007950 */ /* 0x000fec0003c3ffff */
.L_x_423:
        /* <DEDUP_REMOVED lines=16> */
.L_x_6268:


//--------------------- .text._ZN5flash32flash_fwd_splitkv_combine_kernelI23Flash_fwd_kernel_traitsILi96ELi64ELi128ELi4ELb0ELb0EN7cutlass10bfloat16_tE19Flash_kernel_traitsILi96ELi64ELi128ELi4ES3_EELi16ELi5ELb1EEEvNS_16Flash_fwd_paramsE --------------------------
	.section	.text._ZN5flash32flash_fwd_splitkv_combine_kernelI23Flash_fwd_kernel_traitsILi96ELi64ELi128ELi4ELb0ELb0EN7cutlass10bfloat16_tE19Flash_kernel_traitsILi96ELi64ELi128ELi4ES3_EELi16ELi5ELb1EEEvNS_16Flash_fwd_paramsE,"ax",@progbits
	.sectioninfo	@"SHI_REGISTERS=64"
	.align	128
        .global         _ZN5flash32flash_fwd_splitkv_combine_kernelI23Flash_fwd_kernel_traitsILi96ELi64ELi128ELi4ELb0ELb0EN7cutlass10bfloat16_tE19Flash_kernel_traitsILi96ELi64ELi128ELi4ES3_EELi16ELi5ELb1EEEvNS_16Flash_fwd_paramsE
        .type           _ZN5flash32flash_fwd_splitkv_combine_kernelI23Flash_fwd_kernel_traitsILi96ELi64ELi128ELi4ELb0ELb0EN7cutlass10bfloat16_tE19Flash_kernel_traitsILi96ELi64ELi128ELi4ES3_EELi16ELi5ELb1EEEvNS_16Flash_fwd_paramsE,@function
        .size           _ZN5flash32flash_fwd_splitkv_combine_kernelI23Flash_fwd_kernel_traitsILi96ELi64ELi128ELi4ELb0ELb0EN7cutlass10bfloat16_tE19Flash_kernel_traitsILi96ELi64ELi128ELi4ES3_EELi16ELi5ELb1EEEvNS_16Flash_fwd_paramsE,(.L_x_6269 - _ZN5flash32flash_fwd_splitkv_combine_kernelI23Flash_fwd_kernel_traitsILi96ELi64ELi128ELi4ELb0ELb0EN7cutlass10bfloat16_tE19Flash_kernel_traitsILi96ELi64ELi128ELi4ES3_EELi16ELi5ELb1EEEvNS_16Flash_fwd_paramsE)
        .other          _ZN5flash32flash_fwd_splitkv_combine_kernelI23Flash_fwd_kernel_traitsILi96ELi64ELi128ELi4ELb0ELb0EN7cutlass10bfloat16_tE19Flash_kernel_traitsILi96ELi64ELi128ELi4ES3_EELi16ELi5ELb1EEEvNS_16Flash_fwd_paramsE,@"STO_CUDA_ENTRY STV_DEFAULT"
_ZN5flash32flash_fwd_splitkv_combine_kernelI23Flash_fwd_kernel_traitsILi96ELi64ELi128ELi4ELb0ELb0EN7cutlass10bfloat16_tE19Flash_kernel_traitsILi96ELi64ELi128ELi4ES3_EELi16ELi5ELb1EEEvNS_16Flash_fwd_paramsE:
.text._ZN5flash32flash_fwd_splitkv_combine_kernelI23Flash_fwd_kernel_traitsILi96ELi64ELi128ELi4ELb0ELb0EN7cutlass10bfloat16_tE19Flash_kernel_traitsILi96ELi64ELi128ELi4ES3_EELi16ELi5ELb1EEEvNS_16Flash_fwd_paramsE:
        /* <DEDUP_REMOVED lines=23> */
[----:B------:R-:W-:Y:S05]  /*0170*/  CALL.REL.NOINC `($__internal_9_$__cuda_sm20_div_s64) ;  /* 0x00004f0000007944 */ /* 0x000fea0003c00000 */
[----:B------:R-:W-:Y:S05]  /*0180*/  BRA `(.L_x_425) ;  /* 0x0000013000007947 */ /* 0x000fea0003800000 */
.L_x_424:
        /* <DEDUP_REMOVED lines=19> */
.L_x_425:
        /* <DEDUP_REMOVED lines=11> */
[----:B------:R-:W-:Y:S05]  /*0370*/  CALL.REL.NOINC `($__internal_9_$__cuda_sm20_div_s64) ;  /* 0x00004d0000007944 */ /* 0x000fea0003c00000 */
[----:B------:R-:W-:Y:S02]  /*0380*/  MOV R32, R20 ;  /* 0x0000001400207202 */ /* 0x000fe40000000f00 */
[----:B------:R-:W-:Y:S01]  /*0390*/  MOV R33, R21 ;  /* 0x0000001500217202 */ /* 0x000fe20000000f00 */
[----:B------:R-:W-:Y:S05]  /*03a0*/  BRA `(.L_x_428) ;  /* 0x0000013000007947 */ /* 0x000fea0003800000 */
.L_x_427:
        /* <DEDUP_REMOVED lines=19> */
.L_x_428:
[----:B------:R-:W-:Y:S05]  /*04e0*/  BSYNC B0 ;  /* 0x0000000000007941 */ /* 0x000fea0003800000 */
.L_x_426:
        /* <DEDUP_REMOVED lines=54> */
[----:B------:R-:W-:Y:S02]  /*0850*/  MOV R8, R20 ;  /* 0x0000001400087202 */ /* 0x000fe40000000f00 */
[----:B------:R-:W-:Y:S01]  /*0860*/  MOV R9, R21 ;  /* 0x0000001500097202 */ /* 0x000fe20000000f00 */
[----:B------:R-:W-:Y:S05]  /*0870*/  BRA `(.L_x_431) ;  /* 0x0000013000007947 */ /* 0x000fea0003800000 */
.L_x_430:
        /* <DEDUP_REMOVED lines=19> */
.L_x_431:
[----:B------:R-:W-:Y:S05]  /*09b0*/  BSYNC B0 ;  /* 0x0000000000007941 */ /* 0x000fea0003800000 */
.L_x_429:
        /* <DEDUP_REMOVED lines=104> */
.L_x_433:
        /* <DEDUP_REMOVED lines=19> */
.L_x_434:
[----:B------:R-:W-:Y:S05]  /*1170*/  BSYNC B0 ;  /* 0x0000000000007941 */ /* 0x000fea0003800000 */
.L_x_432:
        /* <DEDUP_REMOVED lines=107> */
.L_x_436:
        /* <DEDUP_REMOVED lines=19> */
.L_x_437:
[----:B------:R-:W-:Y:S05]  /*1960*/  BSYNC B0 ;  /* 0x0000000000007941 */ /* 0x000fea0003800000 */
.L_x_435:
        /* <DEDUP_REMOVED lines=161> */
[----:B------:R-:W-:Y:S05]  /*2380*/  CALL.REL.NOINC `($__internal_9_$__cuda_sm20_div_s64) ;  /* 0x00002cf000007944 */ /* 0x000fea0003c00000 */
        /* <DEDUP_REMOVED lines=10> */
.L_x_442:
        /* <DEDUP_REMOVED lines=22> */
.L_x_443:
[----:B------:R-:W-:Y:S05]  /*2590*/  BSYNC B0 ;  /* 0x0000000000007941 */ /* 0x000fea0003800000 */
.L_x_441:
[----:B------:R-:W-:Y:S01]  /*25a0*/  LOP3.LUT R19, R17, R0, RZ, 0xfc, !PT ;  /* 0x0000000011137212 */ /* 0x000fe200078efcff */
[----:B------:R-:W-:Y:S03]  /*25b0*/  BSSY B0, `(.L_x_444) ;  /* 0x0000028000007945 */ /* 0x000fe60003800000 */
[----:B------:R-:W-:-:S13]  /*25c0*/  ISETP.NE.U32.AND P0, PT, R19, RZ, PT ;  /* 0x000000ff1300720c */ /* 0x000fda0003f05070 */
[----:B------:R-:W-:Y:S05]  /*25d0*/  @!P0 BRA `(.L_x_445) ;  /* 0x000000f000008947 */ /* 0x000fea0003800000 */
[----:B------:R-:W-:Y:S01]  /*25e0*/  IMAD.MOV.U32 R26, RZ, RZ, R27 ;  /* 0x000000ffff1a7224 */ /* 0x000fe200078e001b */
[----:B------:R-:W-:Y:S02]  /*25f0*/  MOV R23, R0 ;  /* 0x0000000000177202 */ /* 0x000fe40000000f00 */
[----:B------:R-:W-:Y:S02]  /*2600*/  MOV R24, 0x2620 ;  /* 0x0000262000187802 */ /* 0x000fe40000000f00 */
[----:B------:R-:W-:Y:S05]  /*2610*/  CALL.REL.NOINC `($__internal_9_$__cuda_sm20_div_s64) ;  /* 0x00002a6000007944 */ /* 0x000fea0003c00000 */
        /* <DEDUP_REMOVED lines=11> */
.L_x_445:
        /* <DEDUP_REMOVED lines=22> */
.L_x_446:
[----:B------:R-:W-:Y:S05]  /*2830*/  BSYNC B0 ;  /* 0x0000000000007941 */ /* 0x000fea0003800000 */
.L_x_444:
        /* <DEDUP_REMOVED lines=11> */
[----:B------:R-:W-:Y:S05]  /*28f0*/  CALL.REL.NOINC `($__internal_9_$__cuda_sm20_div_s64) ;  /* 0x0000278000007944 */ /* 0x000fea0003c00000 */
[----:B------:R-:W-:-:S04]  /*2900*/  IADD3 R17, P0, RZ, -R20, RZ ;  /* 0x80000014ff117210 */ /* 0x000fc80007f1e0ff */
[----:B------:R-:W-:Y:S01]  /*2910*/  IADD3.X R18, RZ, ~R21, RZ, P0, !PT ;  /* 0x80000015ff127210 */ /* 0x000fe200007fe4ff */
[----:B------:R-:W-:-:S04]  /*2920*/  IMAD.WIDE.U32 R42, R5, R17, R42 ;  /* 0x00000011052a7225 */ /* 0x000fc800078e002a */
[----:B------:R-:W-:-:S04]  /*2930*/  IMAD R18, R18, R5, RZ ;  /* 0x0000000512127224 */ /* 0x000fc800078e02ff */
[----:B------:R-:W-:-:S05]  /*2940*/  IMAD R4, R4, R17, R18 ;  /* 0x0000001104047224 */ /* 0x000fca00078e0212 */
[----:B------:R-:W-:Y:S01]  /*2950*/  IADD3 R4, R43, R4, RZ ;  /* 0x000000042b047210 */ /* 0x000fe20007ffe0ff */
[----:B------:R-:W-:Y:S05]  /*2960*/  BRA `(.L_x_449) ;  /* 0x0000016000007947 */ /* 0x000fea0003800000 */
.L_x_448:
        /* <DEDUP_REMOVED lines=22> */
.L_x_449:
[----:B------:R-:W-:Y:S05]  /*2ad0*/  BSYNC B0 ;  /* 0x0000000000007941 */ /* 0x000fea0003800000 */
.L_x_447:
        /* <DEDUP_REMOVED lines=38> */
[----:B------:R-:W-:Y:S05]  /*2d40*/  CALL.REL.NOINC `($__internal_9_$__cuda_sm20_div_s64) ;  /* 0x0000233000007944 */ /* 0x000fea0003c00000 */
        /* <DEDUP_REMOVED lines=12> */
.L_x_451:
        /* <DEDUP_REMOVED lines=23> */
.L_x_452:
[----:B------:R-:W-:Y:S05]  /*2f80*/  BSYNC B0 ;  /* 0x0000000000007941 */ /* 0x000fea0003800000 */
.L_x_450:
        /* <DEDUP_REMOVED lines=19> */
.L_x_454:
        /* <DEDUP_REMOVED lines=22> */
.L_x_455:
[----:B------:R-:W-:Y:S05]  /*3220*/  BSYNC B0 ;  /* 0x0000000000007941 */ /* 0x000fea0003800000 */
.L_x_453:
        /* <DEDUP_REMOVED lines=19> */
.L_x_457:
        /* <DEDUP_REMOVED lines=23> */
.L_x_458:
[----:B------:R-:W-:Y:S05]  /*34d0*/  BSYNC B0 ;  /* 0x0000000000007941 */ /* 0x000fea0003800000 */
.L_x_456:
        /* <DEDUP_REMOVED lines=25> */
[----:B------:R-:W-:Y:S05]  /*3670*/  CALL.REL.NOINC `($__internal_9_$__cuda_sm20_div_s64) ;  /* 0x00001a0000007944 */ /* 0x000fea0003c00000 */
        /* <DEDUP_REMOVED lines=12> */
.L_x_460:
        /* <DEDUP_REMOVED lines=23> */
.L_x_461:
[----:B------:R-:W-:Y:S05]  /*38b0*/  BSYNC B0 ;  /* 0x0000000000007941 */ /* 0x000fea0003800000 */
.L_x_459:
        /* <DEDUP_REMOVED lines=29> */
.L_x_463:
        /* <DEDUP_REMOVED lines=23> */
.L_x_464:
[----:B------:R-:W-:Y:S05]  /*3c00*/  BSYNC B0 ;  /* 0x0000000000007941 */ /* 0x000fea0003800000 */
.L_x_462:
        /* <DEDUP_REMOVED lines=20> */
.L_x_440:
[----:B------:R-:W-:-:S04]  /*3d50*/  LEA R2, P0, R38, c[0x0][0x200], 0x2 ;  /* 0x0000800026027a11 */ /* 0x000fc800078010ff */
[----:B------:R-:W-:-:S05]  /*3d60*/  LEA.HI.X R3, R38, c[0x0][0x204], R39, 0x2, P0 ;  /* 0x0000810026037a11 */ /* 0x000fca00000f1427 */
[----:B------:R0:W-:Y:S04]  /*3d70*/  STG.E [R2.64], R30 ;  /* 0x0000001e02007986 */ /* 0x0001e8000c101908 */
.L_x_439:
[----:B------:R-:W-:Y:S05]  /*3d80*/  BSYNC B1 ;  /* 0x0000000000017941 */ /* 0x000fea0003800000 */
.L_x_438:
[C---:B------:R-:W-:Y:S01]  /*3d90*/  IADD3 R0, R34.reuse, 0x8, RZ ;  /* 0x0000000822007810 */ /* 0x040fe20007ffe0ff */
[----:B------:R-:W-:Y:S01]  /*3da0*/  IMAD.MOV.U32 R29, RZ, RZ, c[0x0][0x314] ;  /* 0x0000c500ff1d7624 */ /* 0x000fe200078e00ff */
[----:B------:R-:W-:Y:S01]  /*3db0*/  ISETP.GE.OR P2, PT, R34, c[0x0][0x314], P6 ;  /* 0x0000c50022007a0c */ /* 0x000fe20003746670 */
[----:B0-----:R-:W-:Y:S01]  /*3dc0*/  CS2R R2, SRZ ;  /* 0x0000000000027805 */ /* 0x001fe2000001ff00 */
[----:B------:R-:W-:Y:S01]  /*3dd0*/  ISETP.GE.OR P1, PT, R0, c[0x0][0x314], P6 ;  /* 0x0000c50000007a0c */ /* 0x000fe20003726670 */
[----:B------:R-:W-:Y:S01]  /*3de0*/  CS2R R4, SRZ ;  /* 0x0000000000047805 */ /* 0x000fe2000001ff00 */
[----:B------:R-:W-:Y:S02]  /*3df0*/  IADD3 R0, R34, 0x10, RZ ;  /* 0x0000001022007810 */ /* 0x000fe40007ffe0ff */
[----:B------:R-:W-:Y:S02]  /*3e00*/  MOV R12, RZ ;  /* 0x000000ff000c7202 */ /* 0x000fe40000000f00 */
[----:B------:R-:W-:-:S02]  /*3e10*/  ISETP.GE.OR P0, PT, R0, c[0x0][0x314], P6 ;  /* 0x0000c50000007a0c */ /* 0x000fc40003706670 */
[C---:B------:R-:W-:Y:S01]  /*3e20*/  IADD3 R0, R34.reuse, 0x18, RZ ;  /* 0x0000001822007810 */ /* 0x040fe20007ffe0ff */
[----:B------:R-:W-:Y:S02]  /*3e30*/  IMAD.SHL.U32 R34, R34, 0x4, RZ ;  /* 0x0000000422227824 */ /* 0x000fe400078e00ff */
[----:B------:R-:W-:Y:S01]  /*3e40*/  @!P2 FADD.FTZ R37, -R30, R37 ;  /* 0x000000251e25a221 */ /* 0x000fe20000010100 */
[----:B------:R-:W-:Y:S01]  /*3e50*/  ISETP.GE.OR P6, PT, R0, c[0x0][0x314], P6 ;  /* 0x0000c50000007a0c */ /* 0x000fe200037c6670 */
[----:B------:R-:W-:Y:S01]  /*3e60*/  @!P1 FADD.FTZ R32, -R30, R32 ;  /* 0x000000201e209221 */ /* 0x000fe20000010100 */
[----:B------:R-:W-:Y:S01]  /*3e70*/  HFMA2.MMA R0, -RZ, RZ, 0, 0 ;  /* 0x00000000ff007435 */ /* 0x000fe200000001ff */
        /* <DEDUP_REMOVED lines=12> */
[----:B------:R-:W-:-:S03]  /*3f40*/  ISETP.GE.AND P0, PT, R29, 0x1, PT ;  /* 0x000000011d00780c */ /* 0x000fc60003f06270 */
[----:B--2---:R-:W-:Y:S04]  /*3f50*/  @!P1 STS [R25.X4+0x220], R32 ;  /* 0x0002202019009388 */ /* 0x004fe80000004800 */
[----:B---3--:R2:W-:Y:S01]  /*3f60*/  @!P6 STS [R25.X4+0x660], R10 ;  /* 0x0006600a1900e388 */ /* 0x0085e20000004800 */
[----:B0-----:R-:W-:Y:S01]  /*3f70*/  CS2R R6, SRZ ;  /* 0x0000000000067805 */ /* 0x001fe2000001ff00 */
[----:B-1----:R-:W-:Y:S01]  /*3f80*/  CS2R R8, SRZ ;  /* 0x0000000000087805 */ /* 0x002fe2000001ff00 */
[----:B--2---:R-:W-:Y:S01]  /*3f90*/  CS2R R10, SRZ ;  /* 0x00000000000a7805 */ /* 0x004fe2000001ff00 */
        /* <DEDUP_REMOVED lines=31> */
.L_x_467:
        /* <DEDUP_REMOVED lines=45> */
[----:B0-----:R-:W-:Y:S04]  /*4460*/  IADD3 R40, P1, R36, R38, RZ ;  /* 0x0000002624287210 */ /* 0x001fe80007f3e0ff */
        /* <DEDUP_REMOVED lines=16> */
[----:B------:R0:W2:Y:S02]  /*4570*/  LDS R13, [R14+0xcc] ;  /* 0x0000cc000e0d7984 */ /* 0x0000a40000000800 */
[----:B0-----:R-:W-:Y:S01]  /*4580*/  IADD3 R14, R14, 0x110, RZ ;  /* 0x000001100e0e7810 */ /* 0x001fe20007ffe0ff */
        /* <DEDUP_REMOVED lines=13> */
.L_x_466:
[----:B------:R-:W-:-:S04]  /*4660*/  IADD3 R13, -R30, c[0x0][0x314], RZ ;  /* 0x0000c5001e0d7a10 */ /* 0x000fc80007ffe1ff */
[----:B------:R-:W-:-:S13]  /*4670*/  ISETP.GT.AND P0, PT, R13, 0x1, PT ;  /* 0x000000010d00780c */ /* 0x000fda0003f04270 */
[----:B------:R-:W-:Y:S05]  /*4680*/  @!P0 BRA `(.L_x_468) ;  /* 0x000002a000008947 */ /* 0x000fea0003800000 */
[----:B------:R-:W-:Y:S01]  /*4690*/  ISETP.GE.AND P0, PT, R15, R32, PT ;  /* 0x000000200f00720c */ /* 0x000fe20003f06270 */
[----:B------:R-:W0:-:S12]  /*46a0*/  LDS R43, [R14] ;  /* 0x000000000e2b7984 */ /* 0x000e180000000800 */
[----:B------:R-:W0:Y:S04]  /*46b0*/  @!P0 LDG.E.128 R16, [R40.64+-0x100] ;  /* 0xffff000828108981 */ /* 0x000e28000c1e1d00 */
[----:B------:R-:W2:Y:S04]  /*46c0*/  @!P0 LDG.E.128 R20, [R40.64+-0x80] ;  /* 0xffff800828148981 */ /* 0x000ea8000c1e1d00 */
[----:B------:R-:W3:Y:S01]  /*46d0*/  @!P0 LDG.E.128 R24, [R40.64] ;  /* 0x0000000828188981 */ /* 0x000ee2000c1e1d00 */
[----:B------:R-:W-:-:S04]  /*46e0*/  IADD3 R50, P1, R36, R40, RZ ;  /* 0x0000002824327210 */ /* 0x000fc80007f3e0ff */
[----:B------:R-:W-:Y:S01]  /*46f0*/  IADD3.X R51, R37, R41, RZ, P1, !PT ;  /* 0x0000002925337210 */ /* 0x000fe20000ffe4ff */
[-C--:B0-----:R-:W-:Y:S02]  /*4700*/  FFMA.FTZ R39, R16, R43.reuse, R12 ;  /* 0x0000002b10277223 */ /* 0x081fe4000001000c */
[-C--:B------:R-:W-:Y:S02]  /*4710*/  FFMA.FTZ R48, R17, R43.reuse, R11 ;  /* 0x0000002b11307223 */ /* 0x080fe4000001000b */
[-C--:B------:R-:W-:Y:S02]  /*4720*/  FFMA.FTZ R35, R18, R43.reuse, R10 ;  /* 0x0000002b12237223 */ /* 0x080fe4000001000a */
[-C--:B------:R-:W-:Y:S02]  /*4730*/  FFMA.FTZ R46, R19, R43.reuse, R9 ;  /* 0x0000002b132e7223 */ /* 0x080fe40000010009 */
[-C--:B--2---:R-:W-:Y:S01]  /*4740*/  FFMA.FTZ R33, R20, R43.reuse, R8 ;  /* 0x0000002b14217223 */ /* 0x084fe20000010008 */
[----:B------:R-:W2:Y:S01]  /*4750*/  @!P0 LDG.E.128 R16, [R50.64+-0x100] ;  /* 0xffff000832108981 */ /* 0x000ea2000c1e1d00 */
[----:B------:R-:W-:-:S02]  /*4760*/  FFMA.FTZ R44, R21, R43, R7 ;  /* 0x0000002b152c7223 */ /* 0x000fc40000010007 */
[-C--:B------:R-:W-:Y:S02]  /*4770*/  FFMA.FTZ R31, R22, R43.reuse, R6 ;  /* 0x0000002b161f7223 */ /* 0x080fe40000010006 */
[-C--:B------:R-:W-:Y:S02]  /*4780*/  FFMA.FTZ R42, R23, R43.reuse, R5 ;  /* 0x0000002b172a7223 */ /* 0x080fe40000010005 */
[-C--:B---3--:R-:W-:Y:S01]  /*4790*/  FFMA.FTZ R29, R24, R43.reuse, R4 ;  /* 0x0000002b181d7223 */ /* 0x088fe20000010004 */
[----:B------:R-:W3:Y:S01]  /*47a0*/  @!P0 LDG.E.128 R20, [R50.64+-0x80] ;  /* 0xffff800832148981 */ /* 0x000ee2000c1e1d00 */
[-C--:B------:R-:W-:Y:S02]  /*47b0*/  FFMA.FTZ R38, R25, R43.reuse, R3 ;  /* 0x0000002b19267223 */ /* 0x080fe40000010003 */
[-C--:B------:R-:W-:Y:S02]  /*47c0*/  FFMA.FTZ R13, R26, R43.reuse, R2 ;  /* 0x0000002b1a0d7223 */ /* 0x080fe40000010002 */
[----:B------:R-:W-:-:S02]  /*47d0*/  FFMA.FTZ R0, R27, R43, R0 ;  /* 0x0000002b1b007223 */ /* 0x000fc40000010000 */
[----:B------:R-:W4:Y:S04]  /*47e0*/  @!P0 LDG.E.128 R24, [R50.64] ;  /* 0x0000000832188981 */ /* 0x000f28000c1e1d00 */
[----:B------:R0:W2:Y:S01]  /*47f0*/  LDS R43, [R14+0x44] ;  /* 0x000044000e2b7984 */ /* 0x0000a20000000800 */
[----:B------:R-:W-:Y:S02]  /*4800*/  IADD3 R40, P0, R36, R50, RZ ;  /* 0x0000003224287210 */ /* 0x000fe40007f1e0ff */
[----:B------:R-:W-:Y:S02]  /*4810*/  IADD3 R30, R30, 0x1, RZ ;  /* 0x000000011e1e7810 */ /* 0x000fe40007ffe0ff */
[----:B------:R-:W-:Y:S02]  /*4820*/  IADD3 R36, R14, 0x44, RZ ;  /* 0x000000440e247810 */ /* 0x000fe40007ffe0ff */
[----:B------:R-:W-:-:S02]  /*4830*/  IADD3.X R41, R37, R51, RZ, P0, !PT ;  /* 0x0000003325297210 */ /* 0x000fc400007fe4ff */
[----:B------:R-:W-:Y:S02]  /*4840*/  PLOP3.LUT P4, PT, PT, PT, PT, 0x8, 0x0 ;  /* 0x000000000000781c */ /* 0x000fe40003f8e170 */
[----:B------:R-:W-:Y:S02]  /*4850*/  IADD3 R30, R30, 0x1, RZ ;  /* 0x000000011e1e7810 */ /* 0x000fe40007ffe0ff */
[----:B0-----:R-:W-:Y:S01]  /*4860*/  IADD3 R14, R36, 0x44, RZ ;  /* 0x00000044240e7810 */ /* 0x001fe20007ffe0ff */
        /* <DEDUP_REMOVED lines=12> */
.L_x_468:
        /* <DEDUP_REMOVED lines=8> */
.L_x_470:
[----:B------:R-:W-:Y:S05]  /*49b0*/  BSYNC B0 ;  /* 0x0000000000007941 */ /* 0x000fea0003800000 */
.L_x_469:
        /* <DEDUP_REMOVED lines=13> */
.L_x_465:
        /* <DEDUP_REMOVED lines=20> */
[----:B-1----:R-:W-:Y:S02]  /*4bd0*/  IMAD.MOV R0, RZ, RZ, -R17 ;  /* 0x000000ffff007224 */ /* 0x002fe400078e0a11 */
[----:B------:R-:W-:Y:S02]  /*4be0*/  IMAD.MOV.U32 R16, RZ, RZ, RZ ;  /* 0x000000ffff107224 */ /* 0x000fe400078e00ff */
[----:B------:R-:W-:-:S04]  /*4bf0*/  IMAD R0, R0, R10, RZ ;  /* 0x0000000a00007224 */ /* 0x000fc800078e02ff */
[----:B------:R-:W-:-:S06]  /*4c00*/  IMAD.HI.U32 R0, R17, R0, R16 ;  /* 0x0000000011007227 */ /* 0x000fcc00078e0010 */
[----:B------:R-:W-:Y:S02]  /*4c10*/  IMAD.HI.U32 R7, R0, R11, RZ ;  /* 0x0000000b00077227 */ /* 0x000fe400078e00ff */
[----:B------:R-:W1:Y:S02]  /*4c20*/  I2F.RP R0, R3 ;  /* 0x0000000300007306 */ /* 0x000e640000209400 */
[----:B------:R-:W-:Y:S01]  /*4c30*/  IMAD R11, R7, R2, R11 ;  /* 0x00000002070b7224 */ /* 0x000fe200078e020b */
[----:B------:R-:W-:-:S04]  /*4c40*/  LOP3.LUT R2, R15, R6, RZ, 0x3c, !PT ;  /* 0x000000060f027212 */ /* 0x000fc800078e3cff */
[----:B------:R-:W-:Y:S02]  /*4c50*/  ISETP.GT.U32.AND P1, PT, R10, R11, PT ;  /* 0x0000000b0a00720c */ /* 0x000fe40003f24070 */
[----:B------:R-:W-:Y:S01]  /*4c60*/  ISETP.GE.AND P0, PT, R2, RZ, PT ;  /* 0x000000ff0200720c */ /* 0x000fe20003f06270 */
[----:B-1----:R-:W1:Y:S10]  /*4c70*/  MUFU.RCP R0, R0 ;  /* 0x0000000000007308 */ /* 0x002e740000001000 */
[----:B------:R-:W-:Y:S01]  /*4c80*/  @!P1 IMAD.IADD R11, R11, 0x1, -R10 ;  /* 0x000000010b0b9824 */ /* 0x000fe200078e0a0a */
[----:B------:R-:W-:-:S02]  /*4c90*/  @!P1 IADD3 R7, R7, 0x1, RZ ;  /* 0x0000000107079810 */ /* 0x000fc40007ffe0ff */
[----:B------:R-:W-:Y:S02]  /*4ca0*/  ISETP.NE.AND P1, PT, R6, RZ, PT ;  /* 0x000000ff0600720c */ /* 0x000fe40003f25270 */
[----:B------:R-:W-:Y:S02]  /*4cb0*/  ISETP.GE.U32.AND P2, PT, R11, R10, PT ;  /* 0x0000000a0b00720c */ /* 0x000fe40003f46070 */
[----:B-1----:R-:W-:-:S04]  /*4cc0*/  IADD3 R16, R0, 0xffffffe, RZ ;  /* 0x0ffffffe00107810 */ /* 0x002fc80007ffe0ff */
[----:B------:R-:W1:Y:S07]  /*4cd0*/  F2I.FTZ.U32.TRUNC.NTZ R17, R16 ;  /* 0x0000001000117305 */ /* 0x000e6e000021f000 */
[----:B------:R-:W-:-:S05]  /*4ce0*/  @P2 IADD3 R7, R7, 0x1, RZ ;  /* 0x0000000107072810 */ /* 0x000fca0007ffe0ff */
[----:B------:R-:W-:Y:S01]  /*4cf0*/  @!P0 IMAD.MOV R7, RZ, RZ, -R7 ;  /* 0x000000ffff078224 */ /* 0x000fe200078e0a07 */
[----:B------:R-:W-:-:S05]  /*4d00*/  @!P1 LOP3.LUT R7, RZ, R6, RZ, 0x33, !PT ;  /* 0x00000006ff079212 */ /* 0x000fca00078e33ff */
[----:B------:R-:W-:Y:S02]  /*4d10*/  IMAD R6, R7, R6, RZ ;  /* 0x0000000607067224 */ /* 0x000fe400078e02ff */
[--C-:B-1----:R-:W-:Y:S02]  /*4d20*/  IMAD.MOV R2, RZ, RZ, -R17.reuse ;  /* 0x000000ffff027224 */ /* 0x102fe400078e0a11 */
[----:B------:R-:W-:Y:S02]  /*4d30*/  IMAD.IADD R10, R15, 0x1, -R6 ;  /* 0x000000010f0a7824 */ /* 0x000fe400078e0a06 */
[----:B------:R-:W-:Y:S02]  /*4d40*/  IMAD R2, R2, R3, RZ ;  /* 0x0000000302027224 */ /* 0x000fe400078e02ff */
[----:B------:R-:W-:Y:S01]  /*4d50*/  IMAD.MOV.U32 R16, RZ, RZ, RZ ;  /* 0x000000ffff107224 */ /* 0x000fe200078e00ff */
[----:B------:R-:W-:Y:S02]  /*4d60*/  IABS R0, R10 ;  /* 0x0000000a00007213 */ /* 0x000fe40000000000 */
[----:B------:R-:W-:Y:S01]  /*4d70*/  LOP3.LUT R10, R10, c[0x0][0x214], RZ, 0x3c, !PT ;  /* 0x000085000a0a7a12 */ /* 0x000fe200078e3cff */
[----:B------:R-:W-:-:S03]  /*4d80*/  IMAD.HI.U32 R2, R17, R2, R16 ;  /* 0x0000000211027227 */ /* 0x000fc600078e0010 */
[----:B------:R-:W-:Y:S01]  /*4d90*/  ISETP.GE.AND P1, PT, R10, RZ, PT ;  /* 0x000000ff0a00720c */ /* 0x000fe20003f26270 */
[----:B------:R-:W-:Y:S01]  /*4da0*/  IMAD.WIDE.U32 R16, R7, c[0x0][0x1e0], RZ ;  /* 0x0000780007107a25 */ /* 0x000fe200078e00ff */
[----:B------:R-:W-:-:S03]  /*4db0*/  IADD3 R10, R34, 0x20, RZ ;  /* 0x00000020220a7810 */ /* 0x000fc60007ffe0ff */
        /* <DEDUP_REMOVED lines=44> */
        .weak           $__internal_9_$__cuda_sm20_div_s64
        .type           $__internal_9_$__cuda_sm20_div_s64,@function
        .size           $__internal_9_$__cuda_sm20_div_s64,(.L_x_6269 - $__internal_9_$__cuda_sm20_div_s64)
$__internal_9_$__cuda_sm20_div_s64:
        /* <DEDUP_REMOVED lines=83> */
[----:B------:R-:W-:Y:S06]  /*55b0*/  RET.REL.NODEC R44 `(_ZN5flash32flash_fwd_splitkv_combine_kernelI23Flash_fwd_kernel_traitsILi96ELi64ELi128ELi4ELb0ELb0EN7cutlass10bfloat16_tE19Flash_kernel_traitsILi96ELi64ELi128ELi4ES3_EELi16ELi5ELb1EEEvNS_16Flash_fwd_paramsE) ;  /* 0xffffaa402c007950 */ /* 0x000fec0003c3ffff */
.L_x_471:
        /* <DEDUP_REMOVED lines=12> */
.L_x_6269:


//--------------------- .text._ZN5flash32flash_fwd_splitkv_combine_kernelI23Flash_fwd_kernel_traitsILi96ELi64ELi128ELi4ELb0ELb0EN7cutlass10bfloat16_tE19Flash_kernel_traitsILi96ELi64ELi128ELi4ES3_EELi16ELi4ELb1EEEvNS_16Flash_fwd_paramsE --------------------------
	.section	.text._ZN5flash32flash_fwd_splitkv_combine_kernelI23Flash_fwd_kernel_traitsILi96ELi64ELi128ELi4ELb0ELb0EN7cutlass10bfloat16_tE19Flash_kernel_traitsILi96ELi64ELi128ELi4ES3_EELi16ELi4ELb1EEEvNS_16Flash_fwd_paramsE,"ax",@progbits
	.sectioninfo	@"SHI_REGISTERS=62"
	.align	128
        .global         _ZN5flash32flash_fwd_splitkv_combine_kernelI23Flash_fwd_kernel_traitsILi96ELi64ELi128ELi4ELb0ELb0EN7cutlass10bfloat16_tE19Flash_kernel_traitsILi96ELi64ELi128ELi4ES3_EELi16ELi4ELb1EEEvNS_16Flash_fwd_paramsE
        .type           _ZN5flash32flash_fwd_splitkv_combine_kernelI23Flash_fwd_kernel_traitsILi96ELi64ELi128ELi4ELb0ELb0EN7cutlass10bfloat16_tE19Flash_kernel_traitsILi96ELi64ELi128ELi4ES3_EELi16ELi4ELb1EEEvNS_16Flash_fwd_paramsE,@function
        .size           _ZN5flash32flash_fwd_splitkv_combine_kernelI23Flash_fwd_kernel_traitsILi96ELi64ELi128ELi4ELb0ELb0EN7cutlass10bfloat16_tE19Flash_kernel_traitsILi96ELi64ELi128ELi4ES3_EELi16ELi4ELb1EEEvNS_16Flash_fwd_paramsE,(.L_x_6270 - _ZN5flash32flash_fwd_splitkv_combine_kernelI23Flash_fwd_kernel_traitsILi96ELi64ELi128ELi4ELb0ELb0EN7cutlass10bfloat16_tE19Flash_kernel_traitsILi96ELi64ELi128ELi4ES3_EELi16ELi4ELb1EEEvNS_16Flash_fwd_paramsE)
        .other          _ZN5flash32flash_fwd_splitkv_combine_kernelI23Flash_fwd_kernel_traitsILi96ELi64ELi128ELi4ELb0ELb0EN7cutlass10bfloat16_tE19Flash_kernel_traitsILi96ELi64ELi128ELi4ES3_EELi16ELi4ELb1EEEvNS_16Flash_fwd_paramsE,@"STO_CUDA_ENTRY STV_DEFAULT"
_ZN5flash32flash_fwd_splitkv_combine_kernelI23Flash_fwd_kernel_traitsILi96ELi64ELi128ELi4ELb0ELb0EN7cutlass10bfloat16_tE19Flash_kernel_traitsILi96ELi64ELi128ELi4ES3_EELi16ELi4ELb1EEEvNS_16Flash_fwd_paramsE:
.text._ZN5flash32flash_fwd_splitkv_combine_kernelI23Flash_fwd_kernel_traitsILi96ELi64ELi128ELi4ELb0ELb0EN7cutlass10bfloat16_tE19Flash_kernel_traitsILi96ELi64ELi128ELi4ES3_EELi16ELi4ELb1EEEvNS_16Flash_fwd_paramsE:
        /* <DEDUP_REMOVED lines=23> */
[----:B------:R-:W-:Y:S05]  /*0170*/  CALL.REL.NOINC `($__internal_10_$__cuda_sm20_div_s64) ;  /* 0x00004b9000007944 */ /* 0x000fea0003c00000 */
[----:B------:R-:W-:Y:S05]  /*0180*/  BRA `(.L_x_473) ;  /* 0x0000013000007947 */ /* 0x000fea0003800000 */
.L_x_472:
        /* <DEDUP_REMOVED lines=19> */
.L_x_473:
        /* <DEDUP_REMOVED lines=11> */
[----:B------:R-:W-:Y:S05]  /*0370*/  CALL.REL.NOINC `($__internal_10_$__cuda_sm20_div_s64) ;  /* 0x0000499000007944 */ /* 0x000fea0003c00000 */
[----:B------:R-:W-:Y:S02]  /*0380*/  MOV R8, R20 ;  /* 0x0000001400087202 */ /* 0x000fe40000000f00 */
[----:B------:R-:W-:Y:S01]  /*0390*/  MOV R9, R21 ;  /* 0x0000001500097202 */ /* 0x000fe20000000f00 */
[----:B------:R-:W-:Y:S05]  /*03a0*/  BRA `(.L_x_476) ;  /* 0x0000013000007947 */ /* 0x000fea0003800000 */
.L_x_475:
        /* <DEDUP_REMOVED lines=19> */
.L_x_476:
[----:B------:R-:W-:Y:S05]  /*04e0*/  BSYNC B0 ;  /* 0x0000000000007941 */ /* 0x000fea0003800000 */
.L_x_474:
        /* <DEDUP_REMOVED lines=42> */
.L_x_478:
        /* <DEDUP_REMOVED lines=19> */
.L_x_479:
[----:B------:R-:W-:Y:S05]  /*08c0*/  BSYNC B0 ;  /* 0x0000000000007941 */ /* 0x000fea0003800000 */
.L_x_477:
        /* <DEDUP_REMOVED lines=74> */
[----:B------:R-:W-:Y:S02]  /*0d70*/  MOV R40, R20 ;  /* 0x0000001400287202 */ /* 0x000fe40000000f00 */
[----:B------:R-:W-:Y:S01]  /*0d80*/  MOV R41, R21 ;  /* 0x0000001500297202 */ /* 0x000fe20000000f00 */
[----:B------:R-:W-:Y:S05]  /*0d90*/  BRA `(.L_x_482) ;  /* 0x0000013000007947 */ /* 0x000fea0003800000 */
.L_x_481:
        /* <DEDUP_REMOVED lines=19> */
.L_x_482:
[----:B------:R-:W-:Y:S05]  /*0ed0*/  BSYNC B0 ;  /* 0x0000000000007941 */ /* 0x000fea0003800000 */
.L_x_480:
        /* <DEDUP_REMOVED lines=41> */
.L_x_484:
        /* <DEDUP_REMOVED lines=19> */
.L_x_485:
[----:B------:R-:W-:Y:S05]  /*12a0*/  BSYNC B0 ;  /* 0x0000000000007941 */ /* 0x000fea0003800000 */
.L_x_483:
        /* <DEDUP_REMOVED lines=226> */
[----:B------:R-:W-:Y:S05]  /*20d0*/  CALL.REL.NOINC `($__internal_10_$__cuda_sm20_div_s64) ;  /* 0x00002c3000007944 */ /* 0x000fea0003c00000 */
        /* <DEDUP_REMOVED lines=10> */
.L_x_490:
        /* <DEDUP_REMOVED lines=22> */
.L_x_491:
[----:B------:R-:W-:Y:S05]  /*22e0*/  BSYNC B0 ;  /* 0x0000000000007941 */ /* 0x000fea0003800000 */
.L_x_489:
[----:B------:R-:W-:Y:S01]  /*22f0*/  LOP3.LUT R19, R17, R0, RZ, 0xfc, !PT ;  /* 0x0000000011137212 */ /* 0x000fe200078efcff */
[----:B------:R-:W-:Y:S03]  /*2300*/  BSSY B0, `(.L_x_492) ;  /* 0x0000028000007945 */ /* 0x000fe60003800000 */
[----:B------:R-:W-:-:S13]  /*2310*/  ISETP.NE.U32.AND P0, PT, R19, RZ, PT ;  /* 0x000000ff1300720c */ /* 0x000fda0003f05070 */
[----:B------:R-:W-:Y:S05]  /*2320*/  @!P0 BRA `(.L_x_493) ;  /* 0x000000f000008947 */ /* 0x000fea0003800000 */
[----:B------:R-:W-:Y:S01]  /*2330*/  IMAD.MOV.U32 R26, RZ, RZ, R29 ;  /* 0x000000ffff1a7224 */ /* 0x000fe200078e001d */
[----:B------:R-:W-:Y:S02]  /*2340*/  MOV R25, R0 ;  /* 0x0000000000197202 */ /* 0x000fe40000000f00 */
[----:B------:R-:W-:Y:S02]  /*2350*/  MOV R24, 0x2370 ;  /* 0x0000237000187802 */ /* 0x000fe40000000f00 */
[----:B------:R-:W-:Y:S05]  /*2360*/  CALL.REL.NOINC `($__internal_10_$__cuda_sm20_div_s64) ;  /* 0x000029a000007944 */ /* 0x000fea0003c00000 */
        /* <DEDUP_REMOVED lines=11> */
.L_x_493:
        /* <DEDUP_REMOVED lines=22> */
.L_x_494:
[----:B------:R-:W-:Y:S05]  /*2580*/  BSYNC B0 ;  /* 0x0000000000007941 */ /* 0x000fea0003800000 */
.L_x_492:
        /* <DEDUP_REMOVED lines=11> */
[----:B------:R-:W-:Y:S05]  /*2640*/  CALL.REL.NOINC `($__internal_10_$__cuda_sm20_div_s64) ;  /* 0x000026c000007944 */ /* 0x000fea0003c00000 */
[----:B------:R-:W-:-:S04]  /*2650*/  IADD3 R17, P0, RZ, -R20, RZ ;  /* 0x80000014ff117210 */ /* 0x000fc80007f1e0ff */
[----:B------:R-:W-:Y:S01]  /*2660*/  IADD3.X R18, RZ, ~R21, RZ, P0, !PT ;  /* 0x80000015ff127210 */ /* 0x000fe200007fe4ff */
[----:B------:R-:W-:-:S04]  /*2670*/  IMAD.WIDE.U32 R42, R5, R17, R42 ;  /* 0x00000011052a7225 */ /* 0x000fc800078e002a */
[----:B------:R-:W-:-:S04]  /*2680*/  IMAD R18, R18, R5, RZ ;  /* 0x0000000512127224 */ /* 0x000fc800078e02ff */
[----:B------:R-:W-:-:S05]  /*2690*/  IMAD R4, R4, R17, R18 ;  /* 0x0000001104047224 */ /* 0x000fca00078e0212 */
[----:B------:R-:W-:Y:S01]  /*26a0*/  IADD3 R4, R43, R4, RZ ;  /* 0x000000042b047210 */ /* 0x000fe20007ffe0ff */
[----:B------:R-:W-:Y:S05]  /*26b0*/  BRA `(.L_x_497) ;  /* 0x0000016000007947 */ /* 0x000fea0003800000 */
.L_x_496:
        /* <DEDUP_REMOVED lines=22> */
.L_x_497:
[----:B------:R-:W-:Y:S05]  /*2820*/  BSYNC B0 ;  /* 0x0000000000007941 */ /* 0x000fea0003800000 */
.L_x_495:
        /* <DEDUP_REMOVED lines=38> */
[----:B------:R-:W-:Y:S05]  /*2a90*/  CALL.REL.NOINC `($__internal_10_$__cuda_sm20_div_s64) ;  /* 0x0000227000007944 */ /* 0x000fea0003c00000 */
        /* <DEDUP_REMOVED lines=12> */
.L_x_499:
        /* <DEDUP_REMOVED lines=23> */
.L_x_500:
[----:B------:R-:W-:Y:S05]  /*2cd0*/  BSYNC B0 ;  /* 0x0000000000007941 */ /* 0x000fea0003800000 */
.L_x_498:
        /* <DEDUP_REMOVED lines=19> */
.L_x_502:
        /* <DEDUP_REMOVED lines=22> */
.L_x_503:
[----:B------:R-:W-:Y:S05]  /*2f70*/  BSYNC B0 ;  /* 0x0000000000007941 */ /* 0x000fea0003800000 */
.L_x_501:
        /* <DEDUP_REMOVED lines=19> */
.L_x_505:
        /* <DEDUP_REMOVED lines=23> */
.L_x_506:
[----:B------:R-:W-:Y:S05]  /*3220*/  BSYNC B0 ;  /* 0x0000000000007941 */ /* 0x000fea0003800000 */
.L_x_504:
        /* <DEDUP_REMOVED lines=25> */
[----:B------:R-:W-:Y:S05]  /*33c0*/  CALL.REL.NOINC `($__internal_10_$__cuda_sm20_div_s64) ;  /* 0x0000194000007944 */ /* 0x000fea0003c00000 */
        /* <DEDUP_REMOVED lines=12> */
.L_x_508:
        /* <DEDUP_REMOVED lines=23> */
.L_x_509:
[----:B------:R-:W-:Y:S05]  /*3600*/  BSYNC B0 ;  /* 0x0000000000007941 */ /* 0x000fea0003800000 */
.L_x_507:
        /* <DEDUP_REMOVED lines=29> */
.L_x_511:
        /* <DEDUP_REMOVED lines=23> */
.L_x_512:
[----:B------:R-:W-:Y:S05]  /*3950*/  BSYNC B0 ;  /* 0x0000000000007941 */ /* 0x000fea0003800000 */
.L_x_510:
        /* <DEDUP_REMOVED lines=20> */
.L_x_488:
[----:B------:R-:W-:-:S04]  /*3aa0*/  LEA R2, P0, R38, c[0x0][0x200], 0x2 ;  /* 0x0000800026027a11 */ /* 0x000fc800078010ff */
[----:B------:R-:W-:-:S05]  /*3ab0*/  LEA.HI.X R3, R38, c[0x0][0x204], R39, 0x2, P0 ;  /* 0x0000810026037a11 */ /* 0x000fca00000f1427 */
[----:B------:R0:W-:Y:S04]  /*3ac0*/  STG.E [R2.64], R31 ;  /* 0x0000001f02007986 */ /* 0x0001e8000c10190a */
.L_x_487:
[----:B------:R-:W-:Y:S05]  /*3ad0*/  BSYNC B1 ;  /* 0x0000000000017941 */ /* 0x000fea0003800000 */
.L_x_486:
[C---:B------:R-:W-:Y:S01]  /*3ae0*/  ISETP.GE.OR P0, PT, R36.reuse, c[0x0][0x314], P2 ;  /* 0x0000c50024007a0c */ /* 0x040fe20001706670 */
[----:B------:R-:W-:Y:S01]  /*3af0*/  IMAD.MOV.U32 R29, RZ, RZ, c[0x0][0x314] ;  /* 0x0000c500ff1d7624 */ /* 0x000fe200078e00ff */
[C---:B------:R-:W-:Y:S01]  /*3b00*/  IADD3 R0, R36.reuse, 0x8, RZ ;  /* 0x0000000824007810 */ /* 0x040fe20007ffe0ff */
[----:B------:R-:W-:Y:S01]  /*3b10*/  IMAD.SHL.U32 R36, R36, 0x4, RZ ;  /* 0x0000000424247824 */ /* 0x000fe200078e00ff */
[----:B0-----:R-:W-:Y:S01]  /*3b20*/  CS2R R2, SRZ ;  /* 0x0000000000027805 */ /* 0x001fe2000001ff00 */
[----:B------:R-:W-:Y:S01]  /*3b30*/  CS2R R6, SRZ ;  /* 0x0000000000067805 */ /* 0x000fe2000001ff00 */
[----:B------:R-:W-:Y:S01]  /*3b40*/  ISETP.GE.OR P2, PT, R0, c[0x0][0x314], P2 ;  /* 0x0000c50000007a0c */ /* 0x000fe20001746670 */
[----:B------:R-:W-:Y:S01]  /*3b50*/  HFMA2.MMA R0, -RZ, RZ, 0, 0 ;  /* 0x00000000ff007435 */ /* 0x000fe200000001ff */
[----:B------:R-:W-:-:S05]  /*3b60*/  MOV R12, RZ ;  /* 0x000000ff000c7202 */ /* 0x000fca0000000f00 */
[----:B------:R-:W-:-:S04]  /*3b70*/  @!P0 FADD.FTZ R4, -R31, R34 ;  /* 0x000000221f048221 */ /* 0x000fc80000010100 */
[----:B------:R-:W-:Y:S02]  /*3b80*/  @!P0 FMUL.FTZ R4, R4, 1.4426950216293334961 ;  /* 0x3fb8aa3b04048820 */ /* 0x000fe40000410000 */
[----:B------:R-:W-:Y:S02]  /*3b90*/  @!P2 FADD.FTZ R31, -R31, R33 ;  /* 0x000000211f1fa221 */ /* 0x000fe40000010100 */
[----:B------:R-:W0:Y:S02]  /*3ba0*/  @!P0 MUFU.EX2 R8, R4 ;  /* 0x0000000400088308 */ /* 0x000e240000000800 */
[----:B------:R-:W-:-:S06]  /*3bb0*/  @!P2 FMUL.FTZ R10, R31, 1.4426950216293334961 ;  /* 0x3fb8aa3b1f0aa820 */ /* 0x000fcc0000410000 */
[----:B------:R-:W1:Y:S01]  /*3bc0*/  @!P2 MUFU.EX2 R10, R10 ;  /* 0x0000000a000aa308 */ /* 0x000e620000000800 */
[----:B0-----:R0:W-:Y:S01]  /*3bd0*/  @!P0 STS [R27.X4], R8 ;  /* 0x000000081b008388 */ /* 0x0011e20000004800 */
[----:B------:R-:W-:Y:S01]  /*3be0*/  ISETP.GE.AND P0, PT, R29, 0x1, PT ;  /* 0x000000011d00780c */ /* 0x000fe20003f06270 */
[----:B------:R-:W-:Y:S02]  /*3bf0*/  CS2R R4, SRZ ;  /* 0x0000000000047805 */ /* 0x000fe4000001ff00 */
[----:B-1----:R1:W-:Y:S01]  /*3c00*/  @!P2 STS [R27.X4+0x220], R10 ;  /* 0x0002200a1b00a388 */ /* 0x0023e20000004800 */
[----:B0-----:R-:W-:Y:S01]  /*3c10*/  CS2R R8, SRZ ;  /* 0x0000000000087805 */ /* 0x001fe2000001ff00 */
[----:B-1----:R-:W-:Y:S02]  /*3c20*/  CS2R R10, SRZ ;  /* 0x00000000000a7805 */ /* 0x002fe4000001ff00 */
        /* <DEDUP_REMOVED lines=31> */
.L_x_515:
        /* <DEDUP_REMOVED lines=77> */
.L_x_514:
        /* <DEDUP_REMOVED lines=45> */
.L_x_516:
        /* <DEDUP_REMOVED lines=8> */
.L_x_518:
[----:B------:R-:W-:Y:S05]  /*4640*/  BSYNC B0 ;  /* 0x0000000000007941 */ /* 0x000fea0003800000 */
.L_x_517:
        /* <DEDUP_REMOVED lines=13> */
.L_x_513:
        /* <DEDUP_REMOVED lines=95> */
        .weak           $__internal_10_$__cuda_sm20_div_s64
        .type           $__internal_10_$__cuda_sm20_div_s64,@function
        .size           $__internal_10_$__cuda_sm20_div_s64,(.L_x_6270 - $__internal_10_$__cuda_sm20_div_s64)
$__internal_10_$__cuda_sm20_div_s64:
        /* <DEDUP_REMOVED lines=83> */
[----:B------:R-:W-:Y:S06]  /*5240*/  RET.REL.NODEC R22 `(_ZN5flash32flash_fwd_splitkv_combine_kernelI23Flash_fwd_kernel_traitsILi96ELi64ELi128ELi4ELb0ELb0EN7cutlass10bfloat16_tE19Flash_kernel_traitsILi96ELi64ELi128ELi4ES3_EELi16ELi4ELb1EEEvNS_16Flash_fwd_paramsE) ;  /* 0xffffadb016007950 */ /* 0x000fec0003c3ffff */
.L_x_519:
        /* <DEDUP_REMOVED lines=11> */
.L_x_6270:


//--------------------- .text._ZN5flash32flash_fwd_splitkv_combine_kernelI23Flash_fwd_kernel_traitsILi96ELi64ELi128ELi4ELb0ELb0EN7cutlass10bfloat16_tE19Flash_kernel_traitsILi96ELi64ELi128ELi4ES3_EELi16ELi3ELb1EEEvNS_16Flash_fwd_paramsE --------------------------
	.section	.text._ZN5flash32flash_fwd_splitkv_combine_kernelI23Flash_fwd_kernel_traitsILi96ELi64ELi128ELi4ELb0ELb0EN7cutlass10bfloat16_tE19Flash_kernel_traitsILi96ELi64ELi128ELi4ES3_EELi16ELi3ELb1EEEvNS_16Flash_fwd_paramsE,"ax",@progbits
	.sectioninfo	@"SHI_REGISTERS=54"
	.align	128
        .global         _ZN5flash32flash_fwd_splitkv_combine_kernelI23Flash_fwd_kernel_traitsILi96ELi64ELi128ELi4ELb0ELb0EN7cutlass10bfloat16_tE19Flash_kernel_traitsILi96ELi64ELi128ELi4ES3_EELi16ELi3ELb1EEEvNS_16Flash_fwd_paramsE
        .type           _ZN5flash32flash_fwd_splitkv_combine_kernelI23Flash_fwd_kernel_traitsILi96ELi64ELi128ELi4ELb0ELb0EN7cutlass10bfloat16_tE19Flash_kernel_traitsILi96ELi64ELi128ELi4ES3_EELi16ELi3ELb1EEEvNS_16Flash_fwd_paramsE,@function
        .size           _ZN5flash32flash_fwd_splitkv_combine_kernelI23Flash_fwd_kernel_traitsILi96ELi64ELi128ELi4ELb0ELb0EN7cutlass10bfloat16_tE19Flash_kernel_traitsILi96ELi64ELi128ELi4ES3_EELi16ELi3ELb1EEEvNS_16Flash_fwd_paramsE,(.L_x_6271 - _ZN5flash32flash_fwd_splitkv_combine_kernelI23Flash_fwd_kernel_traitsILi96ELi64ELi128ELi4ELb0ELb0EN7cutlass10bfloat16_tE19Flash_kernel_traitsILi96ELi64ELi128ELi4ES3_EELi16ELi3ELb1EEEvNS_16Flash_fwd_paramsE)
        .other          _ZN5flash32flash_fwd_splitkv_combine_kernelI23Flash_fwd_kernel_traitsILi96ELi64ELi128ELi4ELb0ELb0EN7cutlass10bfloat16_tE19Flash_kernel_traitsILi96ELi64ELi128ELi4ES3_EELi16ELi3ELb1EEEvNS_16Flash_fwd_paramsE,@"STO_CUDA_ENTRY STV_DEFAULT"
_ZN5flash32flash_fwd_splitkv_combine_kernelI23Flash_fwd_kernel_traitsILi96ELi64ELi128ELi4ELb0ELb0EN7cutlass10bfloat16_tE19Flash_kernel_traitsILi96ELi64ELi128ELi4ES3_EELi16ELi3ELb1EEEvNS_16Flash_fwd_paramsE:
.text._ZN5flash32flash_fwd_splitkv_combine_kernelI23Flash_fwd_kernel_traitsILi96ELi64ELi128ELi4ELb0ELb0EN7cutlass10bfloat16_tE19Flash_kernel_traitsILi96ELi64ELi128ELi4ES3_EELi16ELi3ELb1EEEvNS_16Flash_fwd_paramsE:
[----:B------:R-:W-:Y:S02]  /*0000*/  MOV R1, c[0x0][0x28] ;  /* 0x00000a0000017a02 */ /* 0x000fe40000000f00 */
[----:B------:R-:W-:Y:S01]  /*0010*/  ULDC UR6, c[0x0][0x1c0] ;  /* 0x0000700000067ab9 */ /* 0x000fe20000000800 */
[----:B------:R-:W0:Y:S01]  /*0020*/  S2UR UR11, SR_CTAID.X ;  /* 0x00000000000b79c3 */ /* 0x000e220000002500 */
[----:B------:R-:W-:Y:S02]  /*0030*/  ULDC.64 UR4, c[0x0][0x210] ;  /* 0x0000840000047ab9 */ /* 0x000fe40000000a00 */
[----:B------:R-:W-:Y:S02]  /*0040*/  UIMAD UR4, UR6, UR4, URZ ;  /* 0x00000004060472a4 */ /* 0x000fe4000f8e023f */
[----:B------:R-:W-:Y:S02]  /*0050*/  USHF.R.S32.HI UR7, URZ, 0x1f, UR5 ;  /* 0x0000001f3f077899 */ /* 0x000fe40008011405 */
[----:B------:R-:W-:-:S04]  /*0060*/  UIMAD UR12, UR4, UR5, URZ ;  /* 0x00000005040c72a4 */ /* 0x000fc8000f8e023f */
[----:B------:R-:W-:Y:S02]  /*0070*/  USHF.R.S32.HI UR10, URZ, 0x1f, UR12 ;  /* 0x0000001f3f0a7899 */ /* 0x000fe4000801140c */
[----:B------:R-:W-:-:S04]  /*0080*/  UISETP.LT.U32.AND UP0, UPT, UR12, UR5, UPT ;  /* 0x000000050c00728c */ /* 0x000fc8000bf01070 */
[----:B------:R-:W-:-:S04]  /*0090*/  UISETP.LT.AND.EX UP0, UPT, UR10, UR7, UPT, UP0 ;  /* 0x000000070a00728c */ /* 0x000fc8000bf01300 */
[----:B------:R-:W-:Y:S02]  /*00a0*/  USEL UR7, UR10, UR7, UP0 ;  /* 0x000000070a077287 */ /* 0x000fe40008000000 */
[----:B------:R-:W-:Y:S02]  /*00b0*/  USEL UR8, UR12, UR5, UP0 ;  /* 0x000000050c087287 */ /* 0x000fe40008000000 */
[----:B------:R-:W-:Y:S02]  /*00c0*/  ULOP3.LUT UR4, UR10, UR7, URZ, 0xfc, !UPT ;  /* 0x000000070a047292 */ /* 0x000fe4000f8efc3f */
[----:B0-----:R-:W-:Y:S02]  /*00d0*/  USHF.L.U32 UR11, UR11, 0x4, URZ ;  /* 0x000000040b0b7899 */ /* 0x001fe4000800063f */
[----:B------:R-:W-:Y:S02]  /*00e0*/  USHF.R.S32.HI UR5, URZ, 0x1f, UR6 ;  /* 0x0000001f3f057899 */ /* 0x000fe40008011406 */
[----:B------:R-:W-:Y:S01]  /*00f0*/  ISETP.NE.U32.AND P0, PT, RZ, UR4, PT ;  /* 0x00000004ff007c0c */ /* 0x000fe2000bf05070 */
[----:B------:R-:W-:-:S12]  /*0100*/  USHF.R.S32.HI UR9, URZ, 0x1f, UR11 ;  /* 0x0000001f3f097899 */ /* 0x000fd8000801140b */
[----:B------:R-:W-:Y:S05]  /*0110*/  @!P0 BRA `(.L_x_520) ;  /* 0x0000007000008947 */ /* 0x000fea0003800000 */
[----:B------:R-:W-:Y:S01]  /*0120*/  IMAD.U32 R26, RZ, RZ, UR12 ;  /* 0x0000000cff1a7e24 */ /* 0x000fe2000f8e00ff */
[----:B------:R-:W-:Y:S01]  /*0130*/  MOV R24, UR8 ;  /* 0x0000000800187c02 */ /* 0x000fe20008000f00 */
[----:B------:R-:W-:Y:S01]  /*0140*/  IMAD.U32 R17, RZ, RZ, UR10 ;  /* 0x0000000aff117e24 */ /* 0x000fe2000f8e00ff */
[----:B------:R-:W-:Y:S02]  /*0150*/  MOV R23, UR7 ;  /* 0x0000000700177c02 */ /* 0x000fe40008000f00 */
[----:B------:R-:W-:Y:S02]  /*0160*/  MOV R22, 0x180 ;  /* 0x0000018000167802 */ /* 0x000fe40000000f00 */
[----:B------:R-:W-:Y:S05]  /*0170*/  CALL.REL.NOINC `($__internal_11_$__cuda_sm20_div_s64) ;  /* 0x00004b7000007944 */ /* 0x000fea0003c00000 */
[----:B------:R-:W-:Y:S05]  /*0180*/  BRA `(.L_x_521) ;  /* 0x0000018000007947 */ /* 0x000fea0003800000 */
.L_x_520:
[----:B------:R-:W0:Y:S01]  /*0190*/  I2F.U32.RP R2, UR8 ;  /* 0x0000000800027d06 */ /* 0x000e220008209000 */
[----:B------:R-:W-:Y:S02]  /*01a0*/  UMOV UR14, URZ ;  /* 0x0000003f000e7c82 */ /* 0x000fe40008000000 */
[----:B------:R-:W-:-:S05]  /*01b0*/  UISETP.NE.U32.AND UP0, UPT, UR8, URZ, UPT ;  /* 0x0000003f0800728c */ /* 0x000fca000bf05070 */
[----:B0-----:R-:W0:Y:S02]  /*01c0*/  MUFU.RCP R0, R2 ;  /* 0x0000000200007308 */ /* 0x001e240000001000 */
[----:B0-----:R-:W-:-:S06]  /*01d0*/  IADD3 R0, R0, 0xffffffe, RZ ;  /* 0x0ffffffe00007810 */ /* 0x001fcc0007ffe0ff */
[----:B------:R-:W0:Y:S02]  /*01e0*/  F2I.FTZ.U32.TRUNC.NTZ R0, R0 ;  /* 0x0000000000007305 */ /* 0x000e24000021f000 */
[----:B0-----:R-:W0:Y:S02]  /*01f0*/  R2UR UR15, R0 ;  /* 0x00000000000f73c2 */ /* 0x001e2400000e0000 */
[----:B0-----:R-:W-:-:S04]  /*0200*/  UIADD3 UR4, URZ, -UR15, URZ ;  /* 0x8000000f3f047290 */ /* 0x001fc8000fffe03f */
[----:B------:R-:W-:-:S04]  /*0210*/  UIMAD UR4, UR4, UR8, URZ ;  /* 0x00000008040472a4 */ /* 0x000fc8000f8e023f */
[----:B------:R-:W-:-:S04]  /*0220*/  UIMAD.WIDE.U32 UR14, UR15, UR4, UR14 ;  /* 0x000000040f0e72a5 */ /* 0x000fc8000f8e000e */
[----:B------:R-:W-:-:S07]  /*0230*/  UIMAD.WIDE.U32 UR14, UR15, UR12, URZ ;  /* 0x0000000c0f0e72a5 */ /* 0x000fce000f8e003f */
[----:B------:R-:W-:Y:S02]  /*0240*/  UMOV UR6, UR15 ;  /* 0x0000000f00067c82 */ /* 0x000fe40008000000 */
[----:B------:R-:W-:Y:S02]  /*0250*/  UIADD3 UR4, -UR6, URZ, URZ ;  /* 0x0000003f06047290 */ /* 0x000fe4000fffe13f */
[----:B------:R-:W-:Y:S02]  /*0260*/  UMOV UR15, URZ ;  /* 0x0000003f000f7c82 */ /* 0x000fe40008000000 */
[----:B------:R-:W-:Y:S01]  /*0270*/  UIMAD UR4, UR8, UR4, UR12 ;  /* 0x00000004080472a4 */ /* 0x000fe2000f8e020c */
[----:B------:R-:W-:-:S03]  /*0280*/  MOV R19, UR15 ;  /* 0x0000000f00137c02 */ /* 0x000fc60008000f00 */
[----:B------:R-:W-:-:S11]  /*0290*/  UISETP.GE.U32.AND UP2, UPT, UR4, UR8, UPT ;  /* 0x000000080400728c */ /* 0x000fd6000bf46070 */
[----:B------:R-:W-:Y:S02]  /*02a0*/  @UP2 UIADD3 UR4, UR4, -UR8, URZ ;  /* 0x8000000804042290 */ /* 0x000fe4000fffe03f */
[----:B------:R-:W-:Y:S02]  /*02b0*/  @UP2 UIADD3 UR6, UR6, 0x1, URZ ;  /* 0x0000000106062890 */ /* 0x000fe4000fffe03f */
[----:B------:R-:W-:-:S11]  /*02c0*/  UISETP.GE.U32.AND UP1, UPT, UR4, UR8, UPT ;  /* 0x000000080400728c */ /* 0x000fd6000bf26070 */
[----:B------:R-:W-:Y:S02]  /*02d0*/  @UP1 UIADD3 UR6, UR6, 0x1, URZ ;  /* 0x0000000106061890 */ /* 0x000fe4000fffe03f */
[----:B------:R-:W-:-:S07]  /*02e0*/  @!UP0 ULOP3.LUT UR6, URZ, UR8, URZ, 0x33, !UPT ;  /* 0x000000083f068292 */ /* 0x000fce000f8e333f */
[----:B------:R-:W-:Y:S02]  /*02f0*/  UMOV UR14, UR6 ;  /* 0x00000006000e7c82 */ /* 0x000fe40008000000 */
[----:B------:R-:W-:-:S05]  /*0300*/  IMAD.U32 R18, RZ, RZ, UR14 ;  /* 0x0000000eff127e24 */ /* 0x000fca000f8e00ff */
.L_x_521:
[----:B------:R-:W-:Y:S01]  /*0310*/  ISETP.LT.U32.AND P0, PT, R18, c[0x0][0x1c0], PT ;  /* 0x0000700012007a0c */ /* 0x000fe20003f01070 */
[----:B------:R-:W-:Y:S03]  /*0320*/  BSSY B0, `(.L_x_522) ;  /* 0x0000021000007945 */ /* 0x000fe60003800000 */
[----:B------:R-:W-:-:S04]  /*0330*/  ISETP.LT.AND.EX P0, PT, R19, UR5, PT, P0 ;  /* 0x0000000513007c0c */ /* 0x000fc8000bf01300 */
[C---:B------:R-:W-:Y:S02]  /*0340*/  SEL R23, R19.reuse, UR5, P0 ;  /* 0x0000000513177c07 */ /* 0x040fe40008000000 */
[----:B------:R-:W-:Y:S02]  /*0350*/  SEL R24, R18, c[0x0][0x1c0], P0 ;  /* 0x0000700012187a07 */ /* 0x000fe40000000000 */
[----:B------:R-:W-:-:S04]  /*0360*/  LOP3.LUT R0, R19, R23, RZ, 0xfc, !PT ;  /* 0x0000001713007212 */ /* 0x000fc800078efcff */
[----:B------:R-:W-:-:S13]  /*0370*/  ISETP.NE.U32.AND P1, PT, R0, RZ, PT ;  /* 0x000000ff0000720c */ /* 0x000fda0003f25070 */
[----:B------:R-:W-:Y:S05]  /*0380*/  @!P1 BRA `(.L_x_523) ;  /* 0x0000007000009947 */ /* 0x000fea0003800000 */
[----:B------:R-:W-:Y:S01]  /*0390*/  IMAD.MOV.U32 R26, RZ, RZ, R18 ;  /* 0x000000ffff1a7224 */ /* 0x000fe200078e0012 */
[----:B------:R-:W-:Y:S02]  /*03a0*/  MOV R17, R19 ;  /* 0x0000001300117202 */ /* 0x000fe40000000f00 */
[----:B------:R-:W-:Y:S02]  /*03b0*/  MOV R22, 0x3d0 ;  /* 0x000003d000167802 */ /* 0x000fe40000000f00 */
[----:B------:R-:W-:Y:S05]  /*03c0*/  CALL.REL.NOINC `($__internal_11_$__cuda_sm20_div_s64) ;  /* 0x0000492000007944 */ /* 0x000fea0003c00000 */
[----:B------:R-:W-:Y:S02]  /*03d0*/  MOV R6, R18 ;  /* 0x0000001200067202 */ /* 0x000fe40000000f00 */
[----:B------:R-:W-:Y:S01]  /*03e0*/  MOV R7, R19 ;  /* 0x0000001300077202 */ /* 0x000fe20000000f00 */
[----:B------:R-:W-:Y:S05]  /*03f0*/  BRA `(.L_x_524) ;  /* 0x0000013000007947 */ /* 0x000fea0003800000 */
.L_x_523:
        /* <DEDUP_REMOVED lines=19> */
.L_x_524:
[----:B------:R-:W-:Y:S05]  /*0530*/  BSYNC B0 ;  /* 0x0000000000007941 */ /* 0x000fea0003800000 */
.L_x_522:
[----:B------:R-:W-:Y:S01]  /*0540*/  IABS R5, c[0x0][0x214] ;  /* 0x0000850000057a13 */ /* 0x000fe20000000000 */
[----:B------:R-:W-:Y:S01]  /*0550*/  ULDC UR6, c[0x0][0x214] ;  /* 0x0000850000067ab9 */ /* 0x000fe20000000800 */
[----:B------:R-:W-:Y:S01]  /*0560*/  BSSY B0, `(.L_x_525) ;  /* 0x000003c000007945 */ /* 0x000fe20003800000 */
[----:B------:R-:W-:Y:S01]  /*0570*/  UIADD3 UR6, UR6, -0x1, URZ ;  /* 0xffffffff06067890 */ /* 0x000fe2000fffe03f */
[----:B------:R-:W0:Y:S05]  /*0580*/  I2F.RP R4, R5 ;  /* 0x0000000500047306 */ /* 0x000e2a0000209400 */
[----:B------:R-:W-:-:S03]  /*0590*/  IADD3 R0, R5, UR6, RZ ;  /* 0x0000000605007c10 */ /* 0x000fc6000fffe0ff */
[----:B0-----:R-:W0:Y:S02]  /*05a0*/  MUFU.RCP R8, R4 ;  /* 0x0000000400087308 */ /* 0x001e240000001000 */
[----:B0-----:R-:W-:-:S06]  /*05b0*/  IADD3 R8, R8, 0xffffffe, RZ ;  /* 0x0ffffffe08087810 */ /* 0x001fcc0007ffe0ff */
[----:B------:R-:W0:Y:S02]  /*05c0*/  F2I.FTZ.U32.TRUNC.NTZ R9, R8 ;  /* 0x0000000800097305 */ /* 0x000e24000021f000 */
[----:B0-----:R-:W-:Y:S02]  /*05d0*/  IMAD.MOV R2, RZ, RZ, -R9 ;  /* 0x000000ffff027224 */ /* 0x001fe400078e0a09 */
[----:B------:R-:W-:Y:S02]  /*05e0*/  IMAD.MOV.U32 R8, RZ, RZ, RZ ;  /* 0x000000ffff087224 */ /* 0x000fe400078e00ff */
[----:B------:R-:W-:Y:S01]  /*05f0*/  IMAD R3, R2, R5, RZ ;  /* 0x0000000502037224 */ /* 0x000fe200078e02ff */
[----:B------:R-:W-:-:S03]  /*0600*/  IABS R2, R0 ;  /* 0x0000000000027213 */ /* 0x000fc60000000000 */
        /* <DEDUP_REMOVED lines=28> */
[----:B------:R-:W-:Y:S05]  /*07d0*/  CALL.REL.NOINC `($__internal_11_$__cuda_sm20_div_s64) ;  /* 0x0000451000007944 */ /* 0x000fea0003c00000 */
[----:B------:R-:W-:Y:S05]  /*07e0*/  BRA `(.L_x_527) ;  /* 0x0000013000007947 */ /* 0x000fea0003800000 */
.L_x_526:
        /* <DEDUP_REMOVED lines=19> */
.L_x_527:
[----:B------:R-:W-:Y:S05]  /*0920*/  BSYNC B0 ;  /* 0x0000000000007941 */ /* 0x000fea0003800000 */
.L_x_525:
[----:B------:R-:W-:Y:S01]  /*0930*/  IABS R4, c[0x0][0x214] ;  /* 0x0000850000047a13 */ /* 0x000fe20000000000 */
[----:B------:R-:W-:Y:S01]  /*0940*/  IMAD.MOV.U32 R8, RZ, RZ, RZ ;  /* 0x000000ffff087224 */ /* 0x000fe200078e00ff */
[----:B------:R-:W-:Y:S01]  /*0950*/  ULDC UR4, c[0x0][0x214] ;  /* 0x0000850000047ab9 */ /* 0x000fe20000000800 */
[----:B------:R-:W-:Y:S01]  /*0960*/  BSSY B0, `(.L_x_528) ;  /* 0x000005c000007945 */ /* 0x000fe20003800000 */
[----:B------:R-:W0:Y:S01]  /*0970*/  I2F.RP R10, R4 ;  /* 0x00000004000a7306 */ /* 0x000e220000209400 */
[----:B------:R-:W-:Y:S02]  /*0980*/  UISETP.LT.AND UP0, UPT, URZ, UR4, UPT ;  /* 0x000000043f00728c */ /* 0x000fe4000bf01270 */
[----:B------:R-:W-:Y:S02]  /*0990*/  USHF.R.S32.HI UR5, URZ, 0x1f, UR4 ;  /* 0x0000001f3f057899 */ /* 0x000fe40008011404 */
[----:B------:R-:W-:-:S07]  /*09a0*/  ULEA.HI.SX32 UR4, UR4, 0x1, 0x1 ;  /* 0x0000000104047891 */ /* 0x000fce000f8f0a3f */
[----:B------:R-:W-:Y:S01]  /*09b0*/  @!UP0 UIADD3 UR4, UR5, URZ, URZ ;  /* 0x0000003f05048290 */ /* 0x000fe2000fffe03f */
        /* <DEDUP_REMOVED lines=64> */
[----:B------:R-:W-:Y:S02]  /*0dc0*/  MOV R34, R18 ;  /* 0x0000001200227202 */ /* 0x000fe40000000f00 */
[----:B------:R-:W-:Y:S01]  /*0dd0*/  MOV R35, R19 ;  /* 0x0000001300237202 */ /* 0x000fe20000000f00 */
[----:B------:R-:W-:Y:S05]  /*0de0*/  BRA `(.L_x_530) ;  /* 0x0000013000007947 */ /* 0x000fea0003800000 */
.L_x_529:
        /* <DEDUP_REMOVED lines=19> */
.L_x_530:
[----:B------:R-:W-:Y:S05]  /*0f20*/  BSYNC B0 ;  /* 0x0000000000007941 */ /* 0x000fea0003800000 */
.L_x_528:
[-C--:B------:R-:W-:Y:S01]  /*0f30*/  IABS R16, R3.reuse ;  /* 0x0000000300107213 */ /* 0x080fe20000000000 */
[----:B------:R-:W-:Y:S01]  /*0f40*/  BSSY B0, `(.L_x_531) ;  /* 0x000003c000007945 */ /* 0x000fe20003800000 */
[----:B------:R-:W-:Y:S02]  /*0f50*/  IABS R8, R3 ;  /* 0x0000000300087213 */ /* 0x000fe40000000000 */
[----:B------:R-:W0:Y:S01]  /*0f60*/  I2F.RP R11, R16 ;  /* 0x00000010000b7306 */ /* 0x000e220000209400 */
[----:B------:R-:W-:Y:S02]  /*0f70*/  IADD3 R5, R16, UR6, RZ ;  /* 0x0000000610057c10 */ /* 0x000fe4000fffe0ff */
        /* <DEDUP_REMOVED lines=37> */
.L_x_532:
        /* <DEDUP_REMOVED lines=19> */
.L_x_533:
[----:B------:R-:W-:Y:S05]  /*1300*/  BSYNC B0 ;  /* 0x0000000000007941 */ /* 0x000fea0003800000 */
.L_x_531:
[----:B------:R-:W-:Y:S01]  /*1310*/  IABS R8, c[0x0][0x214] ;  /* 0x0000850000087a13 */ /* 0x000fe20000000000 */
[----:B------:R-:W-:Y:S01]  /*1320*/  ULDC.U8 UR4, c[0x0][0x329] ;  /* 0x0000ca4000047ab9 */ /* 0x000fe20000000000 */
[----:B------:R-:W-:Y:S01]  /*1330*/  ISETP.GT.AND P3, PT, R3, RZ, PT ;  /* 0x000000ff0300720c */ /* 0x000fe20003f64270 */
[----:B------:R-:W-:Y:S01]  /*1340*/  ULDC.64 UR14, c[0x0][0x118] ;  /* 0x00004600000e7ab9 */ /* 0x000fe20000000a00 */
[----:B------:R-:W0:Y:S01]  /*1350*/  I2F.RP R20, R8 ;  /* 0x0000000800147306 */ /* 0x000e220000209400 */
[----:B------:R-:W-:Y:S07]  /*1360*/  BSSY B0, `(.L_x_534) ;  /* 0x000007f000007945 */ /* 0x000fee0003800000 */
        /* <DEDUP_REMOVED lines=9> */
[----:B------:R-:W-:Y:S02]  /*1400*/  ISETP.GE.AND P1, PT, R5, RZ, PT ;  /* 0x000000ff0500720c */ /* 0x000fe40003f26270 */
[----:B------:R-:W-:Y:S01]  /*1410*/  SHF.R.S32.HI R5, RZ, 0x1f, R3 ;  /* 0x0000001fff057819 */ /* 0x000fe20000011403 */
[----:B------:R-:W-:-:S04]  /*1420*/  IMAD.HI.U32 R9, R7, R6, RZ ;  /* 0x0000000607097227 */ /* 0x000fc800078e00ff */
[----:B------:R-:W-:-:S04]  /*1430*/  IMAD.MOV R7, RZ, RZ, -R9 ;  /* 0x000000ffff077224 */ /* 0x000fc800078e0a09 */
[C---:B------:R-:W-:Y:S01]  /*1440*/  IMAD R7, R8.reuse, R7, R6 ;  /* 0x0000000708077224 */ /* 0x040fe200078e0206 */
[----:B------:R-:W-:Y:S01]  /*1450*/  LEA.HI.SX32 R6, R3, 0x1, 0x1 ;  /* 0x0000000103067811 */ /* 0x000fe200078f0aff */
[----:B------:R-:W-:Y:S01]  /*1460*/  @!P3 IMAD.MOV R6, RZ, RZ, R5 ;  /* 0x000000ffff06b224 */ /* 0x000fe200078e0205 */
[----:B------:R-:W-:Y:S02]  /*1470*/  IABS R5, c[0x0][0x1c0] ;  /* 0x0000700000057a13 */ /* 0x000fe40000000000 */
[----:B------:R-:W-:Y:S02]  /*1480*/  ISETP.GT.U32.AND P0, PT, R8, R7, PT ;  /* 0x000000070800720c */ /* 0x000fe40003f04070 */
[----:B------:R-:W0:Y:S11]  /*1490*/  I2F.U32.RP R17, R5 ;  /* 0x0000000500117306 */ /* 0x000e360000209000 */
[----:B------:R-:W-:Y:S01]  /*14a0*/  @!P0 IMAD.IADD R7, R7, 0x1, -R8 ;  /* 0x0000000107078824 */ /* 0x000fe200078e0a08 */
[----:B------:R-:W-:-:S02]  /*14b0*/  @!P0 IADD3 R9, R9, 0x1, RZ ;  /* 0x0000000109098810 */ /* 0x000fc40007ffe0ff */
[----:B------:R-:W-:Y:S02]  /*14c0*/  ISETP.NE.AND P0, PT, RZ, c[0x0][0x214], PT ;  /* 0x00008500ff007a0c */ /* 0x000fe40003f05270 */
[----:B------:R-:W-:Y:S01]  /*14d0*/  ISETP.GE.U32.AND P2, PT, R7, R8, PT ;  /* 0x000000080700720c */ /* 0x000fe20003f46070 */
[----:B0-----:R-:W0:-:S12]  /*14e0*/  MUFU.RCP R24, R17 ;  /* 0x0000001100187308 */ /* 0x001e180000001000 */
[----:B------:R-:W-:Y:S02]  /*14f0*/  @P2 IADD3 R9, R9, 0x1, RZ ;  /* 0x0000000109092810 */ /* 0x000fe40007ffe0ff */
[----:B0-----:R-:W-:-:S03]  /*1500*/  IADD3 R24, R24, 0xffffffe, RZ ;  /* 0x0ffffffe18187810 */ /* 0x001fc60007ffe0ff */
[----:B------:R-:W-:Y:S01]  /*1510*/  @!P1 IMAD.MOV R9, RZ, RZ, -R9 ;  /* 0x000000ffff099224 */ /* 0x000fe200078e0a09 */
[----:B------:R-:W-:Y:S01]  /*1520*/  @!P0 LOP3.LUT R9, RZ, c[0x0][0x214], RZ, 0x33, !PT ;  /* 0x00008500ff098a12 */ /* 0x000fe200078e33ff */
[----:B------:R0:W-:Y:S01]  /*1530*/  F2I.FTZ.U32.TRUNC.NTZ R25, R24 ;  /* 0x0000001800197305 */ /* 0x0001e2000021f000 */
[----:B------:R-:W-:-:S03]  /*1540*/  IABS R17, R0 ;  /* 0x0000000000117213 */ /* 0x000fc60000000000 */
[----:B------:R-:W-:Y:S01]  /*1550*/  IMAD R3, R6, R9, RZ ;  /* 0x0000000906037224 */ /* 0x000fe200078e02ff */
[----:B------:R-:W-:-:S04]  /*1560*/  LOP3.LUT R0, R0, c[0x0][0x1c0], RZ, 0x3c, !PT ;  /* 0x0000700000007a12 */ /* 0x000fc800078e3cff */
[----:B------:R-:W-:-:S04]  /*1570*/  IABS R7, R3 ;  /* 0x0000000300077213 */ /* 0x000fc80000000000 */
[----:B------:R-:W1:Y:S01]  /*1580*/  I2F.RP R16, R7 ;  /* 0x0000000700107306 */ /* 0x000e620000209400 */
[----:B0-----:R-:W-:-:S07]  /*1590*/  IMAD.MOV.U32 R24, RZ, RZ, RZ ;  /* 0x000000ffff187224 */ /* 0x001fce00078e00ff */
[----:B-1----:R-:W0:Y:S02]  /*15a0*/  MUFU.RCP R6, R16 ;  /* 0x0000001000067308 */ /* 0x002e240000001000 */
[----:B0-----:R-:W-:Y:S01]  /*15b0*/  IADD3 R20, R6, 0xffffffe, RZ ;  /* 0x0ffffffe06147810 */ /* 0x001fe20007ffe0ff */
[----:B------:R-:W-:Y:S02]  /*15c0*/  IMAD.MOV R6, RZ, RZ, -R25 ;  /* 0x000000ffff067224 */ /* 0x000fe400078e0a19 */
[----:B------:R-:W-:-:S03]  /*15d0*/  IMAD.IADD R16, R4, 0x1, R7 ;  /* 0x0000000104107824 */ /* 0x000fc600078e0207 */
[----:B------:R-:W0:Y:S01]  /*15e0*/  F2I.FTZ.U32.TRUNC.NTZ R21, R20 ;  /* 0x0000001400157305 */ /* 0x000e22000021f000 */
[----:B------:R-:W-:Y:S01]  /*15f0*/  IMAD R23, R6, R5, RZ ;  /* 0x0000000506177224 */ /* 0x000fe200078e02ff */
[----:B------:R-:W-:-:S03]  /*1600*/  IABS R22, R16 ;  /* 0x0000001000167213 */ /* 0x000fc60000000000 */
[----:B------:R-:W-:-:S06]  /*1610*/  IMAD.HI.U32 R23, R25, R23, R24 ;  /* 0x0000001719177227 */ /* 0x000fcc00078e0018 */
[----:B------:R-:W-:-:S04]  /*1620*/  IMAD.HI.U32 R6, R23, R17, RZ ;  /* 0x0000001117067227 */ /* 0x000fc800078e00ff */
[----:B------:R-:W-:-:S04]  /*1630*/  IMAD.HI.U32 R23, R23, R22, RZ ;  /* 0x0000001617177227 */ /* 0x000fc800078e00ff */
[----:B0-----:R-:W-:Y:S02]  /*1640*/  IMAD.MOV R8, RZ, RZ, -R21 ;  /* 0x000000ffff087224 */ /* 0x001fe400078e0a15 */
[----:B------:R-:W-:Y:S02]  /*1650*/  IMAD.MOV.U32 R20, RZ, RZ, RZ ;  /* 0x000000ffff147224 */ /* 0x000fe400078e00ff */
[----:B------:R-:W-:Y:S01]  /*1660*/  IMAD R9, R8, R7, RZ ;  /* 0x0000000708097224 */ /* 0x000fe200078e02ff */
[----:B------:R-:W-:-:S03]  /*1670*/  IABS R8, c[0x0][0x1c0] ;  /* 0x0000700000087a13 */ /* 0x000fc60000000000 */
[----:B------:R-:W-:Y:S01]  /*1680*/  IMAD.HI.U32 R9, R21, R9, R20 ;  /* 0x0000000915097227 */ /* 0x000fe200078e0014 */
[----:B------:R-:W-:-:S03]  /*1690*/  IABS R20, R3 ;  /* 0x0000000300147213 */ /* 0x000fc60000000000 */
[----:B------:R-:W-:Y:S02]  /*16a0*/  IMAD.MOV R8, RZ, RZ, -R8 ;  /* 0x000000ffff087224 */ /* 0x000fe400078e0a08 */
[----:B------:R-:W-:Y:S02]  /*16b0*/  IMAD.MOV R20, RZ, RZ, -R20 ;  /* 0x000000ffff147224 */ /* 0x000fe400078e0a14 */
[----:B------:R-:W-:-:S04]  /*16c0*/  IMAD.HI.U32 R9, R9, R22, RZ ;  /* 0x0000001609097227 */ /* 0x000fc800078e00ff */
[----:B------:R-:W-:Y:S01]  /*16d0*/  IMAD R4, R6, R8, R17 ;  /* 0x0000000806047224 */ /* 0x000fe200078e0211 */
[C---:B------:R-:W-:Y:S01]  /*16e0*/  LOP3.LUT R17, R16.reuse, R7, RZ, 0x3c, !PT ;  /* 0x0000000710117212 */ /* 0x040fe200078e3cff */
[--C-:B------:R-:W-:Y:S01]  /*16f0*/  IMAD R20, R9, R20, R22.reuse ;  /* 0x0000001409147224 */ /* 0x100fe200078e0216 */
[----:B------:R-:W-:Y:S01]  /*1700*/  LOP3.LUT R16, R16, c[0x0][0x1c0], RZ, 0x3c, !PT ;  /* 0x0000700010107a12 */ /* 0x000fe200078e3cff */
[----:B------:R-:W-:Y:S01]  /*1710*/  IMAD R8, R23, R8, R22 ;  /* 0x0000000817087224 */ /* 0x000fe200078e0216 */
[----:B------:R-:W-:Y:S02]  /*1720*/  ISETP.GT.U32.AND P3, PT, R5, R4, PT ;  /* 0x000000040500720c */ /* 0x000fe40003f64070 */
[----:B------:R-:W-:Y:S02]  /*1730*/  ISETP.GT.U32.AND P0, PT, R7, R20, PT ;  /* 0x000000140700720c */ /* 0x000fe40003f04070 */
[----:B------:R-:W-:Y:S02]  /*1740*/  ISETP.GT.U32.AND P1, PT, R5, R8, PT ;  /* 0x000000080500720c */ /* 0x000fe40003f24070 */
[----:B------:R-:W-:Y:S01]  /*1750*/  ISETP.GE.AND P4, PT, R17, RZ, PT ;  /* 0x000000ff1100720c */ /* 0x000fe20003f86270 */
[----:B------:R-:W-:-:S06]  /*1760*/  IMAD.MOV.U32 R17, RZ, RZ, c[0x0][0x214] ;  /* 0x00008500ff117624 */ /* 0x000fcc00078e00ff */
[----:B------:R-:W-:Y:S01]  /*1770*/  @!P3 IMAD.IADD R4, R4, 0x1, -R5 ;  /* 0x000000010404b824 */ /* 0x000fe200078e0a05 */
[----:B------:R-:W-:Y:S01]  /*1780*/  @!P3 IADD3 R6, R6, 0x1, RZ ;  /* 0x000000010606b810 */ /* 0x000fe20007ffe0ff */
[----:B------:R-:W-:Y:S01]  /*1790*/  @!P0 IMAD.IADD R20, R20, 0x1, -R7 ;  /* 0x0000000114148824 */ /* 0x000fe200078e0a07 */
[----:B------:R-:W-:Y:S01]  /*17a0*/  @!P0 IADD3 R9, R9, 0x1, RZ ;  /* 0x0000000109098810 */ /* 0x000fe20007ffe0ff */
[----:B------:R-:W-:Y:S01]  /*17b0*/  @!P1 IMAD.IADD R8, R8, 0x1, -R5 ;  /* 0x0000000108089824 */ /* 0x000fe200078e0a05 */
[----:B------:R-:W-:Y:S02]  /*17c0*/  ISETP.GE.U32.AND P6, PT, R4, R5, PT ;  /* 0x000000050400720c */ /* 0x000fe40003fc6070 */
[----:B------:R-:W0:Y:S01]  /*17d0*/  S2R R4, SR_TID.X ;  /* 0x0000000000047919 */ /* 0x000e220000002100 */
[----:B------:R-:W-:Y:S02]  /*17e0*/  ISETP.GE.U32.AND P2, PT, R20, R7, PT ;  /* 0x000000071400720c */ /* 0x000fe40003f46070 */
[----:B------:R-:W-:-:S02]  /*17f0*/  ISETP.GE.AND P0, PT, R0, RZ, PT ;  /* 0x000000ff0000720c */ /* 0x000fc40003f06270 */
[----:B------:R-:W-:Y:S02]  /*1800*/  ISETP.GT.AND P3, PT, R2, RZ, PT ;  /* 0x000000ff0200720c */ /* 0x000fe40003f64270 */
[----:B------:R-:W-:Y:S02]  /*1810*/  ISETP.GE.U32.AND P5, PT, R8, R5, PT ;  /* 0x000000050800720c */ /* 0x000fe40003fa6070 */
[----:B------:R-:W-:Y:S02]  /*1820*/  @!P1 IADD3 R23, R23, 0x1, RZ ;  /* 0x0000000117179810 */ /* 0x000fe40007ffe0ff */
[----:B------:R-:W-:Y:S02]  /*1830*/  @P6 IADD3 R6, R6, 0x1, RZ ;  /* 0x0000000106066810 */ /* 0x000fe40007ffe0ff */
[----:B------:R-:W-:Y:S02]  /*1840*/  ISETP.NE.AND P6, PT, R3, RZ, PT ;  /* 0x000000ff0300720c */ /* 0x000fe40003fc5270 */
[----:B------:R-:W-:Y:S01]  /*1850*/  @P2 IADD3 R9, R9, 0x1, RZ ;  /* 0x0000000109092810 */ /* 0x000fe20007ffe0ff */
[----:B------:R-:W-:Y:S01]  /*1860*/  @!P0 IMAD.MOV R6, RZ, RZ, -R6 ;  /* 0x000000ffff068224 */ /* 0x000fe200078e0a06 */
[----:B------:R-:W-:-:S02]  /*1870*/  ISETP.GE.AND P2, PT, R16, RZ, PT ;  /* 0x000000ff1000720c */ /* 0x000fc40003f46270 */
[----:B------:R-:W-:Y:S01]  /*1880*/  LOP3.LUT R0, RZ, c[0x0][0x1c0], RZ, 0x33, !PT ;  /* 0x00007000ff007a12 */ /* 0x000fe200078e33ff */
[----:B------:R-:W-:Y:S01]  /*1890*/  @!P4 IMAD.MOV R9, RZ, RZ, -R9 ;  /* 0x000000ffff09c224 */ /* 0x000fe200078e0a09 */
[----:B------:R-:W-:Y:S02]  /*18a0*/  ISETP.NE.AND P4, PT, RZ, c[0x0][0x1c0], PT ;  /* 0x00007000ff007a0c */ /* 0x000fe40003f85270 */
[----:B------:R-:W-:Y:S02]  /*18b0*/  SHF.R.S32.HI R8, RZ, 0x1f, R2 ;  /* 0x0000001fff087819 */ /* 0x000fe40000011402 */
[----:B------:R-:W-:Y:S02]  /*18c0*/  ISETP.NE.AND P1, PT, RZ, UR4, PT ;  /* 0x00000004ff007c0c */ /* 0x000fe4000bf25270 */
[----:B0-----:R-:W-:Y:S02]  /*18d0*/  SHF.R.S32.HI R5, RZ, 0x1f, R4 ;  /* 0x0000001fff057819 */ /* 0x001fe40000011404 */
[----:B------:R-:W-:Y:S01]  /*18e0*/  LEA.HI.SX32 R16, R2, 0x1, 0x1 ;  /* 0x0000000102107811 */ /* 0x000fe200078f0aff */
[----:B------:R-:W-:Y:S01]  /*18f0*/  @!P3 IMAD.MOV R16, RZ, RZ, R8 ;  /* 0x000000ffff10b224 */ /* 0x000fe200078e0208 */
[----:B------:R-:W-:-:S02]  /*1900*/  SEL R17, R17, 0x1, !P1 ;  /* 0x0000000111117807 */ /* 0x000fc40004800000 */
[----:B------:R-:W-:Y:S02]  /*1910*/  SEL R6, R0, R6, !P4 ;  /* 0x0000000600067207 */ /* 0x000fe40006000000 */
        /* <DEDUP_REMOVED lines=8> */
[----:B------:R-:W-:Y:S01]  /*19a0*/  SHF.R.S32.HI R6, RZ, 0x4, R8 ;  /* 0x00000004ff067819 */ /* 0x000fe20000011408 */
[----:B------:R-:W-:Y:S01]  /*19b0*/  IMAD.MOV.U32 R16, RZ, RZ, -0x800000 ;  /* 0xff800000ff107424 */ /* 0x000fe200078e00ff */
[----:B------:R-:W-:-:S02]  /*19c0*/  ISETP.LT.AND.EX P2, PT, R19, R21, PT, P0 ;  /* 0x000000151300720c */ /* 0x000fc40003f41300 */
[----:B------:R-:W-:Y:S02]  /*19d0*/  ISETP.GE.AND P0, PT, R6, c[0x0][0x314], PT ;  /* 0x0000c50006007a0c */ /* 0x000fe40003f06270 */
[----:B------:R-:W-:Y:S02]  /*19e0*/  SEL R0, R0, R23, !P4 ;  /* 0x0000001700007207 */ /* 0x000fe40006000000 */
[----:B------:R-:W-:Y:S02]  /*19f0*/  LOP3.LUT R23, R8, 0xfffffff0, RZ, 0xc0, !PT ;  /* 0xfffffff008177812 */ /* 0x000fe400078ec0ff */
[----:B------:R-:W-:Y:S02]  /*1a00*/  SEL R9, R18, R9, P2 ;  /* 0x0000000912097207 */ /* 0x000fe40001000000 */
[----:B------:R-:W-:Y:S01]  /*1a10*/  SEL R8, R19, R21, P2 ;  /* 0x0000001513087207 */ /* 0x000fe20001000000 */
[----:B------:R-:W-:-:S04]  /*1a20*/  IMAD.IADD R23, R4, 0x1, -R23 ;  /* 0x0000000104177824 */ /* 0x000fc800078e0a17 */
[----:B------:R-:W-:Y:S05]  /*1a30*/  @P0 BRA `(.L_x_535) ;  /* 0x0000011000000947 */ /* 0x000fea0003800000 */
[----:B------:R-:W-:Y:S01]  /*1a40*/  UIADD3 UR5, UP0, UR12, -UR11, URZ ;  /* 0x8000000b0c057290 */ /* 0x000fe2000ff1e03f */
[----:B------:R-:W-:-:S03]  /*1a50*/  SHF.R.S32.HI R19, RZ, 0x1f, R23 ;  /* 0x0000001fff137819 */ /* 0x000fc60000011417 */
[----:B------:R-:W-:Y:S02]  /*1a60*/  UIADD3.X UR4, UR10, ~UR9, URZ, UP0, !UPT ;  /* 0x800000090a047290 */ /* 0x000fe400087fe43f */
[----:B------:R-:W-:-:S04]  /*1a70*/  ISETP.LT.U32.AND P0, PT, R23, UR5, PT ;  /* 0x0000000517007c0c */ /* 0x000fc8000bf01070 */
[----:B------:R-:W-:-:S05]  /*1a80*/  IMAD.U32 R18, RZ, RZ, UR4 ;  /* 0x00000004ff127e24 */ /* 0x000fca000f8e00ff */
[----:B------:R-:W-:-:S13]  /*1a90*/  ISETP.GT.AND.EX P0, PT, R18, R19, PT, P0 ;  /* 0x000000131200720c */ /* 0x000fda0003f04300 */
[----:B------:R-:W-:Y:S05]  /*1aa0*/  @!P0 BRA `(.L_x_535) ;  /* 0x000000a000008947 */ /* 0x000fea0003800000 */
[----:B------:R-:W-:Y:S01]  /*1ab0*/  IADD3 R18, P0, R23, UR11, RZ ;  /* 0x0000000b17127c10 */ /* 0x000fe2000ff1e0ff */
[----:B------:R-:W-:Y:S01]  /*1ac0*/  IMAD R16, R6, UR10, RZ ;  /* 0x0000000a06107c24 */ /* 0x000fe2000f8e02ff */
[----:B------:R-:W-:Y:S02]  /*1ad0*/  SHF.R.S32.HI R21, RZ, 0x1f, R6 ;  /* 0x0000001fff157819 */ /* 0x000fe40000011406 */
[----:B------:R-:W-:-:S03]  /*1ae0*/  IADD3.X R19, R19, UR9, RZ, P0, !PT ;  /* 0x0000000913137c10 */ /* 0x000fc600087fe4ff */
[----:B------:R-:W-:Y:S02]  /*1af0*/  IMAD R16, R21, UR12, R16 ;  /* 0x0000000c15107c24 */ /* 0x000fe4000f8e0210 */
[----:B------:R-:W-:-:S04]  /*1b00*/  IMAD.WIDE.U32 R18, R6, UR12, R18 ;  /* 0x0000000c06127c25 */ /* 0x000fc8000f8e0012 */
[----:B------:R-:W-:Y:S01]  /*1b10*/  IMAD.IADD R16, R19, 0x1, R16 ;  /* 0x0000000113107824 */ /* 0x000fe200078e0210 */
[----:B------:R-:W-:-:S04]  /*1b20*/  LEA R20, P0, R18, c[0x0][0x208], 0x2 ;  /* 0x0000820012147a11 */ /* 0x000fc800078010ff */
[----:B------:R-:W-:-:S05]  /*1b30*/  LEA.HI.X R21, R18, c[0x0][0x20c], R16, 0x2, P0 ;  /* 0x0000830012157a11 */ /* 0x000fca00000f1410 */
[----:B------:R0:W5:Y:S04]  /*1b40*/  LDG.E R16, [R20.64] ;  /* 0x0000000e14107981 */ /* 0x000168000c1e1900 */
.L_x_535:
[----:B------:R-:W-:Y:S05]  /*1b50*/  BSYNC B0 ;  /* 0x0000000000007941 */ /* 0x000fea0003800000 */
.L_x_534:
        /* <DEDUP_REMOVED lines=16> */
[----:B------:R1:W2:Y:S02]  /*1c60*/  @!P0 LDS R30, [R18.X4] ;  /* 0x00000000121e8984 */ /* 0x0002a40000004800 */
[----:B-1----:R-:W-:Y:S02]  /*1c70*/  SHF.R.S32.HI R18, RZ, 0x1f, R3 ;  /* 0x0000001fff127819 */ /* 0x002fe40000011403 */
[----:B--2---:R-:W1:Y:S02]  /*1c80*/  SHFL.BFLY PT, R19, R30, 0x4, 0x1f ;  /* 0x0c801f001e137f89 */ /* 0x004e6400000e0000 */
[----:B-1----:R-:W-:-:S05]  /*1c90*/  FMNMX.FTZ R22, R19, R30, !PT ;  /* 0x0000001e13167209 */ /* 0x002fca0007810000 */
[----:B------:R-:W1:Y:S02]  /*1ca0*/  SHFL.BFLY PT, R25, R22, 0x2, 0x1f ;  /* 0x0c401f0016197f89 */ /* 0x000e6400000e0000 */
        /* <DEDUP_REMOVED lines=8> */
[----:B01----:R-:W0:Y:S02]  /*1d30*/  SHFL.BFLY PT, R20, R23, 0x4, 0x1f ;  /* 0x0c801f0017147f89 */ /* 0x003e2400000e0000 */
        /* <DEDUP_REMOVED lines=19> */
[----:B------:R-:W-:Y:S01]  /*1e70*/  ISETP.GE.U32.AND P2, PT, R32, UR12, PT ;  /* 0x0000000c20007c0c */ /* 0x000fe2000bf46070 */
[----:B------:R-:W-:-:S03]  /*1e80*/  IMAD.MOV.U32 R5, RZ, RZ, c[0x0][0x1c0] ;  /* 0x00007000ff057624 */ /* 0x000fc600078e00ff */
[----:B------:R-:W-:Y:S02]  /*1e90*/  ISETP.GE.AND.EX P2, PT, R33, UR10, PT, P2 ;  /* 0x0000000a21007c0c */ /* 0x000fe4000bf46320 */
        /* <DEDUP_REMOVED lines=13> */
[----:B------:R-:W-:Y:S02]  /*1f70*/  IMAD R0, R0, UR8, RZ ;  /* 0x0000000800007c24 */ /* 0x000fe4000f8e02ff */
[----:B------:R-:W-:-:S04]  /*1f80*/  IMAD.WIDE.U32 R18, R17, UR8, RZ ;  /* 0x0000000811127c25 */ /* 0x000fc8000f8e00ff */
[----:B------:R-:W-:Y:S02]  /*1f90*/  IMAD R17, R17, UR7, R0 ;  /* 0x0000000711117c24 */ /* 0x000fe4000f8e0200 */
        /* <DEDUP_REMOVED lines=12> */
[----:B------:R-:W-:Y:S05]  /*2060*/  CALL.REL.NOINC `($__internal_11_$__cuda_sm20_div_s64) ;  /* 0x00002c8000007944 */ /* 0x000fea0003c00000 */
[-C--:B------:R-:W-:Y:S02]  /*2070*/  IADD3 R21, P0, RZ, -R18.reuse, RZ ;  /* 0x80000012ff157210 */ /* 0x080fe40007f1e0ff */
[----:B------:R-:W-:Y:S02]  /*2080*/  MOV R42, R18 ;  /* 0x00000012002a7202 */ /* 0x000fe40000000f00 */
[----:B------:R-:W-:Y:S01]  /*2090*/  IADD3.X R17, RZ, ~R19, RZ, P0, !PT ;  /* 0x80000013ff117210 */ /* 0x000fe200007fe4ff */
[----:B------:R-:W-:Y:S01]  /*20a0*/  IMAD.WIDE.U32 R32, R36, R21, R32 ;  /* 0x0000001524207225 */ /* 0x000fe200078e0020 */
[----:B------:R-:W-:-:S03]  /*20b0*/  MOV R43, R19 ;  /* 0x00000013002b7202 */ /* 0x000fc60000000f00 */
[----:B------:R-:W-:-:S04]  /*20c0*/  IMAD R0, R17, R36, RZ ;  /* 0x0000002411007224 */ /* 0x000fc800078e02ff */
[----:B------:R-:W-:-:S05]  /*20d0*/  IMAD R17, R23, R21, R0 ;  /* 0x0000001517117224 */ /* 0x000fca00078e0200 */
[----:B------:R-:W-:Y:S01]  /*20e0*/  IADD3 R17, R33, R17, RZ ;  /* 0x0000001121117210 */ /* 0x000fe20007ffe0ff */
[----:B------:R-:W-:Y:S05]  /*20f0*/  BRA `(.L_x_541) ;  /* 0x0000016000007947 */ /* 0x000fea0003800000 */
.L_x_540:
        /* <DEDUP_REMOVED lines=22> */
.L_x_541:
[----:B------:R-:W-:Y:S05]  /*2260*/  BSYNC B0 ;  /* 0x0000000000007941 */ /* 0x000fea0003800000 */
.L_x_539:
[----:B------:R-:W-:Y:S01]  /*2270*/  LOP3.LUT R0, R17, UR7, RZ, 0xfc, !PT ;  /* 0x0000000711007c12 */ /* 0x000fe2000f8efcff */
[----:B------:R-:W-:Y:S03]  /*2280*/  BSSY B0, `(.L_x_542) ;  /* 0x0000028000007945 */ /* 0x000fe60003800000 */
[----:B------:R-:W-:-:S13]  /*2290*/  ISETP.NE.U32.AND P0, PT, R0, RZ, PT ;  /* 0x000000ff0000720c */ /* 0x000fda0003f05070 */
[----:B------:R-:W-:Y:S05]  /*22a0*/  @!P0 BRA `(.L_x_543) ;  /* 0x000000f000008947 */ /* 0x000fea0003800000 */
[----:B------:R-:W-:Y:S01]  /*22b0*/  IMAD.MOV.U32 R26, RZ, RZ, R32 ;  /* 0x000000ffff1a7224 */ /* 0x000fe200078e0020 */
[----:B------:R-:W-:Y:S01]  /*22c0*/  MOV R24, UR8 ;  /* 0x0000000800187c02 */ /* 0x000fe20008000f00 */
[----:B------:R-:W-:Y:S01]  /*22d0*/  IMAD.U32 R23, RZ, RZ, UR7 ;  /* 0x00000007ff177e24 */ /* 0x000fe2000f8e00ff */
[----:B------:R-:W-:Y:S02]  /*22e0*/  MOV R22, 0x2300 ;  /* 0x0000230000167802 */ /* 0x000fe40000000f00 */
[----:B------:R-:W-:Y:S05]  /*22f0*/  CALL.REL.NOINC `($__internal_11_$__cuda_sm20_div_s64) ;  /* 0x000029f000007944 */ /* 0x000fea0003c00000 */
[-C--:B------:R-:W-:Y:S02]  /*2300*/  IADD3 R16, P0, RZ, -R18.reuse, RZ ;  /* 0x80000012ff107210 */ /* 0x080fe40007f1e0ff */
[----:B------:R-:W-:Y:S02]  /*2310*/  MOV R33, R17 ;  /* 0x0000001100217202 */ /* 0x000fe40000000f00 */
[-C--:B------:R-:W-:Y:S02]  /*2320*/  IADD3.X R0, RZ, ~R19.reuse, RZ, P0, !PT ;  /* 0x80000013ff007210 */ /* 0x080fe400007fe4ff */
[----:B------:R-:W-:Y:S01]  /*2330*/  MOV R36, R18 ;  /* 0x0000001200247202 */ /* 0x000fe20000000f00 */
[----:B------:R-:W-:Y:S01]  /*2340*/  IMAD.WIDE.U32 R32, R16, UR8, R32 ;  /* 0x0000000810207c25 */ /* 0x000fe2000f8e0020 */
[----:B------:R-:W-:-:S03]  /*2350*/  MOV R37, R19 ;  /* 0x0000001300257202 */ /* 0x000fc60000000f00 */
[----:B------:R-:W-:-:S04]  /*2360*/  IMAD R21, R0, UR8, RZ ;  /* 0x0000000800157c24 */ /* 0x000fc8000f8e02ff */
[----:B------:R-:W-:-:S05]  /*2370*/  IMAD R21, R16, UR7, R21 ;  /* 0x0000000710157c24 */ /* 0x000fca000f8e0215 */
[----:B------:R-:W-:Y:S01]  /*2380*/  IADD3 R0, R33, R21, RZ ;  /* 0x0000001521007210 */ /* 0x000fe20007ffe0ff */
[----:B------:R-:W-:Y:S05]  /*2390*/  BRA `(.L_x_544) ;  /* 0x0000016000007947 */ /* 0x000fea0003800000 */
.L_x_543:
[----:B------:R-:W0:Y:S01]  /*23a0*/  I2F.U32.RP R18, UR8 ;  /* 0x0000000800127d06 */ /* 0x000e220008209000 */
[----:B------:R-:W-:Y:S01]  /*23b0*/  ISETP.NE.U32.AND P0, PT, RZ, UR8, PT ;  /* 0x00000008ff007c0c */ /* 0x000fe2000bf05070 */
[----:B------:R-:W-:-:S06]  /*23c0*/  IMAD.MOV.U32 R37, RZ, RZ, RZ ;  /* 0x000000ffff257224 */ /* 0x000fcc00078e00ff */
[----:B0-----:R-:W0:Y:S02]  /*23d0*/  MUFU.RCP R16, R18 ;  /* 0x0000001200107308 */ /* 0x001e240000001000 */
[----:B0-----:R-:W-:-:S06]  /*23e0*/  IADD3 R16, R16, 0xffffffe, RZ ;  /* 0x0ffffffe10107810 */ /* 0x001fcc0007ffe0ff */
[----:B------:R-:W0:Y:S02]  /*23f0*/  F2I.FTZ.U32.TRUNC.NTZ R17, R16 ;  /* 0x0000001000117305 */ /* 0x000e24000021f000 */
[----:B0-----:R-:W-:Y:S02]  /*2400*/  IMAD.MOV R0, RZ, RZ, -R17 ;  /* 0x000000ffff007224 */ /* 0x001fe400078e0a11 */
[----:B------:R-:W-:Y:S02]  /*2410*/  IMAD.MOV.U32 R16, RZ, RZ, RZ ;  /* 0x000000ffff107224 */ /* 0x000fe400078e00ff */
[----:B------:R-:W-:-:S04]  /*2420*/  IMAD R0, R0, UR8, RZ ;  /* 0x0000000800007c24 */ /* 0x000fc8000f8e02ff */
[----:B------:R-:W-:Y:S01]  /*2430*/  IMAD.HI.U32 R17, R17, R0, R16 ;  /* 0x0000000011117227 */ /* 0x000fe200078e0010 */
[----:B------:R-:W-:-:S05]  /*2440*/  HFMA2.MMA R0, -RZ, RZ, 0, 0 ;  /* 0x00000000ff007435 */ /* 0x000fca00000001ff */
[----:B------:R-:W-:-:S05]  /*2450*/  IMAD.HI.U32 R36, R17, R32, RZ ;  /* 0x0000002011247227 */ /* 0x000fca00078e00ff */
[----:B------:R-:W-:-:S05]  /*2460*/  IADD3 R17, -R36, RZ, RZ ;  /* 0x000000ff24117210 */ /* 0x000fca0007ffe1ff */
[----:B------:R-:W-:-:S05]  /*2470*/  IMAD R17, R17, UR8, R32 ;  /* 0x0000000811117c24 */ /* 0x000fca000f8e0220 */
[----:B------:R-:W-:-:S13]  /*2480*/  ISETP.GE.U32.AND P3, PT, R17, UR8, PT ;  /* 0x0000000811007c0c */ /* 0x000fda000bf66070 */
[----:B------:R-:W-:Y:S02]  /*2490*/  @P3 IADD3 R17, R17, -UR8, RZ ;  /* 0x8000000811113c10 */ /* 0x000fe4000fffe0ff */
[----:B------:R-:W-:Y:S02]  /*24a0*/  @P3 IADD3 R36, R36, 0x1, RZ ;  /* 0x0000000124243810 */ /* 0x000fe40007ffe0ff */
[----:B------:R-:W-:-:S13]  /*24b0*/  ISETP.GE.U32.AND P2, PT, R17, UR8, PT ;  /* 0x0000000811007c0c */ /* 0x000fda000bf46070 */
[----:B------:R-:W-:Y:S02]  /*24c0*/  @P2 IADD3 R36, R36, 0x1, RZ ;  /* 0x0000000124242810 */ /* 0x000fe40007ffe0ff */
[----:B------:R-:W-:-:S05]  /*24d0*/  @!P0 LOP3.LUT R36, RZ, UR8, RZ, 0x33, !PT ;  /* 0x00000008ff248c12 */ /* 0x000fca000f8e33ff */
[----:B------:R-:W-:-:S04]  /*24e0*/  IMAD.MOV R17, RZ, RZ, -R36 ;  /* 0x000000ffff117224 */ /* 0x000fc800078e0a24 */
[----:B------:R-:W-:Y:S02]  /*24f0*/  IMAD R32, R17, UR8, R32 ;  /* 0x0000000811207c24 */ /* 0x000fe4000f8e0220 */
.L_x_544:
[----:B------:R-:W-:Y:S05]  /*2500*/  BSYNC B0 ;  /* 0x0000000000007941 */ /* 0x000fea0003800000 */
.L_x_542:
        /* <DEDUP_REMOVED lines=11> */
[----:B------:R-:W-:Y:S05]  /*25c0*/  CALL.REL.NOINC `($__internal_11_$__cuda_sm20_div_s64) ;  /* 0x0000272000007944 */ /* 0x000fea0003c00000 */
[----:B------:R-:W-:-:S04]  /*25d0*/  IADD3 R17, P0, RZ, -R18, RZ ;  /* 0x80000012ff117210 */ /* 0x000fc80007f1e0ff */
[----:B------:R-:W-:Y:S01]  /*25e0*/  IADD3.X R16, RZ, ~R19, RZ, P0, !PT ;  /* 0x80000013ff107210 */ /* 0x000fe200007fe4ff */
[----:B------:R-:W-:-:S04]  /*25f0*/  IMAD.WIDE.U32 R36, R5, R17, R36 ;  /* 0x0000001105247225 */ /* 0x000fc800078e0024 */
[----:B------:R-:W-:-:S04]  /*2600*/  IMAD R16, R16, R5, RZ ;  /* 0x0000000510107224 */ /* 0x000fc800078e02ff */
[----:B------:R-:W-:-:S05]  /*2610*/  IMAD R4, R4, R17, R16 ;  /* 0x0000001104047224 */ /* 0x000fca00078e0210 */
[----:B------:R-:W-:Y:S01]  /*2620*/  IADD3 R4, R37, R4, RZ ;  /* 0x0000000425047210 */ /* 0x000fe20007ffe0ff */
[----:B------:R-:W-:Y:S05]  /*2630*/  BRA `(.L_x_547) ;  /* 0x0000016000007947 */ /* 0x000fea0003800000 */
.L_x_546:
[----:B------:R-:W0:Y:S01]  /*2640*/  I2F.U32.RP R19, R5 ;  /* 0x0000000500137306 */ /* 0x000e220000209000 */
[----:B------:R-:W-:-:S07]  /*2650*/  ISETP.NE.U32.AND P0, PT, R5, RZ, PT ;  /* 0x000000ff0500720c */ /* 0x000fce0003f05070 */
[----:B0-----:R-:W0:Y:S02]  /*2660*/  MUFU.RCP R16, R19 ;  /* 0x0000001300107308 */ /* 0x001e240000001000 */
[----:B0-----:R-:W-:Y:S01]  /*2670*/  IADD3 R16, R16, 0xffffffe, RZ ;  /* 0x0ffffffe10107810 */ /* 0x001fe20007ffe0ff */
[----:B------:R-:W-:-:S05]  /*2680*/  IMAD.MOV.U32 R19, RZ, RZ, RZ ;  /* 0x000000ffff137224 */ /* 0x000fca00078e00ff */
        /* <DEDUP_REMOVED lines=17> */
.L_x_547:
[----:B------:R-:W-:Y:S05]  /*27a0*/  BSYNC B0 ;  /* 0x0000000000007941 */ /* 0x000fea0003800000 */
.L_x_545:
        /* <DEDUP_REMOVED lines=38> */
[----:B------:R-:W-:Y:S05]  /*2a10*/  CALL.REL.NOINC `($__internal_11_$__cuda_sm20_div_s64) ;  /* 0x000022d000007944 */ /* 0x000fea0003c00000 */
        /* <DEDUP_REMOVED lines=12> */
.L_x_549:
        /* <DEDUP_REMOVED lines=23> */
.L_x_550:
[----:B------:R-:W-:Y:S05]  /*2c50*/  BSYNC B0 ;  /* 0x0000000000007941 */ /* 0x000fea0003800000 */
.L_x_548:
        /* <DEDUP_REMOVED lines=18> */
.L_x_552:
        /* <DEDUP_REMOVED lines=22> */
.L_x_553:
[----:B------:R-:W-:Y:S05]  /*2ee0*/  BSYNC B0 ;  /* 0x0000000000007941 */ /* 0x000fea0003800000 */
.L_x_551:
        /* <DEDUP_REMOVED lines=20> */
.L_x_555:
[----:B------:R-:W0:Y:S01]  /*3030*/  I2F.U32.RP R19, R13 ;  /* 0x0000000d00137306 */ /* 0x000e220000209000 */
[----:B------:R-:W-:Y:S01]  /*3040*/  IMAD.MOV.U32 R20, RZ, RZ, RZ ;  /* 0x000000ffff147224 */ /* 0x000fe200078e00ff */
[----:B------:R-:W-:-:S06]  /*3050*/  ISETP.NE.U32.AND P0, PT, R13, RZ, PT ;  /* 0x000000ff0d00720c */ /* 0x000fcc0003f05070 */
[----:B0-----:R-:W0:Y:S02]  /*3060*/  MUFU.RCP R17, R19 ;  /* 0x0000001300117308 */ /* 0x001e240000001000 */
[----:B0-----:R-:W-:Y:S01]  /*3070*/  IADD3 R17, R17, 0xffffffe, RZ ;  /* 0x0ffffffe11117810 */ /* 0x001fe20007ffe0ff */
[----:B------:R-:W-:-:S05]  /*3080*/  IMAD.MOV.U32 R19, RZ, RZ, RZ ;  /* 0x000000ffff137224 */ /* 0x000fca00078e00ff */
        /* <DEDUP_REMOVED lines=17> */
.L_x_556:
[----:B------:R-:W-:Y:S05]  /*31a0*/  BSYNC B0 ;  /* 0x0000000000007941 */ /* 0x000fea0003800000 */
.L_x_554:
[----:B------:R-:W-:Y:S01]  /*31b0*/  SHF.R.S32.HI R17, RZ, 0x1f, R7 ;  /* 0x0000001fff117819 */ /* 0x000fe20000011407 */
[-C--:B------:R-:W-:Y:S01]  /*31c0*/  IMAD R12, R19, R7.reuse, RZ ;  /* 0x00000007130c7224 */ /* 0x080fe200078e02ff */
[----:B------:R-:W-:Y:S01]  /*31d0*/  BSSY B0, `(.L_x_557) ;  /* 0x000003b000007945 */ /* 0x000fe20003800000 */
[----:B------:R-:W-:-:S04]  /*31e0*/  IMAD.WIDE.U32 R42, R18, R7, RZ ;  /* 0x00000007122a7225 */ /* 0x000fc800078e00ff */
[----:B------:R-:W-:Y:S01]  /*31f0*/  IMAD R7, R17, R18, R12 ;  /* 0x0000001211077224 */ /* 0x000fe200078e020c */
[----:B------:R-:W-:Y:S01]  /*3200*/  SHF.R.S32.HI R18, RZ, 0x1f, R2 ;  /* 0x0000001fff127819 */ /* 0x000fe20000011402 */
[----:B------:R-:W-:Y:S01]  /*3210*/  IMAD R17, R15, R2, RZ ;  /* 0x000000020f117224 */ /* 0x000fe200078e02ff */
[----:B------:R-:W-:Y:S01]  /*3220*/  LOP3.LUT R15, R41, R10, RZ, 0xfc, !PT ;  /* 0x0000000a290f7212 */ /* 0x000fe200078efcff */
[----:B------:R-:W-:Y:S01]  /*3230*/  IMAD R45, R25, c[0x0][0x214], RZ ;  /* 0x00008500192d7a24 */ /* 0x000fe200078e02ff */
[----:B------:R-:W-:Y:S01]  /*3240*/  IADD3 R7, R43, R7, RZ ;  /* 0x000000072b077210 */ /* 0x000fe20007ffe0ff */
[----:B------:R-:W-:Y:S01]  /*3250*/  IMAD R17, R18, R13, R17 ;  /* 0x0000000d12117224 */ /* 0x000fe200078e0211 */
[----:B------:R-:W-:Y:S01]  /*3260*/  ISETP.NE.U32.AND P0, PT, R15, RZ, PT ;  /* 0x000000ff0f00720c */ /* 0x000fe20003f05070 */
[----:B------:R-:W-:Y:S01]  /*3270*/  IMAD R12, R14, R45, RZ ;  /* 0x0000002d0e0c7224 */ /* 0x000fe200078e02ff */
[----:B------:R-:W-:Y:S01]  /*3280*/  SHF.R.S32.HI R19, RZ, 0x1f, R45 ;  /* 0x0000001fff137819 */ /* 0x000fe2000001142d */
        /* <DEDUP_REMOVED lines=11> */
[----:B------:R-:W-:Y:S05]  /*3340*/  CALL.REL.NOINC `($__internal_11_$__cuda_sm20_div_s64) ;  /* 0x000019a000007944 */ /* 0x000fea0003c00000 */
        /* <DEDUP_REMOVED lines=12> */
.L_x_558:
        /* <DEDUP_REMOVED lines=23> */
.L_x_559:
[----:B------:R-:W-:Y:S05]  /*3580*/  BSYNC B0 ;  /* 0x0000000000007941 */ /* 0x000fea0003800000 */
.L_x_557:
        /* <DEDUP_REMOVED lines=29> */
.L_x_561:
[----:B------:R-:W0:Y:S01]  /*3760*/  I2F.U32.RP R17, R9 ;  /* 0x0000000900117306 */ /* 0x000e220000209000 */
[----:B------:R-:W-:Y:S01]  /*3770*/  IMAD.MOV.U32 R18, RZ, RZ, RZ ;  /* 0x000000ffff127224 */ /* 0x000fe200078e00ff */
[----:B------:R-:W-:-:S06]  /*3780*/  ISETP.NE.U32.AND P0, PT, R9, RZ, PT ;  /* 0x000000ff0900720c */ /* 0x000fcc0003f05070 */
        /* <DEDUP_REMOVED lines=20> */
.L_x_562:
[----:B------:R-:W-:Y:S05]  /*38d0*/  BSYNC B0 ;  /* 0x0000000000007941 */ /* 0x000fea0003800000 */
.L_x_560:
        /* <DEDUP_REMOVED lines=20> */
.L_x_538:
[----:B------:R-:W-:-:S04]  /*3a20*/  LEA R2, P0, R32, c[0x0][0x200], 0x2 ;  /* 0x0000800020027a11 */ /* 0x000fc800078010ff */
[----:B------:R-:W-:-:S05]  /*3a30*/  LEA.HI.X R3, R32, c[0x0][0x204], R33, 0x2, P0 ;  /* 0x0000810020037a11 */ /* 0x000fca00000f1421 */
[----:B------:R0:W-:Y:S04]  /*3a40*/  STG.E [R2.64], R27 ;  /* 0x0000001b02007986 */ /* 0x0001e8000c10190e */
.L_x_537:
[----:B------:R-:W-:Y:S05]  /*3a50*/  BSYNC B1 ;  /* 0x0000000000017941 */ /* 0x000fea0003800000 */
.L_x_536:
[----:B------:R-:W1:Y:S01]  /*3a60*/  S2R R0, SR_TID.X ;  /* 0x0000000000007919 */ /* 0x000e620000002100 */
[----:B------:R-:W-:Y:S01]  /*3a70*/  IMAD.MOV.U32 R28, RZ, RZ, c[0x0][0x314] ;  /* 0x0000c500ff1c7624 */ /* 0x000fe200078e00ff */
[----:B------:R-:W-:Y:S01]  /*3a80*/  CS2R R4, SRZ ;  /* 0x0000000000047805 */ /* 0x000fe2000001ff00 */
[----:B------:R-:W-:Y:S01]  /*3a90*/  CS2R R6, SRZ ;  /* 0x0000000000067805 */ /* 0x000fe2000001ff00 */
[----:B------:R-:W-:Y:S01]  /*3aa0*/  CS2R R10, SRZ ;  /* 0x00000000000a7805 */ /* 0x000fe2000001ff00 */
[----:B------:R-:W-:Y:S01]  /*3ab0*/  IMAD.MOV.U32 R12, RZ, RZ, RZ ;  /* 0x000000ffff0c7224 */ /* 0x000fe200078e00ff */
[----:B-1----:R-:W-:-:S04]  /*3ac0*/  SHF.R.S32.HI R15, RZ, 0x1f, R0 ;  /* 0x0000001fff0f7819 */ /* 0x002fc80000011400 */
[----:B------:R-:W-:-:S04]  /*3ad0*/  LEA.HI R15, R15, R0, RZ, 0x3 ;  /* 0x000000000f0f7211 */ /* 0x000fc800078f18ff */
[----:B0-----:R-:W-:Y:S02]  /*3ae0*/  LOP3.LUT R3, R15, 0xfffffff8, RZ, 0xc0, !PT ;  /* 0xfffffff80f037812 */ /* 0x001fe400078ec0ff */
[----:B------:R-:W-:-:S03]  /*3af0*/  SHF.R.S32.HI R15, RZ, 0x3, R15 ;  /* 0x00000003ff0f7819 */ /* 0x000fc6000001140f */
[----:B------:R-:W-:Y:S02]  /*3b00*/  IMAD.IADD R14, R0, 0x1, -R3 ;  /* 0x00000001000e7824 */ /* 0x000fe400078e0a03 */
[----:B------:R-:W-:-:S03]  /*3b10*/  CS2R R2, SRZ ;  /* 0x0000000000027805 */ /* 0x000fc6000001ff00 */
[----:B------:R-:W-:-:S04]  /*3b20*/  ISETP.GE.AND P0, PT, R14, c[0x0][0x314], PT ;  /* 0x0000c5000e007a0c */ /* 0x000fc80003f06270 */
[----:B------:R-:W-:Y:S01]  /*3b30*/  ISETP.LT.AND P0, PT, R0, 0x80, !P0 ;  /* 0x000000800000780c */ /* 0x000fe20004701270 */
[----:B------:R-:W-:-:S12]  /*3b40*/  HFMA2.MMA R0, -RZ, RZ, 0, 0 ;  /* 0x00000000ff007435 */ /* 0x000fd800000001ff */
[----:B------:R-:W-:Y:S01]  /*3b50*/  @P0 FADD.FTZ R8, -R27, R30 ;  /* 0x0000001e1b080221 */ /* 0x000fe20000010100 */
[C---:B------:R-:W-:Y:S01]  /*3b60*/  SHF.L.U32 R30, R14.reuse, 0x2, RZ ;  /* 0x000000020e1e7819 */ /* 0x040fe200000006ff */
[----:B------:R-:W-:Y:S02]  /*3b70*/  @P0 IMAD R9, R14, 0x11, R15 ;  /* 0x000000110e090824 */ /* 0x000fe400078e020f */
[----:B------:R-:W-:-:S06]  /*3b80*/  @P0 FMUL.FTZ R8, R8, 1.4426950216293334961 ;  /* 0x3fb8aa3b08080820 */ /* 0x000fcc0000410000 */
[----:B------:R-:W0:Y:S02]  /*3b90*/  @P0 MUFU.EX2 R8, R8 ;  /* 0x0000000800080308 */ /* 0x000e240000000800 */
[----:B0-----:R0:W-:Y:S04]  /*3ba0*/  @P0 STS [R9.X4], R8 ;  /* 0x0000000809000388 */ /* 0x0011e80000004800 */
[----:B------:R-:W-:Y:S01]  /*3bb0*/  BAR.SYNC.DEFER_BLOCKING 0x0 ;  /* 0x0000000000007b1d */ /* 0x000fe20000010000 */
[----:B------:R-:W-:Y:S01]  /*3bc0*/  ISETP.GE.AND P0, PT, R28, 0x1, PT ;  /* 0x000000011c00780c */ /* 0x000fe20003f06270 */
[----:B0-----:R-:W-:-:S12]  /*3bd0*/  CS2R R8, SRZ ;  /* 0x0000000000087805 */ /* 0x001fd8000001ff00 */
[----:B------:R-:W-:Y:S05]  /*3be0*/  @!P0 BRA `(.L_x_563) ;  /* 0x00000b1000008947 */ /* 0x000fea0003800000 */
[----:B------:R-:W-:Y:S01]  /*3bf0*/  ULDC UR4, c[0x0][0x22c] ;  /* 0x00008b0000047ab9 */ /* 0x000fe20000000800 */
[C---:B------:R-:W-:Y:S01]  /*3c00*/  IMAD R35, R15.reuse, 0x60, R30 ;  /* 0x000000600f237824 */ /* 0x040fe200078e021e */
[----:B------:R-:W-:Y:S01]  /*3c10*/  UIMAD UR6, UR11, UR4, URZ ;  /* 0x000000040b0672a4 */ /* 0x000fe2000f8e023f */
[----:B------:R-:W-:Y:S01]  /*3c20*/  ISETP.GT.AND P1, PT, R28, 0x3, PT ;  /* 0x000000031c00780c */ /* 0x000fe20003f24270 */
[----:B------:R-:W-:Y:S01]  /*3c30*/  UIMAD UR8, UR12, UR4, URZ ;  /* 0x000000040c0872a4 */ /* 0x000fe2000f8e023f */
[----:B------:R-:W-:Y:S01]  /*3c40*/  IMAD.SHL.U32 R14, R15, 0x4, RZ ;  /* 0x000000040f0e7824 */ /* 0x000fe200078e00ff */
[----:B------:R-:W-:Y:S01]  /*3c50*/  USHF.R.S32.HI UR5, URZ, 0x1f, UR6 ;  /* 0x0000001f3f057899 */ /* 0x000fe20008011406 */
[----:B------:R-:W-:Y:S01]  /*3c60*/  CS2R R16, SRZ ;  /* 0x0000000000107805 */ /* 0x000fe2000001ff00 */
[C---:B------:R-:W-:Y:S01]  /*3c70*/  IADD3 R0, P0, R35.reuse, UR6, RZ ;  /* 0x0000000623007c10 */ /* 0x040fe2000ff1e0ff */
[----:B------:R-:W-:Y:S01]  /*3c80*/  UIADD3 UR6, UR12, -UR11, URZ ;  /* 0x8000000b0c067290 */ /* 0x000fe2000fffe03f */
[----:B------:R-:W-:Y:S01]  /*3c90*/  CS2R R18, SRZ ;  /* 0x0000000000127805 */ /* 0x000fe2000001ff00 */
[----:B------:R-:W-:Y:S01]  /*3ca0*/  UPLOP3.LUT UP1, UPT, UPT, UPT, UPT, 0x80, 0x0 ;  /* 0x000000000000789c */ /* 0x000fe20003f2f070 */
[----:B------:R-:W-:Y:S01]  /*3cb0*/  LEA.HI.X.SX32 R35, R35, UR5, 0x1, P0 ;  /* 0x0000000523237c11 */ /* 0x000fe200080f0eff */
[----:B------:R-:W-:Y:S01]  /*3cc0*/  UIMAD.WIDE UR8, UR8, 0x4, URZ ;  /* 0x00000004080878a5 */ /* 0x000fe2000f8e023f */
[C---:B------:R-:W-:Y:S01]  /*3cd0*/  LEA R34, P0, R0.reuse, c[0x0][0x1d8], 0x2 ;  /* 0x0000760000227a11 */ /* 0x040fe200078010ff */
[----:B------:R-:W-:Y:S01]  /*3ce0*/  UMOV UR5, URZ ;  /* 0x0000003f00057c82 */ /* 0x000fe20008000000 */
[----:B------:R-:W-:Y:S01]  /*3cf0*/  CS2R R20, SRZ ;  /* 0x0000000000147805 */ /* 0x000fe2000001ff00 */
[----:B------:R-:W-:Y:S01]  /*3d00*/  CS2R R22, SRZ ;  /* 0x0000000000167805 */ /* 0x000fe2000001ff00 */
[----:B------:R-:W-:Y:S01]  /*3d10*/  LEA.HI.X R35, R0, c[0x0][0x1dc], R35, 0x2, P0 ;  /* 0x0000770000237a11 */ /* 0x000fe200000f1423 */
[----:B------:R-:W-:Y:S01]  /*3d20*/  IMAD.MOV.U32 R0, RZ, RZ, RZ ;  /* 0x000000ffff007224 */ /* 0x000fe200078e00ff */
[----:B------:R-:W-:Y:S01]  /*3d30*/  IADD3 R34, P0, R34, 0x100, RZ ;  /* 0x0000010022227810 */ /* 0x000fe20007f1e0ff */
[----:B------:R-:W-:Y:S01]  /*3d40*/  CS2R R24, SRZ ;  /* 0x0000000000187805 */ /* 0x000fe2000001ff00 */
[----:B------:R-:W-:-:S03]  /*3d50*/  CS2R R26, SRZ ;  /* 0x00000000001a7805 */ /* 0x000fc6000001ff00 */
[----:B------:R-:W-:Y:S01]  /*3d60*/  IMAD.X R35, RZ, RZ, R35, P0 ;  /* 0x000000ffff237224 */ /* 0x000fe200000e0623 */
[----:B------:R-:W-:Y:S05]  /*3d70*/  @!P1 BRA `(.L_x_564) ;  /* 0x0000051000009947 */ /* 0x000fea0003800000 */
[C---:B------:R-:W-:Y:S01]  /*3d80*/  ISETP.GE.AND P3, PT, R15.reuse, UR6, PT ;  /* 0x000000060f007c0c */ /* 0x040fe2000bf66270 */
[----:B------:R-:W-:Y:S01]  /*3d90*/  UPLOP3.LUT UP1, UPT, UPT, UPT, UPT, 0x40, 0x0 ;  /* 0x000000000000789c */ /* 0x000fe20003f2e870 */
[----:B------:R-:W-:Y:S02]  /*3da0*/  ISETP.GE.AND P0, PT, R15, UR6, PT ;  /* 0x000000060f007c0c */ /* 0x000fe4000bf06270 */
[----:B------:R-:W-:-:S09]  /*3db0*/  IADD3 R28, R28, -0x3, RZ ;  /* 0xfffffffd1c1c7810 */ /* 0x000fd20007ffe0ff */
.L_x_565:
[----:B------:R0:W2:Y:S01]  /*3dc0*/  @!P3 LDG.E.128 R16, [R34.64+-0x100] ;  /* 0xffff000e2210b981 */ /* 0x0000a2000c1e1d00 */
[----:B------:R-:W-:Y:S01]  /*3dd0*/  IADD3 R32, P1, R34, UR8, RZ ;  /* 0x0000000822207c10 */ /* 0x000fe2000ff3e0ff */
[----:B------:R-:W-:Y:S02]  /*3de0*/  UIADD3 UR5, UR5, 0x4, URZ ;  /* 0x0000000405057890 */ /* 0x000fe4000fffe03f */
[----:B------:R0:W3:Y:S01]  /*3df0*/  @!P3 LDG.E.128 R20, [R34.64+-0x80] ;  /* 0xffff800e2214b981 */ /* 0x0000e2000c1e1d00 */
[----:B------:R-:W-:Y:S03]  /*3e00*/  IADD3.X R33, R35, UR9, RZ, P1, !PT ;  /* 0x0000000923217c10 */ /* 0x000fe60008ffe4ff */
[----:B------:R0:W4:Y:S01]  /*3e10*/  @!P3 LDG.E.128 R24, [R34.64] ;  /* 0x0000000e2218b981 */ /* 0x000122000c1e1d00 */
[----:B------:R-:W-:Y:S02]  /*3e20*/  PLOP3.LUT P3, PT, P0, PT, PT, 0x80, 0x0 ;  /* 0x000000000000781c */ /* 0x000fe4000076f070 */
[----:B------:R-:W-:Y:S01]  /*3e30*/  ISETP.LE.AND P2, PT, R28, UR5, PT ;  /* 0x000000051c007c0c */ /* 0x000fe2000bf43270 */
[----:B------:R-:W2:Y:S01]  /*3e40*/  LDS R13, [R14] ;  /* 0x000000000e0d7984 */ /* 0x000ea20000000800 */
[----:B0-----:R-:W-:Y:S04]  /*3e50*/  IADD3 R34, P1, R32, UR8, RZ ;  /* 0x0000000820227c10 */ /* 0x001fe8000ff3e0ff */
[----:B------:R-:W-:Y:S01]  /*3e60*/  IADD3.X R35, R33, UR9, RZ, P1, !PT ;  /* 0x0000000921237c10 */ /* 0x000fe20008ffe4ff */
        /* <DEDUP_REMOVED lines=66> */
.L_x_564:
[----:B------:R-:W-:Y:S02]  /*4290*/  ULDC UR4, c[0x0][0x314] ;  /* 0x0000c50000047ab9 */ /* 0x000fe40000000800 */
[----:B------:R-:W-:-:S04]  /*42a0*/  UIADD3 UR4, -UR5, UR4, URZ ;  /* 0x0000000405047290 */ /* 0x000fc8000fffe13f */
[----:B------:R-:W-:-:S06]  /*42b0*/  UISETP.GT.AND UP0, UPT, UR4, 0x1, UPT ;  /* 0x000000010400788c */ /* 0x000fcc000bf04270 */
[----:B------:R-:W-:-:S13]  /*42c0*/  PLOP3.LUT P0, PT, PT, PT, UP0, 0x80, 0x0 ;  /* 0x000000000000781c */ /* 0x000fda0003f0f008 */
[----:B------:R-:W-:Y:S05]  /*42d0*/  @!P0 BRA `(.L_x_566) ;  /* 0x000002a000008947 */ /* 0x000fea0003800000 */
[----:B------:R-:W-:Y:S01]  /*42e0*/  ISETP.GE.AND P0, PT, R15, UR6, PT ;  /* 0x000000060f007c0c */ /* 0x000fe2000bf06270 */
[----:B------:R-:W0:Y:S01]  /*42f0*/  LDS R13, [R14] ;  /* 0x000000000e0d7984 */ /* 0x000e220000000800 */
[----:B------:R-:W-:-:S03]  /*4300*/  IADD3 R28, P1, R34, UR8, RZ ;  /* 0x00000008221c7c10 */ /* 0x000fc6000ff3e0ff */
[----:B------:R1:W2:Y:S08]  /*4310*/  LDS R43, [R14+0x44] ;  /* 0x000044000e2b7984 */ /* 0x0002b00000000800 */
[----:B------:R-:W0:Y:S04]  /*4320*/  @!P0 LDG.E.128 R20, [R34.64+-0x80] ;  /* 0xffff800e22148981 */ /* 0x000e28000c1e1d00 */
[----:B------:R3:W4:Y:S04]  /*4330*/  @!P0 LDG.E.128 R16, [R34.64+-0x100] ;  /* 0xffff000e22108981 */ /* 0x000728000c1e1d00 */
[----:B------:R3:W5:Y:S01]  /*4340*/  @!P0 LDG.E.128 R24, [R34.64] ;  /* 0x0000000e22188981 */ /* 0x000762000c1e1d00 */
[----:B------:R-:W-:Y:S01]  /*4350*/  IADD3.X R29, R35, UR9, RZ, P1, !PT ;  /* 0x00000009231d7c10 */ /* 0x000fe20008ffe4ff */
[----:B0-----:R-:W-:-:S02]  /*4360*/  FFMA.FTZ R37, R20, R13, R8 ;  /* 0x0000000d14257223 */ /* 0x001fc40000010008 */
[-C--:B------:R-:W-:Y:S02]  /*4370*/  FFMA.FTZ R38, R21, R13.reuse, R7 ;  /* 0x0000000d15267223 */ /* 0x080fe40000010007 */
[-C--:B---3--:R-:W-:Y:S02]  /*4380*/  FFMA.FTZ R35, R22, R13.reuse, R6 ;  /* 0x0000000d16237223 */ /* 0x088fe40000010006 */
[-C--:B------:R-:W-:Y:S02]  /*4390*/  FFMA.FTZ R36, R23, R13.reuse, R5 ;  /* 0x0000000d17247223 */ /* 0x080fe40000010005 */
[-C--:B----4-:R-:W-:Y:S01]  /*43a0*/  FFMA.FTZ R41, R16, R13.reuse, R12 ;  /* 0x0000000d10297223 */ /* 0x090fe2000001000c */
[----:B------:R-:W2:Y:S01]  /*43b0*/  @!P0 LDG.E.128 R20, [R28.64+-0x80] ;  /* 0xffff800e1c148981 */ /* 0x000ea2000c1e1d00 */
[-C--:B------:R-:W-:Y:S02]  /*43c0*/  FFMA.FTZ R42, R17, R13.reuse, R11 ;  /* 0x0000000d112a7223 */ /* 0x080fe4000001000b */
[----:B------:R-:W-:-:S02]  /*43d0*/  FFMA.FTZ R39, R18, R13, R10 ;  /* 0x0000000d12277223 */ /* 0x000fc4000001000a */
[-C--:B------:R-:W-:Y:S02]  /*43e0*/  FFMA.FTZ R40, R19, R13.reuse, R9 ;  /* 0x0000000d13287223 */ /* 0x080fe40000010009 */
[-C--:B-----5:R-:W-:Y:S01]  /*43f0*/  FFMA.FTZ R33, R24, R13.reuse, R4 ;  /* 0x0000000d18217223 */ /* 0x0a0fe20000010004 */
[----:B------:R-:W3:Y:S01]  /*4400*/  @!P0 LDG.E.128 R16, [R28.64+-0x100] ;  /* 0xffff000e1c108981 */ /* 0x000ee2000c1e1d00 */
[-C--:B------:R-:W-:Y:S02]  /*4410*/  FFMA.FTZ R32, R25, R13.reuse, R3 ;  /* 0x0000000d19207223 */ /* 0x080fe40000010003 */
[-C--:B------:R-:W-:Y:S02]  /*4420*/  FFMA.FTZ R31, R26, R13.reuse, R2 ;  /* 0x0000000d1a1f7223 */ /* 0x080fe40000010002 */
[----:B------:R-:W-:Y:S02]  /*4430*/  FFMA.FTZ R0, R27, R13, R0 ;  /* 0x0000000d1b007223 */ /* 0x000fe40000010000 */
[----:B------:R-:W4:Y:S01]  /*4440*/  @!P0 LDG.E.128 R24, [R28.64] ;  /* 0x0000000e1c188981 */ /* 0x000f22000c1e1d00 */
[----:B------:R-:W-:-:S02]  /*4450*/  IADD3 R13, R14, 0x44, RZ ;  /* 0x000000440e0d7810 */ /* 0x000fc40007ffe0ff */
[----:B------:R-:W-:Y:S01]  /*4460*/  IADD3 R34, P0, R28, UR8, RZ ;  /* 0x000000081c227c10 */ /* 0x000fe2000ff1e0ff */
[----:B------:R-:W-:Y:S01]  /*4470*/  UIADD3 UR5, UR5, 0x1, URZ ;  /* 0x0000000105057890 */ /* 0x000fe2000fffe03f */
[----:B-1----:R-:W-:Y:S01]  /*4480*/  IADD3 R14, R13, 0x44, RZ ;  /* 0x000000440d0e7810 */ /* 0x002fe20007ffe0ff */
[----:B------:R-:W-:Y:S02]  /*4490*/  UPLOP3.LUT UP1, UPT, UPT, UPT, UPT, 0x40, 0x0 ;  /* 0x000000000000789c */ /* 0x000fe40003f2e870 */
[----:B------:R-:W-:Y:S01]  /*44a0*/  UIADD3 UR5, UR5, 0x1, URZ ;  /* 0x0000000105057890 */ /* 0x000fe2000fffe03f */
[-C--:B--2---:R-:W-:Y:S01]  /*44b0*/  FFMA.FTZ R6, R22, R43.reuse, R35 ;  /* 0x0000002b16067223 */ /* 0x084fe20000010023 */
[----:B------:R-:W-:Y:S01]  /*44c0*/  IADD3.X R35, R29, UR9, RZ, P0, !PT ;  /* 0x000000091d237c10 */ /* 0x000fe200087fe4ff */
[-C--:B------:R-:W-:Y:S02]  /*44d0*/  FFMA.FTZ R8, R20, R43.reuse, R37 ;  /* 0x0000002b14087223 */ /* 0x080fe40000010025 */
[----:B------:R-:W-:-:S02]  /*44e0*/  FFMA.FTZ R7, R21, R43, R38 ;  /* 0x0000002b15077223 */ /* 0x000fc40000010026 */
[-C--:B------:R-:W-:Y:S02]  /*44f0*/  FFMA.FTZ R5, R23, R43.reuse, R36 ;  /* 0x0000002b17057223 */ /* 0x080fe40000010024 */
[-C--:B---3--:R-:W-:Y:S02]  /*4500*/  FFMA.FTZ R12, R16, R43.reuse, R41 ;  /* 0x0000002b100c7223 */ /* 0x088fe40000010029 */
[-C--:B------:R-:W-:Y:S02]  /*4510*/  FFMA.FTZ R11, R17, R43.reuse, R42 ;  /* 0x0000002b110b7223 */ /* 0x080fe4000001002a */
[-C--:B------:R-:W-:Y:S02]  /*4520*/  FFMA.FTZ R10, R18, R43.reuse, R39 ;  /* 0x0000002b120a7223 */ /* 0x080fe40000010027 */
[-C--:B------:R-:W-:Y:S02]  /*4530*/  FFMA.FTZ R9, R19, R43.reuse, R40 ;  /* 0x0000002b13097223 */ /* 0x080fe40000010028 */
[----:B----4-:R-:W-:-:S02]  /*4540*/  FFMA.FTZ R4, R24, R43, R33 ;  /* 0x0000002b18047223 */ /* 0x010fc40000010021 */
[-C--:B------:R-:W-:Y:S02]  /*4550*/  FFMA.FTZ R3, R25, R43.reuse, R32 ;  /* 0x0000002b19037223 */ /* 0x080fe40000010020 */
[-C--:B------:R-:W-:Y:S02]  /*4560*/  FFMA.FTZ R2, R26, R43.reuse, R31 ;  /* 0x0000002b1a027223 */ /* 0x080fe4000001001f */
[----:B------:R-:W-:Y:S02]  /*4570*/  FFMA.FTZ R0, R27, R43, R0 ;  /* 0x0000002b1b007223 */ /* 0x000fe40000010000 */
.L_x_566:
[----:B------:R-:W-:Y:S02]  /*4580*/  ULDC UR4, c[0x0][0x314] ;  /* 0x0000c50000047ab9 */ /* 0x000fe40000000800 */
[----:B------:R-:W-:-:S06]  /*4590*/  UISETP.LT.OR UP1, UPT, UR5, UR4, UP1 ;  /* 0x000000040500728c */ /* 0x000fcc0008f21670 */
[----:B------:R-:W-:-:S13]  /*45a0*/  PLOP3.LUT P0, PT, PT, PT, UP1, 0x80, 0x0 ;  /* 0x000000000000781c */ /* 0x000fda0003f0f018 */
[----:B------:R-:W-:Y:S05]  /*45b0*/  @!P0 BRA `(.L_x_563) ;  /* 0x0000014000008947 */ /* 0x000fea0003800000 */
[----:B------:R-:W-:Y:S01]  /*45c0*/  ISETP.GE.AND P0, PT, R15, UR6, PT ;  /* 0x000000060f007c0c */ /* 0x000fe2000bf06270 */
[----:B------:R-:W-:-:S12]  /*45d0*/  BSSY B0, `(.L_x_567) ;  /* 0x0000005000007945 */ /* 0x000fd80003800000 */
[----:B------:R-:W-:Y:S05]  /*45e0*/  @P0 BRA `(.L_x_568) ;  /* 0x0000003000000947 */ /* 0x000fea0003800000 */
[----:B------:R0:W5:Y:S04]  /*45f0*/  LDG.E.128 R16, [R34.64+-0x100] ;  /* 0xffff000e22107981 */ /* 0x000168000c1e1d00 */
[----:B------:R0:W5:Y:S04]  /*4600*/  LDG.E.128 R20, [R34.64+-0x80] ;  /* 0xffff800e22147981 */ /* 0x000168000c1e1d00 */
[----:B------:R0:W5:Y:S02]  /*4610*/  LDG.E.128 R24, [R34.64] ;  /* 0x0000000e22187981 */ /* 0x000164000c1e1d00 */
.L_x_568:
[----:B------:R-:W-:Y:S05]  /*4620*/  BSYNC B0 ;  /* 0x0000000000007941 */ /* 0x000fea0003800000 */
.L_x_567:
        /* <DEDUP_REMOVED lines=13> */
.L_x_563:
[----:B------:R-:W-:Y:S02]  /*4700*/  IADD3 R15, R15, UR11, RZ ;  /* 0x0000000b0f0f7c10 */ /* 0x000fe4000fffe0ff */
[----:B------:R-:W-:-:S02]  /*4710*/  F2FP.BF16.PACK_AB R13, R9, R10 ;  /* 0x0000000a090d723e */ /* 0x000fc400000010ff */
[----:B------:R-:W-:Y:S02]  /*4720*/  ISETP.GE.AND P0, PT, R15, UR12, PT ;  /* 0x0000000c0f007c0c */ /* 0x000fe4000bf06270 */
        /* <DEDUP_REMOVED lines=92> */
        .weak           $__internal_11_$__cuda_sm20_div_s64
        .type           $__internal_11_$__cuda_sm20_div_s64,@function
        .size           $__internal_11_$__cuda_sm20_div_s64,(.L_x_6271 - $__internal_11_$__cuda_sm20_div_s64)
$__internal_11_$__cuda_sm20_div_s64:
        /* <DEDUP_REMOVED lines=32> */
[----:B------:R-:W-:-:S03]  /*4ef0*/  SEL R19, R19, R26, !P2 ;  /* 0x0000001a13137207 */ /* 0x000fc60005000000 */
[C---:B------:R-:W-:Y:S02]  /*4f00*/  IMAD R21, R29.reuse, R20, RZ ;  /* 0x000000141d157224 */ /* 0x040fe400078e02ff */
[----:B------:R-:W-:-:S04]  /*4f10*/  IMAD.HI.U32 R18, P4, R29, R18, R48 ;  /* 0x000000121d127227 */ /* 0x000fc80007880030 */
[----:B------:R-:W-:Y:S01]  /*4f20*/  IMAD.HI.U32 R20, R29, R20, RZ ;  /* 0x000000141d147227 */ /* 0x000fe200078e00ff */
[----:B------:R-:W-:-:S03]  /*4f30*/  IADD3 R21, P3, R21, R18, RZ ;  /* 0x0000001215157210 */ /* 0x000fc60007f7e0ff */
[----:B------:R-:W-:Y:S02]  /*4f40*/  IMAD.X R18, RZ, RZ, ~R17, P0 ;  /* 0x000000ffff127224 */ /* 0x000fe400000e0e11 */
[----:B------:R-:W-:-:S03]  /*4f50*/  IMAD.HI.U32 R48, R21, R19, RZ ;  /* 0x0000001315307227 */ /* 0x000fc600078e00ff */
[----:B------:R-:W-:Y:S01]  /*4f60*/  SEL R18, R18, R17, !P2 ;  /* 0x0000001112127207 */ /* 0x000fe20005000000 */
[----:B------:R-:W-:Y:S02]  /*4f70*/  IMAD.X R29, R20, 0x1, R29, P5 ;  /* 0x00000001141d7824 */ /* 0x000fe400028e061d */
[----:B------:R-:W-:-:S03]  /*4f80*/  IMAD.MOV.U32 R49, RZ, RZ, RZ ;  /* 0x000000ffff317224 */ /* 0x000fc600078e00ff */
[----:B------:R-:W-:Y:S01]  /*4f90*/  IADD3.X R29, RZ, RZ, R29, P3, P4 ;  /* 0x000000ffff1d7210 */ /* 0x000fe20001fe841d */
        /* <DEDUP_REMOVED lines=20> */
[----:B------:R-:W-:Y:S02]  /*50e0*/  ISETP.GE.U32.AND P0, PT, R20, R38, PT ;  /* 0x000000261400720c */ /* 0x000fe40003f06070 */
[----:B------:R-:W-:Y:S02]  /*50f0*/  SEL R19, R19, R18, P3 ;  /* 0x0000001213137207 */ /* 0x000fe40001800000 */
[----:B------:R-:W-:Y:S02]  /*5100*/  SEL R21, R21, R26, P3 ;  /* 0x0000001a15157207 */ /* 0x000fe40001800000 */
[----:B------:R-:W-:-:S02]  /*5110*/  IADD3 R29, P2, R28, 0x1, RZ ;  /* 0x000000011c1d7810 */ /* 0x000fc40007f5e0ff */
[----:B------:R-:W-:Y:S02]  /*5120*/  ISETP.GE.U32.AND.EX P0, PT, R19, R39, PT, P0 ;  /* 0x000000271300720c */ /* 0x000fe40003f06100 */
[-C--:B------:R-:W-:Y:S02]  /*5130*/  IADD3.X R18, RZ, R21.reuse, RZ, P2, !PT ;  /* 0x00000015ff127210 */ /* 0x080fe400017fe4ff */
[----:B------:R-:W-:Y:S02]  /*5140*/  SEL R29, R29, R28, P0 ;  /* 0x0000001c1d1d7207 */ /* 0x000fe40000000000 */
[----:B------:R-:W-:Y:S02]  /*5150*/  SEL R21, R18, R21, P0 ;  /* 0x0000001512157207 */ /* 0x000fe40000000000 */
[----:B------:R-:W-:Y:S02]  /*5160*/  IADD3 R18, P2, RZ, -R29, RZ ;  /* 0x8000001dff127210 */ /* 0x000fe40007f5e0ff */
[----:B------:R-:W-:-:S02]  /*5170*/  LOP3.LUT R19, R23, R17, RZ, 0x3c, !PT ;  /* 0x0000001117137212 */ /* 0x000fc400078e3cff */
[----:B------:R-:W-:Y:S01]  /*5180*/  ISETP.NE.U32.AND P0, PT, R24, RZ, PT ;  /* 0x000000ff1800720c */ /* 0x000fe20003f05070 */
[----:B------:R-:W-:Y:S01]  /*5190*/  IMAD.X R20, RZ, RZ, ~R21, P2 ;  /* 0x000000ffff147224 */ /* 0x000fe200010e0e15 */
[----:B------:R-:W-:Y:S02]  /*51a0*/  ISETP.GE.AND P3, PT, R19, RZ, PT ;  /* 0x000000ff1300720c */ /* 0x000fe40003f66270 */
[----:B------:R-:W-:Y:S02]  /*51b0*/  ISETP.NE.AND.EX P0, PT, R23, RZ, PT, P0 ;  /* 0x000000ff1700720c */ /* 0x000fe40003f05300 */
[----:B------:R-:W-:Y:S01]  /*51c0*/  SEL R20, R20, R21, !P3 ;  /* 0x0000001514147207 */ /* 0x000fe20005800000 */
[----:B------:R-:W-:Y:S01]  /*51d0*/  IMAD.MOV.U32 R21, RZ, RZ, 0x0 ;  /* 0x00000000ff157424 */ /* 0x000fe200078e00ff */
[----:B------:R-:W-:Y:S02]  /*51e0*/  SEL R18, R18, R29, !P3 ;  /* 0x0000001d12127207 */ /* 0x000fe40005800000 */
[----:B------:R-:W-:Y:S01]  /*51f0*/  SEL R19, R20, 0xffffffff, P0 ;  /* 0xffffffff14137807 */ /* 0x000fe20000000000 */
[----:B------:R-:W-:Y:S01]  /*5200*/  IMAD.MOV.U32 R20, RZ, RZ, R22 ;  /* 0x000000ffff147224 */ /* 0x000fe200078e0016 */
[----:B------:R-:W-:-:S03]  /*5210*/  SEL R18, R18, 0xffffffff, P0 ;  /* 0xffffffff12127807 */ /* 0x000fc60000000000 */
[----:B------:R-:W-:Y:S05]  /*5220*/  RET.REL.NODEC R20 `(_ZN5flash32flash_fwd_splitkv_combine_kernelI23Flash_fwd_kernel_traitsILi96ELi64ELi128ELi4ELb0ELb0EN7cutlass10bfloat16_tE19Flash_kernel_traitsILi96ELi64ELi128ELi4ES3_EELi16ELi3ELb1EEEvNS_16Flash_fwd_paramsE) ;  /* 0xffffadd014007950 */ /* 0x000fea0003c3ffff */
.L_x_569:
        /* <DEDUP_REMOVED lines=13> */
.L_x_6271:


//--------------------- .text._ZN5flash32flash_fwd_splitkv_combine_kernelI23Flash_fwd_kernel_traitsILi96ELi64ELi128ELi4ELb0ELb0EN7cutlass10bfloat16_tE19Flash_kernel_traitsILi96ELi64ELi128ELi4ES3_EELi16ELi2ELb1EEEvNS_16Flash_fwd_paramsE --------------------------
	.section	.text._ZN5flash32flash_fwd_splitkv_combine_kernelI23Flash_fwd_kernel_traitsILi96ELi64ELi128ELi4ELb0ELb0EN7cutlass10bfloat16_tE19Flash_kernel_traitsILi96ELi64ELi128ELi4ES3_EELi16ELi2ELb1EEEvNS_16Flash_fwd_paramsE,"ax",@progbits
	.sectioninfo	@"SHI_REGISTERS=54"
	.align	128
        .global         _ZN5flash32flash_fwd_splitkv_combine_kernelI23Flash_fwd_kernel_traitsILi96ELi64ELi128ELi4ELb0ELb0EN7cutlass10bfloat16_tE19Flash_kernel_traitsILi96ELi64ELi128ELi4ES3_EELi16ELi2ELb1EEEvNS_16Flash_fwd_paramsE
        .type           _ZN5flash32flash_fwd_splitkv_combine_kernelI23Flash_fwd_kernel_traitsILi96ELi64ELi128ELi4ELb0ELb0EN7cutlass10bfloat16_tE19Flash_kernel_traitsILi96ELi64ELi128ELi4ES3_EELi16ELi2ELb1EEEvNS_16Flash_fwd_paramsE,@function
        .size           _ZN5flash32flash_fwd_splitkv_combine_kernelI23Flash_fwd_kernel_traitsILi96ELi64ELi128ELi4ELb0ELb0EN7cutlass10bfloat16_tE19Flash_kernel_traitsILi96ELi64ELi128ELi4ES3_EELi16ELi2ELb1EEEvNS_16Flash_fwd_paramsE,(.L_x_6272 - _ZN5flash32flash_fwd_splitkv_combine_kernelI23Flash_fwd_kernel_traitsILi96ELi64ELi128ELi4ELb0ELb0EN7cutlass10bfloat16_tE19Flash_kernel_traitsILi96ELi64ELi128ELi4ES3_EELi16ELi2ELb1EEEvNS_16Flash_fwd_paramsE)
        .other          _ZN5flash32flash_fwd_splitkv_combine_kernelI23Flash_fwd_kernel_traitsILi96ELi64ELi128ELi4ELb0ELb0EN7cutlass10bfloat16_tE19Flash_kernel_traitsILi96ELi64ELi128ELi4ES3_EELi16ELi2ELb1EEEvNS_16Flash_fwd_paramsE,@"STO_CUDA_ENTRY STV_DEFAULT"
_ZN5flash32flash_fwd_splitkv_combine_kernelI23Flash_fwd_kernel_traitsILi96ELi64ELi128ELi4ELb0ELb0EN7cutlass10bfloat16_tE19Flash_kernel_traitsILi96ELi64ELi128ELi4ES3_EELi16ELi2ELb1EEEvNS_16Flash_fwd_paramsE:
.text._ZN5flash32flash_fwd_splitkv_combine_kernelI23Flash_fwd_kernel_traitsILi96ELi64ELi128ELi4ELb0ELb0EN7cutlass10bfloat16_tE19Flash_kernel_traitsILi96ELi64ELi128ELi4ES3_EELi16ELi2ELb1EEEvNS_16Flash_fwd_paramsE:
        /* <DEDUP_REMOVED lines=23> */
[----:B------:R-:W-:Y:S05]  /*0170*/  CALL.REL.NOINC `($__internal_12_$__cuda_sm20_div_s64) ;  /* 0x00004b5000007944 */ /* 0x000fea0003c00000 */
[----:B------:R-:W-:Y:S05]  /*0180*/  BRA `(.L_x_571) ;  /* 0x0000018000007947 */ /* 0x000fea0003800000 */
.L_x_570:
        /* <DEDUP_REMOVED lines=24> */
.L_x_571:
        /* <DEDUP_REMOVED lines=11> */
[----:B------:R-:W-:Y:S05]  /*03c0*/  CALL.REL.NOINC `($__internal_12_$__cuda_sm20_div_s64) ;  /* 0x0000490000007944 */ /* 0x000fea0003c00000 */
[----:B------:R-:W-:Y:S02]  /*03d0*/  MOV R6, R18 ;  /* 0x0000001200067202 */ /* 0x000fe40000000f00 */
[----:B------:R-:W-:Y:S01]  /*03e0*/  MOV R7, R19 ;  /* 0x0000001300077202 */ /* 0x000fe20000000f00 */
[----:B------:R-:W-:Y:S05]  /*03f0*/  BRA `(.L_x_574) ;  /* 0x0000013000007947 */ /* 0x000fea0003800000 */
.L_x_573:
        /* <DEDUP_REMOVED lines=19> */
.L_x_574:
[----:B------:R-:W-:Y:S05]  /*0530*/  BSYNC B0 ;  /* 0x0000000000007941 */ /* 0x000fea0003800000 */
.L_x_572:
[----:B------:R-:W-:Y:S01]  /*0540*/  IABS R5, c[0x0][0x214] ;  /* 0x0000850000057a13 */ /* 0x000fe20000000000 */
[----:B------:R-:W-:Y:S01]  /*0550*/  IMAD.MOV.U32 R0, RZ, RZ, c[0x0][0x214] ;  /* 0x00008500ff007624 */ /* 0x000fe200078e00ff */
[----:B------:R-:W-:Y:S02]  /*0560*/  BSSY B0, `(.L_x_575) ;  /* 0x000003b000007945 */ /* 0x000fe40003800000 */
[----:B------:R-:W0:Y:S02]  /*0570*/  I2F.RP R10, R5 ;  /* 0x00000005000a7306 */ /* 0x000e240000209400 */
[----:B------:R-:W-:-:S06]  /*0580*/  IADD3 R0, R5, -0x1, R0 ;  /* 0xffffffff05007810 */ /* 0x000fcc0007ffe000 */
        /* <DEDUP_REMOVED lines=35> */
[----:B------:R-:W-:Y:S05]  /*07c0*/  CALL.REL.NOINC `($__internal_12_$__cuda_sm20_div_s64) ;  /* 0x0000450000007944 */ /* 0x000fea0003c00000 */
[----:B------:R-:W-:Y:S05]  /*07d0*/  BRA `(.L_x_577) ;  /* 0x0000013000007947 */ /* 0x000fea0003800000 */
.L_x_576:
        /* <DEDUP_REMOVED lines=19> */
.L_x_577:
[----:B------:R-:W-:Y:S05]  /*0910*/  BSYNC B0 ;  /* 0x0000000000007941 */ /* 0x000fea0003800000 */
.L_x_575:
        /* <DEDUP_REMOVED lines=73> */
[----:B------:R-:W-:Y:S02]  /*0db0*/  MOV R34, R18 ;  /* 0x0000001200227202 */ /* 0x000fe40000000f00 */
[----:B------:R-:W-:Y:S01]  /*0dc0*/  MOV R35, R19 ;  /* 0x0000001300237202 */ /* 0x000fe20000000f00 */
[----:B------:R-:W-:Y:S05]  /*0dd0*/  BRA `(.L_x_580) ;  /* 0x0000013000007947 */ /* 0x000fea0003800000 */
.L_x_579:
        /* <DEDUP_REMOVED lines=19> */
.L_x_580:
[----:B------:R-:W-:Y:S05]  /*0f10*/  BSYNC B0 ;  /* 0x0000000000007941 */ /* 0x000fea0003800000 */
.L_x_578:
[-C--:B------:R-:W-:Y:S01]  /*0f20*/  IABS R16, R3.reuse ;  /* 0x0000000300107213 */ /* 0x080fe20000000000 */
[----:B------:R-:W-:Y:S01]  /*0f30*/  IMAD.MOV.U32 R5, RZ, RZ, 0x1 ;  /* 0x00000001ff057424 */ /* 0x000fe200078e00ff */
[----:B------:R-:W-:Y:S01]  /*0f40*/  IABS R8, R3 ;  /* 0x0000000300087213 */ /* 0x000fe20000000000 */
[----:B------:R-:W-:Y:S01]  /*0f50*/  BSSY B0, `(.L_x_581) ;  /* 0x000003b000007945 */ /* 0x000fe20003800000 */
[----:B------:R-:W0:Y:S02]  /*0f60*/  I2F.RP R11, R16 ;  /* 0x00000010000b7306 */ /* 0x000e240000209400 */
[----:B------:R-:W-:Y:S01]  /*0f70*/  IADD3 R5, R16, c[0x0][0x214], -R5 ;  /* 0x0000850010057a10 */ /* 0x000fe20007ffe805 */
        /* <DEDUP_REMOVED lines=37> */
.L_x_582:
        /* <DEDUP_REMOVED lines=19> */
.L_x_583:
[----:B------:R-:W-:Y:S05]  /*1300*/  BSYNC B0 ;  /* 0x0000000000007941 */ /* 0x000fea0003800000 */
.L_x_581:
        /* <DEDUP_REMOVED lines=132> */
.L_x_585:
[----:B------:R-:W-:Y:S05]  /*1b50*/  BSYNC B0 ;  /* 0x0000000000007941 */ /* 0x000fea0003800000 */
.L_x_584:
        /* <DEDUP_REMOVED lines=14> */
[----:B------:R-:W-:Y:S06]  /*1c40*/  BAR.SYNC.DEFER_BLOCKING 0x0 ;  /* 0x0000000000007b1d */ /* 0x000fec0000010000 */
[----:B------:R1:W2:Y:S02]  /*1c50*/  @!P0 LDS R30, [R18] ;  /* 0x00000000121e8984 */ /* 0x0002a40000000800 */
[----:B-1----:R-:W-:Y:S02]  /*1c60*/  SHF.R.S32.HI R18, RZ, 0x1f, R3 ;  /* 0x0000001fff127819 */ /* 0x002fe40000011403 */
[----:B--2---:R-:W1:Y:S02]  /*1c70*/  SHFL.BFLY PT, R25, R30, 0x2, 0x1f ;  /* 0x0c401f001e197f89 */ /* 0x004e6400000e0000 */
[----:B-1----:R-:W-:-:S05]  /*1c80*/  FMNMX.FTZ R25, R25, R30, !PT ;  /* 0x0000001e19197209 */ /* 0x002fca0007810000 */
[----:B------:R-:W1:Y:S02]  /*1c90*/  SHFL.BFLY PT, R6, R25, 0x1, 0x1f ;  /* 0x0c201f0019067f89 */ /* 0x000e6400000e0000 */
[----:B-1----:R-:W-:-:S04]  /*1ca0*/  FMNMX.FTZ R6, R25, R6, !PT ;  /* 0x0000000619067209 */ /* 0x002fc80007810000 */
[----:B------:R-:W-:-:S04]  /*1cb0*/  FSETP.NEU.FTZ.AND P0, PT, R6, -INF , PT ;  /* 0xff8000000600780b */ /* 0x000fc80003f1d000 */
[----:B------:R-:W-:-:S05]  /*1cc0*/  FSEL R19, R6, RZ, P0 ;  /* 0x000000ff06137208 */ /* 0x000fca0000000000 */
[----:B0-----:R-:W-:-:S04]  /*1cd0*/  FADD.FTZ R20, -R19, R30 ;  /* 0x0000001e13147221 */ /* 0x001fc80000010100 */
[----:B------:R-:W-:-:S06]  /*1ce0*/  FMUL.FTZ R20, R20, 1.4426950216293334961 ;  /* 0x3fb8aa3b14147820 */ /* 0x000fcc0000410000 */
[----:B------:R-:W0:Y:S02]  /*1cf0*/  MUFU.EX2 R20, R20 ;  /* 0x0000001400147308 */ /* 0x000e240000000800 */
[----:B0-----:R-:W0:Y:S02]  /*1d00*/  SHFL.BFLY PT, R21, R20, 0x2, 0x1f ;  /* 0x0c401f0014157f89 */ /* 0x001e2400000e0000 */
        /* <DEDUP_REMOVED lines=48> */
[----:B------:R-:W-:Y:S05]  /*2010*/  CALL.REL.NOINC `($__internal_12_$__cuda_sm20_div_s64) ;  /* 0x00002cb000007944 */ /* 0x000fea0003c00000 */
        /* <DEDUP_REMOVED lines=9> */
.L_x_590:
        /* <DEDUP_REMOVED lines=22> */
.L_x_591:
[----:B------:R-:W-:Y:S05]  /*2210*/  BSYNC B0 ;  /* 0x0000000000007941 */ /* 0x000fea0003800000 */
.L_x_589:
        /* <DEDUP_REMOVED lines=8> */
[----:B------:R-:W-:Y:S05]  /*22a0*/  CALL.REL.NOINC `($__internal_12_$__cuda_sm20_div_s64) ;  /* 0x00002a2000007944 */ /* 0x000fea0003c00000 */
        /* <DEDUP_REMOVED lines=10> */
.L_x_593:
        /* <DEDUP_REMOVED lines=22> */
.L_x_594:
[----:B------:R-:W-:Y:S05]  /*24b0*/  BSYNC B0 ;  /* 0x0000000000007941 */ /* 0x000fea0003800000 */
.L_x_592:
        /* <DEDUP_REMOVED lines=11> */
[----:B------:R-:W-:Y:S05]  /*2570*/  CALL.REL.NOINC `($__internal_12_$__cuda_sm20_div_s64) ;  /* 0x0000275000007944 */ /* 0x000fea0003c00000 */
[----:B------:R-:W-:-:S04]  /*2580*/  IADD3 R17, P0, RZ, -R18, RZ ;  /* 0x80000012ff117210 */ /* 0x000fc80007f1e0ff */
[----:B------:R-:W-:Y:S01]  /*2590*/  IADD3.X R16, RZ, ~R19, RZ, P0, !PT ;  /* 0x80000013ff107210 */ /* 0x000fe200007fe4ff */
[----:B------:R-:W-:-:S04]  /*25a0*/  IMAD.WIDE.U32 R36, R5, R17, R36 ;  /* 0x0000001105247225 */ /* 0x000fc800078e0024 */
[----:B------:R-:W-:-:S04]  /*25b0*/  IMAD R16, R16, R5, RZ ;  /* 0x0000000510107224 */ /* 0x000fc800078e02ff */
[----:B------:R-:W-:-:S05]  /*25c0*/  IMAD R4, R4, R17, R16 ;  /* 0x0000001104047224 */ /* 0x000fca00078e0210 */
[----:B------:R-:W-:Y:S01]  /*25d0*/  IADD3 R4, R37, R4, RZ ;  /* 0x0000000425047210 */ /* 0x000fe20007ffe0ff */
[----:B------:R-:W-:Y:S05]  /*25e0*/  BRA `(.L_x_597) ;  /* 0x0000016000007947 */ /* 0x000fea0003800000 */
.L_x_596:
        /* <DEDUP_REMOVED lines=22> */
.L_x_597:
[----:B------:R-:W-:Y:S05]  /*2750*/  BSYNC B0 ;  /* 0x0000000000007941 */ /* 0x000fea0003800000 */
.L_x_595:
        /* <DEDUP_REMOVED lines=38> */
[----:B------:R-:W-:Y:S05]  /*29c0*/  CALL.REL.NOINC `($__internal_12_$__cuda_sm20_div_s64) ;  /* 0x0000230000007944 */ /* 0x000fea0003c00000 */
        /* <DEDUP_REMOVED lines=12> */
.L_x_599:
        /* <DEDUP_REMOVED lines=23> */
.L_x_600:
[----:B------:R-:W-:Y:S05]  /*2c00*/  BSYNC B0 ;  /* 0x0000000000007941 */ /* 0x000fea0003800000 */
.L_x_598:
        /* <DEDUP_REMOVED lines=18> */
.L_x_602:
        /* <DEDUP_REMOVED lines=22> */
.L_x_603:
[----:B------:R-:W-:Y:S05]  /*2e90*/  BSYNC B0 ;  /* 0x0000000000007941 */ /* 0x000fea0003800000 */
.L_x_601:
        /* <DEDUP_REMOVED lines=20> */
.L_x_605:
        /* <DEDUP_REMOVED lines=23> */
.L_x_606:
[----:B------:R-:W-:Y:S05]  /*3150*/  BSYNC B0 ;  /* 0x0000000000007941 */ /* 0x000fea0003800000 */
.L_x_604:
        /* <DEDUP_REMOVED lines=25> */
[----:B------:R-:W-:Y:S05]  /*32f0*/  CALL.REL.NOINC `($__internal_12_$__cuda_sm20_div_s64) ;  /* 0x000019d000007944 */ /* 0x000fea0003c00000 */
        /* <DEDUP_REMOVED lines=12> */
.L_x_608:
        /* <DEDUP_REMOVED lines=23> */
.L_x_609:
[----:B------:R-:W-:Y:S05]  /*3530*/  BSYNC B0 ;  /* 0x0000000000007941 */ /* 0x000fea0003800000 */
.L_x_607:
        /* <DEDUP_REMOVED lines=29> */
.L_x_611:
        /* <DEDUP_REMOVED lines=23> */
.L_x_612:
[----:B------:R-:W-:Y:S05]  /*3880*/  BSYNC B0 ;  /* 0x0000000000007941 */ /* 0x000fea0003800000 */
.L_x_610:
        /* <DEDUP_REMOVED lines=20> */
.L_x_588:
[----:B------:R-:W-:-:S04]  /*39d0*/  LEA R2, P0, R32, c[0x0][0x200], 0x2 ;  /* 0x0000800020027a11 */ /* 0x000fc800078010ff */
[----:B------:R-:W-:-:S05]  /*39e0*/  LEA.HI.X R3, R32, c[0x0][0x204], R33, 0x2, P0 ;  /* 0x0000810020037a11 */ /* 0x000fca00000f1421 */
[----:B------:R0:W-:Y:S04]  /*39f0*/  STG.E [R2.64], R27 ;  /* 0x0000001b02007986 */ /* 0x0001e8000c10190e */
.L_x_587:
[----:B------:R-:W-:Y:S05]  /*3a00*/  BSYNC B1 ;  /* 0x0000000000017941 */ /* 0x000fea0003800000 */
.L_x_586:
[----:B------:R-:W1:Y:S01]  /*3a10*/  S2R R29, SR_TID.X ;  /* 0x00000000001d7919 */ /* 0x000e620000002100 */
[----:B------:R-:W-:Y:S01]  /*3a20*/  IMAD.MOV.U32 R15, RZ, RZ, c[0x0][0x314] ;  /* 0x0000c500ff0f7624 */ /* 0x000fe200078e00ff */
[----:B------:R-:W-:Y:S01]  /*3a30*/  CS2R R4, SRZ ;  /* 0x0000000000047805 */ /* 0x000fe2000001ff00 */
[----:B------:R-:W-:Y:S01]  /*3a40*/  CS2R R6, SRZ ;  /* 0x0000000000067805 */ /* 0x000fe2000001ff00 */
[----:B------:R-:W-:Y:S01]  /*3a50*/  CS2R R10, SRZ ;  /* 0x00000000000a7805 */ /* 0x000fe2000001ff00 */
[----:B------:R-:W-:Y:S01]  /*3a60*/  IMAD.MOV.U32 R12, RZ, RZ, RZ ;  /* 0x000000ffff0c7224 */ /* 0x000fe200078e00ff */
[----:B-1----:R-:W-:-:S04]  /*3a70*/  SHF.R.S32.HI R28, RZ, 0x1f, R29 ;  /* 0x0000001fff1c7819 */ /* 0x002fc8000001141d */
[CC--:B0-----:R-:W-:Y:S02]  /*3a80*/  LEA.HI R2, R28.reuse, R29.reuse, RZ, 0x2 ;  /* 0x0000001d1c027211 */ /* 0x0c1fe400078f10ff */
[----:B------:R-:W-:Y:S02]  /*3a90*/  LEA.HI R28, R28, R29, RZ, 0x3 ;  /* 0x0000001d1c1c7211 */ /* 0x000fe400078f18ff */
[----:B------:R-:W-:-:S05]  /*3aa0*/  LOP3.LUT R2, R2, 0xfffffffc, RZ, 0xc0, !PT ;  /* 0xfffffffc02027812 */ /* 0x000fca00078ec0ff */
[----:B------:R-:W-:-:S05]  /*3ab0*/  IMAD.IADD R0, R29, 0x1, -R2 ;  /* 0x000000011d007824 */ /* 0x000fca00078e0a02 */
[----:B------:R-:W-:-:S04]  /*3ac0*/  ISETP.GE.AND P0, PT, R0, c[0x0][0x314], PT ;  /* 0x0000c50000007a0c */ /* 0x000fc80003f06270 */
[----:B------:R-:W-:-:S13]  /*3ad0*/  ISETP.GT.OR P0, PT, R29, 0x3f, P0 ;  /* 0x0000003f1d00780c */ /* 0x000fda0000704670 */
[----:B------:R-:W-:Y:S02]  /*3ae0*/  @!P0 FADD.FTZ R8, -R27, R30 ;  /* 0x0000001e1b088221 */ /* 0x000fe40000010100 */
[----:B------:R-:W-:Y:S01]  /*3af0*/  @!P0 IMAD R9, R0, 0x44, R2 ;  /* 0x0000004400098824 */ /* 0x000fe200078e0202 */
[----:B------:R-:W-:Y:S01]  /*3b00*/  LOP3.LUT R0, R28, 0x3ffffff8, RZ, 0xc0, !PT ;  /* 0x3ffffff81c007812 */ /* 0x000fe200078ec0ff */
[----:B------:R-:W-:Y:S01]  /*3b10*/  @!P0 FMUL.FTZ R8, R8, 1.4426950216293334961 ;  /* 0x3fb8aa3b08088820 */ /* 0x000fe20000410000 */
[----:B------:R-:W-:Y:S01]  /*3b20*/  CS2R R2, SRZ ;  /* 0x0000000000027805 */ /* 0x000fe2000001ff00 */
[----:B------:R-:W-:Y:S02]  /*3b30*/  SHF.R.S32.HI R28, RZ, 0x3, R28 ;  /* 0x00000003ff1c7819 */ /* 0x000fe4000001141c */
[----:B------:R-:W-:Y:S02]  /*3b40*/  IMAD.IADD R29, R29, 0x1, -R0 ;  /* 0x000000011d1d7824 */ /* 0x000fe400078e0a00 */
[----:B------:R-:W0:Y:S01]  /*3b50*/  @!P0 MUFU.EX2 R8, R8 ;  /* 0x0000000800088308 */ /* 0x000e220000000800 */
[----:B------:R-:W-:-:S02]  /*3b60*/  IMAD.MOV.U32 R0, RZ, RZ, RZ ;  /* 0x000000ffff007224 */ /* 0x000fc400078e00ff */
[----:B------:R-:W-:Y:S01]  /*3b70*/  IMAD.SHL.U32 R29, R29, 0x4, RZ ;  /* 0x000000041d1d7824 */ /* 0x000fe200078e00ff */
[----:B0-----:R0:W-:Y:S04]  /*3b80*/  @!P0 STS [R9], R8 ;  /* 0x0000000809008388 */ /* 0x0011e80000000800 */
        /* <DEDUP_REMOVED lines=33> */
.L_x_615:
        /* <DEDUP_REMOVED lines=77> */
.L_x_614:
        /* <DEDUP_REMOVED lines=9> */
[----:B------:R-:W0:Y:S04]  /*4300*/  @!P0 LDG.E.128 R24, [R32.64] ;  /* 0x0000000e20188981 */ /* 0x000e28000c1e1d00 */
[----:B------:R0:W3:Y:S04]  /*4310*/  @!P0 LDG.E.128 R16, [R32.64+-0x100] ;  /* 0xffff000e20108981 */ /* 0x0000e8000c1e1d00 */
[----:B------:R0:W4:Y:S01]  /*4320*/  @!P0 LDG.E.128 R20, [R32.64+-0x80] ;  /* 0xffff800e20148981 */ /* 0x000122000c1e1d00 */
[----:B------:R-:W-:Y:S01]  /*4330*/  IADD3.X R31, R33, UR9, RZ, P1, !PT ;  /* 0x00000009211f7c10 */ /* 0x000fe20008ffe4ff */
[----:B0-----:R-:W-:-:S02]  /*4340*/  FFMA.FTZ R33, R24, R13, R4 ;  /* 0x0000000d18217223 */ /* 0x001fc40000010004 */
[-C--:B------:R-:W-:Y:S02]  /*4350*/  FFMA.FTZ R34, R25, R13.reuse, R3 ;  /* 0x0000000d19227223 */ /* 0x080fe40000010003 */
[-C--:B------:R-:W-:Y:S02]  /*4360*/  FFMA.FTZ R15, R26, R13.reuse, R2 ;  /* 0x0000000d1a0f7223 */ /* 0x080fe40000010002 */
[-C--:B------:R-:W-:Y:S02]  /*4370*/  FFMA.FTZ R0, R27, R13.reuse, R0 ;  /* 0x0000000d1b007223 */ /* 0x080fe40000010000 */
[-C--:B---3--:R-:W-:Y:S01]  /*4380*/  FFMA.FTZ R41, R16, R13.reuse, R12 ;  /* 0x0000000d10297223 */ /* 0x088fe2000001000c */
[----:B------:R-:W2:Y:S01]  /*4390*/  @!P0 LDG.E.128 R24, [R30.64] ;  /* 0x0000000e1e188981 */ /* 0x000ea2000c1e1d00 */
[-C--:B------:R-:W-:Y:S02]  /*43a0*/  FFMA.FTZ R42, R17, R13.reuse, R11 ;  /* 0x0000000d112a7223 */ /* 0x080fe4000001000b */
[----:B------:R-:W-:-:S02]  /*43b0*/  FFMA.FTZ R39, R18, R13, R10 ;  /* 0x0000000d12277223 */ /* 0x000fc4000001000a */
[-C--:B------:R-:W-:Y:S02]  /*43c0*/  FFMA.FTZ R40, R19, R13.reuse, R9 ;  /* 0x0000000d13287223 */ /* 0x080fe40000010009 */
[-C--:B----4-:R-:W-:Y:S01]  /*43d0*/  FFMA.FTZ R37, R20, R13.reuse, R8 ;  /* 0x0000000d14257223 */ /* 0x090fe20000010008 */
[----:B------:R-:W3:Y:S01]  /*43e0*/  @!P0 LDG.E.128 R16, [R30.64+-0x100] ;  /* 0xffff000e1e108981 */ /* 0x000ee2000c1e1d00 */
[-C--:B------:R-:W-:Y:S02]  /*43f0*/  FFMA.FTZ R38, R21, R13.reuse, R7 ;  /* 0x0000000d15267223 */ /* 0x080fe40000010007 */
[-C--:B------:R-:W-:Y:S02]  /*4400*/  FFMA.FTZ R35, R22, R13.reuse, R6 ;  /* 0x0000000d16237223 */ /* 0x080fe40000010006 */
[----:B------:R-:W-:Y:S02]  /*4410*/  FFMA.FTZ R36, R23, R13, R5 ;  /* 0x0000000d17247223 */ /* 0x000fe40000010005 */
[----:B------:R-:W4:Y:S01]  /*4420*/  @!P0 LDG.E.128 R20, [R30.64+-0x80] ;  /* 0xffff800e1e148981 */ /* 0x000f22000c1e1d00 */
        /* <DEDUP_REMOVED lines=19> */
.L_x_616:
        /* <DEDUP_REMOVED lines=10> */
.L_x_618:
[----:B------:R-:W-:Y:S05]  /*4600*/  BSYNC B0 ;  /* 0x0000000000007941 */ /* 0x000fea0003800000 */
.L_x_617:
        /* <DEDUP_REMOVED lines=13> */
.L_x_613:
        /* <DEDUP_REMOVED lines=72> */
[----:B------:R-:W-:Y:S01]  /*4b60*/  IMAD.IADD R15, R15, 0x1, R11 ;  /* 0x000000010f0f7824 */ /* 0x000fe200078e020b */
[----:B------:R-:W-:Y:S01]  /*4b70*/  IADD3 R11, R29, 0x40, RZ ;  /* 0x000000401d0b7810 */ /* 0x000fe20007ffe0ff */
        /* <DEDUP_REMOVED lines=21> */
        .weak           $__internal_12_$__cuda_sm20_div_s64
        .type           $__internal_12_$__cuda_sm20_div_s64,@function
        .size           $__internal_12_$__cuda_sm20_div_s64,(.L_x_6272 - $__internal_12_$__cuda_sm20_div_s64)
$__internal_12_$__cuda_sm20_div_s64:
        /* <DEDUP_REMOVED lines=83> */
[----:B------:R-:W-:Y:S05]  /*5200*/  RET.REL.NODEC R20 `(_ZN5flash32flash_fwd_splitkv_combine_kernelI23Flash_fwd_kernel_traitsILi96ELi64ELi128ELi4ELb0ELb0EN7cutlass10bfloat16_tE19Flash_kernel_traitsILi96ELi64ELi128ELi4ES3_EELi16ELi2ELb1EEEvNS_16Flash_fwd_paramsE) ;  /* 0xffffadf014007950 */ /* 0x000fea0003c3ffff */
.L_x_619:
        /* <DEDUP_REMOVED lines=15> */
.L_x_6272:


//--------------------- .text._ZN5flash32flash_fwd_splitkv_combine_kernelI23Flash_fwd_kernel_traitsILi96ELi64ELi128ELi4ELb0ELb0EN7cutlass10bfloat16_tE19Flash_kernel_traitsILi96ELi64ELi128ELi4ES3_EELi16ELi1ELb1EEEvNS_16Flash_fwd_paramsE --------------------------
	.section	.text._ZN5flash32flash_fwd_splitkv_combine_kernelI23Flash_fwd_kernel_traitsILi96ELi64ELi128ELi4ELb0ELb0EN7cutlass10bfloat16_tE19Flash_kernel_traitsILi96ELi64ELi128ELi4ES3_EELi16ELi1ELb1EEEvNS_16Flash_fwd_paramsE,"ax",@progbits
	.sectioninfo	@"SHI_REGISTERS=54"
	.align	128
        .global         _ZN5flash32flash_fwd_splitkv_combine_kernelI23Flash_fwd_kernel_traitsILi96ELi64ELi128ELi4ELb0ELb0EN7cutlass10bfloat16_tE19Flash_kernel_traitsILi96ELi64ELi128ELi4ES3_EELi16ELi1ELb1EEEvNS_16Flash_fwd_paramsE
        .type           _ZN5flash32flash_fwd_splitkv_combine_kernelI23Flash_fwd_kernel_traitsILi96ELi64ELi128ELi4ELb0ELb0EN7cutlass10bfloat16_tE19Flash_kernel_traitsILi96ELi64ELi128ELi4ES3_EELi16ELi1ELb1EEEvNS_16Flash_fwd_paramsE,@function
        .size           _ZN5flash32flash_fwd_splitkv_combine_kernelI23Flash_fwd_kernel_traitsILi96ELi64ELi128ELi4ELb0ELb0EN7cutlass10bfloat16_tE19Flash_kernel_traitsILi96ELi64ELi128ELi4ES3_EELi16ELi1ELb1EEEvNS_16Flash_fwd_paramsE,(.L_x_6273 - _ZN5flash32flash_fwd_splitkv_combine_kernelI23Flash_fwd_kernel_traitsILi96ELi64ELi128ELi4ELb0ELb0EN7cutlass10bfloat16_tE19Flash_kernel_traitsILi96ELi64ELi128ELi4ES3_EELi16ELi1ELb1EEEvNS_16Flash_fwd_paramsE)
        .other          _ZN5flash32flash_fwd_splitkv_combine_kernelI23Flash_fwd_kernel_traitsILi96ELi64ELi128ELi4ELb0ELb0EN7cutlass10bfloat16_tE19Flash_kernel_traitsILi96ELi64ELi128ELi4ES3_EELi16ELi1ELb1EEEvNS_16Flash_fwd_paramsE,@"STO_CUDA_ENTRY STV_DEFAULT"
_ZN5flash32flash_fwd_splitkv_combine_kernelI23Flash_fwd_kernel_traitsILi96ELi64ELi128ELi4ELb0ELb0EN7cutlass10bfloat16_tE19Flash_kernel_traitsILi96ELi64ELi128ELi4ES3_EELi16ELi1ELb1EEEvNS_16Flash_fwd_paramsE:
.text._ZN5flash32flash_fwd_splitkv_combine_kernelI23Flash_fwd_kernel_traitsILi96ELi64ELi128ELi4ELb0ELb0EN7cutlass10bfloat16_tE19Flash_kernel_traitsILi96ELi64ELi128ELi4ES3_EELi16ELi1ELb1EEEvNS_16Flash_fwd_paramsE:
[----:B------:R-:W-:Y:S02]  /*0000*/  MOV R1, c[0x0][0x28] ;  /* 0x00000a0000017a02 */ /* 0x000fe40000000f00 */
[----:B------:R-:W-:Y:S01]  /*0010*/  ULDC UR9, c[0x0][0x1c0] ;  /* 0x0000700000097ab9 */ /* 0x000fe20000000800 */
[----:B------:R-:W0:Y:S01]  /*0020*/  S2UR UR10, SR_CTAID.X ;  /* 0x00000000000a79c3 */ /* 0x000e220000002500 */
[----:B------:R-:W-:Y:S02]  /*0030*/  ULDC.64 UR6, c[0x0][0x210] ;  /* 0x0000840000067ab9 */ /* 0x000fe40000000a00 */
[----:B------:R-:W-:Y:S02]  /*0040*/  UIMAD UR6, UR9, UR6, URZ ;  /* 0x00000006090672a4 */ /* 0x000fe4000f8e023f */
[----:B------:R-:W-:Y:S02]  /*0050*/  USHF.R.S32.HI UR5, URZ, 0x1f, UR7 ;  /* 0x0000001f3f057899 */ /* 0x000fe40008011407 */
[----:B------:R-:W-:Y:S02]  /*0060*/  UIMAD UR11, UR6, UR7, URZ ;  /* 0x00000007060b72a4 */ /* 0x000fe4000f8e023f */
[----:B------:R-:W-:-:S02]  /*0070*/  USHF.R.S32.HI UR9, URZ, 0x1f, UR9 ;  /* 0x0000001f3f097899 */ /* 0x000fc40008011409 */
[----:B------:R-:W-:Y:S02]  /*0080*/  USHF.R.S32.HI UR8, URZ, 0x1f, UR11 ;  /* 0x0000001f3f087899 */ /* 0x000fe4000801140b */
[----:B------:R-:W-:-:S04]  /*0090*/  UISETP.LT.U32.AND UP0, UPT, UR11, UR7, UPT ;  /* 0x000000070b00728c */ /* 0x000fc8000bf01070 */
[----:B------:R-:W-:-:S04]  /*00a0*/  UISETP.LT.AND.EX UP0, UPT, UR8, UR5, UPT, UP0 ;  /* 0x000000050800728c */ /* 0x000fc8000bf01300 */
[----:B------:R-:W-:Y:S02]  /*00b0*/  USEL UR5, UR8, UR5, UP0 ;  /* 0x0000000508057287 */ /* 0x000fe40008000000 */
[----:B------:R-:W-:Y:S02]  /*00c0*/  USEL UR6, UR11, UR7, UP0 ;  /* 0x000000070b067287 */ /* 0x000fe40008000000 */
[----:B------:R-:W-:Y:S02]  /*00d0*/  ULOP3.LUT UR4, UR8, UR5, URZ, 0xfc, !UPT ;  /* 0x0000000508047292 */ /* 0x000fe4000f8efc3f */
[----:B0-----:R-:W-:-:S04]  /*00e0*/  USHF.L.U32 UR10, UR10, 0x4, URZ ;  /* 0x000000040a0a7899 */ /* 0x001fc8000800063f */
        /* <DEDUP_REMOVED lines=8> */
[----:B------:R-:W-:Y:S05]  /*0170*/  CALL.REL.NOINC `($__internal_13_$__cuda_sm20_div_s64) ;  /* 0x00004bb000007944 */ /* 0x000fea0003c00000 */
[----:B------:R-:W-:Y:S05]  /*0180*/  BRA `(.L_x_621) ;  /* 0x0000017000007947 */ /* 0x000fea0003800000 */
.L_x_620:
        /* <DEDUP_REMOVED lines=21> */
[----:B------:R-:W-:-:S06]  /*02e0*/  @!UP0 ULOP3.LUT UR12, URZ, UR6, URZ, 0x33, !UPT ;  /* 0x000000063f0c8292 */ /* 0x000fcc000f8e333f */
[----:B------:R-:W-:-:S05]  /*02f0*/  IMAD.U32 R18, RZ, RZ, UR12 ;  /* 0x0000000cff127e24 */ /* 0x000fca000f8e00ff */
.L_x_621:
        /* <DEDUP_REMOVED lines=11> */
[----:B------:R-:W-:Y:S05]  /*03b0*/  CALL.REL.NOINC `($__internal_13_$__cuda_sm20_div_s64) ;  /* 0x0000497000007944 */ /* 0x000fea0003c00000 */
[----:B------:R-:W-:Y:S02]  /*03c0*/  MOV R8, R18 ;  /* 0x0000001200087202 */ /* 0x000fe40000000f00 */
[----:B------:R-:W-:Y:S01]  /*03d0*/  MOV R9, R19 ;  /* 0x0000001300097202 */ /* 0x000fe20000000f00 */
[----:B------:R-:W-:Y:S05]  /*03e0*/  BRA `(.L_x_624) ;  /* 0x0000013000007947 */ /* 0x000fea0003800000 */
.L_x_623:
        /* <DEDUP_REMOVED lines=19> */
.L_x_624:
[----:B------:R-:W-:Y:S05]  /*0520*/  BSYNC B0 ;  /* 0x0000000000007941 */ /* 0x000fea0003800000 */
.L_x_622:
[----:B------:R-:W-:Y:S01]  /*0530*/  IABS R5, c[0x0][0x214] ;  /* 0x0000850000057a13 */ /* 0x000fe20000000000 */
[----:B------:R-:W-:Y:S01]  /*0540*/  IMAD.MOV.U32 R0, RZ, RZ, c[0x0][0x214] ;  /* 0x00008500ff007624 */ /* 0x000fe200078e00ff */
[----:B------:R-:W-:Y:S01]  /*0550*/  BSSY B0, `(.L_x_625) ;  /* 0x000003b000007945 */ /* 0x000fe20003800000 */
[----:B------:R-:W-:Y:S01]  /*0560*/  IMAD.MOV.U32 R6, RZ, RZ, RZ ;  /* 0x000000ffff067224 */ /* 0x000fe200078e00ff */
[----:B------:R-:W0:Y:S02]  /*0570*/  I2F.RP R10, R5 ;  /* 0x00000005000a7306 */ /* 0x000e240000209400 */
[----:B------:R-:W-:-:S06]  /*0580*/  IADD3 R0, R5, -0x1, R0 ;  /* 0xffffffff05007810 */ /* 0x000fcc0007ffe000 */
[----:B0-----:R-:W0:Y:S02]  /*0590*/  MUFU.RCP R7, R10 ;  /* 0x0000000a00077308 */ /* 0x001e240000001000 */
[----:B0-----:R-:W-:-:S06]  /*05a0*/  IADD3 R7, R7, 0xffffffe, RZ ;  /* 0x0ffffffe07077810 */ /* 0x001fcc0007ffe0ff */
[----:B------:R-:W0:Y:S02]  /*05b0*/  F2I.FTZ.U32.TRUNC.NTZ R7, R7 ;  /* 0x0000000700077305 */ /* 0x000e24000021f000 */
[----:B0-----:R-:W-:-:S04]  /*05c0*/  IMAD.MOV R2, RZ, RZ, -R7 ;  /* 0x000000ffff027224 */ /* 0x001fc800078e0a07 */
        /* <DEDUP_REMOVED lines=30> */
[----:B------:R-:W-:Y:S05]  /*07b0*/  CALL.REL.NOINC `($__internal_13_$__cuda_sm20_div_s64) ;  /* 0x0000457000007944 */ /* 0x000fea0003c00000 */
[----:B------:R-:W-:Y:S05]  /*07c0*/  BRA `(.L_x_627) ;  /* 0x0000013000007947 */ /* 0x000fea0003800000 */
.L_x_626:
        /* <DEDUP_REMOVED lines=19> */
.L_x_627:
[----:B------:R-:W-:Y:S05]  /*0900*/  BSYNC B0 ;  /* 0x0000000000007941 */ /* 0x000fea0003800000 */
.L_x_625:
        /* <DEDUP_REMOVED lines=22> */
[----:B------:R-:W-:Y:S01]  /*0a70*/  IMAD R3, R4, R3, R5 ;  /* 0x0000000304037224 */ /* 0x000fe200078e0205 */
[C---:B------:R-:W-:Y:S01]  /*0a80*/  IADD3 R5, R0.reuse, -0x1, RZ ;  /* 0xffffffff00057810 */ /* 0x040fe20007ffe0ff */
[----:B------:R-:W-:-:S03]  /*0a90*/  IMAD R0, R0, c[0x0][0x214], RZ ;  /* 0x0000850000007a24 */ /* 0x000fc600078e02ff */
[----:B------:R-:W-:-:S13]  /*0aa0*/  ISETP.GT.U32.AND P1, PT, R4, R3, PT ;  /* 0x000000030400720c */ /* 0x000fda0003f24070 */
[----:B------:R-:W-:Y:S01]  /*0ab0*/  @!P1 IMAD.IADD R3, R3, 0x1, -R4 ;  /* 0x0000000103039824 */ /* 0x000fe200078e0a04 */
[----:B------:R-:W-:Y:S02]  /*0ac0*/  @!P1 IADD3 R2, R2, 0x1, RZ ;  /* 0x0000000102029810 */ /* 0x000fe40007ffe0ff */
[----:B------:R-:W-:Y:S02]  /*0ad0*/  ISETP.NE.AND P1, PT, RZ, c[0x0][0x214], PT ;  /* 0x00008500ff007a0c */ /* 0x000fe40003f25270 */
[----:B------:R-:W-:-:S13]  /*0ae0*/  ISETP.GE.U32.AND P0, PT, R3, R4, PT ;  /* 0x000000040300720c */ /* 0x000fda0003f06070 */
        /* <DEDUP_REMOVED lines=43> */
[----:B------:R-:W-:Y:S02]  /*0da0*/  MOV R34, R18 ;  /* 0x0000001200227202 */ /* 0x000fe40000000f00 */
[----:B------:R-:W-:Y:S01]  /*0db0*/  MOV R35, R19 ;  /* 0x0000001300237202 */ /* 0x000fe20000000f00 */
[----:B------:R-:W-:Y:S05]  /*0dc0*/  BRA `(.L_x_630) ;  /* 0x0000013000007947 */ /* 0x000fea0003800000 */
.L_x_629:
        /* <DEDUP_REMOVED lines=19> */
.L_x_630:
[----:B------:R-:W-:Y:S05]  /*0f00*/  BSYNC B0 ;  /* 0x0000000000007941 */ /* 0x000fea0003800000 */
.L_x_628:
        /* <DEDUP_REMOVED lines=16> */
[----:B------:R-:W-:-:S05]  /*1010*/  IMAD R4, R10, R4, R7 ;  /* 0x000000040a047224 */ /* 0x000fca00078e0207 */
[----:B------:R-:W-:-:S13]  /*1020*/  ISETP.GT.U32.AND P1, PT, R11, R4, PT ;  /* 0x000000040b00720c */ /* 0x000fda0003f24070 */
[----:B------:R-:W-:Y:S01]  /*1030*/  @!P1 IMAD.IADD R4, R4, 0x1, -R11 ;  /* 0x0000000104049824 */ /* 0x000fe200078e0a0b */
[----:B------:R-:W-:Y:S02]  /*1040*/  @!P1 IADD3 R10, R10, 0x1, RZ ;  /* 0x000000010a0a9810 */ /* 0x000fe40007ffe0ff */
[----:B------:R-:W-:Y:S02]  /*1050*/  ISETP.NE.AND P1, PT, R0, RZ, PT ;  /* 0x000000ff0000720c */ /* 0x000fe40003f25270 */
        /* <DEDUP_REMOVED lines=21> */
.L_x_632:
        /* <DEDUP_REMOVED lines=19> */
.L_x_633:
[----:B------:R-:W-:Y:S05]  /*12e0*/  BSYNC B0 ;  /* 0x0000000000007941 */ /* 0x000fea0003800000 */
.L_x_631:
        /* <DEDUP_REMOVED lines=16> */
[----:B------:R-:W-:Y:S01]  /*13f0*/  IABS R6, c[0x0][0x1c0] ;  /* 0x0000700000067a13 */ /* 0x000fe20000000000 */
[----:B------:R-:W-:-:S03]  /*1400*/  IMAD.HI.U32 R9, R7, R4, RZ ;  /* 0x0000000407097227 */ /* 0x000fc600078e00ff */
[----:B------:R-:W0:Y:S01]  /*1410*/  I2F.U32.RP R17, R6 ;  /* 0x0000000600117306 */ /* 0x000e220000209000 */
[----:B------:R-:W-:-:S04]  /*1420*/  IMAD.MOV R7, RZ, RZ, -R9 ;  /* 0x000000ffff077224 */ /* 0x000fc800078e0a09 */
[----:B------:R-:W-:Y:S01]  /*1430*/  IMAD R7, R8, R7, R4 ;  /* 0x0000000708077224 */ /* 0x000fe200078e0204 */
[----:B------:R-:W-:Y:S02]  /*1440*/  SHF.R.S32.HI R4, RZ, 0x1f, R0 ;  /* 0x0000001fff047819 */ /* 0x000fe40000011400 */
[----:B------:R-:W-:Y:S02]  /*1450*/  LEA.HI.SX32 R0, R0, 0x1, 0x1 ;  /* 0x0000000100007811 */ /* 0x000fe400078f0aff */
[----:B------:R-:W-:Y:S01]  /*1460*/  ISETP.GT.U32.AND P0, PT, R8, R7, PT ;  /* 0x000000070800720c */ /* 0x000fe20003f04070 */
[----:B------:R-:W-:Y:S01]  /*1470*/  @!P3 IMAD.MOV R0, RZ, RZ, R4 ;  /* 0x000000ffff00b224 */ /* 0x000fe200078e0204 */
[----:B0-----:R-:W0:Y:S11]  /*1480*/  MUFU.RCP R24, R17 ;  /* 0x0000001100187308 */ /* 0x001e360000001000 */
[----:B------:R-:W-:Y:S01]  /*1490*/  @!P0 IMAD.IADD R7, R7, 0x1, -R8 ;  /* 0x0000000107078824 */ /* 0x000fe200078e0a08 */
[----:B------:R-:W-:-:S02]  /*14a0*/  @!P0 IADD3 R9, R9, 0x1, RZ ;  /* 0x0000000109098810 */ /* 0x000fc40007ffe0ff */
[----:B------:R-:W-:Y:S02]  /*14b0*/  ISETP.NE.AND P0, PT, RZ, c[0x0][0x214], PT ;  /* 0x00008500ff007a0c */ /* 0x000fe40003f05270 */
[----:B------:R-:W-:Y:S02]  /*14c0*/  ISETP.GE.U32.AND P2, PT, R7, R8, PT ;  /* 0x000000080700720c */ /* 0x000fe40003f46070 */
[----:B0-----:R-:W-:-:S04]  /*14d0*/  IADD3 R24, R24, 0xffffffe, RZ ;  /* 0x0ffffffe18187810 */ /* 0x001fc80007ffe0ff */
[----:B------:R-:W0:Y:S07]  /*14e0*/  F2I.FTZ.U32.TRUNC.NTZ R25, R24 ;  /* 0x0000001800197305 */ /* 0x000e2e000021f000 */
[----:B------:R-:W-:-:S05]  /*14f0*/  @P2 IADD3 R9, R9, 0x1, RZ ;  /* 0x0000000109092810 */ /* 0x000fca0007ffe0ff */
[----:B------:R-:W-:Y:S01]  /*1500*/  @!P1 IMAD.MOV R9, RZ, RZ, -R9 ;  /* 0x000000ffff099224 */ /* 0x000fe200078e0a09 */
[----:B------:R-:W-:-:S05]  /*1510*/  @!P0 LOP3.LUT R9, RZ, c[0x0][0x214], RZ, 0x33, !PT ;  /* 0x00008500ff098a12 */ /* 0x000fca00078e33ff */
[----:B------:R-:W-:Y:S02]  /*1520*/  IMAD R0, R0, R9, RZ ;  /* 0x0000000900007224 */ /* 0x000fe400078e02ff */
[----:B0-----:R-:W-:Y:S02]  /*1530*/  IMAD.MOV R7, RZ, RZ, -R25 ;  /* 0x000000ffff077224 */ /* 0x001fe400078e0a19 */
[----:B------:R-:W-:Y:S01]  /*1540*/  IMAD.MOV.U32 R24, RZ, RZ, RZ ;  /* 0x000000ffff187224 */ /* 0x000fe200078e00ff */
[-C--:B------:R-:W-:Y:S02]  /*1550*/  IABS R8, R0.reuse ;  /* 0x0000000000087213 */ /* 0x080fe40000000000 */
[----:B------:R-:W-:Y:S02]  /*1560*/  IABS R23, R0 ;  /* 0x0000000000177213 */ /* 0x000fe40000000000 */
[----:B------:R-:W0:Y:S01]  /*1570*/  I2F.RP R22, R8 ;  /* 0x0000000800167306 */ /* 0x000e220000209400 */
[----:B------:R-:W-:-:S02]  /*1580*/  IMAD.IADD R5, R5, 0x1, R8 ;  /* 0x0000000105057824 */ /* 0x000fc400078e0208 */
[----:B------:R-:W-:-:S03]  /*1590*/  IMAD.MOV R23, RZ, RZ, -R23 ;  /* 0x000000ffff177224 */ /* 0x000fc600078e0a17 */
[----:B------:R-:W-:Y:S02]  /*15a0*/  IABS R17, R5 ;  /* 0x0000000500117213 */ /* 0x000fe40000000000 */
[----:B0-----:R-:W0:Y:S02]  /*15b0*/  MUFU.RCP R4, R22 ;  /* 0x0000001600047308 */ /* 0x001e240000001000 */
[----:B0-----:R-:W-:-:S06]  /*15c0*/  IADD3 R4, R4, 0xffffffe, RZ ;  /* 0x0ffffffe04047810 */ /* 0x001fcc0007ffe0ff */
[----:B------:R-:W0:Y:S02]  /*15d0*/  F2I.FTZ.U32.TRUNC.NTZ R21, R4 ;  /* 0x0000000400157305 */ /* 0x000e24000021f000 */
[----:B0-----:R-:W-:Y:S01]  /*15e0*/  IMAD.MOV R9, RZ, RZ, -R21 ;  /* 0x000000ffff097224 */ /* 0x001fe200078e0a15 */
[----:B------:R-:W-:-:S03]  /*15f0*/  IABS R4, c[0x0][0x1c0] ;  /* 0x0000700000047a13 */ /* 0x000fc60000000000 */
[----:B------:R-:W-:Y:S02]  /*1600*/  IMAD R10, R9, R8, RZ ;  /* 0x00000008090a7224 */ /* 0x000fe400078e02ff */
[----:B------:R-:W-:Y:S02]  /*1610*/  IMAD.MOV R4, RZ, RZ, -R4 ;  /* 0x000000ffff047224 */ /* 0x000fe400078e0a04 */
[----:B------:R-:W-:Y:S01]  /*1620*/  IMAD.HI.U32 R10, R21, R10, R20 ;  /* 0x0000000a150a7227 */ /* 0x000fe200078e0014 */
[----:B------:R-:W-:Y:S02]  /*1630*/  IABS R21, R3 ;  /* 0x0000000300157213 */ /* 0x000fe40000000000 */
[----:B------:R-:W-:Y:S01]  /*1640*/  LOP3.LUT R3, R3, c[0x0][0x1c0], RZ, 0x3c, !PT ;  /* 0x0000700003037a12 */ /* 0x000fe200078e3cff */
[----:B------:R-:W-:Y:S02]  /*1650*/  IMAD R20, R7, R6, RZ ;  /* 0x0000000607147224 */ /* 0x000fe400078e02ff */
[----:B------:R-:W-:-:S04]  /*1660*/  IMAD.HI.U32 R10, R10, R17, RZ ;  /* 0x000000110a0a7227 */ /* 0x000fc800078e00ff */
[----:B------:R-:W-:-:S04]  /*1670*/  IMAD.HI.U32 R20, R25, R20, R24 ;  /* 0x0000001419147227 */ /* 0x000fc800078e0018 */
[----:B------:R-:W-:Y:S02]  /*1680*/  IMAD R23, R10, R23, R17 ;  /* 0x000000170a177224 */ /* 0x000fe400078e0211 */
[----:B------:R-:W-:-:S03]  /*1690*/  IMAD.HI.U32 R7, R20, R21, RZ ;  /* 0x0000001514077227 */ /* 0x000fc600078e00ff */
[----:B------:R-:W-:Y:S01]  /*16a0*/  ISETP.GT.U32.AND P0, PT, R8, R23, PT ;  /* 0x000000170800720c */ /* 0x000fe20003f04070 */
[----:B------:R-:W-:Y:S02]  /*16b0*/  IMAD R21, R7, R4, R21 ;  /* 0x0000000407157224 */ /* 0x000fe400078e0215 */
[----:B------:R-:W-:-:S03]  /*16c0*/  IMAD.HI.U32 R9, R20, R17, RZ ;  /* 0x0000001114097227 */ /* 0x000fc600078e00ff */
[C---:B------:R-:W-:Y:S01]  /*16d0*/  ISETP.GT.U32.AND P3, PT, R6.reuse, R21, PT ;  /* 0x000000150600720c */ /* 0x040fe20003f64070 */
[----:B------:R-:W-:Y:S01]  /*16e0*/  IMAD R17, R9, R4, R17 ;  /* 0x0000000409117224 */ /* 0x000fe200078e0211 */
[C---:B------:R-:W-:Y:S02]  /*16f0*/  LOP3.LUT R4, R5.reuse, R8, RZ, 0x3c, !PT ;  /* 0x0000000805047212 */ /* 0x040fe400078e3cff */
[----:B------:R-:W-:Y:S02]  /*1700*/  LOP3.LUT R5, R5, c[0x0][0x1c0], RZ, 0x3c, !PT ;  /* 0x0000700005057a12 */ /* 0x000fe400078e3cff */
[----:B------:R-:W-:Y:S01]  /*1710*/  ISETP.GT.U32.AND P1, PT, R6, R17, PT ;  /* 0x000000110600720c */ /* 0x000fe20003f24070 */
[----:B------:R-:W-:Y:S01]  /*1720*/  @!P0 IMAD.IADD R23, R23, 0x1, -R8 ;  /* 0x0000000117178824 */ /* 0x000fe200078e0a08 */
[----:B------:R-:W-:Y:S02]  /*1730*/  ISETP.GE.AND P4, PT, R4, RZ, PT ;  /* 0x000000ff0400720c */ /* 0x000fe40003f86270 */
[----:B------:R-:W0:Y:S01]  /*1740*/  S2R R4, SR_TID.X ;  /* 0x0000000000047919 */ /* 0x000e220000002100 */
[----:B------:R-:W-:-:S02]  /*1750*/  @!P0 IADD3 R10, R10, 0x1, RZ ;  /* 0x000000010a0a8810 */ /* 0x000fc40007ffe0ff */
[--C-:B------:R-:W-:Y:S01]  /*1760*/  @!P3 IMAD.IADD R21, R21, 0x1, -R6.reuse ;  /* 0x000000011515b824 */ /* 0x100fe200078e0a06 */
[----:B------:R-:W-:Y:S02]  /*1770*/  ISETP.GE.U32.AND P2, PT, R23, R8, PT ;  /* 0x000000081700720c */ /* 0x000fe40003f46070 */
[----:B------:R-:W-:Y:S02]  /*1780*/  @!P3 IADD3 R7, R7, 0x1, RZ ;  /* 0x000000010707b810 */ /* 0x000fe40007ffe0ff */
[-C--:B------:R-:W-:Y:S01]  /*1790*/  ISETP.GE.U32.AND P6, PT, R21, R6.reuse, PT ;  /* 0x000000061500720c */ /* 0x080fe20003fc6070 */
[----:B------:R-:W-:Y:S01]  /*17a0*/  @!P1 IMAD.IADD R17, R17, 0x1, -R6 ;  /* 0x0000000111119824 */ /* 0x000fe200078e0a06 */
[----:B------:R-:W-:Y:S01]  /*17b0*/  ISETP.GE.AND P0, PT, R3, RZ, PT ;  /* 0x000000ff0300720c */ /* 0x000fe20003f06270 */
[----:B------:R-:W-:Y:S01]  /*17c0*/  IMAD.MOV.U32 R3, RZ, RZ, c[0x0][0x214] ;  /* 0x00008500ff037624 */ /* 0x000fe200078e00ff */
[----:B------:R-:W-:Y:S02]  /*17d0*/  ISETP.GT.AND P3, PT, R2, RZ, PT ;  /* 0x000000ff0200720c */ /* 0x000fe40003f64270 */
[----:B------:R-:W-:-:S02]  /*17e0*/  ISETP.GE.U32.AND P5, PT, R17, R6, PT ;  /* 0x000000061100720c */ /* 0x000fc40003fa6070 */
[----:B------:R-:W-:Y:S02]  /*17f0*/  @!P1 IADD3 R9, R9, 0x1, RZ ;  /* 0x0000000109099810 */ /* 0x000fe40007ffe0ff */
[----:B------:R-:W-:Y:S02]  /*1800*/  @P2 IADD3 R10, R10, 0x1, RZ ;  /* 0x000000010a0a2810 */ /* 0x000fe40007ffe0ff */
[----:B------:R-:W-:Y:S02]  /*1810*/  ISETP.GE.AND P2, PT, R5, RZ, PT ;  /* 0x000000ff0500720c */ /* 0x000fe40003f46270 */
[----:B------:R-:W-:Y:S01]  /*1820*/  @P6 IADD3 R7, R7, 0x1, RZ ;  /* 0x0000000107076810 */ /* 0x000fe20007ffe0ff */
[----:B------:R-:W-:Y:S01]  /*1830*/  @!P4 IMAD.MOV R10, RZ, RZ, -R10 ;  /* 0x000000ffff0ac224 */ /* 0x000fe200078e0a0a */
[----:B------:R-:W-:Y:S02]  /*1840*/  ISETP.NE.AND P6, PT, R0, RZ, PT ;  /* 0x000000ff0000720c */ /* 0x000fe40003fc5270 */
[----:B------:R-:W-:Y:S01]  /*1850*/  ISETP.NE.AND P4, PT, RZ, c[0x0][0x1c0], PT ;  /* 0x00007000ff007a0c */ /* 0x000fe20003f85270 */
[----:B------:R-:W-:Y:S01]  /*1860*/  IMAD.MOV.U32 R21, RZ, RZ, R7 ;  /* 0x000000ffff157224 */ /* 0x000fe200078e0007 */
[----:B0-----:R-:W-:-:S02]  /*1870*/  SHF.R.S32.HI R7, RZ, 0x1f, R4 ;  /* 0x0000001fff077819 */ /* 0x001fc40000011404 */
[----:B------:R-:W-:Y:S01]  /*1880*/  LOP3.LUT R6, RZ, c[0x0][0x1c0], RZ, 0x33, !PT ;  /* 0x00007000ff067a12 */ /* 0x000fe200078e33ff */
[----:B------:R-:W-:Y:S01]  /*1890*/  @!P0 IMAD.MOV R21, RZ, RZ, -R21 ;  /* 0x000000ffff158224 */ /* 0x000fe200078e0a15 */
[----:B------:R-:W-:Y:S02]  /*18a0*/  @P5 IADD3 R9, R9, 0x1, RZ ;  /* 0x0000000109095810 */ /* 0x000fe40007ffe0ff */
[----:B------:R-:W-:Y:S02]  /*18b0*/  SHF.R.S32.HI R5, RZ, 0x1f, R2 ;  /* 0x0000001fff057819 */ /* 0x000fe40000011402 */
[----:B------:R-:W-:Y:S02]  /*18c0*/  LEA.HI R7, R7, R4, RZ, 0x4 ;  /* 0x0000000407077211 */ /* 0x000fe400078f20ff */
[----:B------:R-:W-:Y:S02]  /*18d0*/  @!P6 LOP3.LUT R10, RZ, R8, RZ, 0x33, !PT ;  /* 0x00000008ff0ae212 */ /* 0x000fe400078e33ff */
[----:B------:R-:W-:Y:S01]  /*18e0*/  SEL R20, R6, R21, !P4 ;  /* 0x0000001506147207 */ /* 0x000fe20006000000 */
[----:B------:R-:W-:Y:S01]  /*18f0*/  IMAD.MOV.U32 R21, RZ, RZ, R9 ;  /* 0x000000ffff157224 */ /* 0x000fe200078e0009 */
[----:B------:R-:W-:Y:S01]  /*1900*/  LEA.HI.SX32 R17, R2, 0x1, 0x1 ;  /* 0x0000000102117811 */ /* 0x000fe200078f0aff */
[----:B------:R-:W-:Y:S01]  /*1910*/  @!P3 IMAD.MOV R17, RZ, RZ, R5 ;  /* 0x000000ffff11b224 */ /* 0x000fe200078e0205 */
[----:B------:R-:W-:Y:S01]  /*1920*/  ISETP.LT.U32.AND P0, PT, R18, R10, PT ;  /* 0x0000000a1200720c */ /* 0x000fe20003f01070 */
[----:B------:R-:W-:Y:S01]  /*1930*/  @!P2 IMAD.MOV R21, RZ, RZ, -R21 ;  /* 0x000000ffff15a224 */ /* 0x000fe200078e0a15 */
[----:B------:R-:W-:-:S02]  /*1940*/  SHF.R.S32.HI R9, RZ, 0x1f, R10 ;  /* 0x0000001fff097819 */ /* 0x000fc4000001140a */
[----:B------:R-:W-:Y:S02]  /*1950*/  SHF.R.S32.HI R5, RZ, 0x4, R7 ;  /* 0x00000004ff057819 */ /* 0x000fe40000011407 */
[----:B------:R-:W-:Y:S02]  /*1960*/  ISETP.LT.AND.EX P2, PT, R19, R9, PT, P0 ;  /* 0x000000091300720c */ /* 0x000fe40003f41300 */
[----:B------:R-:W-:Y:S02]  /*1970*/  ISETP.GE.AND P0, PT, R5, c[0x0][0x314], PT ;  /* 0x0000c50005007a0c */ /* 0x000fe40003f06270 */
[----:B------:R-:W-:Y:S02]  /*1980*/  ISETP.NE.AND P1, PT, RZ, UR4, PT ;  /* 0x00000004ff007c0c */ /* 0x000fe4000bf25270 */
[----:B------:R-:W-:Y:S02]  /*1990*/  LOP3.LUT R7, R7, 0xfffffff0, RZ, 0xc0, !PT ;  /* 0xfffffff007077812 */ /* 0x000fe400078ec0ff */
[----:B------:R-:W-:-:S02]  /*19a0*/  SEL R3, R3, 0x1, !P1 ;  /* 0x0000000103037807 */ /* 0x000fc40004800000 */
[----:B------:R-:W-:Y:S02]  /*19b0*/  SEL R6, R6, R21, !P4 ;  /* 0x0000001506067207 */ /* 0x000fe40006000000 */
[----:B------:R-:W-:Y:S01]  /*19c0*/  SEL R10, R18, R10, P2 ;  /* 0x0000000a120a7207 */ /* 0x000fe20001000000 */
[----:B------:R-:W-:Y:S01]  /*19d0*/  IMAD R8, R20, R3, RZ ;  /* 0x0000000314087224 */ /* 0x000fe200078e02ff */
[----:B------:R-:W-:Y:S01]  /*19e0*/  SEL R9, R19, R9, P2 ;  /* 0x0000000913097207 */ /* 0x000fe20001000000 */
[----:B------:R-:W-:Y:S02]  /*19f0*/  IMAD.IADD R20, R4, 0x1, -R7 ;  /* 0x0000000104147824 */ /* 0x000fe400078e0a07 */
[----:B------:R-:W-:Y:S02]  /*1a00*/  IMAD R8, R17, R8, RZ ;  /* 0x0000000811087224 */ /* 0x000fe400078e02ff */
[----:B------:R-:W-:Y:S01]  /*1a10*/  IMAD.MOV.U32 R17, RZ, RZ, -0x800000 ;  /* 0xff800000ff117424 */ /* 0x000fe200078e00ff */
        /* <DEDUP_REMOVED lines=18> */
.L_x_635:
[----:B------:R-:W-:Y:S05]  /*1b40*/  BSYNC B0 ;  /* 0x0000000000007941 */ /* 0x000fea0003800000 */
.L_x_634:
[----:B------:R-:W-:Y:S01]  /*1b50*/  ISETP.GT.AND P0, PT, R4, 0x1f, PT ;  /* 0x0000001f0400780c */ /* 0x000fe20003f04270 */
[----:B------:R-:W-:Y:S01]  /*1b60*/  IMAD.MOV.U32 R29, RZ, RZ, -0x800000 ;  /* 0xff800000ff1d7424 */ /* 0x000fe200078e00ff */
[----:B------:R-:W-:Y:S01]  /*1b70*/  ISETP.GT.AND P3, PT, R0, RZ, PT ;  /* 0x000000ff0000720c */ /* 0x000fe20003f64270 */
[----:B------:R-:W-:Y:S01]  /*1b80*/  IMAD R6, R6, R3, RZ ;  /* 0x0000000306067224 */ /* 0x000fe200078e02ff */
[----:B------:R-:W-:Y:S01]  /*1b90*/  BSSY B1, `(.L_x_636) ;  /* 0x00001eb000017945 */ /* 0x000fe20003800000 */
[----:B------:R-:W-:-:S08]  /*1ba0*/  IMAD.MOV.U32 R26, RZ, RZ, 0x7f800000 ;  /* 0x7f800000ff1a7424 */ /* 0x000fd000078e00ff */
[----:B------:R-:W-:Y:S01]  /*1bb0*/  @!P0 IMAD R20, R5, 0x11, R20 ;  /* 0x0000001105148824 */ /* 0x000fe200078e0214 */
[----:B------:R-:W-:-:S04]  /*1bc0*/  @!P0 LEA.HI R7, R4, R4, RZ, 0x1 ;  /* 0x0000000404078211 */ /* 0x000fc800078f08ff */
[----:B-----5:R1:W-:Y:S01]  /*1bd0*/  @!P0 STS [R20.X4], R17 ;  /* 0x0000001114008388 */ /* 0x0203e20000004800 */
[C---:B0-----:R-:W-:Y:S01]  /*1be0*/  @!P0 LOP3.LUT R19, R7.reuse, 0xfffffffe, RZ, 0xc0, !PT ;  /* 0xfffffffe07138812 */ /* 0x041fe200078ec0ff */
[----:B------:R-:W-:-:S04]  /*1bf0*/  @!P0 IMAD.SHL.U32 R7, R7, 0x2, RZ ;  /* 0x0000000207078824 */ /* 0x000fc800078e00ff */
[----:B------:R-:W-:Y:S01]  /*1c00*/  @!P0 IMAD.IADD R18, R4, 0x1, -R19 ;  /* 0x0000000104128824 */ /* 0x000fe200078e0a13 */
[----:B------:R-:W-:Y:S02]  /*1c10*/  @!P0 LOP3.LUT R7, R7, 0xfffffffc, RZ, 0xc0, !PT ;  /* 0xfffffffc07078812 */ /* 0x000fe400078ec0ff */
[----:B------:R-:W-:-:S03]  /*1c20*/  SHF.R.S32.HI R19, RZ, 0x1f, R0 ;  /* 0x0000001fff137819 */ /* 0x000fc60000011400 */
[----:B------:R-:W-:Y:S01]  /*1c30*/  @!P0 IMAD R7, R18, 0x44, R7 ;  /* 0x0000004412078824 */ /* 0x000fe200078e0207 */
[----:B------:R-:W-:Y:S01]  /*1c40*/  BAR.SYNC.DEFER_BLOCKING 0x0 ;  /* 0x0000000000007b1d */ /* 0x000fe20000010000 */
[----:B-1----:R-:W-:-:S05]  /*1c50*/  LOP3.LUT R17, R4, 0x1, RZ, 0xc0, !PT ;  /* 0x0000000104117812 */ /* 0x002fca00078ec0ff */
[----:B------:R0:W1:Y:S02]  /*1c60*/  @!P0 LDS R29, [R7] ;  /* 0x00000000071d8984 */ /* 0x0000640000000800 */
[----:B0-----:R-:W-:Y:S01]  /*1c70*/  LEA.HI.SX32 R7, R0, 0x1, 0x1 ;  /* 0x0000000100077811 */ /* 0x001fe200078f0aff */
[----:B------:R-:W-:-:S04]  /*1c80*/  @!P3 IMAD.MOV R7, RZ, RZ, R19 ;  /* 0x000000ffff07b224 */ /* 0x000fc800078e0213 */
[----:B------:R-:W-:Y:S01]  /*1c90*/  IMAD R7, R6, R7, RZ ;  /* 0x0000000706077224 */ /* 0x000fe200078e02ff */
[----:B-1----:R-:W0:Y:S02]  /*1ca0*/  SHFL.BFLY PT, R18, R29, 0x1, 0x1f ;  /* 0x0c201f001d127f89 */ /* 0x002e2400000e0000 */
[----:B0-----:R-:W-:-:S04]  /*1cb0*/  FMNMX.FTZ R18, R18, R29, !PT ;  /* 0x0000001d12127209 */ /* 0x001fc80007810000 */
[----:B------:R-:W-:-:S04]  /*1cc0*/  FSETP.NEU.FTZ.AND P0, PT, R18, -INF , PT ;  /* 0xff8000001200780b */ /* 0x000fc80003f1d000 */
[----:B------:R-:W-:Y:S02]  /*1cd0*/  FSEL R18, R18, RZ, P0 ;  /* 0x000000ff12127208 */ /* 0x000fe40000000000 */
[----:B------:R-:W-:-:S03]  /*1ce0*/  ISETP.NE.U32.AND P0, PT, R17, 0x1, PT ;  /* 0x000000011100780c */ /* 0x000fc60003f05070 */
[----:B------:R-:W-:Y:S01]  /*1cf0*/  FADD.FTZ R22, -R18, R29 ;  /* 0x0000001d12167221 */ /* 0x000fe20000010100 */
[----:B------:R-:W-:-:S03]  /*1d00*/  ISETP.GT.OR P0, PT, R4, 0x1f, !P0 ;  /* 0x0000001f0400780c */ /* 0x000fc60004704670 */
[----:B------:R-:W-:-:S06]  /*1d10*/  FMUL.FTZ R22, R22, 1.4426950216293334961 ;  /* 0x3fb8aa3b16167820 */ /* 0x000fcc0000410000 */
[----:B------:R-:W0:Y:S02]  /*1d20*/  MUFU.EX2 R22, R22 ;  /* 0x0000001600167308 */ /* 0x000e240000000800 */
[----:B0-----:R-:W0:Y:S02]  /*1d30*/  SHFL.BFLY PT, R5, R22, 0x1, 0x1f ;  /* 0x0c201f0016057f89 */ /* 0x001e2400000e0000 */
[----:B0-----:R-:W-:-:S05]  /*1d40*/  FADD.FTZ R5, R22, R5 ;  /* 0x0000000516057221 */ /* 0x001fca0000010000 */
[----:B------:R-:W-:-:S13]  /*1d50*/  FSETP.NE.FTZ.AND P2, PT, R5, RZ, PT ;  /* 0x000000ff0500720b */ /* 0x000fda0003f55000 */
        /* <DEDUP_REMOVED lines=41> */
[----:B------:R-:W-:Y:S05]  /*1ff0*/  CALL.REL.NOINC `($__internal_13_$__cuda_sm20_div_s64) ;  /* 0x00002d3000007944 */ /* 0x000fea0003c00000 */
[-C--:B------:R-:W-:Y:S02]  /*2000*/  IADD3 R17, P0, RZ, -R18.reuse, RZ ;  /* 0x80000012ff117210 */ /* 0x080fe40007f1e0ff */
[----:B------:R-:W-:Y:S02]  /*2010*/  MOV R40, R18 ;  /* 0x0000001200287202 */ /* 0x000fe40000000f00 */
[----:B------:R-:W-:Y:S01]  /*2020*/  IADD3.X R5, RZ, ~R19, RZ, P0, !PT ;  /* 0x80000013ff057210 */ /* 0x000fe200007fe4ff */
[----:B------:R-:W-:Y:S01]  /*2030*/  IMAD.WIDE.U32 R32, R36, R17, R32 ;  /* 0x0000001124207225 */ /* 0x000fe200078e0020 */
[----:B------:R-:W-:-:S03]  /*2040*/  MOV R41, R19 ;  /* 0x0000001300297202 */ /* 0x000fc60000000f00 */
[----:B------:R-:W-:Y:S01]  /*2050*/  IMAD R5, R5, R36, RZ ;  /* 0x0000002405057224 */ /* 0x000fe200078e02ff */
[----:B------:R-:W-:-:S03]  /*2060*/  MOV R30, R32 ;  /* 0x00000020001e7202 */ /* 0x000fc60000000f00 */
[----:B------:R-:W-:-:S05]  /*2070*/  IMAD R5, R4, R17, R5 ;  /* 0x0000001104057224 */ /* 0x000fca00078e0205 */
[----:B------:R-:W-:Y:S01]  /*2080*/  IADD3 R21, R33, R5, RZ ;  /* 0x0000000521157210 */ /* 0x000fe20007ffe0ff */
[----:B------:R-:W-:Y:S05]  /*2090*/  BRA `(.L_x_641) ;  /* 0x0000016000007947 */ /* 0x000fea0003800000 */
.L_x_640:
        /* <DEDUP_REMOVED lines=22> */
.L_x_641:
[----:B------:R-:W-:Y:S05]  /*2200*/  BSYNC B0 ;  /* 0x0000000000007941 */ /* 0x000fea0003800000 */
.L_x_639:
        /* <DEDUP_REMOVED lines=8> */
[----:B------:R-:W-:Y:S05]  /*2290*/  CALL.REL.NOINC `($__internal_13_$__cuda_sm20_div_s64) ;  /* 0x00002a9000007944 */ /* 0x000fea0003c00000 */
[----:B------:R-:W-:Y:S01]  /*22a0*/  IADD3 R5, P0, RZ, -R18, RZ ;  /* 0x80000012ff057210 */ /* 0x000fe20007f1e0ff */
[----:B------:R-:W-:Y:S01]  /*22b0*/  IMAD.MOV.U32 R33, RZ, RZ, R19 ;  /* 0x000000ffff217224 */ /* 0x000fe200078e0013 */
[----:B------:R-:W-:Y:S02]  /*22c0*/  MOV R20, R30 ;  /* 0x0000001e00147202 */ /* 0x000fe40000000f00 */
[----:B------:R-:W-:Y:S02]  /*22d0*/  IADD3.X R4, RZ, ~R19, RZ, P0, !PT ;  /* 0x80000013ff047210 */ /* 0x000fe400007fe4ff */
[----:B------:R-:W-:Y:S01]  /*22e0*/  MOV R32, R18 ;  /* 0x0000001200207202 */ /* 0x000fe20000000f00 */
[----:B------:R-:W-:-:S04]  /*22f0*/  IMAD.WIDE.U32 R20, R5, UR6, R20 ;  /* 0x0000000605147c25 */ /* 0x000fc8000f8e0014 */
[----:B------:R-:W-:Y:S01]  /*2300*/  IMAD R4, R4, UR6, RZ ;  /* 0x0000000604047c24 */ /* 0x000fe2000f8e02ff */
[----:B------:R-:W-:-:S03]  /*2310*/  MOV R30, R20 ;  /* 0x00000014001e7202 */ /* 0x000fc60000000f00 */
[----:B------:R-:W-:-:S04]  /*2320*/  IMAD R4, R5, UR5, R4 ;  /* 0x0000000505047c24 */ /* 0x000fc8000f8e0204 */
[----:B------:R-:W-:Y:S01]  /*2330*/  IMAD.IADD R6, R21, 0x1, R4 ;  /* 0x0000000115067824 */ /* 0x000fe200078e0204 */
[----:B------:R-:W-:Y:S05]  /*2340*/  BRA `(.L_x_644) ;  /* 0x0000016000007947 */ /* 0x000fea0003800000 */
.L_x_643:
[----:B------:R-:W0:Y:S01]  /*2350*/  I2F.U32.RP R6, UR6 ;  /* 0x0000000600067d06 */ /* 0x000e220008209000 */
[----:B------:R-:W-:Y:S01]  /*2360*/  ISETP.NE.U32.AND P0, PT, RZ, UR6, PT ;  /* 0x00000006ff007c0c */ /* 0x000fe2000bf05070 */
[----:B------:R-:W-:-:S06]  /*2370*/  IMAD.MOV.U32 R33, RZ, RZ, RZ ;  /* 0x000000ffff217224 */ /* 0x000fcc00078e00ff */
[----:B0-----:R-:W0:Y:S02]  /*2380*/  MUFU.RCP R18, R6 ;  /* 0x0000000600127308 */ /* 0x001e240000001000 */
[----:B0-----:R-:W-:Y:S01]  /*2390*/  IADD3 R18, R18, 0xffffffe, RZ ;  /* 0x0ffffffe12127810 */ /* 0x001fe20007ffe0ff */
[----:B------:R-:W-:-:S05]  /*23a0*/  HFMA2.MMA R6, -RZ, RZ, 0, 0 ;  /* 0x00000000ff067435 */ /* 0x000fca00000001ff */
[----:B------:R-:W0:Y:S02]  /*23b0*/  F2I.FTZ.U32.TRUNC.NTZ R19, R18 ;  /* 0x0000001200137305 */ /* 0x000e24000021f000 */
[----:B0-----:R-:W-:Y:S02]  /*23c0*/  IMAD.MOV R4, RZ, RZ, -R19 ;  /* 0x000000ffff047224 */ /* 0x001fe400078e0a13 */
[----:B------:R-:W-:Y:S02]  /*23d0*/  IMAD.MOV.U32 R18, RZ, RZ, RZ ;  /* 0x000000ffff127224 */ /* 0x000fe400078e00ff */
[----:B------:R-:W-:-:S04]  /*23e0*/  IMAD R4, R4, UR6, RZ ;  /* 0x0000000604047c24 */ /* 0x000fc8000f8e02ff */
[----:B------:R-:W-:-:S06]  /*23f0*/  IMAD.HI.U32 R19, R19, R4, R18 ;  /* 0x0000000413137227 */ /* 0x000fcc00078e0012 */
        /* <DEDUP_REMOVED lines=11> */
.L_x_644:
[----:B------:R-:W-:Y:S05]  /*24b0*/  BSYNC B0 ;  /* 0x0000000000007941 */ /* 0x000fea0003800000 */
.L_x_642:
[----:B------:R-:W-:Y:S01]  /*24c0*/  LOP3.LUT R4, R33, R3, RZ, 0xfc, !PT ;  /* 0x0000000321047212 */ /* 0x000fe200078efcff */
[----:B------:R-:W-:Y:S01]  /*24d0*/  IMAD.MOV.U32 R23, RZ, RZ, c[0x0][0x210] ;  /* 0x00008400ff177624 */ /* 0x000fe200078e00ff */
[----:B------:R-:W-:Y:S02]  /*24e0*/  BSSY B0, `(.L_x_645) ;  /* 0x000002a000007945 */ /* 0x000fe40003800000 */
[----:B------:R-:W-:Y:S01]  /*24f0*/  ISETP.NE.U32.AND P0, PT, R4, RZ, PT ;  /* 0x000000ff0400720c */ /* 0x000fe20003f05070 */
[C---:B------:R-:W-:Y:S01]  /*2500*/  IMAD R5, R23.reuse, c[0x0][0x214], RZ ;  /* 0x0000850017057a24 */ /* 0x040fe200078e02ff */
[----:B------:R-:W-:-:S11]  /*2510*/  SEL R23, R23, 0x1, P1 ;  /* 0x0000000117177807 */ /* 0x000fd60000800000 */
[----:B------:R-:W-:Y:S05]  /*2520*/  @!P0 BRA `(.L_x_646) ;  /* 0x000000f000008947 */ /* 0x000fea0003800000 */
[----:B------:R-:W-:Y:S01]  /*2530*/  IMAD.MOV.U32 R28, RZ, RZ, R32 ;  /* 0x000000ffff1c7224 */ /* 0x000fe200078e0020 */
[----:B------:R-:W-:Y:S01]  /*2540*/  MOV R24, R31 ;  /* 0x0000001f00187202 */ /* 0x000fe20000000f00 */
[----:B------:R-:W-:Y:S01]  /*2550*/  IMAD.MOV.U32 R21, RZ, RZ, R33 ;  /* 0x000000ffff157224 */ /* 0x000fe200078e0021 */
[----:B------:R-:W-:Y:S02]  /*2560*/  MOV R4, R3 ;  /* 0x0000000300047202 */ /* 0x000fe40000000f00 */
[----:B------:R-:W-:Y:S02]  /*2570*/  MOV R22, 0x2590 ;  /* 0x0000259000167802 */ /* 0x000fe40000000f00 */
[----:B------:R-:W-:Y:S05]  /*2580*/  CALL.REL.NOINC `($__internal_13_$__cuda_sm20_div_s64) ;  /* 0x000027a000007944 */ /* 0x000fea0003c00000 */
        /* <DEDUP_REMOVED lines=9> */
.L_x_646:
        /* <DEDUP_REMOVED lines=22> */
.L_x_647:
[----:B------:R-:W-:Y:S05]  /*2780*/  BSYNC B0 ;  /* 0x0000000000007941 */ /* 0x000fea0003800000 */
.L_x_645:
[-C--:B------:R-:W-:Y:S01]  /*2790*/  IMAD R3, R35, R16.reuse, RZ ;  /* 0x0000001023037224 */ /* 0x080fe200078e02ff */
[----:B------:R-:W-:Y:S01]  /*27a0*/  ULDC.U8 UR9, c[0x0][0x329] ;  /* 0x0000ca4000097ab9 */ /* 0x000fe20000000000 */
[C---:B------:R-:W-:Y:S01]  /*27b0*/  IMAD.WIDE.U32 R32, R34.reuse, R16, RZ ;  /* 0x0000001022207225 */ /* 0x040fe200078e00ff */
[----:B------:R-:W-:Y:S01]  /*27c0*/  UISETP.NE.AND UP0, UPT, UR9, URZ, UPT ;  /* 0x0000003f0900728c */ /* 0x000fe2000bf05270 */
[----:B------:R-:W-:Y:S01]  /*27d0*/  SHF.R.S32.HI R17, RZ, 0x1f, R23 ;  /* 0x0000001fff117819 */ /* 0x000fe20000011417 */
[----:B------:R-:W-:Y:S01]  /*27e0*/  ULDC UR4, c[0x0][0x214] ;  /* 0x0000850000047ab9 */ /* 0x000fe20000000800 */
[----:B------:R-:W-:Y:S01]  /*27f0*/  IMAD R3, R34, R15, R3 ;  /* 0x0000000f22037224 */ /* 0x000fe200078e0203 */
[----:B------:R-:W-:Y:S01]  /*2800*/  USEL UR4, UR4, 0x1, !UP0 ;  /* 0x0000000104047887 */ /* 0x000fe2000c000000 */
[----:B------:R-:W-:Y:S01]  /*2810*/  IMAD R21, R4, R5, RZ ;  /* 0x0000000504157224 */ /* 0x000fe200078e02ff */
[----:B------:R-:W-:Y:S01]  /*2820*/  BSSY B0, `(.L_x_648) ;  /* 0x000003f000007945 */ /* 0x000fe20003800000 */
[----:B------:R-:W-:Y:S01]  /*2830*/  IMAD R6, R6, R23, RZ ;  /* 0x0000001706067224 */ /* 0x000fe200078e02ff */
[----:B------:R-:W-:Y:S01]  /*2840*/  IADD3 R3, R33, R3, RZ ;  /* 0x0000000321037210 */ /* 0x000fe20007ffe0ff */
[----:B------:R-:W-:Y:S01]  /*2850*/  USHF.R.S32.HI UR9, URZ, 0x1f, UR4 ;  /* 0x0000001f3f097899 */ /* 0x000fe20008011404 */
[----:B------:R-:W-:-:S02]  /*2860*/  IMAD R19, R19, UR4, RZ ;  /* 0x0000000413137c24 */ /* 0x000fc4000f8e02ff */
[----:B------:R-:W-:Y:S02]  /*2870*/  IMAD R17, R17, R30, R6 ;  /* 0x0000001e11117224 */ /* 0x000fe400078e0206 */
[----:B------:R-:W-:Y:S01]  /*2880*/  IMAD R20, R3, R14, RZ ;  /* 0x0000000e03147224 */ /* 0x000fe200078e02ff */
[----:B------:R-:W-:Y:S01]  /*2890*/  SHF.R.S32.HI R3, RZ, 0x1f, R5 ;  /* 0x0000001fff037819 */ /* 0x000fe20000011405 */
[----:B------:R-:W-:-:S04]  /*28a0*/  IMAD.WIDE.U32 R30, R30, R23, RZ ;  /* 0x000000171e1e7225 */ /* 0x000fc800078e00ff */
[----:B------:R-:W-:Y:S02]  /*28b0*/  IMAD R25, R13, R32, R20 ;  /* 0x000000200d197224 */ /* 0x000fe400078e0214 */
[----:B------:R-:W-:-:S04]  /*28c0*/  IMAD.WIDE.U32 R32, R32, R14, RZ ;  /* 0x0000000e20207225 */ /* 0x000fc800078e00ff */
[----:B------:R-:W-:Y:S01]  /*28d0*/  IMAD R21, R3, R36, R21 ;  /* 0x0000002403157224 */ /* 0x000fe200078e0215 */
[----:B------:R-:W-:Y:S01]  /*28e0*/  IADD3 R4, R33, R25, RZ ;  /* 0x0000001921047210 */ /* 0x000fe20007ffe0ff */
[----:B------:R-:W-:-:S03]  /*28f0*/  IMAD.WIDE.U32 R36, R36, R5, RZ ;  /* 0x0000000524247225 */ /* 0x000fc600078e00ff */
[----:B------:R-:W-:Y:S01]  /*2900*/  LOP3.LUT R3, R41, R4, RZ, 0xfc, !PT ;  /* 0x0000000429037212 */ /* 0x000fe200078efcff */
[C---:B------:R-:W-:Y:S01]  /*2910*/  IMAD R19, R18.reuse, UR9, R19 ;  /* 0x0000000912137c24 */ /* 0x040fe2000f8e0213 */
[----:B------:R-:W-:Y:S01]  /*2920*/  IADD3 R6, R37, R21, RZ ;  /* 0x0000001525067210 */ /* 0x000fe20007ffe0ff */
[----:B------:R-:W-:Y:S01]  /*2930*/  IMAD.WIDE.U32 R34, R18, UR4, RZ ;  /* 0x0000000412227c25 */ /* 0x000fe2000f8e00ff */
[----:B------:R-:W-:-:S03]  /*2940*/  ISETP.NE.U32.AND P0, PT, R3, RZ, PT ;  /* 0x000000ff0300720c */ /* 0x000fc60003f05070 */
[----:B------:R-:W-:Y:S01]  /*2950*/  IMAD R3, R0, R5, RZ ;  /* 0x0000000500037224 */ /* 0x000fe200078e02ff */
[----:B------:R-:W-:Y:S01]  /*2960*/  IADD3 R0, R31, R17, RZ ;  /* 0x000000111f007210 */ /* 0x000fe20007ffe0ff */
[----:B------:R-:W-:Y:S01]  /*2970*/  IMAD R2, R2, R5, RZ ;  /* 0x0000000502027224 */ /* 0x000fe200078e02ff */
[----:B------:R-:W-:-:S07]  /*2980*/  IADD3 R5, R35, R19, RZ ;  /* 0x0000001323057210 */ /* 0x000fce0007ffe0ff */
[----:B------:R-:W-:Y:S05]  /*2990*/  @!P0 BRA `(.L_x_649) ;  /* 0x0000010000008947 */ /* 0x000fea0003800000 */
[----:B------:R-:W-:Y:S01]  /*29a0*/  IMAD.MOV.U32 R28, RZ, RZ, R40 ;  /* 0x000000ffff1c7224 */ /* 0x000fe200078e0028 */
[----:B------:R-:W-:Y:S01]  /*29b0*/  MOV R21, R41 ;  /* 0x0000002900157202 */ /* 0x000fe20000000f00 */
[----:B------:R-:W-:Y:S01]  /*29c0*/  IMAD.MOV.U32 R24, RZ, RZ, R32 ;  /* 0x000000ffff187224 */ /* 0x000fe200078e0020 */
[----:B------:R-:W-:Y:S02]  /*29d0*/  MOV R22, 0x29f0 ;  /* 0x000029f000167802 */ /* 0x000fe40000000f00 */
[----:B------:R-:W-:Y:S05]  /*29e0*/  CALL.REL.NOINC `($__internal_13_$__cuda_sm20_div_s64) ;  /* 0x0000234000007944 */ /* 0x000fea0003c00000 */
[----:B------:R-:W-:Y:S02]  /*29f0*/  IADD3 R21, P0, RZ, -R18, RZ ;  /* 0x80000012ff157210 */ /* 0x000fe40007f1e0ff */
[----:B------:R-:W-:Y:S02]  /*2a00*/  MOV R24, R40 ;  /* 0x0000002800187202 */ /* 0x000fe40000000f00 */
[----:B------:R-:W-:Y:S02]  /*2a10*/  IADD3.X R17, RZ, ~R19, RZ, P0, !PT ;  /* 0x80000013ff117210 */ /* 0x000fe400007fe4ff */
[----:B------:R-:W-:Y:S01]  /*2a20*/  MOV R25, R41 ;  /* 0x0000002900197202 */ /* 0x000fe20000000f00 */
[----:B------:R-:W-:Y:S01]  /*2a30*/  IMAD.MOV.U32 R41, RZ, RZ, R19 ;  /* 0x000000ffff297224 */ /* 0x000fe200078e0013 */
[----:B------:R-:W-:Y:S01]  /*2a40*/  MOV R40, R18 ;  /* 0x0000001200287202 */ /* 0x000fe20000000f00 */
[----:B------:R-:W-:-:S02]  /*2a50*/  IMAD R17, R17, R32, RZ ;  /* 0x0000002011117224 */ /* 0x000fc400078e02ff */
[----:B------:R-:W-:-:S04]  /*2a60*/  IMAD.WIDE.U32 R32, R21, R32, R24 ;  /* 0x0000002015207225 */ /* 0x000fc800078e0018 */
[----:B------:R-:W-:-:S04]  /*2a70*/  IMAD R17, R4, R21, R17 ;  /* 0x0000001504117224 */ /* 0x000fc800078e0211 */
[----:B------:R-:W-:Y:S01]  /*2a80*/  IMAD.IADD R21, R33, 0x1, R17 ;  /* 0x0000000121157824 */ /* 0x000fe200078e0211 */
[----:B------:R-:W-:Y:S05]  /*2a90*/  BRA `(.L_x_650) ;  /* 0x0000017000007947 */ /* 0x000fea0003800000 */
.L_x_649:
        /* <DEDUP_REMOVED lines=22> */
[----:B------:R-:W-:Y:S02]  /*2c00*/  MOV R40, R4 ;  /* 0x0000000400287202 */ /* 0x000fe40000000f00 */
.L_x_650:
[----:B------:R-:W-:Y:S05]  /*2c10*/  BSYNC B0 ;  /* 0x0000000000007941 */ /* 0x000fea0003800000 */
.L_x_648:
        /* <DEDUP_REMOVED lines=8> */
[----:B------:R-:W-:Y:S05]  /*2ca0*/  CALL.REL.NOINC `($__internal_13_$__cuda_sm20_div_s64) ;  /* 0x0000208000007944 */ /* 0x000fea0003c00000 */
[----:B------:R-:W-:Y:S01]  /*2cb0*/  IADD3 R4, P0, RZ, -R18, RZ ;  /* 0x80000012ff047210 */ /* 0x000fe20007f1e0ff */
[----:B------:R-:W-:Y:S01]  /*2cc0*/  IMAD.MOV.U32 R33, RZ, RZ, R19 ;  /* 0x000000ffff217224 */ /* 0x000fe200078e0013 */
[----:B------:R-:W-:Y:S02]  /*2cd0*/  MOV R20, R32 ;  /* 0x0000002000147202 */ /* 0x000fe40000000f00 */
[----:B------:R-:W-:Y:S02]  /*2ce0*/  IADD3.X R17, RZ, ~R19, RZ, P0, !PT ;  /* 0x80000013ff117210 */ /* 0x000fe400007fe4ff */
[----:B------:R-:W-:Y:S01]  /*2cf0*/  MOV R32, R18 ;  /* 0x0000001200207202 */ /* 0x000fe20000000f00 */
[----:B------:R-:W-:-:S04]  /*2d00*/  IMAD.WIDE.U32 R20, R16, R4, R20 ;  /* 0x0000000410147225 */ /* 0x000fc800078e0014 */
[----:B------:R-:W-:Y:S01]  /*2d10*/  IMAD R17, R17, R16, RZ ;  /* 0x0000001011117224 */ /* 0x000fe200078e02ff */
[----:B------:R-:W-:-:S03]  /*2d20*/  MOV R16, R20 ;  /* 0x0000001400107202 */ /* 0x000fc60000000f00 */
[----:B------:R-:W-:-:S04]  /*2d30*/  IMAD R15, R15, R4, R17 ;  /* 0x000000040f0f7224 */ /* 0x000fc800078e0211 */
[----:B------:R-:W-:Y:S01]  /*2d40*/  IMAD.IADD R15, R21, 0x1, R15 ;  /* 0x00000001150f7824 */ /* 0x000fe200078e020f */
[----:B------:R-:W-:Y:S05]  /*2d50*/  BRA `(.L_x_653) ;  /* 0x0000017000007947 */ /* 0x000fea0003800000 */
.L_x_652:
        /* <DEDUP_REMOVED lines=23> */
.L_x_653:
[----:B------:R-:W-:Y:S05]  /*2ed0*/  BSYNC B0 ;  /* 0x0000000000007941 */ /* 0x000fea0003800000 */
.L_x_651:
        /* <DEDUP_REMOVED lines=20> */
.L_x_655:
        /* <DEDUP_REMOVED lines=23> */
.L_x_656:
[----:B------:R-:W-:Y:S05]  /*3190*/  BSYNC B0 ;  /* 0x0000000000007941 */ /* 0x000fea0003800000 */
.L_x_654:
        /* <DEDUP_REMOVED lines=9> */
[----:B------:R-:W-:Y:S01]  /*3230*/  IMAD R17, R4, R18, R17 ;  /* 0x0000001204117224 */ /* 0x000fe200078e0211 */
[----:B------:R-:W-:Y:S01]  /*3240*/  SHF.R.S32.HI R19, RZ, 0x1f, R44 ;  /* 0x0000001fff137819 */ /* 0x000fe2000001142c */
[----:B------:R-:W-:-:S02]  /*3250*/  IMAD R4, R15, R44, RZ ;  /* 0x0000002c0f047224 */ /* 0x000fc400078e02ff */
[----:B------:R-:W-:Y:S02]  /*3260*/  IMAD R13, R21, R14, R13 ;  /* 0x0000000e150d7224 */ /* 0x000fe400078e020d */
[----:B------:R-:W-:-:S04]  /*3270*/  IMAD.WIDE.U32 R14, R14, R2, RZ ;  /* 0x000000020e0e7225 */ /* 0x000fc800078e00ff */
[----:B------:R-:W-:Y:S01]  /*3280*/  IMAD R19, R19, R16, R4 ;  /* 0x0000001013137224 */ /* 0x000fe200078e0204 */
[----:B------:R-:W-:Y:S01]  /*3290*/  IADD3 R8, R15, R13, RZ ;  /* 0x0000000d0f087210 */ /* 0x000fe20007ffe0ff */
        /* <DEDUP_REMOVED lines=9> */
[----:B------:R-:W-:Y:S05]  /*3330*/  CALL.REL.NOINC `($__internal_13_$__cuda_sm20_div_s64) ;  /* 0x000019f000007944 */ /* 0x000fea0003c00000 */
[----:B------:R-:W-:Y:S01]  /*3340*/  IADD3 R4, P0, RZ, -R18, RZ ;  /* 0x80000012ff047210 */ /* 0x000fe20007f1e0ff */
[----:B------:R-:W-:Y:S01]  /*3350*/  IMAD.MOV.U32 R21, RZ, RZ, R41 ;  /* 0x000000ffff157224 */ /* 0x000fe200078e0029 */
[----:B------:R-:W-:Y:S02]  /*3360*/  MOV R20, R40 ;  /* 0x0000002800147202 */ /* 0x000fe40000000f00 */
[----:B------:R-:W-:-:S02]  /*3370*/  IADD3.X R17, RZ, ~R19, RZ, P0, !PT ;  /* 0x80000013ff117210 */ /* 0x000fc400007fe4ff */
        /* <DEDUP_REMOVED lines=8> */
.L_x_658:
        /* <DEDUP_REMOVED lines=23> */
.L_x_659:
[----:B------:R-:W-:Y:S05]  /*3570*/  BSYNC B0 ;  /* 0x0000000000007941 */ /* 0x000fea0003800000 */
.L_x_657:
        /* <DEDUP_REMOVED lines=29> */
.L_x_661:
        /* <DEDUP_REMOVED lines=23> */
.L_x_662:
[----:B------:R-:W-:Y:S05]  /*38c0*/  BSYNC B0 ;  /* 0x0000000000007941 */ /* 0x000fea0003800000 */
.L_x_660:
        /* <DEDUP_REMOVED lines=20> */
.L_x_638:
[----:B------:R-:W-:-:S04]  /*3a10*/  LEA R2, P0, R32, c[0x0][0x200], 0x2 ;  /* 0x0000800020027a11 */ /* 0x000fc800078010ff */
[----:B------:R-:W-:-:S05]  /*3a20*/  LEA.HI.X R3, R32, c[0x0][0x204], R33, 0x2, P0 ;  /* 0x0000810020037a11 */ /* 0x000fca00000f1421 */
[----:B------:R0:W-:Y:S04]  /*3a30*/  STG.E [R2.64], R26 ;  /* 0x0000001a02007986 */ /* 0x0001e8000c10190c */
.L_x_637:
[----:B------:R-:W-:Y:S05]  /*3a40*/  BSYNC B1 ;  /* 0x0000000000017941 */ /* 0x000fea0003800000 */
.L_x_636:
[----:B------:R-:W1:Y:S01]  /*3a50*/  S2R R0, SR_TID.X ;  /* 0x0000000000007919 */ /* 0x000e620000002100 */
[----:B------:R-:W-:Y:S01]  /*3a60*/  IMAD.MOV.U32 R15, RZ, RZ, c[0x0][0x314] ;  /* 0x0000c500ff0f7624 */ /* 0x000fe200078e00ff */
[----:B------:R-:W-:Y:S01]  /*3a70*/  CS2R R6, SRZ ;  /* 0x0000000000067805 */ /* 0x000fe2000001ff00 */
[----:B------:R-:W-:Y:S01]  /*3a80*/  CS2R R10, SRZ ;  /* 0x00000000000a7805 */ /* 0x000fe2000001ff00 */
[----:B------:R-:W-:Y:S01]  /*3a90*/  IMAD.MOV.U32 R12, RZ, RZ, RZ ;  /* 0x000000ffff0c7224 */ /* 0x000fe200078e00ff */
[----:B01----:R-:W-:-:S04]  /*3aa0*/  LEA.HI R3, R0, R0, RZ, 0x1 ;  /* 0x0000000000037211 */ /* 0x003fc800078f08ff */
[----:B------:R-:W-:-:S05]  /*3ab0*/  LOP3.LUT R5, R3, 0xfffffffe, RZ, 0xc0, !PT ;  /* 0xfffffffe03057812 */ /* 0x000fca00078ec0ff */
[----:B------:R-:W-:Y:S01]  /*3ac0*/  IMAD.IADD R2, R0, 0x1, -R5 ;  /* 0x0000000100027824 */ /* 0x000fe200078e0a05 */
[----:B------:R-:W-:-:S04]  /*3ad0*/  SHF.R.S32.HI R5, RZ, 0x1f, R0 ;  /* 0x0000001fff057819 */ /* 0x000fc80000011400 */
[----:B------:R-:W-:Y:S02]  /*3ae0*/  ISETP.GE.AND P0, PT, R2, c[0x0][0x314], PT ;  /* 0x0000c50002007a0c */ /* 0x000fe40003f06270 */
[----:B------:R-:W-:Y:S02]  /*3af0*/  LEA.HI R28, R5, R0, RZ, 0x3 ;  /* 0x00000000051c7211 */ /* 0x000fe400078f18ff */
[----:B------:R-:W-:Y:S01]  /*3b00*/  ISETP.GT.OR P0, PT, R0, 0x1f, P0 ;  /* 0x0000001f0000780c */ /* 0x000fe20000704670 */
[----:B------:R-:W-:-:S12]  /*3b10*/  CS2R R4, SRZ ;  /* 0x0000000000047805 */ /* 0x000fd8000001ff00 */
[----:B------:R-:W-:Y:S01]  /*3b20*/  @!P0 FADD.FTZ R8, -R26, R29 ;  /* 0x0000001d1a088221 */ /* 0x000fe20000010100 */
[----:B------:R-:W-:Y:S01]  /*3b30*/  LOP3.LUT R29, R28, 0x3ffffff8, RZ, 0xc0, !PT ;  /* 0x3ffffff81c1d7812 */ /* 0x000fe200078ec0ff */
[----:B------:R-:W-:Y:S01]  /*3b40*/  @!P0 IMAD.SHL.U32 R3, R3, 0x2, RZ ;  /* 0x0000000203038824 */ /* 0x000fe200078e00ff */
[----:B------:R-:W-:Y:S01]  /*3b50*/  SHF.R.S32.HI R28, RZ, 0x3, R28 ;  /* 0x00000003ff1c7819 */ /* 0x000fe2000001141c */
[----:B------:R-:W-:Y:S02]  /*3b60*/  @!P0 FMUL.FTZ R8, R8, 1.4426950216293334961 ;  /* 0x3fb8aa3b08088820 */ /* 0x000fe40000410000 */
[----:B------:R-:W-:Y:S01]  /*3b70*/  IMAD.IADD R29, R0, 0x1, -R29 ;  /* 0x00000001001d7824 */ /* 0x000fe200078e0a1d */
[----:B------:R-:W-:Y:S01]  /*3b80*/  @!P0 LOP3.LUT R3, R3, 0xfffffffc, RZ, 0xc0, !PT ;  /* 0xfffffffc03038812 */ /* 0x000fe200078ec0ff */
[----:B------:R-:W-:Y:S02]  /*3b90*/  IMAD.MOV.U32 R0, RZ, RZ, RZ ;  /* 0x000000ffff007224 */ /* 0x000fe400078e00ff */
[----:B------:R-:W0:Y:S01]  /*3ba0*/  @!P0 MUFU.EX2 R8, R8 ;  /* 0x0000000800088308 */ /* 0x000e220000000800 */
[----:B------:R-:W-:-:S02]  /*3bb0*/  IMAD.SHL.U32 R29, R29, 0x4, RZ ;  /* 0x000000041d1d7824 */ /* 0x000fc400078e00ff */
[----:B------:R-:W-:Y:S02]  /*3bc0*/  @!P0 IMAD R9, R2, 0x44, R3 ;  /* 0x0000004402098824 */ /* 0x000fe400078e0203 */
[----:B------:R-:W-:-:S03]  /*3bd0*/  CS2R R2, SRZ ;  /* 0x0000000000027805 */ /* 0x000fc6000001ff00 */
        /* <DEDUP_REMOVED lines=34> */
.L_x_665:
        /* <DEDUP_REMOVED lines=77> */
.L_x_664:
        /* <DEDUP_REMOVED lines=47> */
.L_x_666:
        /* <DEDUP_REMOVED lines=10> */
.L_x_668:
[----:B------:R-:W-:Y:S05]  /*4660*/  BSYNC B0 ;  /* 0x0000000000007941 */ /* 0x000fea0003800000 */
.L_x_667:
        /* <DEDUP_REMOVED lines=13> */
.L_x_663:
        /* <DEDUP_REMOVED lines=95> */
        .weak           $__internal_13_$__cuda_sm20_div_s64
        .type           $__internal_13_$__cuda_sm20_div_s64,@function
        .size           $__internal_13_$__cuda_sm20_div_s64,(.L_x_6273 - $__internal_13_$__cuda_sm20_div_s64)
$__internal_13_$__cuda_sm20_div_s64:
        /* <DEDUP_REMOVED lines=83> */
[----:B------:R-:W-:Y:S06]  /*5260*/  RET.REL.NODEC R38 `(_ZN5flash32flash_fwd_splitkv_combine_kernelI23Flash_fwd_kernel_traitsILi96ELi64ELi128ELi4ELb0ELb0EN7cutlass10bfloat16_tE19Flash_kernel_traitsILi96ELi64ELi128ELi4ES3_EELi16ELi1ELb1EEEvNS_16Flash_fwd_paramsE) ;  /* 0xffffad9026007950 */ /* 0x000fec0003c3ffff */
.L_x_669:
        /* <DEDUP_REMOVED lines=9> */
.L_x_6273:


//--------------------- .text._ZN5flash24flash_fwd_splitkv_kernelI23Flash_fwd_kernel_traitsILi96ELi64ELi128ELi4ELb0ELb0EN7cutlass10bfloat16_tE19Flash_kernel_traitsILi96ELi64ELi128ELi4ES3_EELb1ELb0ELb0ELb0ELb0ELb0ELb0ELb0EEEvNS_16Flash_fwd_paramsE --------------------------
	.section	.text._ZN5flash24flash_fwd_splitkv_kernelI23Flash_fwd_kernel_traitsILi96ELi64ELi128ELi4ELb0ELb0EN7cutlass10bfloat16_tE19Flash_kernel_traitsILi96ELi64ELi128ELi4ES3_EELb1ELb0ELb0ELb0ELb0ELb0ELb0ELb0EEEvNS_16Flash_fwd_paramsE,"ax",@progbits
	.sectioninfo	@"SHI_REGISTERS=219"
	.align	128
        .global         _ZN5flash24flash_fwd_splitkv_kernelI23Flash_fwd_kernel_traitsILi96ELi64ELi128ELi4ELb0ELb0EN7cutlass10bfloat16_tE19Flash_kernel_traitsILi96ELi64ELi128ELi4ES3_EELb1ELb0ELb0ELb0ELb0ELb0ELb0ELb0EEEvNS_16Flash_fwd_paramsE
        .type           _ZN5flash24flash_fwd_splitkv_kernelI23Flash_fwd_kernel_traitsILi96ELi64ELi128ELi4ELb0ELb0EN7cutlass10bfloat16_tE19Flash_kernel_traitsILi96ELi64ELi128ELi4ES3_EELb1ELb0ELb0ELb0ELb0ELb0ELb0ELb0EEEvNS_16Flash_fwd_paramsE,@function
        .size           _ZN5flash24flash_fwd_splitkv_kernelI23Flash_fwd_kernel_traitsILi96ELi64ELi128ELi4ELb0ELb0EN7cutlass10bfloat16_tE19Flash_kernel_traitsILi96ELi64ELi128ELi4ES3_EELb1ELb0ELb0ELb0ELb0ELb0ELb0ELb0EEEvNS_16Flash_fwd_paramsE,(.L_x_6318 - _ZN5flash24flash_fwd_splitkv_kernelI23Flash_fwd_kernel_traitsILi96ELi64ELi128ELi4ELb0ELb0EN7cutlass10bfloat16_tE19Flash_kernel_traitsILi96ELi64ELi128ELi4ES3_EELb1ELb0ELb0ELb0ELb0ELb0ELb0ELb0EEEvNS_16Flash_fwd_paramsE)
        .other          _ZN5flash24flash_fwd_splitkv_kernelI23Flash_fwd_kernel_traitsILi96ELi64ELi128ELi4ELb0ELb0EN7cutlass10bfloat16_tE19Flash_kernel_traitsILi96ELi64ELi128ELi4ES3_EELb1ELb0ELb0ELb0ELb0ELb0ELb0ELb0EEEvNS_16Flash_fwd_paramsE,@"STO_CUDA_ENTRY STV_DEFAULT"
_ZN5flash24flash_fwd_splitkv_kernelI23Flash_fwd_kernel_traitsILi96ELi64ELi128ELi4ELb0ELb0EN7cutlass10bfloat16_tE19Flash_kernel_traitsILi96ELi64ELi128ELi4ES3_EELb1ELb0ELb0ELb0ELb0ELb0ELb0ELb0EEEvNS_16Flash_fwd_paramsE:
.text._ZN5flash24flash_fwd_splitkv_kernelI23Flash_fwd_kernel_traitsILi96ELi64ELi128ELi4ELb0ELb0EN7cutlass10bfloat16_tE19Flash_kernel_traitsILi96ELi64ELi128ELi4ES3_EELb1ELb0ELb0ELb0ELb0ELb0ELb0ELb0EEEvNS_16Flash_fwd_paramsE:
[----:B------:R-:W-:Y:S02]  /*0000*/  MOV R1, c[0x0][0x28] ;  /* 0x00000a0000017a02 */ /* 0x000fe40000000f00 */
[----:B------:R-:W1:Y:S01]  /*0010*/  LDC.U8 R0, c[0x0][0x312] ;  /* 0x0000c480ff007b82 */ /* 0x000e620000000000 */
[----:B------:R-:W2:Y:S01]  /*0020*/  S2R R25, SR_CTAID.Y ;  /* 0x0000000000197919 */ /* 0x000ea20000002600 */
[----:B------:R-:W-:Y:S01]  /*0030*/  ISETP.NE.U32.AND P2, PT, RZ, c[0x0][0x240], PT ;  /* 0x00009000ff007a0c */ /* 0x000fe20003f45070 */
[----:B------:R-:W-:Y:S01]  /*0040*/  IMAD.MOV.U32 R6, RZ, RZ, 0x4 ;  /* 0x00000004ff067424 */ /* 0x000fe200078e00ff */
[----:B------:R-:W-:Y:S01]  /*0050*/  ISETP.EQ.U32.AND P1, PT, RZ, c[0x0][0x248], PT ;  /* 0x00009200ff007a0c */ /* 0x000fe20003f22070 */
[----:B------:R-:W-:Y:S01]  /*0060*/  IMAD.MOV.U32 R178, RZ, RZ, -0x1 ;  /* 0xffffffffffb27424 */ /* 0x000fe200078e00ff */
[----:B------:R-:W-:Y:S01]  /*0070*/  ISETP.NE.AND.EX P2, PT, RZ, c[0x0][0x244], PT, P2 ;  /* 0x00009100ff007a0c */ /* 0x000fe20003f45320 */
[----:B------:R-:W-:Y:S01]  /*0080*/  ULDC.64 UR6, c[0x0][0x118] ;  /* 0x0000460000067ab9 */ /* 0x000fe20000000a00 */
[----:B------:R-:W-:Y:S01]  /*0090*/  IMAD.MOV.U32 R23, RZ, RZ, -0x1 ;  /* 0xffffffffff177424 */ /* 0x000fe200078e00ff */
[----:B------:R-:W-:-:S04]  /*00a0*/  ISETP.NE.U32.AND P0, PT, RZ, c[0x0][0x250], PT ;  /* 0x00009400ff007a0c */ /* 0x000fc80003f05070 */
[----:B------:R-:W-:Y:S02]  /*00b0*/  ISETP.NE.AND.EX P0, PT, RZ, c[0x0][0x254], PT, P0 ;  /* 0x00009500ff007a0c */ /* 0x000fe40003f05300 */
[----:B-1----:R-:W-:Y:S01]  /*00c0*/  ISETP.NE.AND P3, PT, R0, RZ, PT ;  /* 0x000000ff0000720c */ /* 0x002fe20003f65270 */
[----:B--2---:R-:W-:-:S03]  /*00d0*/  IMAD.WIDE R12, R25, R6, c[0x0][0x240] ;  /* 0x00009000190c7625 */ /* 0x004fc600078e0206 */
[----:B------:R-:W-:Y:S01]  /*00e0*/  ISETP.EQ.OR.EX P1, PT, RZ, c[0x0][0x24c], !P3, P1 ;  /* 0x00009300ff007a0c */ /* 0x000fe20005f22710 */
[CC--:B------:R-:W-:Y:S01]  /*00f0*/  IMAD.WIDE R2, R25.reuse, R6.reuse, c[0x0][0x248] ;  /* 0x0000920019027625 */ /* 0x0c0fe200078e0206 */
[----:B------:R-:W2:Y:S04]  /*0100*/  @P2 LDG.E R178, [R12.64] ;  /* 0x000000060cb22981 */ /* 0x000ea8000c1e1900 */
[----:B------:R-:W2:Y:S01]  /*0110*/  @P2 LDG.E R5, [R12.64+0x4] ;  /* 0x000004060c052981 */ /* 0x000ea2000c1e1900 */
[----:B------:R-:W-:Y:S02]  /*0120*/  IMAD.MOV.U32 R4, RZ, RZ, RZ ;  /* 0x000000ffff047224 */ /* 0x000fe400078e00ff */
[----:B------:R-:W-:-:S04]  /*0130*/  @P0 IMAD.WIDE R10, R25, R6, c[0x0][0x250] ;  /* 0x00009400190a0625 */ /* 0x000fc800078e0206 */
[----:B------:R1:W5:Y:S04]  /*0140*/  @!P1 LDG.E R23, [R2.64] ;  /* 0x0000000602179981 */ /* 0x000368000c1e1900 */
[----:B------:R1:W5:Y:S01]  /*0150*/  @P0 LDG.E R4, [R10.64] ;  /* 0x000000060a040981 */ /* 0x000362000c1e1900 */
[----:B------:R-:W-:-:S03]  /*0160*/  ISETP.NE.U32.AND P0, PT, RZ, c[0x0][0x248], PT ;  /* 0x00009200ff007a0c */ /* 0x000fc60003f05070 */
[----:B------:R-:W3:Y:S04]  /*0170*/  S2R R27, SR_CTAID.X ;  /* 0x00000000001b7919 */ /* 0x000ee80000002500 */
[----:B------:R-:W4:Y:S01]  /*0180*/  S2R R8, SR_CTAID.Z ;  /* 0x0000000000087919 */ /* 0x000f220000002700 */
[----:B------:R-:W-:Y:S01]  /*0190*/  ISETP.NE.AND.EX P0, PT, RZ, c[0x0][0x24c], PT, P0 ;  /* 0x00009300ff007a0c */ /* 0x000fe20003f05300 */
[----:B--2---:R-:W-:Y:S02]  /*01a0*/  @P2 IMAD.IADD R182, R5, 0x1, -R178 ;  /* 0x0000000105b62824 */ /* 0x004fe400078e0ab2 */
[----:B------:R-:W-:-:S10]  /*01b0*/  @!P2 IMAD.MOV.U32 R182, RZ, RZ, c[0x0][0x214] ;  /* 0x00008500ffb6a624 */ /* 0x000fd400078e00ff */
[----:B------:R-:W-:Y:S05]  /*01c0*/  @!P0 BRA `(.L_x_670) ;  /* 0x0000004000008947 */ /* 0x000fea0003800000 */
[----:B-1-34-:R-:W2:Y:S02]  /*01d0*/  @P3 LDG.E R0, [R2.64+0x4] ;  /* 0x0000040602003981 */ /* 0x01aea4000c1e1900 */
[----:B--2--5:R-:W-:-:S06]  /*01e0*/  @P3 IADD3 R0, R0, -R23, RZ ;  /* 0x8000001700003210 */ /* 0x024fcc0007ffe0ff */
[----:B------:R1:W5:Y:S01]  /*01f0*/  @!P3 LDG.E R0, [R2.64] ;  /* 0x000000060200b981 */ /* 0x000362000c1e1900 */
[----:B------:R-:W-:Y:S05]  /*0200*/  BRA `(.L_x_671) ;  /* 0x0000001000007947 */ /* 0x000fea0003800000 */
.L_x_670:
[----:B-1-34-:R-:W-:Y:S02]  /*0210*/  MOV R0, c[0x0][0x218] ;  /* 0x0000860000007a02 */ /* 0x01afe40000000f00 */
.L_x_671:
[----:B------:R-:W-:-:S04]  /*0220*/  ISETP.NE.U32.AND P2, PT, RZ, c[0x0][0x258], PT ;  /* 0x00009600ff007a0c */ /* 0x000fc80003f45070 */
[----:B------:R-:W-:-:S13]  /*0230*/  ISETP.NE.AND.EX P2, PT, RZ, c[0x0][0x25c], PT, P2 ;  /* 0x00009700ff007a0c */ /* 0x000fda0003f45320 */
[----:B------:R-:W-:-:S05]  /*0240*/  @P2 IMAD.WIDE R10, R25, R6, c[0x0][0x258] ;  /* 0x00009600190a2625 */ /* 0x000fca00078e0206 */
[----:B------:R-:W2:Y:S01]  /*0250*/  @P2 LDG.E R127, [R10.64] ;  /* 0x000000060a7f2981 */ /* 0x000ea2000c1e1900 */
[----:B------:R-:W-:Y:S01]  /*0260*/  IMAD.SHL.U32 R21, R27, 0x40, RZ ;  /* 0x000000401b157824 */ /* 0x000fe200078e00ff */
[----:B------:R-:W-:-:S04]  /*0270*/  @!P2 ISETP.NE.U32.AND P1, PT, RZ, c[0x0][0x268], PT ;  /* 0x00009a00ff00aa0c */ /* 0x000fc80003f25070 */
[----:B------:R-:W-:Y:S02]  /*0280*/  ISETP.GT.AND P0, PT, R182, R21, PT ;  /* 0x00000015b600720c */ /* 0x000fe40003f04270 */
[----:B------:R-:W-:-:S04]  /*0290*/  @!P2 ISETP.NE.AND.EX P1, PT, RZ, c[0x0][0x26c], PT, P1 ;  /* 0x00009b00ff00aa0c */ /* 0x000fc80003f25310 */
[----:B-1----:R-:W-:Y:S01]  /*02a0*/  @!P2 SEL R3, RZ, c[0x0][0x21c], !P1 ;  /* 0x00008700ff03aa07 */ /* 0x002fe20004800000 */
[----:B--2--5:R-:W-:-:S03]  /*02b0*/  @P2 IMAD.IADD R127, R127, 0x1, -R4 ;  /* 0x000000017f7f2824 */ /* 0x024fc600078e0a04 */
[----:B------:R-:W-:-:S03]  /*02c0*/  @!P2 IADD3 R127, R3, R0, -R4 ;  /* 0x00000000037fa210 */ /* 0x000fc60007ffe804 */
[----:B------:R-:W-:Y:S05]  /*02d0*/  @!P0 EXIT ;  /* 0x000000000000894d */ /* 0x000fea0003800000 */
[----:B------:R-:W-:Y:S01]  /*02e0*/  ULDC UR5, c[0x0][0x218] ;  /* 0x0000860000057ab9 */ /* 0x000fe20000000800 */
[----:B------:R-:W-:Y:S01]  /*02f0*/  IADD3 R0, -R182, 0xbf, R21 ;  /* 0x000000bfb6007810 */ /* 0x000fe20007ffe115 */
[----:B------:R-:W-:Y:S01]  /*0300*/  UIADD3 UR5, UR5, 0x7f, URZ ;  /* 0x0000007f05057890 */ /* 0x000fe2000fffe03f */
[----:B------:R-:W-:Y:S02]  /*0310*/  IADD3 R5, R127, 0x7f, RZ ;  /* 0x0000007f7f057810 */ /* 0x000fe40007ffe0ff */
[----:B------:R-:W-:Y:S01]  /*0320*/  IADD3 R3, R0, c[0x0][0x2e8], R127 ;  /* 0x0000ba0000037a10 */ /* 0x000fe20007ffe07f */
[----:B------:R-:W-:Y:S01]  /*0330*/  USHF.R.S32.HI UR4, URZ, 0x1f, UR5 ;  /* 0x0000001f3f047899 */ /* 0x000fe20008011405 */
[----:B------:R-:W-:Y:S02]  /*0340*/  SHF.R.S32.HI R2, RZ, 0x1f, R5 ;  /* 0x0000001fff027819 */ /* 0x000fe40000011405 */
[----:B------:R-:W-:Y:S01]  /*0350*/  SHF.R.S32.HI R0, RZ, 0x1f, R3 ;  /* 0x0000001fff007819 */ /* 0x000fe20000011403 */
[----:B------:R-:W-:Y:S01]  /*0360*/  ULEA.HI UR4, UR4, UR5, URZ, 0x7 ;  /* 0x0000000504047291 */ /* 0x000fe2000f8f383f */
[----:B------:R-:W-:-:S02]  /*0370*/  LEA.HI R2, R2, R5, RZ, 0x7 ;  /* 0x0000000502027211 */ /* 0x000fc400078f38ff */
[----:B------:R-:W-:Y:S01]  /*0380*/  LEA.HI R0, R0, R3, RZ, 0x7 ;  /* 0x0000000300007211 */ /* 0x000fe200078f38ff */
[----:B------:R-:W-:Y:S01]  /*0390*/  USHF.R.S32.HI UR4, URZ, 0x7, UR4 ;  /* 0x000000073f047899 */ /* 0x000fe20008011404 */
[----:B------:R-:W-:Y:S02]  /*03a0*/  SHF.R.S32.HI R3, RZ, 0x7, R2 ;  /* 0x00000007ff037819 */ /* 0x000fe40000011402 */
[----:B------:R-:W-:Y:S01]  /*03b0*/  SHF.R.S32.HI R0, RZ, 0x7, R0 ;  /* 0x00000007ff007819 */ /* 0x000fe20000011400 */
[----:B------:R-:W1:Y:S02]  /*03c0*/  S2R R2, SR_TID.X ;  /* 0x0000000000027919 */ /* 0x000e640000002100 */
[----:B------:R-:W-:-:S04]  /*03d0*/  IMNMX R3, R3, UR4, PT ;  /* 0x0000000403037c17 */ /* 0x000fc8000b800200 */
[----:B------:R-:W-:-:S04]  /*03e0*/  IMNMX R128, R3, R0, PT ;  /* 0x0000000003807217 */ /* 0x000fc80003800200 */
[----:B------:R-:W-:-:S13]  /*03f0*/  ISETP.GT.AND P0, PT, R128, RZ, PT ;  /* 0x000000ff8000720c */ /* 0x000fda0003f04270 */
[----:B------:R-:W-:Y:S05]  /*0400*/  @P0 BRA `(.L_x_672) ;  /* 0x0000053000000947 */ /* 0x000fea0003800000 */
[----:B-1----:R-:W-:Y:S01]  /*0410*/  SHF.R.S32.HI R3, RZ, 0x1f, R2 ;  /* 0x0000001fff037819 */ /* 0x002fe20000011402 */
[----:B------:R-:W-:Y:S01]  /*0420*/  BSSY B0, `(.L_x_673) ;  /* 0x0000030000007945 */ /* 0x000fe20003800000 */
[----:B------:R-:W-:Y:S02]  /*0430*/  ISETP.NE.AND P0, PT, R178, -0x1, PT ;  /* 0xffffffffb200780c */ /* 0x000fe40003f05270 */
[----:B------:R-:W-:Y:S02]  /*0440*/  LEA.HI R3, R3, R2, RZ, 0x2 ;  /* 0x0000000203037211 */ /* 0x000fe400078f10ff */
[----:B------:R-:W-:Y:S02]  /*0450*/  SHF.R.S32.HI R0, RZ, 0x1f, R21 ;  /* 0x0000001fff007819 */ /* 0x000fe40000011415 */
[----:B------:R-:W-:Y:S02]  /*0460*/  LOP3.LUT R5, R3, 0xfffffffc, RZ, 0xc0, !PT ;  /* 0xfffffffc03057812 */ /* 0x000fe400078ec0ff */
[----:B------:R-:W-:Y:S01]  /*0470*/  IADD3 R182, -R21, R182, RZ ;  /* 0x000000b615b67210 */ /* 0x000fe20007ffe1ff */
[----:B------:R-:W-:Y:S01]  /*0480*/  IMAD R0, R0, c[0x0][0x1e8], RZ ;  /* 0x00007a0000007a24 */ /* 0x000fe200078e02ff */
[----:B------:R-:W-:Y:S01]  /*0490*/  SHF.R.S32.HI R3, RZ, 0x2, R3 ;  /* 0x00000002ff037819 */ /* 0x000fe20000011403 */
[----:B------:R-:W-:-:S02]  /*04a0*/  IMAD.IADD R2, R2, 0x1, -R5 ;  /* 0x0000000102027824 */ /* 0x000fc400078e0a05 */
[----:B------:R-:W-:Y:S01]  /*04b0*/  @!P0 SHF.R.S32.HI R10, RZ, 0x1f, R25 ;  /* 0x0000001fff0a8819 */ /* 0x000fe20000011419 */
[----:B------:R-:W-:-:S04]  /*04c0*/  @!P0 IMAD.WIDE.U32 R12, R25, c[0x0][0x1e0], RZ ;  /* 0x00007800190c8a25 */ /* 0x000fc800078e00ff */
[----:B------:R-:W-:Y:S02]  /*04d0*/  IMAD.SHL.U32 R4, R2, 0x8, RZ ;  /* 0x0000000802047824 */ /* 0x000fe400078e00ff */
[----:B------:R-:W-:Y:S02]  /*04e0*/  @!P0 IMAD R10, R10, c[0x0][0x1e0], RZ ;  /* 0x000078000a0a8a24 */ /* 0x000fe400078e02ff */
[----:B------:R-:W-:Y:S01]  /*04f0*/  @P0 IMAD.WIDE.U32 R6, R178, c[0x0][0x1e8], RZ ;  /* 0x00007a00b2060a25 */ /* 0x000fe200078e00ff */
[----:B------:R-:W-:Y:S02]  /*0500*/  SHF.R.S32.HI R5, RZ, 0x1f, R4 ;  /* 0x0000001fff057819 */ /* 0x000fe40000011404 */
[----:B------:R-:W-:Y:S01]  /*0510*/  @!P0 MOV R6, R12 ;  /* 0x0000000c00068202 */ /* 0x000fe20000000f00 */
[----:B------:R-:W-:Y:S02]  /*0520*/  @!P0 IMAD R9, R25, c[0x0][0x1e4], R10 ;  /* 0x0000790019098a24 */ /* 0x000fe400078e020a */
[----:B------:R-:W-:-:S04]  /*0530*/  IMAD.WIDE.U32 R10, R21, c[0x0][0x1e8], R4 ;  /* 0x00007a00150a7a25 */ /* 0x000fc800078e0004 */
[----:B------:R-:W-:Y:S02]  /*0540*/  @P0 IMAD R7, R178, c[0x0][0x1ec], R7 ;  /* 0x00007b00b2070a24 */ /* 0x000fe400078e0207 */
[----:B------:R-:W-:Y:S01]  /*0550*/  @!P0 IMAD.IADD R7, R13, 0x1, R9 ;  /* 0x000000010d078824 */ /* 0x000fe200078e0209 */
[----:B------:R-:W-:Y:S01]  /*0560*/  IADD3 R10, P0, R6, R10, RZ ;  /* 0x0000000a060a7210 */ /* 0x000fe20007f1e0ff */
[----:B------:R-:W-:Y:S01]  /*0570*/  IMAD R0, R21, c[0x0][0x1ec], R0 ;  /* 0x00007b0015007a24 */ /* 0x000fe200078e0200 */
[----:B------:R-:W-:Y:S02]  /*0580*/  SHF.R.S32.HI R13, RZ, 0x1f, R8 ;  /* 0x0000001fff0d7819 */ /* 0x000fe40000011408 */
[----:B------:R-:W-:Y:S02]  /*0590*/  SHF.R.S32.HI R6, RZ, 0x1f, R3 ;  /* 0x0000001fff067819 */ /* 0x000fe40000011403 */
[----:B------:R-:W-:Y:S01]  /*05a0*/  IADD3.X R11, R7, R11, R0, P0, !PT ;  /* 0x0000000b070b7210 */ /* 0x000fe200007fe400 */
[----:B------:R-:W-:Y:S01]  /*05b0*/  IMAD R13, R13, c[0x0][0x1f0], RZ ;  /* 0x00007c000d0d7a24 */ /* 0x000fe200078e02ff */
[----:B------:R-:W-:Y:S01]  /*05c0*/  ISETP.GE.AND P0, PT, R3, R182, PT ;  /* 0x000000b60300720c */ /* 0x000fe20003f06270 */
[----:B------:R-:W-:Y:S01]  /*05d0*/  IMAD R0, R25, c[0x0][0x1c0], R8 ;  /* 0x0000700019007a24 */ /* 0x000fe200078e0208 */
[----:B------:R-:W-:Y:S01]  /*05e0*/  IADD3 R9, R4, 0x20, RZ ;  /* 0x0000002004097810 */ /* 0x000fe20007ffe0ff */
[----:B------:R-:W-:-:S02]  /*05f0*/  IMAD R13, R8, c[0x0][0x1f4], R13 ;  /* 0x00007d00080d7a24 */ /* 0x000fc400078e020d */
[----:B------:R-:W-:Y:S01]  /*0600*/  IMAD.WIDE.U32 R10, R8, c[0x0][0x1f0], R10 ;  /* 0x00007c00080a7a25 */ /* 0x000fe200078e000a */
[----:B------:R-:W-:-:S03]  /*0610*/  IADD3 R8, R4, 0x40, RZ ;  /* 0x0000004004087810 */ /* 0x000fc60007ffe0ff */
[----:B------:R-:W-:Y:S02]  /*0620*/  IMAD R21, R0, c[0x0][0x214], R21 ;  /* 0x0000850000157a24 */ /* 0x000fe400078e0215 */
[----:B------:R-:W-:Y:S02]  /*0630*/  IMAD.IADD R13, R11, 0x1, R13 ;  /* 0x000000010b0d7824 */ /* 0x000fe400078e020d */
[----:B------:R-:W-:Y:S05]  /*0640*/  @P0 BRA `(.L_x_674) ;  /* 0x000000d000000947 */ /* 0x000fea0003800000 */
[----:B------:R-:W-:Y:S01]  /*0650*/  IMAD R0, R6, c[0x0][0x1e8], RZ ;  /* 0x00007a0006007a24 */ /* 0x000fe200078e02ff */
[----:B------:R-:W-:Y:S01]  /*0660*/  ISETP.GE.AND P3, PT, R4, c[0x0][0x220], PT ;  /* 0x0000880004007a0c */ /* 0x000fe20003f66270 */
[----:B------:R-:W-:Y:S01]  /*0670*/  IMAD.MOV.U32 R12, RZ, RZ, R10 ;  /* 0x000000ffff0c7224 */ /* 0x000fe200078e000a */
[----:B------:R-:W-:Y:S01]  /*0680*/  ISETP.GE.AND P2, PT, R9, c[0x0][0x220], PT ;  /* 0x0000880009007a0c */ /* 0x000fe20003f46270 */
[C---:B------:R-:W-:Y:S01]  /*0690*/  IMAD R0, R3.reuse, c[0x0][0x1ec], R0 ;  /* 0x00007b0003007a24 */ /* 0x040fe200078e0200 */
[----:B------:R-:W-:Y:S01]  /*06a0*/  ISETP.GE.AND P1, PT, R8, c[0x0][0x220], PT ;  /* 0x0000880008007a0c */ /* 0x000fe20003f26270 */
[----:B------:R-:W-:-:S04]  /*06b0*/  IMAD.WIDE.U32 R14, R3, c[0x0][0x1e8], R12 ;  /* 0x00007a00030e7a25 */ /* 0x000fc800078e000c */
[----:B------:R-:W-:Y:S01]  /*06c0*/  IMAD.IADD R0, R15, 0x1, R0 ;  /* 0x000000010f007824 */ /* 0x000fe200078e0200 */
[----:B------:R-:W-:-:S04]  /*06d0*/  LEA R16, P0, R14, c[0x0][0x1d0], 0x1 ;  /* 0x000074000e107a11 */ /* 0x000fc800078008ff */
[----:B------:R-:W-:-:S05]  /*06e0*/  LEA.HI.X R17, R14, c[0x0][0x1d4], R0, 0x1, P0 ;  /* 0x000075000e117a11 */ /* 0x000fca00000f0c00 */
[----:B------:R1:W-:Y:S04]  /*06f0*/  @!P3 STG.E.128 [R16.64], RZ ;  /* 0x000000ff1000b986 */ /* 0x0003e8000c101d06 */
[----:B------:R1:W-:Y:S04]  /*0700*/  @!P2 STG.E.128 [R16.64+0x40], RZ ;  /* 0x000040ff1000a986 */ /* 0x0003e8000c101d06 */
[----:B------:R1:W-:Y:S02]  /*0710*/  @!P1 STG.E.128 [R16.64+0x80], RZ ;  /* 0x000080ff10009986 */ /* 0x0003e4000c101d06 */
.L_x_674:
[----:B------:R-:W-:Y:S05]  /*0720*/  BSYNC B0 ;  /* 0x0000000000007941 */ /* 0x000fea0003800000 */
.L_x_673:
[----:B------:R-:W-:Y:S01]  /*0730*/  IADD3 R7, R3, 0x20, RZ ;  /* 0x0000002003077810 */ /* 0x000fe20007ffe0ff */
[----:B------:R-:W-:Y:S03]  /*0740*/  BSSY B0, `(.L_x_675) ;  /* 0x0000012000007945 */ /* 0x000fe60003800000 */
[----:B------:R-:W-:-:S13]  /*0750*/  ISETP.GE.AND P0, PT, R7, R182, PT ;  /* 0x000000b60700720c */ /* 0x000fda0003f06270 */
[----:B------:R-:W-:Y:S05]  /*0760*/  @P0 BRA `(.L_x_676) ;  /* 0x000000f000000947 */ /* 0x000fea0003800000 */
[----:B------:R-:W-:Y:S01]  /*0770*/  IADD3 R5, P0, R3, 0x20, RZ ;  /* 0x0000002003057810 */ /* 0x000fe20007f1e0ff */
[----:B------:R-:W-:Y:S01]  /*0780*/  IMAD.MOV.U32 R11, RZ, RZ, R13 ;  /* 0x000000ffff0b7224 */ /* 0x000fe200078e000d */
[----:B------:R-:W-:Y:S02]  /*0790*/  ISETP.GE.AND P2, PT, R4, c[0x0][0x220], PT ;  /* 0x0000880004007a0c */ /* 0x000fe40003f46270 */
[----:B------:R-:W-:Y:S01]  /*07a0*/  ISETP.GE.AND P1, PT, R9, c[0x0][0x220], PT ;  /* 0x0000880009007a0c */ /* 0x000fe20003f26270 */
[----:B------:R-:W-:Y:S01]  /*07b0*/  IMAD.X R0, RZ, RZ, R6, P0 ;  /* 0x000000ffff007224 */ /* 0x000fe200000e0606 */
[----:B------:R-:W-:Y:S01]  /*07c0*/  ISETP.GE.AND P0, PT, R8, c[0x0][0x220], PT ;  /* 0x0000880008007a0c */ /* 0x000fe20003f06270 */
[----:B------:R-:W-:-:S04]  /*07d0*/  IMAD.WIDE.U32 R10, R5, c[0x0][0x1e8], R10 ;  /* 0x00007a00050a7a25 */ /* 0x000fc800078e000a */
[----:B------:R-:W-:Y:S01]  /*07e0*/  IMAD R0, R0, c[0x0][0x1e8], RZ ;  /* 0x00007a0000007a24 */ /* 0x000fe200078e02ff */
[----:B------:R-:W-:-:S03]  /*07f0*/  LEA R4, P3, R10, c[0x0][0x1d0], 0x1 ;  /* 0x000074000a047a11 */ /* 0x000fc600078608ff */
[----:B------:R-:W-:-:S04]  /*0800*/  IMAD R0, R5, c[0x0][0x1ec], R0 ;  /* 0x00007b0005007a24 */ /* 0x000fc800078e0200 */
[----:B------:R-:W-:-:S05]  /*0810*/  IMAD.IADD R5, R11, 0x1, R0 ;  /* 0x000000010b057824 */ /* 0x000fca00078e0200 */
[----:B------:R-:W-:-:S05]  /*0820*/  LEA.HI.X R5, R10, c[0x0][0x1d4], R5, 0x1, P3 ;  /* 0x000075000a057a11 */ /* 0x000fca00018f0c05 */
[----:B------:R2:W-:Y:S04]  /*0830*/  @!P2 STG.E.128 [R4.64], RZ ;  /* 0x000000ff0400a986 */ /* 0x0005e8000c101d06 */
[----:B------:R2:W-:Y:S04]  /*0840*/  @!P1 STG.E.128 [R4.64+0x40], RZ ;  /* 0x000040ff04009986 */ /* 0x0005e8000c101d06 */
[----:B------:R2:W-:Y:S02]  /*0850*/  @!P0 STG.E.128 [R4.64+0x80], RZ ;  /* 0x000080ff04008986 */ /* 0x0005e4000c101d06 */
.L_x_676:
[----:B------:R-:W-:Y:S05]  /*0860*/  BSYNC B0 ;  /* 0x0000000000007941 */ /* 0x000fea0003800000 */
.L_x_675:
[----:B------:R-:W-:-:S04]  /*0870*/  ISETP.NE.AND P2, PT, R2, RZ, PT ;  /* 0x000000ff0200720c */ /* 0x000fc80003f45270 */
[-C--:B------:R-:W-:Y:S02]  /*0880*/  ISETP.GE.OR P1, PT, R3, R182.reuse, P2 ;  /* 0x000000b60300720c */ /* 0x080fe40001726670 */
[----:B------:R-:W-:Y:S02]  /*0890*/  IADD3 R3, P0, R21, R3, RZ ;  /* 0x0000000315037210 */ /* 0x000fe40007f1e0ff */
[----:B------:R-:W-:Y:S02]  /*08a0*/  ISETP.GE.OR P2, PT, R7, R182, P2 ;  /* 0x000000b60700720c */ /* 0x000fe40001746670 */
[----:B------:R-:W-:Y:S02]  /*08b0*/  LEA.HI.X.SX32 R6, R21, R6, 0x1, P0 ;  /* 0x0000000615067211 */ /* 0x000fe400000f0eff */
[----:B------:R-:W-:-:S04]  /*08c0*/  LEA R2, P0, R3, c[0x0][0x200], 0x2 ;  /* 0x0000800003027a11 */ /* 0x000fc800078010ff */
[----:B------:R-:W-:Y:S01]  /*08d0*/  LEA.HI.X R3, R3, c[0x0][0x204], R6, 0x2, P0 ;  /* 0x0000810003037a11 */ /* 0x000fe200000f1406 */
[----:B--2---:R-:W-:-:S05]  /*08e0*/  @!P1 IMAD.MOV.U32 R5, RZ, RZ, 0x7f800000 ;  /* 0x7f800000ff059424 */ /* 0x004fca00078e00ff */
[----:B------:R2:W-:Y:S01]  /*08f0*/  @!P1 STG.E [R2.64], R5 ;  /* 0x0000000502009986 */ /* 0x0005e2000c101906 */
[----:B------:R-:W-:Y:S05]  /*0900*/  @P2 EXIT ;  /* 0x000000000000294d */ /* 0x000fea0003800000 */
[----:B--2---:R-:W-:-:S05]  /*0910*/  MOV R5, 0x7f800000 ;  /* 0x7f80000000057802 */ /* 0x004fca0000000f00 */
[----:B------:R-:W-:Y:S01]  /*0920*/  STG.E [R2.64+0x80], R5 ;  /* 0x0000800502007986 */ /* 0x000fe2000c101906 */
[----:B------:R-:W-:Y:S05]  /*0930*/  EXIT ;  /* 0x000000000000794d */ /* 0x000fea0003800000 */
.L_x_672:
[----:B------:R-:W-:Y:S01]  /*0940*/  ISETP.NE.U32.AND P1, PT, RZ, c[0x0][0x2c0], PT ;  /* 0x0000b000ff007a0c */ /* 0x000fe20003f25070 */
[----:B------:R-:W-:Y:S01]  /*0950*/  IMAD.MOV.U32 R0, RZ, RZ, R25 ;  /* 0x000000ffff007224 */ /* 0x000fe200078e0019 */
[----:B------:R-:W-:Y:S02]  /*0960*/  ISETP.NE.U32.AND P0, PT, RZ, c[0x0][0x2b8], PT ;  /* 0x0000ae00ff007a0c */ /* 0x000fe40003f05070 */
[----:B------:R-:W-:Y:S02]  /*0970*/  ISETP.NE.AND.EX P1, PT, RZ, c[0x0][0x2c4], PT, P1 ;  /* 0x0000b100ff007a0c */ /* 0x000fe40003f25310 */
[----:B------:R-:W-:-:S11]  /*0980*/  ISETP.NE.AND.EX P0, PT, RZ, c[0x0][0x2bc], PT, P0 ;  /* 0x0000af00ff007a0c */ /* 0x000fd60003f05300 */
[----:B------:R-:W-:Y:S02]  /*0990*/  @P1 SHF.R.S32.HI R10, RZ, 0x1f, R25 ;  /* 0x0000001fff0a1819 */ /* 0x000fe40000011419 */
[----:B------:R-:W-:-:S04]  /*09a0*/  @P0 IMAD.WIDE R12, R25, R6, c[0x0][0x2b8] ;  /* 0x0000ae00190c0625 */ /* 0x000fc800078e0206 */
[----:B------:R-:W-:Y:S01]  /*09b0*/  @P1 IMAD R10, R10, c[0x0][0x2c8], RZ ;  /* 0x0000b2000a0a1a24 */ /* 0x000fe200078e02ff */
[----:B------:R-:W-:Y:S01]  /*09c0*/  CS2R R190, SRZ ;  /* 0x0000000000be7805 */ /* 0x000fe2000001ff00 */
[C---:B------:R-:W-:Y:S01]  /*09d0*/  @P1 IMAD.WIDE.U32 R6, R25.reuse, c[0x0][0x2c8], RZ ;  /* 0x0000b20019061a25 */ /* 0x040fe200078e00ff */
[----:B------:R2:W5:Y:S01]  /*09e0*/  @P0 LDG.E R0, [R12.64] ;  /* 0x000000060c000981 */ /* 0x000562000c1e1900 */
[----:B------:R-:W-:Y:S02]  /*09f0*/  PLOP3.LUT P6, PT, PT, PT, PT, 0x8, 0x0 ;  /* 0x000000000000781c */ /* 0x000fe40003fce170 */
[----:B------:R-:W-:Y:S01]  /*0a00*/  @P1 IMAD R3, R25, c[0x0][0x2cc], R10 ;  /* 0x0000b30019031a24 */ /* 0x000fe200078e020a */
[----:B------:R-:W-:Y:S02]  /*0a10*/  @P1 LEA R190, P0, R6, c[0x0][0x2c0], 0x2 ;  /* 0x0000b00006be1a11 */ /* 0x000fe400078010ff */
[----:B------:R-:W-:Y:S01]  /*0a20*/  IABS R130, c[0x0][0x2d0] ;  /* 0x0000b40000827a13 */ /* 0x000fe20000000000 */
[----:B------:R-:W-:-:S05]  /*0a30*/  @P1 IMAD.IADD R3, R7, 0x1, R3 ;  /* 0x0000000107031824 */ /* 0x000fca00078e0203 */
[----:B------:R-:W-:-:S04]  /*0a40*/  @P1 SHF.L.U64.HI R3, R6, 0x2, R3 ;  /* 0x0000000206031819 */ /* 0x000fc80000010203 */
[----:B------:R-:W-:Y:S02]  /*0a50*/  @P1 IADD3.X R191, R3, c[0x0][0x2c4], RZ, P0, !PT ;  /* 0x0000b10003bf1a10 */ /* 0x000fe400007fe4ff */
[----:B------:R-:W-:-:S04]  /*0a60*/  @P1 ISETP.NE.U32.AND P0, PT, R190, RZ, PT ;  /* 0x000000ffbe00120c */ /* 0x000fc80003f05070 */
[----:B------:R-:W-:-:S13]  /*0a70*/  @P1 ISETP.NE.AND.EX P6, PT, R191, RZ, PT, P0 ;  /* 0x000000ffbf00120c */ /* 0x000fda0003fc5300 */
[----:B------:R-:W-:Y:S05]  /*0a80*/  @!P6 BRA `(.L_x_677) ;  /* 0x000004700000e947 */ /* 0x000fea0003800000 */
[----:B--2---:R-:W2:Y:S01]  /*0a90*/  I2F.RP R6, R130 ;  /* 0x0000008200067306 */ /* 0x004ea20000209400 */
[----:B------:R-:W-:Y:S01]  /*0aa0*/  IMAD.MOV.U32 R4, RZ, RZ, RZ ;  /* 0x000000ffff047224 */ /* 0x000fe200078e00ff */
[----:B------:R-:W-:-:S04]  /*0ab0*/  LEA R7, R128, 0xffffff80, 0x7 ;  /* 0xffffff8080077811 */ /* 0x000fc800078e38ff */
[----:B-----5:R-:W-:Y:S02]  /*0ac0*/  IABS R0, R7 ;  /* 0x0000000700007213 */ /* 0x020fe40000000000 */
[----:B--2---:R-:W2:Y:S02]  /*0ad0*/  MUFU.RCP R5, R6 ;  /* 0x0000000600057308 */ /* 0x004ea40000001000 */
[----:B--2---:R-:W-:-:S06]  /*0ae0*/  IADD3 R5, R5, 0xffffffe, RZ ;  /* 0x0ffffffe05057810 */ /* 0x004fcc0007ffe0ff */
[----:B------:R-:W2:Y:S02]  /*0af0*/  F2I.FTZ.U32.TRUNC.NTZ R5, R5 ;  /* 0x0000000500057305 */ /* 0x000ea4000021f000 */
[----:B--2---:R-:W-:-:S04]  /*0b00*/  IMAD.MOV R3, RZ, RZ, -R5 ;  /* 0x000000ffff037224 */ /* 0x004fc800078e0a05 */
[----:B------:R-:W-:-:S04]  /*0b10*/  IMAD R3, R3, R130, RZ ;  /* 0x0000008203037224 */ /* 0x000fc800078e02ff */
[----:B------:R-:W-:-:S06]  /*0b20*/  IMAD.HI.U32 R3, R5, R3, R4 ;  /* 0x0000000305037227 */ /* 0x000fcc00078e0004 */
[----:B------:R-:W-:-:S05]  /*0b30*/  IMAD.HI.U32 R4, R3, R0, RZ ;  /* 0x0000000003047227 */ /* 0x000fca00078e00ff */
[----:B------:R-:W-:-:S05]  /*0b40*/  IADD3 R3, -R4, RZ, RZ ;  /* 0x000000ff04037210 */ /* 0x000fca0007ffe1ff */
[----:B------:R-:W-:Y:S01]  /*0b50*/  IMAD R3, R130, R3, R0 ;  /* 0x0000000382037224 */ /* 0x000fe200078e0200 */
[----:B------:R-:W-:-:S04]  /*0b60*/  LOP3.LUT R0, R7, c[0x0][0x2d0], RZ, 0x3c, !PT ;  /* 0x0000b40007007a12 */ /* 0x000fc800078e3cff */
[----:B------:R-:W-:Y:S02]  /*0b70*/  ISETP.GT.U32.AND P1, PT, R130, R3, PT ;  /* 0x000000038200720c */ /* 0x000fe40003f24070 */
[----:B------:R-:W-:-:S11]  /*0b80*/  ISETP.GE.AND P0, PT, R0, RZ, PT ;  /* 0x000000ff0000720c */ /* 0x000fd60003f06270 */
[----:B------:R-:W-:Y:S01]  /*0b90*/  @!P1 IMAD.IADD R3, R3, 0x1, -R130 ;  /* 0x0000000103039824 */ /* 0x000fe200078e0a82 */
[----:B------:R-:W-:Y:S02]  /*0ba0*/  @!P1 IADD3 R4, R4, 0x1, RZ ;  /* 0x0000000104049810 */ /* 0x000fe40007ffe0ff */
[----:B------:R-:W-:Y:S02]  /*0bb0*/  ISETP.NE.AND P1, PT, RZ, c[0x0][0x2d0], PT ;  /* 0x0000b400ff007a0c */ /* 0x000fe40003f25270 */
[----:B------:R-:W-:-:S13]  /*0bc0*/  ISETP.GE.U32.AND P2, PT, R3, R130, PT ;  /* 0x000000820300720c */ /* 0x000fda0003f46070 */
[----:B------:R-:W-:-:S04]  /*0bd0*/  @P2 IADD3 R4, R4, 0x1, RZ ;  /* 0x0000000104042810 */ /* 0x000fc80007ffe0ff */
[----:B------:R-:W-:-:S05]  /*0be0*/  MOV R3, R4 ;  /* 0x0000000400037202 */ /* 0x000fca0000000f00 */
[----:B------:R-:W-:Y:S01]  /*0bf0*/  @!P0 IMAD.MOV R3, RZ, RZ, -R3 ;  /* 0x000000ffff038224 */ /* 0x000fe200078e0a03 */
[----:B------:R-:W-:-:S05]  /*0c00*/  @!P1 LOP3.LUT R3, RZ, c[0x0][0x2d0], RZ, 0x33, !PT ;  /* 0x0000b400ff039a12 */ /* 0x000fca00078e33ff */
[----:B------:R-:W-:-:S06]  /*0c10*/  IMAD.WIDE R34, R3, 0x4, R190 ;  /* 0x0000000403227825 */ /* 0x000fcc00078e02be */
[----:B------:R-:W2:Y:S01]  /*0c20*/  LDG.E R34, [R34.64] ;  /* 0x0000000622227981 */ /* 0x000ea2000c1e1900 */
[----:B------:R-:W-:-:S04]  /*0c30*/  IABS R0, c[0x0][0x1c8] ;  /* 0x0000720000007a13 */ /* 0x000fc80000000000 */
[----:B------:R-:W3:Y:S08]  /*0c40*/  I2F.RP R6, R0 ;  /* 0x0000000000067306 */ /* 0x000ef00000209400 */
[----:B---3--:R-:W3:Y:S02]  /*0c50*/  MUFU.RCP R10, R6 ;  /* 0x00000006000a7308 */ /* 0x008ee40000001000 */
[----:B---3--:R-:W-:-:S06]  /*0c60*/  IADD3 R10, R10, 0xffffffe, RZ ;  /* 0x0ffffffe0a0a7810 */ /* 0x008fcc0007ffe0ff */
[----:B------:R-:W3:Y:S02]  /*0c70*/  F2I.FTZ.U32.TRUNC.NTZ R11, R10 ;  /* 0x0000000a000b7305 */ /* 0x000ee4000021f000 */
[----:B---3--:R-:W-:Y:S01]  /*0c80*/  IADD3 R4, RZ, -R11, RZ ;  /* 0x8000000bff047210 */ /* 0x008fe20007ffe0ff */
[----:B------:R-:W-:-:S04]  /*0c90*/  IMAD.MOV.U32 R10, RZ, RZ, RZ ;  /* 0x000000ffff0a7224 */ /* 0x000fc800078e00ff */
[----:B------:R-:W-:Y:S01]  /*0ca0*/  IMAD R5, R4, R0, RZ ;  /* 0x0000000004057224 */ /* 0x000fe200078e02ff */
[----:B------:R-:W-:-:S03]  /*0cb0*/  IABS R4, R8 ;  /* 0x0000000800047213 */ /* 0x000fc60000000000 */
[----:B------:R-:W-:-:S06]  /*0cc0*/  IMAD.HI.U32 R5, R11, R5, R10 ;  /* 0x000000050b057227 */ /* 0x000fcc00078e000a */
[----:B------:R-:W-:-:S05]  /*0cd0*/  IMAD.HI.U32 R28, R5, R4, RZ ;  /* 0x00000004051c7227 */ /* 0x000fca00078e00ff */
[----:B------:R-:W-:-:S05]  /*0ce0*/  IADD3 R5, -R28, RZ, RZ ;  /* 0x000000ff1c057210 */ /* 0x000fca0007ffe1ff */
[----:B------:R-:W-:Y:S01]  /*0cf0*/  IMAD R5, R0, R5, R4 ;  /* 0x0000000500057224 */ /* 0x000fe200078e0204 */
[----:B------:R-:W-:-:S04]  /*0d00*/  LOP3.LUT R4, R8, c[0x0][0x1c8], RZ, 0x3c, !PT ;  /* 0x0000720008047a12 */ /* 0x000fc800078e3cff */
[----:B------:R-:W-:-:S13]  /*0d10*/  ISETP.GT.U32.AND P0, PT, R0, R5, PT ;  /* 0x000000050000720c */ /* 0x000fda0003f04070 */
[----:B------:R-:W-:Y:S01]  /*0d20*/  @!P0 IMAD.IADD R5, R5, 0x1, -R0 ;  /* 0x0000000105058824 */ /* 0x000fe200078e0a00 */
[----:B------:R-:W-:Y:S02]  /*0d30*/  @!P0 IADD3 R28, R28, 0x1, RZ ;  /* 0x000000011c1c8810 */ /* 0x000fe40007ffe0ff */
[----:B------:R-:W-:Y:S02]  /*0d40*/  ISETP.GE.AND P0, PT, R4, RZ, PT ;  /* 0x000000ff0400720c */ /* 0x000fe40003f06270 */
[----:B------:R-:W-:Y:S02]  /*0d50*/  ISETP.GE.U32.AND P1, PT, R5, R0, PT ;  /* 0x000000000500720c */ /* 0x000fe40003f26070 */
[----:B------:R-:W-:-:S05]  /*0d60*/  IADD3 R0, -R3, RZ, RZ ;  /* 0x000000ff03007210 */ /* 0x000fca0007ffe1ff */
[----:B------:R-:W-:-:S05]  /*0d70*/  IMAD R7, R0, c[0x0][0x2d0], R7 ;  /* 0x0000b40000077a24 */ /* 0x000fca00078e0207 */
[----:B------:R-:W-:Y:S02]  /*0d80*/  SHF.R.S32.HI R3, RZ, 0x1f, R7 ;  /* 0x0000001fff037819 */ /* 0x000fe40000011407 */
[----:B------:R-:W-:Y:S02]  /*0d90*/  @P1 IADD3 R28, R28, 0x1, RZ ;  /* 0x000000011c1c1810 */ /* 0x000fe40007ffe0ff */
[----:B------:R-:W-:Y:S01]  /*0da0*/  ISETP.NE.AND P1, PT, RZ, c[0x0][0x1c8], PT ;  /* 0x00007200ff007a0c */ /* 0x000fe20003f25270 */
[----:B------:R-:W-:Y:S02]  /*0db0*/  IMAD R0, R3, c[0x0][0x198], RZ ;  /* 0x0000660003007a24 */ /* 0x000fe400078e02ff */
[----:B------:R-:W-:-:S10]  /*0dc0*/  @!P0 IMAD.MOV R28, RZ, RZ, -R28 ;  /* 0x000000ffff1c8224 */ /* 0x000fd400078e0a1c */
[----:B------:R-:W-:-:S04]  /*0dd0*/  @!P1 LOP3.LUT R28, RZ, c[0x0][0x1c8], RZ, 0x33, !PT ;  /* 0x00007200ff1c9a12 */ /* 0x000fc800078e33ff */
[----:B------:R-:W-:-:S05]  /*0de0*/  SHF.R.S32.HI R13, RZ, 0x1f, R28 ;  /* 0x0000001fff0d7819 */ /* 0x000fca000001141c */
[----:B------:R-:W-:-:S04]  /*0df0*/  IMAD R9, R13, c[0x0][0x1b0], RZ ;  /* 0x00006c000d097a24 */ /* 0x000fc800078e02ff */
[----:B------:R-:W-:Y:S01]  /*0e00*/  IMAD R9, R28, c[0x0][0x1b4], R9 ;  /* 0x00006d001c097a24 */ /* 0x000fe200078e0209 */
[----:B--2---:R-:W-:Y:S01]  /*0e10*/  SHF.R.S32.HI R23, RZ, 0x1f, R34 ;  /* 0x0000001fff177819 */ /* 0x004fe20000011422 */
[----:B------:R-:W-:-:S04]  /*0e20*/  IMAD.WIDE.U32 R10, R34, c[0x0][0x180], RZ ;  /* 0x00006000220a7a25 */ /* 0x000fc800078e00ff */
[C---:B------:R-:W-:Y:S02]  /*0e30*/  IMAD R5, R23.reuse, c[0x0][0x180], RZ ;  /* 0x0000600017057a24 */ /* 0x040fe400078e02ff */
[----:B------:R-:W-:Y:S02]  /*0e40*/  IMAD R23, R23, c[0x0][0x188], RZ ;  /* 0x0000620017177a24 */ /* 0x000fe400078e02ff */
[C---:B------:R-:W-:Y:S02]  /*0e50*/  IMAD R4, R34.reuse, c[0x0][0x184], R5 ;  /* 0x0000610022047a24 */ /* 0x040fe400078e0205 */
[----:B------:R-:W-:Y:S02]  /*0e60*/  IMAD R5, R7, c[0x0][0x19c], R0 ;  /* 0x0000670007057a24 */ /* 0x000fe400078e0200 */
[C---:B------:R-:W-:Y:S01]  /*0e70*/  IMAD R23, R34.reuse, c[0x0][0x18c], R23 ;  /* 0x0000630022177a24 */ /* 0x040fe200078e0217 */
[----:B------:R-:W-:Y:S01]  /*0e80*/  IADD3 R11, R11, R4, RZ ;  /* 0x000000040b0b7210 */ /* 0x000fe20007ffe0ff */
[----:B------:R-:W-:-:S04]  /*0e90*/  IMAD.WIDE.U32 R34, R34, c[0x0][0x188], RZ ;  /* 0x0000620022227a25 */ /* 0x000fc800078e00ff */
[----:B------:R-:W-:Y:S01]  /*0ea0*/  IMAD.WIDE.U32 R32, R7, c[0x0][0x198], R10 ;  /* 0x0000660007207a25 */ /* 0x000fe200078e000a */
[----:B------:R-:W-:-:S03]  /*0eb0*/  IADD3 R23, R35, R23, RZ ;  /* 0x0000001723177210 */ /* 0x000fc60007ffe0ff */
[----:B------:R-:W-:-:S04]  /*0ec0*/  IMAD.IADD R33, R33, 0x1, R5 ;  /* 0x0000000121217824 */ /* 0x000fc800078e0205 */
[----:B------:R-:W-:-:S04]  /*0ed0*/  IMAD.WIDE.U32 R32, R28, c[0x0][0x1b0], R32 ;  /* 0x00006c001c207a25 */ /* 0x000fc800078e0020 */
[----:B------:R-:W-:Y:S01]  /*0ee0*/  IMAD.IADD R9, R33, 0x1, R9 ;  /* 0x0000000121097824 */ /* 0x000fe200078e0209 */
[----:B------:R-:W-:Y:S05]  /*0ef0*/  BRA `(.L_x_678) ;  /* 0x0000040000007947 */ /* 0x000fea0003800000 */
.L_x_677:
[----:B--2---:R-:W-:-:S13]  /*0f00*/  ISETP.NE.AND P3, PT, R23, -0x1, PT ;  /* 0xffffffff1700780c */ /* 0x004fda0003f65270 */
[----:B------:R-:W-:-:S05]  /*0f10*/  @P3 IADD3 R5, R4, R23, RZ ;  /* 0x0000001704053210 */ /* 0x000fca0007ffe0ff */
[----:B------:R-:W-:-:S04]  /*0f20*/  @P3 IMAD.WIDE.U32 R10, R5, c[0x0][0x198], RZ ;  /* 0x00006600050a3a25 */ /* 0x000fc800078e00ff */
[----:B------:R-:W-:Y:S01]  /*0f30*/  @P3 IMAD R5, R5, c[0x0][0x19c], R11 ;  /* 0x0000670005053a24 */ /* 0x000fe200078e020b */
[----:B------:R-:W-:Y:S05]  /*0f40*/  @P3 BRA `(.L_x_679) ;  /* 0x000000a000003947 */ /* 0x000fea0003800000 */
[----:B------:R-:W-:Y:S01]  /*0f50*/  SHF.R.S32.HI R5, RZ, 0x1f, R4 ;  /* 0x0000001fff057819 */ /* 0x000fe20000011404 */
[----:B------:R-:W-:Y:S01]  /*0f60*/  IMAD.WIDE.U32 R6, R4, c[0x0][0x198], RZ ;  /* 0x0000660004067a25 */ /* 0x000fe200078e00ff */
[----:B-----5:R-:W-:-:S03]  /*0f70*/  SHF.R.S32.HI R3, RZ, 0x1f, R0 ;  /* 0x0000001fff037819 */ /* 0x020fc60000011400 */
[----:B------:R-:W-:Y:S02]  /*0f80*/  IMAD R5, R5, c[0x0][0x198], RZ ;  /* 0x0000660005057a24 */ /* 0x000fe400078e02ff */
[----:B------:R-:W-:Y:S02]  /*0f90*/  IMAD R3, R3, c[0x0][0x180], RZ ;  /* 0x0000600003037a24 */ /* 0x000fe400078e02ff */
[----:B------:R-:W-:Y:S02]  /*0fa0*/  IMAD R5, R4, c[0x0][0x19c], R5 ;  /* 0x0000670004057a24 */ /* 0x000fe400078e0205 */
[----:B------:R-:W-:-:S03]  /*0fb0*/  IMAD R3, R0, c[0x0][0x184], R3 ;  /* 0x0000610000037a24 */ /* 0x000fc600078e0203 */
[----:B------:R-:W-:-:S05]  /*0fc0*/  IADD3 R7, R7, R5, RZ ;  /* 0x0000000507077210 */ /* 0x000fca0007ffe0ff */
[----:B------:R-:W-:-:S05]  /*0fd0*/  IMAD.WIDE.U32 R10, R0, c[0x0][0x180], R6 ;  /* 0x00006000000a7a25 */ /* 0x000fca00078e0006 */
[----:B------:R-:W-:Y:S02]  /*0fe0*/  IADD3 R5, R11, R3, RZ ;  /* 0x000000030b057210 */ /* 0x000fe40007ffe0ff */
.L_x_679:
[----:B------:R-:W-:Y:S01]  /*0ff0*/  IABS R7, c[0x0][0x1c8] ;  /* 0x0000720000077a13 */ /* 0x000fe20000000000 */
[----:B------:R-:W-:Y:S01]  /*1000*/  @P3 IMAD.IADD R23, R4, 0x1, R23 ;  /* 0x0000000104173824 */ /* 0x000fe200078e0217 */
[----:B------:R-:W-:Y:S02]  /*1010*/  MOV R11, R5 ;  /* 0x00000005000b7202 */ /* 0x000fe40000000f00 */
[----:B------:R-:W2:Y:S01]  /*1020*/  I2F.RP R9, R7 ;  /* 0x0000000700097306 */ /* 0x000ea20000209400 */
[----:B------:R-:W-:-:S04]  /*1030*/  @P3 IMAD.WIDE.U32 R34, R23, c[0x0][0x1a0], RZ ;  /* 0x0000680017223a25 */ /* 0x000fc800078e00ff */
[----:B------:R-:W-:-:S03]  /*1040*/  @P3 IMAD R23, R23, c[0x0][0x1a4], R35 ;  /* 0x0000690017173a24 */ /* 0x000fc600078e0223 */
[----:B--2---:R-:W2:Y:S02]  /*1050*/  MUFU.RCP R12, R9 ;  /* 0x00000009000c7308 */ /* 0x004ea40000001000 */
[----:B--2---:R-:W-:-:S06]  /*1060*/  IADD3 R12, R12, 0xffffffe, RZ ;  /* 0x0ffffffe0c0c7810 */ /* 0x004fcc0007ffe0ff */
[----:B------:R-:W2:Y:S02]  /*1070*/  F2I.FTZ.U32.TRUNC.NTZ R13, R12 ;  /* 0x0000000c000d7305 */ /* 0x000ea4000021f000 */
[----:B--2---:R-:W-:Y:S01]  /*1080*/  IMAD.MOV R3, RZ, RZ, -R13 ;  /* 0x000000ffff037224 */ /* 0x004fe200078e0a0d */
[----:B------:R-:W-:-:S03]  /*1090*/  MOV R12, RZ ;  /* 0x000000ff000c7202 */ /* 0x000fc60000000f00 */
[----:B------:R-:W-:Y:S01]  /*10a0*/  IMAD R6, R3, R7, RZ ;  /* 0x0000000703067224 */ /* 0x000fe200078e02ff */
[----:B------:R-:W-:-:S03]  /*10b0*/  IABS R3, R8 ;  /* 0x0000000800037213 */ /* 0x000fc60000000000 */
[----:B------:R-:W-:-:S06]  /*10c0*/  IMAD.HI.U32 R6, R13, R6, R12 ;  /* 0x000000060d067227 */ /* 0x000fcc00078e000c */
[----:B------:R-:W-:-:S04]  /*10d0*/  IMAD.HI.U32 R28, R6, R3, RZ ;  /* 0x00000003061c7227 */ /* 0x000fc800078e00ff */
[----:B------:R-:W-:-:S04]  /*10e0*/  IMAD.MOV R6, RZ, RZ, -R28 ;  /* 0x000000ffff067224 */ /* 0x000fc800078e0a1c */
[----:B------:R-:W-:Y:S01]  /*10f0*/  IMAD R6, R7, R6, R3 ;  /* 0x0000000607067224 */ /* 0x000fe200078e0203 */
[----:B------:R-:W-:-:S04]  /*1100*/  LOP3.LUT R3, R8, c[0x0][0x1c8], RZ, 0x3c, !PT ;  /* 0x0000720008037a12 */ /* 0x000fc800078e3cff */
[----:B------:R-:W-:Y:S02]  /*1110*/  ISETP.GT.U32.AND P0, PT, R7, R6, PT ;  /* 0x000000060700720c */ /* 0x000fe40003f04070 */
[----:B------:R-:W-:-:S11]  /*1120*/  ISETP.GE.AND P1, PT, R3, RZ, PT ;  /* 0x000000ff0300720c */ /* 0x000fd60003f26270 */
[-C--:B------:R-:W-:Y:S02]  /*1130*/  @!P0 IADD3 R6, R6, -R7.reuse, RZ ;  /* 0x8000000706068210 */ /* 0x080fe40007ffe0ff */
[----:B------:R-:W-:Y:S02]  /*1140*/  @!P0 IADD3 R28, R28, 0x1, RZ ;  /* 0x000000011c1c8810 */ /* 0x000fe40007ffe0ff */
[----:B------:R-:W-:Y:S02]  /*1150*/  ISETP.GE.U32.AND P2, PT, R6, R7, PT ;  /* 0x000000070600720c */ /* 0x000fe40003f46070 */
[----:B------:R-:W-:Y:S02]  /*1160*/  ISETP.NE.AND P0, PT, RZ, c[0x0][0x1c8], PT ;  /* 0x00007200ff007a0c */ /* 0x000fe40003f05270 */
[----:B------:R-:W-:-:S04]  /*1170*/  LEA R7, R128, 0xffffff80, 0x7 ;  /* 0xffffff8080077811 */ /* 0x000fc800078e38ff */
[----:B------:R-:W-:Y:S01]  /*1180*/  SHF.R.S32.HI R3, RZ, 0x1f, R7 ;  /* 0x0000001fff037819 */ /* 0x000fe20000011407 */
[----:B------:R-:W-:-:S04]  /*1190*/  IMAD.WIDE.U32 R10, R7, c[0x0][0x198], R10 ;  /* 0x00006600070a7a25 */ /* 0x000fc800078e000a */
[----:B------:R-:W-:Y:S01]  /*11a0*/  @P2 IADD3 R28, R28, 0x1, RZ ;  /* 0x000000011c1c2810 */ /* 0x000fe20007ffe0ff */
[----:B------:R-:W-:-:S04]  /*11b0*/  IMAD R6, R3, c[0x0][0x198], RZ ;  /* 0x0000660003067a24 */ /* 0x000fc800078e02ff */
[----:B------:R-:W-:Y:S01]  /*11c0*/  @!P1 IMAD.MOV R28, RZ, RZ, -R28 ;  /* 0x000000ffff1c9224 */ /* 0x000fe200078e0a1c */
[----:B------:R-:W-:Y:S01]  /*11d0*/  @!P0 LOP3.LUT R28, RZ, c[0x0][0x1c8], RZ, 0x33, !PT ;  /* 0x00007200ff1c8a12 */ /* 0x000fe200078e33ff */
[----:B------:R-:W-:-:S03]  /*11e0*/  IMAD R5, R7, c[0x0][0x19c], R6 ;  /* 0x0000670007057a24 */ /* 0x000fc600078e0206 */
[----:B------:R-:W-:Y:S02]  /*11f0*/  SHF.R.S32.HI R13, RZ, 0x1f, R28 ;  /* 0x0000001fff0d7819 */ /* 0x000fe4000001141c */
[----:B------:R-:W-:-:S03]  /*1200*/  IADD3 R11, R11, R5, RZ ;  /* 0x000000050b0b7210 */ /* 0x000fc60007ffe0ff */
[----:B------:R-:W-:Y:S02]  /*1210*/  IMAD R9, R13, c[0x0][0x1b0], RZ ;  /* 0x00006c000d097a24 */ /* 0x000fe400078e02ff */
[----:B------:R-:W-:-:S04]  /*1220*/  IMAD.WIDE.U32 R32, R28, c[0x0][0x1b0], R10 ;  /* 0x00006c001c207a25 */ /* 0x000fc800078e000a */
[----:B------:R-:W-:-:S04]  /*1230*/  IMAD R9, R28, c[0x0][0x1b4], R9 ;  /* 0x00006d001c097a24 */ /* 0x000fc800078e0209 */
[----:B------:R-:W-:Y:S01]  /*1240*/  IMAD.IADD R9, R33, 0x1, R9 ;  /* 0x0000000121097824 */ /* 0x000fe200078e0209 */
        /* <DEDUP_REMOVED lines=11> */
.L_x_678:
[----:B------:R-:W-:Y:S01]  /*1300*/  ISETP.NE.AND P0, PT, R178, -0x1, PT ;  /* 0xffffffffb200780c */ /* 0x000fe20003f05270 */
[----:B------:R-:W-:Y:S01]  /*1310*/  IMAD R13, R13, c[0x0][0x1b8], RZ ;  /* 0x00006e000d0d7a24 */ /* 0x000fe200078e02ff */
[----:B-1----:R-:W-:Y:S01]  /*1320*/  SHF.R.S32.HI R15, RZ, 0x1f, R2 ;  /* 0x0000001fff0f7819 */ /* 0x002fe20000011402 */
[----:B------:R-:W-:Y:S03]  /*1330*/  BSSY B0, `(.L_x_680) ;  /* 0x000006b000007945 */ /* 0x000fe60003800000 */
[CC--:B------:R-:W-:Y:S02]  /*1340*/  LEA.HI R181, R15.reuse, R2.reuse, RZ, 0x2 ;  /* 0x000000020fb57211 */ /* 0x0c0fe400078f10ff */
[----:B------:R-:W-:Y:S02]  /*1350*/  LEA.HI R11, R15, R2, RZ, 0x3 ;  /* 0x000000020f0b7211 */ /* 0x000fe400078f18ff */
[----:B------:R-:W-:-:S02]  /*1360*/  LOP3.LUT R5, R181, 0xfffffffc, RZ, 0xc0, !PT ;  /* 0xfffffffcb5057812 */ /* 0x000fc400078ec0ff */
[----:B------:R-:W-:Y:S01]  /*1370*/  SHF.R.S32.HI R19, RZ, 0x3, R11 ;  /* 0x00000003ff137819 */ /* 0x000fe2000001140b */
[----:B------:R-:W-:Y:S01]  /*1380*/  @!P0 IMAD.WIDE.U32 R36, R25, c[0x0][0x178], RZ ;  /* 0x00005e0019248a25 */ /* 0x000fe200078e00ff */
[----:B-----5:R-:W-:Y:S02]  /*1390*/  @!P0 SHF.R.S32.HI R0, RZ, 0x1f, R25 ;  /* 0x0000001fff008819 */ /* 0x020fe40000011419 */
[----:B------:R-:W-:Y:S01]  /*13a0*/  SHF.R.S32.HI R188, RZ, 0x2, R181 ;  /* 0x00000002ffbc7819 */ /* 0x000fe200000114b5 */
[----:B------:R-:W-:Y:S02]  /*13b0*/  IMAD.IADD R184, R2, 0x1, -R5 ;  /* 0x0000000102b87824 */ /* 0x000fe400078e0a05 */
[----:B------:R-:W-:Y:S01]  /*13c0*/  @!P0 IMAD R0, R0, c[0x0][0x178], RZ ;  /* 0x00005e0000008a24 */ /* 0x000fe200078e02ff */
[----:B------:R-:W-:Y:S01]  /*13d0*/  LEA.HI R181, R181, R188, RZ, 0x1 ;  /* 0x000000bcb5b57211 */ /* 0x000fe200078f08ff */
[----:B------:R-:W-:Y:S01]  /*13e0*/  @P0 IMAD.WIDE.U32 R30, R178, c[0x0][0x190], RZ ;  /* 0x00006400b21e0a25 */ /* 0x000fe200078e00ff */
[----:B------:R-:W-:-:S02]  /*13f0*/  SHF.R.S32.HI R189, RZ, 0x1f, R188 ;  /* 0x0000001fffbd7819 */ /* 0x000fc400000114bc */
[----:B------:R-:W-:Y:S01]  /*1400*/  LOP3.LUT R181, R181, 0x7fffffe, RZ, 0xc0, !PT ;  /* 0x07fffffeb5b57812 */ /* 0x000fe200078ec0ff */
[----:B------:R-:W-:Y:S02]  /*1410*/  @!P0 IMAD R0, R25, c[0x0][0x17c], R0 ;  /* 0x00005f0019008a24 */ /* 0x000fe400078e0200 */
[----:B------:R-:W-:Y:S02]  /*1420*/  IMAD.SHL.U32 R25, R19, 0x40, RZ ;  /* 0x0000004013197824 */ /* 0x000fe400078e00ff */
[----:B------:R-:W-:Y:S02]  /*1430*/  IMAD.SHL.U32 R184, R184, 0x8, RZ ;  /* 0x00000008b8b87824 */ /* 0x000fe400078e00ff */
[----:B------:R-:W-:Y:S01]  /*1440*/  @P0 IMAD R17, R178, c[0x0][0x194], R31 ;  /* 0x00006500b2110a24 */ /* 0x000fe200078e021f */
[----:B------:R-:W-:Y:S01]  /*1450*/  LOP3.LUT R25, R25, 0xc0, RZ, 0xc0, !PT ;  /* 0x000000c019197812 */ /* 0x000fe200078ec0ff */
[----:B------:R-:W-:Y:S01]  /*1460*/  @!P0 IMAD.IADD R17, R37, 0x1, R0 ;  /* 0x0000000125118824 */ /* 0x000fe200078e0200 */
[-C--:B------:R-:W-:Y:S01]  /*1470*/  LEA.HI R0, R15, R2.reuse, RZ, 0x5 ;  /* 0x000000020f007211 */ /* 0x080fe200078f28ff */
[----:B------:R-:W-:Y:S01]  /*1480*/  IMAD.IADD R181, R188, 0x1, -R181 ;  /* 0x00000001bcb57824 */ /* 0x000fe200078e0ab5 */
[----:B------:R-:W-:Y:S01]  /*1490*/  LOP3.LUT R5, R25, 0x18, R184, 0xf8, !PT ;  /* 0x0000001819057812 */ /* 0x000fe200078ef8b8 */
[----:B------:R-:W-:Y:S01]  /*14a0*/  @!P0 IMAD.MOV.U32 R30, RZ, RZ, R36 ;  /* 0x000000ffff1e8224 */ /* 0x000fe200078e0024 */
[----:B------:R-:W-:Y:S01]  /*14b0*/  SHF.R.U32.HI R4, RZ, 0x3, R25 ;  /* 0x00000003ff047819 */ /* 0x000fe20000011619 */
[----:B------:R-:W-:Y:S01]  /*14c0*/  IMAD R131, R189, c[0x0][0x198], RZ ;  /* 0x00006600bd837a24 */ /* 0x000fe200078e02ff */
[----:B------:R-:W-:Y:S01]  /*14d0*/  LEA.HI R15, R15, R2, RZ, 0x4 ;  /* 0x000000020f0f7211 */ /* 0x000fe200078f20ff */
[----:B------:R-:W-:Y:S01]  /*14e0*/  IMAD.WIDE R26, R27, 0x40, R188 ;  /* 0x000000401b1a7825 */ /* 0x000fe200078e02bc */
[----:B------:R-:W-:-:S02]  /*14f0*/  LOP3.LUT R4, R5, R4, RZ, 0x3c, !PT ;  /* 0x0000000405047212 */ /* 0x000fc400078e3cff */
[----:B------:R-:W-:Y:S01]  /*1500*/  SHF.R.S32.HI R20, RZ, 0x5, R0 ;  /* 0x00000005ff147819 */ /* 0x000fe20000011400 */
[----:B------:R-:W-:Y:S01]  /*1510*/  IMAD R131, R188, c[0x0][0x19c], R131 ;  /* 0x00006700bc837a24 */ /* 0x000fe200078e0283 */
[----:B------:R-:W-:Y:S02]  /*1520*/  LOP3.LUT R5, R15, 0xfffffff0, RZ, 0xc0, !PT ;  /* 0xfffffff00f057812 */ /* 0x000fe400078ec0ff */
[----:B------:R-:W-:Y:S01]  /*1530*/  IADD3 R34, P0, R184, R34, RZ ;  /* 0x00000022b8227210 */ /* 0x000fe20007f1e0ff */
[----:B------:R-:W-:Y:S01]  /*1540*/  IMAD R181, R20, 0x8, R181 ;  /* 0x0000000814b57824 */ /* 0x000fe200078e02b5 */
[----:B------:R-:W-:Y:S01]  /*1550*/  SHF.R.S32.HI R185, RZ, 0x1f, R184 ;  /* 0x0000001fffb97819 */ /* 0x000fe200000114b8 */
[----:B------:R-:W-:Y:S01]  /*1560*/  IMAD.IADD R22, R2, 0x1, -R5 ;  /* 0x0000000102167824 */ /* 0x000fe200078e0a05 */
[----:B------:R-:W-:Y:S01]  /*1570*/  SHF.R.S32.HI R25, RZ, 0x1f, R8 ;  /* 0x0000001fff197819 */ /* 0x000fe20000011408 */
[----:B------:R-:W-:Y:S01]  /*1580*/  IMAD.U32 R181, R181, 0x20, R4 ;  /* 0x00000020b5b57824 */ /* 0x000fe200078e0004 */
[----:B------:R-:W-:Y:S01]  /*1590*/  IADD3.X R35, R185, R23, RZ, P0, !PT ;  /* 0x00000017b9237210 */ /* 0x000fe200007fe4ff */
[----:B------:R-:W-:Y:S01]  /*15a0*/  IMAD R4, R28, c[0x0][0x1bc], R13 ;  /* 0x00006f001c047a24 */ /* 0x000fe200078e020d */
[----:B------:R-:W-:Y:S01]  /*15b0*/  IADD3 R30, P0, R184, R30, RZ ;  /* 0x0000001eb81e7210 */ /* 0x000fe20007f1e0ff */
[----:B------:R-:W-:Y:S01]  /*15c0*/  IMAD R25, R25, c[0x0][0x1a8], RZ ;  /* 0x00006a0019197a24 */ /* 0x000fe200078e02ff */
[----:B------:R-:W-:Y:S01]  /*15d0*/  LEA.HI R13, R22, R22, RZ, 0x1 ;  /* 0x00000016160d7211 */ /* 0x000fe200078f08ff */
[----:B------:R-:W-:Y:S01]  /*15e0*/  IMAD.WIDE.U32 R28, R28, c[0x0][0x1b8], R34 ;  /* 0x00006e001c1c7a25 */ /* 0x000fe200078e0022 */
[----:B------:R-:W-:-:S02]  /*15f0*/  IADD3 R32, P1, R184, R32, RZ ;  /* 0x00000020b8207210 */ /* 0x000fc40007f3e0ff */
[----:B------:R-:W-:Y:S01]  /*1600*/  SHF.R.S32.HI R6, RZ, 0x1, R13 ;  /* 0x00000001ff067819 */ /* 0x000fe2000001140d */
[C---:B------:R-:W-:Y:S01]  /*1610*/  IMAD.X R31, R185.reuse, 0x1, R17, P0 ;  /* 0x00000001b91f7824 */ /* 0x040fe200000e0611 */
[----:B------:R-:W-:Y:S01]  /*1620*/  SHF.R.S32.HI R5, RZ, 0x1f, R13 ;  /* 0x0000001fff057819 */ /* 0x000fe2000001140d */
[----:B------:R-:W-:Y:S01]  /*1630*/  IMAD.X R33, R185, 0x1, R9, P1 ;  /* 0x00000001b9217824 */ /* 0x000fe200008e0609 */
[----:B------:R-:W-:Y:S01]  /*1640*/  IADD3 R124, P0, R188, R7, RZ ;  /* 0x00000007bc7c7210 */ /* 0x000fe20007f1e0ff */
[----:B------:R-:W-:Y:S01]  /*1650*/  IMAD.IADD R7, R182, 0x1, -R21 ;  /* 0x00000001b6077824 */ /* 0x000fe200078e0a15 */
[----:B------:R-:W-:Y:S01]  /*1660*/  LEA.HI R5, R5, R6, RZ, 0x2 ;  /* 0x0000000605057211 */ /* 0x000fe200078f10ff */
[----:B------:R-:W-:Y:S01]  /*1670*/  IMAD R25, R8, c[0x0][0x1ac], R25 ;  /* 0x00006b0008197a24 */ /* 0x000fe200078e0219 */
[----:B------:R-:W-:Y:S01]  /*1680*/  IADD3 R29, R29, R4, RZ ;  /* 0x000000041d1d7210 */ /* 0x000fe20007ffe0ff */
[----:B------:R-:W-:Y:S01]  /*1690*/  IMAD.X R3, R189, 0x1, R3, P0 ;  /* 0x00000001bd037824 */ /* 0x000fe200000e0603 */
[C---:B------:R-:W-:Y:S01]  /*16a0*/  ISETP.GE.AND P0, PT, R188.reuse, R7, PT ;  /* 0x00000007bc00720c */ /* 0x040fe20003f06270 */
[----:B------:R-:W-:Y:S01]  /*16b0*/  IMAD.WIDE.U32 R132, R188, c[0x0][0x198], R32 ;  /* 0x00006600bc847a25 */ /* 0x000fe200078e0020 */
[----:B------:R-:W-:-:S02]  /*16c0*/  LOP3.LUT R17, R5, 0xfffffffc, RZ, 0xc0, !PT ;  /* 0xfffffffc05117812 */ /* 0x000fc400078ec0ff */
[----:B------:R-:W-:Y:S01]  /*16d0*/  IADD3 R175, R184, 0x20, RZ ;  /* 0x00000020b8af7810 */ /* 0x000fe20007ffe0ff */
[----:B------:R-:W-:Y:S01]  /*16e0*/  IMAD R23, R3, c[0x0][0x1a0], RZ ;  /* 0x0000680003177a24 */ /* 0x000fe200078e02ff */
[----:B------:R-:W-:Y:S01]  /*16f0*/  LOP3.LUT R3, R0, 0xffffffe0, RZ, 0xc0, !PT ;  /* 0xffffffe000037812 */ /* 0x000fe200078ec0ff */
[----:B------:R-:W-:Y:S01]  /*1700*/  IMAD.IADD R17, R6, 0x1, -R17 ;  /* 0x0000000106117824 */ /* 0x000fe200078e0a11 */
[----:B------:R-:W-:Y:S01]  /*1710*/  IADD3 R174, R184, 0x40, RZ ;  /* 0x00000040b8ae7810 */ /* 0x000fe20007ffe0ff */
[----:B------:R-:W-:Y:S01]  /*1720*/  IMAD R23, R124, c[0x0][0x1a4], R23 ;  /* 0x000069007c177a24 */ /* 0x000fe200078e0217 */
[----:B------:R-:W-:Y:S01]  /*1730*/  IADD3 R4, -R3, R2, RZ ;  /* 0x0000000203047210 */ /* 0x000fe20007ffe1ff */
[----:B------:R-:W-:Y:S01]  /*1740*/  IMAD.MOV.U32 R5, RZ, RZ, 0x10 ;  /* 0x00000010ff057424 */ /* 0x000fe200078e00ff */
[----:B------:R-:W-:Y:S01]  /*1750*/  LOP3.LUT P1, RZ, R17, 0x2, RZ, 0xc0, !PT ;  /* 0x0000000211ff7812 */ /* 0x000fe2000782c0ff */
[----:B------:R-:W-:-:S03]  /*1760*/  IMAD.WIDE.U32 R8, R8, c[0x0][0x1a8], R30 ;  /* 0x00006a0008087a25 */ /* 0x000fc600078e001e */
[----:B------:R-:W-:Y:S01]  /*1770*/  SEL R3, R5, 0xfffffff0, !P1 ;  /* 0xfffffff005037807 */ /* 0x000fe20004800000 */
[----:B------:R-:W-:-:S04]  /*1780*/  IMAD.WIDE.U32 R124, R124, c[0x0][0x1a0], R28 ;  /* 0x000068007c7c7a25 */ /* 0x000fc800078e001c */
[----:B------:R-:W-:Y:S02]  /*1790*/  IMAD.IADD R131, R133, 0x1, R131 ;  /* 0x0000000185837824 */ /* 0x000fe400078e0283 */
[----:B------:R-:W-:Y:S02]  /*17a0*/  IMAD.SHL.U32 R181, R181, 0x2, RZ ;  /* 0x00000002b5b57824 */ /* 0x000fe400078e00ff */
[----:B------:R-:W-:Y:S02]  /*17b0*/  IMAD.IADD R25, R9, 0x1, R25 ;  /* 0x0000000109197824 */ /* 0x000fe400078e0219 */
[----:B------:R-:W-:Y:S01]  /*17c0*/  IMAD.IADD R6, R125, 0x1, R23 ;  /* 0x000000017d067824 */ /* 0x000fe200078e0217 */
[----:B------:R-:W-:Y:S05]  /*17d0*/  @P0 BRA `(.L_x_681) ;  /* 0x0000020000000947 */ /* 0x000fea0003800000 */
[----:B------:R-:W-:Y:S01]  /*17e0*/  ISETP.GE.AND P4, PT, R184, c[0x0][0x220], PT ;  /* 0x00008800b8007a0c */ /* 0x000fe20003f86270 */
[----:B------:R-:W-:Y:S01]  /*17f0*/  IMAD R0, R27, c[0x0][0x190], RZ ;  /* 0x000064001b007a24 */ /* 0x000fe200078e02ff */
[----:B------:R-:W-:Y:S01]  /*1800*/  ISETP.GE.AND P3, PT, R175, c[0x0][0x220], PT ;  /* 0x00008800af007a0c */ /* 0x000fe20003f66270 */
[----:B------:R-:W-:Y:S01]  /*1810*/  IMAD.MOV.U32 R24, RZ, RZ, R8 ;  /* 0x000000ffff187224 */ /* 0x000fe200078e0008 */
[----:B------:R-:W-:Y:S01]  /*1820*/  ISETP.GE.AND P2, PT, R174, c[0x0][0x220], PT ;  /* 0x00008800ae007a0c */ /* 0x000fe20003f46270 */
[----:B------:R-:W-:-:S02]  /*1830*/  IMAD R0, R26, c[0x0][0x194], R0 ;  /* 0x000065001a007a24 */ /* 0x000fc400078e0200 */
[----:B------:R-:W-:-:S04]  /*1840*/  IMAD.WIDE.U32 R28, R26, c[0x0][0x190], R24 ;  /* 0x000064001a1c7a25 */ /* 0x000fc800078e0018 */
[----:B------:R-:W-:Y:S02]  /*1850*/  IMAD.IADD R0, R29, 0x1, R0 ;  /* 0x000000011d007824 */ /* 0x000fe400078e0200 */
[C---:B------:R-:W-:Y:S01]  /*1860*/  @!P4 LEA R32, P1, R28.reuse, c[0x0][0x160], 0x1 ;  /* 0x000058001c20ca11 */ /* 0x040fe200078208ff */
[----:B------:R1:W-:Y:S01]  /*1870*/  @P4 STS [R181], RZ ;  /* 0x000000ffb5004388 */ /* 0x0003e20000000800 */
[C---:B------:R-:W-:Y:S02]  /*1880*/  @!P3 LEA R30, P0, R28.reuse, c[0x0][0x160], 0x1 ;  /* 0x000058001c1eba11 */ /* 0x040fe400078008ff */
[C-C-:B------:R-:W-:Y:S01]  /*1890*/  @!P4 LEA.HI.X R33, R28.reuse, c[0x0][0x164], R0.reuse, 0x1, P1 ;  /* 0x000059001c21ca11 */ /* 0x140fe200008f0c00 */
[----:B------:R1:W-:Y:S01]  /*18a0*/  @P4 STS [R181+0x4], RZ ;  /* 0x000004ffb5004388 */ /* 0x0003e20000000800 */
[----:B------:R-:W-:-:S03]  /*18b0*/  @!P3 LEA.HI.X R31, R28, c[0x0][0x164], R0, 0x1, P0 ;  /* 0x000059001c1fba11 */ /* 0x000fc600000f0c00 */
[----:B------:R1:W-:Y:S04]  /*18c0*/  @P4 STS.64 [R181+0x8], RZ ;  /* 0x000008ffb5004388 */ /* 0x0003e80000000a00 */
[----:B------:R-:W-:Y:S01]  /*18d0*/  @!PT LDS RZ, [RZ] ;  /* 0x00000000fffff984 */ /* 0x000fe20000000800 */
[----:B------:R-:W-:Y:S01]  /*18e0*/  @!PT LDS RZ, [RZ] ;  /* 0x00000000fffff984 */ /* 0x000fe20000000800 */
[----:B------:R-:W-:Y:S01]  /*18f0*/  @!PT LDS RZ, [RZ] ;  /* 0x00000000fffff984 */ /* 0x000fe20000000800 */
[----:B------:R1:W-:Y:S04]  /*1900*/  @!P4 LDGSTS.E.BYPASS.LTC128B.128 [R181], [R32.64] ;  /* 0x0000000020b5cfae */ /* 0x0003e8000b901d46 */
[----:B------:R1:W-:Y:S04]  /*1910*/  @P3 STS.128 [R181+0x1000], RZ ;  /* 0x001000ffb5003388 */ /* 0x0003e80000000c00 */
[----:B------:R-:W-:Y:S01]  /*1920*/  @!PT LDS RZ, [RZ] ;  /* 0x00000000fffff984 */ /* 0x000fe20000000800 */
[----:B------:R-:W-:Y:S01]  /*1930*/  @!PT LDS RZ, [RZ] ;  /* 0x00000000fffff984 */ /* 0x000fe20000000800 */
[----:B------:R-:W-:Y:S01]  /*1940*/  @!PT LDS RZ, [RZ] ;  /* 0x00000000fffff984 */ /* 0x000fe20000000800 */
[----:B------:R1:W-:Y:S04]  /*1950*/  @!P3 LDGSTS.E.BYPASS.LTC128B.128 [R181+0x1000], [R30.64+0x40] ;  /* 0x010000401eb5bfae */ /* 0x0003e8000b901d46 */
[----:B------:R1:W-:Y:S01]  /*1960*/  @P2 STS.128 [R181+0x2000], RZ ;  /* 0x002000ffb5002388 */ /* 0x0003e20000000c00 */
[----:B------:R-:W-:Y:S05]  /*1970*/  @P2 BRA `(.L_x_681) ;  /* 0x0000006000002947 */ /* 0x000fea0003800000 */
[----:B-1----:R-:W-:-:S04]  /*1980*/  LEA R30, P0, R28, c[0x0][0x160], 0x1 ;  /* 0x000058001c1e7a11 */ /* 0x002fc800078008ff */
[----:B------:R-:W-:-:S05]  /*1990*/  LEA.HI.X R31, R28, c[0x0][0x164], R0, 0x1, P0 ;  /* 0x000059001c1f7a11 */ /* 0x000fca00000f0c00 */
[----:B------:R-:W-:Y:S01]  /*19a0*/  @!PT LDS RZ, [RZ] ;  /* 0x00000000fffff984 */ /* 0x000fe20000000800 */
[----:B------:R-:W-:Y:S01]  /*19b0*/  @!PT LDS RZ, [RZ] ;  /* 0x00000000fffff984 */ /* 0x000fe20000000800 */
[----:B------:R-:W-:Y:S01]  /*19c0*/  @!PT LDS RZ, [RZ] ;  /* 0x00000000fffff984 */ /* 0x000fe20000000800 */
[----:B------:R1:W-:Y:S04]  /*19d0*/  LDGSTS.E.BYPASS.LTC128B.128 [R181+0x2000], [R30.64+0x80] ;  /* 0x020000801eb57fae */ /* 0x0003e8000b901d46 */
.L_x_681:
[----:B------:R-:W-:Y:S05]  /*19e0*/  BSYNC B0 ;  /* 0x0000000000007941 */ /* 0x000fea0003800000 */
.L_x_680:
        /* <DEDUP_REMOVED lines=11> */
[----:B------:R-:W-:-:S04]  /*1aa0*/  IMAD R0, R0, c[0x0][0x190], RZ ;  /* 0x0000640000007a24 */ /* 0x000fc800078e02ff */
[----:B------:R-:W-:Y:S01]  /*1ab0*/  IMAD R0, R7, c[0x0][0x194], R0 ;  /* 0x0000650007007a24 */ /* 0x000fe200078e0200 */
[C---:B------:R-:W-:Y:S01]  /*1ac0*/  @!P3 LEA R24, P4, R8.reuse, c[0x0][0x160], 0x1 ;  /* 0x000058000818ba11 */ /* 0x040fe200078808ff */
[----:B------:R2:W-:Y:S01]  /*1ad0*/  @P3 STS.128 [R181+0x800], RZ ;  /* 0x000800ffb5003388 */ /* 0x0005e20000000c00 */
[----:B------:R-:W-:Y:S01]  /*1ae0*/  @!P2 LEA R26, P1, R8, c[0x0][0x160], 0x1 ;  /* 0x00005800081aaa11 */ /* 0x000fe200078208ff */
[----:B------:R-:W-:-:S05]  /*1af0*/  IMAD.IADD R0, R9, 0x1, R0 ;  /* 0x0000000109007824 */ /* 0x000fca00078e0200 */
[C-C-:B------:R-:W-:Y:S02]  /*1b00*/  @!P3 LEA.HI.X R25, R8.reuse, c[0x0][0x164], R0.reuse, 0x1, P4 ;  /* 0x000059000819ba11 */ /* 0x140fe400020f0c00 */
[----:B------:R-:W-:-:S03]  /*1b10*/  @!P2 LEA.HI.X R27, R8, c[0x0][0x164], R0, 0x1, P1 ;  /* 0x00005900081baa11 */ /* 0x000fc600008f0c00 */
[----:B------:R-:W-:Y:S01]  /*1b20*/  @!PT LDS RZ, [RZ] ;  /* 0x00000000fffff984 */ /* 0x000fe20000000800 */
[----:B------:R-:W-:Y:S01]  /*1b30*/  @!PT LDS RZ, [RZ] ;  /* 0x00000000fffff984 */ /* 0x000fe20000000800 */
[----:B------:R-:W-:Y:S01]  /*1b40*/  @!PT LDS RZ, [RZ] ;  /* 0x00000000fffff984 */ /* 0x000fe20000000800 */
[----:B------:R2:W-:Y:S04]  /*1b50*/  @!P3 LDGSTS.E.BYPASS.LTC128B.128 [R181+0x800], [R24.64] ;  /* 0x0080000018b5bfae */ /* 0x0005e8000b901d46 */
[----:B------:R2:W-:Y:S04]  /*1b60*/  @P2 STS.128 [R181+0x1800], RZ ;  /* 0x001800ffb5002388 */ /* 0x0005e80000000c00 */
[----:B------:R-:W-:Y:S01]  /*1b70*/  @!PT LDS RZ, [RZ] ;  /* 0x00000000fffff984 */ /* 0x000fe20000000800 */
[----:B------:R-:W-:Y:S01]  /*1b80*/  @!PT LDS RZ, [RZ] ;  /* 0x00000000fffff984 */ /* 0x000fe20000000800 */
[----:B------:R-:W-:Y:S01]  /*1b90*/  @!PT LDS RZ, [RZ] ;  /* 0x00000000fffff984 */ /* 0x000fe20000000800 */
[----:B------:R2:W-:Y:S04]  /*1ba0*/  @!P2 LDGSTS.E.BYPASS.LTC128B.128 [R181+0x1800], [R26.64+0x40] ;  /* 0x018000401ab5afae */ /* 0x0005e8000b901d46 */
[----:B------:R2:W-:Y:S01]  /*1bb0*/  @P0 STS.128 [R181+0x2800], RZ ;  /* 0x002800ffb5000388 */ /* 0x0005e20000000c00 */
[----:B------:R-:W-:Y:S05]  /*1bc0*/  @P0 BRA `(.L_x_683) ;  /* 0x0000006000000947 */ /* 0x000fea0003800000 */
[----:B--2---:R-:W-:-:S04]  /*1bd0*/  LEA R24, P0, R8, c[0x0][0x160], 0x1 ;  /* 0x0000580008187a11 */ /* 0x004fc800078008ff */
[----:B------:R-:W-:-:S05]  /*1be0*/  LEA.HI.X R25, R8, c[0x0][0x164], R0, 0x1, P0 ;  /* 0x0000590008197a11 */ /* 0x000fca00000f0c00 */
[----:B------:R-:W-:Y:S01]  /*1bf0*/  @!PT LDS RZ, [RZ] ;  /* 0x00000000fffff984 */ /* 0x000fe20000000800 */
[----:B------:R-:W-:Y:S01]  /*1c00*/  @!PT LDS RZ, [RZ] ;  /* 0x00000000fffff984 */ /* 0x000fe20000000800 */
[----:B------:R-:W-:Y:S01]  /*1c10*/  @!PT LDS RZ, [RZ] ;  /* 0x00000000fffff984 */ /* 0x000fe20000000800 */
[----:B------:R2:W-:Y:S04]  /*1c20*/  LDGSTS.E.BYPASS.LTC128B.128 [R181+0x2800], [R24.64+0x80] ;  /* 0x0280008018b57fae */ /* 0x0005e8000b901d46 */
.L_x_683:
[----:B------:R-:W-:Y:S05]  /*1c30*/  BSYNC B0 ;  /* 0x0000000000007941 */ /* 0x000fea0003800000 */
.L_x_682:
[----:B------:R-:W-:Y:S01]  /*1c40*/  IADD3 R180, R128, -0x1, RZ ;  /* 0xffffffff80b47810 */ /* 0x000fe20007ffe0ff */
[----:B------:R-:W-:Y:S04]  /*1c50*/  BSSY B0, `(.L_x_684) ;  /* 0x0000020000007945 */ /* 0x000fe80003800000 */
[----:B------:R-:W-:-:S04]  /*1c60*/  IMAD.SHL.U32 R0, R180, 0x80, RZ ;  /* 0x00000080b4007824 */ /* 0x000fc800078e00ff */
[----:B------:R-:W-:-:S05]  /*1c70*/  IMAD.IADD R9, R127, 0x1, -R0 ;  /* 0x000000017f097824 */ /* 0x000fca00078e0a00 */
[----:B------:R-:W-:-:S13]  /*1c80*/  ISETP.GE.AND P0, PT, R188, R9, PT ;  /* 0x00000009bc00720c */ /* 0x000fda0003f06270 */
[----:B------:R-:W-:Y:S05]  /*1c90*/  @P0 BRA `(.L_x_685) ;  /* 0x000001b000000947 */ /* 0x000fea0003800000 */
[----:B------:R-:W-:Y:S02]  /*1ca0*/  ISETP.GE.AND P3, PT, R184, c[0x0][0x220], PT ;  /* 0x00008800b8007a0c */ /* 0x000fe40003f66270 */
[----:B------:R-:W-:Y:S02]  /*1cb0*/  ISETP.GE.AND P2, PT, R175, c[0x0][0x220], PT ;  /* 0x00008800af007a0c */ /* 0x000fe40003f46270 */
[----:B------:R-:W-:-:S09]  /*1cc0*/  ISETP.GE.AND P0, PT, R174, c[0x0][0x220], PT ;  /* 0x00008800ae007a0c */ /* 0x000fd20003f06270 */
[C---:B--2---:R-:W-:Y:S01]  /*1cd0*/  @!P3 LEA R26, P4, R132.reuse, c[0x0][0x168], 0x1 ;  /* 0x00005a00841aba11 */ /* 0x044fe200078808ff */
[----:B------:R2:W-:Y:S01]  /*1ce0*/  @P3 STS [R181+0x3000], RZ ;  /* 0x003000ffb5003388 */ /* 0x0005e20000000800 */
        /* <DEDUP_REMOVED lines=22> */
.L_x_685:
[----:B------:R-:W-:Y:S05]  /*1e50*/  BSYNC B0 ;  /* 0x0000000000007941 */ /* 0x000fea0003800000 */
.L_x_684:
[----:B------:R-:W-:Y:S01]  /*1e60*/  ISETP.GE.AND P0, PT, R14, R9, PT ;  /* 0x000000090e00720c */ /* 0x000fe20003f06270 */
[----:B------:R-:W-:Y:S01]  /*1e70*/  IMAD.MOV.U32 R129, RZ, RZ, c[0x0][0x198] ;  /* 0x00006600ff817624 */ /* 0x000fe200078e00ff */
[----:B------:R-:W-:Y:S01]  /*1e80*/  MOV R12, 0x5 ;  /* 0x00000005000c7802 */ /* 0x000fe20000000f00 */
[----:B------:R-:W-:Y:S02]  /*1e90*/  BSSY B0, `(.L_x_686) ;  /* 0x000001f000007945 */ /* 0x000fe40003800000 */
[C---:B------:R-:W-:Y:S01]  /*1ea0*/  IMAD.SHL.U32 R177, R129.reuse, 0x20, RZ ;  /* 0x0000002081b17824 */ /* 0x040fe200078e00ff */
[----:B------:R-:W-:-:S07]  /*1eb0*/  SHF.L.U64.HI R176, R129, R12, c[0x0][0x19c] ;  /* 0x0000670081b07619 */ /* 0x000fce000001020c */
[----:B------:R-:W-:Y:S05]  /*1ec0*/  @P0 BRA `(.L_x_687) ;  /* 0x000001b000000947 */ /* 0x000fea0003800000 */
[----:B------:R-:W-:Y:S02]  /*1ed0*/  ISETP.GE.AND P3, PT, R184, c[0x0][0x220], PT ;  /* 0x00008800b8007a0c */ /* 0x000fe40003f66270 */
[----:B------:R-:W-:Y:S02]  /*1ee0*/  ISETP.GE.AND P2, PT, R175, c[0x0][0x220], PT ;  /* 0x00008800af007a0c */ /* 0x000fe40003f46270 */
[----:B------:R-:W-:Y:S02]  /*1ef0*/  IADD3 R8, P1, R177, R132, RZ ;  /* 0x00000084b1087210 */ /* 0x000fe40007f3e0ff */
[----:B------:R-:W-:-:S03]  /*1f00*/  ISETP.GE.AND P0, PT, R174, c[0x0][0x220], PT ;  /* 0x00008800ae007a0c */ /* 0x000fc60003f06270 */
[----:B------:R-:W-:-:S04]  /*1f10*/  IMAD.X R7, R176, 0x1, R131, P1 ;  /* 0x00000001b0077824 */ /* 0x000fc800008e0683 */
[C---:B--2---:R-:W-:Y:S01]  /*1f20*/  @!P3 LEA R26, P4, R8.reuse, c[0x0][0x168], 0x1 ;  /* 0x00005a00081aba11 */ /* 0x044fe200078808ff */
[----:B------:R2:W-:Y:S01]  /*1f30*/  @P3 STS.128 [R181+0x3800], RZ ;  /* 0x003800ffb5003388 */ /* 0x0005e20000000c00 */
[C---:B------:R-:W-:Y:S02]  /*1f40*/  @!P2 LEA R24, P1, R8.reuse, c[0x0][0x168], 0x1 ;  /* 0x00005a000818aa11 */ /* 0x040fe400078208ff */
        /* <DEDUP_REMOVED lines=19> */
.L_x_687:
[----:B------:R-:W-:Y:S05]  /*2080*/  BSYNC B0 ;  /* 0x0000000000007941 */ /* 0x000fea0003800000 */
.L_x_686:
[----:B------:R-:W-:Y:S01]  /*2090*/  IADD3 R10, R188, 0x40, RZ ;  /* 0x00000040bc0a7810 */ /* 0x000fe20007ffe0ff */
[----:B------:R-:W-:Y:S03]  /*20a0*/  BSSY B0, `(.L_x_688) ;  /* 0x000001f000007945 */ /* 0x000fe60003800000 */
[----:B------:R-:W-:-:S13]  /*20b0*/  ISETP.GE.AND P0, PT, R10, R9, PT ;  /* 0x000000090a00720c */ /* 0x000fda0003f06270 */
[----:B------:R-:W-:Y:S05]  /*20c0*/  @P0 BRA `(.L_x_689) ;  /* 0x000001c000000947 */ /* 0x000fea0003800000 */
[----:B------:R-:W-:Y:S01]  /*20d0*/  ISETP.GE.AND P3, PT, R184, c[0x0][0x220], PT ;  /* 0x00008800b8007a0c */ /* 0x000fe20003f66270 */
[----:B------:R-:W-:Y:S01]  /*20e0*/  IMAD.MOV.U32 R16, RZ, RZ, c[0x0][0x19c] ;  /* 0x00006700ff107624 */ /* 0x000fe200078e00ff */
[----:B------:R-:W-:Y:S02]  /*20f0*/  ISETP.GE.AND P2, PT, R175, c[0x0][0x220], PT ;  /* 0x00008800af007a0c */ /* 0x000fe40003f46270 */
[C---:B------:R-:W-:Y:S02]  /*2100*/  LEA R8, P1, R129.reuse, R132, 0x6 ;  /* 0x0000008481087211 */ /* 0x040fe400078230ff */
[----:B------:R-:W-:Y:S02]  /*2110*/  ISETP.GE.AND P0, PT, R174, c[0x0][0x220], PT ;  /* 0x00008800ae007a0c */ /* 0x000fe40003f06270 */
[----:B------:R-:W-:-:S05]  /*2120*/  LEA.HI.X R7, R129, R131, R16, 0x6, P1 ;  /* 0x0000008381077211 */ /* 0x000fca00008f3410 */
        /* <DEDUP_REMOVED lines=22> */
.L_x_689:
[----:B------:R-:W-:Y:S05]  /*2290*/  BSYNC B0 ;  /* 0x0000000000007941 */ /* 0x000fea0003800000 */
.L_x_688:
[----:B------:R-:W-:Y:S01]  /*22a0*/  IADD3 R8, R188, 0x60, RZ ;  /* 0x00000060bc087810 */ /* 0x000fe20007ffe0ff */
[----:B------:R-:W-:Y:S03]  /*22b0*/  BSSY B0, `(.L_x_690) ;  /* 0x0000021000007945 */ /* 0x000fe60003800000 */
[----:B------:R-:W-:-:S13]  /*22c0*/  ISETP.GE.AND P0, PT, R8, R9, PT ;  /* 0x000000090800720c */ /* 0x000fda0003f06270 */
[----:B------:R-:W-:Y:S05]  /*22d0*/  @P0 BRA `(.L_x_691) ;  /* 0x000001e000000947 */ /* 0x000fea0003800000 */
[----:B------:R-:W-:Y:S01]  /*22e0*/  ISETP.GE.AND P3, PT, R184, c[0x0][0x220], PT ;  /* 0x00008800b8007a0c */ /* 0x000fe20003f66270 */
[----:B------:R-:W-:Y:S01]  /*22f0*/  IMAD.MOV.U32 R133, RZ, RZ, R131 ;  /* 0x000000ffff857224 */ /* 0x000fe200078e0083 */
[----:B------:R-:W-:Y:S01]  /*2300*/  ISETP.GE.AND P2, PT, R175, c[0x0][0x220], PT ;  /* 0x00008800af007a0c */ /* 0x000fe20003f46270 */
[----:B------:R-:W-:Y:S01]  /*2310*/  ULDC UR4, c[0x0][0x19c] ;  /* 0x0000670000047ab9 */ /* 0x000fe20000000800 */
[----:B------:R-:W-:Y:S01]  /*2320*/  ISETP.GE.AND P0, PT, R174, c[0x0][0x220], PT ;  /* 0x00008800ae007a0c */ /* 0x000fe20003f06270 */
[----:B------:R-:W-:Y:S01]  /*2330*/  UIMAD UR4, UR4, 0x60, URZ ;  /* 0x00000060040478a4 */ /* 0x000fe2000f8e023f */
[----:B--2---:R-:W-:-:S05]  /*2340*/  IMAD.WIDE.U32 R26, R129, 0x60, R132 ;  /* 0x00000060811a7825 */ /* 0x004fca00078e0084 */
[----:B------:R-:W-:Y:S02]  /*2350*/  IADD3 R7, R27, UR4, RZ ;  /* 0x000000041b077c10 */ /* 0x000fe4000fffe0ff */
[C---:B------:R-:W-:Y:S01]  /*2360*/  @!P3 LEA R28, P4, R26.reuse, c[0x0][0x168], 0x1 ;  /* 0x00005a001a1cba11 */ /* 0x040fe200078808ff */
        /* <DEDUP_REMOVED lines=21> */
.L_x_691:
[----:B------:R-:W-:Y:S05]  /*24c0*/  BSYNC B0 ;  /* 0x0000000000007941 */ /* 0x000fea0003800000 */
.L_x_690:
[----:B------:R-:W0:Y:S01]  /*24d0*/  LDGDEPBAR ;  /* 0x00000000000079af */ /* 0x000e220000000000 */
[----:B------:R-:W-:Y:S01]  /*24e0*/  LOP3.LUT R11, R11, 0xfffffff8, RZ, 0xc0, !PT ;  /* 0xfffffff80b0b7812 */ /* 0x000fe200078ec0ff */
[----:B------:R-:W-:Y:S01]  /*24f0*/  IMAD.SHL.U32 R17, R17, 0x40, RZ ;  /* 0x0000004011117824 */ /* 0x000fe200078e00ff */
[----:B------:R-:W-:Y:S01]  /*2500*/  LOP3.LUT R7, R13, 0x7fffffe, RZ, 0xc0, !PT ;  /* 0x07fffffe0d077812 */ /* 0x000fe200078ec0ff */
[C---:B------:R-:W-:Y:S01]  /*2510*/  IMAD.SHL.U32 R133, R2.reuse, 0x2, RZ ;  /* 0x0000000202857824 */ /* 0x040fe200078e00ff */
[----:B------:R-:W-:Y:S01]  /*2520*/  SHF.R.S32.HI R13, RZ, 0x1f, R22 ;  /* 0x0000001fff0d7819 */ /* 0x000fe20000011416 */
[----:B------:R-:W-:Y:S01]  /*2530*/  IMAD.IADD R11, R2, 0x1, -R11 ;  /* 0x00000001020b7824 */ /* 0x000fe200078e0a0b */
[----:B------:R-:W-:Y:S01]  /*2540*/  SHF.R.S32.HI R16, RZ, 0x4, R15 ;  /* 0x00000004ff107819 */ /* 0x000fe2000001140f */
[----:B------:R-:W-:Y:S01]  /*2550*/  IMAD.IADD R18, R22, 0x1, -R7 ;  /* 0x0000000116127824 */ /* 0x000fe200078e0a07 */
[----:B------:R-:W-:Y:S01]  /*2560*/  LEA.HI R13, R13, R22, RZ, 0x3 ;  /* 0x000000160d0d7211 */ /* 0x000fe200078f18ff */
[----:B------:R-:W-:Y:S01]  /*2570*/  BSSY B0, `(.L_x_692) ;  /* 0x000004a000007945 */ /* 0x000fe20003800000 */
[----:B------:R-:W-:-:S02]  /*2580*/  SHF.R.S32.HI R179, RZ, 0x1f, R4 ;  /* 0x0000001fffb37819 */ /* 0x000fc40000011404 */
[----:B------:R-:W-:Y:S01]  /*2590*/  ISETP.GE.AND P1, PT, R188, R9, PT ;  /* 0x00000009bc00720c */ /* 0x000fe20003f26270 */
[----:B------:R-:W-:Y:S01]  /*25a0*/  IMAD.SHL.U32 R13, R13, 0x20, RZ ;  /* 0x000000200d0d7824 */ /* 0x000fe200078e00ff */
[----:B------:R-:W-:Y:S02]  /*25b0*/  LEA.HI R15, R15, R16, RZ, 0x1 ;  /* 0x000000100f0f7211 */ /* 0x000fe400078f08ff */
[----:B------:R-:W-:Y:S02]  /*25c0*/  LEA.HI R7, R11, R11, RZ, 0x1 ;  /* 0x0000000b0b077211 */ /* 0x000fe400078f08ff */
[----:B------:R-:W-:Y:S02]  /*25d0*/  LEA.HI R179, R179, R4, RZ, 0x2 ;  /* 0x00000004b3b37211 */ /* 0x000fe400078f10ff */
[----:B------:R-:W-:Y:S02]  /*25e0*/  LOP3.LUT R15, R15, 0xfffffffe, RZ, 0xc0, !PT ;  /* 0xfffffffe0f0f7812 */ /* 0x000fe400078ec0ff */
[----:B------:R-:W-:Y:S01]  /*25f0*/  LOP3.LUT R4, R7, 0x7fffffe, RZ, 0xc0, !PT ;  /* 0x07fffffe07047812 */ /* 0x000fe200078ec0ff */
[----:B------:R-:W-:-:S04]  /*2600*/  DEPBAR.LE SB0, 0x0 ;  /* 0x000080000000791a */ /* 0x000fc80000000000 */
[----:B------:R-:W-:Y:S01]  /*2610*/  BAR.SYNC.DEFER_BLOCKING 0x0 ;  /* 0x0000000000007b1d */ /* 0x000fe20000010000 */
[----:B------:R-:W-:Y:S01]  /*2620*/  LOP3.LUT R13, R13, 0xffffff00, RZ, 0xc0, !PT ;  /* 0xffffff000d0d7812 */ /* 0x000fe200078ec0ff */
[----:B------:R-:W-:Y:S01]  /*2630*/  IMAD.IADD R15, R16, 0x1, -R15 ;  /* 0x00000001100f7824 */ /* 0x000fe200078e0a0f */
[----:B------:R-:W-:Y:S01]  /*2640*/  SHF.R.S32.HI R7, RZ, 0x1, R7 ;  /* 0x00000001ff077819 */ /* 0x000fe20000011407 */
[----:B------:R-:W-:Y:S01]  /*2650*/  IMAD.IADD R4, R11, 0x1, -R4 ;  /* 0x000000010b047824 */ /* 0x000fe200078e0a04 */
[----:B------:R-:W-:Y:S01]  /*2660*/  LOP3.LUT R17, R17, 0xc0, RZ, 0xc0, !PT ;  /* 0x000000c011117812 */ /* 0x000fe200078ec0ff */
[C---:B------:R-:W-:Y:S01]  /*2670*/  IMAD R16, R20.reuse, 0x10, R21 ;  /* 0x0000001014107824 */ /* 0x040fe200078e0215 */
[----:B------:R-:W-:Y:S01]  /*2680*/  LOP3.LUT P2, RZ, R7, 0x2, RZ, 0xc0, !PT ;  /* 0x0000000207ff7812 */ /* 0x000fe2000784c0ff */
[----:B------:R-:W-:Y:S01]  /*2690*/  IMAD R21, R20, 0x200, R13 ;  /* 0x0000020014157824 */ /* 0x000fe200078e020d */
[----:B------:R-:W-:Y:S01]  /*26a0*/  SHF.R.S32.HI R179, RZ, 0x2, R179 ;  /* 0x00000002ffb37819 */ /* 0x000fe200000114b3 */
[C---:B------:R-:W-:Y:S01]  /*26b0*/  IMAD R172, R15.reuse, 0x8, R4 ;  /* 0x000000080fac7824 */ /* 0x040fe200078e0204 */
[----:B------:R-:W-:Y:S01]  /*26c0*/  LEA R198, P0, R124, c[0x0][0x170], 0x1 ;  /* 0x00005c007cc67a11 */ /* 0x000fe200078008ff */
[----:B------:R-:W-:Y:S01]  /*26d0*/  IMAD.SHL.U32 R4, R15, 0x8, RZ ;  /* 0x000000080f047824 */ /* 0x000fe200078e00ff */
[----:B------:R-:W-:Y:S01]  /*26e0*/  IADD3 R16, R16, 0x1, R179 ;  /* 0x0000000110107810 */ /* 0x000fe20007ffe0b3 */
[----:B------:R-:W-:Y:S01]  /*26f0*/  IMAD.SHL.U32 R7, R7, 0x40, RZ ;  /* 0x0000004007077824 */ /* 0x000fe200078e00ff */
[----:B------:R-:W-:Y:S01]  /*2700*/  LOP3.LUT R133, R133, 0x6, RZ, 0xc0, !PT ;  /* 0x0000000685857812 */ /* 0x000fe200078ec0ff */
[C---:B------:R-:W-:Y:S01]  /*2710*/  IMAD R13, R18.reuse, 0x20, R13 ;  /* 0x00000020120d7824 */ /* 0x040fe200078e020d */
[----:B------:R-:W-:Y:S01]  /*2720*/  LOP3.LUT R4, R17, 0x8, R4, 0xf8, !PT ;  /* 0x0000000811047812 */ /* 0x000fe200078ef804 */
[----:B------:R-:W-:Y:S01]  /*2730*/  IMAD R21, R18, 0x20, R21 ;  /* 0x0000002012157824 */ /* 0x000fe200078e0215 */
[----:B------:R-:W-:Y:S01]  /*2740*/  LOP3.LUT R7, R7, 0xc0, RZ, 0xc0, !PT ;  /* 0x000000c007077812 */ /* 0x000fe200078ec0ff */
[----:B------:R-:W-:Y:S01]  /*2750*/  IMAD.SHL.U32 R18, R19, 0x8, RZ ;  /* 0x0000000813127824 */ /* 0x000fe200078e00ff */
[----:B------:R-:W-:-:S02]  /*2760*/  SHF.R.U32.HI R17, RZ, 0x3, R17 ;  /* 0x00000003ff117819 */ /* 0x000fc40000011611 */
[----:B------:R-:W-:Y:S01]  /*2770*/  IADD3 R2, R127, R16, -R182 ;  /* 0x000000107f027210 */ /* 0x000fe20007ffe8b6 */
[----:B------:R3:W-:Y:S01]  /*2780*/  @P1 STS [R181+0x9000], RZ ;  /* 0x009000ffb5001388 */ /* 0x0007e20000000800 */
[----:B------:R-:W-:Y:S02]  /*2790*/  LOP3.LUT R18, R7, 0x8, R18, 0xf8, !PT ;  /* 0x0000000807127812 */ /* 0x000fe400078ef812 */
[----:B------:R-:W-:Y:S01]  /*27a0*/  LOP3.LUT R4, R4, R17, RZ, 0x3c, !PT ;  /* 0x0000001104047212 */ /* 0x000fe200078e3cff */
[----:B------:R3:W-:Y:S01]  /*27b0*/  @P1 STS [R181+0x9004], RZ ;  /* 0x009004ffb5001388 */ /* 0x0007e20000000800 */
[----:B------:R-:W-:Y:S02]  /*27c0*/  SHF.R.U32.HI R7, RZ, 0x3, R7 ;  /* 0x00000003ff077819 */ /* 0x000fe40000011607 */
[----:B------:R-:W-:Y:S01]  /*27d0*/  LEA.HI.X R197, R124, c[0x0][0x174], R6, 0x1, P0 ;  /* 0x00005d007cc57a11 */ /* 0x000fe200000f0c06 */
[----:B------:R3:W-:Y:S01]  /*27e0*/  @P1 STS.64 [R181+0x9008], RZ ;  /* 0x009008ffb5001388 */ /* 0x0007e20000000a00 */
[----:B------:R-:W-:Y:S01]  /*27f0*/  LOP3.LUT R7, R18, R7, RZ, 0x3c, !PT ;  /* 0x0000000712077212 */ /* 0x000fe200078e3cff */
[C---:B------:R-:W-:Y:S01]  /*2800*/  IMAD.IADD R173, R4.reuse, 0x1, R21 ;  /* 0x0000000104ad7824 */ /* 0x040fe200078e0215 */
[----:B------:R-:W-:Y:S01]  /*2810*/  SEL R5, R5, 0xfffffff0, !P2 ;  /* 0xfffffff005057807 */ /* 0x000fe20005000000 */
[----:B------:R3:W-:Y:S01]  /*2820*/  @P1 STS.128 [R181+0xb000], RZ ;  /* 0x00b000ffb5001388 */ /* 0x0007e20000000c00 */
[----:B------:R-:W-:Y:S01]  /*2830*/  IMAD.IADD R4, R4, 0x1, R13 ;  /* 0x0000000104047824 */ /* 0x000fe200078e020d */
[----:B------:R-:W-:Y:S01]  /*2840*/  IADD3 R2, R2, c[0x0][0x2e8], RZ ;  /* 0x0000ba0002027a10 */ /* 0x000fe20007ffe0ff */
[----:B------:R-:W-:Y:S01]  /*2850*/  IMAD.U32 R172, R172, 0x20, R7 ;  /* 0x00000020acac7824 */ /* 0x000fe200078e0007 */
[----:B------:R3:W-:Y:S01]  /*2860*/  @P1 STS.128 [R181+0xd000], RZ ;  /* 0x00d000ffb5001388 */ /* 0x0007e20000000c00 */
[----:B------:R-:W-:Y:S01]  /*2870*/  IMAD.SHL.U32 R173, R173, 0x2, RZ ;  /* 0x00000002adad7824 */ /* 0x000fe200078e00ff */
[----:B------:R-:W-:Y:S05]  /*2880*/  @P1 BRA `(.L_x_693) ;  /* 0x0000018000001947 */ /* 0x000fea0003800000 */
[----:B------:R-:W-:Y:S02]  /*2890*/  ISETP.GE.AND P2, PT, R184, c[0x0][0x220], PT ;  /* 0x00008800b8007a0c */ /* 0x000fe40003f46270 */
[----:B------:R-:W-:-:S02]  /*28a0*/  ISETP.GE.AND P1, PT, R175, c[0x0][0x220], PT ;  /* 0x00008800af007a0c */ /* 0x000fc40003f26270 */
[----:B------:R-:W-:-:S09]  /*28b0*/  ISETP.GE.AND P0, PT, R174, c[0x0][0x220], PT ;  /* 0x00008800ae007a0c */ /* 0x000fd20003f06270 */
[----:B------:R-:W-:Y:S01]  /*28c0*/  @!P2 IMAD.MOV.U32 R199, RZ, RZ, R197 ;  /* 0x000000ffffc7a224 */ /* 0x000fe200078e00c5 */
[----:B------:R4:W-:Y:S01]  /*28d0*/  @P2 STS [R181+0x9000], RZ ;  /* 0x009000ffb5002388 */ /* 0x0009e20000000800 */
[----:B------:R-:W-:-:S03]  /*28e0*/  @!P1 IMAD.MOV.U32 R196, RZ, RZ, R198 ;  /* 0x000000ffffc49224 */ /* 0x000fc600078e00c6 */
[----:B------:R4:W-:Y:S04]  /*28f0*/  @P2 STS [R181+0x9004], RZ ;  /* 0x009004ffb5002388 */ /* 0x0009e80000000800 */
        /* <DEDUP_REMOVED lines=12> */
[----:B----4-:R-:W-:-:S05]  /*29c0*/  MOV R196, R198 ;  /* 0x000000c600c47202 */ /* 0x010fca0000000f00 */
[----:B------:R-:W-:Y:S01]  /*29d0*/  @!PT LDS RZ, [RZ] ;  /* 0x00000000fffff984 */ /* 0x000fe20000000800 */
[----:B------:R-:W-:Y:S01]  /*29e0*/  @!PT LDS RZ, [RZ] ;  /* 0x00000000fffff984 */ /* 0x000fe20000000800 */
[----:B------:R-:W-:Y:S01]  /*29f0*/  @!PT LDS RZ, [RZ] ;  /* 0x00000000fffff984 */ /* 0x000fe20000000800 */
[----:B------:R4:W-:Y:S02]  /*2a00*/  LDGSTS.E.BYPASS.LTC128B.128 [R181+0xd000], [R196.64+0x80] ;  /* 0x0d000080c4b57fae */ /* 0x0009e4000b901d46 */
.L_x_693:
[----:B------:R-:W-:Y:S05]  /*2a10*/  BSYNC B0 ;  /* 0x0000000000007941 */ /* 0x000fea0003800000 */
.L_x_692:
[----:B------:R-:W-:Y:S01]  /*2a20*/  ISETP.GE.AND P0, PT, R14, R9, PT ;  /* 0x000000090e00720c */ /* 0x000fe20003f06270 */
[----:B------:R-:W-:Y:S01]  /*2a30*/  IMAD.MOV.U32 R7, RZ, RZ, c[0x0][0x1a0] ;  /* 0x00006800ff077624 */ /* 0x000fe200078e00ff */
[----:B------:R-:W-:Y:S03]  /*2a40*/  BSSY B0, `(.L_x_694) ;  /* 0x0000020000007945 */ /* 0x000fe60003800000 */
[C---:B------:R-:W-:Y:S01]  /*2a50*/  IMAD.SHL.U32 R186, R7.reuse, 0x20, RZ ;  /* 0x0000002007ba7824 */ /* 0x040fe200078e00ff */
[----:B------:R-:W-:-:S07]  /*2a60*/  SHF.L.U64.HI R183, R7, R12, c[0x0][0x1a4] ;  /* 0x0000690007b77619 */ /* 0x000fce000001020c */
[----:B------:R1:W-:Y:S04]  /*2a70*/  @P0 STS.128 [R181+0x9800], RZ ;  /* 0x009800ffb5000388 */ /* 0x0003e80000000c00 */
[----:B------:R1:W-:Y:S04]  /*2a80*/  @P0 STS.128 [R181+0xb800], RZ ;  /* 0x00b800ffb5000388 */ /* 0x0003e80000000c00 */
[----:B------:R1:W-:Y:S01]  /*2a90*/  @P0 STS.128 [R181+0xd800], RZ ;  /* 0x00d800ffb5000388 */ /* 0x0003e20000000c00 */
[----:B------:R-:W-:Y:S05]  /*2aa0*/  @P0 BRA `(.L_x_695) ;  /* 0x0000019000000947 */ /* 0x000fea0003800000 */
[----:B------:R-:W-:Y:S02]  /*2ab0*/  ISETP.GE.AND P3, PT, R184, c[0x0][0x220], PT ;  /* 0x00008800b8007a0c */ /* 0x000fe40003f66270 */
[----:B------:R-:W-:-:S02]  /*2ac0*/  ISETP.GE.AND P2, PT, R175, c[0x0][0x220], PT ;  /* 0x00008800af007a0c */ /* 0x000fc40003f46270 */
[----:B------:R-:W-:-:S09]  /*2ad0*/  ISETP.GE.AND P0, PT, R174, c[0x0][0x220], PT ;  /* 0x00008800ae007a0c */ /* 0x000fd20003f06270 */
[CC--:B------:R-:W-:Y:S01]  /*2ae0*/  @!P3 LEA R14, P4, R186.reuse, R198.reuse, 0x1 ;  /* 0x000000c6ba0eb211 */ /* 0x0c0fe200078808ff */
[----:B------:R1:W-:Y:S01]  /*2af0*/  @P3 STS.128 [R181+0x9800], RZ ;  /* 0x009800ffb5003388 */ /* 0x0003e20000000c00 */
[C---:B------:R-:W-:Y:S02]  /*2b00*/  @!P2 LEA R12, P1, R186.reuse, R198, 0x1 ;  /* 0x000000c6ba0ca211 */ /* 0x040fe400078208ff */
[CCC-:B------:R-:W-:Y:S02]  /*2b10*/  @!P3 LEA.HI.X R15, R186.reuse, R197.reuse, R183.reuse, 0x1, P4 ;  /* 0x000000c5ba0fb211 */ /* 0x1c0fe400020f0cb7 */
[----:B------:R-:W-:-:S03]  /*2b20*/  @!P2 LEA.HI.X R13, R186, R197, R183, 0x1, P1 ;  /* 0x000000c5ba0da211 */ /* 0x000fc600008f0cb7 */
        /* <DEDUP_REMOVED lines=11> */
[----:B-1----:R-:W-:-:S04]  /*2be0*/  LEA R12, P0, R186, R198, 0x1 ;  /* 0x000000c6ba0c7211 */ /* 0x002fc800078008ff */
[----:B------:R-:W-:-:S05]  /*2bf0*/  LEA.HI.X R13, R186, R197, R183, 0x1, P0 ;  /* 0x000000c5ba0d7211 */ /* 0x000fca00000f0cb7 */
[----:B------:R-:W-:Y:S01]  /*2c00*/  @!PT LDS RZ, [RZ] ;  /* 0x00000000fffff984 */ /* 0x000fe20000000800 */
[----:B------:R-:W-:Y:S01]  /*2c10*/  @!PT LDS RZ, [RZ] ;  /* 0x00000000fffff984 */ /* 0x000fe20000000800 */
[----:B------:R-:W-:Y:S01]  /*2c20*/  @!PT LDS RZ, [RZ] ;  /* 0x00000000fffff984 */ /* 0x000fe20000000800 */
[----:B------:R1:W-:Y:S04]  /*2c30*/  LDGSTS.E.BYPASS.LTC128B.128 [R181+0xd800], [R12.64+0x80] ;  /* 0x0d8000800cb57fae */ /* 0x0003e8000b901d46 */
.L_x_695:
[----:B------:R-:W-:Y:S05]  /*2c40*/  BSYNC B0 ;  /* 0x0000000000007941 */ /* 0x000fea0003800000 */
.L_x_694:
[----:B------:R-:W-:Y:S01]  /*2c50*/  ISETP.GE.AND P0, PT, R10, R9, PT ;  /* 0x000000090a00720c */ /* 0x000fe20003f06270 */
[----:B------:R-:W-:-:S12]  /*2c60*/  BSSY B0, `(.L_x_696) ;  /* 0x0000021000007945 */ /* 0x000fd80003800000 */
[----:B------:R1:W-:Y:S04]  /*2c70*/  @P0 STS.128 [R181+0xa000], RZ ;  /* 0x00a000ffb5000388 */ /* 0x0003e80000000c00 */
[----:B------:R1:W-:Y:S04]  /*2c80*/  @P0 STS.128 [R181+0xc000], RZ ;  /* 0x00c000ffb5000388 */ /* 0x0003e80000000c00 */
[----:B------:R1:W-:Y:S01]  /*2c90*/  @P0 STS.128 [R181+0xe000], RZ ;  /* 0x00e000ffb5000388 */ /* 0x0003e20000000c00 */
[----:B------:R-:W-:Y:S05]  /*2ca0*/  @P0 BRA `(.L_x_697) ;  /* 0x000001c000000947 */ /* 0x000fea0003800000 */
[----:B------:R-:W-:Y:S01]  /*2cb0*/  ISETP.GE.AND P3, PT, R184, c[0x0][0x220], PT ;  /* 0x00008800b8007a0c */ /* 0x000fe20003f66270 */
[----:B------:R-:W-:Y:S01]  /*2cc0*/  IMAD.MOV.U32 R10, RZ, RZ, 0x6 ;  /* 0x00000006ff0a7424 */ /* 0x000fe200078e00ff */
[----:B------:R-:W-:Y:S01]  /*2cd0*/  ISETP.GE.AND P2, PT, R175, c[0x0][0x220], PT ;  /* 0x00008800af007a0c */ /* 0x000fe20003f46270 */
[----:B------:R-:W-:Y:S01]  /*2ce0*/  IMAD.SHL.U32 R11, R7, 0x40, RZ ;  /* 0x00000040070b7824 */ /* 0x000fe200078e00ff */
[----:B------:R-:W-:-:S02]  /*2cf0*/  ISETP.GE.AND P0, PT, R174, c[0x0][0x220], PT ;  /* 0x00008800ae007a0c */ /* 0x000fc40003f06270 */
[----:B------:R-:W-:-:S07]  /*2d00*/  SHF.L.U64.HI R10, R7, R10, c[0x0][0x1a4] ;  /* 0x00006900070a7619 */ /* 0x000fce000001020a */
[CC--:B-1----:R-:W-:Y:S01]  /*2d10*/  @!P3 LEA R14, P4, R11.reuse, R198.reuse, 0x1 ;  /* 0x000000c60b0eb211 */ /* 0x0c2fe200078808ff */
        /* <DEDUP_REMOVED lines=21> */
.L_x_697:
[----:B------:R-:W-:Y:S05]  /*2e70*/  BSYNC B0 ;  /* 0x0000000000007941 */ /* 0x000fea0003800000 */
.L_x_696:
[----:B------:R-:W-:Y:S01]  /*2e80*/  ISETP.GE.AND P0, PT, R8, R9, PT ;  /* 0x000000090800720c */ /* 0x000fe20003f06270 */
[----:B------:R-:W-:-:S12]  /*2e90*/  BSSY B0, `(.L_x_698) ;  /* 0x0000027000007945 */ /* 0x000fd80003800000 */
[----:B------:R1:W-:Y:S04]  /*2ea0*/  @P0 STS.128 [R181+0xa800], RZ ;  /* 0x00a800ffb5000388 */ /* 0x0003e80000000c00 */
[----:B------:R1:W-:Y:S04]  /*2eb0*/  @P0 STS.128 [R181+0xc800], RZ ;  /* 0x00c800ffb5000388 */ /* 0x0003e80000000c00 */
[----:B------:R1:W-:Y:S01]  /*2ec0*/  @P0 STS.128 [R181+0xe800], RZ ;  /* 0x00e800ffb5000388 */ /* 0x0003e20000000c00 */
[----:B------:R-:W-:Y:S05]  /*2ed0*/  @P0 BRA `(.L_x_699) ;  /* 0x0000022000000947 */ /* 0x000fea0003800000 */
[----:B------:R-:W-:Y:S02]  /*2ee0*/  ISETP.GE.AND P2, PT, R184, c[0x0][0x220], PT ;  /* 0x00008800b8007a0c */ /* 0x000fe40003f46270 */
[----:B------:R-:W-:-:S02]  /*2ef0*/  ISETP.GE.AND P1, PT, R175, c[0x0][0x220], PT ;  /* 0x00008800af007a0c */ /* 0x000fc40003f26270 */
[----:B------:R-:W-:-:S09]  /*2f00*/  ISETP.GE.AND P0, PT, R174, c[0x0][0x220], PT ;  /* 0x00008800ae007a0c */ /* 0x000fd20003f06270 */
[----:B------:R-:W-:Y:S01]  /*2f10*/  @!P2 MOV R9, c[0x0][0x1a4] ;  /* 0x000069000009aa02 */ /* 0x000fe20000000f00 */
[----:B------:R1:W-:Y:S01]  /*2f20*/  @P2 STS.128 [R181+0xa800], RZ ;  /* 0x00a800ffb5002388 */ /* 0x0003e20000000c00 */
[----:B----4-:R-:W-:Y:S01]  /*2f30*/  @!P2 MOV R199, R197 ;  /* 0x000000c500c7a202 */ /* 0x010fe20000000f00 */
[--C-:B------:R-:W-:Y:S01]  /*2f40*/  @!P1 IMAD.MOV.U32 R196, RZ, RZ, R198.reuse ;  /* 0x000000ffffc49224 */ /* 0x100fe200078e00c6 */
[----:B------:R-:W-:Y:S01]  /*2f50*/  @!P1 MOV R8, c[0x0][0x1a4] ;  /* 0x0000690000089a02 */ /* 0x000fe20000000f00 */
[----:B------:R-:W-:Y:S02]  /*2f60*/  @!P2 IMAD R9, R9, 0xc0, RZ ;  /* 0x000000c00909a824 */ /* 0x000fe400078e02ff */
[----:B------:R-:W-:-:S04]  /*2f70*/  @!P2 IMAD.WIDE.U32 R10, R7, 0xc0, R198 ;  /* 0x000000c0070aa825 */ /* 0x000fc800078e00c6 */
[----:B-1----:R-:W-:Y:S01]  /*2f80*/  @!P1 IMAD.WIDE.U32 R12, R7, 0xc0, R196 ;  /* 0x000000c0070c9825 */ /* 0x002fe200078e00c4 */
[----:B------:R-:W-:-:S03]  /*2f90*/  @!P2 IADD3 R11, R11, R9, RZ ;  /* 0x000000090b0ba210 */ /* 0x000fc60007ffe0ff */
[----:B------:R-:W-:Y:S02]  /*2fa0*/  @!P1 IMAD R8, R8, 0xc0, RZ ;  /* 0x000000c008089824 */ /* 0x000fe400078e02ff */
[----:B------:R-:W-:Y:S01]  /*2fb0*/  @!PT LDS RZ, [RZ] ;  /* 0x00000000fffff984 */ /* 0x000fe20000000800 */
[----:B------:R-:W-:Y:S01]  /*2fc0*/  @!PT LDS RZ, [RZ] ;  /* 0x00000000fffff984 */ /* 0x000fe20000000800 */
[----:B------:R-:W-:Y:S01]  /*2fd0*/  @!PT LDS RZ, [RZ] ;  /* 0x00000000fffff984 */ /* 0x000fe20000000800 */
[----:B------:R1:W-:Y:S02]  /*2fe0*/  @!P2 LDGSTS.E.BYPASS.LTC128B.128 [R181+0xa800], [R10.64] ;  /* 0x0a8000000ab5afae */ /* 0x0003e4000b901d46 */
[----:B------:R-:W-:Y:S02]  /*2ff0*/  @!P1 IMAD.IADD R13, R13, 0x1, R8 ;  /* 0x000000010d0d9824 */ /* 0x000fe400078e0208 */
[----:B------:R1:W-:Y:S04]  /*3000*/  @P1 STS.128 [R181+0xc800], RZ ;  /* 0x00c800ffb5001388 */ /* 0x0003e80000000c00 */
[----:B------:R-:W-:Y:S01]  /*3010*/  @!PT LDS RZ, [RZ] ;  /* 0x00000000fffff984 */ /* 0x000fe20000000800 */
[----:B------:R-:W-:Y:S01]  /*3020*/  @!PT LDS RZ, [RZ] ;  /* 0x00000000fffff984 */ /* 0x000fe20000000800 */
[----:B------:R-:W-:Y:S01]  /*3030*/  @!PT LDS RZ, [RZ] ;  /* 0x00000000fffff984 */ /* 0x000fe20000000800 */
[----:B------:R1:W-:Y:S04]  /*3040*/  @!P1 LDGSTS.E.BYPASS.LTC128B.128 [R181+0xc800], [R12.64+0x40] ;  /* 0x0c8000400cb59fae */ /* 0x0003e8000b901d46 */
[----:B------:R1:W-:Y:S01]  /*3050*/  @P0 STS.128 [R181+0xe800], RZ ;  /* 0x00e800ffb5000388 */ /* 0x0003e20000000c00 */
[----:B------:R-:W-:Y:S05]  /*3060*/  @P0 BRA `(.L_x_699) ;  /* 0x0000009000000947 */ /* 0x000fea0003800000 */
[----:B------:R-:W-:Y:S01]  /*3070*/  MOV R196, R198 ;  /* 0x000000c600c47202 */ /* 0x000fe20000000f00 */
[----:B------:R-:W-:-:S02]  /*3080*/  ULDC UR4, c[0x0][0x1a4] ;  /* 0x0000690000047ab9 */ /* 0x000fc40000000800 */
[----:B------:R-:W-:Y:S02]  /*3090*/  UIMAD UR4, UR4, 0xc0, URZ ;  /* 0x000000c0040478a4 */ /* 0x000fe4000f8e023f */
[----:B------:R-:W-:-:S05]  /*30a0*/  IMAD.WIDE.U32 R8, R7, 0xc0, R196 ;  /* 0x000000c007087825 */ /* 0x000fca00078e00c4 */
[----:B------:R-:W-:-:S05]  /*30b0*/  IADD3 R9, R9, UR4, RZ ;  /* 0x0000000409097c10 */ /* 0x000fca000fffe0ff */
[----:B------:R-:W-:Y:S01]  /*30c0*/  @!PT LDS RZ, [RZ] ;  /* 0x00000000fffff984 */ /* 0x000fe20000000800 */
[----:B------:R-:W-:Y:S01]  /*30d0*/  @!PT LDS RZ, [RZ] ;  /* 0x00000000fffff984 */ /* 0x000fe20000000800 */
[----:B------:R-:W-:Y:S01]  /*30e0*/  @!PT LDS RZ, [RZ] ;  /* 0x00000000fffff984 */ /* 0x000fe20000000800 */
[----:B------:R4:W-:Y:S02]  /*30f0*/  LDGSTS.E.BYPASS.LTC128B.128 [R181+0xe800], [R8.64+0x80] ;  /* 0x0e80008008b57fae */ /* 0x0009e4000b901d46 */
.L_x_699:
[----:B------:R-:W-:Y:S05]  /*3100*/  BSYNC B0 ;  /* 0x0000000000007941 */ /* 0x000fea0003800000 */
.L_x_698:
[----:B------:R-:W-:Y:S01]  /*3110*/  IMAD.SHL.U32 R172, R172, 0x2, RZ ;  /* 0x00000002acac7824 */ /* 0x000fe200078e00ff */
[----:B------:R-:W-:Y:S01]  /*3120*/  LDSM.16.M88.4 R92, [R173] ;  /* 0x00000000ad5c783b */ /* 0x000fe20000000200 */
[----:B------:R-:W-:Y:S01]  /*3130*/  IMAD R171, R3, 0x2, R173 ;  /* 0x0000000203ab7824 */ /* 0x000fe200078e02ad */
[----:B------:R-:W-:Y:S01]  /*3140*/  ISETP.GE.AND P5, PT, R128, 0x2, PT ;  /* 0x000000028000780c */ /* 0x000fe20003fa6270 */
[----:B------:R-:W-:Y:S01]  /*3150*/  IMAD R169, R5, 0x2, R172 ;  /* 0x0000000205a97824 */ /* 0x000fe200078e02ac */
[----:B------:R-:W5:Y:S01]  /*3160*/  LDSM.16.M88.4 R40, [R172+0x3400] ;  /* 0x00340000ac28783b */ /* 0x000f620000000200 */
[C---:B------:R-:W-:Y:S02]  /*3170*/  IADD3 R134, R2.reuse, 0x8, RZ ;  /* 0x0000000802867810 */ /* 0x040fe40007ffe0ff */
[-C--:B------:R-:W-:Y:S01]  /*3180*/  IMNMX R135, R2, R127.reuse, PT ;  /* 0x0000007f02877217 */ /* 0x080fe20003800200 */
[----:B-1----:R-:W1:Y:S01]  /*3190*/  LDSM.16.M88.4 R32, [R172+0x3800] ;  /* 0x00380000ac20783b */ /* 0x002e620000000200 */
[----:B------:R-:W-:-:S03]  /*31a0*/  IMNMX R134, R134, R127, PT ;  /* 0x0000007f86867217 */ /* 0x000fc60003800200 */
[----:B------:R-:W2:Y:S04]  /*31b0*/  LDSM.16.M88.4 R48, [R172+0x3000] ;  /* 0x00300000ac30783b */ /* 0x000ea80000000200 */
[----:B--2---:R-:W2:Y:S04]  /*31c0*/  LDSM.16.M88.4 R24, [R172+0x3c00] ;  /* 0x003c0000ac18783b */ /* 0x004ea80000000200 */
[----:B------:R-:W3:Y:S04]  /*31d0*/  LDSM.16.M88.4 R16, [R172+0x4000] ;  /* 0x00400000ac10783b */ /* 0x000ee80000000200 */
[----:B----4-:R-:W4:Y:S04]  /*31e0*/  LDSM.16.M88.4 R8, [R172+0x4400] ;  /* 0x00440000ac08783b */ /* 0x010f280000000200 */
[----:B------:R-:W2:Y:S04]  /*31f0*/  LDSM.16.M88.4 R100, [R172+0x4800] ;  /* 0x00480000ac64783b */ /* 0x000ea80000000200 */
[----:B------:R-:W2:Y:S04]  /*3200*/  LDSM.16.M88.4 R68, [R172+0x4c00] ;  /* 0x004c0000ac44783b */ /* 0x000ea80000000200 */
[----:B------:R-:W-:Y:S04]  /*3210*/  LDSM.16.M88.4 R56, [R171] ;  /* 0x00000000ab38783b */ /* 0x000fe80000000200 */
[----:B------:R-:W2:Y:S04]  /*3220*/  LDSM.16.M88.4 R64, [R169+0x3400] ;  /* 0x00340000a940783b */ /* 0x000ea80000000200 */
[----:B------:R-:W2:Y:S01]  /*3230*/  LDSM.16.M88.4 R72, [R169+0x3800] ;  /* 0x00380000a948783b */ /* 0x000ea20000000200 */
[C---:B-----5:R-:W-:Y:S03]  /*3240*/  HMMA.16816.F32.BF16 R44, R92.reuse, R40, RZ ;  /* 0x000000285c2c723c */ /* 0x060fe600000418ff */
[----:B------:R-:W5:Y:S04]  /*3250*/  LDSM.16.M88.4 R76, [R169+0x3000] ;  /* 0x00300000a94c783b */ /* 0x000f680000000200 */
[----:B------:R-:W3:Y:S01]  /*3260*/  LDSM.16.M88.4 R60, [R169+0x3c00] ;  /* 0x003c0000a93c783b */ /* 0x000ee20000000200 */
[C---:B-1----:R-:W-:Y:S03]  /*3270*/  HMMA.16816.F32.BF16 R36, R92.reuse, R32, RZ ;  /* 0x000000205c24723c */ /* 0x042fe600000418ff */
[----:B------:R-:W-:Y:S04]  /*3280*/  LDSM.16.M88.4 R80, [R169+0x4c00] ;  /* 0x004c0000a950783b */ /* 0x000fe80000000200 */
[----:B------:R-:W-:Y:S01]  /*3290*/  LDSM.16.M88.4 R84, [R169+0x6800] ;  /* 0x00680000a954783b */ /* 0x000fe20000000200 */
[C---:B------:R-:W-:Y:S03]  /*32a0*/  HMMA.16816.F32.BF16 R40, R92.reuse, R42, RZ ;  /* 0x0000002a5c28723c */ /* 0x040fe600000418ff */
[----:B------:R-:W-:Y:S04]  /*32b0*/  LDSM.16.M88.4 R116, [R173+0x2000] ;  /* 0x00200000ad74783b */ /* 0x000fe80000000200 */
[----:B------:R-:W-:Y:S01]  /*32c0*/  LDSM.16.M88.4 R120, [R172+0x8400] ;  /* 0x00840000ac78783b */ /* 0x000fe20000000200 */
[C---:B------:R-:W-:Y:S03]  /*32d0*/  HMMA.16816.F32.BF16 R32, R92.reuse, R34, RZ ;  /* 0x000000225c20723c */ /* 0x040fe600000418ff */
[----:B------:R-:W-:Y:S04]  /*32e0*/  LDSM.16.M88.4 R112, [R172+0x8800] ;  /* 0x00880000ac70783b */ /* 0x000fe80000000200 */
[----:B------:R-:W-:Y:S01]  /*32f0*/  LDSM.16.M88.4 R108, [R172+0x8c00] ;  /* 0x008c0000ac6c783b */ /* 0x000fe20000000200 */
[C---:B------:R-:W-:Y:S03]  /*3300*/  HMMA.16816.F32.BF16 R52, R92.reuse, R48, RZ ;  /* 0x000000305c34723c */ /* 0x040fe600000418ff */
[----:B------:R-:W-:Y:S04]  /*3310*/  LDSM.16.M88.4 R88, [R171+0x2000] ;  /* 0x00200000ab58783b */ /* 0x000fe80000000200 */
[----:B------:R-:W0:Y:S01]  /*3320*/  LDGDEPBAR ;  /* 0x00000000000079af */ /* 0x000e220000000000 */
[C---:B--2---:R-:W-:Y:S08]  /*3330*/  HMMA.16816.F32.BF16 R28, R92.reuse, R24, RZ ;  /* 0x000000185c1c723c */ /* 0x044ff000000418ff */
[C---:B---3--:R-:W-:Y:S08]  /*3340*/  HMMA.16816.F32.BF16 R20, R92.reuse, R16, RZ ;  /* 0x000000105c14723c */ /* 0x048ff000000418ff */
[C---:B----4-:R-:W-:Y:S08]  /*3350*/  HMMA.16816.F32.BF16 R12, R92.reuse, R8, RZ ;  /* 0x000000085c0c723c */ /* 0x050ff000000418ff */
[C---:B------:R-:W-:Y:S08]  /*3360*/  HMMA.16816.F32.BF16 R104, R92.reuse, R100, RZ ;  /* 0x000000645c68723c */ /* 0x040ff000000418ff */
[C---:B------:R-:W-:Y:S08]  /*3370*/  HMMA.16816.F32.BF16 R48, R92.reuse, R50, RZ ;  /* 0x000000325c30723c */ /* 0x040ff000000418ff */
[C---:B------:R-:W-:Y:S08]  /*3380*/  HMMA.16816.F32.BF16 R24, R92.reuse, R26, RZ ;  /* 0x0000001a5c18723c */ /* 0x040ff000000418ff */
[C---:B------:R-:W-:Y:S08]  /*3390*/  HMMA.16816.F32.BF16 R16, R92.reuse, R18, RZ ;  /* 0x000000125c10723c */ /* 0x040ff000000418ff */
[C---:B------:R-:W-:Y:S08]  /*33a0*/  HMMA.16816.F32.BF16 R8, R92.reuse, R10, RZ ;  /* 0x0000000a5c08723c */ /* 0x040ff000000418ff */
[C---:B------:R-:W-:Y:S08]  /*33b0*/  HMMA.16816.F32.BF16 R100, R92.reuse, R102, RZ ;  /* 0x000000665c64723c */ /* 0x040ff000000418ff */
[C---:B------:R-:W-:Y:S08]  /*33c0*/  HMMA.16816.F32.BF16 R96, R92.reuse, R68, RZ ;  /* 0x000000445c60723c */ /* 0x040ff000000418ff */
[----:B------:R-:W-:Y:S01]  /*33d0*/  HMMA.16816.F32.BF16 R92, R92, R70, RZ ;  /* 0x000000465c5c723c */ /* 0x000fe200000418ff */
[----:B------:R-:W1:Y:S07]  /*33e0*/  LDSM.16.M88.4 R68, [R169+0x4000] ;  /* 0x00400000a944783b */ /* 0x000e6e0000000200 */
[C---:B------:R-:W-:Y:S08]  /*33f0*/  HMMA.16816.F32.BF16 R44, R56.reuse, R64, R44 ;  /* 0x00000040382c723c */ /* 0x040ff0000004182c */
[C---:B------:R-:W-:Y:S01]  /*3400*/  HMMA.16816.F32.BF16 R40, R56.reuse, R66, R40 ;  /* 0x000000423828723c */ /* 0x040fe20000041828 */
[----:B------:R-:W2:Y:S07]  /*3410*/  LDSM.16.M88.4 R64, [R169+0x4400] ;  /* 0x00440000a940783b */ /* 0x000eae0000000200 */
[C---:B------:R-:W-:Y:S08]  /*3420*/  HMMA.16816.F32.BF16 R36, R56.reuse, R72, R36 ;  /* 0x000000483824723c */ /* 0x040ff00000041824 */
[C---:B------:R-:W-:Y:S01]  /*3430*/  HMMA.16816.F32.BF16 R32, R56.reuse, R74, R32 ;  /* 0x0000004a3820723c */ /* 0x040fe20000041820 */
[----:B------:R-:W3:Y:S07]  /*3440*/  LDSM.16.M88.4 R72, [R169+0x4800] ;  /* 0x00480000a948783b */ /* 0x000eee0000000200 */
[C---:B-----5:R-:W-:Y:S08]  /*3450*/  HMMA.16816.F32.BF16 R52, R56.reuse, R76, R52 ;  /* 0x0000004c3834723c */ /* 0x060ff00000041834 */
[C---:B------:R-:W-:Y:S01]  /*3460*/  HMMA.16816.F32.BF16 R48, R56.reuse, R78, R48 ;  /* 0x0000004e3830723c */ /* 0x040fe20000041830 */
[----:B------:R-:W-:Y:S07]  /*3470*/  LDSM.16.M88.4 R76, [R172+0x5000] ;  /* 0x00500000ac4c783b */ /* 0x000fee0000000200 */
[C---:B------:R-:W-:Y:S08]  /*3480*/  HMMA.16816.F32.BF16 R28, R56.reuse, R60, R28 ;  /* 0x0000003c381c723c */ /* 0x040ff0000004181c */
[C---:B------:R-:W-:Y:S01]  /*3490*/  HMMA.16816.F32.BF16 R24, R56.reuse, R62, R24 ;  /* 0x0000003e3818723c */ /* 0x040fe20000041818 */
[----:B------:R-:W4:Y:S07]  /*34a0*/  LDSM.16.M88.4 R60, [R173+0x1000] ;  /* 0x00100000ad3c783b */ /* 0x000f2e0000000200 */
[C---:B-1----:R-:W-:Y:S08]  /*34b0*/  HMMA.16816.F32.BF16 R20, R56.reuse, R68, R20 ;  /* 0x000000443814723c */ /* 0x042ff00000041814 */
[C---:B------:R-:W-:Y:S01]  /*34c0*/  HMMA.16816.F32.BF16 R16, R56.reuse, R70, R16 ;  /* 0x000000463810723c */ /* 0x040fe20000041810 */
[----:B------:R-:W1:Y:S07]  /*34d0*/  LDSM.16.M88.4 R68, [R172+0x5400] ;  /* 0x00540000ac44783b */ /* 0x000e6e0000000200 */
[C---:B--2---:R-:W-:Y:S08]  /*34e0*/  HMMA.16816.F32.BF16 R12, R56.reuse, R64, R12 ;  /* 0x00000040380c723c */ /* 0x044ff0000004180c */
[C---:B------:R-:W-:Y:S01]  /*34f0*/  HMMA.16816.F32.BF16 R8, R56.reuse, R66, R8 ;  /* 0x000000423808723c */ /* 0x040fe20000041808 */
[----:B------:R-:W2:Y:S07]  /*3500*/  LDSM.16.M88.4 R64, [R172+0x5800] ;  /* 0x00580000ac40783b */ /* 0x000eae0000000200 */
[C---:B---3--:R-:W-:Y:S08]  /*3510*/  HMMA.16816.F32.BF16 R104, R56.reuse, R72, R104 ;  /* 0x000000483868723c */ /* 0x048ff00000041868 */
[C---:B------:R-:W-:Y:S01]  /*3520*/  HMMA.16816.F32.BF16 R100, R56.reuse, R74, R100 ;  /* 0x0000004a3864723c */ /* 0x040fe20000041864 */
[----:B------:R-:W-:Y:S07]  /*3530*/  LDSM.16.M88.4 R72, [R172+0x5c00] ;  /* 0x005c0000ac48783b */ /* 0x000fee0000000200 */
[C---:B------:R-:W-:Y:S08]  /*3540*/  HMMA.16816.F32.BF16 R96, R56.reuse, R80, R96 ;  /* 0x000000503860723c */ /* 0x040ff00000041860 */
[----:B------:R-:W-:Y:S01]  /*3550*/  HMMA.16816.F32.BF16 R92, R56, R82, R92 ;  /* 0x00000052385c723c */ /* 0x000fe2000004185c */
[----:B------:R-:W3:Y:S04]  /*3560*/  LDSM.16.M88.4 R56, [R172+0x6000] ;  /* 0x00600000ac38783b */ /* 0x000ee80000000200 */
[----:B------:R-:W-:Y:S03]  /*3570*/  LDSM.16.M88.4 R80, [R172+0x6c00] ;  /* 0x006c0000ac50783b */ /* 0x000fe60000000200 */
[C---:B----4-:R-:W-:Y:S08]  /*3580*/  HMMA.16816.F32.BF16 R52, R60.reuse, R76, R52 ;  /* 0x0000004c3c34723c */ /* 0x050ff00000041834 */
[C---:B------:R-:W-:Y:S01]  /*3590*/  HMMA.16816.F32.BF16 R48, R60.reuse, R78, R48 ;  /* 0x0000004e3c30723c */ /* 0x040fe20000041830 */
[----:B------:R-:W-:Y:S07]  /*35a0*/  LDSM.16.M88.4 R76, [R171+0x1000] ;  /* 0x00100000ab4c783b */ /* 0x000fee0000000200 */
        /* <DEDUP_REMOVED lines=8> */
[----:B------:R-:W3:Y:S07]  /*3630*/  LDSM.16.M88.4 R56, [R169+0x5400] ;  /* 0x00540000a938783b */ /* 0x000eee0000000200 */
        /* <DEDUP_REMOVED lines=9> */
[C---:B------:R-:W-:Y:S08]  /*36d0*/  HMMA.16816.F32.BF16 R96, R60.reuse, R80, R96 ;  /* 0x000000503c60723c */ /* 0x040ff00000041860 */
[----:B------:R-:W-:Y:S01]  /*36e0*/  HMMA.16816.F32.BF16 R92, R60, R82, R92 ;  /* 0x000000523c5c723c */ /* 0x000fe2000004185c */
[----:B------:R-:W5:Y:S04]  /*36f0*/  LDSM.16.M88.4 R60, [R169+0x6000] ;  /* 0x00600000a93c783b */ /* 0x000f680000000200 */
[----:B------:R-:W-:Y:S03]  /*3700*/  LDSM.16.M88.4 R80, [R169+0x6c00] ;  /* 0x006c0000a950783b */ /* 0x000fe60000000200 */
[C---:B---3--:R-:W-:Y:S08]  /*3710*/  HMMA.16816.F32.BF16 R44, R76.reuse, R56, R44 ;  /* 0x000000384c2c723c */ /* 0x048ff0000004182c */
[C---:B------:R-:W-:Y:S01]  /*3720*/  HMMA.16816.F32.BF16 R40, R76.reuse, R58, R40 ;  /* 0x0000003a4c28723c */ /* 0x040fe20000041828 */
[----:B------:R-:W3:Y:S07]  /*3730*/  LDSM.16.M88.4 R56, [R169+0x6400] ;  /* 0x00640000a938783b */ /* 0x000eee0000000200 */
[C---:B----4-:R-:W-:Y:S08]  /*3740*/  HMMA.16816.F32.BF16 R52, R76.reuse, R72, R52 ;  /* 0x000000484c34723c */ /* 0x050ff00000041834 */
        /* <DEDUP_REMOVED lines=8> */
[C---:B-----5:R-:W-:Y:S08]  /*37d0*/  HMMA.16816.F32.BF16 R20, R76.reuse, R60, R20 ;  /* 0x0000003c4c14723c */ /* 0x060ff00000041814 */
[C---:B------:R-:W-:Y:S01]  /*37e0*/  HMMA.16816.F32.BF16 R16, R76.reuse, R62, R16 ;  /* 0x0000003e4c10723c */ /* 0x040fe20000041810 */
[----:B------:R-:W5:Y:S07]  /*37f0*/  LDSM.16.M88.4 R60, [R172+0x7c00] ;  /* 0x007c0000ac3c783b */ /* 0x000f6e0000000200 */
[C---:B---3--:R-:W-:Y:S08]  /*3800*/  HMMA.16816.F32.BF16 R12, R76.reuse, R56, R12 ;  /* 0x000000384c0c723c */ /* 0x048ff0000004180c */
[C---:B------:R-:W-:Y:S01]  /*3810*/  HMMA.16816.F32.BF16 R8, R76.reuse, R58, R8 ;  /* 0x0000003a4c08723c */ /* 0x040fe20000041808 */
[----:B------:R-:W3:Y:S07]  /*3820*/  LDSM.16.M88.4 R56, [R172+0x8000] ;  /* 0x00800000ac38783b */ /* 0x000eee0000000200 */
[C---:B------:R-:W-:Y:S08]  /*3830*/  HMMA.16816.F32.BF16 R104, R76.reuse, R84, R104 ;  /* 0x000000544c68723c */ /* 0x040ff00000041868 */
[C---:B------:R-:W-:Y:S01]  /*3840*/  HMMA.16816.F32.BF16 R100, R76.reuse, R86, R100 ;  /* 0x000000564c64723c */ /* 0x040fe20000041864 */
[----:B------:R-:W2:Y:S07]  /*3850*/  LDSM.16.M88.4 R84, [R169+0x7000] ;  /* 0x00700000a954783b */ /* 0x000eae0000000200 */
[C---:B------:R-:W-:Y:S08]  /*3860*/  HMMA.16816.F32.BF16 R96, R76.reuse, R80, R96 ;  /* 0x000000504c60723c */ /* 0x040ff00000041860 */
[----:B------:R-:W-:Y:S01]  /*3870*/  HMMA.16816.F32.BF16 R92, R76, R82, R92 ;  /* 0x000000524c5c723c */ /* 0x000fe2000004185c */
[----:B------:R-:W3:Y:S04]  /*3880*/  LDSM.16.M88.4 R80, [R169+0x7400] ;  /* 0x00740000a950783b */ /* 0x000ee80000000200 */
[----:B------:R-:W3:Y:S03]  /*3890*/  LDSM.16.M88.4 R76, [R169+0x7800] ;  /* 0x00780000a94c783b */ /* 0x000ee60000000200 */
        /* <DEDUP_REMOVED lines=13> */
[----:B------:R-:W-:Y:S01]  /*3970*/  HMMA.16816.F32.BF16 R16, R116, R58, R16 ;  /* 0x0000003a7410723c */ /* 0x000fe20000041810 */
[----:B------:R-:W3:Y:S01]  /*3980*/  LDSM.16.M88.4 R56, [R169+0x8c00] ;  /* 0x008c0000a938783b */ /* 0x000ee20000000200 */
[----:B------:R-:W-:-:S06]  /*3990*/  DEPBAR.LE SB0, 0x0 ;  /* 0x000080000000791a */ /* 0x000fcc0000000000 */
[C---:B------:R-:W-:Y:S08]  /*39a0*/  HMMA.16816.F32.BF16 R12, R116.reuse, R120, R12 ;  /* 0x00000078740c723c */ /* 0x040ff0000004180c */
[C---:B------:R-:W-:Y:S08]  /*39b0*/  HMMA.16816.F32.BF16 R8, R116.reuse, R122, R8 ;  /* 0x0000007a7408723c */ /* 0x040ff00000041808 */
[C---:B------:R-:W-:Y:S08]  /*39c0*/  HMMA.16816.F32.BF16 R104, R116.reuse, R112, R104 ;  /* 0x000000707468723c */ /* 0x040ff00000041868 */
[C---:B------:R-:W-:Y:S08]  /*39d0*/  HMMA.16816.F32.BF16 R100, R116.reuse, R114, R100 ;  /* 0x000000727464723c */ /* 0x040ff00000041864 */
[C---:B------:R-:W-:Y:S08]  /*39e0*/  HMMA.16816.F32.BF16 R96, R116.reuse, R108, R96 ;  /* 0x0000006c7460723c */ /* 0x040ff00000041860 */
[----:B------:R-:W-:Y:S08]  /*39f0*/  HMMA.16816.F32.BF16 R92, R116, R110, R92 ;  /* 0x0000006e745c723c */ /* 0x000ff0000004185c */
[C---:B------:R-:W-:Y:S08]  /*3a00*/  HMMA.16816.F32.BF16 R52, R88.reuse, R84, R52 ;  /* 0x000000545834723c */ /* 0x040ff00000041834 */
[C---:B------:R-:W-:Y:S08]  /*3a10*/  HMMA.16816.F32.BF16 R48, R88.reuse, R86, R48 ;  /* 0x000000565830723c */ /* 0x040ff00000041830 */
[C---:B------:R-:W-:Y:S08]  /*3a20*/  HMMA.16816.F32.BF16 R44, R88.reuse, R80, R44 ;  /* 0x00000050582c723c */ /* 0x040ff0000004182c */
[C---:B------:R-:W-:Y:S08]  /*3a30*/  HMMA.16816.F32.BF16 R40, R88.reuse, R82, R40 ;  /* 0x000000525828723c */ /* 0x040ff00000041828 */
[C---:B------:R-:W-:Y:S08]  /*3a40*/  HMMA.16816.F32.BF16 R36, R88.reuse, R76, R36 ;  /* 0x0000004c5824723c */ /* 0x040ff00000041824 */
[C---:B------:R-:W-:Y:S08]  /*3a50*/  HMMA.16816.F32.BF16 R32, R88.reuse, R78, R32 ;  /* 0x0000004e5820723c */ /* 0x040ff00000041820 */
[C---:B----4-:R-:W-:Y:S08]  /*3a60*/  HMMA.16816.F32.BF16 R28, R88.reuse, R72, R28 ;  /* 0x00000048581c723c */ /* 0x050ff0000004181c */
[C---:B------:R-:W-:Y:S08]  /*3a70*/  HMMA.16816.F32.BF16 R24, R88.reuse, R74, R24 ;  /* 0x0000004a5818723c */ /* 0x040ff00000041818 */
[C---:B-1----:R-:W-:Y:S08]  /*3a80*/  HMMA.16816.F32.BF16 R20, R88.reuse, R68, R20 ;  /* 0x000000445814723c */ /* 0x042ff00000041814 */
[C---:B------:R-:W-:Y:S08]  /*3a90*/  HMMA.16816.F32.BF16 R16, R88.reuse, R70, R16 ;  /* 0x000000465810723c */ /* 0x040ff00000041810 */
[C---:B--2---:R-:W-:Y:S08]  /*3aa0*/  HMMA.16816.F32.BF16 R12, R88.reuse, R64, R12 ;  /* 0x00000040580c723c */ /* 0x044ff0000004180c */
[C---:B------:R-:W-:Y:S08]  /*3ab0*/  HMMA.16816.F32.BF16 R8, R88.reuse, R66, R8 ;  /* 0x000000425808723c */ /* 0x040ff00000041808 */
[C---:B-----5:R-:W-:Y:S08]  /*3ac0*/  HMMA.16816.F32.BF16 R104, R88.reuse, R60, R104 ;  /* 0x0000003c5868723c */ /* 0x060ff00000041868 */
[C---:B------:R-:W-:Y:S08]  /*3ad0*/  HMMA.16816.F32.BF16 R100, R88.reuse, R62, R100 ;  /* 0x0000003e5864723c */ /* 0x040ff00000041864 */
[C---:B---3--:R-:W-:Y:S08]  /*3ae0*/  HMMA.16816.F32.BF16 R96, R88.reuse, R56, R96 ;  /* 0x000000385860723c */ /* 0x048ff00000041860 */
[----:B------:R-:W-:Y:S01]  /*3af0*/  HMMA.16816.F32.BF16 R92, R88, R58, R92 ;  /* 0x0000003a585c723c */ /* 0x000fe2000004185c */
[----:B------:R-:W-:Y:S06]  /*3b00*/  BAR.SYNC.DEFER_BLOCKING 0x0 ;  /* 0x0000000000007b1d */ /* 0x000fec0000010000 */
[----:B------:R-:W-:Y:S01]  /*3b10*/  @!UPT UIADD3 URZ, URZ, URZ, URZ ;  /* 0x0000003f3f3ff290 */ /* 0x000fe2000fffe03f */
[----:B------:R-:W-:Y:S11]  /*3b20*/  @!P5 BRA `(.L_x_700) ;  /* 0x00000b900000d947 */ /* 0x000ff60003800000 */
[----:B------:R-:W-:Y:S05]  /*3b30*/  @!P6 BRA `(.L_x_701) ;  /* 0x000003900000e947 */ /* 0x000fea0003800000 */
[----:B------:R-:W1:Y:S01]  /*3b40*/  I2F.RP R57, R130 ;  /* 0x0000008200397306 */ /* 0x000e620000209400 */
[----:B------:R-:W-:-:S02]  /*3b50*/  IADD3 R59, R0, -0x80, RZ ;  /* 0xffffff80003b7810 */ /* 0x000fc40007ffe0ff */
[----:B------:R-:W-:Y:S02]  /*3b60*/  IABS R56, R0 ;  /* 0x0000000000387213 */ /* 0x000fe40000000000 */
[----:B------:R-:W-:Y:S02]  /*3b70*/  IABS R2, R59 ;  /* 0x0000003b00027213 */ /* 0x000fe40000000000 */
[----:B------:R-:W-:Y:S01]  /*3b80*/  LOP3.LUT R59, R59, c[0x0][0x2d0], RZ, 0x3c, !PT ;  /* 0x0000b4003b3b7a12 */ /* 0x000fe200078e3cff */
[----:B-1----:R-:W1:Y:S02]  /*3b90*/  MUFU.RCP R60, R57 ;  /* 0x00000039003c7308 */ /* 0x002e640000001000 */
[----:B-1----:R-:W-:-:S06]  /*3ba0*/  IADD3 R60, R60, 0xffffffe, RZ ;  /* 0x0ffffffe3c3c7810 */ /* 0x002fcc0007ffe0ff */
[----:B------:R-:W1:Y:S02]  /*3bb0*/  F2I.FTZ.U32.TRUNC.NTZ R61, R60 ;  /* 0x0000003c003d7305 */ /* 0x000e64000021f000 */
[----:B-1----:R-:W-:Y:S02]  /*3bc0*/  IMAD.MOV R5, RZ, RZ, -R61 ;  /* 0x000000ffff057224 */ /* 0x002fe400078e0a3d */
[----:B------:R-:W-:Y:S02]  /*3bd0*/  IMAD.MOV.U32 R60, RZ, RZ, RZ ;  /* 0x000000ffff3c7224 */ /* 0x000fe400078e00ff */
[----:B------:R-:W-:-:S04]  /*3be0*/  IMAD R5, R5, R130, RZ ;  /* 0x0000008205057224 */ /* 0x000fc800078e02ff */
[----:B------:R-:W-:-:S06]  /*3bf0*/  IMAD.HI.U32 R5, R61, R5, R60 ;  /* 0x000000053d057227 */ /* 0x000fcc00078e003c */
[----:B------:R-:W-:-:S04]  /*3c00*/  IMAD.HI.U32 R60, R5, R56, RZ ;  /* 0x00000038053c7227 */ /* 0x000fc800078e00ff */
[----:B------:R-:W-:Y:S01]  /*3c10*/  IMAD.HI.U32 R58, R5, R2, RZ ;  /* 0x00000002053a7227 */ /* 0x000fe200078e00ff */
[----:B------:R-:W-:-:S03]  /*3c20*/  IADD3 R57, -R60, RZ, RZ ;  /* 0x000000ff3c397210 */ /* 0x000fc60007ffe1ff */
[----:B------:R-:W-:Y:S02]  /*3c30*/  IMAD.MOV R5, RZ, RZ, -R58 ;  /* 0x000000ffff057224 */ /* 0x000fe400078e0a3a */
[C---:B------:R-:W-:Y:S02]  /*3c40*/  IMAD R57, R130.reuse, R57, R56 ;  /* 0x0000003982397224 */ /* 0x040fe400078e0238 */
[----:B------:R-:W-:Y:S01]  /*3c50*/  IMAD R5, R130, R5, R2 ;  /* 0x0000000582057224 */ /* 0x000fe200078e0202 */
[----:B------:R-:W-:Y:S02]  /*3c60*/  LOP3.LUT R2, R0, c[0x0][0x2d0], RZ, 0x3c, !PT ;  /* 0x0000b40000027a12 */ /* 0x000fe400078e3cff */
[C---:B------:R-:W-:Y:S02]  /*3c70*/  ISETP.GT.U32.AND P0, PT, R130.reuse, R57, PT ;  /* 0x000000398200720c */ /* 0x040fe40003f04070 */
[----:B------:R-:W-:Y:S02]  /*3c80*/  ISETP.GT.U32.AND P1, PT, R130, R5, PT ;  /* 0x000000058200720c */ /* 0x000fe40003f24070 */
[----:B------:R-:W-:-:S02]  /*3c90*/  ISETP.GE.AND P2, PT, R2, RZ, PT ;  /* 0x000000ff0200720c */ /* 0x000fc40003f46270 */
[----:B------:R-:W-:-:S07]  /*3ca0*/  LOP3.LUT R2, RZ, c[0x0][0x2d0], RZ, 0x33, !PT ;  /* 0x0000b400ff027a12 */ /* 0x000fce00078e33ff */
[----:B------:R-:W-:Y:S01]  /*3cb0*/  @!P0 IMAD.IADD R57, R57, 0x1, -R130 ;  /* 0x0000000139398824 */ /* 0x000fe200078e0a82 */
[----:B------:R-:W-:Y:S02]  /*3cc0*/  @!P0 IADD3 R60, R60, 0x1, RZ ;  /* 0x000000013c3c8810 */ /* 0x000fe40007ffe0ff */
[-C--:B------:R-:W-:Y:S02]  /*3cd0*/  @!P1 IADD3 R5, R5, -R130.reuse, RZ ;  /* 0x8000008205059210 */ /* 0x080fe40007ffe0ff */
[-C--:B------:R-:W-:Y:S02]  /*3ce0*/  ISETP.GE.U32.AND P4, PT, R57, R130.reuse, PT ;  /* 0x000000823900720c */ /* 0x080fe40003f86070 */
[----:B------:R-:W-:Y:S02]  /*3cf0*/  ISETP.GE.U32.AND P3, PT, R5, R130, PT ;  /* 0x000000820500720c */ /* 0x000fe40003f66070 */
[----:B------:R-:W-:Y:S02]  /*3d00*/  ISETP.GE.AND P0, PT, R59, RZ, PT ;  /* 0x000000ff3b00720c */ /* 0x000fe40003f06270 */
[----:B------:R-:W-:-:S02]  /*3d10*/  @!P1 IADD3 R58, R58, 0x1, RZ ;  /* 0x000000013a3a9810 */ /* 0x000fc40007ffe0ff */
[----:B------:R-:W-:-:S05]  /*3d20*/  ISETP.NE.AND P1, PT, RZ, c[0x0][0x2d0], PT ;  /* 0x0000b400ff007a0c */ /* 0x000fca0003f25270 */
[----:B------:R-:W-:Y:S02]  /*3d30*/  @P4 IADD3 R60, R60, 0x1, RZ ;  /* 0x000000013c3c4810 */ /* 0x000fe40007ffe0ff */
[----:B------:R-:W-:-:S03]  /*3d40*/  @P3 IADD3 R58, R58, 0x1, RZ ;  /* 0x000000013a3a3810 */ /* 0x000fc60007ffe0ff */
[----:B------:R-:W-:Y:S02]  /*3d50*/  @!P2 IMAD.MOV R60, RZ, RZ, -R60 ;  /* 0x000000ffff3ca224 */ /* 0x000fe400078e0a3c */
[----:B------:R-:W-:-:S03]  /*3d60*/  @!P0 IMAD.MOV R58, RZ, RZ, -R58 ;  /* 0x000000ffff3a8224 */ /* 0x000fc600078e0a3a */
[C---:B------:R-:W-:Y:S02]  /*3d70*/  SEL R57, R2.reuse, R60, !P1 ;  /* 0x0000003c02397207 */ /* 0x040fe40004800000 */
[----:B------:R-:W-:-:S03]  /*3d80*/  SEL R2, R2, R58, !P1 ;  /* 0x0000003a02027207 */ /* 0x000fc60004800000 */
[----:B------:R-:W-:-:S04]  /*3d90*/  IMAD.WIDE R62, R57, 0x4, R190 ;  /* 0x00000004393e7825 */ /* 0x000fc800078e02be */
[----:B------:R-:W-:Y:S01]  /*3da0*/  IMAD.WIDE R60, R2, 0x4, R190 ;  /* 0x00000004023c7825 */ /* 0x000fe200078e02be */
[----:B------:R-:W2:Y:S04]  /*3db0*/  LDG.E R5, [R62.64] ;  /* 0x000000063e057981 */ /* 0x000ea8000c1e1900 */
[----:B------:R-:W2:Y:S01]  /*3dc0*/  LDG.E R56, [R60.64] ;  /* 0x000000063c387981 */ /* 0x000ea2000c1e1900 */
[----:B------:R-:W-:Y:S01]  /*3dd0*/  IADD3 R2, R57, -R2, RZ ;  /* 0x8000000239027210 */ /* 0x000fe20007ffe0ff */
[----:B------:R-:W-:-:S04]  /*3de0*/  IMAD.MOV.U32 R57, RZ, RZ, c[0x0][0x2d0] ;  /* 0x0000b400ff397624 */ /* 0x000fc800078e00ff */
[----:B------:R-:W-:-:S04]  /*3df0*/  IMAD R57, R2, R57, -0x80 ;  /* 0xffffff8002397424 */ /* 0x000fc800078e0239 */
[----:B------:R-:W-:Y:S01]  /*3e00*/  IMAD.WIDE.U32 R58, R57, c[0x0][0x198], RZ ;  /* 0x00006600393a7a25 */ /* 0x000fe200078e00ff */
[----:B------:R-:W-:-:S05]  /*3e10*/  SHF.R.S32.HI R2, RZ, 0x1f, R57 ;  /* 0x0000001fff027819 */ /* 0x000fca0000011439 */
[----:B------:R-:W-:-:S04]  /*3e20*/  IMAD R2, R2, c[0x0][0x198], RZ ;  /* 0x0000660002027a24 */ /* 0x000fc800078e02ff */
[----:B------:R-:W-:-:S05]  /*3e30*/  IMAD R2, R57, c[0x0][0x19c], R2 ;  /* 0x0000670039027a24 */ /* 0x000fca00078e0202 */
[----:B------:R-:W-:Y:S01]  /*3e40*/  IADD3 R59, R59, R2, RZ ;  /* 0x000000023b3b7210 */ /* 0x000fe20007ffe0ff */
[----:B--2---:R-:W-:-:S05]  /*3e50*/  IMAD.IADD R56, R56, 0x1, -R5 ;  /* 0x0000000138387824 */ /* 0x004fca00078e0a05 */
[----:B------:R-:W-:-:S05]  /*3e60*/  SHF.R.S32.HI R5, RZ, 0x1f, R56 ;  /* 0x0000001fff057819 */ /* 0x000fca0000011438 */
[----:B------:R-:W-:-:S04]  /*3e70*/  IMAD R5, R5, c[0x0][0x180], RZ ;  /* 0x0000600005057a24 */ /* 0x000fc800078e02ff */
[C---:B------:R-:W-:Y:S02]  /*3e80*/  IMAD R5, R56.reuse, c[0x0][0x184], R5 ;  /* 0x0000610038057a24 */ /* 0x040fe400078e0205 */
[----:B------:R-:W-:-:S04]  /*3e90*/  IMAD.WIDE.U32 R56, R56, c[0x0][0x180], R58 ;  /* 0x0000600038387a25 */ /* 0x000fc800078e003a */
[----:B------:R-:W-:Y:S01]  /*3ea0*/  IMAD.IADD R60, R57, 0x1, R5 ;  /* 0x00000001393c7824 */ /* 0x000fe200078e0205 */
[----:B------:R-:W-:Y:S01]  /*3eb0*/  MOV R59, R56 ;  /* 0x00000038003b7202 */ /* 0x000fe20000000f00 */
[----:B------:R-:W-:Y:S05]  /*3ec0*/  BRA `(.L_x_702) ;  /* 0x0000002000007947 */ /* 0x000fea0003800000 */
.L_x_701:
[----:B------:R-:W-:-:S04]  /*3ed0*/  LEA R59, -R129, RZ, 0x7 ;  /* 0x000000ff813b7211 */ /* 0x000fc800078e39ff */
[----:B------:R-:W-:Y:S02]  /*3ee0*/  SHF.R.S32.HI R60, RZ, 0x1f, R59 ;  /* 0x0000001fff3c7819 */ /* 0x000fe4000001143b */
.L_x_702:
[----:B------:R-:W-:Y:S01]  /*3ef0*/  ISETP.GE.AND P4, PT, R184, c[0x0][0x220], PT ;  /* 0x00008800b8007a0c */ /* 0x000fe20003f86270 */
[----:B------:R-:W-:Y:S01]  /*3f00*/  BSSY B0, `(.L_x_703) ;  /* 0x0000078000007945 */ /* 0x000fe20003800000 */
[----:B------:R-:W-:Y:S02]  /*3f10*/  ISETP.GE.AND P3, PT, R175, c[0x0][0x220], PT ;  /* 0x00008800af007a0c */ /* 0x000fe40003f66270 */
[----:B------:R-:W-:-:S09]  /*3f20*/  ISETP.GE.AND P2, PT, R174, c[0x0][0x220], PT ;  /* 0x00008800ae007a0c */ /* 0x000fd20003f46270 */
[CC--:B------:R-:W-:Y:S01]  /*3f30*/  @!P4 IADD3 R5, P0, R59.reuse, R132.reuse, RZ ;  /* 0x000000843b05c210 */ /* 0x0c0fe20007f1e0ff */
[----:B------:R1:W-:Y:S01]  /*3f40*/  @P4 STS [R181+0x3000], RZ ;  /* 0x003000ffb5004388 */ /* 0x0003e20000000800 */
[----:B------:R-:W-:-:S03]  /*3f50*/  @!P3 IADD3 R57, P1, R59, R132, RZ ;  /* 0x000000843b39b210 */ /* 0x000fc60007f3e0ff */
[C-C-:B------:R-:W-:Y:S01]  /*3f60*/  @!P4 IMAD.X R2, R60.reuse, 0x1, R131.reuse, P0 ;  /* 0x000000013c02c824 */ /* 0x140fe200000e0683 */
[----:B------:R-:W-:Y:S01]  /*3f70*/  @!P4 LEA R74, P0, R5, c[0x0][0x168], 0x1 ;  /* 0x00005a00054aca11 */ /* 0x000fe200078008ff */
[C-C-:B------:R-:W-:Y:S01]  /*3f80*/  @!P3 IMAD.X R56, R60.reuse, 0x1, R131.reuse, P1 ;  /* 0x000000013c38b824 */ /* 0x140fe200008e0683 */
[----:B------:R-:W-:Y:S01]  /*3f90*/  @!P3 LEA R68, P1, R57, c[0x0][0x168], 0x1 ;  /* 0x00005a003944ba11 */ /* 0x000fe200078208ff */
[----:B------:R1:W-:Y:S01]  /*3fa0*/  @P4 STS [R181+0x3004], RZ ;  /* 0x003004ffb5004388 */ /* 0x0003e20000000800 */
[----:B------:R-:W-:Y:S02]  /*3fb0*/  @!P4 LEA.HI.X R75, R5, c[0x0][0x16c], R2, 0x1, P0 ;  /* 0x00005b00054bca11 */ /* 0x000fe400000f0c02 */
[-C--:B------:R-:W-:Y:S01]  /*3fc0*/  @!P2 IADD3 R5, P0, R59, R132.reuse, RZ ;  /* 0x000000843b05a210 */ /* 0x080fe20007f1e0ff */
[----:B------:R1:W-:Y:S01]  /*3fd0*/  @P4 STS.64 [R181+0x3008], RZ ;  /* 0x003008ffb5004388 */ /* 0x0003e20000000a00 */
[----:B------:R-:W-:Y:S02]  /*3fe0*/  @!P3 LEA.HI.X R69, R57, c[0x0][0x16c], R56, 0x1, P1 ;  /* 0x00005b003945ba11 */ /* 0x000fe400008f0c38 */
[----:B------:R-:W-:Y:S01]  /*3ff0*/  IADD3 R57, P1, R177, R59, RZ ;  /* 0x0000003bb1397210 */ /* 0x000fe20007f3e0ff */
[----:B------:R-:W-:Y:S01]  /*4000*/  @!P2 IMAD.X R2, R60, 0x1, R131, P0 ;  /* 0x000000013c02a824 */ /* 0x000fe200000e0683 */
[C---:B------:R-:W-:Y:S01]  /*4010*/  @!P2 LEA R66, P0, R5.reuse, c[0x0][0x168], 0x1 ;  /* 0x00005a000542aa11 */ /* 0x040fe200078008ff */
[----:B------:R-:W-:Y:S01]  /*4020*/  @!PT LDS RZ, [RZ] ;  /* 0x00000000fffff984 */ /* 0x000fe20000000800 */
[----:B------:R-:W-:Y:S01]  /*4030*/  @!PT LDS RZ, [RZ] ;  /* 0x00000000fffff984 */ /* 0x000fe20000000800 */
[----:B------:R-:W-:Y:S01]  /*4040*/  @!PT LDS RZ, [RZ] ;  /* 0x00000000fffff984 */ /* 0x000fe20000000800 */
[----:B------:R1:W-:Y:S02]  /*4050*/  @!P4 LDGSTS.E.BYPASS.LTC128B.128 [R181+0x3000], [R74.64] ;  /* 0x030000004ab5cfae */ /* 0x0003e4000b901d46 */
[----:B------:R-:W-:Y:S01]  /*4060*/  IMAD.X R58, R176, 0x1, R60, P1 ;  /* 0x00000001b03a7824 */ /* 0x000fe200008e063c */
[----:B------:R-:W-:Y:S01]  /*4070*/  @!P2 LEA.HI.X R67, R5, c[0x0][0x16c], R2, 0x1, P0 ;  /* 0x00005b000543aa11 */ /* 0x000fe200000f0c02 */
[----:B------:R1:W-:Y:S01]  /*4080*/  @P3 STS.128 [R181+0x5000], RZ ;  /* 0x005000ffb5003388 */ /* 0x0003e20000000c00 */
[----:B------:R-:W-:-:S03]  /*4090*/  @!P4 IADD3 R5, P0, R57, R132, RZ ;  /* 0x000000843905c210 */ /* 0x000fc60007f1e0ff */
[----:B------:R-:W-:Y:S01]  /*40a0*/  @!PT LDS RZ, [RZ] ;  /* 0x00000000fffff984 */ /* 0x000fe20000000800 */
[----:B------:R-:W-:Y:S01]  /*40b0*/  @!PT LDS RZ, [RZ] ;  /* 0x00000000fffff984 */ /* 0x000fe20000000800 */
[----:B------:R-:W-:Y:S01]  /*40c0*/  @!PT LDS RZ, [RZ] ;  /* 0x00000000fffff984 */ /* 0x000fe20000000800 */
[----:B------:R1:W-:Y:S01]  /*40d0*/  @!P3 LDGSTS.E.BYPASS.LTC128B.128 [R181+0x5000], [R68.64+0x40] ;  /* 0x0500004044b5bfae */ /* 0x0003e2000b901d46 */
[----:B------:R-:W-:Y:S01]  /*40e0*/  @!P4 LEA R72, P1, R5, c[0x0][0x168], 0x1 ;  /* 0x00005a000548ca11 */ /* 0x000fe200078208ff */
[C-C-:B------:R-:W-:Y:S01]  /*40f0*/  @!P4 IMAD.X R2, R58.reuse, 0x1, R131.reuse, P0 ;  /* 0x000000013a02c824 */ /* 0x140fe200000e0683 */
[-C--:B------:R-:W-:Y:S01]  /*4100*/  @!P3 IADD3 R61, P0, R57, R132.reuse, RZ ;  /* 0x00000084393db210 */ /* 0x080fe20007f1e0ff */
[----:B------:R1:W-:Y:S03]  /*4110*/  @P2 STS.128 [R181+0x7000], RZ ;  /* 0x007000ffb5002388 */ /* 0x0003e60000000c00 */
[----:B------:R-:W-:Y:S01]  /*4120*/  @!P4 LEA.HI.X R73, R5, c[0x0][0x16c], R2, 0x1, P1 ;  /* 0x00005b000549ca11 */ /* 0x000fe200008f0c02 */
[----:B------:R-:W-:Y:S01]  /*4130*/  @!P3 IMAD.X R2, R58, 0x1, R131, P0 ;  /* 0x000000013a02b824 */ /* 0x000fe200000e0683 */
[----:B------:R-:W-:Y:S01]  /*4140*/  @!P3 LEA R64, P1, R61, c[0x0][0x168], 0x1 ;  /* 0x00005a003d40ba11 */ /* 0x000fe200078208ff */
[----:B------:R-:W-:Y:S01]  /*4150*/  @!PT LDS RZ, [RZ] ;  /* 0x00000000fffff984 */ /* 0x000fe20000000800 */
[----:B------:R-:W-:Y:S01]  /*4160*/  @!PT LDS RZ, [RZ] ;  /* 0x00000000fffff984 */ /* 0x000fe20000000800 */
[----:B------:R-:W-:Y:S01]  /*4170*/  @!PT LDS RZ, [RZ] ;  /* 0x00000000fffff984 */ /* 0x000fe20000000800 */
[----:B------:R1:W-:Y:S01]  /*4180*/  @!P2 LDGSTS.E.BYPASS.LTC128B.128 [R181+0x7000], [R66.64+0x80] ;  /* 0x0700008042b5afae */ /* 0x0003e2000b901d46 */
[----:B------:R-:W-:-:S02]  /*4190*/  @!P2 IADD3 R5, P0, R57, R132, RZ ;  /* 0x000000843905a210 */ /* 0x000fc40007f1e0ff */
[----:B------:R-:W-:Y:S01]  /*41a0*/  @!P3 LEA.HI.X R65, R61, c[0x0][0x16c], R2, 0x1, P1 ;  /* 0x00005b003d41ba11 */ /* 0x000fe200008f0c02 */
[----:B------:R1:W-:Y:S01]  /*41b0*/  @P4 STS.128 [R181+0x3800], RZ ;  /* 0x003800ffb5004388 */ /* 0x0003e20000000c00 */
        /* <DEDUP_REMOVED lines=31> */
[----:B------:R-:W-:Y:S01]  /*43b0*/  @!P2 LEA R78, P0, R2, c[0x0][0x168], 0x1 ;  /* 0x00005a00024eaa11 */ /* 0x000fe200078008ff */
        /* <DEDUP_REMOVED lines=13> */
[----:B------:R-:W-:Y:S01]  /*4490*/  @!P4 IMAD.X R5, R58, 0x1, R131, P0 ;  /* 0x000000013a05c824 */ /* 0x000fe200000e0683 */
[----:B------:R-:W-:Y:S01]  /*44a0*/  @!P3 IADD3 R2, P0, R57, R132, RZ ;  /* 0x000000843902b210 */ /* 0x000fe20007f1e0ff */
[----:B------:R1:W-:Y:S03]  /*44b0*/  @P2 STS.128 [R181+0x8000], RZ ;  /* 0x008000ffb5002388 */ /* 0x0003e60000000c00 */
[----:B------:R-:W-:Y:S01]  /*44c0*/  @!P4 LEA.HI.X R81, R56, c[0x0][0x16c], R5, 0x1, P1 ;  /* 0x00005b003851ca11 */ /* 0x000fe200008f0c05 */
[----:B------:R-:W-:Y:S01]  /*44d0*/  @!P3 IMAD.X R5, R58, 0x1, R131, P0 ;  /* 0x000000013a05b824 */ /* 0x000fe200000e0683 */
[C---:B------:R-:W-:Y:S01]  /*44e0*/  @!P3 LEA R82, P0, R2.reuse, c[0x0][0x168], 0x1 ;  /* 0x00005a000252ba11 */ /* 0x040fe200078008ff */
[----:B------:R-:W-:Y:S01]  /*44f0*/  @!PT LDS RZ, [RZ] ;  /* 0x00000000fffff984 */ /* 0x000fe20000000800 */
[----:B------:R-:W-:Y:S01]  /*4500*/  @!PT LDS RZ, [RZ] ;  /* 0x00000000fffff984 */ /* 0x000fe20000000800 */
[----:B------:R-:W-:Y:S01]  /*4510*/  @!PT LDS RZ, [RZ] ;  /* 0x00000000fffff984 */ /* 0x000fe20000000800 */
[----:B------:R1:W-:Y:S03]  /*4520*/  @!P2 LDGSTS.E.BYPASS.LTC128B.128 [R181+0x8000], [R78.64+0x80] ;  /* 0x080000804eb5afae */ /* 0x0003e6000b901d46 */
[----:B------:R-:W-:Y:S01]  /*4530*/  @!P3 LEA.HI.X R83, R2, c[0x0][0x16c], R5, 0x1, P0 ;  /* 0x00005b000253ba11 */ /* 0x000fe200000f0c05 */
[----:B------:R1:W-:Y:S04]  /*4540*/  @P4 STS.128 [R181+0x4800], RZ ;  /* 0x004800ffb5004388 */ /* 0x0003e80000000c00 */
        /* <DEDUP_REMOVED lines=11> */
[----:B------:R-:W-:-:S05]  /*4600*/  IADD3 R57, P0, R57, R132, RZ ;  /* 0x0000008439397210 */ /* 0x000fca0007f1e0ff */
[----:B------:R-:W-:Y:S01]  /*4610*/  IMAD.X R58, R58, 0x1, R131, P0 ;  /* 0x000000013a3a7824 */ /* 0x000fe200000e0683 */
[----:B------:R-:W-:-:S04]  /*4620*/  LEA R56, P0, R57, c[0x0][0x168], 0x1 ;  /* 0x00005a0039387a11 */ /* 0x000fc800078008ff */
[----:B------:R-:W-:-:S05]  /*4630*/  LEA.HI.X R57, R57, c[0x0][0x16c], R58, 0x1, P0 ;  /* 0x00005b0039397a11 */ /* 0x000fca00000f0c3a */
[----:B------:R-:W-:Y:S01]  /*4640*/  @!PT LDS RZ, [RZ] ;  /* 0x00000000fffff984 */ /* 0x000fe20000000800 */
[----:B------:R-:W-:Y:S01]  /*4650*/  @!PT LDS RZ, [RZ] ;  /* 0x00000000fffff984 */ /* 0x000fe20000000800 */
[----:B------:R-:W-:Y:S01]  /*4660*/  @!PT LDS RZ, [RZ] ;  /* 0x00000000fffff984 */ /* 0x000fe20000000800 */
[----:B------:R2:W-:Y:S04]  /*4670*/  LDGSTS.E.BYPASS.LTC128B.128 [R181+0x8800], [R56.64+0x80] ;  /* 0x0880008038b57fae */ /* 0x0005e8000b901d46 */
.L_x_704:
[----:B------:R-:W-:Y:S05]  /*4680*/  BSYNC B0 ;  /* 0x0000000000007941 */ /* 0x000fea0003800000 */
.L_x_703:
[----:B------:R-:W0:Y:S01]  /*4690*/  LDGDEPBAR ;  /* 0x00000000000079af */ /* 0x000e220000000000 */
[----:B------:R-:W-:-:S04]  /*46a0*/  IADD3 R132, P0, R59, R132, RZ ;  /* 0x000000843b847210 */ /* 0x000fc80007f1e0ff */
[----:B------:R-:W-:Y:S02]  /*46b0*/  IADD3.X R131, R60, R131, RZ, P0, !PT ;  /* 0x000000833c837210 */ /* 0x000fe400007fe4ff */
.L_x_700:
[----:B------:R-:W-:Y:S02]  /*46c0*/  IMAD.IADD R2, R0, 0x1, R133 ;  /* 0x0000000100027824 */ /* 0x000fe400078e0285 */
[----:B------:R-:W-:-:S03]  /*46d0*/  IMAD.SHL.U32 R170, R4, 0x2, RZ ;  /* 0x0000000204aa7824 */ /* 0x000fc600078e00ff */
[C---:B------:R-:W-:Y:S01]  /*46e0*/  IADD3 R5, R2.reuse, 0x1, RZ ;  /* 0x0000000102057810 */ /* 0x040fe20007ffe0ff */
[----:B------:R-:W-:Y:S01]  /*46f0*/  IMAD R168, R3, 0x2, R170 ;  /* 0x0000000203a87824 */ /* 0x000fe200078e02aa */
[----:B------:R-:W-:Y:S01]  /*4700*/  IADD3 R0, R2, 0x8, RZ ;  /* 0x0000000802007810 */ /* 0x000fe20007ffe0ff */
[----:B-1----:R-:W-:Y:S01]  /*4710*/  LDSM.16.MT88.4 R68, [R170+0x9000] ;  /* 0x00900000aa44783b */ /* 0x002fe20000004200 */
[CC--:B------:R-:W-:Y:S02]  /*4720*/  ISETP.GE.AND P4, PT, R5.reuse, R135.reuse, PT ;  /* 0x000000870500720c */ /* 0x0c0fe40003f86270 */
[-C--:B------:R-:W-:Y:S01]  /*4730*/  ISETP.GE.AND P2, PT, R5, R134.reuse, PT ;  /* 0x000000860500720c */ /* 0x080fe20003f46270 */
[----:B------:R-:W-:Y:S01]  /*4740*/  LDSM.16.MT88.4 R84, [R170+0xb000] ;  /* 0x00b00000aa54783b */ /* 0x000fe20000004200 */
[----:B------:R-:W-:Y:S02]  /*4750*/  ISETP.GE.AND P0, PT, R0, R135, PT ;  /* 0x000000870000720c */ /* 0x000fe40003f06270 */
[----:B------:R-:W-:Y:S01]  /*4760*/  IADD3 R5, R2, 0x9, RZ ;  /* 0x0000000902057810 */ /* 0x000fe20007ffe0ff */
[----:B------:R-:W-:Y:S01]  /*4770*/  LDSM.16.MT88.4 R108, [R170+0xd000] ;  /* 0x00d00000aa6c783b */ /* 0x000fe20000004200 */
[----:B------:R-:W-:-:S02]  /*4780*/  ISETP.GE.AND P3, PT, R0, R134, PT ;  /* 0x000000860000720c */ /* 0x000fc40003f66270 */
[----:B--2---:R-:W-:Y:S02]  /*4790*/  IADD3 R56, R2, 0x10, RZ ;  /* 0x0000001002387810 */ /* 0x004fe40007ffe0ff */
[----:B------:R-:W-:Y:S02]  /*47a0*/  FSEL R0, R48, -INF , !P0 ;  /* 0xff80000030007808 */ /* 0x000fe40004000000 */
[C---:B------:R-:W-:Y:S02]  /*47b0*/  ISETP.GE.AND P1, PT, R5.reuse, R135, PT ;  /* 0x000000870500720c */ /* 0x040fe40003f26270 */
[----:B------:R-:W-:Y:S02]  /*47c0*/  ISETP.GE.AND P0, PT, R5, R134, PT ;  /* 0x000000860500720c */ /* 0x000fe40003f06270 */
[----:B------:R-:W-:Y:S02]  /*47d0*/  FSEL R79, R50, -INF , !P3 ;  /* 0xff800000324f7808 */ /* 0x000fe40005800000 */
[----:B------:R-:W-:-:S02]  /*47e0*/  IADD3 R5, R2, 0x11, RZ ;  /* 0x0000001102057810 */ /* 0x000fc40007ffe0ff */
[-C--:B------:R-:W-:Y:S02]  /*47f0*/  ISETP.GE.AND P3, PT, R56, R135.reuse, PT ;  /* 0x000000873800720c */ /* 0x080fe40003f66270 */
[----:B------:R-:W-:Y:S02]  /*4800*/  FSEL R77, R51, -INF , !P0 ;  /* 0xff800000334d7808 */ /* 0x000fe40004000000 */
[----:B------:R-:W-:Y:S02]  /*4810*/  FSEL R50, R49, -INF , !P1 ;  /* 0xff80000031327808 */ /* 0x000fe40004800000 */
[----:B------:R-:W-:Y:S02]  /*4820*/  ISETP.GE.AND P0, PT, R5, R135, PT ;  /* 0x000000870500720c */ /* 0x000fe40003f06270 */
[----:B------:R-:W-:Y:S02]  /*4830*/  FSEL R60, R44, -INF , !P3 ;  /* 0xff8000002c3c7808 */ /* 0x000fe40005800000 */
[----:B------:R-:W-:-:S02]  /*4840*/  ISETP.GE.AND P1, PT, R56, R134, PT ;  /* 0x000000863800720c */ /* 0x000fc40003f26270 */
[C---:B------:R-:W-:Y:S02]  /*4850*/  IADD3 R48, R2.reuse, 0x18, RZ ;  /* 0x0000001802307810 */ /* 0x040fe40007ffe0ff */
[-C--:B------:R-:W-:Y:S02]  /*4860*/  ISETP.GE.AND P3, PT, R5, R134.reuse, PT ;  /* 0x000000860500720c */ /* 0x080fe40003f66270 */
[----:B------:R-:W-:Y:S02]  /*4870*/  IADD3 R5, R2, 0x19, RZ ;  /* 0x0000001902057810 */ /* 0x000fe40007ffe0ff */
[----:B------:R-:W-:Y:S02]  /*4880*/  FSEL R64, R45, -INF , !P0 ;  /* 0xff8000002d407808 */ /* 0x000fe40004000000 */
[----:B------:R-:W-:Y:S02]  /*4890*/  FSEL R75, R46, -INF , !P1 ;  /* 0xff8000002e4b7808 */ /* 0x000fe40004800000 */
[----:B------:R-:W-:-:S02]  /*48a0*/  ISETP.GE.AND P0, PT, R48, R134, PT ;  /* 0x000000863000720c */ /* 0x000fc40003f06270 */
[----:B------:R-:W-:Y:S02]  /*48b0*/  FSEL R73, R47, -INF , !P3 ;  /* 0xff8000002f497808 */ /* 0x000fe40005800000 */
[-C--:B------:R-:W-:Y:S02]  /*48c0*/  ISETP.GE.AND P1, PT, R48, R135.reuse, PT ;  /* 0x000000873000720c */ /* 0x080fe40003f26270 */
[----:B------:R-:W-:Y:S02]  /*48d0*/  ISETP.GE.AND P3, PT, R5, R135, PT ;  /* 0x000000870500720c */ /* 0x000fe40003f66270 */
[----:B------:R-:W-:Y:S02]  /*48e0*/  IADD3 R44, R2, 0x20, RZ ;  /* 0x00000020022c7810 */ /* 0x000fe40007ffe0ff */
[----:B------:R-:W-:Y:S02]  /*48f0*/  FSEL R65, R42, -INF , !P0 ;  /* 0xff8000002a417808 */ /* 0x000fe40004000000 */
[----:B------:R-:W-:-:S02]  /*4900*/  FSEL R46, R40, -INF , !P1 ;  /* 0xff800000282e7808 */ /* 0x000fc40004800000 */
[----:B------:R-:W-:Y:S02]  /*4910*/  FSEL R42, R41, -INF , !P3 ;  /* 0xff800000292a7808 */ /* 0x000fe40005800000 */
[-C--:B------:R-:W-:Y:S02]  /*4920*/  ISETP.GE.AND P1, PT, R5, R134.reuse, PT ;  /* 0x000000860500720c */ /* 0x080fe40003f26270 */
[C---:B------:R-:W-:Y:S02]  /*4930*/  ISETP.GE.AND P0, PT, R44.reuse, R135, PT ;  /* 0x000000872c00720c */ /* 0x040fe40003f06270 */
[----:B------:R-:W-:Y:S02]  /*4940*/  ISETP.GE.AND P3, PT, R44, R134, PT ;  /* 0x000000862c00720c */ /* 0x000fe40003f66270 */
[C---:B------:R-:W-:Y:S02]  /*4950*/  IADD3 R5, R2.reuse, 0x21, RZ ;  /* 0x0000002102057810 */ /* 0x040fe40007ffe0ff */
[----:B------:R-:W-:-:S02]  /*4960*/  IADD3 R41, R2, 0x28, RZ ;  /* 0x0000002802297810 */ /* 0x000fc40007ffe0ff */
[----:B------:R-:W-:Y:S02]  /*4970*/  FSEL R43, R43, -INF , !P1 ;  /* 0xff8000002b2b7808 */ /* 0x000fe40004800000 */
[----:B------:R-:W-:Y:S02]  /*4980*/  FSEL R40, R36, -INF , !P0 ;  /* 0xff80000024287808 */ /* 0x000fe40004000000 */
[----:B------:R-:W-:Y:S02]  /*4990*/  FSEL R155, R38, -INF , !P3 ;  /* 0xff800000269b7808 */ /* 0x000fe40005800000 */
[CC--:B------:R-:W-:Y:S02]  /*49a0*/  ISETP.GE.AND P1, PT, R5.reuse, R135.reuse, PT ;  /* 0x000000870500720c */ /* 0x0c0fe40003f26270 */
[----:B------:R-:W-:Y:S02]  /*49b0*/  ISETP.GE.AND P0, PT, R5, R134, PT ;  /* 0x000000860500720c */ /* 0x000fe40003f06270 */
[----:B------:R-:W-:-:S02]  /*49c0*/  ISETP.GE.AND P3, PT, R41, R135, PT ;  /* 0x000000872900720c */ /* 0x000fc40003f66270 */
[----:B------:R-:W-:Y:S02]  /*49d0*/  IADD3 R5, R2, 0x29, RZ ;  /* 0x0000002902057810 */ /* 0x000fe40007ffe0ff */
[----:B------:R-:W-:Y:S02]  /*49e0*/  FSEL R38, R37, -INF , !P1 ;  /* 0xff80000025267808 */ /* 0x000fe40004800000 */
[----:B------:R-:W-:Y:S02]  /*49f0*/  FSEL R44, R32, -INF , !P3 ;  /* 0xff800000202c7808 */ /* 0x000fe40005800000 */
[-C--:B------:R-:W-:Y:S02]  /*4a00*/  ISETP.GE.AND P1, PT, R41, R134.reuse, PT ;  /* 0x000000862900720c */ /* 0x080fe40003f26270 */
[----:B------:R-:W-:Y:S02]  /*4a10*/  ISETP.GE.AND P3, PT, R5, R134, PT ;  /* 0x000000860500720c */ /* 0x000fe40003f66270 */
[----:B------:R-:W-:-:S02]  /*4a20*/  FSEL R39, R39, -INF , !P0 ;  /* 0xff80000027277808 */ /* 0x000fc40004000000 */
[----:B------:R-:W-:Y:S02]  /*4a30*/  IADD3 R36, R2, 0x30, RZ ;  /* 0x0000003002247810 */ /* 0x000fe40007ffe0ff */
[-C--:B------:R-:W-:Y:S02]  /*4a40*/  ISETP.GE.AND P0, PT, R5, R135.reuse, PT ;  /* 0x000000870500720c */ /* 0x080fe40003f06270 */
[----:B------:R-:W-:Y:S02]  /*4a50*/  FSEL R37, R34, -INF , !P1 ;  /* 0xff80000022257808 */ /* 0x000fe40004800000 */
[----:B------:R-:W-:Y:S02]  /*4a60*/  FSEL R153, R35, -INF , !P3 ;  /* 0xff80000023997808 */ /* 0x000fe40005800000 */
[-C--:B------:R-:W-:Y:S02]  /*4a70*/  ISETP.GE.AND P1, PT, R36, R135.reuse, PT ;  /* 0x000000872400720c */ /* 0x080fe40003f26270 */
[----:B------:R-:W-:-:S02]  /*4a80*/  ISETP.GE.AND P3, PT, R2, R135, PT ;  /* 0x000000870200720c */ /* 0x000fc40003f66270 */
[----:B------:R-:W-:Y:S02]  /*4a90*/  FSEL R142, R33, -INF , !P0 ;  /* 0xff800000218e7808 */ /* 0x000fe40004000000 */
[----:B------:R-:W-:Y:S02]  /*4aa0*/  IADD3 R5, R2, 0x31, RZ ;  /* 0x0000003102057810 */ /* 0x000fe40007ffe0ff */
[----:B------:R-:W-:Y:S02]  /*4ab0*/  ISETP.GE.AND P0, PT, R36, R134, PT ;  /* 0x000000862400720c */ /* 0x000fe40003f06270 */
[----:B------:R-:W-:Y:S02]  /*4ac0*/  IADD3 R33, R2, 0x38, RZ ;  /* 0x0000003802217810 */ /* 0x000fe40007ffe0ff */
[----:B------:R-:W-:Y:S02]  /*4ad0*/  FSEL R32, R53, -INF , !P4 ;  /* 0xff80000035207808 */ /* 0x000fe40006000000 */
[----:B------:R-:W-:-:S02]  /*4ae0*/  FSEL R36, R28, -INF , !P1 ;  /* 0xff8000001c247808 */ /* 0x000fc40004800000 */
[----:B------:R-:W-:Y:S02]  /*4af0*/  FSEL R52, R52, -INF , !P3 ;  /* 0xff80000034347808 */ /* 0x000fe40005800000 */
[CC--:B------:R-:W-:Y:S02]  /*4b00*/  ISETP.GE.AND P4, PT, R5.reuse, R135.reuse, PT ;  /* 0x000000870500720c */ /* 0x0c0fe40003f86270 */
[-C--:B------:R-:W-:Y:S02]  /*4b10*/  ISETP.GE.AND P1, PT, R5, R134.reuse, PT ;  /* 0x000000860500720c */ /* 0x080fe40003f26270 */
[----:B------:R-:W-:Y:S02]  /*4b20*/  FSEL R5, R30, -INF , !P0 ;  /* 0xff8000001e057808 */ /* 0x000fe40004000000 */
[C---:B------:R-:W-:Y:S02]  /*4b30*/  ISETP.GE.AND P3, PT, R33.reuse, R135, PT ;  /* 0x000000872100720c */ /* 0x040fe40003f66270 */
[----:B------:R-:W-:-:S02]  /*4b40*/  ISETP.GE.AND P0, PT, R33, R134, PT ;  /* 0x000000862100720c */ /* 0x000fc40003f06270 */
[----:B------:R-:W-:Y:S02]  /*4b50*/  FMNMX.FTZ R33, R52, R32, !PT ;  /* 0x0000002034217209 */ /* 0x000fe40007810000 */
[----:B------:R-:W-:Y:S02]  /*4b60*/  FSEL R136, R29, -INF , !P4 ;  /* 0xff8000001d887808 */ /* 0x000fe40006000000 */
[----:B------:R-:W-:Y:S02]  /*4b70*/  FMNMX.FTZ R29, R0, R33, !PT ;  /* 0x00000021001d7209 */ /* 0x000fe40007810000 */
[----:B------:R-:W-:Y:S02]  /*4b80*/  IADD3 R30, R2, 0x39, RZ ;  /* 0x00000039021e7810 */ /* 0x000fe40007ffe0ff */
[----:B------:R-:W-:Y:S02]  /*4b90*/  FMNMX.FTZ R29, R50, R29, !PT ;  /* 0x0000001d321d7209 */ /* 0x000fe40007810000 */
[----:B------:R-:W-:-:S02]  /*4ba0*/  FSEL R149, R31, -INF , !P1 ;  /* 0xff8000001f957808 */ /* 0x000fc40004800000 */
[----:B------:R-:W-:Y:S02]  /*4bb0*/  IADD3 R28, R2, 0x40, RZ ;  /* 0x00000040021c7810 */ /* 0x000fe40007ffe0ff */
[C---:B------:R-:W-:Y:S02]  /*4bc0*/  ISETP.GE.AND P4, PT, R30.reuse, R135, PT ;  /* 0x000000871e00720c */ /* 0x040fe40003f86270 */
[----:B------:R-:W-:Y:S02]  /*4bd0*/  ISETP.GE.AND P1, PT, R30, R134, PT ;  /* 0x000000861e00720c */ /* 0x000fe40003f26270 */
[----:B------:R-:W-:Y:S02]  /*4be0*/  FSEL R145, R26, -INF , !P0 ;  /* 0xff8000001a917808 */ /* 0x000fe40004000000 */
[----:B------:R-:W-:Y:S02]  /*4bf0*/  FMNMX.FTZ R29, R60, R29, !PT ;  /* 0x0000001d3c1d7209 */ /* 0x000fe40007810000 */
[----:B------:R-:W-:-:S02]  /*4c00*/  IADD3 R26, R2, 0x41, RZ ;  /* 0x00000041021a7810 */ /* 0x000fc40007ffe0ff */
[----:B------:R-:W-:Y:S02]  /*4c10*/  FSEL R138, R24, -INF , !P3 ;  /* 0xff800000188a7808 */ /* 0x000fe40005800000 */
[----:B------:R-:W-:Y:S02]  /*4c20*/  ISETP.GE.AND P3, PT, R28, R135, PT ;  /* 0x000000871c00720c */ /* 0x000fe40003f66270 */
[----:B------:R-:W-:Y:S02]  /*4c30*/  FSEL R140, R25, -INF , !P4 ;  /* 0xff800000198c7808 */ /* 0x000fe40006000000 */
[----:B------:R-:W-:Y:S02]  /*4c40*/  FMNMX.FTZ R25, R64, R29, !PT ;  /* 0x0000001d40197209 */ /* 0x000fe40007810000 */
[----:B------:R-:W-:Y:S02]  /*4c50*/  FSEL R147, R27, -INF , !P1 ;  /* 0xff8000001b937808 */ /* 0x000fe40004800000 */
[----:B------:R-:W-:-:S02]  /*4c60*/  ISETP.GE.AND P1, PT, R26, R134, PT ;  /* 0x000000861a00720c */ /* 0x000fc40003f26270 */
[----:B------:R-:W-:Y:S02]  /*4c70*/  ISETP.GE.AND P4, PT, R26, R135, PT ;  /* 0x000000871a00720c */ /* 0x000fe40003f86270 */
[----:B------:R-:W-:Y:S02]  /*4c80*/  FSEL R118, R20, -INF , !P3 ;  /* 0xff80000014767808 */ /* 0x000fe40005800000 */
[----:B------:R-:W-:Y:S02]  /*4c90*/  IADD3 R24, R2, 0x48, RZ ;  /* 0x0000004802187810 */ /* 0x000fe40007ffe0ff */
[----:B------:R-:W-:Y:S02]  /*4ca0*/  FMNMX.FTZ R25, R46, R25, !PT ;  /* 0x000000192e197209 */ /* 0x000fe40007810000 */
[----:B------:R-:W-:Y:S02]  /*4cb0*/  IADD3 R20, R2, 0x49, RZ ;  /* 0x0000004902147810 */ /* 0x000fe40007ffe0ff */
[----:B------:R-:W-:-:S02]  /*4cc0*/  FSEL R143, R23, -INF , !P1 ;  /* 0xff800000178f7808 */ /* 0x000fc40004800000 */
[----:B------:R-:W-:Y:S02]  /*4cd0*/  ISETP.GE.AND P1, PT, R2, R134, PT ;  /* 0x000000860200720c */ /* 0x000fe40003f26270 */
[----:B------:R-:W-:Y:S02]  /*4ce0*/  FSEL R120, R21, -INF , !P4 ;  /* 0xff80000015787808 */ /* 0x000fe40006000000 */
[----:B------:R-:W-:Y:S02]  /*4cf0*/  FSEL R33, R55, -INF , !P2 ;  /* 0xff80000037217808 */ /* 0x000fe40005000000 */
[----:B------:R-:W-:Y:S02]  /*4d00*/  ISETP.GE.AND P3, PT, R24, R135, PT ;  /* 0x000000871800720c */ /* 0x000fe40003f66270 */
[----:B------:R-:W-:Y:S02]  /*4d10*/  FMNMX.FTZ R25, R42, R25, !PT ;  /* 0x000000192a197209 */ /* 0x000fe40007810000 */
[----:B------:R-:W-:-:S02]  /*4d20*/  ISETP.GE.AND P4, PT, R20, R135, PT ;  /* 0x000000871400720c */ /* 0x000fc40003f86270 */
[----:B------:R-:W-:Y:S02]  /*4d30*/  ISETP.GE.AND P2, PT, R20, R134, PT ;  /* 0x000000861400720c */ /* 0x000fe40003f46270 */
[----:B------:R-:W-:Y:S02]  /*4d40*/  IADD3 R20, R2, 0x50, RZ ;  /* 0x0000005002147810 */ /* 0x000fe40007ffe0ff */
[----:B------:R-:W-:Y:S02]  /*4d50*/  FSEL R54, R54, -INF , !P1 ;  /* 0xff80000036367808 */ /* 0x000fe40004800000 */
[----:B------:R-:W-:Y:S02]  /*4d60*/  FMNMX.FTZ R21, R40, R25, !PT ;  /* 0x0000001928157209 */ /* 0x000fe40007810000 */
[----:B------:R-:W-:Y:S02]  /*4d70*/  FSEL R122, R16, -INF , !P3 ;  /* 0xff800000107a7808 */ /* 0x000fe40005800000 */
[----:B------:R-:W-:-:S02]  /*4d80*/  ISETP.GE.AND P3, PT, R20, R135, PT ;  /* 0x000000871400720c */ /* 0x000fc40003f66270 */
[----:B------:R-:W-:Y:S02]  /*4d90*/  ISETP.GE.AND P1, PT, R20, R134, PT ;  /* 0x000000861400720c */ /* 0x000fe40003f26270 */
[----:B------:R-:W-:Y:S02]  /*4da0*/  FMNMX.FTZ R20, R54, R33, !PT ;  /* 0x0000002136147209 */ /* 0x000fe40007810000 */
[----:B------:R-:W-:Y:S02]  /*4db0*/  FMNMX.FTZ R21, R38, R21, !PT ;  /* 0x0000001526157209 */ /* 0x000fe40007810000 */
[----:B------:R-:W-:Y:S02]  /*4dc0*/  FMNMX.FTZ R20, R79, R20, !PT ;  /* 0x000000144f147209 */ /* 0x000fe40007810000 */
[----:B------:R-:W-:Y:S02]  /*4dd0*/  FMNMX.FTZ R21, R44, R21, !PT ;  /* 0x000000152c157209 */ /* 0x000fe40007810000 */
[----:B------:R-:W-:-:S02]  /*4de0*/  FMNMX.FTZ R20, R77, R20, !PT ;  /* 0x000000144d147209 */ /* 0x000fc40007810000 */
[----:B------:R-:W-:Y:S02]  /*4df0*/  ISETP.GE.AND P0, PT, R28, R134, PT ;  /* 0x000000861c00720c */ /* 0x000fe40003f06270 */
[----:B------:R-:W-:Y:S02]  /*4e00*/  FMNMX.FTZ R25, R142, R21, !PT ;  /* 0x000000158e197209 */ /* 0x000fe40007810000 */
[----:B------:R-:W-:Y:S02]  /*4e10*/  FMNMX.FTZ R20, R75, R20, !PT ;  /* 0x000000144b147209 */ /* 0x000fe40007810000 */
[----:B------:R-:W-:Y:S02]  /*4e20*/  FSEL R139, R22, -INF , !P0 ;  /* 0xff800000168b7808 */ /* 0x000fe40004000000 */
[----:B------:R-:W-:Y:S02]  /*4e30*/  FMNMX.FTZ R25, R36, R25, !PT ;  /* 0x0000001924197209 */ /* 0x000fe40007810000 */
[----:B------:R-:W-:-:S02]  /*4e40*/  ISETP.GE.AND P0, PT, R24, R134, PT ;  /* 0x000000861800720c */ /* 0x000fc40003f06270 */
[----:B------:R-:W-:Y:S02]  /*4e50*/  FMNMX.FTZ R20, R73, R20, !PT ;  /* 0x0000001449147209 */ /* 0x000fe40007810000 */
[----:B------:R-:W-:Y:S02]  /*4e60*/  FMNMX.FTZ R25, R136, R25, !PT ;  /* 0x0000001988197209 */ /* 0x000fe40007810000 */
[----:B------:R-:W-:Y:S02]  /*4e70*/  FSEL R141, R18, -INF , !P0 ;  /* 0xff800000128d7808 */ /* 0x000fe40004000000 */
[----:B------:R-:W-:Y:S02]  /*4e80*/  FMNMX.FTZ R18, R65, R20, !PT ;  /* 0x0000001441127209 */ /* 0x000fe40007810000 */
[----:B------:R-:W-:Y:S02]  /*4e90*/  FMNMX.FTZ R25, R138, R25, !PT ;  /* 0x000000198a197209 */ /* 0x000fe40007810000 */
[----:B------:R-:W-:-:S02]  /*4ea0*/  IADD3 R23, R2, 0x58, RZ ;  /* 0x0000005802177810 */ /* 0x000fc40007ffe0ff */
[----:B------:R-:W-:Y:S02]  /*4eb0*/  FSEL R20, R12, -INF , !P3 ;  /* 0xff8000000c147808 */ /* 0x000fe40005800000 */
[----:B------:R-:W-:Y:S02]  /*4ec0*/  FMNMX.FTZ R12, R43, R18, !PT ;  /* 0x000000122b0c7209 */ /* 0x000fe40007810000 */
[----:B------:R-:W-:Y:S02]  /*4ed0*/  FMNMX.FTZ R25, R140, R25, !PT ;  /* 0x000000198c197209 */ /* 0x000fe40007810000 */
[----:B------:R-:W-:Y:S02]  /*4ee0*/  ISETP.GE.AND P3, PT, R23, R135, PT ;  /* 0x000000871700720c */ /* 0x000fe40003f66270 */
[----:B------:R-:W-:Y:S02]  /*4ef0*/  FMNMX.FTZ R12, R155, R12, !PT ;  /* 0x0000000c9b0c7209 */ /* 0x000fe40007810000 */
[----:B------:R-:W-:-:S02]  /*4f00*/  FMNMX.FTZ R25, R118, R25, !PT ;  /* 0x0000001976197209 */ /* 0x000fc40007810000 */
[----:B------:R-:W-:Y:S02]  /*4f10*/  FSEL R56, R8, -INF , !P3 ;  /* 0xff80000008387808 */ /* 0x000fe40005800000 */
[----:B------:R-:W-:Y:S02]  /*4f20*/  FMNMX.FTZ R8, R39, R12, !PT ;  /* 0x0000000c27087209 */ /* 0x000fe40007810000 */
[----:B------:R-:W-:Y:S02]  /*4f30*/  FMNMX.FTZ R25, R120, R25, !PT ;  /* 0x0000001978197209 */ /* 0x000fe40007810000 */
[----:B------:R-:W-:Y:S02]  /*4f40*/  IADD3 R21, R2, 0x51, RZ ;  /* 0x0000005102157810 */ /* 0x000fe40007ffe0ff */
[----:B------:R-:W-:Y:S02]  /*4f50*/  FMNMX.FTZ R8, R37, R8, !PT ;  /* 0x0000000825087209 */ /* 0x000fe40007810000 */
[----:B------:R-:W-:-:S02]  /*4f60*/  FSEL R126, R17, -INF , !P4 ;  /* 0xff800000117e7808 */ /* 0x000fc40006000000 */
[----:B------:R-:W-:Y:S02]  /*4f70*/  FMNMX.FTZ R17, R122, R25, !PT ;  /* 0x000000197a117209 */ /* 0x000fe40007810000 */
[----:B------:R-:W-:Y:S02]  /*4f80*/  ISETP.GE.AND P0, PT, R21, R135, PT ;  /* 0x000000871500720c */ /* 0x000fe40003f06270 */
[----:B------:R-:W-:Y:S02]  /*4f90*/  FMNMX.FTZ R8, R153, R8, !PT ;  /* 0x0000000899087209 */ /* 0x000fe40007810000 */
[----:B------:R-:W-:Y:S02]  /*4fa0*/  IADD3 R49, R2, 0x59, RZ ;  /* 0x0000005902317810 */ /* 0x000fe40007ffe0ff */
[----:B------:R-:W-:Y:S02]  /*4fb0*/  FMNMX.FTZ R17, R126, R17, !PT ;  /* 0x000000117e117209 */ /* 0x000fe40007810000 */
[----:B------:R-:W-:-:S02]  /*4fc0*/  FSEL R22, R13, -INF , !P0 ;  /* 0xff8000000d167808 */ /* 0x000fc40004000000 */
[----:B------:R-:W-:Y:S02]  /*4fd0*/  FMNMX.FTZ R8, R5, R8, !PT ;  /* 0x0000000805087209 */ /* 0x000fe40007810000 */
[----:B------:R-:W-:Y:S02]  /*4fe0*/  ISETP.GE.AND P0, PT, R49, R135, PT ;  /* 0x000000873100720c */ /* 0x000fe40003f06270 */
[----:B------:R-:W-:Y:S02]  /*4ff0*/  IADD3 R47, R2, 0x61, RZ ;  /* 0x00000061022f7810 */ /* 0x000fe40007ffe0ff */
[----:B------:R-:W-:Y:S02]  /*5000*/  FMNMX.FTZ R13, R20, R17, !PT ;  /* 0x00000011140d7209 */ /* 0x000fe40007810000 */
[----:B------:R-:W-:Y:S02]  /*5010*/  FMNMX.FTZ R8, R149, R8, !PT ;  /* 0x0000000895087209 */ /* 0x000fe40007810000 */
[----:B------:R-:W-:-:S02]  /*5020*/  FSEL R58, R9, -INF , !P0 ;  /* 0xff800000093a7808 */ /* 0x000fc40004000000 */
[----:B------:R-:W-:Y:S02]  /*5030*/  IADD3 R48, R2, 0x60, RZ ;  /* 0x0000006002307810 */ /* 0x000fe40007ffe0ff */
[----:B------:R-:W-:Y:S02]  /*5040*/  FMNMX.FTZ R13, R22, R13, !PT ;  /* 0x0000000d160d7209 */ /* 0x000fe40007810000 */
[-C--:B------:R-:W-:Y:S02]  /*5050*/  ISETP.GE.AND P0, PT, R47, R135.reuse, PT ;  /* 0x000000872f00720c */ /* 0x080fe40003f06270 */
[----:B------:R-:W-:Y:S02]  /*5060*/  IADD3 R41, R2, 0x69, RZ ;  /* 0x0000006902297810 */ /* 0x000fe40007ffe0ff */
[----:B------:R-:W-:Y:S02]  /*5070*/  FMNMX.FTZ R8, R145, R8, !PT ;  /* 0x0000000891087209 */ /* 0x000fe40007810000 */
[----:B------:R-:W-:-:S02]  /*5080*/  ISETP.GE.AND P3, PT, R48, R135, PT ;  /* 0x000000873000720c */ /* 0x000fc40003f66270 */
[----:B------:R-:W-:Y:S02]  /*5090*/  FMNMX.FTZ R9, R56, R13, !PT ;  /* 0x0000000d38097209 */ /* 0x000fe40007810000 */
[----:B------:R-:W-:Y:S02]  /*50a0*/  FSEL R28, R105, -INF , !P0 ;  /* 0xff800000691c7808 */ /* 0x000fe40004000000 */
[----:B------:R-:W-:Y:S02]  /*50b0*/  ISETP.GE.AND P0, PT, R41, R135, PT ;  /* 0x000000872900720c */ /* 0x000fe40003f06270 */
[C---:B------:R-:W-:Y:S02]  /*50c0*/  IADD3 R34, R2.reuse, 0x71, RZ ;  /* 0x0000007102227810 */ /* 0x040fe40007ffe0ff */
[----:B------:R-:W-:Y:S02]  /*50d0*/  FMNMX.FTZ R8, R147, R8, !PT ;  /* 0x0000000893087209 */ /* 0x000fe40007810000 */
[----:B------:R-:W-:-:S02]  /*50e0*/  IADD3 R45, R2, 0x68, RZ ;  /* 0x00000068022d7810 */ /* 0x000fc40007ffe0ff */
[----:B------:R-:W-:Y:S02]  /*50f0*/  FSEL R25, R104, -INF , !P3 ;  /* 0xff80000068197808 */ /* 0x000fe40005800000 */
[----:B------:R-:W-:Y:S02]  /*5100*/  FMNMX.FTZ R12, R58, R9, !PT ;  /* 0x000000093a0c7209 */ /* 0x000fe40007810000 */
[----:B------:R-:W-:Y:S02]  /*5110*/  FSEL R31, R101, -INF , !P0 ;  /* 0xff800000651f7808 */ /* 0x000fe40004000000 */
[C---:B------:R-:W-:Y:S02]  /*5120*/  IADD3 R35, R2.reuse, 0x70, RZ ;  /* 0x0000007002237810 */ /* 0x040fe40007ffe0ff */
[----:B------:R-:W-:Y:S02]  /*5130*/  IADD3 R16, R2, 0x78, RZ ;  /* 0x0000007802107810 */ /* 0x000fe40007ffe0ff */
[----:B------:R-:W-:-:S02]  /*5140*/  ISETP.GE.AND P0, PT, R34, R135, PT ;  /* 0x000000872200720c */ /* 0x000fc40003f06270 */
[----:B------:R-:W-:Y:S02]  /*5150*/  FMNMX.FTZ R8, R139, R8, !PT ;  /* 0x000000088b087209 */ /* 0x000fe40007810000 */
[----:B------:R-:W-:Y:S02]  /*5160*/  IADD3 R2, R2, 0x79, RZ ;  /* 0x0000007902027810 */ /* 0x000fe40007ffe0ff */
[----:B------:R-:W-:Y:S02]  /*5170*/  ISETP.GE.AND P3, PT, R45, R135, PT ;  /* 0x000000872d00720c */ /* 0x000fe40003f66270 */
[----:B------:R-:W-:Y:S02]  /*5180*/  FMNMX.FTZ R9, R25, R12, !PT ;  /* 0x0000000c19097209 */ /* 0x000fe40007810000 */
[----:B------:R-:W-:Y:S02]  /*5190*/  FSEL R27, R97, -INF , !P0 ;  /* 0xff800000611b7808 */ /* 0x000fe40004000000 */
[----:B------:R-:W-:-:S02]  /*51a0*/  FMNMX.FTZ R8, R143, R8, !PT ;  /* 0x000000088f087209 */ /* 0x000fc40007810000 */
[----:B------:R-:W-:Y:S02]  /*51b0*/  ISETP.GE.AND P0, PT, R2, R135, PT ;  /* 0x000000870200720c */ /* 0x000fe40003f06270 */
[----:B------:R-:W-:Y:S02]  /*51c0*/  FSEL R30, R100, -INF , !P3 ;  /* 0xff800000641e7808 */ /* 0x000fe40005800000 */
[----:B------:R-:W-:Y:S02]  /*51d0*/  FMNMX.FTZ R9, R28, R9, !PT ;  /* 0x000000091c097209 */ /* 0x000fe40007810000 */
[----:B------:R-:W-:Y:S02]  /*51e0*/  FSEL R151, R19, -INF , !P2 ;  /* 0xff80000013977808 */ /* 0x000fe40005000000 */
[----:B------:R-:W-:Y:S02]  /*51f0*/  FMNMX.FTZ R8, R141, R8, !PT ;  /* 0x000000088d087209 */ /* 0x000fe40007810000 */
[----:B------:R-:W-:-:S02]  /*5200*/  FSEL R29, R93, -INF , !P0 ;  /* 0xff8000005d1d7808 */ /* 0x000fc40004000000 */
[----:B------:R-:W-:Y:S02]  /*5210*/  ISETP.GE.AND P3, PT, R35, R135, PT ;  /* 0x000000872300720c */ /* 0x000fe40003f66270 */
[----:B------:R-:W-:Y:S02]  /*5220*/  FMNMX.FTZ R12, R30, R9, !PT ;  /* 0x000000091e0c7209 */ /* 0x000fe40007810000 */
[----:B------:R-:W-:Y:S02]  /*5230*/  ISETP.GE.AND P0, PT, R21, R134, PT ;  /* 0x000000861500720c */ /* 0x000fe40003f06270 */
[----:B------:R-:W-:Y:S02]  /*5240*/  FSEL R21, R14, -INF , !P1 ;  /* 0xff8000000e157808 */ /* 0x000fe40004800000 */
[----:B------:R-:W-:Y:S02]  /*5250*/  FMNMX.FTZ R14, R151, R8, !PT ;  /* 0x00000008970e7209 */ /* 0x000fe40007810000 */
[----:B------:R-:W-:-:S02]  /*5260*/  FSEL R24, R96, -INF , !P3 ;  /* 0xff80000060187808 */ /* 0x000fc40005800000 */
[----:B------:R-:W-:Y:S02]  /*5270*/  FMNMX.FTZ R9, R31, R12, !PT ;  /* 0x0000000c1f097209 */ /* 0x000fe40007810000 */
[----:B------:R-:W-:Y:S02]  /*5280*/  ISETP.GE.AND P1, PT, R23, R134, PT ;  /* 0x000000861700720c */ /* 0x000fe40003f26270 */
[----:B------:R-:W-:Y:S02]  /*5290*/  FSEL R23, R15, -INF , !P0 ;  /* 0xff8000000f177808 */ /* 0x000fe40004000000 */
[----:B------:R-:W-:Y:S02]  /*52a0*/  FMNMX.FTZ R14, R21, R14, !PT ;  /* 0x0000000e150e7209 */ /* 0x000fe40007810000 */
[----:B------:R-:W-:Y:S02]  /*52b0*/  ISETP.GE.AND P3, PT, R16, R135, PT ;  /* 0x000000871000720c */ /* 0x000fe40003f66270 */
[----:B------:R-:W-:-:S02]  /*52c0*/  FMNMX.FTZ R12, R24, R9, !PT ;  /* 0x00000009180c7209 */ /* 0x000fc40007810000 */
[----:B------:R-:W-:Y:S02]  /*52d0*/  ISETP.GE.AND P0, PT, R49, R134, PT ;  /* 0x000000863100720c */ /* 0x000fe40003f06270 */
[----:B------:R-:W-:Y:S02]  /*52e0*/  FSEL R119, R10, -INF , !P1 ;  /* 0xff8000000a777808 */ /* 0x000fe40004800000 */
[----:B------:R-:W-:Y:S02]  /*52f0*/  FMNMX.FTZ R14, R23, R14, !PT ;  /* 0x0000000e170e7209 */ /* 0x000fe40007810000 */
[----:B------:R-:W-:Y:S02]  /*5300*/  FSEL R26, R92, -INF , !P3 ;  /* 0xff8000005c1a7808 */ /* 0x000fe40005800000 */
[----:B------:R-:W-:Y:S02]  /*5310*/  FMNMX.FTZ R9, R27, R12, !PT ;  /* 0x0000000c1b097209 */ /* 0x000fe40007810000 */
[----:B------:R-:W-:-:S02]  /*5320*/  ISETP.GE.AND P1, PT, R48, R134, PT ;  /* 0x000000863000720c */ /* 0x000fc40003f26270 */
[----:B------:R-:W-:Y:S02]  /*5330*/  FSEL R67, R11, -INF , !P0 ;  /* 0xff8000000b437808 */ /* 0x000fe40004000000 */
[----:B------:R-:W-:Y:S02]  /*5340*/  FMNMX.FTZ R14, R119, R14, !PT ;  /* 0x0000000e770e7209 */ /* 0x000fe40007810000 */
[----:B------:R-:W-:Y:S02]  /*5350*/  FMNMX.FTZ R12, R26, R9, !PT ;  /* 0x000000091a0c7209 */ /* 0x000fe40007810000 */
[----:B------:R-:W-:Y:S02]  /*5360*/  ISETP.GE.AND P0, PT, R47, R134, PT ;  /* 0x000000862f00720c */ /* 0x000fe40003f06270 */
[----:B------:R-:W-:Y:S02]  /*5370*/  FSEL R49, R106, -INF , !P1 ;  /* 0xff8000006a317808 */ /* 0x000fe40004800000 */
[----:B------:R-:W-:-:S02]  /*5380*/  FMNMX.FTZ R14, R67, R14, !PT ;  /* 0x0000000e430e7209 */ /* 0x000fc40007810000 */
[----:B------:R-:W-:Y:S02]  /*5390*/  FMNMX.FTZ R8, R29, R12, !PT ;  /* 0x0000000c1d087209 */ /* 0x000fe40007810000 */
[----:B------:R-:W-:Y:S02]  /*53a0*/  ISETP.GE.AND P1, PT, R45, R134, PT ;  /* 0x000000862d00720c */ /* 0x000fe40003f26270 */
[----:B------:R-:W-:Y:S01]  /*53b0*/  FSEL R61, R107, -INF , !P0 ;  /* 0xff8000006b3d7808 */ /* 0x000fe20004000000 */
[----:B------:R-:W1:Y:S01]  /*53c0*/  SHFL.BFLY PT, R9, R8, 0x2, 0x1f ;  /* 0x0c401f0008097f89 */ /* 0x000e6200000e0000 */
[----:B------:R-:W-:Y:S02]  /*53d0*/  FMNMX.FTZ R14, R49, R14, !PT ;  /* 0x0000000e310e7209 */ /* 0x000fe40007810000 */
[----:B------:R-:W-:Y:S02]  /*53e0*/  ISETP.GE.AND P0, PT, R41, R134, PT ;  /* 0x000000862900720c */ /* 0x000fe40003f06270 */
[----:B------:R-:W-:-:S02]  /*53f0*/  FSEL R63, R102, -INF , !P1 ;  /* 0xff800000663f7808 */ /* 0x000fc40004800000 */
[----:B------:R-:W-:Y:S02]  /*5400*/  FMNMX.FTZ R10, R61, R14, !PT ;  /* 0x0000000e3d0a7209 */ /* 0x000fe40007810000 */
[----:B------:R-:W-:Y:S01]  /*5410*/  ISETP.GE.AND P1, PT, R35, R134, PT ;  /* 0x000000862300720c */ /* 0x000fe20003f26270 */
[----:B------:R-:W-:Y:S01]  /*5420*/  LDSM.16.MT88.4 R12, [R170+0x9400] ;  /* 0x00940000aa0c783b */ /* 0x000fe20000004200 */
[----:B------:R-:W-:Y:S02]  /*5430*/  FSEL R47, R103, -INF , !P0 ;  /* 0xff800000672f7808 */ /* 0x000fe40004000000 */
[----:B------:R-:W-:Y:S02]  /*5440*/  FMNMX.FTZ R10, R63, R10, !PT ;  /* 0x0000000a3f0a7209 */ /* 0x000fe40007810000 */
[----:B------:R-:W-:Y:S02]  /*5450*/  ISETP.GE.AND P0, PT, R34, R134, PT ;  /* 0x000000862200720c */ /* 0x000fe40003f06270 */
[----:B------:R-:W-:-:S02]  /*5460*/  FSEL R48, R98, -INF , !P1 ;  /* 0xff80000062307808 */ /* 0x000fc40004800000 */
[----:B------:R-:W-:Y:S02]  /*5470*/  FMNMX.FTZ R11, R47, R10, !PT ;  /* 0x0000000a2f0b7209 */ /* 0x000fe40007810000 */
[-C--:B------:R-:W-:Y:S02]  /*5480*/  ISETP.GE.AND P1, PT, R16, R134.reuse, PT ;  /* 0x000000861000720c */ /* 0x080fe40003f26270 */
[----:B------:R-:W-:Y:S01]  /*5490*/  FSEL R59, R99, -INF , !P0 ;  /* 0xff800000633b7808 */ /* 0x000fe20004000000 */
[----:B------:R-:W-:Y:S01]  /*54a0*/  LDSM.16.MT88.4 R16, [R170+0xb400] ;  /* 0x00b40000aa10783b */ /* 0x000fe20000004200 */
[----:B------:R-:W-:Y:S02]  /*54b0*/  FMNMX.FTZ R10, R48, R11, !PT ;  /* 0x0000000b300a7209 */ /* 0x000fe40007810000 */
[----:B------:R-:W-:Y:S02]  /*54c0*/  ISETP.GE.AND P0, PT, R2, R134, PT ;  /* 0x000000860200720c */ /* 0x000fe40003f06270 */
[----:B------:R-:W-:-:S02]  /*54d0*/  FSEL R57, R94, -INF , !P1 ;  /* 0xff8000005e397808 */ /* 0x000fc40004800000 */
[----:B------:R-:W-:Y:S02]  /*54e0*/  FMNMX.FTZ R10, R59, R10, !PT ;  /* 0x0000000a3b0a7209 */ /* 0x000fe40007810000 */
[----:B------:R-:W-:Y:S02]  /*54f0*/  FSEL R55, R95, -INF , !P0 ;  /* 0xff8000005f377808 */ /* 0x000fe40004000000 */
[----:B------:R-:W-:Y:S01]  /*5500*/  FMNMX.FTZ R10, R57, R10, !PT ;  /* 0x0000000a390a7209 */ /* 0x000fe20007810000 */
[----:B------:R-:W-:Y:S01]  /*5510*/  LDSM.16.MT88.4 R92, [R168+0xb000] ;  /* 0x00b00000a85c783b */ /* 0x000fe20000004200 */
[----:B-1----:R-:W-:Y:S02]  /*5520*/  FMNMX.FTZ R9, R8, R9, !PT ;  /* 0x0000000908097209 */ /* 0x002fe40007810000 */
[----:B------:R-:W-:-:S03]  /*5530*/  FMNMX.FTZ R11, R55, R10, !PT ;  /* 0x0000000a370b7209 */ /* 0x000fc60007810000 */
[----:B------:R-:W1:Y:S04]  /*5540*/  SHFL.BFLY PT, R8, R9, 0x1, 0x1f ;  /* 0x0c201f0009087f89 */ /* 0x000e6800000e0000 */
[----:B------:R-:W2:Y:S01]  /*5550*/  SHFL.BFLY PT, R10, R11, 0x2, 0x1f ;  /* 0x0c401f000b0a7f89 */ /* 0x000ea200000e0000 */
[----:B-1----:R-:W-:Y:S02]  /*5560*/  FMNMX.FTZ R2, R9, R8, !PT ;  /* 0x0000000809027209 */ /* 0x002fe40007810000 */
[----:B--2---:R-:W-:-:S03]  /*5570*/  FMNMX.FTZ R8, R11, R10, !PT ;  /* 0x0000000a0b087209 */ /* 0x004fc60007810000 */
[C---:B------:R-:W-:Y:S01]  /*5580*/  FMUL.FTZ R53, R2.reuse, c[0x0][0x23c] ;  /* 0x00008f0002357a20 */ /* 0x040fe20000410000 */
[----:B------:R-:W-:Y:S01]  /*5590*/  FSETP.NEU.FTZ.AND P0, PT, R2, -INF , PT ;  /* 0xff8000000200780b */ /* 0x000fe20003f1d000 */
[----:B------:R-:W1:Y:S03]  /*55a0*/  SHFL.BFLY PT, R9, R8, 0x1, 0x1f ;  /* 0x0c201f0008097f89 */ /* 0x000e6600000e0000 */
[----:B------:R-:W-:-:S05]  /*55b0*/  FSEL R53, R53, RZ, P0 ;  /* 0x000000ff35357208 */ /* 0x000fca0000000000 */
[--C-:B------:R-:W-:Y:S02]  /*55c0*/  FFMA.FTZ R121, R0, c[0x0][0x23c], -R53.reuse ;  /* 0x00008f0000797a23 */ /* 0x100fe40000010835 */
[--C-:B------:R-:W-:Y:S02]  /*55d0*/  FFMA.FTZ R62, R50, c[0x0][0x23c], -R53.reuse ;  /* 0x00008f00323e7a23 */ /* 0x100fe40000010835 */
[--C-:B------:R-:W-:Y:S02]  /*55e0*/  FFMA.FTZ R51, R64, c[0x0][0x23c], -R53.reuse ;  /* 0x00008f0040337a23 */ /* 0x100fe40000010835 */
[--C-:B------:R-:W-:Y:S01]  /*55f0*/  FFMA.FTZ R123, R52, c[0x0][0x23c], -R53.reuse ;  /* 0x00008f00347b7a23 */ /* 0x100fe20000010835 */
[----:B------:R-:W-:Y:S01]  /*5600*/  MUFU.EX2 R121, R121 ;  /* 0x0000007900797308 */ /* 0x000fe20000000800 */
[--C-:B------:R-:W-:Y:S02]  /*5610*/  FFMA.FTZ R66, R32, c[0x0][0x23c], -R53.reuse ;  /* 0x00008f0020427a23 */ /* 0x100fe40000010835 */
[----:B------:R-:W-:-:S02]  /*5620*/  FFMA.FTZ R52, R46, c[0x0][0x23c], -R53 ;  /* 0x00008f002e347a23 */ /* 0x000fc40000010835 */
[--C-:B------:R-:W-:Y:S02]  /*5630*/  FFMA.FTZ R60, R60, c[0x0][0x23c], -R53.reuse ;  /* 0x00008f003c3c7a23 */ /* 0x100fe40000010835 */
[--C-:B------:R-:W-:Y:S01]  /*5640*/  FFMA.FTZ R45, R42, c[0x0][0x23c], -R53.reuse ;  /* 0x00008f002a2d7a23 */ /* 0x100fe20000010835 */
[----:B------:R-:W-:Y:S01]  /*5650*/  MUFU.EX2 R123, R123 ;  /* 0x0000007b007b7308 */ /* 0x000fe20000000800 */
[--C-:B------:R-:W-:Y:S01]  /*5660*/  FFMA.FTZ R42, R38, c[0x0][0x23c], -R53.reuse ;  /* 0x00008f00262a7a23 */ /* 0x100fe20000010835 */
[----:B-1----:R-:W-:Y:S01]  /*5670*/  FMNMX.FTZ R0, R8, R9, !PT ;  /* 0x0000000908007209 */ /* 0x002fe20007810000 */
[--C-:B------:R-:W-:Y:S02]  /*5680*/  FFMA.FTZ R41, R44, c[0x0][0x23c], -R53.reuse ;  /* 0x00008f002c297a23 */ /* 0x100fe40000010835 */
[--C-:B------:R-:W-:Y:S01]  /*5690*/  FFMA.FTZ R38, R142, c[0x0][0x23c], -R53.reuse ;  /* 0x00008f008e267a23 */ /* 0x100fe20000010835 */
[C---:B------:R-:W-:Y:S01]  /*56a0*/  FSETP.NEU.FTZ.AND P0, PT, R0.reuse, -INF , PT ;  /* 0xff8000000000780b */ /* 0x040fe20003f1d000 */
[----:B------:R-:W-:Y:S01]  /*56b0*/  FMUL.FTZ R50, R0, c[0x0][0x23c] ;  /* 0x00008f0000327a20 */ /* 0x000fe20000410000 */
[----:B------:R-:W1:Y:S01]  /*56c0*/  MUFU.EX2 R66, R66 ;  /* 0x0000004200427308 */ /* 0x000e620000000800 */
[----:B------:R-:W-:-:S02]  /*56d0*/  FFMA.FTZ R4, R140, c[0x0][0x23c], -R53 ;  /* 0x00008f008c047a23 */ /* 0x000fc40000010835 */
[----:B------:R-:W-:Y:S01]  /*56e0*/  FFMA.FTZ R56, R56, c[0x0][0x23c], -R53 ;  /* 0x00008f0038387a23 */ /* 0x000fe20000010835 */
[----:B------:R-:W-:Y:S02]  /*56f0*/  FSEL R50, R50, RZ, P0 ;  /* 0x000000ff32327208 */ /* 0x000fe40000000000 */
[----:B------:R-:W-:Y:S02]  /*5700*/  LEA R194, P0, R132, c[0x0][0x168], 0x1 ;  /* 0x00005a0084c27a11 */ /* 0x000fe400078008ff */
[----:B------:R-:W2:Y:S01]  /*5710*/  MUFU.EX2 R62, R62 ;  /* 0x0000003e003e7308 */ /* 0x000ea20000000800 */
[--C-:B------:R-:W-:Y:S01]  /*5720*/  FFMA.FTZ R137, R54, c[0x0][0x23c], -R50.reuse ;  /* 0x00008f0036897a23 */ /* 0x100fe20000010832 */
[----:B------:R-:W-:Y:S01]  /*5730*/  LEA.HI.X R193, R132, c[0x0][0x16c], R131, 0x1, P0 ;  /* 0x00005b0084c17a11 */ /* 0x000fe200000f0c83 */
[--C-:B------:R-:W-:Y:S02]  /*5740*/  FFMA.FTZ R116, R33, c[0x0][0x23c], -R50.reuse ;  /* 0x00008f0021747a23 */ /* 0x100fe40000010832 */
[--C-:B------:R-:W-:Y:S01]  /*5750*/  FFMA.FTZ R127, R79, c[0x0][0x23c], -R50.reuse ;  /* 0x00008f004f7f7a23 */ /* 0x100fe20000010832 */
[----:B------:R-:W-:Y:S01]  /*5760*/  LDSM.16.MT88.4 R32, [R168+0x9400] ;  /* 0x00940000a820783b */ /* 0x000fe20000004200 */
[--C-:B------:R-:W-:Y:S01]  /*5770*/  FFMA.FTZ R64, R77, c[0x0][0x23c], -R50.reuse ;  /* 0x00008f004d407a23 */ /* 0x100fe20000010832 */
[----:B------:R-:W-:Y:S01]  /*5780*/  MUFU.EX2 R137, R137 ;  /* 0x0000008900897308 */ /* 0x000fe20000000800 */
[----:B-1----:R-:W-:Y:S01]  /*5790*/  F2FP.BF16.PACK_AB R104, R66, R123 ;  /* 0x0000007b4268723e */ /* 0x002fe200000010ff */
[--C-:B------:R-:W-:Y:S01]  /*57a0*/  FFMA.FTZ R117, R75, c[0x0][0x23c], -R50.reuse ;  /* 0x00008f004b757a23 */ /* 0x100fe20000010832 */
[----:B------:R-:W1:Y:S01]  /*57b0*/  LDSM.16.MT88.4 R76, [R168+0x9000] ;  /* 0x00900000a84c783b */ /* 0x000e620000004200 */
[----:B------:R-:W-:-:S02]  /*57c0*/  FFMA.FTZ R54, R73, c[0x0][0x23c], -R50 ;  /* 0x00008f0049367a23 */ /* 0x000fc40000010832 */
[--C-:B------:R-:W-:Y:S02]  /*57d0*/  FFMA.FTZ R65, R65, c[0x0][0x23c], -R50.reuse ;  /* 0x00008f0041417a23 */ /* 0x100fe40000010832 */
[----:B------:R-:W3:Y:S01]  /*57e0*/  MUFU.EX2 R116, R116 ;  /* 0x0000007400747308 */ /* 0x000ee20000000800 */
[----:B--2---:R-:W-:Y:S01]  /*57f0*/  F2FP.BF16.PACK_AB R106, R62, R121 ;  /* 0x000000793e6a723e */ /* 0x004fe200000010ff */
[--C-:B------:R-:W-:Y:S02]  /*5800*/  FFMA.FTZ R46, R43, c[0x0][0x23c], -R50.reuse ;  /* 0x00008f002b2e7a23 */ /* 0x100fe40000010832 */
[----:B------:R-:W-:Y:S02]  /*5810*/  FFMA.FTZ R43, R40, c[0x0][0x23c], -R53 ;  /* 0x00008f00282b7a23 */ /* 0x000fe40000010835 */
[--C-:B------:R-:W-:Y:S02]  /*5820*/  FFMA.FTZ R40, R37, c[0x0][0x23c], -R50.reuse ;  /* 0x00008f0025287a23 */ /* 0x100fe40000010832 */
[----:B------:R-:W-:Y:S01]  /*5830*/  MUFU.EX2 R127, R127 ;  /* 0x0000007f007f7308 */ /* 0x000fe20000000800 */
[----:B------:R-:W-:-:S02]  /*5840*/  FFMA.FTZ R44, R155, c[0x0][0x23c], -R50 ;  /* 0x00008f009b2c7a23 */ /* 0x000fc40000010832 */
[--C-:B------:R-:W-:Y:S02]  /*5850*/  FFMA.FTZ R39, R39, c[0x0][0x23c], -R50.reuse ;  /* 0x00008f0027277a23 */ /* 0x100fe40000010832 */
[--C-:B------:R-:W-:Y:S02]  /*5860*/  FFMA.FTZ R37, R153, c[0x0][0x23c], -R50.reuse ;  /* 0x00008f0099257a23 */ /* 0x100fe40000010832 */
[--C-:B------:R-:W-:Y:S01]  /*5870*/  FFMA.FTZ R3, R147, c[0x0][0x23c], -R50.reuse ;  /* 0x00008f0093037a23 */ /* 0x100fe20000010832 */
[----:B------:R-:W2:Y:S01]  /*5880*/  MUFU.EX2 R64, R64 ;  /* 0x0000004000407308 */ /* 0x000ea20000000800 */
[----:B---3--:R-:W-:Y:S01]  /*5890*/  F2FP.BF16.PACK_AB R105, R116, R137 ;  /* 0x000000897469723e */ /* 0x008fe200000010ff */
[--C-:B------:R-:W-:Y:S02]  /*58a0*/  FFMA.FTZ R147, R120, c[0x0][0x23c], -R53.reuse ;  /* 0x00008f0078937a23 */ /* 0x100fe40000010835 */
[----:B------:R-:W-:Y:S02]  /*58b0*/  FFMA.FTZ R120, R122, c[0x0][0x23c], -R53 ;  /* 0x00008f007a787a23 */ /* 0x000fe40000010835 */
[----:B------:R-:W-:-:S02]  /*58c0*/  FFMA.FTZ R122, R143, c[0x0][0x23c], -R50 ;  /* 0x00008f008f7a7a23 */ /* 0x000fc40000010832 */
[----:B------:R-:W-:Y:S01]  /*58d0*/  MUFU.EX2 R60, R60 ;  /* 0x0000003c003c7308 */ /* 0x000fe20000000800 */
[----:B------:R-:W-:Y:S02]  /*58e0*/  FADD.FTZ R66, R123, R66 ;  /* 0x000000427b427221 */ /* 0x000fe40000010000 */
[----:B------:R-:W-:Y:S02]  /*58f0*/  FFMA.FTZ R143, R22, c[0x0][0x23c], -R53 ;  /* 0x00008f00168f7a23 */ /* 0x000fe40000010835 */
[----:B------:R-:W-:Y:S02]  /*5900*/  FADD.FTZ R121, R121, R66 ;  /* 0x0000004279797221 */ /* 0x000fe40000010000 */
[--C-:B------:R-:W-:Y:S01]  /*5910*/  FFMA.FTZ R119, R119, c[0x0][0x23c], -R50.reuse ;  /* 0x00008f0077777a23 */ /* 0x100fe20000010832 */
[----:B--2---:R-:W-:Y:S01]  /*5920*/  F2FP.BF16.PACK_AB R107, R64, R127 ;  /* 0x0000007f406b723e */ /* 0x004fe200000010ff */
[----:B------:R-:W2:Y:S01]  /*5930*/  MUFU.EX2 R51, R51 ;  /* 0x0000003300337308 */ /* 0x000ea20000000800 */
[----:B------:R-:W-:-:S02]  /*5940*/  FFMA.FTZ R66, R67, c[0x0][0x23c], -R50 ;  /* 0x00008f0043427a23 */ /* 0x000fc40000010832 */
[----:B------:R-:W-:Y:S02]  /*5950*/  FADD.FTZ R116, R137, R116 ;  /* 0x0000007489747221 */ /* 0x000fe40000010000 */
[----:B------:R-:W-:Y:S01]  /*5960*/  FADD.FTZ R121, R62, R121 ;  /* 0x000000793e797221 */ /* 0x000fe20000010000 */
[C---:B------:R-:W-:Y:S01]  /*5970*/  HMMA.16816.F32.BF16 R112, R104.reuse, R68, RZ ;  /* 0x000000446870723c */ /* 0x040fe200000418ff */
[----:B------:R-:W-:Y:S01]  /*5980*/  FADD.FTZ R127, R127, R116 ;  /* 0x000000747f7f7221 */ /* 0x000fe20000010000 */
[----:B------:R-:W-:Y:S01]  /*5990*/  MUFU.EX2 R52, R52 ;  /* 0x0000003400347308 */ /* 0x000fe20000000800 */
[--C-:B------:R-:W-:Y:S02]  /*59a0*/  FFMA.FTZ R116, R49, c[0x0][0x23c], -R50.reuse ;  /* 0x00008f0031747a23 */ /* 0x100fe40000010832 */
[--C-:B------:R-:W-:Y:S02]  /*59b0*/  FFMA.FTZ R62, R25, c[0x0][0x23c], -R53.reuse ;  /* 0x00008f00193e7a23 */ /* 0x100fe40000010835 */
[----:B------:R-:W-:Y:S01]  /*59c0*/  FFMA.FTZ R67, R31, c[0x0][0x23c], -R53 ;  /* 0x00008f001f437a23 */ /* 0x000fe20000010835 */
[----:B------:R-:W-:Y:S01]  /*59d0*/  HMMA.16816.F32.BF16 R68, R104, R70, RZ ;  /* 0x000000466844723c */ /* 0x000fe200000418ff */
[--C-:B------:R-:W-:Y:S01]  /*59e0*/  FFMA.FTZ R49, R61, c[0x0][0x23c], -R50.reuse ;  /* 0x00008f003d317a23 */ /* 0x100fe20000010832 */
[----:B------:R-:W3:Y:S01]  /*59f0*/  MUFU.EX2 R45, R45 ;  /* 0x0000002d002d7308 */ /* 0x000ee20000000800 */
[----:B--2---:R-:W-:Y:S01]  /*5a00*/  F2FP.BF16.PACK_AB R8, R51, R60 ;  /* 0x0000003c3308723e */ /* 0x004fe200000010ff */
[----:B------:R-:W-:-:S02]  /*5a10*/  FFMA.FTZ R47, R47, c[0x0][0x23c], -R50 ;  /* 0x00008f002f2f7a23 */ /* 0x000fc40000010832 */
[----:B------:R-:W-:Y:S02]  /*5a20*/  FFMA.FTZ R61, R27, c[0x0][0x23c], -R53 ;  /* 0x00008f001b3d7a23 */ /* 0x000fe40000010835 */
[----:B------:R-:W-:Y:S01]  /*5a30*/  HMMA.16816.F32.BF16 R88, R104, R92, RZ ;  /* 0x0000005c6858723c */ /* 0x000fe200000418ff */
[--C-:B------:R-:W-:Y:S01]  /*5a40*/  FFMA.FTZ R48, R48, c[0x0][0x23c], -R50.reuse ;  /* 0x00008f0030307a23 */ /* 0x100fe20000010832 */
[----:B------:R-:W-:Y:S01]  /*5a50*/  MUFU.EX2 R117, R117 ;  /* 0x0000007500757308 */ /* 0x000fe20000000800 */
[--C-:B------:R-:W-:Y:S02]  /*5a60*/  FFMA.FTZ R59, R59, c[0x0][0x23c], -R50.reuse ;  /* 0x00008f003b3b7a23 */ /* 0x100fe40000010832 */
[----:B------:R-:W-:-:S03]  /*5a70*/  FFMA.FTZ R57, R57, c[0x0][0x23c], -R50 ;  /* 0x00008f0039397a23 */ /* 0x000fc60000010832 */
[----:B------:R-:W-:Y:S02]  /*5a80*/  HMMA.16816.F32.BF16 R92, R104, R94, RZ ;  /* 0x0000005e685c723c */ /* 0x000fe400000418ff */
[----:B------:R-:W2:Y:S01]  /*5a90*/  MUFU.EX2 R54, R54 ;  /* 0x0000003600367308 */ /* 0x000ea20000000800 */
[----:B---3--:R-:W-:-:S05]  /*5aa0*/  F2FP.BF16.PACK_AB R10, R45, R52 ;  /* 0x000000342d0a723e */ /* 0x008fca00000010ff */
[C---:B------:R-:W-:Y:S02]  /*5ab0*/  HMMA.16816.F32.BF16 R80, R104.reuse, R84, RZ ;  /* 0x000000546850723c */ /* 0x040fe400000418ff */
[----:B------:R-:W-:Y:S06]  /*5ac0*/  MUFU.EX2 R65, R65 ;  /* 0x0000004100417308 */ /* 0x000fec0000000800 */
[----:B------:R-:W-:Y:S02]  /*5ad0*/  HMMA.16816.F32.BF16 R84, R104, R86, RZ ;  /* 0x000000566854723c */ /* 0x000fe400000418ff */
[----:B------:R-:W3:Y:S01]  /*5ae0*/  MUFU.EX2 R46, R46 ;  /* 0x0000002e002e7308 */ /* 0x000ee20000000800 */
[----:B--2---:R-:W-:-:S05]  /*5af0*/  F2FP.BF16.PACK_AB R9, R54, R117 ;  /* 0x000000753609723e */ /* 0x004fca00000010ff */
[C---:B------:R-:W-:Y:S02]  /*5b00*/  HMMA.16816.F32.BF16 R96, R104.reuse, R108, RZ ;  /* 0x0000006c6860723c */ /* 0x040fe400000418ff */
[----:B------:R-:W-:Y:S06]  /*5b10*/  MUFU.EX2 R43, R43 ;  /* 0x0000002b002b7308 */ /* 0x000fec0000000800 */
[C---:B------:R-:W-:Y:S01]  /*5b20*/  HMMA.16816.F32.BF16 R108, R104.reuse, R110, RZ ;  /* 0x0000006e686c723c */ /* 0x040fe200000418ff */
[----:B---3--:R-:W-:Y:S01]  /*5b30*/  F2FP.BF16.PACK_AB R11, R46, R65 ;  /* 0x000000412e0b723e */ /* 0x008fe200000010ff */
[----:B------:R-:W2:Y:S06]  /*5b40*/  MUFU.EX2 R42, R42 ;  /* 0x0000002a002a7308 */ /* 0x000eac0000000800 */
[----:B-1----:R-:W-:Y:S02]  /*5b50*/  HMMA.16816.F32.BF16 R72, R104, R76, RZ ;  /* 0x0000004c6848723c */ /* 0x002fe400000418ff */
[----:B------:R-:W-:Y:S06]  /*5b60*/  MUFU.EX2 R41, R41 ;  /* 0x0000002900297308 */ /* 0x000fec0000000800 */
[C---:B------:R-:W-:Y:S02]  /*5b70*/  HMMA.16816.F32.BF16 R112, R8.reuse, R12, R112 ;  /* 0x0000000c0870723c */ /* 0x040fe40000041870 */
[----:B------:R-:W1:Y:S06]  /*5b80*/  MUFU.EX2 R38, R38 ;  /* 0x0000002600267308 */ /* 0x000e6c0000000800 */
[C---:B------:R-:W-:Y:S01]  /*5b90*/  HMMA.16816.F32.BF16 R68, R8.reuse, R14, R68 ;  /* 0x0000000e0844723c */ /* 0x040fe20000041844 */
[----:B------:R-:W3:Y:S01]  /*5ba0*/  LDSM.16.MT88.4 R12, [R168+0xb400] ;  /* 0x00b40000a80c783b */ /* 0x000ee20000004200 */
[----:B------:R-:W-:Y:S06]  /*5bb0*/  MUFU.EX2 R44, R44 ;  /* 0x0000002c002c7308 */ /* 0x000fec0000000800 */
[C---:B------:R-:W-:Y:S02]  /*5bc0*/  HMMA.16816.F32.BF16 R80, R8.reuse, R16, R80 ;  /* 0x000000100850723c */ /* 0x040fe40000041850 */
[----:B------:R-:W4:Y:S06]  /*5bd0*/  MUFU.EX2 R39, R39 ;  /* 0x0000002700277308 */ /* 0x000f2c0000000800 */
[----:B------:R-:W-:Y:S01]  /*5be0*/  HMMA.16816.F32.BF16 R84, R8, R18, R84 ;  /* 0x000000120854723c */ /* 0x000fe20000041854 */
[----:B------:R-:W5:Y:S01]  /*5bf0*/  LDSM.16.MT88.4 R16, [R168+0xd000] ;  /* 0x00d00000a810783b */ /* 0x000f620000004200 */
[----:B------:R-:W-:Y:S06]  /*5c00*/  MUFU.EX2 R40, R40 ;  /* 0x0000002800287308 */ /* 0x000fec0000000800 */
[----:B------:R-:W-:Y:S02]  /*5c10*/  HMMA.16816.F32.BF16 R76, R104, R78, RZ ;  /* 0x0000004e684c723c */ /* 0x000fe400000418ff */
[----:B------:R-:W1:Y:S06]  /*5c20*/  MUFU.EX2 R37, R37 ;  /* 0x0000002500257308 */ /* 0x000e6c0000000800 */
[C---:B------:R-:W-:Y:S02]  /*5c30*/  HMMA.16816.F32.BF16 R72, R8.reuse, R32, R72 ;  /* 0x000000200848723c */ /* 0x040fe40000041848 */
[----:B------:R-:W-:Y:S05]  /*5c40*/  MUFU.EX2 R4, R4 ;  /* 0x0000000400047308 */ /* 0x000fea0000000800 */
[--C-:B------:R-:W-:Y:S01]  /*5c50*/  FFMA.FTZ R33, R138, c[0x0][0x23c], -R53.reuse ;  /* 0x00008f008a217a23 */ /* 0x100fe20000010835 */
[----:B---3--:R-:W-:Y:S01]  /*5c60*/  HMMA.16816.F32.BF16 R88, R8, R12, R88 ;  /* 0x0000000c0858723c */ /* 0x008fe20000041858 */
[----:B------:R-:W-:Y:S01]  /*5c70*/  FFMA.FTZ R32, R145, c[0x0][0x23c], -R50 ;  /* 0x00008f0091207a23 */ /* 0x000fe20000010832 */
[----:B------:R-:W-:Y:S01]  /*5c80*/  MUFU.EX2 R3, R3 ;  /* 0x0000000300037308 */ /* 0x000fe20000000800 */
[----:B------:R-:W-:-:S02]  /*5c90*/  FFMA.FTZ R145, R126, c[0x0][0x23c], -R53 ;  /* 0x00008f007e917a23 */ /* 0x000fc40000010835 */
[----:B------:R-:W-:-:S03]  /*5ca0*/  FFMA.FTZ R126, R20, c[0x0][0x23c], -R53 ;  /* 0x00008f00147e7a23 */ /* 0x000fc60000010835 */
[----:B------:R-:W-:Y:S01]  /*5cb0*/  HMMA.16816.F32.BF16 R92, R8, R14, R92 ;  /* 0x0000000e085c723c */ /* 0x000fe2000004185c */
[----:B------:R-:W3:Y:S01]  /*5cc0*/  LDSM.16.MT88.4 R12, [R170+0xd400] ;  /* 0x00d40000aa0c783b */ /* 0x000ee20000004200 */
[----:B------:R-:W-:Y:S06]  /*5cd0*/  MUFU.EX2 R33, R33 ;  /* 0x0000002100217308 */ /* 0x000fec0000000800 */
[C---:B-----5:R-:W-:Y:S02]  /*5ce0*/  HMMA.16816.F32.BF16 R100, R104.reuse, R16, RZ ;  /* 0x000000106864723c */ /* 0x060fe400000418ff */
[----:B------:R-:W-:Y:S06]  /*5cf0*/  MUFU.EX2 R32, R32 ;  /* 0x0000002000207308 */ /* 0x000fec0000000800 */
[----:B------:R-:W-:Y:S01]  /*5d00*/  HMMA.16816.F32.BF16 R104, R104, R18, RZ ;  /* 0x000000126868723c */ /* 0x000fe200000418ff */
[----:B------:R-:W-:Y:S01]  /*5d10*/  LDSM.16.MT88.4 R16, [R168+0xa400] ;  /* 0x00a40000a810783b */ /* 0x000fe20000004200 */
[----:B------:R-:W-:Y:S06]  /*5d20*/  MUFU.EX2 R147, R147 ;  /* 0x0000009300937308 */ /* 0x000fec0000000800 */
[----:B------:R-:W-:Y:S02]  /*5d30*/  HMMA.16816.F32.BF16 R76, R8, R34, R76 ;  /* 0x00000022084c723c */ /* 0x000fe4000004184c */
[----:B------:R-:W-:Y:S05]  /*5d40*/  MUFU.EX2 R120, R120 ;  /* 0x0000007800787308 */ /* 0x000fea0000000800 */
[----:B------:R-:W-:-:S02]  /*5d50*/  FFMA.FTZ R35, R36, c[0x0][0x23c], -R53 ;  /* 0x00008f0024237a23 */ /* 0x000fc40000010835 */
[--C-:B------:R-:W-:Y:S01]  /*5d60*/  FFMA.FTZ R36, R5, c[0x0][0x23c], -R50.reuse ;  /* 0x00008f0005247a23 */ /* 0x100fe20000010832 */
[----:B------:R-:W-:Y:S01]  /*5d70*/  MUFU.EX2 R145, R145 ;  /* 0x0000009100917308 */ /* 0x000fe20000000800 */
[--C-:B------:R-:W-:Y:S02]  /*5d80*/  FFMA.FTZ R34, R136, c[0x0][0x23c], -R53.reuse ;  /* 0x00008f0088227a23 */ /* 0x100fe40000010835 */
[--C-:B------:R-:W-:Y:S02]  /*5d90*/  FFMA.FTZ R5, R149, c[0x0][0x23c], -R50.reuse ;  /* 0x00008f0095057a23 */ /* 0x100fe40000010832 */
[----:B------:R-:W-:Y:S01]  /*5da0*/  FFMA.FTZ R136, R118, c[0x0][0x23c], -R53 ;  /* 0x00008f0076887a23 */ /* 0x000fe20000010835 */
[----:B---3--:R-:W-:Y:S02]  /*5db0*/  HMMA.16816.F32.BF16 R96, R8, R12, R96 ;  /* 0x0000000c0860723c */ /* 0x008fe40000041860 */
[----:B------:R-:W-:Y:S01]  /*5dc0*/  MUFU.EX2 R35, R35 ;  /* 0x0000002300237308 */ /* 0x000fe20000000800 */
[----:B------:R-:W-:-:S02]  /*5dd0*/  FFMA.FTZ R149, R139, c[0x0][0x23c], -R50 ;  /* 0x00008f008b957a23 */ /* 0x000fc40000010832 */
[--C-:B------:R-:W-:Y:S02]  /*5de0*/  FFMA.FTZ R139, R141, c[0x0][0x23c], -R50.reuse ;  /* 0x00008f008d8b7a23 */ /* 0x100fe40000010832 */
[--C-:B------:R-:W-:Y:S01]  /*5df0*/  FFMA.FTZ R118, R151, c[0x0][0x23c], -R50.reuse ;  /* 0x00008f0097767a23 */ /* 0x100fe20000010832 */
[----:B------:R-:W-:Y:S01]  /*5e00*/  HMMA.16816.F32.BF16 R108, R8, R14, R108 ;  /* 0x0000000e086c723c */ /* 0x000fe2000004186c */
[----:B------:R-:W3:Y:S01]  /*5e10*/  LDSM.16.MT88.4 R12, [R168+0xd400] ;  /* 0x00d40000a80c783b */ /* 0x000ee20000004200 */
[----:B------:R-:W5:Y:S01]  /*5e20*/  MUFU.EX2 R34, R34 ;  /* 0x0000002200227308 */ /* 0x000f620000000800 */
[----:B------:R-:W-:Y:S02]  /*5e30*/  FFMA.FTZ R141, R58, c[0x0][0x23c], -R53 ;  /* 0x00008f003a8d7a23 */ /* 0x000fe40000010835 */
[--C-:B------:R-:W-:Y:S02]  /*5e40*/  FFMA.FTZ R151, R21, c[0x0][0x23c], -R50.reuse ;  /* 0x00008f0015977a23 */ /* 0x100fe40000010832 */
[----:B------:R-:W-:-:S02]  /*5e50*/  FFMA.FTZ R58, R23, c[0x0][0x23c], -R50 ;  /* 0x00008f00173a7a23 */ /* 0x000fc40000010832 */
[----:B------:R-:W-:Y:S01]  /*5e60*/  LDSM.16.MT88.4 R20, [R170+0xa400] ;  /* 0x00a40000aa14783b */ /* 0x000fe20000004200 */
[----:B------:R-:W-:Y:S08]  /*5e70*/  MUFU.EX2 R36, R36 ;  /* 0x0000002400247308 */ /* 0x000ff00000000800 */
[----:B------:R-:W1:Y:S08]  /*5e80*/  MUFU.EX2 R5, R5 ;  /* 0x0000000500057308 */ /* 0x000e700000000800 */
[----:B------:R-:W1:Y:S08]  /*5e90*/  MUFU.EX2 R136, R136 ;  /* 0x0000008800887308 */ /* 0x000e700000000800 */
[----:B------:R-:W-:Y:S01]  /*5ea0*/  MUFU.EX2 R149, R149 ;  /* 0x0000009500957308 */ /* 0x000fe20000000800 */
[C---:B---3--:R-:W-:Y:S07]  /*5eb0*/  HMMA.16816.F32.BF16 R100, R8.reuse, R12, R100 ;  /* 0x0000000c0864723c */ /* 0x048fee0000041864 */
[----:B------:R-:W3:Y:S01]  /*5ec0*/  MUFU.EX2 R122, R122 ;  /* 0x0000007a007a7308 */ /* 0x000ee20000000800 */
[----:B------:R-:W-:Y:S01]  /*5ed0*/  HMMA.16816.F32.BF16 R104, R8, R14, R104 ;  /* 0x0000000e0868723c */ /* 0x000fe20000041868 */
[----:B------:R-:W3:Y:S06]  /*5ee0*/  LDSM.16.MT88.4 R12, [R170+0x9800] ;  /* 0x00980000aa0c783b */ /* 0x000eec0000004200 */
[----:B------:R-:W-:Y:S01]  /*5ef0*/  MUFU.EX2 R139, R139 ;  /* 0x0000008b008b7308 */ /* 0x000fe20000000800 */
[----:B--2---:R-:W-:-:S02]  /*5f00*/  F2FP.BF16.PACK_AB R8, R42, R43 ;  /* 0x0000002b2a08723e */ /* 0x004fc400000010ff */
[----:B-1----:R-:W-:-:S05]  /*5f10*/  F2FP.BF16.PACK_AB R10, R38, R41 ;  /* 0x00000029260a723e */ /* 0x002fca00000010ff */
[----:B------:R-:W1:Y:S01]  /*5f20*/  MUFU.EX2 R118, R118 ;  /* 0x0000007600767308 */ /* 0x000e620000000800 */
[----:B----4-:R-:W-:Y:S02]  /*5f30*/  F2FP.BF16.PACK_AB R9, R39, R44 ;  /* 0x0000002c2709723e */ /* 0x010fe400000010ff */
[----:B------:R-:W-:-:S05]  /*5f40*/  F2FP.BF16.PACK_AB R11, R37, R40 ;  /* 0x00000028250b723e */ /* 0x000fca00000010ff */
[----:B------:R-:W-:Y:S08]  /*5f50*/  MUFU.EX2 R126, R126 ;  /* 0x0000007e007e7308 */ /* 0x000ff00000000800 */
[----:B------:R-:W-:Y:S08]  /*5f60*/  MUFU.EX2 R143, R143 ;  /* 0x0000008f008f7308 */ /* 0x000ff00000000800 */
[----:B------:R-:W-:Y:S01]  /*5f70*/  MUFU.EX2 R56, R56 ;  /* 0x0000003800387308 */ /* 0x000fe20000000800 */
[C---:B---3--:R-:W-:Y:S07]  /*5f80*/  HMMA.16816.F32.BF16 R112, R8.reuse, R12, R112 ;  /* 0x0000000c0870723c */ /* 0x048fee0000041870 */
[----:B------:R-:W2:Y:S01]  /*5f90*/  MUFU.EX2 R141, R141 ;  /* 0x0000008d008d7308 */ /* 0x000ea20000000800 */
[C---:B------:R-:W-:Y:S01]  /*5fa0*/  HMMA.16816.F32.BF16 R68, R8.reuse, R14, R68 ;  /* 0x0000000e0844723c */ /* 0x040fe20000041844 */
[----:B------:R-:W3:Y:S06]  /*5fb0*/  LDSM.16.MT88.4 R12, [R168+0x9800] ;  /* 0x00980000a80c783b */ /* 0x000eec0000004200 */
[----:B------:R-:W-:Y:S08]  /*5fc0*/  MUFU.EX2 R151, R151 ;  /* 0x0000009700977308 */ /* 0x000ff00000000800 */
[----:B------:R-:W4:Y:S08]  /*5fd0*/  MUFU.EX2 R58, R58 ;  /* 0x0000003a003a7308 */ /* 0x000f300000000800 */
[----:B------:R-:W-:Y:S08]  /*5fe0*/  MUFU.EX2 R119, R119 ;  /* 0x0000007700777308 */ /* 0x000ff00000000800 */
[----:B------:R-:W1:Y:S08]  /*5ff0*/  MUFU.EX2 R66, R66 ;  /* 0x0000004200427308 */ /* 0x000e700000000800 */
[----:B------:R-:W-:Y:S01]  /*6000*/  MUFU.EX2 R62, R62 ;  /* 0x0000003e003e7308 */ /* 0x000fe20000000800 */
[C---:B---3--:R-:W-:Y:S07]  /*6010*/  HMMA.16816.F32.BF16 R72, R8.reuse, R12, R72 ;  /* 0x0000000c0848723c */ /* 0x048fee0000041848 */
[----:B------:R-:W-:Y:S01]  /*6020*/  MUFU.EX2 R67, R67 ;  /* 0x0000004300437308 */ /* 0x000fe20000000800 */
[C---:B------:R-:W-:Y:S01]  /*6030*/  HMMA.16816.F32.BF16 R76, R8.reuse, R14, R76 ;  /* 0x0000000e084c723c */ /* 0x040fe2000004184c */
[----:B------:R-:W3:Y:S06]  /*6040*/  LDSM.16.MT88.4 R12, [R170+0xb800] ;  /* 0x00b80000aa0c783b */ /* 0x000eec0000004200 */
[----:B------:R-:W-:Y:S08]  /*6050*/  MUFU.EX2 R116, R116 ;  /* 0x0000007400747308 */ /* 0x000ff00000000800 */
[----:B------:R-:W-:Y:S08]  /*6060*/  MUFU.EX2 R49, R49 ;  /* 0x0000003100317308 */ /* 0x000ff00000000800 */
[----:B------:R-:W-:Y:S08]  /*6070*/  MUFU.EX2 R47, R47 ;  /* 0x0000002f002f7308 */ /* 0x000ff00000000800 */
[----:B------:R-:W-:Y:S01]  /*6080*/  MUFU.EX2 R57, R57 ;  /* 0x0000003900397308 */ /* 0x000fe20000000800 */
[C---:B---3--:R-:W-:Y:S08]  /*6090*/  HMMA.16816.F32.BF16 R80, R8.reuse, R12, R80 ;  /* 0x0000000c0850723c */ /* 0x048ff00000041850 */
[C---:B------:R-:W-:Y:S01]  /*60a0*/  HMMA.16816.F32.BF16 R84, R8.reuse, R14, R84 ;  /* 0x0000000e0854723c */ /* 0x040fe20000041854 */
[----:B------:R-:W3:Y:S07]  /*60b0*/  LDSM.16.MT88.4 R12, [R168+0xb800] ;  /* 0x00b80000a80c783b */ /* 0x000eee0000004200 */
[C---:B---3--:R-:W-:Y:S08]  /*60c0*/  HMMA.16816.F32.BF16 R88, R8.reuse, R12, R88 ;  /* 0x0000000c0858723c */ /* 0x048ff00000041858 */
[C---:B------:R-:W-:Y:S01]  /*60d0*/  HMMA.16816.F32.BF16 R92, R8.reuse, R14, R92 ;  /* 0x0000000e085c723c */ /* 0x040fe2000004185c */
[----:B------:R-:W3:Y:S07]  /*60e0*/  LDSM.16.MT88.4 R12, [R170+0xd800] ;  /* 0x00d80000aa0c783b */ /* 0x000eee0000004200 */
[C---:B---3--:R-:W-:Y:S08]  /*60f0*/  HMMA.16816.F32.BF16 R96, R8.reuse, R12, R96 ;  /* 0x0000000c0860723c */ /* 0x048ff00000041860 */
[C---:B------:R-:W-:Y:S01]  /*6100*/  HMMA.16816.F32.BF16 R108, R8.reuse, R14, R108 ;  /* 0x0000000e086c723c */ /* 0x040fe2000004186c */
[----:B------:R-:W3:Y:S07]  /*6110*/  LDSM.16.MT88.4 R12, [R168+0xd800] ;  /* 0x00d80000a80c783b */ /* 0x000eee0000004200 */
[C---:B---3--:R-:W-:Y:S08]  /*6120*/  HMMA.16816.F32.BF16 R100, R8.reuse, R12, R100 ;  /* 0x0000000c0864723c */ /* 0x048ff00000041864 */
[----:B------:R-:W-:Y:S01]  /*6130*/  HMMA.16816.F32.BF16 R104, R8, R14, R104 ;  /* 0x0000000e0868723c */ /* 0x000fe20000041868 */
[----:B------:R-:W3:Y:S06]  /*6140*/  LDSM.16.MT88.4 R12, [R170+0x9c00] ;  /* 0x009c0000aa0c783b */ /* 0x000eec0000004200 */
[----:B-----5:R-:W-:-:S02]  /*6150*/  F2FP.BF16.PACK_AB R8, R34, R35 ;  /* 0x000000232208723e */ /* 0x020fc400000010ff */
[----:B------:R-:W-:Y:S02]  /*6160*/  F2FP.BF16.PACK_AB R10, R4, R33 ;  /* 0x00000021040a723e */ /* 0x000fe400000010ff */
[----:B------:R-:W-:Y:S02]  /*6170*/  F2FP.BF16.PACK_AB R9, R5, R36 ;  /* 0x000000240509723e */ /* 0x000fe400000010ff */
[----:B------:R-:W-:-:S07]  /*6180*/  F2FP.BF16.PACK_AB R11, R3, R32 ;  /* 0x00000020030b723e */ /* 0x000fce00000010ff */
        /* <DEDUP_REMOVED lines=18> */
[----:B------:R-:W-:-:S02]  /*62b0*/  F2FP.BF16.PACK_AB R8, R147, R136 ;  /* 0x000000889308723e */ /* 0x000fc400000010ff */
[----:B------:R-:W-:Y:S02]  /*62c0*/  F2FP.BF16.PACK_AB R10, R145, R120 ;  /* 0x00000078910a723e */ /* 0x000fe400000010ff */
[----:B------:R-:W-:Y:S02]  /*62d0*/  F2FP.BF16.PACK_AB R9, R122, R149 ;  /* 0x000000957a09723e */ /* 0x000fe400000010ff */
[----:B-1----:R-:W-:-:S07]  /*62e0*/  F2FP.BF16.PACK_AB R11, R118, R139 ;  /* 0x0000008b760b723e */ /* 0x002fce00000010ff */
[C---:B---3--:R-:W-:Y:S08]  /*62f0*/  HMMA.16816.F32.BF16 R112, R8.reuse, R12, R112 ;  /* 0x0000000c0870723c */ /* 0x048ff00000041870 */
[C---:B------:R-:W-:Y:S01]  /*6300*/  HMMA.16816.F32.BF16 R68, R8.reuse, R14, R68 ;  /* 0x0000000e0844723c */ /* 0x040fe20000041844 */
[----:B------:R-:W1:Y:S07]  /*6310*/  LDSM.16.MT88.4 R12, [R168+0xa000] ;  /* 0x00a00000a80c783b */ /* 0x000e6e0000004200 */
[C---:B-1----:R-:W-:Y:S08]  /*6320*/  HMMA.16816.F32.BF16 R72, R8.reuse, R12, R72 ;  /* 0x0000000c0848723c */ /* 0x042ff00000041848 */
        /* <DEDUP_REMOVED lines=12> */
[----:B------:R-:W-:Y:S01]  /*63f0*/  HMMA.16816.F32.BF16 R104, R8, R14, R104 ;  /* 0x0000000e0868723c */ /* 0x000fe20000041868 */
[----:B------:R-:W1:Y:S06]  /*6400*/  LDSM.16.MT88.4 R12, [R170+0xc400] ;  /* 0x00c40000aa0c783b */ /* 0x000e6c0000004200 */
[----:B------:R-:W-:Y:S01]  /*6410*/  FADD.FTZ R8, R64, R127 ;  /* 0x0000007f40087221 */ /* 0x000fe20000010000 */
[----:B--2---:R-:W-:Y:S01]  /*6420*/  F2FP.BF16.PACK_AB R10, R141, R56 ;  /* 0x000000388d0a723e */ /* 0x004fe200000010ff */
[----:B------:R-:W-:Y:S01]  /*6430*/  FADD.FTZ R64, R60, R121 ;  /* 0x000000793c407221 */ /* 0x000fe20000010000 */
[----:B----4-:R-:W-:Y:S01]  /*6440*/  F2FP.BF16.PACK_AB R9, R58, R151 ;  /* 0x000000973a09723e */ /* 0x010fe200000010ff */
[----:B------:R-:W-:Y:S01]  /*6450*/  FADD.FTZ R121, R117, R8 ;  /* 0x0000000875797221 */ /* 0x000fe20000010000 */
[----:B------:R-:W-:Y:S01]  /*6460*/  F2FP.BF16.PACK_AB R8, R143, R126 ;  /* 0x0000007e8f08723e */ /* 0x000fe200000010ff */
[--C-:B------:R-:W-:Y:S01]  /*6470*/  FFMA.FTZ R117, R28, c[0x0][0x23c], -R53.reuse ;  /* 0x00008f001c757a23 */ /* 0x100fe20000010835 */
[----:B------:R-:W-:Y:S01]  /*6480*/  F2FP.BF16.PACK_AB R11, R66, R119 ;  /* 0x00000077420b723e */ /* 0x000fe200000010ff */
[----:B------:R-:W-:-:S02]  /*6490*/  FFMA.FTZ R60, R30, c[0x0][0x23c], -R53 ;  /* 0x00008f001e3c7a23 */ /* 0x000fc40000010835 */
[----:B------:R-:W-:Y:S02]  /*64a0*/  FADD.FTZ R51, R51, R64 ;  /* 0x0000004033337221 */ /* 0x000fe40000010000 */
[----:B------:R-:W2:Y:S02]  /*64b0*/  MUFU.EX2 R117, R117 ;  /* 0x0000007500757308 */ /* 0x000ea40000000800 */
[----:B------:R-:W-:Y:S01]  /*64c0*/  HMMA.16816.F32.BF16 R72, R8, R16, R72 ;  /* 0x000000100848723c */ /* 0x000fe20000041848 */
[----:B------:R-:W-:-:S04]  /*64d0*/  FADD.FTZ R52, R52, R51 ;  /* 0x0000003334347221 */ /* 0x000fc80000010000 */
[----:B------:R-:W-:Y:S01]  /*64e0*/  FADD.FTZ R52, R45, R52 ;  /* 0x000000342d347221 */ /* 0x000fe20000010000 */
[----:B------:R-:W3:Y:S02]  /*64f0*/  MUFU.EX2 R60, R60 ;  /* 0x0000003c003c7308 */ /* 0x000ee40000000800 */
[----:B------:R-:W-:Y:S01]  /*6500*/  HMMA.16816.F32.BF16 R76, R8, R18, R76 ;  /* 0x00000012084c723c */ /* 0x000fe2000004184c */
[----:B------:R-:W4:Y:S01]  /*6510*/  LDSM.16.MT88.4 R16, [R168+0xe400] ;  /* 0x00e40000a810783b */ /* 0x000f220000004200 */
[----:B------:R-:W-:-:S04]  /*6520*/  FADD.FTZ R43, R43, R52 ;  /* 0x000000342b2b7221 */ /* 0x000fc80000010000 */
[----:B------:R-:W-:Y:S01]  /*6530*/  FADD.FTZ R42, R42, R43 ;  /* 0x0000002b2a2a7221 */ /* 0x000fe20000010000 */
[----:B------:R-:W-:Y:S01]  /*6540*/  MUFU.EX2 R45, R48 ;  /* 0x00000030002d7308 */ /* 0x000fe20000000800 */
[----:B------:R-:W-:Y:S02]  /*6550*/  HMMA.16816.F32.BF16 R112, R8, R20, R112 ;  /* 0x000000140870723c */ /* 0x000fe40000041870 */
[----:B------:R-:W-:-:S04]  /*6560*/  FADD.FTZ R41, R41, R42 ;  /* 0x0000002a29297221 */ /* 0x000fc80000010000 */
[----:B------:R-:W-:Y:S02]  /*6570*/  FADD.FTZ R38, R38, R41 ;  /* 0x0000002926267221 */ /* 0x000fe40000010000 */
[----:B-1----:R-:W-:Y:S02]  /*6580*/  HMMA.16816.F32.BF16 R80, R8, R12, R80 ;  /* 0x0000000c0850723c */ /* 0x002fe40000041850 */
[----:B------:R-:W-:-:S04]  /*6590*/  FADD.FTZ R35, R35, R38 ;  /* 0x0000002623237221 */ /* 0x000fc80000010000 */
[----:B------:R-:W-:Y:S02]  /*65a0*/  FADD.FTZ R34, R34, R35 ;  /* 0x0000002322227221 */ /* 0x000fe40000010000 */
[----:B------:R-:W-:Y:S01]  /*65b0*/  HMMA.16816.F32.BF16 R84, R8, R14, R84 ;  /* 0x0000000e0854723c */ /* 0x000fe20000041854 */
[----:B------:R-:W1:Y:S01]  /*65c0*/  LDSM.16.MT88.4 R12, [R170+0xe400] ;  /* 0x00e40000aa0c783b */ /* 0x000e620000004200 */
[----:B------:R-:W-:-:S04]  /*65d0*/  FADD.FTZ R33, R33, R34 ;  /* 0x0000002221217221 */ /* 0x000fc80000010000 */
[----:B------:R-:W-:Y:S02]  /*65e0*/  FADD.FTZ R33, R4, R33 ;  /* 0x0000002104217221 */ /* 0x000fe40000010000 */
[----:B------:R-:W-:Y:S01]  /*65f0*/  HMMA.16816.F32.BF16 R68, R8, R22, R68 ;  /* 0x000000160844723c */ /* 0x000fe20000041844 */
[----:B------:R-:W5:Y:S01]  /*6600*/  LDSM.16.MT88.4 R20, [R168+0xc400] ;  /* 0x00c40000a814783b */ /* 0x000f620000004200 */
[----:B------:R-:W-:-:S04]  /*6610*/  FADD.FTZ R136, R136, R33 ;  /* 0x0000002188887221 */ /* 0x000fc80000010000 */
[----:B------:R-:W-:Y:S02]  /*6620*/  FADD.FTZ R147, R147, R136 ;  /* 0x0000008893937221 */ /* 0x000fe40000010000 */
[----:B----4-:R-:W-:Y:S02]  /*6630*/  HMMA.16816.F32.BF16 R100, R8, R16, R100 ;  /* 0x000000100864723c */ /* 0x010fe40000041864 */
[----:B------:R-:W-:-:S04]  /*6640*/  FADD.FTZ R120, R120, R147 ;  /* 0x0000009378787221 */ /* 0x000fc80000010000 */
[----:B------:R-:W-:Y:S02]  /*6650*/  FADD.FTZ R145, R145, R120 ;  /* 0x0000007891917221 */ /* 0x000fe40000010000 */
[----:B------:R-:W-:Y:S01]  /*6660*/  FFMA.FTZ R17, R63, c[0x0][0x23c], -R50 ;  /* 0x00008f003f117a23 */ /* 0x000fe20000010832 */
[----:B------:R-:W-:Y:S01]  /*6670*/  HMMA.16816.F32.BF16 R104, R8, R18, R104 ;  /* 0x000000120868723c */ /* 0x000fe20000041868 */
[----:B------:R-:W-:Y:S02]  /*6680*/  FADD.FTZ R16, R54, R121 ;  /* 0x0000007936107221 */ /* 0x000fe40000010000 */
[----:B------:R4:W2:Y:S01]  /*6690*/  MUFU.EX2 R64, R17 ;  /* 0x0000001100407308 */ /* 0x0008a20000000800 */
[--C-:B------:R-:W-:Y:S02]  /*66a0*/  FFMA.FTZ R63, R24, c[0x0][0x23c], -R53.reuse ;  /* 0x00008f00183f7a23 */ /* 0x100fe40000010835 */
[----:B------:R-:W-:Y:S02]  /*66b0*/  FADD.FTZ R51, R65, R16 ;  /* 0x0000001041337221 */ /* 0x000fe40000010000 */
[----:B------:R-:W-:-:S02]  /*66c0*/  FFMA.FTZ R54, R26, c[0x0][0x23c], -R53 ;  /* 0x00008f001a367a23 */ /* 0x000fc40000010835 */
[----:B------:R-:W-:Y:S01]  /*66d0*/  FFMA.FTZ R53, R29, c[0x0][0x23c], -R53 ;  /* 0x00008f001d357a23 */ /* 0x000fe20000010835 */
[----:B------:R-:W-:Y:S01]  /*66e0*/  LDSM.16.MT88.4 R24, [R170+0xc800] ;  /* 0x00c80000aa18783b */ /* 0x000fe20000004200 */
[----:B------:R-:W-:Y:S02]  /*66f0*/  FADD.FTZ R51, R46, R51 ;  /* 0x000000332e337221 */ /* 0x000fe40000010000 */
[----:B------:R-:W-:Y:S01]  /*6700*/  FFMA.FTZ R50, R55, c[0x0][0x23c], -R50 ;  /* 0x00008f0037327a23 */ /* 0x000fe20000010832 */
[----:B------:R-:W-:Y:S01]  /*6710*/  LDSM.16.MT88.4 R28, [R168+0xa800] ;  /* 0x00a80000a81c783b */ /* 0x000fe20000004200 */
[----:B-1----:R-:W-:Y:S01]  /*6720*/  HMMA.16816.F32.BF16 R96, R8, R12, R96 ;  /* 0x0000000c0860723c */ /* 0x002fe20000041860 */
[----:B------:R-:W-:Y:S01]  /*6730*/  FADD.FTZ R44, R44, R51 ;  /* 0x000000332c2c7221 */ /* 0x000fe20000010000 */
[----:B------:R-:W-:Y:S01]  /*6740*/  MUFU.EX2 R46, R59 ;  /* 0x0000003b002e7308 */ /* 0x000fe20000000800 */
[----:B----4-:R-:W1:Y:S01]  /*6750*/  LDSM.16.MT88.4 R16, [R168+0xc800] ;  /* 0x00c80000a810783b */ /* 0x010e620000004200 */
[----:B------:R-:W-:-:S02]  /*6760*/  FADD.FTZ R126, R126, R145 ;  /* 0x000000917e7e7221 */ /* 0x000fc40000010000 */
[----:B------:R-:W-:Y:S02]  /*6770*/  FADD.FTZ R39, R39, R44 ;  /* 0x0000002c27277221 */ /* 0x000fe40000010000 */
[C---:B------:R-:W-:Y:S01]  /*6780*/  HMMA.16816.F32.BF16 R108, R8.reuse, R14, R108 ;  /* 0x0000000e086c723c */ /* 0x040fe2000004186c */
[----:B------:R-:W4:Y:S01]  /*6790*/  LDSM.16.MT88.4 R12, [R170+0xa800] ;  /* 0x00a80000aa0c783b */ /* 0x000f220000004200 */
[----:B------:R-:W-:Y:S01]  /*67a0*/  FADD.FTZ R40, R40, R39 ;  /* 0x0000002728287221 */ /* 0x000fe20000010000 */
[----:B------:R-:W-:Y:S01]  /*67b0*/  MUFU.EX2 R50, R50 ;  /* 0x0000003200327308 */ /* 0x000fe20000000800 */
[----:B------:R-:W-:Y:S02]  /*67c0*/  FADD.FTZ R143, R143, R126 ;  /* 0x0000007e8f8f7221 */ /* 0x000fe40000010000 */
[----:B------:R-:W-:Y:S02]  /*67d0*/  FADD.FTZ R37, R37, R40 ;  /* 0x0000002825257221 */ /* 0x000fe40000010000 */
[----:B-----5:R-:W-:Y:S01]  /*67e0*/  HMMA.16816.F32.BF16 R88, R8, R20, R88 ;  /* 0x000000140858723c */ /* 0x020fe20000041858 */
[----:B------:R-:W-:-:S02]  /*67f0*/  FADD.FTZ R56, R56, R143 ;  /* 0x0000008f38387221 */ /* 0x000fc40000010000 */
[----:B------:R-:W-:Y:S02]  /*6800*/  FADD.FTZ R36, R36, R37 ;  /* 0x0000002524247221 */ /* 0x000fe40000010000 */
[----:B------:R-:W-:Y:S02]  /*6810*/  FADD.FTZ R141, R141, R56 ;  /* 0x000000388d8d7221 */ /* 0x000fe40000010000 */
[----:B------:R-:W-:Y:S01]  /*6820*/  FADD.FTZ R5, R5, R36 ;  /* 0x0000002405057221 */ /* 0x000fe20000010000 */
[----:B------:R-:W-:Y:S01]  /*6830*/  HMMA.16816.F32.BF16 R92, R8, R22, R92 ;  /* 0x00000016085c723c */ /* 0x000fe2000004185c */
[----:B------:R-:W-:Y:S02]  /*6840*/  LDSM.16.MT88.4 R20, [R168+0xe800] ;  /* 0x00e80000a814783b */ /* 0x000fe40000004200 */
[----:B------:R-:W-:-:S04]  /*6850*/  FADD.FTZ R32, R32, R5 ;  /* 0x0000000520207221 */ /* 0x000fc80000010000 */
[----:B--2---:R-:W-:Y:S01]  /*6860*/  F2FP.BF16.PACK_AB R8, R117, R62 ;  /* 0x0000003e7508723e */ /* 0x004fe200000010ff */
[----:B------:R-:W-:Y:S01]  /*6870*/  FADD.FTZ R32, R3, R32 ;  /* 0x0000002003207221 */ /* 0x000fe20000010000 */
[----:B---3--:R-:W-:Y:S01]  /*6880*/  F2FP.BF16.PACK_AB R10, R67, R60 ;  /* 0x0000003c430a723e */ /* 0x008fe200000010ff */
[----:B------:R-:W-:Y:S01]  /*6890*/  FADD.FTZ R62, R62, R141 ;  /* 0x0000008d3e3e7221 */ /* 0x000fe20000010000 */
[----:B------:R-:W-:Y:S01]  /*68a0*/  F2FP.BF16.PACK_AB R9, R49, R116 ;  /* 0x000000743109723e */ /* 0x000fe200000010ff */
[----:B------:R-:W-:Y:S01]  /*68b0*/  FADD.FTZ R149, R149, R32 ;  /* 0x0000002095957221 */ /* 0x000fe20000010000 */
[----:B------:R-:W-:Y:S01]  /*68c0*/  F2FP.BF16.PACK_AB R11, R47, R64 ;  /* 0x000000402f0b723e */ /* 0x000fe200000010ff */
[----:B------:R-:W-:Y:S02]  /*68d0*/  FADD.FTZ R117, R117, R62 ;  /* 0x0000003e75757221 */ /* 0x000fe40000010000 */
[----:B------:R-:W-:Y:S02]  /*68e0*/  FADD.FTZ R122, R122, R149 ;  /* 0x000000957a7a7221 */ /* 0x000fe40000010000 */
[----:B------:R-:W-:-:S02]  /*68f0*/  FADD.FTZ R60, R60, R117 ;  /* 0x000000753c3c7221 */ /* 0x000fc40000010000 */
[----:B-1----:R-:W-:Y:S01]  /*6900*/  HMMA.16816.F32.BF16 R88, R8, R16, R88 ;  /* 0x000000100858723c */ /* 0x002fe20000041858 */
[----:B------:R-:W-:Y:S02]  /*6910*/  FADD.FTZ R139, R139, R122 ;  /* 0x0000007a8b8b7221 */ /* 0x000fe40000010000 */
[----:B------:R-:W-:Y:S02]  /*6920*/  FADD.FTZ R67, R67, R60 ;  /* 0x0000003c43437221 */ /* 0x000fe40000010000 */
[----:B------:R-:W-:-:S03]  /*6930*/  FADD.FTZ R118, R118, R139 ;  /* 0x0000008b76767221 */ /* 0x000fc60000010000 */
[----:B----4-:R-:W-:Y:S01]  /*6940*/  HMMA.16816.F32.BF16 R112, R8, R12, R112 ;  /* 0x0000000c0870723c */ /* 0x010fe20000041870 */
[----:B------:R-:W-:-:S04]  /*6950*/  FADD.FTZ R151, R151, R118 ;  /* 0x0000007697977221 */ /* 0x000fc80000010000 */
[----:B------:R-:W-:-:S03]  /*6960*/  FADD.FTZ R58, R58, R151 ;  /* 0x000000973a3a7221 */ /* 0x000fc60000010000 */
[----:B------:R-:W-:Y:S01]  /*6970*/  HMMA.16816.F32.BF16 R68, R8, R14, R68 ;  /* 0x0000000e0844723c */ /* 0x000fe20000041844 */
[----:B------:R-:W1:Y:S01]  /*6980*/  LDSM.16.MT88.4 R12, [R170+0xe800] ;  /* 0x00e80000aa0c783b */ /* 0x000e620000004200 */
[----:B------:R-:W-:-:S04]  /*6990*/  FADD.FTZ R119, R119, R58 ;  /* 0x0000003a77777221 */ /* 0x000fc80000010000 */
[----:B------:R-:W-:Y:S02]  /*69a0*/  FADD.FTZ R119, R66, R119 ;  /* 0x0000007742777221 */ /* 0x000fe40000010000 */
[----:B------:R-:W-:Y:S01]  /*69b0*/  HMMA.16816.F32.BF16 R92, R8, R18, R92 ;  /* 0x00000012085c723c */ /* 0x000fe2000004185c */
[----:B------:R-:W2:Y:S01]  /*69c0*/  LDSM.16.MT88.4 R16, [R168+0xac00] ;  /* 0x00ac0000a810783b */ /* 0x000ea20000004200 */
[----:B------:R-:W-:-:S04]  /*69d0*/  FADD.FTZ R116, R116, R119 ;  /* 0x0000007774747221 */ /* 0x000fc80000010000 */
[----:B------:R-:W-:Y:S02]  /*69e0*/  FADD.FTZ R49, R49, R116 ;  /* 0x0000007431317221 */ /* 0x000fe40000010000 */
[----:B------:R-:W-:Y:S01]  /*69f0*/  HMMA.16816.F32.BF16 R72, R8, R28, R72 ;  /* 0x0000001c0848723c */ /* 0x000fe20000041848 */
[----:B------:R-:W-:Y:S01]  /*6a00*/  MUFU.EX2 R28, R63 ;  /* 0x0000003f001c7308 */ /* 0x000fe20000000800 */
[----:B------:R-:W-:-:S04]  /*6a10*/  FADD.FTZ R64, R64, R49 ;  /* 0x0000003140407221 */ /* 0x000fc80000010000 */
[----:B------:R-:W-:Y:S02]  /*6a20*/  FADD.FTZ R64, R47, R64 ;  /* 0x000000402f407221 */ /* 0x000fe40000010000 */
[C---:B------:R-:W-:Y:S01]  /*6a30*/  HMMA.16816.F32.BF16 R76, R8.reuse, R30, R76 ;  /* 0x0000001e084c723c */ /* 0x040fe2000004184c */
[----:B------:R-:W3:Y:S07]  /*6a40*/  MUFU.EX2 R31, R61 ;  /* 0x0000003d001f7308 */ /* 0x000eee0000000800 */
[C---:B------:R-:W-:Y:S01]  /*6a50*/  HMMA.16816.F32.BF16 R80, R8.reuse, R24, R80 ;  /* 0x000000180850723c */ /* 0x040fe20000041850 */
[----:B------:R-:W-:Y:S07]  /*6a60*/  MUFU.EX2 R29, R54 ;  /* 0x00000036001d7308 */ /* 0x000fee0000000800 */
[C---:B------:R-:W-:Y:S01]  /*6a70*/  HMMA.16816.F32.BF16 R84, R8.reuse, R26, R84 ;  /* 0x0000001a0854723c */ /* 0x040fe20000041854 */
[----:B------:R-:W4:Y:S01]  /*6a80*/  MUFU.EX2 R30, R53 ;  /* 0x00000035001e7308 */ /* 0x000f220000000800 */
[----:B------:R-:W-:Y:S06]  /*6a90*/  LDSM.16.MT88.4 R24, [R170+0xac00] ;  /* 0x00ac0000aa18783b */ /* 0x000fec0000004200 */
[C---:B-1----:R-:W-:Y:S08]  /*6aa0*/  HMMA.16816.F32.BF16 R96, R8.reuse, R12, R96 ;  /* 0x0000000c0860723c */ /* 0x042ff00000041860 */
[C---:B------:R-:W-:Y:S01]  /*6ab0*/  HMMA.16816.F32.BF16 R108, R8.reuse, R14, R108 ;  /* 0x0000000e086c723c */ /* 0x040fe2000004186c */
[----:B------:R-:W1:Y:S07]  /*6ac0*/  LDSM.16.MT88.4 R12, [R170+0xcc00] ;  /* 0x00cc0000aa0c783b */ /* 0x000e6e0000004200 */
[C---:B------:R-:W-:Y:S08]  /*6ad0*/  HMMA.16816.F32.BF16 R100, R8.reuse, R20, R100 ;  /* 0x000000140864723c */ /* 0x040ff00000041864 */
[----:B------:R-:W-:Y:S01]  /*6ae0*/  HMMA.16816.F32.BF16 R104, R8, R22, R104 ;  /* 0x000000160868723c */ /* 0x000fe20000041868 */
[----:B------:R-:W5:Y:S06]  /*6af0*/  LDSM.16.MT88.4 R20, [R168+0xcc00] ;  /* 0x00cc0000a814783b */ /* 0x000f6c0000004200 */
[----:B---3--:R-:W-:Y:S01]  /*6b00*/  F2FP.BF16.PACK_AB R8, R31, R28 ;  /* 0x0000001c1f08723e */ /* 0x008fe200000010ff */
[----:B------:R-:W-:Y:S01]  /*6b10*/  FADD.FTZ R28, R28, R67 ;  /* 0x000000431c1c7221 */ /* 0x000fe20000010000 */
[----:B----4-:R-:W-:-:S02]  /*6b20*/  F2FP.BF16.PACK_AB R10, R30, R29 ;  /* 0x0000001d1e0a723e */ /* 0x010fc400000010ff */
[----:B------:R-:W-:Y:S01]  /*6b30*/  F2FP.BF16.PACK_AB R9, R46, R45 ;  /* 0x0000002d2e09723e */ /* 0x000fe200000010ff */
[----:B------:R-:W-:Y:S01]  /*6b40*/  FADD.FTZ R45, R45, R64 ;  /* 0x000000402d2d7221 */ /* 0x000fe20000010000 */
[----:B------:R-:W-:Y:S01]  /*6b50*/  F2FP.BF16.PACK_AB R11, R50, R57 ;  /* 0x00000039320b723e */ /* 0x000fe200000010ff */
[----:B------:R-:W-:Y:S02]  /*6b60*/  FADD.FTZ R28, R31, R28 ;  /* 0x0000001c1f1c7221 */ /* 0x000fe40000010000 */
[----:B------:R-:W-:Y:S02]  /*6b70*/  FADD.FTZ R46, R46, R45 ;  /* 0x0000002d2e2e7221 */ /* 0x000fe40000010000 */
[----:B------:R-:W-:Y:S02]  /*6b80*/  FADD.FTZ R29, R29, R28 ;  /* 0x0000001c1d1d7221 */ /* 0x000fe40000010000 */
[----:B--2---:R-:W-:Y:S01]  /*6b90*/  HMMA.16816.F32.BF16 R72, R8, R16, R72 ;  /* 0x000000100848723c */ /* 0x004fe20000041848 */
[----:B------:R-:W-:-:S02]  /*6ba0*/  FADD.FTZ R57, R57, R46 ;  /* 0x0000002e39397221 */ /* 0x000fc40000010000 */
[----:B------:R-:W-:Y:S02]  /*6bb0*/  FADD.FTZ R195, R30, R29 ;  /* 0x0000001d1ec37221 */ /* 0x000fe40000010000 */
[----:B------:R-:W-:-:S03]  /*6bc0*/  FADD.FTZ R196, R50, R57 ;  /* 0x0000003932c47221 */ /* 0x000fc60000010000 */
[C---:B------:R-:W-:Y:S01]  /*6bd0*/  HMMA.16816.F32.BF16 R76, R8.reuse, R18, R76 ;  /* 0x00000012084c723c */ /* 0x040fe2000004184c */
[----:B------:R-:W2:Y:S07]  /*6be0*/  LDSM.16.MT88.4 R16, [R170+0xec00] ;  /* 0x00ec0000aa10783b */ /* 0x000eae0000004200 */
[C---:B-1----:R-:W-:Y:S08]  /*6bf0*/  HMMA.16816.F32.BF16 R80, R8.reuse, R12, R80 ;  /* 0x0000000c0850723c */ /* 0x042ff00000041850 */
[C---:B------:R-:W-:Y:S01]  /*6c00*/  HMMA.16816.F32.BF16 R84, R8.reuse, R14, R84 ;  /* 0x0000000e0854723c */ /* 0x040fe20000041854 */
[----:B------:R-:W1:Y:S07]  /*6c10*/  LDSM.16.MT88.4 R12, [R168+0xec00] ;  /* 0x00ec0000a80c783b */ /* 0x000e6e0000004200 */
[C---:B------:R-:W-:Y:S08]  /*6c20*/  HMMA.16816.F32.BF16 R112, R8.reuse, R24, R112 ;  /* 0x000000180870723c */ /* 0x040ff00000041870 */
[C---:B------:R-:W-:Y:S08]  /*6c30*/  HMMA.16816.F32.BF16 R68, R8.reuse, R26, R68 ;  /* 0x0000001a0844723c */ /* 0x040ff00000041844 */
[C---:B-----5:R-:W-:Y:S08]  /*6c40*/  HMMA.16816.F32.BF16 R88, R8.reuse, R20, R88 ;  /* 0x000000140858723c */ /* 0x060ff00000041858 */
[C---:B------:R-:W-:Y:S08]  /*6c50*/  HMMA.16816.F32.BF16 R92, R8.reuse, R22, R92 ;  /* 0x00000016085c723c */ /* 0x040ff0000004185c */
[C---:B--2---:R-:W-:Y:S08]  /*6c60*/  HMMA.16816.F32.BF16 R96, R8.reuse, R16, R96 ;  /* 0x000000100860723c */ /* 0x044ff00000041860 */
[C---:B------:R-:W-:Y:S08]  /*6c70*/  HMMA.16816.F32.BF16 R108, R8.reuse, R18, R108 ;  /* 0x00000012086c723c */ /* 0x040ff0000004186c */
[C---:B-1----:R-:W-:Y:S08]  /*6c80*/  HMMA.16816.F32.BF16 R100, R8.reuse, R12, R100 ;  /* 0x0000000c0864723c */ /* 0x042ff00000041864 */
[----:B------:R-:W-:Y:S01]  /*6c90*/  HMMA.16816.F32.BF16 R104, R8, R14, R104 ;  /* 0x0000000e0868723c */ /* 0x000fe20000041868 */
[----:B------:R-:W-:Y:S07]  /*6ca0*/  @!P5 BRA `(.L_x_705) ;  /* 0x000049400000d947 */ /* 0x000fee0003800000 */
[----:B------:R-:W-:-:S04]  /*6cb0*/  DEPBAR.LE SB0, 0x0 ;  /* 0x000080000000791a */ /* 0x000fc80000000000 */
[----:B------:R-:W-:Y:S01]  /*6cc0*/  IADD3 R180, R128, -0x2, RZ ;  /* 0xfffffffe80b47810 */ /* 0x000fe20007ffe0ff */
[----:B------:R-:W-:Y:S06]  /*6cd0*/  BAR.SYNC.DEFER_BLOCKING 0x0 ;  /* 0x0000000000007b1d */ /* 0x000fec0000010000 */
[----:B------:R-:W-:Y:S05]  /*6ce0*/  @!P6 BRA `(.L_x_706) ;  /* 0x000003a00000e947 */ /* 0x000fea0003800000 */
[----:B------:R-:W1:Y:S01]  /*6cf0*/  I2F.RP R5, R130 ;  /* 0x0000008200057306 */ /* 0x000e620000209400 */
[----:B------:R-:W-:-:S05]  /*6d00*/  IMAD.SHL.U32 R3, R180, 0x80, RZ ;  /* 0x00000080b4037824 */ /* 0x000fca00078e00ff */
[----:B------:R-:W-:Y:S02]  /*6d10*/  IADD3 R11, R3, 0x80, RZ ;  /* 0x00000080030b7810 */ /* 0x000fe40007ffe0ff */
[----:B------:R-:W-:Y:S02]  /*6d20*/  IABS R4, R3 ;  /* 0x0000000300047213 */ /* 0x000fe40000000000 */
[----:B------:R-:W-:Y:S02]  /*6d30*/  IABS R8, R11 ;  /* 0x0000000b00087213 */ /* 0x000fe40000000000 */
[----:B------:R-:W-:Y:S02]  /*6d40*/  LOP3.LUT R11, R11, c[0x0][0x2d0], RZ, 0x3c, !PT ;  /* 0x0000b4000b0b7a12 */ /* 0x000fe400078e3cff */
[----:B------:R-:W-:Y:S01]  /*6d50*/  LOP3.LUT R3, R3, c[0x0][0x2d0], RZ, 0x3c, !PT ;  /* 0x0000b40003037a12 */ /* 0x000fe200078e3cff */
[----:B-1----:R-:W1:Y:S01]  /*6d60*/  MUFU.RCP R12, R5 ;  /* 0x00000005000c7308 */ /* 0x002e620000001000 */
[----:B------:R-:W-:-:S02]  /*6d70*/  ISETP.GE.AND P2, PT, R11, RZ, PT ;  /* 0x000000ff0b00720c */ /* 0x000fc40003f46270 */
[----:B------:R-:W-:Y:S02]  /*6d80*/  ISETP.GE.AND P0, PT, R3, RZ, PT ;  /* 0x000000ff0300720c */ /* 0x000fe40003f06270 */
[----:B-1----:R-:W-:-:S04]  /*6d90*/  IADD3 R12, R12, 0xffffffe, RZ ;  /* 0x0ffffffe0c0c7810 */ /* 0x002fc80007ffe0ff */
        /* <DEDUP_REMOVED lines=10> */
[----:B------:R-:W-:-:S03]  /*6e40*/  IMAD R5, R130, R5, R4 ;  /* 0x0000000582057224 */ /* 0x000fc600078e0204 */
[C---:B------:R-:W-:Y:S02]  /*6e50*/  ISETP.GT.U32.AND P3, PT, R130.reuse, R7, PT ;  /* 0x000000078200720c */ /* 0x040fe40003f64070 */
[----:B------:R-:W-:-:S11]  /*6e60*/  ISETP.GT.U32.AND P1, PT, R130, R5, PT ;  /* 0x000000058200720c */ /* 0x000fd60003f24070 */
[----:B------:R-:W-:Y:S01]  /*6e70*/  @!P3 IMAD.IADD R7, R7, 0x1, -R130 ;  /* 0x000000010707b824 */ /* 0x000fe200078e0a82 */
[----:B------:R-:W-:Y:S02]  /*6e80*/  @!P3 IADD3 R10, R10, 0x1, RZ ;  /* 0x000000010a0ab810 */ /* 0x000fe40007ffe0ff */
[-C--:B------:R-:W-:Y:S02]  /*6e90*/  @!P1 IADD3 R5, R5, -R130.reuse, RZ ;  /* 0x8000008205059210 */ /* 0x080fe40007ffe0ff */
[-C--:B------:R-:W-:Y:S02]  /*6ea0*/  ISETP.GE.U32.AND P5, PT, R7, R130.reuse, PT ;  /* 0x000000820700720c */ /* 0x080fe40003fa6070 */
[----:B------:R-:W-:Y:S02]  /*6eb0*/  ISETP.GE.U32.AND P4, PT, R5, R130, PT ;  /* 0x000000820500720c */ /* 0x000fe40003f86070 */
[----:B------:R-:W-:Y:S02]  /*6ec0*/  @!P1 IADD3 R9, R9, 0x1, RZ ;  /* 0x0000000109099810 */ /* 0x000fe40007ffe0ff */
[----:B------:R-:W-:-:S02]  /*6ed0*/  ISETP.NE.AND P1, PT, RZ, c[0x0][0x2d0], PT ;  /* 0x0000b400ff007a0c */ /* 0x000fc40003f25270 */
[----:B------:R-:W-:-:S05]  /*6ee0*/  LOP3.LUT R7, RZ, c[0x0][0x2d0], RZ, 0x33, !PT ;  /* 0x0000b400ff077a12 */ /* 0x000fca00078e33ff */
        /* <DEDUP_REMOVED lines=18> */
[----:B--2---:R-:W-:-:S04]  /*7010*/  IMAD.IADD R5, R5, 0x1, -R4 ;  /* 0x0000000105057824 */ /* 0x004fc800078e0a04 */
[----:B------:R-:W-:Y:S01]  /*7020*/  IMAD.WIDE.U32 R10, R5, c[0x0][0x188], R10 ;  /* 0x00006200050a7a25 */ /* 0x000fe200078e000a */
[----:B------:R-:W-:-:S04]  /*7030*/  SHF.R.S32.HI R4, RZ, 0x1f, R5 ;  /* 0x0000001fff047819 */ /* 0x000fc80000011405 */
[----:B------:R-:W-:Y:S01]  /*7040*/  MOV R9, R10 ;  /* 0x0000000a00097202 */ /* 0x000fe20000000f00 */
[----:B------:R-:W-:-:S04]  /*7050*/  IMAD R4, R4, c[0x0][0x188], RZ ;  /* 0x0000620004047a24 */ /* 0x000fc800078e02ff */
[----:B------:R-:W-:-:S04]  /*7060*/  IMAD R4, R5, c[0x0][0x18c], R4 ;  /* 0x0000630005047a24 */ /* 0x000fc800078e0204 */
[----:B------:R-:W-:Y:S01]  /*7070*/  IMAD.IADD R5, R11, 0x1, R4 ;  /* 0x000000010b057824 */ /* 0x000fe200078e0204 */
[----:B------:R-:W-:Y:S05]  /*7080*/  BRA `(.L_x_707) ;  /* 0x0000002000007947 */ /* 0x000fea0003800000 */
.L_x_706:
[----:B------:R-:W-:-:S04]  /*7090*/  LEA R9, -R7, RZ, 0x7 ;  /* 0x000000ff07097211 */ /* 0x000fc800078e39ff */
[----:B------:R-:W-:Y:S02]  /*70a0*/  SHF.R.S32.HI R5, RZ, 0x1f, R9 ;  /* 0x0000001fff057819 */ /* 0x000fe40000011409 */
.L_x_707:
[----:B------:R-:W-:Y:S01]  /*70b0*/  ISETP.GE.AND P3, PT, R175, c[0x0][0x220], PT ;  /* 0x00008800af007a0c */ /* 0x000fe20003f66270 */
[----:B------:R-:W-:Y:S01]  /*70c0*/  IMAD.SHL.U32 R162, R180, 0x80, RZ ;  /* 0x00000080b4a27824 */ /* 0x000fe200078e00ff */
[----:B------:R-:W-:Y:S02]  /*70d0*/  ISETP.GE.AND P2, PT, R174, c[0x0][0x220], PT ;  /* 0x00008800ae007a0c */ /* 0x000fe40003f46270 */
[----:B------:R-:W-:Y:S02]  /*70e0*/  ISETP.GE.AND P4, PT, R184, c[0x0][0x220], PT ;  /* 0x00008800b8007a0c */ /* 0x000fe40003f86270 */
[----:B------:R-:W-:-:S04]  /*70f0*/  LEA R136, P5, R9, R198, 0x1 ;  /* 0x000000c609887211 */ /* 0x000fc800078a08ff */
[----:B------:R-:W-:-:S03]  /*7100*/  LEA.HI.X R137, R9, R197, R5, 0x1, P5 ;  /* 0x000000c509897211 */ /* 0x000fc600028f0c05 */
[CC--:B------:R-:W-:Y:S02]  /*7110*/  @!P3 IADD3 R8, P1, R9.reuse, R124.reuse, RZ ;  /* 0x0000007c0908b210 */ /* 0x0c0fe40007f3e0ff */
[----:B------:R-:W-:Y:S02]  /*7120*/  @!P2 IADD3 R4, P0, R9, R124, RZ ;  /* 0x0000007c0904a210 */ /* 0x000fe40007f1e0ff */
[----:B------:R-:W-:Y:S01]  /*7130*/  @P4 STS [R181+0x9000], RZ ;  /* 0x009000ffb5004388 */ /* 0x000fe20000000800 */
[C-C-:B------:R-:W-:Y:S01]  /*7140*/  @!P3 IMAD.X R7, R5.reuse, 0x1, R6.reuse, P1 ;  /* 0x000000010507b824 */ /* 0x140fe200008e0606 */
[----:B------:R-:W-:Y:S01]  /*7150*/  @!P3 LEA R16, P1, R8, c[0x0][0x170], 0x1 ;  /* 0x00005c000810ba11 */ /* 0x000fe200078208ff */
[----:B------:R-:W-:Y:S01]  /*7160*/  @!P2 IMAD.X R3, R5, 0x1, R6, P0 ;  /* 0x000000010503a824 */ /* 0x000fe200000e0606 */
[----:B------:R-:W-:Y:S01]  /*7170*/  @!P2 LEA R10, P0, R4, c[0x0][0x170], 0x1 ;  /* 0x00005c00040aaa11 */ /* 0x000fe200078008ff */
[----:B------:R-:W-:Y:S01]  /*7180*/  @P4 STS [R181+0x9004], RZ ;  /* 0x009004ffb5004388 */ /* 0x000fe20000000800 */
[----:B------:R-:W-:-:S02]  /*7190*/  @!P3 LEA.HI.X R17, R8, c[0x0][0x174], R7, 0x1, P1 ;  /* 0x00005d000811ba11 */ /* 0x000fc400008f0c07 */
[----:B------:R-:W-:Y:S01]  /*71a0*/  IADD3 R7, P1, R186, R9, RZ ;  /* 0x00000009ba077210 */ /* 0x000fe20007f3e0ff */
[----:B------:R-:W-:Y:S01]  /*71b0*/  @P4 STS.64 [R181+0x9008], RZ ;  /* 0x009008ffb5004388 */ /* 0x000fe20000000a00 */
[----:B------:R-:W-:Y:S02]  /*71c0*/  @!P2 LEA.HI.X R11, R4, c[0x0][0x174], R3, 0x1, P0 ;  /* 0x00005d00040baa11 */ /* 0x000fe400000f0c03 */
[----:B------:R-:W-:Y:S01]  /*71d0*/  @!P3 IADD3 R8, P0, R7, R124, RZ ;  /* 0x0000007c0708b210 */ /* 0x000fe20007f1e0ff */
[----:B------:R-:W-:Y:S01]  /*71e0*/  IMAD.X R5, R183, 0x1, R5, P1 ;  /* 0x00000001b7057824 */ /* 0x000fe200008e0605 */
[----:B------:R-:W-:Y:S01]  /*71f0*/  @!P4 LEA R14, P1, R7, R198, 0x1 ;  /* 0x000000c6070ec211 */ /* 0x000fe200078208ff */
[----:B------:R-:W-:Y:S01]  /*7200*/  @!PT LDS RZ, [RZ] ;  /* 0x00000000fffff984 */ /* 0x000fe20000000800 */
[----:B------:R-:W-:Y:S01]  /*7210*/  @!PT LDS RZ, [RZ] ;  /* 0x00000000fffff984 */ /* 0x000fe20000000800 */
[----:B------:R-:W-:Y:S01]  /*7220*/  @!PT LDS RZ, [RZ] ;  /* 0x00000000fffff984 */ /* 0x000fe20000000800 */
[----:B------:R1:W-:Y:S01]  /*7230*/  @!P4 LDGSTS.E.BYPASS.LTC128B.128 [R181+0x9000], [R136.64] ;  /* 0x0900000088b5cfae */ /* 0x0003e2000b901d46 */
[----:B------:R-:W-:Y:S01]  /*7240*/  @!P3 LEA R12, P5, R8, c[0x0][0x170], 0x1 ;  /* 0x00005c00080cba11 */ /* 0x000fe200078a08ff */
[----:B------:R-:W-:Y:S01]  /*7250*/  @!P3 IMAD.X R3, R5, 0x1, R6, P0 ;  /* 0x000000010503b824 */ /* 0x000fe200000e0606 */
[C---:B------:R-:W-:Y:S01]  /*7260*/  @!P4 LEA.HI.X R15, R7.reuse, R197, R5, 0x1, P1 ;  /* 0x000000c5070fc211 */ /* 0x040fe200008f0c05 */
[----:B------:R-:W-:Y:S01]  /*7270*/  @P3 STS.128 [R181+0xb000], RZ ;  /* 0x00b000ffb5003388 */ /* 0x000fe20000000c00 */
[----:B------:R-:W-:-:S02]  /*7280*/  @!P2 IADD3 R4, P0, R7, R124, RZ ;  /* 0x0000007c0704a210 */ /* 0x000fc40007f1e0ff */
[----:B------:R-:W-:Y:S01]  /*7290*/  IADD3 R7, P1, R186, R7, RZ ;  /* 0x00000007ba077210 */ /* 0x000fe20007f3e0ff */
[----:B------:R-:W-:Y:S01]  /*72a0*/  @!PT LDS RZ, [RZ] ;  /* 0x00000000fffff984 */ /* 0x000fe20000000800 */
[----:B------:R-:W-:Y:S01]  /*72b0*/  @!PT LDS RZ, [RZ] ;  /* 0x00000000fffff984 */ /* 0x000fe20000000800 */
[----:B------:R-:W-:Y:S01]  /*72c0*/  @!PT LDS RZ, [RZ] ;  /* 0x00000000fffff984 */ /* 0x000fe20000000800 */
[----:B------:R2:W-:Y:S01]  /*72d0*/  @!P3 LDGSTS.E.BYPASS.LTC128B.128 [R181+0xb000], [R16.64+0x40] ;  /* 0x0b00004010b5bfae */ /* 0x0005e2000b901d46 */
[----:B------:R-:W-:Y:S01]  /*72e0*/  @!P3 LEA.HI.X R13, R8, c[0x0][0x174], R3, 0x1, P5 ;  /* 0x00005d00080dba11 */ /* 0x000fe200028f0c03 */
[--C-:B------:R-:W-:Y:S01]  /*72f0*/  @!P2 IMAD.X R3, R5, 0x1, R6.reuse, P0 ;  /* 0x000000010503a824 */ /* 0x100fe200000e0606 */
[C---:B------:R-:W-:Y:S01]  /*7300*/  @!P2 LEA R18, P0, R4.reuse, c[0x0][0x170], 0x1 ;  /* 0x00005c000412aa11 */ /* 0x040fe200078008ff */
[----:B------:R-:W-:Y:S01]  /*7310*/  IMAD.X R5, R183, 0x1, R5, P1 ;  /* 0x00000001b7057824 */ /* 0x000fe200008e0605 */
[CC--:B------:R-:W-:Y:S01]  /*7320*/  @!P3 IADD3 R8, P1, R7.reuse, R124.reuse, RZ ;  /* 0x0000007c0708b210 */ /* 0x0c0fe20007f3e0ff */
[----:B------:R-:W-:Y:S01]  /*7330*/  @P2 STS.128 [R181+0xd000], RZ ;  /* 0x00d000ffb5002388 */ /* 0x000fe20000000c00 */
[----:B------:R-:W-:Y:S02]  /*7340*/  @!P2 LEA.HI.X R19, R4, c[0x0][0x174], R3, 0x1, P0 ;  /* 0x00005d000413aa11 */ /* 0x000fe400000f0c03 */
[----:B------:R-:W-:Y:S01]  /*7350*/  @!P2 IADD3 R3, P0, R7, R124, RZ ;  /* 0x0000007c0703a210 */ /* 0x000fe20007f1e0ff */
[C-C-:B------:R-:W-:Y:S01]  /*7360*/  @!P3 IMAD.X R9, R5.reuse, 0x1, R6.reuse, P1 ;  /* 0x000000010509b824 */ /* 0x140fe200008e0606 */
[C---:B------:R-:W-:Y:S01]  /*7370*/  @!P3 LEA R20, P1, R8.reuse, c[0x0][0x170], 0x1 ;  /* 0x00005c000814ba11 */ /* 0x040fe200078208ff */
[----:B------:R-:W-:Y:S01]  /*7380*/  @!PT LDS RZ, [RZ] ;  /* 0x00000000fffff984 */ /* 0x000fe20000000800 */
[----:B------:R-:W-:Y:S01]  /*7390*/  @!PT LDS RZ, [RZ] ;  /* 0x00000000fffff984 */ /* 0x000fe20000000800 */
[----:B------:R-:W-:Y:S01]  /*73a0*/  @!PT LDS RZ, [RZ] ;  /* 0x00000000fffff984 */ /* 0x000fe20000000800 */
[----:B------:R3:W-:Y:S02]  /*73b0*/  @!P2 LDGSTS.E.BYPASS.LTC128B.128 [R181+0xd000], [R10.64+0x80] ;  /* 0x0d0000800ab5afae */ /* 0x0007e4000b901d46 */
[----:B------:R-:W-:Y:S01]  /*73c0*/  @!P2 IMAD.X R4, R5, 0x1, R6, P0 ;  /* 0x000000010504a824 */ /* 0x000fe200000e0606 */
[----:B------:R-:W-:Y:S01]  /*73d0*/  @!P3 LEA.HI.X R21, R8, c[0x0][0x174], R9, 0x1, P1 ;  /* 0x00005d000815ba11 */ /* 0x000fe200008f0c09 */
[----:B------:R-:W-:Y:S01]  /*73e0*/  @P4 STS.128 [R181+0x9800], RZ ;  /* 0x009800ffb5004388 */ /* 0x000fe20000000c00 */
[----:B------:R-:W-:-:S02]  /*73f0*/  @!P2 LEA R22, P0, R3, c[0x0][0x170], 0x1 ;  /* 0x00005c000316aa11 */ /* 0x000fc400078008ff */
[----:B------:R-:W-:Y:S01]  /*7400*/  @!P4 LEA R24, P1, R7, R198, 0x1 ;  /* 0x000000c60718c211 */ /* 0x000fe200078208ff */
[----:B------:R-:W-:Y:S01]  /*7410*/  @!PT LDS RZ, [RZ] ;  /* 0x00000000fffff984 */ /* 0x000fe20000000800 */
[----:B------:R-:W-:Y:S01]  /*7420*/  @!PT LDS RZ, [RZ] ;  /* 0x00000000fffff984 */ /* 0x000fe20000000800 */
[----:B------:R-:W-:Y:S01]  /*7430*/  @!PT LDS RZ, [RZ] ;  /* 0x00000000fffff984 */ /* 0x000fe20000000800 */
[----:B------:R4:W-:Y:S01]  /*7440*/  @!P4 LDGSTS.E.BYPASS.LTC128B.128 [R181+0x9800], [R14.64] ;  /* 0x098000000eb5cfae */ /* 0x0009e2000b901d46 */
[----:B------:R-:W-:Y:S02]  /*7450*/  IADD3 R9, P5, R186, R7, RZ ;  /* 0x00000007ba097210 */ /* 0x000fe40007fbe0ff */
[----:B------:R-:W-:Y:S01]  /*7460*/  @!P2 LEA.HI.X R23, R3, c[0x0][0x174], R4, 0x1, P0 ;  /* 0x00005d000317aa11 */ /* 0x000fe200000f0c04 */
[----:B------:R-:W-:Y:S01]  /*7470*/  @P3 STS.128 [R181+0xb800], RZ ;  /* 0x00b800ffb5003388 */ /* 0x000fe20000000c00 */
[--C-:B------:R-:W-:Y:S01]  /*7480*/  @!P4 LEA.HI.X R25, R7, R197, R5.reuse, 0x1, P1 ;  /* 0x000000c50719c211 */ /* 0x100fe200008f0c05 */
[----:B------:R-:W-:Y:S01]  /*7490*/  IMAD.X R5, R183, 0x1, R5, P5 ;  /* 0x00000001b7057824 */ /* 0x000fe200028e0605 */
[CC--:B------:R-:W-:Y:S01]  /*74a0*/  @!P3 IADD3 R3, P1, R9.reuse, R124.reuse, RZ ;  /* 0x0000007c0903b210 */ /* 0x0c0fe20007f3e0ff */
[----:B------:R-:W-:Y:S01]  /*74b0*/  @!PT LDS RZ, [RZ] ;  /* 0x00000000fffff984 */ /* 0x000fe20000000800 */
[----:B------:R-:W-:Y:S01]  /*74c0*/  @!PT LDS RZ, [RZ] ;  /* 0x00000000fffff984 */ /* 0x000fe20000000800 */
[----:B------:R-:W-:Y:S01]  /*74d0*/  @!PT LDS RZ, [RZ] ;  /* 0x00000000fffff984 */ /* 0x000fe20000000800 */
[----:B------:R4:W-:Y:S01]  /*74e0*/  @!P3 LDGSTS.E.BYPASS.LTC128B.128 [R181+0xb800], [R12.64+0x40] ;  /* 0x0b8000400cb5bfae */ /* 0x0009e2000b901d46 */
[----:B------:R-:W-:-:S02]  /*74f0*/  @!P2 IADD3 R124, P0, R9, R124, RZ ;  /* 0x0000007c097ca210 */ /* 0x000fc40007f1e0ff */
[----:B------:R-:W-:Y:S01]  /*7500*/  @!P4 LEA R8, P5, R9, R198, 0x1 ;  /* 0x000000c60908c211 */ /* 0x000fe200078a08ff */
[----:B------:R-:W-:Y:S01]  /*7510*/  @P2 STS.128 [R181+0xd800], RZ ;  /* 0x00d800ffb5002388 */ /* 0x000fe20000000c00 */
[----:B------:R-:W-:Y:S01]  /*7520*/  @!P3 IMAD.X R4, R5, 0x1, R6, P1 ;  /* 0x000000010504b824 */ /* 0x000fe200008e0606 */
[----:B------:R-:W-:Y:S01]  /*7530*/  @!P3 LEA R28, P1, R3, c[0x0][0x170], 0x1 ;  /* 0x00005c00031cba11 */ /* 0x000fe200078208ff */
[----:B------:R-:W-:Y:S01]  /*7540*/  IMAD.MOV.U32 R198, RZ, RZ, R136 ;  /* 0x000000ffffc67224 */ /* 0x000fe200078e0088 */
[----:B------:R-:W-:Y:S01]  /*7550*/  @!PT LDS RZ, [RZ] ;  /* 0x00000000fffff984 */ /* 0x000fe20000000800 */
[----:B------:R-:W-:Y:S01]  /*7560*/  @!PT LDS RZ, [RZ] ;  /* 0x00000000fffff984 */ /* 0x000fe20000000800 */
[----:B------:R-:W-:Y:S01]  /*7570*/  @!PT LDS RZ, [RZ] ;  /* 0x00000000fffff984 */ /* 0x000fe20000000800 */
[----:B------:R2:W-:Y:S01]  /*7580*/  @!P2 LDGSTS.E.BYPASS.LTC128B.128 [R181+0xd800], [R18.64+0x80] ;  /* 0x0d80008012b5afae */ /* 0x0005e2000b901d46 */
[----:B------:R-:W-:Y:S01]  /*7590*/  @!P4 LEA.HI.X R9, R9, R197, R5, 0x1, P5 ;  /* 0x000000c50909c211 */ /* 0x000fe200028f0c05 */
[----:B------:R-:W-:Y:S01]  /*75a0*/  @!P2 IMAD.X R5, R5, 0x1, R6, P0 ;  /* 0x000000010505a824 */ /* 0x000fe200000e0606 */
[C---:B------:R-:W-:Y:S01]  /*75b0*/  @!P2 LEA R26, P0, R124.reuse, c[0x0][0x170], 0x1 ;  /* 0x00005c007c1aaa11 */ /* 0x040fe200078008ff */
[----:B------:R-:W-:Y:S01]  /*75c0*/  @P4 STS.128 [R181+0xa000], RZ ;  /* 0x00a000ffb5004388 */ /* 0x000fe20000000c00 */
[----:B------:R-:W-:Y:S01]  /*75d0*/  @!P3 LEA.HI.X R29, R3, c[0x0][0x174], R4, 0x1, P1 ;  /* 0x00005d00031dba11 */ /* 0x000fe200008f0c04 */
[----:B------:R-:W-:Y:S01]  /*75e0*/  IMAD.MOV.U32 R197, RZ, RZ, R137 ;  /* 0x000000ffffc57224 */ /* 0x000fe200078e0089 */
[----:B------:R-:W-:Y:S01]  /*75f0*/  @!P2 LEA.HI.X R27, R124, c[0x0][0x174], R5, 0x1, P0 ;  /* 0x00005d007c1baa11 */ /* 0x000fe200000f0c05 */
[----:B------:R-:W-:Y:S01]  /*7600*/  @!PT LDS RZ, [RZ] ;  /* 0x00000000fffff984 */ /* 0x000fe20000000800 */
[----:B------:R-:W-:Y:S01]  /*7610*/  @!PT LDS RZ, [RZ] ;  /* 0x00000000fffff984 */ /* 0x000fe20000000800 */
[----:B------:R-:W-:Y:S01]  /*7620*/  @!PT LDS RZ, [RZ] ;  /* 0x00000000fffff984 */ /* 0x000fe20000000800 */
[----:B------:R5:W-:Y:S01]  /*7630*/  @!P4 LDGSTS.E.BYPASS.LTC128B.128 [R181+0xa000], [R24.64] ;  /* 0x0a00000018b5cfae */ /* 0x000be2000b901d46 */
[----:B------:R-:W-:-:S03]  /*7640*/  LOP3.LUT R3, R162, 0x8, R133, 0xfe, !PT ;  /* 0x00000008a2037812 */ /* 0x000fc600078efe85 */
[----:B------:R-:W-:Y:S01]  /*7650*/  @P3 STS.128 [R181+0xc000], RZ ;  /* 0x00c000ffb5003388 */ /* 0x000fe20000000c00 */
[C---:B------:R-:W-:Y:S02]  /*7660*/  ISETP.GE.AND P5, PT, R3.reuse, R135, PT ;  /* 0x000000870300720c */ /* 0x040fe40003fa6270 */
[----:B------:R-:W-:Y:S01]  /*7670*/  ISETP.GE.AND P1, PT, R3, R134, PT ;  /* 0x000000860300720c */ /* 0x000fe20003f26270 */
[----:B------:R-:W-:Y:S01]  /*7680*/  @!PT LDS RZ, [RZ] ;  /* 0x00000000fffff984 */ /* 0x000fe20000000800 */
[----:B------:R-:W-:Y:S01]  /*7690*/  @!PT LDS RZ, [RZ] ;  /* 0x00000000fffff984 */ /* 0x000fe20000000800 */
[----:B------:R-:W-:Y:S01]  /*76a0*/  @!PT LDS RZ, [RZ] ;  /* 0x00000000fffff984 */ /* 0x000fe20000000800 */
[----:B------:R1:W-:Y:S01]  /*76b0*/  @!P3 LDGSTS.E.BYPASS.LTC128B.128 [R181+0xc000], [R20.64+0x40] ;  /* 0x0c00004014b5bfae */ /* 0x0003e2000b901d46 */
[----:B------:R-:W-:-:S03]  /*76c0*/  LOP3.LUT R3, R162, 0x10, R133, 0xfe, !PT ;  /* 0x00000010a2037812 */ /* 0x000fc600078efe85 */
[----:B------:R-:W-:Y:S01]  /*76d0*/  @P2 STS.128 [R181+0xe000], RZ ;  /* 0x00e000ffb5002388 */ /* 0x000fe20000000c00 */
[----:B------:R-:W-:-:S03]  /*76e0*/  ISETP.GE.AND P0, PT, R3, R135, PT ;  /* 0x000000870300720c */ /* 0x000fc60003f06270 */
[----:B------:R-:W-:Y:S01]  /*76f0*/  @!PT LDS RZ, [RZ] ;  /* 0x00000000fffff984 */ /* 0x000fe20000000800 */
[----:B------:R-:W-:Y:S01]  /*7700*/  @!PT LDS RZ, [RZ] ;  /* 0x00000000fffff984 */ /* 0x000fe20000000800 */
[----:B------:R-:W-:Y:S01]  /*7710*/  @!PT LDS RZ, [RZ] ;  /* 0x00000000fffff984 */ /* 0x000fe20000000800 */
[----:B------:R1:W-:Y:S04]  /*7720*/  @!P2 LDGSTS.E.BYPASS.LTC128B.128 [R181+0xe000], [R22.64+0x80] ;  /* 0x0e00008016b5afae */ /* 0x0003e8000b901d46 */
[----:B------:R-:W-:Y:S04]  /*7730*/  @P4 STS.128 [R181+0xa800], RZ ;  /* 0x00a800ffb5004388 */ /* 0x000fe80000000c00 */
[----:B------:R-:W-:Y:S01]  /*7740*/  @!PT LDS RZ, [RZ] ;  /* 0x00000000fffff984 */ /* 0x000fe20000000800 */
[----:B------:R-:W-:Y:S01]  /*7750*/  @!PT LDS RZ, [RZ] ;  /* 0x00000000fffff984 */ /* 0x000fe20000000800 */
[----:B------:R-:W-:Y:S01]  /*7760*/  @!PT LDS RZ, [RZ] ;  /* 0x00000000fffff984 */ /* 0x000fe20000000800 */
[----:B------:R3:W-:Y:S04]  /*7770*/  @!P4 LDGSTS.E.BYPASS.LTC128B.128 [R181+0xa800], [R8.64] ;  /* 0x0a80000008b5cfae */ /* 0x0007e8000b901d46 */
[----:B------:R-:W-:Y:S04]  /*7780*/  @P3 STS.128 [R181+0xc800], RZ ;  /* 0x00c800ffb5003388 */ /* 0x000fe80000000c00 */
        /* <DEDUP_REMOVED lines=8> */
[----:B------:R5:W-:Y:S04]  /*7810*/  @!P2 LDGSTS.E.BYPASS.LTC128B.128 [R181+0xe800], [R26.64+0x80] ;  /* 0x0e8000801ab5afae */ /* 0x000be8000b901d46 */
[----:B------:R-:W-:Y:S04]  /*7820*/  LDSM.16.M88.4 R4, [R173] ;  /* 0x00000000ad04783b */ /* 0x000fe80000000200 */
[----:B------:R-:W2:Y:S04]  /*7830*/  LDSM.16.M88.4 R60, [R172+0x3000] ;  /* 0x00300000ac3c783b */ /* 0x000ea80000000200 */
[----:B------:R-:W2:Y:S04]  /*7840*/  LDSM.16.M88.4 R52, [R172+0x3400] ;  /* 0x00340000ac34783b */ /* 0x000ea80000000200 */
[----:B------:R-:W-:Y:S04]  /*7850*/  LDSM.16.M88.4 R116, [R171] ;  /* 0x00000000ab74783b */ /* 0x000fe80000000200 */
[----:B-1----:R-:W1:Y:S04]  /*7860*/  LDSM.16.M88.4 R20, [R169+0x3000] ;  /* 0x00300000a914783b */ /* 0x002e680000000200 */
[----:B------:R-:W1:Y:S04]  /*7870*/  LDSM.16.M88.4 R36, [R172+0x3c00] ;  /* 0x003c0000ac24783b */ /* 0x000e680000000200 */
[----:B------:R-:W1:Y:S04]  /*7880*/  LDSM.16.M88.4 R44, [R172+0x3800] ;  /* 0x00380000ac2c783b */ /* 0x000e680000000200 */
[----:B----4-:R-:W4:Y:S04]  /*7890*/  LDSM.16.M88.4 R12, [R169+0x3400] ;  /* 0x00340000a90c783b */ /* 0x010f280000000200 */
[----:B---3--:R-:W3:Y:S04]  /*78a0*/  LDSM.16.M88.4 R8, [R169+0x3c00] ;  /* 0x003c0000a908783b */ /* 0x008ee80000000200 */
[----:B------:R-:W3:Y:S04]  /*78b0*/  LDSM.16.M88.4 R28, [R172+0x4000] ;  /* 0x00400000ac1c783b */ /* 0x000ee80000000200 */
[----:B-----5:R-:W5:Y:S01]  /*78c0*/  LDSM.16.M88.4 R24, [R169+0x3800] ;  /* 0x00380000a918783b */ /* 0x020f620000000200 */
[C---:B--2---:R-:W-:Y:S03]  /*78d0*/  HMMA.16816.F32.BF16 R64, R4.reuse, R60, RZ ;  /* 0x0000003c0440723c */ /* 0x044fe600000418ff */
[----:B------:R-:W-:Y:S04]  /*78e0*/  LDSM.16.M88.4 R16, [R169+0x4000] ;  /* 0x00400000a910783b */ /* 0x000fe80000000200 */
[----:B------:R-:W-:Y:S01]  /*78f0*/  LDSM.16.M88.4 R120, [R172+0x4c00] ;  /* 0x004c0000ac78783b */ /* 0x000fe20000000200 */
[C---:B------:R-:W-:Y:S03]  /*7900*/  HMMA.16816.F32.BF16 R60, R4.reuse, R62, RZ ;  /* 0x0000003e043c723c */ /* 0x040fe600000418ff */
[----:B------:R-:W-:Y:S04]  /*7910*/  LDSM.16.M88.4 R124, [R169+0x4800] ;  /* 0x00480000a97c783b */ /* 0x000fe80000000200 */
[----:B------:R-:W0:Y:S01]  /*7920*/  LDGDEPBAR ;  /* 0x00000000000079af */ /* 0x000e220000000000 */
[----:B------:R-:W-:Y:S08]  /*7930*/  HMMA.16816.F32.BF16 R56, R4, R52, RZ ;  /* 0x000000340438723c */ /* 0x000ff000000418ff */
[C---:B-1----:R-:W-:Y:S08]  /*7940*/  HMMA.16816.F32.BF16 R64, R116.reuse, R20, R64 ;  /* 0x000000147440723c */ /* 0x042ff00000041840 */
[----:B------:R-:W-:Y:S01]  /*7950*/  HMMA.16816.F32.BF16 R60, R116, R22, R60 ;  /* 0x00000016743c723c */ /* 0x000fe2000004183c */
[----:B------:R-:W1:Y:S07]  /*7960*/  LDSM.16.M88.4 R20, [R172+0x4400] ;  /* 0x00440000ac14783b */ /* 0x000e6e0000000200 */
[C---:B------:R-:W-:Y:S08]  /*7970*/  HMMA.16816.F32.BF16 R40, R4.reuse, R36, RZ ;  /* 0x000000240428723c */ /* 0x040ff000000418ff */
[C---:B------:R-:W-:Y:S08]  /*7980*/  HMMA.16816.F32.BF16 R52, R4.reuse, R54, RZ ;  /* 0x000000360434723c */ /* 0x040ff000000418ff */
[C---:B------:R-:W-:Y:S08]  /*7990*/  HMMA.16816.F32.BF16 R36, R4.reuse, R38, RZ ;  /* 0x000000260424723c */ /* 0x040ff000000418ff */
[C---:B------:R-:W-:Y:S08]  /*79a0*/  HMMA.16816.F32.BF16 R48, R4.reuse, R44, RZ ;  /* 0x0000002c0430723c */ /* 0x040ff000000418ff */
[----:B------:R-:W-:Y:S08]  /*79b0*/  HMMA.16816.F32.BF16 R44, R4, R46, RZ ;  /* 0x0000002e042c723c */ /* 0x000ff000000418ff */
[C---:B----4-:R-:W-:Y:S08]  /*79c0*/  HMMA.16816.F32.BF16 R56, R116.reuse, R12, R56 ;  /* 0x0000000c7438723c */ /* 0x050ff00000041838 */
[C---:B------:R-:W-:Y:S01]  /*79d0*/  HMMA.16816.F32.BF16 R52, R116.reuse, R14, R52 ;  /* 0x0000000e7434723c */ /* 0x040fe20000041834 */
[----:B------:R-:W2:Y:S07]  /*79e0*/  LDSM.16.M88.4 R12, [R172+0x4800] ;  /* 0x00480000ac0c783b */ /* 0x000eae0000000200 */
[C---:B---3--:R-:W-:Y:S08]  /*79f0*/  HMMA.16816.F32.BF16 R40, R116.reuse, R8, R40 ;  /* 0x000000087428723c */ /* 0x048ff00000041828 */
[----:B------:R-:W-:Y:S01]  /*7a00*/  HMMA.16816.F32.BF16 R36, R116, R10, R36 ;  /* 0x0000000a7424723c */ /* 0x000fe20000041824 */
[----:B------:R-:W3:Y:S07]  /*7a10*/  LDSM.16.M88.4 R8, [R169+0x4400] ;  /* 0x00440000a908783b */ /* 0x000eee0000000200 */
[----:B------:R-:W-:Y:S08]  /*7a20*/  HMMA.16816.F32.BF16 R32, R4, R28, RZ ;  /* 0x0000001c0420723c */ /* 0x000ff000000418ff */
[C---:B-----5:R-:W-:Y:S08]  /*7a30*/  HMMA.16816.F32.BF16 R48, R116.reuse, R24, R48 ;  /* 0x000000187430723c */ /* 0x060ff00000041830 */
[----:B------:R-:W-:Y:S08]  /*7a40*/  HMMA.16816.F32.BF16 R44, R116, R26, R44 ;  /* 0x0000001a742c723c */ /* 0x000ff0000004182c */
[C---:B------:R-:W-:Y:S08]  /*7a50*/  HMMA.16816.F32.BF16 R28, R4.reuse, R30, RZ ;  /* 0x0000001e041c723c */ /* 0x040ff000000418ff */
[C---:B-1----:R-:W-:Y:S08]  /*7a60*/  HMMA.16816.F32.BF16 R24, R4.reuse, R20, RZ ;  /* 0x000000140418723c */ /* 0x042ff000000418ff */
[----:B------:R-:W-:Y:S08]  /*7a70*/  HMMA.16816.F32.BF16 R20, R4, R22, RZ ;  /* 0x000000160414723c */ /* 0x000ff000000418ff */
[C---:B------:R-:W-:Y:S08]  /*7a80*/  HMMA.16816.F32.BF16 R32, R116.reuse, R16, R32 ;  /* 0x000000107420723c */ /* 0x040ff00000041820 */
[----:B------:R-:W-:Y:S08]  /*7a90*/  HMMA.16816.F32.BF16 R28, R116, R18, R28 ;  /* 0x00000012741c723c */ /* 0x000ff0000004181c */
[----:B--2---:R-:W-:Y:S08]  /*7aa0*/  HMMA.16816.F32.BF16 R16, R4, R12, RZ ;  /* 0x0000000c0410723c */ /* 0x004ff000000418ff */
[C---:B---3--:R-:W-:Y:S08]  /*7ab0*/  HMMA.16816.F32.BF16 R24, R116.reuse, R8, R24 ;  /* 0x000000087418723c */ /* 0x048ff00000041818 */
[----:B------:R-:W-:Y:S08]  /*7ac0*/  HMMA.16816.F32.BF16 R20, R116, R10, R20 ;  /* 0x0000000a7414723c */ /* 0x000ff00000041814 */
[C---:B------:R-:W-:Y:S08]  /*7ad0*/  HMMA.16816.F32.BF16 R12, R4.reuse, R14, RZ ;  /* 0x0000000e040c723c */ /* 0x040ff000000418ff */
[C---:B------:R-:W-:Y:S08]  /*7ae0*/  HMMA.16816.F32.BF16 R8, R4.reuse, R120, RZ ;  /* 0x000000780408723c */ /* 0x040ff000000418ff */
[----:B------:R-:W-:Y:S01]  /*7af0*/  HMMA.16816.F32.BF16 R4, R4, R122, RZ ;  /* 0x0000007a0404723c */ /* 0x000fe200000418ff */
[----:B------:R-:W1:Y:S07]  /*7b00*/  LDSM.16.M88.4 R120, [R169+0x4c00] ;  /* 0x004c0000a978783b */ /* 0x000e6e0000000200 */
[C---:B------:R-:W-:Y:S08]  /*7b10*/  HMMA.16816.F32.BF16 R16, R116.reuse, R124, R16 ;  /* 0x0000007c7410723c */ /* 0x040ff00000041810 */
[C---:B------:R-:W-:Y:S01]  /*7b20*/  HMMA.16816.F32.BF16 R12, R116.reuse, R126, R12 ;  /* 0x0000007e740c723c */ /* 0x040fe2000004180c */
[----:B------:R-:W-:Y:S07]  /*7b30*/  LDSM.16.M88.4 R124, [R172+0x5000] ;  /* 0x00500000ac7c783b */ /* 0x000fee0000000200 */
[C---:B-1----:R-:W-:Y:S08]  /*7b40*/  HMMA.16816.F32.BF16 R8, R116.reuse, R120, R8 ;  /* 0x000000787408723c */ /* 0x042ff00000041808 */
[----:B------:R-:W-:Y:S01]  /*7b50*/  HMMA.16816.F32.BF16 R4, R116, R122, R4 ;  /* 0x0000007a7404723c */ /* 0x000fe20000041804 */
[----:B------:R-:W1:Y:S04]  /*7b60*/  LDSM.16.M88.4 R116, [R173+0x1000] ;  /* 0x00100000ad74783b */ /* 0x000e680000000200 */
[----:B------:R-:W2:Y:S03]  /*7b70*/  LDSM.16.M88.4 R120, [R172+0x5400] ;  /* 0x00540000ac78783b */ /* 0x000ea60000000200 */
[C---:B-1----:R-:W-:Y:S08]  /*7b80*/  HMMA.16816.F32.BF16 R64, R116.reuse, R124, R64 ;  /* 0x0000007c7440723c */ /* 0x042ff00000041840 */
[C---:B------:R-:W-:Y:S01]  /*7b90*/  HMMA.16816.F32.BF16 R60, R116.reuse, R126, R60 ;  /* 0x0000007e743c723c */ /* 0x040fe2000004183c */
[----:B------:R-:W1:Y:S07]  /*7ba0*/  LDSM.16.M88.4 R124, [R172+0x5800] ;  /* 0x00580000ac7c783b */ /* 0x000e6e0000000200 */
[C---:B--2---:R-:W-:Y:S08]  /*7bb0*/  HMMA.16816.F32.BF16 R56, R116.reuse, R120, R56 ;  /* 0x000000787438723c */ /* 0x044ff00000041838 */
[C---:B------:R-:W-:Y:S01]  /*7bc0*/  HMMA.16816.F32.BF16 R52, R116.reuse, R122, R52 ;  /* 0x0000007a7434723c */ /* 0x040fe20000041834 */
[----:B------:R-:W2:Y:S07]  /*7bd0*/  LDSM.16.M88.4 R120, [R172+0x5c00] ;  /* 0x005c0000ac78783b */ /* 0x000eae0000000200 */
        /* <DEDUP_REMOVED lines=14> */
[----:B------:R-:W-:Y:S07]  /*7cc0*/  LDSM.16.M88.4 R124, [R169+0x5000] ;  /* 0x00500000a97c783b */ /* 0x000fee0000000200 */
[C---:B--2---:R-:W-:Y:S08]  /*7cd0*/  HMMA.16816.F32.BF16 R8, R116.reuse, R120, R8 ;  /* 0x000000787408723c */ /* 0x044ff00000041808 */
        /* <DEDUP_REMOVED lines=69> */
[----:B------:R-:W-:Y:S01]  /*8130*/  HMMA.16816.F32.BF16 R20, R124, R118, R20 ;  /* 0x000000767c14723c */ /* 0x000fe20000041814 */
[----:B------:R-:W2:Y:S01]  /*8140*/  LDSM.16.M88.4 R116, [R169+0x8c00] ;  /* 0x008c0000a974783b */ /* 0x000ea20000000200 */
[----:B------:R-:W-:-:S06]  /*8150*/  DEPBAR.LE SB0, 0x0 ;  /* 0x000080000000791a */ /* 0x000fcc0000000000 */
[C---:B-1----:R-:W-:Y:S07]  /*8160*/  HMMA.16816.F32.BF16 R16, R124.reuse, R120, R16 ;  /* 0x000000787c10723c */ /* 0x042fee0000041810 */
[----:B------:R-:W-:Y:S01]  /*8170*/  FSEL R121, R60, -INF , !P5 ;  /* 0xff8000003c797808 */ /* 0x000fe20006800000 */
[----:B------:R-:W-:Y:S01]  /*8180*/  HMMA.16816.F32.BF16 R12, R124, R122, R12 ;  /* 0x0000007a7c0c723c */ /* 0x000fe2000004180c */
[----:B------:R-:W-:Y:S01]  /*8190*/  BAR.SYNC.DEFER_BLOCKING 0x0 ;  /* 0x0000000000007b1d */ /* 0x000fe20000010000 */
[----:B------:R-:W-:-:S02]  /*81a0*/  ISETP.GE.AND P5, PT, R3, R134, PT ;  /* 0x000000860300720c */ /* 0x000fc40003fa6270 */
[----:B------:R-:W-:Y:S02]  /*81b0*/  LOP3.LUT R3, R162, 0x18, R133, 0xfe, !PT ;  /* 0x00000018a2037812 */ /* 0x000fe400078efe85 */
[----:B------:R-:W-:Y:S02]  /*81c0*/  FSEL R212, R58, -INF , !P5 ;  /* 0xff8000003ad47808 */ /* 0x000fe40006800000 */
[C---:B--2---:R-:W-:Y:S07]  /*81d0*/  HMMA.16816.F32.BF16 R8, R124.reuse, R116, R8 ;  /* 0x000000747c08723c */ /* 0x044fee0000041808 */
[----:B------:R-:W-:Y:S01]  /*81e0*/  FSEL R117, R56, -INF , !P0 ;  /* 0xff80000038757808 */ /* 0x000fe20004000000 */
[----:B------:R-:W-:Y:S01]  /*81f0*/  HMMA.16816.F32.BF16 R4, R124, R118, R4 ;  /* 0x000000767c04723c */ /* 0x000fe20000041804 */
[----:B------:R-:W-:-:S06]  /*8200*/  ISETP.GE.AND P0, PT, R3, R134, PT ;  /* 0x000000860300720c */ /* 0x000fcc0003f06270 */
[----:B------:R-:W-:Y:S02]  /*8210*/  FSEL R124, R62, -INF , !P1 ;  /* 0xff8000003e7c7808 */ /* 0x000fe40004800000 */
[-C--:B------:R-:W-:Y:S02]  /*8220*/  ISETP.GE.AND P1, PT, R3, R135.reuse, PT ;  /* 0x000000870300720c */ /* 0x080fe40003f26270 */
[----:B------:R-:W-:Y:S02]  /*8230*/  LOP3.LUT R3, R162, 0x20, R133, 0xfe, !PT ;  /* 0x00000020a2037812 */ /* 0x000fe400078efe85 */
[----:B------:R-:W-:Y:S02]  /*8240*/  FSEL R205, R52, -INF , !P1 ;  /* 0xff80000034cd7808 */ /* 0x000fe40004800000 */
[C---:B------:R-:W-:Y:S02]  /*8250*/  ISETP.GE.AND P5, PT, R3.reuse, R135, PT ;  /* 0x000000870300720c */ /* 0x040fe40003fa6270 */
[----:B------:R-:W-:-:S02]  /*8260*/  ISETP.GE.AND P1, PT, R3, R134, PT ;  /* 0x000000860300720c */ /* 0x000fc40003f26270 */
[--C-:B------:R-:W-:Y:S02]  /*8270*/  LOP3.LUT R3, R162, 0x28, R133.reuse, 0xfe, !PT ;  /* 0x00000028a2037812 */ /* 0x100fe400078efe85 */
[----:B------:R-:W-:Y:S02]  /*8280*/  FSEL R126, R54, -INF , !P0 ;  /* 0xff800000367e7808 */ /* 0x000fe40004000000 */
[----:B------:R-:W-:Y:S02]  /*8290*/  FSEL R125, R48, -INF , !P5 ;  /* 0xff800000307d7808 */ /* 0x000fe40006800000 */
[C---:B------:R-:W-:Y:S02]  /*82a0*/  ISETP.GE.AND P0, PT, R3.reuse, R135, PT ;  /* 0x000000870300720c */ /* 0x040fe40003f06270 */
[----:B------:R-:W-:Y:S02]  /*82b0*/  ISETP.GE.AND P5, PT, R3, R134, PT ;  /* 0x000000860300720c */ /* 0x000fe40003fa6270 */
[----:B------:R-:W-:-:S02]  /*82c0*/  LOP3.LUT R3, R162, 0x30, R133, 0xfe, !PT ;  /* 0x00000030a2037812 */ /* 0x000fc400078efe85 */
[----:B------:R-:W-:Y:S02]  /*82d0*/  FSEL R192, R50, -INF , !P1 ;  /* 0xff80000032c07808 */ /* 0x000fe40004800000 */
[----:B------:R-:W-:Y:S02]  /*82e0*/  FSEL R123, R44, -INF , !P0 ;  /* 0xff8000002c7b7808 */ /* 0x000fe40004000000 */
[C---:B------:R-:W-:Y:S02]  /*82f0*/  ISETP.GE.AND P1, PT, R3.reuse, R135, PT ;  /* 0x000000870300720c */ /* 0x040fe40003f26270 */
[----:B------:R-:W-:Y:S02]  /*8300*/  ISETP.GE.AND P0, PT, R3, R134, PT ;  /* 0x000000860300720c */ /* 0x000fe40003f06270 */
[----:B------:R-:W-:Y:S02]  /*8310*/  LOP3.LUT R3, R162, 0x38, R133, 0xfe, !PT ;  /* 0x00000038a2037812 */ /* 0x000fe400078efe85 */
[----:B------:R-:W-:-:S02]  /*8320*/  FSEL R122, R46, -INF , !P5 ;  /* 0xff8000002e7a7808 */ /* 0x000fc40006800000 */
[----:B------:R-:W-:Y:S02]  /*8330*/  FSEL R167, R40, -INF , !P1 ;  /* 0xff80000028a77808 */ /* 0x000fe40004800000 */
[C---:B------:R-:W-:Y:S02]  /*8340*/  ISETP.GE.AND P5, PT, R3.reuse, R135, PT ;  /* 0x000000870300720c */ /* 0x040fe40003fa6270 */
[----:B------:R-:W-:Y:S02]  /*8350*/  ISETP.GE.AND P1, PT, R3, R134, PT ;  /* 0x000000860300720c */ /* 0x000fe40003f26270 */
[----:B------:R-:W-:Y:S02]  /*8360*/  LOP3.LUT R3, R162, 0x40, R133, 0xfe, !PT ;  /* 0x00000040a2037812 */ /* 0x000fe400078efe85 */
[----:B------:R-:W-:Y:S02]  /*8370*/  FSEL R200, R42, -INF , !P0 ;  /* 0xff8000002ac87808 */ /* 0x000fe40004000000 */
[----:B------:R-:W-:-:S02]  /*8380*/  FSEL R165, R36, -INF , !P5 ;  /* 0xff80000024a57808 */ /* 0x000fc40006800000 */
[CC--:B------:R-:W-:Y:S02]  /*8390*/  ISETP.GE.AND P0, PT, R3.reuse, R135.reuse, PT ;  /* 0x000000870300720c */ /* 0x0c0fe40003f06270 */
[----:B------:R-:W-:Y:S02]  /*83a0*/  ISETP.GE.AND P5, PT, R3, R134, PT ;  /* 0x000000860300720c */ /* 0x000fe40003fa6270 */
[----:B------:R-:W-:Y:S02]  /*83b0*/  LOP3.LUT R3, R162, 0x48, R133, 0xfe, !PT ;  /* 0x00000048a2037812 */ /* 0x000fe400078efe85 */
[----:B------:R-:W-:Y:S02]  /*83c0*/  FSEL R166, R38, -INF , !P1 ;  /* 0xff80000026a67808 */ /* 0x000fe40004800000 */
[----:B------:R-:W-:Y:S02]  /*83d0*/  FSEL R147, R32, -INF , !P0 ;  /* 0xff80000020937808 */ /* 0x000fe40004000000 */
[----:B------:R-:W-:-:S02]  /*83e0*/  ISETP.GE.AND P1, PT, R3, R135, PT ;  /* 0x000000870300720c */ /* 0x000fc40003f26270 */
[-C--:B------:R-:W-:Y:S02]  /*83f0*/  ISETP.GE.AND P0, PT, R3, R134.reuse, PT ;  /* 0x000000860300720c */ /* 0x080fe40003f06270 */
[----:B------:R-:W-:Y:S02]  /*8400*/  LOP3.LUT R3, R162, 0x50, R133, 0xfe, !PT ;  /* 0x00000050a2037812 */ /* 0x000fe400078efe85 */
[----:B------:R-:W-:Y:S02]  /*8410*/  FSEL R148, R34, -INF , !P5 ;  /* 0xff80000022947808 */ /* 0x000fe40006800000 */
        /* <DEDUP_REMOVED lines=21> */
[C---:B------:R-:W-:Y:S02]  /*8570*/  ISETP.GE.AND P0, PT, R3.reuse, R135, PT ;  /* 0x000000870300720c */ /* 0x040fe40003f06270 */
[----:B------:R-:W-:Y:S02]  /*8580*/  ISETP.GE.AND P5, PT, R3, R134, PT ;  /* 0x000000860300720c */ /* 0x000fe40003fa6270 */
[C---:B------:R-:W-:Y:S02]  /*8590*/  LOP3.LUT R3, R162.reuse, 0x78, R133, 0xfe, !PT ;  /* 0x00000078a2037812 */ /* 0x040fe400078efe85 */
[----:B------:R-:W-:Y:S02]  /*85a0*/  LOP3.LUT R133, R162, R133, RZ, 0xfc, !PT ;  /* 0x00000085a2857212 */ /* 0x000fe400078efcff */
[----:B------:R-:W-:Y:S02]  /*85b0*/  FSEL R62, R14, -INF , !P1 ;  /* 0xff8000000e3e7808 */ /* 0x000fe40004800000 */
[----:B------:R-:W-:-:S02]  /*85c0*/  FSEL R149, R8, -INF , !P0 ;  /* 0xff80000008957808 */ /* 0x000fc40004000000 */
[CC--:B------:R-:W-:Y:S02]  /*85d0*/  ISETP.GE.AND P1, PT, R3.reuse, R135.reuse, PT ;  /* 0x000000870300720c */ /* 0x0c0fe40003f26270 */
[----:B------:R-:W-:Y:S02]  /*85e0*/  ISETP.GE.AND P0, PT, R3, R134, PT ;  /* 0x000000860300720c */ /* 0x000fe40003f06270 */
[----:B------:R-:W-:Y:S02]  /*85f0*/  IADD3 R3, R133, 0x1, RZ ;  /* 0x0000000185037810 */ /* 0x000fe40007ffe0ff */
[----:B------:R-:W-:Y:S02]  /*8600*/  FSEL R58, R10, -INF , !P5 ;  /* 0xff8000000a3a7808 */ /* 0x000fe40006800000 */
[----:B------:R-:W-:Y:S02]  /*8610*/  ISETP.GE.AND P5, PT, R3, R135, PT ;  /* 0x000000870300720c */ /* 0x000fe40003fa6270 */
[----:B------:R-:W-:-:S02]  /*8620*/  FSEL R151, R4, -INF , !P1 ;  /* 0xff80000004977808 */ /* 0x000fc40004800000 */
[----:B------:R-:W-:Y:S02]  /*8630*/  IADD3 R4, R133, 0x9, RZ ;  /* 0x0000000985047810 */ /* 0x000fe40007ffe0ff */
[-C--:B------:R-:W-:Y:S02]  /*8640*/  ISETP.GE.AND P1, PT, R3, R134.reuse, PT ;  /* 0x000000860300720c */ /* 0x080fe40003f26270 */
[----:B------:R-:W-:Y:S02]  /*8650*/  FSEL R60, R6, -INF , !P0 ;  /* 0xff800000063c7808 */ /* 0x000fe40004000000 */
[----:B------:R-:W-:Y:S02]  /*8660*/  FSEL R3, R65, -INF , !P5 ;  /* 0xff80000041037808 */ /* 0x000fe40006800000 */
[C---:B------:R-:W-:Y:S02]  /*8670*/  ISETP.GE.AND P0, PT, R4.reuse, R135, PT ;  /* 0x000000870400720c */ /* 0x040fe40003f06270 */
[----:B------:R-:W-:-:S02]  /*8680*/  ISETP.GE.AND P5, PT, R4, R134, PT ;  /* 0x000000860400720c */ /* 0x000fc40003fa6270 */
[----:B------:R-:W-:Y:S02]  /*8690*/  IADD3 R4, R133, 0x11, RZ ;  /* 0x0000001185047810 */ /* 0x000fe40007ffe0ff */
[----:B------:R-:W-:Y:S02]  /*86a0*/  FSEL R6, R67, -INF , !P1 ;  /* 0xff80000043067808 */ /* 0x000fe40004800000 */
[C---:B------:R-:W-:Y:S02]  /*86b0*/  ISETP.GE.AND P1, PT, R4.reuse, R135, PT ;  /* 0x000000870400720c */ /* 0x040fe40003f26270 */
[----:B------:R-:W-:Y:S02]  /*86c0*/  FSEL R65, R61, -INF , !P0 ;  /* 0xff8000003d417808 */ /* 0x000fe40004000000 */
[----:B------:R-:W-:Y:S02]  /*86d0*/  IADD3 R8, R133, 0x19, RZ ;  /* 0x0000001985087810 */ /* 0x000fe40007ffe0ff */
[----:B------:R-:W-:-:S02]  /*86e0*/  ISETP.GE.AND P0, PT, R4, R134, PT ;  /* 0x000000860400720c */ /* 0x000fc40003f06270 */
[----:B------:R-:W-:Y:S02]  /*86f0*/  FSEL R4, R63, -INF , !P5 ;  /* 0xff8000003f047808 */ /* 0x000fe40006800000 */
[----:B------:R-:W-:Y:S02]  /*8700*/  FSEL R63, R57, -INF , !P1 ;  /* 0xff800000393f7808 */ /* 0x000fe40004800000 */
[C---:B------:R-:W-:Y:S02]  /*8710*/  ISETP.GE.AND P5, PT, R8.reuse, R135, PT ;  /* 0x000000870800720c */ /* 0x040fe40003fa6270 */
[----:B------:R-:W-:Y:S02]  /*8720*/  ISETP.GE.AND P1, PT, R8, R134, PT ;  /* 0x000000860800720c */ /* 0x000fe40003f26270 */
[----:B------:R-:W-:Y:S02]  /*8730*/  IADD3 R8, R133, 0x21, RZ ;  /* 0x0000002185087810 */ /* 0x000fe40007ffe0ff */
[----:B------:R-:W-:-:S02]  /*8740*/  FSEL R216, R59, -INF , !P0 ;  /* 0xff8000003bd87808 */ /* 0x000fc40004000000 */
[----:B------:R-:W-:Y:S02]  /*8750*/  FSEL R57, R53, -INF , !P5 ;  /* 0xff80000035397808 */ /* 0x000fe40006800000 */
[C---:B------:R-:W-:Y:S02]  /*8760*/  ISETP.GE.AND P0, PT, R8.reuse, R135, PT ;  /* 0x000000870800720c */ /* 0x040fe40003f06270 */
[----:B------:R-:W-:Y:S02]  /*8770*/  ISETP.GE.AND P5, PT, R8, R134, PT ;  /* 0x000000860800720c */ /* 0x000fe40003fa6270 */
[----:B------:R-:W-:Y:S02]  /*8780*/  IADD3 R8, R133, 0x29, RZ ;  /* 0x0000002985087810 */ /* 0x000fe40007ffe0ff */
[----:B------:R-:W-:Y:S02]  /*8790*/  FSEL R214, R55, -INF , !P1 ;  /* 0xff80000037d67808 */ /* 0x000fe40004800000 */
[----:B------:R-:W-:-:S02]  /*87a0*/  FSEL R203, R49, -INF , !P0 ;  /* 0xff80000031cb7808 */ /* 0x000fc40004000000 */
[CC--:B------:R-:W-:Y:S02]  /*87b0*/  ISETP.GE.AND P1, PT, R8.reuse, R135.reuse, PT ;  /* 0x000000870800720c */ /* 0x0c0fe40003f26270 */
[----:B------:R-:W-:Y:S02]  /*87c0*/  ISETP.GE.AND P0, PT, R8, R134, PT ;  /* 0x000000860800720c */ /* 0x000fe40003f06270 */
[----:B------:R-:W-:Y:S02]  /*87d0*/  IADD3 R8, R133, 0x31, RZ ;  /* 0x0000003185087810 */ /* 0x000fe40007ffe0ff */
[----:B------:R-:W-:Y:S02]  /*87e0*/  FSEL R210, R51, -INF , !P5 ;  /* 0xff80000033d27808 */ /* 0x000fe40006800000 */
[----:B------:R-:W-:Y:S02]  /*87f0*/  FSEL R127, R45, -INF , !P1 ;  /* 0xff8000002d7f7808 */ /* 0x000fe40004800000 */
[----:B------:R-:W-:-:S02]  /*8800*/  ISETP.GE.AND P5, PT, R8, R135, PT ;  /* 0x000000870800720c */ /* 0x000fc40003fa6270 */
[-C--:B------:R-:W-:Y:S02]  /*8810*/  ISETP.GE.AND P1, PT, R8, R134.reuse, PT ;  /* 0x000000860800720c */ /* 0x080fe40003f26270 */
[----:B------:R-:W-:Y:S02]  /*8820*/  IADD3 R8, R133, 0x39, RZ ;  /* 0x0000003985087810 */ /* 0x000fe40007ffe0ff */
[----:B------:R-:W-:Y:S02]  /*8830*/  FSEL R202, R47, -INF , !P0 ;  /* 0xff8000002fca7808 */ /* 0x000fe40004000000 */
[----:B------:R-:W-:Y:S02]  /*8840*/  FSEL R199, R41, -INF , !P5 ;  /* 0xff80000029c77808 */ /* 0x000fe40006800000 */
[C---:B------:R-:W-:Y:S02]  /*8850*/  ISETP.GE.AND P0, PT, R8.reuse, R135, PT ;  /* 0x000000870800720c */ /* 0x040fe40003f06270 */
[----:B------:R-:W-:-:S02]  /*8860*/  ISETP.GE.AND P5, PT, R8, R134, PT ;  /* 0x000000860800720c */ /* 0x000fc40003fa6270 */
[----:B------:R-:W-:Y:S02]  /*8870*/  IADD3 R8, R133, 0x41, RZ ;  /* 0x0000004185087810 */ /* 0x000fe40007ffe0ff */
[----:B------:R-:W-:Y:S02]  /*8880*/  FSEL R206, R43, -INF , !P1 ;  /* 0xff8000002bce7808 */ /* 0x000fe40004800000 */
[----:B------:R-:W-:Y:S02]  /*8890*/  FSEL R187, R37, -INF , !P0 ;  /* 0xff80000025bb7808 */ /* 0x000fe40004000000 */
[C---:B------:R-:W-:Y:S02]  /*88a0*/  ISETP.GE.AND P1, PT, R8.reuse, R135, PT ;  /* 0x000000870800720c */ /* 0x040fe40003f26270 */
[----:B------:R-:W-:Y:S02]  /*88b0*/  ISETP.GE.AND P0, PT, R8, R134, PT ;  /* 0x000000860800720c */ /* 0x000fe40003f06270 */
[----:B------:R-:W-:-:S02]  /*88c0*/  IADD3 R8, R133, 0x49, RZ ;  /* 0x0000004985087810 */ /* 0x000fc40007ffe0ff */
        /* <DEDUP_REMOVED lines=26> */
[----:B------:R-:W-:Y:S02]  /*8a70*/  ISETP.GE.AND P0, PT, R8, R134, PT ;  /* 0x000000860800720c */ /* 0x000fe40003f06270 */
[----:B------:R-:W-:Y:S02]  /*8a80*/  FSEL R120, R19, -INF , !P1 ;  /* 0xff80000013787808 */ /* 0x000fe40004800000 */
[----:B------:R-:W-:Y:S02]  /*8a90*/  FSEL R61, R11, -INF , !P0 ;  /* 0xff8000000b3d7808 */ /* 0x000fe40004000000 */
[----:B------:R-:W-:-:S02]  /*8aa0*/  ISETP.GE.AND P0, PT, R128, 0x3, PT ;  /* 0x000000038000780c */ /* 0x000fc40003f06270 */
[-C--:B------:R-:W-:Y:S02]  /*8ab0*/  ISETP.GE.AND P1, PT, R8, R135.reuse, PT ;  /* 0x000000870800720c */ /* 0x080fe40003f26270 */
[----:B------:R-:W-:Y:S02]  /*8ac0*/  IADD3 R8, R133, 0x79, RZ ;  /* 0x0000007985087810 */ /* 0x000fe40007ffe0ff */
[----:B------:R-:W-:Y:S02]  /*8ad0*/  FSEL R119, R15, -INF , !P5 ;  /* 0xff8000000f777808 */ /* 0x000fe40006800000 */
[----:B------:R-:W-:Y:S02]  /*8ae0*/  FSEL R158, R9, -INF , !P1 ;  /* 0xff800000099e7808 */ /* 0x000fe40004800000 */
[-C--:B------:R-:W-:Y:S02]  /*8af0*/  ISETP.GE.AND P5, PT, R133, R135.reuse, PT ;  /* 0x000000878500720c */ /* 0x080fe40003fa6270 */
[----:B------:R-:W-:-:S02]  /*8b00*/  ISETP.GE.AND P1, PT, R8, R135, PT ;  /* 0x000000870800720c */ /* 0x000fc40003f26270 */
[----:B------:R-:W-:Y:S02]  /*8b10*/  FSEL R9, R64, -INF , !P5 ;  /* 0xff80000040097808 */ /* 0x000fe40006800000 */
[----:B------:R-:W-:Y:S02]  /*8b20*/  FSEL R161, R5, -INF , !P1 ;  /* 0xff80000005a17808 */ /* 0x000fe40004800000 */
[-C--:B------:R-:W-:Y:S02]  /*8b30*/  ISETP.GE.AND P5, PT, R133, R134.reuse, PT ;  /* 0x000000868500720c */ /* 0x080fe40003fa6270 */
[----:B------:R-:W-:Y:S02]  /*8b40*/  ISETP.GE.AND P1, PT, R8, R134, PT ;  /* 0x000000860800720c */ /* 0x000fe40003f26270 */
[----:B------:R-:W-:Y:S02]  /*8b50*/  FSEL R66, R66, -INF , !P5 ;  /* 0xff80000042427808 */ /* 0x000fe40006800000 */
[----:B------:R-:W-:Y:S01]  /*8b60*/  FSEL R118, R7, -INF , !P1 ;  /* 0xff80000007767808 */ /* 0x000fe20004800000 */
[----:B------:R-:W-:Y:S05]  /*8b70*/  @!P0 BRA `(.L_x_708) ;  /* 0x00000af000008947 */ /* 0x000fea0003800000 */
[----:B------:R-:W-:Y:S05]  /*8b80*/  @!P6 BRA `(.L_x_709) ;  /* 0x000003a00000e947 */ /* 0x000fea0003800000 */
[----:B------:R-:W1:Y:S01]  /*8b90*/  I2F.RP R7, R130 ;  /* 0x0000008200077306 */ /* 0x000e620000209400 */
[----:B------:R-:W-:Y:S01]  /*8ba0*/  IMAD.MOV.U32 R10, RZ, RZ, RZ ;  /* 0x000000ffff0a7224 */ /* 0x000fe200078e00ff */
[----:B------:R-:W-:-:S06]  /*8bb0*/  IABS R8, R162 ;  /* 0x000000a200087213 */ /* 0x000fcc0000000000 */
[----:B-1----:R-:W1:Y:S02]  /*8bc0*/  MUFU.RCP R11, R7 ;  /* 0x00000007000b7308 */ /* 0x002e640000001000 */
[----:B-1----:R-:W-:-:S06]  /*8bd0*/  IADD3 R11, R11, 0xffffffe, RZ ;  /* 0x0ffffffe0b0b7810 */ /* 0x002fcc0007ffe0ff */
[----:B------:R-:W1:Y:S02]  /*8be0*/  F2I.FTZ.U32.TRUNC.NTZ R11, R11 ;  /* 0x0000000b000b7305 */ /* 0x000e64000021f000 */
[----:B-1----:R-:W-:-:S04]  /*8bf0*/  IMAD.MOV R5, RZ, RZ, -R11 ;  /* 0x000000ffff057224 */ /* 0x002fc800078e0a0b */
[----:B------:R-:W-:-:S04]  /*8c00*/  IMAD R5, R5, R130, RZ ;  /* 0x0000008205057224 */ /* 0x000fc800078e02ff */
[----:B------:R-:W-:Y:S01]  /*8c10*/  IMAD.HI.U32 R5, R11, R5, R10 ;  /* 0x000000050b057227 */ /* 0x000fe200078e000a */
[C---:B------:R-:W-:Y:S02]  /*8c20*/  IADD3 R10, R162.reuse, -0x80, RZ ;  /* 0xffffff80a20a7810 */ /* 0x040fe40007ffe0ff */
[----:B------:R-:W-:Y:S02]  /*8c30*/  LOP3.LUT R162, R162, c[0x0][0x2d0], RZ, 0x3c, !PT ;  /* 0x0000b400a2a27a12 */ /* 0x000fe400078e3cff */
[----:B------:R-:W-:Y:S01]  /*8c40*/  IABS R7, R10 ;  /* 0x0000000a00077213 */ /* 0x000fe20000000000 */
[----:B------:R-:W-:Y:S01]  /*8c50*/  IMAD.HI.U32 R12, R5, R8, RZ ;  /* 0x00000008050c7227 */ /* 0x000fe200078e00ff */
[----:B------:R-:W-:-:S03]  /*8c60*/  LOP3.LUT R10, R10, c[0x0][0x2d0], RZ, 0x3c, !PT ;  /* 0x0000b4000a0a7a12 */ /* 0x000fc600078e3cff */
[----:B------:R-:W-:Y:S02]  /*8c70*/  IMAD.MOV R11, RZ, RZ, -R12 ;  /* 0x000000ffff0b7224 */ /* 0x000fe400078e0a0c */
[----:B------:R-:W-:-:S04]  /*8c80*/  IMAD.HI.U32 R5, R5, R7, RZ ;  /* 0x0000000705057227 */ /* 0x000fc800078e00ff */
[----:B------:R-:W-:Y:S01]  /*8c90*/  IMAD R11, R130, R11, R8 ;  /* 0x0000000b820b7224 */ /* 0x000fe200078e0208 */
[----:B------:R-:W-:-:S04]  /*8ca0*/  IADD3 R8, -R5, RZ, RZ ;  /* 0x000000ff05087210 */ /* 0x000fc80007ffe1ff */
[C---:B------:R-:W-:Y:S01]  /*8cb0*/  ISETP.GT.U32.AND P0, PT, R130.reuse, R11, PT ;  /* 0x0000000b8200720c */ /* 0x040fe20003f04070 */
[----:B------:R-:W-:Y:S01]  /*8cc0*/  IMAD R7, R130, R8, R7 ;  /* 0x0000000882077224 */ /* 0x000fe200078e0207 */
[----:B------:R-:W-:-:S04]  /*8cd0*/  LOP3.LUT R8, RZ, c[0x0][0x2d0], RZ, 0x33, !PT ;  /* 0x0000b400ff087a12 */ /* 0x000fc800078e33ff */
[----:B------:R-:W-:-:S07]  /*8ce0*/  ISETP.GT.U32.AND P1, PT, R130, R7, PT ;  /* 0x000000078200720c */ /* 0x000fce0003f24070 */
[----:B------:R-:W-:Y:S01]  /*8cf0*/  @!P0 IMAD.IADD R11, R11, 0x1, -R130 ;  /* 0x000000010b0b8824 */ /* 0x000fe200078e0a82 */
[----:B------:R-:W-:-:S04]  /*8d00*/  @!P0 IADD3 R12, R12, 0x1, RZ ;  /* 0x000000010c0c8810 */ /* 0x000fc80007ffe0ff */
[-C--:B------:R-:W-:Y:S01]  /*8d10*/  ISETP.GE.U32.AND P5, PT, R11, R130.reuse, PT ;  /* 0x000000820b00720c */ /* 0x080fe20003fa6070 */
[----:B------:R-:W-:Y:S01]  /*8d20*/  @!P1 IMAD.IADD R7, R7, 0x1, -R130 ;  /* 0x0000000107079824 */ /* 0x000fe200078e0a82 */
[----:B------:R-:W-:Y:S02]  /*8d30*/  @!P1 IADD3 R5, R5, 0x1, RZ ;  /* 0x0000000105059810 */ /* 0x000fe40007ffe0ff */
[----:B------:R-:W-:Y:S02]  /*8d40*/  ISETP.GE.AND P1, PT, R10, RZ, PT ;  /* 0x000000ff0a00720c */ /* 0x000fe40003f26270 */
[----:B------:R-:W-:-:S07]  /*8d50*/  ISETP.GE.U32.AND P0, PT, R7, R130, PT ;  /* 0x000000820700720c */ /* 0x000fce0003f06070 */
[----:B------:R-:W-:Y:S02]  /*8d60*/  @P5 IADD3 R12, R12, 0x1, RZ ;  /* 0x000000010c0c5810 */ /* 0x000fe40007ffe0ff */
[----:B------:R-:W-:-:S04]  /*8d70*/  ISETP.GE.AND P5, PT, R162, RZ, PT ;  /* 0x000000ffa200720c */ /* 0x000fc80003fa6270 */
[----:B------:R-:W-:Y:S02]  /*8d80*/  @P0 IADD3 R5, R5, 0x1, RZ ;  /* 0x0000000105050810 */ /* 0x000fe40007ffe0ff */
[----:B------:R-:W-:Y:S02]  /*8d90*/  ISETP.NE.AND P0, PT, RZ, c[0x0][0x2d0], PT ;  /* 0x0000b400ff007a0c */ /* 0x000fe40003f05270 */
[----:B------:R-:W-:-:S05]  /*8da0*/  MOV R7, R5 ;  /* 0x0000000500077202 */ /* 0x000fca0000000f00 */
        /* <DEDUP_REMOVED lines=24> */
.L_x_709:
[----:B------:R-:W-:-:S04]  /*8f30*/  LEA R129, -R129, RZ, 0x7 ;  /* 0x000000ff81817211 */ /* 0x000fc800078e39ff */
[----:B------:R-:W-:Y:S02]  /*8f40*/  SHF.R.S32.HI R12, RZ, 0x1f, R129 ;  /* 0x0000001fff0c7819 */ /* 0x000fe40000011481 */
.L_x_710:
[----:B------:R-:W-:Y:S01]  /*8f50*/  @!P3 IADD3 R8, P0, R132, R129, RZ ;  /* 0x000000818408b210 */ /* 0x000fe20007f1e0ff */
[----:B------:R1:W-:Y:S01]  /*8f60*/  @P4 STS [R181+0x3004], RZ ;  /* 0x003004ffb5004388 */ /* 0x0003e20000000800 */
[----:B------:R-:W-:Y:S01]  /*8f70*/  @!P4 LEA R16, P1, R129, R194, 0x1 ;  /* 0x000000c28110c211 */ /* 0x000fe200078208ff */
[----:B------:R-:W-:Y:S02]  /*8f80*/  BSSY B0, `(.L_x_711) ;  /* 0x000006b000007945 */ /* 0x000fe40003800000 */
[--C-:B------:R-:W-:Y:S01]  /*8f90*/  @!P3 IMAD.X R5, R131, 0x1, R12.reuse, P0 ;  /* 0x000000018305b824 */ /* 0x100fe200000e060c */
[C---:B------:R-:W-:Y:S01]  /*8fa0*/  @!P3 LEA R14, P0, R8.reuse, c[0x0][0x168], 0x1 ;  /* 0x00005a00080eba11 */ /* 0x040fe200078008ff */
[----:B------:R1:W-:Y:S01]  /*8fb0*/  @P4 STS.64 [R181+0x3008], RZ ;  /* 0x003008ffb5004388 */ /* 0x0003e20000000a00 */
[----:B------:R-:W-:Y:S02]  /*8fc0*/  @!P4 LEA.HI.X R17, R129, R193, R12, 0x1, P1 ;  /* 0x000000c18111c211 */ /* 0x000fe400008f0c0c */
[----:B------:R-:W-:Y:S01]  /*8fd0*/  @!P3 LEA.HI.X R15, R8, c[0x0][0x16c], R5, 0x1, P0 ;  /* 0x00005b00080fba11 */ /* 0x000fe200000f0c05 */
[----:B------:R1:W-:Y:S01]  /*8fe0*/  @P4 STS [R181+0x3000], RZ ;  /* 0x003000ffb5004388 */ /* 0x0003e20000000800 */
[----:B------:R-:W-:-:S02]  /*8ff0*/  @!P2 IADD3 R8, P0, R132, R129, RZ ;  /* 0x000000818408a210 */ /* 0x000fc40007f1e0ff */
[----:B------:R-:W-:Y:S01]  /*9000*/  @!P4 IADD3 R7, P1, R177, R129, RZ ;  /* 0x00000081b107c210 */ /* 0x000fe20007f3e0ff */
[----:B------:R-:W-:Y:S01]  /*9010*/  @!PT LDS RZ, [RZ] ;  /* 0x00000000fffff984 */ /* 0x000fe20000000800 */
[----:B------:R-:W-:Y:S01]  /*9020*/  @!PT LDS RZ, [RZ] ;  /* 0x00000000fffff984 */ /* 0x000fe20000000800 */
[----:B------:R-:W-:Y:S01]  /*9030*/  @!PT LDS RZ, [RZ] ;  /* 0x00000000fffff984 */ /* 0x000fe20000000800 */
[----:B------:R2:W-:Y:S02]  /*9040*/  @!P4 LDGSTS.E.BYPASS.LTC128B.128 [R181+0x3000], [R16.64] ;  /* 0x0300000010b5cfae */ /* 0x0005e4000b901d46 */
[--C-:B------:R-:W-:Y:S01]  /*9050*/  @!P2 IMAD.X R5, R131, 0x1, R12.reuse, P0 ;  /* 0x000000018305a824 */ /* 0x100fe200000e060c */
[C---:B------:R-:W-:Y:S01]  /*9060*/  @!P2 LEA R10, P0, R8.reuse, c[0x0][0x168], 0x1 ;  /* 0x00005a00080aaa11 */ /* 0x040fe200078008ff */
[----:B------:R1:W-:Y:S03]  /*9070*/  @P3 STS.128 [R181+0x5000], RZ ;  /* 0x005000ffb5003388 */ /* 0x0003e60000000c00 */
[----:B------:R-:W-:Y:S01]  /*9080*/  @!P2 LEA.HI.X R11, R8, c[0x0][0x16c], R5, 0x1, P0 ;  /* 0x00005b00080baa11 */ /* 0x000fe200000f0c05 */
[----:B------:R-:W-:Y:S01]  /*9090*/  @!P4 IMAD.X R8, R176, 0x1, R12, P1 ;  /* 0x00000001b008c824 */ /* 0x000fe200008e060c */
[C---:B------:R-:W-:Y:S01]  /*90a0*/  @!P4 LEA R18, P0, R7.reuse, R194, 0x1 ;  /* 0x000000c20712c211 */ /* 0x040fe200078008ff */
[----:B------:R-:W-:Y:S01]  /*90b0*/  @!PT LDS RZ, [RZ] ;  /* 0x00000000fffff984 */ /* 0x000fe20000000800 */
[----:B------:R-:W-:Y:S01]  /*90c0*/  @!PT LDS RZ, [RZ] ;  /* 0x00000000fffff984 */ /* 0x000fe20000000800 */
[----:B------:R-:W-:Y:S01]  /*90d0*/  @!PT LDS RZ, [RZ] ;  /* 0x00000000fffff984 */ /* 0x000fe20000000800 */
[----:B------:R3:W-:Y:S03]  /*90e0*/  @!P3 LDGSTS.E.BYPASS.LTC128B.128 [R181+0x5000], [R14.64+0x40] ;  /* 0x050000400eb5bfae */ /* 0x0007e6000b901d46 */
[----:B------:R-:W-:Y:S01]  /*90f0*/  @!P4 LEA.HI.X R19, R7, R193, R8, 0x1, P0 ;  /* 0x000000c10713c211 */ /* 0x000fe200000f0c08 */
[----:B------:R1:W-:Y:S01]  /*9100*/  @P2 STS.128 [R181+0x7000], RZ ;  /* 0x007000ffb5002388 */ /* 0x0003e20000000c00 */
[----:B------:R-:W-:-:S03]  /*9110*/  @!P3 IADD3 R8, P1, P0, R132, R129, R177 ;  /* 0x000000818408b210 */ /* 0x000fc6000783e0b1 */
[----:B------:R-:W-:Y:S01]  /*9120*/  @!PT LDS RZ, [RZ] ;  /* 0x00000000fffff984 */ /* 0x000fe20000000800 */
[----:B------:R-:W-:Y:S01]  /*9130*/  @!PT LDS RZ, [RZ] ;  /* 0x00000000fffff984 */ /* 0x000fe20000000800 */
[----:B------:R-:W-:Y:S01]  /*9140*/  @!PT LDS RZ, [RZ] ;  /* 0x00000000fffff984 */ /* 0x000fe20000000800 */
[----:B------:R4:W-:Y:S01]  /*9150*/  @!P2 LDGSTS.E.BYPASS.LTC128B.128 [R181+0x7000], [R10.64+0x80] ;  /* 0x070000800ab5afae */ /* 0x0009e2000b901d46 */
[----:B------:R-:W-:Y:S02]  /*9160*/  @!P3 IADD3.X R7, R131, R12, R176, P1, P0 ;  /* 0x0000000c8307b210 */ /* 0x000fe40000fe04b0 */
[----:B------:R-:W-:Y:S01]  /*9170*/  @!P2 IADD3 R5, P1, P0, R132, R129, R177 ;  /* 0x000000818405a210 */ /* 0x000fe2000783e0b1 */
[----:B------:R1:W-:Y:S04]  /*9180*/  @P4 STS.128 [R181+0x3800], RZ ;  /* 0x003800ffb5004388 */ /* 0x0003e80000000c00 */
[----:B------:R-:W-:Y:S01]  /*9190*/  @!PT LDS RZ, [RZ] ;  /* 0x00000000fffff984 */ /* 0x000fe20000000800 */
[----:B------:R-:W-:Y:S01]  /*91a0*/  @!PT LDS RZ, [RZ] ;  /* 0x00000000fffff984 */ /* 0x000fe20000000800 */
[----:B------:R-:W-:Y:S01]  /*91b0*/  @!PT LDS RZ, [RZ] ;  /* 0x00000000fffff984 */ /* 0x000fe20000000800 */
[----:B------:R5:W-:Y:S04]  /*91c0*/  @!P4 LDGSTS.E.BYPASS.LTC128B.128 [R181+0x3800], [R18.64] ;  /* 0x0380000012b5cfae */ /* 0x000be8000b901d46 */
[----:B------:R1:W-:Y:S01]  /*91d0*/  @P3 STS.128 [R181+0x5800], RZ ;  /* 0x005800ffb5003388 */ /* 0x0003e20000000c00 */
[----:B---3--:R-:W-:-:S04]  /*91e0*/  @!P3 LEA R14, P5, R8, c[0x0][0x168], 0x1 ;  /* 0x00005a00080eba11 */ /* 0x008fc800078a08ff */
[----:B------:R-:W-:Y:S02]  /*91f0*/  @!P3 LEA.HI.X R15, R8, c[0x0][0x16c], R7, 0x1, P5 ;  /* 0x00005b00080fba11 */ /* 0x000fe400028f0c07 */
[----:B------:R-:W-:Y:S02]  /*9200*/  @!P2 IADD3.X R8, R131, R12, R176, P1, P0 ;  /* 0x0000000c8308a210 */ /* 0x000fe40000fe04b0 */
[C---:B--2---:R-:W-:Y:S01]  /*9210*/  @!P2 LEA R16, P0, R5.reuse, c[0x0][0x168], 0x1 ;  /* 0x00005a000510aa11 */ /* 0x044fe200078008ff */
[----:B------:R-:W-:Y:S01]  /*9220*/  @!PT LDS RZ, [RZ] ;  /* 0x00000000fffff984 */ /* 0x000fe20000000800 */
[----:B------:R-:W-:Y:S01]  /*9230*/  @!PT LDS RZ, [RZ] ;  /* 0x00000000fffff984 */ /* 0x000fe20000000800 */
[----:B------:R-:W-:Y:S01]  /*9240*/  @!PT LDS RZ, [RZ] ;  /* 0x00000000fffff984 */ /* 0x000fe20000000800 */
[----:B------:R2:W-:Y:S03]  /*9250*/  @!P3 LDGSTS.E.BYPASS.LTC128B.128 [R181+0x5800], [R14.64+0x40] ;  /* 0x058000400eb5bfae */ /* 0x0005e6000b901d46 */
[----:B------:R-:W-:Y:S01]  /*9260*/  @!P2 LEA.HI.X R17, R5, c[0x0][0x16c], R8, 0x1, P0 ;  /* 0x00005b000511aa11 */ /* 0x000fe200000f0c08 */
[----:B------:R1:W-:Y:S01]  /*9270*/  @P2 STS.128 [R181+0x7800], RZ ;  /* 0x007800ffb5002388 */ /* 0x0003e20000000c00 */
[----:B------:R-:W-:-:S03]  /*9280*/  IADD3 R7, P1, P0, R177, R129, R177 ;  /* 0x00000081b1077210 */ /* 0x000fc6000783e0b1 */
[----:B------:R-:W-:Y:S01]  /*9290*/  @!PT LDS RZ, [RZ] ;  /* 0x00000000fffff984 */ /* 0x000fe20000000800 */
[----:B------:R-:W-:Y:S01]  /*92a0*/  @!PT LDS RZ, [RZ] ;  /* 0x00000000fffff984 */ /* 0x000fe20000000800 */
[----:B------:R-:W-:Y:S01]  /*92b0*/  @!PT LDS RZ, [RZ] ;  /* 0x00000000fffff984 */ /* 0x000fe20000000800 */
[----:B------:R3:W-:Y:S01]  /*92c0*/  @!P2 LDGSTS.E.BYPASS.LTC128B.128 [R181+0x7800], [R16.64+0x80] ;  /* 0x0780008010b5afae */ /* 0x0007e2000b901d46 */
[----:B----4-:R-:W-:Y:S02]  /*92d0*/  IADD3.X R10, R176, R12, R176, P1, P0 ;  /* 0x0000000cb00a7210 */ /* 0x010fe40000fe04b0 */
[C---:B-----5:R-:W-:Y:S01]  /*92e0*/  @!P4 LEA R18, P0, R7.reuse, R194, 0x1 ;  /* 0x000000c20712c211 */ /* 0x060fe200078008ff */
[----:B------:R1:W-:Y:S03]  /*92f0*/  @P4 STS.128 [R181+0x4000], RZ ;  /* 0x004000ffb5004388 */ /* 0x0003e60000000c00 */
[----:B------:R-:W-:Y:S02]  /*9300*/  @!P4 LEA.HI.X R19, R7, R193, R10, 0x1, P0 ;  /* 0x000000c10713c211 */ /* 0x000fe400000f0c0a */
[----:B------:R-:W-:-:S03]  /*9310*/  @!P3 IADD3 R8, P0, R132, R7, RZ ;  /* 0x000000078408b210 */ /* 0x000fc60007f1e0ff */
[----:B------:R-:W-:Y:S01]  /*9320*/  @!PT LDS RZ, [RZ] ;  /* 0x00000000fffff984 */ /* 0x000fe20000000800 */
[----:B------:R-:W-:Y:S01]  /*9330*/  @!PT LDS RZ, [RZ] ;  /* 0x00000000fffff984 */ /* 0x000fe20000000800 */
[----:B------:R-:W-:Y:S01]  /*9340*/  @!PT LDS RZ, [RZ] ;  /* 0x00000000fffff984 */ /* 0x000fe20000000800 */
[----:B------:R4:W-:Y:S02]  /*9350*/  @!P4 LDGSTS.E.BYPASS.LTC128B.128 [R181+0x4000], [R18.64] ;  /* 0x0400000012b5cfae */ /* 0x0009e4000b901d46 */
[----:B------:R-:W-:Y:S02]  /*9360*/  @!P3 IMAD.X R5, R131, 0x1, R10, P0 ;  /* 0x000000018305b824 */ /* 0x000fe400000e060a */
[----:B------:R1:W-:Y:S01]  /*9370*/  @P3 STS.128 [R181+0x6000], RZ ;  /* 0x006000ffb5003388 */ /* 0x0003e20000000c00 */
[----:B--2---:R-:W-:-:S04]  /*9380*/  @!P3 LEA R14, P0, R8, c[0x0][0x168], 0x1 ;  /* 0x00005a00080eba11 */ /* 0x004fc800078008ff */
[----:B------:R-:W-:Y:S02]  /*9390*/  @!P3 LEA.HI.X R15, R8, c[0x0][0x16c], R5, 0x1, P0 ;  /* 0x00005b00080fba11 */ /* 0x000fe400000f0c05 */
[----:B------:R-:W-:-:S03]  /*93a0*/  @!P2 IADD3 R8, P0, R132, R7, RZ ;  /* 0x000000078408a210 */ /* 0x000fc60007f1e0ff */
[----:B------:R-:W-:Y:S01]  /*93b0*/  @!PT LDS RZ, [RZ] ;  /* 0x00000000fffff984 */ /* 0x000fe20000000800 */
[----:B------:R-:W-:Y:S01]  /*93c0*/  @!PT LDS RZ, [RZ] ;  /* 0x00000000fffff984 */ /* 0x000fe20000000800 */
[----:B------:R-:W-:Y:S01]  /*93d0*/  @!PT LDS RZ, [RZ] ;  /* 0x00000000fffff984 */ /* 0x000fe20000000800 */
[----:B------:R1:W-:Y:S02]  /*93e0*/  @!P3 LDGSTS.E.BYPASS.LTC128B.128 [R181+0x6000], [R14.64+0x40] ;  /* 0x060000400eb5bfae */ /* 0x0003e4000b901d46 */
[----:B------:R-:W-:Y:S01]  /*93f0*/  @!P2 IMAD.X R5, R131, 0x1, R10, P0 ;  /* 0x000000018305a824 */ /* 0x000fe200000e060a */
[C---:B---3--:R-:W-:Y:S01]  /*9400*/  @!P2 LEA R16, P0, R8.reuse, c[0x0][0x168], 0x1 ;  /* 0x00005a000810aa11 */ /* 0x048fe200078008ff */
[----:B------:R1:W-:Y:S03]  /*9410*/  @P2 STS.128 [R181+0x8000], RZ ;  /* 0x008000ffb5002388 */ /* 0x0003e60000000c00 */
[----:B------:R-:W-:Y:S02]  /*9420*/  @!P2 LEA.HI.X R17, R8, c[0x0][0x16c], R5, 0x1, P0 ;  /* 0x00005b000811aa11 */ /* 0x000fe400000f0c05 */
[----:B------:R-:W-:-:S03]  /*9430*/  IADD3 R7, P0, R177, R7, RZ ;  /* 0x00000007b1077210 */ /* 0x000fc60007f1e0ff */
[----:B------:R-:W-:Y:S01]  /*9440*/  @!PT LDS RZ, [RZ] ;  /* 0x00000000fffff984 */ /* 0x000fe20000000800 */
[----:B------:R-:W-:Y:S01]  /*9450*/  @!PT LDS RZ, [RZ] ;  /* 0x00000000fffff984 */ /* 0x000fe20000000800 */
[----:B------:R-:W-:Y:S01]  /*9460*/  @!PT LDS RZ, [RZ] ;  /* 0x00000000fffff984 */ /* 0x000fe20000000800 */
[----:B------:R1:W-:Y:S02]  /*9470*/  @!P2 LDGSTS.E.BYPASS.LTC128B.128 [R181+0x8000], [R16.64+0x80] ;  /* 0x0800008010b5afae */ /* 0x0003e4000b901d46 */
[----:B------:R-:W-:Y:S01]  /*9480*/  IMAD.X R10, R176, 0x1, R10, P0 ;  /* 0x00000001b00a7824 */ /* 0x000fe200000e060a */
[----:B------:R-:W-:Y:S01]  /*9490*/  @!P3 IADD3 R8, P0, R132, R7, RZ ;  /* 0x000000078408b210 */ /* 0x000fe20007f1e0ff */
[----:B------:R1:W-:Y:S04]  /*94a0*/  @P4 STS.128 [R181+0x4800], RZ ;  /* 0x004800ffb5004388 */ /* 0x0003e80000000c00 */
[----:B------:R-:W-:Y:S01]  /*94b0*/  @!P3 IMAD.X R5, R131, 0x1, R10, P0 ;  /* 0x000000018305b824 */ /* 0x000fe200000e060a */
[----:B----4-:R-:W-:-:S04]  /*94c0*/  @!P3 LEA R18, P0, R8, c[0x0][0x168], 0x1 ;  /* 0x00005a000812ba11 */ /* 0x010fc800078008ff */
[----:B------:R-:W-:Y:S02]  /*94d0*/  @!P3 LEA.HI.X R19, R8, c[0x0][0x16c], R5, 0x1, P0 ;  /* 0x00005b000813ba11 */ /* 0x000fe400000f0c05 */
[----:B------:R-:W-:-:S04]  /*94e0*/  @!P4 LEA R20, P0, R7, R194, 0x1 ;  /* 0x000000c20714c211 */ /* 0x000fc800078008ff */
[----:B------:R-:W-:-:S05]  /*94f0*/  @!P4 LEA.HI.X R21, R7, R193, R10, 0x1, P0 ;  /* 0x000000c10715c211 */ /* 0x000fca00000f0c0a */
        /* <DEDUP_REMOVED lines=13> */
[----:B-1----:R-:W-:-:S04]  /*95d0*/  LEA R14, P0, R7, c[0x0][0x168], 0x1 ;  /* 0x00005a00070e7a11 */ /* 0x002fc800078008ff */
[----:B------:R-:W-:-:S05]  /*95e0*/  LEA.HI.X R15, R7, c[0x0][0x16c], R10, 0x1, P0 ;  /* 0x00005b00070f7a11 */ /* 0x000fca00000f0c0a */
[----:B------:R-:W-:Y:S01]  /*95f0*/  @!PT LDS RZ, [RZ] ;  /* 0x00000000fffff984 */ /* 0x000fe20000000800 */
[----:B------:R-:W-:Y:S01]  /*9600*/  @!PT LDS RZ, [RZ] ;  /* 0x00000000fffff984 */ /* 0x000fe20000000800 */
[----:B------:R-:W-:Y:S01]  /*9610*/  @!PT LDS RZ, [RZ] ;  /* 0x00000000fffff984 */ /* 0x000fe20000000800 */
[----:B------:R1:W-:Y:S04]  /*9620*/  LDGSTS.E.BYPASS.LTC128B.128 [R181+0x8800], [R14.64+0x80] ;  /* 0x088000800eb57fae */ /* 0x0003e8000b901d46 */
.L_x_712:
[----:B------:R-:W-:Y:S05]  /*9630*/  BSYNC B0 ;  /* 0x0000000000007941 */ /* 0x000fea0003800000 */
.L_x_711:
[----:B------:R-:W0:Y:S01]  /*9640*/  LDGDEPBAR ;  /* 0x00000000000079af */ /* 0x000e220000000000 */
[----:B------:R-:W-:-:S04]  /*9650*/  LEA R194, P0, R129, R194, 0x1 ;  /* 0x000000c281c27211 */ /* 0x000fc800078008ff */
[----:B------:R-:W-:Y:S02]  /*9660*/  LEA.HI.X R193, R129, R193, R12, 0x1, P0 ;  /* 0x000000c181c17211 */ /* 0x000fe400000f0c0c */
.L_x_708:
[----:B------:R-:W-:Y:S01]  /*9670*/  FMNMX.FTZ R8, R2, R9, !PT ;  /* 0x0000000902087209 */ /* 0x000fe20007810000 */
[----:B-1----:R-:W-:Y:S01]  /*9680*/  LDSM.16.MT88.4 R16, [R168+0x9000] ;  /* 0x00900000a810783b */ /* 0x002fe20000004200 */
[----:B------:R-:W-:Y:S02]  /*9690*/  FMNMX.FTZ R5, R0, R66, !PT ;  /* 0x0000004200057209 */ /* 0x000fe40007810000 */
[----:B------:R-:W-:Y:S01]  /*96a0*/  FMNMX.FTZ R8, R3, R8, !PT ;  /* 0x0000000803087209 */ /* 0x000fe20007810000 */
[----:B------:R-:W-:Y:S01]  /*96b0*/  LDSM.16.MT88.4 R24, [R170+0xb000] ;  /* 0x00b00000aa18783b */ /* 0x000fe20000004200 */
[----:B------:R-:W-:Y:S02]  /*96c0*/  FMNMX.FTZ R5, R6, R5, !PT ;  /* 0x0000000506057209 */ /* 0x000fe40007810000 */
[----:B------:R-:W-:Y:S01]  /*96d0*/  FMNMX.FTZ R8, R121, R8, !PT ;  /* 0x0000000879087209 */ /* 0x000fe20007810000 */
[----:B------:R-:W-:Y:S01]  /*96e0*/  LDSM.16.MT88.4 R32, [R168+0xb000] ;  /* 0x00b00000a820783b */ /* 0x000fe20000004200 */
[----:B------:R-:W-:-:S02]  /*96f0*/  FMNMX.FTZ R5, R124, R5, !PT ;  /* 0x000000057c057209 */ /* 0x000fc40007810000 */
[----:B------:R-:W-:Y:S01]  /*9700*/  FMNMX.FTZ R8, R65, R8, !PT ;  /* 0x0000000841087209 */ /* 0x000fe20007810000 */
[----:B------:R-:W-:Y:S01]  /*9710*/  LDSM.16.MT88.4 R40, [R170+0xd000] ;  /* 0x00d00000aa28783b */ /* 0x000fe20000004200 */
[----:B------:R-:W-:Y:S02]  /*9720*/  FMNMX.FTZ R5, R4, R5, !PT ;  /* 0x0000000504057209 */ /* 0x000fe40007810000 */
[----:B------:R-:W-:Y:S01]  /*9730*/  FMNMX.FTZ R8, R117, R8, !PT ;  /* 0x0000000875087209 */ /* 0x000fe20007810000 */
[----:B------:R-:W-:Y:S01]  /*9740*/  LDSM.16.MT88.4 R52, [R168+0xd000] ;  /* 0x00d00000a834783b */ /* 0x000fe20000004200 */
[----:B------:R-:W-:Y:S02]  /*9750*/  FMNMX.FTZ R5, R212, R5, !PT ;  /* 0x00000005d4057209 */ /* 0x000fe40007810000 */
[----:B------:R-:W-:Y:S02]  /*9760*/  FMNMX.FTZ R8, R63, R8, !PT ;  /* 0x000000083f087209 */ /* 0x000fe40007810000 */
[----:B------:R-:W-:-:S02]  /*9770*/  FMNMX.FTZ R5, R216, R5, !PT ;  /* 0x00000005d8057209 */ /* 0x000fc40007810000 */
[----:B------:R-:W-:Y:S02]  /*9780*/  FMNMX.FTZ R8, R205, R8, !PT ;  /* 0x00000008cd087209 */ /* 0x000fe40007810000 */
[----:B------:R-:W-:Y:S02]  /*9790*/  FMNMX.FTZ R5, R126, R5, !PT ;  /* 0x000000057e057209 */ /* 0x000fe40007810000 */
[----:B------:R-:W-:Y:S02]  /*97a0*/  FMNMX.FTZ R8, R57, R8, !PT ;  /* 0x0000000839087209 */ /* 0x000fe40007810000 */
        /* <DEDUP_REMOVED lines=37> */
[----:B------:R-:W-:-:S04]  /*9a00*/  FMNMX.FTZ R8, R145, R8, !PT ;  /* 0x0000000891087209 */ /* 0x000fc80007810000 */
[----:B------:R-:W-:-:S04]  /*9a10*/  FMNMX.FTZ R8, R157, R8, !PT ;  /* 0x000000089d087209 */ /* 0x000fc80007810000 */
[----:B------:R-:W-:Y:S02]  /*9a20*/  FMNMX.FTZ R7, R149, R8, !PT ;  /* 0x0000000895077209 */ /* 0x000fe40007810000 */
[----:B------:R-:W-:Y:S02]  /*9a30*/  FMNMX.FTZ R8, R62, R5, !PT ;  /* 0x000000053e087209 */ /* 0x000fe40007810000 */
[----:B------:R-:W-:Y:S02]  /*9a40*/  FMNMX.FTZ R10, R158, R7, !PT ;  /* 0x000000079e0a7209 */ /* 0x000fe40007810000 */
[----:B------:R-:W-:Y:S02]  /*9a50*/  FMNMX.FTZ R5, R119, R8, !PT ;  /* 0x0000000877057209 */ /* 0x000fe40007810000 */
[----:B------:R-:W-:Y:S02]  /*9a60*/  FMNMX.FTZ R10, R151, R10, !PT ;  /* 0x0000000a970a7209 */ /* 0x000fe40007810000 */
[----:B------:R-:W-:-:S02]  /*9a70*/  FMNMX.FTZ R8, R58, R5, !PT ;  /* 0x000000053a087209 */ /* 0x000fc40007810000 */
[----:B------:R-:W-:Y:S02]  /*9a80*/  FMNMX.FTZ R10, R161, R10, !PT ;  /* 0x0000000aa10a7209 */ /* 0x000fe40007810000 */
[----:B------:R-:W-:-:S03]  /*9a90*/  FMNMX.FTZ R11, R61, R8, !PT ;  /* 0x000000083d0b7209 */ /* 0x000fc60007810000 */
[----:B------:R-:W1:Y:S01]  /*9aa0*/  SHFL.BFLY PT, R7, R10, 0x2, 0x1f ;  /* 0x0c401f000a077f89 */ /* 0x000e6200000e0000 */
[----:B------:R-:W-:-:S04]  /*9ab0*/  FMNMX.FTZ R11, R60, R11, !PT ;  /* 0x0000000b3c0b7209 */ /* 0x000fc80007810000 */
[----:B------:R-:W-:-:S05]  /*9ac0*/  FMNMX.FTZ R11, R118, R11, !PT ;  /* 0x0000000b760b7209 */ /* 0x000fca0007810000 */
[----:B------:R-:W2:Y:S01]  /*9ad0*/  SHFL.BFLY PT, R8, R11, 0x2, 0x1f ;  /* 0x0c401f000b087f89 */ /* 0x000ea200000e0000 */
[----:B-1----:R-:W-:-:S05]  /*9ae0*/  FMNMX.FTZ R7, R10, R7, !PT ;  /* 0x000000070a077209 */ /* 0x002fca0007810000 */
[----:B------:R-:W1:Y:S01]  /*9af0*/  SHFL.BFLY PT, R56, R7, 0x1, 0x1f ;  /* 0x0c201f0007387f89 */ /* 0x000e6200000e0000 */
[----:B--2---:R-:W-:-:S05]  /*9b00*/  FMNMX.FTZ R8, R11, R8, !PT ;  /* 0x000000080b087209 */ /* 0x004fca0007810000 */
[----:B------:R-:W2:Y:S01]  /*9b10*/  SHFL.BFLY PT, R5, R8, 0x1, 0x1f ;  /* 0x0c201f0008057f89 */ /* 0x000ea200000e0000 */
[----:B-1----:R-:W-:-:S04]  /*9b20*/  FMNMX.FTZ R56, R7, R56, !PT ;  /* 0x0000003807387209 */ /* 0x002fc80007810000 */
[C---:B------:R-:W-:Y:S01]  /*9b30*/  FSETP.NEU.FTZ.AND P1, PT, R56.reuse, -INF , PT ;  /* 0xff8000003800780b */ /* 0x040fe20003f3d000 */
[----:B------:R-:W-:-:S05]  /*9b40*/  FMUL.FTZ R162, R56, c[0x0][0x23c] ;  /* 0x00008f0038a27a20 */ /* 0x000fca0000410000 */
[----:B------:R-:W-:-:S05]  /*9b50*/  FSEL R162, R162, RZ, P1 ;  /* 0x000000ffa2a27208 */ /* 0x000fca0000800000 */
[--C-:B------:R-:W-:Y:S01]  /*9b60*/  FFMA.FTZ R137, R3, c[0x0][0x23c], -R162.reuse ;  /* 0x00008f0003897a23 */ /* 0x100fe200000108a2 */
[----:B--2---:R-:W-:Y:S01]  /*9b70*/  FMNMX.FTZ R3, R8, R5, !PT ;  /* 0x0000000508037209 */ /* 0x004fe20007810000 */
[--C-:B------:R-:W-:Y:S01]  /*9b80*/  FFMA.FTZ R208, R9, c[0x0][0x23c], -R162.reuse ;  /* 0x00008f0009d07a23 */ /* 0x100fe200000108a2 */
[----:B------:R-:W-:Y:S01]  /*9b90*/  FSEL R5, R56, RZ, P1 ;  /* 0x000000ff38057208 */ /* 0x000fe20000800000 */
[--C-:B------:R-:W-:Y:S01]  /*9ba0*/  FFMA.FTZ R136, R121, c[0x0][0x23c], -R162.reuse ;  /* 0x00008f0079887a23 */ /* 0x100fe200000108a2 */
[C---:B------:R-:W-:Y:S01]  /*9bb0*/  FSETP.NEU.FTZ.AND P0, PT, R3.reuse, -INF , PT ;  /* 0xff8000000300780b */ /* 0x040fe20003f1d000 */
[C---:B------:R-:W-:Y:S01]  /*9bc0*/  FMUL.FTZ R121, R3.reuse, c[0x0][0x23c] ;  /* 0x00008f0003797a20 */ /* 0x040fe20000410000 */
[----:B------:R-:W1:Y:S01]  /*9bd0*/  LDSM.16.MT88.4 R8, [R170+0x9000] ;  /* 0x00900000aa08783b */ /* 0x000e620000004200 */
[----:B------:R-:W-:Y:S01]  /*9be0*/  FADD.FTZ R5, R2, -R5 ;  /* 0x8000000502057221 */ /* 0x000fe20000010000 */
[----:B------:R-:W-:Y:S01]  /*9bf0*/  FSEL R7, R3, RZ, P0 ;  /* 0x000000ff03077208 */ /* 0x000fe20000000000 */
[----:B------:R-:W-:Y:S01]  /*9c00*/  FFMA.FTZ R131, R65, c[0x0][0x23c], -R162 ;  /* 0x00008f0041837a23 */ /* 0x000fe200000108a2 */
[----:B------:R-:W-:Y:S01]  /*9c10*/  FSEL R121, R121, RZ, P0 ;  /* 0x000000ff79797208 */ /* 0x000fe20000000000 */
[----:B------:R-:W-:Y:S01]  /*9c20*/  FMUL.FTZ R201, R5, c[0x0][0x23c] ;  /* 0x00008f0005c97a20 */ /* 0x000fe20000410000 */
[----:B------:R-:W-:Y:S01]  /*9c30*/  MUFU.EX2 R208, R208 ;  /* 0x000000d000d07308 */ /* 0x000fe20000000800 */
[----:B------:R-:W-:-:S02]  /*9c40*/  FADD.FTZ R7, R0, -R7 ;  /* 0x8000000700077221 */ /* 0x000fc40000010000 */
[--C-:B------:R-:W-:Y:S02]  /*9c50*/  FFMA.FTZ R133, R124, c[0x0][0x23c], -R121.reuse ;  /* 0x00008f007c857a23 */ /* 0x100fe40000010879 */
[--C-:B------:R-:W-:Y:S02]  /*9c60*/  FFMA.FTZ R163, R66, c[0x0][0x23c], -R121.reuse ;  /* 0x00008f0042a37a23 */ /* 0x100fe40000010879 */
[--C-:B------:R-:W-:Y:S01]  /*9c70*/  FFMA.FTZ R135, R6, c[0x0][0x23c], -R121.reuse ;  /* 0x00008f0006877a23 */ /* 0x100fe20000010879 */
[----:B------:R-:W2:Y:S01]  /*9c80*/  MUFU.EX2 R137, R137 ;  /* 0x0000008900897308 */ /* 0x000ea20000000800 */
[----:B------:R-:W-:Y:S01]  /*9c90*/  FMUL.FTZ R164, R7, c[0x0][0x23c] ;  /* 0x00008f0007a47a20 */ /* 0x000fe20000410000 */
[----:B------:R-:W-:Y:S01]  /*9ca0*/  LDSM.16.MT88.4 R64, [R168+0x9400] ;  /* 0x00940000a840783b */ /* 0x000fe20000004200 */
[----:B------:R-:W-:Y:S02]  /*9cb0*/  FFMA.FTZ R124, R4, c[0x0][0x23c], -R121 ;  /* 0x00008f00047c7a23 */ /* 0x000fe40000010879 */
[----:B------:R-:W-:-:S02]  /*9cc0*/  FFMA.FTZ R134, R117, c[0x0][0x23c], -R162 ;  /* 0x00008f0075867a23 */ /* 0x000fc400000108a2 */
[--C-:B------:R-:W-:Y:S01]  /*9cd0*/  FFMA.FTZ R117, R63, c[0x0][0x23c], -R162.reuse ;  /* 0x00008f003f757a23 */ /* 0x100fe200000108a2 */
[----:B------:R-:W-:Y:S01]  /*9ce0*/  MUFU.EX2 R136, R136 ;  /* 0x0000008800887308 */ /* 0x000fe20000000800 */
[--C-:B------:R-:W-:Y:S02]  /*9cf0*/  FFMA.FTZ R2, R57, c[0x0][0x23c], -R162.reuse ;  /* 0x00008f0039027a23 */ /* 0x100fe400000108a2 */
[----:B------:R-:W-:Y:S02]  /*9d00*/  FFMA.FTZ R59, R205, c[0x0][0x23c], -R162 ;  /* 0x00008f00cd3b7a23 */ /* 0x000fe400000108a2 */
[--C-:B------:R-:W-:Y:S02]  /*9d10*/  FFMA.FTZ R132, R212, c[0x0][0x23c], -R121.reuse ;  /* 0x00008f00d4847a23 */ /* 0x100fe40000010879 */
[--C-:B------:R-:W-:Y:S01]  /*9d20*/  FFMA.FTZ R63, R216, c[0x0][0x23c], -R121.reuse ;  /* 0x00008f00d83f7a23 */ /* 0x100fe20000010879 */
[----:B------:R-:W3:Y:S01]  /*9d30*/  MUFU.EX2 R131, R131 ;  /* 0x0000008300837308 */ /* 0x000ee20000000800 */
[----:B--2---:R-:W-:Y:S01]  /*9d40*/  F2FP.BF16.PACK_AB R48, R137, R208 ;  /* 0x000000d08930723e */ /* 0x004fe200000010ff */
[----:B------:R-:W-:-:S02]  /*9d50*/  FFMA.FTZ R57, R126, c[0x0][0x23c], -R121 ;  /* 0x00008f007e397a23 */ /* 0x000fc40000010879 */
[--C-:B------:R-:W-:Y:S02]  /*9d60*/  FFMA.FTZ R0, R214, c[0x0][0x23c], -R121.reuse ;  /* 0x00008f00d6007a23 */ /* 0x100fe40000010879 */
[--C-:B------:R-:W-:Y:S02]  /*9d70*/  FFMA.FTZ R129, R125, c[0x0][0x23c], -R162.reuse ;  /* 0x00008f007d817a23 */ /* 0x100fe400000108a2 */
[----:B------:R-:W-:Y:S01]  /*9d80*/  MUFU.EX2 R163, R163 ;  /* 0x000000a300a37308 */ /* 0x000fe20000000800 */
[--C-:B------:R-:W-:Y:S02]  /*9d90*/  FFMA.FTZ R126, R123, c[0x0][0x23c], -R162.reuse ;  /* 0x00008f007b7e7a23 */ /* 0x100fe400000108a2 */
[--C-:B------:R-:W-:Y:S02]  /*9da0*/  FFMA.FTZ R125, R127, c[0x0][0x23c], -R162.reuse ;  /* 0x00008f007f7d7a23 */ /* 0x100fe400000108a2 */
[--C-:B------:R-:W-:Y:S02]  /*9db0*/  FFMA.FTZ R123, R122, c[0x0][0x23c], -R121.reuse ;  /* 0x00008f007a7b7a23 */ /* 0x100fe40000010879 */
[----:B------:R-:W-:Y:S01]  /*9dc0*/  FFMA.FTZ R128, R203, c[0x0][0x23c], -R162 ;  /* 0x00008f00cb807a23 */ /* 0x000fe200000108a2 */
[----:B------:R-:W2:Y:S01]  /*9dd0*/  MUFU.EX2 R135, R135 ;  /* 0x0000008700877308 */ /* 0x000ea20000000800 */
[----:B---3--:R-:W-:Y:S01]  /*9de0*/  F2FP.BF16.PACK_AB R50, R131, R136 ;  /* 0x000000888332723e */ /* 0x008fe200000010ff */
[----:B------:R-:W-:-:S02]  /*9df0*/  FFMA.FTZ R130, R192, c[0x0][0x23c], -R121 ;  /* 0x00008f00c0827a23 */ /* 0x000fc40000010879 */
[--C-:B------:R-:W-:Y:S02]  /*9e00*/  FFMA.FTZ R127, R210, c[0x0][0x23c], -R121.reuse ;  /* 0x00008f00d27f7a23 */ /* 0x100fe40000010879 */
[--C-:B------:R-:W-:Y:S02]  /*9e10*/  FFMA.FTZ R122, R202, c[0x0][0x23c], -R121.reuse ;  /* 0x00008f00ca7a7a23 */ /* 0x100fe40000010879 */
[----:B------:R-:W3:Y:S01]  /*9e20*/  MUFU.EX2 R201, R201 ;  /* 0x000000c900c97308 */ /* 0x000ee20000000800 */
[--C-:B------:R-:W-:Y:S02]  /*9e30*/  FFMA.FTZ R202, R167, c[0x0][0x23c], -R162.reuse ;  /* 0x00008f00a7ca7a23 */ /* 0x100fe400000108a2 */
[--C-:B------:R-:W-:Y:S02]  /*9e40*/  FFMA.FTZ R192, R165, c[0x0][0x23c], -R162.reuse ;  /* 0x00008f00a5c07a23 */ /* 0x100fe400000108a2 */
[--C-:B------:R-:W-:Y:S02]  /*9e50*/  FFMA.FTZ R167, R187, c[0x0][0x23c], -R162.reuse ;  /* 0x00008f00bba77a23 */ /* 0x100fe400000108a2 */
[----:B------:R-:W-:Y:S01]  /*9e60*/  FFMA.FTZ R199, R199, c[0x0][0x23c], -R162 ;  /* 0x00008f00c7c77a23 */ /* 0x000fe200000108a2 */
[----:B------:R-:W4:Y:S01]  /*9e70*/  MUFU.EX2 R164, R164 ;  /* 0x000000a400a47308 */ /* 0x000f220000000800 */
[----:B--2---:R-:W-:Y:S01]  /*9e80*/  F2FP.BF16.PACK_AB R49, R135, R163 ;  /* 0x000000a38731723e */ /* 0x004fe200000010ff */
[----:B------:R-:W-:-:S02]  /*9e90*/  FFMA.FTZ R200, R200, c[0x0][0x23c], -R121 ;  /* 0x00008f00c8c87a23 */ /* 0x000fc40000010879 */
[--C-:B------:R-:W-:Y:S02]  /*9ea0*/  FFMA.FTZ R187, R206, c[0x0][0x23c], -R121.reuse ;  /* 0x00008f00cebb7a23 */ /* 0x100fe40000010879 */
[----:B------:R-:W-:Y:S02]  /*9eb0*/  FFMA.FTZ R166, R166, c[0x0][0x23c], -R121 ;  /* 0x00008f00a6a67a23 */ /* 0x000fe40000010879 */
[----:B------:R-:W-:Y:S01]  /*9ec0*/  MUFU.EX2 R133, R133 ;  /* 0x0000008500857308 */ /* 0x000fe20000000800 */
[-C--:B---3--:R-:W-:Y:S02]  /*9ed0*/  FMUL.FTZ R4, R112, R201.reuse ;  /* 0x000000c970047220 */ /* 0x088fe40000410000 */
[-C--:B------:R-:W-:Y:S02]  /*9ee0*/  FMUL.FTZ R5, R113, R201.reuse ;  /* 0x000000c971057220 */ /* 0x080fe40000410000 */
[-C--:B------:R-:W-:Y:S02]  /*9ef0*/  FMUL.FTZ R68, R68, R201.reuse ;  /* 0x000000c944447220 */ /* 0x080fe40000410000 */
[----:B------:R-:W-:Y:S01]  /*9f00*/  FMUL.FTZ R69, R69, R201 ;  /* 0x000000c945457220 */ /* 0x000fe20000410000 */
[----:B------:R-:W2:Y:S01]  /*9f10*/  MUFU.EX2 R124, R124 ;  /* 0x0000007c007c7308 */ /* 0x000ea20000000800 */
[----:B----4-:R-:W-:-:S02]  /*9f20*/  FMUL.FTZ R6, R114, R164 ;  /* 0x000000a472067220 */ /* 0x010fc40000410000 */
[-C--:B------:R-:W-:Y:S02]  /*9f30*/  FMUL.FTZ R7, R115, R164.reuse ;  /* 0x000000a473077220 */ /* 0x080fe40000410000 */
[-C--:B------:R-:W-:Y:S02]  /*9f40*/  FMUL.FTZ R70, R70, R164.reuse ;  /* 0x000000a446467220 */ /* 0x080fe40000410000 */
[-C--:B------:R-:W-:Y:S01]  /*9f50*/  FMUL.FTZ R71, R71, R164.reuse ;  /* 0x000000a447477220 */ /* 0x080fe20000410000 */
[----:B------:R-:W-:Y:S01]  /*9f60*/  MUFU.EX2 R134, R134 ;  /* 0x0000008600867308 */ /* 0x000fe20000000800 */
[-C--:B------:R-:W-:Y:S02]  /*9f70*/  FMUL.FTZ R12, R72, R201.reuse ;  /* 0x000000c9480c7220 */ /* 0x080fe40000410000 */
[----:B------:R-:W-:Y:S02]  /*9f80*/  FMUL.FTZ R13, R73, R201 ;  /* 0x000000c9490d7220 */ /* 0x000fe40000410000 */
[----:B------:R-:W-:-:S02]  /*9f90*/  FMUL.FTZ R14, R74, R164 ;  /* 0x000000a44a0e7220 */ /* 0x000fc40000410000 */
[-C--:B------:R-:W-:Y:S01]  /*9fa0*/  FMUL.FTZ R15, R75, R164.reuse ;  /* 0x000000a44b0f7220 */ /* 0x080fe20000410000 */
[----:B--2---:R-:W-:Y:S01]  /*9fb0*/  F2FP.BF16.PACK_AB R51, R124, R133 ;  /* 0x000000857c33723e */ /* 0x004fe200000010ff */
[----:B------:R-:W-:Y:S01]  /*9fc0*/  LDSM.16.MT88.4 R72, [R170+0xb400] ;  /* 0x00b40000aa48783b */ /* 0x000fe20000004200 */
[-C--:B------:R-:W-:Y:S01]  /*9fd0*/  FMUL.FTZ R20, R80, R201.reuse ;  /* 0x000000c950147220 */ /* 0x080fe20000410000 */
[----:B------:R-:W2:Y:S01]  /*9fe0*/  MUFU.EX2 R117, R117 ;  /* 0x0000007500757308 */ /* 0x000ea20000000800 */
[-C--:B------:R-:W-:Y:S02]  /*9ff0*/  FMUL.FTZ R21, R81, R201.reuse ;  /* 0x000000c951157220 */ /* 0x080fe40000410000 */
[-C--:B------:R-:W-:Y:S01]  /*a000*/  FMUL.FTZ R22, R82, R164.reuse ;  /* 0x000000a452167220 */ /* 0x080fe20000410000 */
[----:B-1----:R-:W-:Y:S01]  /*a010*/  HMMA.16816.F32.BF16 R4, R48, R8, R4 ;  /* 0x000000083004723c */ /* 0x002fe20000041804 */
[----:B------:R-:W-:Y:S02]  /*a020*/  FMUL.FTZ R23, R83, R164 ;  /* 0x000000a453177220 */ /* 0x000fe40000410000 */
[-C--:B------:R-:W-:Y:S01]  /*a030*/  FMUL.FTZ R76, R76, R201.reuse ;  /* 0x000000c94c4c7220 */ /* 0x080fe20000410000 */
[----:B------:R-:W-:Y:S01]  /*a040*/  MUFU.EX2 R59, R59 ;  /* 0x0000003b003b7308 */ /* 0x000fe20000000800 */
[----:B------:R-:W-:-:S02]  /*a050*/  FMUL.FTZ R77, R77, R201 ;  /* 0x000000c94d4d7220 */ /* 0x000fc40000410000 */
[-C--:B------:R-:W-:Y:S01]  /*a060*/  FMUL.FTZ R78, R78, R164.reuse ;  /* 0x000000a44e4e7220 */ /* 0x080fe20000410000 */
[C---:B------:R-:W-:Y:S01]  /*a070*/  HMMA.16816.F32.BF16 R8, R48.reuse, R10, R68 ;  /* 0x0000000a3008723c */ /* 0x040fe20000041844 */
[----:B------:R-:W1:Y:S01]  /*a080*/  LDSM.16.MT88.4 R68, [R170+0x9400] ;  /* 0x00940000aa44783b */ /* 0x000e620000004200 */
[-C--:B------:R-:W-:Y:S02]  /*a090*/  FMUL.FTZ R79, R79, R164.reuse ;  /* 0x000000a44f4f7220 */ /* 0x080fe40000410000 */
[-C--:B------:R-:W-:Y:S01]  /*a0a0*/  FMUL.FTZ R84, R84, R201.reuse ;  /* 0x000000c954547220 */ /* 0x080fe20000410000 */
[----:B------:R-:W-:Y:S01]  /*a0b0*/  MUFU.EX2 R2, R2 ;  /* 0x0000000200027308 */ /* 0x000fe20000000800 */
[----:B------:R-:W-:Y:S02]  /*a0c0*/  FMUL.FTZ R85, R85, R201 ;  /* 0x000000c955557220 */ /* 0x000fe40000410000 */
[-C--:B------:R-:W-:Y:S01]  /*a0d0*/  FMUL.FTZ R86, R86, R164.reuse ;  /* 0x000000a456567220 */ /* 0x080fe20000410000 */
[----:B------:R-:W-:Y:S01]  /*a0e0*/  HMMA.16816.F32.BF16 R12, R48, R16, R12 ;  /* 0x00000010300c723c */ /* 0x000fe2000004180c */
[----:B------:R-:W-:-:S02]  /*a0f0*/  FMUL.FTZ R87, R87, R164 ;  /* 0x000000a457577220 */ /* 0x000fc40000410000 */
[-C--:B------:R-:W-:Y:S01]  /*a100*/  FMUL.FTZ R28, R88, R201.reuse ;  /* 0x000000c9581c7220 */ /* 0x080fe20000410000 */
[----:B------:R-:W-:Y:S01]  /*a110*/  MUFU.EX2 R132, R132 ;  /* 0x0000008400847308 */ /* 0x000fe20000000800 */
[-C--:B------:R-:W-:Y:S02]  /*a120*/  FMUL.FTZ R29, R89, R201.reuse ;  /* 0x000000c9591d7220 */ /* 0x080fe40000410000 */
[-C--:B------:R-:W-:Y:S01]  /*a130*/  FMUL.FTZ R30, R90, R164.reuse ;  /* 0x000000a45a1e7220 */ /* 0x080fe20000410000 */
[----:B------:R-:W-:Y:S01]  /*a140*/  HMMA.16816.F32.BF16 R20, R48, R24, R20 ;  /* 0x000000183014723c */ /* 0x000fe20000041814 */
[----:B------:R-:W-:Y:S02]  /*a150*/  FMUL.FTZ R31, R91, R164 ;  /* 0x000000a45b1f7220 */ /* 0x000fe40000410000 */
[-C--:B------:R-:W-:Y:S01]  /*a160*/  FMUL.FTZ R36, R96, R201.reuse ;  /* 0x000000c960247220 */ /* 0x080fe20000410000 */
[----:B------:R-:W3:Y:S01]  /*a170*/  MUFU.EX2 R63, R63 ;  /* 0x0000003f003f7308 */ /* 0x000ee20000000800 */
[----:B------:R-:W-:-:S02]  /*a180*/  FMUL.FTZ R37, R97, R201 ;  /* 0x000000c961257220 */ /* 0x000fc40000410000 */
[-C--:B------:R-:W-:Y:S01]  /*a190*/  FMUL.FTZ R38, R98, R164.reuse ;  /* 0x000000a462267220 */ /* 0x080fe20000410000 */
[C---:B------:R-:W-:Y:S01]  /*a1a0*/  HMMA.16816.F32.BF16 R16, R48.reuse, R18, R76 ;  /* 0x000000123010723c */ /* 0x040fe2000004184c */
[-C--:B------:R-:W-:Y:S01]  /*a1b0*/  FMUL.FTZ R39, R99, R164.reuse ;  /* 0x000000a463277220 */ /* 0x080fe20000410000 */
[----:B------:R-:W-:Y:S01]  /*a1c0*/  LDSM.16.MT88.4 R76, [R168+0xa400] ;  /* 0x00a40000a84c783b */ /* 0x000fe20000004200 */
[-C--:B------:R-:W-:Y:S01]  /*a1d0*/  FMUL.FTZ R92, R92, R201.reuse ;  /* 0x000000c95c5c7220 */ /* 0x080fe20000410000 */
[----:B------:R-:W-:Y:S01]  /*a1e0*/  MUFU.EX2 R57, R57 ;  /* 0x0000003900397308 */ /* 0x000fe20000000800 */
[-C--:B------:R-:W-:Y:S02]  /*a1f0*/  FMUL.FTZ R93, R93, R201.reuse ;  /* 0x000000c95d5d7220 */ /* 0x080fe40000410000 */
[-C--:B------:R-:W-:Y:S01]  /*a200*/  FMUL.FTZ R94, R94, R164.reuse ;  /* 0x000000a45e5e7220 */ /* 0x080fe20000410000 */
[----:B------:R-:W-:Y:S01]  /*a210*/  HMMA.16816.F32.BF16 R24, R48, R26, R84 ;  /* 0x0000001a3018723c */ /* 0x000fe20000041854 */
[----:B------:R-:W-:Y:S01]  /*a220*/  FMUL.FTZ R95, R95, R164 ;  /* 0x000000a45f5f7220 */ /* 0x000fe20000410000 */
[----:B------:R-:W-:Y:S01]  /*a230*/  LDSM.16.MT88.4 R84, [R170+0xc400] ;  /* 0x00c40000aa54783b */ /* 0x000fe20000004200 */
[-C--:B------:R-:W-:Y:S01]  /*a240*/  FMUL.FTZ R108, R108, R201.reuse ;  /* 0x000000c96c6c7220 */ /* 0x080fe20000410000 */
[----:B------:R-:W4:Y:S01]  /*a250*/  MUFU.EX2 R0, R0 ;  /* 0x0000000000007308 */ /* 0x000f220000000800 */
[----:B------:R-:W-:-:S02]  /*a260*/  FMUL.FTZ R109, R109, R201 ;  /* 0x000000c96d6d7220 */ /* 0x000fc40000410000 */
[-C--:B------:R-:W-:Y:S01]  /*a270*/  FMUL.FTZ R110, R110, R164.reuse ;  /* 0x000000a46e6e7220 */ /* 0x080fe20000410000 */
[C---:B------:R-:W-:Y:S01]  /*a280*/  HMMA.16816.F32.BF16 R28, R48.reuse, R32, R28 ;  /* 0x00000020301c723c */ /* 0x040fe2000004181c */
        /* <DEDUP_REMOVED lines=8> */
[----:B------:R-:W5:Y:S01]  /*a310*/  MUFU.EX2 R128, R128 ;  /* 0x0000008000807308 */ /* 0x000f620000000800 */
[-C--:B------:R-:W-:Y:S02]  /*a320*/  FMUL.FTZ R105, R105, R201.reuse ;  /* 0x000000c969697220 */ /* 0x080fe40000410000 */
[-C--:B------:R-:W-:Y:S01]  /*a330*/  FMUL.FTZ R106, R106, R164.reuse ;  /* 0x000000a46a6a7220 */ /* 0x080fe20000410000 */
[----:B------:R-:W-:Y:S01]  /*a340*/  HMMA.16816.F32.BF16 R32, R48, R34, R92 ;  /* 0x000000223020723c */ /* 0x000fe2000004185c */
[----:B------:R-:W-:Y:S01]  /*a350*/  FMUL.FTZ R107, R107, R164 ;  /* 0x000000a46b6b7220 */ /* 0x000fe20000410000 */
[----:B------:R-:W-:Y:S01]  /*a360*/  LDSM.16.MT88.4 R92, [R168+0xc400] ;  /* 0x00c40000a85c783b */ /* 0x000fe20000004200 */
[----:B------:R-:W-:Y:S01]  /*a370*/  FFMA.FTZ R165, R204, c[0x0][0x23c], -R121 ;  /* 0x00008f00cca57a23 */ /* 0x000fe20000010879 */
[----:B------:R-:W-:Y:S01]  /*a380*/  MUFU.EX2 R126, R126 ;  /* 0x0000007e007e7308 */ /* 0x000fe20000000800 */
[----:B------:R-:W-:-:S02]  /*a390*/  FFMA.FTZ R208, R195, R201, R208 ;  /* 0x000000c9c3d07223 */ /* 0x000fc400000100d0 */
[--C-:B------:R-:W-:Y:S01]  /*a3a0*/  FFMA.FTZ R195, R147, c[0x0][0x23c], -R162.reuse ;  /* 0x00008f0093c37a23 */ /* 0x100fe200000108a2 */
[C---:B------:R-:W-:Y:S01]  /*a3b0*/  HMMA.16816.F32.BF16 R40, R48.reuse, R42, R108 ;  /* 0x0000002a3028723c */ /* 0x040fe2000004186c */
[--C-:B------:R-:W-:Y:S01]  /*a3c0*/  FFMA.FTZ R204, R159, c[0x0][0x23c], -R162.reuse ;  /* 0x00008f009fcc7a23 */ /* 0x100fe200000108a2 */
[----:B------:R-:W-:Y:S01]  /*a3d0*/  LDSM.16.MT88.4 R108, [R170+0xe400] ;  /* 0x00e40000aa6c783b */ /* 0x000fe20000004200 */
[--C-:B------:R-:W-:Y:S01]  /*a3e0*/  FFMA.FTZ R147, R150, c[0x0][0x23c], -R162.reuse ;  /* 0x00008f0096937a23 */ /* 0x100fe200000108a2 */
[----:B------:R-:W-:Y:S01]  /*a3f0*/  MUFU.EX2 R125, R125 ;  /* 0x0000007d007d7308 */ /* 0x000fe20000000800 */
[----:B------:R-:W-:Y:S02]  /*a400*/  FFMA.FTZ R150, R160, c[0x0][0x23c], -R162 ;  /* 0x00008f00a0967a23 */ /* 0x000fe400000108a2 */
[--C-:B------:R-:W-:Y:S01]  /*a410*/  FFMA.FTZ R148, R148, c[0x0][0x23c], -R121.reuse ;  /* 0x00008f0094947a23 */ /* 0x100fe20000010879 */
[----:B------:R-:W-:Y:S01]  /*a420*/  HMMA.16816.F32.BF16 R44, R48, R52, R44 ;  /* 0x00000034302c723c */ /* 0x000fe2000004182c */
[----:B------:R-:W-:-:S02]  /*a430*/  FFMA.FTZ R159, R152, c[0x0][0x23c], -R121 ;  /* 0x00008f00989f7a23 */ /* 0x000fc40000010879 */
[--C-:B------:R-:W-:Y:S01]  /*a440*/  FFMA.FTZ R146, R146, c[0x0][0x23c], -R121.reuse ;  /* 0x00008f0092927a23 */ /* 0x100fe20000010879 */
[----:B------:R-:W-:Y:S01]  /*a450*/  MUFU.EX2 R130, R130 ;  /* 0x0000008200827308 */ /* 0x000fe20000000800 */
[----:B------:R-:W-:Y:S02]  /*a460*/  FFMA.FTZ R154, R154, c[0x0][0x23c], -R121 ;  /* 0x00008f009a9a7a23 */ /* 0x000fe40000010879 */
[----:B--2---:R-:W-:Y:S01]  /*a470*/  F2FP.BF16.PACK_AB R52, R117, R134 ;  /* 0x000000867534723e */ /* 0x004fe200000010ff */
[----:B------:R-:W-:Y:S01]  /*a480*/  HMMA.16816.F32.BF16 R48, R48, R54, R104 ;  /* 0x000000363030723c */ /* 0x000fe20000041868 */
[----:B---3--:R-:W-:Y:S01]  /*a490*/  F2FP.BF16.PACK_AB R53, R63, R132 ;  /* 0x000000843f35723e */ /* 0x008fe200000010ff */
[--C-:B------:R-:W-:Y:S02]  /*a4a0*/  FFMA.FTZ R153, R153, c[0x0][0x23c], -R162.reuse ;  /* 0x00008f0099997a23 */ /* 0x100fe400000108a2 */
[----:B------:R-:W2:Y:S01]  /*a4b0*/  MUFU.EX2 R127, R127 ;  /* 0x0000007f007f7308 */ /* 0x000ea20000000800 */
[----:B------:R-:W-:-:S02]  /*a4c0*/  FFMA.FTZ R141, R141, c[0x0][0x23c], -R162 ;  /* 0x00008f008d8d7a23 */ /* 0x000fc400000108a2 */
[----:B------:R-:W-:Y:S01]  /*a4d0*/  F2FP.BF16.PACK_AB R54, R2, R59 ;  /* 0x0000003b0236723e */ /* 0x000fe200000010ff */
[--C-:B------:R-:W-:Y:S01]  /*a4e0*/  FFMA.FTZ R155, R155, c[0x0][0x23c], -R162.reuse ;  /* 0x00008f009b9b7a23 */ /* 0x100fe200000108a2 */
[----:B----4-:R-:W-:Y:S01]  /*a4f0*/  F2FP.BF16.PACK_AB R55, R0, R57 ;  /* 0x000000390037723e */ /* 0x010fe200000010ff */
[----:B------:R-:W-:Y:S02]  /*a500*/  FFMA.FTZ R140, R140, c[0x0][0x23c], -R121 ;  /* 0x00008f008c8c7a23 */ /* 0x000fe40000010879 */
[----:B------:R-:W-:Y:S01]  /*a510*/  MUFU.EX2 R123, R123 ;  /* 0x0000007b007b7308 */ /* 0x000fe20000000800 */
[--C-:B------:R-:W-:Y:S02]  /*a520*/  FFMA.FTZ R143, R143, c[0x0][0x23c], -R162.reuse ;  /* 0x00008f008f8f7a23 */ /* 0x100fe400000108a2 */
[--C-:B------:R-:W-:Y:S01]  /*a530*/  FFMA.FTZ R156, R156, c[0x0][0x23c], -R162.reuse ;  /* 0x00008f009c9c7a23 */ /* 0x100fe200000108a2 */
[----:B-1----:R-:W-:Y:S01]  /*a540*/  HMMA.16816.F32.BF16 R4, R52, R68, R4 ;  /* 0x000000443404723c */ /* 0x002fe20000041804 */
[----:B------:R-:W-:-:S02]  /*a550*/  FFMA.FTZ R145, R145, c[0x0][0x23c], -R162 ;  /* 0x00008f0091917a23 */ /* 0x000fc400000108a2 */
[----:B------:R-:W-:Y:S01]  /*a560*/  FFMA.FTZ R157, R157, c[0x0][0x23c], -R162 ;  /* 0x00008f009d9d7a23 */ /* 0x000fe200000108a2 */
[----:B------:R-:W1:Y:S01]  /*a570*/  MUFU.EX2 R122, R122 ;  /* 0x0000007a007a7308 */ /* 0x000e620000000800 */
[----:B------:R-:W-:Y:S02]  /*a580*/  FFMA.FTZ R164, R196, R164, R163 ;  /* 0x000000a4c4a47223 */ /* 0x000fe400000100a3 */
[----:B------:R-:W-:Y:S01]  /*a590*/  FADD.FTZ R137, R137, R208 ;  /* 0x000000d089897221 */ /* 0x000fe20000010000 */
[----:B------:R-:W-:Y:S01]  /*a5a0*/  HMMA.16816.F32.BF16 R8, R52, R70, R8 ;  /* 0x000000463408723c */ /* 0x000fe20000041808 */
[----:B------:R-:W3:Y:S01]  /*a5b0*/  LDSM.16.MT88.4 R68, [R168+0xb400] ;  /* 0x00b40000a844783b */ /* 0x000ee20000004200 */
[----:B------:R-:W-:Y:S02]  /*a5c0*/  FADD.FTZ R164, R135, R164 ;  /* 0x000000a487a47221 */ /* 0x000fe40000010000 */
[----:B------:R-:W-:Y:S01]  /*a5d0*/  MUFU.EX2 R202, R202 ;  /* 0x000000ca00ca7308 */ /* 0x000fe20000000800 */
[----:B------:R-:W-:-:S02]  /*a5e0*/  FADD.FTZ R136, R136, R137 ;  /* 0x0000008988887221 */ /* 0x000fc40000010000 */
[----:B------:R-:W-:Y:S01]  /*a5f0*/  FADD.FTZ R133, R133, R164 ;  /* 0x000000a485857221 */ /* 0x000fe20000010000 */
[C---:B------:R-:W-:Y:S01]  /*a600*/  HMMA.16816.F32.BF16 R12, R52.reuse, R64, R12 ;  /* 0x00000040340c723c */ /* 0x040fe2000004180c */
[--C-:B------:R-:W-:Y:S02]  /*a610*/  FFMA.FTZ R149, R149, c[0x0][0x23c], -R162.reuse ;  /* 0x00008f0095957a23 */ /* 0x100fe400000108a2 */
[----:B------:R-:W-:Y:S01]  /*a620*/  FADD.FTZ R133, R124, R133 ;  /* 0x000000857c857221 */ /* 0x000fe20000010000 */
[----:B------:R-:W-:Y:S01]  /*a630*/  MUFU.EX2 R199, R199 ;  /* 0x000000c700c77308 */ /* 0x000fe20000000800 */
[--C-:B------:R-:W-:Y:S02]  /*a640*/  FFMA.FTZ R158, R158, c[0x0][0x23c], -R162.reuse ;  /* 0x00008f009e9e7a23 */ /* 0x100fe400000108a2 */
[----:B------:R-:W-:Y:S01]  /*a650*/  FFMA.FTZ R151, R151, c[0x0][0x23c], -R162 ;  /* 0x00008f0097977a23 */ /* 0x000fe200000108a2 */
[----:B------:R-:W-:Y:S01]  /*a660*/  HMMA.16816.F32.BF16 R16, R52, R66, R16 ;  /* 0x000000423410723c */ /* 0x000fe20000041810 */
[----:B------:R-:W4:Y:S01]  /*a670*/  LDSM.16.MT88.4 R64, [R168+0xd400] ;  /* 0x00d40000a840783b */ /* 0x000f220000004200 */
[----:B------:R-:W-:-:S02]  /*a680*/  FFMA.FTZ R196, R118, c[0x0][0x23c], -R121 ;  /* 0x00008f0076c47a23 */ /* 0x000fc40000010879 */
[----:B------:R-:W-:Y:S01]  /*a690*/  MUFU.EX2 R192, R192 ;  /* 0x000000c000c07308 */ /* 0x000fe20000000800 */
[----:B------:R-:W-:Y:S02]  /*a6a0*/  FFMA.FTZ R161, R161, c[0x0][0x23c], -R162 ;  /* 0x00008f00a1a17a23 */ /* 0x000fe400000108a2 */
[----:B------:R-:W-:Y:S01]  /*a6b0*/  FADD.FTZ R131, R131, R136 ;  /* 0x0000008883837221 */ /* 0x000fe20000010000 */
[C---:B------:R-:W-:Y:S01]  /*a6c0*/  HMMA.16816.F32.BF16 R20, R52.reuse, R72, R20 ;  /* 0x000000483414723c */ /* 0x040fe20000041814 */
[--C-:B------:R-:W-:Y:S02]  /*a6d0*/  FFMA.FTZ R58, R58, c[0x0][0x23c], -R121.reuse ;  /* 0x00008f003a3a7a23 */ /* 0x100fe40000010879 */
[--C-:B------:R-:W-:Y:S01]  /*a6e0*/  FFMA.FTZ R61, R61, c[0x0][0x23c], -R121.reuse ;  /* 0x00008f003d3d7a23 */ /* 0x100fe20000010879 */
[----:B------:R-:W-:Y:S01]  /*a6f0*/  MUFU.EX2 R167, R167 ;  /* 0x000000a700a77308 */ /* 0x000fe20000000800 */
[----:B------:R-:W-:Y:S02]  /*a700*/  FFMA.FTZ R60, R60, c[0x0][0x23c], -R121 ;  /* 0x00008f003c3c7a23 */ /* 0x000fe40000010879 */
[----:B------:R-:W-:Y:S01]  /*a710*/  FADD.FTZ R132, R132, R133 ;  /* 0x0000008584847221 */ /* 0x000fe20000010000 */
[----:B------:R-:W-:Y:S01]  /*a720*/  HMMA.16816.F32.BF16 R24, R52, R74, R24 ;  /* 0x0000004a3418723c */ /* 0x000fe20000041818 */
[----:B------:R-:W1:Y:S01]  /*a730*/  LDSM.16.MT88.4 R72, [R170+0xd400] ;  /* 0x00d40000aa48783b */ /* 0x000e620000004200 */
[----:B------:R-:W-:-:S02]  /*a740*/  FADD.FTZ R134, R134, R131 ;  /* 0x0000008386867221 */ /* 0x000fc40000010000 */
[----:B------:R-:W-:Y:S01]  /*a750*/  MUFU.EX2 R200, R200 ;  /* 0x000000c800c87308 */ /* 0x000fe20000000800 */
[----:B------:R-:W-:Y:S02]  /*a760*/  FADD.FTZ R132, R63, R132 ;  /* 0x000000843f847221 */ /* 0x000fe40000010000 */
[----:B------:R-:W-:Y:S01]  /*a770*/  FADD.FTZ R134, R117, R134 ;  /* 0x0000008675867221 */ /* 0x000fe20000010000 */
[C---:B---3--:R-:W-:Y:S03]  /*a780*/  HMMA.16816.F32.BF16 R28, R52.reuse, R68, R28 ;  /* 0x00000044341c723c */ /* 0x048fe6000004181c */
[----:B------:R-:W-:Y:S01]  /*a790*/  FADD.FTZ R59, R59, R134 ;  /* 0x000000863b3b7221 */ /* 0x000fe20000010000 */
[----:B------:R-:W-:Y:S03]  /*a7a0*/  MUFU.EX2 R187, R187 ;  /* 0x000000bb00bb7308 */ /* 0x000fe60000000800 */
[----:B------:R-:W-:Y:S01]  /*a7b0*/  FADD.FTZ R2, R2, R59 ;  /* 0x0000003b02027221 */ /* 0x000fe20000010000 */
[C---:B------:R-:W-:Y:S01]  /*a7c0*/  HMMA.16816.F32.BF16 R32, R52.reuse, R70, R32 ;  /* 0x000000463420723c */ /* 0x040fe20000041820 */
[----:B------:R-:W3:Y:S03]  /*a7d0*/  LDSM.16.MT88.4 R68, [R170+0x9800] ;  /* 0x00980000aa44783b */ /* 0x000ee60000004200 */
[----:B------:R-:W-:Y:S04]  /*a7e0*/  MUFU.EX2 R166, R166 ;  /* 0x000000a600a67308 */ /* 0x000fe80000000800 */
[C---:B----4-:R-:W-:Y:S04]  /*a7f0*/  HMMA.16816.F32.BF16 R44, R52.reuse, R64, R44 ;  /* 0x00000040342c723c */ /* 0x050fe8000004182c */
[----:B------:R-:W-:Y:S04]  /*a800*/  MUFU.EX2 R165, R165 ;  /* 0x000000a500a57308 */ /* 0x000fe80000000800 */
[C---:B------:R-:W-:Y:S01]  /*a810*/  HMMA.16816.F32.BF16 R48, R52.reuse, R66, R48 ;  /* 0x000000423430723c */ /* 0x040fe20000041830 */
[----:B------:R-:W4:Y:S03]  /*a820*/  LDSM.16.MT88.4 R64, [R168+0x9800] ;  /* 0x00980000a840783b */ /* 0x000f260000004200 */
[----:B------:R-:W-:Y:S04]  /*a830*/  MUFU.EX2 R195, R195 ;  /* 0x000000c300c37308 */ /* 0x000fe80000000800 */
[C---:B-1----:R-:W-:Y:S04]  /*a840*/  HMMA.16816.F32.BF16 R36, R52.reuse, R72, R36 ;  /* 0x000000483424723c */ /* 0x042fe80000041824 */
[----:B------:R-:W1:Y:S04]  /*a850*/  MUFU.EX2 R204, R204 ;  /* 0x000000cc00cc7308 */ /* 0x000e680000000800 */
[----:B------:R-:W-:Y:S01]  /*a860*/  HMMA.16816.F32.BF16 R40, R52, R74, R40 ;  /* 0x0000004a3428723c */ /* 0x000fe20000041828 */
[----:B------:R-:W4:Y:S03]  /*a870*/  LDSM.16.MT88.4 R72, [R170+0xb800] ;  /* 0x00b80000aa48783b */ /* 0x000f260000004200 */
[----:B------:R-:W-:Y:S03]  /*a880*/  MUFU.EX2 R147, R147 ;  /* 0x0000009300937308 */ /* 0x000fe60000000800 */
[----:B-----5:R-:W-:Y:S01]  /*a890*/  F2FP.BF16.PACK_AB R52, R128, R129 ;  /* 0x000000818034723e */ /* 0x020fe200000010ff */
[----:B------:R-:W-:Y:S01]  /*a8a0*/  FADD.FTZ R129, R129, R2 ;  /* 0x0000000281817221 */ /* 0x000fe20000010000 */
[----:B--2---:R-:W-:-:S02]  /*a8b0*/  F2FP.BF16.PACK_AB R53, R127, R130 ;  /* 0x000000827f35723e */ /* 0x004fc400000010ff */
[C---:B------:R-:W-:Y:S01]  /*a8c0*/  F2FP.BF16.PACK_AB R54, R125.reuse, R126 ;  /* 0x0000007e7d36723e */ /* 0x040fe200000010ff */
[----:B------:R-:W2:Y:S01]  /*a8d0*/  MUFU.EX2 R150, R150 ;  /* 0x0000009600967308 */ /* 0x000ea20000000800 */
[----:B------:R-:W-:Y:S01]  /*a8e0*/  F2FP.BF16.PACK_AB R55, R122, R123 ;  /* 0x0000007b7a37723e */ /* 0x000fe200000010ff */
[----:B------:R-:W-:Y:S01]  /*a8f0*/  FADD.FTZ R129, R128, R129 ;  /* 0x0000008180817221 */ /* 0x000fe20000010000 */
[----:B-1----:R-:W-:Y:S02]  /*a900*/  F2FP.BF16.PACK_AB R104, R204, R195 ;  /* 0x000000c3cc68723e */ /* 0x002fe400000010ff */
[----:B------:R-:W-:Y:S01]  /*a910*/  MOV R2, R56 ;  /* 0x0000003800027202 */ /* 0x000fe20000000f00 */
[----:B------:R-:W-:Y:S02]  /*a920*/  FADD.FTZ R126, R126, R129 ;  /* 0x000000817e7e7221 */ /* 0x000fe40000010000 */
[----:B---3--:R-:W-:Y:S01]  /*a930*/  HMMA.16816.F32.BF16 R4, R52, R68, R4 ;  /* 0x000000443404723c */ /* 0x008fe20000041804 */
[----:B------:R-:W-:Y:S01]  /*a940*/  MUFU.EX2 R148, R148 ;  /* 0x0000009400947308 */ /* 0x000fe20000000800 */
[----:B------:R-:W-:-:S06]  /*a950*/  FADD.FTZ R125, R125, R126 ;  /* 0x0000007e7d7d7221 */ /* 0x000fcc0000010000 */
[----:B------:R-:W-:Y:S01]  /*a960*/  HMMA.16816.F32.BF16 R8, R52, R70, R8 ;  /* 0x000000463408723c */ /* 0x000fe20000041808 */
[----:B------:R-:W1:Y:S01]  /*a970*/  LDSM.16.MT88.4 R68, [R168+0xb800] ;  /* 0x00b80000a844783b */ /* 0x000e620000004200 */
[----:B------:R-:W3:Y:S01]  /*a980*/  MUFU.EX2 R159, R159 ;  /* 0x0000009f009f7308 */ /* 0x000ee20000000800 */
[----:B--2---:R-:W-:-:S05]  /*a990*/  F2FP.BF16.PACK_AB R106, R150, R147 ;  /* 0x00000093966a723e */ /* 0x004fca00000010ff */
[C---:B----4-:R-:W-:Y:S02]  /*a9a0*/  HMMA.16816.F32.BF16 R12, R52.reuse, R64, R12 ;  /* 0x00000040340c723c */ /* 0x050fe4000004180c */
[----:B------:R-:W-:Y:S06]  /*a9b0*/  MUFU.EX2 R146, R146 ;  /* 0x0000009200927308 */ /* 0x000fec0000000800 */
[C---:B------:R-:W-:Y:S01]  /*a9c0*/  HMMA.16816.F32.BF16 R16, R52.reuse, R66, R16 ;  /* 0x000000423410723c */ /* 0x040fe20000041810 */
[----:B------:R-:W2:Y:S01]  /*a9d0*/  LDSM.16.MT88.4 R64, [R168+0xd800] ;  /* 0x00d80000a840783b */ /* 0x000ea20000004200 */
[----:B---3--:R-:W-:Y:S01]  /*a9e0*/  F2FP.BF16.PACK_AB R105, R159, R148 ;  /* 0x000000949f69723e */ /* 0x008fe200000010ff */
[----:B------:R-:W-:Y:S05]  /*a9f0*/  MUFU.EX2 R149, R149 ;  /* 0x0000009500957308 */ /* 0x000fea0000000800 */
[C---:B------:R-:W-:Y:S03]  /*aa00*/  HMMA.16816.F32.BF16 R20, R52.reuse, R72, R20 ;  /* 0x000000483414723c */ /* 0x040fe60000041814 */
[----:B------:R-:W-:Y:S05]  /*aa10*/  MUFU.EX2 R158, R158 ;  /* 0x0000009e009e7308 */ /* 0x000fea0000000800 */
[C---:B------:R-:W-:Y:S01]  /*aa20*/  HMMA.16816.F32.BF16 R24, R52.reuse, R74, R24 ;  /* 0x0000004a3418723c */ /* 0x040fe20000041818 */
[----:B------:R-:W3:Y:S02]  /*aa30*/  LDSM.16.MT88.4 R72, [R170+0xd800] ;  /* 0x00d80000aa48783b */ /* 0x000ee40000004200 */
[----:B------:R-:W-:Y:S05]  /*aa40*/  MUFU.EX2 R151, R151 ;  /* 0x0000009700977308 */ /* 0x000fea0000000800 */
[C---:B-1----:R-:W-:Y:S03]  /*aa50*/  HMMA.16816.F32.BF16 R28, R52.reuse, R68, R28 ;  /* 0x00000044341c723c */ /* 0x042fe6000004181c */
[----:B------:R-:W-:Y:S05]  /*aa60*/  MUFU.EX2 R196, R196 ;  /* 0x000000c400c47308 */ /* 0x000fea0000000800 */
[C---:B------:R-:W-:Y:S01]  /*aa70*/  HMMA.16816.F32.BF16 R32, R52.reuse, R70, R32 ;  /* 0x000000463420723c */ /* 0x040fe20000041820 */
[----:B------:R-:W1:Y:S07]  /*aa80*/  LDSM.16.MT88.4 R68, [R168+0x9c00] ;  /* 0x009c0000a844783b */ /* 0x000e6e0000004200 */
[C---:B--2---:R-:W-:Y:S08]  /*aa90*/  HMMA.16816.F32.BF16 R44, R52.reuse, R64, R44 ;  /* 0x00000040342c723c */ /* 0x044ff0000004182c */
[C---:B------:R-:W-:Y:S01]  /*aaa0*/  HMMA.16816.F32.BF16 R48, R52.reuse, R66, R48 ;  /* 0x000000423430723c */ /* 0x040fe20000041830 */
[----:B------:R-:W2:Y:S07]  /*aab0*/  LDSM.16.MT88.4 R64, [R170+0xbc00] ;  /* 0x00bc0000aa40783b */ /* 0x000eae0000004200 */
[C---:B---3--:R-:W-:Y:S08]  /*aac0*/  HMMA.16816.F32.BF16 R36, R52.reuse, R72, R36 ;  /* 0x000000483424723c */ /* 0x048ff00000041824 */
[----:B------:R-:W-:Y:S01]  /*aad0*/  HMMA.16816.F32.BF16 R40, R52, R74, R40 ;  /* 0x0000004a3428723c */ /* 0x000fe20000041828 */
[----:B------:R-:W3:Y:S06]  /*aae0*/  LDSM.16.MT88.4 R72, [R170+0x9c00] ;  /* 0x009c0000aa48783b */ /* 0x000eec0000004200 */
[----:B------:R-:W-:Y:S01]  /*aaf0*/  F2FP.BF16.PACK_AB R52, R199, R202 ;  /* 0x000000cac734723e */ /* 0x000fe200000010ff */
[----:B------:R-:W-:Y:S01]  /*ab00*/  FADD.FTZ R202, R202, R125 ;  /* 0x0000007dcaca7221 */ /* 0x000fe20000010000 */
[----:B------:R-:W-:-:S02]  /*ab10*/  F2FP.BF16.PACK_AB R53, R187, R200 ;  /* 0x000000c8bb35723e */ /* 0x000fc400000010ff */
[----:B------:R-:W-:Y:S01]  /*ab20*/  F2FP.BF16.PACK_AB R54, R167, R192 ;  /* 0x000000c0a736723e */ /* 0x000fe200000010ff */
[----:B------:R-:W-:Y:S01]  /*ab30*/  FADD.FTZ R199, R199, R202 ;  /* 0x000000cac7c77221 */ /* 0x000fe20000010000 */
[----:B------:R-:W-:-:S07]  /*ab40*/  F2FP.BF16.PACK_AB R55, R165, R166 ;  /* 0x000000a6a537723e */ /* 0x000fce00000010ff */
[C---:B-1----:R-:W-:Y:S08]  /*ab50*/  HMMA.16816.F32.BF16 R12, R52.reuse, R68, R12 ;  /* 0x00000044340c723c */ /* 0x042ff0000004180c */
[C---:B------:R-:W-:Y:S01]  /*ab60*/  HMMA.16816.F32.BF16 R16, R52.reuse, R70, R16 ;  /* 0x000000463410723c */ /* 0x040fe20000041810 */
[----:B------:R-:W1:Y:S07]  /*ab70*/  LDSM.16.MT88.4 R68, [R170+0xdc00] ;  /* 0x00dc0000aa44783b */ /* 0x000e6e0000004200 */
[C---:B--2---:R-:W-:Y:S08]  /*ab80*/  HMMA.16816.F32.BF16 R20, R52.reuse, R64, R20 ;  /* 0x000000403414723c */ /* 0x044ff00000041814 */
[C---:B---3--:R-:W-:Y:S08]  /*ab90*/  HMMA.16816.F32.BF16 R4, R52.reuse, R72, R4 ;  /* 0x000000483404723c */ /* 0x048ff00000041804 */
[C---:B------:R-:W-:Y:S01]  /*aba0*/  HMMA.16816.F32.BF16 R8, R52.reuse, R74, R8 ;  /* 0x0000004a3408723c */ /* 0x040fe20000041808 */
[----:B------:R-:W2:Y:S07]  /*abb0*/  LDSM.16.MT88.4 R72, [R168+0xbc00] ;  /* 0x00bc0000a848783b */ /* 0x000eae0000004200 */
[C---:B------:R-:W-:Y:S01]  /*abc0*/  HMMA.16816.F32.BF16 R24, R52.reuse, R66, R24 ;  /* 0x000000423418723c */ /* 0x040fe20000041818 */
[----:B------:R-:W3:Y:S07]  /*abd0*/  LDSM.16.MT88.4 R64, [R168+0xdc00] ;  /* 0x00dc0000a840783b */ /* 0x000eee0000004200 */
[C---:B-1----:R-:W-:Y:S08]  /*abe0*/  HMMA.16816.F32.BF16 R36, R52.reuse, R68, R36 ;  /* 0x000000443424723c */ /* 0x042ff00000041824 */
[C---:B------:R-:W-:Y:S01]  /*abf0*/  HMMA.16816.F32.BF16 R40, R52.reuse, R70, R40 ;  /* 0x000000463428723c */ /* 0x040fe20000041828 */
[----:B------:R-:W1:Y:S07]  /*ac00*/  LDSM.16.MT88.4 R68, [R170+0xc000] ;  /* 0x00c00000aa44783b */ /* 0x000e6e0000004200 */
[C---:B--2---:R-:W-:Y:S07]  /*ac10*/  HMMA.16816.F32.BF16 R28, R52.reuse, R72, R28 ;  /* 0x00000048341c723c */ /* 0x044fee000004181c */
[----:B------:R-:W-:Y:S01]  /*ac20*/  FFMA.FTZ R72, R139, c[0x0][0x23c], -R162 ;  /* 0x00008f008b487a23 */ /* 0x000fe200000108a2 */
[C---:B------:R-:W-:Y:S01]  /*ac30*/  HMMA.16816.F32.BF16 R32, R52.reuse, R74, R32 ;  /* 0x0000004a3420723c */ /* 0x040fe20000041820 */
[----:B------:R-:W2:Y:S07]  /*ac40*/  MUFU.EX2 R139, R154 ;  /* 0x0000009a008b7308 */ /* 0x000eae0000000800 */
[C---:B---3--:R-:W-:Y:S08]  /*ac50*/  HMMA.16816.F32.BF16 R44, R52.reuse, R64, R44 ;  /* 0x00000040342c723c */ /* 0x048ff0000004182c */
[----:B------:R-:W-:Y:S01]  /*ac60*/  HMMA.16816.F32.BF16 R48, R52, R66, R48 ;  /* 0x000000423430723c */ /* 0x000fe20000041830 */
[----:B------:R-:W3:Y:S01]  /*ac70*/  LDSM.16.MT88.4 R64, [R170+0xa000] ;  /* 0x00a00000aa40783b */ /* 0x000ee20000004200 */
[----:B--2---:R-:W-:-:S03]  /*ac80*/  F2FP.BF16.PACK_AB R107, R139, R146 ;  /* 0x000000928b6b723e */ /* 0x004fc600000010ff */
[----:B------:R-:W2:Y:S04]  /*ac90*/  LDSM.16.MT88.4 R52, [R168+0xa000] ;  /* 0x00a00000a834783b */ /* 0x000ea80000004200 */
[C---:B-1----:R-:W-:Y:S08]  /*aca0*/  HMMA.16816.F32.BF16 R20, R104.reuse, R68, R20 ;  /* 0x000000446814723c */ /* 0x042ff00000041814 */
[C---:B------:R-:W-:Y:S01]  /*acb0*/  HMMA.16816.F32.BF16 R24, R104.reuse, R70, R24 ;  /* 0x000000466818723c */ /* 0x040fe20000041818 */
[----:B------:R-:W-:Y:S07]  /*acc0*/  LDSM.16.MT88.4 R68, [R170+0xa400] ;  /* 0x00a40000aa44783b */ /* 0x000fee0000004200 */
[C---:B---3--:R-:W-:Y:S01]  /*acd0*/  HMMA.16816.F32.BF16 R112, R104.reuse, R64, R4 ;  /* 0x000000406870723c */ /* 0x048fe20000041804 */
[----:B------:R-:W1:Y:S07]  /*ace0*/  LDSM.16.MT88.4 R4, [R168+0xe000] ;  /* 0x00e00000a804783b */ /* 0x000e6e0000004200 */
[C---:B------:R-:W-:Y:S01]  /*acf0*/  HMMA.16816.F32.BF16 R8, R104.reuse, R66, R8 ;  /* 0x000000426808723c */ /* 0x040fe20000041808 */
[----:B------:R-:W3:Y:S07]  /*ad00*/  LDSM.16.MT88.4 R64, [R168+0xc000] ;  /* 0x00c00000a840783b */ /* 0x000eee0000004200 */
[C---:B--2---:R-:W-:Y:S08]  /*ad10*/  HMMA.16816.F32.BF16 R12, R104.reuse, R52, R12 ;  /* 0x00000034680c723c */ /* 0x044ff0000004180c */
[C---:B------:R-:W-:Y:S01]  /*ad20*/  HMMA.16816.F32.BF16 R16, R104.reuse, R54, R16 ;  /* 0x000000366810723c */ /* 0x040fe20000041810 */
[----:B------:R-:W2:Y:S07]  /*ad30*/  LDSM.16.MT88.4 R52, [R170+0xe000] ;  /* 0x00e00000aa34783b */ /* 0x000eae0000004200 */
[C---:B-1----:R-:W-:Y:S08]  /*ad40*/  HMMA.16816.F32.BF16 R44, R104.reuse, R4, R44 ;  /* 0x00000004682c723c */ /* 0x042ff0000004182c */
[C---:B---3--:R-:W-:Y:S08]  /*ad50*/  HMMA.16816.F32.BF16 R28, R104.reuse, R64, R28 ;  /* 0x00000040681c723c */ /* 0x048ff0000004181c */
[C---:B------:R-:W-:Y:S08]  /*ad60*/  HMMA.16816.F32.BF16 R32, R104.reuse, R66, R32 ;  /* 0x000000426820723c */ /* 0x040ff00000041820 */
[C---:B--2---:R-:W-:Y:S01]  /*ad70*/  HMMA.16816.F32.BF16 R36, R104.reuse, R52, R36 ;  /* 0x000000346824723c */ /* 0x044fe20000041824 */
[----:B------:R-:W-:Y:S07]  /*ad80*/  MUFU.EX2 R52, R72 ;  /* 0x0000004800347308 */ /* 0x000fee0000000800 */
[C---:B------:R-:W-:Y:S01]  /*ad90*/  HMMA.16816.F32.BF16 R40, R104.reuse, R54, R40 ;  /* 0x000000366828723c */ /* 0x040fe20000041828 */
[----:B------:R-:W1:Y:S07]  /*ada0*/  MUFU.EX2 R55, R153 ;  /* 0x0000009900377308 */ /* 0x000e6e0000000800 */
[----:B------:R-:W-:Y:S01]  /*adb0*/  HMMA.16816.F32.BF16 R104, R104, R6, R48 ;  /* 0x000000066868723c */ /* 0x000fe20000041830 */
[----:B------:R-:W-:Y:S06]  /*adc0*/  MUFU.EX2 R53, R141 ;  /* 0x0000008d00357308 */ /* 0x000fec0000000800 */
[----:B------:R-:W-:-:S02]  /*add0*/  FFMA.FTZ R51, R142, c[0x0][0x23c], -R121 ;  /* 0x00008f008e337a23 */ /* 0x000fc40000010879 */
[--C-:B------:R-:W-:Y:S01]  /*ade0*/  FFMA.FTZ R48, R138, c[0x0][0x23c], -R121.reuse ;  /* 0x00008f008a307a23 */ /* 0x100fe20000010879 */
[----:B------:R-:W2:Y:S01]  /*adf0*/  MUFU.EX2 R54, R155 ;  /* 0x0000009b00367308 */ /* 0x000ea20000000800 */
[----:B------:R-:W-:Y:S01]  /*ae00*/  FFMA.FTZ R49, R144, c[0x0][0x23c], -R121 ;  /* 0x00008f0090317a23 */ /* 0x000fe20000010879 */
[----:B-1----:R-:W-:-:S06]  /*ae10*/  F2FP.BF16.PACK_AB R4, R55, R52 ;  /* 0x000000343704723e */ /* 0x002fcc00000010ff */
[----:B------:R-:W-:Y:S08]  /*ae20*/  MUFU.EX2 R50, R140 ;  /* 0x0000008c00327308 */ /* 0x000ff00000000800 */
[----:B------:R-:W1:Y:S01]  /*ae30*/  MUFU.EX2 R51, R51 ;  /* 0x0000003300337308 */ /* 0x000e620000000800 */
[----:B--2---:R-:W-:-:S07]  /*ae40*/  F2FP.BF16.PACK_AB R6, R54, R53 ;  /* 0x000000353606723e */ /* 0x004fce00000010ff */
[----:B------:R-:W-:Y:S08]  /*ae50*/  MUFU.EX2 R48, R48 ;  /* 0x0000003000307308 */ /* 0x000ff00000000800 */
[----:B------:R-:W2:Y:S01]  /*ae60*/  MUFU.EX2 R49, R49 ;  /* 0x0000003100317308 */ /* 0x000ea20000000800 */
[----:B-1----:R-:W-:Y:S02]  /*ae70*/  F2FP.BF16.PACK_AB R5, R51, R50 ;  /* 0x000000323305723e */ /* 0x002fe400000010ff */
[----:B--2---:R-:W-:-:S07]  /*ae80*/  F2FP.BF16.PACK_AB R7, R49, R48 ;  /* 0x000000303107723e */ /* 0x004fce00000010ff */
[C---:B------:R-:W-:Y:S08]  /*ae90*/  HMMA.16816.F32.BF16 R112, R4.reuse, R68, R112 ;  /* 0x000000440470723c */ /* 0x040ff00000041870 */
[C---:B------:R-:W-:Y:S01]  /*aea0*/  HMMA.16816.F32.BF16 R68, R4.reuse, R70, R8 ;  /* 0x000000460444723c */ /* 0x040fe20000041808 */
[----:B------:R-:W1:Y:S07]  /*aeb0*/  LDSM.16.MT88.4 R8, [R168+0xe400] ;  /* 0x00e40000a808783b */ /* 0x000e6e0000004200 */
[C---:B------:R-:W-:Y:S01]  /*aec0*/  HMMA.16816.F32.BF16 R72, R4.reuse, R76, R12 ;  /* 0x0000004c0448723c */ /* 0x040fe2000004180c */
[----:B------:R-:W2:Y:S07]  /*aed0*/  LDSM.16.MT88.4 R12, [R170+0xa800] ;  /* 0x00a80000aa0c783b */ /* 0x000eae0000004200 */
[C---:B------:R-:W-:Y:S01]  /*aee0*/  HMMA.16816.F32.BF16 R88, R4.reuse, R92, R28 ;  /* 0x0000005c0458723c */ /* 0x040fe2000004181c */
[----:B------:R-:W-:Y:S07]  /*aef0*/  MUFU.EX2 R30, R143 ;  /* 0x0000008f001e7308 */ /* 0x000fee0000000800 */
[C---:B------:R-:W-:Y:S01]  /*af00*/  HMMA.16816.F32.BF16 R92, R4.reuse, R94, R32 ;  /* 0x0000005e045c723c */ /* 0x040fe20000041820 */
[----:B------:R-:W3:Y:S06]  /*af10*/  MUFU.EX2 R29, R156 ;  /* 0x0000009c001d7308 */ /* 0x000eec0000000800 */
[--C-:B------:R-:W-:Y:S01]  /*af20*/  FFMA.FTZ R32, R116, c[0x0][0x23c], -R121.reuse ;  /* 0x00008f0074207a23 */ /* 0x100fe20000010879 */
[----:B------:R-:W-:Y:S01]  /*af30*/  HMMA.16816.F32.BF16 R80, R4, R84, R20 ;  /* 0x000000540450723c */ /* 0x000fe20000041814 */
[--C-:B------:R-:W-:Y:S01]  /*af40*/  FFMA.FTZ R35, R120, c[0x0][0x23c], -R121.reuse ;  /* 0x00008f0078237a23 */ /* 0x100fe20000010879 */
[----:B------:R-:W-:Y:S01]  /*af50*/  MUFU.EX2 R28, R145 ;  /* 0x00000091001c7308 */ /* 0x000fe20000000800 */
[--C-:B------:R-:W-:Y:S01]  /*af60*/  FFMA.FTZ R33, R62, c[0x0][0x23c], -R121.reuse ;  /* 0x00008f003e217a23 */ /* 0x100fe20000010879 */
[----:B------:R-:W4:Y:S01]  /*af70*/  LDSM.16.MT88.4 R20, [R170+0xc800] ;  /* 0x00c80000aa14783b */ /* 0x000f220000004200 */
[----:B------:R-:W-:-:S03]  /*af80*/  FFMA.FTZ R34, R119, c[0x0][0x23c], -R121 ;  /* 0x00008f0077227a23 */ /* 0x000fc60000010879 */
[C---:B------:R-:W-:Y:S02]  /*af90*/  HMMA.16816.F32.BF16 R96, R4.reuse, R108, R36 ;  /* 0x0000006c0460723c */ /* 0x040fe40000041824 */
[----:B------:R-:W-:Y:S06]  /*afa0*/  MUFU.EX2 R31, R157 ;  /* 0x0000009d001f7308 */ /* 0x000fec0000000800 */
[C---:B------:R-:W-:Y:S01]  /*afb0*/  HMMA.16816.F32.BF16 R76, R4.reuse, R78, R16 ;  /* 0x0000004e044c723c */ /* 0x040fe20000041810 */
[----:B------:R-:W-:Y:S01]  /*afc0*/  LDSM.16.MT88.4 R16, [R168+0xc800] ;  /* 0x00c80000a810783b */ /* 0x000fe20000004200 */
[----:B------:R-:W-:Y:S06]  /*afd0*/  MUFU.EX2 R32, R32 ;  /* 0x0000002000207308 */ /* 0x000fec0000000800 */
[C---:B------:R-:W-:Y:S01]  /*afe0*/  HMMA.16816.F32.BF16 R84, R4.reuse, R86, R24 ;  /* 0x000000560454723c */ /* 0x040fe20000041818 */
[----:B------:R-:W5:Y:S01]  /*aff0*/  LDSM.16.MT88.4 R24, [R168+0xa800] ;  /* 0x00a80000a818783b */ /* 0x000f620000004200 */
[----:B------:R-:W2:Y:S06]  /*b000*/  MUFU.EX2 R35, R35 ;  /* 0x0000002300237308 */ /* 0x000eac0000000800 */
[C---:B------:R-:W-:Y:S02]  /*b010*/  HMMA.16816.F32.BF16 R108, R4.reuse, R110, R40 ;  /* 0x0000006e046c723c */ /* 0x040fe40000041828 */
[----:B------:R-:W-:Y:S06]  /*b020*/  MUFU.EX2 R33, R33 ;  /* 0x0000002100217308 */ /* 0x000fec0000000800 */
[C---:B-1----:R-:W-:Y:S02]  /*b030*/  HMMA.16816.F32.BF16 R100, R4.reuse, R8, R44 ;  /* 0x000000080464723c */ /* 0x042fe4000004182c */
[----:B------:R-:W1:Y:S06]  /*b040*/  MUFU.EX2 R34, R34 ;  /* 0x0000002200227308 */ /* 0x000e6c0000000800 */
[----:B------:R-:W-:Y:S01]  /*b050*/  HMMA.16816.F32.BF16 R104, R4, R10, R104 ;  /* 0x0000000a0468723c */ /* 0x000fe20000041868 */
[----:B------:R-:W5:Y:S06]  /*b060*/  LDSM.16.MT88.4 R8, [R170+0xe800] ;  /* 0x00e80000aa08783b */ /* 0x000f6c0000004200 */
[----:B---3--:R-:W-:-:S02]  /*b070*/  F2FP.BF16.PACK_AB R4, R29, R30 ;  /* 0x0000001e1d04723e */ /* 0x008fc400000010ff */
[----:B--2---:R-:W-:Y:S02]  /*b080*/  F2FP.BF16.PACK_AB R5, R35, R32 ;  /* 0x000000202305723e */ /* 0x004fe400000010ff */
[----:B------:R-:W-:Y:S02]  /*b090*/  F2FP.BF16.PACK_AB R6, R31, R28 ;  /* 0x0000001c1f06723e */ /* 0x000fe400000010ff */
[----:B-1----:R-:W-:-:S07]  /*b0a0*/  F2FP.BF16.PACK_AB R7, R34, R33 ;  /* 0x000000212207723e */ /* 0x002fce00000010ff */
[C---:B------:R-:W-:Y:S08]  /*b0b0*/  HMMA.16816.F32.BF16 R112, R4.reuse, R12, R112 ;  /* 0x0000000c0470723c */ /* 0x040ff00000041870 */
[C---:B------:R-:W-:Y:S01]  /*b0c0*/  HMMA.16816.F32.BF16 R68, R4.reuse, R14, R68 ;  /* 0x0000000e0444723c */ /* 0x040fe20000041844 */
[----:B------:R-:W1:Y:S07]  /*b0d0*/  LDSM.16.MT88.4 R12, [R168+0xe800] ;  /* 0x00e80000a80c783b */ /* 0x000e6e0000004200 */
[C---:B----4-:R-:W-:Y:S08]  /*b0e0*/  HMMA.16816.F32.BF16 R80, R4.reuse, R20, R80 ;  /* 0x000000140450723c */ /* 0x050ff00000041850 */
[C---:B------:R-:W-:Y:S01]  /*b0f0*/  HMMA.16816.F32.BF16 R84, R4.reuse, R22, R84 ;  /* 0x000000160454723c */ /* 0x040fe20000041854 */
[----:B------:R-:W2:Y:S07]  /*b100*/  LDSM.16.MT88.4 R20, [R170+0xac00] ;  /* 0x00ac0000aa14783b */ /* 0x000eae0000004200 */
[C---:B-----5:R-:W-:Y:S01]  /*b110*/  HMMA.16816.F32.BF16 R72, R4.reuse, R24, R72 ;  /* 0x000000180448723c */ /* 0x060fe20000041848 */
[----:B------:R-:W-:Y:S07]  /*b120*/  MUFU.EX2 R24, R161 ;  /* 0x000000a100187308 */ /* 0x000fee0000000800 */
[C---:B------:R-:W-:Y:S01]  /*b130*/  HMMA.16816.F32.BF16 R76, R4.reuse, R26, R76 ;  /* 0x0000001a044c723c */ /* 0x040fe2000004184c */
[----:B------:R-:W-:Y:S07]  /*b140*/  MUFU.EX2 R26, R58 ;  /* 0x0000003a001a7308 */ /* 0x000fee0000000800 */
[C---:B------:R-:W-:Y:S01]  /*b150*/  HMMA.16816.F32.BF16 R96, R4.reuse, R8, R96 ;  /* 0x000000080460723c */ /* 0x040fe20000041860 */
[----:B------:R-:W3:Y:S07]  /*b160*/  MUFU.EX2 R25, R61 ;  /* 0x0000003d00197308 */ /* 0x000eee0000000800 */
[C---:B-1----:R-:W-:Y:S01]  /*b170*/  HMMA.16816.F32.BF16 R100, R4.reuse, R12, R100 ;  /* 0x0000000c0464723c */ /* 0x042fe20000041864 */
[----:B------:R-:W1:Y:S06]  /*b180*/  MUFU.EX2 R27, R60 ;  /* 0x0000003c001b7308 */ /* 0x000e6c0000000800 */
[----:B------:R-:W-:Y:S01]  /*b190*/  FADD.FTZ R13, R57, R132 ;  /* 0x00000084390d7221 */ /* 0x000fe20000010000 */
[----:B------:R-:W-:Y:S01]  /*b1a0*/  HMMA.16816.F32.BF16 R108, R4, R10, R108 ;  /* 0x0000000a046c723c */ /* 0x000fe2000004186c */
[----:B------:R-:W4:Y:S02]  /*b1b0*/  LDSM.16.MT88.4 R8, [R170+0xcc00] ;  /* 0x00cc0000aa08783b */ /* 0x000f240000004200 */
[----:B------:R-:W-:-:S02]  /*b1c0*/  FADD.FTZ R13, R0, R13 ;  /* 0x0000000d000d7221 */ /* 0x000fc40000010000 */
[----:B------:R-:W-:Y:S02]  /*b1d0*/  FADD.FTZ R0, R192, R199 ;  /* 0x000000c7c0007221 */ /* 0x000fe40000010000 */
[----:B------:R-:W-:Y:S01]  /*b1e0*/  FADD.FTZ R130, R130, R13 ;  /* 0x0000000d82827221 */ /* 0x000fe20000010000 */
[----:B------:R-:W-:Y:S01]  /*b1f0*/  HMMA.16816.F32.BF16 R88, R4, R16, R88 ;  /* 0x000000100458723c */ /* 0x000fe20000041858 */
[----:B------:R-:W-:Y:S02]  /*b200*/  FADD.FTZ R0, R167, R0 ;  /* 0x00000000a7007221 */ /* 0x000fe40000010000 */
[----:B------:R-:W-:Y:S02]  /*b210*/  FADD.FTZ R130, R127, R130 ;  /* 0x000000827f827221 */ /* 0x000fe40000010000 */
[----:B------:R-:W-:-:S03]  /*b220*/  FADD.FTZ R195, R195, R0 ;  /* 0x00000000c3c37221 */ /* 0x000fc60000010000 */
[----:B------:R-:W-:Y:S01]  /*b230*/  HMMA.16816.F32.BF16 R92, R4, R18, R92 ;  /* 0x00000012045c723c */ /* 0x000fe2000004185c */
[----:B------:R-:W5:Y:S01]  /*b240*/  LDSM.16.MT88.4 R16, [R168+0xac00] ;  /* 0x00ac0000a810783b */ /* 0x000f620000004200 */
[----:B------:R-:W-:-:S06]  /*b250*/  FADD.FTZ R204, R204, R195 ;  /* 0x000000c3cccc7221 */ /* 0x000fcc0000010000 */
[----:B------:R-:W-:Y:S01]  /*b260*/  HMMA.16816.F32.BF16 R104, R4, R14, R104 ;  /* 0x0000000e0468723c */ /* 0x000fe20000041868 */
[----:B------:R-:W5:Y:S06]  /*b270*/  LDSM.16.MT88.4 R12, [R168+0xcc00] ;  /* 0x00cc0000a80c783b */ /* 0x000f6c0000004200 */
[----:B------:R-:W-:Y:S02]  /*b280*/  F2FP.BF16.PACK_AB R4, R158, R149 ;  /* 0x000000959e04723e */ /* 0x000fe400000010ff */
[----:B---3--:R-:W-:Y:S02]  /*b290*/  F2FP.BF16.PACK_AB R5, R25, R26 ;  /* 0x0000001a1905723e */ /* 0x008fe400000010ff */
[----:B------:R-:W-:-:S02]  /*b2a0*/  F2FP.BF16.PACK_AB R6, R24, R151 ;  /* 0x000000971806723e */ /* 0x000fc400000010ff */
[----:B-1----:R-:W-:-:S07]  /*b2b0*/  F2FP.BF16.PACK_AB R7, R196, R27 ;  /* 0x0000001bc407723e */ /* 0x002fce00000010ff */
[C---:B--2---:R-:W-:Y:S07]  /*b2c0*/  HMMA.16816.F32.BF16 R112, R4.reuse, R20, R112 ;  /* 0x000000140470723c */ /* 0x044fee0000041870 */
[----:B------:R-:W-:Y:S01]  /*b2d0*/  FADD.FTZ R21, R123, R130 ;  /* 0x000000827b157221 */ /* 0x000fe20000010000 */
[----:B----4-:R-:W-:Y:S03]  /*b2e0*/  HMMA.16816.F32.BF16 R80, R4, R8, R80 ;  /* 0x000000080450723c */ /* 0x010fe60000041850 */
[----:B------:R-:W-:-:S04]  /*b2f0*/  FADD.FTZ R21, R122, R21 ;  /* 0x000000157a157221 */ /* 0x000fc80000010000 */
[----:B------:R-:W-:Y:S01]  /*b300*/  FADD.FTZ R200, R200, R21 ;  /* 0x00000015c8c87221 */ /* 0x000fe20000010000 */
[----:B------:R-:W-:Y:S01]  /*b310*/  HMMA.16816.F32.BF16 R84, R4, R10, R84 ;  /* 0x0000000a0454723c */ /* 0x000fe20000041854 */
[----:B------:R-:W1:Y:S02]  /*b320*/  LDSM.16.MT88.4 R8, [R168+0xec00] ;  /* 0x00ec0000a808783b */ /* 0x000e640000004200 */
[----:B------:R-:W-:-:S04]  /*b330*/  FADD.FTZ R187, R187, R200 ;  /* 0x000000c8bbbb7221 */ /* 0x000fc80000010000 */
[----:B------:R-:W-:Y:S01]  /*b340*/  FADD.FTZ R166, R166, R187 ;  /* 0x000000bba6a67221 */ /* 0x000fe20000010000 */
[----:B-----5:R-:W-:Y:S03]  /*b350*/  HMMA.16816.F32.BF16 R72, R4, R16, R72 ;  /* 0x000000100448723c */ /* 0x020fe60000041848 */
[----:B------:R-:W-:-:S04]  /*b360*/  FADD.FTZ R165, R165, R166 ;  /* 0x000000a6a5a57221 */ /* 0x000fc80000010000 */
[----:B------:R-:W-:Y:S01]  /*b370*/  FADD.FTZ R148, R148, R165 ;  /* 0x000000a594947221 */ /* 0x000fe20000010000 */
[----:B------:R-:W-:Y:S01]  /*b380*/  HMMA.16816.F32.BF16 R76, R4, R18, R76 ;  /* 0x00000012044c723c */ /* 0x000fe2000004184c */
[----:B------:R-:W2:Y:S02]  /*b390*/  LDSM.16.MT88.4 R16, [R170+0xec00] ;  /* 0x00ec0000aa10783b */ /* 0x000ea40000004200 */
[----:B------:R-:W-:-:S04]  /*b3a0*/  FADD.FTZ R159, R159, R148 ;  /* 0x000000949f9f7221 */ /* 0x000fc80000010000 */
[----:B------:R-:W-:Y:S01]  /*b3b0*/  FADD.FTZ R146, R146, R159 ;  /* 0x0000009f92927221 */ /* 0x000fe20000010000 */
[----:B------:R-:W-:Y:S03]  /*b3c0*/  HMMA.16816.F32.BF16 R88, R4, R12, R88 ;  /* 0x0000000c0458723c */ /* 0x000fe60000041858 */
[----:B------:R-:W-:-:S04]  /*b3d0*/  FADD.FTZ R139, R139, R146 ;  /* 0x000000928b8b7221 */ /* 0x000fc80000010000 */
[----:B------:R-:W-:Y:S01]  /*b3e0*/  FADD.FTZ R13, R147, R204 ;  /* 0x000000cc930d7221 */ /* 0x000fe20000010000 */
[C---:B------:R-:W-:Y:S01]  /*b3f0*/  HMMA.16816.F32.BF16 R68, R4.reuse, R22, R68 ;  /* 0x000000160444723c */ /* 0x040fe20000041844 */
[----:B------:R-:W-:Y:S02]  /*b400*/  FADD.FTZ R50, R50, R139 ;  /* 0x0000008b32327221 */ /* 0x000fe40000010000 */
[----:B------:R-:W-:Y:S02]  /*b410*/  FADD.FTZ R13, R150, R13 ;  /* 0x0000000d960d7221 */ /* 0x000fe40000010000 */
[----:B------:R-:W-:Y:S02]  /*b420*/  FADD.FTZ R51, R51, R50 ;  /* 0x0000003233337221 */ /* 0x000fe40000010000 */
[----:B------:R-:W-:Y:S01]  /*b430*/  FADD.FTZ R0, R52, R13 ;  /* 0x0000000d34007221 */ /* 0x000fe20000010000 */
[----:B------:R-:W-:Y:S01]  /*b440*/  HMMA.16816.F32.BF16 R92, R4, R14, R92 ;  /* 0x0000000e045c723c */ /* 0x000fe2000004185c */
[----:B------:R-:W-:-:S02]  /*b450*/  FADD.FTZ R48, R48, R51 ;  /* 0x0000003330307221 */ /* 0x000fc40000010000 */
[----:B------:R-:W-:Y:S02]  /*b460*/  FADD.FTZ R0, R55, R0 ;  /* 0x0000000037007221 */ /* 0x000fe40000010000 */
[----:B------:R-:W-:Y:S02]  /*b470*/  FADD.FTZ R49, R49, R48 ;  /* 0x0000003031317221 */ /* 0x000fe40000010000 */
[----:B------:R-:W-:Y:S01]  /*b480*/  FADD.FTZ R13, R53, R0 ;  /* 0x00000000350d7221 */ /* 0x000fe20000010000 */
[----:B-1----:R-:W-:Y:S01]  /*b490*/  HMMA.16816.F32.BF16 R100, R4, R8, R100 ;  /* 0x000000080464723c */ /* 0x002fe20000041864 */
[----:B------:R-:W-:Y:S02]  /*b4a0*/  FADD.FTZ R0, R32, R49 ;  /* 0x0000003120007221 */ /* 0x000fe40000010000 */
[----:B------:R-:W-:Y:S02]  /*b4b0*/  FADD.FTZ R13, R54, R13 ;  /* 0x0000000d360d7221 */ /* 0x000fe40000010000 */
[----:B------:R-:W-:-:S02]  /*b4c0*/  FADD.FTZ R0, R35, R0 ;  /* 0x0000000023007221 */ /* 0x000fc40000010000 */
[----:B------:R-:W-:Y:S01]  /*b4d0*/  FADD.FTZ R30, R30, R13 ;  /* 0x0000000d1e1e7221 */ /* 0x000fe20000010000 */
[C---:B------:R-:W-:Y:S01]  /*b4e0*/  HMMA.16816.F32.BF16 R104, R4.reuse, R10, R104 ;  /* 0x0000000a0468723c */ /* 0x040fe20000041868 */
[----:B------:R-:W-:Y:S02]  /*b4f0*/  FADD.FTZ R9, R33, R0 ;  /* 0x0000000021097221 */ /* 0x000fe40000010000 */
[----:B------:R-:W-:Y:S02]  /*b500*/  FADD.FTZ R29, R29, R30 ;  /* 0x0000001e1d1d7221 */ /* 0x000fe40000010000 */
[----:B------:R-:W-:Y:S02]  /*b510*/  FADD.FTZ R9, R34, R9 ;  /* 0x0000000922097221 */ /* 0x000fe40000010000 */
[----:B------:R-:W-:Y:S01]  /*b520*/  FADD.FTZ R28, R28, R29 ;  /* 0x0000001d1c1c7221 */ /* 0x000fe20000010000 */
[----:B--2---:R-:W-:Y:S01]  /*b530*/  HMMA.16816.F32.BF16 R96, R4, R16, R96 ;  /* 0x000000100460723c */ /* 0x004fe20000041860 */
[----:B------:R-:W-:-:S02]  /*b540*/  FADD.FTZ R26, R26, R9 ;  /* 0x000000091a1a7221 */ /* 0x000fc40000010000 */
[----:B------:R-:W-:Y:S02]  /*b550*/  FADD.FTZ R0, R31, R28 ;  /* 0x0000001c1f007221 */ /* 0x000fe40000010000 */
[----:B------:R-:W-:Y:S02]  /*b560*/  FADD.FTZ R26, R25, R26 ;  /* 0x0000001a191a7221 */ /* 0x000fe40000010000 */
[----:B------:R-:W-:Y:S01]  /*b570*/  FADD.FTZ R149, R149, R0 ;  /* 0x0000000095957221 */ /* 0x000fe20000010000 */
[----:B------:R-:W-:Y:S01]  /*b580*/  HMMA.16816.F32.BF16 R108, R4, R18, R108 ;  /* 0x00000012046c723c */ /* 0x000fe2000004186c */
[----:B------:R-:W-:Y:S01]  /*b590*/  FADD.FTZ R27, R27, R26 ;  /* 0x0000001a1b1b7221 */ /* 0x000fe20000010000 */
[----:B------:R-:W-:Y:S01]  /*b5a0*/  MOV R0, R3 ;  /* 0x0000000300007202 */ /* 0x000fe20000000f00 */
[----:B------:R-:W-:Y:S02]  /*b5b0*/  FADD.FTZ R158, R158, R149 ;  /* 0x000000959e9e7221 */ /* 0x000fe40000010000 */
[----:B------:R-:W-:-:S02]  /*b5c0*/  FADD.FTZ R196, R196, R27 ;  /* 0x0000001bc4c47221 */ /* 0x000fc40000010000 */
[----:B------:R-:W-:-:S04]  /*b5d0*/  FADD.FTZ R151, R151, R158 ;  /* 0x0000009e97977221 */ /* 0x000fc80000010000 */
[----:B------:R-:W-:Y:S02]  /*b5e0*/  FADD.FTZ R195, R24, R151 ;  /* 0x0000009718c37221 */ /* 0x000fe40000010000 */
.L_x_705:
[----:B------:R-:W-:-:S13]  /*b5f0*/  ISETP.GE.AND P0, PT, R180, 0x1, PT ;  /* 0x00000001b400780c */ /* 0x000fda0003f06270 */
[----:B------:R-:W-:Y:S05]  /*b600*/  @!P0 BRA `(.L_x_713) ;  /* 0x00003d8000008947 */ /* 0x000fea0003800000 */
[----:B------:R-:W-:Y:S01]  /*b610*/  ULDC UR5, c[0x0][0x1a0] ;  /* 0x0000680000057ab9 */ /* 0x000fe20000000800 */
[----:B------:R-:W-:Y:S01]  /*b620*/  IMAD.MOV.U32 R3, RZ, RZ, R0 ;  /* 0x000000ffff037224 */ /* 0x000fe200078e0000 */
[----:B------:R-:W-:Y:S01]  /*b630*/  ULEA UR5, -UR5, URZ, 0x7 ;  /* 0x0000003f05057291 */ /* 0x000fe2000f8e393f */
[----:B------:R-:W-:-:S03]  /*b640*/  IMAD.MOV.U32 R117, RZ, RZ, R2 ;  /* 0x000000ffff757224 */ /* 0x000fc600078e0002 */
[----:B------:R-:W-:Y:S02]  /*b650*/  USHF.R.S32.HI UR4, URZ, 0x1f, UR5 ;  /* 0x0000001f3f047899 */ /* 0x000fe40008011405 */
[----:B------:R-:W-:-:S04]  /*b660*/  MOV R192, UR5 ;  /* 0x0000000500c07c02 */ /* 0x000fc80008000f00 */
[----:B------:R-:W-:Y:S02]  /*b670*/  MOV R187, UR4 ;  /* 0x0000000400bb7c02 */ /* 0x000fe40008000f00 */
.L_x_717:
[----:B------:R-:W-:Y:S01]  /*b680*/  MOV R119, R192 ;  /* 0x000000c000777202 */ /* 0x000fe20000000f00 */
[----:B------:R-:W-:Y:S04]  /*b690*/  DEPBAR.LE SB0, 0x0 ;  /* 0x000080000000791a */ /* 0x000fe80000000000 */
[----:B------:R-:W-:Y:S01]  /*b6a0*/  BAR.SYNC.DEFER_BLOCKING 0x0 ;  /* 0x0000000000007b1d */ /* 0x000fe20000010000 */
[----:B------:R-:W-:Y:S05]  /*b6b0*/  MOV R0, R187 ;  /* 0x000000bb00007202 */ /* 0x000fea0000000f00 */
[----:B------:R-:W-:-:S05]  /*b6c0*/  @!P6 BRA `(.L_x_714) ;  /* 0x000003c00000e947 */ /* 0x000fca0003800000 */
[----:B------:R-:W-:Y:S01]  /*b6d0*/  IMAD.SHL.U32 R10, R180, 0x80, RZ ;  /* 0x00000080b40a7824 */ /* 0x000fe200078e00ff */
[----:B------:R-:W-:Y:S04]  /*b6e0*/  IABS R0, c[0x0][0x2d0] ;  /* 0x0000b40000007a13 */ /* 0x000fe80000000000 */
[----:B------:R-:W1:Y:S01]  /*b6f0*/  I2F.RP R7, R0 ;  /* 0x0000000000077306 */ /* 0x000e620000209400 */
[----:B------:R-:W-:Y:S09]  /*b700*/  IABS R6, R10 ;  /* 0x0000000a00067213 */ /* 0x000ff20000000000 */
[----:B-1----:R-:W1:Y:S02]  /*b710*/  MUFU.RCP R2, R7 ;  /* 0x0000000700027308 */ /* 0x002e640000001000 */
[----:B-1----:R-:W-:Y:S02]  /*b720*/  IADD3 R8, R2, 0xffffffe, RZ ;  /* 0x0ffffffe02087810 */ /* 0x002fe40007ffe0ff */
[C---:B------:R-:W-:Y:S06]  /*b730*/  IADD3 R2, R10.reuse, -0x80, RZ ;  /* 0xffffff800a027810 */ /* 0x040fec0007ffe0ff */
[----:B------:R-:W1:Y:S01]  /*b740*/  F2I.FTZ.U32.TRUNC.NTZ R9, R8 ;  /* 0x0000000800097305 */ /* 0x000e62000021f000 */
[----:B------:R-:W-:Y:S02]  /*b750*/  LOP3.LUT R10, R10, c[0x0][0x2d0], RZ, 0x3c, !PT ;  /* 0x0000b4000a0a7a12 */ /* 0x000fe400078e3cff */
[----:B------:R-:W-:Y:S02]  /*b760*/  IABS R4, R2 ;  /* 0x0000000200047213 */ /* 0x000fe40000000000 */
[----:B------:R-:W-:Y:S02]  /*b770*/  LOP3.LUT R2, R2, c[0x0][0x2d0], RZ, 0x3c, !PT ;  /* 0x0000b40002027a12 */ /* 0x000fe400078e3cff */
[----:B------:R-:W-:Y:S02]  /*b780*/  ISETP.GE.AND P2, PT, R10, RZ, PT ;  /* 0x000000ff0a00720c */ /* 0x000fe40003f46270 */
[----:B------:R-:W-:Y:S01]  /*b790*/  ISETP.GE.AND P0, PT, R2, RZ, PT ;  /* 0x000000ff0200720c */ /* 0x000fe20003f06270 */
[--C-:B-1----:R-:W-:Y:S02]  /*b7a0*/  IMAD.MOV R5, RZ, RZ, -R9.reuse ;  /* 0x000000ffff057224 */ /* 0x102fe400078e0a09 */
[----:B------:R-:W-:Y:S02]  /*b7b0*/  IMAD.MOV.U32 R8, RZ, RZ, RZ ;  /* 0x000000ffff087224 */ /* 0x000fe400078e00ff */
[----:B------:R-:W-:Y:S04]  /*b7c0*/  IMAD R5, R5, R0, RZ ;  /* 0x0000000005057224 */ /* 0x000fe800078e02ff */
[----:B------:R-:W-:Y:S06]  /*b7d0*/  IMAD.HI.U32 R9, R9, R5, R8 ;  /* 0x0000000509097227 */ /* 0x000fec00078e0008 */
[C---:B------:R-:W-:Y:S04]  /*b7e0*/  IMAD.HI.U32 R8, R9.reuse, R4, RZ ;  /* 0x0000000409087227 */ /* 0x040fe800078e00ff */
[----:B------:R-:W-:Y:S04]  /*b7f0*/  IMAD.HI.U32 R9, R9, R6, RZ ;  /* 0x0000000609097227 */ /* 0x000fe800078e00ff */
[----:B------:R-:W-:Y:S02]  /*b800*/  IMAD.MOV R7, RZ, RZ, -R9 ;  /* 0x000000ffff077224 */ /* 0x000fe400078e0a09 */
[----:B------:R-:W-:Y:S02]  /*b810*/  IMAD.MOV R5, RZ, RZ, -R8 ;  /* 0x000000ffff057224 */ /* 0x000fe400078e0a08 */
[C---:B------:R-:W-:Y:S02]  /*b820*/  IMAD R6, R0.reuse, R7, R6 ;  /* 0x0000000700067224 */ /* 0x040fe400078e0206 */
[C---:B------:R-:W-:Y:S03]  /*b830*/  IMAD R4, R0.reuse, R5, R4 ;  /* 0x0000000500047224 */ /* 0x040fe600078e0204 */
[C---:B------:R-:W-:Y:S02]  /*b840*/  ISETP.GT.U32.AND P3, PT, R0.reuse, R6, PT ;  /* 0x000000060000720c */ /* 0x040fe40003f64070 */
[----:B------:R-:W-:Y:S11]  /*b850*/  ISETP.GT.U32.AND P1, PT, R0, R4, PT ;  /* 0x000000040000720c */ /* 0x000ff60003f24070 */
[----:B------:R-:W-:Y:S01]  /*b860*/  @!P3 IADD3 R9, R9, 0x1, RZ ;  /* 0x000000010909b810 */ /* 0x000fe20007ffe0ff */
[--C-:B------:R-:W-:Y:S01]  /*b870*/  @!P3 IMAD.IADD R6, R6, 0x1, -R0.reuse ;  /* 0x000000010606b824 */ /* 0x100fe200078e0a00 */
[----:B------:R-:W-:Y:S01]  /*b880*/  @!P1 IADD3 R8, R8, 0x1, RZ ;  /* 0x0000000108089810 */ /* 0x000fe20007ffe0ff */
[----:B------:R-:W-:Y:S01]  /*b890*/  @!P1 IMAD.IADD R4, R4, 0x1, -R0 ;  /* 0x0000000104049824 */ /* 0x000fe200078e0a00 */
[----:B------:R-:W-:Y:S02]  /*b8a0*/  ISETP.NE.AND P1, PT, RZ, c[0x0][0x2d0], PT ;  /* 0x0000b400ff007a0c */ /* 0x000fe40003f25270 */
[-C--:B------:R-:W-:Y:S02]  /*b8b0*/  ISETP.GE.U32.AND P5, PT, R6, R0.reuse, PT ;  /* 0x000000000600720c */ /* 0x080fe40003fa6070 */
[----:B------:R-:W-:Y:S02]  /*b8c0*/  ISETP.GE.U32.AND P4, PT, R4, R0, PT ;  /* 0x000000000400720c */ /* 0x000fe40003f86070 */
[----:B------:R-:W-:Y:S09]  /*b8d0*/  LOP3.LUT R0, RZ, c[0x0][0x2d0], RZ, 0x33, !PT ;  /* 0x0000b400ff007a12 */ /* 0x000ff200078e33ff */
[----:B------:R-:W-:Y:S02]  /*b8e0*/  @P5 IADD3 R9, R9, 0x1, RZ ;  /* 0x0000000109095810 */ /* 0x000fe40007ffe0ff */
[----:B------:R-:W-:Y:S03]  /*b8f0*/  @P4 IADD3 R8, R8, 0x1, RZ ;  /* 0x0000000108084810 */ /* 0x000fe60007ffe0ff */
[----:B------:R-:W-:Y:S01]  /*b900*/  @!P2 IMAD.MOV R9, RZ, RZ, -R9 ;  /* 0x000000ffff09a224 */ /* 0x000fe200078e0a09 */
[----:B------:R-:W-:Y:S04]  /*b910*/  @!P0 IADD3 R8, -R8, RZ, RZ ;  /* 0x000000ff08088210 */ /* 0x000fe80007ffe1ff */
[C---:B------:R-:W-:Y:S02]  /*b920*/  SEL R9, R0.reuse, R9, !P1 ;  /* 0x0000000900097207 */ /* 0x040fe40004800000 */
[----:B------:R-:W-:Y:S02]  /*b930*/  SEL R5, R0, R8, !P1 ;  /* 0x0000000800057207 */ /* 0x000fe40004800000 */
[-C--:B------:R-:W-:Y:S02]  /*b940*/  LEA R6, P0, R9, R190.reuse, 0x2 ;  /* 0x000000be09067211 */ /* 0x080fe400078010ff */
[----:B------:R-:W-:Y:S01]  /*b950*/  LEA R10, P1, R5, R190, 0x2 ;  /* 0x000000be050a7211 */ /* 0x000fe200078210ff */
[C---:B------:R-:W-:Y:S01]  /*b960*/  IMAD.IADD R0, R9.reuse, 0x1, -R5 ;  /* 0x0000000109007824 */ /* 0x040fe200078e0a05 */
[-C--:B------:R-:W-:Y:S02]  /*b970*/  LEA.HI.X.SX32 R7, R9, R191.reuse, 0x2, P0 ;  /* 0x000000bf09077211 */ /* 0x080fe400000f16ff */
[----:B------:R-:W-:Y:S01]  /*b980*/  LEA.HI.X.SX32 R11, R5, R191, 0x2, P1 ;  /* 0x000000bf050b7211 */ /* 0x000fe200008f16ff */
[----:B------:R-:W-:Y:S03]  /*b990*/  IMAD.MOV.U32 R5, RZ, RZ, c[0x0][0x2d0] ;  /* 0x0000b400ff057624 */ /* 0x000fe600078e00ff */
[----:B------:R-:W2:Y:S01]  /*b9a0*/  LDG.E R7, [R6.64] ;  /* 0x0000000606077981 */ /* 0x000ea2000c1e1900 */
[----:B------:R-:W-:Y:S03]  /*b9b0*/  IMAD R5, R0, R5, -0x80 ;  /* 0xffffff8000057424 */ /* 0x000fe600078e0205 */
[----:B------:R-:W2:Y:S01]  /*b9c0*/  LDG.E R2, [R10.64] ;  /* 0x000000060a027981 */ /* 0x000ea2000c1e1900 */
[C---:B------:R-:W-:Y:S01]  /*b9d0*/  IMAD.WIDE.U32 R8, R5.reuse, c[0x0][0x1a0], RZ ;  /* 0x0000680005087a25 */ /* 0x040fe200078e00ff */
[----:B------:R-:W-:Y:S05]  /*b9e0*/  SHF.R.S32.HI R0, RZ, 0x1f, R5 ;  /* 0x0000001fff007819 */ /* 0x000fea0000011405 */
[----:B------:R-:W-:Y:S04]  /*b9f0*/  IMAD R0, R0, c[0x0][0x1a0], RZ ;  /* 0x0000680000007a24 */ /* 0x000fe800078e02ff */
[----:B------:R-:W-:Y:S05]  /*ba00*/  IMAD R0, R5, c[0x0][0x1a4], R0 ;  /* 0x0000690005007a24 */ /* 0x000fea00078e0200 */
[----:B------:R-:W-:Y:S01]  /*ba10*/  IADD3 R9, R9, R0, RZ ;  /* 0x0000000009097210 */ /* 0x000fe20007ffe0ff */
[----:B--2---:R-:W-:Y:S04]  /*ba20*/  IMAD.IADD R2, R2, 0x1, -R7 ;  /* 0x0000000102027824 */ /* 0x004fe800078e0a07 */
[----:B------:R-:W-:Y:S01]  /*ba30*/  IMAD.WIDE.U32 R8, R2, c[0x0][0x188], R8 ;  /* 0x0000620002087a25 */ /* 0x000fe200078e0008 */
[----:B------:R-:W-:Y:S03]  /*ba40*/  SHF.R.S32.HI R4, RZ, 0x1f, R2 ;  /* 0x0000001fff047819 */ /* 0x000fe60000011402 */
[----:B------:R-:W-:Y:S02]  /*ba50*/  IMAD.MOV.U32 R119, RZ, RZ, R8 ;  /* 0x000000ffff777224 */ /* 0x000fe400078e0008 */
[----:B------:R-:W-:Y:S04]  /*ba60*/  IMAD R5, R4, c[0x0][0x188], RZ ;  /* 0x0000620004057a24 */ /* 0x000fe800078e02ff */
[----:B------:R-:W-:Y:S04]  /*ba70*/  IMAD R5, R2, c[0x0][0x18c], R5 ;  /* 0x0000630002057a24 */ /* 0x000fe800078e0205 */
[----:B------:R-:W-:Y:S02]  /*ba80*/  IMAD.IADD R0, R9, 0x1, R5 ;  /* 0x0000000109007824 */ /* 0x000fe400078e0205 */
.L_x_714:
[----:B------:R-:W-:Y:S02]  /*ba90*/  ISETP.GE.AND P4, PT, R184, c[0x0][0x220], PT ;  /* 0x00008800b8007a0c */ /* 0x000fe40003f86270 */
[----:B------:R-:W-:Y:S02]  /*baa0*/  ISETP.GE.AND P3, PT, R175, c[0x0][0x220], PT ;  /* 0x00008800af007a0c */ /* 0x000fe40003f66270 */
[CC--:B------:R-:W-:Y:S02]  /*bab0*/  LEA R118, P1, R119.reuse, R198.reuse, 0x1 ;  /* 0x000000c677767211 */ /* 0x0c0fe400078208ff */
[----:B------:R-:W-:Y:S02]  /*bac0*/  IADD3 R201, P0, R186, R119, RZ ;  /* 0x00000077bac97210 */ /* 0x000fe40007f1e0ff */
[-CC-:B------:R-:W-:Y:S02]  /*bad0*/  LEA.HI.X R119, R119, R197.reuse, R0.reuse, 0x1, P1 ;  /* 0x000000c577777211 */ /* 0x180fe400008f0c00 */
[----:B------:R-:W-:Y:S01]  /*bae0*/  ISETP.GE.AND P2, PT, R174, c[0x0][0x220], PT ;  /* 0x00008800ae007a0c */ /* 0x000fe20003f46270 */
[----:B------:R-:W-:Y:S02]  /*baf0*/  IMAD.X R2, R183, 0x1, R0, P0 ;  /* 0x00000001b7027824 */ /* 0x000fe400000e0600 */
[----:B------:R-:W-:Y:S01]  /*bb00*/  @P4 STS [R181+0x9000], RZ ;  /* 0x009000ffb5004388 */ /* 0x000fe20000000800 */
[CC--:B------:R-:W-:Y:S02]  /*bb10*/  @!P4 LEA R204, P5, R201.reuse, R198.reuse, 0x1 ;  /* 0x000000c6c9ccc211 */ /* 0x0c0fe400078a08ff */
[CC--:B------:R-:W-:Y:S01]  /*bb20*/  @!P3 LEA R202, P1, R201.reuse, R198.reuse, 0x1 ;  /* 0x000000c6c9cab211 */ /* 0x0c0fe200078208ff */
[----:B------:R-:W-:Y:S01]  /*bb30*/  @P4 STS [R181+0x9004], RZ ;  /* 0x009004ffb5004388 */ /* 0x000fe20000000800 */
[CCC-:B------:R-:W-:Y:S02]  /*bb40*/  @!P4 LEA.HI.X R205, R201.reuse, R197.reuse, R2.reuse, 0x1, P5 ;  /* 0x000000c5c9cdc211 */ /* 0x1c0fe400028f0c02 */
[C-C-:B------:R-:W-:Y:S01]  /*bb50*/  @!P3 LEA.HI.X R203, R201.reuse, R197, R2.reuse, 0x1, P1 ;  /* 0x000000c5c9cbb211 */ /* 0x140fe200008f0c02 */
[----:B------:R-:W-:Y:S01]  /*bb60*/  @P4 STS.64 [R181+0x9008], RZ ;  /* 0x009008ffb5004388 */ /* 0x000fe20000000a00 */
[C---:B------:R-:W-:Y:S02]  /*bb70*/  IADD3 R199, P5, R186.reuse, R201, RZ ;  /* 0x000000c9bac77210 */ /* 0x040fe40007fbe0ff */
[-C--:B------:R-:W-:Y:S01]  /*bb80*/  @!P2 LEA R200, P0, R201, R198.reuse, 0x1 ;  /* 0x000000c6c9c8a211 */ /* 0x080fe200078008ff */
[----:B------:R-:W-:Y:S01]  /*bb90*/  @!PT LDS RZ, [RZ] ;  /* 0x00000000fffff984 */ /* 0x000fe20000000800 */
[----:B------:R-:W-:Y:S01]  /*bba0*/  @!PT LDS RZ, [RZ] ;  /* 0x00000000fffff984 */ /* 0x000fe20000000800 */
[----:B------:R-:W-:Y:S01]  /*bbb0*/  @!PT LDS RZ, [RZ] ;  /* 0x00000000fffff984 */ /* 0x000fe20000000800 */
[----:B------:R1:W-:Y:S01]  /*bbc0*/  @!P4 LDGSTS.E.BYPASS.LTC128B.128 [R181+0x9000], [R118.64] ;  /* 0x0900000076b5cfae */ /* 0x0003e2000b901d46 */
[-C--:B------:R-:W-:Y:S02]  /*bbd0*/  @!P3 LEA R208, P1, R199, R198.reuse, 0x1 ;  /* 0x000000c6c7d0b211 */ /* 0x080fe400078208ff */
[-CC-:B------:R-:W-:Y:S01]  /*bbe0*/  @!P2 LEA.HI.X R201, R201, R197.reuse, R2.reuse, 0x1, P0 ;  /* 0x000000c5c9c9a211 */ /* 0x180fe200000f0c02 */
[----:B------:R-:W-:Y:S01]  /*bbf0*/  @P3 STS.128 [R181+0xb000], RZ ;  /* 0x00b000ffb5003388 */ /* 0x000fe20000000c00 */
[----:B------:R-:W-:Y:S01]  /*bc00*/  IMAD.X R2, R183, 0x1, R2, P5 ;  /* 0x00000001b7027824 */ /* 0x000fe200028e0602 */
[CC--:B------:R-:W-:Y:S02]  /*bc10*/  @!P4 LEA R210, P5, R199.reuse, R198.reuse, 0x1 ;  /* 0x000000c6c7d2c211 */ /* 0x0c0fe400078a08ff */
[----:B------:R-:W-:Y:S01]  /*bc20*/  @!PT LDS RZ, [RZ] ;  /* 0x00000000fffff984 */ /* 0x000fe20000000800 */
[----:B------:R-:W-:Y:S01]  /*bc30*/  @!PT LDS RZ, [RZ] ;  /* 0x00000000fffff984 */ /* 0x000fe20000000800 */
[----:B------:R-:W-:Y:S01]  /*bc40*/  @!PT LDS RZ, [RZ] ;  /* 0x00000000fffff984 */ /* 0x000fe20000000800 */
[----:B------:R1:W-:Y:S01]  /*bc50*/  @!P3 LDGSTS.E.BYPASS.LTC128B.128 [R181+0xb000], [R118.64+0x40] ;  /* 0x0b00004076b5bfae */ /* 0x0003e2000b901d46 */
[CC--:B------:R-:W-:Y:S02]  /*bc60*/  @!P2 LEA R206, P0, R199.reuse, R198.reuse, 0x1 ;  /* 0x000000c6c7cea211 */ /* 0x0c0fe400078008ff */
[CCC-:B------:R-:W-:Y:S01]  /*bc70*/  @!P4 LEA.HI.X R211, R199.reuse, R197.reuse, R2.reuse, 0x1, P5 ;  /* 0x000000c5c7d3c211 */ /* 0x1c0fe200028f0c02 */
[----:B------:R-:W-:Y:S01]  /*bc80*/  @P2 STS.128 [R181+0xd000], RZ ;  /* 0x00d000ffb5002388 */ /* 0x000fe20000000c00 */
[C-C-:B------:R-:W-:Y:S02]  /*bc90*/  @!P3 LEA.HI.X R209, R199.reuse, R197, R2.reuse, 0x1, P1 ;  /* 0x000000c5c7d1b211 */ /* 0x140fe400008f0c02 */
[----:B------:R-:W-:Y:S01]  /*bca0*/  IADD3 R0, P5, R186, R199, RZ ;  /* 0x000000c7ba007210 */ /* 0x000fe20007fbe0ff */
[----:B------:R-:W-:Y:S01]  /*bcb0*/  @!PT LDS RZ, [RZ] ;  /* 0x00000000fffff984 */ /* 0x000fe20000000800 */
[----:B------:R-:W-:Y:S01]  /*bcc0*/  @!PT LDS RZ, [RZ] ;  /* 0x00000000fffff984 */ /* 0x000fe20000000800 */
[----:B------:R-:W-:Y:S01]  /*bcd0*/  @!PT LDS RZ, [RZ] ;  /* 0x00000000fffff984 */ /* 0x000fe20000000800 */
[----:B------:R1:W-:Y:S01]  /*bce0*/  @!P2 LDGSTS.E.BYPASS.LTC128B.128 [R181+0xd000], [R118.64+0x80] ;  /* 0x0d00008076b5afae */ /* 0x0003e2000b901d46 */
[-CC-:B------:R-:W-:Y:S02]  /*bcf0*/  @!P2 LEA.HI.X R207, R199, R197.reuse, R2.reuse, 0x1, P0 ;  /* 0x000000c5c7cfa211 */ /* 0x180fe400000f0c02 */
[CC--:B------:R-:W-:Y:S01]  /*bd00*/  @!P3 LEA R212, P1, R0.reuse, R198.reuse, 0x1 ;  /* 0x000000c600d4b211 */ /* 0x0c0fe200078208ff */
[----:B------:R-:W-:Y:S01]  /*bd10*/  @P4 STS.128 [R181+0x9800], RZ ;  /* 0x009800ffb5004388 */ /* 0x000fe20000000c00 */
[----:B------:R-:W-:Y:S01]  /*bd20*/  IMAD.X R2, R183, 0x1, R2, P5 ;  /* 0x00000001b7027824 */ /* 0x000fe200028e0602 */
[CC--:B------:R-:W-:Y:S02]  /*bd30*/  @!P4 LEA R214, P5, R0.reuse, R198.reuse, 0x1 ;  /* 0x000000c600d6c211 */ /* 0x0c0fe400078a08ff */
[----:B------:R-:W-:Y:S01]  /*bd40*/  @!PT LDS RZ, [RZ] ;  /* 0x00000000fffff984 */ /* 0x000fe20000000800 */
[----:B------:R-:W-:Y:S01]  /*bd50*/  @!PT LDS RZ, [RZ] ;  /* 0x00000000fffff984 */ /* 0x000fe20000000800 */
[----:B------:R-:W-:Y:S01]  /*bd60*/  @!PT LDS RZ, [RZ] ;  /* 0x00000000fffff984 */ /* 0x000fe20000000800 */
[----:B------:R1:W-:Y:S01]  /*bd70*/  @!P4 LDGSTS.E.BYPASS.LTC128B.128 [R181+0x9800], [R204.64] ;  /* 0x09800000ccb5cfae */ /* 0x0003e2000b901d46 */
[C---:B------:R-:W-:Y:S02]  /*bd80*/  @!P2 LEA R198, P0, R0.reuse, R198, 0x1 ;  /* 0x000000c600c6a211 */ /* 0x040fe400078008ff */
[CCC-:B------:R-:W-:Y:S01]  /*bd90*/  @!P4 LEA.HI.X R215, R0.reuse, R197.reuse, R2.reuse, 0x1, P5 ;  /* 0x000000c500d7c211 */ /* 0x1c0fe200028f0c02 */
[----:B------:R-:W-:Y:S01]  /*bda0*/  @P3 STS.128 [R181+0xb800], RZ ;  /* 0x00b800ffb5003388 */ /* 0x000fe20000000c00 */
[CCC-:B------:R-:W-:Y:S02]  /*bdb0*/  @!P3 LEA.HI.X R213, R0.reuse, R197.reuse, R2.reuse, 0x1, P1 ;  /* 0x000000c500d5b211 */ /* 0x1c0fe400008f0c02 */
[----:B------:R-:W-:Y:S01]  /*bdc0*/  @!P2 LEA.HI.X R199, R0, R197, R2, 0x1, P0 ;  /* 0x000000c500c7a211 */ /* 0x000fe200000f0c02 */
[----:B------:R-:W-:Y:S01]  /*bdd0*/  @!PT LDS RZ, [RZ] ;  /* 0x00000000fffff984 */ /* 0x000fe20000000800 */
[----:B------:R-:W-:Y:S01]  /*bde0*/  @!PT LDS RZ, [RZ] ;  /* 0x00000000fffff984 */ /* 0x000fe20000000800 */
[----:B------:R-:W-:Y:S01]  /*bdf0*/  @!PT LDS RZ, [RZ] ;  /* 0x00000000fffff984 */ /* 0x000fe20000000800 */
[----:B------:R1:W-:Y:S01]  /*be00*/  @!P3 LDGSTS.E.BYPASS.LTC128B.128 [R181+0xb800], [R202.64+0x40] ;  /* 0x0b800040cab5bfae */ /* 0x0003e2000b901d46 */
[----:B------:R-:W-:Y:S01]  /*be10*/  ISETP.GE.AND P0, PT, R180, 0x2, PT ;  /* 0x00000002b400780c */ /* 0x000fe20003f06270 */
[----:B------:R-:W-:Y:S02]  /*be20*/  IMAD.MOV.U32 R197, RZ, RZ, R119 ;  /* 0x000000ffffc57224 */ /* 0x000fe400078e0077 */
        /* <DEDUP_REMOVED lines=36> */
[----:B------:R-:W3:Y:S04]  /*c070*/  LDSM.16.M88.4 R124, [R172+0x3000] ;  /* 0x00300000ac7c783b */ /* 0x000ee80000000200 */
[----:B------:R-:W4:Y:S04]  /*c080*/  LDSM.16.M88.4 R128, [R172+0x3400] ;  /* 0x00340000ac80783b */ /* 0x000f280000000200 */
[----:B------:R-:W5:Y:S04]  /*c090*/  LDSM.16.M88.4 R132, [R172+0x3800] ;  /* 0x00380000ac84783b */ /* 0x000f680000000200 */
[----:B------:R-:W0:Y:S04]  /*c0a0*/  LDGDEPBAR ;  /* 0x00000000000079af */ /* 0x000e280000000000 */
[----:B------:R-:W1:Y:S01]  /*c0b0*/  LDSM.16.M88.4 R136, [R172+0x3c00] ;  /* 0x003c0000ac88783b */ /* 0x000e620000000200 */
[----:B--2---:R-:W-:Y:S03]  /*c0c0*/  IMAD.MOV.U32 R198, RZ, RZ, R118 ;  /* 0x000000ffffc67224 */ /* 0x004fe600078e0076 */
[----:B------:R-:W2:Y:S04]  /*c0d0*/  LDSM.16.M88.4 R140, [R172+0x4000] ;  /* 0x00400000ac8c783b */ /* 0x000ea80000000200 */
[----:B------:R-:W1:Y:S04]  /*c0e0*/  LDSM.16.M88.4 R144, [R172+0x4400] ;  /* 0x00440000ac90783b */ /* 0x000e680000000200 */
[----:B------:R-:W1:Y:S04]  /*c0f0*/  LDSM.16.M88.4 R148, [R172+0x4800] ;  /* 0x00480000ac94783b */ /* 0x000e680000000200 */
[----:B------:R-:W1:Y:S04]  /*c100*/  LDSM.16.M88.4 R152, [R172+0x4c00] ;  /* 0x004c0000ac98783b */ /* 0x000e680000000200 */
[----:B------:R-:W-:Y:S01]  /*c110*/  LDSM.16.M88.4 R156, [R171] ;  /* 0x00000000ab9c783b */ /* 0x000fe20000000200 */
[C---:B---3--:R-:W-:Y:S03]  /*c120*/  HMMA.16816.F32.BF16 R4, R120.reuse, R124, RZ ;  /* 0x0000007c7804723c */ /* 0x048fe600000418ff */
[----:B------:R-:W3:Y:S04]  /*c130*/  LDSM.16.M88.4 R160, [R169+0x3000] ;  /* 0x00300000a9a0783b */ /* 0x000ee80000000200 */
[----:B------:R-:W1:Y:S01]  /*c140*/  LDSM.16.M88.4 R164, [R169+0x3400] ;  /* 0x00340000a9a4783b */ /* 0x000e620000000200 */
[C---:B------:R-:W-:Y:S03]  /*c150*/  HMMA.16816.F32.BF16 R8, R120.reuse, R126, RZ ;  /* 0x0000007e7808723c */ /* 0x040fe600000418ff */
[----:B------:R-:W-:Y:S05]  /*c160*/  LDSM.16.M88.4 R124, [R169+0x3c00] ;  /* 0x003c0000a97c783b */ /* 0x000fea0000000200 */
[C---:B----4-:R-:W-:Y:S08]  /*c170*/  HMMA.16816.F32.BF16 R12, R120.reuse, R128, RZ ;  /* 0x00000080780c723c */ /* 0x050ff000000418ff */
[C---:B------:R-:W-:Y:S01]  /*c180*/  HMMA.16816.F32.BF16 R16, R120.reuse, R130, RZ ;  /* 0x000000827810723c */ /* 0x040fe200000418ff */
[----:B------:R-:W-:Y:S07]  /*c190*/  LDSM.16.M88.4 R128, [R169+0x4000] ;  /* 0x00400000a980783b */ /* 0x000fee0000000200 */
[C---:B-----5:R-:W-:Y:S08]  /*c1a0*/  HMMA.16816.F32.BF16 R20, R120.reuse, R132, RZ ;  /* 0x000000847814723c */ /* 0x060ff000000418ff */
[C---:B------:R-:W-:Y:S01]  /*c1b0*/  HMMA.16816.F32.BF16 R24, R120.reuse, R134, RZ ;  /* 0x000000867818723c */ /* 0x040fe200000418ff */
[----:B------:R-:W-:Y:S07]  /*c1c0*/  LDSM.16.M88.4 R132, [R172+0x5c00] ;  /* 0x005c0000ac84783b */ /* 0x000fee0000000200 */
[C---:B-1----:R-:W-:Y:S08]  /*c1d0*/  HMMA.16816.F32.BF16 R28, R120.reuse, R136, RZ ;  /* 0x00000088781c723c */ /* 0x042ff000000418ff */
[C---:B------:R-:W-:Y:S08]  /*c1e0*/  HMMA.16816.F32.BF16 R32, R120.reuse, R138, RZ ;  /* 0x0000008a7820723c */ /* 0x040ff000000418ff */
[C---:B--2---:R-:W-:Y:S08]  /*c1f0*/  HMMA.16816.F32.BF16 R36, R120.reuse, R140, RZ ;  /* 0x0000008c7824723c */ /* 0x044ff000000418ff */
        /* <DEDUP_REMOVED lines=8> */
[C---:B---3--:R-:W-:Y:S08]  /*c280*/  HMMA.16816.F32.BF16 R4, R156.reuse, R160, R4 ;  /* 0x000000a09c04723c */ /* 0x048ff00000041804 */
[C---:B------:R-:W-:Y:S08]  /*c290*/  HMMA.16816.F32.BF16 R8, R156.reuse, R162, R8 ;  /* 0x000000a29c08723c */ /* 0x040ff00000041808 */
[C---:B------:R-:W-:Y:S08]  /*c2a0*/  HMMA.16816.F32.BF16 R12, R156.reuse, R164, R12 ;  /* 0x000000a49c0c723c */ /* 0x040ff0000004180c */
[C---:B------:R-:W-:Y:S08]  /*c2b0*/  HMMA.16816.F32.BF16 R16, R156.reuse, R166, R16 ;  /* 0x000000a69c10723c */ /* 0x040ff00000041810 */
[C---:B-1----:R-:W-:Y:S08]  /*c2c0*/  HMMA.16816.F32.BF16 R20, R156.reuse, R120, R20 ;  /* 0x000000789c14723c */ /* 0x042ff00000041814 */
[C---:B------:R-:W-:Y:S01]  /*c2d0*/  HMMA.16816.F32.BF16 R24, R156.reuse, R122, R24 ;  /* 0x0000007a9c18723c */ /* 0x040fe20000041818 */
[----:B------:R-:W1:Y:S07]  /*c2e0*/  LDSM.16.M88.4 R120, [R169+0x4400] ;  /* 0x00440000a978783b */ /* 0x000e6e0000000200 */
[C---:B------:R-:W-:Y:S08]  /*c2f0*/  HMMA.16816.F32.BF16 R28, R156.reuse, R124, R28 ;  /* 0x0000007c9c1c723c */ /* 0x040ff0000004181c */
[C---:B------:R-:W-:Y:S01]  /*c300*/  HMMA.16816.F32.BF16 R32, R156.reuse, R126, R32 ;  /* 0x0000007e9c20723c */ /* 0x040fe20000041820 */
[----:B------:R-:W2:Y:S07]  /*c310*/  LDSM.16.M88.4 R124, [R169+0x4800] ;  /* 0x00480000a97c783b */ /* 0x000eae0000000200 */
[C---:B------:R-:W-:Y:S08]  /*c320*/  HMMA.16816.F32.BF16 R36, R156.reuse, R128, R36 ;  /* 0x000000809c24723c */ /* 0x040ff00000041824 */
[C---:B------:R-:W-:Y:S01]  /*c330*/  HMMA.16816.F32.BF16 R40, R156.reuse, R130, R40 ;  /* 0x000000829c28723c */ /* 0x040fe20000041828 */
[----:B------:R-:W3:Y:S07]  /*c340*/  LDSM.16.M88.4 R128, [R169+0x4c00] ;  /* 0x004c0000a980783b */ /* 0x000eee0000000200 */
[C---:B-1----:R-:W-:Y:S08]  /*c350*/  HMMA.16816.F32.BF16 R44, R156.reuse, R120, R44 ;  /* 0x000000789c2c723c */ /* 0x042ff0000004182c */
[C---:B------:R-:W-:Y:S01]  /*c360*/  HMMA.16816.F32.BF16 R48, R156.reuse, R122, R48 ;  /* 0x0000007a9c30723c */ /* 0x040fe20000041830 */
[----:B------:R-:W-:Y:S07]  /*c370*/  LDSM.16.M88.4 R120, [R173+0x1000] ;  /* 0x00100000ad78783b */ /* 0x000fee0000000200 */
[C---:B--2---:R-:W-:Y:S08]  /*c380*/  HMMA.16816.F32.BF16 R52, R156.reuse, R124, R52 ;  /* 0x0000007c9c34723c */ /* 0x044ff00000041834 */
[C---:B------:R-:W-:Y:S01]  /*c390*/  HMMA.16816.F32.BF16 R56, R156.reuse, R126, R56 ;  /* 0x0000007e9c38723c */ /* 0x040fe20000041838 */
[----:B------:R-:W1:Y:S07]  /*c3a0*/  LDSM.16.M88.4 R124, [R172+0x5000] ;  /* 0x00500000ac7c783b */ /* 0x000e6e0000000200 */
[C---:B---3--:R-:W-:Y:S08]  /*c3b0*/  HMMA.16816.F32.BF16 R60, R156.reuse, R128, R60 ;  /* 0x000000809c3c723c */ /* 0x048ff0000004183c */
[----:B------:R-:W-:Y:S01]  /*c3c0*/  HMMA.16816.F32.BF16 R64, R156, R130, R64 ;  /* 0x000000829c40723c */ /* 0x000fe20000041840 */
        /* <DEDUP_REMOVED lines=10> */
[C---:B------:R-:W-:Y:S08]  /*c470*/  HMMA.16816.F32.BF16 R28, R120.reuse, R132, R28 ;  /* 0x00000084781c723c */ /* 0x040ff0000004181c */
[C---:B------:R-:W-:Y:S01]  /*c480*/  HMMA.16816.F32.BF16 R32, R120.reuse, R134, R32 ;  /* 0x000000867820723c */ /* 0x040fe20000041820 */
[----:B------:R-:W3:Y:S07]  /*c490*/  LDSM.16.M88.4 R132, [R172+0x6800] ;  /* 0x00680000ac84783b */ /* 0x000eee0000000200 */
[C---:B--2---:R-:W-:Y:S08]  /*c4a0*/  HMMA.16816.F32.BF16 R36, R120.reuse, R128, R36 ;  /* 0x000000807824723c */ /* 0x044ff00000041824 */
[C---:B------:R-:W-:Y:S01]  /*c4b0*/  HMMA.16816.F32.BF16 R40, R120.reuse, R130, R40 ;  /* 0x000000827828723c */ /* 0x040fe20000041828 */
[----:B------:R-:W2:Y:S07]  /*c4c0*/  LDSM.16.M88.4 R128, [R172+0x6c00] ;  /* 0x006c0000ac80783b */ /* 0x000eae0000000200 */
[C---:B-1----:R-:W-:Y:S08]  /*c4d0*/  HMMA.16816.F32.BF16 R44, R120.reuse, R124, R44 ;  /* 0x0000007c782c723c */ /* 0x042ff0000004182c */
[C---:B------:R-:W-:Y:S01]  /*c4e0*/  HMMA.16816.F32.BF16 R48, R120.reuse, R126, R48 ;  /* 0x0000007e7830723c */ /* 0x040fe20000041830 */
[----:B------:R-:W-:Y:S07]  /*c4f0*/  LDSM.16.M88.4 R124, [R171+0x1000] ;  /* 0x00100000ab7c783b */ /* 0x000fee0000000200 */
[C---:B---3--:R-:W-:Y:S08]  /*c500*/  HMMA.16816.F32.BF16 R52, R120.reuse, R132, R52 ;  /* 0x000000847834723c */ /* 0x048ff00000041834 */
[C---:B------:R-:W-:Y:S01]  /*c510*/  HMMA.16816.F32.BF16 R56, R120.reuse, R134, R56 ;  /* 0x000000867838723c */ /* 0x040fe20000041838 */
[----:B------:R-:W1:Y:S07]  /*c520*/  LDSM.16.M88.4 R132, [R169+0x5000] ;  /* 0x00500000a984783b */ /* 0x000e6e0000000200 */
[C---:B--2---:R-:W-:Y:S08]  /*c530*/  HMMA.16816.F32.BF16 R60, R120.reuse, R128, R60 ;  /* 0x00000080783c723c */ /* 0x044ff0000004183c */
[----:B------:R-:W-:Y:S01]  /*c540*/  HMMA.16816.F32.BF16 R64, R120, R130, R64 ;  /* 0x000000827840723c */ /* 0x000fe20000041840 */
[----:B------:R-:W2:Y:S04]  /*c550*/  LDSM.16.M88.4 R120, [R169+0x5400] ;  /* 0x00540000a978783b */ /* 0x000ea80000000200 */
[----:B------:R-:W3:Y:S03]  /*c560*/  LDSM.16.M88.4 R128, [R169+0x5800] ;  /* 0x00580000a980783b */ /* 0x000ee60000000200 */
        /* <DEDUP_REMOVED lines=18> */
[C---:B-1----:R-:W-:Y:S08]  /*c690*/  HMMA.16816.F32.BF16 R52, R124.reuse, R132, R52 ;  /* 0x000000847c34723c */ /* 0x042ff00000041834 */
        /* <DEDUP_REMOVED lines=45> */
[----:B------:R-:W2:Y:S01]  /*c970*/  LDSM.16.M88.4 R120, [R169+0x8c00] ;  /* 0x008c0000a978783b */ /* 0x000ea20000000200 */
[----:B------:R-:W-:Y:S04]  /*c980*/  DEPBAR.LE SB0, 0x0 ;  /* 0x000080000000791a */ /* 0x000fe80000000000 */
[----:B------:R-:W-:Y:S02]  /*c990*/  BAR.SYNC.DEFER_BLOCKING 0x0 ;  /* 0x0000000000007b1d */ /* 0x000fe40000010000 */
[C---:B---3--:R-:W-:Y:S08]  /*c9a0*/  HMMA.16816.F32.BF16 R44, R124.reuse, R128, R44 ;  /* 0x000000807c2c723c */ /* 0x048ff0000004182c */
[C---:B------:R-:W-:Y:S08]  /*c9b0*/  HMMA.16816.F32.BF16 R48, R124.reuse, R130, R48 ;  /* 0x000000827c30723c */ /* 0x040ff00000041830 */
[C---:B-1----:R-:W-:Y:S08]  /*c9c0*/  HMMA.16816.F32.BF16 R52, R124.reuse, R132, R52 ;  /* 0x000000847c34723c */ /* 0x042ff00000041834 */
[C---:B------:R-:W-:Y:S08]  /*c9d0*/  HMMA.16816.F32.BF16 R56, R124.reuse, R134, R56 ;  /* 0x000000867c38723c */ /* 0x040ff00000041838 */
[C---:B--2---:R-:W-:Y:S08]  /*c9e0*/  HMMA.16816.F32.BF16 R60, R124.reuse, R120, R60 ;  /* 0x000000787c3c723c */ /* 0x044ff0000004183c */
[----:B------:R-:W-:Y:S01]  /*c9f0*/  HMMA.16816.F32.BF16 R64, R124, R122, R64 ;  /* 0x0000007a7c40723c */ /* 0x000fe20000041840 */
[----:B------:R-:W-:-:S07]  /*ca00*/  @!P0 BRA `(.L_x_715) ;  /* 0x000009e000008947 */ /* 0x000fce0003800000 */
[----:B------:R-:W-:Y:S02]  /*ca10*/  ULDC UR5, c[0x0][0x198] ;  /* 0x0000660000057ab9 */ /* 0x000fe40000000800 */
[----:B------:R-:W-:Y:S04]  /*ca20*/  ULEA UR5, -UR5, URZ, 0x7 ;  /* 0x0000003f05057291 */ /* 0x000fe8000f8e393f */
[----:B------:R-:W-:Y:S02]  /*ca30*/  USHF.R.S32.HI UR4, URZ, 0x1f, UR5 ;  /* 0x0000001f3f047899 */ /* 0x000fe40008011405 */
[----:B------:R-:W-:Y:S04]  /*ca40*/  MOV R0, UR5 ;  /* 0x0000000500007c02 */ /* 0x000fe80008000f00 */
[----:B------:R-:W-:Y:S01]  /*ca50*/  MOV R2, UR4 ;  /* 0x0000000400027c02 */ /* 0x000fe20008000f00 */
[----:B------:R-:W-:-:S05]  /*ca60*/  @!P6 BRA `(.L_x_716) ;  /* 0x000003d00000e947 */ /* 0x000fca0003800000 */
[----:B------:R-:W-:Y:S01]  /*ca70*/  IMAD.SHL.U32 R120, R180, 0x80, RZ ;  /* 0x00000080b4787824 */ /* 0x000fe200078e00ff */
[----:B------:R-:W-:Y:S04]  /*ca80*/  IABS R2, c[0x0][0x2d0] ;  /* 0x0000b40000027a13 */ /* 0x000fe80000000000 */
[----:B------:R-:W1:Y:S01]  /*ca90*/  I2F.RP R116, R2 ;  /* 0x0000000200747306 */ /* 0x000e620000209400 */
[C---:B------:R-:W-:Y:S02]  /*caa0*/  IADD3 R118, R120.reuse, -0x100, RZ ;  /* 0xffffff0078767810 */ /* 0x040fe40007ffe0ff */
[----:B------:R-:W-:Y:S02]  /*cab0*/  IADD3 R120, R120, -0x80, RZ ;  /* 0xffffff8078787810 */ /* 0x000fe40007ffe0ff */
[----:B------:R-:W-:Y:S02]  /*cac0*/  IABS R121, R118 ;  /* 0x0000007600797213 */ /* 0x000fe40000000000 */
[----:B------:R-:W-:Y:S03]  /*cad0*/  LOP3.LUT R118, R118, c[0x0][0x2d0], RZ, 0x3c, !PT ;  /* 0x0000b40076767a12 */ /* 0x000fe600078e3cff */
[----:B-1----:R-:W1:Y:S02]  /*cae0*/  MUFU.RCP R0, R116 ;  /* 0x0000007400007308 */ /* 0x002e640000001000 */
[----:B-1----:R-:W-:Y:S08]  /*caf0*/  IADD3 R122, R0, 0xffffffe, RZ ;  /* 0x0ffffffe007a7810 */ /* 0x002ff00007ffe0ff */
[----:B------:R-:W1:Y:S02]  /*cb00*/  F2I.FTZ.U32.TRUNC.NTZ R123, R122 ;  /* 0x0000007a007b7305 */ /* 0x000e64000021f000 */
[--C-:B-1----:R-:W-:Y:S02]  /*cb10*/  IMAD.MOV R119, RZ, RZ, -R123.reuse ;  /* 0x000000ffff777224 */ /* 0x102fe400078e0a7b */
[----:B------:R-:W-:Y:S02]  /*cb20*/  IMAD.MOV.U32 R122, RZ, RZ, RZ ;  /* 0x000000ffff7a7224 */ /* 0x000fe400078e00ff */
[----:B------:R-:W-:Y:S04]  /*cb30*/  IMAD R0, R119, R2, RZ ;  /* 0x0000000277007224 */ /* 0x000fe800078e02ff */
[----:B------:R-:W-:Y:S01]  /*cb40*/  IMAD.HI.U32 R0, R123, R0, R122 ;  /* 0x000000007b007227 */ /* 0x000fe200078e007a */
[----:B------:R-:W-:Y:S02]  /*cb50*/  IABS R123, R120 ;  /* 0x00000078007b7213 */ /* 0x000fe40000000000 */
[----:B------:R-:W-:Y:S03]  /*cb60*/  LOP3.LUT R120, R120, c[0x0][0x2d0], RZ, 0x3c, !PT ;  /* 0x0000b40078787a12 */ /* 0x000fe600078e3cff */
[C---:B------:R-:W-:Y:S04]  /*cb70*/  IMAD.HI.U32 R116, R0.reuse, R121, RZ ;  /* 0x0000007900747227 */ /* 0x040fe800078e00ff */
[----:B------:R-:W-:Y:S02]  /*cb80*/  IMAD.MOV R119, RZ, RZ, -R116 ;  /* 0x000000ffff777224 */ /* 0x000fe400078e0a74 */
[----:B------:R-:W-:Y:S04]  /*cb90*/  IMAD.HI.U32 R0, R0, R123, RZ ;  /* 0x0000007b00007227 */ /* 0x000fe800078e00ff */
[C---:B------:R-:W-:Y:S02]  /*cba0*/  IMAD R121, R2.reuse, R119, R121 ;  /* 0x0000007702797224 */ /* 0x040fe400078e0279 */
[----:B------:R-:W-:Y:S03]  /*cbb0*/  IMAD.MOV R119, RZ, RZ, -R0 ;  /* 0x000000ffff777224 */ /* 0x000fe600078e0a00 */
[C---:B------:R-:W-:Y:S01]  /*cbc0*/  ISETP.GT.U32.AND P0, PT, R2.reuse, R121, PT ;  /* 0x000000790200720c */ /* 0x040fe20003f04070 */
[C---:B------:R-:W-:Y:S01]  /*cbd0*/  IMAD R123, R2.reuse, R119, R123 ;  /* 0x00000077027b7224 */ /* 0x040fe200078e027b */
[----:B------:R-:W-:Y:S04]  /*cbe0*/  LOP3.LUT R119, RZ, c[0x0][0x2d0], RZ, 0x33, !PT ;  /* 0x0000b400ff777a12 */ /* 0x000fe800078e33ff */
[----:B------:R-:W-:Y:S07]  /*cbf0*/  ISETP.GT.U32.AND P1, PT, R2, R123, PT ;  /* 0x0000007b0200720c */ /* 0x000fee0003f24070 */
[--C-:B------:R-:W-:Y:S01]  /*cc00*/  @!P0 IMAD.IADD R121, R121, 0x1, -R2.reuse ;  /* 0x0000000179798824 */ /* 0x100fe200078e0a02 */
[----:B------:R-:W-:Y:S04]  /*cc10*/  @!P0 IADD3 R116, R116, 0x1, RZ ;  /* 0x0000000174748810 */ /* 0x000fe80007ffe0ff */
[-C--:B------:R-:W-:Y:S01]  /*cc20*/  ISETP.GE.U32.AND P5, PT, R121, R2.reuse, PT ;  /* 0x000000027900720c */ /* 0x080fe20003fa6070 */
[----:B------:R-:W-:Y:S01]  /*cc30*/  @!P1 IMAD.IADD R123, R123, 0x1, -R2 ;  /* 0x000000017b7b9824 */ /* 0x000fe200078e0a02 */
[----:B------:R-:W-:Y:S02]  /*cc40*/  @!P1 IADD3 R0, R0, 0x1, RZ ;  /* 0x0000000100009810 */ /* 0x000fe40007ffe0ff */
[----:B------:R-:W-:Y:S02]  /*cc50*/  ISETP.GE.AND P1, PT, R118, RZ, PT ;  /* 0x000000ff7600720c */ /* 0x000fe40003f26270 */
[----:B------:R-:W-:Y:S07]  /*cc60*/  ISETP.GE.U32.AND P0, PT, R123, R2, PT ;  /* 0x000000027b00720c */ /* 0x000fee0003f06070 */
[----:B------:R-:W-:Y:S02]  /*cc70*/  @P5 IADD3 R116, R116, 0x1, RZ ;  /* 0x0000000174745810 */ /* 0x000fe40007ffe0ff */
[----:B------:R-:W-:Y:S03]  /*cc80*/  ISETP.GE.AND P5, PT, R120, RZ, PT ;  /* 0x000000ff7800720c */ /* 0x000fe60003fa6270 */
[----:B------:R-:W-:Y:S01]  /*cc90*/  @!P1 IMAD.MOV R116, RZ, RZ, -R116 ;  /* 0x000000ffff749224 */ /* 0x000fe200078e0a74 */
[----:B------:R-:W-:Y:S02]  /*cca0*/  @P0 IADD3 R0, R0, 0x1, RZ ;  /* 0x0000000100000810 */ /* 0x000fe40007ffe0ff */
[----:B------:R-:W-:Y:S04]  /*ccb0*/  ISETP.NE.AND P0, PT, RZ, c[0x0][0x2d0], PT ;  /* 0x0000b400ff007a0c */ /* 0x000fe80003f05270 */
[----:B------:R-:W-:Y:S03]  /*ccc0*/  SEL R123, R119, R116, !P0 ;  /* 0x00000074777b7207 */ /* 0x000fe60004000000 */
[----:B------:R-:W-:Y:S01]  /*ccd0*/  @!P5 IMAD.MOV R0, RZ, RZ, -R0 ;  /* 0x000000ffff00d224 */ /* 0x000fe200078e0a00 */
[----:B------:R-:W-:Y:S04]  /*cce0*/  LEA R124, P1, R123, R190, 0x2 ;  /* 0x000000be7b7c7211 */ /* 0x000fe800078210ff */
[----:B------:R-:W-:Y:S02]  /*ccf0*/  SEL R119, R119, R0, !P0 ;  /* 0x0000000077777207 */ /* 0x000fe40004000000 */
[-C--:B------:R-:W-:Y:S02]  /*cd00*/  LEA.HI.X.SX32 R125, R123, R191.reuse, 0x2, P1 ;  /* 0x000000bf7b7d7211 */ /* 0x080fe400008f16ff */
[C---:B------:R-:W-:Y:S01]  /*cd10*/  LEA R120, P0, R119.reuse, R190, 0x2 ;  /* 0x000000be77787211 */ /* 0x040fe200078010ff */
[C---:B------:R-:W-:Y:S02]  /*cd20*/  IMAD.IADD R0, R119.reuse, 0x1, -R123 ;  /* 0x0000000177007824 */ /* 0x040fe400078e0a7b */
[----:B------:R-:W2:Y:S01]  /*cd30*/  LDG.E R2, [R124.64] ;  /* 0x000000067c027981 */ /* 0x000ea2000c1e1900 */
[----:B------:R-:W-:Y:S01]  /*cd40*/  LEA.HI.X.SX32 R121, R119, R191, 0x2, P0 ;  /* 0x000000bf77797211 */ /* 0x000fe200000f16ff */
[----:B------:R-:W-:Y:S04]  /*cd50*/  IMAD.MOV.U32 R119, RZ, RZ, c[0x0][0x2d0] ;  /* 0x0000b400ff777624 */ /* 0x000fe800078e00ff */
[----:B------:R-:W-:Y:S01]  /*cd60*/  IMAD R119, R0, R119, -0x80 ;  /* 0xffffff8000777424 */ /* 0x000fe200078e0277 */
[----:B------:R-:W2:Y:S03]  /*cd70*/  LDG.E R121, [R120.64] ;  /* 0x0000000678797981 */ /* 0x000ea6000c1e1900 */
[C---:B------:R-:W-:Y:S01]  /*cd80*/  IMAD.WIDE.U32 R122, R119.reuse, c[0x0][0x198], RZ ;  /* 0x00006600777a7a25 */ /* 0x040fe200078e00ff */
[----:B------:R-:W-:Y:S05]  /*cd90*/  SHF.R.S32.HI R0, RZ, 0x1f, R119 ;  /* 0x0000001fff007819 */ /* 0x000fea0000011477 */
[----:B------:R-:W-:Y:S04]  /*cda0*/  IMAD R0, R0, c[0x0][0x198], RZ ;  /* 0x0000660000007a24 */ /* 0x000fe800078e02ff */
[----:B------:R-:W-:Y:S04]  /*cdb0*/  IMAD R0, R119, c[0x0][0x19c], R0 ;  /* 0x0000670077007a24 */ /* 0x000fe800078e0200 */
[----:B------:R-:W-:Y:S02]  /*cdc0*/  IMAD.IADD R123, R123, 0x1, R0 ;  /* 0x000000017b7b7824 */ /* 0x000fe400078e0200 */
[----:B--2---:R-:W-:Y:S04]  /*cdd0*/  IMAD.IADD R2, R2, 0x1, -R121 ;  /* 0x0000000102027824 */ /* 0x004fe800078e0a79 */
[----:B------:R-:W-:Y:S01]  /*cde0*/  IMAD.WIDE.U32 R122, R2, c[0x0][0x180], R122 ;  /* 0x00006000027a7a25 */ /* 0x000fe200078e007a */
[----:B------:R-:W-:Y:S03]  /*cdf0*/  SHF.R.S32.HI R116, RZ, 0x1f, R2 ;  /* 0x0000001fff747819 */ /* 0x000fe60000011402 */
[----:B------:R-:W-:Y:S02]  /*ce00*/  IMAD.MOV.U32 R0, RZ, RZ, R122 ;  /* 0x000000ffff007224 */ /* 0x000fe400078e007a */
[----:B------:R-:W-:Y:S04]  /*ce10*/  IMAD R119, R116, c[0x0][0x180], RZ ;  /* 0x0000600074777a24 */ /* 0x000fe800078e02ff */
[----:B------:R-:W-:Y:S04]  /*ce20*/  IMAD R119, R2, c[0x0][0x184], R119 ;  /* 0x0000610002777a24 */ /* 0x000fe800078e0277 */
[----:B------:R-:W-:Y:S02]  /*ce30*/  IMAD.IADD R2, R123, 0x1, R119 ;  /* 0x000000017b027824 */ /* 0x000fe400078e0277 */
.L_x_716:
[----:B------:R1:W-:Y:S01]  /*ce40*/  @P4 STS [R181+0x3004], RZ ;  /* 0x003004ffb5004388 */ /* 0x0003e20000000800 */
[C---:B------:R-:W-:Y:S02]  /*ce50*/  LEA R124, P1, R0.reuse, R194, 0x1 ;  /* 0x000000c2007c7211 */ /* 0x040fe400078208ff */
[----:B------:R-:W-:Y:S01]  /*ce60*/  IADD3 R121, P0, R177, R0, RZ ;  /* 0x00000000b1797210 */ /* 0x000fe20007f1e0ff */
[----:B------:R1:W-:Y:S01]  /*ce70*/  @P4 STS.64 [R181+0x3008], RZ ;  /* 0x003008ffb5004388 */ /* 0x0003e20000000a00 */
[-CC-:B------:R-:W-:Y:S02]  /*ce80*/  LEA.HI.X R125, R0, R193.reuse, R2.reuse, 0x1, P1 ;  /* 0x000000c1007d7211 */ /* 0x180fe400008f0c02 */
[CC--:B------:R-:W-:Y:S01]  /*ce90*/  @!P4 LEA R136, P5, R121.reuse, R194.reuse, 0x1 ;  /* 0x000000c27988c211 */ /* 0x0c0fe200078a08ff */
[----:B------:R1:W-:Y:S01]  /*cea0*/  @P4 STS [R181+0x3000], RZ ;  /* 0x003000ffb5004388 */ /* 0x0003e20000000800 */
[CC--:B------:R-:W-:Y:S01]  /*ceb0*/  @!P3 LEA R122, P1, R121.reuse, R194.reuse, 0x1 ;  /* 0x000000c2797ab211 */ /* 0x0c0fe200078208ff */
[C---:B------:R-:W-:Y:S01]  /*cec0*/  IMAD.X R2, R176.reuse, 0x1, R2, P0 ;  /* 0x00000001b0027824 */ /* 0x040fe200000e0602 */
[CC--:B------:R-:W-:Y:S01]  /*ced0*/  @!P2 LEA R120, P0, R121.reuse, R194.reuse, 0x1 ;  /* 0x000000c27978a211 */ /* 0x0c0fe200078008ff */
[----:B------:R-:W-:Y:S01]  /*cee0*/  @!PT LDS RZ, [RZ] ;  /* 0x00000000fffff984 */ /* 0x000fe20000000800 */
[----:B------:R-:W-:Y:S01]  /*cef0*/  @!PT LDS RZ, [RZ] ;  /* 0x00000000fffff984 */ /* 0x000fe20000000800 */
[----:B------:R-:W-:Y:S01]  /*cf00*/  @!PT LDS RZ, [RZ] ;  /* 0x00000000fffff984 */ /* 0x000fe20000000800 */
[----:B------:R1:W-:Y:S03]  /*cf10*/  @!P4 LDGSTS.E.BYPASS.LTC128B.128 [R181+0x3000], [R124.64] ;  /* 0x030000007cb5cfae */ /* 0x0003e6000b901d46 */
[CCC-:B------:R-:W-:Y:S01]  /*cf20*/  @!P4 LEA.HI.X R137, R121.reuse, R193.reuse, R2.reuse, 0x1, P5 ;  /* 0x000000c17989c211 */ /* 0x1c0fe200028f0c02 */
[----:B------:R1:W-:Y:S01]  /*cf30*/  @P3 STS.128 [R181+0x5000], RZ ;  /* 0x005000ffb5003388 */ /* 0x0003e20000000c00 */
[--C-:B------:R-:W-:Y:S02]  /*cf40*/  @!P3 LEA.HI.X R123, R121, R193, R2.reuse, 0x1, P1 ;  /* 0x000000c1797bb211 */ /* 0x100fe400008f0c02 */
[----:B------:R-:W-:Y:S01]  /*cf50*/  IADD3 R119, P5, R177, R121, RZ ;  /* 0x00000079b1777210 */ /* 0x000fe20007fbe0ff */
[----:B------:R-:W-:Y:S01]  /*cf60*/  @!PT LDS RZ, [RZ] ;  /* 0x00000000fffff984 */ /* 0x000fe20000000800 */
[----:B------:R-:W-:Y:S01]  /*cf70*/  @!PT LDS RZ, [RZ] ;  /* 0x00000000fffff984 */ /* 0x000fe20000000800 */
[----:B------:R-:W-:Y:S01]  /*cf80*/  @!PT LDS RZ, [RZ] ;  /* 0x00000000fffff984 */ /* 0x000fe20000000800 */
[----:B------:R1:W-:Y:S01]  /*cf90*/  @!P3 LDGSTS.E.BYPASS.LTC128B.128 [R181+0x5000], [R124.64+0x40] ;  /* 0x050000407cb5bfae */ /* 0x0003e2000b901d46 */
[-CC-:B------:R-:W-:Y:S02]  /*cfa0*/  @!P2 LEA.HI.X R121, R121, R193.reuse, R2.reuse, 0x1, P0 ;  /* 0x000000c17979a211 */ /* 0x180fe400000f0c02 */
[CC--:B------:R-:W-:Y:S01]  /*cfb0*/  @!P3 LEA R126, P1, R119.reuse, R194.reuse, 0x1 ;  /* 0x000000c2777eb211 */ /* 0x0c0fe200078208ff */
[----:B------:R1:W-:Y:S01]  /*cfc0*/  @P2 STS.128 [R181+0x7000], RZ ;  /* 0x007000ffb5002388 */ /* 0x0003e20000000c00 */
[CC--:B------:R-:W-:Y:S01]  /*cfd0*/  @!P2 LEA R118, P0, R119.reuse, R194.reuse, 0x1 ;  /* 0x000000c27776a211 */ /* 0x0c0fe200078008ff */
[----:B------:R-:W-:Y:S01]  /*cfe0*/  IMAD.X R2, R176, 0x1, R2, P5 ;  /* 0x00000001b0027824 */ /* 0x000fe200028e0602 */
[CC--:B------:R-:W-:Y:S01]  /*cff0*/  @!P4 LEA R128, P5, R119.reuse, R194.reuse, 0x1 ;  /* 0x000000c27780c211 */ /* 0x0c0fe200078a08ff */
[----:B------:R-:W-:Y:S01]  /*d000*/  @!PT LDS RZ, [RZ] ;  /* 0x00000000fffff984 */ /* 0x000fe20000000800 */
[----:B------:R-:W-:Y:S01]  /*d010*/  @!PT LDS RZ, [RZ] ;  /* 0x00000000fffff984 */ /* 0x000fe20000000800 */
[----:B------:R-:W-:Y:S01]  /*d020*/  @!PT LDS RZ, [RZ] ;  /* 0x00000000fffff984 */ /* 0x000fe20000000800 */
[----:B------:R1:W-:Y:S03]  /*d030*/  @!P2 LDGSTS.E.BYPASS.LTC128B.128 [R181+0x7000], [R124.64+0x80] ;  /* 0x070000807cb5afae */ /* 0x0003e6000b901d46 */
[CCC-:B------:R-:W-:Y:S01]  /*d040*/  @!P4 LEA.HI.X R129, R119.reuse, R193.reuse, R2.reuse, 0x1, P5 ;  /* 0x000000c17781c211 */ /* 0x1c0fe200028f0c02 */
[----:B------:R1:W-:Y:S01]  /*d050*/  @P4 STS.128 [R181+0x3800], RZ ;  /* 0x003800ffb5004388 */ /* 0x0003e20000000c00 */
[--C-:B------:R-:W-:Y:S02]  /*d060*/  @!P3 LEA.HI.X R127, R119, R193, R2.reuse, 0x1, P1 ;  /* 0x000000c1777fb211 */ /* 0x100fe400008f0c02 */
[----:B------:R-:W-:Y:S01]  /*d070*/  IADD3 R0, P5, R177, R119, RZ ;  /* 0x00000077b1007210 */ /* 0x000fe20007fbe0ff */
[----:B------:R-:W-:Y:S01]  /*d080*/  @!PT LDS RZ, [RZ] ;  /* 0x00000000fffff984 */ /* 0x000fe20000000800 */
[----:B------:R-:W-:Y:S01]  /*d090*/  @!PT LDS RZ, [RZ] ;  /* 0x00000000fffff984 */ /* 0x000fe20000000800 */
[----:B------:R-:W-:Y:S01]  /*d0a0*/  @!PT LDS RZ, [RZ] ;  /* 0x00000000fffff984 */ /* 0x000fe20000000800 */
[----:B------:R1:W-:Y:S01]  /*d0b0*/  @!P4 LDGSTS.E.BYPASS.LTC128B.128 [R181+0x3800], [R136.64] ;  /* 0x0380000088b5cfae */ /* 0x0003e2000b901d46 */
[-CC-:B------:R-:W-:Y:S02]  /*d0c0*/  @!P2 LEA.HI.X R119, R119, R193.reuse, R2.reuse, 0x1, P0 ;  /* 0x000000c17777a211 */ /* 0x180fe400000f0c02 */
[CC--:B------:R-:W-:Y:S01]  /*d0d0*/  @!P3 LEA R130, P1, R0.reuse, R194.reuse, 0x1 ;  /* 0x000000c20082b211 */ /* 0x0c0fe200078208ff */
[----:B------:R1:W-:Y:S01]  /*d0e0*/  @P3 STS.128 [R181+0x5800], RZ ;  /* 0x005800ffb5003388 */ /* 0x0003e20000000c00 */
[-C--:B------:R-:W-:Y:S01]  /*d0f0*/  @!P2 LEA R134, P0, R0, R194.reuse, 0x1 ;  /* 0x000000c20086a211 */ /* 0x080fe200078008ff */
[----:B------:R-:W-:Y:S01]  /*d100*/  IMAD.X R2, R176, 0x1, R2, P5 ;  /* 0x00000001b0027824 */ /* 0x000fe200028e0602 */
[C---:B------:R-:W-:Y:S01]  /*d110*/  @!P4 LEA R132, P5, R0.reuse, R194, 0x1 ;  /* 0x000000c20084c211 */ /* 0x040fe200078a08ff */
[----:B------:R-:W-:Y:S01]  /*d120*/  @!PT LDS RZ, [RZ] ;  /* 0x00000000fffff984 */ /* 0x000fe20000000800 */
[----:B------:R-:W-:Y:S01]  /*d130*/  @!PT LDS RZ, [RZ] ;  /* 0x00000000fffff984 */ /* 0x000fe20000000800 */
[----:B------:R-:W-:Y:S01]  /*d140*/  @!PT LDS RZ, [RZ] ;  /* 0x00000000fffff984 */ /* 0x000fe20000000800 */
[----:B------:R1:W-:Y:S01]  /*d150*/  @!P3 LDGSTS.E.BYPASS.LTC128B.128 [R181+0x5800], [R122.64+0x40] ;  /* 0x058000407ab5bfae */ /* 0x0003e2000b901d46 */
[----:B------:R-:W-:Y:S02]  /*d160*/  IMAD.MOV.U32 R194, RZ, RZ, R124 ;  /* 0x000000ffffc27224 */ /* 0x000fe400078e007c */
[CCC-:B------:R-:W-:Y:S01]  /*d170*/  @!P4 LEA.HI.X R133, R0.reuse, R193.reuse, R2.reuse, 0x1, P5 ;  /* 0x000000c10085c211 */ /* 0x1c0fe200028f0c02 */
[----:B------:R1:W-:Y:S01]  /*d180*/  @P2 STS.128 [R181+0x7800], RZ ;  /* 0x007800ffb5002388 */ /* 0x0003e20000000c00 */
[CCC-:B------:R-:W-:Y:S02]  /*d190*/  @!P3 LEA.HI.X R131, R0.reuse, R193.reuse, R2.reuse, 0x1, P1 ;  /* 0x000000c10083b211 */ /* 0x1c0fe400008f0c02 */
[----:B------:R-:W-:Y:S01]  /*d1a0*/  @!P2 LEA.HI.X R135, R0, R193, R2, 0x1, P0 ;  /* 0x000000c10087a211 */ /* 0x000fe200000f0c02 */
[----:B------:R-:W-:Y:S01]  /*d1b0*/  @!PT LDS RZ, [RZ] ;  /* 0x00000000fffff984 */ /* 0x000fe20000000800 */
[----:B------:R-:W-:Y:S01]  /*d1c0*/  @!PT LDS RZ, [RZ] ;  /* 0x00000000fffff984 */ /* 0x000fe20000000800 */
[----:B------:R-:W-:Y:S01]  /*d1d0*/  @!PT LDS RZ, [RZ] ;  /* 0x00000000fffff984 */ /* 0x000fe20000000800 */
[----:B------:R1:W-:Y:S01]  /*d1e0*/  @!P2 LDGSTS.E.BYPASS.LTC128B.128 [R181+0x7800], [R120.64+0x80] ;  /* 0x0780008078b5afae */ /* 0x0003e2000b901d46 */
[----:B------:R-:W-:Y:S03]  /*d1f0*/  IMAD.MOV.U32 R193, RZ, RZ, R125 ;  /* 0x000000ffffc17224 */ /* 0x000fe600078e007d */
        /* <DEDUP_REMOVED lines=30> */
[----:B------:R-:W0:Y:S02]  /*d3e0*/  LDGDEPBAR ;  /* 0x00000000000079af */ /* 0x000e240000000000 */
.L_x_715:
[----:B------:R-:W-:Y:S02]  /*d3f0*/  FMNMX.FTZ R0, R4, R117, !PT ;  /* 0x0000007504007209 */ /* 0x000fe40007810000 */
[----:B------:R-:W-:Y:S02]  /*d400*/  FMNMX.FTZ R2, R6, R3, !PT ;  /* 0x0000000306027209 */ /* 0x000fe40007810000 */
[----:B-1----:R-:W-:Y:S02]  /*d410*/  FMNMX.FTZ R119, R5, R0, !PT ;  /* 0x0000000005777209 */ /* 0x002fe40007810000 */
[----:B------:R-:W-:Y:S02]  /*d420*/  FMNMX.FTZ R121, R7, R2, !PT ;  /* 0x0000000207797209 */ /* 0x000fe40007810000 */
        /* <DEDUP_REMOVED lines=56> */
[----:B------:R-:W-:Y:S04]  /*d7b0*/  FMNMX.FTZ R0, R64, R119, !PT ;  /* 0x0000007740007209 */ /* 0x000fe80007810000 */
[----:B------:R-:W-:Y:S02]  /*d7c0*/  FMNMX.FTZ R120, R65, R0, !PT ;  /* 0x0000000041787209 */ /* 0x000fe40007810000 */
[----:B------:R-:W-:Y:S03]  /*d7d0*/  FMNMX.FTZ R0, R66, R123, !PT ;  /* 0x0000007b42007209 */ /* 0x000fe60007810000 */
[----:B------:R-:W-:Y:S01]  /*d7e0*/  SHFL.BFLY PT, R123, R120, 0x2, 0x1f ;  /* 0x0c401f00787b7f89 */ /* 0x000fe200000e0000 */
[----:B------:R-:W-:Y:S07]  /*d7f0*/  FMNMX.FTZ R121, R67, R0, !PT ;  /* 0x0000000043797209 */ /* 0x000fee0007810000 */
[----:B------:R-:W1:Y:S02]  /*d800*/  SHFL.BFLY PT, R0, R121, 0x2, 0x1f ;  /* 0x0c401f0079007f89 */ /* 0x000e6400000e0000 */
[----:B-1----:R-:W-:Y:S02]  /*d810*/  FMNMX.FTZ R119, R121, R0, !PT ;  /* 0x0000000079777209 */ /* 0x002fe40007810000 */
[----:B------:R-:W-:Y:S04]  /*d820*/  FMNMX.FTZ R125, R120, R123, !PT ;  /* 0x0000007b787d7209 */ /* 0x000fe80007810000 */
[----:B------:R-:W-:Y:S08]  /*d830*/  LDSM.16.MT88.4 R120, [R170+0x9000] ;  /* 0x00900000aa78783b */ /* 0x000ff00000004200 */
[----:B------:R-:W1:Y:S08]  /*d840*/  SHFL.BFLY PT, R2, R125, 0x1, 0x1f ;  /* 0x0c201f007d027f89 */ /* 0x000e7000000e0000 */
[----:B------:R-:W2:Y:S01]  /*d850*/  SHFL.BFLY PT, R0, R119, 0x1, 0x1f ;  /* 0x0c201f0077007f89 */ /* 0x000ea200000e0000 */
[----:B-1----:R-:W-:Y:S07]  /*d860*/  FMNMX.FTZ R2, R125, R2, !PT ;  /* 0x000000027d027209 */ /* 0x002fee0007810000 */
[----:B------:R-:W1:Y:S01]  /*d870*/  LDSM.16.MT88.4 R124, [R168+0x9000] ;  /* 0x00900000a87c783b */ /* 0x000e620000004200 */
[C---:B------:R-:W-:Y:S01]  /*d880*/  FSETP.NEU.FTZ.AND P0, PT, R2.reuse, -INF , PT ;  /* 0xff8000000200780b */ /* 0x040fe20003f1d000 */
[C---:B------:R-:W-:Y:S02]  /*d890*/  FMUL.FTZ R134, R2.reuse, c[0x0][0x23c] ;  /* 0x00008f0002867a20 */ /* 0x040fe40000410000 */
[----:B------:R-:W-:Y:S01]  /*d8a0*/  FADD.FTZ R116, -R2, R117 ;  /* 0x0000007502747221 */ /* 0x000fe20000010100 */
[----:B--2---:R-:W-:Y:S02]  /*d8b0*/  FMNMX.FTZ R0, R119, R0, !PT ;  /* 0x0000000077007209 */ /* 0x004fe40007810000 */
[----:B------:R-:W-:Y:S01]  /*d8c0*/  FSEL R134, R134, RZ, P0 ;  /* 0x000000ff86867208 */ /* 0x000fe20000000000 */
[----:B------:R-:W-:Y:S01]  /*d8d0*/  FMUL.FTZ R118, R116, c[0x0][0x23c] ;  /* 0x00008f0074767a20 */ /* 0x000fe20000410000 */
[C---:B------:R-:W-:Y:S01]  /*d8e0*/  FSETP.NEU.FTZ.AND P0, PT, R0.reuse, -INF , PT ;  /* 0xff8000000000780b */ /* 0x040fe20003f1d000 */
[C---:B------:R-:W-:Y:S02]  /*d8f0*/  FMUL.FTZ R119, R0.reuse, c[0x0][0x23c] ;  /* 0x00008f0000777a20 */ /* 0x040fe40000410000 */
[--C-:B------:R-:W-:Y:S01]  /*d900*/  FFMA.FTZ R137, R5, c[0x0][0x23c], -R134.reuse ;  /* 0x00008f0005897a23 */ /* 0x100fe20000010886 */
[----:B------:R-:W2:Y:S01]  /*d910*/  MUFU.EX2 R116, R118 ;  /* 0x0000007600747308 */ /* 0x000ea20000000800 */
[----:B------:R-:W-:Y:S01]  /*d920*/  FADD.FTZ R117, -R0, R3 ;  /* 0x0000000300757221 */ /* 0x000fe20000010100 */
[----:B------:R-:W-:Y:S01]  /*d930*/  FSEL R5, R119, RZ, P0 ;  /* 0x000000ff77057208 */ /* 0x000fe20000000000 */
[--C-:B------:R-:W-:Y:S01]  /*d940*/  FFMA.FTZ R144, R4, c[0x0][0x23c], -R134.reuse ;  /* 0x00008f0004907a23 */ /* 0x100fe20000010886 */
[----:B------:R-:W-:Y:S01]  /*d950*/  ISETP.GT.AND P0, PT, R180, 0x1, PT ;  /* 0x00000001b400780c */ /* 0x000fe20003f04270 */
[----:B------:R-:W-:Y:S01]  /*d960*/  FMUL.FTZ R3, R117, c[0x0][0x23c] ;  /* 0x00008f0075037a20 */ /* 0x000fe20000410000 */
[----:B------:R-:W-:Y:S01]  /*d970*/  MOV R117, R2 ;  /* 0x0000000200757202 */ /* 0x000fe20000000f00 */
[--C-:B------:R-:W-:Y:S02]  /*d980*/  FFMA.FTZ R146, R6, c[0x0][0x23c], -R5.reuse ;  /* 0x00008f0006927a23 */ /* 0x100fe40000010805 */
[--C-:B------:R-:W-:Y:S01]  /*d990*/  FFMA.FTZ R135, R7, c[0x0][0x23c], -R5.reuse ;  /* 0x00008f0007877a23 */ /* 0x100fe20000010805 */
[----:B------:R-:W-:Y:S01]  /*d9a0*/  MUFU.EX2 R144, R144 ;  /* 0x0000009000907308 */ /* 0x000fe20000000800 */
[--C-:B------:R-:W-:Y:S02]  /*d9b0*/  FFMA.FTZ R136, R8, c[0x0][0x23c], -R134.reuse ;  /* 0x00008f0008887a23 */ /* 0x100fe40000010886 */
[--C-:B------:R-:W-:Y:S02]  /*d9c0*/  FFMA.FTZ R129, R9, c[0x0][0x23c], -R134.reuse ;  /* 0x00008f0009817a23 */ /* 0x100fe40000010886 */
[--C-:B------:R-:W-:Y:S02]  /*d9d0*/  FFMA.FTZ R131, R10, c[0x0][0x23c], -R5.reuse ;  /* 0x00008f000a837a23 */ /* 0x100fe40000010805 */
[--C-:B------:R-:W-:Y:S02]  /*d9e0*/  FFMA.FTZ R128, R11, c[0x0][0x23c], -R5.reuse ;  /* 0x00008f000b807a23 */ /* 0x100fe40000010805 */
[--C-:B------:R-:W-:Y:S01]  /*d9f0*/  FFMA.FTZ R133, R12, c[0x0][0x23c], -R134.reuse ;  /* 0x00008f000c857a23 */ /* 0x100fe20000010886 */
[----:B------:R-:W3:Y:S01]  /*da00*/  MUFU.EX2 R3, R3 ;  /* 0x0000000300037308 */ /* 0x000ee20000000800 */
[--C-:B------:R-:W-:Y:S02]  /*da10*/  FFMA.FTZ R130, R13, c[0x0][0x23c], -R134.reuse ;  /* 0x00008f000d827a23 */ /* 0x100fe40000010886 */
[--C-:B------:R-:W-:Y:S02]  /*da20*/  FFMA.FTZ R132, R14, c[0x0][0x23c], -R5.reuse ;  /* 0x00008f000e847a23 */ /* 0x100fe40000010805 */
[C---:B--2---:R-:W-:Y:S02]  /*da30*/  FMUL.FTZ R8, R116.reuse, R112 ;  /* 0x0000007074087220 */ /* 0x044fe40000410000 */
[C---:B------:R-:W-:Y:S02]  /*da40*/  FMUL.FTZ R9, R116.reuse, R113 ;  /* 0x0000007174097220 */ /* 0x040fe40000410000 */
[C---:B------:R-:W-:Y:S01]  /*da50*/  FMUL.FTZ R68, R116.reuse, R68 ;  /* 0x0000004474447220 */ /* 0x040fe20000410000 */
[----:B------:R-:W2:Y:S01]  /*da60*/  MUFU.EX2 R137, R137 ;  /* 0x0000008900897308 */ /* 0x000ea20000000800 */
[C---:B------:R-:W-:Y:S02]  /*da70*/  FMUL.FTZ R69, R116.reuse, R69 ;  /* 0x0000004574457220 */ /* 0x040fe40000410000 */
[C---:B------:R-:W-:Y:S02]  /*da80*/  FMUL.FTZ R72, R116.reuse, R72 ;  /* 0x0000004874487220 */ /* 0x040fe40000410000 */
[C---:B------:R-:W-:Y:S02]  /*da90*/  FMUL.FTZ R73, R116.reuse, R73 ;  /* 0x0000004974497220 */ /* 0x040fe40000410000 */
[C---:B------:R-:W-:Y:S02]  /*daa0*/  FMUL.FTZ R76, R116.reuse, R76 ;  /* 0x0000004c744c7220 */ /* 0x040fe40000410000 */
[C---:B------:R-:W-:Y:S01]  /*dab0*/  FMUL.FTZ R77, R116.reuse, R77 ;  /* 0x0000004d744d7220 */ /* 0x040fe20000410000 */
[----:B------:R-:W-:Y:S01]  /*dac0*/  MUFU.EX2 R146, R146 ;  /* 0x0000009200927308 */ /* 0x000fe20000000800 */
[C---:B------:R-:W-:Y:S02]  /*dad0*/  FMUL.FTZ R80, R116.reuse, R80 ;  /* 0x0000005074507220 */ /* 0x040fe40000410000 */
[C---:B------:R-:W-:Y:S02]  /*dae0*/  FMUL.FTZ R81, R116.reuse, R81 ;  /* 0x0000005174517220 */ /* 0x040fe40000410000 */
[C---:B---3--:R-:W-:Y:S02]  /*daf0*/  FMUL.FTZ R10, R3.reuse, R114 ;  /* 0x00000072030a7220 */ /* 0x048fe40000410000 */
[C---:B------:R-:W-:Y:S02]  /*db00*/  FMUL.FTZ R11, R3.reuse, R115 ;  /* 0x00000073030b7220 */ /* 0x040fe40000410000 */
[C---:B------:R-:W-:Y:S01]  /*db10*/  FMUL.FTZ R70, R3.reuse, R70 ;  /* 0x0000004603467220 */ /* 0x040fe20000410000 */
[----:B------:R-:W3:Y:S01]  /*db20*/  MUFU.EX2 R135, R135 ;  /* 0x0000008700877308 */ /* 0x000ee20000000800 */
[C---:B------:R-:W-:Y:S02]  /*db30*/  FMUL.FTZ R71, R3.reuse, R71 ;  /* 0x0000004703477220 */ /* 0x040fe40000410000 */
[----:B------:R-:W-:Y:S01]  /*db40*/  FMUL.FTZ R74, R3, R74 ;  /* 0x0000004a034a7220 */ /* 0x000fe20000410000 */
[----:B--2---:R-:W-:Y:S01]  /*db50*/  F2FP.BF16.PACK_AB R112, R137, R144 ;  /* 0x000000908970723e */ /* 0x004fe200000010ff */
[C---:B------:R-:W-:Y:S02]  /*db60*/  FMUL.FTZ R75, R3.reuse, R75 ;  /* 0x0000004b034b7220 */ /* 0x040fe40000410000 */
[C---:B------:R-:W-:Y:S02]  /*db70*/  FMUL.FTZ R78, R3.reuse, R78 ;  /* 0x0000004e034e7220 */ /* 0x040fe40000410000 */
[C---:B------:R-:W-:Y:S01]  /*db80*/  FMUL.FTZ R79, R3.reuse, R79 ;  /* 0x0000004f034f7220 */ /* 0x040fe20000410000 */
[----:B------:R-:W-:Y:S01]  /*db90*/  MUFU.EX2 R136, R136 ;  /* 0x0000008800887308 */ /* 0x000fe20000000800 */
[C---:B------:R-:W-:Y:S02]  /*dba0*/  FMUL.FTZ R82, R3.reuse, R82 ;  /* 0x0000005203527220 */ /* 0x040fe40000410000 */
[C---:B------:R-:W-:Y:S02]  /*dbb0*/  FMUL.FTZ R83, R3.reuse, R83 ;  /* 0x0000005303537220 */ /* 0x040fe40000410000 */
[C---:B------:R-:W-:Y:S02]  /*dbc0*/  FMUL.FTZ R84, R116.reuse, R84 ;  /* 0x0000005474547220 */ /* 0x040fe40000410000 */
[C---:B------:R-:W-:Y:S02]  /*dbd0*/  FMUL.FTZ R85, R116.reuse, R85 ;  /* 0x0000005574557220 */ /* 0x040fe40000410000 */
[C---:B------:R-:W-:Y:S01]  /*dbe0*/  FMUL.FTZ R86, R3.reuse, R86 ;  /* 0x0000005603567220 */ /* 0x040fe20000410000 */
[----:B------:R-:W2:Y:S01]  /*dbf0*/  MUFU.EX2 R129, R129 ;  /* 0x0000008100817308 */ /* 0x000ea20000000800 */
[----:B------:R-:W-:Y:S02]  /*dc00*/  FMUL.FTZ R87, R3, R87 ;  /* 0x0000005703577220 */ /* 0x000fe40000410000 */
[C---:B------:R-:W-:Y:S01]  /*dc10*/  FMUL.FTZ R88, R116.reuse, R88 ;  /* 0x0000005874587220 */ /* 0x040fe20000410000 */
[----:B---3--:R-:W-:Y:S01]  /*dc20*/  F2FP.BF16.PACK_AB R113, R135, R146 ;  /* 0x000000928771723e */ /* 0x008fe200000010ff */
        /* <DEDUP_REMOVED lines=9> */
[----:B------:R-:W3:Y:S01]  /*dcc0*/  MUFU.EX2 R128, R128 ;  /* 0x0000008000807308 */ /* 0x000ee20000000800 */
[C---:B------:R-:W-:Y:S02]  /*dcd0*/  FMUL.FTZ R13, R116.reuse, R109 ;  /* 0x0000006d740d7220 */ /* 0x040fe40000410000 */
[----:B------:R-:W-:Y:S01]  /*dce0*/  FMUL.FTZ R14, R3, R110 ;  /* 0x0000006e030e7220 */ /* 0x000fe20000410000 */
[----:B--2---:R-:W-:Y:S01]  /*dcf0*/  F2FP.BF16.PACK_AB R114, R129, R136 ;  /* 0x000000888172723e */ /* 0x004fe200000010ff */
[--C-:B------:R-:W-:Y:S02]  /*dd00*/  FFMA.FTZ R7, R15, c[0x0][0x23c], -R5.reuse ;  /* 0x00008f000f077a23 */ /* 0x100fe40000010805 */
[C---:B------:R-:W-:Y:S02]  /*dd10*/  FMUL.FTZ R15, R3.reuse, R111 ;  /* 0x0000006f030f7220 */ /* 0x040fe40000410000 */
[C---:B------:R-:W-:Y:S01]  /*dd20*/  FMUL.FTZ R96, R116.reuse, R96 ;  /* 0x0000006074607220 */ /* 0x040fe20000410000 */
[----:B------:R-:W-:Y:S01]  /*dd30*/  LDSM.16.MT88.4 R108, [R170+0x9400] ;  /* 0x00940000aa6c783b */ /* 0x000fe20000004200 */
[----:B------:R-:W-:Y:S01]  /*dd40*/  FMUL.FTZ R97, R116, R97 ;  /* 0x0000006174617220 */ /* 0x000fe20000410000 */
[----:B------:R-:W-:Y:S01]  /*dd50*/  MUFU.EX2 R132, R132 ;  /* 0x0000008400847308 */ /* 0x000fe20000000800 */
[C---:B------:R-:W-:Y:S02]  /*dd60*/  FMUL.FTZ R98, R3.reuse, R98 ;  /* 0x0000006203627220 */ /* 0x040fe40000410000 */
[----:B------:R-:W-:Y:S02]  /*dd70*/  FMUL.FTZ R99, R3, R99 ;  /* 0x0000006303637220 */ /* 0x000fe40000410000 */
[--C-:B------:R-:W-:Y:S02]  /*dd80*/  FFMA.FTZ R6, R16, c[0x0][0x23c], -R134.reuse ;  /* 0x00008f0010067a23 */ /* 0x100fe40000010886 */
[--C-:B------:R-:W-:Y:S02]  /*dd90*/  FFMA.FTZ R118, R18, c[0x0][0x23c], -R5.reuse ;  /* 0x00008f0012767a23 */ /* 0x100fe40000010805 */
[--C-:B------:R-:W-:Y:S01]  /*dda0*/  FFMA.FTZ R119, R19, c[0x0][0x23c], -R5.reuse ;  /* 0x00008f0013777a23 */ /* 0x100fe20000010805 */
[----:B------:R-:W-:Y:S01]  /*ddb0*/  MUFU.EX2 R133, R133 ;  /* 0x0000008500857308 */ /* 0x000fe20000000800 */
[--C-:B------:R-:W-:Y:S01]  /*ddc0*/  FFMA.FTZ R17, R17, c[0x0][0x23c], -R134.reuse ;  /* 0x00008f0011117a23 */ /* 0x100fe20000010886 */
[----:B---3--:R-:W-:Y:S01]  /*ddd0*/  F2FP.BF16.PACK_AB R115, R128, R131 ;  /* 0x000000838073723e */ /* 0x008fe200000010ff */
[--C-:B------:R-:W-:Y:S02]  /*dde0*/  FFMA.FTZ R141, R28, c[0x0][0x23c], -R134.reuse ;  /* 0x00008f001c8d7a23 */ /* 0x100fe40000010886 */
[--C-:B------:R-:W-:Y:S02]  /*ddf0*/  FFMA.FTZ R138, R31, c[0x0][0x23c], -R5.reuse ;  /* 0x00008f001f8a7a23 */ /* 0x100fe40000010805 */
[--C-:B------:R-:W-:Y:S02]  /*de00*/  FFMA.FTZ R139, R32, c[0x0][0x23c], -R134.reuse ;  /* 0x00008f00208b7a23 */ /* 0x100fe40000010886 */
[C---:B------:R-:W-:Y:S01]  /*de10*/  HMMA.16816.F32.BF16 R8, R112.reuse, R120, R8 ;  /* 0x000000787008723c */ /* 0x040fe20000041808 */
[----:B------:R-:W2:Y:S04]  /*de20*/  MUFU.EX2 R130, R130 ;  /* 0x0000008200827308 */ /* 0x000ea80000000800 */
[----:B------:R-:W-:Y:S02]  /*de30*/  FFMA.FTZ R140, R33, c[0x0][0x23c], -R134 ;  /* 0x00008f00218c7a23 */ /* 0x000fe40000010886 */
[--C-:B------:R-:W-:Y:S01]  /*de40*/  FFMA.FTZ R142, R34, c[0x0][0x23c], -R5.reuse ;  /* 0x00008f00228e7a23 */ /* 0x100fe20000010805 */
[C---:B------:R-:W-:Y:S01]  /*de50*/  HMMA.16816.F32.BF16 R68, R112.reuse, R122, R68 ;  /* 0x0000007a7044723c */ /* 0x040fe20000041844 */
[----:B------:R-:W3:Y:S02]  /*de60*/  LDSM.16.MT88.4 R120, [R170+0xb000] ;  /* 0x00b00000aa78783b */ /* 0x000ee40000004200 */
[----:B------:R-:W-:Y:S01]  /*de70*/  MUFU.EX2 R6, R6 ;  /* 0x0000000600067308 */ /* 0x000fe20000000800 */
[--C-:B------:R-:W-:Y:S02]  /*de80*/  FFMA.FTZ R143, R35, c[0x0][0x23c], -R5.reuse ;  /* 0x00008f00238f7a23 */ /* 0x100fe40000010805 */
[--C-:B------:R-:W-:Y:S02]  /*de90*/  FFMA.FTZ R145, R38, c[0x0][0x23c], -R5.reuse ;  /* 0x00008f0026917a23 */ /* 0x100fe40000010805 */
[C---:B-1----:R-:W-:Y:S01]  /*dea0*/  HMMA.16816.F32.BF16 R72, R112.reuse, R124, R72 ;  /* 0x0000007c7048723c */ /* 0x042fe20000041848 */
[----:B------:R-:W-:Y:S03]  /*deb0*/  LDSM.16.MT88.4 R32, [R168+0xc000] ;  /* 0x00c00000a820783b */ /* 0x000fe60000004200 */
[--C-:B------:R-:W-:Y:S01]  /*dec0*/  FFMA.FTZ R148, R39, c[0x0][0x23c], -R5.reuse ;  /* 0x00008f0027947a23 */ /* 0x100fe20000010805 */
[----:B------:R-:W-:Y:S01]  /*ded0*/  MUFU.EX2 R118, R118 ;  /* 0x0000007600767308 */ /* 0x000fe20000000800 */
[--C-:B------:R-:W-:Y:S02]  /*dee0*/  FFMA.FTZ R149, R42, c[0x0][0x23c], -R5.reuse ;  /* 0x00008f002a957a23 */ /* 0x100fe40000010805 */
[C---:B------:R-:W-:Y:S01]  /*def0*/  HMMA.16816.F32.BF16 R76, R112.reuse, R126, R76 ;  /* 0x0000007e704c723c */ /* 0x040fe2000004184c */
[----:B------:R-:W1:Y:S03]  /*df00*/  LDSM.16.MT88.4 R124, [R168+0xb000] ;  /* 0x00b00000a87c783b */ /* 0x000e660000004200 */
[----:B------:R-:W-:Y:S01]  /*df10*/  FFMA.FTZ R152, R43, c[0x0][0x23c], -R5 ;  /* 0x00008f002b987a23 */ /* 0x000fe20000010805 */
[----:B--2---:R-:W-:Y:S01]  /*df20*/  F2FP.BF16.PACK_AB R16, R130, R133 ;  /* 0x000000858210723e */ /* 0x004fe200000010ff */
[C---:B------:R-:W-:Y:S01]  /*df30*/  FMUL.FTZ R100, R116.reuse, R100 ;  /* 0x0000006474647220 */ /* 0x040fe20000410000 */
[----:B------:R-:W2:Y:S01]  /*df40*/  MUFU.EX2 R119, R119 ;  /* 0x0000007700777308 */ /* 0x000ea20000000800 */
[C---:B------:R-:W-:Y:S04]  /*df50*/  FMUL.FTZ R101, R116.reuse, R101 ;  /* 0x0000006574657220 */ /* 0x040fe80000410000 */
[C---:B------:R-:W-:Y:S02]  /*df60*/  FMUL.FTZ R102, R3.reuse, R102 ;  /* 0x0000006603667220 */ /* 0x040fe40000410000 */
[C---:B------:R-:W-:Y:S02]  /*df70*/  FMUL.FTZ R103, R3.reuse, R103 ;  /* 0x0000006703677220 */ /* 0x040fe40000410000 */
[C---:B------:R-:W-:Y:S01]  /*df80*/  FMUL.FTZ R104, R116.reuse, R104 ;  /* 0x0000006874687220 */ /* 0x040fe20000410000 */
[----:B------:R-:W-:Y:S01]  /*df90*/  MUFU.EX2 R141, R141 ;  /* 0x0000008d008d7308 */ /* 0x000fe20000000800 */
[C---:B------:R-:W-:Y:S02]  /*dfa0*/  FMUL.FTZ R105, R116.reuse, R105 ;  /* 0x0000006974697220 */ /* 0x040fe40000410000 */
[C---:B------:R-:W-:Y:S02]  /*dfb0*/  FMUL.FTZ R106, R3.reuse, R106 ;  /* 0x0000006a036a7220 */ /* 0x040fe40000410000 */
[C---:B------:R-:W-:Y:S02]  /*dfc0*/  FMUL.FTZ R107, R3.reuse, R107 ;  /* 0x0000006b036b7220 */ /* 0x040fe40000410000 */
[----:B------:R-:W-:Y:S01]  /*dfd0*/  FFMA.FTZ R144, R116, R195, R144 ;  /* 0x000000c374907223 */ /* 0x000fe20000010090 */
[C---:B---3--:R-:W-:Y:S02]  /*dfe0*/  HMMA.16816.F32.BF16 R80, R112.reuse, R120, R80 ;  /* 0x000000787050723c */ /* 0x048fe40000041850 */
[----:B------:R-:W-:Y:S01]  /*dff0*/  MUFU.EX2 R138, R138 ;  /* 0x0000008a008a7308 */ /* 0x000fe20000000800 */
[----:B------:R-:W-:Y:S02]  /*e000*/  FFMA.FTZ R116, R36, c[0x0][0x23c], -R134 ;  /* 0x00008f0024747a23 */ /* 0x000fe40000010886 */
[----:B------:R-:W-:Y:S01]  /*e010*/  FFMA.FTZ R146, R3, R196, R146 ;  /* 0x000000c403927223 */ /* 0x000fe20000010092 */
[----:B--2---:R-:W-:Y:S01]  /*e020*/  F2FP.BF16.PACK_AB R19, R119, R118 ;  /* 0x000000767713723e */ /* 0x004fe200000010ff */
[--C-:B------:R-:W-:Y:S01]  /*e030*/  FFMA.FTZ R3, R37, c[0x0][0x23c], -R134.reuse ;  /* 0x00008f0025037a23 */ /* 0x100fe20000010886 */
[C---:B------:R-:W-:Y:S01]  /*e040*/  HMMA.16816.F32.BF16 R84, R112.reuse, R122, R84 ;  /* 0x0000007a7054723c */ /* 0x040fe20000041854 */
[----:B------:R-:W2:Y:S03]  /*e050*/  LDSM.16.MT88.4 R120, [R170+0xd000] ;  /* 0x00d00000aa78783b */ /* 0x000ea60000004200 */
[--C-:B------:R-:W-:Y:S01]  /*e060*/  FFMA.FTZ R147, R40, c[0x0][0x23c], -R134.reuse ;  /* 0x00008f0028937a23 */ /* 0x100fe20000010886 */
[----:B------:R-:W-:Y:S01]  /*e070*/  MUFU.EX2 R139, R139 ;  /* 0x0000008b008b7308 */ /* 0x000fe20000000800 */
[--C-:B------:R-:W-:Y:S02]  /*e080*/  FFMA.FTZ R40, R52, c[0x0][0x23c], -R134.reuse ;  /* 0x00008f0034287a23 */ /* 0x100fe40000010886 */
[C---:B-1----:R-:W-:Y:S01]  /*e090*/  HMMA.16816.F32.BF16 R88, R112.reuse, R124, R88 ;  /* 0x0000007c7058723c */ /* 0x042fe20000041858 */
[----:B------:R-:W-:Y:S03]  /*e0a0*/  LDSM.16.MT88.4 R36, [R168+0xc400] ;  /* 0x00c40000a824783b */ /* 0x000fe60000004200 */
[--C-:B------:R-:W-:Y:S02]  /*e0b0*/  FFMA.FTZ R52, R53, c[0x0][0x23c], -R134.reuse ;  /* 0x00008f0035347a23 */ /* 0x100fe40000010886 */
[----:B------:R-:W-:Y:S01]  /*e0c0*/  FFMA.FTZ R150, R41, c[0x0][0x23c], -R134 ;  /* 0x00008f0029967a23 */ /* 0x000fe20000010886 */
[----:B------:R-:W-:Y:S01]  /*e0d0*/  MUFU.EX2 R53, R40 ;  /* 0x0000002800357308 */ /* 0x000fe20000000800 */
[C---:B------:R-:W-:Y:S01]  /*e0e0*/  HMMA.16816.F32.BF16 R92, R112.reuse, R126, R92 ;  /* 0x0000007e705c723c */ /* 0x040fe2000004185c */
[----:B------:R-:W1:Y:S03]  /*e0f0*/  LDSM.16.MT88.4 R124, [R168+0xd000] ;  /* 0x00d00000a87c783b */ /* 0x000e660000004200 */
[----:B------:R-:W-:Y:S02]  /*e100*/  FADD.FTZ R146, R135, R146 ;  /* 0x0000009287927221 */ /* 0x000fe40000010000 */
[----:B------:R-:W-:Y:S02]  /*e110*/  FFMA.FTZ R44, R44, c[0x0][0x23c], -R134 ;  /* 0x00008f002c2c7a23 */ /* 0x000fe40000010886 */
[----:B------:R-:W-:Y:S01]  /*e120*/  FADD.FTZ R41, R131, R146 ;  /* 0x0000009283297221 */ /* 0x000fe20000010000 */
[----:B------:R-:W-:Y:S03]  /*e130*/  MUFU.EX2 R140, R140 ;  /* 0x0000008c008c7308 */ /* 0x000fe60000000800 */
[----:B------:R-:W-:Y:S02]  /*e140*/  FADD.FTZ R41, R128, R41 ;  /* 0x0000002980297221 */ /* 0x000fe40000010000 */
[--C-:B------:R-:W-:Y:S02]  /*e150*/  FFMA.FTZ R45, R45, c[0x0][0x23c], -R134.reuse ;  /* 0x00008f002d2d7a23 */ /* 0x100fe40000010886 */
[--C-:B------:R-:W-:Y:S02]  /*e160*/  FFMA.FTZ R48, R48, c[0x0][0x23c], -R134.reuse ;  /* 0x00008f0030307a23 */ /* 0x100fe40000010886 */
[--C-:B------:R-:W-:Y:S01]  /*e170*/  FFMA.FTZ R49, R49, c[0x0][0x23c], -R134.reuse ;  /* 0x00008f0031317a23 */ /* 0x100fe20000010886 */
[----:B------:R-:W-:Y:S01]  /*e180*/  MUFU.EX2 R142, R142 ;  /* 0x0000008e008e7308 */ /* 0x000fe20000000800 */
[--C-:B------:R-:W-:Y:S02]  /*e190*/  FFMA.FTZ R46, R46, c[0x0][0x23c], -R5.reuse ;  /* 0x00008f002e2e7a23 */ /* 0x100fe40000010805 */
[--C-:B------:R-:W-:Y:S02]  /*e1a0*/  FFMA.FTZ R47, R47, c[0x0][0x23c], -R5.reuse ;  /* 0x00008f002f2f7a23 */ /* 0x100fe40000010805 */
[--C-:B------:R-:W-:Y:S01]  /*e1b0*/  FFMA.FTZ R50, R50, c[0x0][0x23c], -R5.reuse ;  /* 0x00008f0032327a23 */ /* 0x100fe20000010805 */
[C---:B--2---:R-:W-:Y:S03]  /*e1c0*/  HMMA.16816.F32.BF16 R96, R112.reuse, R120, R96 ;  /* 0x000000787060723c */ /* 0x044fe60000041860 */
[--C-:B------:R-:W-:Y:S01]  /*e1d0*/  FFMA.FTZ R51, R51, c[0x0][0x23c], -R5.reuse ;  /* 0x00008f0033337a23 */ /* 0x100fe20000010805 */
[----:B------:R-:W2:Y:S01]  /*e1e0*/  MUFU.EX2 R121, R7 ;  /* 0x0000000700797308 */ /* 0x000ea20000000800 */
[--C-:B------:R-:W-:Y:S02]  /*e1f0*/  FFMA.FTZ R56, R56, c[0x0][0x23c], -R134.reuse ;  /* 0x00008f0038387a23 */ /* 0x100fe40000010886 */
[--C-:B------:R-:W-:Y:S01]  /*e200*/  FFMA.FTZ R120, R24, c[0x0][0x23c], -R134.reuse ;  /* 0x00008f0018787a23 */ /* 0x100fe20000010886 */
[C---:B------:R-:W-:Y:S04]  /*e210*/  HMMA.16816.F32.BF16 R12, R112.reuse, R122, R12 ;  /* 0x0000007a700c723c */ /* 0x040fe8000004180c */
[--C-:B------:R-:W-:Y:S02]  /*e220*/  FFMA.FTZ R57, R57, c[0x0][0x23c], -R134.reuse ;  /* 0x00008f0039397a23 */ /* 0x100fe40000010886 */
[----:B------:R2:W3:Y:S01]  /*e230*/  MUFU.EX2 R7, R17 ;  /* 0x0000001100077308 */ /* 0x0004e20000000800 */
[--C-:B------:R-:W-:Y:S01]  /*e240*/  FFMA.FTZ R122, R21, c[0x0][0x23c], -R134.reuse ;  /* 0x00008f00157a7a23 */ /* 0x100fe20000010886 */
[C---:B-1----:R-:W-:Y:S04]  /*e250*/  HMMA.16816.F32.BF16 R100, R112.reuse, R124, R100 ;  /* 0x0000007c7064723c */ /* 0x042fe80000041864 */
[--C-:B------:R-:W-:Y:S02]  /*e260*/  FFMA.FTZ R123, R23, c[0x0][0x23c], -R5.reuse ;  /* 0x00008f00177b7a23 */ /* 0x100fe40000010805 */
[--C-:B------:R-:W-:Y:S02]  /*e270*/  FFMA.FTZ R54, R54, c[0x0][0x23c], -R5.reuse ;  /* 0x00008f0036367a23 */ /* 0x100fe40000010805 */
[----:B------:R-:W-:Y:S01]  /*e280*/  HMMA.16816.F32.BF16 R104, R112, R126, R104 ;  /* 0x0000007e7068723c */ /* 0x000fe20000041868 */
[----:B------:R-:W1:Y:S01]  /*e290*/  LDSM.16.MT88.4 R112, [R168+0x9400] ;  /* 0x00940000a870783b */ /* 0x000e620000004200 */
[----:B------:R-:W-:Y:S02]  /*e2a0*/  MUFU.EX2 R120, R120 ;  /* 0x0000007800787308 */ /* 0x000fe40000000800 */
[--C-:B------:R-:W-:Y:S02]  /*e2b0*/  FFMA.FTZ R125, R20, c[0x0][0x23c], -R134.reuse ;  /* 0x00008f00147d7a23 */ /* 0x100fe40000010886 */
[--C-:B------:R-:W-:Y:S02]  /*e2c0*/  FFMA.FTZ R124, R22, c[0x0][0x23c], -R5.reuse ;  /* 0x00008f00167c7a23 */ /* 0x100fe40000010805 */
[--C-:B------:R-:W-:Y:S01]  /*e2d0*/  FFMA.FTZ R126, R29, c[0x0][0x23c], -R134.reuse ;  /* 0x00008f001d7e7a23 */ /* 0x100fe20000010886 */
[----:B------:R-:W-:Y:S03]  /*e2e0*/  LDSM.16.MT88.4 R20, [R170+0x9800] ;  /* 0x00980000aa14783b */ /* 0x000fe60000004200 */
[----:B------:R-:W4:Y:S01]  /*e2f0*/  MUFU.EX2 R125, R125 ;  /* 0x0000007d007d7308 */ /* 0x000f220000000800 */
[----:B------:R-:W-:Y:S01]  /*e300*/  FFMA.FTZ R127, R30, c[0x0][0x23c], -R5 ;  /* 0x00008f001e7f7a23 */ /* 0x000fe20000010805 */
[----:B--2---:R-:W-:Y:S01]  /*e310*/  F2FP.BF16.PACK_AB R17, R121, R132 ;  /* 0x000000847911723e */ /* 0x004fe200000010ff */
[----:B------:R-:W-:Y:S01]  /*e320*/  FADD.FTZ R132, R132, R41 ;  /* 0x0000002984847221 */ /* 0x000fe20000010000 */
[----:B---3--:R-:W-:Y:S01]  /*e330*/  F2FP.BF16.PACK_AB R18, R7, R6 ;  /* 0x000000060712723e */ /* 0x008fe200000010ff */
[----:B------:R-:W-:Y:S01]  /*e340*/  LDSM.16.MT88.4 R28, [R170+0xbc00] ;  /* 0x00bc0000aa1c783b */ /* 0x000fe20000004200 */
[--C-:B------:R-:W-:Y:S02]  /*e350*/  FFMA.FTZ R55, R55, c[0x0][0x23c], -R5.reuse ;  /* 0x00008f0037377a23 */ /* 0x100fe40000010805 */
[--C-:B------:R-:W-:Y:S02]  /*e360*/  FFMA.FTZ R58, R58, c[0x0][0x23c], -R5.reuse ;  /* 0x00008f003a3a7a23 */ /* 0x100fe40000010805 */
[----:B------:R-:W2:Y:S01]  /*e370*/  MUFU.EX2 R122, R122 ;  /* 0x0000007a007a7308 */ /* 0x000ea20000000800 */
[C---:B------:R-:W-:Y:S02]  /*e380*/  HMMA.16816.F32.BF16 R8, R16.reuse, R108, R8 ;  /* 0x0000006c1008723c */ /* 0x040fe40000041808 */
[----:B------:R-:W-:Y:S03]  /*e390*/  LDSM.16.MT88.4 R40, [R170+0xe800] ;  /* 0x00e80000aa28783b */ /* 0x000fe60000004200 */
[--C-:B------:R-:W-:Y:S02]  /*e3a0*/  FFMA.FTZ R59, R59, c[0x0][0x23c], -R5.reuse ;  /* 0x00008f003b3b7a23 */ /* 0x100fe40000010805 */
[--C-:B------:R-:W-:Y:S01]  /*e3b0*/  FFMA.FTZ R60, R60, c[0x0][0x23c], -R134.reuse ;  /* 0x00008f003c3c7a23 */ /* 0x100fe20000010886 */
[C---:B------:R-:W-:Y:S01]  /*e3c0*/  HMMA.16816.F32.BF16 R68, R16.reuse, R110, R68 ;  /* 0x0000006e1044723c */ /* 0x040fe20000041844 */
[----:B------:R-:W-:Y:S01]  /*e3d0*/  MUFU.EX2 R124, R124 ;  /* 0x0000007c007c7308 */ /* 0x000fe20000000800 */
[----:B------:R-:W3:Y:S02]  /*e3e0*/  LDSM.16.MT88.4 R108, [R170+0xb400] ;  /* 0x00b40000aa6c783b */ /* 0x000ee40000004200 */
[--C-:B------:R-:W-:Y:S02]  /*e3f0*/  FFMA.FTZ R61, R61, c[0x0][0x23c], -R134.reuse ;  /* 0x00008f003d3d7a23 */ /* 0x100fe40000010886 */
[----:B------:R-:W-:Y:S02]  /*e400*/  FFMA.FTZ R64, R64, c[0x0][0x23c], -R134 ;  /* 0x00008f0040407a23 */ /* 0x000fe40000010886 */
[--C-:B------:R-:W-:Y:S01]  /*e410*/  FFMA.FTZ R62, R62, c[0x0][0x23c], -R5.reuse ;  /* 0x00008f003e3e7a23 */ /* 0x100fe20000010805 */
[C---:B-1----:R-:W-:Y:S02]  /*e420*/  HMMA.16816.F32.BF16 R72, R16.reuse, R112, R72 ;  /* 0x000000701048723c */ /* 0x042fe40000041848 */
[----:B------:R-:W1:Y:S01]  /*e430*/  MUFU.EX2 R123, R123 ;  /* 0x0000007b007b7308 */ /* 0x000e620000000800 */
[--C-:B------:R-:W-:Y:S02]  /*e440*/  FFMA.FTZ R63, R63, c[0x0][0x23c], -R5.reuse ;  /* 0x00008f003f3f7a23 */ /* 0x100fe40000010805 */
[----:B------:R-:W-:Y:S02]  /*e450*/  FFMA.FTZ R66, R66, c[0x0][0x23c], -R5 ;  /* 0x00008f0042427a23 */ /* 0x000fe40000010805 */
[----:B------:R-:W-:Y:S01]  /*e460*/  FADD.FTZ R121, R121, R132 ;  /* 0x0000008479797221 */ /* 0x000fe20000010000 */
[C---:B------:R-:W-:Y:S01]  /*e470*/  HMMA.16816.F32.BF16 R76, R16.reuse, R114, R76 ;  /* 0x00000072104c723c */ /* 0x040fe2000004184c */
[----:B------:R-:W5:Y:S03]  /*e480*/  LDSM.16.MT88.4 R112, [R168+0xb400] ;  /* 0x00b40000a870783b */ /* 0x000f660000004200 */
[----:B------:R-:W-:Y:S01]  /*e490*/  MUFU.EX2 R126, R126 ;  /* 0x0000007e007e7308 */ /* 0x000fe20000000800 */
[----:B------:R-:W-:Y:S02]  /*e4a0*/  FADD.FTZ R118, R118, R121 ;  /* 0x0000007976767221 */ /* 0x000fe40000010000 */
[----:B------:R-:W-:Y:S02]  /*e4b0*/  FADD.FTZ R137, R137, R144 ;  /* 0x0000009089897221 */ /* 0x000fe40000010000 */
[----:B------:R-:W-:Y:S03]  /*e4c0*/  FADD.FTZ R119, R119, R118 ;  /* 0x0000007677777221 */ /* 0x000fe60000010000 */
[----:B------:R-:W-:Y:S02]  /*e4d0*/  FADD.FTZ R136, R136, R137 ;  /* 0x0000008988887221 */ /* 0x000fe40000010000 */
[----:B------:R-:W-:Y:S02]  /*e4e0*/  MUFU.EX2 R127, R127 ;  /* 0x0000007f007f7308 */ /* 0x000fe40000000800 */
[----:B------:R-:W-:Y:S04]  /*e4f0*/  FADD.FTZ R136, R129, R136 ;  /* 0x0000008881887221 */ /* 0x000fe80000010000 */
[----:B------:R-:W-:Y:S04]  /*e500*/  FADD.FTZ R133, R133, R136 ;  /* 0x0000008885857221 */ /* 0x000fe80000010000 */
[----:B------:R-:W-:Y:S01]  /*e510*/  MUFU.EX2 R143, R143 ;  /* 0x0000008f008f7308 */ /* 0x000fe20000000800 */
[C---:B---3--:R-:W-:Y:S03]  /*e520*/  HMMA.16816.F32.BF16 R80, R16.reuse, R108, R80 ;  /* 0x0000006c1050723c */ /* 0x048fe60000041850 */
[----:B------:R-:W-:Y:S04]  /*e530*/  FADD.FTZ R133, R130, R133 ;  /* 0x0000008582857221 */ /* 0x000fe80000010000 */
[----:B------:R-:W-:Y:S01]  /*e540*/  FADD.FTZ R6, R6, R133 ;  /* 0x0000008506067221 */ /* 0x000fe20000010000 */
[C---:B------:R-:W-:Y:S01]  /*e550*/  HMMA.16816.F32.BF16 R84, R16.reuse, R110, R84 ;  /* 0x0000006e1054723c */ /* 0x040fe20000041854 */
[----:B------:R-:W3:Y:S01]  /*e560*/  LDSM.16.MT88.4 R108, [R170+0xd400] ;  /* 0x00d40000aa6c783b */ /* 0x000ee20000004200 */
[----:B------:R-:W-:Y:S02]  /*e570*/  MUFU.EX2 R116, R116 ;  /* 0x0000007400747308 */ /* 0x000fe40000000800 */
[----:B------:R-:W-:Y:S04]  /*e580*/  FADD.FTZ R6, R7, R6 ;  /* 0x0000000607067221 */ /* 0x000fe80000010000 */
[----:B----4-:R-:W-:Y:S01]  /*e590*/  FADD.FTZ R7, R125, R6 ;  /* 0x000000067d077221 */ /* 0x010fe20000010000 */
[C---:B-----5:R-:W-:Y:S03]  /*e5a0*/  HMMA.16816.F32.BF16 R88, R16.reuse, R112, R88 ;  /* 0x000000701058723c */ /* 0x060fe60000041858 */
[----:B------:R-:W-:Y:S01]  /*e5b0*/  MUFU.EX2 R3, R3 ;  /* 0x0000000300037308 */ /* 0x000fe20000000800 */
[----:B--2---:R-:W-:Y:S04]  /*e5c0*/  FADD.FTZ R7, R122, R7 ;  /* 0x000000077a077221 */ /* 0x004fe80000010000 */
[C---:B------:R-:W-:Y:S01]  /*e5d0*/  HMMA.16816.F32.BF16 R92, R16.reuse, R114, R92 ;  /* 0x00000072105c723c */ /* 0x040fe2000004185c */
[----:B------:R-:W2:Y:S04]  /*e5e0*/  LDSM.16.MT88.4 R112, [R168+0xd400] ;  /* 0x00d40000a870783b */ /* 0x000ea80000004200 */
[----:B------:R-:W-:Y:S10]  /*e5f0*/  MUFU.EX2 R145, R145 ;  /* 0x0000009100917308 */ /* 0x000ff40000000800 */
[----:B------:R-:W-:Y:S01]  /*e600*/  MUFU.EX2 R148, R148 ;  /* 0x0000009400947308 */ /* 0x000fe20000000800 */
[C---:B---3--:R-:W-:Y:S09]  /*e610*/  HMMA.16816.F32.BF16 R96, R16.reuse, R108, R96 ;  /* 0x0000006c1060723c */ /* 0x048ff20000041860 */
[----:B------:R-:W-:Y:S03]  /*e620*/  MUFU.EX2 R147, R147 ;  /* 0x0000009300937308 */ /* 0x000fe60000000800 */
[--C-:B------:R-:W-:Y:S01]  /*e630*/  FFMA.FTZ R109, R25, c[0x0][0x23c], -R134.reuse ;  /* 0x00008f00196d7a23 */ /* 0x100fe20000010886 */
[C---:B------:R-:W-:Y:S06]  /*e640*/  HMMA.16816.F32.BF16 R12, R16.reuse, R110, R12 ;  /* 0x0000006e100c723c */ /* 0x040fec000004180c */
[----:B------:R-:W-:Y:S01]  /*e650*/  MUFU.EX2 R150, R150 ;  /* 0x0000009600967308 */ /* 0x000fe20000000800 */
[--C-:B------:R-:W-:Y:S02]  /*e660*/  FFMA.FTZ R108, R26, c[0x0][0x23c], -R5.reuse ;  /* 0x00008f001a6c7a23 */ /* 0x100fe40000010805 */
[----:B------:R-:W-:Y:S03]  /*e670*/  FFMA.FTZ R134, R65, c[0x0][0x23c], -R134 ;  /* 0x00008f0041867a23 */ /* 0x000fe60000010886 */
[--C-:B------:R-:W-:Y:S01]  /*e680*/  FFMA.FTZ R111, R27, c[0x0][0x23c], -R5.reuse ;  /* 0x00008f001b6f7a23 */ /* 0x100fe20000010805 */
[C---:B--2---:R-:W-:Y:S01]  /*e690*/  HMMA.16816.F32.BF16 R100, R16.reuse, R112, R100 ;  /* 0x000000701064723c */ /* 0x044fe20000041864 */
[----:B------:R-:W2:Y:S02]  /*e6a0*/  LDSM.16.MT88.4 R24, [R168+0x9800] ;  /* 0x00980000a818783b */ /* 0x000ea40000004200 */
[----:B------:R-:W-:Y:S01]  /*e6b0*/  FFMA.FTZ R5, R67, c[0x0][0x23c], -R5 ;  /* 0x00008f0043057a23 */ /* 0x000fe20000010805 */
[----:B------:R-:W3:Y:S04]  /*e6c0*/  MUFU.EX2 R109, R109 ;  /* 0x0000006d006d7308 */ /* 0x000ee80000000800 */
[----:B------:R-:W-:Y:S06]  /*e6d0*/  HMMA.16816.F32.BF16 R104, R16, R114, R104 ;  /* 0x000000721068723c */ /* 0x000fec0000041868 */
[----:B------:R-:W4:Y:S01]  /*e6e0*/  MUFU.EX2 R108, R108 ;  /* 0x0000006c006c7308 */ /* 0x000f220000000800 */
[----:B------:R-:W-:Y:S02]  /*e6f0*/  F2FP.BF16.PACK_AB R16, R122, R125 ;  /* 0x0000007d7a10723e */ /* 0x000fe400000010ff */
[C---:B-1----:R-:W-:Y:S03]  /*e700*/  F2FP.BF16.PACK_AB R17, R123.reuse, R124 ;  /* 0x0000007c7b11723e */ /* 0x042fe600000010ff */
[----:B------:R-:W-:Y:S04]  /*e710*/  FADD.FTZ R124, R124, R119 ;  /* 0x000000777c7c7221 */ /* 0x000fe80000010000 */
[----:B------:R-:W1:Y:S01]  /*e720*/  MUFU.EX2 R111, R111 ;  /* 0x0000006f006f7308 */ /* 0x000e620000000800 */
[----:B------:R-:W-:Y:S01]  /*e730*/  FADD.FTZ R123, R123, R124 ;  /* 0x0000007c7b7b7221 */ /* 0x000fe20000010000 */
[C---:B---3--:R-:W-:Y:S01]  /*e740*/  F2FP.BF16.PACK_AB R18, R109.reuse, R120 ;  /* 0x000000786d12723e */ /* 0x048fe200000010ff */
[----:B------:R-:W-:Y:S04]  /*e750*/  FADD.FTZ R120, R120, R7 ;  /* 0x0000000778787221 */ /* 0x000fe80000010000 */
[----:B------:R-:W-:Y:S03]  /*e760*/  FADD.FTZ R120, R109, R120 ;  /* 0x000000786d787221 */ /* 0x000fe60000010000 */
[----:B------:R-:W-:Y:S01]  /*e770*/  MUFU.EX2 R149, R149 ;  /* 0x0000009500957308 */ /* 0x000fe20000000800 */
[----:B----4-:R-:W-:Y:S09]  /*e780*/  FADD.FTZ R6, R108, R123 ;  /* 0x0000007b6c067221 */ /* 0x010ff20000010000 */
[----:B------:R-:W3:Y:S01]  /*e790*/  MUFU.EX2 R152, R152 ;  /* 0x0000009800987308 */ /* 0x000ee20000000800 */
[C---:B-1----:R-:W-:Y:S01]  /*e7a0*/  F2FP.BF16.PACK_AB R19, R111.reuse, R108 ;  /* 0x0000006c6f13723e */ /* 0x042fe200000010ff */
[----:B------:R-:W-:Y:S02]  /*e7b0*/  FADD.FTZ R6, R111, R6 ;  /* 0x000000066f067221 */ /* 0x000fe40000010000 */
[----:B------:R-:W-:Y:S02]  /*e7c0*/  LDSM.16.MT88.4 R108, [R170+0xec00] ;  /* 0x00ec0000aa6c783b */ /* 0x000fe40000004200 */
[----:B------:R-:W-:Y:S04]  /*e7d0*/  FADD.FTZ R7, R127, R6 ;  /* 0x000000067f077221 */ /* 0x000fe80000010000 */
[----:B------:R-:W-:Y:S01]  /*e7e0*/  MUFU.EX2 R44, R44 ;  /* 0x0000002c002c7308 */ /* 0x000fe20000000800 */
[C---:B------:R-:W-:Y:S03]  /*e7f0*/  HMMA.16816.F32.BF16 R8, R16.reuse, R20, R8 ;  /* 0x000000141008723c */ /* 0x040fe60000041808 */
[----:B------:R-:W-:Y:S04]  /*e800*/  FADD.FTZ R7, R138, R7 ;  /* 0x000000078a077221 */ /* 0x000fe80000010000 */
[----:B------:R-:W-:Y:S01]  /*e810*/  FADD.FTZ R6, R142, R7 ;  /* 0x000000078e067221 */ /* 0x000fe20000010000 */
[C---:B------:R-:W-:Y:S01]  /*e820*/  HMMA.16816.F32.BF16 R68, R16.reuse, R22, R68 ;  /* 0x000000161044723c */ /* 0x040fe20000041844 */
[----:B------:R-:W1:Y:S01]  /*e830*/  LDSM.16.MT88.4 R20, [R170+0xb800] ;  /* 0x00b80000aa14783b */ /* 0x000e620000004200 */
[----:B------:R-:W4:Y:S02]  /*e840*/  MUFU.EX2 R45, R45 ;  /* 0x0000002d002d7308 */ /* 0x000f240000000800 */
[----:B------:R-:W-:Y:S04]  /*e850*/  FADD.FTZ R6, R143, R6 ;  /* 0x000000068f067221 */ /* 0x000fe80000010000 */
[C---:B--2---:R-:W-:Y:S04]  /*e860*/  HMMA.16816.F32.BF16 R72, R16.reuse, R24, R72 ;  /* 0x000000181048723c */ /* 0x044fe80000041848 */
[----:B------:R-:W-:Y:S04]  /*e870*/  MUFU.EX2 R46, R46 ;  /* 0x0000002e002e7308 */ /* 0x000fe80000000800 */
[C---:B------:R-:W-:Y:S01]  /*e880*/  HMMA.16816.F32.BF16 R76, R16.reuse, R26, R76 ;  /* 0x0000001a104c723c */ /* 0x040fe2000004184c */
[----:B------:R-:W2:Y:S05]  /*e890*/  LDSM.16.MT88.4 R24, [R168+0xb800] ;  /* 0x00b80000a818783b */ /* 0x000eaa0000004200 */
[----:B------:R-:W5:Y:S10]  /*e8a0*/  MUFU.EX2 R47, R47 ;  /* 0x0000002f002f7308 */ /* 0x000f740000000800 */
[----:B------:R-:W-:Y:S01]  /*e8b0*/  MUFU.EX2 R48, R48 ;  /* 0x0000003000307308 */ /* 0x000fe20000000800 */
[C---:B-1----:R-:W-:Y:S09]  /*e8c0*/  HMMA.16816.F32.BF16 R80, R16.reuse, R20, R80 ;  /* 0x000000141050723c */ /* 0x042ff20000041850 */
[----:B------:R-:W1:Y:S01]  /*e8d0*/  MUFU.EX2 R49, R49 ;  /* 0x0000003100317308 */ /* 0x000e620000000800 */
[C---:B------:R-:W-:Y:S01]  /*e8e0*/  HMMA.16816.F32.BF16 R84, R16.reuse, R22, R84 ;  /* 0x000000161054723c */ /* 0x040fe20000041854 */
[----:B------:R-:W1:Y:S08]  /*e8f0*/  LDSM.16.MT88.4 R20, [R170+0xd800] ;  /* 0x00d80000aa14783b */ /* 0x000e700000004200 */
[----:B------:R-:W-:Y:S01]  /*e900*/  MUFU.EX2 R50, R50 ;  /* 0x0000003200327308 */ /* 0x000fe20000000800 */
[C---:B--2---:R-:W-:Y:S09]  /*e910*/  HMMA.16816.F32.BF16 R88, R16.reuse, R24, R88 ;  /* 0x000000181058723c */ /* 0x044ff20000041858 */
[----:B------:R-:W2:Y:S01]  /*e920*/  MUFU.EX2 R51, R51 ;  /* 0x0000003300337308 */ /* 0x000ea20000000800 */
[C---:B------:R-:W-:Y:S01]  /*e930*/  HMMA.16816.F32.BF16 R92, R16.reuse, R26, R92 ;  /* 0x0000001a105c723c */ /* 0x040fe2000004185c */
[----:B------:R-:W2:Y:S08]  /*e940*/  LDSM.16.MT88.4 R24, [R168+0xd800] ;  /* 0x00d80000a818783b */ /* 0x000eb00000004200 */
[----:B------:R-:W2:Y:S10]  /*e950*/  MUFU.EX2 R52, R52 ;  /* 0x0000003400347308 */ /* 0x000eb40000000800 */
        /* <DEDUP_REMOVED lines=8> */
[----:B------:R-:W-:Y:S01]  /*e9e0*/  HMMA.16816.F32.BF16 R104, R16, R26, R104 ;  /* 0x0000001a1068723c */ /* 0x000fe20000041868 */
[----:B------:R-:W2:Y:S06]  /*e9f0*/  LDSM.16.MT88.4 R24, [R168+0x9c00] ;  /* 0x009c0000a818783b */ /* 0x000eac0000004200 */
[----:B------:R-:W-:Y:S02]  /*ea00*/  F2FP.BF16.PACK_AB R16, R126, R141 ;  /* 0x0000008d7e10723e */ /* 0x000fe400000010ff */
[----:B------:R-:W-:Y:S03]  /*ea10*/  MUFU.EX2 R58, R58 ;  /* 0x0000003a003a7308 */ /* 0x000fe60000000800 */
[----:B------:R-:W-:Y:S02]  /*ea20*/  F2FP.BF16.PACK_AB R17, R138, R127 ;  /* 0x0000007f8a11723e */ /* 0x000fe400000010ff */
[----:B------:R-:W-:Y:S01]  /*ea30*/  F2FP.BF16.PACK_AB R18, R140, R139 ;  /* 0x0000008b8c12723e */ /* 0x000fe200000010ff */
[----:B------:R-:W-:Y:S01]  /*ea40*/  FADD.FTZ R141, R141, R120 ;  /* 0x000000788d8d7221 */ /* 0x000fe20000010000 */
[----:B------:R-:W-:Y:S03]  /*ea50*/  F2FP.BF16.PACK_AB R19, R143, R142 ;  /* 0x0000008e8f13723e */ /* 0x000fe600000010ff */
[----:B------:R-:W-:Y:S01]  /*ea60*/  FADD.FTZ R126, R126, R141 ;  /* 0x0000008d7e7e7221 */ /* 0x000fe20000010000 */
[----:B------:R-:W3:Y:S03]  /*ea70*/  MUFU.EX2 R59, R59 ;  /* 0x0000003b003b7308 */ /* 0x000ee60000000800 */
[----:B------:R-:W-:Y:S01]  /*ea80*/  FADD.FTZ R139, R139, R126 ;  /* 0x0000007e8b8b7221 */ /* 0x000fe20000010000 */
[C---:B-1----:R-:W-:Y:S06]  /*ea90*/  HMMA.16816.F32.BF16 R8, R16.reuse, R20, R8 ;  /* 0x000000141008723c */ /* 0x042fec0000041808 */
[----:B------:R-:W-:Y:S01]  /*eaa0*/  MUFU.EX2 R60, R60 ;  /* 0x0000003c003c7308 */ /* 0x000fe20000000800 */
[----:B------:R-:W-:Y:S01]  /*eab0*/  FADD.FTZ R139, R140, R139 ;  /* 0x0000008b8c8b7221 */ /* 0x000fe20000010000 */
[C---:B------:R-:W-:Y:S01]  /*eac0*/  HMMA.16816.F32.BF16 R68, R16.reuse, R22, R68 ;  /* 0x000000161044723c */ /* 0x040fe20000041844 */
[----:B------:R-:W1:Y:S07]  /*ead0*/  LDSM.16.MT88.4 R20, [R168+0xbc00] ;  /* 0x00bc0000a814783b */ /* 0x000e6e0000004200 */
[----:B------:R-:W1:Y:S01]  /*eae0*/  MUFU.EX2 R61, R61 ;  /* 0x0000003d003d7308 */ /* 0x000e620000000800 */
[C---:B--2---:R-:W-:Y:S09]  /*eaf0*/  HMMA.16816.F32.BF16 R72, R16.reuse, R24, R72 ;  /* 0x000000181048723c */ /* 0x044ff20000041848 */
[----:B------:R-:W-:Y:S01]  /*eb00*/  MUFU.EX2 R62, R62 ;  /* 0x0000003e003e7308 */ /* 0x000fe20000000800 */
[C---:B------:R-:W-:Y:S01]  /*eb10*/  HMMA.16816.F32.BF16 R76, R16.reuse, R26, R76 ;  /* 0x0000001a104c723c */ /* 0x040fe2000004184c */
[----:B------:R-:W2:Y:S07]  /*eb20*/  LDSM.16.MT88.4 R24, [R170+0xdc00] ;  /* 0x00dc0000aa18783b */ /* 0x000eae0000004200 */
[C---:B------:R-:W-:Y:S01]  /*eb30*/  HMMA.16816.F32.BF16 R80, R16.reuse, R28, R80 ;  /* 0x0000001c1050723c */ /* 0x040fe20000041850 */
[----:B------:R-:W2:Y:S07]  /*eb40*/  MUFU.EX2 R63, R63 ;  /* 0x0000003f003f7308 */ /* 0x000eae0000000800 */
[C---:B------:R-:W-:Y:S01]  /*eb50*/  HMMA.16816.F32.BF16 R84, R16.reuse, R30, R84 ;  /* 0x0000001e1054723c */ /* 0x040fe20000041854 */
[----:B------:R-:W3:Y:S02]  /*eb60*/  LDSM.16.MT88.4 R28, [R168+0xdc00] ;  /* 0x00dc0000a81c783b */ /* 0x000ee40000004200 */
[----:B------:R-:W-:Y:S05]  /*eb70*/  MUFU.EX2 R64, R64 ;  /* 0x0000004000407308 */ /* 0x000fea0000000800 */
[C---:B-1----:R-:W-:Y:S05]  /*eb80*/  HMMA.16816.F32.BF16 R88, R16.reuse, R20, R88 ;  /* 0x000000141058723c */ /* 0x042fea0000041858 */
[----:B------:R-:W1:Y:S03]  /*eb90*/  MUFU.EX2 R195, R134 ;  /* 0x0000008600c37308 */ /* 0x000e660000000800 */
[C---:B------:R-:W-:Y:S01]  /*eba0*/  HMMA.16816.F32.BF16 R92, R16.reuse, R22, R92 ;  /* 0x00000016105c723c */ /* 0x040fe2000004185c */
[----:B------:R-:W1:Y:S06]  /*ebb0*/  LDSM.16.MT88.4 R20, [R170+0xa000] ;  /* 0x00a00000aa14783b */ /* 0x000e6c0000004200 */
[----:B------:R-:W-:Y:S01]  /*ebc0*/  MUFU.EX2 R5, R5 ;  /* 0x0000000500057308 */ /* 0x000fe20000000800 */
        /* <DEDUP_REMOVED lines=8> */
[----:B------:R-:W-:Y:S03]  /*ec50*/  F2FP.BF16.PACK_AB R17, R148, R145 ;  /* 0x000000919411723e */ /* 0x000fe600000010ff */
[----:B------:R-:W-:Y:S01]  /*ec60*/  F2FP.BF16.PACK_AB R18, R150, R147 ;  /* 0x000000939612723e */ /* 0x000fe200000010ff */
[----:B------:R-:W-:Y:S01]  /*ec70*/  FADD.FTZ R145, R145, R6 ;  /* 0x0000000691917221 */ /* 0x000fe20000010000 */
[----:B------:R-:W-:Y:S01]  /*ec80*/  F2FP.BF16.PACK_AB R19, R152, R149 ;  /* 0x000000959813723e */ /* 0x000fe200000010ff */
[----:B------:R-:W-:Y:S02]  /*ec90*/  FADD.FTZ R116, R3, R116 ;  /* 0x0000007403747221 */ /* 0x000fe40000010000 */
[----:B------:R-:W-:Y:S02]  /*eca0*/  FADD.FTZ R148, R148, R145 ;  /* 0x0000009194947221 */ /* 0x000fe40000010000 */
[----:B------:R-:W-:Y:S02]  /*ecb0*/  FADD.FTZ R147, R147, R116 ;  /* 0x0000007493937221 */ /* 0x000fe40000010000 */
[C---:B-1----:R-:W-:Y:S03]  /*ecc0*/  HMMA.16816.F32.BF16 R8, R16.reuse, R20, R8 ;  /* 0x000000141008723c */ /* 0x042fe60000041808 */
[----:B------:R-:W-:Y:S02]  /*ecd0*/  FADD.FTZ R3, R149, R148 ;  /* 0x0000009495037221 */ /* 0x000fe40000010000 */
[----:B------:R-:W-:Y:S02]  /*ece0*/  FADD.FTZ R147, R150, R147 ;  /* 0x0000009396937221 */ /* 0x000fe40000010000 */
[----:B------:R-:W-:Y:S01]  /*ecf0*/  FADD.FTZ R3, R152, R3 ;  /* 0x0000000398037221 */ /* 0x000fe20000010000 */
[C---:B------:R-:W-:Y:S01]  /*ed00*/  HMMA.16816.F32.BF16 R68, R16.reuse, R22, R68 ;  /* 0x000000161044723c */ /* 0x040fe20000041844 */
[----:B------:R-:W1:Y:S07]  /*ed10*/  LDSM.16.MT88.4 R20, [R170+0xe000] ;  /* 0x00e00000aa14783b */ /* 0x000e6e0000004200 */
[C---:B--2---:R-:W-:Y:S08]  /*ed20*/  HMMA.16816.F32.BF16 R72, R16.reuse, R24, R72 ;  /* 0x000000181048723c */ /* 0x044ff00000041848 */
[C---:B------:R-:W-:Y:S01]  /*ed30*/  HMMA.16816.F32.BF16 R76, R16.reuse, R26, R76 ;  /* 0x0000001a104c723c */ /* 0x040fe2000004184c */
[----:B------:R-:W2:Y:S07]  /*ed40*/  LDSM.16.MT88.4 R24, [R168+0xe000] ;  /* 0x00e00000a818783b */ /* 0x000eae0000004200 */
[C---:B---3--:R-:W-:Y:S08]  /*ed50*/  HMMA.16816.F32.BF16 R80, R16.reuse, R28, R80 ;  /* 0x0000001c1050723c */ /* 0x048ff00000041850 */
[C---:B------:R-:W-:Y:S01]  /*ed60*/  HMMA.16816.F32.BF16 R84, R16.reuse, R30, R84 ;  /* 0x0000001e1054723c */ /* 0x040fe20000041854 */
[----:B------:R-:W3:Y:S07]  /*ed70*/  LDSM.16.MT88.4 R28, [R170+0xa400] ;  /* 0x00a40000aa1c783b */ /* 0x000eee0000004200 */
[C---:B------:R-:W-:Y:S08]  /*ed80*/  HMMA.16816.F32.BF16 R88, R16.reuse, R32, R88 ;  /* 0x000000201058723c */ /* 0x040ff00000041858 */
[C---:B------:R-:W-:Y:S01]  /*ed90*/  HMMA.16816.F32.BF16 R92, R16.reuse, R34, R92 ;  /* 0x00000022105c723c */ /* 0x040fe2000004185c */
[----:B------:R-:W-:Y:S07]  /*eda0*/  LDSM.16.MT88.4 R32, [R170+0xc400] ;  /* 0x00c40000aa20783b */ /* 0x000fee0000004200 */
[C---:B-1----:R-:W-:Y:S08]  /*edb0*/  HMMA.16816.F32.BF16 R96, R16.reuse, R20, R96 ;  /* 0x000000141060723c */ /* 0x042ff00000041860 */
[C---:B------:R-:W-:Y:S01]  /*edc0*/  HMMA.16816.F32.BF16 R12, R16.reuse, R22, R12 ;  /* 0x00000016100c723c */ /* 0x040fe2000004180c */
[----:B------:R-:W1:Y:S07]  /*edd0*/  LDSM.16.MT88.4 R20, [R168+0xa400] ;  /* 0x00a40000a814783b */ /* 0x000e6e0000004200 */
[C---:B--2---:R-:W-:Y:S08]  /*ede0*/  HMMA.16816.F32.BF16 R100, R16.reuse, R24, R100 ;  /* 0x000000181064723c */ /* 0x044ff00000041864 */
[----:B------:R-:W-:Y:S01]  /*edf0*/  HMMA.16816.F32.BF16 R104, R16, R26, R104 ;  /* 0x0000001a1068723c */ /* 0x000fe20000041868 */
[----:B------:R-:W2:Y:S06]  /*ee00*/  LDSM.16.MT88.4 R24, [R170+0xe400] ;  /* 0x00e40000aa18783b */ /* 0x000eac0000004200 */
[----:B----4-:R-:W-:Y:S01]  /*ee10*/  F2FP.BF16.PACK_AB R16, R45, R44 ;  /* 0x0000002c2d10723e */ /* 0x010fe200000010ff */
[----:B------:R-:W-:Y:S01]  /*ee20*/  FADD.FTZ R44, R44, R147 ;  /* 0x000000932c2c7221 */ /* 0x000fe20000010000 */
[----:B-----5:R-:W-:Y:S03]  /*ee30*/  F2FP.BF16.PACK_AB R17, R47, R46 ;  /* 0x0000002e2f11723e */ /* 0x020fe600000010ff */
[----:B------:R-:W-:Y:S01]  /*ee40*/  F2FP.BF16.PACK_AB R18, R49, R48 ;  /* 0x000000303112723e */ /* 0x000fe200000010ff */
[----:B------:R-:W-:Y:S01]  /*ee50*/  FADD.FTZ R46, R46, R3 ;  /* 0x000000032e2e7221 */ /* 0x000fe20000010000 */
[----:B------:R-:W-:Y:S01]  /*ee60*/  F2FP.BF16.PACK_AB R19, R51, R50 ;  /* 0x000000323313723e */ /* 0x000fe200000010ff */
[----:B------:R-:W-:Y:S01]  /*ee70*/  FADD.FTZ R45, R45, R44 ;  /* 0x0000002c2d2d7221 */ /* 0x000fe20000010000 */
[----:B------:R-:W-:Y:S01]  /*ee80*/  IADD3 R3, R180, -0x1, RZ ;  /* 0xffffffffb4037810 */ /* 0x000fe20007ffe0ff */
[----:B------:R-:W-:Y:S02]  /*ee90*/  FADD.FTZ R47, R47, R46 ;  /* 0x0000002e2f2f7221 */ /* 0x000fe40000010000 */
[----:B------:R-:W-:Y:S01]  /*eea0*/  FADD.FTZ R48, R48, R45 ;  /* 0x0000002d30307221 */ /* 0x000fe20000010000 */
[----:B------:R-:W-:Y:S01]  /*eeb0*/  MOV R180, R3 ;  /* 0x0000000300b47202 */ /* 0x000fe20000000f00 */
[C---:B---3--:R-:W-:Y:S03]  /*eec0*/  HMMA.16816.F32.BF16 R8, R16.reuse, R28, R8 ;  /* 0x0000001c1008723c */ /* 0x048fe60000041808 */
[----:B------:R-:W-:Y:S01]  /*eed0*/  FADD.FTZ R50, R50, R47 ;  /* 0x0000002f32327221 */ /* 0x000fe20000010000 */
[----:B------:R-:W-:Y:S01]  /*eee0*/  MOV R3, R0 ;  /* 0x0000000000037202 */ /* 0x000fe20000000f00 */
[----:B------:R-:W-:Y:S02]  /*eef0*/  FADD.FTZ R48, R49, R48 ;  /* 0x0000003031307221 */ /* 0x000fe40000010000 */
[----:B------:R-:W-:Y:S01]  /*ef00*/  FADD.FTZ R51, R51, R50 ;  /* 0x0000003233337221 */ /* 0x000fe20000010000 */
[C---:B------:R-:W-:Y:S01]  /*ef10*/  HMMA.16816.F32.BF16 R68, R16.reuse, R30, R68 ;  /* 0x0000001e1044723c */ /* 0x040fe20000041844 */
[----:B------:R-:W3:Y:S07]  /*ef20*/  LDSM.16.MT88.4 R28, [R168+0xe400] ;  /* 0x00e40000a81c783b */ /* 0x000eee0000004200 */
[C---:B-1----:R-:W-:Y:S08]  /*ef30*/  HMMA.16816.F32.BF16 R72, R16.reuse, R20, R72 ;  /* 0x000000141048723c */ /* 0x042ff00000041848 */
[C---:B------:R-:W-:Y:S01]  /*ef40*/  HMMA.16816.F32.BF16 R76, R16.reuse, R22, R76 ;  /* 0x00000016104c723c */ /* 0x040fe2000004184c */
[----:B------:R-:W1:Y:S07]  /*ef50*/  LDSM.16.MT88.4 R20, [R170+0xa800] ;  /* 0x00a80000aa14783b */ /* 0x000e6e0000004200 */
[C---:B------:R-:W-:Y:S08]  /*ef60*/  HMMA.16816.F32.BF16 R80, R16.reuse, R32, R80 ;  /* 0x000000201050723c */ /* 0x040ff00000041850 */
[C---:B------:R-:W-:Y:S01]  /*ef70*/  HMMA.16816.F32.BF16 R84, R16.reuse, R34, R84 ;  /* 0x000000221054723c */ /* 0x040fe20000041854 */
[----:B------:R-:W-:Y:S07]  /*ef80*/  LDSM.16.MT88.4 R32, [R170+0xc800] ;  /* 0x00c80000aa20783b */ /* 0x000fee0000004200 */
[C---:B------:R-:W-:Y:S08]  /*ef90*/  HMMA.16816.F32.BF16 R88, R16.reuse, R36, R88 ;  /* 0x000000241058723c */ /* 0x040ff00000041858 */
[C---:B------:R-:W-:Y:S01]  /*efa0*/  HMMA.16816.F32.BF16 R92, R16.reuse, R38, R92 ;  /* 0x00000026105c723c */ /* 0x040fe2000004185c */
[----:B------:R-:W-:Y:S07]  /*efb0*/  LDSM.16.MT88.4 R36, [R168+0xc800] ;  /* 0x00c80000a824783b */ /* 0x000fee0000004200 */
        /* <DEDUP_REMOVED lines=24> */
[C---:B------:R-:W-:Y:S08]  /*f140*/  HMMA.16816.F32.BF16 R80, R16.reuse, R32, R80 ;  /* 0x000000201050723c */ /* 0x040ff00000041850 */
[C---:B------:R-:W-:Y:S01]  /*f150*/  HMMA.16816.F32.BF16 R84, R16.reuse, R34, R84 ;  /* 0x000000221054723c */ /* 0x040fe20000041854 */
[----:B------:R-:W4:Y:S07]  /*f160*/  LDSM.16.MT88.4 R32, [R170+0xcc00] ;  /* 0x00cc0000aa20783b */ /* 0x000f2e0000004200 */
[C---:B------:R-:W-:Y:S01]  /*f170*/  HMMA.16816.F32.BF16 R88, R16.reuse, R36, R88 ;  /* 0x000000241058723c */ /* 0x040fe20000041858 */
[----:B------:R-:W5:Y:S07]  /*f180*/  MUFU.EX2 R36, R66 ;  /* 0x0000004200247308 */ /* 0x000f6e0000000800 */
[C---:B------:R-:W-:Y:S08]  /*f190*/  HMMA.16816.F32.BF16 R92, R16.reuse, R38, R92 ;  /* 0x00000026105c723c */ /* 0x040ff0000004185c */
[C---:B------:R-:W-:Y:S08]  /*f1a0*/  HMMA.16816.F32.BF16 R96, R16.reuse, R40, R96 ;  /* 0x000000281060723c */ /* 0x040ff00000041860 */
[C---:B------:R-:W-:Y:S08]  /*f1b0*/  HMMA.16816.F32.BF16 R12, R16.reuse, R42, R12 ;  /* 0x0000002a100c723c */ /* 0x040ff0000004180c */
[C---:B---3--:R-:W-:Y:S08]  /*f1c0*/  HMMA.16816.F32.BF16 R100, R16.reuse, R28, R100 ;  /* 0x0000001c1064723c */ /* 0x048ff00000041864 */
[----:B------:R-:W-:Y:S07]  /*f1d0*/  HMMA.16816.F32.BF16 R104, R16, R30, R104 ;  /* 0x0000001e1068723c */ /* 0x000fee0000041868 */
[----:B------:R-:W-:Y:S01]  /*f1e0*/  F2FP.BF16.PACK_AB R16, R61, R60 ;  /* 0x0000003c3d10723e */ /* 0x000fe200000010ff */
[----:B------:R-:W-:Y:S01]  /*f1f0*/  FADD.FTZ R60, R60, R57 ;  /* 0x000000393c3c7221 */ /* 0x000fe20000010000 */
[----:B------:R-:W-:Y:S03]  /*f200*/  F2FP.BF16.PACK_AB R17, R63, R62 ;  /* 0x0000003e3f11723e */ /* 0x000fe600000010ff */
[----:B------:R-:W-:Y:S01]  /*f210*/  F2FP.BF16.PACK_AB R18, R195, R64 ;  /* 0x00000040c312723e */ /* 0x000fe200000010ff */
[----:B------:R-:W-:Y:S01]  /*f220*/  FADD.FTZ R62, R62, R59 ;  /* 0x0000003b3e3e7221 */ /* 0x000fe20000010000 */
[----:B-----5:R-:W-:Y:S01]  /*f230*/  F2FP.BF16.PACK_AB R19, R5, R36 ;  /* 0x000000240513723e */ /* 0x020fe200000010ff */
[----:B------:R-:W-:Y:S02]  /*f240*/  FADD.FTZ R61, R61, R60 ;  /* 0x0000003c3d3d7221 */ /* 0x000fe40000010000 */
[----:B------:R-:W-:Y:S02]  /*f250*/  FADD.FTZ R63, R63, R62 ;  /* 0x0000003e3f3f7221 */ /* 0x000fe40000010000 */
[----:B------:R-:W-:Y:S02]  /*f260*/  FADD.FTZ R64, R64, R61 ;  /* 0x0000003d40407221 */ /* 0x000fe40000010000 */
[C---:B-1----:R-:W-:Y:S01]  /*f270*/  HMMA.16816.F32.BF16 R112, R16.reuse, R20, R8 ;  /* 0x000000141070723c */ /* 0x042fe20000041808 */
[----:B------:R-:W1:Y:S02]  /*f280*/  LDSM.16.MT88.4 R8, [R168+0xcc00] ;  /* 0x00cc0000a808783b */ /* 0x000e640000004200 */
[----:B------:R-:W-:Y:S02]  /*f290*/  FADD.FTZ R36, R36, R63 ;  /* 0x0000003f24247221 */ /* 0x000fe40000010000 */
[----:B------:R-:W-:Y:S02]  /*f2a0*/  FADD.FTZ R195, R195, R64 ;  /* 0x00000040c3c37221 */ /* 0x000fe40000010000 */
[----:B------:R-:W-:Y:S01]  /*f2b0*/  FADD.FTZ R196, R5, R36 ;  /* 0x0000002405c47221 */ /* 0x000fe20000010000 */
[C---:B------:R-:W-:Y:S01]  /*f2c0*/  HMMA.16816.F32.BF16 R68, R16.reuse, R22, R68 ;  /* 0x000000161044723c */ /* 0x040fe20000041844 */
[----:B------:R-:W3:Y:S07]  /*f2d0*/  LDSM.16.MT88.4 R20, [R168+0xec00] ;  /* 0x00ec0000a814783b */ /* 0x000eee0000004200 */
[C---:B--2---:R-:W-:Y:S08]  /*f2e0*/  HMMA.16816.F32.BF16 R72, R16.reuse, R24, R72 ;  /* 0x000000181048723c */ /* 0x044ff00000041848 */
[C---:B------:R-:W-:Y:S08]  /*f2f0*/  HMMA.16816.F32.BF16 R76, R16.reuse, R26, R76 ;  /* 0x0000001a104c723c */ /* 0x040ff0000004184c */
[C---:B----4-:R-:W-:Y:S08]  /*f300*/  HMMA.16816.F32.BF16 R80, R16.reuse, R32, R80 ;  /* 0x000000201050723c */ /* 0x050ff00000041850 */
[C---:B------:R-:W-:Y:S08]  /*f310*/  HMMA.16816.F32.BF16 R84, R16.reuse, R34, R84 ;  /* 0x000000221054723c */ /* 0x040ff00000041854 */
[C---:B-1----:R-:W-:Y:S08]  /*f320*/  HMMA.16816.F32.BF16 R88, R16.reuse, R8, R88 ;  /* 0x000000081058723c */ /* 0x042ff00000041858 */
[C---:B------:R-:W-:Y:S08]  /*f330*/  HMMA.16816.F32.BF16 R92, R16.reuse, R10, R92 ;  /* 0x0000000a105c723c */ /* 0x040ff0000004185c */
[C---:B------:R-:W-:Y:S08]  /*f340*/  HMMA.16816.F32.BF16 R96, R16.reuse, R108, R96 ;  /* 0x0000006c1060723c */ /* 0x040ff00000041860 */
[C---:B------:R-:W-:Y:S08]  /*f350*/  HMMA.16816.F32.BF16 R108, R16.reuse, R110, R12 ;  /* 0x0000006e106c723c */ /* 0x040ff0000004180c */
[C---:B---3--:R-:W-:Y:S08]  /*f360*/  HMMA.16816.F32.BF16 R100, R16.reuse, R20, R100 ;  /* 0x000000141064723c */ /* 0x048ff00000041864 */
[----:B------:R-:W-:Y:S01]  /*f370*/  HMMA.16816.F32.BF16 R104, R16, R22, R104 ;  /* 0x000000161068723c */ /* 0x000fe20000041868 */
[----:B------:R-:W-:-:S07]  /*f380*/  @P0 BRA `(.L_x_717) ;  /* 0xffffc2f000000947 */ /* 0x000fce000383ffff */
.L_x_713:
[----:B------:R-:W1:Y:S01]  /*f390*/  SHFL.BFLY PT, R8, R195, 0x2, 0x1f ;  /* 0x0c401f00c3087f89 */ /* 0x000e6200000e0000 */
[----:B------:R-:W-:Y:S01]  /*f3a0*/  MOV R6, 0x3f800000 ;  /* 0x3f80000000067802 */ /* 0x000fe20000000f00 */
[----:B------:R-:W-:Y:S01]  /*f3b0*/  BSSY B0, `(.L_x_718) ;  /* 0x00000c4000007945 */ /* 0x000fe20003800000 */
[----:B------:R-:W-:Y:S01]  /*f3c0*/  MOV R7, 0x3f800000 ;  /* 0x3f80000000077802 */ /* 0x000fe20000000f00 */
[----:B------:R-:W2:Y:S04]  /*f3d0*/  SHFL.BFLY PT, R9, R196, 0x2, 0x1f ;  /* 0x0c401f00c4097f89 */ /* 0x000ea800000e0000 */
[----:B------:R-:W3:Y:S01]  /*f3e0*/  S2R R3, SR_TID.X ;  /* 0x0000000000037919 */ /* 0x000ee20000002100 */
[----:B-1----:R-:W-:-:S02]  /*f3f0*/  FADD.FTZ R8, R8, R195 ;  /* 0x000000c308087221 */ /* 0x002fc40000010000 */
[----:B--2---:R-:W-:-:S03]  /*f400*/  FADD.FTZ R9, R9, R196 ;  /* 0x000000c409097221 */ /* 0x004fc60000010000 */
[----:B------:R-:W1:Y:S04]  /*f410*/  SHFL.BFLY PT, R5, R8, 0x1, 0x1f ;  /* 0x0c201f0008057f89 */ /* 0x000e6800000e0000 */
[----:B------:R-:W2:Y:S01]  /*f420*/  SHFL.BFLY PT, R4, R9, 0x1, 0x1f ;  /* 0x0c201f0009047f89 */ /* 0x000ea200000e0000 */
[----:B-1----:R-:W-:Y:S02]  /*f430*/  FADD.FTZ R5, R8, R5 ;  /* 0x0000000508057221 */ /* 0x002fe40000010000 */
[----:B--2---:R-:W-:-:S03]  /*f440*/  FADD.FTZ R4, R9, R4 ;  /* 0x0000000409047221 */ /* 0x004fc60000010000 */
[----:B------:R-:W-:Y:S02]  /*f450*/  FSETP.NE.FTZ.AND P4, PT, R5, RZ, PT ;  /* 0x000000ff0500720b */ /* 0x000fe40003f95000 */
[----:B------:R-:W-:-:S11]  /*f460*/  FSETP.NE.FTZ.AND P3, PT, R4, RZ, PT ;  /* 0x000000ff0400720b */ /* 0x000fd60003f75000 */
[----:B------:R-:W1:Y:S08]  /*f470*/  @P4 MUFU.RCP R6, R5 ;  /* 0x0000000500064308 */ /* 0x000e700000001000 */
[----:B------:R-:W2:Y:S01]  /*f480*/  @P3 MUFU.RCP R7, R4 ;  /* 0x0000000400073308 */ /* 0x000ea20000001000 */
[----:B-1----:R-:W-:-:S07]  /*f490*/  FMUL.FTZ R112, R6, R112 ;  /* 0x0000007006707220 */ /* 0x002fce0000410000 */
[----:B------:R-:W1:Y:S01]  /*f4a0*/  @P4 MUFU.LG2 R5, R5 ;  /* 0x0000000500054308 */ /* 0x000e620000000c00 */
[C---:B------:R-:W-:Y:S02]  /*f4b0*/  FMUL.FTZ R113, R6.reuse, R113 ;  /* 0x0000007106717220 */ /* 0x040fe40000410000 */
[C---:B------:R-:W-:Y:S02]  /*f4c0*/  FMUL.FTZ R68, R6.reuse, R68 ;  /* 0x0000004406447220 */ /* 0x040fe40000410000 */
[C---:B------:R-:W-:Y:S01]  /*f4d0*/  FMUL.FTZ R69, R6.reuse, R69 ;  /* 0x0000004506457220 */ /* 0x040fe20000410000 */
[----:B------:R-:W-:Y:S01]  /*f4e0*/  F2FP.BF16.PACK_AB R112, R113, R112 ;  /* 0x000000707170723e */ /* 0x000fe200000010ff */
[C---:B------:R-:W-:Y:S01]  /*f4f0*/  FMUL.FTZ R72, R6.reuse, R72 ;  /* 0x0000004806487220 */ /* 0x040fe20000410000 */
[----:B------:R-:W4:Y:S01]  /*f500*/  @P3 MUFU.LG2 R4, R4 ;  /* 0x0000000400043308 */ /* 0x000f220000000c00 */
[C---:B------:R-:W-:Y:S01]  /*f510*/  FMUL.FTZ R73, R6.reuse, R73 ;  /* 0x0000004906497220 */ /* 0x040fe20000410000 */
[----:B------:R-:W-:Y:S01]  /*f520*/  F2FP.BF16.PACK_AB R68, R69, R68 ;  /* 0x000000444544723e */ /* 0x000fe200000010ff */
[----:B------:R-:W-:-:S02]  /*f530*/  FMUL.FTZ R76, R6, R76 ;  /* 0x0000004c064c7220 */ /* 0x000fc40000410000 */
[C---:B------:R-:W-:Y:S01]  /*f540*/  FMUL.FTZ R77, R6.reuse, R77 ;  /* 0x0000004d064d7220 */ /* 0x040fe20000410000 */
[----:B------:R-:W-:Y:S01]  /*f550*/  F2FP.BF16.PACK_AB R72, R73, R72 ;  /* 0x000000484948723e */ /* 0x000fe200000010ff */
[C---:B------:R-:W-:Y:S02]  /*f560*/  FMUL.FTZ R80, R6.reuse, R80 ;  /* 0x0000005006507220 */ /* 0x040fe40000410000 */
[C---:B------:R-:W-:Y:S01]  /*f570*/  FMUL.FTZ R81, R6.reuse, R81 ;  /* 0x0000005106517220 */ /* 0x040fe20000410000 */
[----:B------:R-:W-:Y:S01]  /*f580*/  F2FP.BF16.PACK_AB R76, R77, R76 ;  /* 0x0000004c4d4c723e */ /* 0x000fe200000010ff */
[C---:B------:R-:W-:Y:S02]  /*f590*/  FMUL.FTZ R84, R6.reuse, R84 ;  /* 0x0000005406547220 */ /* 0x040fe40000410000 */
        /* <DEDUP_REMOVED lines=18> */
[----:B------:R-:W-:Y:S01]  /*f6c0*/  FMUL.FTZ R105, R6, R105 ;  /* 0x0000006906697220 */ /* 0x000fe20000410000 */
[----:B---3--:R-:W-:Y:S01]  /*f6d0*/  SHF.R.S32.HI R6, RZ, 0x1f, R3 ;  /* 0x0000001fff067819 */ /* 0x008fe20000011403 */
[----:B--2---:R-:W-:Y:S01]  /*f6e0*/  FMUL.FTZ R115, R7, R115 ;  /* 0x0000007307737220 */ /* 0x004fe20000410000 */
[----:B------:R-:W-:Y:S01]  /*f6f0*/  F2FP.BF16.PACK_AB R100, R101, R100 ;  /* 0x000000646564723e */ /* 0x000fe200000010ff */
[C---:B------:R-:W-:Y:S01]  /*f700*/  FMUL.FTZ R114, R7.reuse, R114 ;  /* 0x0000007207727220 */ /* 0x040fe20000410000 */
[C---:B------:R-:W-:Y:S01]  /*f710*/  LEA.HI R8, R6.reuse, R3, RZ, 0x2 ;  /* 0x0000000306087211 */ /* 0x040fe200078f10ff */
[C---:B------:R-:W-:Y:S01]  /*f720*/  FMUL.FTZ R71, R7.reuse, R71 ;  /* 0x0000004707477220 */ /* 0x040fe20000410000 */
[----:B------:R-:W-:Y:S01]  /*f730*/  LEA.HI R6, R6, R3, RZ, 0x5 ;  /* 0x0000000306067211 */ /* 0x000fe200078f28ff */
[C---:B------:R-:W-:Y:S01]  /*f740*/  FMUL.FTZ R70, R7.reuse, R70 ;  /* 0x0000004607467220 */ /* 0x040fe20000410000 */
[----:B------:R-:W-:Y:S01]  /*f750*/  SHF.R.S32.HI R9, RZ, 0x2, R8 ;  /* 0x00000002ff097819 */ /* 0x000fe20000011408 */
[C---:B------:R-:W-:Y:S01]  /*f760*/  FMUL.FTZ R75, R7.reuse, R75 ;  /* 0x0000004b074b7220 */ /* 0x040fe20000410000 */
[----:B------:R-:W-:Y:S01]  /*f770*/  LOP3.LUT R12, R8, 0xfffffffc, RZ, 0xc0, !PT ;  /* 0xfffffffc080c7812 */ /* 0x000fe200078ec0ff */
[C---:B------:R-:W-:Y:S01]  /*f780*/  FMUL.FTZ R74, R7.reuse, R74 ;  /* 0x0000004a074a7220 */ /* 0x040fe20000410000 */
[----:B------:R-:W-:Y:S01]  /*f790*/  SHF.R.S32.HI R10, RZ, 0x1f, R9 ;  /* 0x0000001fff0a7819 */ /* 0x000fe20000011409 */
[C---:B------:R-:W-:Y:S01]  /*f7a0*/  FMUL.FTZ R79, R7.reuse, R79 ;  /* 0x0000004f074f7220 */ /* 0x040fe20000410000 */
[----:B------:R-:W-:Y:S01]  /*f7b0*/  SHF.R.S32.HI R11, RZ, 0x5, R6 ;  /* 0x00000005ff0b7819 */ /* 0x000fe20000011406 */
[C---:B------:R-:W-:Y:S01]  /*f7c0*/  FMUL.FTZ R78, R7.reuse, R78 ;  /* 0x0000004e074e7220 */ /* 0x040fe20000410000 */
[----:B------:R-:W-:Y:S01]  /*f7d0*/  LEA.HI R10, R10, R9, RZ, 0x3 ;  /* 0x000000090a0a7211 */ /* 0x000fe200078f18ff */
[----:B------:R-:W-:Y:S01]  /*f7e0*/  FMUL.FTZ R83, R7, R83 ;  /* 0x0000005307537220 */ /* 0x000fe20000410000 */
[----:B------:R-:W-:Y:S01]  /*f7f0*/  F2FP.BF16.PACK_AB R114, R115, R114 ;  /* 0x000000727372723e */ /* 0x000fe200000010ff */
[C---:B------:R-:W-:Y:S01]  /*f800*/  FMUL.FTZ R82, R7.reuse, R82 ;  /* 0x0000005207527220 */ /* 0x040fe20000410000 */
[----:B------:R-:W-:Y:S01]  /*f810*/  LOP3.LUT R10, R10, 0xfffffff8, RZ, 0xc0, !PT ;  /* 0xfffffff80a0a7812 */ /* 0x000fe200078ec0ff */
[----:B------:R-:W-:Y:S01]  /*f820*/  FMUL.FTZ R87, R7, R87 ;  /* 0x0000005707577220 */ /* 0x000fe20000410000 */
[----:B------:R-:W-:Y:S01]  /*f830*/  F2FP.BF16.PACK_AB R70, R71, R70 ;  /* 0x000000464746723e */ /* 0x000fe200000010ff */
[----:B------:R-:W-:Y:S01]  /*f840*/  FMUL.FTZ R86, R7, R86 ;  /* 0x0000005607567220 */ /* 0x000fe20000410000 */
[----:B------:R-:W-:Y:S01]  /*f850*/  IADD3 R10, R9, -R10, RZ ;  /* 0x8000000a090a7210 */ /* 0x000fe20007ffe0ff */
[----:B------:R-:W-:Y:S01]  /*f860*/  FMUL.FTZ R91, R7, R91 ;  /* 0x0000005b075b7220 */ /* 0x000fe20000410000 */
[----:B------:R-:W-:Y:S01]  /*f870*/  F2FP.BF16.PACK_AB R74, R75, R74 ;  /* 0x0000004a4b4a723e */ /* 0x000fe200000010ff */
        /* <DEDUP_REMOVED lines=14> */
[C---:B------:R-:W-:Y:S01]  /*f960*/  FMUL.FTZ R103, R7.reuse, R103 ;  /* 0x0000006707677220 */ /* 0x040fe20000410000 */
[----:B------:R-:W-:Y:S01]  /*f970*/  LOP3.LUT R6, R6, 0xffffffe0, RZ, 0xc0, !PT ;  /* 0xffffffe006067812 */ /* 0x000fe200078ec0ff */
[----:B------:R-:W-:Y:S01]  /*f980*/  FMUL.FTZ R102, R7, R102 ;  /* 0x0000006607667220 */ /* 0x000fe20000410000 */
[----:B------:R-:W-:Y:S01]  /*f990*/  F2FP.BF16.PACK_AB R110, R111, R110 ;  /* 0x0000006e6f6e723e */ /* 0x000fe200000010ff */
[C---:B------:R-:W-:Y:S01]  /*f9a0*/  FMUL.FTZ R107, R7.reuse, R107 ;  /* 0x0000006b076b7220 */ /* 0x040fe20000410000 */
[----:B------:R-:W-:Y:S01]  /*f9b0*/  IADD3 R6, -R6, R3, RZ ;  /* 0x0000000306067210 */ /* 0x000fe20007ffe1ff */
[----:B------:R-:W-:Y:S01]  /*f9c0*/  FMUL.FTZ R106, R7, R106 ;  /* 0x0000006a076a7220 */ /* 0x000fe20000410000 */
[----:B------:R-:W-:Y:S01]  /*f9d0*/  LEA.HI R7, R10, R10, RZ, 0x1 ;  /* 0x0000000a0a077211 */ /* 0x000fe200078f08ff */
[----:B------:R-:W-:Y:S01]  /*f9e0*/  IMAD.IADD R12, R3, 0x1, -R12 ;  /* 0x00000001030c7824 */ /* 0x000fe200078e0a0c */
[----:B------:R-:W-:Y:S01]  /*f9f0*/  F2FP.BF16.PACK_AB R102, R103, R102 ;  /* 0x000000666766723e */ /* 0x000fe200000010ff */
[----:B-1----:R-:W-:Y:S01]  /*fa00*/  @P4 FMUL.FTZ R5, R5, 0.69314718246459960938 ;  /* 0x3f31721805054820 */ /* 0x002fe20000410000 */
[----:B------:R-:W-:Y:S01]  /*fa10*/  SHF.R.S32.HI R13, RZ, 0x1, R7 ;  /* 0x00000001ff0d7819 */ /* 0x000fe20000011407 */
[----:B------:R-:W-:Y:S01]  /*fa20*/  IMAD R12, R11, 0x100, R12 ;  /* 0x000001000b0c7824 */ /* 0x000fe200078e020c */
[----:B------:R-:W-:Y:S01]  /*fa30*/  LOP3.LUT R7, R7, 0x3fffffe, RZ, 0xc0, !PT ;  /* 0x03fffffe07077812 */ /* 0x000fe200078ec0ff */
[----:B------:R-:W-:Y:S01]  /*fa40*/  IMAD.MOV.U32 R3, RZ, RZ, 0x7f800000 ;  /* 0x7f800000ff037424 */ /* 0x000fe200078e00ff */
[----:B------:R-:W-:Y:S01]  /*fa50*/  SHF.L.U32 R14, R13, 0x6, RZ ;  /* 0x000000060d0e7819 */ /* 0x000fe200000006ff */
[----:B------:R-:W-:Y:S01]  /*fa60*/  @P4 FFMA.FTZ R3, R2, c[0x0][0x238], R5 ;  /* 0x00008e0002034a23 */ /* 0x000fe20000010005 */
[----:B------:R-:W-:-:S02]  /*fa70*/  IADD3 R7, R10, -R7, RZ ;  /* 0x800000070a077210 */ /* 0x000fc40007ffe0ff */
[----:B------:R-:W-:Y:S02]  /*fa80*/  LOP3.LUT R14, R14, 0xc0, RZ, 0xc0, !PT ;  /* 0x000000c00e0e7812 */ /* 0x000fe400078ec0ff */
[----:B------:R-:W-:Y:S02]  /*fa90*/  LOP3.LUT R10, R13, 0x1, RZ, 0xc0, !PT ;  /* 0x000000010d0a7812 */ /* 0x000fe400078ec0ff */
[----:B------:R-:W-:Y:S02]  /*faa0*/  LEA R7, R7, R12, 0x4 ;  /* 0x0000000c07077211 */ /* 0x000fe400078e20ff */
[----:B------:R-:W-:Y:S01]  /*fab0*/  LEA.HI R14, R14, R14, RZ, 0x1d ;  /* 0x0000000e0e0e7211 */ /* 0x000fe200078fe8ff */
[----:B------:R-:W1:Y:S01]  /*fac0*/  LDC.U8 R12, c[0x0][0x328] ;  /* 0x0000ca00ff0c7b82 */ /* 0x000e620000000000 */
[----:B------:R-:W-:Y:S02]  /*fad0*/  ISETP.NE.U32.AND P1, PT, R10, 0x1, PT ;  /* 0x000000010a00780c */ /* 0x000fe40003f25070 */
[----:B------:R-:W-:-:S02]  /*fae0*/  LEA R7, R7, R14, 0x1 ;  /* 0x0000000e07077211 */ /* 0x000fc400078e08ff */
[----:B------:R-:W-:Y:S02]  /*faf0*/  LOP3.LUT P0, RZ, R13, 0x2, RZ, 0xc0, !PT ;  /* 0x000000020dff7812 */ /* 0x000fe4000780c0ff */
[----:B------:R-:W-:Y:S01]  /*fb00*/  F2FP.BF16.PACK_AB R106, R107, R106 ;  /* 0x0000006a6b6a723e */ /* 0x000fe200000010ff */
[----:B------:R-:W-:Y:S01]  /*fb10*/  IMAD.SHL.U32 R15, R7, 0x2, RZ ;  /* 0x00000002070f7824 */ /* 0x000fe200078e00ff */
[----:B------:R-:W-:-:S04]  /*fb20*/  MOV R7, 0x20 ;  /* 0x0000002000077802 */ /* 0x000fc80000000f00 */
[----:B------:R-:W-:Y:S01]  /*fb30*/  IADD3 R13, R15, -0x10, RZ ;  /* 0xfffffff00f0d7810 */ /* 0x000fe20007ffe0ff */
[----:B------:R-:W-:Y:S01]  /*fb40*/  STS [R15], R112 ;  /* 0x000000700f007388 */ /* 0x000fe20000000800 */
[----:B------:R-:W-:Y:S02]  /*fb50*/  SEL R10, R7, 0xffffffe0, !P0 ;  /* 0xffffffe0070a7807 */ /* 0x000fe40004000000 */
[C---:B------:R-:W-:Y:S01]  /*fb60*/  @P1 IADD3 R13, R15.reuse, 0x10, RZ ;  /* 0x000000100f0d1810 */ /* 0x040fe20007ffe0ff */
[----:B------:R-:W-:Y:S01]  /*fb70*/  STS [R15+0x200], R114 ;  /* 0x000200720f007388 */ /* 0x000fe20000000800 */
[----:B------:R-:W-:Y:S02]  /*fb80*/  IADD3 R33, R15, R10, RZ ;  /* 0x0000000a0f217210 */ /* 0x000fe40007ffe0ff */
[----:B------:R-:W-:Y:S01]  /*fb90*/  ISETP.NE.AND P1, PT, R178, -0x1, PT ;  /* 0xffffffffb200780c */ /* 0x000fe20003f25270 */
[----:B------:R-:W-:Y:S01]  /*fba0*/  IMAD.IADD R37, R10, 0x1, R13 ;  /* 0x000000010a257824 */ /* 0x000fe200078e020d */
[----:B------:R-:W-:Y:S01]  /*fbb0*/  STS [R13], R68 ;  /* 0x000000440d007388 */ /* 0x000fe20000000800 */
[----:B-1----:R-:W-:-:S03]  /*fbc0*/  ISETP.NE.AND P2, PT, R12, RZ, PT ;  /* 0x000000ff0c00720c */ /* 0x002fc60003f45270 */
[----:B------:R-:W-:Y:S01]  /*fbd0*/  STS [R13+0x200], R70 ;  /* 0x000200460d007388 */ /* 0x000fe20000000800 */
[----:B------:R-:W-:-:S03]  /*fbe0*/  ISETP.NE.OR P0, PT, R178, -0x1, !P2 ;  /* 0xffffffffb200780c */ /* 0x000fc60005705670 */
[----:B------:R-:W-:Y:S03]  /*fbf0*/  STS [R33], R72 ;  /* 0x0000004821007388 */ /* 0x000fe60000000800 */
[C---:B------:R-:W-:Y:S01]  /*fc00*/  @P1 IMAD.WIDE.U32 R38, R178.reuse, c[0x0][0x1e8], RZ ;  /* 0x00007a00b2261a25 */ /* 0x040fe200078e00ff */
[----:B------:R-:W-:Y:S04]  /*fc10*/  STS [R33+0x200], R74 ;  /* 0x0002004a21007388 */ /* 0x000fe80000000800 */
[----:B------:R-:W-:Y:S04]  /*fc20*/  STS [R37], R76 ;  /* 0x0000004c25007388 */ /* 0x000fe80000000800 */
[----:B------:R-:W-:Y:S04]  /*fc30*/  STS [R37+0x200], R78 ;  /* 0x0002004e25007388 */ /* 0x000fe80000000800 */
        /* <DEDUP_REMOVED lines=15> */
[----:B------:R1:W-:Y:S04]  /*fd30*/  STS [R37+0x2200], R106 ;  /* 0x0022006a25007388 */ /* 0x0003e80000000800 */
[----:B------:R-:W-:Y:S06]  /*fd40*/  BAR.SYNC.DEFER_BLOCKING 0x0 ;  /* 0x0000000000007b1d */ /* 0x000fec0000010000 */
[----:B------:R-:W2:Y:S04]  /*fd50*/  S2R R7, SR_CTAID.Y ;  /* 0x0000000000077919 */ /* 0x000ea80000002600 */
[----:B------:R-:W3:Y:S01]  /*fd60*/  S2R R10, SR_CTAID.Z ;  /* 0x00000000000a7919 */ /* 0x000ee20000002700 */
[----:B-1----:R-:W-:-:S02]  /*fd70*/  @P1 IMAD R37, R178, c[0x0][0x1ec], R39 ;  /* 0x00007b00b2251a24 */ /* 0x002fc400078e0227 */
[----:B----4-:R-:W-:Y:S01]  /*fd80*/  @P3 FMUL.FTZ R39, R4, 0.69314718246459960938 ;  /* 0x3f31721804273820 */ /* 0x010fe20000410000 */
[----:B------:R1:W4:Y:S04]  /*fd90*/  LDS.128 R28, [R181] ;  /* 0x00000000b51c7984 */ /* 0x0003280000000c00 */
[----:B------:R1:W1:Y:S01]  /*fda0*/  LDS.128 R24, [R181+0x800] ;  /* 0x00080000b5187984 */ /* 0x0002620000000c00 */
[C---:B--2---:R-:W-:Y:S01]  /*fdb0*/  @!P1 IMAD.WIDE.U32 R40, R7.reuse, c[0x0][0x1e0], RZ ;  /* 0x0000780007289a25 */ /* 0x044fe200078e00ff */
[----:B------:R-:W-:Y:S02]  /*fdc0*/  @!P1 SHF.R.S32.HI R36, RZ, 0x1f, R7 ;  /* 0x0000001fff249819 */ /* 0x000fe40000011407 */
[----:B------:R2:W1:Y:S01]  /*fdd0*/  LDS.128 R20, [R181+0x1000] ;  /* 0x00100000b5147984 */ /* 0x0004620000000c00 */
[----:B------:R-:W-:Y:S01]  /*fde0*/  @!P0 IMAD R178, R7, c[0x0][0x214], RZ ;  /* 0x0000850007b28a24 */ /* 0x000fe200078e02ff */
[----:B------:R-:W-:-:S02]  /*fdf0*/  @!P1 MOV R38, R40 ;  /* 0x0000002800269202 */ /* 0x000fc40000000f00 */
[----:B------:R2:W1:Y:S01]  /*fe00*/  LDS.128 R16, [R181+0x1800] ;  /* 0x00180000b5107984 */ /* 0x0004620000000c00 */
[----:B------:R-:W-:Y:S01]  /*fe10*/  SHF.R.S32.HI R40, RZ, 0x1f, R11 ;  /* 0x0000001fff287819 */ /* 0x000fe2000001140b */
[----:B------:R-:W-:Y:S01]  /*fe20*/  @!P1 IMAD R36, R36, c[0x0][0x1e0], RZ ;  /* 0x0000780024249a24 */ /* 0x000fe200078e02ff */
[----:B------:R-:W-:Y:S01]  /*fe30*/  LOP3.LUT P0, RZ, R6, 0x3, RZ, 0xc0, !PT ;  /* 0x0000000306ff7812 */ /* 0x000fe2000780c0ff */
[----:B------:R2:W1:Y:S01]  /*fe40*/  LDS.128 R12, [R181+0x2000] ;  /* 0x00200000b50c7984 */ /* 0x0004620000000c00 */
[----:B------:R-:W-:Y:S01]  /*fe50*/  LEA.HI R40, R40, R11, RZ, 0x2 ;  /* 0x0000000b28287211 */ /* 0x000fe200078f10ff */
[C---:B------:R-:W-:Y:S01]  /*fe60*/  @!P1 IMAD R36, R7.reuse, c[0x0][0x1e4], R36 ;  /* 0x0000790007249a24 */ /* 0x040fe200078e0224 */
[----:B------:R-:W-:Y:S01]  /*fe70*/  MOV R6, 0x7f800000 ;  /* 0x7f80000000067802 */ /* 0x000fe20000000f00 */
[----:B------:R2:W1:Y:S01]  /*fe80*/  LDS.128 R32, [R181+0x2800] ;  /* 0x00280000b5207984 */ /* 0x0004620000000c00 */
[----:B------:R-:W-:Y:S01]  /*fe90*/  LOP3.LUT R40, R40, 0xffffffc, RZ, 0xc0, !PT ;  /* 0x0ffffffc28287812 */ /* 0x000fe200078ec0ff */
[----:B---3--:R-:W-:Y:S01]  /*fea0*/  @!P2 IMAD R7, R7, c[0x0][0x1c0], R10 ;  /* 0x000070000707aa24 */ /* 0x008fe200078e020a */
[----:B------:R-:W-:Y:S01]  /*feb0*/  @!P1 IADD3 R37, R41, R36, RZ ;  /* 0x0000002429259210 */ /* 0x000fe20007ffe0ff */
[----:B------:R-:W-:Y:S01]  /*fec0*/  @P2 IMAD R178, R10, c[0x0][0x234], R178 ;  /* 0x00008d000ab22a24 */ /* 0x000fe200078e02b2 */
[----:B------:R-:W-:Y:S01]  /*fed0*/  IADD3 R40, R11, -R40, RZ ;  /* 0x800000280b287210 */ /* 0x000fe20007ffe0ff */
[----:B------:R-:W-:-:S02]  /*fee0*/  @P3 FFMA.FTZ R6, R0, c[0x0][0x238], R39 ;  /* 0x00008e0000063a23 */ /* 0x000fc40000010027 */
[----:B------:R-:W-:Y:S01]  /*fef0*/  @!P2 IMAD R178, R7, c[0x0][0x214], RZ ;  /* 0x0000850007b2aa24 */ /* 0x000fe200078e02ff */
[----:B------:R-:W-:Y:S01]  /*ff00*/  LEA R40, R40, R179, 0x4 ;  /* 0x000000b328287211 */ /* 0x000fe200078e20ff */
[----:B------:R-:W-:Y:S05]  /*ff10*/  @P0 BRA `(.L_x_719) ;  /* 0x000000d000000947 */ /* 0x000fea0003800000 */
[----:B------:R-:W3:Y:S01]  /*ff20*/  S2R R7, SR_CTAID.X ;  /* 0x0000000000077919 */ /* 0x000ee20000002500 */
[----:B------:R-:W-:Y:S01]  /*ff30*/  IADD3 R2, R40, 0x8, RZ ;  /* 0x0000000828027810 */ /* 0x000fe20007ffe0ff */
[C---:B---3--:R-:W-:Y:S02]  /*ff40*/  IMAD R11, R7.reuse, 0x40, R178 ;  /* 0x00000040070b7824 */ /* 0x048fe400078e02b2 */
[----:B------:R-:W-:-:S03]  /*ff50*/  IMAD R7, R7, -0x40, R182 ;  /* 0xffffffc007077824 */ /* 0x000fc600078e02b6 */
[----:B------:R-:W-:Y:S02]  /*ff60*/  SHF.R.S32.HI R5, RZ, 0x1f, R11 ;  /* 0x0000001fff057819 */ /* 0x000fe4000001140b */
[C---:B------:R-:W-:Y:S02]  /*ff70*/  IADD3 R0, P0, R40.reuse, R11, RZ ;  /* 0x0000000b28007210 */ /* 0x040fe40007f1e0ff */
[-C--:B------:R-:W-:Y:S02]  /*ff80*/  ISETP.GE.AND P2, PT, R40, R7.reuse, PT ;  /* 0x000000072800720c */ /* 0x080fe40003f46270 */
[----:B------:R-:W-:Y:S02]  /*ff90*/  ISETP.GE.AND P1, PT, R2, R7, PT ;  /* 0x000000070200720c */ /* 0x000fe40003f26270 */
[----:B------:R-:W-:Y:S02]  /*ffa0*/  LEA.HI.X.SX32 R5, R40, R5, 0x1, P0 ;  /* 0x0000000528057211 */ /* 0x000fe400000f0eff */
[----:B------:R-:W-:-:S04]  /*ffb0*/  LEA R4, P0, R0, c[0x0][0x200], 0x2 ;  /* 0x0000800000047a11 */ /* 0x000fc800078010ff */
[----:B------:R-:W-:-:S05]  /*ffc0*/  LEA.HI.X R5, R0, c[0x0][0x204], R5, 0x2, P0 ;  /* 0x0000810000057a11 */ /* 0x000fca00000f1405 */
[----:B------:R3:W-:Y:S04]  /*ffd0*/  @!P2 STG.E [R4.64], R3 ;  /* 0x000000030400a986 */ /* 0x0007e8000c101906 */
[----:B------:R3:W-:Y:S02]  /*ffe0*/  @!P1 STG.E [R4.64+0x20], R6 ;  /* 0x0000200604009986 */ /* 0x0007e4000c101906 */
.L_x_719:
[----:B------:R-:W-:Y:S05]  /*fff0*/  BSYNC B0 ;  /* 0x0000000000007941 */ /* 0x000fea0003800000 */
.L_x_718:
[----:B---3--:R-:W3:Y:S01]  /*10000*/  S2R R5, SR_CTAID.X ;  /* 0x0000000000057919 */ /* 0x008ee20000002500 */
[----:B------:R-:W-:Y:S01]  /*10010*/  SHF.R.S32.HI R2, RZ, 0x1f, R10 ;  /* 0x0000001fff027819 */ /* 0x000fe2000001140a */
[----:B------:R-:W-:Y:S04]  /*10020*/  BSSY B0, `(.L_x_720) ;  /* 0x000001c000007945 */ /* 0x000fe80003800000 */
[----:B------:R-:W-:-:S04]  /*10030*/  IMAD R7, R2, c[0x0][0x1f0], RZ ;  /* 0x00007c0002077a24 */ /* 0x000fc800078e02ff */
[----:B------:R-:W-:Y:S01]  /*10040*/  IMAD R7, R10, c[0x0][0x1f4], R7 ;  /* 0x00007d000a077a24 */ /* 0x000fe200078e0207 */
[----:B---3--:R-:W-:-:S04]  /*10050*/  SHF.L.U32 R3, R5, 0x6, RZ ;  /* 0x0000000605037819 */ /* 0x008fc800000006ff */
[----:B------:R-:W-:Y:S01]  /*10060*/  SHF.R.S32.HI R0, RZ, 0x1f, R3 ;  /* 0x0000001fff007819 */ /* 0x000fe20000011403 */
[C---:B------:R-:W-:Y:S01]  /*10070*/  IMAD.WIDE.U32 R40, R3.reuse, c[0x0][0x1e8], R184 ;  /* 0x00007a0003287a25 */ /* 0x040fe200078e00b8 */
[----:B------:R-:W-:-:S03]  /*10080*/  IADD3 R2, -R3, R182, RZ ;  /* 0x000000b603027210 */ /* 0x000fc60007ffe1ff */
[----:B------:R-:W-:Y:S01]  /*10090*/  IMAD R0, R0, c[0x0][0x1e8], RZ ;  /* 0x00007a0000007a24 */ /* 0x000fe200078e02ff */
[----:B------:R-:W-:-:S03]  /*100a0*/  IADD3 R38, P0, R38, R40, RZ ;  /* 0x0000002826267210 */ /* 0x000fc60007f1e0ff */
[----:B------:R-:W-:-:S05]  /*100b0*/  IMAD R0, R3, c[0x0][0x1ec], R0 ;  /* 0x00007b0003007a24 */ /* 0x000fca00078e0200 */
[----:B------:R-:W-:Y:S02]  /*100c0*/  IADD3.X R39, R37, R41, R0, P0, !PT ;  /* 0x0000002925277210 */ /* 0x000fe400007fe400 */
[----:B------:R-:W-:-:S03]  /*100d0*/  ISETP.GE.AND P0, PT, R9, R2, PT ;  /* 0x000000020900720c */ /* 0x000fc60003f06270 */
[----:B------:R-:W-:-:S05]  /*100e0*/  IMAD.WIDE.U32 R38, R10, c[0x0][0x1f0], R38 ;  /* 0x00007c000a267a25 */ /* 0x000fca00078e0026 */
[----:B------:R-:W-:-:S05]  /*100f0*/  IADD3 R3, R7, R39, RZ ;  /* 0x0000002707037210 */ /* 0x000fca0007ffe0ff */
        /* <DEDUP_REMOVED lines=11> */
[----:B----4-:R3:W-:Y:S04]  /*101b0*/  @!P2 STG.E.128 [R10.64], R28 ;  /* 0x0000001c0a00a986 */ /* 0x0107e8000c101d06 */
[----:B-1----:R3:W-:Y:S04]  /*101c0*/  @!P1 STG.E.128 [R10.64+0x40], R20 ;  /* 0x000040140a009986 */ /* 0x0027e8000c101d06 */
[----:B------:R3:W-:Y:S02]  /*101d0*/  @!P0 STG.E.128 [R10.64+0x80], R12 ;  /* 0x0000800c0a008986 */ /* 0x0007e4000c101d06 */
.L_x_721:
[----:B------:R-:W-:Y:S05]  /*101e0*/  BSYNC B0 ;  /* 0x0000000000007941 */ /* 0x000fea0003800000 */
.L_x_720:
[----:B------:R-:W-:Y:S01]  /*101f0*/  IMAD R5, R5, -0x40, R182 ;  /* 0xffffffc005057824 */ /* 0x000fe200078e02b6 */
[----:B------:R-:W-:-:S04]  /*10200*/  LEA.HI.SX32 R8, R8, 0x20, 0x1e ;  /* 0x0000002008087811 */ /* 0x000fc800078ff2ff */
[----:B------:R-:W-:-:S13]  /*10210*/  ISETP.GE.AND P0, PT, R8, R5, PT ;  /* 0x000000050800720c */ /* 0x000fda0003f06270 */
[----:B------:R-:W-:Y:S05]  /*10220*/  @P0 EXIT ;  /* 0x000000000000094d */ /* 0x000fea0003800000 */
[----:B------:R-:W-:Y:S01]  /*10230*/  IADD3 R9, P0, R9, 0x20, RZ ;  /* 0x0000002009097810 */ /* 0x000fe20007f1e0ff */
[----:B------:R-:W-:Y:S01]  /*10240*/  IMAD.MOV.U32 R2, RZ, RZ, R38 ;  /* 0x000000ffff027224 */ /* 0x000fe200078e0026 */
[----:B------:R-:W-:-:S03]  /*10250*/  ISETP.GE.AND P1, PT, R184, c[0x0][0x220], PT ;  /* 0x00008800b8007a0c */ /* 0x000fc60003f26270 */
        /* <DEDUP_REMOVED lines=8> */
[----:B-1----:R1:W-:Y:S01]  /*102e0*/  @!P0 STG.E.128 [R4.64+0x40], R16 ;  /* 0x0000401004008986 */ /* 0x0023e2000c101d06 */
[----:B------:R-:W-:-:S03]  /*102f0*/  ISETP.GE.AND P0, PT, R174, c[0x0][0x220], PT ;  /* 0x00008800ae007a0c */ /* 0x000fc60003f06270 */
[----:B------:R1:W-:Y:S10]  /*10300*/  @!P1 STG.E.128 [R4.64], R24 ;  /* 0x0000001804009986 */ /* 0x0003f4000c101d06 */
[----:B------:R-:W-:Y:S05]  /*10310*/  @P0 EXIT ;  /* 0x000000000000094d */ /* 0x000fea0003800000 */
[----:B------:R-:W-:Y:S01]  /*10320*/  STG.E.128 [R4.64+0x80], R32 ;  /* 0x0000802004007986 */ /* 0x000fe2000c101d06 */
[----:B------:R-:W-:Y:S05]  /*10330*/  EXIT ;  /* 0x000000000000794d */ /* 0x000fea0003800000 */
.L_x_722:
        /* <DEDUP_REMOVED lines=12> */
.L_x_6318:


//--------------------- .text._ZN5flash24flash_fwd_splitkv_kernelI23Flash_fwd_kernel_traitsILi96ELi64ELi128ELi4ELb0ELb0EN7cutlass10bfloat16_tE19Flash_kernel_traitsILi96ELi64ELi128ELi4ES3_EELb1ELb0ELb0ELb0ELb0ELb1ELb0ELb0EEEvNS_16Flash_fwd_paramsE --------------------------
	.section	.text._ZN5flash24flash_fwd_splitkv_kernelI23Flash_fwd_kernel_traitsILi96ELi64ELi128ELi4ELb0ELb0EN7cutlass10bfloat16_tE19Flash_kernel_traitsILi96ELi64ELi128ELi4ES3_EELb1ELb0ELb0ELb0ELb0ELb1ELb0ELb0EEEvNS_16Flash_fwd_paramsE,"ax",@progbits
	.sectioninfo	@"SHI_REGISTERS=255"
	.align	128
        .global         _ZN5flash24flash_fwd_splitkv_kernelI23Flash_fwd_kernel_traitsILi96ELi64ELi128ELi4ELb0ELb0EN7cutlass10bfloat16_tE19Flash_kernel_traitsILi96ELi64ELi128ELi4ES3_EELb1ELb0ELb0ELb0ELb0ELb1ELb0ELb0EEEvNS_16Flash_fwd_paramsE
        .type           _ZN5flash24flash_fwd_splitkv_kernelI23Flash_fwd_kernel_traitsILi96ELi64ELi128ELi4ELb0ELb0EN7cutlass10bfloat16_tE19Flash_kernel_traitsILi96ELi64ELi128ELi4ES3_EELb1ELb0ELb0ELb0ELb0ELb1ELb0ELb0EEEvNS_16Flash_fwd_paramsE,@function
        .size           _ZN5flash24flash_fwd_splitkv_kernelI23Flash_fwd_kernel_traitsILi96ELi64ELi128ELi4ELb0ELb0EN7cutlass10bfloat16_tE19Flash_kernel_traitsILi96ELi64ELi128ELi4ES3_EELb1ELb0ELb0ELb0ELb0ELb1ELb0ELb0EEEvNS_16Flash_fwd_paramsE,(.L_x_6319 - _ZN5flash24flash_fwd_splitkv_kernelI23Flash_fwd_kernel_traitsILi96ELi64ELi128ELi4ELb0ELb0EN7cutlass10bfloat16_tE19Flash_kernel_traitsILi96ELi64ELi128ELi4ES3_EELb1ELb0ELb0ELb0ELb0ELb1ELb0ELb0EEEvNS_16Flash_fwd_paramsE)
        .other          _ZN5flash24flash_fwd_splitkv_kernelI23Flash_fwd_kernel_traitsILi96ELi64ELi128ELi4ELb0ELb0EN7cutlass10bfloat16_tE19Flash_kernel_traitsILi96ELi64ELi128ELi4ES3_EELb1ELb0ELb0ELb0ELb0ELb1ELb0ELb0EEEvNS_16Flash_fwd_paramsE,@"STO_CUDA_ENTRY STV_DEFAULT"
_ZN5flash24flash_fwd_splitkv_kernelI23Flash_fwd_kernel_traitsILi96ELi64ELi128ELi4ELb0ELb0EN7cutlass10bfloat16_tE19Flash_kernel_traitsILi96ELi64ELi128ELi4ES3_EELb1ELb0ELb0ELb0ELb0ELb1ELb0ELb0EEEvNS_16Flash_fwd_paramsE:
.text._ZN5flash24flash_fwd_splitkv_kernelI23Flash_fwd_kernel_traitsILi96ELi64ELi128ELi4ELb0ELb0EN7cutlass10bfloat16_tE19Flash_kernel_traitsILi96ELi64ELi128ELi4ES3_EELb1ELb0ELb0ELb0ELb0ELb1ELb0ELb0EEEvNS_16Flash_fwd_paramsE:
        /* <DEDUP_REMOVED lines=33> */
.L_x_723:
[----:B-1-34-:R-:W-:Y:S02]  /*0210*/  MOV R0, c[0x0][0x218] ;  /* 0x0000860000007a02 */ /* 0x01afe40000000f00 */
.L_x_724:
        /* <DEDUP_REMOVED lines=80> */
.L_x_727:
[----:B------:R-:W-:Y:S05]  /*0720*/  BSYNC B0 ;  /* 0x0000000000007941 */ /* 0x000fea0003800000 */
.L_x_726:
        /* <DEDUP_REMOVED lines=19> */
.L_x_729:
[----:B------:R-:W-:Y:S05]  /*0860*/  BSYNC B0 ;  /* 0x0000000000007941 */ /* 0x000fea0003800000 */
.L_x_728:
        /* <DEDUP_REMOVED lines=13> */
.L_x_725:
        /* <DEDUP_REMOVED lines=92> */
.L_x_730:
        /* <DEDUP_REMOVED lines=15> */
.L_x_732:
        /* <DEDUP_REMOVED lines=49> */
.L_x_731:
        /* <DEDUP_REMOVED lines=110> */
.L_x_734:
[----:B------:R-:W-:Y:S05]  /*19e0*/  BSYNC B0 ;  /* 0x0000000000007941 */ /* 0x000fea0003800000 */
.L_x_733:
        /* <DEDUP_REMOVED lines=36> */
.L_x_736:
[----:B------:R-:W-:Y:S05]  /*1c30*/  BSYNC B0 ;  /* 0x0000000000007941 */ /* 0x000fea0003800000 */
.L_x_735:
        /* <DEDUP_REMOVED lines=33> */
.L_x_738:
[----:B------:R-:W-:Y:S05]  /*1e50*/  BSYNC B0 ;  /* 0x0000000000007941 */ /* 0x000fea0003800000 */
.L_x_737:
        /* <DEDUP_REMOVED lines=34> */
.L_x_740:
[----:B------:R-:W-:Y:S05]  /*2080*/  BSYNC B0 ;  /* 0x0000000000007941 */ /* 0x000fea0003800000 */
.L_x_739:
        /* <DEDUP_REMOVED lines=32> */
.L_x_742:
[----:B------:R-:W-:Y:S05]  /*2290*/  BSYNC B0 ;  /* 0x0000000000007941 */ /* 0x000fea0003800000 */
.L_x_741:
        /* <DEDUP_REMOVED lines=34> */
.L_x_744:
[----:B------:R-:W-:Y:S05]  /*24c0*/  BSYNC B0 ;  /* 0x0000000000007941 */ /* 0x000fea0003800000 */
.L_x_743:
        /* <DEDUP_REMOVED lines=84> */
.L_x_746:
[----:B------:R-:W-:Y:S05]  /*2a10*/  BSYNC B0 ;  /* 0x0000000000007941 */ /* 0x000fea0003800000 */
.L_x_745:
        /* <DEDUP_REMOVED lines=34> */
.L_x_748:
[----:B------:R-:W-:Y:S05]  /*2c40*/  BSYNC B0 ;  /* 0x0000000000007941 */ /* 0x000fea0003800000 */
.L_x_747:
        /* <DEDUP_REMOVED lines=34> */
.L_x_750:
[----:B------:R-:W-:Y:S05]  /*2e70*/  BSYNC B0 ;  /* 0x0000000000007941 */ /* 0x000fea0003800000 */
.L_x_749:
        /* <DEDUP_REMOVED lines=40> */
.L_x_752:
[----:B------:R-:W-:Y:S05]  /*3100*/  BSYNC B0 ;  /* 0x0000000000007941 */ /* 0x000fea0003800000 */
.L_x_751:
[----:B------:R-:W-:Y:S01]  /*3110*/  SHF.L.U32 R166, R166, 0x1, RZ ;  /* 0x00000001a6a67819 */ /* 0x000fe200000006ff */
[----:B------:R-:W-:Y:S01]  /*3120*/  LDSM.16.M88.4 R108, [R167] ;  /* 0x00000000a76c783b */ /* 0x000fe20000000200 */
[----:B------:R-:W-:Y:S02]  /*3130*/  LEA R165, R3, R167, 0x1 ;  /* 0x000000a703a57211 */ /* 0x000fe400078e08ff */
[----:B------:R-:W-:Y:S01]  /*3140*/  LEA R118, R5, R166, 0x1 ;  /* 0x000000a605767211 */ /* 0x000fe200078e08ff */
[----:B------:R-:W5:Y:S01]  /*3150*/  LDSM.16.M88.4 R16, [R166+0x3000] ;  /* 0x00300000a610783b */ /* 0x000f620000000200 */
[----:B------:R-:W-:Y:S02]  /*3160*/  ISETP.GE.AND P5, PT, R117, 0x2, PT ;  /* 0x000000027500780c */ /* 0x000fe40003fa6270 */
[C---:B------:R-:W-:Y:S01]  /*3170*/  IADD3 R136, R2.reuse, 0x8, RZ ;  /* 0x0000000802887810 */ /* 0x040fe20007ffe0ff */
[----:B------:R-:W1:Y:S01]  /*3180*/  LDSM.16.M88.4 R76, [R166+0x3800] ;  /* 0x00380000a64c783b */ /* 0x000e620000000200 */
[----:B------:R-:W-:-:S02]  /*3190*/  IMNMX R137, R2, R127, PT ;  /* 0x0000007f02897217 */ /* 0x000fc40003800200 */
[----:B------:R-:W-:Y:S01]  /*31a0*/  IMNMX R136, R136, R127, PT ;  /* 0x0000007f88887217 */ /* 0x000fe20003800200 */
[----:B------:R-:W2:Y:S04]  /*31b0*/  LDSM.16.M88.4 R68, [R166+0x3c00] ;  /* 0x003c0000a644783b */ /* 0x000ea80000000200 */
[----:B------:R-:W-:Y:S04]  /*31c0*/  LDSM.16.M88.4 R112, [R165] ;  /* 0x00000000a570783b */ /* 0x000fe80000000200 */
[----:B------:R-:W3:Y:S04]  /*31d0*/  LDSM.16.M88.4 R96, [R118+0x3000] ;  /* 0x003000007660783b */ /* 0x000ee80000000200 */
[----:B------:R-:W4:Y:S04]  /*31e0*/  LDSM.16.M88.4 R60, [R166+0x4000] ;  /* 0x00400000a63c783b */ /* 0x000f280000000200 */
[----:B------:R-:W2:Y:S04]  /*31f0*/  LDSM.16.M88.4 R52, [R166+0x4400] ;  /* 0x00440000a634783b */ /* 0x000ea80000000200 */
[----:B------:R-:W3:Y:S04]  /*3200*/  LDSM.16.M88.4 R36, [R118+0x3800] ;  /* 0x003800007624783b */ /* 0x000ee80000000200 */
[----:B-1----:R-:W1:Y:S04]  /*3210*/  LDSM.16.M88.4 R32, [R118+0x3c00] ;  /* 0x003c00007620783b */ /* 0x002e680000000200 */
[----:B------:R-:W1:Y:S01]  /*3220*/  LDSM.16.M88.4 R84, [R166+0x3400] ;  /* 0x00340000a654783b */ /* 0x000e620000000200 */
[C---:B-----5:R-:W-:Y:S03]  /*3230*/  HMMA.16816.F32.BF16 R20, R108.reuse, R16, RZ ;  /* 0x000000106c14723c */ /* 0x060fe600000418ff */
[----:B------:R-:W5:Y:S04]  /*3240*/  LDSM.16.M88.4 R44, [R166+0x4800] ;  /* 0x00480000a62c783b */ /* 0x000f680000000200 */
[----:B------:R-:W1:Y:S01]  /*3250*/  LDSM.16.M88.4 R100, [R166+0x4c00] ;  /* 0x004c0000a664783b */ /* 0x000e620000000200 */
[C---:B------:R-:W-:Y:S03]  /*3260*/  HMMA.16816.F32.BF16 R16, R108.reuse, R18, RZ ;  /* 0x000000126c10723c */ /* 0x040fe600000418ff */
[----:B------:R-:W-:Y:S04]  /*3270*/  LDSM.16.M88.4 R104, [R167+0x1000] ;  /* 0x00100000a768783b */ /* 0x000fe80000000200 */
[----:B----4-:R-:W4:Y:S01]  /*3280*/  LDSM.16.M88.4 R8, [R166+0x5000] ;  /* 0x00500000a608783b */ /* 0x010f220000000200 */
[C---:B------:R-:W-:Y:S03]  /*3290*/  HMMA.16816.F32.BF16 R80, R108.reuse, R76, RZ ;  /* 0x0000004c6c50723c */ /* 0x040fe600000418ff */
[----:B--2---:R-:W2:Y:S04]  /*32a0*/  LDSM.16.M88.4 R28, [R118+0x4000] ;  /* 0x00400000761c783b */ /* 0x004ea80000000200 */
[----:B------:R-:W1:Y:S01]  /*32b0*/  LDSM.16.M88.4 R24, [R118+0x4400] ;  /* 0x004400007618783b */ /* 0x000e620000000200 */
[C---:B------:R-:W-:Y:S03]  /*32c0*/  HMMA.16816.F32.BF16 R72, R108.reuse, R68, RZ ;  /* 0x000000446c48723c */ /* 0x040fe600000418ff */
[----:B------:R-:W1:Y:S04]  /*32d0*/  LDSM.16.M88.4 R92, [R118+0x3400] ;  /* 0x00340000765c783b */ /* 0x000e680000000200 */
[----:B------:R-:W-:Y:S01]  /*32e0*/  LDSM.16.M88.4 R12, [R118+0x4800] ;  /* 0x00480000760c783b */ /* 0x000fe20000000200 */
[C---:B------:R-:W-:Y:S03]  /*32f0*/  HMMA.16816.F32.BF16 R76, R108.reuse, R78, RZ ;  /* 0x0000004e6c4c723c */ /* 0x040fe600000418ff */
[----:B------:R-:W-:Y:S04]  /*3300*/  LDSM.16.M88.4 R120, [R118+0x4c00] ;  /* 0x004c00007678783b */ /* 0x000fe80000000200 */
[----:B------:R-:W0:Y:S01]  /*3310*/  LDGDEPBAR ;  /* 0x00000000000079af */ /* 0x000e220000000000 */
[----:B------:R-:W-:Y:S08]  /*3320*/  HMMA.16816.F32.BF16 R68, R108, R70, RZ ;  /* 0x000000466c44723c */ /* 0x000ff000000418ff */
[C---:B---3--:R-:W-:Y:S08]  /*3330*/  HMMA.16816.F32.BF16 R20, R112.reuse, R96, R20 ;  /* 0x000000607014723c */ /* 0x048ff00000041814 */
[----:B------:R-:W-:Y:S01]  /*3340*/  HMMA.16816.F32.BF16 R16, R112, R98, R16 ;  /* 0x000000627010723c */ /* 0x000fe20000041810 */
[----:B------:R-:W-:Y:S07]  /*3350*/  LDSM.16.M88.4 R96, [R166+0x5800] ;  /* 0x00580000a660783b */ /* 0x000fee0000000200 */
[C---:B------:R-:W-:Y:S08]  /*3360*/  HMMA.16816.F32.BF16 R64, R108.reuse, R60, RZ ;  /* 0x0000003c6c40723c */ /* 0x040ff000000418ff */
[C---:B------:R-:W-:Y:S08]  /*3370*/  HMMA.16816.F32.BF16 R56, R108.reuse, R52, RZ ;  /* 0x000000346c38723c */ /* 0x040ff000000418ff */
[C---:B------:R-:W-:Y:S08]  /*3380*/  HMMA.16816.F32.BF16 R60, R108.reuse, R62, RZ ;  /* 0x0000003e6c3c723c */ /* 0x040ff000000418ff */
[----:B------:R-:W-:Y:S08]  /*3390*/  HMMA.16816.F32.BF16 R52, R108, R54, RZ ;  /* 0x000000366c34723c */ /* 0x000ff000000418ff */
[C---:B------:R-:W-:Y:S08]  /*33a0*/  HMMA.16816.F32.BF16 R80, R112.reuse, R36, R80 ;  /* 0x000000247050723c */ /* 0x040ff00000041850 */
[C---:B------:R-:W-:Y:S01]  /*33b0*/  HMMA.16816.F32.BF16 R76, R112.reuse, R38, R76 ;  /* 0x00000026704c723c */ /* 0x040fe2000004184c */
[----:B------:R-:W-:Y:S07]  /*33c0*/  LDSM.16.M88.4 R36, [R165+0x1000] ;  /* 0x00100000a524783b */ /* 0x000fee0000000200 */
[C---:B-1----:R-:W-:Y:S08]  /*33d0*/  HMMA.16816.F32.BF16 R72, R112.reuse, R32, R72 ;  /* 0x000000207048723c */ /* 0x042ff00000041848 */
[----:B------:R-:W-:Y:S01]  /*33e0*/  HMMA.16816.F32.BF16 R68, R112, R34, R68 ;  /* 0x000000227044723c */ /* 0x000fe20000041844 */
[----:B------:R-:W1:Y:S07]  /*33f0*/  LDSM.16.M88.4 R32, [R118+0x5000] ;  /* 0x005000007620783b */ /* 0x000e6e0000000200 */
[C---:B------:R-:W-:Y:S08]  /*3400*/  HMMA.16816.F32.BF16 R88, R108.reuse, R84, RZ ;  /* 0x000000546c58723c */ /* 0x040ff000000418ff */
[C---:B-----5:R-:W-:Y:S08]  /*3410*/  HMMA.16816.F32.BF16 R48, R108.reuse, R44, RZ ;  /* 0x0000002c6c30723c */ /* 0x060ff000000418ff */
[C---:B------:R-:W-:Y:S08]  /*3420*/  HMMA.16816.F32.BF16 R84, R108.reuse, R86, RZ ;  /* 0x000000566c54723c */ /* 0x040ff000000418ff */
[C---:B------:R-:W-:Y:S08]  /*3430*/  HMMA.16816.F32.BF16 R44, R108.reuse, R46, RZ ;  /* 0x0000002e6c2c723c */ /* 0x040ff000000418ff */
[C---:B------:R-:W-:Y:S08]  /*3440*/  HMMA.16816.F32.BF16 R40, R108.reuse, R100, RZ ;  /* 0x000000646c28723c */ /* 0x040ff000000418ff */
[----:B------:R-:W-:Y:S01]  /*3450*/  HMMA.16816.F32.BF16 R108, R108, R102, RZ ;  /* 0x000000666c6c723c */ /* 0x000fe200000418ff */
[----:B------:R-:W3:Y:S07]  /*3460*/  LDSM.16.M88.4 R100, [R166+0x5400] ;  /* 0x00540000a664783b */ /* 0x000eee0000000200 */
[C---:B----4-:R-:W-:Y:S08]  /*3470*/  HMMA.16816.F32.BF16 R20, R104.reuse, R8, R20 ;  /* 0x000000086814723c */ /* 0x050ff00000041814 */
[----:B------:R-:W-:Y:S01]  /*3480*/  HMMA.16816.F32.BF16 R16, R104, R10, R16 ;  /* 0x0000000a6810723c */ /* 0x000fe20000041810 */
[----:B------:R-:W-:Y:S07]  /*3490*/  LDSM.16.M88.4 R8, [R118+0x7000] ;  /* 0x007000007608783b */ /* 0x000fee0000000200 */
[C---:B--2---:R-:W-:Y:S08]  /*34a0*/  HMMA.16816.F32.BF16 R64, R112.reuse, R28, R64 ;  /* 0x0000001c7040723c */ /* 0x044ff00000041840 */
[C---:B------:R-:W-:Y:S01]  /*34b0*/  HMMA.16816.F32.BF16 R60, R112.reuse, R30, R60 ;  /* 0x0000001e703c723c */ /* 0x040fe2000004183c */
[----:B------:R-:W-:Y:S07]  /*34c0*/  LDSM.16.M88.4 R28, [R167+0x2000] ;  /* 0x00200000a71c783b */ /* 0x000fee0000000200 */
[C---:B------:R-:W-:Y:S08]  /*34d0*/  HMMA.16816.F32.BF16 R56, R112.reuse, R24, R56 ;  /* 0x000000187038723c */ /* 0x040ff00000041838 */
[C---:B------:R-:W-:Y:S01]  /*34e0*/  HMMA.16816.F32.BF16 R52, R112.reuse, R26, R52 ;  /* 0x0000001a7034723c */ /* 0x040fe20000041834 */
[----:B------:R-:W2:Y:S07]  /*34f0*/  LDSM.16.M88.4 R24, [R166+0x7000] ;  /* 0x00700000a618783b */ /* 0x000eae0000000200 */
[C---:B------:R-:W-:Y:S08]  /*3500*/  HMMA.16816.F32.BF16 R88, R112.reuse, R92, R88 ;  /* 0x0000005c7058723c */ /* 0x040ff00000041858 */
[----:B------:R-:W-:Y:S01]  /*3510*/  HMMA.16816.F32.BF16 R84, R112, R94, R84 ;  /* 0x0000005e7054723c */ /* 0x000fe20000041854 */
[----:B------:R-:W-:Y:S07]  /*3520*/  LDSM.16.M88.4 R92, [R166+0x5c00] ;  /* 0x005c0000a65c783b */ /* 0x000fee0000000200 */
[C---:B-1----:R-:W-:Y:S08]  /*3530*/  HMMA.16816.F32.BF16 R20, R36.reuse, R32, R20 ;  /* 0x000000202414723c */ /* 0x042ff00000041814 */
[----:B------:R-:W-:Y:S01]  /*3540*/  HMMA.16816.F32.BF16 R16, R36, R34, R16 ;  /* 0x000000222410723c */ /* 0x000fe20000041810 */
[----:B------:R-:W1:Y:S07]  /*3550*/  LDSM.16.M88.4 R32, [R118+0x5400] ;  /* 0x005400007620783b */ /* 0x000e6e0000000200 */
[C---:B------:R-:W-:Y:S08]  /*3560*/  HMMA.16816.F32.BF16 R48, R112.reuse, R12, R48 ;  /* 0x0000000c7030723c */ /* 0x040ff00000041830 */
[----:B------:R-:W-:Y:S01]  /*3570*/  HMMA.16816.F32.BF16 R44, R112, R14, R44 ;  /* 0x0000000e702c723c */ /* 0x000fe2000004182c */
[----:B------:R-:W4:Y:S07]  /*3580*/  LDSM.16.M88.4 R12, [R165+0x2000] ;  /* 0x00200000a50c783b */ /* 0x000f2e0000000200 */
[----:B---3--:R-:W-:Y:S08]  /*3590*/  HMMA.16816.F32.BF16 R88, R104, R100, R88 ;  /* 0x000000646858723c */ /* 0x008ff00000041858 */
[----:B--2---:R-:W-:Y:S08]  /*35a0*/  HMMA.16816.F32.BF16 R20, R28, R24, R20 ;  /* 0x000000181c14723c */ /* 0x004ff00000041814 */
[----:B------:R-:W-:Y:S01]  /*35b0*/  HMMA.16816.F32.BF16 R84, R104, R102, R84 ;  /* 0x000000666854723c */ /* 0x000fe20000041854 */
[----:B------:R-:W-:Y:S07]  /*35c0*/  LDSM.16.M88.4 R100, [R166+0x6000] ;  /* 0x00600000a664783b */ /* 0x000fee0000000200 */
[----:B------:R-:W-:Y:S01]  /*35d0*/  HMMA.16816.F32.BF16 R16, R28, R26, R16 ;  /* 0x0000001a1c10723c */ /* 0x000fe20000041810 */
[----:B------:R-:W2:Y:S07]  /*35e0*/  LDSM.16.M88.4 R24, [R166+0x7400] ;  /* 0x00740000a618783b */ /* 0x000eae0000000200 */
[C---:B------:R-:W-:Y:S08]  /*35f0*/  HMMA.16816.F32.BF16 R80, R104.reuse, R96, R80 ;  /* 0x000000606850723c */ /* 0x040ff00000041850 */
[----:B------:R-:W-:Y:S01]  /*3600*/  HMMA.16816.F32.BF16 R76, R104, R98, R76 ;  /* 0x00000062684c723c */ /* 0x000fe2000004184c */
[----:B------:R-:W3:Y:S07]  /*3610*/  LDSM.16.M88.4 R96, [R118+0x5800] ;  /* 0x005800007660783b */ /* 0x000eee0000000200 */
[C---:B-1----:R-:W-:Y:S08]  /*3620*/  HMMA.16816.F32.BF16 R88, R36.reuse, R32, R88 ;  /* 0x000000202458723c */ /* 0x042ff00000041858 */
[----:B------:R-:W-:Y:S01]  /*3630*/  HMMA.16816.F32.BF16 R84, R36, R34, R84 ;  /* 0x000000222454723c */ /* 0x000fe20000041854 */
[----:B------:R-:W1:Y:S07]  /*3640*/  LDSM.16.M88.4 R32, [R118+0x7400] ;  /* 0x007400007620783b */ /* 0x000e6e0000000200 */
[C---:B----4-:R-:W-:Y:S08]  /*3650*/  HMMA.16816.F32.BF16 R16, R12.reuse, R10, R16 ;  /* 0x0000000a0c10723c */ /* 0x050ff00000041810 */
[----:B------:R-:W-:Y:S01]  /*3660*/  HMMA.16816.F32.BF16 R20, R12, R8, R20 ;  /* 0x000000080c14723c */ /* 0x000fe20000041814 */
[----:B------:R-:W4:Y:S07]  /*3670*/  LDSM.16.M88.4 R8, [R166+0x7800] ;  /* 0x00780000a608783b */ /* 0x000f2e0000000200 */
[----:B--2---:R-:W-:Y:S08]  /*3680*/  HMMA.16816.F32.BF16 R88, R28, R24, R88 ;  /* 0x000000181c58723c */ /* 0x004ff00000041858 */
[----:B---3--:R-:W-:Y:S01]  /*3690*/  HMMA.16816.F32.BF16 R80, R36, R96, R80 ;  /* 0x000000602450723c */ /* 0x008fe20000041850 */
[----:B------:R-:W-:-:S06]  /*36a0*/  FMUL.FTZ R16, R16, c[0x0][0x2ec] ;  /* 0x0000bb0010107a20 */ /* 0x000fcc0000410000 */
[----:B------:R-:W-:Y:S01]  /*36b0*/  FMUL.FTZ R96, R17, c[0x0][0x2ec] ;  /* 0x0000bb0011607a20 */ /* 0x000fe20000410000 */
[----:B------:R-:W-:Y:S01]  /*36c0*/  HMMA.16816.F32.BF16 R76, R36, R98, R76 ;  /* 0x00000062244c723c */ /* 0x000fe2000004184c */
[----:B------:R-:W-:Y:S02]  /*36d0*/  FMUL.FTZ R97, R18, c[0x0][0x2ec] ;  /* 0x0000bb0012617a20 */ /* 0x000fe40000410000 */
[----:B------:R-:W-:Y:S02]  /*36e0*/  FMUL.FTZ R21, R21, c[0x0][0x2ec] ;  /* 0x0000bb0015157a20 */ /* 0x000fe40000410000 */
[----:B------:R-:W-:Y:S01]  /*36f0*/  FMUL.FTZ R5, R20, c[0x0][0x2ec] ;  /* 0x0000bb0014057a20 */ /* 0x000fe20000410000 */
[----:B------:R-:W2:Y:S01]  /*3700*/  MUFU.TANH R96, R96 ;  /* 0x0000006000607308 */ /* 0x000ea20000002400 */
[----:B------:R-:W-:Y:S01]  /*3710*/  FMUL.FTZ R98, R19, c[0x0][0x2ec] ;  /* 0x0000bb0013627a20 */ /* 0x000fe20000410000 */
[----:B------:R-:W-:Y:S06]  /*3720*/  HMMA.16816.F32.BF16 R68, R104, R94, R68 ;  /* 0x0000005e6844723c */ /* 0x000fec0000041844 */
[----:B------:R3:W1:Y:S01]  /*3730*/  MUFU.TANH R95, R16 ;  /* 0x00000010005f7308 */ /* 0x0006620000002400 */
[----:B------:R-:W-:Y:S01]  /*3740*/  FMUL.FTZ R94, R23, c[0x0][0x2ec] ;  /* 0x0000bb00175e7a20 */ /* 0x000fe20000410000 */
[----:B------:R-:W-:Y:S01]  /*3750*/  HMMA.16816.F32.BF16 R84, R28, R26, R84 ;  /* 0x0000001a1c54723c */ /* 0x000fe20000041854 */
[----:B------:R-:W5:Y:S05]  /*3760*/  LDSM.16.M88.4 R24, [R118+0x7800] ;  /* 0x007800007618783b */ /* 0x000f6a0000000200 */
[----:B------:R-:W2:Y:S02]  /*3770*/  MUFU.TANH R5, R5 ;  /* 0x0000000500057308 */ /* 0x000ea40000002400 */
[----:B------:R-:W-:Y:S01]  /*3780*/  HMMA.16816.F32.BF16 R72, R104, R92, R72 ;  /* 0x0000005c6848723c */ /* 0x000fe20000041848 */
[----:B---3--:R-:W3:Y:S05]  /*3790*/  LDSM.16.M88.4 R16, [R166+0x6400] ;  /* 0x00640000a610783b */ /* 0x008eea0000000200 */
[----:B------:R2:W2:Y:S01]  /*37a0*/  MUFU.TANH R92, R21 ;  /* 0x00000015005c7308 */ /* 0x0004a20000002400 */
[----:B------:R-:W-:Y:S01]  /*37b0*/  FMUL.FTZ R93, R22, c[0x0][0x2ec] ;  /* 0x0000bb00165d7a20 */ /* 0x000fe20000410000 */
[----:B-1----:R-:W-:Y:S06]  /*37c0*/  HMMA.16816.F32.BF16 R88, R12, R32, R88 ;  /* 0x000000200c58723c */ /* 0x002fec0000041858 */
[----:B------:R-:W1:Y:S02]  /*37d0*/  MUFU.TANH R93, R93 ;  /* 0x0000005d005d7308 */ /* 0x000e640000002400 */
[C---:B----4-:R-:W-:Y:S01]  /*37e0*/  HMMA.16816.F32.BF16 R80, R28.reuse, R8, R80 ;  /* 0x000000081c50723c */ /* 0x050fe20000041850 */
[----:B--2---:R-:W2:Y:S05]  /*37f0*/  LDSM.16.M88.4 R20, [R118+0x5c00] ;  /* 0x005c00007614783b */ /* 0x004eaa0000000200 */
[----:B------:R-:W4:Y:S02]  /*3800*/  MUFU.TANH R94, R94 ;  /* 0x0000005e005e7308 */ /* 0x000f240000002400 */
[----:B------:R-:W-:Y:S01]  /*3810*/  HMMA.16816.F32.BF16 R76, R28, R10, R76 ;  /* 0x0000000a1c4c723c */ /* 0x000fe2000004184c */
[----:B------:R-:W1:Y:S05]  /*3820*/  LDSM.16.M88.4 R8, [R118+0x6000] ;  /* 0x006000007608783b */ /* 0x000e6a0000000200 */
[----:B------:R-:W1:Y:S02]  /*3830*/  MUFU.TANH R97, R97 ;  /* 0x0000006100617308 */ /* 0x000e640000002400 */
[----:B------:R-:W-:Y:S01]  /*3840*/  HMMA.16816.F32.BF16 R64, R104, R100, R64 ;  /* 0x000000646840723c */ /* 0x000fe20000041840 */
[----:B------:R-:W-:-:S02]  /*3850*/  FMUL.FTZ R88, R88, c[0x0][0x2ec] ;  /* 0x0000bb0058587a20 */ /* 0x000fc40000410000 */
[----:B------:R-:W-:Y:S02]  /*3860*/  FMUL.FTZ R89, R89, c[0x0][0x2ec] ;  /* 0x0000bb0059597a20 */ /* 0x000fe40000410000 */
[----:B------:R-:W-:Y:S01]  /*3870*/  FMUL.FTZ R90, R90, c[0x0][0x2ec] ;  /* 0x0000bb005a5a7a20 */ /* 0x000fe20000410000 */
[----:B------:R-:W1:Y:S02]  /*3880*/  MUFU.TANH R99, R88 ;  /* 0x0000005800637308 */ /* 0x000e640000002400 */
[----:B------:R-:W-:Y:S06]  /*3890*/  HMMA.16816.F32.BF16 R60, R104, R102, R60 ;  /* 0x00000066683c723c */ /* 0x000fec000004183c */
[----:B------:R-:W1:Y:S02]  /*38a0*/  MUFU.TANH R100, R89 ;  /* 0x0000005900647308 */ /* 0x000e640000002400 */
[----:B------:R-:W-:Y:S01]  /*38b0*/  HMMA.16816.F32.BF16 R84, R12, R34, R84 ;  /* 0x000000220c54723c */ /* 0x000fe20000041854 */
[----:B------:R-:W1:Y:S01]  /*38c0*/  LDSM.16.M88.4 R32, [R166+0x7c00] ;  /* 0x007c0000a620783b */ /* 0x000e620000000200 */
[----:B------:R-:W-:-:S04]  /*38d0*/  FMUL.FTZ R102, R91, c[0x0][0x2ec] ;  /* 0x0000bb005b667a20 */ /* 0x000fc80000410000 */
[----:B------:R3:W1:Y:S02]  /*38e0*/  MUFU.TANH R101, R90 ;  /* 0x0000005a00657308 */ /* 0x0006640000002400 */
[C---:B-----5:R-:W-:Y:S06]  /*38f0*/  HMMA.16816.F32.BF16 R80, R12.reuse, R24, R80 ;  /* 0x000000180c50723c */ /* 0x060fec0000041850 */
[----:B------:R-:W1:Y:S02]  /*3900*/  MUFU.TANH R98, R98 ;  /* 0x0000006200627308 */ /* 0x000e640000002400 */
[----:B------:R-:W-:Y:S01]  /*3910*/  HMMA.16816.F32.BF16 R76, R12, R26, R76 ;  /* 0x0000001a0c4c723c */ /* 0x000fe2000004184c */
[----:B------:R-:W-:Y:S05]  /*3920*/  LDSM.16.M88.4 R24, [R118+0x6400] ;  /* 0x006400007618783b */ /* 0x000fea0000000200 */
[----:B------:R-:W1:Y:S02]  /*3930*/  MUFU.TANH R102, R102 ;  /* 0x0000006600667308 */ /* 0x000e640000002400 */
[----:B---3--:R-:W-:Y:S01]  /*3940*/  HMMA.16816.F32.BF16 R88, R104, R16, R56 ;  /* 0x000000106858723c */ /* 0x008fe20000041838 */
[----:B------:R-:W-:Y:S01]  /*3950*/  LDSM.16.M88.4 R56, [R118+0x7c00] ;  /* 0x007c00007638783b */ /* 0x000fe20000000200 */
[----:B------:R-:W-:-:S02]  /*3960*/  FMUL.FTZ R84, R84, c[0x0][0x2ec] ;  /* 0x0000bb0054547a20 */ /* 0x000fc40000410000 */
[----:B------:R-:W-:Y:S02]  /*3970*/  FMUL.FTZ R85, R85, c[0x0][0x2ec] ;  /* 0x0000bb0055557a20 */ /* 0x000fe40000410000 */
[----:B------:R-:W-:Y:S02]  /*3980*/  FMUL.FTZ R86, R86, c[0x0][0x2ec] ;  /* 0x0000bb0056567a20 */ /* 0x000fe40000410000 */
[----:B------:R-:W-:Y:S01]  /*3990*/  HMMA.16816.F32.BF16 R52, R104, R18, R52 ;  /* 0x000000126834723c */ /* 0x000fe20000041834 */
[----:B------:R-:W3:Y:S01]  /*39a0*/  LDSM.16.M88.4 R16, [R166+0x8000] ;  /* 0x00800000a610783b */ /* 0x000ee20000000200 */
[----:B------:R-:W-:Y:S01]  /*39b0*/  FMUL.FTZ R87, R87, c[0x0][0x2ec] ;  /* 0x0000bb0057577a20 */ /* 0x000fe20000410000 */
[----:B------:R-:W1:Y:S01]  /*39c0*/  MUFU.TANH R84, R84 ;  /* 0x0000005400547308 */ /* 0x000e620000002400 */
[----:B------:R-:W-:Y:S02]  /*39d0*/  FMUL.FTZ R80, R80, c[0x0][0x2ec] ;  /* 0x0000bb0050507a20 */ /* 0x000fe40000410000 */
[----:B------:R-:W-:-:S02]  /*39e0*/  FMUL.FTZ R81, R81, c[0x0][0x2ec] ;  /* 0x0000bb0051517a20 */ /* 0x000fc40000410000 */
[C---:B--2---:R-:W-:Y:S01]  /*39f0*/  HMMA.16816.F32.BF16 R72, R36.reuse, R20, R72 ;  /* 0x000000142448723c */ /* 0x044fe20000041848 */
[----:B------:R-:W-:Y:S02]  /*3a00*/  FMUL.FTZ R82, R82, c[0x0][0x2ec] ;  /* 0x0000bb0052527a20 */ /* 0x000fe40000410000 */
[----:B------:R-:W-:Y:S01]  /*3a10*/  FMUL.FTZ R83, R83, c[0x0][0x2ec] ;  /* 0x0000bb0053537a20 */ /* 0x000fe20000410000 */
[----:B------:R-:W2:Y:S01]  /*3a20*/  MUFU.TANH R85, R85 ;  /* 0x0000005500557308 */ /* 0x000ea20000002400 */
[----:B------:R-:W-:Y:S02]  /*3a30*/  FMUL.FTZ R76, R76, c[0x0][0x2ec] ;  /* 0x0000bb004c4c7a20 */ /* 0x000fe40000410000 */
[----:B------:R-:W-:Y:S01]  /*3a40*/  FMUL.FTZ R77, R77, c[0x0][0x2ec] ;  /* 0x0000bb004d4d7a20 */ /* 0x000fe20000410000 */
[----:B------:R-:W-:Y:S01]  /*3a50*/  HMMA.16816.F32.BF16 R68, R36, R22, R68 ;  /* 0x000000162444723c */ /* 0x000fe20000041844 */
[----:B------:R-:W5:Y:S01]  /*3a60*/  LDSM.16.M88.4 R20, [R166+0x6800] ;  /* 0x00680000a614783b */ /* 0x000f620000000200 */
[----:B------:R-:W-:-:S02]  /*3a70*/  FMUL.FTZ R78, R78, c[0x0][0x2ec] ;  /* 0x0000bb004e4e7a20 */ /* 0x000fc40000410000 */
[----:B------:R-:W-:Y:S01]  /*3a80*/  FMUL.FTZ R79, R79, c[0x0][0x2ec] ;  /* 0x0000bb004f4f7a20 */ /* 0x000fe20000410000 */
[----:B------:R-:W2:Y:S03]  /*3a90*/  MUFU.TANH R86, R86 ;  /* 0x0000005600567308 */ /* 0x000ea60000002400 */
[C---:B-1----:R-:W-:Y:S05]  /*3aa0*/  HMMA.16816.F32.BF16 R64, R36.reuse, R8, R64 ;  /* 0x000000082440723c */ /* 0x042fea0000041840 */
[----:B------:R-:W1:Y:S03]  /*3ab0*/  MUFU.TANH R87, R87 ;  /* 0x0000005700577308 */ /* 0x000e660000002400 */
[----:B------:R-:W-:Y:S01]  /*3ac0*/  HMMA.16816.F32.BF16 R60, R36, R10, R60 ;  /* 0x0000000a243c723c */ /* 0x000fe2000004183c */
[----:B------:R-:W1:Y:S04]  /*3ad0*/  LDSM.16.M88.4 R8, [R166+0x8400] ;  /* 0x00840000a608783b */ /* 0x000e680000000200 */
[----:B------:R-:W1:Y:S03]  /*3ae0*/  MUFU.TANH R80, R80 ;  /* 0x0000005000507308 */ /* 0x000e660000002400 */
[C---:B------:R-:W-:Y:S05]  /*3af0*/  HMMA.16816.F32.BF16 R72, R28.reuse, R32, R72 ;  /* 0x000000201c48723c */ /* 0x040fea0000041848 */
[----:B------:R-:W1:Y:S03]  /*3b00*/  MUFU.TANH R81, R81 ;  /* 0x0000005100517308 */ /* 0x000e660000002400 */
[C---:B------:R-:W-:Y:S01]  /*3b10*/  HMMA.16816.F32.BF16 R68, R28.reuse, R34, R68 ;  /* 0x000000221c44723c */ /* 0x040fe20000041844 */
[----:B------:R-:W-:Y:S04]  /*3b20*/  LDSM.16.M88.4 R32, [R118+0x8000] ;  /* 0x008000007620783b */ /* 0x000fe80000000200 */
[----:B------:R-:W1:Y:S03]  /*3b30*/  MUFU.TANH R82, R82 ;  /* 0x0000005200527308 */ /* 0x000e660000002400 */
[----:B---3--:R-:W-:Y:S05]  /*3b40*/  HMMA.16816.F32.BF16 R64, R28, R16, R64 ;  /* 0x000000101c40723c */ /* 0x008fea0000041840 */
[----:B------:R-:W3:Y:S03]  /*3b50*/  MUFU.TANH R83, R83 ;  /* 0x0000005300537308 */ /* 0x000ee60000002400 */
[----:B------:R-:W-:Y:S05]  /*3b60*/  HMMA.16816.F32.BF16 R88, R36, R24, R88 ;  /* 0x000000182458723c */ /* 0x000fea0000041858 */
[----:B------:R-:W1:Y:S03]  /*3b70*/  MUFU.TANH R76, R76 ;  /* 0x0000004c004c7308 */ /* 0x000e660000002400 */
[----:B------:R-:W-:Y:S01]  /*3b80*/  HMMA.16816.F32.BF16 R60, R28, R18, R60 ;  /* 0x000000121c3c723c */ /* 0x000fe2000004183c */
[----:B------:R-:W1:Y:S04]  /*3b90*/  LDSM.16.M88.4 R16, [R166+0x6c00] ;  /* 0x006c0000a610783b */ /* 0x000e680000000200 */
[----:B------:R-:W1:Y:S03]  /*3ba0*/  MUFU.TANH R77, R77 ;  /* 0x0000004d004d7308 */ /* 0x000e660000002400 */
[----:B------:R-:W-:Y:S01]  /*3bb0*/  HMMA.16816.F32.BF16 R52, R36, R26, R52 ;  /* 0x0000001a2434723c */ /* 0x000fe20000041834 */
[----:B------:R-:W-:Y:S04]  /*3bc0*/  LDSM.16.M88.4 R24, [R166+0x8800] ;  /* 0x00880000a618783b */ /* 0x000fe80000000200 */
[----:B------:R-:W1:Y:S03]  /*3bd0*/  MUFU.TANH R78, R78 ;  /* 0x0000004e004e7308 */ /* 0x000e660000002400 */
[C---:B-----5:R-:W-:Y:S05]  /*3be0*/  HMMA.16816.F32.BF16 R48, R104.reuse, R20, R48 ;  /* 0x000000146830723c */ /* 0x060fea0000041830 */
[----:B------:R-:W1:Y:S03]  /*3bf0*/  MUFU.TANH R79, R79 ;  /* 0x0000004f004f7308 */ /* 0x000e660000002400 */
[----:B------:R-:W-:Y:S01]  /*3c00*/  HMMA.16816.F32.BF16 R44, R104, R22, R44 ;  /* 0x00000016682c723c */ /* 0x000fe2000004182c */
[----:B------:R-:W5:Y:S07]  /*3c10*/  LDSM.16.M88.4 R20, [R118+0x8400] ;  /* 0x008400007614783b */ /* 0x000f6e0000000200 */
[C---:B------:R-:W-:Y:S08]  /*3c20*/  HMMA.16816.F32.BF16 R108, R112.reuse, R122, R108 ;  /* 0x0000007a706c723c */ /* 0x040ff0000004186c */
[----:B------:R-:W-:Y:S08]  /*3c30*/  HMMA.16816.F32.BF16 R40, R112, R120, R40 ;  /* 0x000000787028723c */ /* 0x000ff00000041828 */
[C---:B------:R-:W-:Y:S08]  /*3c40*/  HMMA.16816.F32.BF16 R72, R12.reuse, R56, R72 ;  /* 0x000000380c48723c */ /* 0x040ff00000041848 */
[----:B------:R-:W-:Y:S01]  /*3c50*/  HMMA.16816.F32.BF16 R68, R12, R58, R68 ;  /* 0x0000003a0c44723c */ /* 0x000fe20000041844 */
[----:B------:R-:W2:Y:S07]  /*3c60*/  LDSM.16.M88.4 R56, [R118+0x6800] ;  /* 0x006800007638783b */ /* 0x000eae0000000200 */
[C---:B-1----:R-:W-:Y:S08]  /*3c70*/  HMMA.16816.F32.BF16 R88, R28.reuse, R8, R88 ;  /* 0x000000081c58723c */ /* 0x042ff00000041858 */
[----:B------:R-:W-:Y:S01]  /*3c80*/  HMMA.16816.F32.BF16 R52, R28, R10, R52 ;  /* 0x0000000a1c34723c */ /* 0x000fe20000041834 */
[----:B------:R-:W1:Y:S01]  /*3c90*/  LDSM.16.M88.4 R8, [R118+0x6c00] ;  /* 0x006c00007608783b */ /* 0x000e620000000200 */
[----:B------:R-:W-:-:S02]  /*3ca0*/  FMUL.FTZ R148, R72, c[0x0][0x2ec] ;  /* 0x0000bb0048947a20 */ /* 0x000fc40000410000 */
[----:B------:R-:W-:Y:S02]  /*3cb0*/  FMUL.FTZ R72, R73, c[0x0][0x2ec] ;  /* 0x0000bb0049487a20 */ /* 0x000fe40000410000 */
[----:B------:R-:W-:Y:S02]  /*3cc0*/  FMUL.FTZ R73, R75, c[0x0][0x2ec] ;  /* 0x0000bb004b497a20 */ /* 0x000fe40000410000 */
[C---:B------:R-:W-:Y:S01]  /*3cd0*/  HMMA.16816.F32.BF16 R108, R104.reuse, R18, R108 ;  /* 0x00000012686c723c */ /* 0x040fe2000004186c */
[----:B------:R-:W-:Y:S01]  /*3ce0*/  FMUL.FTZ R68, R68, c[0x0][0x2ec] ;  /* 0x0000bb0044447a20 */ /* 0x000fe20000410000 */
[----:B------:R-:W1:Y:S01]  /*3cf0*/  MUFU.TANH R148, R148 ;  /* 0x0000009400947308 */ /* 0x000e620000002400 */
[----:B------:R-:W-:Y:S02]  /*3d00*/  FMUL.FTZ R69, R69, c[0x0][0x2ec] ;  /* 0x0000bb0045457a20 */ /* 0x000fe40000410000 */
[----:B------:R-:W-:Y:S02]  /*3d10*/  FMUL.FTZ R74, R74, c[0x0][0x2ec] ;  /* 0x0000bb004a4a7a20 */ /* 0x000fe40000410000 */
[----:B------:R-:W-:Y:S01]  /*3d20*/  FMUL.FTZ R70, R70, c[0x0][0x2ec] ;  /* 0x0000bb0046467a20 */ /* 0x000fe20000410000 */
[----:B------:R-:W-:Y:S01]  /*3d30*/  HMMA.16816.F32.BF16 R40, R104, R16, R40 ;  /* 0x000000106828723c */ /* 0x000fe20000041828 */
[----:B------:R-:W-:Y:S01]  /*3d40*/  LDSM.16.M88.4 R16, [R118+0x8c00] ;  /* 0x008c00007610783b */ /* 0x000fe20000000200 */
[----:B------:R-:W-:Y:S01]  /*3d50*/  FMUL.FTZ R71, R71, c[0x0][0x2ec] ;  /* 0x0000bb0047477a20 */ /* 0x000fe20000410000 */
[----:B------:R-:W1:Y:S05]  /*3d60*/  MUFU.TANH R72, R72 ;  /* 0x0000004800487308 */ /* 0x000e6a0000002400 */
[C---:B-----5:R-:W-:Y:S03]  /*3d70*/  HMMA.16816.F32.BF16 R88, R12.reuse, R20, R88 ;  /* 0x000000140c58723c */ /* 0x060fe60000041858 */
[----:B------:R-:W1:Y:S05]  /*3d80*/  MUFU.TANH R151, R74 ;  /* 0x0000004a00977308 */ /* 0x000e6a0000002400 */
[----:B------:R-:W-:Y:S01]  /*3d90*/  HMMA.16816.F32.BF16 R52, R12, R22, R52 ;  /* 0x000000160c34723c */ /* 0x000fe20000041834 */
[----:B------:R-:W5:Y:S02]  /*3da0*/  LDSM.16.M88.4 R20, [R166+0x8c00] ;  /* 0x008c0000a614783b */ /* 0x000f640000000200 */
[----:B------:R-:W1:Y:S05]  /*3db0*/  MUFU.TANH R73, R73 ;  /* 0x0000004900497308 */ /* 0x000e6a0000002400 */
[C---:B--2---:R-:W-:Y:S03]  /*3dc0*/  HMMA.16816.F32.BF16 R44, R36.reuse, R58, R44 ;  /* 0x0000003a242c723c */ /* 0x044fe6000004182c */
[----:B------:R-:W2:Y:S05]  /*3dd0*/  MUFU.TANH R68, R68 ;  /* 0x0000004400447308 */ /* 0x000eaa0000002400 */
[----:B------:R-:W-:Y:S01]  /*3de0*/  HMMA.16816.F32.BF16 R48, R36, R56, R48 ;  /* 0x000000382430723c */ /* 0x000fe20000041830 */
[----:B------:R-:W-:-:S02]  /*3df0*/  FMUL.FTZ R88, R88, c[0x0][0x2ec] ;  /* 0x0000bb0058587a20 */ /* 0x000fc40000410000 */
[----:B------:R-:W-:Y:S01]  /*3e00*/  FMUL.FTZ R89, R89, c[0x0][0x2ec] ;  /* 0x0000bb0059597a20 */ /* 0x000fe20000410000 */
[----:B------:R-:W2:Y:S01]  /*3e10*/  MUFU.TANH R69, R69 ;  /* 0x0000004500457308 */ /* 0x000ea20000002400 */
[----:B------:R-:W-:-:S03]  /*3e20*/  FMUL.FTZ R90, R90, c[0x0][0x2ec] ;  /* 0x0000bb005a5a7a20 */ /* 0x000fc60000410000 */
[----:B-1----:R-:W-:Y:S01]  /*3e30*/  HMMA.16816.F32.BF16 R108, R36, R10, R108 ;  /* 0x0000000a246c723c */ /* 0x002fe2000004186c */
[----:B------:R-:W-:Y:S02]  /*3e40*/  FMUL.FTZ R54, R54, c[0x0][0x2ec] ;  /* 0x0000bb0036367a20 */ /* 0x000fe40000410000 */
[----:B------:R-:W-:Y:S01]  /*3e50*/  FMUL.FTZ R55, R55, c[0x0][0x2ec] ;  /* 0x0000bb0037377a20 */ /* 0x000fe20000410000 */
[----:B------:R-:W1:Y:S01]  /*3e60*/  MUFU.TANH R145, R70 ;  /* 0x0000004600917308 */ /* 0x000e620000002400 */
[----:B------:R-:W-:Y:S02]  /*3e70*/  FMUL.FTZ R52, R52, c[0x0][0x2ec] ;  /* 0x0000bb0034347a20 */ /* 0x000fe40000410000 */
[----:B------:R-:W-:Y:S01]  /*3e80*/  FMUL.FTZ R53, R53, c[0x0][0x2ec] ;  /* 0x0000bb0035357a20 */ /* 0x000fe20000410000 */
[C---:B------:R-:W-:Y:S04]  /*3e90*/  HMMA.16816.F32.BF16 R64, R12.reuse, R32, R64 ;  /* 0x000000200c40723c */ /* 0x040fe80000041840 */
[----:B------:R-:W1:Y:S04]  /*3ea0*/  MUFU.TANH R123, R54 ;  /* 0x00000036007b7308 */ /* 0x000e680000002400 */
[----:B------:R-:W-:Y:S01]  /*3eb0*/  HMMA.16816.F32.BF16 R60, R12, R34, R60 ;  /* 0x000000220c3c723c */ /* 0x000fe2000004183c */
[----:B------:R-:W1:Y:S01]  /*3ec0*/  LDSM.16.M88.4 R32, [R118+0x8800] ;  /* 0x008800007620783b */ /* 0x000e620000000200 */
[----:B------:R-:W-:-:S04]  /*3ed0*/  DEPBAR.LE SB0, 0x0 ;  /* 0x000080000000791a */ /* 0x000fc80000000000 */
[----:B------:R-:W1:Y:S02]  /*3ee0*/  MUFU.TANH R143, R71 ;  /* 0x00000047008f7308 */ /* 0x000e640000002400 */
[----:B------:R-:W-:Y:S06]  /*3ef0*/  HMMA.16816.F32.BF16 R40, R36, R8, R40 ;  /* 0x000000082428723c */ /* 0x000fec0000041828 */
[----:B------:R-:W1:Y:S01]  /*3f00*/  MUFU.TANH R128, R88 ;  /* 0x0000005800807308 */ /* 0x000e620000002400 */
[----:B------:R-:W-:Y:S01]  /*3f10*/  FMUL.FTZ R8, R91, c[0x0][0x2ec] ;  /* 0x0000bb005b087a20 */ /* 0x000fe20000410000 */
[----:B------:R-:W-:Y:S01]  /*3f20*/  HMMA.16816.F32.BF16 R44, R28, R26, R44 ;  /* 0x0000001a1c2c723c */ /* 0x000fe2000004182c */
[----:B------:R-:W-:-:S02]  /*3f30*/  FMUL.FTZ R64, R64, c[0x0][0x2ec] ;  /* 0x0000bb0040407a20 */ /* 0x000fc40000410000 */
[----:B------:R-:W-:Y:S02]  /*3f40*/  FMUL.FTZ R65, R65, c[0x0][0x2ec] ;  /* 0x0000bb0041417a20 */ /* 0x000fe40000410000 */
[----:B------:R-:W-:Y:S01]  /*3f50*/  FMUL.FTZ R66, R66, c[0x0][0x2ec] ;  /* 0x0000bb0042427a20 */ /* 0x000fe20000410000 */
[----:B------:R-:W1:Y:S01]  /*3f60*/  MUFU.TANH R146, R64 ;  /* 0x0000004000927308 */ /* 0x000e620000002400 */
[----:B------:R-:W-:Y:S01]  /*3f70*/  FMUL.FTZ R67, R67, c[0x0][0x2ec] ;  /* 0x0000bb0043437a20 */ /* 0x000fe20000410000 */
[C---:B------:R-:W-:Y:S01]  /*3f80*/  HMMA.16816.F32.BF16 R48, R28.reuse, R24, R48 ;  /* 0x000000181c30723c */ /* 0x040fe20000041830 */
[----:B------:R-:W-:Y:S02]  /*3f90*/  FMUL.FTZ R63, R63, c[0x0][0x2ec] ;  /* 0x0000bb003f3f7a20 */ /* 0x000fe40000410000 */
[----:B------:R-:W-:Y:S02]  /*3fa0*/  FMUL.FTZ R60, R60, c[0x0][0x2ec] ;  /* 0x0000bb003c3c7a20 */ /* 0x000fe40000410000 */
[----:B------:R-:W-:Y:S01]  /*3fb0*/  FMUL.FTZ R61, R61, c[0x0][0x2ec] ;  /* 0x0000bb003d3d7a20 */ /* 0x000fe20000410000 */
[----:B------:R-:W1:Y:S01]  /*3fc0*/  MUFU.TANH R139, R63 ;  /* 0x0000003f008b7308 */ /* 0x000e620000002400 */
[----:B------:R-:W-:Y:S01]  /*3fd0*/  FMUL.FTZ R62, R62, c[0x0][0x2ec] ;  /* 0x0000bb003e3e7a20 */ /* 0x000fe20000410000 */
[C---:B-----5:R-:W-:Y:S06]  /*3fe0*/  HMMA.16816.F32.BF16 R108, R28.reuse, R22, R108 ;  /* 0x000000161c6c723c */ /* 0x060fec000004186c */
[----:B------:R-:W2:Y:S02]  /*3ff0*/  MUFU.TANH R63, R55 ;  /* 0x00000037003f7308 */ /* 0x000ea40000002400 */
[----:B------:R-:W-:Y:S06]  /*4000*/  HMMA.16816.F32.BF16 R40, R28, R20, R40 ;  /* 0x000000141c28723c */ /* 0x000fec0000041828 */
[----:B------:R-:W2:Y:S02]  /*4010*/  MUFU.TANH R142, R60 ;  /* 0x0000003c008e7308 */ /* 0x000ea40000002400 */
[C---:B-1----:R-:W-:Y:S06]  /*4020*/  HMMA.16816.F32.BF16 R44, R12.reuse, R34, R44 ;  /* 0x000000220c2c723c */ /* 0x042fec000004182c */
[----:B------:R-:W1:Y:S02]  /*4030*/  MUFU.TANH R144, R65 ;  /* 0x0000004100907308 */ /* 0x000e640000002400 */
[C---:B------:R-:W-:Y:S06]  /*4040*/  HMMA.16816.F32.BF16 R48, R12.reuse, R32, R48 ;  /* 0x000000200c30723c */ /* 0x040fec0000041830 */
[----:B------:R-:W1:Y:S02]  /*4050*/  MUFU.TANH R149, R66 ;  /* 0x0000004200957308 */ /* 0x000e640000002400 */
[C---:B------:R-:W-:Y:S06]  /*4060*/  HMMA.16816.F32.BF16 R108, R12.reuse, R18, R108 ;  /* 0x000000120c6c723c */ /* 0x040fec000004186c */
[----:B------:R-:W1:Y:S02]  /*4070*/  MUFU.TANH R141, R67 ;  /* 0x00000043008d7308 */ /* 0x000e640000002400 */
[----:B------:R-:W-:Y:S01]  /*4080*/  HMMA.16816.F32.BF16 R40, R12, R16, R40 ;  /* 0x000000100c28723c */ /* 0x000fe20000041828 */
[----:B------:R-:W-:-:S02]  /*4090*/  FMUL.FTZ R45, R45, c[0x0][0x2ec] ;  /* 0x0000bb002d2d7a20 */ /* 0x000fc40000410000 */
[----:B------:R-:W-:Y:S02]  /*40a0*/  FMUL.FTZ R46, R46, c[0x0][0x2ec] ;  /* 0x0000bb002e2e7a20 */ /* 0x000fe40000410000 */
[----:B------:R-:W-:Y:S01]  /*40b0*/  FMUL.FTZ R44, R44, c[0x0][0x2ec] ;  /* 0x0000bb002c2c7a20 */ /* 0x000fe20000410000 */
[----:B------:R5:W1:Y:S02]  /*40c0*/  MUFU.TANH R54, R45 ;  /* 0x0000002d00367308 */ /* 0x000a640000002400 */
[----:B------:R-:W-:Y:S02]  /*40d0*/  FMUL.FTZ R57, R51, c[0x0][0x2ec] ;  /* 0x0000bb0033397a20 */ /* 0x000fe40000410000 */
[----:B------:R-:W-:Y:S02]  /*40e0*/  FMUL.FTZ R48, R48, c[0x0][0x2ec] ;  /* 0x0000bb0030307a20 */ /* 0x000fe40000410000 */
[----:B------:R-:W-:Y:S02]  /*40f0*/  FMUL.FTZ R49, R49, c[0x0][0x2ec] ;  /* 0x0000bb0031317a20 */ /* 0x000fe40000410000 */
[----:B------:R1:W1:Y:S01]  /*4100*/  MUFU.TANH R55, R46 ;  /* 0x0000002e00377308 */ /* 0x0002620000002400 */
[----:B------:R-:W-:-:S02]  /*4110*/  FMUL.FTZ R50, R50, c[0x0][0x2ec] ;  /* 0x0000bb0032327a20 */ /* 0x000fc40000410000 */
[----:B------:R-:W-:Y:S02]  /*4120*/  FMUL.FTZ R51, R47, c[0x0][0x2ec] ;  /* 0x0000bb002f337a20 */ /* 0x000fe40000410000 */
[----:B------:R-:W-:Y:S02]  /*4130*/  FMUL.FTZ R30, R109, c[0x0][0x2ec] ;  /* 0x0000bb006d1e7a20 */ /* 0x000fe40000410000 */
[----:B------:R-:W-:Y:S01]  /*4140*/  FMUL.FTZ R31, R111, c[0x0][0x2ec] ;  /* 0x0000bb006f1f7a20 */ /* 0x000fe20000410000 */
[----:B------:R2:W2:Y:S01]  /*4150*/  MUFU.TANH R60, R48 ;  /* 0x00000030003c7308 */ /* 0x0004a20000002400 */
[----:B-----5:R-:W-:Y:S02]  /*4160*/  FMUL.FTZ R45, R110, c[0x0][0x2ec] ;  /* 0x0000bb006e2d7a20 */ /* 0x020fe40000410000 */
[----:B------:R-:W-:Y:S02]  /*4170*/  FMUL.FTZ R40, R40, c[0x0][0x2ec] ;  /* 0x0000bb0028287a20 */ /* 0x000fe40000410000 */
[----:B------:R-:W-:-:S02]  /*4180*/  FMUL.FTZ R41, R41, c[0x0][0x2ec] ;  /* 0x0000bb0029297a20 */ /* 0x000fc40000410000 */
[----:B------:R-:W-:Y:S01]  /*4190*/  FMUL.FTZ R42, R42, c[0x0][0x2ec] ;  /* 0x0000bb002a2a7a20 */ /* 0x000fe20000410000 */
[----:B------:R2:W2:Y:S01]  /*41a0*/  MUFU.TANH R58, R49 ;  /* 0x00000031003a7308 */ /* 0x0004a20000002400 */
[----:B-1----:R-:W-:Y:S02]  /*41b0*/  FMUL.FTZ R46, R108, c[0x0][0x2ec] ;  /* 0x0000bb006c2e7a20 */ /* 0x002fe40000410000 */
[----:B------:R-:W-:-:S05]  /*41c0*/  FMUL.FTZ R43, R43, c[0x0][0x2ec] ;  /* 0x0000bb002b2b7a20 */ /* 0x000fca0000410000 */
[----:B------:R1:W1:Y:S08]  /*41d0*/  MUFU.TANH R59, R50 ;  /* 0x00000032003b7308 */ /* 0x0002700000002400 */
[----:B------:R1:W1:Y:S08]  /*41e0*/  MUFU.TANH R140, R61 ;  /* 0x0000003d008c7308 */ /* 0x0002700000002400 */
[----:B------:R1:W1:Y:S08]  /*41f0*/  MUFU.TANH R147, R62 ;  /* 0x0000003e00937308 */ /* 0x0002700000002400 */
[----:B------:R1:W1:Y:S08]  /*4200*/  MUFU.TANH R126, R89 ;  /* 0x00000059007e7308 */ /* 0x0002700000002400 */
[----:B------:R1:W1:Y:S08]  /*4210*/  MUFU.TANH R129, R90 ;  /* 0x0000005a00817308 */ /* 0x0002700000002400 */
[----:B------:R-:W1:Y:S08]  /*4220*/  MUFU.TANH R8, R8 ;  /* 0x0000000800087308 */ /* 0x000e700000002400 */
[----:B------:R1:W1:Y:S08]  /*4230*/  MUFU.TANH R122, R52 ;  /* 0x00000034007a7308 */ /* 0x0002700000002400 */
[----:B------:R1:W1:Y:S08]  /*4240*/  MUFU.TANH R120, R53 ;  /* 0x0000003500787308 */ /* 0x0002700000002400 */
[----:B------:R-:W1:Y:S08]  /*4250*/  MUFU.TANH R57, R57 ;  /* 0x0000003900397308 */ /* 0x000e700000002400 */
[----:B------:R1:W1:Y:S08]  /*4260*/  MUFU.TANH R56, R44 ;  /* 0x0000002c00387308 */ /* 0x0002700000002400 */
[----:B------:R-:W1:Y:S08]  /*4270*/  MUFU.TANH R51, R51 ;  /* 0x0000003300337308 */ /* 0x000e700000002400 */
[----:B------:R1:W1:Y:S08]  /*4280*/  MUFU.TANH R50, R40 ;  /* 0x0000002800327308 */ /* 0x0002700000002400 */
[----:B------:R1:W1:Y:S08]  /*4290*/  MUFU.TANH R48, R41 ;  /* 0x0000002900307308 */ /* 0x0002700000002400 */
[----:B------:R1:W1:Y:S08]  /*42a0*/  MUFU.TANH R49, R42 ;  /* 0x0000002a00317308 */ /* 0x0002700000002400 */
[----:B------:R1:W1:Y:S08]  /*42b0*/  MUFU.TANH R47, R43 ;  /* 0x0000002b002f7308 */ /* 0x0002700000002400 */
[----:B------:R-:W1:Y:S08]  /*42c0*/  MUFU.TANH R46, R46 ;  /* 0x0000002e002e7308 */ /* 0x000e700000002400 */
[----:B------:R-:W1:Y:S08]  /*42d0*/  MUFU.TANH R30, R30 ;  /* 0x0000001e001e7308 */ /* 0x000e700000002400 */
[----:B------:R-:W1:Y:S08]  /*42e0*/  MUFU.TANH R45, R45 ;  /* 0x0000002d002d7308 */ /* 0x000e700000002400 */
[----:B------:R-:W1:Y:S01]  /*42f0*/  MUFU.TANH R31, R31 ;  /* 0x0000001f001f7308 */ /* 0x000e620000002400 */
[----:B------:R-:W-:Y:S06]  /*4300*/  BAR.SYNC.DEFER_BLOCKING 0x0 ;  /* 0x0000000000007b1d */ /* 0x000fec0000010000 */
[----:B------:R-:W-:Y:S05]  /*4310*/  @!P5 BRA `(.L_x_753) ;  /* 0x00000b900000d947 */ /* 0x000fea0003800000 */
[----:B--234-:R-:W-:Y:S05]  /*4320*/  @!P6 BRA `(.L_x_754) ;  /* 0x000003900000e947 */ /* 0x01cfea0003800000 */
[----:B------:R-:W2:Y:S01]  /*4330*/  I2F.RP R11, R132 ;  /* 0x00000084000b7306 */ /* 0x000ea20000209400 */
[----:B------:R-:W-:-:S02]  /*4340*/  IADD3 R13, R0, -0x80, RZ ;  /* 0xffffff80000d7810 */ /* 0x000fc40007ffe0ff */
[----:B------:R-:W-:Y:S02]  /*4350*/  IABS R10, R0 ;  /* 0x00000000000a7213 */ /* 0x000fe40000000000 */
[----:B------:R-:W-:Y:S02]  /*4360*/  IABS R2, R13 ;  /* 0x0000000d00027213 */ /* 0x000fe40000000000 */
[----:B------:R-:W-:Y:S01]  /*4370*/  LOP3.LUT R13, R13, c[0x0][0x2d0], RZ, 0x3c, !PT ;  /* 0x0000b4000d0d7a12 */ /* 0x000fe200078e3cff */
[----:B--2---:R-:W2:Y:S02]  /*4380*/  MUFU.RCP R14, R11 ;  /* 0x0000000b000e7308 */ /* 0x004ea40000001000 */
[----:B--2---:R-:W-:-:S06]  /*4390*/  IADD3 R14, R14, 0xffffffe, RZ ;  /* 0x0ffffffe0e0e7810 */ /* 0x004fcc0007ffe0ff */
[----:B------:R-:W2:Y:S02]  /*43a0*/  F2I.FTZ.U32.TRUNC.NTZ R15, R14 ;  /* 0x0000000e000f7305 */ /* 0x000ea4000021f000 */
[----:B--2---:R-:W-:Y:S02]  /*43b0*/  IMAD.MOV R9, RZ, RZ, -R15 ;  /* 0x000000ffff097224 */ /* 0x004fe400078e0a0f */
        /* <DEDUP_REMOVED lines=48> */
.L_x_754:
[----:B------:R-:W-:-:S04]  /*46c0*/  LEA R13, -R119, RZ, 0x7 ;  /* 0x000000ff770d7211 */ /* 0x000fc800078e39ff */
[----:B------:R-:W-:Y:S02]  /*46d0*/  SHF.R.S32.HI R14, RZ, 0x1f, R13 ;  /* 0x0000001fff0e7819 */ /* 0x000fe4000001140d */
.L_x_755:
        /* <DEDUP_REMOVED lines=121> */
.L_x_757:
[----:B------:R-:W-:Y:S05]  /*4e70*/  BSYNC B0 ;  /* 0x0000000000007941 */ /* 0x000fea0003800000 */
.L_x_756:
[----:B------:R-:W0:Y:S01]  /*4e80*/  LDGDEPBAR ;  /* 0x00000000000079af */ /* 0x000e220000000000 */
[----:B------:R-:W-:-:S04]  /*4e90*/  IADD3 R134, P0, R13, R134, RZ ;  /* 0x000000860d867210 */ /* 0x000fc80007f1e0ff */
[----:B------:R-:W-:Y:S02]  /*4ea0*/  IADD3.X R133, R14, R133, RZ, P0, !PT ;  /* 0x000000850e857210 */ /* 0x000fe400007fe4ff */
.L_x_753:
[----:B--234-:R-:W-:Y:S02]  /*4eb0*/  IMAD.IADD R2, R0, 0x1, R135 ;  /* 0x0000000100027824 */ /* 0x01cfe400078e0287 */
[----:B------:R-:W-:-:S03]  /*4ec0*/  IMAD.SHL.U32 R164, R4, 0x2, RZ ;  /* 0x0000000204a47824 */ /* 0x000fc600078e00ff */
[C---:B------:R-:W-:Y:S01]  /*4ed0*/  IADD3 R0, R2.reuse, 0x1, RZ ;  /* 0x0000000102007810 */ /* 0x040fe20007ffe0ff */
[----:B------:R-:W-:Y:S01]  /*4ee0*/  IMAD R116, R3, 0x2, R164 ;  /* 0x0000000203747824 */ /* 0x000fe200078e02a4 */
[----:B------:R-:W-:Y:S01]  /*4ef0*/  IADD3 R9, R2, 0x8, RZ ;  /* 0x0000000802097810 */ /* 0x000fe20007ffe0ff */
[----:B------:R-:W-:Y:S01]  /*4f00*/  LDSM.16.MT88.4 R108, [R164+0x9000] ;  /* 0x00900000a46c783b */ /* 0x000fe20000004200 */
[CC--:B------:R-:W-:Y:S02]  /*4f10*/  ISETP.GE.AND P3, PT, R0.reuse, R137.reuse, PT ;  /* 0x000000890000720c */ /* 0x0c0fe40003f66270 */
[----:B------:R-:W-:Y:S02]  /*4f20*/  ISETP.GE.AND P2, PT, R0, R136, PT ;  /* 0x000000880000720c */ /* 0x000fe40003f46270 */
[----:B------:R-:W-:Y:S02]  /*4f30*/  IADD3 R0, R2, 0x9, RZ ;  /* 0x0000000902007810 */ /* 0x000fe40007ffe0ff */
[----:B------:R-:W-:-:S02]  /*4f40*/  ISETP.GE.AND P1, PT, R9, R137, PT ;  /* 0x000000890900720c */ /* 0x000fc40003f26270 */
[-C--:B------:R-:W-:Y:S02]  /*4f50*/  ISETP.GE.AND P0, PT, R9, R136.reuse, PT ;  /* 0x000000880900720c */ /* 0x080fe40003f06270 */
[----:B------:R-:W-:Y:S02]  /*4f60*/  IADD3 R9, R2, 0x10, RZ ;  /* 0x0000001002097810 */ /* 0x000fe40007ffe0ff */
        /* <DEDUP_REMOVED lines=22> */
[----:B------:R-:W-:Y:S02]  /*50d0*/  ISETP.GE.AND P0, PT, R11, R136, PT ;  /* 0x000000880b00720c */ /* 0x000fe40003f06270 */
[----:B------:R-:W-:Y:S02]  /*50e0*/  FSEL R11, R102, -INF , !P4 ;  /* 0xff800000660b7808 */ /* 0x000fe40006000000 */
[----:B------:R-:W-:Y:S02]  /*50f0*/  ISETP.GE.AND P4, PT, R9, R137, PT ;  /* 0x000000890900720c */ /* 0x000fe40003f86270 */
[C---:B------:R-:W-:Y:S02]  /*5100*/  IADD3 R16, R2.reuse, 0x21, RZ ;  /* 0x0000002102107810 */ /* 0x040fe40007ffe0ff */
[----:B------:R-:W-:Y:S02]  /*5110*/  IADD3 R14, R2, 0x28, RZ ;  /* 0x00000028020e7810 */ /* 0x000fe40007ffe0ff */
[----:B------:R-:W-:-:S02]  /*5120*/  FSEL R84, R84, -INF , !P3 ;  /* 0xff80000054547808 */ /* 0x000fc40005800000 */
[----:B------:R-:W-:Y:S02]  /*5130*/  ISETP.GE.AND P3, PT, R9, R136, PT ;  /* 0x000000880900720c */ /* 0x000fe40003f66270 */
[----:B------:R-:W-:Y:S02]  /*5140*/  FSEL R9, R86, -INF , !P2 ;  /* 0xff80000056097808 */ /* 0x000fe40005000000 */
[----:B------:R-:W-:Y:S02]  /*5150*/  FSEL R12, R85, -INF , !P1 ;  /* 0xff800000550c7808 */ /* 0x000fe40004800000 */
[----:B------:R-:W-:Y:S02]  /*5160*/  FSEL R87, R87, -INF , !P0 ;  /* 0xff80000057577808 */ /* 0x000fe40004000000 */
[----:B------:R-:W-:Y:S02]  /*5170*/  FSEL R38, R80, -INF , !P4 ;  /* 0xff80000050267808 */ /* 0x000fe40006000000 */
[----:B------:R-:W-:-:S02]  /*5180*/  ISETP.GE.AND P2, PT, R16, R137, PT ;  /* 0x000000891000720c */ /* 0x000fc40003f46270 */
[-C--:B------:R-:W-:Y:S02]  /*5190*/  ISETP.GE.AND P1, PT, R16, R136.reuse, PT ;  /* 0x000000881000720c */ /* 0x080fe40003f26270 */
[C---:B------:R-:W-:Y:S02]  /*51a0*/  ISETP.GE.AND P0, PT, R14.reuse, R137, PT ;  /* 0x000000890e00720c */ /* 0x040fe40003f06270 */
[----:B------:R-:W-:Y:S02]  /*51b0*/  ISETP.GE.AND P4, PT, R14, R136, PT ;  /* 0x000000880e00720c */ /* 0x000fe40003f86270 */
[C---:B------:R-:W-:Y:S02]  /*51c0*/  IADD3 R16, R2.reuse, 0x29, RZ ;  /* 0x0000002902107810 */ /* 0x040fe40007ffe0ff */
[----:B------:R-:W-:Y:S02]  /*51d0*/  IADD3 R14, R2, 0x30, RZ ;  /* 0x00000030020e7810 */ /* 0x000fe40007ffe0ff */
[----:B------:R-:W-:-:S02]  /*51e0*/  FSEL R37, R82, -INF , !P3 ;  /* 0xff80000052257808 */ /* 0x000fc40005800000 */
[----:B-1----:R-:W-:Y:S02]  /*51f0*/  FSEL R40, R81, -INF , !P2 ;  /* 0xff80000051287808 */ /* 0x002fe40005000000 */
[----:B------:R-:W-:Y:S02]  /*5200*/  FSEL R39, R83, -INF , !P1 ;  /* 0xff80000053277808 */ /* 0x000fe40004800000 */
[----:B------:R-:W-:Y:S02]  /*5210*/  FSEL R44, R76, -INF , !P0 ;  /* 0xff8000004c2c7808 */ /* 0x000fe40004000000 */
[CC--:B------:R-:W-:Y:S02]  /*5220*/  ISETP.GE.AND P3, PT, R16.reuse, R137.reuse, PT ;  /* 0x000000891000720c */ /* 0x0c0fe40003f66270 */
[----:B------:R-:W-:Y:S02]  /*5230*/  ISETP.GE.AND P2, PT, R16, R136, PT ;  /* 0x000000881000720c */ /* 0x000fe40003f46270 */
[----:B------:R-:W-:-:S02]  /*5240*/  ISETP.GE.AND P1, PT, R14, R137, PT ;  /* 0x000000890e00720c */ /* 0x000fc40003f26270 */
[----:B------:R-:W-:Y:S02]  /*5250*/  ISETP.GE.AND P0, PT, R14, R136, PT ;  /* 0x000000880e00720c */ /* 0x000fe40003f06270 */
[----:B------:R-:W-:Y:S02]  /*5260*/  IADD3 R14, R2, 0x31, RZ ;  /* 0x00000031020e7810 */ /* 0x000fe40007ffe0ff */
[----:B------:R-:W-:Y:S02]  /*5270*/  FSEL R33, R78, -INF , !P4 ;  /* 0xff8000004e217808 */ /* 0x000fe40006000000 */
[----:B------:R-:W-:Y:S02]  /*5280*/  ISETP.GE.AND P4, PT, R2, R137, PT ;  /* 0x000000890200720c */ /* 0x000fe40003f86270 */
[----:B------:R-:W-:Y:S02]  /*5290*/  FSEL R150, R77, -INF , !P3 ;  /* 0xff8000004d967808 */ /* 0x000fe40005800000 */
[----:B------:R-:W-:-:S02]  /*52a0*/  FSEL R35, R79, -INF , !P2 ;  /* 0xff8000004f237808 */ /* 0x000fc40005000000 */
[C---:B------:R-:W-:Y:S01]  /*52b0*/  ISETP.GE.AND P3, PT, R14.reuse, R137, PT ;  /* 0x000000890e00720c */ /* 0x040fe20003f66270 */
[----:B------:R-:W-:Y:S01]  /*52c0*/  LDSM.16.MT88.4 R76, [R164+0xd000] ;  /* 0x00d00000a44c783b */ /* 0x000fe20000004200 */
[----:B------:R-:W-:Y:S02]  /*52d0*/  ISETP.GE.AND P2, PT, R14, R136, PT ;  /* 0x000000880e00720c */ /* 0x000fe40003f46270 */
[----:B------:R-:W-:Y:S02]  /*52e0*/  FSEL R14, R5, -INF , !P4 ;  /* 0xff800000050e7808 */ /* 0x000fe40006000000 */
[----:B------:R-:W-:Y:S02]  /*52f0*/  IADD3 R16, R2, 0x38, RZ ;  /* 0x0000003802107810 */ /* 0x000fe40007ffe0ff */
[----:B------:R-:W-:Y:S02]  /*5300*/  FMNMX.FTZ R19, R14, R92, !PT ;  /* 0x0000005c0e137209 */ /* 0x000fe40007810000 */
[----:B------:R-:W-:-:S02]  /*5310*/  IADD3 R5, R2, 0x39, RZ ;  /* 0x0000003902057810 */ /* 0x000fc40007ffe0ff */
[----:B------:R-:W-:Y:S02]  /*5320*/  FMNMX.FTZ R19, R0, R19, !PT ;  /* 0x0000001300137209 */ /* 0x000fe40007810000 */
[----:B------:R-:W-:Y:S02]  /*5330*/  FSEL R148, R148, -INF , !P1 ;  /* 0xff80000094947808 */ /* 0x000fe40004800000 */
[----:B------:R-:W-:Y:S02]  /*5340*/  FMNMX.FTZ R19, R96, R19, !PT ;  /* 0x0000001360137209 */ /* 0x000fe40007810000 */
[----:B------:R-:W-:Y:S02]  /*5350*/  FSEL R151, R151, -INF , !P0 ;  /* 0xff80000097977808 */ /* 0x000fe40004000000 */
[C---:B------:R-:W-:Y:S02]  /*5360*/  ISETP.GE.AND P4, PT, R16.reuse, R137, PT ;  /* 0x000000891000720c */ /* 0x040fe40003f86270 */
[----:B------:R-:W-:-:S02]  /*5370*/  ISETP.GE.AND P1, PT, R16, R136, PT ;  /* 0x000000881000720c */ /* 0x000fc40003f26270 */
[----:B------:R-:W-:Y:S02]  /*5380*/  ISETP.GE.AND P0, PT, R5, R137, PT ;  /* 0x000000890500720c */ /* 0x000fe40003f06270 */
[----:B------:R-:W-:Y:S02]  /*5390*/  FMNMX.FTZ R19, R10, R19, !PT ;  /* 0x000000130a137209 */ /* 0x000fe40007810000 */
[----:B------:R-:W-:Y:S02]  /*53a0*/  IADD3 R16, R2, 0x41, RZ ;  /* 0x0000004102107810 */ /* 0x000fe40007ffe0ff */
[----:B------:R-:W-:Y:S02]  /*53b0*/  FMNMX.FTZ R19, R100, R19, !PT ;  /* 0x0000001364137209 */ /* 0x000fe40007810000 */
[----:B------:R-:W-:Y:S02]  /*53c0*/  FSEL R32, R69, -INF , !P0 ;  /* 0xff80000045207808 */ /* 0x000fe40004000000 */
[----:B------:R-:W-:-:S02]  /*53d0*/  ISETP.GE.AND P0, PT, R16, R136, PT ;  /* 0x000000881000720c */ /* 0x000fc40003f06270 */
[----:B------:R-:W-:Y:S02]  /*53e0*/  FMNMX.FTZ R19, R84, R19, !PT ;  /* 0x0000001354137209 */ /* 0x000fe40007810000 */
[----:B------:R-:W-:Y:S02]  /*53f0*/  FSEL R141, R141, -INF , !P0 ;  /* 0xff8000008d8d7808 */ /* 0x000fe40004000000 */
[----:B------:R-:W-:Y:S02]  /*5400*/  ISETP.GE.AND P0, PT, R2, R136, PT ;  /* 0x000000880200720c */ /* 0x000fe40003f06270 */
[----:B------:R-:W-:Y:S02]  /*5410*/  FMNMX.FTZ R19, R12, R19, !PT ;  /* 0x000000130c137209 */ /* 0x000fe40007810000 */
[----:B------:R-:W-:Y:S02]  /*5420*/  FSEL R93, R93, -INF , !P0 ;  /* 0xff8000005d5d7808 */ /* 0x000fe40004000000 */
        /* <DEDUP_REMOVED lines=8> */
[----:B------:R-:W-:Y:S02]  /*54b0*/  FSEL R34, R72, -INF , !P3 ;  /* 0xff80000048227808 */ /* 0x000fe40005800000 */
[----:B------:R-:W-:Y:S02]  /*54c0*/  FMNMX.FTZ R27, R148, R27, !PT ;  /* 0x0000001b941b7209 */ /* 0x000fe40007810000 */
[----:B------:R-:W-:Y:S02]  /*54d0*/  FMNMX.FTZ R28, R11, R28, !PT ;  /* 0x0000001c0b1c7209 */ /* 0x000fe40007810000 */
[----:B------:R-:W-:Y:S02]  /*54e0*/  IADD3 R18, R2, 0x40, RZ ;  /* 0x0000004002127810 */ /* 0x000fe40007ffe0ff */
[----:B------:R-:W-:-:S02]  /*54f0*/  FSEL R36, R68, -INF , !P4 ;  /* 0xff80000044247808 */ /* 0x000fc40006000000 */
[----:B------:R-:W-:Y:S02]  /*5500*/  FMNMX.FTZ R27, R34, R27, !PT ;  /* 0x0000001b221b7209 */ /* 0x000fe40007810000 */
[----:B------:R-:W-:Y:S02]  /*5510*/  ISETP.GE.AND P3, PT, R5, R136, PT ;  /* 0x000000880500720c */ /* 0x000fe40003f66270 */
[----:B------:R-:W-:Y:S02]  /*5520*/  FMNMX.FTZ R28, R9, R28, !PT ;  /* 0x0000001c091c7209 */ /* 0x000fe40007810000 */
[----:B------:R-:W-:Y:S02]  /*5530*/  FSEL R5, R73, -INF , !P2 ;  /* 0xff80000049057808 */ /* 0x000fe40005000000 */
[----:B------:R-:W-:Y:S02]  /*5540*/  ISETP.GE.AND P2, PT, R18, R137, PT ;  /* 0x000000891200720c */ /* 0x000fe40003f46270 */
[----:B------:R-:W-:-:S02]  /*5550*/  FMNMX.FTZ R27, R36, R27, !PT ;  /* 0x0000001b241b7209 */ /* 0x000fc40007810000 */
[----:B------:R-:W-:Y:S02]  /*5560*/  FMNMX.FTZ R28, R87, R28, !PT ;  /* 0x0000001c571c7209 */ /* 0x000fe40007810000 */
[----:B------:R-:W-:Y:S02]  /*5570*/  ISETP.GE.AND P4, PT, R18, R136, PT ;  /* 0x000000881200720c */ /* 0x000fe40003f86270 */
[----:B------:R-:W-:Y:S02]  /*5580*/  FSEL R145, R145, -INF , !P1 ;  /* 0xff80000091917808 */ /* 0x000fe40004800000 */
[----:B------:R-:W-:Y:S02]  /*5590*/  ISETP.GE.AND P1, PT, R16, R137, PT ;  /* 0x000000891000720c */ /* 0x000fe40003f26270 */
[----:B------:R-:W-:Y:S02]  /*55a0*/  IADD3 R18, R2, 0x48, RZ ;  /* 0x0000004802127810 */ /* 0x000fe40007ffe0ff */
[----:B------:R-:W-:-:S02]  /*55b0*/  FSEL R146, R146, -INF , !P2 ;  /* 0xff80000092927808 */ /* 0x000fc40005000000 */
[----:B------:R-:W-:Y:S02]  /*55c0*/  FMNMX.FTZ R27, R32, R27, !PT ;  /* 0x0000001b201b7209 */ /* 0x000fe40007810000 */
[----:B------:R-:W-:Y:S02]  /*55d0*/  FMNMX.FTZ R28, R37, R28, !PT ;  /* 0x0000001c251c7209 */ /* 0x000fe40007810000 */
[----:B------:R-:W-:Y:S02]  /*55e0*/  IADD3 R16, R2, 0x49, RZ ;  /* 0x0000004902107810 */ /* 0x000fe40007ffe0ff */
[----:B------:R-:W-:Y:S02]  /*55f0*/  FSEL R143, R143, -INF , !P3 ;  /* 0xff8000008f8f7808 */ /* 0x000fe40005800000 */
[----:B------:R-:W-:Y:S02]  /*5600*/  ISETP.GE.AND P3, PT, R18, R137, PT ;  /* 0x000000891200720c */ /* 0x000fe40003f66270 */
[----:B------:R-:W-:-:S02]  /*5610*/  FSEL R144, R144, -INF , !P1 ;  /* 0xff80000090907808 */ /* 0x000fc40004800000 */
[----:B------:R-:W-:Y:S02]  /*5620*/  FMNMX.FTZ R27, R146, R27, !PT ;  /* 0x0000001b921b7209 */ /* 0x000fe40007810000 */
[----:B------:R-:W-:Y:S02]  /*5630*/  FSEL R149, R149, -INF , !P4 ;  /* 0xff80000095957808 */ /* 0x000fe40006000000 */
[----:B------:R-:W-:Y:S02]  /*5640*/  FMNMX.FTZ R28, R39, R28, !PT ;  /* 0x0000001c271c7209 */ /* 0x000fe40007810000 */
[C---:B------:R-:W-:Y:S02]  /*5650*/  ISETP.GE.AND P4, PT, R16.reuse, R137, PT ;  /* 0x000000891000720c */ /* 0x040fe40003f86270 */
[----:B------:R-:W-:Y:S02]  /*5660*/  ISETP.GE.AND P1, PT, R16, R136, PT ;  /* 0x000000881000720c */ /* 0x000fe40003f26270 */
[----:B------:R-:W-:-:S02]  /*5670*/  IADD3 R16, R2, 0x50, RZ ;  /* 0x0000005002107810 */ /* 0x000fc40007ffe0ff */
[----:B------:R-:W-:Y:S02]  /*5680*/  FSEL R142, R142, -INF , !P3 ;  /* 0xff8000008e8e7808 */ /* 0x000fe40005800000 */
[----:B------:R-:W-:Y:S02]  /*5690*/  FMNMX.FTZ R27, R144, R27, !PT ;  /* 0x0000001b901b7209 */ /* 0x000fe40007810000 */
[----:B------:R-:W-:Y:S02]  /*56a0*/  FMNMX.FTZ R28, R33, R28, !PT ;  /* 0x0000001c211c7209 */ /* 0x000fe40007810000 */
[----:B------:R-:W-:Y:S02]  /*56b0*/  ISETP.GE.AND P2, PT, R18, R136, PT ;  /* 0x000000881200720c */ /* 0x000fe40003f46270 */
[----:B------:R-:W-:Y:S02]  /*56c0*/  ISETP.GE.AND P3, PT, R16, R137, PT ;  /* 0x000000891000720c */ /* 0x000fe40003f66270 */
[----:B------:R-:W-:-:S02]  /*56d0*/  IADD3 R26, R2, 0x51, RZ ;  /* 0x00000051021a7810 */ /* 0x000fc40007ffe0ff */
[----:B------:R-:W-:Y:S02]  /*56e0*/  FSEL R140, R140, -INF , !P4 ;  /* 0xff8000008c8c7808 */ /* 0x000fe40006000000 */
[----:B------:R-:W-:Y:S02]  /*56f0*/  FMNMX.FTZ R27, R142, R27, !PT ;  /* 0x0000001b8e1b7209 */ /* 0x000fe40007810000 */
[----:B------:R-:W-:Y:S02]  /*5700*/  FMNMX.FTZ R28, R35, R28, !PT ;  /* 0x0000001c231c7209 */ /* 0x000fe40007810000 */
[----:B------:R-:W-:Y:S02]  /*5710*/  FSEL R147, R147, -INF , !P2 ;  /* 0xff80000093937808 */ /* 0x000fe40005000000 */
[----:B------:R-:W-:Y:S02]  /*5720*/  IADD3 R25, R2, 0x58, RZ ;  /* 0x0000005802197810 */ /* 0x000fe40007ffe0ff */
[----:B------:R-:W-:-:S02]  /*5730*/  ISETP.GE.AND P2, PT, R26, R137, PT ;  /* 0x000000891a00720c */ /* 0x000fc40003f46270 */
[----:B------:R-:W-:Y:S02]  /*5740*/  FSEL R128, R128, -INF , !P3 ;  /* 0xff80000080807808 */ /* 0x000fe40005800000 */
[----:B------:R-:W-:Y:S02]  /*5750*/  FMNMX.FTZ R27, R140, R27, !PT ;  /* 0x0000001b8c1b7209 */ /* 0x000fe40007810000 */
[----:B------:R-:W-:Y:S02]  /*5760*/  FMNMX.FTZ R28, R151, R28, !PT ;  /* 0x0000001c971c7209 */ /* 0x000fe40007810000 */
[----:B------:R-:W-:Y:S02]  /*5770*/  IADD3 R24, R2, 0x59, RZ ;  /* 0x0000005902187810 */ /* 0x000fe40007ffe0ff */
[----:B------:R-:W-:Y:S02]  /*5780*/  ISETP.GE.AND P3, PT, R25, R137, PT ;  /* 0x000000891900720c */ /* 0x000fe40003f66270 */
[----:B------:R-:W-:-:S02]  /*5790*/  FSEL R126, R126, -INF , !P2 ;  /* 0xff8000007e7e7808 */ /* 0x000fc40005000000 */
[----:B------:R-:W-:Y:S02]  /*57a0*/  FMNMX.FTZ R27, R128, R27, !PT ;  /* 0x0000001b801b7209 */ /* 0x000fe40007810000 */
[----:B------:R-:W-:Y:S02]  /*57b0*/  FMNMX.FTZ R28, R5, R28, !PT ;  /* 0x0000001c051c7209 */ /* 0x000fe40007810000 */
[----:B------:R-:W-:Y:S02]  /*57c0*/  IADD3 R23, R2, 0x60, RZ ;  /* 0x0000006002177810 */ /* 0x000fe40007ffe0ff */
[----:B------:R-:W-:Y:S02]  /*57d0*/  ISETP.GE.AND P2, PT, R24, R137, PT ;  /* 0x000000891800720c */ /* 0x000fe40003f46270 */
[----:B------:R-:W-:Y:S02]  /*57e0*/  FSEL R122, R122, -INF , !P3 ;  /* 0xff8000007a7a7808 */ /* 0x000fe40005800000 */
[----:B------:R-:W-:-:S02]  /*57f0*/  FMNMX.FTZ R27, R126, R27, !PT ;  /* 0x0000001b7e1b7209 */ /* 0x000fc40007810000 */
[----:B------:R-:W-:Y:S02]  /*5800*/  FMNMX.FTZ R28, R145, R28, !PT ;  /* 0x0000001c911c7209 */ /* 0x000fe40007810000 */
[----:B------:R-:W-:Y:S02]  /*5810*/  IADD3 R22, R2, 0x61, RZ ;  /* 0x0000006102167810 */ /* 0x000fe40007ffe0ff */
[----:B------:R-:W-:Y:S02]  /*5820*/  ISETP.GE.AND P3, PT, R23, R137, PT ;  /* 0x000000891700720c */ /* 0x000fe40003f66270 */
[----:B------:R-:W-:Y:S02]  /*5830*/  FSEL R120, R120, -INF , !P2 ;  /* 0xff80000078787808 */ /* 0x000fe40005000000 */
[----:B------:R-:W-:Y:S02]  /*5840*/  FMNMX.FTZ R27, R122, R27, !PT ;  /* 0x0000001b7a1b7209 */ /* 0x000fe40007810000 */
[----:B------:R-:W-:-:S02]  /*5850*/  FMNMX.FTZ R28, R143, R28, !PT ;  /* 0x0000001c8f1c7209 */ /* 0x000fc40007810000 */
[----:B------:R-:W-:Y:S02]  /*5860*/  IADD3 R21, R2, 0x68, RZ ;  /* 0x0000006802157810 */ /* 0x000fe40007ffe0ff */
[----:B------:R-:W-:Y:S02]  /*5870*/  ISETP.GE.AND P2, PT, R22, R137, PT ;  /* 0x000000891600720c */ /* 0x000fe40003f46270 */
[----:B------:R-:W-:Y:S02]  /*5880*/  FSEL R60, R60, -INF , !P3 ;  /* 0xff8000003c3c7808 */ /* 0x000fe40005800000 */
[----:B------:R-:W-:Y:S02]  /*5890*/  FMNMX.FTZ R27, R120, R27, !PT ;  /* 0x0000001b781b7209 */ /* 0x000fe40007810000 */
[----:B------:R-:W-:Y:S02]  /*58a0*/  FMNMX.FTZ R28, R149, R28, !PT ;  /* 0x0000001c951c7209 */ /* 0x000fe40007810000 */
[----:B------:R-:W-:-:S02]  /*58b0*/  IADD3 R20, R2, 0x69, RZ ;  /* 0x0000006902147810 */ /* 0x000fc40007ffe0ff */
[----:B------:R-:W-:Y:S02]  /*58c0*/  ISETP.GE.AND P3, PT, R21, R137, PT ;  /* 0x000000891500720c */ /* 0x000fe40003f66270 */
[----:B------:R-:W-:Y:S02]  /*58d0*/  FSEL R58, R58, -INF , !P2 ;  /* 0xff8000003a3a7808 */ /* 0x000fe40005000000 */
[----:B------:R-:W-:Y:S02]  /*58e0*/  FMNMX.FTZ R27, R60, R27, !PT ;  /* 0x0000001b3c1b7209 */ /* 0x000fe40007810000 */
[----:B------:R-:W-:Y:S02]  /*58f0*/  FMNMX.FTZ R28, R141, R28, !PT ;  /* 0x0000001c8d1c7209 */ /* 0x000fe40007810000 */
[----:B------:R-:W-:Y:S02]  /*5900*/  IADD3 R19, R2, 0x70, RZ ;  /* 0x0000007002137810 */ /* 0x000fe40007ffe0ff */
[----:B------:R-:W-:-:S02]  /*5910*/  ISETP.GE.AND P2, PT, R20, R137, PT ;  /* 0x000000891400720c */ /* 0x000fc40003f46270 */
[----:B------:R-:W-:Y:S02]  /*5920*/  FSEL R56, R56, -INF , !P3 ;  /* 0xff80000038387808 */ /* 0x000fe40005800000 */
[----:B------:R-:W-:Y:S02]  /*5930*/  FMNMX.FTZ R27, R58, R27, !PT ;  /* 0x0000001b3a1b7209 */ /* 0x000fe40007810000 */
[----:B------:R-:W-:Y:S02]  /*5940*/  ISETP.GE.AND P0, PT, R16, R136, PT ;  /* 0x000000881000720c */ /* 0x000fe40003f06270 */
[----:B------:R-:W-:Y:S02]  /*5950*/  FSEL R139, R139, -INF , !P1 ;  /* 0xff8000008b8b7808 */ /* 0x000fe40004800000 */
[----:B------:R-:W-:Y:S02]  /*5960*/  FMNMX.FTZ R28, R147, R28, !PT ;  /* 0x0000001c931c7209 */ /* 0x000fe40007810000 */
[----:B------:R-:W-:-:S02]  /*5970*/  IADD3 R18, R2, 0x71, RZ ;  /* 0x0000007102127810 */ /* 0x000fc40007ffe0ff */
[----:B------:R-:W-:Y:S02]  /*5980*/  ISETP.GE.AND P3, PT, R19, R137, PT ;  /* 0x000000891300720c */ /* 0x000fe40003f66270 */
[----:B------:R-:W-:Y:S02]  /*5990*/  FSEL R54, R54, -INF , !P2 ;  /* 0xff80000036367808 */ /* 0x000fe40005000000 */
[----:B------:R-:W-:Y:S02]  /*59a0*/  FMNMX.FTZ R27, R56, R27, !PT ;  /* 0x0000001b381b7209 */ /* 0x000fe40007810000 */
[----:B------:R-:W-:Y:S02]  /*59b0*/  ISETP.GE.AND P1, PT, R26, R136, PT ;  /* 0x000000881a00720c */ /* 0x000fe40003f26270 */
[----:B------:R-:W-:Y:S02]  /*59c0*/  FSEL R129, R129, -INF , !P0 ;  /* 0xff80000081817808 */ /* 0x000fe40004000000 */
[----:B------:R-:W-:-:S02]  /*59d0*/  FMNMX.FTZ R28, R139, R28, !PT ;  /* 0x0000001c8b1c7209 */ /* 0x000fc40007810000 */
[----:B------:R-:W-:Y:S02]  /*59e0*/  IADD3 R16, R2, 0x78, RZ ;  /* 0x0000007802107810 */ /* 0x000fe40007ffe0ff */
[----:B------:R-:W-:Y:S02]  /*59f0*/  ISETP.GE.AND P2, PT, R18, R137, PT ;  /* 0x000000891200720c */ /* 0x000fe40003f46270 */
[----:B------:R-:W-:Y:S02]  /*5a00*/  FSEL R50, R50, -INF , !P3 ;  /* 0xff80000032327808 */ /* 0x000fe40005800000 */
[----:B------:R-:W-:Y:S02]  /*5a10*/  FMNMX.FTZ R27, R54, R27, !PT ;  /* 0x0000001b361b7209 */ /* 0x000fe40007810000 */
[----:B------:R-:W-:Y:S02]  /*5a20*/  ISETP.GE.AND P0, PT, R25, R136, PT ;  /* 0x000000881900720c */ /* 0x000fe40003f06270 */
[----:B------:R-:W-:-:S02]  /*5a30*/  FSEL R127, R8, -INF , !P1 ;  /* 0xff800000087f7808 */ /* 0x000fc40004800000 */
[----:B------:R-:W-:Y:S02]  /*5a40*/  FMNMX.FTZ R28, R129, R28, !PT ;  /* 0x0000001c811c7209 */ /* 0x000fe40007810000 */
[----:B------:R-:W-:Y:S02]  /*5a50*/  IADD3 R2, R2, 0x79, RZ ;  /* 0x0000007902027810 */ /* 0x000fe40007ffe0ff */
[----:B------:R-:W-:Y:S02]  /*5a60*/  ISETP.GE.AND P3, PT, R16, R137, PT ;  /* 0x000000891000720c */ /* 0x000fe40003f66270 */
[----:B------:R-:W-:Y:S02]  /*5a70*/  FSEL R48, R48, -INF , !P2 ;  /* 0xff80000030307808 */ /* 0x000fe40005000000 */
[----:B------:R-:W-:Y:S02]  /*5a80*/  FMNMX.FTZ R27, R50, R27, !PT ;  /* 0x0000001b321b7209 */ /* 0x000fe40007810000 */
[----:B------:R-:W-:-:S02]  /*5a90*/  ISETP.GE.AND P1, PT, R24, R136, PT ;  /* 0x000000881800720c */ /* 0x000fc40003f26270 */
[----:B------:R-:W-:Y:S02]  /*5aa0*/  FSEL R123, R123, -INF , !P0 ;  /* 0xff8000007b7b7808 */ /* 0x000fe40004000000 */
[----:B------:R-:W-:Y:S02]  /*5ab0*/  FMNMX.FTZ R28, R127, R28, !PT ;  /* 0x0000001c7f1c7209 */ /* 0x000fe40007810000 */
[----:B------:R-:W-:Y:S02]  /*5ac0*/  ISETP.GE.AND P2, PT, R2, R137, PT ;  /* 0x000000890200720c */ /* 0x000fe40003f46270 */
[----:B------:R-:W-:Y:S02]  /*5ad0*/  FSEL R46, R46, -INF , !P3 ;  /* 0xff8000002e2e7808 */ /* 0x000fe40005800000 */
[----:B------:R-:W-:Y:S02]  /*5ae0*/  FMNMX.FTZ R27, R48, R27, !PT ;  /* 0x0000001b301b7209 */ /* 0x000fe40007810000 */
[----:B------:R-:W-:-:S02]  /*5af0*/  ISETP.GE.AND P0, PT, R23, R136, PT ;  /* 0x000000881700720c */ /* 0x000fc40003f06270 */
[----:B------:R-:W-:Y:S02]  /*5b00*/  FSEL R63, R63, -INF , !P1 ;  /* 0xff8000003f3f7808 */ /* 0x000fe40004800000 */
[----:B------:R-:W-:Y:S02]  /*5b10*/  FMNMX.FTZ R28, R123, R28, !PT ;  /* 0x0000001c7b1c7209 */ /* 0x000fe40007810000 */
[----:B------:R-:W-:Y:S02]  /*5b20*/  FSEL R30, R30, -INF , !P2 ;  /* 0xff8000001e1e7808 */ /* 0x000fe40005000000 */
[----:B------:R-:W-:Y:S02]  /*5b30*/  FMNMX.FTZ R27, R46, R27, !PT ;  /* 0x0000001b2e1b7209 */ /* 0x000fe40007810000 */
[----:B------:R-:W-:Y:S02]  /*5b40*/  ISETP.GE.AND P1, PT, R22, R136, PT ;  /* 0x000000881600720c */ /* 0x000fe40003f26270 */
[----:B------:R-:W-:-:S02]  /*5b50*/  FSEL R59, R59, -INF , !P0 ;  /* 0xff8000003b3b7808 */ /* 0x000fc40004000000 */
[----:B------:R-:W-:Y:S02]  /*5b60*/  FMNMX.FTZ R28, R63, R28, !PT ;  /* 0x0000001c3f1c7209 */ /* 0x000fe40007810000 */
[----:B------:R-:W-:Y:S02]  /*5b70*/  FMNMX.FTZ R26, R30, R27, !PT ;  /* 0x0000001b1e1a7209 */ /* 0x000fe40007810000 */
[----:B------:R-:W-:Y:S02]  /*5b80*/  ISETP.GE.AND P0, PT, R21, R136, PT ;  /* 0x000000881500720c */ /* 0x000fe40003f06270 */
[----:B------:R-:W-:Y:S01]  /*5b90*/  FSEL R57, R57, -INF , !P1 ;  /* 0xff80000039397808 */ /* 0x000fe20004800000 */
[----:B------:R-:W1:Y:S01]  /*5ba0*/  SHFL.BFLY PT, R25, R26, 0x2, 0x1f ;  /* 0x0c401f001a197f89 */ /* 0x000e6200000e0000 */
        /* <DEDUP_REMOVED lines=26> */
[----:B------:R-:W-:Y:S03]  /*5d50*/  LDSM.16.MT88.4 R20, [R116+0x9400] ;  /* 0x009400007414783b */ /* 0x000fe60000004200 */
[----:B------:R-:W-:Y:S01]  /*5d60*/  FSEL R29, R29, RZ, P0 ;  /* 0x000000ff1d1d7208 */ /* 0x000fe20000000000 */
[----:B------:R-:W1:Y:S04]  /*5d70*/  SHFL.BFLY PT, R19, R8, 0x1, 0x1f ;  /* 0x0c201f0008137f89 */ /* 0x000e6800000e0000 */
[----:B------:R-:W-:-:S02]  /*5d80*/  FFMA.FTZ R67, R0, c[0x0][0x23c], -R29 ;  /* 0x00008f0000437a23 */ /* 0x000fc4000001081d */
[--C-:B------:R-:W-:Y:S02]  /*5d90*/  FFMA.FTZ R121, R14, c[0x0][0x23c], -R29.reuse ;  /* 0x00008f000e797a23 */ /* 0x100fe4000001081d */
[--C-:B------:R-:W-:Y:S02]  /*5da0*/  FFMA.FTZ R66, R92, c[0x0][0x23c], -R29.reuse ;  /* 0x00008f005c427a23 */ /* 0x100fe4000001081d */
[--C-:B------:R-:W-:Y:S01]  /*5db0*/  FFMA.FTZ R62, R96, c[0x0][0x23c], -R29.reuse ;  /* 0x00008f00603e7a23 */ /* 0x100fe2000001081d */
[----:B------:R-:W-:Y:S01]  /*5dc0*/  MUFU.EX2 R67, R67 ;  /* 0x0000004300437308 */ /* 0x000fe20000000800 */
[--C-:B------:R-:W-:Y:S02]  /*5dd0*/  FFMA.FTZ R24, R12, c[0x0][0x23c], -R29.reuse ;  /* 0x00008f000c187a23 */ /* 0x100fe4000001081d */
[--C-:B------:R-:W-:Y:S02]  /*5de0*/  FFMA.FTZ R61, R10, c[0x0][0x23c], -R29.reuse ;  /* 0x00008f000a3d7a23 */ /* 0x100fe4000001081d */
[----:B------:R-:W-:-:S02]  /*5df0*/  FFMA.FTZ R28, R100, c[0x0][0x23c], -R29 ;  /* 0x00008f00641c7a23 */ /* 0x000fc4000001081d */
[--C-:B------:R-:W-:Y:S01]  /*5e00*/  FFMA.FTZ R27, R84, c[0x0][0x23c], -R29.reuse ;  /* 0x00008f00541b7a23 */ /* 0x100fe2000001081d */
[----:B------:R-:W-:Y:S01]  /*5e10*/  MUFU.EX2 R121, R121 ;  /* 0x0000007900797308 */ /* 0x000fe20000000800 */
[----:B------:R-:W-:Y:S01]  /*5e20*/  LDSM.16.MT88.4 R100, [R116+0x9000] ;  /* 0x009000007464783b */ /* 0x000fe20000004200 */
[--C-:B------:R-:W-:Y:S02]  /*5e30*/  FFMA.FTZ R41, R44, c[0x0][0x23c], -R29.reuse ;  /* 0x00008f002c297a23 */ /* 0x100fe4000001081d */
[--C-:B------:R-:W-:Y:S01]  /*5e40*/  FFMA.FTZ R43, R38, c[0x0][0x23c], -R29.reuse ;  /* 0x00008f00262b7a23 */ /* 0x100fe2000001081d */
[----:B-1----:R-:W-:Y:S01]  /*5e50*/  FMNMX.FTZ R0, R8, R19, !PT ;  /* 0x0000001308007209 */ /* 0x002fe20007810000 */
[----:B------:R-:W-:Y:S02]  /*5e60*/  FFMA.FTZ R42, R40, c[0x0][0x23c], -R29 ;  /* 0x00008f00282a7a23 */ /* 0x000fe4000001081d */
[----:B------:R-:W1:Y:S01]  /*5e70*/  MUFU.EX2 R66, R66 ;  /* 0x0000004200427308 */ /* 0x000e620000000800 */
[C---:B------:R-:W-:Y:S01]  /*5e80*/  FSETP.NEU.FTZ.AND P0, PT, R0.reuse, -INF , PT ;  /* 0xff8000000000780b */ /* 0x040fe20003f1d000 */
[----:B------:R-:W-:-:S02]  /*5e90*/  FMUL.FTZ R26, R0, c[0x0][0x23c] ;  /* 0x00008f00001a7a20 */ /* 0x000fc40000410000 */
[--C-:B------:R-:W-:Y:S02]  /*5ea0*/  FFMA.FTZ R38, R150, c[0x0][0x23c], -R29.reuse ;  /* 0x00008f0096267a23 */ /* 0x100fe4000001081d */
[--C-:B------:R-:W-:Y:S01]  /*5eb0*/  FFMA.FTZ R4, R32, c[0x0][0x23c], -R29.reuse ;  /* 0x00008f0020047a23 */ /* 0x100fe2000001081d */
[----:B------:R-:W-:Y:S01]  /*5ec0*/  FSEL R26, R26, RZ, P0 ;  /* 0x000000ff1a1a7208 */ /* 0x000fe20000000000 */
[----:B------:R-:W2:Y:S01]  /*5ed0*/  MUFU.EX2 R62, R62 ;  /* 0x0000003e003e7308 */ /* 0x000ea20000000800 */
[--C-:B------:R-:W-:Y:S01]  /*5ee0*/  FFMA.FTZ R34, R34, c[0x0][0x23c], -R29.reuse ;  /* 0x00008f0022227a23 */ /* 0x100fe2000001081d */
[----:B------:R-:W-:Y:S01]  /*5ef0*/  LEA R188, P0, R134, c[0x0][0x168], 0x1 ;  /* 0x00005a0086bc7a11 */ /* 0x000fe200078008ff */
[----:B------:R-:W-:Y:S02]  /*5f00*/  FFMA.FTZ R146, R146, c[0x0][0x23c], -R29 ;  /* 0x00008f0092927a23 */ /* 0x000fe4000001081d */
[--C-:B------:R-:W-:Y:S01]  /*5f10*/  FFMA.FTZ R138, R93, c[0x0][0x23c], -R26.reuse ;  /* 0x00008f005d8a7a23 */ /* 0x100fe2000001081a */
[----:B------:R-:W-:Y:S01]  /*5f20*/  LEA.HI.X R187, R134, c[0x0][0x16c], R133, 0x1, P0 ;  /* 0x00005b0086bb7a11 */ /* 0x000fe200000f0c85 */
[--C-:B------:R-:W-:Y:S01]  /*5f30*/  FFMA.FTZ R131, R15, c[0x0][0x23c], -R26.reuse ;  /* 0x00008f000f837a23 */ /* 0x100fe2000001081a */
[----:B-1----:R-:W-:Y:S01]  /*5f40*/  F2FP.BF16.PACK_AB R68, R66, R121 ;  /* 0x000000794244723e */ /* 0x002fe200000010ff */
[--C-:B------:R-:W-:Y:S01]  /*5f50*/  FFMA.FTZ R130, R97, c[0x0][0x23c], -R26.reuse ;  /* 0x00008f0061827a23 */ /* 0x100fe2000001081a */
[----:B------:R-:W-:Y:S01]  /*5f60*/  MUFU.EX2 R61, R61 ;  /* 0x0000003d003d7308 */ /* 0x000fe20000000800 */
[--C-:B------:R-:W-:Y:S01]  /*5f70*/  FFMA.FTZ R65, R17, c[0x0][0x23c], -R26.reuse ;  /* 0x00008f0011417a23 */ /* 0x100fe2000001081a */
[----:B------:R-:W-:Y:S01]  /*5f80*/  LDSM.16.MT88.4 R92, [R164+0xb000] ;  /* 0x00b00000a45c783b */ /* 0x000fe20000004200 */
[----:B------:R-:W-:-:S02]  /*5f90*/  FFMA.FTZ R64, R13, c[0x0][0x23c], -R26 ;  /* 0x00008f000d407a23 */ /* 0x000fc4000001081a */
[--C-:B------:R-:W-:Y:S01]  /*5fa0*/  FFMA.FTZ R53, R11, c[0x0][0x23c], -R26.reuse ;  /* 0x00008f000b357a23 */ /* 0x100fe2000001081a */
[----:B------:R-:W-:Y:S01]  /*5fb0*/  LDSM.16.MT88.4 R12, [R164+0x9400] ;  /* 0x00940000a40c783b */ /* 0x000fe20000004200 */
[----:B--2---:R-:W-:Y:S01]  /*5fc0*/  F2FP.BF16.PACK_AB R70, R62, R67 ;  /* 0x000000433e46723e */ /* 0x004fe200000010ff */
[----:B------:R-:W-:Y:S01]  /*5fd0*/  MUFU.EX2 R138, R138 ;  /* 0x0000008a008a7308 */ /* 0x000fe20000000800 */
[--C-:B------:R-:W-:Y:S01]  /*5fe0*/  FFMA.FTZ R52, R9, c[0x0][0x23c], -R26.reuse ;  /* 0x00008f0009347a23 */ /* 0x100fe2000001081a */
[----:B------:R-:W-:Y:S01]  /*5ff0*/  LDSM.16.MT88.4 R16, [R164+0xb400] ;  /* 0x00b40000a410783b */ /* 0x000fe20000004200 */
[--C-:B------:R-:W-:Y:S02]  /*6000*/  FFMA.FTZ R25, R87, c[0x0][0x23c], -R26.reuse ;  /* 0x00008f0057197a23 */ /* 0x100fe4000001081a */
[--C-:B------:R-:W-:Y:S01]  /*6010*/  FFMA.FTZ R44, R37, c[0x0][0x23c], -R26.reuse ;  /* 0x00008f00252c7a23 */ /* 0x100fe2000001081a */
[----:B------:R-:W1:Y:S01]  /*6020*/  LDSM.16.MT88.4 R84, [R116+0xb000] ;  /* 0x00b000007454783b */ /* 0x000e620000004200 */
[--C-:B------:R-:W-:Y:S01]  /*6030*/  FFMA.FTZ R39, R39, c[0x0][0x23c], -R26.reuse ;  /* 0x00008f0027277a23 */ /* 0x100fe2000001081a */
[----:B------:R-:W2:Y:S01]  /*6040*/  MUFU.EX2 R131, R131 ;  /* 0x0000008300837308 */ /* 0x000ea20000000800 */
[----:B------:R-:W-:-:S02]  /*6050*/  FFMA.FTZ R40, R33, c[0x0][0x23c], -R26 ;  /* 0x00008f0021287a23 */ /* 0x000fc4000001081a */
[--C-:B------:R-:W-:Y:S02]  /*6060*/  FFMA.FTZ R37, R35, c[0x0][0x23c], -R26.reuse ;  /* 0x00008f0023257a23 */ /* 0x100fe4000001081a */
[--C-:B------:R-:W-:Y:S02]  /*6070*/  FFMA.FTZ R33, R36, c[0x0][0x23c], -R29.reuse ;  /* 0x00008f0024217a23 */ /* 0x100fe4000001081d */
[----:B------:R-:W-:Y:S01]  /*6080*/  FFMA.FTZ R35, R148, c[0x0][0x23c], -R29 ;  /* 0x00008f0094237a23 */ /* 0x000fe2000001081d */
[----:B------:R-:W-:Y:S01]  /*6090*/  MUFU.EX2 R130, R130 ;  /* 0x0000008200827308 */ /* 0x000fe20000000800 */
[--C-:B------:R-:W-:Y:S02]  /*60a0*/  FFMA.FTZ R36, R151, c[0x0][0x23c], -R26.reuse ;  /* 0x00008f0097247a23 */ /* 0x100fe4000001081a */
[--C-:B------:R-:W-:Y:S02]  /*60b0*/  FFMA.FTZ R5, R5, c[0x0][0x23c], -R26.reuse ;  /* 0x00008f0005057a23 */ /* 0x100fe4000001081a */
[----:B------:R-:W-:-:S02]  /*60c0*/  FFMA.FTZ R32, R145, c[0x0][0x23c], -R26 ;  /* 0x00008f0091207a23 */ /* 0x000fc4000001081a */
[--C-:B------:R-:W-:Y:S01]  /*60d0*/  FFMA.FTZ R3, R143, c[0x0][0x23c], -R26.reuse ;  /* 0x00008f008f037a23 */ /* 0x100fe2000001081a */
[----:B------:R-:W3:Y:S01]  /*60e0*/  MUFU.EX2 R65, R65 ;  /* 0x0000004100417308 */ /* 0x000ee20000000800 */
[----:B--2---:R-:W-:Y:S01]  /*60f0*/  F2FP.BF16.PACK_AB R69, R131, R138 ;  /* 0x0000008a8345723e */ /* 0x004fe200000010ff */
[--C-:B------:R-:W-:Y:S02]  /*6100*/  FFMA.FTZ R143, R142, c[0x0][0x23c], -R29.reuse ;  /* 0x00008f008e8f7a23 */ /* 0x100fe4000001081d */
[--C-:B------:R-:W-:Y:S02]  /*6110*/  FFMA.FTZ R145, R144, c[0x0][0x23c], -R29.reuse ;  /* 0x00008f0090917a23 */ /* 0x100fe4000001081d */
[----:B------:R-:W-:Y:S02]  /*6120*/  FFMA.FTZ R142, R140, c[0x0][0x23c], -R29 ;  /* 0x00008f008c8e7a23 */ /* 0x000fe4000001081d */
[----:B------:R-:W2:Y:S01]  /*6130*/  MUFU.EX2 R28, R28 ;  /* 0x0000001c001c7308 */ /* 0x000ea20000000800 */
[----:B------:R-:W-:-:S02]  /*6140*/  FFMA.FTZ R144, R149, c[0x0][0x23c], -R26 ;  /* 0x00008f0095907a23 */ /* 0x000fc4000001081a */
[--C-:B------:R-:W-:Y:S02]  /*6150*/  FFMA.FTZ R141, R141, c[0x0][0x23c], -R26.reuse ;  /* 0x00008f008d8d7a23 */ /* 0x100fe4000001081a */
[--C-:B------:R-:W-:Y:S02]  /*6160*/  FFMA.FTZ R140, R147, c[0x0][0x23c], -R26.reuse ;  /* 0x00008f00938c7a23 */ /* 0x100fe4000001081a */
[----:B------:R-:W-:Y:S01]  /*6170*/  FFMA.FTZ R139, R139, c[0x0][0x23c], -R26 ;  /* 0x00008f008b8b7a23 */ /* 0x000fe2000001081a */
[----:B---3--:R-:W-:Y:S01]  /*6180*/  F2FP.BF16.PACK_AB R71, R65, R130 ;  /* 0x000000824147723e */ /* 0x008fe200000010ff */
[----:B------:R-:W-:Y:S01]  /*6190*/  MUFU.EX2 R27, R27 ;  /* 0x0000001b001b7308 */ /* 0x000fe20000000800 */
[--C-:B------:R-:W-:Y:S02]  /*61a0*/  FFMA.FTZ R147, R120, c[0x0][0x23c], -R29.reuse ;  /* 0x00008f0078937a23 */ /* 0x100fe4000001081d */
[--C-:B------:R-:W-:Y:S02]  /*61b0*/  FFMA.FTZ R128, R128, c[0x0][0x23c], -R29.reuse ;  /* 0x00008f0080807a23 */ /* 0x100fe4000001081d */
[--C-:B------:R-:W-:Y:S01]  /*61c0*/  FFMA.FTZ R149, R126, c[0x0][0x23c], -R29.reuse ;  /* 0x00008f007e957a23 */ /* 0x100fe2000001081d */
[----:B------:R-:W-:Y:S01]  /*61d0*/  HMMA.16816.F32.BF16 R112, R68, R108, RZ ;  /* 0x0000006c4470723c */ /* 0x000fe200000418ff */
[----:B--2---:R-:W-:Y:S01]  /*61e0*/  F2FP.BF16.PACK_AB R8, R28, R61 ;  /* 0x0000003d1c08723e */ /* 0x004fe200000010ff */
[----:B------:R-:W2:Y:S01]  /*61f0*/  MUFU.EX2 R24, R24 ;  /* 0x0000001800187308 */ /* 0x000ea20000000800 */
[----:B------:R-:W-:-:S02]  /*6200*/  FFMA.FTZ R122, R122, c[0x0][0x23c], -R29 ;  /* 0x00008f007a7a7a23 */ /* 0x000fc4000001081d */
[--C-:B------:R-:W-:Y:S02]  /*6210*/  FFMA.FTZ R129, R129, c[0x0][0x23c], -R26.reuse ;  /* 0x00008f0081817a23 */ /* 0x100fe4000001081a */
[--C-:B------:R-:W-:Y:S01]  /*6220*/  FFMA.FTZ R120, R123, c[0x0][0x23c], -R26.reuse ;  /* 0x00008f007b787a23 */ /* 0x100fe2000001081a */
[C---:B------:R-:W-:Y:S01]  /*6230*/  HMMA.16816.F32.BF16 R108, R68.reuse, R110, RZ ;  /* 0x0000006e446c723c */ /* 0x040fe200000418ff */
[--C-:B------:R-:W-:Y:S01]  /*6240*/  FFMA.FTZ R63, R63, c[0x0][0x23c], -R26.reuse ;  /* 0x00008f003f3f7a23 */ /* 0x100fe2000001081a */
[----:B------:R-:W-:Y:S01]  /*6250*/  MUFU.EX2 R64, R64 ;  /* 0x0000004000407308 */ /* 0x000fe20000000800 */
[----:B------:R-:W-:Y:S02]  /*6260*/  FFMA.FTZ R127, R127, c[0x0][0x23c], -R26 ;  /* 0x00008f007f7f7a23 */ /* 0x000fe4000001081a */
[----:B------:R-:W-:Y:S02]  /*6270*/  FADD.FTZ R131, R138, R131 ;  /* 0x000000838a837221 */ /* 0x000fe40000010000 */
[----:B------:R-:W-:Y:S01]  /*6280*/  FFMA.FTZ R60, R60, c[0x0][0x23c], -R29 ;  /* 0x00008f003c3c7a23 */ /* 0x000fe2000001081d */
[----:B-1----:R-:W-:Y:S01]  /*6290*/  HMMA.16816.F32.BF16 R88, R68, R84, RZ ;  /* 0x000000544458723c */ /* 0x002fe200000418ff */
[----:B------:R-:W-:Y:S01]  /*62a0*/  FADD.FTZ R130, R130, R131 ;  /* 0x0000008382827221 */ /* 0x000fe20000010000 */
[----:B------:R-:W1:Y:S01]  /*62b0*/  MUFU.EX2 R53, R53 ;  /* 0x0000003500357308 */ /* 0x000e620000000800 */
[----:B--2---:R-:W-:Y:S01]  /*62c0*/  F2FP.BF16.PACK_AB R10, R24, R27 ;  /* 0x0000001b180a723e */ /* 0x004fe200000010ff */
[----:B------:R-:W-:-:S02]  /*62d0*/  FFMA.FTZ R56, R56, c[0x0][0x23c], -R29 ;  /* 0x00008f0038387a23 */ /* 0x000fc4000001081d */
[----:B------:R-:W-:Y:S02]  /*62e0*/  FADD.FTZ R65, R65, R130 ;  /* 0x0000008241417221 */ /* 0x000fe40000010000 */
[C---:B------:R-:W-:Y:S01]  /*62f0*/  HMMA.16816.F32.BF16 R84, R68.reuse, R86, RZ ;  /* 0x000000564454723c */ /* 0x040fe200000418ff */
[--C-:B------:R-:W-:Y:S01]  /*6300*/  FFMA.FTZ R59, R59, c[0x0][0x23c], -R26.reuse ;  /* 0x00008f003b3b7a23 */ /* 0x100fe2000001081a */
[----:B------:R-:W-:Y:S01]  /*6310*/  MUFU.EX2 R52, R52 ;  /* 0x0000003400347308 */ /* 0x000fe20000000800 */
[--C-:B------:R-:W-:Y:S02]  /*6320*/  FFMA.FTZ R55, R55, c[0x0][0x23c], -R26.reuse ;  /* 0x00008f0037377a23 */ /* 0x100fe4000001081a */
[--C-:B------:R-:W-:Y:S02]  /*6330*/  FFMA.FTZ R51, R51, c[0x0][0x23c], -R26.reuse ;  /* 0x00008f0033337a23 */ /* 0x100fe4000001081a */
[----:B------:R-:W-:Y:S01]  /*6340*/  FFMA.FTZ R190, R30, c[0x0][0x23c], -R29 ;  /* 0x00008f001ebe7a23 */ /* 0x000fe2000001081d */
[----:B------:R-:W-:Y:S01]  /*6350*/  HMMA.16816.F32.BF16 R96, R68, R92, RZ ;  /* 0x0000005c4460723c */ /* 0x000fe200000418ff */
[----:B------:R-:W-:Y:S01]  /*6360*/  FFMA.FTZ R49, R49, c[0x0][0x23c], -R26 ;  /* 0x00008f0031317a23 */ /* 0x000fe2000001081a */
[----:B------:R-:W2:Y:S01]  /*6370*/  MUFU.EX2 R25, R25 ;  /* 0x0000001900197308 */ /* 0x000ea20000000800 */
[----:B-1----:R-:W-:Y:S01]  /*6380*/  F2FP.BF16.PACK_AB R9, R53, R64 ;  /* 0x000000403509723e */ /* 0x002fe200000010ff */
[----:B------:R-:W-:-:S02]  /*6390*/  FADD.FTZ R64, R64, R65 ;  /* 0x0000004140407221 */ /* 0x000fc40000010000 */
[--C-:B------:R-:W-:Y:S02]  /*63a0*/  FFMA.FTZ R65, R58, c[0x0][0x23c], -R29.reuse ;  /* 0x00008f003a417a23 */ /* 0x100fe4000001081d */
[----:B------:R-:W-:Y:S01]  /*63b0*/  HMMA.16816.F32.BF16 R92, R68, R94, RZ ;  /* 0x0000005e445c723c */ /* 0x000fe200000418ff */
[----:B------:R-:W-:Y:S01]  /*63c0*/  FFMA.FTZ R58, R50, c[0x0][0x23c], -R29 ;  /* 0x00008f00323a7a23 */ /* 0x000fe2000001081d */
[----:B------:R-:W-:Y:S01]  /*63d0*/  MUFU.EX2 R43, R43 ;  /* 0x0000002b002b7308 */ /* 0x000fe20000000800 */
[----:B------:R-:W-:-:S05]  /*63e0*/  FFMA.FTZ R47, R47, c[0x0][0x23c], -R26 ;  /* 0x00008f002f2f7a23 */ /* 0x000fca000001081a */
[C---:B------:R-:W-:Y:S01]  /*63f0*/  HMMA.16816.F32.BF16 R80, R68.reuse, R76, RZ ;  /* 0x0000004c4450723c */ /* 0x040fe200000418ff */
[----:B--2---:R-:W-:Y:S01]  /*6400*/  F2FP.BF16.PACK_AB R11, R25, R52 ;  /* 0x00000034190b723e */ /* 0x004fe200000010ff */
[----:B------:R-:W1:Y:S06]  /*6410*/  MUFU.EX2 R42, R42 ;  /* 0x0000002a002a7308 */ /* 0x000e6c0000000800 */
[----:B------:R-:W-:Y:S02]  /*6420*/  HMMA.16816.F32.BF16 R76, R68, R78, RZ ;  /* 0x0000004e444c723c */ /* 0x000fe400000418ff */
[----:B------:R-:W-:Y:S06]  /*6430*/  MUFU.EX2 R41, R41 ;  /* 0x0000002900297308 */ /* 0x000fec0000000800 */
[C---:B------:R-:W-:Y:S02]  /*6440*/  HMMA.16816.F32.BF16 R112, R8.reuse, R12, R112 ;  /* 0x0000000c0870723c */ /* 0x040fe40000041870 */
[----:B------:R-:W2:Y:S06]  /*6450*/  MUFU.EX2 R38, R38 ;  /* 0x0000002600267308 */ /* 0x000eac0000000800 */
        /* <DEDUP_REMOVED lines=8> */
[C---:B------:R-:W-:Y:S02]  /*64e0*/  HMMA.16816.F32.BF16 R104, R68.reuse, R100, RZ ;  /* 0x000000644468723c */ /* 0x040fe400000418ff */
[----:B------:R-:W1:Y:S06]  /*64f0*/  MUFU.EX2 R37, R37 ;  /* 0x0000002500257308 */ /* 0x000e6c0000000800 */
[----:B------:R-:W-:Y:S02]  /*6500*/  HMMA.16816.F32.BF16 R100, R68, R102, RZ ;  /* 0x000000664464723c */ /* 0x000fe400000418ff */
[----:B------:R-:W-:Y:S06]  /*6510*/  MUFU.EX2 R35, R35 ;  /* 0x0000002300237308 */ /* 0x000fec0000000800 */
[C---:B---3--:R-:W-:Y:S02]  /*6520*/  HMMA.16816.F32.BF16 R88, R8.reuse, R12, R88 ;  /* 0x0000000c0858723c */ /* 0x048fe40000041858 */
[----:B------:R-:W3:Y:S06]  /*6530*/  MUFU.EX2 R34, R34 ;  /* 0x0000002200227308 */ /* 0x000eec0000000800 */
[----:B------:R-:W-:Y:S01]  /*6540*/  HMMA.16816.F32.BF16 R84, R8, R14, R84 ;  /* 0x0000000e0854723c */ /* 0x000fe20000041854 */
[----:B------:R-:W1:Y:S01]  /*6550*/  LDSM.16.MT88.4 R12, [R164+0xd400] ;  /* 0x00d40000a40c783b */ /* 0x000e620000004200 */
[----:B------:R-:W-:Y:S06]  /*6560*/  MUFU.EX2 R33, R33 ;  /* 0x0000002100217308 */ /* 0x000fec0000000800 */
[C---:B-----5:R-:W-:Y:S02]  /*6570*/  HMMA.16816.F32.BF16 R72, R68.reuse, R16, RZ ;  /* 0x000000104448723c */ /* 0x060fe400000418ff */
[----:B------:R-:W5:Y:S06]  /*6580*/  MUFU.EX2 R4, R4 ;  /* 0x0000000400047308 */ /* 0x000f6c0000000800 */
[----:B------:R-:W-:Y:S01]  /*6590*/  HMMA.16816.F32.BF16 R68, R68, R18, RZ ;  /* 0x000000124444723c */ /* 0x000fe200000418ff */
[----:B------:R-:W-:Y:S01]  /*65a0*/  LDSM.16.MT88.4 R16, [R116+0xa400] ;  /* 0x00a400007410783b */ /* 0x000fe20000004200 */
[----:B------:R-:W-:Y:S06]  /*65b0*/  MUFU.EX2 R36, R36 ;  /* 0x0000002400247308 */ /* 0x000fec0000000800 */
[C---:B------:R-:W-:Y:S02]  /*65c0*/  HMMA.16816.F32.BF16 R104, R8.reuse, R20, R104 ;  /* 0x000000140868723c */ /* 0x040fe40000041868 */
[----:B------:R-:W2:Y:S06]  /*65d0*/  MUFU.EX2 R5, R5 ;  /* 0x0000000500057308 */ /* 0x000eac0000000800 */
[C---:B------:R-:W-:Y:S01]  /*65e0*/  HMMA.16816.F32.BF16 R100, R8.reuse, R22, R100 ;  /* 0x000000160864723c */ /* 0x040fe20000041864 */
[----:B------:R-:W-:Y:S01]  /*65f0*/  LDSM.16.MT88.4 R20, [R164+0xa400] ;  /* 0x00a40000a414783b */ /* 0x000fe20000004200 */
[----:B------:R-:W-:Y:S06]  /*6600*/  MUFU.EX2 R32, R32 ;  /* 0x0000002000207308 */ /* 0x000fec0000000800 */
[C---:B-1----:R-:W-:Y:S02]  /*6610*/  HMMA.16816.F32.BF16 R80, R8.reuse, R12, R80 ;  /* 0x0000000c0850723c */ /* 0x042fe40000041850 */
[----:B------:R-:W1:Y:S06]  /*6620*/  MUFU.EX2 R3, R3 ;  /* 0x0000000300037308 */ /* 0x000e6c0000000800 */
[C---:B------:R-:W-:Y:S01]  /*6630*/  HMMA.16816.F32.BF16 R76, R8.reuse, R14, R76 ;  /* 0x0000000e084c723c */ /* 0x040fe2000004184c */
[----:B------:R-:W1:Y:S01]  /*6640*/  LDSM.16.MT88.4 R12, [R116+0xd400] ;  /* 0x00d40000740c783b */ /* 0x000e620000004200 */
[----:B------:R-:W-:Y:S08]  /*6650*/  MUFU.EX2 R146, R146 ;  /* 0x0000009200927308 */ /* 0x000ff00000000800 */
[----:B------:R-:W1:Y:S08]  /*6660*/  MUFU.EX2 R145, R145 ;  /* 0x0000009100917308 */ /* 0x000e700000000800 */
[----:B------:R-:W-:Y:S08]  /*6670*/  MUFU.EX2 R143, R143 ;  /* 0x0000008f008f7308 */ /* 0x000ff00000000800 */
[----:B------:R-:W2:Y:S08]  /*6680*/  MUFU.EX2 R142, R142 ;  /* 0x0000008e008e7308 */ /* 0x000eb00000000800 */
[----:B------:R-:W-:Y:S01]  /*6690*/  MUFU.EX2 R144, R144 ;  /* 0x0000009000907308 */ /* 0x000fe20000000800 */
[C---:B-1----:R-:W-:Y:S07]  /*66a0*/  HMMA.16816.F32.BF16 R72, R8.reuse, R12, R72 ;  /* 0x0000000c0848723c */ /* 0x042fee0000041848 */
[----:B------:R-:W1:Y:S01]  /*66b0*/  MUFU.EX2 R141, R141 ;  /* 0x0000008d008d7308 */ /* 0x000e620000000800 */
[----:B------:R-:W-:Y:S01]  /*66c0*/  HMMA.16816.F32.BF16 R68, R8, R14, R68 ;  /* 0x0000000e0844723c */ /* 0x000fe20000041844 */
[----:B------:R-:W1:Y:S06]  /*66d0*/  LDSM.16.MT88.4 R12, [R164+0x9800] ;  /* 0x00980000a40c783b */ /* 0x000e6c0000004200 */
[----:B------:R-:W-:Y:S01]  /*66e0*/  MUFU.EX2 R140, R140 ;  /* 0x0000008c008c7308 */ /* 0x000fe20000000800 */
[----:B------:R-:W-:-:S02]  /*66f0*/  F2FP.BF16.PACK_AB R8, R42, R43 ;  /* 0x0000002b2a08723e */ /* 0x000fc400000010ff */
[----:B--2---:R-:W-:-:S05]  /*6700*/  F2FP.BF16.PACK_AB R10, R38, R41 ;  /* 0x00000029260a723e */ /* 0x004fca00000010ff */
[----:B------:R-:W2:Y:S01]  /*6710*/  MUFU.EX2 R139, R139 ;  /* 0x0000008b008b7308 */ /* 0x000ea20000000800 */
[----:B----4-:R-:W-:Y:S02]  /*6720*/  F2FP.BF16.PACK_AB R9, R39, R44 ;  /* 0x0000002c2709723e */ /* 0x010fe400000010ff */
[----:B------:R-:W-:-:S05]  /*6730*/  F2FP.BF16.PACK_AB R11, R37, R40 ;  /* 0x00000028250b723e */ /* 0x000fca00000010ff */
[----:B------:R-:W-:Y:S08]  /*6740*/  MUFU.EX2 R128, R128 ;  /* 0x0000008000807308 */ /* 0x000ff00000000800 */
[----:B------:R-:W-:Y:S08]  /*6750*/  MUFU.EX2 R149, R149 ;  /* 0x0000009500957308 */ /* 0x000ff00000000800 */
[----:B------:R-:W-:Y:S01]  /*6760*/  MUFU.EX2 R122, R122 ;  /* 0x0000007a007a7308 */ /* 0x000fe20000000800 */
[C---:B-1----:R-:W-:Y:S07]  /*6770*/  HMMA.16816.F32.BF16 R112, R8.reuse, R12, R112 ;  /* 0x0000000c0870723c */ /* 0x042fee0000041870 */
[----:B------:R-:W1:Y:S01]  /*6780*/  MUFU.EX2 R147, R147 ;  /* 0x0000009300937308 */ /* 0x000e620000000800 */
[C---:B------:R-:W-:Y:S01]  /*6790*/  HMMA.16816.F32.BF16 R108, R8.reuse, R14, R108 ;  /* 0x0000000e086c723c */ /* 0x040fe2000004186c */
[----:B------:R-:W4:Y:S06]  /*67a0*/  LDSM.16.MT88.4 R12, [R116+0x9800] ;  /* 0x00980000740c783b */ /* 0x000f2c0000004200 */
[----:B------:R-:W-:Y:S08]  /*67b0*/  MUFU.EX2 R129, R129 ;  /* 0x0000008100817308 */ /* 0x000ff00000000800 */
[----:B------:R-:W-:Y:S08]  /*67c0*/  MUFU.EX2 R120, R120 ;  /* 0x0000007800787308 */ /* 0x000ff00000000800 */
[----:B------:R-:W1:Y:S08]  /*67d0*/  MUFU.EX2 R63, R63 ;  /* 0x0000003f003f7308 */ /* 0x000e700000000800 */
[----:B------:R-:W-:Y:S08]  /*67e0*/  MUFU.EX2 R60, R60 ;  /* 0x0000003c003c7308 */ /* 0x000ff00000000800 */
[----:B------:R-:W-:Y:S01]  /*67f0*/  MUFU.EX2 R65, R65 ;  /* 0x0000004100417308 */ /* 0x000fe20000000800 */
[C---:B----4-:R-:W-:Y:S07]  /*6800*/  HMMA.16816.F32.BF16 R104, R8.reuse, R12, R104 ;  /* 0x0000000c0868723c */ /* 0x050fee0000041868 */
[----:B------:R-:W-:Y:S01]  /*6810*/  MUFU.EX2 R56, R56 ;  /* 0x0000003800387308 */ /* 0x000fe20000000800 */
[C---:B------:R-:W-:Y:S01]  /*6820*/  HMMA.16816.F32.BF16 R100, R8.reuse, R14, R100 ;  /* 0x0000000e0864723c */ /* 0x040fe20000041864 */
[----:B------:R-:W4:Y:S06]  /*6830*/  LDSM.16.MT88.4 R12, [R164+0xb800] ;  /* 0x00b80000a40c783b */ /* 0x000f2c0000004200 */
[----:B------:R-:W-:Y:S08]  /*6840*/  MUFU.EX2 R59, R59 ;  /* 0x0000003b003b7308 */ /* 0x000ff00000000800 */
[----:B------:R-:W-:Y:S08]  /*6850*/  MUFU.EX2 R55, R55 ;  /* 0x0000003700377308 */ /* 0x000ff00000000800 */
[----:B------:R-:W-:Y:S08]  /*6860*/  MUFU.EX2 R50, R51 ;  /* 0x0000003300327308 */ /* 0x000ff00000000800 */
[----:B------:R-:W-:Y:S08]  /*6870*/  MUFU.EX2 R190, R190 ;  /* 0x000000be00be7308 */ /* 0x000ff00000000800 */
[----:B------:R-:W-:Y:S01]  /*6880*/  MUFU.EX2 R47, R47 ;  /* 0x0000002f002f7308 */ /* 0x000fe20000000800 */
[C---:B----4-:R-:W-:Y:S08]  /*6890*/  HMMA.16816.F32.BF16 R96, R8.reuse, R12, R96 ;  /* 0x0000000c0860723c */ /* 0x050ff00000041860 */
[C---:B------:R-:W-:Y:S01]  /*68a0*/  HMMA.16816.F32.BF16 R92, R8.reuse, R14, R92 ;  /* 0x0000000e085c723c */ /* 0x040fe2000004185c */
[----:B------:R-:W4:Y:S07]  /*68b0*/  LDSM.16.MT88.4 R12, [R116+0xb800] ;  /* 0x00b80000740c783b */ /* 0x000f2e0000004200 */
[C---:B----4-:R-:W-:Y:S08]  /*68c0*/  HMMA.16816.F32.BF16 R88, R8.reuse, R12, R88 ;  /* 0x0000000c0858723c */ /* 0x050ff00000041858 */
[C---:B------:R-:W-:Y:S01]  /*68d0*/  HMMA.16816.F32.BF16 R84, R8.reuse, R14, R84 ;  /* 0x0000000e0854723c */ /* 0x040fe20000041854 */
[----:B------:R-:W4:Y:S07]  /*68e0*/  LDSM.16.MT88.4 R12, [R164+0xd800] ;  /* 0x00d80000a40c783b */ /* 0x000f2e0000004200 */
[C---:B----4-:R-:W-:Y:S08]  /*68f0*/  HMMA.16816.F32.BF16 R80, R8.reuse, R12, R80 ;  /* 0x0000000c0850723c */ /* 0x050ff00000041850 */
[C---:B------:R-:W-:Y:S01]  /*6900*/  HMMA.16816.F32.BF16 R76, R8.reuse, R14, R76 ;  /* 0x0000000e084c723c */ /* 0x040fe2000004184c */
[----:B------:R-:W4:Y:S07]  /*6910*/  LDSM.16.MT88.4 R12, [R116+0xd800] ;  /* 0x00d80000740c783b */ /* 0x000f2e0000004200 */
[C---:B----4-:R-:W-:Y:S08]  /*6920*/  HMMA.16816.F32.BF16 R72, R8.reuse, R12, R72 ;  /* 0x0000000c0848723c */ /* 0x050ff00000041848 */
[----:B------:R-:W-:Y:S01]  /*6930*/  HMMA.16816.F32.BF16 R68, R8, R14, R68 ;  /* 0x0000000e0844723c */ /* 0x000fe20000041844 */
[----:B------:R-:W4:Y:S06]  /*6940*/  LDSM.16.MT88.4 R12, [R164+0x9c00] ;  /* 0x009c0000a40c783b */ /* 0x000f2c0000004200 */
[----:B---3--:R-:W-:-:S02]  /*6950*/  F2FP.BF16.PACK_AB R8, R34, R35 ;  /* 0x000000232208723e */ /* 0x008fc400000010ff */
[----:B-----5:R-:W-:Y:S02]  /*6960*/  F2FP.BF16.PACK_AB R10, R4, R33 ;  /* 0x00000021040a723e */ /* 0x020fe400000010ff */
[----:B------:R-:W-:Y:S02]  /*6970*/  F2FP.BF16.PACK_AB R9, R5, R36 ;  /* 0x000000240509723e */ /* 0x000fe400000010ff */
[----:B------:R-:W-:-:S07]  /*6980*/  F2FP.BF16.PACK_AB R11, R3, R32 ;  /* 0x00000020030b723e */ /* 0x000fce00000010ff */
[C---:B----4-:R-:W-:Y:S08]  /*6990*/  HMMA.16816.F32.BF16 R112, R8.reuse, R12, R112 ;  /* 0x0000000c0870723c */ /* 0x050ff00000041870 */
        /* <DEDUP_REMOVED lines=20> */
[----:B--2---:R-:W-:-:S07]  /*6ae0*/  F2FP.BF16.PACK_AB R11, R139, R140 ;  /* 0x0000008c8b0b723e */ /* 0x004fce00000010ff */
[C---:B---3--:R-:W-:Y:S08]  /*6af0*/  HMMA.16816.F32.BF16 R112, R8.reuse, R12, R112 ;  /* 0x0000000c0870723c */ /* 0x048ff00000041870 */
[C---:B------:R-:W-:Y:S01]  /*6b00*/  HMMA.16816.F32.BF16 R108, R8.reuse, R14, R108 ;  /* 0x0000000e086c723c */ /* 0x040fe2000004186c */
[----:B------:R-:W2:Y:S07]  /*6b10*/  LDSM.16.MT88.4 R12, [R116+0xa000] ;  /* 0x00a00000740c783b */ /* 0x000eae0000004200 */
[C---:B--2---:R-:W-:Y:S08]  /*6b20*/  HMMA.16816.F32.BF16 R104, R8.reuse, R12, R104 ;  /* 0x0000000c0868723c */ /* 0x044ff00000041868 */
        /* <DEDUP_REMOVED lines=12> */
[----:B------:R-:W-:Y:S01]  /*6bf0*/  HMMA.16816.F32.BF16 R68, R8, R14, R68 ;  /* 0x0000000e0844723c */ /* 0x000fe20000041844 */
[----:B------:R-:W2:Y:S06]  /*6c00*/  LDSM.16.MT88.4 R12, [R164+0xc400] ;  /* 0x00c40000a40c783b */ /* 0x000eac0000004200 */
[----:B------:R-:W-:Y:S01]  /*6c10*/  FADD.FTZ R8, R121, R66 ;  /* 0x0000004279087221 */ /* 0x000fe20000010000 */
[----:B-1----:R-:W-:Y:S01]  /*6c20*/  F2FP.BF16.PACK_AB R10, R147, R122 ;  /* 0x0000007a930a723e */ /* 0x002fe200000010ff */
[----:B------:R-:W1:Y:S01]  /*6c30*/  MUFU.EX2 R66, R127 ;  /* 0x0000007f00427308 */ /* 0x000e620000000800 */
[----:B------:R-:W-:Y:S01]  /*6c40*/  F2FP.BF16.PACK_AB R11, R63, R120 ;  /* 0x000000783f0b723e */ /* 0x000fe200000010ff */
[----:B------:R-:W-:Y:S01]  /*6c50*/  FADD.FTZ R67, R67, R8 ;  /* 0x0000000843437221 */ /* 0x000fe20000010000 */
[----:B------:R-:W-:-:S03]  /*6c60*/  F2FP.BF16.PACK_AB R8, R149, R128 ;  /* 0x000000809508723e */ /* 0x000fc600000010ff */
[----:B------:R-:W-:-:S04]  /*6c70*/  FADD.FTZ R62, R62, R67 ;  /* 0x000000433e3e7221 */ /* 0x000fc80000010000 */
[----:B------:R-:W-:Y:S02]  /*6c80*/  FADD.FTZ R67, R61, R62 ;  /* 0x0000003e3d437221 */ /* 0x000fe40000010000 */
[----:B------:R-:W-:Y:S02]  /*6c90*/  FFMA.FTZ R61, R54, c[0x0][0x23c], -R29 ;  /* 0x00008f00363d7a23 */ /* 0x000fe4000001081d */
[----:B------:R-:W-:Y:S01]  /*6ca0*/  FFMA.FTZ R54, R57, c[0x0][0x23c], -R26 ;  /* 0x00008f0039367a23 */ /* 0x000fe2000001081a */
[----:B-1----:R-:W-:Y:S01]  /*6cb0*/  F2FP.BF16.PACK_AB R9, R66, R129 ;  /* 0x000000814209723e */ /* 0x002fe200000010ff */
[----:B------:R-:W-:Y:S02]  /*6cc0*/  FADD.FTZ R28, R28, R67 ;  /* 0x000000431c1c7221 */ /* 0x000fe40000010000 */
[----:B------:R-:W1:Y:S01]  /*6cd0*/  MUFU.EX2 R61, R61 ;  /* 0x0000003d003d7308 */ /* 0x000e620000000800 */
[----:B------:R-:W-:Y:S02]  /*6ce0*/  FFMA.FTZ R57, R48, c[0x0][0x23c], -R29 ;  /* 0x00008f0030397a23 */ /* 0x000fe4000001081d */
[----:B------:R-:W-:Y:S01]  /*6cf0*/  FADD.FTZ R27, R27, R28 ;  /* 0x0000001c1b1b7221 */ /* 0x000fe20000010000 */
[C---:B------:R-:W-:Y:S03]  /*6d00*/  HMMA.16816.F32.BF16 R112, R8.reuse, R20, R112 ;  /* 0x000000140870723c */ /* 0x040fe60000041870 */
[----:B------:R-:W-:Y:S01]  /*6d10*/  FADD.FTZ R48, R24, R27 ;  /* 0x0000001b18307221 */ /* 0x000fe20000010000 */
[----:B------:R-:W3:Y:S03]  /*6d20*/  MUFU.EX2 R54, R54 ;  /* 0x0000003600367308 */ /* 0x000ee60000000800 */
[----:B------:R-:W-:Y:S01]  /*6d30*/  FADD.FTZ R43, R43, R48 ;  /* 0x000000302b2b7221 */ /* 0x000fe20000010000 */
[----:B------:R-:W-:Y:S01]  /*6d40*/  HMMA.16816.F32.BF16 R108, R8, R22, R108 ;  /* 0x00000016086c723c */ /* 0x000fe2000004186c */
[----:B------:R-:W4:Y:S02]  /*6d50*/  LDSM.16.MT88.4 R20, [R116+0xc400] ;  /* 0x00c400007414783b */ /* 0x000f240000004200 */
[----:B------:R-:W-:-:S04]  /*6d60*/  FADD.FTZ R42, R42, R43 ;  /* 0x0000002b2a2a7221 */ /* 0x000fc80000010000 */
[----:B------:R-:W-:Y:S01]  /*6d70*/  FADD.FTZ R41, R41, R42 ;  /* 0x0000002a29297221 */ /* 0x000fe20000010000 */
[----:B--2---:R-:W-:Y:S03]  /*6d80*/  HMMA.16816.F32.BF16 R96, R8, R12, R96 ;  /* 0x0000000c0860723c */ /* 0x004fe60000041860 */
        /* <DEDUP_REMOVED lines=9> */
[----:B------:R-:W-:Y:S01]  /*6e20*/  HMMA.16816.F32.BF16 R100, R8, R18, R100 ;  /* 0x000000120864723c */ /* 0x000fe20000041864 */
[----:B------:R-:W5:Y:S02]  /*6e30*/  LDSM.16.MT88.4 R16, [R116+0xe400] ;  /* 0x00e400007410783b */ /* 0x000f640000004200 */
[----:B------:R-:W-:-:S05]  /*6e40*/  FADD.FTZ R4, R145, R4 ;  /* 0x0000000491047221 */ /* 0x000fca0000010000 */
[C---:B----4-:R-:W-:Y:S08]  /*6e50*/  HMMA.16816.F32.BF16 R88, R8.reuse, R20, R88 ;  /* 0x000000140858723c */ /* 0x050ff00000041858 */
[C---:B------:R-:W-:Y:S01]  /*6e60*/  HMMA.16816.F32.BF16 R84, R8.reuse, R22, R84 ;  /* 0x000000160854723c */ /* 0x040fe20000041854 */
[----:B------:R-:W4:Y:S07]  /*6e70*/  LDSM.16.MT88.4 R20, [R116+0xe800] ;  /* 0x00e800007414783b */ /* 0x000f2e0000004200 */
[C---:B--2---:R-:W-:Y:S08]  /*6e80*/  HMMA.16816.F32.BF16 R80, R8.reuse, R12, R80 ;  /* 0x0000000c0850723c */ /* 0x044ff00000041850 */
[C---:B------:R-:W-:Y:S01]  /*6e90*/  HMMA.16816.F32.BF16 R76, R8.reuse, R14, R76 ;  /* 0x0000000e084c723c */ /* 0x040fe2000004184c */
[----:B------:R-:W2:Y:S07]  /*6ea0*/  LDSM.16.MT88.4 R12, [R164+0xa800] ;  /* 0x00a80000a40c783b */ /* 0x000eae0000004200 */
[C---:B-----5:R-:W-:Y:S07]  /*6eb0*/  HMMA.16816.F32.BF16 R72, R8.reuse, R16, R72 ;  /* 0x000000100848723c */ /* 0x060fee0000041848 */
[----:B------:R-:W-:Y:S01]  /*6ec0*/  FADD.FTZ R17, R53, R64 ;  /* 0x0000004035117221 */ /* 0x000fe20000010000 */
[----:B------:R-:W-:Y:S01]  /*6ed0*/  HMMA.16816.F32.BF16 R68, R8, R18, R68 ;  /* 0x000000120844723c */ /* 0x000fe20000041844 */
[----:B------:R-:W-:-:S02]  /*6ee0*/  FFMA.FTZ R53, R46, c[0x0][0x23c], -R29 ;  /* 0x00008f002e357a23 */ /* 0x000fc4000001081d */
[----:B------:R-:W-:Y:S02]  /*6ef0*/  FADD.FTZ R52, R52, R17 ;  /* 0x0000001134347221 */ /* 0x000fe40000010000 */
[----:B------:R-:W5:Y:S01]  /*6f00*/  LDSM.16.MT88.4 R16, [R116+0xc800] ;  /* 0x00c800007410783b */ /* 0x000f620000004200 */
[--C-:B------:R-:W-:Y:S01]  /*6f10*/  FFMA.FTZ R46, R45, c[0x0][0x23c], -R26.reuse ;  /* 0x00008f002d2e7a23 */ /* 0x100fe2000001081a */
[----:B------:R-:W-:Y:S01]  /*6f20*/  F2FP.BF16.PACK_AB R8, R65, R60 ;  /* 0x0000003c4108723e */ /* 0x000fe200000010ff */
[----:B------:R-:W-:Y:S01]  /*6f30*/  FFMA.FTZ R45, R31, c[0x0][0x23c], -R26 ;  /* 0x00008f001f2d7a23 */ /* 0x000fe2000001081a */
[----:B-1----:R-:W-:Y:S01]  /*6f40*/  F2FP.BF16.PACK_AB R10, R61, R56 ;  /* 0x000000383d0a723e */ /* 0x002fe200000010ff */
[----:B------:R-:W-:Y:S01]  /*6f50*/  FADD.FTZ R51, R25, R52 ;  /* 0x0000003419337221 */ /* 0x000fe20000010000 */
[----:B---3--:R-:W-:Y:S01]  /*6f60*/  F2FP.BF16.PACK_AB R9, R54, R59 ;  /* 0x0000003b3609723e */ /* 0x008fe200000010ff */
[----:B------:R-:W1:Y:S01]  /*6f70*/  LDSM.16.MT88.4 R28, [R116+0xa800] ;  /* 0x00a80000741c783b */ /* 0x000e620000004200 */
[----:B------:R-:W-:Y:S01]  /*6f80*/  F2FP.BF16.PACK_AB R11, R50, R55 ;  /* 0x00000037320b723e */ /* 0x000fe200000010ff */
[----:B------:R-:W-:Y:S01]  /*6f90*/  FADD.FTZ R44, R44, R51 ;  /* 0x000000332c2c7221 */ /* 0x000fe20000010000 */
[----:B------:R-:W-:Y:S01]  /*6fa0*/  MUFU.EX2 R46, R46 ;  /* 0x0000002e002e7308 */ /* 0x000fe20000000800 */
[----:B------:R-:W-:Y:S02]  /*6fb0*/  LDSM.16.MT88.4 R24, [R164+0xc800] ;  /* 0x00c80000a418783b */ /* 0x000fe40000004200 */
[----:B------:R-:W-:-:S02]  /*6fc0*/  FADD.FTZ R39, R39, R44 ;  /* 0x0000002c27277221 */ /* 0x000fc40000010000 */
[C---:B----4-:R-:W-:Y:S02]  /*6fd0*/  HMMA.16816.F32.BF16 R72, R8.reuse, R20, R72 ;  /* 0x000000140848723c */ /* 0x050fe40000041848 */
[----:B------:R-:W-:Y:S01]  /*6fe0*/  FADD.FTZ R40, R40, R39 ;  /* 0x0000002728287221 */ /* 0x000fe20000010000 */
[----:B------:R-:W-:Y:S03]  /*6ff0*/  MUFU.EX2 R45, R45 ;  /* 0x0000002d002d7308 */ /* 0x000fe60000000800 */
[----:B------:R-:W-:Y:S02]  /*7000*/  FADD.FTZ R37, R37, R40 ;  /* 0x0000002825257221 */ /* 0x000fe40000010000 */
[----:B--2---:R-:W-:Y:S02]  /*7010*/  HMMA.16816.F32.BF16 R112, R8, R12, R112 ;  /* 0x0000000c0870723c */ /* 0x004fe40000041870 */
[----:B------:R-:W-:-:S04]  /*7020*/  FADD.FTZ R36, R36, R37 ;  /* 0x0000002524247221 */ /* 0x000fc80000010000 */
[----:B------:R-:W-:Y:S02]  /*7030*/  FADD.FTZ R5, R5, R36 ;  /* 0x0000002405057221 */ /* 0x000fe40000010000 */
[----:B------:R-:W-:Y:S01]  /*7040*/  HMMA.16816.F32.BF16 R108, R8, R14, R108 ;  /* 0x0000000e086c723c */ /* 0x000fe2000004186c */
[----:B------:R-:W2:Y:S01]  /*7050*/  LDSM.16.MT88.4 R12, [R164+0xe800] ;  /* 0x00e80000a40c783b */ /* 0x000ea20000004200 */
[----:B------:R-:W-:-:S04]  /*7060*/  FADD.FTZ R32, R32, R5 ;  /* 0x0000000520207221 */ /* 0x000fc80000010000 */
[----:B------:R-:W-:Y:S02]  /*7070*/  FADD.FTZ R3, R3, R32 ;  /* 0x0000002003037221 */ /* 0x000fe40000010000 */
[C---:B------:R-:W-:Y:S01]  /*7080*/  HMMA.16816.F32.BF16 R68, R8.reuse, R22, R68 ;  /* 0x000000160844723c */ /* 0x040fe20000041844 */
[----:B------:R-:W-:Y:S01]  /*7090*/  LDSM.16.MT88.4 R20, [R116+0xcc00] ;  /* 0x00cc00007414783b */ /* 0x000fe20000004200 */
[----:B------:R-:W-:Y:S02]  /*70a0*/  FADD.FTZ R144, R144, R3 ;  /* 0x0000000390907221 */ /* 0x000fe40000010000 */
        /* <DEDUP_REMOVED lines=8> */
[----:B------:R-:W3:Y:S01]  /*7130*/  LDSM.16.MT88.4 R16, [R116+0xac00] ;  /* 0x00ac00007410783b */ /* 0x000ee20000004200 */
[----:B------:R-:W-:Y:S02]  /*7140*/  FADD.FTZ R149, R149, R128 ;  /* 0x0000008095957221 */ /* 0x000fe40000010000 */
[----:B------:R-:W-:Y:S02]  /*7150*/  FADD.FTZ R129, R129, R140 ;  /* 0x0000008c81817221 */ /* 0x000fe40000010000 */
[----:B------:R-:W-:-:S02]  /*7160*/  FADD.FTZ R122, R122, R149 ;  /* 0x000000957a7a7221 */ /* 0x000fc40000010000 */
[C---:B-1----:R-:W-:Y:S01]  /*7170*/  HMMA.16816.F32.BF16 R104, R8.reuse, R28, R104 ;  /* 0x0000001c0868723c */ /* 0x042fe20000041868 */
[----:B------:R-:W-:Y:S01]  /*7180*/  MUFU.EX2 R28, R58 ;  /* 0x0000003a001c7308 */ /* 0x000fe20000000800 */
[----:B------:R-:W-:Y:S02]  /*7190*/  FADD.FTZ R129, R66, R129 ;  /* 0x0000008142817221 */ /* 0x000fe40000010000 */
[----:B------:R-:W-:Y:S02]  /*71a0*/  FADD.FTZ R147, R147, R122 ;  /* 0x0000007a93937221 */ /* 0x000fe40000010000 */
[----:B------:R-:W-:Y:S02]  /*71b0*/  FADD.FTZ R120, R120, R129 ;  /* 0x0000008178787221 */ /* 0x000fe40000010000 */
[----:B------:R-:W-:Y:S01]  /*71c0*/  HMMA.16816.F32.BF16 R100, R8, R30, R100 ;  /* 0x0000001e0864723c */ /* 0x000fe20000041864 */
[----:B------:R-:W1:Y:S01]  /*71d0*/  MUFU.EX2 R31, R57 ;  /* 0x00000039001f7308 */ /* 0x000e620000000800 */
[----:B------:R-:W-:-:S02]  /*71e0*/  FADD.FTZ R120, R63, R120 ;  /* 0x000000783f787221 */ /* 0x000fc40000010000 */
[----:B------:R-:W-:Y:S02]  /*71f0*/  FADD.FTZ R60, R60, R147 ;  /* 0x000000933c3c7221 */ /* 0x000fe40000010000 */
[----:B------:R-:W-:Y:S02]  /*7200*/  FADD.FTZ R59, R59, R120 ;  /* 0x000000783b3b7221 */ /* 0x000fe40000010000 */
[----:B--2---:R-:W-:Y:S01]  /*7210*/  HMMA.16816.F32.BF16 R80, R8, R12, R80 ;  /* 0x0000000c0850723c */ /* 0x004fe20000041850 */
[----:B------:R-:W2:Y:S01]  /*7220*/  MUFU.EX2 R29, R53 ;  /* 0x00000035001d7308 */ /* 0x000ea20000000800 */
[----:B------:R-:W-:Y:S02]  /*7230*/  FADD.FTZ R65, R65, R60 ;  /* 0x0000003c41417221 */ /* 0x000fe40000010000 */
[----:B------:R-:W-:Y:S02]  /*7240*/  FADD.FTZ R54, R54, R59 ;  /* 0x0000003b36367221 */ /* 0x000fe40000010000 */
[----:B------:R-:W-:-:S02]  /*7250*/  FADD.FTZ R56, R56, R65 ;  /* 0x0000004138387221 */ /* 0x000fc40000010000 */
[C---:B------:R-:W-:Y:S01]  /*7260*/  HMMA.16816.F32.BF16 R76, R8.reuse, R14, R76 ;  /* 0x0000000e084c723c */ /* 0x040fe2000004184c */
[----:B------:R-:W4:Y:S01]  /*7270*/  LDSM.16.MT88.4 R12, [R164+0xcc00] ;  /* 0x00cc0000a40c783b */ /* 0x000f220000004200 */
[----:B------:R-:W5:Y:S01]  /*7280*/  MUFU.EX2 R30, R49 ;  /* 0x00000031001e7308 */ /* 0x000f620000000800 */
[----:B------:R-:W-:Y:S02]  /*7290*/  FADD.FTZ R55, R55, R54 ;  /* 0x0000003637377221 */ /* 0x000fe40000010000 */
[----:B------:R-:W-:Y:S02]  /*72a0*/  FADD.FTZ R61, R61, R56 ;  /* 0x000000383d3d7221 */ /* 0x000fe40000010000 */
[----:B------:R-:W-:Y:S01]  /*72b0*/  FADD.FTZ R55, R50, R55 ;  /* 0x0000003732377221 */ /* 0x000fe20000010000 */
[C---:B------:R-:W-:Y:S08]  /*72c0*/  HMMA.16816.F32.BF16 R96, R8.reuse, R24, R96 ;  /* 0x000000180860723c */ /* 0x040ff00000041860 */
[----:B------:R-:W-:Y:S01]  /*72d0*/  HMMA.16816.F32.BF16 R92, R8, R26, R92 ;  /* 0x0000001a085c723c */ /* 0x000fe2000004185c */
[----:B------:R-:W4:Y:S06]  /*72e0*/  LDSM.16.MT88.4 R24, [R164+0xac00] ;  /* 0x00ac0000a418783b */ /* 0x000f2c0000004200 */
[----:B-1----:R-:W-:Y:S01]  /*72f0*/  F2FP.BF16.PACK_AB R8, R31, R28 ;  /* 0x0000001c1f08723e */ /* 0x002fe200000010ff */
[----:B------:R-:W-:Y:S01]  /*7300*/  FADD.FTZ R28, R28, R61 ;  /* 0x0000003d1c1c7221 */ /* 0x000fe20000010000 */
[----:B--2---:R-:W-:-:S02]  /*7310*/  F2FP.BF16.PACK_AB R10, R190, R29 ;  /* 0x0000001dbe0a723e */ /* 0x004fc400000010ff */
[----:B-----5:R-:W-:Y:S01]  /*7320*/  F2FP.BF16.PACK_AB R9, R47, R30 ;  /* 0x0000001e2f09723e */ /* 0x020fe200000010ff */
[----:B------:R-:W-:Y:S01]  /*7330*/  FADD.FTZ R30, R30, R55 ;  /* 0x000000371e1e7221 */ /* 0x000fe20000010000 */
[----:B------:R-:W-:Y:S01]  /*7340*/  F2FP.BF16.PACK_AB R11, R45, R46 ;  /* 0x0000002e2d0b723e */ /* 0x000fe200000010ff */
[----:B------:R-:W-:Y:S02]  /*7350*/  FADD.FTZ R28, R31, R28 ;  /* 0x0000001c1f1c7221 */ /* 0x000fe40000010000 */
[----:B------:R-:W-:Y:S02]  /*7360*/  FADD.FTZ R47, R47, R30 ;  /* 0x0000001e2f2f7221 */ /* 0x000fe40000010000 */
[----:B------:R-:W-:Y:S02]  /*7370*/  FADD.FTZ R29, R29, R28 ;  /* 0x0000001c1d1d7221 */ /* 0x000fe40000010000 */
[----:B---3--:R-:W-:Y:S01]  /*7380*/  HMMA.16816.F32.BF16 R104, R8, R16, R104 ;  /* 0x000000100868723c */ /* 0x008fe20000041868 */
[----:B------:R-:W-:-:S02]  /*7390*/  FADD.FTZ R46, R46, R47 ;  /* 0x0000002f2e2e7221 */ /* 0x000fc40000010000 */
[----:B------:R-:W-:Y:S02]  /*73a0*/  FADD.FTZ R190, R190, R29 ;  /* 0x0000001dbebe7221 */ /* 0x000fe40000010000 */
[----:B------:R-:W-:-:S03]  /*73b0*/  FADD.FTZ R189, R45, R46 ;  /* 0x0000002e2dbd7221 */ /* 0x000fc60000010000 */
[C---:B------:R-:W-:Y:S01]  /*73c0*/  HMMA.16816.F32.BF16 R100, R8.reuse, R18, R100 ;  /* 0x000000120864723c */ /* 0x040fe20000041864 */
[----:B------:R-:W1:Y:S07]  /*73d0*/  LDSM.16.MT88.4 R16, [R164+0xec00] ;  /* 0x00ec0000a410783b */ /* 0x000e6e0000004200 */
[C---:B----4-:R-:W-:Y:S08]  /*73e0*/  HMMA.16816.F32.BF16 R96, R8.reuse, R12, R96 ;  /* 0x0000000c0860723c */ /* 0x050ff00000041860 */
[C---:B------:R-:W-:Y:S01]  /*73f0*/  HMMA.16816.F32.BF16 R92, R8.reuse, R14, R92 ;  /* 0x0000000e085c723c */ /* 0x040fe2000004185c */
[----:B------:R-:W2:Y:S07]  /*7400*/  LDSM.16.MT88.4 R12, [R116+0xec00] ;  /* 0x00ec0000740c783b */ /* 0x000eae0000004200 */
[C---:B------:R-:W-:Y:S08]  /*7410*/  HMMA.16816.F32.BF16 R112, R8.reuse, R24, R112 ;  /* 0x000000180870723c */ /* 0x040ff00000041870 */
[C---:B------:R-:W-:Y:S08]  /*7420*/  HMMA.16816.F32.BF16 R108, R8.reuse, R26, R108 ;  /* 0x0000001a086c723c */ /* 0x040ff0000004186c */
[C---:B------:R-:W-:Y:S08]  /*7430*/  HMMA.16816.F32.BF16 R88, R8.reuse, R20, R88 ;  /* 0x000000140858723c */ /* 0x040ff00000041858 */
[C---:B------:R-:W-:Y:S08]  /*7440*/  HMMA.16816.F32.BF16 R84, R8.reuse, R22, R84 ;  /* 0x000000160854723c */ /* 0x040ff00000041854 */
[C---:B-1----:R-:W-:Y:S08]  /*7450*/  HMMA.16816.F32.BF16 R80, R8.reuse, R16, R80 ;  /* 0x000000100850723c */ /* 0x042ff00000041850 */
[C---:B------:R-:W-:Y:S08]  /*7460*/  HMMA.16816.F32.BF16 R76, R8.reuse, R18, R76 ;  /* 0x00000012084c723c */ /* 0x040ff0000004184c */
[C---:B--2---:R-:W-:Y:S08]  /*7470*/  HMMA.16816.F32.BF16 R72, R8.reuse, R12, R72 ;  /* 0x0000000c0848723c */ /* 0x044ff00000041848 */
        /* <DEDUP_REMOVED lines=64> */
.L_x_759:
[----:B------:R-:W-:-:S04]  /*7880*/  LEA R9, -R7, RZ, 0x7 ;  /* 0x000000ff07097211 */ /* 0x000fc800078e39ff */
[----:B------:R-:W-:Y:S02]  /*7890*/  SHF.R.S32.HI R5, RZ, 0x1f, R9 ;  /* 0x0000001fff057819 */ /* 0x000fe40000011409 */
.L_x_760:
[----:B------:R-:W-:Y:S02]  /*78a0*/  ISETP.GE.AND P3, PT, R169, c[0x0][0x220], PT ;  /* 0x00008800a9007a0c */ /* 0x000fe40003f66270 */
        /* <DEDUP_REMOVED lines=245> */
[----:B------:R-:W-:Y:S01]  /*8800*/  HMMA.16816.F32.BF16 R60, R128, R126, R60 ;  /* 0x0000007e803c723c */ /* 0x000fe2000004183c */
[----:B------:R-:W2:Y:S07]  /*8810*/  LDSM.16.M88.4 R124, [R118+0x7800] ;  /* 0x00780000767c783b */ /* 0x000eae0000000200 */
[----:B------:R-:W-:-:S02]  /*8820*/  FMUL.FTZ R54, R54, c[0x0][0x2ec] ;  /* 0x0000bb0036367a20 */ /* 0x000fc40000410000 */
[----:B------:R-:W-:-:S06]  /*8830*/  FMUL.FTZ R55, R55, c[0x0][0x2ec] ;  /* 0x0000bb0037377a20 */ /* 0x000fcc0000410000 */
[----:B------:R-:W-:Y:S02]  /*8840*/  FMUL.FTZ R3, R66, c[0x0][0x2ec] ;  /* 0x0000bb0042037a20 */ /* 0x000fe40000410000 */
[----:B------:R-:W-:Y:S02]  /*8850*/  FMUL.FTZ R66, R67, c[0x0][0x2ec] ;  /* 0x0000bb0043427a20 */ /* 0x000fe40000410000 */
[----:B------:R-:W-:Y:S02]  /*8860*/  FMUL.FTZ R64, R64, c[0x0][0x2ec] ;  /* 0x0000bb0040407a20 */ /* 0x000fe40000410000 */
[----:B------:R-:W-:Y:S01]  /*8870*/  FMUL.FTZ R65, R65, c[0x0][0x2ec] ;  /* 0x0000bb0041417a20 */ /* 0x000fe20000410000 */
[----:B------:R-:W-:Y:S01]  /*8880*/  MUFU.TANH R3, R3 ;  /* 0x0000000300037308 */ /* 0x000fe20000002400 */
[----:B------:R-:W-:Y:S01]  /*8890*/  FMUL.FTZ R60, R60, c[0x0][0x2ec] ;  /* 0x0000bb003c3c7a20 */ /* 0x000fe20000410000 */
[----:B-1----:R-:W-:Y:S01]  /*88a0*/  HMMA.16816.F32.BF16 R40, R128, R120, R40 ;  /* 0x000000788028723c */ /* 0x002fe20000041828 */
[----:B------:R-:W-:-:S02]  /*88b0*/  FMUL.FTZ R67, R61, c[0x0][0x2ec] ;  /* 0x0000bb003d437a20 */ /* 0x000fc40000410000 */
[----:B------:R-:W-:Y:S02]  /*88c0*/  FMUL.FTZ R61, R62, c[0x0][0x2ec] ;  /* 0x0000bb003e3d7a20 */ /* 0x000fe40000410000 */
[----:B------:R-:W-:Y:S01]  /*88d0*/  FMUL.FTZ R62, R56, c[0x0][0x2ec] ;  /* 0x0000bb00383e7a20 */ /* 0x000fe20000410000 */
[----:B------:R-:W1:Y:S01]  /*88e0*/  MUFU.TANH R60, R60 ;  /* 0x0000003c003c7308 */ /* 0x000e620000002400 */
[----:B------:R-:W-:Y:S01]  /*88f0*/  FMUL.FTZ R56, R57, c[0x0][0x2ec] ;  /* 0x0000bb0039387a20 */ /* 0x000fe20000410000 */
[C---:B------:R-:W-:Y:S01]  /*8900*/  HMMA.16816.F32.BF16 R36, R128.reuse, R122, R36 ;  /* 0x0000007a8024723c */ /* 0x040fe20000041824 */
[----:B------:R-:W3:Y:S01]  /*8910*/  LDSM.16.M88.4 R120, [R118+0x8400] ;  /* 0x008400007678783b */ /* 0x000ee20000000200 */
[----:B------:R-:W-:Y:S02]  /*8920*/  FMUL.FTZ R57, R58, c[0x0][0x2ec] ;  /* 0x0000bb003a397a20 */ /* 0x000fe40000410000 */
[----:B------:R-:W-:Y:S02]  /*8930*/  FMUL.FTZ R63, R63, c[0x0][0x2ec] ;  /* 0x0000bb003f3f7a20 */ /* 0x000fe40000410000 */
[----:B------:R-:W4:Y:S02]  /*8940*/  MUFU.TANH R61, R61 ;  /* 0x0000003d003d7308 */ /* 0x000f240000002400 */
[C---:B--2---:R-:W-:Y:S06]  /*8950*/  HMMA.16816.F32.BF16 R48, R128.reuse, R124, R48 ;  /* 0x0000007c8030723c */ /* 0x044fec0000041830 */
[----:B------:R-:W2:Y:S02]  /*8960*/  MUFU.TANH R62, R62 ;  /* 0x0000003e003e7308 */ /* 0x000ea40000002400 */
[----:B------:R-:W-:Y:S01]  /*8970*/  HMMA.16816.F32.BF16 R44, R128, R126, R44 ;  /* 0x0000007e802c723c */ /* 0x000fe2000004182c */
[----:B------:R-:W5:Y:S01]  /*8980*/  LDSM.16.M88.4 R124, [R118+0x8000] ;  /* 0x00800000767c783b */ /* 0x000f620000000200 */
[----:B------:R-:W-:-:S02]  /*8990*/  FMUL.FTZ R40, R40, c[0x0][0x2ec] ;  /* 0x0000bb0028287a20 */ /* 0x000fc40000410000 */
[----:B------:R-:W-:Y:S02]  /*89a0*/  FMUL.FTZ R42, R42, c[0x0][0x2ec] ;  /* 0x0000bb002a2a7a20 */ /* 0x000fe40000410000 */
[----:B------:R-:W1:Y:S01]  /*89b0*/  MUFU.TANH R57, R57 ;  /* 0x0000003900397308 */ /* 0x000e620000002400 */
[----:B------:R-:W-:Y:S02]  /*89c0*/  FMUL.FTZ R41, R41, c[0x0][0x2ec] ;  /* 0x0000bb0029297a20 */ /* 0x000fe40000410000 */
[----:B------:R-:W-:Y:S02]  /*89d0*/  FMUL.FTZ R193, R36, c[0x0][0x2ec] ;  /* 0x0000bb0024c17a20 */ /* 0x000fe40000410000 */
[----:B------:R-:W-:Y:S02]  /*89e0*/  FMUL.FTZ R37, R37, c[0x0][0x2ec] ;  /* 0x0000bb0025257a20 */ /* 0x000fe40000410000 */
[----:B------:R-:W-:Y:S01]  /*89f0*/  FMUL.FTZ R38, R38, c[0x0][0x2ec] ;  /* 0x0000bb0026267a20 */ /* 0x000fe20000410000 */
[----:B------:R-:W-:Y:S01]  /*8a00*/  MUFU.TANH R195, R40 ;  /* 0x0000002800c37308 */ /* 0x000fe20000002400 */
[----:B------:R-:W-:-:S02]  /*8a10*/  FMUL.FTZ R43, R43, c[0x0][0x2ec] ;  /* 0x0000bb002b2b7a20 */ /* 0x000fc40000410000 */
[----:B------:R-:W-:Y:S02]  /*8a20*/  FMUL.FTZ R48, R48, c[0x0][0x2ec] ;  /* 0x0000bb0030307a20 */ /* 0x000fe40000410000 */
[----:B------:R-:W-:Y:S02]  /*8a30*/  FMUL.FTZ R50, R50, c[0x0][0x2ec] ;  /* 0x0000bb0032327a20 */ /* 0x000fe40000410000 */
[----:B------:R-:W-:Y:S01]  /*8a40*/  FMUL.FTZ R49, R49, c[0x0][0x2ec] ;  /* 0x0000bb0031317a20 */ /* 0x000fe20000410000 */
[----:B------:R1:W-:Y:S01]  /*8a50*/  MUFU.TANH R197, R37 ;  /* 0x0000002500c57308 */ /* 0x0003e20000002400 */
[----:B------:R-:W-:Y:S01]  /*8a60*/  FMUL.FTZ R51, R51, c[0x0][0x2ec] ;  /* 0x0000bb0033337a20 */ /* 0x000fe20000410000 */
[----:B---3--:R-:W-:Y:S01]  /*8a70*/  HMMA.16816.F32.BF16 R24, R128, R120, R24 ;  /* 0x000000788018723c */ /* 0x008fe20000041818 */
[----:B------:R-:W-:Y:S02]  /*8a80*/  FMUL.FTZ R44, R44, c[0x0][0x2ec] ;  /* 0x0000bb002c2c7a20 */ /* 0x000fe40000410000 */
[----:B------:R-:W-:-:S03]  /*8a90*/  FMUL.FTZ R46, R46, c[0x0][0x2ec] ;  /* 0x0000bb002e2e7a20 */ /* 0x000fc60000410000 */
[----:B------:R-:W-:Y:S01]  /*8aa0*/  MUFU.TANH R198, R50 ;  /* 0x0000003200c67308 */ /* 0x000fe20000002400 */
[----:B------:R-:W-:Y:S01]  /*8ab0*/  FMUL.FTZ R45, R45, c[0x0][0x2ec] ;  /* 0x0000bb002d2d7a20 */ /* 0x000fe20000410000 */
[C---:B------:R-:W-:Y:S01]  /*8ac0*/  HMMA.16816.F32.BF16 R20, R128.reuse, R122, R20 ;  /* 0x0000007a8014723c */ /* 0x040fe20000041814 */
[----:B------:R-:W3:Y:S01]  /*8ad0*/  LDSM.16.M88.4 R120, [R118+0x8c00] ;  /* 0x008c00007678783b */ /* 0x000ee20000000200 */
[----:B------:R-:W-:Y:S02]  /*8ae0*/  FMUL.FTZ R47, R47, c[0x0][0x2ec] ;  /* 0x0000bb002f2f7a20 */ /* 0x000fe40000410000 */
[----:B------:R-:W-:Y:S02]  /*8af0*/  FMUL.FTZ R39, R39, c[0x0][0x2ec] ;  /* 0x0000bb0027277a20 */ /* 0x000fe40000410000 */
[----:B------:R-:W-:Y:S02]  /*8b00*/  MUFU.TANH R200, R42 ;  /* 0x0000002a00c87308 */ /* 0x000fe40000002400 */
[C---:B-----5:R-:W-:Y:S06]  /*8b10*/  HMMA.16816.F32.BF16 R32, R128.reuse, R124, R32 ;  /* 0x0000007c8020723c */ /* 0x060fec0000041820 */
[----:B------:R-:W-:Y:S02]  /*8b20*/  MUFU.TANH R193, R193 ;  /* 0x000000c100c17308 */ /* 0x000fe40000002400 */
[----:B------:R-:W-:Y:S01]  /*8b30*/  HMMA.16816.F32.BF16 R28, R128, R126, R28 ;  /* 0x0000007e801c723c */ /* 0x000fe2000004181c */
[----:B------:R-:W5:Y:S01]  /*8b40*/  LDSM.16.M88.4 R124, [R118+0x8800] ;  /* 0x00880000767c783b */ /* 0x000f620000000200 */
[----:B------:R-:W-:Y:S01]  /*8b50*/  FMUL.FTZ R141, R24, c[0x0][0x2ec] ;  /* 0x0000bb00188d7a20 */ /* 0x000fe20000410000 */
[----:B------:R-:W-:-:S04]  /*8b60*/  DEPBAR.LE SB0, 0x0 ;  /* 0x000080000000791a */ /* 0x000fc80000000000 */
[----:B------:R-:W-:Y:S01]  /*8b70*/  MUFU.TANH R196, R38 ;  /* 0x0000002600c47308 */ /* 0x000fe20000002400 */
[----:B------:R-:W-:Y:S02]  /*8b80*/  FMUL.FTZ R143, R20, c[0x0][0x2ec] ;  /* 0x0000bb00148f7a20 */ /* 0x000fe40000410000 */
[----:B------:R-:W-:Y:S02]  /*8b90*/  FMUL.FTZ R26, R26, c[0x0][0x2ec] ;  /* 0x0000bb001a1a7a20 */ /* 0x000fe40000410000 */
[----:B------:R-:W-:Y:S02]  /*8ba0*/  FMUL.FTZ R22, R22, c[0x0][0x2ec] ;  /* 0x0000bb0016167a20 */ /* 0x000fe40000410000 */
[----:B------:R-:W-:Y:S01]  /*8bb0*/  FMUL.FTZ R25, R25, c[0x0][0x2ec] ;  /* 0x0000bb0019197a20 */ /* 0x000fe20000410000 */
[----:B------:R-:W-:Y:S01]  /*8bc0*/  MUFU.TANH R141, R141 ;  /* 0x0000008d008d7308 */ /* 0x000fe20000002400 */
[----:B------:R-:W-:Y:S02]  /*8bd0*/  FMUL.FTZ R151, R32, c[0x0][0x2ec] ;  /* 0x0000bb0020977a20 */ /* 0x000fe40000410000 */
[----:B------:R-:W-:-:S02]  /*8be0*/  IMAD.SHL.U32 R32, R174, 0x80, RZ ;  /* 0x00000080ae207824 */ /* 0x000fc400078e00ff */
[----:B------:R-:W-:Y:S02]  /*8bf0*/  FMUL.FTZ R152, R34, c[0x0][0x2ec] ;  /* 0x0000bb0022987a20 */ /* 0x000fe40000410000 */
[----:B------:R-:W-:Y:S01]  /*8c00*/  FMUL.FTZ R162, R33, c[0x0][0x2ec] ;  /* 0x0000bb0021a27a20 */ /* 0x000fe20000410000 */
[--C-:B------:R-:W-:Y:S01]  /*8c10*/  LOP3.LUT R36, R32, 0x8, R135.reuse, 0xfe, !PT ;  /* 0x0000000820247812 */ /* 0x100fe200078efe87 */
[----:B------:R-:W-:Y:S01]  /*8c20*/  FMUL.FTZ R148, R30, c[0x0][0x2ec] ;  /* 0x0000bb001e947a20 */ /* 0x000fe20000410000 */
[C---:B---3--:R-:W-:Y:S01]  /*8c30*/  HMMA.16816.F32.BF16 R8, R128.reuse, R120, R8 ;  /* 0x000000788008723c */ /* 0x048fe20000041808 */
[--C-:B------:R-:W-:Y:S01]  /*8c40*/  LOP3.LUT R34, R32, 0x10, R135.reuse, 0xfe, !PT ;  /* 0x0000001020227812 */ /* 0x100fe200078efe87 */
[----:B------:R-:W-:Y:S01]  /*8c50*/  FMUL.FTZ R153, R28, c[0x0][0x2ec] ;  /* 0x0000bb001c997a20 */ /* 0x000fe20000410000 */
[CC--:B------:R-:W-:Y:S01]  /*8c60*/  ISETP.GE.AND P5, PT, R36.reuse, R137.reuse, PT ;  /* 0x000000892400720c */ /* 0x0c0fe20003fa6270 */
[----:B------:R-:W-:Y:S01]  /*8c70*/  MUFU.TANH R151, R151 ;  /* 0x0000009700977308 */ /* 0x000fe20000002400 */
[-C--:B------:R-:W-:Y:S01]  /*8c80*/  ISETP.GE.AND P1, PT, R36, R136.reuse, PT ;  /* 0x000000882400720c */ /* 0x080fe20003f26270 */
[----:B------:R-:W-:Y:S01]  /*8c90*/  FMUL.FTZ R35, R35, c[0x0][0x2ec] ;  /* 0x0000bb0023237a20 */ /* 0x000fe20000410000 */
[-C--:B------:R-:W-:Y:S01]  /*8ca0*/  ISETP.GE.AND P0, PT, R34, R137.reuse, PT ;  /* 0x000000892200720c */ /* 0x080fe20003f06270 */
[----:B------:R-:W-:Y:S01]  /*8cb0*/  FMUL.FTZ R120, R59, c[0x0][0x2ec] ;  /* 0x0000bb003b787a20 */ /* 0x000fe20000410000 */
[----:B-1----:R-:W-:Y:S01]  /*8cc0*/  FSEL R37, R60, -INF , !P5 ;  /* 0xff8000003c257808 */ /* 0x002fe20006800000 */
[----:B------:R-:W-:Y:S01]  /*8cd0*/  FMUL.FTZ R59, R52, c[0x0][0x2ec] ;  /* 0x0000bb00343b7a20 */ /* 0x000fe20000410000 */
[-C--:B------:R-:W-:Y:S01]  /*8ce0*/  ISETP.GE.AND P5, PT, R34, R136.reuse, PT ;  /* 0x000000882200720c */ /* 0x080fe20003fa6270 */
[C---:B------:R-:W-:Y:S01]  /*8cf0*/  HMMA.16816.F32.BF16 R4, R128.reuse, R122, R4 ;  /* 0x0000007a8004723c */ /* 0x040fe20000041804 */
[C-C-:B------:R-:W-:Y:S01]  /*8d00*/  LOP3.LUT R34, R32.reuse, 0x18, R135.reuse, 0xfe, !PT ;  /* 0x0000001820227812 */ /* 0x140fe200078efe87 */
[----:B------:R-:W-:Y:S01]  /*8d10*/  MUFU.TANH R123, R44 ;  /* 0x0000002c007b7308 */ /* 0x000fe20000002400 */
[--C-:B------:R-:W-:Y:S01]  /*8d20*/  LOP3.LUT R30, R32, 0x20, R135.reuse, 0xfe, !PT ;  /* 0x00000020201e7812 */ /* 0x100fe200078efe87 */
[----:B------:R-:W-:Y:S01]  /*8d30*/  FMUL.FTZ R52, R53, c[0x0][0x2ec] ;  /* 0x0000bb0035347a20 */ /* 0x000fe20000410000 */
[----:B----4-:R-:W-:Y:S01]  /*8d40*/  FSEL R28, R61, -INF , !P1 ;  /* 0xff8000003d1c7808 */ /* 0x010fe20004800000 */
[----:B------:R-:W-:Y:S01]  /*8d50*/  FMUL.FTZ R29, R29, c[0x0][0x2ec] ;  /* 0x0000bb001d1d7a20 */ /* 0x000fe20000410000 */
[----:B--2---:R-:W-:Y:S01]  /*8d60*/  FSEL R61, R62, -INF , !P0 ;  /* 0xff8000003e3d7808 */ /* 0x004fe20004000000 */
[C---:B-----5:R-:W-:Y:S01]  /*8d70*/  HMMA.16816.F32.BF16 R16, R128.reuse, R124, R16 ;  /* 0x0000007c8010723c */ /* 0x060fe20000041810 */
[----:B------:R-:W-:Y:S01]  /*8d80*/  FSEL R62, R57, -INF , !P5 ;  /* 0xff800000393e7808 */ /* 0x000fe20006800000 */
[----:B------:R-:W-:Y:S01]  /*8d90*/  MUFU.TANH R125, R64 ;  /* 0x00000040007d7308 */ /* 0x000fe20000002400 */
[-C--:B------:R-:W-:Y:S01]  /*8da0*/  ISETP.GE.AND P1, PT, R34, R137.reuse, PT ;  /* 0x000000892200720c */ /* 0x080fe20003f26270 */
[----:B------:R-:W-:Y:S01]  /*8db0*/  FMUL.FTZ R149, R8, c[0x0][0x2ec] ;  /* 0x0000bb0008957a20 */ /* 0x000fe20000410000 */
[----:B------:R-:W-:Y:S01]  /*8dc0*/  ISETP.GE.AND P0, PT, R34, R136, PT ;  /* 0x000000882200720c */ /* 0x000fe20003f06270 */
[----:B------:R-:W-:Y:S01]  /*8dd0*/  FMUL.FTZ R10, R10, c[0x0][0x2ec] ;  /* 0x0000bb000a0a7a20 */ /* 0x000fe20000410000 */
[----:B------:R-:W-:Y:S01]  /*8de0*/  ISETP.GE.AND P5, PT, R30, R137, PT ;  /* 0x000000891e00720c */ /* 0x000fe20003fa6270 */
[----:B------:R-:W-:Y:S01]  /*8df0*/  HMMA.16816.F32.BF16 R12, R128, R126, R12 ;  /* 0x0000007e800c723c */ /* 0x000fe2000004180c */
[C-C-:B------:R-:W-:Y:S01]  /*8e00*/  LOP3.LUT R24, R32.reuse, 0x28, R135.reuse, 0xfe, !PT ;  /* 0x0000002820187812 */ /* 0x140fe200078efe87 */
[----:B------:R-:W1:Y:S01]  /*8e10*/  MUFU.TANH R59, R59 ;  /* 0x0000003b003b7308 */ /* 0x000e620000002400 */
[C-C-:B------:R-:W-:Y:S01]  /*8e20*/  LOP3.LUT R20, R32.reuse, 0x38, R135.reuse, 0xfe, !PT ;  /* 0x0000003820147812 */ /* 0x140fe200078efe87 */
[----:B------:R-:W-:Y:S01]  /*8e30*/  FMUL.FTZ R31, R31, c[0x0][0x2ec] ;  /* 0x0000bb001f1f7a20 */ /* 0x000fe20000410000 */
[----:B------:R-:W-:Y:S01]  /*8e40*/  LOP3.LUT R8, R32, 0x68, R135, 0xfe, !PT ;  /* 0x0000006820087812 */ /* 0x000fe200078efe87 */
[----:B------:R-:W-:-:S02]  /*8e50*/  FMUL.FTZ R27, R27, c[0x0][0x2ec] ;  /* 0x0000bb001b1b7a20 */ /* 0x000fc40000410000 */
[----:B------:R-:W-:Y:S01]  /*8e60*/  FMUL.FTZ R150, R4, c[0x0][0x2ec] ;  /* 0x0000bb0004967a20 */ /* 0x000fe20000410000 */
[--C-:B------:R-:W-:Y:S01]  /*8e70*/  LOP3.LUT R4, R32, 0x78, R135.reuse, 0xfe, !PT ;  /* 0x0000007820047812 */ /* 0x100fe200078efe87 */
[----:B------:R-:W2:Y:S01]  /*8e80*/  MUFU.TANH R64, R54 ;  /* 0x0000003600407308 */ /* 0x000ea20000002400 */
[----:B------:R-:W-:Y:S02]  /*8e90*/  FMUL.FTZ R6, R6, c[0x0][0x2ec] ;  /* 0x0000bb0006067a20 */ /* 0x000fe40000410000 */
[----:B------:R-:W-:Y:S02]  /*8ea0*/  FMUL.FTZ R21, R21, c[0x0][0x2ec] ;  /* 0x0000bb0015157a20 */ /* 0x000fe40000410000 */
[----:B------:R-:W-:Y:S02]  /*8eb0*/  FMUL.FTZ R23, R23, c[0x0][0x2ec] ;  /* 0x0000bb0017177a20 */ /* 0x000fe40000410000 */
[----:B------:R-:W-:Y:S01]  /*8ec0*/  FMUL.FTZ R145, R16, c[0x0][0x2ec] ;  /* 0x0000bb0010917a20 */ /* 0x000fe20000410000 */
[----:B------:R-:W3:Y:S01]  /*8ed0*/  MUFU.TANH R127, R48 ;  /* 0x00000030007f7308 */ /* 0x000ee20000002400 */
[----:B-1----:R-:W-:Y:S01]  /*8ee0*/  FSEL R59, R59, -INF , !P1 ;  /* 0xff8000003b3b7808 */ /* 0x002fe20004800000 */
[----:B------:R-:W-:Y:S01]  /*8ef0*/  FMUL.FTZ R18, R18, c[0x0][0x2ec] ;  /* 0x0000bb0012127a20 */ /* 0x000fe20000410000 */
[-C--:B------:R-:W-:Y:S01]  /*8f00*/  ISETP.GE.AND P1, PT, R30, R136.reuse, PT ;  /* 0x000000881e00720c */ /* 0x080fe20003f26270 */
[----:B------:R-:W-:Y:S01]  /*8f10*/  FMUL.FTZ R17, R17, c[0x0][0x2ec] ;  /* 0x0000bb0011117a20 */ /* 0x000fe20000410000 */
[--C-:B------:R-:W-:Y:S01]  /*8f20*/  LOP3.LUT R16, R32, 0x48, R135.reuse, 0xfe, !PT ;  /* 0x0000004820107812 */ /* 0x100fe200078efe87 */
[----:B------:R-:W-:Y:S01]  /*8f30*/  FMUL.FTZ R147, R12, c[0x0][0x2ec] ;  /* 0x0000bb000c937a20 */ /* 0x000fe20000410000 */
[----:B------:R-:W-:Y:S01]  /*8f40*/  FSEL R198, R198, -INF , !P1 ;  /* 0xff800000c6c67808 */ /* 0x000fe20004800000 */
[----:B------:R-:W1:Y:S01]  /*8f50*/  MUFU.TANH R126, R46 ;  /* 0x0000002e007e7308 */ /* 0x000e620000002400 */
[----:B--2---:R-:W-:Y:S01]  /*8f60*/  FSEL R64, R64, -INF , !P0 ;  /* 0xff80000040407808 */ /* 0x004fe20004000000 */
[----:B------:R-:W-:Y:S01]  /*8f70*/  FMUL.FTZ R14, R14, c[0x0][0x2ec] ;  /* 0x0000bb000e0e7a20 */ /* 0x000fe20000410000 */
[-C--:B------:R-:W-:Y:S01]  /*8f80*/  ISETP.GE.AND P0, PT, R24, R137.reuse, PT ;  /* 0x000000891800720c */ /* 0x080fe20003f06270 */
[----:B------:R-:W-:Y:S01]  /*8f90*/  FMUL.FTZ R13, R13, c[0x0][0x2ec] ;  /* 0x0000bb000d0d7a20 */ /* 0x000fe20000410000 */
[--C-:B------:R-:W-:Y:S01]  /*8fa0*/  LOP3.LUT R12, R32, 0x58, R135.reuse, 0xfe, !PT ;  /* 0x00000058200c7812 */ /* 0x100fe200078efe87 */
[----:B------:R-:W-:Y:S01]  /*8fb0*/  FMUL.FTZ R11, R11, c[0x0][0x2ec] ;  /* 0x0000bb000b0b7a20 */ /* 0x000fe20000410000 */
[----:B------:R-:W-:Y:S01]  /*8fc0*/  FSEL R123, R123, -INF , !P0 ;  /* 0xff8000007b7b7808 */ /* 0x000fe20004000000 */
[----:B------:R-:W2:Y:S01]  /*8fd0*/  MUFU.TANH R152, R152 ;  /* 0x0000009800987308 */ /* 0x000ea20000002400 */
[----:B---3--:R-:W-:Y:S01]  /*8fe0*/  FSEL R127, R127, -INF , !P5 ;  /* 0xff8000007f7f7808 */ /* 0x008fe20006800000 */
[----:B------:R-:W-:Y:S01]  /*8ff0*/  FMUL.FTZ R19, R19, c[0x0][0x2ec] ;  /* 0x0000bb0013137a20 */ /* 0x000fe20000410000 */
[-C--:B------:R-:W-:Y:S01]  /*9000*/  ISETP.GE.AND P5, PT, R24, R136.reuse, PT ;  /* 0x000000881800720c */ /* 0x080fe20003fa6270 */
[----:B------:R-:W-:Y:S01]  /*9010*/  FMUL.FTZ R15, R15, c[0x0][0x2ec] ;  /* 0x0000bb000f0f7a20 */ /* 0x000fe20000410000 */
[----:B------:R-:W-:Y:S01]  /*9020*/  LOP3.LUT R24, R32, 0x30, R135, 0xfe, !PT ;  /* 0x0000003020187812 */ /* 0x000fe200078efe87 */
[----:B------:R-:W-:Y:S01]  /*9030*/  FMUL.FTZ R9, R9, c[0x0][0x2ec] ;  /* 0x0000bb0009097a20 */ /* 0x000fe20000410000 */
[----:B-1----:R-:W-:Y:S01]  /*9040*/  FSEL R126, R126, -INF , !P5 ;  /* 0xff8000007e7e7808 */ /* 0x002fe20006800000 */
[----:B------:R-:W1:Y:S01]  /*9050*/  MUFU.TANH R153, R153 ;  /* 0x0000009900997308 */ /* 0x000e620000002400 */
[C---:B------:R-:W-:Y:S01]  /*9060*/  ISETP.GE.AND P1, PT, R24.reuse, R137, PT ;  /* 0x000000891800720c */ /* 0x040fe20003f26270 */
[----:B------:R-:W-:Y:S01]  /*9070*/  FMUL.FTZ R161, R5, c[0x0][0x2ec] ;  /* 0x0000bb0005a17a20 */ /* 0x000fe20000410000 */
[----:B------:R-:W-:Y:S01]  /*9080*/  ISETP.GE.AND P0, PT, R24, R136, PT ;  /* 0x000000881800720c */ /* 0x000fe20003f06270 */
[----:B------:R-:W-:Y:S01]  /*9090*/  FMUL.FTZ R5, R7, c[0x0][0x2ec] ;  /* 0x0000bb0007057a20 */ /* 0x000fe20000410000 */
[----:B------:R-:W-:-:S02]  /*90a0*/  FSEL R195, R195, -INF , !P1 ;  /* 0xff800000c3c37808 */ /* 0x000fc40004800000 */
[CC--:B------:R-:W-:Y:S01]  /*90b0*/  ISETP.GE.AND P5, PT, R20.reuse, R137.reuse, PT ;  /* 0x000000891400720c */ /* 0x0c0fe20003fa6270 */
[----:B------:R-:W3:Y:S01]  /*90c0*/  MUFU.TANH R148, R148 ;  /* 0x0000009400947308 */ /* 0x000ee20000002400 */
[----:B------:R-:W-:Y:S02]  /*90d0*/  ISETP.GE.AND P1, PT, R20, R136, PT ;  /* 0x000000881400720c */ /* 0x000fe40003f26270 */
[----:B------:R-:W-:Y:S02]  /*90e0*/  LOP3.LUT R20, R32, 0x40, R135, 0xfe, !PT ;  /* 0x0000004020147812 */ /* 0x000fe400078efe87 */
[----:B------:R-:W-:Y:S02]  /*90f0*/  FSEL R200, R200, -INF , !P0 ;  /* 0xff800000c8c87808 */ /* 0x000fe40004000000 */
[----:B------:R-:W-:Y:S01]  /*9100*/  ISETP.GE.AND P0, PT, R20, R137, PT ;  /* 0x000000891400720c */ /* 0x000fe20003f06270 */
[----:B------:R-:W4:Y:S01]  /*9110*/  MUFU.TANH R142, R26 ;  /* 0x0000001a008e7308 */ /* 0x000f220000002400 */
[----:B------:R-:W-:-:S02]  /*9120*/  FSEL R193, R193, -INF , !P5 ;  /* 0xff800000c1c17808 */ /* 0x000fc40006800000 */
[----:B------:R-:W-:Y:S02]  /*9130*/  FSEL R196, R196, -INF , !P1 ;  /* 0xff800000c4c47808 */ /* 0x000fe40004800000 */
[----:B------:R-:W-:Y:S02]  /*9140*/  FSEL R151, R151, -INF , !P0 ;  /* 0xff80000097977808 */ /* 0x000fe40004000000 */
[-C--:B------:R-:W-:Y:S01]  /*9150*/  ISETP.GE.AND P5, PT, R20, R136.reuse, PT ;  /* 0x000000881400720c */ /* 0x080fe20003fa6270 */
[----:B------:R-:W5:Y:S01]  /*9160*/  MUFU.TANH R143, R143 ;  /* 0x0000008f008f7308 */ /* 0x000f620000002400 */
[C---:B------:R-:W-:Y:S02]  /*9170*/  ISETP.GE.AND P1, PT, R16.reuse, R137, PT ;  /* 0x000000891000720c */ /* 0x040fe40003f26270 */
[----:B------:R-:W-:Y:S02]  /*9180*/  ISETP.GE.AND P0, PT, R16, R136, PT ;  /* 0x000000881000720c */ /* 0x000fe40003f06270 */
[----:B------:R-:W-:-:S02]  /*9190*/  LOP3.LUT R16, R32, 0x50, R135, 0xfe, !PT ;  /* 0x0000005020107812 */ /* 0x000fc400078efe87 */
[----:B--2---:R-:W-:Y:S01]  /*91a0*/  FSEL R152, R152, -INF , !P5 ;  /* 0xff80000098987808 */ /* 0x004fe20006800000 */
[----:B------:R-:W2:Y:S01]  /*91b0*/  MUFU.TANH R140, R22 ;  /* 0x00000016008c7308 */ /* 0x000ea20000002400 */
[----:B------:R-:W-:Y:S02]  /*91c0*/  ISETP.GE.AND P5, PT, R16, R137, PT ;  /* 0x000000891000720c */ /* 0x000fe40003fa6270 */
[----:B-1----:R-:W-:Y:S02]  /*91d0*/  FSEL R153, R153, -INF , !P1 ;  /* 0xff80000099997808 */ /* 0x002fe40004800000 */
[----:B---3--:R-:W-:Y:S02]  /*91e0*/  FSEL R148, R148, -INF , !P0 ;  /* 0xff80000094947808 */ /* 0x008fe40004000000 */
[----:B------:R-:W-:Y:S01]  /*91f0*/  FSEL R141, R141, -INF , !P5 ;  /* 0xff8000008d8d7808 */ /* 0x000fe20006800000 */
[----:B------:R-:W1:Y:S01]  /*9200*/  MUFU.TANH R145, R145 ;  /* 0x0000009100917308 */ /* 0x000e620000002400 */
[----:B------:R-:W-:-:S02]  /*9210*/  ISETP.GE.AND P1, PT, R16, R136, PT ;  /* 0x000000881000720c */ /* 0x000fc40003f26270 */
[CC--:B------:R-:W-:Y:S02]  /*9220*/  ISETP.GE.AND P0, PT, R12.reuse, R137.reuse, PT ;  /* 0x000000890c00720c */ /* 0x0c0fe40003f06270 */
[----:B------:R-:W-:Y:S02]  /*9230*/  ISETP.GE.AND P5, PT, R12, R136, PT ;  /* 0x000000880c00720c */ /* 0x000fe40003fa6270 */
[----:B------:R-:W-:Y:S01]  /*9240*/  LOP3.LUT R12, R32, 0x60, R135, 0xfe, !PT ;  /* 0x00000060200c7812 */ /* 0x000fe200078efe87 */
[----:B------:R-:W3:Y:S01]  /*9250*/  MUFU.TANH R121, R18 ;  /* 0x0000001200797308 */ /* 0x000ee20000002400 */
[----:B----4-:R-:W-:Y:S02]  /*9260*/  FSEL R142, R142, -INF , !P1 ;  /* 0xff8000008e8e7808 */ /* 0x010fe40004800000 */
[----:B------:R-:W-:Y:S02]  /*9270*/  ISETP.GE.AND P1, PT, R12, R137, PT ;  /* 0x000000890c00720c */ /* 0x000fe40003f26270 */
[----:B-----5:R-:W-:-:S02]  /*9280*/  FSEL R143, R143, -INF , !P0 ;  /* 0xff8000008f8f7808 */ /* 0x020fc40004000000 */
[----:B--2---:R-:W-:Y:S01]  /*9290*/  FSEL R140, R140, -INF , !P5 ;  /* 0xff8000008c8c7808 */ /* 0x004fe20006800000 */
[----:B------:R-:W2:Y:S01]  /*92a0*/  MUFU.TANH R147, R147 ;  /* 0x0000009300937308 */ /* 0x000ea20000002400 */
[----:B-1----:R-:W-:Y:S02]  /*92b0*/  FSEL R145, R145, -INF , !P1 ;  /* 0xff80000091917808 */ /* 0x002fe40004800000 */
[-C--:B------:R-:W-:Y:S02]  /*92c0*/  ISETP.GE.AND P0, PT, R12, R136.reuse, PT ;  /* 0x000000880c00720c */ /* 0x080fe40003f06270 */
[C---:B------:R-:W-:Y:S02]  /*92d0*/  ISETP.GE.AND P5, PT, R8.reuse, R137, PT ;  /* 0x000000890800720c */ /* 0x040fe40003fa6270 */
[----:B------:R-:W-:Y:S01]  /*92e0*/  ISETP.GE.AND P1, PT, R8, R136, PT ;  /* 0x000000880800720c */ /* 0x000fe20003f26270 */
[----:B------:R-:W1:Y:S01]  /*92f0*/  MUFU.TANH R60, R14 ;  /* 0x0000000e003c7308 */ /* 0x000e620000002400 */
[----:B------:R-:W-:-:S02]  /*9300*/  LOP3.LUT R8, R32, 0x70, R135, 0xfe, !PT ;  /* 0x0000007020087812 */ /* 0x000fc400078efe87 */
[----:B---3--:R-:W-:Y:S02]  /*9310*/  FSEL R121, R121, -INF , !P0 ;  /* 0xff80000079797808 */ /* 0x008fe40004000000 */
[----:B------:R-:W-:Y:S02]  /*9320*/  ISETP.GE.AND P0, PT, R8, R137, PT ;  /* 0x000000890800720c */ /* 0x000fe40003f06270 */
[----:B------:R-:W-:Y:S01]  /*9330*/  LOP3.LUT R135, R32, R135, RZ, 0xfc, !PT ;  /* 0x0000008720877212 */ /* 0x000fe200078efcff */
[----:B------:R-:W3:Y:S01]  /*9340*/  MUFU.TANH R149, R149 ;  /* 0x0000009500957308 */ /* 0x000ee20000002400 */
[----:B--2---:R-:W-:Y:S02]  /*9350*/  FSEL R147, R147, -INF , !P5 ;  /* 0xff80000093937808 */ /* 0x004fe40006800000 */
[----:B------:R-:W-:Y:S02]  /*9360*/  ISETP.GE.AND P5, PT, R8, R136, PT ;  /* 0x000000880800720c */ /* 0x000fe40003fa6270 */
[----:B------:R-:W-:-:S02]  /*9370*/  IADD3 R8, R135, 0x19, RZ ;  /* 0x0000001987087810 */ /* 0x000fc40007ffe0ff */
[----:B------:R-:W-:Y:S01]  /*9380*/  IADD3 R7, R135, 0x79, RZ ;  /* 0x0000007987077810 */ /* 0x000fe20007ffe0ff */
[----:B------:R-:W2:Y:S01]  /*9390*/  MUFU.TANH R57, R10 ;  /* 0x0000000a00397308 */ /* 0x000ea20000002400 */
[----:B-1----:R-:W-:Y:S02]  /*93a0*/  FSEL R60, R60, -INF , !P1 ;  /* 0xff8000003c3c7808 */ /* 0x002fe40004800000 */
[----:B------:R-:W-:-:S05]  /*93b0*/  ISETP.GE.AND P1, PT, R4, R137, PT ;  /* 0x000000890400720c */ /* 0x000fca0003f26270 */
[----:B------:R-:W1:Y:S01]  /*93c0*/  MUFU.TANH R150, R150 ;  /* 0x0000009600967308 */ /* 0x000e620000002400 */
[----:B---3--:R-:W-:Y:S02]  /*93d0*/  FSEL R149, R149, -INF , !P0 ;  /* 0xff80000095957808 */ /* 0x008fe40004000000 */
[----:B------:R-:W-:Y:S02]  /*93e0*/  ISETP.GE.AND P0, PT, R4, R136, PT ;  /* 0x000000880400720c */ /* 0x000fe40003f06270 */
[----:B------:R-:W-:-:S03]  /*93f0*/  IADD3 R4, R135, 0x1, RZ ;  /* 0x0000000187047810 */ /* 0x000fc60007ffe0ff */
[----:B------:R-:W3:Y:S01]  /*9400*/  MUFU.TANH R65, R65 ;  /* 0x0000004100417308 */ /* 0x000ee20000002400 */
[----:B--2---:R-:W-:Y:S02]  /*9410*/  FSEL R57, R57, -INF , !P5 ;  /* 0xff80000039397808 */ /* 0x004fe40006800000 */
[----:B------:R-:W-:-:S05]  /*9420*/  ISETP.GE.AND P5, PT, R4, R137, PT ;  /* 0x000000890400720c */ /* 0x000fca0003fa6270 */
[----:B------:R-:W2:Y:S01]  /*9430*/  MUFU.TANH R58, R6 ;  /* 0x00000006003a7308 */ /* 0x000ea20000002400 */
[----:B-1----:R-:W-:Y:S02]  /*9440*/  FSEL R150, R150, -INF , !P1 ;  /* 0xff80000096967808 */ /* 0x002fe40004800000 */
[----:B------:R-:W-:Y:S02]  /*9450*/  ISETP.GE.AND P1, PT, R4, R136, PT ;  /* 0x000000880400720c */ /* 0x000fe40003f26270 */
[----:B------:R-:W-:-:S03]  /*9460*/  IADD3 R4, R135, 0x9, RZ ;  /* 0x0000000987047810 */ /* 0x000fc60007ffe0ff */
[----:B------:R-:W1:Y:S01]  /*9470*/  MUFU.TANH R66, R66 ;  /* 0x0000004200427308 */ /* 0x000e620000002400 */
[----:B---3--:R-:W-:Y:S02]  /*9480*/  FSEL R33, R65, -INF , !P5 ;  /* 0xff80000041217808 */ /* 0x008fe40006800000 */
[----:B------:R-:W-:-:S05]  /*9490*/  ISETP.GE.AND P5, PT, R4, R136, PT ;  /* 0x000000880400720c */ /* 0x000fca0003fa6270 */
[----:B------:R-:W3:Y:S01]  /*94a0*/  MUFU.TANH R67, R67 ;  /* 0x0000004300437308 */ /* 0x000ee20000002400 */
[----:B--2---:R-:W-:Y:S02]  /*94b0*/  FSEL R58, R58, -INF , !P0 ;  /* 0xff8000003a3a7808 */ /* 0x004fe40004000000 */
[----:B------:R-:W-:Y:S02]  /*94c0*/  ISETP.GE.AND P0, PT, R4, R137, PT ;  /* 0x000000890400720c */ /* 0x000fe40003f06270 */
[----:B------:R-:W-:-:S03]  /*94d0*/  IADD3 R4, R135, 0x11, RZ ;  /* 0x0000001187047810 */ /* 0x000fc60007ffe0ff */
[----:B------:R-:W2:Y:S01]  /*94e0*/  MUFU.TANH R63, R63 ;  /* 0x0000003f003f7308 */ /* 0x000ea20000002400 */
[----:B-1----:R-:W-:Y:S02]  /*94f0*/  FSEL R6, R66, -INF , !P1 ;  /* 0xff80000042067808 */ /* 0x002fe40004800000 */
[----:B------:R-:W-:-:S05]  /*9500*/  ISETP.GE.AND P1, PT, R4, R137, PT ;  /* 0x000000890400720c */ /* 0x000fca0003f26270 */
[----:B------:R-:W1:Y:S01]  /*9510*/  MUFU.TANH R56, R56 ;  /* 0x0000003800387308 */ /* 0x000e620000002400 */
[----:B---3--:R-:W-:Y:S02]  /*9520*/  FSEL R67, R67, -INF , !P0 ;  /* 0xff80000043437808 */ /* 0x008fe40004000000 */
[----:B------:R-:W-:-:S05]  /*9530*/  ISETP.GE.AND P0, PT, R4, R136, PT ;  /* 0x000000880400720c */ /* 0x000fca0003f06270 */
        /* <DEDUP_REMOVED lines=30> */
[----:B------:R-:W-:-:S04]  /*9720*/  ISETP.GE.AND P0, PT, R8, R137, PT ;  /* 0x000000890800720c */ /* 0x000fc80003f06270 */
[----:B------:R-:W-:Y:S01]  /*9730*/  FSEL R197, R197, -INF , !P0 ;  /* 0xff800000c5c57808 */ /* 0x000fe20004000000 */
[----:B------:R-:W3:Y:S01]  /*9740*/  MUFU.TANH R204, R39 ;  /* 0x0000002700cc7308 */ /* 0x000ee20000002400 */
[----:B--2---:R-:W-:Y:S02]  /*9750*/  FSEL R199, R199, -INF , !P5 ;  /* 0xff800000c7c77808 */ /* 0x004fe40006800000 */
[----:B------:R-:W-:Y:S02]  /*9760*/  ISETP.GE.AND P5, PT, R8, R136, PT ;  /* 0x000000880800720c */ /* 0x000fe40003fa6270 */
[----:B------:R-:W-:-:S03]  /*9770*/  IADD3 R8, R135, 0x41, RZ ;  /* 0x0000004187087810 */ /* 0x000fc60007ffe0ff */
[----:B------:R-:W2:Y:S01]  /*9780*/  MUFU.TANH R162, R162 ;  /* 0x000000a200a27308 */ /* 0x000ea20000002400 */
[----:B-1----:R-:W-:Y:S02]  /*9790*/  FSEL R206, R206, -INF , !P1 ;  /* 0xff800000cece7808 */ /* 0x002fe40004800000 */
[CC--:B------:R-:W-:Y:S02]  /*97a0*/  ISETP.GE.AND P1, PT, R8.reuse, R137.reuse, PT ;  /* 0x000000890800720c */ /* 0x0c0fe40003f26270 */
[----:B------:R-:W-:Y:S02]  /*97b0*/  ISETP.GE.AND P0, PT, R8, R136, PT ;  /* 0x000000880800720c */ /* 0x000fe40003f06270 */
[----:B------:R-:W-:Y:S01]  /*97c0*/  IADD3 R8, R135, 0x49, RZ ;  /* 0x0000004987087810 */ /* 0x000fe20007ffe0ff */
        /* <DEDUP_REMOVED lines=32> */
[----:B---3--:R-:W-:Y:S01]  /*99d0*/  FSEL R158, R158, -INF , !P5 ;  /* 0xff8000009e9e7808 */ /* 0x008fe20006800000 */
[----:B------:R-:W-:Y:S01]  /*99e0*/  BAR.SYNC.DEFER_BLOCKING 0x0 ;  /* 0x0000000000007b1d */ /* 0x000fe20000010000 */
[----:B------:R-:W-:Y:S02]  /*99f0*/  ISETP.GE.AND P5, PT, R8, R136, PT ;  /* 0x000000880800720c */ /* 0x000fe40003fa6270 */
[----:B------:R-:W-:-:S03]  /*9a00*/  IADD3 R8, R135, 0x71, RZ ;  /* 0x0000007187087810 */ /* 0x000fc60007ffe0ff */
[----:B------:R-:W3:Y:S01]  /*9a10*/  MUFU.TANH R124, R19 ;  /* 0x00000013007c7308 */ /* 0x000ee20000002400 */
[----:B--2---:R-:W-:Y:S02]  /*9a20*/  FSEL R159, R159, -INF , !P0 ;  /* 0xff8000009f9f7808 */ /* 0x004fe40004000000 */
[----:B------:R-:W-:-:S05]  /*9a30*/  ISETP.GE.AND P0, PT, R8, R136, PT ;  /* 0x000000880800720c */ /* 0x000fca0003f06270 */
[----:B------:R-:W2:Y:S01]  /*9a40*/  MUFU.TANH R122, R15 ;  /* 0x0000000f007a7308 */ /* 0x000ea20000002400 */
[----:B-1----:R-:W-:Y:S02]  /*9a50*/  FSEL R120, R120, -INF , !P0 ;  /* 0xff80000078787808 */ /* 0x002fe40004000000 */
[----:B------:R-:W-:-:S05]  /*9a60*/  ISETP.GE.AND P0, PT, R117, 0x3, PT ;  /* 0x000000037500780c */ /* 0x000fca0003f06270 */
[----:B------:R-:W1:Y:S01]  /*9a70*/  MUFU.TANH R160, R9 ;  /* 0x0000000900a07308 */ /* 0x000e620000002400 */
[----:B---3--:R-:W-:Y:S02]  /*9a80*/  FSEL R124, R124, -INF , !P1 ;  /* 0xff8000007c7c7808 */ /* 0x008fe40004800000 */
[----:B------:R-:W-:-:S05]  /*9a90*/  ISETP.GE.AND P1, PT, R8, R137, PT ;  /* 0x000000890800720c */ /* 0x000fca0003f26270 */
[----:B------:R-:W3:Y:S01]  /*9aa0*/  MUFU.TANH R161, R161 ;  /* 0x000000a100a17308 */ /* 0x000ee20000002400 */
[----:B--2---:R-:W-:Y:S02]  /*9ab0*/  FSEL R122, R122, -INF , !P5 ;  /* 0xff8000007a7a7808 */ /* 0x004fe40006800000 */
[----:B------:R-:W-:-:S04]  /*9ac0*/  ISETP.GE.AND P5, PT, R135, R137, PT ;  /* 0x000000898700720c */ /* 0x000fc80003fa6270 */
[----:B------:R-:W-:Y:S01]  /*9ad0*/  FSEL R125, R125, -INF , !P5 ;  /* 0xff8000007d7d7808 */ /* 0x000fe20006800000 */
[----:B------:R-:W2:Y:S01]  /*9ae0*/  MUFU.TANH R5, R5 ;  /* 0x0000000500057308 */ /* 0x000ea20000002400 */
[----:B-1----:R-:W-:Y:S02]  /*9af0*/  FSEL R160, R160, -INF , !P1 ;  /* 0xff800000a0a07808 */ /* 0x002fe40004800000 */
[----:B------:R-:W-:Y:S02]  /*9b00*/  ISETP.GE.AND P1, PT, R7, R137, PT ;  /* 0x000000890700720c */ /* 0x000fe40003f26270 */
[-C--:B------:R-:W-:Y:S02]  /*9b10*/  ISETP.GE.AND P5, PT, R135, R136.reuse, PT ;  /* 0x000000888700720c */ /* 0x080fe40003fa6270 */
[----:B---3--:R-:W-:Y:S02]  /*9b20*/  FSEL R161, R161, -INF , !P1 ;  /* 0xff800000a1a17808 */ /* 0x008fe40004800000 */
[----:B------:R-:W-:-:S02]  /*9b30*/  ISETP.GE.AND P1, PT, R7, R136, PT ;  /* 0x000000880700720c */ /* 0x000fc40003f26270 */
[----:B------:R-:W-:Y:S02]  /*9b40*/  FSEL R7, R3, -INF , !P5 ;  /* 0xff80000003077808 */ /* 0x000fe40006800000 */
[----:B--2---:R-:W-:Y:S01]  /*9b50*/  FSEL R117, R5, -INF , !P1 ;  /* 0xff80000005757808 */ /* 0x004fe20004800000 */
[----:B------:R-:W-:Y:S05]  /*9b60*/  @!P0 BRA `(.L_x_761) ;  /* 0x00000af000008947 */ /* 0x000fea0003800000 */
[----:B------:R-:W-:Y:S05]  /*9b70*/  @!P6 BRA `(.L_x_762) ;  /* 0x000003a00000e947 */ /* 0x000fea0003800000 */
[----:B------:R-:W1:Y:S01]  /*9b80*/  I2F.RP R5, R132 ;  /* 0x0000008400057306 */ /* 0x000e620000209400 */
[----:B------:R-:W-:Y:S01]  /*9b90*/  IMAD.MOV.U32 R8, RZ, RZ, RZ ;  /* 0x000000ffff087224 */ /* 0x000fe200078e00ff */
[----:B------:R-:W-:-:S06]  /*9ba0*/  IADD3 R10, R32, -0x80, RZ ;  /* 0xffffff80200a7810 */ /* 0x000fcc0007ffe0ff */
[----:B-1----:R-:W1:Y:S02]  /*9bb0*/  MUFU.RCP R9, R5 ;  /* 0x0000000500097308 */ /* 0x002e640000001000 */
[----:B-1----:R-:W-:Y:S02]  /*9bc0*/  IADD3 R9, R9, 0xffffffe, RZ ;  /* 0x0ffffffe09097810 */ /* 0x002fe40007ffe0ff */
[----:B------:R-:W-:Y:S02]  /*9bd0*/  IABS R5, R10 ;  /* 0x0000000a00057213 */ /* 0x000fe40000000000 */
[----:B------:R-:W-:Y:S02]  /*9be0*/  LOP3.LUT R10, R10, c[0x0][0x2d0], RZ, 0x3c, !PT ;  /* 0x0000b4000a0a7a12 */ /* 0x000fe400078e3cff */
[----:B------:R-:W1:Y:S02]  /*9bf0*/  F2I.FTZ.U32.TRUNC.NTZ R9, R9 ;  /* 0x0000000900097305 */ /* 0x000e64000021f000 */
[----:B-1----:R-:W-:-:S04]  /*9c00*/  IMAD.MOV R3, RZ, RZ, -R9 ;  /* 0x000000ffff037224 */ /* 0x002fc800078e0a09 */
[----:B------:R-:W-:-:S04]  /*9c10*/  IMAD R3, R3, R132, RZ ;  /* 0x0000008403037224 */ /* 0x000fc800078e02ff */
[----:B------:R-:W-:Y:S01]  /*9c20*/  IMAD.HI.U32 R3, R9, R3, R8 ;  /* 0x0000000309037227 */ /* 0x000fe200078e0008 */
[----:B------:R-:W-:Y:S02]  /*9c30*/  IABS R8, R32 ;  /* 0x0000002000087213 */ /* 0x000fe40000000000 */
[----:B------:R-:W-:-:S03]  /*9c40*/  LOP3.LUT R32, R32, c[0x0][0x2d0], RZ, 0x3c, !PT ;  /* 0x0000b40020207a12 */ /* 0x000fc600078e3cff */
[----:B------:R-:W-:-:S04]  /*9c50*/  IMAD.HI.U32 R11, R3, R8, RZ ;  /* 0x00000008030b7227 */ /* 0x000fc800078e00ff */
[----:B------:R-:W-:Y:S02]  /*9c60*/  IMAD.MOV R9, RZ, RZ, -R11 ;  /* 0x000000ffff097224 */ /* 0x000fe400078e0a0b */
[----:B------:R-:W-:-:S04]  /*9c70*/  IMAD.HI.U32 R3, R3, R5, RZ ;  /* 0x0000000503037227 */ /* 0x000fc800078e00ff */
[----:B------:R-:W-:Y:S01]  /*9c80*/  IMAD R9, R132, R9, R8 ;  /* 0x0000000984097224 */ /* 0x000fe200078e0208 */
[----:B------:R-:W-:-:S04]  /*9c90*/  IADD3 R8, -R3, RZ, RZ ;  /* 0x000000ff03087210 */ /* 0x000fc80007ffe1ff */
[C---:B------:R-:W-:Y:S01]  /*9ca0*/  ISETP.GT.U32.AND P0, PT, R132.reuse, R9, PT ;  /* 0x000000098400720c */ /* 0x040fe20003f04070 */
[----:B------:R-:W-:-:S05]  /*9cb0*/  IMAD R5, R132, R8, R5 ;  /* 0x0000000884057224 */ /* 0x000fca00078e0205 */
[----:B------:R-:W-:-:S07]  /*9cc0*/  ISETP.GT.U32.AND P1, PT, R132, R5, PT ;  /* 0x000000058400720c */ /* 0x000fce0003f24070 */
[----:B------:R-:W-:Y:S01]  /*9cd0*/  @!P0 IMAD.IADD R9, R9, 0x1, -R132 ;  /* 0x0000000109098824 */ /* 0x000fe200078e0a84 */
[----:B------:R-:W-:-:S04]  /*9ce0*/  @!P0 IADD3 R11, R11, 0x1, RZ ;  /* 0x000000010b0b8810 */ /* 0x000fc80007ffe0ff */
[-C--:B------:R-:W-:Y:S01]  /*9cf0*/  ISETP.GE.U32.AND P5, PT, R9, R132.reuse, PT ;  /* 0x000000840900720c */ /* 0x080fe20003fa6070 */
[----:B------:R-:W-:Y:S01]  /*9d00*/  @!P1 IMAD.IADD R5, R5, 0x1, -R132 ;  /* 0x0000000105059824 */ /* 0x000fe200078e0a84 */
[----:B------:R-:W-:Y:S02]  /*9d10*/  @!P1 IADD3 R3, R3, 0x1, RZ ;  /* 0x0000000103039810 */ /* 0x000fe40007ffe0ff */
[----:B------:R-:W-:Y:S02]  /*9d20*/  ISETP.GE.AND P1, PT, R10, RZ, PT ;  /* 0x000000ff0a00720c */ /* 0x000fe40003f26270 */
[----:B------:R-:W-:Y:S02]  /*9d30*/  ISETP.GE.U32.AND P0, PT, R5, R132, PT ;  /* 0x000000840500720c */ /* 0x000fe40003f06070 */
[----:B------:R-:W-:-:S05]  /*9d40*/  LOP3.LUT R5, RZ, c[0x0][0x2d0], RZ, 0x33, !PT ;  /* 0x0000b400ff057a12 */ /* 0x000fca00078e33ff */
        /* <DEDUP_REMOVED lines=15> */
[----:B------:R-:W-:-:S05]  /*9e40*/  IMAD R8, R3, R8, -0x80 ;  /* 0xffffff8003087424 */ /* 0x000fca00078e0208 */
[----:B------:R-:W-:-:S05]  /*9e50*/  SHF.R.S32.HI R3, RZ, 0x1f, R8 ;  /* 0x0000001fff037819 */ /* 0x000fca0000011408 */
[----:B------:R-:W-:-:S04]  /*9e60*/  IMAD R3, R3, c[0x0][0x198], RZ ;  /* 0x0000660003037a24 */ /* 0x000fc800078e02ff */
[C---:B------:R-:W-:Y:S02]  /*9e70*/  IMAD R3, R8.reuse, c[0x0][0x19c], R3 ;  /* 0x0000670008037a24 */ /* 0x040fe400078e0203 */
[----:B--2---:R-:W-:Y:S02]  /*9e80*/  IMAD.IADD R9, R9, 0x1, -R10 ;  /* 0x0000000109097824 */ /* 0x004fe400078e0a0a */
[----:B------:R-:W-:-:S03]  /*9e90*/  IMAD.WIDE.U32 R10, R8, c[0x0][0x198], RZ ;  /* 0x00006600080a7a25 */ /* 0x000fc600078e00ff */
[----:B------:R-:W-:Y:S02]  /*9ea0*/  SHF.R.S32.HI R5, RZ, 0x1f, R9 ;  /* 0x0000001fff057819 */ /* 0x000fe40000011409 */
[----:B------:R-:W-:-:S03]  /*9eb0*/  IADD3 R11, R11, R3, RZ ;  /* 0x000000030b0b7210 */ /* 0x000fc60007ffe0ff */
[----:B------:R-:W-:Y:S02]  /*9ec0*/  IMAD R8, R5, c[0x0][0x180], RZ ;  /* 0x0000600005087a24 */ /* 0x000fe400078e02ff */
[----:B------:R-:W-:-:S04]  /*9ed0*/  IMAD.WIDE.U32 R10, R9, c[0x0][0x180], R10 ;  /* 0x00006000090a7a25 */ /* 0x000fc800078e000a */
[----:B------:R-:W-:Y:S01]  /*9ee0*/  IMAD R8, R9, c[0x0][0x184], R8 ;  /* 0x0000610009087a24 */ /* 0x000fe200078e0208 */
[----:B------:R-:W-:-:S03]  /*9ef0*/  MOV R119, R10 ;  /* 0x0000000a00777202 */ /* 0x000fc60000000f00 */
[----:B------:R-:W-:Y:S01]  /*9f00*/  IMAD.IADD R12, R11, 0x1, R8 ;  /* 0x000000010b0c7824 */ /* 0x000fe200078e0208 */
[----:B------:R-:W-:Y:S05]  /*9f10*/  BRA `(.L_x_763) ;  /* 0x0000002000007947 */ /* 0x000fea0003800000 */
.L_x_762:
[----:B------:R-:W-:-:S04]  /*9f20*/  LEA R119, -R119, RZ, 0x7 ;  /* 0x000000ff77777211 */ /* 0x000fc800078e39ff */
[----:B------:R-:W-:Y:S02]  /*9f30*/  SHF.R.S32.HI R12, RZ, 0x1f, R119 ;  /* 0x0000001fff0c7819 */ /* 0x000fe40000011477 */
.L_x_763:
        /* <DEDUP_REMOVED lines=110> */
.L_x_765:
[----:B------:R-:W-:Y:S05]  /*a620*/  BSYNC B0 ;  /* 0x0000000000007941 */ /* 0x000fea0003800000 */
.L_x_764:
[----:B------:R-:W0:Y:S01]  /*a630*/  LDGDEPBAR ;  /* 0x00000000000079af */ /* 0x000e220000000000 */
[----:B------:R-:W-:-:S04]  /*a640*/  LEA R188, P0, R119, R188, 0x1 ;  /* 0x000000bc77bc7211 */ /* 0x000fc800078008ff */
[----:B------:R-:W-:Y:S02]  /*a650*/  LEA.HI.X R187, R119, R187, R12, 0x1, P0 ;  /* 0x000000bb77bb7211 */ /* 0x000fe400000f0c0c */
.L_x_761:
[----:B-1----:R-:W-:Y:S01]  /*a660*/  FMNMX.FTZ R8, R2, R125, !PT ;  /* 0x0000007d02087209 */ /* 0x002fe20007810000 */
[----:B------:R-:W-:Y:S01]  /*a670*/  LDSM.16.MT88.4 R16, [R116+0x9000] ;  /* 0x009000007410783b */ /* 0x000fe20000004200 */
        /* <DEDUP_REMOVED lines=50> */
[----:B------:R-:W-:-:S04]  /*a9a0*/  FMNMX.FTZ R8, R158, R5, !PT ;  /* 0x000000059e087209 */ /* 0x000fc80007810000 */
        /* <DEDUP_REMOVED lines=12> */
[----:B------:R-:W-:-:S04]  /*aa70*/  FMNMX.FTZ R3, R57, R8, !PT ;  /* 0x0000000839037209 */ /* 0x000fc80007810000 */
[----:B------:R-:W-:-:S04]  /*aa80*/  FMNMX.FTZ R3, R120, R3, !PT ;  /* 0x0000000378037209 */ /* 0x000fc80007810000 */
        /* <DEDUP_REMOVED lines=9> */
[----:B------:R-:W-:-:S03]  /*ab20*/  FMUL.FTZ R186, R56, c[0x0][0x23c] ;  /* 0x00008f0038ba7a20 */ /* 0x000fc60000410000 */
[----:B------:R-:W-:Y:S02]  /*ab30*/  FSEL R5, R56, RZ, P1 ;  /* 0x000000ff38057208 */ /* 0x000fe40000800000 */
[----:B------:R-:W-:-:S03]  /*ab40*/  FSEL R186, R186, RZ, P1 ;  /* 0x000000ffbaba7208 */ /* 0x000fc60000800000 */
[----:B------:R-:W-:Y:S02]  /*ab50*/  FADD.FTZ R5, R2, -R5 ;  /* 0x8000000502057221 */ /* 0x000fe40000010000 */
[--C-:B------:R-:W-:Y:S02]  /*ab60*/  FFMA.FTZ R139, R33, c[0x0][0x23c], -R186.reuse ;  /* 0x00008f00218b7a23 */ /* 0x100fe400000108ba */
[----:B------:R-:W-:Y:S01]  /*ab70*/  LDSM.16.MT88.4 R32, [R116+0xb000] ;  /* 0x00b000007420783b */ /* 0x000fe20000004200 */
[--C-:B------:R-:W-:Y:S02]  /*ab80*/  FFMA.FTZ R201, R125, c[0x0][0x23c], -R186.reuse ;  /* 0x00008f007dc97a23 */ /* 0x100fe400000108ba */
[--C-:B------:R-:W-:Y:S01]  /*ab90*/  FFMA.FTZ R138, R37, c[0x0][0x23c], -R186.reuse ;  /* 0x00008f00258a7a23 */ /* 0x100fe200000108ba */
[----:B------:R-:W-:Y:S01]  /*aba0*/  MUFU.EX2 R139, R139 ;  /* 0x0000008b008b7308 */ /* 0x000fe20000000800 */
[----:B--2---:R-:W-:Y:S01]  /*abb0*/  FMNMX.FTZ R3, R8, R3, !PT ;  /* 0x0000000308037209 */ /* 0x004fe20007810000 */
[----:B------:R-:W-:Y:S01]  /*abc0*/  FFMA.FTZ R135, R67, c[0x0][0x23c], -R186 ;  /* 0x00008f0043877a23 */ /* 0x000fe200000108ba */
[----:B------:R-:W1:Y:S01]  /*abd0*/  LDSM.16.MT88.4 R8, [R164+0x9000] ;  /* 0x00900000a408783b */ /* 0x000e620000004200 */
[----:B------:R-:W-:Y:S01]  /*abe0*/  FMUL.FTZ R203, R5, c[0x0][0x23c] ;  /* 0x00008f0005cb7a20 */ /* 0x000fe20000410000 */
[C---:B------:R-:W-:Y:S01]  /*abf0*/  FSETP.NEU.FTZ.AND P0, PT, R3.reuse, -INF , PT ;  /* 0xff8000000300780b */ /* 0x040fe20003f1d000 */
[----:B------:R-:W-:-:S02]  /*ac00*/  FMUL.FTZ R119, R3, c[0x0][0x23c] ;  /* 0x00008f0003777a20 */ /* 0x000fc40000410000 */
[----:B------:R-:W2:Y:S01]  /*ac10*/  MUFU.EX2 R201, R201 ;  /* 0x000000c900c97308 */ /* 0x000ea20000000800 */
[--C-:B------:R-:W-:Y:S02]  /*ac20*/  FFMA.FTZ R134, R61, c[0x0][0x23c], -R186.reuse ;  /* 0x00008f003d867a23 */ /* 0x100fe400000108ba */
[----:B------:R-:W-:Y:S01]  /*ac30*/  FSEL R119, R119, RZ, P0 ;  /* 0x000000ff77777208 */ /* 0x000fe20000000000 */
[--C-:B------:R-:W-:Y:S02]  /*ac40*/  FFMA.FTZ R61, R59, c[0x0][0x23c], -R186.reuse ;  /* 0x00008f003b3d7a23 */ /* 0x100fe400000108ba */
[----:B------:R-:W-:Y:S02]  /*ac50*/  FFMA.FTZ R2, R65, c[0x0][0x23c], -R186 ;  /* 0x00008f0041027a23 */ /* 0x000fe400000108ba */
[--C-:B------:R-:W-:Y:S01]  /*ac60*/  FFMA.FTZ R194, R7, c[0x0][0x23c], -R119.reuse ;  /* 0x00008f0007c27a23 */ /* 0x100fe20000010877 */
[----:B------:R-:W-:Y:S01]  /*ac70*/  FSEL R7, R3, RZ, P0 ;  /* 0x000000ff03077208 */ /* 0x000fe20000000000 */
[--C-:B------:R-:W-:Y:S01]  /*ac80*/  FFMA.FTZ R137, R6, c[0x0][0x23c], -R119.reuse ;  /* 0x00008f0006897a23 */ /* 0x100fe20000010877 */
[----:B------:R-:W-:Y:S01]  /*ac90*/  MUFU.EX2 R138, R138 ;  /* 0x0000008a008a7308 */ /* 0x000fe20000000800 */
[----:B------:R-:W-:-:S02]  /*aca0*/  FFMA.FTZ R136, R28, c[0x0][0x23c], -R119 ;  /* 0x00008f001c887a23 */ /* 0x000fc40000010877 */
[----:B------:R-:W-:Y:S02]  /*acb0*/  FADD.FTZ R7, R0, -R7 ;  /* 0x8000000700077221 */ /* 0x000fe40000010000 */
[--C-:B------:R-:W-:Y:S01]  /*acc0*/  FFMA.FTZ R125, R4, c[0x0][0x23c], -R119.reuse ;  /* 0x00008f00047d7a23 */ /* 0x100fe20000010877 */
[----:B--2---:R-:W-:Y:S01]  /*acd0*/  F2FP.BF16.PACK_AB R48, R139, R201 ;  /* 0x000000c98b30723e */ /* 0x004fe200000010ff */
[----:B------:R-:W-:Y:S01]  /*ace0*/  FMUL.FTZ R181, R7, c[0x0][0x23c] ;  /* 0x00008f0007b57a20 */ /* 0x000fe20000410000 */
[----:B------:R-:W2:Y:S01]  /*acf0*/  MUFU.EX2 R135, R135 ;  /* 0x0000008700877308 */ /* 0x000ea20000000800 */
[--C-:B------:R-:W-:Y:S02]  /*ad00*/  FFMA.FTZ R133, R62, c[0x0][0x23c], -R119.reuse ;  /* 0x00008f003e857a23 */ /* 0x100fe40000010877 */
[--C-:B------:R-:W-:Y:S02]  /*ad10*/  FFMA.FTZ R62, R66, c[0x0][0x23c], -R119.reuse ;  /* 0x00008f00423e7a23 */ /* 0x100fe40000010877 */
[----:B------:R-:W-:-:S02]  /*ad20*/  FFMA.FTZ R59, R64, c[0x0][0x23c], -R119 ;  /* 0x00008f00403b7a23 */ /* 0x000fc40000010877 */
[----:B------:R-:W3:Y:S01]  /*ad30*/  LDSM.16.MT88.4 R64, [R116+0x9400] ;  /* 0x009400007440783b */ /* 0x000ee20000004200 */
[----:B------:R-:W-:Y:S01]  /*ad40*/  MUFU.EX2 R194, R194 ;  /* 0x000000c200c27308 */ /* 0x000fe20000000800 */
[--C-:B------:R-:W-:Y:S02]  /*ad50*/  FFMA.FTZ R63, R63, c[0x0][0x23c], -R186.reuse ;  /* 0x00008f003f3f7a23 */ /* 0x100fe400000108ba */
[----:B------:R-:W-:Y:S02]  /*ad60*/  FFMA.FTZ R0, R128, c[0x0][0x23c], -R119 ;  /* 0x00008f0080007a23 */ /* 0x000fe40000010877 */
[--C-:B------:R-:W-:Y:S02]  /*ad70*/  FFMA.FTZ R131, R127, c[0x0][0x23c], -R186.reuse ;  /* 0x00008f007f837a23 */ /* 0x100fe400000108ba */
[--C-:B------:R-:W-:Y:S01]  /*ad80*/  FFMA.FTZ R128, R123, c[0x0][0x23c], -R186.reuse ;  /* 0x00008f007b807a23 */ /* 0x100fe200000108ba */
[----:B------:R-:W4:Y:S01]  /*ad90*/  MUFU.EX2 R137, R137 ;  /* 0x0000008900897308 */ /* 0x000f220000000800 */
[----:B--2---:R-:W-:Y:S01]  /*ada0*/  F2FP.BF16.PACK_AB R50, R135, R138 ;  /* 0x0000008a8732723e */ /* 0x004fe200000010ff */
[----:B------:R-:W-:-:S02]  /*adb0*/  FFMA.FTZ R127, R129, c[0x0][0x23c], -R186 ;  /* 0x00008f00817f7a23 */ /* 0x000fc400000108ba */
[--C-:B------:R-:W-:Y:S02]  /*adc0*/  FFMA.FTZ R130, R205, c[0x0][0x23c], -R186.reuse ;  /* 0x00008f00cd827a23 */ /* 0x100fe400000108ba */
[--C-:B------:R-:W-:Y:S02]  /*add0*/  FFMA.FTZ R132, R198, c[0x0][0x23c], -R119.reuse ;  /* 0x00008f00c6847a23 */ /* 0x100fe40000010877 */
[----:B------:R-:W2:Y:S01]  /*ade0*/  MUFU.EX2 R203, R203 ;  /* 0x000000cb00cb7308 */ /* 0x000ea20000000800 */
[--C-:B------:R-:W-:Y:S02]  /*adf0*/  FFMA.FTZ R129, R208, c[0x0][0x23c], -R119.reuse ;  /* 0x00008f00d0817a23 */ /* 0x100fe40000010877 */
[--C-:B------:R-:W-:Y:S02]  /*ae00*/  FFMA.FTZ R126, R126, c[0x0][0x23c], -R119.reuse ;  /* 0x00008f007e7e7a23 */ /* 0x100fe40000010877 */
[----:B------:R-:W-:Y:S02]  /*ae10*/  FFMA.FTZ R123, R202, c[0x0][0x23c], -R119 ;  /* 0x00008f00ca7b7a23 */ /* 0x000fe40000010877 */
[--C-:B------:R-:W-:Y:S01]  /*ae20*/  FFMA.FTZ R202, R195, c[0x0][0x23c], -R186.reuse ;  /* 0x00008f00c3ca7a23 */ /* 0x100fe200000108ba */
[----:B------:R-:W5:Y:S01]  /*ae30*/  MUFU.EX2 R181, R181 ;  /* 0x000000b500b57308 */ /* 0x000f620000000800 */
[----:B----4-:R-:W-:Y:S01]  /*ae40*/  F2FP.BF16.PACK_AB R49, R137, R194 ;  /* 0x000000c28931723e */ /* 0x010fe200000010ff */
[----:B------:R-:W-:-:S02]  /*ae50*/  FFMA.FTZ R198, R193, c[0x0][0x23c], -R186 ;  /* 0x00008f00c1c67a23 */ /* 0x000fc400000108ba */
[--C-:B------:R-:W-:Y:S02]  /*ae60*/  FFMA.FTZ R195, R197, c[0x0][0x23c], -R186.reuse ;  /* 0x00008f00c5c37a23 */ /* 0x100fe400000108ba */
[----:B------:R-:W-:Y:S02]  /*ae70*/  FFMA.FTZ R199, R199, c[0x0][0x23c], -R186 ;  /* 0x00008f00c7c77a23 */ /* 0x000fe400000108ba */
[----:B------:R-:W-:Y:S01]  /*ae80*/  MUFU.EX2 R136, R136 ;  /* 0x0000008800887308 */ /* 0x000fe20000000800 */
[-C--:B--2---:R-:W-:Y:S02]  /*ae90*/  FMUL.FTZ R4, R112, R203.reuse ;  /* 0x000000cb70047220 */ /* 0x084fe40000410000 */
[-C--:B------:R-:W-:Y:S02]  /*aea0*/  FMUL.FTZ R5, R113, R203.reuse ;  /* 0x000000cb71057220 */ /* 0x080fe40000410000 */
[-C--:B------:R-:W-:Y:S02]  /*aeb0*/  FMUL.FTZ R12, R104, R203.reuse ;  /* 0x000000cb680c7220 */ /* 0x080fe40000410000 */
[----:B------:R-:W-:Y:S01]  /*aec0*/  FMUL.FTZ R13, R105, R203 ;  /* 0x000000cb690d7220 */ /* 0x000fe20000410000 */
[----:B------:R-:W2:Y:S01]  /*aed0*/  MUFU.EX2 R125, R125 ;  /* 0x0000007d007d7308 */ /* 0x000ea20000000800 */
[----:B-----5:R-:W-:-:S02]  /*aee0*/  FMUL.FTZ R6, R114, R181 ;  /* 0x000000b572067220 */ /* 0x020fc40000410000 */
[-C--:B------:R-:W-:Y:S02]  /*aef0*/  FMUL.FTZ R7, R115, R181.reuse ;  /* 0x000000b573077220 */ /* 0x080fe40000410000 */
[-C--:B------:R-:W-:Y:S02]  /*af00*/  FMUL.FTZ R14, R106, R181.reuse ;  /* 0x000000b56a0e7220 */ /* 0x080fe40000410000 */
[----:B------:R-:W-:Y:S01]  /*af10*/  FMUL.FTZ R15, R107, R181 ;  /* 0x000000b56b0f7220 */ /* 0x000fe20000410000 */
[----:B------:R-:W-:Y:S01]  /*af20*/  MUFU.EX2 R134, R134 ;  /* 0x0000008600867308 */ /* 0x000fe20000000800 */
[-C--:B------:R-:W-:Y:S02]  /*af30*/  FMUL.FTZ R20, R96, R203.reuse ;  /* 0x000000cb60147220 */ /* 0x080fe40000410000 */
[----:B------:R-:W-:Y:S02]  /*af40*/  FMUL.FTZ R21, R97, R203 ;  /* 0x000000cb61157220 */ /* 0x000fe40000410000 */
[----:B------:R-:W-:-:S02]  /*af50*/  FMUL.FTZ R22, R98, R181 ;  /* 0x000000b562167220 */ /* 0x000fc40000410000 */
[----:B------:R-:W-:Y:S01]  /*af60*/  FMUL.FTZ R23, R99, R181 ;  /* 0x000000b563177220 */ /* 0x000fe20000410000 */
[----:B--2---:R-:W-:Y:S01]  /*af70*/  F2FP.BF16.PACK_AB R51, R125, R136 ;  /* 0x000000887d33723e */ /* 0x004fe200000010ff */
[-C--:B------:R-:W-:Y:S01]  /*af80*/  FMUL.FTZ R28, R88, R203.reuse ;  /* 0x000000cb581c7220 */ /* 0x080fe20000410000 */
[----:B------:R-:W2:Y:S01]  /*af90*/  MUFU.EX2 R63, R63 ;  /* 0x0000003f003f7308 */ /* 0x000ea20000000800 */
[----:B------:R-:W-:Y:S02]  /*afa0*/  FMUL.FTZ R29, R89, R203 ;  /* 0x000000cb591d7220 */ /* 0x000fe40000410000 */
[-C--:B------:R-:W-:Y:S02]  /*afb0*/  FMUL.FTZ R30, R90, R181.reuse ;  /* 0x000000b55a1e7220 */ /* 0x080fe40000410000 */
[----:B------:R-:W-:Y:S01]  /*afc0*/  FMUL.FTZ R31, R91, R181 ;  /* 0x000000b55b1f7220 */ /* 0x000fe20000410000 */
[----:B-1----:R-:W-:Y:S01]  /*afd0*/  HMMA.16816.F32.BF16 R4, R48, R8, R4 ;  /* 0x000000083004723c */ /* 0x002fe20000041804 */
[-C--:B------:R-:W-:Y:S01]  /*afe0*/  FMUL.FTZ R36, R80, R203.reuse ;  /* 0x000000cb50247220 */ /* 0x080fe20000410000 */
[----:B------:R-:W-:Y:S01]  /*aff0*/  MUFU.EX2 R61, R61 ;  /* 0x0000003d003d7308 */ /* 0x000fe20000000800 */
[----:B------:R-:W-:-:S02]  /*b000*/  FMUL.FTZ R37, R81, R203 ;  /* 0x000000cb51257220 */ /* 0x000fc40000410000 */
[-C--:B------:R-:W-:Y:S02]  /*b010*/  FMUL.FTZ R38, R82, R181.reuse ;  /* 0x000000b552267220 */ /* 0x080fe40000410000 */
[----:B------:R-:W-:Y:S01]  /*b020*/  FMUL.FTZ R39, R83, R181 ;  /* 0x000000b553277220 */ /* 0x000fe20000410000 */
[C---:B------:R-:W-:Y:S01]  /*b030*/  HMMA.16816.F32.BF16 R12, R48.reuse, R16, R12 ;  /* 0x00000010300c723c */ /* 0x040fe2000004180c */
[-C--:B------:R-:W-:Y:S01]  /*b040*/  FMUL.FTZ R108, R108, R203.reuse ;  /* 0x000000cb6c6c7220 */ /* 0x080fe20000410000 */
[----:B------:R-:W-:Y:S01]  /*b050*/  MUFU.EX2 R2, R2 ;  /* 0x0000000200027308 */ /* 0x000fe20000000800 */
[----:B------:R-:W-:Y:S02]  /*b060*/  FMUL.FTZ R109, R109, R203 ;  /* 0x000000cb6d6d7220 */ /* 0x000fe40000410000 */
[-C--:B------:R-:W-:Y:S02]  /*b070*/  FMUL.FTZ R110, R110, R181.reuse ;  /* 0x000000b56e6e7220 */ /* 0x080fe40000410000 */
[----:B------:R-:W-:Y:S01]  /*b080*/  FMUL.FTZ R111, R111, R181 ;  /* 0x000000b56f6f7220 */ /* 0x000fe20000410000 */
[----:B------:R-:W-:Y:S01]  /*b090*/  HMMA.16816.F32.BF16 R20, R48, R24, R20 ;  /* 0x000000183014723c */ /* 0x000fe20000041814 */
[-C--:B------:R-:W-:Y:S01]  /*b0a0*/  FMUL.FTZ R100, R100, R203.reuse ;  /* 0x000000cb64647220 */ /* 0x080fe20000410000 */
[----:B------:R-:W-:Y:S01]  /*b0b0*/  MUFU.EX2 R133, R133 ;  /* 0x0000008500857308 */ /* 0x000fe20000000800 */
[----:B------:R-:W-:-:S02]  /*b0c0*/  FMUL.FTZ R101, R101, R203 ;  /* 0x000000cb65657220 */ /* 0x000fc40000410000 */
[-C--:B------:R-:W-:Y:S02]  /*b0d0*/  FMUL.FTZ R102, R102, R181.reuse ;  /* 0x000000b566667220 */ /* 0x080fe40000410000 */
[----:B------:R-:W-:Y:S01]  /*b0e0*/  FMUL.FTZ R103, R103, R181 ;  /* 0x000000b567677220 */ /* 0x000fe20000410000 */
[C---:B------:R-:W-:Y:S01]  /*b0f0*/  HMMA.16816.F32.BF16 R28, R48.reuse, R32, R28 ;  /* 0x00000020301c723c */ /* 0x040fe2000004181c */
[-C--:B------:R-:W-:Y:S01]  /*b100*/  FMUL.FTZ R92, R92, R203.reuse ;  /* 0x000000cb5c5c7220 */ /* 0x080fe20000410000 */
[----:B------:R-:W1:Y:S01]  /*b110*/  MUFU.EX2 R62, R62 ;  /* 0x0000003e003e7308 */ /* 0x000e620000000800 */
        /* <DEDUP_REMOVED lines=11> */
[----:B------:R-:W4:Y:S01]  /*b1d0*/  MUFU.EX2 R0, R0 ;  /* 0x0000000000007308 */ /* 0x000f220000000800 */
[----:B------:R-:W-:Y:S01]  /*b1e0*/  FMUL.FTZ R77, R77, R203 ;  /* 0x000000cb4d4d7220 */ /* 0x000fe20000410000 */
[----:B------:R-:W-:Y:S01]  /*b1f0*/  LDSM.16.MT88.4 R108, [R164+0xa400] ;  /* 0x00a40000a46c783b */ /* 0x000fe20000004200 */
[-C--:B------:R-:W-:Y:S02]  /*b200*/  FMUL.FTZ R78, R78, R181.reuse ;  /* 0x000000b54e4e7220 */ /* 0x080fe40000410000 */
[----:B------:R-:W-:Y:S01]  /*b210*/  FMUL.FTZ R79, R79, R181 ;  /* 0x000000b54f4f7220 */ /* 0x000fe20000410000 */
[----:B------:R-:W-:Y:S01]  /*b220*/  HMMA.16816.F32.BF16 R16, R48, R18, R100 ;  /* 0x000000123010723c */ /* 0x000fe20000041864 */
[-C--:B------:R-:W-:Y:S01]  /*b230*/  FMUL.FTZ R44, R72, R203.reuse ;  /* 0x000000cb482c7220 */ /* 0x080fe20000410000 */
[----:B------:R-:W-:Y:S01]  /*b240*/  MUFU.EX2 R131, R131 ;  /* 0x0000008300837308 */ /* 0x000fe20000000800 */
[----:B------:R-:W-:Y:S01]  /*b250*/  FMUL.FTZ R45, R73, R203 ;  /* 0x000000cb492d7220 */ /* 0x000fe20000410000 */
[----:B------:R-:W-:Y:S01]  /*b260*/  LDSM.16.MT88.4 R100, [R116+0xa400] ;  /* 0x00a400007464783b */ /* 0x000fe20000004200 */
[----:B------:R-:W-:-:S02]  /*b270*/  FMUL.FTZ R46, R74, R181 ;  /* 0x000000b54a2e7220 */ /* 0x000fc40000410000 */
[----:B------:R-:W-:Y:S01]  /*b280*/  FMUL.FTZ R47, R75, R181 ;  /* 0x000000b54b2f7220 */ /* 0x000fe20000410000 */
[C---:B------:R-:W-:Y:S01]  /*b290*/  HMMA.16816.F32.BF16 R24, R48.reuse, R26, R92 ;  /* 0x0000001a3018723c */ /* 0x040fe2000004185c */
[-C--:B------:R-:W-:Y:S01]  /*b2a0*/  FMUL.FTZ R68, R68, R203.reuse ;  /* 0x000000cb44447220 */ /* 0x080fe20000410000 */
[----:B------:R-:W5:Y:S01]  /*b2b0*/  LDSM.16.MT88.4 R72, [R164+0xb400] ;  /* 0x00b40000a448783b */ /* 0x000f620000004200 */
[----:B------:R-:W-:Y:S01]  /*b2c0*/  FMUL.FTZ R69, R69, R203 ;  /* 0x000000cb45457220 */ /* 0x000fe20000410000 */
[----:B------:R-:W1:Y:S01]  /*b2d0*/  MUFU.EX2 R130, R130 ;  /* 0x0000008200827308 */ /* 0x000e620000000800 */
[-C--:B------:R-:W-:Y:S01]  /*b2e0*/  FMUL.FTZ R70, R70, R181.reuse ;  /* 0x000000b546467220 */ /* 0x080fe20000410000 */
[----:B------:R-:W-:Y:S01]  /*b2f0*/  LDSM.16.MT88.4 R92, [R164+0xc400] ;  /* 0x00c40000a45c783b */ /* 0x000fe20000004200 */
[----:B------:R-:W-:Y:S01]  /*b300*/  FMUL.FTZ R71, R71, R181 ;  /* 0x000000b547477220 */ /* 0x000fe20000410000 */
[----:B------:R-:W-:Y:S01]  /*b310*/  HMMA.16816.F32.BF16 R32, R48, R34, R84 ;  /* 0x000000223020723c */ /* 0x000fe20000041854 */
[--C-:B------:R-:W-:Y:S01]  /*b320*/  FFMA.FTZ R200, R200, c[0x0][0x23c], -R119.reuse ;  /* 0x00008f00c8c87a23 */ /* 0x100fe20000010877 */
[----:B------:R-:W-:Y:S01]  /*b330*/  LDSM.16.MT88.4 R84, [R116+0xc400] ;  /* 0x00c400007454783b */ /* 0x000fe20000004200 */
[--C-:B------:R-:W-:Y:S01]  /*b340*/  FFMA.FTZ R197, R206, c[0x0][0x23c], -R119.reuse ;  /* 0x00008f00cec57a23 */ /* 0x100fe20000010877 */
[----:B------:R-:W-:Y:S01]  /*b350*/  MUFU.EX2 R128, R128 ;  /* 0x0000008000807308 */ /* 0x000fe20000000800 */
[----:B------:R-:W-:-:S02]  /*b360*/  FFMA.FTZ R196, R196, c[0x0][0x23c], -R119 ;  /* 0x00008f00c4c47a23 */ /* 0x000fc40000010877 */
[--C-:B------:R-:W-:Y:S01]  /*b370*/  FFMA.FTZ R193, R204, c[0x0][0x23c], -R119.reuse ;  /* 0x00008f00ccc17a23 */ /* 0x100fe20000010877 */
[C---:B------:R-:W-:Y:S01]  /*b380*/  HMMA.16816.F32.BF16 R40, R48.reuse, R42, R76 ;  /* 0x0000002a3028723c */ /* 0x040fe2000004184c */
[--C-:B------:R-:W-:Y:S02]  /*b390*/  FFMA.FTZ R152, R152, c[0x0][0x23c], -R119.reuse ;  /* 0x00008f0098987a23 */ /* 0x100fe40000010877 */
[--C-:B------:R-:W-:Y:S01]  /*b3a0*/  FFMA.FTZ R148, R148, c[0x0][0x23c], -R119.reuse ;  /* 0x00008f0094947a23 */ /* 0x100fe20000010877 */
[----:B------:R-:W-:Y:S01]  /*b3b0*/  MUFU.EX2 R127, R127 ;  /* 0x0000007f007f7308 */ /* 0x000fe20000000800 */
[----:B------:R-:W-:Y:S02]  /*b3c0*/  FFMA.FTZ R156, R156, c[0x0][0x23c], -R119 ;  /* 0x00008f009c9c7a23 */ /* 0x000fe40000010877 */
[----:B------:R-:W-:Y:S01]  /*b3d0*/  FFMA.FTZ R76, R190, R203, R201 ;  /* 0x000000cbbe4c7223 */ /* 0x000fe200000100c9 */
[----:B------:R-:W-:Y:S01]  /*b3e0*/  HMMA.16816.F32.BF16 R44, R48, R52, R44 ;  /* 0x00000034302c723c */ /* 0x000fe2000004182c */
[----:B------:R-:W-:-:S02]  /*b3f0*/  FFMA.FTZ R190, R151, c[0x0][0x23c], -R186 ;  /* 0x00008f0097be7a23 */ /* 0x000fc400000108ba */
[--C-:B------:R-:W-:Y:S01]  /*b400*/  FFMA.FTZ R201, R162, c[0x0][0x23c], -R186.reuse ;  /* 0x00008f00a2c97a23 */ /* 0x100fe200000108ba */
[----:B------:R-:W-:Y:S01]  /*b410*/  MUFU.EX2 R132, R132 ;  /* 0x0000008400847308 */ /* 0x000fe20000000800 */
[--C-:B------:R-:W-:Y:S02]  /*b420*/  FFMA.FTZ R151, R153, c[0x0][0x23c], -R186.reuse ;  /* 0x00008f0099977a23 */ /* 0x100fe400000108ba */
[----:B--2---:R-:W-:Y:S01]  /*b430*/  F2FP.BF16.PACK_AB R52, R63, R134 ;  /* 0x000000863f34723e */ /* 0x004fe200000010ff */
[----:B------:R-:W-:Y:S01]  /*b440*/  HMMA.16816.F32.BF16 R48, R48, R54, R68 ;  /* 0x000000363030723c */ /* 0x000fe20000041844 */
[----:B------:R-:W2:Y:S01]  /*b450*/  LDSM.16.MT88.4 R68, [R164+0x9400] ;  /* 0x00940000a444783b */ /* 0x000ea20000004200 */
[----:B-1----:R-:W-:Y:S01]  /*b460*/  F2FP.BF16.PACK_AB R53, R62, R133 ;  /* 0x000000853e35723e */ /* 0x002fe200000010ff */
[----:B------:R-:W-:Y:S01]  /*b470*/  FFMA.FTZ R162, R163, c[0x0][0x23c], -R186 ;  /* 0x00008f00a3a27a23 */ /* 0x000fe200000108ba */
[----:B------:R-:W1:Y:S01]  /*b480*/  MUFU.EX2 R129, R129 ;  /* 0x0000008100817308 */ /* 0x000e620000000800 */
[----:B------:R-:W-:-:S02]  /*b490*/  FFMA.FTZ R153, R154, c[0x0][0x23c], -R119 ;  /* 0x00008f009a997a23 */ /* 0x000fc40000010877 */
[----:B------:R-:W-:Y:S01]  /*b4a0*/  F2FP.BF16.PACK_AB R54, R2, R61 ;  /* 0x0000003d0236723e */ /* 0x000fe200000010ff */
[--C-:B------:R-:W-:Y:S01]  /*b4b0*/  FFMA.FTZ R77, R141, c[0x0][0x23c], -R186.reuse ;  /* 0x00008f008d4d7a23 */ /* 0x100fe200000108ba */
[----:B----4-:R-:W-:Y:S01]  /*b4c0*/  F2FP.BF16.PACK_AB R55, R0, R59 ;  /* 0x0000003b0037723e */ /* 0x010fe200000010ff */
[--C-:B------:R-:W-:Y:S02]  /*b4d0*/  FFMA.FTZ R155, R155, c[0x0][0x23c], -R186.reuse ;  /* 0x00008f009b9b7a23 */ /* 0x100fe400000108ba */
[----:B------:R-:W-:Y:S01]  /*b4e0*/  MUFU.EX2 R126, R126 ;  /* 0x0000007e007e7308 */ /* 0x000fe20000000800 */
[--C-:B------:R-:W-:Y:S02]  /*b4f0*/  FFMA.FTZ R143, R143, c[0x0][0x23c], -R186.reuse ;  /* 0x00008f008f8f7a23 */ /* 0x100fe400000108ba */
[----:B------:R-:W-:Y:S01]  /*b500*/  FFMA.FTZ R157, R157, c[0x0][0x23c], -R186 ;  /* 0x00008f009d9d7a23 */ /* 0x000fe200000108ba */
[----:B---3--:R-:W-:Y:S01]  /*b510*/  HMMA.16816.F32.BF16 R12, R52, R64, R12 ;  /* 0x00000040340c723c */ /* 0x008fe2000004180c */
[----:B------:R-:W-:-:S02]  /*b520*/  FFMA.FTZ R142, R142, c[0x0][0x23c], -R119 ;  /* 0x00008f008e8e7a23 */ /* 0x000fc40000010877 */
[----:B------:R-:W-:Y:S01]  /*b530*/  FADD.FTZ R139, R139, R76 ;  /* 0x0000004c8b8b7221 */ /* 0x000fe20000010000 */
[----:B------:R-:W3:Y:S01]  /*b540*/  MUFU.EX2 R123, R123 ;  /* 0x0000007b007b7308 */ /* 0x000ee20000000800 */
[--C-:B------:R-:W-:Y:S02]  /*b550*/  FFMA.FTZ R145, R145, c[0x0][0x23c], -R186.reuse ;  /* 0x00008f0091917a23 */ /* 0x100fe400000108ba */
[--C-:B------:R-:W-:Y:S01]  /*b560*/  FFMA.FTZ R158, R158, c[0x0][0x23c], -R186.reuse ;  /* 0x00008f009e9e7a23 */ /* 0x100fe200000108ba */
[----:B------:R-:W-:Y:S01]  /*b570*/  HMMA.16816.F32.BF16 R16, R52, R66, R16 ;  /* 0x000000423410723c */ /* 0x000fe20000041810 */
[----:B------:R-:W4:Y:S01]  /*b580*/  LDSM.16.MT88.4 R64, [R116+0xd400] ;  /* 0x00d400007440783b */ /* 0x000f220000004200 */
[--C-:B------:R-:W-:Y:S02]  /*b590*/  FFMA.FTZ R147, R147, c[0x0][0x23c], -R186.reuse ;  /* 0x00008f0093937a23 */ /* 0x100fe400000108ba */
[----:B------:R-:W-:Y:S01]  /*b5a0*/  MUFU.EX2 R202, R202 ;  /* 0x000000ca00ca7308 */ /* 0x000fe20000000800 */
[----:B------:R-:W-:-:S02]  /*b5b0*/  FFMA.FTZ R159, R159, c[0x0][0x23c], -R186 ;  /* 0x00008f009f9f7a23 */ /* 0x000fc400000108ba */
[----:B------:R-:W-:Y:S01]  /*b5c0*/  FFMA.FTZ R194, R189, R181, R194 ;  /* 0x000000b5bdc27223 */ /* 0x000fe200000100c2 */
[C---:B-----5:R-:W-:Y:S01]  /*b5d0*/  HMMA.16816.F32.BF16 R20, R52.reuse, R72, R20 ;  /* 0x000000483414723c */ /* 0x060fe20000041814 */
[----:B------:R-:W-:Y:S02]  /*b5e0*/  FADD.FTZ R138, R138, R139 ;  /* 0x0000008b8a8a7221 */ /* 0x000fe40000010000 */
[----:B------:R-:W-:Y:S01]  /*b5f0*/  FADD.FTZ R137, R137, R194 ;  /* 0x000000c289897221 */ /* 0x000fe20000010000 */
[----:B------:R-:W5:Y:S01]  /*b600*/  MUFU.EX2 R199, R199 ;  /* 0x000000c700c77308 */ /* 0x000f620000000800 */
[----:B------:R-:W-:Y:S02]  /*b610*/  FADD.FTZ R135, R135, R138 ;  /* 0x0000008a87877221 */ /* 0x000fe40000010000 */
[----:B------:R-:W-:Y:S01]  /*b620*/  FADD.FTZ R136, R136, R137 ;  /* 0x0000008988887221 */ /* 0x000fe20000010000 */
[----:B------:R-:W-:Y:S01]  /*b630*/  HMMA.16816.F32.BF16 R24, R52, R74, R24 ;  /* 0x0000004a3418723c */ /* 0x000fe20000041818 */
[----:B------:R-:W1:Y:S01]  /*b640*/  LDSM.16.MT88.4 R72, [R164+0xd400] ;  /* 0x00d40000a448783b */ /* 0x000e620000004200 */
[----:B------:R-:W-:-:S02]  /*b650*/  FADD.FTZ R134, R134, R135 ;  /* 0x0000008786867221 */ /* 0x000fc40000010000 */
[----:B------:R-:W-:Y:S01]  /*b660*/  MUFU.EX2 R198, R198 ;  /* 0x000000c600c67308 */ /* 0x000fe20000000800 */
[----:B------:R-:W-:Y:S02]  /*b670*/  FADD.FTZ R136, R125, R136 ;  /* 0x000000887d887221 */ /* 0x000fe40000010000 */
[----:B------:R-:W-:Y:S01]  /*b680*/  FADD.FTZ R134, R63, R134 ;  /* 0x000000863f867221 */ /* 0x000fe20000010000 */
[C---:B--2---:R-:W-:Y:S01]  /*b690*/  HMMA.16816.F32.BF16 R4, R52.reuse, R68, R4 ;  /* 0x000000443404723c */ /* 0x044fe20000041804 */
[----:B------:R-:W-:Y:S02]  /*b6a0*/  FADD.FTZ R133, R133, R136 ;  /* 0x0000008885857221 */ /* 0x000fe40000010000 */
[----:B------:R-:W-:Y:S01]  /*b6b0*/  FADD.FTZ R61, R61, R134 ;  /* 0x000000863d3d7221 */ /* 0x000fe20000010000 */
[----:B------:R-:W-:Y:S01]  /*b6c0*/  MUFU.EX2 R195, R195 ;  /* 0x000000c300c37308 */ /* 0x000fe20000000800 */
[----:B------:R-:W-:Y:S02]  /*b6d0*/  FADD.FTZ R62, R62, R133 ;  /* 0x000000853e3e7221 */ /* 0x000fe40000010000 */
[----:B------:R-:W-:Y:S01]  /*b6e0*/  FADD.FTZ R2, R2, R61 ;  /* 0x0000003d02027221 */ /* 0x000fe20000010000 */
[----:B------:R-:W-:Y:S01]  /*b6f0*/  HMMA.16816.F32.BF16 R8, R52, R70, R8 ;  /* 0x000000463408723c */ /* 0x000fe20000041808 */
[----:B------:R-:W2:Y:S01]  /*b700*/  LDSM.16.MT88.4 R68, [R116+0xb400] ;  /* 0x00b400007444783b */ /* 0x000ea20000004200 */
[----:B------:R-:W-:-:S02]  /*b710*/  FFMA.FTZ R149, R149, c[0x0][0x23c], -R186 ;  /* 0x00008f0095957a23 */ /* 0x000fc400000108ba */
[----:B------:R-:W-:Y:S01]  /*b720*/  MUFU.EX2 R200, R200 ;  /* 0x000000c800c87308 */ /* 0x000fe20000000800 */
[--C-:B------:R-:W-:Y:S02]  /*b730*/  FFMA.FTZ R160, R160, c[0x0][0x23c], -R186.reuse ;  /* 0x00008f00a0a07a23 */ /* 0x100fe400000108ba */
[--C-:B------:R-:W-:Y:S01]  /*b740*/  FFMA.FTZ R150, R150, c[0x0][0x23c], -R186.reuse ;  /* 0x00008f0096967a23 */ /* 0x100fe200000108ba */
[----:B----4-:R-:W-:Y:S01]  /*b750*/  HMMA.16816.F32.BF16 R44, R52, R64, R44 ;  /* 0x00000040342c723c */ /* 0x010fe2000004182c */
[----:B------:R-:W-:-:S03]  /*b760*/  FFMA.FTZ R161, R161, c[0x0][0x23c], -R186 ;  /* 0x00008f00a1a17a23 */ /* 0x000fc600000108ba */
[----:B------:R-:W4:Y:S01]  /*b770*/  MUFU.EX2 R197, R197 ;  /* 0x000000c500c57308 */ /* 0x000f220000000800 */
[--C-:B------:R-:W-:Y:S02]  /*b780*/  FFMA.FTZ R189, R117, c[0x0][0x23c], -R119.reuse ;  /* 0x00008f0075bd7a23 */ /* 0x100fe40000010877 */
[--C-:B------:R-:W-:Y:S01]  /*b790*/  FFMA.FTZ R57, R57, c[0x0][0x23c], -R119.reuse ;  /* 0x00008f0039397a23 */ /* 0x100fe20000010877 */
[----:B------:R-:W-:Y:S01]  /*b7a0*/  HMMA.16816.F32.BF16 R48, R52, R66, R48 ;  /* 0x000000423430723c */ /* 0x000fe20000041830 */
[----:B------:R-:W3:Y:S01]  /*b7b0*/  LDSM.16.MT88.4 R64, [R116+0x9800] ;  /* 0x009800007440783b */ /* 0x000ee20000004200 */
[--C-:B------:R-:W-:Y:S02]  /*b7c0*/  FFMA.FTZ R120, R120, c[0x0][0x23c], -R119.reuse ;  /* 0x00008f0078787a23 */ /* 0x100fe40000010877 */
[----:B------:R-:W-:Y:S01]  /*b7d0*/  MUFU.EX2 R196, R196 ;  /* 0x000000c400c47308 */ /* 0x000fe20000000800 */
[----:B------:R-:W-:-:S03]  /*b7e0*/  FFMA.FTZ R58, R58, c[0x0][0x23c], -R119 ;  /* 0x00008f003a3a7a23 */ /* 0x000fc60000010877 */
[C---:B-1----:R-:W-:Y:S04]  /*b7f0*/  HMMA.16816.F32.BF16 R36, R52.reuse, R72, R36 ;  /* 0x000000483424723c */ /* 0x042fe80000041824 */
[----:B------:R-:W1:Y:S04]  /*b800*/  MUFU.EX2 R193, R193 ;  /* 0x000000c100c17308 */ /* 0x000e680000000800 */
[C---:B------:R-:W-:Y:S01]  /*b810*/  HMMA.16816.F32.BF16 R40, R52.reuse, R74, R40 ;  /* 0x0000004a3428723c */ /* 0x040fe20000041828 */
[----:B------:R-:W1:Y:S03]  /*b820*/  LDSM.16.MT88.4 R72, [R164+0xb800] ;  /* 0x00b80000a448783b */ /* 0x000e660000004200 */
[----:B------:R-:W-:Y:S04]  /*b830*/  MUFU.EX2 R190, R190 ;  /* 0x000000be00be7308 */ /* 0x000fe80000000800 */
[C---:B--2---:R-:W-:Y:S04]  /*b840*/  HMMA.16816.F32.BF16 R28, R52.reuse, R68, R28 ;  /* 0x00000044341c723c */ /* 0x044fe8000004181c */
[----:B------:R-:W2:Y:S04]  /*b850*/  MUFU.EX2 R201, R201 ;  /* 0x000000c900c97308 */ /* 0x000ea80000000800 */
[----:B------:R-:W-:Y:S01]  /*b860*/  HMMA.16816.F32.BF16 R32, R52, R70, R32 ;  /* 0x000000463420723c */ /* 0x000fe20000041820 */
[----:B------:R-:W2:Y:S03]  /*b870*/  LDSM.16.MT88.4 R68, [R164+0x9800] ;  /* 0x00980000a444783b */ /* 0x000ea60000004200 */
[----:B------:R-:W-:Y:S03]  /*b880*/  MUFU.EX2 R151, R151 ;  /* 0x0000009700977308 */ /* 0x000fe60000000800 */
[----:B------:R-:W-:Y:S01]  /*b890*/  F2FP.BF16.PACK_AB R52, R130, R131 ;  /* 0x000000838234723e */ /* 0x000fe200000010ff */
[----:B------:R-:W-:Y:S01]  /*b8a0*/  FADD.FTZ R131, R131, R2 ;  /* 0x0000000283837221 */ /* 0x000fe20000010000 */
[----:B------:R-:W-:-:S02]  /*b8b0*/  F2FP.BF16.PACK_AB R53, R129, R132 ;  /* 0x000000848135723e */ /* 0x000fc400000010ff */
[----:B------:R-:W-:Y:S01]  /*b8c0*/  F2FP.BF16.PACK_AB R54, R127, R128 ;  /* 0x000000807f36723e */ /* 0x000fe200000010ff */
[----:B------:R-:W-:Y:S01]  /*b8d0*/  MUFU.EX2 R162, R162 ;  /* 0x000000a200a27308 */ /* 0x000fe20000000800 */
[----:B---3--:R-:W-:Y:S01]  /*b8e0*/  F2FP.BF16.PACK_AB R55, R123, R126 ;  /* 0x0000007e7b37723e */ /* 0x008fe200000010ff */
[----:B------:R-:W-:Y:S01]  /*b8f0*/  FADD.FTZ R131, R130, R131 ;  /* 0x0000008382837221 */ /* 0x000fe20000010000 */
[----:B------:R-:W-:-:S03]  /*b900*/  MOV R2, R56 ;  /* 0x0000003800027202 */ /* 0x000fc60000000f00 */
[----:B------:R-:W-:Y:S02]  /*b910*/  FADD.FTZ R128, R128, R131 ;  /* 0x0000008380807221 */ /* 0x000fe40000010000 */
[----:B------:R-:W-:Y:S01]  /*b920*/  HMMA.16816.F32.BF16 R12, R52, R64, R12 ;  /* 0x00000040340c723c */ /* 0x000fe2000004180c */
[----:B------:R-:W-:Y:S01]  /*b930*/  MUFU.EX2 R152, R152 ;  /* 0x0000009800987308 */ /* 0x000fe20000000800 */
[----:B------:R-:W-:-:S06]  /*b940*/  FADD.FTZ R127, R127, R128 ;  /* 0x000000807f7f7221 */ /* 0x000fcc0000010000 */
[C---:B------:R-:W-:Y:S01]  /*b950*/  HMMA.16816.F32.BF16 R16, R52.reuse, R66, R16 ;  /* 0x000000423410723c */ /* 0x040fe20000041810 */
[----:B------:R-:W3:Y:S01]  /*b960*/  LDSM.16.MT88.4 R64, [R116+0xd800] ;  /* 0x00d800007440783b */ /* 0x000ee20000004200 */
[----:B------:R-:W3:Y:S06]  /*b970*/  MUFU.EX2 R153, R153 ;  /* 0x0000009900997308 */ /* 0x000eec0000000800 */
[C---:B-1----:R-:W-:Y:S02]  /*b980*/  HMMA.16816.F32.BF16 R20, R52.reuse, R72, R20 ;  /* 0x000000483414723c */ /* 0x042fe40000041814 */
[----:B------:R-:W-:Y:S06]  /*b990*/  MUFU.EX2 R148, R148 ;  /* 0x0000009400947308 */ /* 0x000fec0000000800 */
[C---:B--2---:R-:W-:Y:S02]  /*b9a0*/  HMMA.16816.F32.BF16 R4, R52.reuse, R68, R4 ;  /* 0x000000443404723c */ /* 0x044fe40000041804 */
[----:B------:R-:W1:Y:S06]  /*b9b0*/  MUFU.EX2 R141, R156 ;  /* 0x0000009c008d7308 */ /* 0x000e6c0000000800 */
[C---:B------:R-:W-:Y:S01]  /*b9c0*/  HMMA.16816.F32.BF16 R8, R52.reuse, R70, R8 ;  /* 0x000000463408723c */ /* 0x040fe20000041808 */
[----:B------:R-:W2:Y:S01]  /*b9d0*/  LDSM.16.MT88.4 R68, [R116+0xb800] ;  /* 0x00b800007444783b */ /* 0x000ea20000004200 */
[----:B------:R-:W-:Y:S06]  /*b9e0*/  MUFU.EX2 R149, R149 ;  /* 0x0000009500957308 */ /* 0x000fec0000000800 */
[C---:B------:R-:W-:Y:S01]  /*b9f0*/  HMMA.16816.F32.BF16 R24, R52.reuse, R74, R24 ;  /* 0x0000004a3418723c */ /* 0x040fe20000041818 */
[----:B------:R-:W1:Y:S01]  /*ba00*/  LDSM.16.MT88.4 R72, [R164+0xd800] ;  /* 0x00d80000a448783b */ /* 0x000e620000004200 */
[----:B------:R-:W-:Y:S06]  /*ba10*/  MUFU.EX2 R160, R160 ;  /* 0x000000a000a07308 */ /* 0x000fec0000000800 */
[C---:B---3--:R-:W-:Y:S02]  /*ba20*/  HMMA.16816.F32.BF16 R44, R52.reuse, R64, R44 ;  /* 0x00000040342c723c */ /* 0x048fe4000004182c */
[----:B------:R-:W-:Y:S06]  /*ba30*/  MUFU.EX2 R150, R150 ;  /* 0x0000009600967308 */ /* 0x000fec0000000800 */
[C---:B------:R-:W-:Y:S01]  /*ba40*/  HMMA.16816.F32.BF16 R48, R52.reuse, R66, R48 ;  /* 0x000000423430723c */ /* 0x040fe20000041830 */
[----:B------:R-:W3:Y:S01]  /*ba50*/  LDSM.16.MT88.4 R64, [R164+0xbc00] ;  /* 0x00bc0000a440783b */ /* 0x000ee20000004200 */
[----:B------:R-:W-:Y:S08]  /*ba60*/  MUFU.EX2 R161, R161 ;  /* 0x000000a100a17308 */ /* 0x000ff00000000800 */
[----:B------:R-:W-:Y:S01]  /*ba70*/  MUFU.EX2 R189, R189 ;  /* 0x000000bd00bd7308 */ /* 0x000fe20000000800 */
[C---:B--2---:R-:W-:Y:S08]  /*ba80*/  HMMA.16816.F32.BF16 R28, R52.reuse, R68, R28 ;  /* 0x00000044341c723c */ /* 0x044ff0000004181c */
[C---:B------:R-:W-:Y:S01]  /*ba90*/  HMMA.16816.F32.BF16 R32, R52.reuse, R70, R32 ;  /* 0x000000463420723c */ /* 0x040fe20000041820 */
[----:B------:R-:W2:Y:S07]  /*baa0*/  LDSM.16.MT88.4 R68, [R116+0x9c00] ;  /* 0x009c00007444783b */ /* 0x000eae0000004200 */
[C---:B-1----:R-:W-:Y:S08]  /*bab0*/  HMMA.16816.F32.BF16 R36, R52.reuse, R72, R36 ;  /* 0x000000483424723c */ /* 0x042ff00000041824 */
[----:B------:R-:W-:Y:S01]  /*bac0*/  HMMA.16816.F32.BF16 R40, R52, R74, R40 ;  /* 0x0000004a3428723c */ /* 0x000fe20000041828 */
[----:B------:R-:W1:Y:S06]  /*bad0*/  LDSM.16.MT88.4 R72, [R164+0x9c00] ;  /* 0x009c0000a448783b */ /* 0x000e6c0000004200 */
[----:B-----5:R-:W-:Y:S01]  /*bae0*/  F2FP.BF16.PACK_AB R52, R199, R202 ;  /* 0x000000cac734723e */ /* 0x020fe200000010ff */
[----:B------:R-:W-:Y:S01]  /*baf0*/  FADD.FTZ R202, R202, R127 ;  /* 0x0000007fcaca7221 */ /* 0x000fe20000010000 */
[----:B----4-:R-:W-:-:S02]  /*bb00*/  F2FP.BF16.PACK_AB R53, R197, R200 ;  /* 0x000000c8c535723e */ /* 0x010fc400000010ff */
[----:B------:R-:W-:Y:S01]  /*bb10*/  F2FP.BF16.PACK_AB R54, R195, R198 ;  /* 0x000000c6c336723e */ /* 0x000fe200000010ff */
[----:B------:R-:W-:Y:S01]  /*bb20*/  FADD.FTZ R199, R199, R202 ;  /* 0x000000cac7c77221 */ /* 0x000fe20000010000 */
[----:B------:R-:W-:-:S03]  /*bb30*/  F2FP.BF16.PACK_AB R55, R193, R196 ;  /* 0x000000c4c137723e */ /* 0x000fc600000010ff */
[----:B------:R-:W-:-:S04]  /*bb40*/  FADD.FTZ R198, R198, R199 ;  /* 0x000000c7c6c67221 */ /* 0x000fc80000010000 */
[----:B---3--:R-:W-:Y:S01]  /*bb50*/  HMMA.16816.F32.BF16 R20, R52, R64, R20 ;  /* 0x000000403414723c */ /* 0x008fe20000041814 */
[----:B------:R-:W-:-:S07]  /*bb60*/  FADD.FTZ R195, R195, R198 ;  /* 0x000000c6c3c37221 */ /* 0x000fce0000010000 */
[C---:B--2---:R-:W-:Y:S08]  /*bb70*/  HMMA.16816.F32.BF16 R12, R52.reuse, R68, R12 ;  /* 0x00000044340c723c */ /* 0x044ff0000004180c */
[C---:B------:R-:W-:Y:S01]  /*bb80*/  HMMA.16816.F32.BF16 R16, R52.reuse, R70, R16 ;  /* 0x000000463410723c */ /* 0x040fe20000041810 */
[----:B------:R-:W2:Y:S07]  /*bb90*/  LDSM.16.MT88.4 R68, [R164+0xdc00] ;  /* 0x00dc0000a444783b */ /* 0x000eae0000004200 */
[C---:B-1----:R-:W-:Y:S08]  /*bba0*/  HMMA.16816.F32.BF16 R4, R52.reuse, R72, R4 ;  /* 0x000000483404723c */ /* 0x042ff00000041804 */
[C---:B------:R-:W-:Y:S01]  /*bbb0*/  HMMA.16816.F32.BF16 R8, R52.reuse, R74, R8 ;  /* 0x0000004a3408723c */ /* 0x040fe20000041808 */
[----:B------:R-:W1:Y:S07]  /*bbc0*/  LDSM.16.MT88.4 R72, [R116+0xbc00] ;  /* 0x00bc00007448783b */ /* 0x000e6e0000004200 */
[C---:B------:R-:W-:Y:S01]  /*bbd0*/  HMMA.16816.F32.BF16 R24, R52.reuse, R66, R24 ;  /* 0x000000423418723c */ /* 0x040fe20000041818 */
[----:B------:R-:W3:Y:S07]  /*bbe0*/  LDSM.16.MT88.4 R64, [R116+0xdc00] ;  /* 0x00dc00007440783b */ /* 0x000eee0000004200 */
[C---:B--2---:R-:W-:Y:S07]  /*bbf0*/  HMMA.16816.F32.BF16 R36, R52.reuse, R68, R36 ;  /* 0x000000443424723c */ /* 0x044fee0000041824 */
[----:B------:R-:W-:Y:S01]  /*bc00*/  F2FP.BF16.PACK_AB R68, R201, R190 ;  /* 0x000000bec944723e */ /* 0x000fe200000010ff */
[----:B------:R-:W-:Y:S01]  /*bc10*/  HMMA.16816.F32.BF16 R40, R52, R70, R40 ;  /* 0x000000463428723c */ /* 0x000fe20000041828 */
[----:B------:R-:W-:-:S06]  /*bc20*/  F2FP.BF16.PACK_AB R69, R153, R152 ;  /* 0x000000989945723e */ /* 0x000fcc00000010ff */
[----:B------:R-:W-:Y:S01]  /*bc30*/  F2FP.BF16.PACK_AB R70, R162, R151 ;  /* 0x00000097a246723e */ /* 0x000fe200000010ff */
[----:B-1----:R-:W-:Y:S01]  /*bc40*/  HMMA.16816.F32.BF16 R28, R52, R72, R28 ;  /* 0x00000048341c723c */ /* 0x002fe2000004181c */
[----:B------:R-:W-:-:S07]  /*bc50*/  F2FP.BF16.PACK_AB R71, R141, R148 ;  /* 0x000000948d47723e */ /* 0x000fce00000010ff */
[C---:B------:R-:W-:Y:S01]  /*bc60*/  HMMA.16816.F32.BF16 R32, R52.reuse, R74, R32 ;  /* 0x0000004a3420723c */ /* 0x040fe20000041820 */
[----:B------:R-:W1:Y:S07]  /*bc70*/  LDSM.16.MT88.4 R72, [R164+0xc000] ;  /* 0x00c00000a448783b */ /* 0x000e6e0000004200 */
[C---:B---3--:R-:W-:Y:S08]  /*bc80*/  HMMA.16816.F32.BF16 R44, R52.reuse, R64, R44 ;  /* 0x00000040342c723c */ /* 0x048ff0000004182c */
[----:B------:R-:W-:Y:S01]  /*bc90*/  HMMA.16816.F32.BF16 R48, R52, R66, R48 ;  /* 0x000000423430723c */ /* 0x000fe20000041830 */
[----:B------:R-:W2:Y:S04]  /*bca0*/  LDSM.16.MT88.4 R64, [R164+0xa000] ;  /* 0x00a00000a440783b */ /* 0x000ea80000004200 */
[----:B------:R-:W3:Y:S03]  /*bcb0*/  LDSM.16.MT88.4 R52, [R116+0xa000] ;  /* 0x00a000007434783b */ /* 0x000ee60000004200 */
[C---:B-1----:R-:W-:Y:S08]  /*bcc0*/  HMMA.16816.F32.BF16 R20, R68.reuse, R72, R20 ;  /* 0x000000484414723c */ /* 0x042ff00000041814 */
[C---:B------:R-:W-:Y:S08]  /*bcd0*/  HMMA.16816.F32.BF16 R24, R68.reuse, R74, R24 ;  /* 0x0000004a4418723c */ /* 0x040ff00000041818 */
[C---:B--2---:R-:W-:Y:S01]  /*bce0*/  HMMA.16816.F32.BF16 R112, R68.reuse, R64, R4 ;  /* 0x000000404470723c */ /* 0x044fe20000041804 */
[----:B------:R-:W1:Y:S07]  /*bcf0*/  LDSM.16.MT88.4 R4, [R116+0xe000] ;  /* 0x00e000007404783b */ /* 0x000e6e0000004200 */
[C---:B------:R-:W-:Y:S01]  /*bd00*/  HMMA.16816.F32.BF16 R8, R68.reuse, R66, R8 ;  /* 0x000000424408723c */ /* 0x040fe20000041808 */
[----:B------:R-:W2:Y:S07]  /*bd10*/  LDSM.16.MT88.4 R64, [R116+0xc000] ;  /* 0x00c000007440783b */ /* 0x000eae0000004200 */
[C---:B---3--:R-:W-:Y:S08]  /*bd20*/  HMMA.16816.F32.BF16 R12, R68.reuse, R52, R12 ;  /* 0x00000034440c723c */ /* 0x048ff0000004180c */
[C---:B------:R-:W-:Y:S01]  /*bd30*/  HMMA.16816.F32.BF16 R16, R68.reuse, R54, R16 ;  /* 0x000000364410723c */ /* 0x040fe20000041810 */
[----:B------:R-:W3:Y:S07]  /*bd40*/  LDSM.16.MT88.4 R52, [R164+0xe000] ;  /* 0x00e00000a434783b */ /* 0x000eee0000004200 */
[C---:B-1----:R-:W-:Y:S08]  /*bd50*/  HMMA.16816.F32.BF16 R44, R68.reuse, R4, R44 ;  /* 0x00000004442c723c */ /* 0x042ff0000004182c */
[C---:B--2---:R-:W-:Y:S08]  /*bd60*/  HMMA.16816.F32.BF16 R28, R68.reuse, R64, R28 ;  /* 0x00000040441c723c */ /* 0x044ff0000004181c */
[C---:B------:R-:W-:Y:S08]  /*bd70*/  HMMA.16816.F32.BF16 R32, R68.reuse, R66, R32 ;  /* 0x000000424420723c */ /* 0x040ff00000041820 */
[C---:B---3--:R-:W-:Y:S01]  /*bd80*/  HMMA.16816.F32.BF16 R36, R68.reuse, R52, R36 ;  /* 0x000000344424723c */ /* 0x048fe20000041824 */
[----:B------:R1:W-:Y:S07]  /*bd90*/  MUFU.EX2 R52, R77 ;  /* 0x0000004d00347308 */ /* 0x0003ee0000000800 */
[C---:B------:R-:W-:Y:S01]  /*bda0*/  HMMA.16816.F32.BF16 R40, R68.reuse, R54, R40 ;  /* 0x000000364428723c */ /* 0x040fe20000041828 */
[----:B------:R-:W2:Y:S07]  /*bdb0*/  MUFU.EX2 R55, R155 ;  /* 0x0000009b00377308 */ /* 0x000eae0000000800 */
[----:B------:R-:W-:Y:S01]  /*bdc0*/  HMMA.16816.F32.BF16 R68, R68, R6, R48 ;  /* 0x000000064444723c */ /* 0x000fe20000041830 */
[----:B------:R-:W-:Y:S01]  /*bdd0*/  MUFU.EX2 R53, R143 ;  /* 0x0000008f00357308 */ /* 0x000fe20000000800 */
[----:B-1----:R-:W1:Y:S05]  /*bde0*/  LDSM.16.MT88.4 R76, [R164+0xe400] ;  /* 0x00e40000a44c783b */ /* 0x002e6a0000004200 */
[----:B------:R-:W-:-:S02]  /*bdf0*/  FFMA.FTZ R51, R144, c[0x0][0x23c], -R119 ;  /* 0x00008f0090337a23 */ /* 0x000fc40000010877 */
[--C-:B------:R-:W-:Y:S01]  /*be00*/  FFMA.FTZ R48, R140, c[0x0][0x23c], -R119.reuse ;  /* 0x00008f008c307a23 */ /* 0x100fe20000010877 */
[----:B------:R-:W3:Y:S01]  /*be10*/  MUFU.EX2 R54, R157 ;  /* 0x0000009d00367308 */ /* 0x000ee20000000800 */
[----:B------:R-:W-:Y:S01]  /*be20*/  FFMA.FTZ R49, R146, c[0x0][0x23c], -R119 ;  /* 0x00008f0092317a23 */ /* 0x000fe20000010877 */
[----:B--2---:R-:W-:-:S06]  /*be30*/  F2FP.BF16.PACK_AB R4, R55, R52 ;  /* 0x000000343704723e */ /* 0x004fcc00000010ff */
[----:B------:R-:W-:Y:S08]  /*be40*/  MUFU.EX2 R50, R142 ;  /* 0x0000008e00327308 */ /* 0x000ff00000000800 */
[----:B------:R-:W2:Y:S01]  /*be50*/  MUFU.EX2 R51, R51 ;  /* 0x0000003300337308 */ /* 0x000ea20000000800 */
[----:B---3--:R-:W-:-:S07]  /*be60*/  F2FP.BF16.PACK_AB R6, R54, R53 ;  /* 0x000000353606723e */ /* 0x008fce00000010ff */
[----:B------:R-:W-:Y:S08]  /*be70*/  MUFU.EX2 R48, R48 ;  /* 0x0000003000307308 */ /* 0x000ff00000000800 */
[----:B------:R-:W3:Y:S01]  /*be80*/  MUFU.EX2 R49, R49 ;  /* 0x0000003100317308 */ /* 0x000ee20000000800 */
[----:B--2---:R-:W-:Y:S02]  /*be90*/  F2FP.BF16.PACK_AB R5, R51, R50 ;  /* 0x000000323305723e */ /* 0x004fe400000010ff */
[----:B---3--:R-:W-:-:S07]  /*bea0*/  F2FP.BF16.PACK_AB R7, R49, R48 ;  /* 0x000000303107723e */ /* 0x008fce00000010ff */
[C---:B------:R-:W-:Y:S08]  /*beb0*/  HMMA.16816.F32.BF16 R112, R4.reuse, R108, R112 ;  /* 0x0000006c0470723c */ /* 0x040ff00000041870 */
[C---:B------:R-:W-:Y:S01]  /*bec0*/  HMMA.16816.F32.BF16 R108, R4.reuse, R110, R8 ;  /* 0x0000006e046c723c */ /* 0x040fe20000041808 */
[----:B------:R-:W2:Y:S07]  /*bed0*/  LDSM.16.MT88.4 R8, [R116+0xe400] ;  /* 0x00e400007408783b */ /* 0x000eae0000004200 */
[C---:B------:R-:W-:Y:S01]  /*bee0*/  HMMA.16816.F32.BF16 R104, R4.reuse, R100, R12 ;  /* 0x000000640468723c */ /* 0x040fe2000004180c */
[----:B------:R-:W3:Y:S07]  /*bef0*/  LDSM.16.MT88.4 R12, [R164+0xa800] ;  /* 0x00a80000a40c783b */ /* 0x000eee0000004200 */
[C---:B------:R-:W-:Y:S01]  /*bf00*/  HMMA.16816.F32.BF16 R88, R4.reuse, R84, R28 ;  /* 0x000000540458723c */ /* 0x040fe2000004181c */
[----:B------:R-:W-:Y:S07]  /*bf10*/  MUFU.EX2 R30, R145 ;  /* 0x00000091001e7308 */ /* 0x000fee0000000800 */
[C---:B------:R-:W-:Y:S01]  /*bf20*/  HMMA.16816.F32.BF16 R84, R4.reuse, R86, R32 ;  /* 0x000000560454723c */ /* 0x040fe20000041820 */
[----:B------:R-:W4:Y:S06]  /*bf30*/  MUFU.EX2 R29, R158 ;  /* 0x0000009e001d7308 */ /* 0x000f2c0000000800 */
[--C-:B------:R-:W-:Y:S01]  /*bf40*/  FFMA.FTZ R32, R121, c[0x0][0x23c], -R119.reuse ;  /* 0x00008f0079207a23 */ /* 0x100fe20000010877 */
[----:B------:R-:W-:Y:S01]  /*bf50*/  HMMA.16816.F32.BF16 R96, R4, R92, R20 ;  /* 0x0000005c0460723c */ /* 0x000fe20000041814 */
[--C-:B------:R-:W-:Y:S01]  /*bf60*/  FFMA.FTZ R35, R124, c[0x0][0x23c], -R119.reuse ;  /* 0x00008f007c237a23 */ /* 0x100fe20000010877 */
[----:B------:R-:W-:Y:S01]  /*bf70*/  MUFU.EX2 R28, R147 ;  /* 0x00000093001c7308 */ /* 0x000fe20000000800 */
[--C-:B------:R-:W-:Y:S01]  /*bf80*/  FFMA.FTZ R33, R60, c[0x0][0x23c], -R119.reuse ;  /* 0x00008f003c217a23 */ /* 0x100fe20000010877 */
[----:B------:R-:W-:Y:S01]  /*bf90*/  LDSM.16.MT88.4 R20, [R164+0xc800] ;  /* 0x00c80000a414783b */ /* 0x000fe20000004200 */
[----:B------:R-:W-:-:S03]  /*bfa0*/  FFMA.FTZ R34, R122, c[0x0][0x23c], -R119 ;  /* 0x00008f007a227a23 */ /* 0x000fc60000010877 */
[C---:B-1----:R-:W-:Y:S02]  /*bfb0*/  HMMA.16816.F32.BF16 R80, R4.reuse, R76, R36 ;  /* 0x0000004c0450723c */ /* 0x042fe40000041824 */
[----:B------:R-:W-:Y:S06]  /*bfc0*/  MUFU.EX2 R31, R159 ;  /* 0x0000009f001f7308 */ /* 0x000fec0000000800 */
[C---:B------:R-:W-:Y:S01]  /*bfd0*/  HMMA.16816.F32.BF16 R100, R4.reuse, R102, R16 ;  /* 0x000000660464723c */ /* 0x040fe20000041810 */
[----:B------:R-:W1:Y:S01]  /*bfe0*/  LDSM.16.MT88.4 R16, [R116+0xc800] ;  /* 0x00c800007410783b */ /* 0x000e620000004200 */
[----:B------:R-:W-:Y:S06]  /*bff0*/  MUFU.EX2 R32, R32 ;  /* 0x0000002000207308 */ /* 0x000fec0000000800 */
[C---:B------:R-:W-:Y:S01]  /*c000*/  HMMA.16816.F32.BF16 R92, R4.reuse, R94, R24 ;  /* 0x0000005e045c723c */ /* 0x040fe20000041818 */
[----:B------:R-:W-:Y:S01]  /*c010*/  LDSM.16.MT88.4 R24, [R116+0xa800] ;  /* 0x00a800007418783b */ /* 0x000fe20000004200 */
[----:B------:R-:W5:Y:S06]  /*c020*/  MUFU.EX2 R35, R35 ;  /* 0x0000002300237308 */ /* 0x000f6c0000000800 */
[C---:B------:R-:W-:Y:S02]  /*c030*/  HMMA.16816.F32.BF16 R76, R4.reuse, R78, R40 ;  /* 0x0000004e044c723c */ /* 0x040fe40000041828 */
[----:B------:R-:W-:Y:S06]  /*c040*/  MUFU.EX2 R33, R33 ;  /* 0x0000002100217308 */ /* 0x000fec0000000800 */
[C---:B--2---:R-:W-:Y:S02]  /*c050*/  HMMA.16816.F32.BF16 R72, R4.reuse, R8, R44 ;  /* 0x000000080448723c */ /* 0x044fe4000004182c */
[----:B------:R-:W2:Y:S06]  /*c060*/  MUFU.EX2 R34, R34 ;  /* 0x0000002200227308 */ /* 0x000eac0000000800 */
[----:B------:R-:W-:Y:S01]  /*c070*/  HMMA.16816.F32.BF16 R68, R4, R10, R68 ;  /* 0x0000000a0444723c */ /* 0x000fe20000041844 */
[----:B------:R-:W1:Y:S06]  /*c080*/  LDSM.16.MT88.4 R8, [R164+0xe800] ;  /* 0x00e80000a408783b */ /* 0x000e6c0000004200 */
[----:B----4-:R-:W-:-:S02]  /*c090*/  F2FP.BF16.PACK_AB R4, R29, R30 ;  /* 0x0000001e1d04723e */ /* 0x010fc400000010ff */
[----:B-----5:R-:W-:Y:S02]  /*c0a0*/  F2FP.BF16.PACK_AB R5, R35, R32 ;  /* 0x000000202305723e */ /* 0x020fe400000010ff */
[----:B------:R-:W-:Y:S02]  /*c0b0*/  F2FP.BF16.PACK_AB R6, R31, R28 ;  /* 0x0000001c1f06723e */ /* 0x000fe400000010ff */
[----:B--2---:R-:W-:-:S07]  /*c0c0*/  F2FP.BF16.PACK_AB R7, R34, R33 ;  /* 0x000000212207723e */ /* 0x004fce00000010ff */
[C---:B---3--:R-:W-:Y:S08]  /*c0d0*/  HMMA.16816.F32.BF16 R112, R4.reuse, R12, R112 ;  /* 0x0000000c0470723c */ /* 0x048ff00000041870 */
[C---:B------:R-:W-:Y:S01]  /*c0e0*/  HMMA.16816.F32.BF16 R108, R4.reuse, R14, R108 ;  /* 0x0000000e046c723c */ /* 0x040fe2000004186c */
[----:B------:R-:W2:Y:S07]  /*c0f0*/  LDSM.16.MT88.4 R12, [R116+0xe800] ;  /* 0x00e80000740c783b */ /* 0x000eae0000004200 */
[C---:B-1----:R-:W-:Y:S08]  /*c100*/  HMMA.16816.F32.BF16 R88, R4.reuse, R16, R88 ;  /* 0x000000100458723c */ /* 0x042ff00000041858 */
[C---:B------:R-:W-:Y:S01]  /*c110*/  HMMA.16816.F32.BF16 R84, R4.reuse, R18, R84 ;  /* 0x000000120454723c */ /* 0x040fe20000041854 */
[----:B------:R-:W1:Y:S07]  /*c120*/  LDSM.16.MT88.4 R16, [R116+0xac00] ;  /* 0x00ac00007410783b */ /* 0x000e6e0000004200 */
[C---:B------:R-:W-:Y:S08]  /*c130*/  HMMA.16816.F32.BF16 R80, R4.reuse, R8, R80 ;  /* 0x000000080450723c */ /* 0x040ff00000041850 */
[C---:B------:R-:W-:Y:S01]  /*c140*/  HMMA.16816.F32.BF16 R76, R4.reuse, R10, R76 ;  /* 0x0000000a044c723c */ /* 0x040fe2000004184c */
[----:B------:R-:W3:Y:S07]  /*c150*/  LDSM.16.MT88.4 R8, [R164+0xcc00] ;  /* 0x00cc0000a408783b */ /* 0x000eee0000004200 */
[C---:B------:R-:W-:Y:S01]  /*c160*/  HMMA.16816.F32.BF16 R104, R4.reuse, R24, R104 ;  /* 0x000000180468723c */ /* 0x040fe20000041868 */
[----:B------:R-:W-:Y:S07]  /*c170*/  MUFU.EX2 R25, R57 ;  /* 0x0000003900197308 */ /* 0x000fee0000000800 */
[C---:B--2---:R-:W-:Y:S01]  /*c180*/  HMMA.16816.F32.BF16 R72, R4.reuse, R12, R72 ;  /* 0x0000000c0448723c */ /* 0x044fe20000041848 */
[----:B------:R-:W2:Y:S06]  /*c190*/  MUFU.EX2 R24, R120 ;  /* 0x0000007800187308 */ /* 0x000eac0000000800 */
[----:B------:R-:W-:Y:S01]  /*c1a0*/  FADD.FTZ R13, R59, R62 ;  /* 0x0000003e3b0d7221 */ /* 0x000fe20000010000 */
[----:B------:R-:W-:Y:S03]  /*c1b0*/  HMMA.16816.F32.BF16 R68, R4, R14, R68 ;  /* 0x0000000e0444723c */ /* 0x000fe60000041844 */
[----:B------:R-:W-:-:S02]  /*c1c0*/  FADD.FTZ R13, R0, R13 ;  /* 0x0000000d000d7221 */ /* 0x000fc40000010000 */
[----:B------:R-:W-:Y:S02]  /*c1d0*/  FADD.FTZ R0, R190, R195 ;  /* 0x000000c3be007221 */ /* 0x000fe40000010000 */
[----:B------:R-:W-:Y:S01]  /*c1e0*/  FADD.FTZ R132, R132, R13 ;  /* 0x0000000d84847221 */ /* 0x000fe20000010000 */
[C---:B------:R-:W-:Y:S01]  /*c1f0*/  HMMA.16816.F32.BF16 R100, R4.reuse, R26, R100 ;  /* 0x0000001a0464723c */ /* 0x040fe20000041864 */
[----:B------:R-:W4:Y:S01]  /*c200*/  LDSM.16.MT88.4 R12, [R116+0xcc00] ;  /* 0x00cc0000740c783b */ /* 0x000f220000004200 */
[----:B------:R-:W5:Y:S01]  /*c210*/  MUFU.EX2 R26, R58 ;  /* 0x0000003a001a7308 */ /* 0x000f620000000800 */
[----:B------:R-:W-:Y:S02]  /*c220*/  FADD.FTZ R129, R129, R132 ;  /* 0x0000008481817221 */ /* 0x000fe40000010000 */
[----:B------:R-:W-:Y:S02]  /*c230*/  FADD.FTZ R0, R201, R0 ;  /* 0x00000000c9007221 */ /* 0x000fe40000010000 */
[----:B------:R-:W-:Y:S01]  /*c240*/  FADD.FTZ R126, R126, R129 ;  /* 0x000000817e7e7221 */ /* 0x000fe20000010000 */
[----:B------:R-:W-:Y:S03]  /*c250*/  HMMA.16816.F32.BF16 R96, R4, R20, R96 ;  /* 0x000000140460723c */ /* 0x000fe60000041860 */
[----:B------:R-:W-:-:S04]  /*c260*/  FADD.FTZ R123, R123, R126 ;  /* 0x0000007e7b7b7221 */ /* 0x000fc80000010000 */
[----:B------:R-:W-:Y:S01]  /*c270*/  FADD.FTZ R200, R200, R123 ;  /* 0x0000007bc8c87221 */ /* 0x000fe20000010000 */
[----:B------:R-:W-:Y:S01]  /*c280*/  HMMA.16816.F32.BF16 R92, R4, R22, R92 ;  /* 0x00000016045c723c */ /* 0x000fe2000004185c */
[----:B------:R-:W4:Y:S02]  /*c290*/  LDSM.16.MT88.4 R20, [R164+0xac00] ;  /* 0x00ac0000a414783b */ /* 0x000f240000004200 */
[----:B------:R-:W-:-:S04]  /*c2a0*/  FADD.FTZ R197, R197, R200 ;  /* 0x000000c8c5c57221 */ /* 0x000fc80000010000 */
[----:B------:R-:W-:Y:S01]  /*c2b0*/  FADD.FTZ R196, R196, R197 ;  /* 0x000000c5c4c47221 */ /* 0x000fe20000010000 */
[----:B------:R-:W-:Y:S02]  /*c2c0*/  F2FP.BF16.PACK_AB R4, R160, R149 ;  /* 0x00000095a004723e */ /* 0x000fe400000010ff */
[----:B--2---:R-:W-:Y:S01]  /*c2d0*/  F2FP.BF16.PACK_AB R5, R24, R25 ;  /* 0x000000191805723e */ /* 0x004fe200000010ff */
[----:B------:R-:W-:Y:S01]  /*c2e0*/  FADD.FTZ R193, R193, R196 ;  /* 0x000000c4c1c17221 */ /* 0x000fe20000010000 */
[----:B------:R-:W-:Y:S02]  /*c2f0*/  F2FP.BF16.PACK_AB R6, R161, R150 ;  /* 0x00000096a106723e */ /* 0x000fe400000010ff */
[----:B-----5:R-:W-:Y:S01]  /*c300*/  F2FP.BF16.PACK_AB R7, R189, R26 ;  /* 0x0000001abd07723e */ /* 0x020fe200000010ff */
        /* <DEDUP_REMOVED lines=9> */
[----:B---3--:R-:W-:Y:S02]  /*c3a0*/  HMMA.16816.F32.BF16 R96, R4, R8, R96 ;  /* 0x000000080460723c */ /* 0x008fe40000041860 */
[----:B------:R-:W-:-:S04]  /*c3b0*/  FADD.FTZ R48, R48, R51 ;  /* 0x0000003330307221 */ /* 0x000fc80000010000 */
[----:B------:R-:W-:Y:S02]  /*c3c0*/  FADD.FTZ R49, R49, R48 ;  /* 0x0000003031317221 */ /* 0x000fe40000010000 */
[C---:B------:R-:W-:Y:S01]  /*c3d0*/  HMMA.16816.F32.BF16 R92, R4.reuse, R10, R92 ;  /* 0x0000000a045c723c */ /* 0x040fe2000004185c */
[----:B------:R-:W2:Y:S07]  /*c3e0*/  LDSM.16.MT88.4 R8, [R116+0xec00] ;  /* 0x00ec00007408783b */ /* 0x000eae0000004200 */
[C---:B----4-:R-:W-:Y:S07]  /*c3f0*/  HMMA.16816.F32.BF16 R88, R4.reuse, R12, R88 ;  /* 0x0000000c0458723c */ /* 0x050fee0000041858 */
[----:B------:R-:W-:Y:S01]  /*c400*/  FADD.FTZ R13, R151, R0 ;  /* 0x00000000970d7221 */ /* 0x000fe20000010000 */
[----:B------:R-:W-:Y:S03]  /*c410*/  HMMA.16816.F32.BF16 R112, R4, R20, R112 ;  /* 0x000000140470723c */ /* 0x000fe60000041870 */
        /* <DEDUP_REMOVED lines=10> */
[----:B-1----:R-:W-:Y:S01]  /*c4c0*/  HMMA.16816.F32.BF16 R80, R4, R16, R80 ;  /* 0x000000100450723c */ /* 0x002fe20000041850 */
[----:B------:R-:W-:-:S02]  /*c4d0*/  FADD.FTZ R33, R33, R0 ;  /* 0x0000000021217221 */ /* 0x000fc40000010000 */
[----:B------:R-:W-:Y:S02]  /*c4e0*/  FADD.FTZ R29, R29, R30 ;  /* 0x0000001e1d1d7221 */ /* 0x000fe40000010000 */
[----:B------:R-:W-:Y:S02]  /*c4f0*/  FADD.FTZ R34, R34, R33 ;  /* 0x0000002122227221 */ /* 0x000fe40000010000 */
[----:B------:R-:W-:Y:S01]  /*c500*/  FADD.FTZ R28, R28, R29 ;  /* 0x0000001d1c1c7221 */ /* 0x000fe20000010000 */
[----:B------:R-:W-:Y:S01]  /*c510*/  HMMA.16816.F32.BF16 R76, R4, R18, R76 ;  /* 0x00000012044c723c */ /* 0x000fe2000004184c */
[----:B------:R-:W-:Y:S02]  /*c520*/  FADD.FTZ R25, R25, R34 ;  /* 0x0000002219197221 */ /* 0x000fe40000010000 */
[----:B------:R-:W-:Y:S02]  /*c530*/  FADD.FTZ R0, R31, R28 ;  /* 0x0000001c1f007221 */ /* 0x000fe40000010000 */
[----:B------:R-:W-:-:S02]  /*c540*/  FADD.FTZ R25, R24, R25 ;  /* 0x0000001918197221 */ /* 0x000fc40000010000 */
[----:B------:R-:W-:Y:S01]  /*c550*/  FADD.FTZ R149, R149, R0 ;  /* 0x0000000095957221 */ /* 0x000fe20000010000 */
[C---:B--2---:R-:W-:Y:S01]  /*c560*/  HMMA.16816.F32.BF16 R72, R4.reuse, R8, R72 ;  /* 0x000000080448723c */ /* 0x044fe20000041848 */
[----:B------:R-:W-:Y:S01]  /*c570*/  FADD.FTZ R26, R26, R25 ;  /* 0x000000191a1a7221 */ /* 0x000fe20000010000 */
[----:B------:R-:W-:Y:S01]  /*c580*/  MOV R0, R3 ;  /* 0x0000000300007202 */ /* 0x000fe20000000f00 */
[----:B------:R-:W-:Y:S02]  /*c590*/  FADD.FTZ R149, R160, R149 ;  /* 0x00000095a0957221 */ /* 0x000fe40000010000 */
[----:B------:R-:W-:Y:S02]  /*c5a0*/  FADD.FTZ R189, R189, R26 ;  /* 0x0000001abdbd7221 */ /* 0x000fe40000010000 */
[----:B------:R-:W-:Y:S01]  /*c5b0*/  FADD.FTZ R150, R150, R149 ;  /* 0x0000009596967221 */ /* 0x000fe20000010000 */
[----:B------:R-:W-:Y:S03]  /*c5c0*/  HMMA.16816.F32.BF16 R68, R4, R10, R68 ;  /* 0x0000000a0444723c */ /* 0x000fe60000041844 */
[----:B------:R-:W-:-:S05]  /*c5d0*/  FADD.FTZ R190, R161, R150 ;  /* 0x00000096a1be7221 */ /* 0x000fca0000010000 */
.L_x_758:
        /* <DEDUP_REMOVED lines=9> */
.L_x_770:
        /* <DEDUP_REMOVED lines=27> */
[C---:B------:R-:W-:Y:S01]  /*c820*/  IMAD R4, R0.reuse, R3, R4 ;  /* 0x0000000300047224 */ /* 0x040fe200078e0204 */
[----:B------:R-:W-:Y:S02]  /*c830*/  LOP3.LUT R3, RZ, c[0x0][0x2d0], RZ, 0x33, !PT ;  /* 0x0000b400ff037a12 */ /* 0x000fe400078e33ff */
        /* <DEDUP_REMOVED lines=8> */
[----:B------:R-:W-:Y:S11]  /*c8c0*/  ISETP.GE.U32.AND P4, PT, R4, R0, PT ;  /* 0x000000000400720c */ /* 0x000ff60003f86070 */
[----:B------:R-:W-:Y:S02]  /*c8d0*/  @P5 IADD3 R8, R8, 0x1, RZ ;  /* 0x0000000108085810 */ /* 0x000fe40007ffe0ff */
[----:B------:R-:W-:Y:S03]  /*c8e0*/  @P4 IADD3 R7, R7, 0x1, RZ ;  /* 0x0000000107074810 */ /* 0x000fe60007ffe0ff */
[----:B------:R-:W-:Y:S01]  /*c8f0*/  @!P2 IMAD.MOV R8, RZ, RZ, -R8 ;  /* 0x000000ffff08a224 */ /* 0x000fe200078e0a08 */
[----:B------:R-:W-:Y:S04]  /*c900*/  @!P0 IADD3 R7, -R7, RZ, RZ ;  /* 0x000000ff07078210 */ /* 0x000fe80007ffe1ff */
[C---:B------:R-:W-:Y:S02]  /*c910*/  SEL R7, R3.reuse, R7, !P1 ;  /* 0x0000000703077207 */ /* 0x040fe40004800000 */
[----:B------:R-:W-:Y:S02]  /*c920*/  SEL R3, R3, R8, !P1 ;  /* 0x0000000803037207 */ /* 0x000fe40004800000 */
[-C--:B------:R-:W-:Y:S02]  /*c930*/  LEA R10, P1, R7, R184.reuse, 0x2 ;  /* 0x000000b8070a7211 */ /* 0x080fe400078210ff */
[C---:B------:R-:W-:Y:S01]  /*c940*/  LEA R4, P0, R3.reuse, R184, 0x2 ;  /* 0x000000b803047211 */ /* 0x040fe200078010ff */
[----:B------:R-:W-:Y:S01]  /*c950*/  IMAD.IADD R0, R3, 0x1, -R7 ;  /* 0x0000000103007824 */ /* 0x000fe200078e0a07 */
[-C--:B------:R-:W-:Y:S02]  /*c960*/  LEA.HI.X.SX32 R11, R7, R185.reuse, 0x2, P1 ;  /* 0x000000b9070b7211 */ /* 0x080fe400008f16ff */
[----:B------:R-:W-:Y:S01]  /*c970*/  LEA.HI.X.SX32 R5, R3, R185, 0x2, P0 ;  /* 0x000000b903057211 */ /* 0x000fe200000f16ff */
[----:B------:R-:W-:Y:S02]  /*c980*/  IMAD.MOV.U32 R3, RZ, RZ, c[0x0][0x2d0] ;  /* 0x0000b400ff037624 */ /* 0x000fe400078e00ff */
[----:B------:R-:W2:Y:S02]  /*c990*/  LDG.E R2, [R10.64] ;  /* 0x000000060a027981 */ /* 0x000ea4000c1e1900 */
[----:B------:R-:W-:Y:S02]  /*c9a0*/  IMAD R3, R0, R3, -0x80 ;  /* 0xffffff8000037424 */ /* 0x000fe400078e0203 */
[----:B------:R-:W2:Y:S02]  /*c9b0*/  LDG.E R5, [R4.64] ;  /* 0x0000000604057981 */ /* 0x000ea4000c1e1900 */
[C---:B------:R-:W-:Y:S01]  /*c9c0*/  IMAD.WIDE.U32 R6, R3.reuse, c[0x0][0x1a0], RZ ;  /* 0x0000680003067a25 */ /* 0x040fe200078e00ff */
[----:B------:R-:W-:Y:S05]  /*c9d0*/  SHF.R.S32.HI R0, RZ, 0x1f, R3 ;  /* 0x0000001fff007819 */ /* 0x000fea0000011403 */
[----:B------:R-:W-:Y:S04]  /*c9e0*/  IMAD R0, R0, c[0x0][0x1a0], RZ ;  /* 0x0000680000007a24 */ /* 0x000fe800078e02ff */
[----:B------:R-:W-:Y:S05]  /*c9f0*/  IMAD R0, R3, c[0x0][0x1a4], R0 ;  /* 0x0000690003007a24 */ /* 0x000fea00078e0200 */
[----:B------:R-:W-:Y:S01]  /*ca00*/  IADD3 R7, R7, R0, RZ ;  /* 0x0000000007077210 */ /* 0x000fe20007ffe0ff */
[----:B--2---:R-:W-:Y:S04]  /*ca10*/  IMAD.IADD R2, R2, 0x1, -R5 ;  /* 0x0000000102027824 */ /* 0x004fe800078e0a05 */
[C---:B------:R-:W-:Y:S01]  /*ca20*/  IMAD.WIDE.U32 R6, R2.reuse, c[0x0][0x188], R6 ;  /* 0x0000620002067a25 */ /* 0x040fe200078e0006 */
[----:B------:R-:W-:Y:S05]  /*ca30*/  SHF.R.S32.HI R3, RZ, 0x1f, R2 ;  /* 0x0000001fff037819 */ /* 0x000fea0000011402 */
[----:B------:R-:W-:Y:S04]  /*ca40*/  IMAD R3, R3, c[0x0][0x188], RZ ;  /* 0x0000620003037a24 */ /* 0x000fe800078e02ff */
[----:B------:R-:W-:Y:S04]  /*ca50*/  IMAD R3, R2, c[0x0][0x18c], R3 ;  /* 0x0000630002037a24 */ /* 0x000fe800078e0203 */
[----:B------:R-:W-:Y:S02]  /*ca60*/  IMAD.IADD R0, R7, 0x1, R3 ;  /* 0x0000000107007824 */ /* 0x000fe400078e0203 */
[----:B------:R-:W-:Y:S03]  /*ca70*/  IMAD.MOV.U32 R3, RZ, RZ, R6 ;  /* 0x000000ffff037224 */ /* 0x000fe600078e0006 */
.L_x_767:
[----:B------:R-:W-:Y:S02]  /*ca80*/  ISETP.GE.AND P4, PT, R178, c[0x0][0x220], PT ;  /* 0x00008800b2007a0c */ /* 0x000fe40003f86270 */
[-C--:B------:R-:W-:Y:S02]  /*ca90*/  LEA R194, P1, R3, R192.reuse, 0x1 ;  /* 0x000000c003c27211 */ /* 0x080fe400078208ff */
[----:B------:R-:W-:Y:S02]  /*caa0*/  ISETP.GE.AND P3, PT, R169, c[0x0][0x220], PT ;  /* 0x00008800a9007a0c */ /* 0x000fe40003f66270 */
[----:B------:R-:W-:Y:S02]  /*cab0*/  LEA.HI.X R195, R3, R191, R0, 0x1, P1 ;  /* 0x000000bf03c37211 */ /* 0x000fe400008f0c00 */
[----:B------:R-:W-:Y:S02]  /*cac0*/  ISETP.GE.AND P2, PT, R168, c[0x0][0x220], PT ;  /* 0x00008800a8007a0c */ /* 0x000fe40003f46270 */
[C---:B------:R-:W-:Y:S03]  /*cad0*/  IADD3 R193, P0, R180.reuse, R3, RZ ;  /* 0x00000003b4c17210 */ /* 0x040fe60007f1e0ff */
[----:B------:R-:W-:Y:S01]  /*cae0*/  @P4 STS.64 [R175+0x9008], RZ ;  /* 0x009008ffaf004388 */ /* 0x000fe20000000a00 */
[----:B------:R-:W-:Y:S02]  /*caf0*/  @!P4 LEA R200, P5, R193, R192, 0x1 ;  /* 0x000000c0c1c8c211 */ /* 0x000fe400078a08ff */
[----:B------:R-:W-:Y:S02]  /*cb00*/  IADD3.X R2, R177, R0, RZ, P0, !PT ;  /* 0x00000000b1027210 */ /* 0x000fe400007fe4ff */
[CC--:B------:R-:W-:Y:S01]  /*cb10*/  @!P3 LEA R198, P1, R193.reuse, R192.reuse, 0x1 ;  /* 0x000000c0c1c6b211 */ /* 0x0c0fe200078208ff */
[----:B------:R-:W-:Y:S01]  /*cb20*/  @P4 STS [R175+0x9000], RZ ;  /* 0x009000ffaf004388 */ /* 0x000fe20000000800 */
[CCC-:B------:R-:W-:Y:S02]  /*cb30*/  @!P4 LEA.HI.X R201, R193.reuse, R191.reuse, R2.reuse, 0x1, P5 ;  /* 0x000000bfc1c9c211 */ /* 0x1c0fe400028f0c02 */
[C-C-:B------:R-:W-:Y:S01]  /*cb40*/  @!P3 LEA.HI.X R199, R193.reuse, R191, R2.reuse, 0x1, P1 ;  /* 0x000000bfc1c7b211 */ /* 0x140fe200008f0c02 */
[----:B------:R-:W-:Y:S01]  /*cb50*/  @P4 STS [R175+0x9004], RZ ;  /* 0x009004ffaf004388 */ /* 0x000fe20000000800 */
[C---:B------:R-:W-:Y:S02]  /*cb60*/  @!P2 LEA R196, P0, R193.reuse, R192, 0x1 ;  /* 0x000000c0c1c4a211 */ /* 0x040fe400078008ff */
[C---:B------:R-:W-:Y:S01]  /*cb70*/  IADD3 R3, P5, R180.reuse, R193, RZ ;  /* 0x000000c1b4037210 */ /* 0x040fe20007fbe0ff */
[----:B------:R-:W-:Y:S01]  /*cb80*/  @!PT LDS RZ, [RZ] ;  /* 0x00000000fffff984 */ /* 0x000fe20000000800 */
[----:B------:R-:W-:Y:S01]  /*cb90*/  @!PT LDS RZ, [RZ] ;  /* 0x00000000fffff984 */ /* 0x000fe20000000800 */
[----:B------:R-:W-:Y:S01]  /*cba0*/  @!PT LDS RZ, [RZ] ;  /* 0x00000000fffff984 */ /* 0x000fe20000000800 */
[----:B------:R1:W-:Y:S01]  /*cbb0*/  @!P4 LDGSTS.E.BYPASS.LTC128B.128 [R175+0x9000], [R194.64] ;  /* 0x09000000c2afcfae */ /* 0x0003e2000b901d46 */
[-C--:B------:R-:W-:Y:S02]  /*cbc0*/  @!P2 LEA.HI.X R197, R193, R191.reuse, R2, 0x1, P0 ;  /* 0x000000bfc1c5a211 */ /* 0x080fe400000f0c02 */
[----:B------:R-:W-:Y:S02]  /*cbd0*/  IADD3.X R2, R177, R2, RZ, P5, !PT ;  /* 0x00000002b1027210 */ /* 0x000fe40002ffe4ff */
[CC--:B------:R-:W-:Y:S02]  /*cbe0*/  @!P4 LEA R206, P5, R3.reuse, R192.reuse, 0x1 ;  /* 0x000000c003cec211 */ /* 0x0c0fe400078a08ff */
[CC--:B------:R-:W-:Y:S01]  /*cbf0*/  @!P3 LEA R204, P1, R3.reuse, R192.reuse, 0x1 ;  /* 0x000000c003ccb211 */ /* 0x0c0fe200078208ff */
[----:B------:R-:W-:Y:S01]  /*cc00*/  @P3 STS.128 [R175+0xb000], RZ ;  /* 0x00b000ffaf003388 */ /* 0x000fe20000000c00 */
[CCC-:B------:R-:W-:Y:S02]  /*cc10*/  @!P4 LEA.HI.X R207, R3.reuse, R191.reuse, R2.reuse, 0x1, P5 ;  /* 0x000000bf03cfc211 */ /* 0x1c0fe400028f0c02 */
[C-C-:B------:R-:W-:Y:S02]  /*cc20*/  @!P3 LEA.HI.X R205, R3.reuse, R191, R2.reuse, 0x1, P1 ;  /* 0x000000bf03cdb211 */ /* 0x140fe400008f0c02 */
[C---:B------:R-:W-:Y:S02]  /*cc30*/  @!P2 LEA R202, P0, R3.reuse, R192, 0x1 ;  /* 0x000000c003caa211 */ /* 0x040fe400078008ff */
[----:B------:R-:W-:Y:S01]  /*cc40*/  IADD3 R0, P5, R180, R3, RZ ;  /* 0x00000003b4007210 */ /* 0x000fe20007fbe0ff */
[----:B------:R-:W-:Y:S01]  /*cc50*/  @!PT LDS RZ, [RZ] ;  /* 0x00000000fffff984 */ /* 0x000fe20000000800 */
[----:B------:R-:W-:Y:S01]  /*cc60*/  @!PT LDS RZ, [RZ] ;  /* 0x00000000fffff984 */ /* 0x000fe20000000800 */
[----:B------:R-:W-:Y:S01]  /*cc70*/  @!PT LDS RZ, [RZ] ;  /* 0x00000000fffff984 */ /* 0x000fe20000000800 */
[----:B------:R1:W-:Y:S01]  /*cc80*/  @!P3 LDGSTS.E.BYPASS.LTC128B.128 [R175+0xb000], [R194.64+0x40] ;  /* 0x0b000040c2afbfae */ /* 0x0003e2000b901d46 */
[-C--:B------:R-:W-:Y:S02]  /*cc90*/  @!P2 LEA.HI.X R203, R3, R191.reuse, R2, 0x1, P0 ;  /* 0x000000bf03cba211 */ /* 0x080fe400000f0c02 */
[----:B------:R-:W-:Y:S02]  /*cca0*/  IADD3.X R2, R177, R2, RZ, P5, !PT ;  /* 0x00000002b1027210 */ /* 0x000fe40002ffe4ff */
[CC--:B------:R-:W-:Y:S02]  /*ccb0*/  @!P4 LEA R210, P5, R0.reuse, R192.reuse, 0x1 ;  /* 0x000000c000d2c211 */ /* 0x0c0fe400078a08ff */
[CC--:B------:R-:W-:Y:S01]  /*ccc0*/  @!P3 LEA R208, P1, R0.reuse, R192.reuse, 0x1 ;  /* 0x000000c000d0b211 */ /* 0x0c0fe200078208ff */
[----:B------:R-:W-:Y:S01]  /*ccd0*/  @P2 STS.128 [R175+0xd000], RZ ;  /* 0x00d000ffaf002388 */ /* 0x000fe20000000c00 */
[CCC-:B------:R-:W-:Y:S02]  /*cce0*/  @!P4 LEA.HI.X R211, R0.reuse, R191.reuse, R2.reuse, 0x1, P5 ;  /* 0x000000bf00d3c211 */ /* 0x1c0fe400028f0c02 */
[CCC-:B------:R-:W-:Y:S02]  /*ccf0*/  @!P3 LEA.HI.X R209, R0.reuse, R191.reuse, R2.reuse, 0x1, P1 ;  /* 0x000000bf00d1b211 */ /* 0x1c0fe400008f0c02 */
[C---:B------:R-:W-:Y:S03]  /*cd00*/  @!P2 LEA R192, P0, R0.reuse, R192, 0x1 ;  /* 0x000000c000c0a211 */ /* 0x040fe600078008ff */
[----:B------:R-:W-:Y:S01]  /*cd10*/  @!PT LDS RZ, [RZ] ;  /* 0x00000000fffff984 */ /* 0x000fe20000000800 */
[----:B------:R-:W-:Y:S01]  /*cd20*/  @!PT LDS RZ, [RZ] ;  /* 0x00000000fffff984 */ /* 0x000fe20000000800 */
[----:B------:R-:W-:Y:S01]  /*cd30*/  @!PT LDS RZ, [RZ] ;  /* 0x00000000fffff984 */ /* 0x000fe20000000800 */
[----:B------:R1:W-:Y:S01]  /*cd40*/  @!P2 LDGSTS.E.BYPASS.LTC128B.128 [R175+0xd000], [R194.64+0x80] ;  /* 0x0d000080c2afafae */ /* 0x0003e2000b901d46 */
[----:B------:R-:W-:Y:S02]  /*cd50*/  @!P2 LEA.HI.X R193, R0, R191, R2, 0x1, P0 ;  /* 0x000000bf00c1a211 */ /* 0x000fe400000f0c02 */
[----:B------:R-:W-:Y:S02]  /*cd60*/  ISETP.GE.AND P0, PT, R174, 0x2, PT ;  /* 0x00000002ae00780c */ /* 0x000fe40003f06270 */
[----:B------:R-:W-:Y:S03]  /*cd70*/  MOV R191, R195 ;  /* 0x000000c300bf7202 */ /* 0x000fe60000000f00 */
[----:B------:R-:W-:Y:S08]  /*cd80*/  @P4 STS.128 [R175+0x9800], RZ ;  /* 0x009800ffaf004388 */ /* 0x000ff00000000c00 */
[----:B------:R-:W-:Y:S01]  /*cd90*/  @!PT LDS RZ, [RZ] ;  /* 0x00000000fffff984 */ /* 0x000fe20000000800 */
[----:B------:R-:W-:Y:S01]  /*cda0*/  @!PT LDS RZ, [RZ] ;  /* 0x00000000fffff984 */ /* 0x000fe20000000800 */
[----:B------:R-:W-:Y:S01]  /*cdb0*/  @!PT LDS RZ, [RZ] ;  /* 0x00000000fffff984 */ /* 0x000fe20000000800 */
[----:B------:R2:W-:Y:S08]  /*cdc0*/  @!P4 LDGSTS.E.BYPASS.LTC128B.128 [R175+0x9800], [R200.64] ;  /* 0x09800000c8afcfae */ /* 0x0005f0000b901d46 */
[----:B------:R-:W-:Y:S08]  /*cdd0*/  @P3 STS.128 [R175+0xb800], RZ ;  /* 0x00b800ffaf003388 */ /* 0x000ff00000000c00 */
[----:B------:R-:W-:Y:S01]  /*cde0*/  @!PT LDS RZ, [RZ] ;  /* 0x00000000fffff984 */ /* 0x000fe20000000800 */
[----:B------:R-:W-:Y:S01]  /*cdf0*/  @!PT LDS RZ, [RZ] ;  /* 0x00000000fffff984 */ /* 0x000fe20000000800 */
[----:B------:R-:W-:Y:S01]  /*ce00*/  @!PT LDS RZ, [RZ] ;  /* 0x00000000fffff984 */ /* 0x000fe20000000800 */
[----:B------:R3:W-:Y:S08]  /*ce10*/  @!P3 LDGSTS.E.BYPASS.LTC128B.128 [R175+0xb800], [R198.64+0x40] ;  /* 0x0b800040c6afbfae */ /* 0x0007f0000b901d46 */
        /* <DEDUP_REMOVED lines=35> */
[----:B------:R-:W-:Y:S08]  /*d050*/  LDSM.16.M88.4 R120, [R167] ;  /* 0x00000000a778783b */ /* 0x000ff00000000200 */
[----:B------:R-:W2:Y:S08]  /*d060*/  LDSM.16.M88.4 R124, [R166+0x3000] ;  /* 0x00300000a67c783b */ /* 0x000eb00000000200 */
[----:B------:R-:W3:Y:S01]  /*d070*/  LDSM.16.M88.4 R128, [R166+0x3400] ;  /* 0x00340000a680783b */ /* 0x000ee20000000200 */
[----:B-1----:R-:W-:Y:S07]  /*d080*/  MOV R192, R194 ;  /* 0x000000c200c07202 */ /* 0x002fee0000000f00 */
[----:B------:R-:W1:Y:S08]  /*d090*/  LDSM.16.M88.4 R132, [R166+0x3800] ;  /* 0x00380000a684783b */ /* 0x000e700000000200 */
[----:B------:R-:W0:Y:S08]  /*d0a0*/  LDGDEPBAR ;  /* 0x00000000000079af */ /* 0x000e300000000000 */
[----:B------:R-:W1:Y:S01]  /*d0b0*/  LDSM.16.M88.4 R136, [R166+0x3c00] ;  /* 0x003c0000a688783b */ /* 0x000e620000000200 */
[C---:B--2---:R-:W-:Y:S07]  /*d0c0*/  HMMA.16816.F32.BF16 R4, R120.reuse, R124, RZ ;  /* 0x0000007c7804723c */ /* 0x044fee00000418ff */
[----:B------:R-:W2:Y:S01]  /*d0d0*/  LDSM.16.M88.4 R140, [R166+0x4000] ;  /* 0x00400000a68c783b */ /* 0x000ea20000000200 */
[C---:B------:R-:W-:Y:S07]  /*d0e0*/  HMMA.16816.F32.BF16 R8, R120.reuse, R126, RZ ;  /* 0x0000007e7808723c */ /* 0x040fee00000418ff */
[----:B------:R-:W2:Y:S01]  /*d0f0*/  LDSM.16.M88.4 R144, [R166+0x4400] ;  /* 0x00440000a690783b */ /* 0x000ea20000000200 */
[C---:B---3--:R-:W-:Y:S07]  /*d100*/  HMMA.16816.F32.BF16 R12, R120.reuse, R128, RZ ;  /* 0x00000080780c723c */ /* 0x048fee00000418ff */
[----:B------:R-:W3:Y:S01]  /*d110*/  LDSM.16.M88.4 R148, [R166+0x4800] ;  /* 0x00480000a694783b */ /* 0x000ee20000000200 */
[C---:B------:R-:W-:Y:S07]  /*d120*/  HMMA.16816.F32.BF16 R16, R120.reuse, R130, RZ ;  /* 0x000000827810723c */ /* 0x040fee00000418ff */
[----:B------:R-:W3:Y:S01]  /*d130*/  LDSM.16.M88.4 R152, [R166+0x4c00] ;  /* 0x004c0000a698783b */ /* 0x000ee20000000200 */
[C---:B-1----:R-:W-:Y:S07]  /*d140*/  HMMA.16816.F32.BF16 R20, R120.reuse, R132, RZ ;  /* 0x000000847814723c */ /* 0x042fee00000418ff */
[----:B------:R-:W-:Y:S01]  /*d150*/  LDSM.16.M88.4 R156, [R165] ;  /* 0x00000000a59c783b */ /* 0x000fe20000000200 */
[C---:B------:R-:W-:Y:S07]  /*d160*/  HMMA.16816.F32.BF16 R24, R120.reuse, R134, RZ ;  /* 0x000000867818723c */ /* 0x040fee00000418ff */
[----:B------:R-:W1:Y:S01]  /*d170*/  LDSM.16.M88.4 R160, [R118+0x3000] ;  /* 0x0030000076a0783b */ /* 0x000e620000000200 */
[C---:B------:R-:W-:Y:S07]  /*d180*/  HMMA.16816.F32.BF16 R28, R120.reuse, R136, RZ ;  /* 0x00000088781c723c */ /* 0x040fee00000418ff */
[----:B------:R-:W-:Y:S01]  /*d190*/  LDSM.16.M88.4 R124, [R118+0x3800] ;  /* 0x00380000767c783b */ /* 0x000fe20000000200 */
[C---:B------:R-:W-:Y:S07]  /*d1a0*/  HMMA.16816.F32.BF16 R32, R120.reuse, R138, RZ ;  /* 0x0000008a7820723c */ /* 0x040fee00000418ff */
[----:B------:R-:W-:Y:S01]  /*d1b0*/  LDSM.16.M88.4 R128, [R118+0x3c00] ;  /* 0x003c00007680783b */ /* 0x000fe20000000200 */
[C---:B--2---:R-:W-:Y:S07]  /*d1c0*/  HMMA.16816.F32.BF16 R36, R120.reuse, R140, RZ ;  /* 0x0000008c7824723c */ /* 0x044fee00000418ff */
[----:B------:R-:W-:Y:S01]  /*d1d0*/  LDSM.16.M88.4 R132, [R166+0x5800] ;  /* 0x00580000a684783b */ /* 0x000fe20000000200 */
[C---:B------:R-:W-:Y:S08]  /*d1e0*/  HMMA.16816.F32.BF16 R40, R120.reuse, R142, RZ ;  /* 0x0000008e7828723c */ /* 0x040ff000000418ff */
[C---:B------:R-:W-:Y:S08]  /*d1f0*/  HMMA.16816.F32.BF16 R44, R120.reuse, R144, RZ ;  /* 0x00000090782c723c */ /* 0x040ff000000418ff */
[C---:B------:R-:W-:Y:S08]  /*d200*/  HMMA.16816.F32.BF16 R48, R120.reuse, R146, RZ ;  /* 0x000000927830723c */ /* 0x040ff000000418ff */
[C---:B---3--:R-:W-:Y:S08]  /*d210*/  HMMA.16816.F32.BF16 R52, R120.reuse, R148, RZ ;  /* 0x000000947834723c */ /* 0x048ff000000418ff */
[C---:B------:R-:W-:Y:S08]  /*d220*/  HMMA.16816.F32.BF16 R56, R120.reuse, R150, RZ ;  /* 0x000000967838723c */ /* 0x040ff000000418ff */
[C---:B------:R-:W-:Y:S08]  /*d230*/  HMMA.16816.F32.BF16 R60, R120.reuse, R152, RZ ;  /* 0x00000098783c723c */ /* 0x040ff000000418ff */
[----:B------:R-:W-:Y:S01]  /*d240*/  HMMA.16816.F32.BF16 R64, R120, R154, RZ ;  /* 0x0000009a7840723c */ /* 0x000fe200000418ff */
[----:B------:R-:W2:Y:S07]  /*d250*/  LDSM.16.M88.4 R120, [R118+0x3400] ;  /* 0x003400007678783b */ /* 0x000eae0000000200 */
[C---:B-1----:R-:W-:Y:S08]  /*d260*/  HMMA.16816.F32.BF16 R4, R156.reuse, R160, R4 ;  /* 0x000000a09c04723c */ /* 0x042ff00000041804 */
[C---:B------:R-:W-:Y:S08]  /*d270*/  HMMA.16816.F32.BF16 R8, R156.reuse, R162, R8 ;  /* 0x000000a29c08723c */ /* 0x040ff00000041808 */
[C---:B--2---:R-:W-:Y:S08]  /*d280*/  HMMA.16816.F32.BF16 R12, R156.reuse, R120, R12 ;  /* 0x000000789c0c723c */ /* 0x044ff0000004180c */
        /* <DEDUP_REMOVED lines=10> */
[----:B------:R-:W1:Y:S07]  /*d330*/  LDSM.16.M88.4 R120, [R118+0x4c00] ;  /* 0x004c00007678783b */ /* 0x000e6e0000000200 */
[C---:B--2---:R-:W-:Y:S08]  /*d340*/  HMMA.16816.F32.BF16 R44, R156.reuse, R124, R44 ;  /* 0x0000007c9c2c723c */ /* 0x044ff0000004182c */
[C---:B------:R-:W-:Y:S01]  /*d350*/  HMMA.16816.F32.BF16 R48, R156.reuse, R126, R48 ;  /* 0x0000007e9c30723c */ /* 0x040fe20000041830 */
[----:B------:R-:W-:Y:S07]  /*d360*/  LDSM.16.M88.4 R124, [R167+0x1000] ;  /* 0x00100000a77c783b */ /* 0x000fee0000000200 */
[C---:B---3--:R-:W-:Y:S08]  /*d370*/  HMMA.16816.F32.BF16 R52, R156.reuse, R128, R52 ;  /* 0x000000809c34723c */ /* 0x048ff00000041834 */
[C---:B------:R-:W-:Y:S01]  /*d380*/  HMMA.16816.F32.BF16 R56, R156.reuse, R130, R56 ;  /* 0x000000829c38723c */ /* 0x040fe20000041838 */
[----:B------:R-:W2:Y:S07]  /*d390*/  LDSM.16.M88.4 R128, [R166+0x5000] ;  /* 0x00500000a680783b */ /* 0x000eae0000000200 */
[C---:B-1----:R-:W-:Y:S08]  /*d3a0*/  HMMA.16816.F32.BF16 R60, R156.reuse, R120, R60 ;  /* 0x000000789c3c723c */ /* 0x042ff0000004183c */
[----:B------:R-:W-:Y:S01]  /*d3b0*/  HMMA.16816.F32.BF16 R64, R156, R122, R64 ;  /* 0x0000007a9c40723c */ /* 0x000fe20000041840 */
        /* <DEDUP_REMOVED lines=15> */
[----:B------:R-:W1:Y:S07]  /*d4b0*/  LDSM.16.M88.4 R120, [R166+0x6c00] ;  /* 0x006c0000a678783b */ /* 0x000e6e0000000200 */
[C---:B---3--:R-:W-:Y:S08]  /*d4c0*/  HMMA.16816.F32.BF16 R44, R124.reuse, R132, R44 ;  /* 0x000000847c2c723c */ /* 0x048ff0000004182c */
[C---:B------:R-:W-:Y:S01]  /*d4d0*/  HMMA.16816.F32.BF16 R48, R124.reuse, R134, R48 ;  /* 0x000000867c30723c */ /* 0x040fe20000041830 */
[----:B------:R-:W-:Y:S07]  /*d4e0*/  LDSM.16.M88.4 R132, [R165+0x1000] ;  /* 0x00100000a584783b */ /* 0x000fee0000000200 */
[C---:B--2---:R-:W-:Y:S08]  /*d4f0*/  HMMA.16816.F32.BF16 R52, R124.reuse, R128, R52 ;  /* 0x000000807c34723c */ /* 0x044ff00000041834 */
[C---:B------:R-:W-:Y:S01]  /*d500*/  HMMA.16816.F32.BF16 R56, R124.reuse, R130, R56 ;  /* 0x000000827c38723c */ /* 0x040fe20000041838 */
[----:B------:R-:W2:Y:S07]  /*d510*/  LDSM.16.M88.4 R128, [R118+0x5000] ;  /* 0x005000007680783b */ /* 0x000eae0000000200 */
[C---:B-1----:R-:W-:Y:S08]  /*d520*/  HMMA.16816.F32.BF16 R60, R124.reuse, R120, R60 ;  /* 0x000000787c3c723c */ /* 0x042ff0000004183c */
[----:B------:R-:W-:Y:S01]  /*d530*/  HMMA.16816.F32.BF16 R64, R124, R122, R64 ;  /* 0x0000007a7c40723c */ /* 0x000fe20000041840 */
[----:B------:R-:W1:Y:S08]  /*d540*/  LDSM.16.M88.4 R120, [R118+0x5400] ;  /* 0x005400007678783b */ /* 0x000e700000000200 */
[----:B------:R-:W3:Y:S01]  /*d550*/  LDSM.16.M88.4 R124, [R118+0x5800] ;  /* 0x00580000767c783b */ /* 0x000ee20000000200 */
        /* <DEDUP_REMOVED lines=51> */
[C---:B------:R-:W-:Y:S08]  /*d890*/  HMMA.16816.F32.BF16 R8, R132.reuse, R130, R8 ;  /* 0x000000828408723c */ /* 0x040ff00000041808 */
[C---:B-1----:R-:W-:Y:S08]  /*d8a0*/  HMMA.16816.F32.BF16 R12, R132.reuse, R120, R12 ;  /* 0x00000078840c723c */ /* 0x042ff0000004180c */
[----:B------:R-:W-:Y:S01]  /*d8b0*/  FMUL.FTZ R0, R4, c[0x0][0x2ec] ;  /* 0x0000bb0004007a20 */ /* 0x000fe20000410000 */
[C---:B------:R-:W-:Y:S01]  /*d8c0*/  HMMA.16816.F32.BF16 R16, R132.reuse, R122, R16 ;  /* 0x0000007a8410723c */ /* 0x040fe20000041810 */
[----:B------:R-:W1:Y:S02]  /*d8d0*/  LDSM.16.M88.4 R120, [R118+0x7c00] ;  /* 0x007c00007678783b */ /* 0x000e640000000200 */
[----:B------:R2:W1:Y:S01]  /*d8e0*/  MUFU.TANH R157, R0 ;  /* 0x00000000009d7308 */ /* 0x0004620000002400 */
[----:B------:R-:W-:Y:S02]  /*d8f0*/  FMUL.FTZ R252, R6, c[0x0][0x2ec] ;  /* 0x0000bb0006fc7a20 */ /* 0x000fe40000410000 */
[----:B------:R-:W-:Y:S02]  /*d900*/  FMUL.FTZ R251, R5, c[0x0][0x2ec] ;  /* 0x0000bb0005fb7a20 */ /* 0x000fe40000410000 */
[C---:B---3--:R-:W-:Y:S04]  /*d910*/  HMMA.16816.F32.BF16 R20, R132.reuse, R124, R20 ;  /* 0x0000007c8414723c */ /* 0x048fe80000041814 */
[----:B------:R-:W-:Y:S01]  /*d920*/  FMUL.FTZ R3, R9, c[0x0][0x2ec] ;  /* 0x0000bb0009037a20 */ /* 0x000fe20000410000 */
[----:B------:R-:W3:Y:S01]  /*d930*/  MUFU.TANH R251, R251 ;  /* 0x000000fb00fb7308 */ /* 0x000ee20000002400 */
[----:B------:R-:W-:Y:S02]  /*d940*/  FMUL.FTZ R250, R7, c[0x0][0x2ec] ;  /* 0x0000bb0007fa7a20 */ /* 0x000fe40000410000 */
[C---:B------:R-:W-:Y:S01]  /*d950*/  HMMA.16816.F32.BF16 R24, R132.reuse, R126, R24 ;  /* 0x0000007e8418723c */ /* 0x040fe20000041818 */
[----:B------:R-:W3:Y:S03]  /*d960*/  LDSM.16.M88.4 R124, [R118+0x8000] ;  /* 0x00800000767c783b */ /* 0x000ee60000000200 */
[----:B------:R-:W-:Y:S02]  /*d970*/  FMUL.FTZ R249, R8, c[0x0][0x2ec] ;  /* 0x0000bb0008f97a20 */ /* 0x000fe40000410000 */
[----:B------:R-:W-:Y:S01]  /*d980*/  FMUL.FTZ R247, R12, c[0x0][0x2ec] ;  /* 0x0000bb000cf77a20 */ /* 0x000fe20000410000 */
[----:B------:R3:W3:Y:S01]  /*d990*/  MUFU.TANH R159, R3 ;  /* 0x00000003009f7308 */ /* 0x0006e20000002400 */
[----:B------:R-:W-:Y:S04]  /*d9a0*/  FMUL.FTZ R245, R13, c[0x0][0x2ec] ;  /* 0x0000bb000df57a20 */ /* 0x000fe80000410000 */
[----:B--2---:R-:W-:Y:S02]  /*d9b0*/  FMUL.FTZ R0, R11, c[0x0][0x2ec] ;  /* 0x0000bb000b007a20 */ /* 0x004fe40000410000 */
[----:B------:R-:W-:Y:S02]  /*d9c0*/  FMUL.FTZ R248, R14, c[0x0][0x2ec] ;  /* 0x0000bb000ef87a20 */ /* 0x000fe40000410000 */
[----:B------:R-:W-:Y:S01]  /*d9d0*/  FMUL.FTZ R246, R15, c[0x0][0x2ec] ;  /* 0x0000bb000ff67a20 */ /* 0x000fe20000410000 */
[----:B------:R2:W2:Y:S01]  /*d9e0*/  MUFU.TANH R6, R0 ;  /* 0x0000000000067308 */ /* 0x0004a20000002400 */
[----:B------:R-:W-:Y:S02]  /*d9f0*/  FMUL.FTZ R243, R16, c[0x0][0x2ec] ;  /* 0x0000bb0010f37a20 */ /* 0x000fe40000410000 */
[----:B------:R-:W-:Y:S02]  /*da00*/  FMUL.FTZ R241, R17, c[0x0][0x2ec] ;  /* 0x0000bb0011f17a20 */ /* 0x000fe40000410000 */
[----:B------:R-:W-:Y:S02]  /*da10*/  FMUL.FTZ R244, R18, c[0x0][0x2ec] ;  /* 0x0000bb0012f47a20 */ /* 0x000fe40000410000 */
[----:B------:R-:W-:Y:S01]  /*da20*/  FMUL.FTZ R242, R19, c[0x0][0x2ec] ;  /* 0x0000bb0013f27a20 */ /* 0x000fe20000410000 */
[C---:B-1----:R-:W-:Y:S02]  /*da30*/  HMMA.16816.F32.BF16 R28, R132.reuse, R120, R28 ;  /* 0x00000078841c723c */ /* 0x042fe4000004181c */
[----:B------:R-:W1:Y:S01]  /*da40*/  MUFU.TANH R252, R252 ;  /* 0x000000fc00fc7308 */ /* 0x000e620000002400 */
[----:B------:R-:W-:Y:S02]  /*da50*/  FMUL.FTZ R237, R20, c[0x0][0x2ec] ;  /* 0x0000bb0014ed7a20 */ /* 0x000fe40000410000 */
[----:B------:R-:W-:Y:S02]  /*da60*/  FMUL.FTZ R235, R21, c[0x0][0x2ec] ;  /* 0x0000bb0015eb7a20 */ /* 0x000fe40000410000 */
[----:B------:R-:W-:Y:S01]  /*da70*/  FMUL.FTZ R240, R22, c[0x0][0x2ec] ;  /* 0x0000bb0016f07a20 */ /* 0x000fe20000410000 */
[C---:B------:R-:W-:Y:S01]  /*da80*/  HMMA.16816.F32.BF16 R32, R132.reuse, R122, R32 ;  /* 0x0000007a8420723c */ /* 0x040fe20000041820 */
[----:B------:R-:W1:Y:S03]  /*da90*/  LDSM.16.M88.4 R120, [R118+0x8400] ;  /* 0x008400007678783b */ /* 0x000e660000000200 */
[----:B------:R-:W1:Y:S01]  /*daa0*/  MUFU.TANH R250, R250 ;  /* 0x000000fa00fa7308 */ /* 0x000e620000002400 */
[----:B------:R-:W-:Y:S02]  /*dab0*/  FMUL.FTZ R238, R23, c[0x0][0x2ec] ;  /* 0x0000bb0017ee7a20 */ /* 0x000fe40000410000 */
[----:B------:R-:W-:Y:S01]  /*dac0*/  FMUL.FTZ R233, R24, c[0x0][0x2ec] ;  /* 0x0000bb0018e97a20 */ /* 0x000fe20000410000 */
[C---:B---3--:R-:W-:Y:S04]  /*dad0*/  HMMA.16816.F32.BF16 R36, R132.reuse, R124, R36 ;  /* 0x0000007c8424723c */ /* 0x048fe80000041824 */
[----:B------:R-:W-:Y:S02]  /*dae0*/  FMUL.FTZ R239, R25, c[0x0][0x2ec] ;  /* 0x0000bb0019ef7a20 */ /* 0x000fe40000410000 */
[----:B------:R-:W3:Y:S01]  /*daf0*/  MUFU.TANH R249, R249 ;  /* 0x000000f900f97308 */ /* 0x000ee20000002400 */
[----:B------:R-:W-:Y:S01]  /*db00*/  FMUL.FTZ R236, R26, c[0x0][0x2ec] ;  /* 0x0000bb001aec7a20 */ /* 0x000fe20000410000 */
[C---:B------:R-:W-:Y:S01]  /*db10*/  HMMA.16816.F32.BF16 R40, R132.reuse, R126, R40 ;  /* 0x0000007e8428723c */ /* 0x040fe20000041828 */
[----:B------:R-:W2:Y:S03]  /*db20*/  LDSM.16.M88.4 R124, [R118+0x8800] ;  /* 0x00880000767c783b */ /* 0x000ea60000000200 */
[----:B------:R-:W-:Y:S02]  /*db30*/  FMUL.FTZ R234, R27, c[0x0][0x2ec] ;  /* 0x0000bb001bea7a20 */ /* 0x000fe40000410000 */
[----:B------:R-:W-:Y:S02]  /*db40*/  FMUL.FTZ R229, R28, c[0x0][0x2ec] ;  /* 0x0000bb001ce57a20 */ /* 0x000fe40000410000 */
[----:B------:R-:W2:Y:S01]  /*db50*/  MUFU.TANH R247, R247 ;  /* 0x000000f700f77308 */ /* 0x000ea20000002400 */
[----:B------:R-:W-:Y:S03]  /*db60*/  FMUL.FTZ R227, R29, c[0x0][0x2ec] ;  /* 0x0000bb001de37a20 */ /* 0x000fe60000410000 */
[----:B------:R-:W-:Y:S02]  /*db70*/  FMUL.FTZ R232, R30, c[0x0][0x2ec] ;  /* 0x0000bb001ee87a20 */ /* 0x000fe40000410000 */
[----:B------:R-:W-:Y:S02]  /*db80*/  FMUL.FTZ R230, R31, c[0x0][0x2ec] ;  /* 0x0000bb001fe67a20 */ /* 0x000fe40000410000 */
[----:B------:R-:W-:Y:S02]  /*db90*/  FMUL.FTZ R225, R32, c[0x0][0x2ec] ;  /* 0x0000bb0020e17a20 */ /* 0x000fe40000410000 */
[----:B------:R-:W3:Y:S01]  /*dba0*/  MUFU.TANH R245, R245 ;  /* 0x000000f500f57308 */ /* 0x000ee20000002400 */
[----:B------:R-:W-:Y:S02]  /*dbb0*/  FMUL.FTZ R231, R33, c[0x0][0x2ec] ;  /* 0x0000bb0021e77a20 */ /* 0x000fe40000410000 */
[----:B------:R-:W-:Y:S02]  /*dbc0*/  FMUL.FTZ R228, R34, c[0x0][0x2ec] ;  /* 0x0000bb0022e47a20 */ /* 0x000fe40000410000 */
[----:B------:R-:W-:Y:S01]  /*dbd0*/  FMUL.FTZ R226, R35, c[0x0][0x2ec] ;  /* 0x0000bb0023e27a20 */ /* 0x000fe20000410000 */
[C---:B-1----:R-:W-:Y:S04]  /*dbe0*/  HMMA.16816.F32.BF16 R44, R132.reuse, R120, R44 ;  /* 0x00000078842c723c */ /* 0x042fe8000004182c */
[----:B------:R-:W1:Y:S01]  /*dbf0*/  MUFU.TANH R248, R248 ;  /* 0x000000f800f87308 */ /* 0x000e620000002400 */
[----:B------:R-:W-:Y:S02]  /*dc00*/  FMUL.FTZ R215, R36, c[0x0][0x2ec] ;  /* 0x0000bb0024d77a20 */ /* 0x000fe40000410000 */
[----:B------:R-:W-:Y:S01]  /*dc10*/  FMUL.FTZ R213, R37, c[0x0][0x2ec] ;  /* 0x0000bb0025d57a20 */ /* 0x000fe20000410000 */
[C---:B------:R-:W-:Y:S01]  /*dc20*/  HMMA.16816.F32.BF16 R48, R132.reuse, R122, R48 ;  /* 0x0000007a8430723c */ /* 0x040fe20000041830 */
[----:B------:R-:W1:Y:S01]  /*dc30*/  LDSM.16.M88.4 R120, [R118+0x8c00] ;  /* 0x008c00007678783b */ /* 0x000e620000000200 */
[----:B------:R-:W-:Y:S04]  /*dc40*/  DEPBAR.LE SB0, 0x0 ;  /* 0x000080000000791a */ /* 0x000fe80000000000 */
[----:B------:R-:W1:Y:S01]  /*dc50*/  MUFU.TANH R246, R246 ;  /* 0x000000f600f67308 */ /* 0x000e620000002400 */
[----:B------:R-:W-:Y:S01]  /*dc60*/  FMUL.FTZ R214, R38, c[0x0][0x2ec] ;  /* 0x0000bb0026d67a20 */ /* 0x000fe20000410000 */
[C---:B--2---:R-:W-:Y:S01]  /*dc70*/  HMMA.16816.F32.BF16 R52, R132.reuse, R124, R52 ;  /* 0x0000007c8434723c */ /* 0x044fe20000041834 */
[----:B------:R-:W-:Y:S04]  /*dc80*/  BAR.SYNC.DEFER_BLOCKING 0x0 ;  /* 0x0000000000007b1d */ /* 0x000fe80000010000 */
[----:B------:R-:W-:Y:S02]  /*dc90*/  FMUL.FTZ R216, R39, c[0x0][0x2ec] ;  /* 0x0000bb0027d87a20 */ /* 0x000fe40000410000 */
[----:B-----5:R-:W-:Y:S01]  /*dca0*/  FMUL.FTZ R207, R40, c[0x0][0x2ec] ;  /* 0x0000bb0028cf7a20 */ /* 0x020fe20000410000 */
[----:B------:R-:W2:Y:S01]  /*dcb0*/  MUFU.TANH R243, R243 ;  /* 0x000000f300f37308 */ /* 0x000ea20000002400 */
[C---:B------:R-:W-:Y:S03]  /*dcc0*/  HMMA.16816.F32.BF16 R56, R132.reuse, R126, R56 ;  /* 0x0000007e8438723c */ /* 0x040fe60000041838 */
[----:B------:R-:W-:Y:S02]  /*dcd0*/  FMUL.FTZ R211, R41, c[0x0][0x2ec] ;  /* 0x0000bb0029d37a20 */ /* 0x000fe40000410000 */
[----:B------:R-:W-:Y:S02]  /*dce0*/  FMUL.FTZ R218, R42, c[0x0][0x2ec] ;  /* 0x0000bb002ada7a20 */ /* 0x000fe40000410000 */
[----:B------:R-:W-:Y:S02]  /*dcf0*/  FMUL.FTZ R212, R43, c[0x0][0x2ec] ;  /* 0x0000bb002bd47a20 */ /* 0x000fe40000410000 */
[----:B------:R-:W2:Y:S03]  /*dd00*/  MUFU.TANH R241, R241 ;  /* 0x000000f100f17308 */ /* 0x000ea60000002400 */
[----:B------:R-:W-:Y:S02]  /*dd10*/  FMUL.FTZ R199, R44, c[0x0][0x2ec] ;  /* 0x0000bb002cc77a20 */ /* 0x000fe40000410000 */
[----:B------:R-:W-:Y:S02]  /*dd20*/  FMUL.FTZ R201, R45, c[0x0][0x2ec] ;  /* 0x0000bb002dc97a20 */ /* 0x000fe40000410000 */
[----:B------:R-:W-:Y:S02]  /*dd30*/  FMUL.FTZ R208, R46, c[0x0][0x2ec] ;  /* 0x0000bb002ed07a20 */ /* 0x000fe40000410000 */
[----:B------:R-:W-:Y:S01]  /*dd40*/  FMUL.FTZ R210, R47, c[0x0][0x2ec] ;  /* 0x0000bb002fd27a20 */ /* 0x000fe20000410000 */
[----:B------:R-:W2:Y:S01]  /*dd50*/  MUFU.TANH R244, R244 ;  /* 0x000000f400f47308 */ /* 0x000ea20000002400 */
[----:B------:R-:W-:Y:S02]  /*dd60*/  FMUL.FTZ R203, R48, c[0x0][0x2ec] ;  /* 0x0000bb0030cb7a20 */ /* 0x000fe40000410000 */
[----:B------:R-:W-:Y:S01]  /*dd70*/  FMUL.FTZ R205, R49, c[0x0][0x2ec] ;  /* 0x0000bb0031cd7a20 */ /* 0x000fe20000410000 */
[C---:B-1----:R-:W-:Y:S03]  /*dd80*/  HMMA.16816.F32.BF16 R60, R132.reuse, R120, R60 ;  /* 0x00000078843c723c */ /* 0x042fe6000004183c */
[----:B------:R-:W-:Y:S03]  /*dd90*/  FMUL.FTZ R206, R50, c[0x0][0x2ec] ;  /* 0x0000bb0032ce7a20 */ /* 0x000fe60000410000 */
[----:B------:R-:W1:Y:S01]  /*dda0*/  MUFU.TANH R242, R242 ;  /* 0x000000f200f27308 */ /* 0x000e620000002400 */
[----:B------:R-:W-:Y:S01]  /*ddb0*/  FMUL.FTZ R204, R51, c[0x0][0x2ec] ;  /* 0x0000bb0033cc7a20 */ /* 0x000fe20000410000 */
[----:B------:R-:W-:Y:S04]  /*ddc0*/  HMMA.16816.F32.BF16 R64, R132, R122, R64 ;  /* 0x0000007a8440723c */ /* 0x000fe80000041840 */
[----:B------:R-:W-:Y:S02]  /*ddd0*/  FMUL.FTZ R209, R52, c[0x0][0x2ec] ;  /* 0x0000bb0034d17a20 */ /* 0x000fe40000410000 */
[----:B------:R-:W-:Y:S02]  /*dde0*/  FMUL.FTZ R217, R53, c[0x0][0x2ec] ;  /* 0x0000bb0035d97a20 */ /* 0x000fe40000410000 */
[----:B------:R-:W1:Y:S01]  /*ddf0*/  MUFU.TANH R237, R237 ;  /* 0x000000ed00ed7308 */ /* 0x000e620000002400 */
[----:B------:R-:W-:Y:S03]  /*de00*/  FMUL.FTZ R202, R54, c[0x0][0x2ec] ;  /* 0x0000bb0036ca7a20 */ /* 0x000fe60000410000 */
[----:B------:R-:W-:Y:S02]  /*de10*/  FMUL.FTZ R200, R55, c[0x0][0x2ec] ;  /* 0x0000bb0037c87a20 */ /* 0x000fe40000410000 */
[----:B------:R-:W-:Y:S02]  /*de20*/  FMUL.FTZ R219, R56, c[0x0][0x2ec] ;  /* 0x0000bb0038db7a20 */ /* 0x000fe40000410000 */
[----:B------:R-:W-:Y:S02]  /*de30*/  FMUL.FTZ R220, R57, c[0x0][0x2ec] ;  /* 0x0000bb0039dc7a20 */ /* 0x000fe40000410000 */
[----:B------:R-:W1:Y:S01]  /*de40*/  MUFU.TANH R235, R235 ;  /* 0x000000eb00eb7308 */ /* 0x000e620000002400 */
[----:B------:R-:W-:Y:S02]  /*de50*/  FMUL.FTZ R198, R58, c[0x0][0x2ec] ;  /* 0x0000bb003ac67a20 */ /* 0x000fe40000410000 */
[----:B----4-:R-:W-:Y:S02]  /*de60*/  FMUL.FTZ R197, R59, c[0x0][0x2ec] ;  /* 0x0000bb003bc57a20 */ /* 0x010fe40000410000 */
[----:B------:R-:W-:Y:S02]  /*de70*/  FMUL.FTZ R221, R60, c[0x0][0x2ec] ;  /* 0x0000bb003cdd7a20 */ /* 0x000fe40000410000 */
[----:B------:R-:W-:Y:S02]  /*de80*/  FMUL.FTZ R222, R61, c[0x0][0x2ec] ;  /* 0x0000bb003dde7a20 */ /* 0x000fe40000410000 */
[----:B------:R-:W-:Y:S01]  /*de90*/  FMUL.FTZ R193, R62, c[0x0][0x2ec] ;  /* 0x0000bb003ec17a20 */ /* 0x000fe20000410000 */
[----:B------:R-:W4:Y:S01]  /*dea0*/  MUFU.TANH R240, R240 ;  /* 0x000000f000f07308 */ /* 0x000f220000002400 */
[----:B------:R-:W-:Y:S02]  /*deb0*/  FMUL.FTZ R196, R63, c[0x0][0x2ec] ;  /* 0x0000bb003fc47a20 */ /* 0x000fe40000410000 */
[----:B------:R-:W-:Y:S02]  /*dec0*/  FMUL.FTZ R223, R64, c[0x0][0x2ec] ;  /* 0x0000bb0040df7a20 */ /* 0x000fe40000410000 */
[----:B------:R-:W-:Y:S02]  /*ded0*/  FMUL.FTZ R224, R65, c[0x0][0x2ec] ;  /* 0x0000bb0041e07a20 */ /* 0x000fe40000410000 */
[----:B------:R-:W-:Y:S02]  /*dee0*/  FMUL.FTZ R3, R67, c[0x0][0x2ec] ;  /* 0x0000bb0043037a20 */ /* 0x000fe40000410000 */
[----:B------:R-:W-:Y:S01]  /*def0*/  FMUL.FTZ R2, R10, c[0x0][0x2ec] ;  /* 0x0000bb000a027a20 */ /* 0x000fe20000410000 */
[----:B------:R-:W1:Y:S01]  /*df00*/  MUFU.TANH R238, R238 ;  /* 0x000000ee00ee7308 */ /* 0x000e620000002400 */
[----:B------:R-:W-:Y:S09]  /*df10*/  FMUL.FTZ R0, R66, c[0x0][0x2ec] ;  /* 0x0000bb0042007a20 */ /* 0x000ff20000410000 */
[----:B------:R1:W1:Y:S10]  /*df20*/  MUFU.TANH R10, R2 ;  /* 0x00000002000a7308 */ /* 0x0002740000002400 */
[----:B------:R-:W1:Y:S10]  /*df30*/  MUFU.TANH R233, R233 ;  /* 0x000000e900e97308 */ /* 0x000e740000002400 */
        /* <DEDUP_REMOVED lines=41> */
[----:B------:R1:W1:Y:S10]  /*e1d0*/  MUFU.TANH R52, R0 ;  /* 0x0000000000347308 */ /* 0x0002740000002400 */
[----:B------:R-:W1:Y:S01]  /*e1e0*/  MUFU.TANH R3, R3 ;  /* 0x0000000300037308 */ /* 0x000e620000002400 */
[----:B------:R-:W-:-:S05]  /*e1f0*/  @!P0 BRA `(.L_x_768) ;  /* 0x000009e000008947 */ /* 0x000fca0003800000 */
[----:B--234-:R-:W-:Y:S02]  /*e200*/  ULDC UR5, c[0x0][0x198] ;  /* 0x0000660000057ab9 */ /* 0x01cfe40000000800 */
[----:B------:R-:W-:Y:S04]  /*e210*/  ULEA UR5, -UR5, URZ, 0x7 ;  /* 0x0000003f05057291 */ /* 0x000fe8000f8e393f */
[----:B------:R-:W-:Y:S02]  /*e220*/  USHF.R.S32.HI UR4, URZ, 0x1f, UR5 ;  /* 0x0000001f3f047899 */ /* 0x000fe40008011405 */
[----:B-1----:R-:W-:Y:S04]  /*e230*/  MOV R0, UR5 ;  /* 0x0000000500007c02 */ /* 0x002fe80008000f00 */
        /* <DEDUP_REMOVED lines=8> */
[----:B------:R-:W-:Y:S02]  /*e2c0*/  IABS R9, R11 ;  /* 0x0000000b00097213 */ /* 0x000fe40000000000 */
[----:B------:R-:W-:Y:S02]  /*e2d0*/  LOP3.LUT R8, R8, c[0x0][0x2d0], RZ, 0x3c, !PT ;  /* 0x0000b40008087a12 */ /* 0x000fe400078e3cff */
[----:B------:R-:W-:Y:S01]  /*e2e0*/  LOP3.LUT R11, R11, c[0x0][0x2d0], RZ, 0x3c, !PT ;  /* 0x0000b4000b0b7a12 */ /* 0x000fe200078e3cff */
[----:B-1----:R-:W1:Y:S02]  /*e2f0*/  MUFU.RCP R0, R4 ;  /* 0x0000000400007308 */ /* 0x002e640000001000 */
[----:B-1----:R-:W-:Y:S08]  /*e300*/  IADD3 R12, R0, 0xffffffe, RZ ;  /* 0x0ffffffe000c7810 */ /* 0x002ff00007ffe0ff */
[----:B------:R-:W1:Y:S02]  /*e310*/  F2I.FTZ.U32.TRUNC.NTZ R13, R12 ;  /* 0x0000000c000d7305 */ /* 0x000e64000021f000 */
[--C-:B-1----:R-:W-:Y:S02]  /*e320*/  IMAD.MOV R5, RZ, RZ, -R13.reuse ;  /* 0x000000ffff057224 */ /* 0x102fe400078e0a0d */
[----:B------:R-:W-:Y:S02]  /*e330*/  IMAD.MOV.U32 R12, RZ, RZ, RZ ;  /* 0x000000ffff0c7224 */ /* 0x000fe400078e00ff */
[----:B------:R-:W-:Y:S04]  /*e340*/  IMAD R0, R5, R2, RZ ;  /* 0x0000000205007224 */ /* 0x000fe800078e02ff */
[----:B------:R-:W-:Y:S06]  /*e350*/  IMAD.HI.U32 R0, R13, R0, R12 ;  /* 0x000000000d007227 */ /* 0x000fec00078e000c */
        /* <DEDUP_REMOVED lines=45> */
.L_x_769:
        /* <DEDUP_REMOVED lines=16> */
[CCC-:B------:R-:W-:Y:S02]  /*e730*/  @!P3 LEA.HI.X R13, R7.reuse, R187.reuse, R2.reuse, 0x1, P1 ;  /* 0x000000bb070db211 */ /* 0x1c0fe400008f0c02 */
[--C-:B------:R-:W-:Y:S01]  /*e740*/  @!P2 LEA.HI.X R9, R7, R187, R2.reuse, 0x1, P0 ;  /* 0x000000bb0709a211 */ /* 0x100fe200000f0c02 */
[----:B------:R-:W-:Y:S01]  /*e750*/  @!PT LDS RZ, [RZ] ;  /* 0x00000000fffff984 */ /* 0x000fe20000000800 */
[----:B------:R-:W-:Y:S01]  /*e760*/  @!PT LDS RZ, [RZ] ;  /* 0x00000000fffff984 */ /* 0x000fe20000000800 */
[----:B------:R-:W-:Y:S01]  /*e770*/  @!PT LDS RZ, [RZ] ;  /* 0x00000000fffff984 */ /* 0x000fe20000000800 */
[----:B------:R1:W-:Y:S01]  /*e780*/  @!P3 LDGSTS.E.BYPASS.LTC128B.128 [R175+0x5000], [R14.64+0x40] ;  /* 0x050000400eafbfae */ /* 0x0003e2000b901d46 */
[----:B------:R-:W-:Y:S03]  /*e790*/  IADD3 R5, P5, R171, R7, RZ ;  /* 0x00000007ab057210 */ /* 0x000fe60007fbe0ff */
[----:B------:R1:W-:Y:S01]  /*e7a0*/  @P2 STS.128 [R175+0x7000], RZ ;  /* 0x007000ffaf002388 */ /* 0x0003e20000000c00 */
[CC--:B------:R-:W-:Y:S01]  /*e7b0*/  @!P3 LEA R16, P1, R5.reuse, R188.reuse, 0x1 ;  /* 0x000000bc0510b211 */ /* 0x0c0fe200078208ff */
[----:B------:R-:W-:Y:S01]  /*e7c0*/  IMAD.X R2, R170, 0x1, R2, P5 ;  /* 0x00000001aa027824 */ /* 0x000fe200028e0602 */
[CC--:B------:R-:W-:Y:S01]  /*e7d0*/  @!P4 LEA R18, P5, R5.reuse, R188.reuse, 0x1 ;  /* 0x000000bc0512c211 */ /* 0x0c0fe200078a08ff */
[----:B------:R-:W-:Y:S01]  /*e7e0*/  @!PT LDS RZ, [RZ] ;  /* 0x00000000fffff984 */ /* 0x000fe20000000800 */
[----:B------:R-:W-:Y:S01]  /*e7f0*/  @!PT LDS RZ, [RZ] ;  /* 0x00000000fffff984 */ /* 0x000fe20000000800 */
[----:B------:R-:W-:Y:S01]  /*e800*/  @!PT LDS RZ, [RZ] ;  /* 0x00000000fffff984 */ /* 0x000fe20000000800 */
[----:B------:R1:W-:Y:S01]  /*e810*/  @!P2 LDGSTS.E.BYPASS.LTC128B.128 [R175+0x7000], [R14.64+0x80] ;  /* 0x070000800eafafae */ /* 0x0003e2000b901d46 */
[CC--:B------:R-:W-:Y:S02]  /*e820*/  @!P2 LEA R4, P0, R5.reuse, R188.reuse, 0x1 ;  /* 0x000000bc0504a211 */ /* 0x0c0fe400078008ff */
        /* <DEDUP_REMOVED lines=59> */
.L_x_768:
[----:B-1234-:R-:W-:Y:S01]  /*ebe0*/  FMNMX.FTZ R0, R157, R119, !PT ;  /* 0x000000779d007209 */ /* 0x01efe20007810000 */
[----:B------:R-:W-:Y:S01]  /*ebf0*/  LDSM.16.MT88.4 R20, [R116+0x9000] ;  /* 0x009000007414783b */ /* 0x000fe20000004200 */
[----:B------:R-:W-:Y:S02]  /*ec00*/  FMNMX.FTZ R5, R252, R117, !PT ;  /* 0x00000075fc057209 */ /* 0x000fe40007810000 */
[----:B------:R-:W-:Y:S02]  /*ec10*/  FMNMX.FTZ R0, R251, R0, !PT ;  /* 0x00000000fb007209 */ /* 0x000fe40007810000 */
[----:B------:R-:W-:Y:S02]  /*ec20*/  FMNMX.FTZ R5, R250, R5, !PT ;  /* 0x00000005fa057209 */ /* 0x000fe40007810000 */
[----:B------:R-:W-:Y:S01]  /*ec30*/  FMNMX.FTZ R0, R249, R0, !PT ;  /* 0x00000000f9007209 */ /* 0x000fe20007810000 */
        /* <DEDUP_REMOVED lines=63> */
[----:B------:R-:W-:Y:S01]  /*f030*/  FMNMX.FTZ R7, R3, R0, !PT ;  /* 0x0000000003077209 */ /* 0x000fe20007810000 */
[----:B------:R-:W-:Y:S08]  /*f040*/  LDSM.16.MT88.4 R12, [R164+0x9000] ;  /* 0x00900000a40c783b */ /* 0x000ff00000004200 */
[----:B------:R-:W-:Y:S08]  /*f050*/  SHFL.BFLY PT, R9, R8, 0x2, 0x1f ;  /* 0x0c401f0008097f89 */ /* 0x000ff000000e0000 */
[----:B------:R-:W1:Y:S02]  /*f060*/  SHFL.BFLY PT, R0, R7, 0x2, 0x1f ;  /* 0x0c401f0007007f89 */ /* 0x000e6400000e0000 */
[----:B-1----:R-:W-:Y:S02]  /*f070*/  FMNMX.FTZ R5, R7, R0, !PT ;  /* 0x0000000007057209 */ /* 0x002fe40007810000 */
[----:B------:R-:W-:Y:S04]  /*f080*/  FMNMX.FTZ R11, R8, R9, !PT ;  /* 0x00000009080b7209 */ /* 0x000fe80007810000 */
[----:B------:R-:W1:Y:S08]  /*f090*/  SHFL.BFLY PT, R0, R5, 0x1, 0x1f ;  /* 0x0c201f0005007f89 */ /* 0x000e7000000e0000 */
[----:B------:R-:W2:Y:S01]  /*f0a0*/  SHFL.BFLY PT, R2, R11, 0x1, 0x1f ;  /* 0x0c201f000b027f89 */ /* 0x000ea200000e0000 */
[----:B-1----:R-:W-:Y:S05]  /*f0b0*/  FMNMX.FTZ R0, R5, R0, !PT ;  /* 0x0000000005007209 */ /* 0x002fea0007810000 */
[----:B------:R-:W-:Y:S01]  /*f0c0*/  FMUL.FTZ R55, R0, c[0x0][0x23c] ;  /* 0x00008f0000377a20 */ /* 0x000fe20000410000 */
[----:B--2---:R-:W-:Y:S04]  /*f0d0*/  FMNMX.FTZ R2, R11, R2, !PT ;  /* 0x000000020b027209 */ /* 0x004fe80007810000 */
[C---:B------:R-:W-:Y:S01]  /*f0e0*/  FSETP.NEU.FTZ.AND P0, PT, R2.reuse, -INF , PT ;  /* 0xff8000000200780b */ /* 0x040fe20003f1d000 */
[C---:B------:R-:W-:Y:S02]  /*f0f0*/  FMUL.FTZ R130, R2.reuse, c[0x0][0x23c] ;  /* 0x00008f0002827a20 */ /* 0x040fe40000410000 */
[----:B------:R-:W-:Y:S01]  /*f100*/  FADD.FTZ R4, -R2, R119 ;  /* 0x0000007702047221 */ /* 0x000fe20000010100 */
[----:B------:R-:W-:Y:S02]  /*f110*/  MOV R119, R2 ;  /* 0x0000000200777202 */ /* 0x000fe40000000f00 */
[----:B------:R-:W-:Y:S01]  /*f120*/  FSEL R130, R130, RZ, P0 ;  /* 0x000000ff82827208 */ /* 0x000fe20000000000 */
[----:B------:R-:W-:Y:S01]  /*f130*/  FMUL.FTZ R53, R4, c[0x0][0x23c] ;  /* 0x00008f0004357a20 */ /* 0x000fe20000410000 */
[C---:B------:R-:W-:Y:S01]  /*f140*/  FSETP.NEU.FTZ.AND P0, PT, R0.reuse, -INF , PT ;  /* 0xff8000000000780b */ /* 0x040fe20003f1d000 */
[----:B------:R-:W-:Y:S02]  /*f150*/  FADD.FTZ R4, -R0, R117 ;  /* 0x0000007500047221 */ /* 0x000fe40000010100 */
[--C-:B------:R-:W-:Y:S01]  /*f160*/  FFMA.FTZ R120, R159, c[0x0][0x23c], -R130.reuse ;  /* 0x00008f009f787a23 */ /* 0x100fe20000010882 */
[----:B------:R-:W-:Y:S01]  /*f170*/  FSEL R55, R55, RZ, P0 ;  /* 0x000000ff37377208 */ /* 0x000fe20000000000 */
[----:B------:R-:W-:Y:S01]  /*f180*/  FMUL.FTZ R54, R4, c[0x0][0x23c] ;  /* 0x00008f0004367a20 */ /* 0x000fe20000410000 */
[----:B------:R-:W1:Y:S01]  /*f190*/  MUFU.EX2 R53, R53 ;  /* 0x0000003500357308 */ /* 0x000e620000000800 */
[--C-:B------:R-:W-:Y:S01]  /*f1a0*/  FFMA.FTZ R134, R157, c[0x0][0x23c], -R130.reuse ;  /* 0x00008f009d867a23 */ /* 0x100fe20000010882 */
[----:B------:R-:W-:Y:S01]  /*f1b0*/  ISETP.GT.AND P0, PT, R174, 0x1, PT ;  /* 0x00000001ae00780c */ /* 0x000fe20003f04270 */
[--C-:B------:R-:W-:Y:S02]  /*f1c0*/  FFMA.FTZ R122, R10, c[0x0][0x23c], -R55.reuse ;  /* 0x00008f000a7a7a23 */ /* 0x100fe40000010837 */
[--C-:B------:R-:W-:Y:S02]  /*f1d0*/  FFMA.FTZ R133, R252, c[0x0][0x23c], -R55.reuse ;  /* 0x00008f00fc857a23 */ /* 0x100fe40000010837 */
[--C-:B------:R-:W-:Y:S02]  /*f1e0*/  FFMA.FTZ R128, R250, c[0x0][0x23c], -R55.reuse ;  /* 0x00008f00fa807a23 */ /* 0x100fe40000010837 */
[--C-:B------:R-:W-:Y:S01]  /*f1f0*/  FFMA.FTZ R117, R6, c[0x0][0x23c], -R55.reuse ;  /* 0x00008f0006757a23 */ /* 0x100fe20000010837 */
[----:B------:R-:W2:Y:S01]  /*f200*/  MUFU.EX2 R54, R54 ;  /* 0x0000003600367308 */ /* 0x000ea20000000800 */
[--C-:B------:R-:W-:Y:S02]  /*f210*/  FFMA.FTZ R131, R251, c[0x0][0x23c], -R130.reuse ;  /* 0x00008f00fb837a23 */ /* 0x100fe40000010882 */
[--C-:B------:R-:W-:Y:S02]  /*f220*/  FFMA.FTZ R127, R249, c[0x0][0x23c], -R130.reuse ;  /* 0x00008f00f97f7a23 */ /* 0x100fe40000010882 */
[--C-:B------:R-:W-:Y:S02]  /*f230*/  FFMA.FTZ R121, R232, c[0x0][0x23c], -R55.reuse ;  /* 0x00008f00e8797a23 */ /* 0x100fe40000010837 */
[--C-:B------:R-:W-:Y:S02]  /*f240*/  FFMA.FTZ R129, R228, c[0x0][0x23c], -R55.reuse ;  /* 0x00008f00e4817a23 */ /* 0x100fe40000010837 */
[--C-:B------:R-:W-:Y:S01]  /*f250*/  FFMA.FTZ R132, R226, c[0x0][0x23c], -R55.reuse ;  /* 0x00008f00e2847a23 */ /* 0x100fe20000010837 */
[----:B------:R-:W-:Y:S01]  /*f260*/  MUFU.EX2 R120, R120 ;  /* 0x0000007800787308 */ /* 0x000fe20000000800 */
[--C-:B------:R-:W-:Y:S02]  /*f270*/  FFMA.FTZ R135, R214, c[0x0][0x23c], -R55.reuse ;  /* 0x00008f00d6877a23 */ /* 0x100fe40000010837 */
[--C-:B------:R-:W-:Y:S02]  /*f280*/  FFMA.FTZ R136, R216, c[0x0][0x23c], -R55.reuse ;  /* 0x00008f00d8887a23 */ /* 0x100fe40000010837 */
[C---:B-1----:R-:W-:Y:S02]  /*f290*/  FMUL.FTZ R4, R53.reuse, R112 ;  /* 0x0000007035047220 */ /* 0x042fe40000410000 */
[C---:B------:R-:W-:Y:S02]  /*f2a0*/  FMUL.FTZ R5, R53.reuse, R113 ;  /* 0x0000007135057220 */ /* 0x040fe40000410000 */
[C---:B------:R-:W-:Y:S01]  /*f2b0*/  FMUL.FTZ R8, R53.reuse, R108 ;  /* 0x0000006c35087220 */ /* 0x040fe20000410000 */
[----:B------:R-:W-:Y:S01]  /*f2c0*/  MUFU.EX2 R134, R134 ;  /* 0x0000008600867308 */ /* 0x000fe20000000800 */
[C---:B------:R-:W-:Y:S02]  /*f2d0*/  FMUL.FTZ R9, R53.reuse, R109 ;  /* 0x0000006d35097220 */ /* 0x040fe40000410000 */
[C---:B------:R-:W-:Y:S02]  /*f2e0*/  FMUL.FTZ R16, R53.reuse, R100 ;  /* 0x0000006435107220 */ /* 0x040fe40000410000 */
[C---:B--2---:R-:W-:Y:S02]  /*f2f0*/  FMUL.FTZ R6, R54.reuse, R114 ;  /* 0x0000007236067220 */ /* 0x044fe40000410000 */
[C---:B------:R-:W-:Y:S02]  /*f300*/  FMUL.FTZ R7, R54.reuse, R115 ;  /* 0x0000007336077220 */ /* 0x040fe40000410000 */
[C---:B------:R-:W-:Y:S01]  /*f310*/  FMUL.FTZ R10, R54.reuse, R110 ;  /* 0x0000006e360a7220 */ /* 0x040fe20000410000 */
[----:B------:R-:W1:Y:S01]  /*f320*/  MUFU.EX2 R131, R131 ;  /* 0x0000008300837308 */ /* 0x000e620000000800 */
[C---:B------:R-:W-:Y:S02]  /*f330*/  FMUL.FTZ R11, R54.reuse, R111 ;  /* 0x0000006f360b7220 */ /* 0x040fe40000410000 */
[C---:B------:R-:W-:Y:S01]  /*f340*/  FMUL.FTZ R17, R53.reuse, R101 ;  /* 0x0000006535117220 */ /* 0x040fe20000410000 */
[----:B------:R-:W-:Y:S01]  /*f350*/  LDSM.16.MT88.4 R108, [R164+0xac00] ;  /* 0x00ac0000a46c783b */ /* 0x000fe20000004200 */
[C---:B------:R-:W-:Y:S02]  /*f360*/  FMUL.FTZ R18, R54.reuse, R102 ;  /* 0x0000006636127220 */ /* 0x040fe40000410000 */
[C---:B------:R-:W-:Y:S02]  /*f370*/  FMUL.FTZ R19, R54.reuse, R103 ;  /* 0x0000006736137220 */ /* 0x040fe40000410000 */
[C---:B------:R-:W-:Y:S01]  /*f380*/  FMUL.FTZ R27, R54.reuse, R95 ;  /* 0x0000005f361b7220 */ /* 0x040fe20000410000 */
[----:B------:R-:W-:Y:S01]  /*f390*/  MUFU.EX2 R133, R133 ;  /* 0x0000008500857308 */ /* 0x000fe20000000800 */
[C---:B------:R-:W-:Y:S01]  /*f3a0*/  FMUL.FTZ R24, R53.reuse, R92 ;  /* 0x0000005c35187220 */ /* 0x040fe20000410000 */
[----:B------:R-:W-:Y:S01]  /*f3b0*/  LDSM.16.MT88.4 R100, [R116+0xac00] ;  /* 0x00ac00007464783b */ /* 0x000fe20000004200 */
[C---:B------:R-:W-:Y:S02]  /*f3c0*/  FMUL.FTZ R25, R53.reuse, R93 ;  /* 0x0000005d35197220 */ /* 0x040fe40000410000 */
[C---:B------:R-:W-:Y:S02]  /*f3d0*/  FMUL.FTZ R26, R54.reuse, R94 ;  /* 0x0000005e361a7220 */ /* 0x040fe40000410000 */
[C---:B------:R-:W-:Y:S02]  /*f3e0*/  FMUL.FTZ R32, R53.reuse, R84 ;  /* 0x0000005435207220 */ /* 0x040fe40000410000 */
[----:B------:R-:W-:Y:S01]  /*f3f0*/  FMUL.FTZ R33, R53, R85 ;  /* 0x0000005535217220 */ /* 0x000fe20000410000 */
[----:B------:R-:W2:Y:S01]  /*f400*/  MUFU.EX2 R128, R128 ;  /* 0x0000008000807308 */ /* 0x000ea20000000800 */
[C---:B------:R-:W-:Y:S02]  /*f410*/  FMUL.FTZ R34, R54.reuse, R86 ;  /* 0x0000005636227220 */ /* 0x040fe40000410000 */
[C---:B------:R-:W-:Y:S01]  /*f420*/  FMUL.FTZ R35, R54.reuse, R87 ;  /* 0x0000005736237220 */ /* 0x040fe20000410000 */
[----:B-1----:R-:W-:Y:S01]  /*f430*/  F2FP.BF16.PACK_AB R56, R131, R134 ;  /* 0x000000868338723e */ /* 0x002fe200000010ff */
[C---:B------:R-:W-:Y:S02]  /*f440*/  FMUL.FTZ R40, R53.reuse, R76 ;  /* 0x0000004c35287220 */ /* 0x040fe40000410000 */
[----:B------:R-:W-:Y:S02]  /*f450*/  FMUL.FTZ R41, R53, R77 ;  /* 0x0000004d35297220 */ /* 0x000fe40000410000 */
[C---:B------:R-:W-:Y:S01]  /*f460*/  FMUL.FTZ R42, R54.reuse, R78 ;  /* 0x0000004e362a7220 */ /* 0x040fe20000410000 */
[----:B------:R-:W1:Y:S01]  /*f470*/  MUFU.EX2 R127, R127 ;  /* 0x0000007f007f7308 */ /* 0x000e620000000800 */
[----:B------:R-:W-:Y:S02]  /*f480*/  FMUL.FTZ R43, R54, R79 ;  /* 0x0000004f362b7220 */ /* 0x000fe40000410000 */
[--C-:B------:R-:W-:Y:S01]  /*f490*/  FFMA.FTZ R86, R244, c[0x0][0x23c], -R55.reuse ;  /* 0x00008f00f4567a23 */ /* 0x100fe20000010837 */
[----:B------:R-:W-:Y:S01]  /*f4a0*/  LDSM.16.MT88.4 R76, [R116+0xc400] ;  /* 0x00c40000744c783b */ /* 0x000fe20000004200 */
[--C-:B------:R-:W-:Y:S02]  /*f4b0*/  FFMA.FTZ R87, R242, c[0x0][0x23c], -R55.reuse ;  /* 0x00008f00f2577a23 */ /* 0x100fe40000010837 */
[--C-:B------:R-:W-:Y:S02]  /*f4c0*/  FFMA.FTZ R94, R247, c[0x0][0x23c], -R130.reuse ;  /* 0x00008f00f75e7a23 */ /* 0x100fe40000010882 */
[--C-:B------:R-:W-:Y:S01]  /*f4d0*/  FFMA.FTZ R84, R243, c[0x0][0x23c], -R130.reuse ;  /* 0x00008f00f3547a23 */ /* 0x100fe20000010882 */
[----:B------:R-:W-:Y:S01]  /*f4e0*/  MUFU.EX2 R122, R122 ;  /* 0x0000007a007a7308 */ /* 0x000fe20000000800 */
[--C-:B------:R-:W-:Y:S02]  /*f4f0*/  FFMA.FTZ R85, R241, c[0x0][0x23c], -R130.reuse ;  /* 0x00008f00f1557a23 */ /* 0x100fe40000010882 */
[C---:B------:R-:W-:Y:S01]  /*f500*/  FMUL.FTZ R48, R53.reuse, R68 ;  /* 0x0000004435307220 */ /* 0x040fe20000410000 */
[----:B--2---:R-:W-:Y:S01]  /*f510*/  F2FP.BF16.PACK_AB R57, R128, R133 ;  /* 0x000000858039723e */ /* 0x004fe200000010ff */
[----:B------:R-:W-:Y:S02]  /*f520*/  FMUL.FTZ R49, R53, R69 ;  /* 0x0000004535317220 */ /* 0x000fe40000410000 */
[C---:B------:R-:W-:Y:S02]  /*f530*/  FMUL.FTZ R50, R54.reuse, R70 ;  /* 0x0000004636327220 */ /* 0x040fe40000410000 */
[----:B------:R-:W-:Y:S01]  /*f540*/  FMUL.FTZ R51, R54, R71 ;  /* 0x0000004736337220 */ /* 0x000fe20000410000 */
[----:B------:R-:W2:Y:S01]  /*f550*/  MUFU.EX2 R117, R117 ;  /* 0x0000007500757308 */ /* 0x000ea20000000800 */
[----:B------:R-:W-:Y:S01]  /*f560*/  LDSM.16.MT88.4 R68, [R164+0xbc00] ;  /* 0x00bc0000a444783b */ /* 0x000fe20000004200 */
[----:B------:R-:W-:Y:S01]  /*f570*/  FFMA.FTZ R92, R237, c[0x0][0x23c], -R130 ;  /* 0x00008f00ed5c7a23 */ /* 0x000fe20000010882 */
[----:B-1----:R-:W-:Y:S01]  /*f580*/  F2FP.BF16.PACK_AB R58, R120, R127 ;  /* 0x0000007f783a723e */ /* 0x002fe200000010ff */
[----:B------:R-:W-:Y:S02]  /*f590*/  FFMA.FTZ R93, R240, c[0x0][0x23c], -R55 ;  /* 0x00008f00f05d7a23 */ /* 0x000fe40000010837 */
[----:B------:R-:W-:Y:S02]  /*f5a0*/  FFMA.FTZ R190, R53, R190, R134 ;  /* 0x000000be35be7223 */ /* 0x000fe40000010086 */
[----:B------:R-:W-:Y:S02]  /*f5b0*/  FFMA.FTZ R189, R54, R189, R133 ;  /* 0x000000bd36bd7223 */ /* 0x000fe40000010085 */
[----:B------:R-:W-:Y:S01]  /*f5c0*/  MUFU.EX2 R86, R86 ;  /* 0x0000005600567308 */ /* 0x000fe20000000800 */
[--C-:B------:R-:W-:Y:S02]  /*f5d0*/  FFMA.FTZ R139, R218, c[0x0][0x23c], -R55.reuse ;  /* 0x00008f00da8b7a23 */ /* 0x100fe40000010837 */
[--C-:B------:R-:W-:Y:S02]  /*f5e0*/  FFMA.FTZ R140, R212, c[0x0][0x23c], -R55.reuse ;  /* 0x00008f00d48c7a23 */ /* 0x100fe40000010837 */
[----:B------:R-:W-:Y:S02]  /*f5f0*/  FADD.FTZ R190, R131, R190 ;  /* 0x000000be83be7221 */ /* 0x000fe40000010000 */
[--C-:B------:R-:W-:Y:S02]  /*f600*/  FFMA.FTZ R141, R203, c[0x0][0x23c], -R130.reuse ;  /* 0x00008f00cb8d7a23 */ /* 0x100fe40000010882 */
[--C-:B------:R-:W-:Y:S01]  /*f610*/  FFMA.FTZ R144, R205, c[0x0][0x23c], -R130.reuse ;  /* 0x00008f00cd907a23 */ /* 0x100fe20000010882 */
[----:B------:R-:W-:Y:S01]  /*f620*/  MUFU.EX2 R87, R87 ;  /* 0x0000005700577308 */ /* 0x000fe20000000800 */
[--C-:B------:R-:W-:Y:S02]  /*f630*/  FFMA.FTZ R131, R208, c[0x0][0x23c], -R55.reuse ;  /* 0x00008f00d0837a23 */ /* 0x100fe40000010837 */
[--C-:B------:R-:W-:Y:S01]  /*f640*/  FFMA.FTZ R142, R210, c[0x0][0x23c], -R55.reuse ;  /* 0x00008f00d28e7a23 */ /* 0x100fe20000010837 */
[----:B--2---:R-:W-:Y:S01]  /*f650*/  F2FP.BF16.PACK_AB R59, R117, R122 ;  /* 0x0000007a753b723e */ /* 0x004fe200000010ff */
[--C-:B------:R-:W-:Y:S02]  /*f660*/  FFMA.FTZ R143, R206, c[0x0][0x23c], -R55.reuse ;  /* 0x00008f00ce8f7a23 */ /* 0x100fe40000010837 */
[----:B------:R-:W-:Y:S02]  /*f670*/  FFMA.FTZ R146, R204, c[0x0][0x23c], -R55 ;  /* 0x00008f00cc927a23 */ /* 0x000fe40000010837 */
[--C-:B------:R-:W-:Y:S01]  /*f680*/  FFMA.FTZ R199, R199, c[0x0][0x23c], -R130.reuse ;  /* 0x00008f00c7c77a23 */ /* 0x100fe20000010882 */
[----:B------:R-:W-:Y:S01]  /*f690*/  MUFU.EX2 R92, R92 ;  /* 0x0000005c005c7308 */ /* 0x000fe20000000800 */
[C---:B------:R-:W-:Y:S05]  /*f6a0*/  HMMA.16816.F32.BF16 R4, R56.reuse, R12, R4 ;  /* 0x0000000c3804723c */ /* 0x040fea0000041804 */
[--C-:B------:R-:W-:Y:S02]  /*f6b0*/  FFMA.FTZ R201, R201, c[0x0][0x23c], -R130.reuse ;  /* 0x00008f00c9c97a23 */ /* 0x100fe40000010882 */
[C---:B------:R-:W-:Y:S01]  /*f6c0*/  FMUL.FTZ R12, R53.reuse, R104 ;  /* 0x00000068350c7220 */ /* 0x040fe20000410000 */
[C---:B------:R-:W-:Y:S01]  /*f6d0*/  HMMA.16816.F32.BF16 R8, R56.reuse, R14, R8 ;  /* 0x0000000e3808723c */ /* 0x040fe20000041808 */
[----:B------:R-:W-:Y:S03]  /*f6e0*/  MUFU.EX2 R94, R94 ;  /* 0x0000005e005e7308 */ /* 0x000fe60000000800 */
[----:B------:R-:W-:Y:S02]  /*f6f0*/  FMUL.FTZ R13, R53, R105 ;  /* 0x00000069350d7220 */ /* 0x000fe40000410000 */
[----:B------:R-:W-:Y:S02]  /*f700*/  FADD.FTZ R189, R128, R189 ;  /* 0x000000bd80bd7221 */ /* 0x000fe40000010000 */
[C---:B------:R-:W-:Y:S03]  /*f710*/  FMUL.FTZ R14, R54.reuse, R106 ;  /* 0x0000006a360e7220 */ /* 0x040fe60000410000 */
[----:B------:R-:W-:Y:S01]  /*f720*/  MUFU.EX2 R84, R84 ;  /* 0x0000005400547308 */ /* 0x000fe20000000800 */
[----:B------:R-:W-:Y:S02]  /*f730*/  FMUL.FTZ R15, R54, R107 ;  /* 0x0000006b360f7220 */ /* 0x000fe40000410000 */
[----:B------:R-:W-:Y:S02]  /*f740*/  FADD.FTZ R122, R122, R189 ;  /* 0x000000bd7a7a7221 */ /* 0x000fe40000010000 */
[--C-:B------:R-:W-:Y:S02]  /*f750*/  FFMA.FTZ R145, R200, c[0x0][0x23c], -R55.reuse ;  /* 0x00008f00c8917a23 */ /* 0x100fe40000010837 */
[--C-:B------:R-:W-:Y:S01]  /*f760*/  FFMA.FTZ R149, R198, c[0x0][0x23c], -R55.reuse ;  /* 0x00008f00c6957a23 */ /* 0x100fe20000010837 */
[C---:B------:R-:W-:Y:S02]  /*f770*/  HMMA.16816.F32.BF16 R12, R56.reuse, R20, R12 ;  /* 0x00000014380c723c */ /* 0x040fe4000004180c */
[----:B------:R-:W-:Y:S01]  /*f780*/  MUFU.EX2 R93, R93 ;  /* 0x0000005d005d7308 */ /* 0x000fe20000000800 */
[--C-:B------:R-:W-:Y:S02]  /*f790*/  FFMA.FTZ R150, R197, c[0x0][0x23c], -R55.reuse ;  /* 0x00008f00c5967a23 */ /* 0x100fe40000010837 */
[--C-:B------:R-:W-:Y:S02]  /*f7a0*/  FFMA.FTZ R193, R193, c[0x0][0x23c], -R55.reuse ;  /* 0x00008f00c1c17a23 */ /* 0x100fe40000010837 */
[C---:B------:R-:W-:Y:S01]  /*f7b0*/  FMUL.FTZ R20, R53.reuse, R96 ;  /* 0x0000006035147220 */ /* 0x040fe20000410000 */
[C---:B------:R-:W-:Y:S04]  /*f7c0*/  HMMA.16816.F32.BF16 R16, R56.reuse, R22, R16 ;  /* 0x000000163810723c */ /* 0x040fe80000041810 */
[----:B------:R-:W-:Y:S01]  /*f7d0*/  FMUL.FTZ R21, R53, R97 ;  /* 0x0000006135157220 */ /* 0x000fe20000410000 */
[----:B------:R-:W-:Y:S01]  /*f7e0*/  MUFU.EX2 R85, R85 ;  /* 0x0000005500557308 */ /* 0x000fe20000000800 */
[--C-:B------:R-:W-:Y:S02]  /*f7f0*/  FFMA.FTZ R97, R235, c[0x0][0x23c], -R130.reuse ;  /* 0x00008f00eb617a23 */ /* 0x100fe40000010882 */
[C---:B------:R-:W-:Y:S04]  /*f800*/  FMUL.FTZ R22, R54.reuse, R98 ;  /* 0x0000006236167220 */ /* 0x040fe80000410000 */
[----:B------:R-:W-:Y:S02]  /*f810*/  FMUL.FTZ R23, R54, R99 ;  /* 0x0000006336177220 */ /* 0x000fe40000410000 */
[--C-:B------:R-:W-:Y:S01]  /*f820*/  FFMA.FTZ R96, R238, c[0x0][0x23c], -R55.reuse ;  /* 0x00008f00ee607a23 */ /* 0x100fe20000010837 */
[----:B------:R-:W-:Y:S01]  /*f830*/  MUFU.EX2 R97, R97 ;  /* 0x0000006100617308 */ /* 0x000fe20000000800 */
[--C-:B------:R-:W-:Y:S02]  /*f840*/  FFMA.FTZ R99, R234, c[0x0][0x23c], -R55.reuse ;  /* 0x00008f00ea637a23 */ /* 0x100fe40000010837 */
[--C-:B------:R-:W-:Y:S01]  /*f850*/  FFMA.FTZ R98, R230, c[0x0][0x23c], -R55.reuse ;  /* 0x00008f00e6627a23 */ /* 0x100fe20000010837 */
[C---:B------:R-:W-:Y:S03]  /*f860*/  HMMA.16816.F32.BF16 R20, R56.reuse, R28, R20 ;  /* 0x0000001c3814723c */ /* 0x040fe60000041814 */
[--C-:B------:R-:W-:Y:S02]  /*f870*/  FFMA.FTZ R196, R196, c[0x0][0x23c], -R55.reuse ;  /* 0x00008f00c4c47a23 */ /* 0x100fe40000010837 */
[--C-:B------:R-:W-:Y:S01]  /*f880*/  FFMA.FTZ R189, R3, c[0x0][0x23c], -R55.reuse ;  /* 0x00008f0003bd7a23 */ /* 0x100fe20000010837 */
[----:B------:R-:W-:Y:S01]  /*f890*/  MUFU.EX2 R96, R96 ;  /* 0x0000006000607308 */ /* 0x000fe20000000800 */
[C---:B------:R-:W-:Y:S01]  /*f8a0*/  FMUL.FTZ R28, R53.reuse, R88 ;  /* 0x00000058351c7220 */ /* 0x040fe20000410000 */
[C---:B------:R-:W-:Y:S04]  /*f8b0*/  HMMA.16816.F32.BF16 R24, R56.reuse, R30, R24 ;  /* 0x0000001e3818723c */ /* 0x040fe80000041818 */
[----:B------:R-:W-:Y:S02]  /*f8c0*/  FMUL.FTZ R29, R53, R89 ;  /* 0x00000059351d7220 */ /* 0x000fe40000410000 */
[--C-:B------:R-:W-:Y:S02]  /*f8d0*/  FFMA.FTZ R89, R245, c[0x0][0x23c], -R130.reuse ;  /* 0x00008f00f5597a23 */ /* 0x100fe40000010882 */
[C---:B------:R-:W-:Y:S01]  /*f8e0*/  FMUL.FTZ R30, R54.reuse, R90 ;  /* 0x0000005a361e7220 */ /* 0x040fe20000410000 */
[----:B------:R-:W-:Y:S03]  /*f8f0*/  MUFU.EX2 R98, R98 ;  /* 0x0000006200627308 */ /* 0x000fe60000000800 */
[----:B------:R-:W-:Y:S02]  /*f900*/  FMUL.FTZ R31, R54, R91 ;  /* 0x0000005b361f7220 */ /* 0x000fe40000410000 */
[--C-:B------:R-:W-:Y:S02]  /*f910*/  FFMA.FTZ R90, R236, c[0x0][0x23c], -R55.reuse ;  /* 0x00008f00ec5a7a23 */ /* 0x100fe40000010837 */
[--C-:B------:R-:W-:Y:S02]  /*f920*/  FFMA.FTZ R88, R233, c[0x0][0x23c], -R130.reuse ;  /* 0x00008f00e9587a23 */ /* 0x100fe40000010882 */
[--C-:B------:R-:W-:Y:S01]  /*f930*/  FFMA.FTZ R91, R239, c[0x0][0x23c], -R130.reuse ;  /* 0x00008f00ef5b7a23 */ /* 0x100fe20000010882 */
[C---:B------:R-:W-:Y:S01]  /*f940*/  HMMA.16816.F32.BF16 R28, R56.reuse, R36, R28 ;  /* 0x00000024381c723c */ /* 0x040fe2000004181c */
[----:B------:R-:W-:Y:S02]  /*f950*/  MUFU.EX2 R89, R89 ;  /* 0x0000005900597308 */ /* 0x000fe40000000800 */
[--C-:B------:R-:W-:Y:S02]  /*f960*/  FFMA.FTZ R125, R229, c[0x0][0x23c], -R130.reuse ;  /* 0x00008f00e57d7a23 */ /* 0x100fe40000010882 */
[--C-:B------:R-:W-:Y:S02]  /*f970*/  FFMA.FTZ R124, R227, c[0x0][0x23c], -R130.reuse ;  /* 0x00008f00e37c7a23 */ /* 0x100fe40000010882 */
[C---:B------:R-:W-:Y:S01]  /*f980*/  FMUL.FTZ R36, R53.reuse, R80 ;  /* 0x0000005035247220 */ /* 0x040fe20000410000 */
[C---:B------:R-:W-:Y:S03]  /*f990*/  HMMA.16816.F32.BF16 R32, R56.reuse, R38, R32 ;  /* 0x000000263820723c */ /* 0x040fe60000041820 */
[----:B------:R-:W-:Y:S01]  /*f9a0*/  MUFU.EX2 R129, R129 ;  /* 0x0000008100817308 */ /* 0x000fe20000000800 */
[----:B------:R-:W-:Y:S02]  /*f9b0*/  FMUL.FTZ R37, R53, R81 ;  /* 0x0000005135257220 */ /* 0x000fe40000410000 */
[--C-:B------:R-:W-:Y:S02]  /*f9c0*/  FFMA.FTZ R81, R246, c[0x0][0x23c], -R55.reuse ;  /* 0x00008f00f6517a23 */ /* 0x100fe40000010837 */
[C---:B------:R-:W-:Y:S04]  /*f9d0*/  FMUL.FTZ R38, R54.reuse, R82 ;  /* 0x0000005236267220 */ /* 0x040fe80000410000 */
[----:B------:R-:W-:Y:S01]  /*f9e0*/  FMUL.FTZ R39, R54, R83 ;  /* 0x0000005336277220 */ /* 0x000fe20000410000 */
[----:B------:R-:W-:Y:S01]  /*f9f0*/  MUFU.EX2 R81, R81 ;  /* 0x0000005100517308 */ /* 0x000fe20000000800 */
[----:B------:R-:W-:Y:S02]  /*fa00*/  FFMA.FTZ R80, R248, c[0x0][0x23c], -R55 ;  /* 0x00008f00f8507a23 */ /* 0x000fe40000010837 */
[--C-:B------:R-:W-:Y:S02]  /*fa10*/  FFMA.FTZ R123, R225, c[0x0][0x23c], -R130.reuse ;  /* 0x00008f00e17b7a23 */ /* 0x100fe40000010882 */
[--C-:B------:R-:W-:Y:S01]  /*fa20*/  FFMA.FTZ R126, R231, c[0x0][0x23c], -R130.reuse ;  /* 0x00008f00e77e7a23 */ /* 0x100fe20000010882 */
[C---:B------:R-:W-:Y:S03]  /*fa30*/  HMMA.16816.F32.BF16 R36, R56.reuse, R44, R36 ;  /* 0x0000002c3824723c */ /* 0x040fe60000041824 */
[--C-:B------:R-:W-:Y:S01]  /*fa40*/  FFMA.FTZ R134, R215, c[0x0][0x23c], -R130.reuse ;  /* 0x00008f00d7867a23 */ /* 0x100fe20000010882 */
[----:B------:R-:W1:Y:S01]  /*fa50*/  MUFU.EX2 R80, R80 ;  /* 0x0000005000507308 */ /* 0x000e620000000800 */
[----:B------:R-:W-:Y:S02]  /*fa60*/  FFMA.FTZ R133, R213, c[0x0][0x23c], -R130 ;  /* 0x00008f00d5857a23 */ /* 0x000fe40000010882 */
[C---:B------:R-:W-:Y:S01]  /*fa70*/  FMUL.FTZ R44, R53.reuse, R72 ;  /* 0x00000048352c7220 */ /* 0x040fe20000410000 */
[C---:B------:R-:W-:Y:S04]  /*fa80*/  HMMA.16816.F32.BF16 R40, R56.reuse, R46, R40 ;  /* 0x0000002e3828723c */ /* 0x040fe80000041828 */
[----:B------:R-:W-:Y:S02]  /*fa90*/  FMUL.FTZ R45, R53, R73 ;  /* 0x00000049352d7220 */ /* 0x000fe40000410000 */
[----:B------:R-:W-:Y:S01]  /*faa0*/  FADD.FTZ R53, R127, R190 ;  /* 0x000000be7f357221 */ /* 0x000fe20000010000 */
[----:B------:R-:W-:Y:S01]  /*fab0*/  MUFU.EX2 R128, R201 ;  /* 0x000000c900807308 */ /* 0x000fe20000000800 */
[C---:B------:R-:W-:Y:S04]  /*fac0*/  FMUL.FTZ R46, R54.reuse, R74 ;  /* 0x0000004a362e7220 */ /* 0x040fe80000410000 */
[----:B------:R-:W-:Y:S02]  /*fad0*/  FMUL.FTZ R47, R54, R75 ;  /* 0x0000004b362f7220 */ /* 0x000fe40000410000 */
[----:B------:R-:W-:Y:S01]  /*fae0*/  LDSM.16.MT88.4 R72, [R164+0xc000] ;  /* 0x00c00000a448783b */ /* 0x000fe20000004200 */
[--C-:B------:R-:W-:Y:S02]  /*faf0*/  FFMA.FTZ R137, R207, c[0x0][0x23c], -R130.reuse ;  /* 0x00008f00cf897a23 */ /* 0x100fe40000010882 */
[----:B------:R-:W-:Y:S01]  /*fb00*/  MUFU.EX2 R127, R199 ;  /* 0x000000c7007f7308 */ /* 0x000fe20000000800 */
[--C-:B------:R-:W-:Y:S01]  /*fb10*/  FFMA.FTZ R138, R211, c[0x0][0x23c], -R130.reuse ;  /* 0x00008f00d38a7a23 */ /* 0x100fe20000010882 */
[C---:B------:R-:W-:Y:S03]  /*fb20*/  HMMA.16816.F32.BF16 R44, R56.reuse, R60, R44 ;  /* 0x0000003c382c723c */ /* 0x040fe6000004182c */
[--C-:B------:R-:W-:Y:S02]  /*fb30*/  FFMA.FTZ R147, R219, c[0x0][0x23c], -R130.reuse ;  /* 0x00008f00db937a23 */ /* 0x100fe40000010882 */
[--C-:B------:R-:W-:Y:S02]  /*fb40*/  FFMA.FTZ R148, R220, c[0x0][0x23c], -R130.reuse ;  /* 0x00008f00dc947a23 */ /* 0x100fe40000010882 */
[--C-:B------:R-:W-:Y:S01]  /*fb50*/  FFMA.FTZ R209, R209, c[0x0][0x23c], -R130.reuse ;  /* 0x00008f00d1d17a23 */ /* 0x100fe20000010882 */
[----:B------:R-:W-:Y:S01]  /*fb60*/  HMMA.16816.F32.BF16 R48, R56, R62, R48 ;  /* 0x0000003e3830723c */ /* 0x000fe20000041830 */
[----:B------:R-:W2:Y:S01]  /*fb70*/  LDSM.16.MT88.4 R60, [R116+0x9400] ;  /* 0x00940000743c783b */ /* 0x000ea20000004200 */
[----:B------:R-:W-:Y:S02]  /*fb80*/  MUFU.EX2 R88, R88 ;  /* 0x0000005800587308 */ /* 0x000fe40000000800 */
[--C-:B------:R-:W-:Y:S02]  /*fb90*/  FFMA.FTZ R217, R217, c[0x0][0x23c], -R130.reuse ;  /* 0x00008f00d9d97a23 */ /* 0x100fe40000010882 */
[--C-:B------:R-:W-:Y:S01]  /*fba0*/  FFMA.FTZ R221, R221, c[0x0][0x23c], -R130.reuse ;  /* 0x00008f00dddd7a23 */ /* 0x100fe20000010882 */
[----:B-1----:R-:W-:Y:S01]  /*fbb0*/  F2FP.BF16.PACK_AB R57, R81, R80 ;  /* 0x000000505139723e */ /* 0x002fe200000010ff */
[--C-:B------:R-:W-:Y:S01]  /*fbc0*/  FFMA.FTZ R222, R222, c[0x0][0x23c], -R130.reuse ;  /* 0x00008f00dede7a23 */ /* 0x100fe20000010882 */
[----:B------:R-:W-:Y:S03]  /*fbd0*/  F2FP.BF16.PACK_AB R59, R87, R86 ;  /* 0x00000056573b723e */ /* 0x000fe600000010ff */
[----:B------:R-:W-:Y:S01]  /*fbe0*/  F2FP.BF16.PACK_AB R56, R89, R94 ;  /* 0x0000005e5938723e */ /* 0x000fe200000010ff */
[----:B------:R-:W1:Y:S01]  /*fbf0*/  MUFU.EX2 R91, R91 ;  /* 0x0000005b005b7308 */ /* 0x000e620000000800 */
[----:B------:R-:W-:Y:S01]  /*fc00*/  F2FP.BF16.PACK_AB R58, R85, R84 ;  /* 0x00000054553a723e */ /* 0x000fe200000010ff */
[--C-:B------:R-:W-:Y:S02]  /*fc10*/  FFMA.FTZ R223, R223, c[0x0][0x23c], -R130.reuse ;  /* 0x00008f00dfdf7a23 */ /* 0x100fe40000010882 */
[----:B------:R-:W-:Y:S04]  /*fc20*/  FFMA.FTZ R130, R224, c[0x0][0x23c], -R130 ;  /* 0x00008f00e0827a23 */ /* 0x000fe80000010882 */
[C---:B------:R-:W-:Y:S02]  /*fc30*/  HMMA.16816.F32.BF16 R4, R56.reuse, R64, R4 ;  /* 0x000000403804723c */ /* 0x040fe40000041804 */
[----:B------:R-:W-:Y:S06]  /*fc40*/  MUFU.EX2 R131, R131 ;  /* 0x0000008300837308 */ /* 0x000fec0000000800 */
[C---:B------:R-:W-:Y:S01]  /*fc50*/  HMMA.16816.F32.BF16 R8, R56.reuse, R66, R8 ;  /* 0x000000423808723c */ /* 0x040fe20000041808 */
[----:B------:R-:W3:Y:S03]  /*fc60*/  LDSM.16.MT88.4 R64, [R164+0xb400] ;  /* 0x00b40000a440783b */ /* 0x000ee60000004200 */
[----:B------:R-:W-:Y:S04]  /*fc70*/  MUFU.EX2 R142, R142 ;  /* 0x0000008e008e7308 */ /* 0x000fe80000000800 */
[C---:B--2---:R-:W-:Y:S06]  /*fc80*/  HMMA.16816.F32.BF16 R12, R56.reuse, R60, R12 ;  /* 0x0000003c380c723c */ /* 0x044fec000004180c */
[----:B------:R-:W-:Y:S02]  /*fc90*/  MUFU.EX2 R141, R141 ;  /* 0x0000008d008d7308 */ /* 0x000fe40000000800 */
[C---:B------:R-:W-:Y:S01]  /*fca0*/  HMMA.16816.F32.BF16 R16, R56.reuse, R62, R16 ;  /* 0x0000003e3810723c */ /* 0x040fe20000041810 */
[----:B------:R-:W2:Y:S07]  /*fcb0*/  LDSM.16.MT88.4 R60, [R116+0xb400] ;  /* 0x00b40000743c783b */ /* 0x000eae0000004200 */
[----:B------:R-:W-:Y:S10]  /*fcc0*/  MUFU.EX2 R144, R144 ;  /* 0x0000009000907308 */ /* 0x000ff40000000800 */
[----:B------:R-:W-:Y:S01]  /*fcd0*/  MUFU.EX2 R143, R143 ;  /* 0x0000008f008f7308 */ /* 0x000fe20000000800 */
[C---:B---3--:R-:W-:Y:S09]  /*fce0*/  HMMA.16816.F32.BF16 R20, R56.reuse, R64, R20 ;  /* 0x000000403814723c */ /* 0x048ff20000041814 */
[----:B------:R-:W-:Y:S01]  /*fcf0*/  MUFU.EX2 R146, R146 ;  /* 0x0000009200927308 */ /* 0x000fe20000000800 */
[C---:B------:R-:W-:Y:S01]  /*fd00*/  HMMA.16816.F32.BF16 R24, R56.reuse, R66, R24 ;  /* 0x000000423818723c */ /* 0x040fe20000041818 */
[----:B------:R-:W3:Y:S08]  /*fd10*/  LDSM.16.MT88.4 R64, [R164+0xd400] ;  /* 0x00d40000a440783b */ /* 0x000ef00000004200 */
[----:B------:R-:W-:Y:S01]  /*fd20*/  MUFU.EX2 R90, R90 ;  /* 0x0000005a005a7308 */ /* 0x000fe20000000800 */
[C---:B--2---:R-:W-:Y:S09]  /*fd30*/  HMMA.16816.F32.BF16 R28, R56.reuse, R60, R28 ;  /* 0x0000003c381c723c */ /* 0x044ff2000004181c */
[----:B------:R-:W2:Y:S01]  /*fd40*/  MUFU.EX2 R99, R99 ;  /* 0x0000006300637308 */ /* 0x000ea20000000800 */
[C---:B------:R-:W-:Y:S01]  /*fd50*/  HMMA.16816.F32.BF16 R32, R56.reuse, R62, R32 ;  /* 0x0000003e3820723c */ /* 0x040fe20000041820 */
[----:B------:R-:W4:Y:S08]  /*fd60*/  LDSM.16.MT88.4 R60, [R116+0xd400] ;  /* 0x00d40000743c783b */ /* 0x000f300000004200 */
[----:B------:R-:W-:Y:S10]  /*fd70*/  MUFU.EX2 R125, R125 ;  /* 0x0000007d007d7308 */ /* 0x000ff40000000800 */
[----:B------:R-:W-:Y:S01]  /*fd80*/  MUFU.EX2 R124, R124 ;  /* 0x0000007c007c7308 */ /* 0x000fe20000000800 */
[C---:B---3--:R-:W-:Y:S09]  /*fd90*/  HMMA.16816.F32.BF16 R36, R56.reuse, R64, R36 ;  /* 0x000000403824723c */ /* 0x048ff20000041824 */
[----:B------:R-:W-:Y:S01]  /*fda0*/  MUFU.EX2 R121, R121 ;  /* 0x0000007900797308 */ /* 0x000fe20000000800 */
[C---:B------:R-:W-:Y:S01]  /*fdb0*/  HMMA.16816.F32.BF16 R40, R56.reuse, R66, R40 ;  /* 0x000000423828723c */ /* 0x040fe20000041828 */
[----:B------:R-:W3:Y:S08]  /*fdc0*/  LDSM.16.MT88.4 R64, [R164+0x9800] ;  /* 0x00980000a440783b */ /* 0x000ef00000004200 */
[----:B------:R-:W-:Y:S01]  /*fdd0*/  MUFU.EX2 R123, R123 ;  /* 0x0000007b007b7308 */ /* 0x000fe20000000800 */
[C---:B----4-:R-:W-:Y:S09]  /*fde0*/  HMMA.16816.F32.BF16 R44, R56.reuse, R60, R44 ;  /* 0x0000003c382c723c */ /* 0x050ff2000004182c */
[----:B------:R-:W-:Y:S01]  /*fdf0*/  MUFU.EX2 R126, R126 ;  /* 0x0000007e007e7308 */ /* 0x000fe20000000800 */
[----:B------:R-:W-:Y:S01]  /*fe00*/  HMMA.16816.F32.BF16 R48, R56, R62, R48 ;  /* 0x0000003e3830723c */ /* 0x000fe20000041830 */
[----:B------:R-:W4:Y:S08]  /*fe10*/  LDSM.16.MT88.4 R60, [R116+0x9800] ;  /* 0x00980000743c783b */ /* 0x000f300000004200 */
[----:B------:R-:W-:Y:S03]  /*fe20*/  MUFU.EX2 R132, R132 ;  /* 0x0000008400847308 */ /* 0x000fe60000000800 */
[----:B------:R-:W-:Y:S02]  /*fe30*/  F2FP.BF16.PACK_AB R56, R97, R92 ;  /* 0x0000005c6138723e */ /* 0x000fe400000010ff */
[----:B------:R-:W-:Y:S02]  /*fe40*/  F2FP.BF16.PACK_AB R57, R96, R93 ;  /* 0x0000005d6039723e */ /* 0x000fe400000010ff */
[----:B-1----:R-:W-:Y:S02]  /*fe50*/  F2FP.BF16.PACK_AB R58, R91, R88 ;  /* 0x000000585b3a723e */ /* 0x002fe400000010ff */
[----:B--2---:R-:W-:Y:S01]  /*fe60*/  F2FP.BF16.PACK_AB R59, R99, R90 ;  /* 0x0000005a633b723e */ /* 0x004fe200000010ff */
[----:B------:R-:W-:Y:S06]  /*fe70*/  MUFU.EX2 R134, R134 ;  /* 0x0000008600867308 */ /* 0x000fec0000000800 */
[C---:B---3--:R-:W-:Y:S04]  /*fe80*/  HMMA.16816.F32.BF16 R4, R56.reuse, R64, R4 ;  /* 0x000000403804723c */ /* 0x048fe80000041804 */
[----:B------:R-:W-:Y:S04]  /*fe90*/  MUFU.EX2 R133, R133 ;  /* 0x0000008500857308 */ /* 0x000fe80000000800 */
[C---:B------:R-:W-:Y:S01]  /*fea0*/  HMMA.16816.F32.BF16 R8, R56.reuse, R66, R8 ;  /* 0x000000423808723c */ /* 0x040fe20000041808 */
[----:B------:R-:W1:Y:S05]  /*feb0*/  LDSM.16.MT88.4 R64, [R164+0xb800] ;  /* 0x00b80000a440783b */ /* 0x000e6a0000004200 */
[----:B------:R-:W-:Y:S02]  /*fec0*/  MUFU.EX2 R135, R135 ;  /* 0x0000008700877308 */ /* 0x000fe40000000800 */
[C---:B----4-:R-:W-:Y:S08]  /*fed0*/  HMMA.16816.F32.BF16 R12, R56.reuse, R60, R12 ;  /* 0x0000003c380c723c */ /* 0x050ff0000004180c */
[----:B------:R-:W-:Y:S01]  /*fee0*/  MUFU.EX2 R136, R136 ;  /* 0x0000008800887308 */ /* 0x000fe20000000800 */
[C---:B------:R-:W-:Y:S01]  /*fef0*/  HMMA.16816.F32.BF16 R16, R56.reuse, R62, R16 ;  /* 0x0000003e3810723c */ /* 0x040fe20000041810 */
[----:B------:R-:W2:Y:S08]  /*ff00*/  LDSM.16.MT88.4 R60, [R116+0xb800] ;  /* 0x00b80000743c783b */ /* 0x000eb00000004200 */
[----:B------:R-:W-:Y:S10]  /*ff10*/  MUFU.EX2 R137, R137 ;  /* 0x0000008900897308 */ /* 0x000ff40000000800 */
[----:B------:R-:W-:Y:S01]  /*ff20*/  MUFU.EX2 R138, R138 ;  /* 0x0000008a008a7308 */ /* 0x000fe20000000800 */
[C---:B-1----:R-:W-:Y:S09]  /*ff30*/  HMMA.16816.F32.BF16 R20, R56.reuse, R64, R20 ;  /* 0x000000403814723c */ /* 0x042ff20000041814 */
[----:B------:R-:W-:Y:S01]  /*ff40*/  MUFU.EX2 R139, R139 ;  /* 0x0000008b008b7308 */ /* 0x000fe20000000800 */
[C---:B------:R-:W-:Y:S01]  /*ff50*/  HMMA.16816.F32.BF16 R24, R56.reuse, R66, R24 ;  /* 0x000000423818723c */ /* 0x040fe20000041818 */
[----:B------:R-:W1:Y:S08]  /*ff60*/  LDSM.16.MT88.4 R64, [R164+0xd800] ;  /* 0x00d80000a440783b */ /* 0x000e700000004200 */
[----:B------:R-:W-:Y:S01]  /*ff70*/  MUFU.EX2 R140, R140 ;  /* 0x0000008c008c7308 */ /* 0x000fe20000000800 */
[C---:B--2---:R-:W-:Y:S09]  /*ff80*/  HMMA.16816.F32.BF16 R28, R56.reuse, R60, R28 ;  /* 0x0000003c381c723c */ /* 0x044ff2000004181c */
[----:B------:R-:W-:Y:S01]  /*ff90*/  MUFU.EX2 R145, R145 ;  /* 0x0000009100917308 */ /* 0x000fe20000000800 */
[C---:B------:R-:W-:Y:S01]  /*ffa0*/  HMMA.16816.F32.BF16 R32, R56.reuse, R62, R32 ;  /* 0x0000003e3820723c */ /* 0x040fe20000041820 */
[----:B------:R-:W2:Y:S08]  /*ffb0*/  LDSM.16.MT88.4 R60, [R116+0xd800] ;  /* 0x00d80000743c783b */ /* 0x000eb00000004200 */
[----:B------:R-:W-:Y:S10]  /*ffc0*/  MUFU.EX2 R147, R147 ;  /* 0x0000009300937308 */ /* 0x000ff40000000800 */
[----:B------:R-:W3:Y:S01]  /*ffd0*/  MUFU.EX2 R148, R148 ;  /* 0x0000009400947308 */ /* 0x000ee20000000800 */
[C---:B-1----:R-:W-:Y:S09]  /*ffe0*/  HMMA.16816.F32.BF16 R36, R56.reuse, R64, R36 ;  /* 0x000000403824723c */ /* 0x042ff20000041824 */
[----:B------:R-:W-:Y:S01]  /*fff0*/  MUFU.EX2 R149, R149 ;  /* 0x0000009500957308 */ /* 0x000fe20000000800 */
[C---:B------:R-:W-:Y:S01]  /*10000*/  HMMA.16816.F32.BF16 R40, R56.reuse, R66, R40 ;  /* 0x000000423828723c */ /* 0x040fe20000041828 */
[----:B------:R-:W1:Y:S08]  /*10010*/  LDSM.16.MT88.4 R64, [R164+0x9c00] ;  /* 0x009c0000a440783b */ /* 0x000e700000004200 */
[----:B------:R-:W-:Y:S01]  /*10020*/  MUFU.EX2 R150, R150 ;  /* 0x0000009600967308 */ /* 0x000fe20000000800 */
[C---:B--2---:R-:W-:Y:S03]  /*10030*/  HMMA.16816.F32.BF16 R44, R56.reuse, R60, R44 ;  /* 0x0000003c382c723c */ /* 0x044fe6000004182c */
[----:B---3--:R-:W-:Y:S06]  /*10040*/  F2FP.BF16.PACK_AB R54, R148, R147 ;  /* 0x000000939436723e */ /* 0x008fec00000010ff */
[----:B------:R-:W-:Y:S01]  /*10050*/  MUFU.EX2 R221, R221 ;  /* 0x000000dd00dd7308 */ /* 0x000fe20000000800 */
[----:B------:R-:W-:Y:S01]  /*10060*/  HMMA.16816.F32.BF16 R48, R56, R62, R48 ;  /* 0x0000003e3830723c */ /* 0x000fe20000041830 */
[----:B------:R-:W2:Y:S06]  /*10070*/  LDSM.16.MT88.4 R60, [R116+0x9c00] ;  /* 0x009c0000743c783b */ /* 0x000eac0000004200 */
[----:B------:R-:W-:Y:S02]  /*10080*/  F2FP.BF16.PACK_AB R56, R124, R125 ;  /* 0x0000007d7c38723e */ /* 0x000fe400000010ff */
[----:B------:R-:W-:Y:S01]  /*10090*/  F2FP.BF16.PACK_AB R57, R98, R121 ;  /* 0x000000796239723e */ /* 0x000fe200000010ff */
[----:B------:R-:W-:Y:S02]  /*100a0*/  MUFU.EX2 R222, R222 ;  /* 0x000000de00de7308 */ /* 0x000fe40000000800 */
[----:B------:R-:W-:Y:S02]  /*100b0*/  F2FP.BF16.PACK_AB R58, R126, R123 ;  /* 0x0000007b7e3a723e */ /* 0x000fe400000010ff */
[----:B------:R-:W-:Y:S06]  /*100c0*/  F2FP.BF16.PACK_AB R59, R132, R129 ;  /* 0x00000081843b723e */ /* 0x000fec00000010ff */
[----:B------:R-:W-:Y:S01]  /*100d0*/  MUFU.EX2 R3, R193 ;  /* 0x000000c100037308 */ /* 0x000fe20000000800 */
[C---:B-1----:R-:W-:Y:S08]  /*100e0*/  HMMA.16816.F32.BF16 R4, R56.reuse, R64, R4 ;  /* 0x000000403804723c */ /* 0x042ff00000041804 */
[C---:B------:R-:W-:Y:S01]  /*100f0*/  HMMA.16816.F32.BF16 R8, R56.reuse, R66, R8 ;  /* 0x000000423808723c */ /* 0x040fe20000041808 */
[----:B------:R-:W1:Y:S01]  /*10100*/  LDSM.16.MT88.4 R64, [R116+0xbc00] ;  /* 0x00bc00007440783b */ /* 0x000e620000004200 */
[----:B------:R-:W-:Y:S06]  /*10110*/  MUFU.EX2 R223, R223 ;  /* 0x000000df00df7308 */ /* 0x000fec0000000800 */
[C---:B--2---:R-:W-:Y:S04]  /*10120*/  HMMA.16816.F32.BF16 R12, R56.reuse, R60, R12 ;  /* 0x0000003c380c723c */ /* 0x044fe8000004180c */
[----:B------:R-:W-:Y:S04]  /*10130*/  MUFU.EX2 R130, R130 ;  /* 0x0000008200827308 */ /* 0x000fe80000000800 */
[C---:B------:R-:W-:Y:S01]  /*10140*/  HMMA.16816.F32.BF16 R16, R56.reuse, R62, R16 ;  /* 0x0000003e3810723c */ /* 0x040fe20000041810 */
[----:B------:R-:W2:Y:S05]  /*10150*/  LDSM.16.MT88.4 R60, [R164+0xdc00] ;  /* 0x00dc0000a43c783b */ /* 0x000eaa0000004200 */
[----:B------:R-:W-:Y:S02]  /*10160*/  MUFU.EX2 R189, R189 ;  /* 0x000000bd00bd7308 */ /* 0x000fe40000000800 */
[C---:B------:R-:W-:Y:S08]  /*10170*/  HMMA.16816.F32.BF16 R20, R56.reuse, R68, R20 ;  /* 0x000000443814723c */ /* 0x040ff00000041814 */
[C---:B------:R-:W-:Y:S01]  /*10180*/  HMMA.16816.F32.BF16 R24, R56.reuse, R70, R24 ;  /* 0x000000463818723c */ /* 0x040fe20000041818 */
[----:B------:R-:W3:Y:S07]  /*10190*/  LDSM.16.MT88.4 R68, [R116+0xdc00] ;  /* 0x00dc00007444783b */ /* 0x000eee0000004200 */
[C---:B-1----:R-:W-:Y:S08]  /*101a0*/  HMMA.16816.F32.BF16 R28, R56.reuse, R64, R28 ;  /* 0x00000040381c723c */ /* 0x042ff0000004181c */
        /* <DEDUP_REMOVED lines=8> */
[----:B------:R-:W-:Y:S02]  /*10230*/  F2FP.BF16.PACK_AB R56, R133, R134 ;  /* 0x000000868538723e */ /* 0x000fe400000010ff */
[----:B------:R-:W-:Y:S03]  /*10240*/  F2FP.BF16.PACK_AB R57, R136, R135 ;  /* 0x000000878839723e */ /* 0x000fe600000010ff */
[----:B------:R-:W-:Y:S02]  /*10250*/  F2FP.BF16.PACK_AB R58, R138, R137 ;  /* 0x000000898a3a723e */ /* 0x000fe400000010ff */
[----:B------:R-:W-:Y:S07]  /*10260*/  F2FP.BF16.PACK_AB R59, R140, R139 ;  /* 0x0000008b8c3b723e */ /* 0x000fee00000010ff */
[C---:B-1----:R-:W-:Y:S08]  /*10270*/  HMMA.16816.F32.BF16 R4, R56.reuse, R64, R4 ;  /* 0x000000403804723c */ /* 0x042ff00000041804 */
[C---:B------:R-:W-:Y:S01]  /*10280*/  HMMA.16816.F32.BF16 R8, R56.reuse, R66, R8 ;  /* 0x000000423808723c */ /* 0x040fe20000041808 */
[----:B------:R-:W1:Y:S07]  /*10290*/  LDSM.16.MT88.4 R64, [R164+0xe000] ;  /* 0x00e00000a440783b */ /* 0x000e6e0000004200 */
[C---:B--2---:R-:W-:Y:S08]  /*102a0*/  HMMA.16816.F32.BF16 R12, R56.reuse, R60, R12 ;  /* 0x0000003c380c723c */ /* 0x044ff0000004180c */
[C---:B------:R-:W-:Y:S01]  /*102b0*/  HMMA.16816.F32.BF16 R16, R56.reuse, R62, R16 ;  /* 0x0000003e3810723c */ /* 0x040fe20000041810 */
[----:B------:R-:W2:Y:S07]  /*102c0*/  LDSM.16.MT88.4 R60, [R116+0xe000] ;  /* 0x00e00000743c783b */ /* 0x000eae0000004200 */
[C---:B------:R-:W-:Y:S08]  /*102d0*/  HMMA.16816.F32.BF16 R20, R56.reuse, R72, R20 ;  /* 0x000000483814723c */ /* 0x040ff00000041814 */
[C---:B------:R-:W-:Y:S01]  /*102e0*/  HMMA.16816.F32.BF16 R24, R56.reuse, R74, R24 ;  /* 0x0000004a3818723c */ /* 0x040fe20000041818 */
[----:B------:R-:W-:Y:S07]  /*102f0*/  LDSM.16.MT88.4 R72, [R164+0xc400] ;  /* 0x00c40000a448783b */ /* 0x000fee0000004200 */
[C---:B---3--:R-:W-:Y:S08]  /*10300*/  HMMA.16816.F32.BF16 R28, R56.reuse, R68, R28 ;  /* 0x00000044381c723c */ /* 0x048ff0000004181c */
[C---:B------:R-:W-:Y:S01]  /*10310*/  HMMA.16816.F32.BF16 R32, R56.reuse, R70, R32 ;  /* 0x000000463820723c */ /* 0x040fe20000041820 */
[----:B------:R-:W3:Y:S07]  /*10320*/  LDSM.16.MT88.4 R68, [R164+0xa400] ;  /* 0x00a40000a444783b */ /* 0x000eee0000004200 */
[C---:B-1----:R-:W-:Y:S08]  /*10330*/  HMMA.16816.F32.BF16 R36, R56.reuse, R64, R36 ;  /* 0x000000403824723c */ /* 0x042ff00000041824 */
[C---:B------:R-:W-:Y:S01]  /*10340*/  HMMA.16816.F32.BF16 R40, R56.reuse, R66, R40 ;  /* 0x000000423828723c */ /* 0x040fe20000041828 */
[----:B------:R-:W1:Y:S07]  /*10350*/  LDSM.16.MT88.4 R64, [R116+0xa400] ;  /* 0x00a400007440783b */ /* 0x000e6e0000004200 */
[C---:B--2---:R-:W-:Y:S07]  /*10360*/  HMMA.16816.F32.BF16 R44, R56.reuse, R60, R44 ;  /* 0x0000003c382c723c */ /* 0x044fee000004182c */
[----:B------:R-:W-:Y:S01]  /*10370*/  FADD.FTZ R61, R120, R53 ;  /* 0x00000035783d7221 */ /* 0x000fe20000010000 */
[----:B------:R-:W-:Y:S01]  /*10380*/  HMMA.16816.F32.BF16 R48, R56, R62, R48 ;  /* 0x0000003e3830723c */ /* 0x000fe20000041830 */
[----:B------:R-:W-:Y:S03]  /*10390*/  MUFU.EX2 R120, R209 ;  /* 0x000000d100787308 */ /* 0x000fe60000000800 */
[----:B------:R-:W-:Y:S02]  /*103a0*/  FADD.FTZ R94, R94, R61 ;  /* 0x0000003d5e5e7221 */ /* 0x000fe40000010000 */
[----:B------:R-:W2:Y:S01]  /*103b0*/  LDSM.16.MT88.4 R60, [R164+0xe400] ;  /* 0x00e40000a43c783b */ /* 0x000ea20000004200 */
[----:B------:R-:W-:Y:S01]  /*103c0*/  F2FP.BF16.PACK_AB R56, R128, R127 ;  /* 0x0000007f8038723e */ /* 0x000fe200000010ff */
[----:B------:R-:W-:Y:S01]  /*103d0*/  FADD.FTZ R89, R89, R94 ;  /* 0x0000005e59597221 */ /* 0x000fe20000010000 */
[----:B------:R-:W-:Y:S03]  /*103e0*/  F2FP.BF16.PACK_AB R57, R142, R131 ;  /* 0x000000838e39723e */ /* 0x000fe600000010ff */
[----:B------:R-:W-:Y:S01]  /*103f0*/  F2FP.BF16.PACK_AB R58, R144, R141 ;  /* 0x0000008d903a723e */ /* 0x000fe200000010ff */
[----:B------:R-:W-:Y:S01]  /*10400*/  FADD.FTZ R84, R84, R89 ;  /* 0x0000005954547221 */ /* 0x000fe20000010000 */
[----:B------:R-:W-:Y:S01]  /*10410*/  F2FP.BF16.PACK_AB R59, R146, R143 ;  /* 0x0000008f923b723e */ /* 0x000fe200000010ff */
[----:B------:R-:W-:Y:S02]  /*10420*/  FADD.FTZ R53, R117, R122 ;  /* 0x0000007a75357221 */ /* 0x000fe40000010000 */
[----:B------:R-:W-:Y:S01]  /*10430*/  FADD.FTZ R85, R85, R84 ;  /* 0x0000005455557221 */ /* 0x000fe20000010000 */
[----:B------:R-:W-:Y:S01]  /*10440*/  MUFU.EX2 R117, R217 ;  /* 0x000000d900757308 */ /* 0x000fe20000000800 */
[----:B------:R-:W-:Y:S02]  /*10450*/  FADD.FTZ R80, R80, R53 ;  /* 0x0000003550507221 */ /* 0x000fe40000010000 */
[C---:B---3--:R-:W-:Y:S03]  /*10460*/  HMMA.16816.F32.BF16 R4, R56.reuse, R68, R4 ;  /* 0x000000443804723c */ /* 0x048fe60000041804 */
[--C-:B------:R-:W-:Y:S05]  /*10470*/  FFMA.FTZ R122, R202, c[0x0][0x23c], -R55.reuse ;  /* 0x00008f00ca7a7a23 */ /* 0x100fea0000010837 */
[C---:B------:R-:W-:Y:S01]  /*10480*/  HMMA.16816.F32.BF16 R8, R56.reuse, R70, R8 ;  /* 0x000000463808723c */ /* 0x040fe20000041808 */
[----:B------:R-:W3:Y:S01]  /*10490*/  LDSM.16.MT88.4 R68, [R116+0xe400] ;  /* 0x00e400007444783b */ /* 0x000ee20000004200 */
[----:B------:R-:W4:Y:S06]  /*104a0*/  MUFU.EX2 R122, R122 ;  /* 0x0000007a007a7308 */ /* 0x000f2c0000000800 */
[C---:B-1----:R-:W-:Y:S08]  /*104b0*/  HMMA.16816.F32.BF16 R12, R56.reuse, R64, R12 ;  /* 0x00000040380c723c */ /* 0x042ff0000004180c */
[C---:B------:R-:W-:Y:S01]  /*104c0*/  HMMA.16816.F32.BF16 R16, R56.reuse, R66, R16 ;  /* 0x000000423810723c */ /* 0x040fe20000041810 */
[----:B------:R-:W1:Y:S07]  /*104d0*/  LDSM.16.MT88.4 R64, [R164+0xa800] ;  /* 0x00a80000a440783b */ /* 0x000e6e0000004200 */
[C---:B------:R-:W-:Y:S04]  /*104e0*/  HMMA.16816.F32.BF16 R20, R56.reuse, R72, R20 ;  /* 0x000000483814723c */ /* 0x040fe80000041814 */
[----:B----4-:R-:W-:Y:S04]  /*104f0*/  F2FP.BF16.PACK_AB R53, R145, R122 ;  /* 0x0000007a9135723e */ /* 0x010fe800000010ff */
[C---:B------:R-:W-:Y:S01]  /*10500*/  HMMA.16816.F32.BF16 R24, R56.reuse, R74, R24 ;  /* 0x0000004a3818723c */ /* 0x040fe20000041818 */
[----:B------:R-:W4:Y:S07]  /*10510*/  LDSM.16.MT88.4 R72, [R116+0xa800] ;  /* 0x00a800007448783b */ /* 0x000f2e0000004200 */
[C---:B------:R-:W-:Y:S08]  /*10520*/  HMMA.16816.F32.BF16 R28, R56.reuse, R76, R28 ;  /* 0x0000004c381c723c */ /* 0x040ff0000004181c */
[C---:B------:R-:W-:Y:S01]  /*10530*/  HMMA.16816.F32.BF16 R32, R56.reuse, R78, R32 ;  /* 0x0000004e3820723c */ /* 0x040fe20000041820 */
[----:B------:R-:W-:Y:S07]  /*10540*/  LDSM.16.MT88.4 R76, [R116+0xc800] ;  /* 0x00c80000744c783b */ /* 0x000fee0000004200 */
[C---:B--2---:R-:W-:Y:S08]  /*10550*/  HMMA.16816.F32.BF16 R36, R56.reuse, R60, R36 ;  /* 0x0000003c3824723c */ /* 0x044ff00000041824 */
[C---:B------:R-:W-:Y:S01]  /*10560*/  HMMA.16816.F32.BF16 R40, R56.reuse, R62, R40 ;  /* 0x0000003e3828723c */ /* 0x040fe20000041828 */
[----:B------:R-:W2:Y:S07]  /*10570*/  LDSM.16.MT88.4 R60, [R164+0xc800] ;  /* 0x00c80000a43c783b */ /* 0x000eae0000004200 */
[C---:B---3--:R-:W-:Y:S07]  /*10580*/  HMMA.16816.F32.BF16 R44, R56.reuse, R68, R44 ;  /* 0x00000044382c723c */ /* 0x048fee000004182c */
[----:B------:R-:W-:Y:S01]  /*10590*/  FADD.FTZ R69, R81, R80 ;  /* 0x0000005051457221 */ /* 0x000fe20000010000 */
[----:B------:R-:W-:Y:S01]  /*105a0*/  HMMA.16816.F32.BF16 R48, R56, R70, R48 ;  /* 0x000000463830723c */ /* 0x000fe20000041830 */
[----:B------:R-:W3:Y:S03]  /*105b0*/  LDSM.16.MT88.4 R80, [R164+0xe800] ;  /* 0x00e80000a450783b */ /* 0x000ee60000004200 */
[----:B------:R-:W-:Y:S01]  /*105c0*/  FFMA.FTZ R68, R52, c[0x0][0x23c], -R55 ;  /* 0x00008f0034447a23 */ /* 0x000fe20000010837 */
[----:B------:R-:W-:Y:S02]  /*105d0*/  F2FP.BF16.PACK_AB R52, R117, R120 ;  /* 0x000000787534723e */ /* 0x000fe400000010ff */
[----:B------:R-:W-:Y:S02]  /*105e0*/  F2FP.BF16.PACK_AB R55, R150, R149 ;  /* 0x000000959637723e */ /* 0x000fe400000010ff */
[----:B------:R-:W5:Y:S03]  /*105f0*/  LDSM.16.MT88.4 R56, [R116+0xe800] ;  /* 0x00e800007438783b */ /* 0x000f660000004200 */
[----:B------:R-:W-:Y:S02]  /*10600*/  F2FP.BF16.PACK_AB R70, R130, R223 ;  /* 0x000000df8246723e */ /* 0x000fe400000010ff */
[C---:B-1----:R-:W-:Y:S01]  /*10610*/  HMMA.16816.F32.BF16 R4, R52.reuse, R64, R4 ;  /* 0x000000403404723c */ /* 0x042fe20000041804 */
[----:B------:R-:W1:Y:S07]  /*10620*/  MUFU.EX2 R64, R196 ;  /* 0x000000c400407308 */ /* 0x000e6e0000000800 */
[C---:B------:R-:W-:Y:S08]  /*10630*/  HMMA.16816.F32.BF16 R8, R52.reuse, R66, R8 ;  /* 0x000000423408723c */ /* 0x040ff00000041808 */
[C---:B----4-:R-:W-:Y:S08]  /*10640*/  HMMA.16816.F32.BF16 R12, R52.reuse, R72, R12 ;  /* 0x00000048340c723c */ /* 0x050ff0000004180c */
[C---:B------:R-:W-:Y:S08]  /*10650*/  HMMA.16816.F32.BF16 R16, R52.reuse, R74, R16 ;  /* 0x0000004a3410723c */ /* 0x040ff00000041810 */
[C---:B--2---:R-:W-:Y:S01]  /*10660*/  HMMA.16816.F32.BF16 R20, R52.reuse, R60, R20 ;  /* 0x0000003c3414723c */ /* 0x044fe20000041814 */
[----:B------:R2:W4:Y:S07]  /*10670*/  MUFU.EX2 R60, R68 ;  /* 0x00000044003c7308 */ /* 0x00052e0000000800 */
[C---:B------:R-:W-:Y:S07]  /*10680*/  HMMA.16816.F32.BF16 R24, R52.reuse, R62, R24 ;  /* 0x0000003e3418723c */ /* 0x040fee0000041818 */
[----:B------:R-:W-:Y:S01]  /*10690*/  FADD.FTZ R62, R86, R69 ;  /* 0x00000045563e7221 */ /* 0x000fe20000010000 */
[C---:B------:R-:W-:Y:S04]  /*106a0*/  HMMA.16816.F32.BF16 R28, R52.reuse, R76, R28 ;  /* 0x0000004c341c723c */ /* 0x040fe8000004181c */
[----:B------:R-:W-:Y:S01]  /*106b0*/  FADD.FTZ R62, R87, R62 ;  /* 0x0000003e573e7221 */ /* 0x000fe20000010000 */
[----:B-1----:R-:W-:Y:S03]  /*106c0*/  F2FP.BF16.PACK_AB R69, R64, R3 ;  /* 0x000000034045723e */ /* 0x002fe600000010ff */
[C---:B------:R-:W-:Y:S01]  /*106d0*/  HMMA.16816.F32.BF16 R32, R52.reuse, R78, R32 ;  /* 0x0000004e3420723c */ /* 0x040fe20000041820 */
[----:B------:R-:W-:Y:S03]  /*106e0*/  LDSM.16.MT88.4 R76, [R164+0xec00] ;  /* 0x00ec0000a44c783b */ /* 0x000fe60000004200 */
[----:B--2---:R-:W-:Y:S02]  /*106f0*/  F2FP.BF16.PACK_AB R68, R222, R221 ;  /* 0x000000ddde44723e */ /* 0x004fe400000010ff */
[----:B----4-:R-:W-:Y:S02]  /*10700*/  F2FP.BF16.PACK_AB R71, R189, R60 ;  /* 0x0000003cbd47723e */ /* 0x010fe400000010ff */
[C---:B---3--:R-:W-:Y:S08]  /*10710*/  HMMA.16816.F32.BF16 R36, R52.reuse, R80, R36 ;  /* 0x000000503424723c */ /* 0x048ff00000041824 */
[C---:B------:R-:W-:Y:S08]  /*10720*/  HMMA.16816.F32.BF16 R40, R52.reuse, R82, R40 ;  /* 0x000000523428723c */ /* 0x040ff00000041828 */
[C---:B-----5:R-:W-:Y:S07]  /*10730*/  HMMA.16816.F32.BF16 R44, R52.reuse, R56, R44 ;  /* 0x00000038342c723c */ /* 0x060fee000004182c */
[----:B------:R-:W-:Y:S01]  /*10740*/  FADD.FTZ R56, R92, R85 ;  /* 0x000000555c387221 */ /* 0x000fe20000010000 */
[----:B------:R-:W-:Y:S01]  /*10750*/  HMMA.16816.F32.BF16 R48, R52, R58, R48 ;  /* 0x0000003a3430723c */ /* 0x000fe20000041830 */
[----:B------:R-:W-:Y:S03]  /*10760*/  LDSM.16.MT88.4 R84, [R116+0xcc00] ;  /* 0x00cc00007454783b */ /* 0x000fe60000004200 */
[----:B------:R-:W-:Y:S02]  /*10770*/  FADD.FTZ R57, R93, R62 ;  /* 0x0000003e5d397221 */ /* 0x000fe40000010000 */
[----:B------:R-:W-:Y:S02]  /*10780*/  FADD.FTZ R97, R97, R56 ;  /* 0x0000003861617221 */ /* 0x000fe40000010000 */
[C---:B------:R-:W-:Y:S01]  /*10790*/  HMMA.16816.F32.BF16 R112, R68.reuse, R108, R4 ;  /* 0x0000006c4470723c */ /* 0x040fe20000041804 */
[----:B------:R-:W1:Y:S04]  /*107a0*/  LDSM.16.MT88.4 R92, [R164+0xcc00] ;  /* 0x00cc0000a45c783b */ /* 0x000e680000004200 */
[----:B------:R-:W-:Y:S02]  /*107b0*/  FADD.FTZ R57, R96, R57 ;  /* 0x0000003960397221 */ /* 0x000fe40000010000 */
[----:B------:R-:W-:Y:S01]  /*107c0*/  FADD.FTZ R88, R88, R97 ;  /* 0x0000006158587221 */ /* 0x000fe20000010000 */
[C---:B------:R-:W-:Y:S04]  /*107d0*/  HMMA.16816.F32.BF16 R108, R68.reuse, R110, R8 ;  /* 0x0000006e446c723c */ /* 0x040fe80000041808 */
[----:B------:R-:W-:Y:S02]  /*107e0*/  FADD.FTZ R4, R90, R57 ;  /* 0x000000395a047221 */ /* 0x000fe40000010000 */
[----:B------:R-:W-:Y:S02]  /*107f0*/  FADD.FTZ R88, R91, R88 ;  /* 0x000000585b587221 */ /* 0x000fe40000010000 */
[----:B------:R-:W-:Y:S01]  /*10800*/  FADD.FTZ R4, R99, R4 ;  /* 0x0000000463047221 */ /* 0x000fe20000010000 */
[C---:B------:R-:W-:Y:S03]  /*10810*/  HMMA.16816.F32.BF16 R104, R68.reuse, R100, R12 ;  /* 0x000000644468723c */ /* 0x040fe6000004180c */
[----:B------:R-:W-:Y:S02]  /*10820*/  FADD.FTZ R121, R121, R4 ;  /* 0x0000000479797221 */ /* 0x000fe40000010000 */
[----:B------:R-:W-:Y:S02]  /*10830*/  FADD.FTZ R125, R125, R88 ;  /* 0x000000587d7d7221 */ /* 0x000fe40000010000 */
[----:B------:R-:W-:Y:S01]  /*10840*/  FADD.FTZ R4, R98, R121 ;  /* 0x0000007962047221 */ /* 0x000fe20000010000 */
[C---:B------:R-:W-:Y:S04]  /*10850*/  HMMA.16816.F32.BF16 R100, R68.reuse, R102, R16 ;  /* 0x000000664464723c */ /* 0x040fe80000041810 */
[----:B------:R-:W-:Y:S02]  /*10860*/  FADD.FTZ R129, R129, R4 ;  /* 0x0000000481817221 */ /* 0x000fe40000010000 */
[----:B------:R-:W-:Y:S01]  /*10870*/  FADD.FTZ R124, R124, R125 ;  /* 0x0000007d7c7c7221 */ /* 0x000fe20000010000 */
[----:B------:R-:W2:Y:S01]  /*10880*/  LDSM.16.MT88.4 R4, [R116+0xec00] ;  /* 0x00ec00007404783b */ /* 0x000ea20000004200 */
[----:B------:R-:W-:Y:S04]  /*10890*/  FADD.FTZ R132, R132, R129 ;  /* 0x0000008184847221 */ /* 0x000fe80000010000 */
[----:B------:R-:W-:Y:S02]  /*108a0*/  FADD.FTZ R123, R123, R124 ;  /* 0x0000007c7b7b7221 */ /* 0x000fe40000010000 */
[----:B------:R-:W-:Y:S01]  /*108b0*/  FADD.FTZ R135, R135, R132 ;  /* 0x0000008487877221 */ /* 0x000fe20000010000 */
[C---:B-1----:R-:W-:Y:S03]  /*108c0*/  HMMA.16816.F32.BF16 R96, R68.reuse, R92, R20 ;  /* 0x0000005c4460723c */ /* 0x042fe60000041814 */
[----:B------:R-:W-:Y:S02]  /*108d0*/  FADD.FTZ R123, R126, R123 ;  /* 0x0000007b7e7b7221 */ /* 0x000fe40000010000 */
        /* <DEDUP_REMOVED lines=22> */
[C---:B--2---:R-:W-:Y:S03]  /*10a40*/  HMMA.16816.F32.BF16 R72, R68.reuse, R4, R44 ;  /* 0x000000044448723c */ /* 0x044fe6000004182c */
[----:B------:R-:W-:Y:S01]  /*10a50*/  FADD.FTZ R120, R117, R120 ;  /* 0x0000007875787221 */ /* 0x000fe20000010000 */
[----:B------:R-:W-:Y:S01]  /*10a60*/  MOV R117, R0 ;  /* 0x0000000000757202 */ /* 0x000fe20000000f00 */
[----:B------:R-:W-:Y:S02]  /*10a70*/  FADD.FTZ R8, R145, R8 ;  /* 0x0000000891087221 */ /* 0x000fe40000010000 */
[----:B------:R-:W-:Y:S01]  /*10a80*/  FADD.FTZ R147, R147, R120 ;  /* 0x0000007893937221 */ /* 0x000fe20000010000 */
[----:B------:R-:W-:Y:S04]  /*10a90*/  HMMA.16816.F32.BF16 R68, R68, R6, R48 ;  /* 0x000000064444723c */ /* 0x000fe80000041830 */
[----:B------:R-:W-:Y:S02]  /*10aa0*/  FADD.FTZ R149, R149, R8 ;  /* 0x0000000895957221 */ /* 0x000fe40000010000 */
[----:B------:R-:W-:Y:S02]  /*10ab0*/  FADD.FTZ R148, R148, R147 ;  /* 0x0000009394947221 */ /* 0x000fe40000010000 */
[----:B------:R-:W-:Y:S04]  /*10ac0*/  FADD.FTZ R150, R150, R149 ;  /* 0x0000009596967221 */ /* 0x000fe80000010000 */
[----:B------:R-:W-:Y:S02]  /*10ad0*/  FADD.FTZ R221, R221, R148 ;  /* 0x00000094dddd7221 */ /* 0x000fe40000010000 */
[----:B------:R-:W-:Y:S02]  /*10ae0*/  FADD.FTZ R3, R3, R150 ;  /* 0x0000009603037221 */ /* 0x000fe40000010000 */
[----:B------:R-:W-:Y:S02]  /*10af0*/  FADD.FTZ R222, R222, R221 ;  /* 0x000000dddede7221 */ /* 0x000fe40000010000 */
[----:B------:R-:W-:Y:S02]  /*10b00*/  FADD.FTZ R3, R64, R3 ;  /* 0x0000000340037221 */ /* 0x000fe40000010000 */
[----:B------:R-:W-:Y:S02]  /*10b10*/  FADD.FTZ R223, R223, R222 ;  /* 0x000000dedfdf7221 */ /* 0x000fe40000010000 */
[----:B------:R-:W-:Y:S01]  /*10b20*/  FADD.FTZ R60, R60, R3 ;  /* 0x000000033c3c7221 */ /* 0x000fe20000010000 */
[----:B------:R-:W-:Y:S01]  /*10b30*/  IADD3 R3, R174, -0x1, RZ ;  /* 0xffffffffae037810 */ /* 0x000fe20007ffe0ff */
[----:B------:R-:W-:Y:S02]  /*10b40*/  FADD.FTZ R190, R130, R223 ;  /* 0x000000df82be7221 */ /* 0x000fe40000010000 */
[----:B------:R-:W-:Y:S01]  /*10b50*/  FADD.FTZ R189, R189, R60 ;  /* 0x0000003cbdbd7221 */ /* 0x000fe20000010000 */
[----:B------:R-:W-:Y:S01]  /*10b60*/  MOV R174, R3 ;  /* 0x0000000300ae7202 */ /* 0x000fe20000000f00 */
[----:B------:R-:W-:-:S05]  /*10b70*/  @P0 BRA `(.L_x_770) ;  /* 0xffffbaf000000947 */ /* 0x000fca000383ffff */
.L_x_766:
[----:B------:R-:W1:Y:S01]  /*10b80*/  SHFL.BFLY PT, R3, R190, 0x2, 0x1f ;  /* 0x0c401f00be037f89 */ /* 0x000e6200000e0000 */
[----:B------:R-:W-:Y:S01]  /*10b90*/  MOV R6, 0x3f800000 ;  /* 0x3f80000000067802 */ /* 0x000fe20000000f00 */
[----:B------:R-:W-:Y:S01]  /*10ba0*/  BSSY B0, `(.L_x_771) ;  /* 0x00000c4000007945 */ /* 0x000fe20003800000 */
[----:B------:R-:W-:Y:S01]  /*10bb0*/  MOV R7, 0x3f800000 ;  /* 0x3f80000000077802 */ /* 0x000fe20000000f00 */
[----:B------:R-:W2:Y:S01]  /*10bc0*/  SHFL.BFLY PT, R4, R189, 0x2, 0x1f ;  /* 0x0c401f00bd047f89 */ /* 0x000ea200000e0000 */
[----:B-1----:R-:W-:-:S03]  /*10bd0*/  FADD.FTZ R8, R3, R190 ;  /* 0x000000be03087221 */ /* 0x002fc60000010000 */
[----:B------:R-:W1:Y:S01]  /*10be0*/  S2R R3, SR_TID.X ;  /* 0x0000000000037919 */ /* 0x000e620000002100 */
[----:B--2---:R-:W-:-:S03]  /*10bf0*/  FADD.FTZ R9, R4, R189 ;  /* 0x000000bd04097221 */ /* 0x004fc60000010000 */
[----:B------:R-:W2:Y:S04]  /*10c00*/  SHFL.BFLY PT, R5, R8, 0x1, 0x1f ;  /* 0x0c201f0008057f89 */ /* 0x000ea800000e0000 */
[----:B------:R-:W3:Y:S01]  /*10c10*/  SHFL.BFLY PT, R4, R9, 0x1, 0x1f ;  /* 0x0c201f0009047f89 */ /* 0x000ee200000e0000 */
[----:B--2---:R-:W-:Y:S02]  /*10c20*/  FADD.FTZ R5, R8, R5 ;  /* 0x0000000508057221 */ /* 0x004fe40000010000 */
[----:B---3--:R-:W-:-:S03]  /*10c30*/  FADD.FTZ R4, R9, R4 ;  /* 0x0000000409047221 */ /* 0x008fc60000010000 */
[----:B------:R-:W-:Y:S02]  /*10c40*/  FSETP.NE.FTZ.AND P4, PT, R5, RZ, PT ;  /* 0x000000ff0500720b */ /* 0x000fe40003f95000 */
[----:B------:R-:W-:-:S11]  /*10c50*/  FSETP.NE.FTZ.AND P3, PT, R4, RZ, PT ;  /* 0x000000ff0400720b */ /* 0x000fd60003f75000 */
[----:B------:R-:W2:Y:S08]  /*10c60*/  @P4 MUFU.RCP R6, R5 ;  /* 0x0000000500064308 */ /* 0x000eb00000001000 */
[----:B------:R-:W3:Y:S01]  /*10c70*/  @P3 MUFU.RCP R7, R4 ;  /* 0x0000000400073308 */ /* 0x000ee20000001000 */
[----:B--2---:R-:W-:-:S07]  /*10c80*/  FMUL.FTZ R112, R6, R112 ;  /* 0x0000007006707220 */ /* 0x004fce0000410000 */
[----:B------:R-:W2:Y:S01]  /*10c90*/  @P4 MUFU.LG2 R5, R5 ;  /* 0x0000000500054308 */ /* 0x000ea20000000c00 */
        /* <DEDUP_REMOVED lines=34> */
[----:B-1----:R-:W-:Y:S01]  /*10ec0*/  SHF.R.S32.HI R6, RZ, 0x1f, R3 ;  /* 0x0000001fff067819 */ /* 0x002fe20000011403 */
[----:B---3--:R-:W-:Y:S01]  /*10ed0*/  FMUL.FTZ R115, R7, R115 ;  /* 0x0000007307737220 */ /* 0x008fe20000410000 */
        /* <DEDUP_REMOVED lines=49> */
[----:B--2---:R-:W-:Y:S01]  /*111f0*/  @P4 FMUL.FTZ R5, R5, 0.69314718246459960938 ;  /* 0x3f31721805054820 */ /* 0x004fe20000410000 */
        /* <DEDUP_REMOVED lines=94> */
.L_x_772:
[----:B------:R-:W-:Y:S05]  /*117e0*/  BSYNC B0 ;  /* 0x0000000000007941 */ /* 0x000fea0003800000 */
.L_x_771:
        /* <DEDUP_REMOVED lines=30> */
.L_x_774:
[----:B------:R-:W-:Y:S05]  /*119d0*/  BSYNC B0 ;  /* 0x0000000000007941 */ /* 0x000fea0003800000 */
.L_x_773:
        /* <DEDUP_REMOVED lines=21> */
.L_x_775:
        /* <DEDUP_REMOVED lines=13> */
.L_x_6319:


//--------------------- .text._ZN5flash24flash_fwd_splitkv_kernelI23Flash_fwd_kernel_traitsILi96ELi64ELi128ELi4ELb0ELb0EN7cutlass10bfloat16_tE19Flash_kernel_traitsILi96ELi64ELi128ELi4ES3_EELb1ELb0ELb0ELb0ELb0ELb0ELb0ELb1EEEvNS_16Flash_fwd_paramsE --------------------------
	.section	.text._ZN5flash24flash_fwd_splitkv_kernelI23Flash_fwd_kernel_traitsILi96ELi64ELi128ELi4ELb0ELb0EN7cutlass10bfloat16_tE19Flash_kernel_traitsILi96ELi64ELi128ELi4ES3_EELb1ELb0ELb0ELb0ELb0ELb0ELb0ELb1EEEvNS_16Flash_fwd_paramsE,"ax",@progbits
	.sectioninfo	@"SHI_REGISTERS=216"
	.align	128
        .global         _ZN5flash24flash_fwd_splitkv_kernelI23Flash_fwd_kernel_traitsILi96ELi64ELi128ELi4ELb0ELb0EN7cutlass10bfloat16_tE19Flash_kernel_traitsILi96ELi64ELi128ELi4ES3_EELb1ELb0ELb0ELb0ELb0ELb0ELb0ELb1EEEvNS_16Flash_fwd_paramsE
        .type           _ZN5flash24flash_fwd_splitkv_kernelI23Flash_fwd_kernel_traitsILi96ELi64ELi128ELi4ELb0ELb0EN7cutlass10bfloat16_tE19Flash_kernel_traitsILi96ELi64ELi128ELi4ES3_EELb1ELb0ELb0ELb0ELb0ELb0ELb0ELb1EEEvNS_16Flash_fwd_paramsE,@function
        .size           _ZN5flash24flash_fwd_splitkv_kernelI23Flash_fwd_kernel_traitsILi96ELi64ELi128ELi4ELb0ELb0EN7cutlass10bfloat16_tE19Flash_kernel_traitsILi96ELi64ELi128ELi4ES3_EELb1ELb0ELb0ELb0ELb0ELb0ELb0ELb1EEEvNS_16Flash_fwd_paramsE,(.L_x_6275 - _ZN5flash24flash_fwd_splitkv_kernelI23Flash_fwd_kernel_traitsILi96ELi64ELi128ELi4ELb0ELb0EN7cutlass10bfloat16_tE19Flash_kernel_traitsILi96ELi64ELi128ELi4ES3_EELb1ELb0ELb0ELb0ELb0ELb0ELb0ELb1EEEvNS_16Flash_fwd_paramsE)
        .other          _ZN5flash24flash_fwd_splitkv_kernelI23Flash_fwd_kernel_traitsILi96ELi64ELi128ELi4ELb0ELb0EN7cutlass10bfloat16_tE19Flash_kernel_traitsILi96ELi64ELi128ELi4ES3_EELb1ELb0ELb0ELb0ELb0ELb0ELb0ELb1EEEvNS_16Flash_fwd_paramsE,@"STO_CUDA_ENTRY STV_DEFAULT"
_ZN5flash24flash_fwd_splitkv_kernelI23Flash_fwd_kernel_traitsILi96ELi64ELi128ELi4ELb0ELb0EN7cutlass10bfloat16_tE19Flash_kernel_traitsILi96ELi64ELi128ELi4ES3_EELb1ELb0ELb0ELb0ELb0ELb0ELb0ELb1EEEvNS_16Flash_fwd_paramsE:
.text._ZN5flash24flash_fwd_splitkv_kernelI23Flash_fwd_kernel_traitsILi96ELi64ELi128ELi4ELb0ELb0EN7cutlass10bfloat16_tE19Flash_kernel_traitsILi96ELi64ELi128ELi4ES3_EELb1ELb0ELb0ELb0ELb0ELb0ELb0ELb1EEEvNS_16Flash_fwd_paramsE:
[----:B------:R-:W-:Y:S02]  /*0000*/  MOV R1, c[0x0][0x28] ;  /* 0x00000a0000017a02 */ /* 0x000fe40000000f00 */
[----:B------:R-:W1:Y:S01]  /*0010*/  S2R R199, SR_CTAID.X ;  /* 0x0000000000c77919 */ /* 0x000e620000002500 */
[----:B------:R-:W-:Y:S01]  /*0020*/  ULDC.64 UR4, c[0x0][0x40] ;  /* 0x0000100000047ab9 */ /* 0x000fe20000000a00 */
[----:B------:R-:W-:Y:S01]  /*0030*/  BSSY B4, `(.L_x_776) ;  /* 0x0000007000047945 */ /* 0x000fe20003800000 */
[----:B------:R-:W-:Y:S01]  /*0040*/  UIADD3 UR4, UP0, UR4, 0x160, URZ ;  /* 0x0000016004047890 */ /* 0x000fe2000ff1e03f */
[----:B------:R-:W2:Y:S01]  /*0050*/  S2R R198, SR_CTAID.Y ;  /* 0x0000000000c67919 */ /* 0x000ea20000002600 */
[----:B------:R-:W-:Y:S02]  /*0060*/  MOV R196, 0xa0 ;  /* 0x000000a000c47802 */ /* 0x000fe40000000f00 */
[----:B------:R-:W-:Y:S01]  /*0070*/  UIADD3.X UR5, URZ, UR5, URZ, UP0, !UPT ;  /* 0x000000053f057290 */ /* 0x000fe200087fe43f */
[----:B------:R-:W3:Y:S06]  /*0080*/  S2R R197, SR_CTAID.Z ;  /* 0x0000000000c57919 */ /* 0x000eec0000002700 */
[----:B-123--:R-:W-:Y:S05]  /*0090*/  CALL.REL.NOINC `($_ZN5flash24flash_fwd_splitkv_kernelI23Flash_fwd_kernel_traitsILi96ELi64ELi128ELi4ELb0ELb0EN7cutlass10bfloat16_tE19Flash_kernel_traitsILi96ELi64ELi128ELi4ES3_EELb1ELb0ELb0ELb0ELb0ELb0ELb0ELb1EEEvNS_16Flash_fwd_paramsE$_ZN5flash30compute_attn_1rowblock_splitkvI23Flash_fwd_kernel_traitsILi96ELi64ELi128ELi4ELb0ELb0EN7cutlass10bfloat16_tE19Flash_kernel_traitsILi96ELi64ELi128ELi4ES3_EELb1ELb0ELb0ELb0ELb0ELb0ELb0ELb1ENS_16Flash_fwd_paramsEEEvRKT8_iiiii) ;  /* 0x0000002000007944 */ /* 0x00efea0003c00000 */
[----:B------:R-:W-:Y:S05]  /*00a0*/  BSYNC B4 ;  /* 0x0000000000047941 */ /* 0x000fea0003800000 */
.L_x_776:
[----:B------:R-:W-:Y:S05]  /*00b0*/  EXIT ;  /* 0x000000000000794d */ /* 0x000fea0003800000 */
        .type           $_ZN5flash24flash_fwd_splitkv_kernelI23Flash_fwd_kernel_traitsILi96ELi64ELi128ELi4ELb0ELb0EN7cutlass10bfloat16_tE19Flash_kernel_traitsILi96ELi64ELi128ELi4ES3_EELb1ELb0ELb0ELb0ELb0ELb0ELb0ELb1EEEvNS_16Flash_fwd_paramsE$_ZN5flash30compute_attn_1rowblock_splitkvI23Flash_fwd_kernel_traitsILi96ELi64ELi128ELi4ELb0ELb0EN7cutlass10bfloat16_tE19Flash_kernel_traitsILi96ELi64ELi128ELi4ES3_EELb1ELb0ELb0ELb0ELb0ELb0ELb0ELb1ENS_16Flash_fwd_paramsEEEvRKT8_iiiii,@function
        .size           $_ZN5flash24flash_fwd_splitkv_kernelI23Flash_fwd_kernel_traitsILi96ELi64ELi128ELi4ELb0ELb0EN7cutlass10bfloat16_tE19Flash_kernel_traitsILi96ELi64ELi128ELi4ES3_EELb1ELb0ELb0ELb0ELb0ELb0ELb0ELb1EEEvNS_16Flash_fwd_paramsE$_ZN5flash30compute_attn_1rowblock_splitkvI23Flash_fwd_kernel_traitsILi96ELi64ELi128ELi4ELb0ELb0EN7cutlass10bfloat16_tE19Flash_kernel_traitsILi96ELi64ELi128ELi4ES3_EELb1ELb0ELb0ELb0ELb0ELb0ELb0ELb1ENS_16Flash_fwd_paramsEEEvRKT8_iiiii,($__internal_14_$__cuda_sm70_shflsync_bfly_p - $_ZN5flash24flash_fwd_splitkv_kernelI23Flash_fwd_kernel_traitsILi96ELi64ELi128ELi4ELb0ELb0EN7cutlass10bfloat16_tE19Flash_kernel_traitsILi96ELi64ELi128ELi4ES3_EELb1ELb0ELb0ELb0ELb0ELb0ELb0ELb1EEEvNS_16Flash_fwd_paramsE$_ZN5flash30compute_attn_1rowblock_splitkvI23Flash_fwd_kernel_traitsILi96ELi64ELi128ELi4ELb0ELb0EN7cutlass10bfloat16_tE19Flash_kernel_traitsILi96ELi64ELi128ELi4ES3_EELb1ELb0ELb0ELb0ELb0ELb0ELb0ELb1ENS_16Flash_fwd_paramsEEEvRKT8_iiiii)
$_ZN5flash24flash_fwd_splitkv_kernelI23Flash_fwd_kernel_traitsILi96ELi64ELi128ELi4ELb0ELb0EN7cutlass10bfloat16_tE19Flash_kernel_traitsILi96ELi64ELi128ELi4ES3_EELb1ELb0ELb0ELb0ELb0ELb0ELb0ELb1EEEvNS_16Flash_fwd_paramsE$_ZN5flash30compute_attn_1rowblock_splitkvI23Flash_fwd_kernel_traitsILi96ELi64ELi128ELi4ELb0ELb0EN7cutlass10bfloat16_tE19Flash_kernel_traitsILi96ELi64ELi128ELi4ES3_EELb1ELb0ELb0ELb0ELb0ELb0ELb0ELb1ENS_16Flash_fwd_paramsEEEvRKT8_iiiii:
[----:B------:R-:W-:Y:S02]  /*00c0*/  IMAD.U32 R118, RZ, RZ, UR4 ;  /* 0x00000004ff767e24 */ /* 0x000fe4000f8e00ff */
[----:B------:R-:W-:Y:S01]  /*00d0*/  IMAD.U32 R119, RZ, RZ, UR5 ;  /* 0x00000005ff777e24 */ /* 0x000fe2000f8e00ff */
[----:B------:R-:W-:-:S04]  /*00e0*/  ULDC.64 UR4, c[0x0][0x118] ;  /* 0x0000460000047ab9 */ /* 0x000fc80000000a00 */
[----:B------:R-:W2:Y:S04]  /*00f0*/  LD.E.64 R2, [R118.64+0xe0] ;  /* 0x0000e00476027980 */ /* 0x000ea8000c101b00 */
[----:B------:R-:W3:Y:S01]  /*0100*/  LD.E.64 R4, [R118.64+0xe8] ;  /* 0x0000e80476047980 */ /* 0x000ee2000c101b00 */
[----:B------:R-:W-:Y:S02]  /*0110*/  MOV R202, 0xffffffff ;  /* 0xffffffff00ca7802 */ /* 0x000fe40000000f00 */
[----:B--2---:R-:W-:-:S04]  /*0120*/  ISETP.NE.U32.AND P1, PT, R2, RZ, PT ;  /* 0x000000ff0200720c */ /* 0x004fc80003f25070 */
[----:B------:R-:W-:Y:S01]  /*0130*/  ISETP.NE.AND.EX P1, PT, R3, RZ, PT, P1 ;  /* 0x000000ff0300720c */ /* 0x000fe20003f25310 */
[----:B------:R-:W-:-:S12]  /*0140*/  IMAD.WIDE R2, R198, 0x4, R2 ;  /* 0x00000004c6027825 */ /* 0x000fd800078e0202 */
[----:B------:R1:W5:Y:S01]  /*0150*/  @P1 LD.E R202, [R2.64] ;  /* 0x0000000402ca1980 */ /* 0x000362000c101900 */
[----:B---3--:R-:W-:Y:S01]  /*0160*/  ISETP.NE.U32.AND P0, PT, R4, RZ, PT ;  /* 0x000000ff0400720c */ /* 0x008fe20003f05070 */
[----:B------:R-:W-:Y:S01]  /*0170*/  BSSY B0, `(.L_x_777) ;  /* 0x0000009000007945 */ /* 0x000fe20003800000 */
[----:B------:R-:W-:Y:S02]  /*0180*/  IMAD.MOV.U32 R15, RZ, RZ, -0x1 ;  /* 0xffffffffff0f7424 */ /* 0x000fe400078e00ff */
[----:B------:R-:W-:Y:S01]  /*0190*/  ISETP.NE.AND.EX P0, PT, R5, RZ, PT, P0 ;  /* 0x000000ff0500720c */ /* 0x000fe20003f05300 */
[----:B------:R-:W-:-:S12]  /*01a0*/  IMAD.WIDE R4, R198, 0x4, R4 ;  /* 0x00000004c6047825 */ /* 0x000fd800078e0204 */
[----:B------:R-:W-:Y:S05]  /*01b0*/  @!P0 BRA `(.L_x_778) ;  /* 0x0000004000008947 */ /* 0x000fea0003800000 */
[----:B------:R-:W2:Y:S02]  /*01c0*/  LD.E.U8 R0, [R118.64+0x1b2] ;  /* 0x0001b20476007980 */ /* 0x000ea4000c101100 */
[----:B--2---:R-:W-:-:S13]  /*01d0*/  ISETP.NE.AND P2, PT, R0, RZ, PT ;  /* 0x000000ff0000720c */ /* 0x004fda0003f45270 */
[----:B------:R-:W-:Y:S05]  /*01e0*/  @!P2 BRA `(.L_x_778) ;  /* 0x000000100000a947 */ /* 0x000fea0003800000 */
[----:B------:R2:W5:Y:S02]  /*01f0*/  LD.E R15, [R4.64] ;  /* 0x00000004040f7980 */ /* 0x000564000c101900 */
.L_x_778:
[----:B------:R-:W-:Y:S05]  /*0200*/  BSYNC B0 ;  /* 0x0000000000007941 */ /* 0x000fea0003800000 */
.L_x_777:
[----:B------:R-:W3:Y:S04]  /*0210*/  LD.E.64 R12, [R118.64+0xf0] ;  /* 0x0000f004760c7980 */ /* 0x000ee8000c101b00 */
[----:B-1----:R-:W4:Y:S01]  /*0220*/  @P1 LD.E R3, [R2.64+0x4] ;  /* 0x0000040402031980 */ /* 0x002f22000c101900 */
[----:B------:R-:W-:Y:S01]  /*0230*/  IMAD.MOV.U32 R14, RZ, RZ, RZ ;  /* 0x000000ffff0e7224 */ /* 0x000fe200078e00ff */
[----:B---3--:R-:W-:-:S04]  /*0240*/  ISETP.NE.U32.AND P5, PT, R12, RZ, PT ;  /* 0x000000ff0c00720c */ /* 0x008fc80003fa5070 */
[----:B------:R-:W-:Y:S01]  /*0250*/  ISETP.NE.AND.EX P5, PT, R13, RZ, PT, P5 ;  /* 0x000000ff0d00720c */ /* 0x000fe20003fa5350 */
[----:B------:R-:W-:Y:S01]  /*0260*/  IMAD.WIDE R12, R198, 0x4, R12 ;  /* 0x00000004c60c7825 */ /* 0x000fe200078e020c */
[----:B----45:R-:W-:-:S06]  /*0270*/  @P1 IADD3 R200, -R202, R3, RZ ;  /* 0x00000003cac81210 */ /* 0x030fcc0007ffe1ff */
[----:B------:R1:W5:Y:S05]  /*0280*/  @!P1 LD.E R200, [R118.64+0xb4] ;  /* 0x0000b40476c89980 */ /* 0x00036a000c101900 */
[----:B------:R1:W5:Y:S01]  /*0290*/  @P5 LD.E R14, [R12.64] ;  /* 0x000000040c0e5980 */ /* 0x000362000c101900 */
[----:B------:R-:W-:Y:S01]  /*02a0*/  BSSY B0, `(.L_x_779) ;  /* 0x0000009000007945 */ /* 0x000fe20003800000 */
[----:B------:R-:W-:Y:S05]  /*02b0*/  @!P0 BRA `(.L_x_780) ;  /* 0x0000006000008947 */ /* 0x000fea0003800000 */
[----:B------:R-:W3:Y:S02]  /*02c0*/  LD.E.U8 R0, [R118.64+0x1b2] ;  /* 0x0001b20476007980 */ /* 0x000ee4000c101100 */
[----:B---3--:R-:W-:-:S13]  /*02d0*/  ISETP.NE.AND P0, PT, R0, RZ, PT ;  /* 0x000000ff0000720c */ /* 0x008fda0003f05270 */
[----:B------:R-:W3:Y:S02]  /*02e0*/  @P0 LD.E R0, [R4.64+0x4] ;  /* 0x0000040404000980 */ /* 0x000ee4000c101900 */
[----:B---3--:R-:W-:-:S06]  /*02f0*/  @P0 IADD3 R3, R0, -R15, RZ ;  /* 0x8000000f00030210 */ /* 0x008fcc0007ffe0ff */
[----:B------:R3:W5:Y:S01]  /*0300*/  @!P0 LD.E R3, [R4.64] ;  /* 0x0000000404038980 */ /* 0x000762000c101900 */
[----:B------:R-:W-:Y:S05]  /*0310*/  BRA `(.L_x_781) ;  /* 0x0000001000007947 */ /* 0x000fea0003800000 */
.L_x_780:
[----:B------:R3:W5:Y:S02]  /*0320*/  LD.E R3, [R118.64+0xb8] ;  /* 0x0000b80476037980 */ /* 0x000764000c101900 */
.L_x_781:
[----:B------:R-:W-:Y:S05]  /*0330*/  BSYNC B0 ;  /* 0x0000000000007941 */ /* 0x000fea0003800000 */
.L_x_779:
[----:B--23--:R-:W2:Y:S01]  /*0340*/  LD.E.64 R4, [R118.64+0xf8] ;  /* 0x0000f80476047980 */ /* 0x00cea2000c101b00 */
[----:B------:R-:W-:Y:S01]  /*0350*/  BSSY B1, `(.L_x_782) ;  /* 0x0000012000017945 */ /* 0x000fe20003800000 */
[----:B-----5:R-:W-:Y:S01]  /*0360*/  IMAD.IADD R80, R3, 0x1, -R14 ;  /* 0x0000000103507824 */ /* 0x020fe200078e0a0e */
[----:B--2---:R-:W-:-:S04]  /*0370*/  ISETP.NE.U32.AND P0, PT, R4, RZ, PT ;  /* 0x000000ff0400720c */ /* 0x004fc80003f05070 */
[----:B------:R-:W-:-:S13]  /*0380*/  ISETP.NE.AND.EX P0, PT, R5, RZ, PT, P0 ;  /* 0x000000ff0500720c */ /* 0x000fda0003f05300 */
[----:B------:R-:W-:Y:S05]  /*0390*/  @!P0 BRA `(.L_x_783) ;  /* 0x0000004000008947 */ /* 0x000fea0003800000 */
[----:B------:R-:W-:-:S05]  /*03a0*/  IMAD.WIDE R4, R198, 0x4, R4 ;  /* 0x00000004c6047825 */ /* 0x000fca00078e0204 */
[----:B------:R-:W2:Y:S02]  /*03b0*/  LD.E R65, [R4.64] ;  /* 0x0000000404417980 */ /* 0x000ea4000c101900 */
[----:B--2---:R-:W-:Y:S01]  /*03c0*/  IADD3 R65, R65, -R14, RZ ;  /* 0x8000000e41417210 */ /* 0x004fe20007ffe0ff */
[----:B------:R-:W-:Y:S05]  /*03d0*/  BRA `(.L_x_784) ;  /* 0x0000009000007947 */ /* 0x000fea0003800000 */
.L_x_783:
[----:B------:R-:W2:Y:S01]  /*03e0*/  LD.E.64 R2, [R118.64+0x108] ;  /* 0x0001080476027980 */ /* 0x000ea2000c101b00 */
[----:B------:R-:W-:Y:S01]  /*03f0*/  BSSY B0, `(.L_x_785) ;  /* 0x0000006000007945 */ /* 0x000fe20003800000 */
[----:B------:R-:W-:Y:S01]  /*0400*/  IMAD.MOV.U32 R65, RZ, RZ, RZ ;  /* 0x000000ffff417224 */ /* 0x000fe200078e00ff */
[----:B--2---:R-:W-:-:S04]  /*0410*/  ISETP.NE.U32.AND P0, PT, R2, RZ, PT ;  /* 0x000000ff0200720c */ /* 0x004fc80003f05070 */
[----:B------:R-:W-:-:S13]  /*0420*/  ISETP.NE.AND.EX P0, PT, R3, RZ, PT, P0 ;  /* 0x000000ff0300720c */ /* 0x000fda0003f05300 */
[----:B------:R-:W-:Y:S05]  /*0430*/  @!P0 BRA `(.L_x_786) ;  /* 0x0000001000008947 */ /* 0x000fea0003800000 */
[----:B------:R2:W5:Y:S02]  /*0440*/  LD.E R65, [R118.64+0xbc] ;  /* 0x0000bc0476417980 */ /* 0x000564000c101900 */
.L_x_786:
[----:B------:R-:W-:Y:S05]  /*0450*/  BSYNC B0 ;  /* 0x0000000000007941 */ /* 0x000fea0003800000 */
.L_x_785:
[----:B-----5:R-:W-:Y:S02]  /*0460*/  IADD3 R65, R80, R65, RZ ;  /* 0x0000004150417210 */ /* 0x020fe40007ffe0ff */
.L_x_784:
[----:B------:R-:W-:Y:S05]  /*0470*/  BSYNC B1 ;  /* 0x0000000000017941 */ /* 0x000fea0003800000 */
.L_x_782:
[----:B------:R-:W-:Y:S01]  /*0480*/  IMAD.SHL.U32 R71, R199, 0x40, RZ ;  /* 0x00000040c7477824 */ /* 0x000fe200078e00ff */
[----:B------:R-:W-:Y:S01]  /*0490*/  MOV R2, R196 ;  /* 0x000000c400027202 */ /* 0x000fe20000000f00 */
[----:B------:R-:W-:-:S03]  /*04a0*/  IMAD.MOV.U32 R3, RZ, RZ, 0x0 ;  /* 0x00000000ff037424 */ /* 0x000fc600078e00ff */
[----:B------:R-:W-:-:S13]  /*04b0*/  ISETP.GT.AND P0, PT, R200, R71, PT ;  /* 0x00000047c800720c */ /* 0x000fda0003f04270 */
[----:B------:R-:W-:Y:S05]  /*04c0*/  @!P0 RET.REL.NODEC R2 `(_ZN5flash24flash_fwd_splitkv_kernelI23Flash_fwd_kernel_traitsILi96ELi64ELi128ELi4ELb0ELb0EN7cutlass10bfloat16_tE19Flash_kernel_traitsILi96ELi64ELi128ELi4ES3_EELb1ELb0ELb0ELb0ELb0ELb0ELb0ELb1EEEvNS_16Flash_fwd_paramsE) ;  /* 0xfffffb3002008950 */ /* 0x000fea0003c3ffff */
[----:B------:R-:W3:Y:S04]  /*04d0*/  LD.E R7, [R118.64+0xb8] ;  /* 0x0000b80476077980 */ /* 0x000ee8000c101900 */
[----:B------:R-:W4:Y:S01]  /*04e0*/  LD.E R0, [R118.64+0x188] ;  /* 0x0001880476007980 */ /* 0x000f22000c101900 */
[----:B------:R-:W-:Y:S02]  /*04f0*/  IADD3 R3, -R200, 0xbf, R71 ;  /* 0x000000bfc8037810 */ /* 0x000fe40007ffe147 */
[----:B------:R-:W-:Y:S01]  /*0500*/  IADD3 R5, R65, 0x7f, RZ ;  /* 0x0000007f41057810 */ /* 0x000fe20007ffe0ff */
[----:B------:R-:W1:Y:S03]  /*0510*/  S2R R64, SR_TID.X ;  /* 0x0000000000407919 */ /* 0x000e660000002100 */
[----:B------:R-:W-:-:S04]  /*0520*/  SHF.R.S32.HI R2, RZ, 0x1f, R5 ;  /* 0x0000001fff027819 */ /* 0x000fc80000011405 */
[----:B------:R-:W-:-:S04]  /*0530*/  LEA.HI R2, R2, R5, RZ, 0x7 ;  /* 0x0000000502027211 */ /* 0x000fc800078f38ff */
[----:B------:R-:W-:Y:S02]  /*0540*/  SHF.R.S32.HI R2, RZ, 0x7, R2 ;  /* 0x00000007ff027819 */ /* 0x000fe40000011402 */
[----:B---3--:R-:W-:Y:S02]  /*0550*/  IADD3 R7, R7, 0x7f, RZ ;  /* 0x0000007f07077810 */ /* 0x008fe40007ffe0ff */
[----:B----4-:R-:W-:Y:S02]  /*0560*/  IADD3 R3, R0, R3, R65 ;  /* 0x0000000300037210 */ /* 0x010fe40007ffe041 */
[----:B------:R-:W-:Y:S02]  /*0570*/  SHF.R.S32.HI R4, RZ, 0x1f, R7 ;  /* 0x0000001fff047819 */ /* 0x000fe40000011407 */
[----:B------:R-:W-:Y:S02]  /*0580*/  SHF.R.S32.HI R0, RZ, 0x1f, R3 ;  /* 0x0000001fff007819 */ /* 0x000fe40000011403 */
[----:B------:R-:W-:-:S02]  /*0590*/  LEA.HI R4, R4, R7, RZ, 0x7 ;  /* 0x0000000704047211 */ /* 0x000fc400078f38ff */
[----:B------:R-:W-:Y:S02]  /*05a0*/  LEA.HI R0, R0, R3, RZ, 0x7 ;  /* 0x0000000300007211 */ /* 0x000fe400078f38ff */
[----:B------:R-:W-:Y:S02]  /*05b0*/  SHF.R.S32.HI R3, RZ, 0x7, R4 ;  /* 0x00000007ff037819 */ /* 0x000fe40000011404 */
[----:B------:R-:W-:Y:S02]  /*05c0*/  SHF.R.S32.HI R0, RZ, 0x7, R0 ;  /* 0x00000007ff007819 */ /* 0x000fe40000011400 */
[----:B------:R-:W-:-:S04]  /*05d0*/  IMNMX R3, R3, R2, PT ;  /* 0x0000000203037217 */ /* 0x000fc80003800200 */
[----:B------:R-:W-:-:S04]  /*05e0*/  IMNMX R51, R3, R0, PT ;  /* 0x0000000003337217 */ /* 0x000fc80003800200 */
[----:B------:R-:W-:-:S13]  /*05f0*/  ISETP.GT.AND P0, PT, R51, RZ, PT ;  /* 0x000000ff3300720c */ /* 0x000fda0003f04270 */
[----:B------:R-:W-:Y:S05]  /*0600*/  @P0 BRA `(.L_x_787) ;  /* 0x000005e000000947 */ /* 0x000fea0003800000 */
[----:B-1----:R-:W-:Y:S01]  /*0610*/  ISETP.NE.AND P0, PT, R202, -0x1, PT ;  /* 0xffffffffca00780c */ /* 0x002fe20003f05270 */
[----:B------:R-:W3:Y:S04]  /*0620*/  LD.E.64 R14, [R118.64+0x88] ;  /* 0x00008804760e7980 */ /* 0x000ee8000c101b00 */
[----:B------:R-:W4:Y:S04]  /*0630*/  LD.E.64 R4, [R118.64+0x90] ;  /* 0x0000900476047980 */ /* 0x000f28000c101b00 */
[----:B--2---:R-:W2:Y:S04]  /*0640*/  LD.E R3, [R118.64+0x60] ;  /* 0x0000600476037980 */ /* 0x004ea8000c101900 */
[----:B------:R-:W2:Y:S04]  /*0650*/  @!P0 LD.E.64 R12, [R118.64+0x80] ;  /* 0x00008004760c8980 */ /* 0x000ea8000c101b00 */
[----:B------:R-:W4:Y:S04]  /*0660*/  LD.E R0, [R118.64+0xb4] ;  /* 0x0000b40476007980 */ /* 0x000f28000c101900 */
[----:B------:R1:W5:Y:S04]  /*0670*/  LD.E R2, [R118.64+0xc0] ;  /* 0x0000c00476027980 */ /* 0x000368000c101900 */
[----:B------:R1:W5:Y:S04]  /*0680*/  LD.E.64 R10, [R118.64+0x70] ;  /* 0x00007004760a7980 */ /* 0x000368000c101b00 */
[----:B------:R1:W5:Y:S01]  /*0690*/  LD.E.64 R18, [R118.64+0xa0] ;  /* 0x0000a00476127980 */ /* 0x000362000c101b00 */
[----:B------:R-:W-:-:S04]  /*06a0*/  SHF.R.S32.HI R7, RZ, 0x1f, R64 ;  /* 0x0000001fff077819 */ /* 0x000fc80000011440 */
[----:B------:R-:W-:-:S04]  /*06b0*/  LEA.HI R6, R7, R64, RZ, 0x2 ;  /* 0x0000004007067211 */ /* 0x000fc800078f10ff */
[----:B------:R-:W-:-:S05]  /*06c0*/  LOP3.LUT R7, R6, 0xfffffffc, RZ, 0xc0, !PT ;  /* 0xfffffffc06077812 */ /* 0x000fca00078ec0ff */
[----:B------:R-:W-:Y:S01]  /*06d0*/  IMAD.IADD R64, R64, 0x1, -R7 ;  /* 0x0000000140407824 */ /* 0x000fe200078e0a07 */
[----:B------:R-:W-:-:S04]  /*06e0*/  @!P0 SHF.R.S32.HI R8, RZ, 0x1f, R198 ;  /* 0x0000001fff088819 */ /* 0x000fc800000114c6 */
[----:B------:R-:W-:-:S04]  /*06f0*/  SHF.L.U32 R20, R64, 0x3, RZ ;  /* 0x0000000340147819 */ /* 0x000fc800000006ff */
[----:B------:R-:W-:Y:S02]  /*0700*/  SHF.R.S32.HI R21, RZ, 0x1f, R20 ;  /* 0x0000001fff157819 */ /* 0x000fe40000011414 */
[----:B------:R-:W-:Y:S01]  /*0710*/  IADD3 R200, -R71, R200, RZ ;  /* 0x000000c847c87210 */ /* 0x000fe20007ffe1ff */
[----:B------:R-:W-:Y:S01]  /*0720*/  BSSY B0, `(.L_x_788) ;  /* 0x0000029000007945 */ /* 0x000fe20003800000 */
[-C--:B---3--:R-:W-:Y:S02]  /*0730*/  @P0 IMAD R7, R15, R202.reuse, RZ ;  /* 0x000000ca0f070224 */ /* 0x088fe400078e02ff */
[----:B------:R-:W-:-:S04]  /*0740*/  @P0 IMAD.WIDE.U32 R16, R14, R202, RZ ;  /* 0x000000ca0e100225 */ /* 0x000fc800078e00ff */
[----:B------:R-:W-:-:S04]  /*0750*/  IMAD.WIDE.U32 R22, R71, R14, R20 ;  /* 0x0000000e47167225 */ /* 0x000fc800078e0014 */
[-C--:B--2---:R-:W-:Y:S02]  /*0760*/  @!P0 IMAD R9, R13, R198.reuse, RZ ;  /* 0x000000c60d098224 */ /* 0x084fe400078e02ff */
[----:B------:R-:W-:-:S04]  /*0770*/  @!P0 IMAD.WIDE.U32 R24, R12, R198, RZ ;  /* 0x000000c60c188225 */ /* 0x000fc800078e00ff */
[----:B------:R-:W-:Y:S01]  /*0780*/  @!P0 IMAD R8, R12, R8, R9 ;  /* 0x000000080c088224 */ /* 0x000fe200078e0209 */
[----:B------:R-:W-:Y:S01]  /*0790*/  SHF.R.S32.HI R12, RZ, 0x1f, R71 ;  /* 0x0000001fff0c7819 */ /* 0x000fe20000011447 */
[----:B------:R-:W-:Y:S01]  /*07a0*/  IMAD R9, R15, R71, RZ ;  /* 0x000000470f097224 */ /* 0x000fe200078e02ff */
[----:B------:R-:W-:Y:S01]  /*07b0*/  @!P0 MOV R16, R24 ;  /* 0x0000001800108202 */ /* 0x000fe20000000f00 */
[----:B------:R-:W-:Y:S02]  /*07c0*/  @P0 IMAD.IADD R7, R17, 0x1, R7 ;  /* 0x0000000111070824 */ /* 0x000fe400078e0207 */
[----:B------:R-:W-:Y:S02]  /*07d0*/  IMAD R12, R14, R12, R9 ;  /* 0x0000000c0e0c7224 */ /* 0x000fe400078e0209 */
[----:B------:R-:W-:Y:S01]  /*07e0*/  @!P0 IMAD.IADD R7, R25, 0x1, R8 ;  /* 0x0000000119078824 */ /* 0x000fe200078e0208 */
[----:B------:R-:W-:Y:S02]  /*07f0*/  IADD3 R16, P0, R16, R22, RZ ;  /* 0x0000001610107210 */ /* 0x000fe40007f1e0ff */
[----:B------:R-:W-:-:S02]  /*0800*/  SHF.R.S32.HI R9, RZ, 0x2, R6 ;  /* 0x00000002ff097819 */ /* 0x000fc40000011406 */
[----:B------:R-:W-:Y:S02]  /*0810*/  IADD3.X R17, R7, R23, R12, P0, !PT ;  /* 0x0000001707117210 */ /* 0x000fe400007fe40c */
[----:B------:R-:W-:Y:S01]  /*0820*/  ISETP.GE.AND P0, PT, R9, R200, PT ;  /* 0x000000c80900720c */ /* 0x000fe20003f06270 */
[----:B----4-:R-:W-:Y:S01]  /*0830*/  IMAD R5, R5, R197, RZ ;  /* 0x000000c505057224 */ /* 0x010fe200078e02ff */
[--C-:B------:R-:W-:Y:S01]  /*0840*/  SHF.R.S32.HI R7, RZ, 0x1f, R197.reuse ;  /* 0x0000001fff077819 */ /* 0x100fe200000114c5 */
[----:B------:R-:W-:Y:S02]  /*0850*/  IMAD R3, R198, R3, R197 ;  /* 0x00000003c6037224 */ /* 0x000fe400078e02c5 */
[----:B------:R-:W-:-:S04]  /*0860*/  IMAD.WIDE.U32 R16, R197, R4, R16 ;  /* 0x00000004c5107225 */ /* 0x000fc800078e0010 */
[----:B------:R-:W-:Y:S01]  /*0870*/  IMAD R5, R4, R7, R5 ;  /* 0x0000000704057224 */ /* 0x000fe200078e0205 */
[----:B------:R-:W-:Y:S01]  /*0880*/  IADD3 R13, R20, 0x20, RZ ;  /* 0x00000020140d7810 */ /* 0x000fe20007ffe0ff */
[----:B------:R-:W-:Y:S01]  /*0890*/  IMAD R0, R0, R3, R71 ;  /* 0x0000000300007224 */ /* 0x000fe200078e0247 */
[----:B------:R-:W-:Y:S01]  /*08a0*/  SHF.R.S32.HI R3, RZ, 0x1f, R9 ;  /* 0x0000001fff037819 */ /* 0x000fe20000011409 */
[----:B------:R-:W-:Y:S01]  /*08b0*/  IMAD.IADD R25, R17, 0x1, R5 ;  /* 0x0000000111197824 */ /* 0x000fe200078e0205 */
[----:B------:R-:W-:Y:S01]  /*08c0*/  IADD3 R7, R20, 0x40, RZ ;  /* 0x0000004014077810 */ /* 0x000fe20007ffe0ff */
[----:B------:R-:W-:Y:S05]  /*08d0*/  @P0 BRA `(.L_x_789) ;  /* 0x000000d000000947 */ /* 0x000fea0003800000 */
[----:B-1----:R-:W-:Y:S01]  /*08e0*/  IMAD R4, R15, R9, RZ ;  /* 0x000000090f047224 */ /* 0x002fe200078e02ff */
[-C--:B-----5:R-:W-:Y:S01]  /*08f0*/  ISETP.GE.AND P3, PT, R20, R2.reuse, PT ;  /* 0x000000021400720c */ /* 0x0a0fe20003f66270 */
[----:B------:R-:W-:Y:S01]  /*0900*/  IMAD.MOV.U32 R24, RZ, RZ, R16 ;  /* 0x000000ffff187224 */ /* 0x000fe200078e0010 */
[-C--:B------:R-:W-:Y:S01]  /*0910*/  ISETP.GE.AND P2, PT, R13, R2.reuse, PT ;  /* 0x000000020d00720c */ /* 0x080fe20003f46270 */
[C---:B------:R-:W-:Y:S01]  /*0920*/  IMAD R4, R14.reuse, R3, R4 ;  /* 0x000000030e047224 */ /* 0x040fe200078e0204 */
[----:B------:R-:W-:Y:S01]  /*0930*/  ISETP.GE.AND P1, PT, R7, R2, PT ;  /* 0x000000020700720c */ /* 0x000fe20003f26270 */
[----:B------:R-:W-:-:S04]  /*0940*/  IMAD.WIDE.U32 R22, R14, R9, R24 ;  /* 0x000000090e167225 */ /* 0x000fc800078e0018 */
[----:B------:R-:W-:Y:S01]  /*0950*/  IMAD.IADD R5, R23, 0x1, R4 ;  /* 0x0000000117057824 */ /* 0x000fe200078e0204 */
[----:B------:R-:W-:-:S04]  /*0960*/  LEA R4, P0, R22, R10, 0x1 ;  /* 0x0000000a16047211 */ /* 0x000fc800078008ff */
[----:B------:R-:W-:-:S05]  /*0970*/  LEA.HI.X R5, R22, R11, R5, 0x1, P0 ;  /* 0x0000000b16057211 */ /* 0x000fca00000f0c05 */
[----:B------:R1:W-:Y:S04]  /*0980*/  @!P3 ST.E.128 [R4.64], RZ ;  /* 0x000000ff0400b985 */ /* 0x0003e8000c101d04 */
[----:B------:R1:W-:Y:S04]  /*0990*/  @!P2 ST.E.128 [R4.64+0x40], RZ ;  /* 0x000040ff0400a985 */ /* 0x0003e8000c101d04 */
[----:B------:R1:W-:Y:S02]  /*09a0*/  @!P1 ST.E.128 [R4.64+0x80], RZ ;  /* 0x000080ff04009985 */ /* 0x0003e4000c101d04 */
.L_x_789:
[----:B-1----:R-:W-:Y:S05]  /*09b0*/  BSYNC B0 ;  /* 0x0000000000007941 */ /* 0x002fea0003800000 */
.L_x_788:
[----:B------:R-:W-:Y:S01]  /*09c0*/  IADD3 R23, R9, 0x20, RZ ;  /* 0x0000002009177810 */ /* 0x000fe20007ffe0ff */
[----:B------:R-:W-:Y:S03]  /*09d0*/  BSSY B0, `(.L_x_790) ;  /* 0x0000012000007945 */ /* 0x000fe60003800000 */
[----:B------:R-:W-:-:S13]  /*09e0*/  ISETP.GE.AND P0, PT, R23, R200, PT ;  /* 0x000000c81700720c */ /* 0x000fda0003f06270 */
[----:B------:R-:W-:Y:S05]  /*09f0*/  @P0 BRA `(.L_x_791) ;  /* 0x000000f000000947 */ /* 0x000fea0003800000 */
[----:B------:R-:W-:Y:S01]  /*0a00*/  IADD3 R17, P0, R9, 0x20, RZ ;  /* 0x0000002009117810 */ /* 0x000fe20007f1e0ff */
[----:B------:R-:W-:Y:S01]  /*0a10*/  IMAD.MOV.U32 R24, RZ, RZ, R16 ;  /* 0x000000ffff187224 */ /* 0x000fe200078e0010 */
[-C--:B-----5:R-:W-:Y:S02]  /*0a20*/  ISETP.GE.AND P2, PT, R20, R2.reuse, PT ;  /* 0x000000021400720c */ /* 0x0a0fe40003f46270 */
[-C--:B------:R-:W-:Y:S01]  /*0a30*/  ISETP.GE.AND P1, PT, R13, R2.reuse, PT ;  /* 0x000000020d00720c */ /* 0x080fe20003f26270 */
[----:B------:R-:W-:Y:S01]  /*0a40*/  IMAD.X R5, RZ, RZ, R3, P0 ;  /* 0x000000ffff057224 */ /* 0x000fe200000e0603 */
[----:B------:R-:W-:Y:S01]  /*0a50*/  ISETP.GE.AND P0, PT, R7, R2, PT ;  /* 0x000000020700720c */ /* 0x000fe20003f06270 */
[----:B------:R-:W-:-:S04]  /*0a60*/  IMAD.WIDE.U32 R24, R14, R17, R24 ;  /* 0x000000110e187225 */ /* 0x000fc800078e0018 */
[----:B------:R-:W-:Y:S01]  /*0a70*/  IMAD R5, R5, R14, RZ ;  /* 0x0000000e05057224 */ /* 0x000fe200078e02ff */
[----:B------:R-:W-:-:S03]  /*0a80*/  LEA R4, P3, R24, R10, 0x1 ;  /* 0x0000000a18047211 */ /* 0x000fc600078608ff */
[----:B------:R-:W-:-:S04]  /*0a90*/  IMAD R5, R15, R17, R5 ;  /* 0x000000110f057224 */ /* 0x000fc800078e0205 */
[----:B------:R-:W-:-:S05]  /*0aa0*/  IMAD.IADD R5, R25, 0x1, R5 ;  /* 0x0000000119057824 */ /* 0x000fca00078e0205 */
[----:B------:R-:W-:-:S05]  /*0ab0*/  LEA.HI.X R5, R24, R11, R5, 0x1, P3 ;  /* 0x0000000b18057211 */ /* 0x000fca00018f0c05 */
[----:B------:R1:W-:Y:S04]  /*0ac0*/  @!P2 ST.E.128 [R4.64], RZ ;  /* 0x000000ff0400a985 */ /* 0x0003e8000c101d04 */
[----:B------:R1:W-:Y:S04]  /*0ad0*/  @!P1 ST.E.128 [R4.64+0x40], RZ ;  /* 0x000040ff04009985 */ /* 0x0003e8000c101d04 */
[----:B------:R1:W-:Y:S02]  /*0ae0*/  @!P0 ST.E.128 [R4.64+0x80], RZ ;  /* 0x000080ff04008985 */ /* 0x0003e4000c101d04 */
.L_x_791:
[----:B------:R-:W-:Y:S05]  /*0af0*/  BSYNC B0 ;  /* 0x0000000000007941 */ /* 0x000fea0003800000 */
.L_x_790:
[----:B------:R-:W-:Y:S01]  /*0b00*/  ISETP.NE.AND P2, PT, R64, RZ, PT ;  /* 0x000000ff4000720c */ /* 0x000fe20003f45270 */
[----:B------:R-:W-:-:S03]  /*0b10*/  IMAD.MOV.U32 R197, RZ, RZ, 0x0 ;  /* 0x00000000ffc57424 */ /* 0x000fc600078e00ff */
[-C--:B------:R-:W-:Y:S02]  /*0b20*/  ISETP.GE.OR P1, PT, R9, R200.reuse, P2 ;  /* 0x000000c80900720c */ /* 0x080fe40001726670 */
[C---:B------:R-:W-:Y:S02]  /*0b30*/  IADD3 R9, P0, R0.reuse, R9, RZ ;  /* 0x0000000900097210 */ /* 0x040fe40007f1e0ff */
[----:B------:R-:W-:Y:S02]  /*0b40*/  ISETP.GE.OR P2, PT, R23, R200, P2 ;  /* 0x000000c81700720c */ /* 0x000fe40001746670 */
[----:B------:R-:W-:Y:S02]  /*0b50*/  LEA.HI.X.SX32 R0, R0, R3, 0x1, P0 ;  /* 0x0000000300007211 */ /* 0x000fe400000f0eff */
[----:B-----5:R-:W-:-:S04]  /*0b60*/  LEA R2, P0, R9, R18, 0x2 ;  /* 0x0000001209027211 */ /* 0x020fc800078010ff */
[----:B------:R-:W-:Y:S01]  /*0b70*/  LEA.HI.X R3, R9, R19, R0, 0x2, P0 ;  /* 0x0000001309037211 */ /* 0x000fe200000f1400 */
[----:B-1----:R-:W-:-:S05]  /*0b80*/  @!P1 IMAD.MOV.U32 R5, RZ, RZ, 0x7f800000 ;  /* 0x7f800000ff059424 */ /* 0x002fca00078e00ff */
[----:B------:R1:W-:Y:S01]  /*0b90*/  @!P1 ST.E [R2.64], R5 ;  /* 0x0000000502009985 */ /* 0x0003e2000c101904 */
[----:B------:R-:W-:Y:S05]  /*0ba0*/  @P2 RET.REL.NODEC R196 `(_ZN5flash24flash_fwd_splitkv_kernelI23Flash_fwd_kernel_traitsILi96ELi64ELi128ELi4ELb0ELb0EN7cutlass10bfloat16_tE19Flash_kernel_traitsILi96ELi64ELi128ELi4ES3_EELb1ELb0ELb0ELb0ELb0ELb0ELb0ELb1EEEvNS_16Flash_fwd_paramsE) ;  /* 0xfffff450c4002950 */ /* 0x000fea0003c3ffff */
[----:B-1----:R-:W-:Y:S02]  /*0bb0*/  MOV R5, 0x7f800000 ;  /* 0x7f80000000057802 */ /* 0x002fe40000000f00 */
[----:B------:R-:W-:-:S03]  /*0bc0*/  MOV R197, 0x0 ;  /* 0x0000000000c57802 */ /* 0x000fc60000000f00 */
[----:B------:R1:W-:Y:S01]  /*0bd0*/  ST.E [R2.64+0x80], R5 ;  /* 0x0000800502007985 */ /* 0x0003e2000c101904 */
[----:B------:R-:W-:Y:S05]  /*0be0*/  RET.REL.NODEC R196 `(_ZN5flash24flash_fwd_splitkv_kernelI23Flash_fwd_kernel_traitsILi96ELi64ELi128ELi4ELb0ELb0EN7cutlass10bfloat16_tE19Flash_kernel_traitsILi96ELi64ELi128ELi4ES3_EELb1ELb0ELb0ELb0ELb0ELb0ELb0ELb1EEEvNS_16Flash_fwd_paramsE) ;  /* 0xfffff410c4007950 */ /* 0x000fea0003c3ffff */
.L_x_787:
[----:B-1----:R-:W3:Y:S04]  /*0bf0*/  LD.E.64 R6, [R118.64+0x160] ;  /* 0x0001600476067980 */ /* 0x002ee8000c101b00 */
[----:B------:R-:W4:Y:S01]  /*0c00*/  LD.E.64 R8, [R118.64+0x158] ;  /* 0x0001580476087980 */ /* 0x000f22000c101b00 */
[----:B---3--:R-:W-:-:S04]  /*0c10*/  ISETP.NE.U32.AND P1, PT, R6, RZ, PT ;  /* 0x000000ff0600720c */ /* 0x008fc80003f25070 */
[----:B------:R-:W-:-:S13]  /*0c20*/  ISETP.NE.AND.EX P1, PT, R7, RZ, PT, P1 ;  /* 0x000000ff0700720c */ /* 0x000fda0003f25310 */
[----:B------:R-:W3:Y:S01]  /*0c30*/  @P1 LD.E.64 R4, [R118.64+0x168] ;  /* 0x0001680476041980 */ /* 0x000ee2000c101b00 */
[----:B----4-:R-:W-:Y:S01]  /*0c40*/  ISETP.NE.U32.AND P0, PT, R8, RZ, PT ;  /* 0x000000ff0800720c */ /* 0x010fe20003f05070 */
[----:B------:R-:W-:-:S03]  /*0c50*/  IMAD.MOV.U32 R11, RZ, RZ, R198 ;  /* 0x000000ffff0b7224 */ /* 0x000fc600078e00c6 */
[----:B------:R-:W-:Y:S02]  /*0c60*/  ISETP.NE.AND.EX P0, PT, R9, RZ, PT, P0 ;  /* 0x000000ff0900720c */ /* 0x000fe40003f05300 */
[----:B------:R-:W-:Y:S01]  /*0c70*/  @P1 SHF.R.S32.HI R0, RZ, 0x1f, R198 ;  /* 0x0000001fff001819 */ /* 0x000fe200000114c6 */
[----:B------:R-:W-:-:S10]  /*0c80*/  CS2R R204, SRZ ;  /* 0x0000000000cc7805 */ /* 0x000fd4000001ff00 */
[----:B------:R-:W-:-:S05]  /*0c90*/  @P0 IMAD.WIDE R8, R198, 0x4, R8 ;  /* 0x00000004c6080825 */ /* 0x000fca00078e0208 */
[----:B------:R1:W5:Y:S01]  /*0ca0*/  @P0 LD.E R11, [R8.64] ;  /* 0x00000004080b0980 */ /* 0x000362000c101900 */
[----:B------:R-:W-:Y:S01]  /*0cb0*/  BSSY B0, `(.L_x_792) ;  /* 0x00000ae000007945 */ /* 0x000fe20003800000 */
[-C--:B---3--:R-:W-:Y:S02]  /*0cc0*/  @P1 IMAD R5, R5, R198.reuse, RZ ;  /* 0x000000c605051224 */ /* 0x088fe400078e02ff */
[----:B------:R-:W-:-:S04]  /*0cd0*/  @P1 IMAD.WIDE.U32 R2, R4, R198, RZ ;  /* 0x000000c604021225 */ /* 0x000fc800078e00ff */
[----:B------:R-:W-:Y:S01]  /*0ce0*/  @P1 IMAD R0, R4, R0, R5 ;  /* 0x0000000004001224 */ /* 0x000fe200078e0205 */
[----:B------:R-:W-:-:S03]  /*0cf0*/  @P1 LEA R204, P0, R2, R6, 0x2 ;  /* 0x0000000602cc1211 */ /* 0x000fc600078010ff */
[----:B------:R-:W-:Y:S01]  /*0d00*/  @P1 IMAD.IADD R0, R3, 0x1, R0 ;  /* 0x0000000103001824 */ /* 0x000fe200078e0200 */
[----:B------:R-:W-:-:S04]  /*0d10*/  ISETP.NE.U32.AND P3, PT, R204, RZ, PT ;  /* 0x000000ffcc00720c */ /* 0x000fc80003f65070 */
[----:B------:R-:W-:-:S04]  /*0d20*/  @P1 LEA.HI.X R205, R2, R7, R0, 0x2, P0 ;  /* 0x0000000702cd1211 */ /* 0x000fc800000f1400 */
[----:B------:R-:W-:-:S13]  /*0d30*/  ISETP.NE.AND.EX P3, PT, R205, RZ, PT, P3 ;  /* 0x000000ffcd00720c */ /* 0x000fda0003f65330 */
[----:B------:R-:W-:Y:S05]  /*0d40*/  @!P3 BRA `(.L_x_793) ;  /* 0x000005300000b947 */ /* 0x000fea0003800000 */
[----:B-1----:R-:W3:Y:S04]  /*0d50*/  LD.E R2, [R118.64+0x170] ;  /* 0x0001700476027980 */ /* 0x002ee8000c101900 */
[----:B------:R-:W4:Y:S01]  /*0d60*/  LD.E R6, [R118.64+0x68] ;  /* 0x0000680476067980 */ /* 0x000f22000c101900 */
[----:B------:R-:W-:-:S03]  /*0d70*/  LEA R5, R51, 0xffffff80, 0x7 ;  /* 0xffffff8033057811 */ /* 0x000fc600078e38ff */
[----:B--2---:R-:W2:Y:S04]  /*0d80*/  LD.E.64 R20, [R118.64+0x20] ;  /* 0x0000200476147980 */ /* 0x004ea8000c101b00 */
[----:B------:R-:W2:Y:S04]  /*0d90*/  LD.E.64 R62, [R118.64+0x38] ;  /* 0x00003804763e7980 */ /* 0x000ea8000c101b00 */
[----:B------:R-:W2:Y:S04]  /*0da0*/  LD.E.64 R16, [R118.64+0x50] ;  /* 0x0000500476107980 */ /* 0x000ea8000c101b00 */
[----:B------:R1:W5:Y:S04]  /*0db0*/  LD.E.64 R18, [R118.64+0x58] ;  /* 0x0000580476127980 */ /* 0x000368000c101b00 */
[----:B------:R1:W5:Y:S01]  /*0dc0*/  LD.E.64 R60, [R118.64+0x40] ;  /* 0x00004004763c7980 */ /* 0x000362000c101b00 */
[----:B---3--:R-:W-:-:S04]  /*0dd0*/  IABS R4, R2 ;  /* 0x0000000200047213 */ /* 0x008fc80000000000 */
[----:B------:R-:W3:Y:S08]  /*0de0*/  I2F.RP R7, R4 ;  /* 0x0000000400077306 */ /* 0x000ef00000209400 */
[----:B---3--:R-:W3:Y:S02]  /*0df0*/  MUFU.RCP R10, R7 ;  /* 0x00000007000a7308 */ /* 0x008ee40000001000 */
[----:B---3--:R-:W-:-:S06]  /*0e00*/  IADD3 R10, R10, 0xffffffe, RZ ;  /* 0x0ffffffe0a0a7810 */ /* 0x008fcc0007ffe0ff */
[----:B-----5:R-:W3:Y:S01]  /*0e10*/  F2I.FTZ.U32.TRUNC.NTZ R11, R10 ;  /* 0x0000000a000b7305 */ /* 0x020ee2000021f000 */
[----:B------:R-:W-:Y:S01]  /*0e20*/  IABS R0, R2 ;  /* 0x0000000200007213 */ /* 0x000fe20000000000 */
[----:B---3--:R-:W-:Y:S02]  /*0e30*/  IMAD.MOV R3, RZ, RZ, -R11 ;  /* 0x000000ffff037224 */ /* 0x008fe400078e0a0b */
[----:B------:R-:W-:Y:S02]  /*0e40*/  IMAD.MOV.U32 R10, RZ, RZ, RZ ;  /* 0x000000ffff0a7224 */ /* 0x000fe400078e00ff */
[----:B------:R-:W-:Y:S01]  /*0e50*/  IMAD R8, R3, R4, RZ ;  /* 0x0000000403087224 */ /* 0x000fe200078e02ff */
[----:B------:R-:W-:-:S03]  /*0e60*/  IABS R3, R5 ;  /* 0x0000000500037213 */ /* 0x000fc60000000000 */
[----:B------:R-:W-:Y:S01]  /*0e70*/  IMAD.HI.U32 R8, R11, R8, R10 ;  /* 0x000000080b087227 */ /* 0x000fe200078e000a */
[----:B------:R-:W-:-:S05]  /*0e80*/  IADD3 R0, RZ, -R0, RZ ;  /* 0x80000000ff007210 */ /* 0x000fca0007ffe0ff */
[----:B------:R-:W-:Y:S02]  /*0e90*/  IMAD.HI.U32 R15, R8, R3, RZ ;  /* 0x00000003080f7227 */ /* 0x000fe400078e00ff */
[----:B------:R-:W3:Y:S02]  /*0ea0*/  LD.E.64 R8, [R118.64+0x28] ;  /* 0x0000280476087980 */ /* 0x000ee4000c101b00 */
[----:B------:R-:W-:-:S05]  /*0eb0*/  IMAD R3, R15, R0, R3 ;  /* 0x000000000f037224 */ /* 0x000fca00078e0203 */
[----:B------:R-:W-:Y:S02]  /*0ec0*/  ISETP.GT.U32.AND P1, PT, R4, R3, PT ;  /* 0x000000030400720c */ /* 0x000fe40003f24070 */
[----:B------:R-:W-:-:S11]  /*0ed0*/  LOP3.LUT R0, R5, R2, RZ, 0x3c, !PT ;  /* 0x0000000205007212 */ /* 0x000fd600078e3cff */
[----:B------:R-:W-:-:S05]  /*0ee0*/  @!P1 IMAD.IADD R3, R3, 0x1, -R4 ;  /* 0x0000000103039824 */ /* 0x000fca00078e0a04 */
[----:B------:R-:W-:Y:S02]  /*0ef0*/  ISETP.GE.U32.AND P2, PT, R3, R4, PT ;  /* 0x000000040300720c */ /* 0x000fe40003f46070 */
[----:B------:R-:W-:Y:S02]  /*0f00*/  ISETP.GE.AND P0, PT, R0, RZ, PT ;  /* 0x000000ff0000720c */ /* 0x000fe40003f06270 */
[----:B------:R-:W-:Y:S02]  /*0f10*/  @!P1 IADD3 R15, R15, 0x1, RZ ;  /* 0x000000010f0f9810 */ /* 0x000fe40007ffe0ff */
[----:B------:R-:W-:-:S07]  /*0f20*/  ISETP.NE.AND P1, PT, R2, RZ, PT ;  /* 0x000000ff0200720c */ /* 0x000fce0003f25270 */
[----:B------:R-:W-:-:S05]  /*0f30*/  @P2 IADD3 R15, R15, 0x1, RZ ;  /* 0x000000010f0f2810 */ /* 0x000fca0007ffe0ff */
[----:B------:R-:W-:Y:S01]  /*0f40*/  @!P0 IMAD.MOV R15, RZ, RZ, -R15 ;  /* 0x000000ffff0f8224 */ /* 0x000fe200078e0a0f */
[----:B------:R-:W-:-:S05]  /*0f50*/  @!P1 LOP3.LUT R15, RZ, R2, RZ, 0x33, !PT ;  /* 0x00000002ff0f9212 */ /* 0x000fca00078e33ff */
[----:B------:R-:W-:-:S05]  /*0f60*/  IMAD.WIDE R22, R15, 0x4, R204 ;  /* 0x000000040f167825 */ /* 0x000fca00078e02cc */
[----:B------:R1:W3:Y:S01]  /*0f70*/  LD.E R4, [R22.64] ;  /* 0x0000000416047980 */ /* 0x0002e2000c101900 */
[----:B----4-:R-:W-:-:S04]  /*0f80*/  IABS R7, R6 ;  /* 0x0000000600077213 */ /* 0x010fc80000000000 */
[----:B------:R-:W4:Y:S08]  /*0f90*/  I2F.RP R14, R7 ;  /* 0x00000007000e7306 */ /* 0x000f300000209400 */
[----:B----4-:R-:W4:Y:S02]  /*0fa0*/  MUFU.RCP R11, R14 ;  /* 0x0000000e000b7308 */ /* 0x010f240000001000 */
[----:B----4-:R-:W-:-:S06]  /*0fb0*/  IADD3 R11, R11, 0xffffffe, RZ ;  /* 0x0ffffffe0b0b7810 */ /* 0x010fcc0007ffe0ff */
[----:B-1----:R-:W1:Y:S01]  /*0fc0*/  F2I.FTZ.U32.TRUNC.NTZ R23, R11 ;  /* 0x0000000b00177305 */ /* 0x002e62000021f000 */
[----:B------:R-:W-:Y:S01]  /*0fd0*/  IMAD.MOV.U32 R22, RZ, RZ, RZ ;  /* 0x000000ffff167224 */ /* 0x000fe200078e00ff */
[----:B------:R-:W-:Y:S02]  /*0fe0*/  IABS R3, R197 ;  /* 0x000000c500037213 */ /* 0x000fe40000000000 */
[----:B-1----:R-:W-:-:S05]  /*0ff0*/  IADD3 R0, RZ, -R23, RZ ;  /* 0x80000017ff007210 */ /* 0x002fca0007ffe0ff */
[----:B------:R-:W-:Y:S01]  /*1000*/  IMAD R10, R0, R7, RZ ;  /* 0x00000007000a7224 */ /* 0x000fe200078e02ff */
[----:B------:R-:W-:-:S03]  /*1010*/  IABS R0, R6 ;  /* 0x0000000600007213 */ /* 0x000fc60000000000 */
[----:B------:R-:W-:-:S04]  /*1020*/  IMAD.HI.U32 R10, R23, R10, R22 ;  /* 0x0000000a170a7227 */ /* 0x000fc800078e0016 */
[----:B------:R-:W-:Y:S02]  /*1030*/  IMAD.MOV R0, RZ, RZ, -R0 ;  /* 0x000000ffff007224 */ /* 0x000fe400078e0a00 */
[----:B------:R-:W-:-:S04]  /*1040*/  IMAD.HI.U32 R11, R10, R3, RZ ;  /* 0x000000030a0b7227 */ /* 0x000fc800078e00ff */
[----:B------:R-:W-:-:S05]  /*1050*/  IMAD R0, R11, R0, R3 ;  /* 0x000000000b007224 */ /* 0x000fca00078e0203 */
[----:B------:R-:W-:Y:S01]  /*1060*/  ISETP.GT.U32.AND P1, PT, R7, R0, PT ;  /* 0x000000000700720c */ /* 0x000fe20003f24070 */
[----:B------:R-:W-:-:S12]  /*1070*/  IMAD.MOV R15, RZ, RZ, -R15 ;  /* 0x000000ffff0f7224 */ /* 0x000fd800078e0a0f */
[----:B------:R-:W-:-:S04]  /*1080*/  @!P1 IADD3 R0, R0, -R7, RZ ;  /* 0x8000000700009210 */ /* 0x000fc80007ffe0ff */
[----:B------:R-:W-:Y:S02]  /*1090*/  ISETP.GE.U32.AND P2, PT, R0, R7, PT ;  /* 0x000000070000720c */ /* 0x000fe40003f46070 */
[----:B------:R-:W-:Y:S01]  /*10a0*/  LOP3.LUT R7, R197, R6, RZ, 0x3c, !PT ;  /* 0x00000006c5077212 */ /* 0x000fe200078e3cff */
[----:B------:R-:W-:Y:S01]  /*10b0*/  IMAD R2, R2, R15, R5 ;  /* 0x0000000f02027224 */ /* 0x000fe200078e0205 */
[----:B------:R-:W-:Y:S02]  /*10c0*/  @!P1 IADD3 R11, R11, 0x1, RZ ;  /* 0x000000010b0b9810 */ /* 0x000fe40007ffe0ff */
[----:B------:R-:W-:Y:S02]  /*10d0*/  ISETP.GE.AND P0, PT, R7, RZ, PT ;  /* 0x000000ff0700720c */ /* 0x000fe40003f06270 */
[----:B------:R-:W-:Y:S01]  /*10e0*/  ISETP.NE.AND P1, PT, R6, RZ, PT ;  /* 0x000000ff0600720c */ /* 0x000fe20003f25270 */
[----:B--2---:R-:W-:-:S04]  /*10f0*/  IMAD R10, R63, R2, RZ ;  /* 0x000000023f0a7224 */ /* 0x004fc800078e02ff */
[----:B------:R-:W-:-:S06]  /*1100*/  @P2 IADD3 R11, R11, 0x1, RZ ;  /* 0x000000010b0b2810 */ /* 0x000fcc0007ffe0ff */
[----:B------:R-:W-:Y:S02]  /*1110*/  @!P0 IMAD.MOV R11, RZ, RZ, -R11 ;  /* 0x000000ffff0b8224 */ /* 0x000fe400078e0a0b */
[----:B------:R-:W-:Y:S02]  /*1120*/  @!P1 LOP3.LUT R11, RZ, R6, RZ, 0x33, !PT ;  /* 0x00000006ff0b9212 */ /* 0x000fe400078e33ff */
[----:B---3--:R-:W-:Y:S01]  /*1130*/  SHF.R.S32.HI R0, RZ, 0x1f, R4 ;  /* 0x0000001fff007819 */ /* 0x008fe20000011404 */
[-C--:B------:R-:W-:Y:S02]  /*1140*/  IMAD R3, R21, R4.reuse, RZ ;  /* 0x0000000415037224 */ /* 0x080fe400078e02ff */
[----:B------:R-:W-:-:S04]  /*1150*/  IMAD.WIDE.U32 R14, R20, R4, RZ ;  /* 0x00000004140e7225 */ /* 0x000fc800078e00ff */
[----:B------:R-:W-:-:S05]  /*1160*/  IMAD R3, R20, R0, R3 ;  /* 0x0000000014037224 */ /* 0x000fca00078e0203 */
[----:B------:R-:W-:Y:S02]  /*1170*/  IADD3 R15, R15, R3, RZ ;  /* 0x000000030f0f7210 */ /* 0x000fe40007ffe0ff */
[----:B------:R-:W-:-:S03]  /*1180*/  SHF.R.S32.HI R3, RZ, 0x1f, R2 ;  /* 0x0000001fff037819 */ /* 0x000fc60000011402 */
[----:B------:R-:W-:-:S04]  /*1190*/  IMAD.WIDE.U32 R14, R2, R62, R14 ;  /* 0x0000003e020e7225 */ /* 0x000fc800078e000e */
[----:B------:R-:W-:Y:S02]  /*11a0*/  IMAD R10, R62, R3, R10 ;  /* 0x000000033e0a7224 */ /* 0x000fe400078e020a */
[----:B------:R-:W-:-:S03]  /*11b0*/  IMAD R7, R9, R4, RZ ;  /* 0x0000000409077224 */ /* 0x000fc600078e02ff */
[----:B------:R-:W-:Y:S01]  /*11c0*/  IADD3 R15, R15, R10, RZ ;  /* 0x0000000a0f0f7210 */ /* 0x000fe20007ffe0ff */
[----:B------:R-:W-:Y:S01]  /*11d0*/  IMAD R9, R17, R11, RZ ;  /* 0x0000000b11097224 */ /* 0x000fe200078e02ff */
[----:B------:R-:W-:Y:S01]  /*11e0*/  SHF.R.S32.HI R10, RZ, 0x1f, R11 ;  /* 0x0000001fff0a7819 */ /* 0x000fe2000001140b */
[----:B------:R-:W-:-:S04]  /*11f0*/  IMAD.WIDE.U32 R20, R8, R4, RZ ;  /* 0x0000000408147225 */ /* 0x000fc800078e00ff */
[----:B------:R-:W-:Y:S02]  /*1200*/  IMAD R7, R8, R0, R7 ;  /* 0x0000000008077224 */ /* 0x000fe400078e0207 */
[----:B------:R-:W-:Y:S02]  /*1210*/  IMAD R0, R16, R10, R9 ;  /* 0x0000000a10007224 */ /* 0x000fe400078e0209 */
[----:B------:R-:W-:Y:S01]  /*1220*/  IMAD.WIDE.U32 R14, R11, R16, R14 ;  /* 0x000000100b0e7225 */ /* 0x000fe200078e000e */
[----:B------:R-:W-:-:S03]  /*1230*/  IADD3 R9, R21, R7, RZ ;  /* 0x0000000715097210 */ /* 0x000fc60007ffe0ff */
[----:B------:R-:W-:Y:S01]  /*1240*/  IMAD.IADD R7, R15, 0x1, R0 ;  /* 0x000000010f077824 */ /* 0x000fe200078e0200 */
[----:B------:R-:W-:Y:S01]  /*1250*/  MOV R0, R14 ;  /* 0x0000000e00007202 */ /* 0x000fe20000000f00 */
[----:B------:R-:W-:Y:S01]  /*1260*/  IMAD.MOV.U32 R4, RZ, RZ, R20 ;  /* 0x000000ffff047224 */ /* 0x000fe200078e0014 */
[----:B------:R-:W-:Y:S05]  /*1270*/  BRA `(.L_x_794) ;  /* 0x0000051000007947 */ /* 0x000fea0003800000 */
.L_x_793:
[----:B-1----:R-:W3:Y:S01]  /*1280*/  LD.E R4, [R118.64+0x68] ;  /* 0x0000680476047980 */ /* 0x002ee2000c101900 */
[----:B------:R-:W-:-:S03]  /*1290*/  ISETP.NE.AND P4, PT, R15, -0x1, PT ;  /* 0xffffffff0f00780c */ /* 0x000fc60003f85270 */
[----:B------:R-:W4:Y:S04]  /*12a0*/  LD.E.64 R62, [R118.64+0x38] ;  /* 0x00003804763e7980 */ /* 0x000f28000c101b00 */
[----:B--2---:R-:W2:Y:S04]  /*12b0*/  LD.E.64 R60, [R118.64+0x40] ;  /* 0x00004004763c7980 */ /* 0x004ea8000c101b00 */
[----:B------:R-:W2:Y:S04]  /*12c0*/  LD.E.64 R16, [R118.64+0x50] ;  /* 0x0000500476107980 */ /* 0x000ea8000c101b00 */
[----:B------:R-:W2:Y:S04]  /*12d0*/  @!P4 LD.E.64 R22, [R118.64+0x20] ;  /* 0x000020047616c980 */ /* 0x000ea8000c101b00 */
[----:B------:R-:W2:Y:S04]  /*12e0*/  @!P4 LD.E.64 R20, [R118.64+0x28] ;  /* 0x000028047614c980 */ /* 0x000ea8000c101b00 */
[----:B------:R1:W5:Y:S01]  /*12f0*/  LD.E.64 R18, [R118.64+0x58] ;  /* 0x0000580476127980 */ /* 0x000362000c101b00 */
[----:B------:R-:W-:Y:S01]  /*1300*/  IMAD.MOV.U32 R8, RZ, RZ, RZ ;  /* 0x000000ffff087224 */ /* 0x000fe200078e00ff */
[----:B---3--:R-:W-:-:S04]  /*1310*/  IABS R3, R4 ;  /* 0x0000000400037213 */ /* 0x008fc80000000000 */
[----:B------:R-:W3:Y:S08]  /*1320*/  I2F.RP R6, R3 ;  /* 0x0000000300067306 */ /* 0x000ef00000209400 */
[----:B---3--:R-:W3:Y:S02]  /*1330*/  MUFU.RCP R2, R6 ;  /* 0x0000000600027308 */ /* 0x008ee40000001000 */
[----:B---3--:R-:W-:-:S06]  /*1340*/  IADD3 R2, R2, 0xffffffe, RZ ;  /* 0x0ffffffe02027810 */ /* 0x008fcc0007ffe0ff */
[----:B------:R-:W3:Y:S01]  /*1350*/  F2I.FTZ.U32.TRUNC.NTZ R9, R2 ;  /* 0x0000000200097305 */ /* 0x000ee2000021f000 */
[----:B------:R-:W-:Y:S02]  /*1360*/  IABS R7, R4 ;  /* 0x0000000400077213 */ /* 0x000fe40000000000 */
[----:B---3--:R-:W-:-:S05]  /*1370*/  IADD3 R0, RZ, -R9, RZ ;  /* 0x80000009ff007210 */ /* 0x008fca0007ffe0ff */
[----:B------:R-:W-:Y:S01]  /*1380*/  IMAD R5, R0, R3, RZ ;  /* 0x0000000300057224 */ /* 0x000fe200078e02ff */
[----:B------:R-:W-:-:S03]  /*1390*/  IABS R0, R197 ;  /* 0x000000c500007213 */ /* 0x000fc60000000000 */
[----:B------:R-:W-:Y:S01]  /*13a0*/  IMAD.HI.U32 R5, R9, R5, R8 ;  /* 0x0000000509057227 */ /* 0x000fe200078e0008 */
[----:B------:R-:W-:-:S05]  /*13b0*/  IADD3 R7, RZ, -R7, RZ ;  /* 0x80000007ff077210 */ /* 0x000fca0007ffe0ff */
[----:B------:R-:W-:-:S04]  /*13c0*/  IMAD.HI.U32 R2, R5, R0, RZ ;  /* 0x0000000005027227 */ /* 0x000fc800078e00ff */
[----:B------:R-:W-:-:S05]  /*13d0*/  IMAD R0, R2, R7, R0 ;  /* 0x0000000702007224 */ /* 0x000fca00078e0200 */
[----:B------:R-:W-:Y:S01]  /*13e0*/  ISETP.GT.U32.AND P0, PT, R3, R0, PT ;  /* 0x000000000300720c */ /* 0x000fe20003f04070 */
[-C--:B----4-:R-:W-:Y:S01]  /*13f0*/  @!P4 IMAD R5, R63, R14.reuse, RZ ;  /* 0x0000000e3f05c224 */ /* 0x090fe200078e02ff */
[----:B------:R-:W-:Y:S01]  /*1400*/  @!P4 SHF.R.S32.HI R6, RZ, 0x1f, R14 ;  /* 0x0000001fff06c819 */ /* 0x000fe2000001140e */
[----:B------:R-:W-:-:S04]  /*1410*/  @!P4 IMAD.WIDE.U32 R24, R62, R14, RZ ;  /* 0x0000000e3e18c225 */ /* 0x000fc800078e00ff */
[----:B------:R-:W-:Y:S01]  /*1420*/  @!P4 IMAD R5, R6, R62, R5 ;  /* 0x0000003e0605c224 */ /* 0x000fe200078e0205 */
[----:B-----5:R-:W-:-:S05]  /*1430*/  @!P4 SHF.R.S32.HI R6, RZ, 0x1f, R11 ;  /* 0x0000001fff06c819 */ /* 0x020fca000001140b */
[----:B------:R-:W-:Y:S01]  /*1440*/  @!P0 IMAD.IADD R0, R0, 0x1, -R3 ;  /* 0x0000000100008824 */ /* 0x000fe200078e0a03 */
[----:B------:R-:W-:Y:S01]  /*1450*/  @!P4 IADD3 R25, R25, R5, RZ ;  /* 0x000000051919c210 */ /* 0x000fe20007ffe0ff */
[----:B--2---:R-:W-:-:S03]  /*1460*/  @!P4 IMAD R5, R23, R11, RZ ;  /* 0x0000000b1705c224 */ /* 0x004fc600078e02ff */
[----:B------:R-:W-:Y:S01]  /*1470*/  ISETP.GE.U32.AND P2, PT, R0, R3, PT ;  /* 0x000000030000720c */ /* 0x000fe20003f46070 */
[----:B------:R-:W-:Y:S01]  /*1480*/  @P4 IMAD.IADD R7, R14, 0x1, R15 ;  /* 0x000000010e074824 */ /* 0x000fe200078e020f */
[----:B------:R-:W-:Y:S01]  /*1490*/  LOP3.LUT R0, R197, R4, RZ, 0x3c, !PT ;  /* 0x00000004c5007212 */ /* 0x000fe200078e3cff */
[----:B------:R-:W-:Y:S02]  /*14a0*/  @!P4 IMAD R5, R22, R6, R5 ;  /* 0x000000061605c224 */ /* 0x000fe400078e0205 */
[-C--:B------:R-:W-:Y:S02]  /*14b0*/  @P4 IMAD R9, R63, R7.reuse, RZ ;  /* 0x000000073f094224 */ /* 0x080fe400078e02ff */
[----:B------:R-:W-:Y:S01]  /*14c0*/  @P4 IMAD.WIDE.U32 R26, R62, R7, RZ ;  /* 0x000000073e1a4225 */ /* 0x000fe200078e00ff */
[----:B------:R-:W-:-:S03]  /*14d0*/  @!P4 SHF.R.S32.HI R7, RZ, 0x1f, R14 ;  /* 0x0000001fff07c819 */ /* 0x000fc6000001140e */
[----:B------:R-:W-:Y:S01]  /*14e0*/  @!P4 IMAD.WIDE.U32 R22, R22, R11, R24 ;  /* 0x0000000b1616c225 */ /* 0x000fe200078e0018 */
[----:B------:R-:W-:Y:S02]  /*14f0*/  ISETP.GE.AND P1, PT, R0, RZ, PT ;  /* 0x000000ff0000720c */ /* 0x000fe40003f26270 */
[----:B------:R-:W-:Y:S01]  /*1500*/  @!P0 IADD3 R2, R2, 0x1, RZ ;  /* 0x0000000102028810 */ /* 0x000fe20007ffe0ff */
[----:B------:R-:W-:Y:S01]  /*1510*/  @!P4 IMAD R6, R61, R14, RZ ;  /* 0x0000000e3d06c224 */ /* 0x000fe200078e02ff */
[----:B------:R-:W-:Y:S01]  /*1520*/  ISETP.NE.AND P0, PT, R4, RZ, PT ;  /* 0x000000ff0400720c */ /* 0x000fe20003f05270 */
[----:B------:R-:W-:Y:S01]  /*1530*/  @P4 IMAD.IADD R9, R27, 0x1, R9 ;  /* 0x000000011b094824 */ /* 0x000fe200078e0209 */
[----:B------:R-:W-:Y:S01]  /*1540*/  @P4 MOV R10, R26 ;  /* 0x0000001a000a4202 */ /* 0x000fe20000000f00 */
[----:B------:R-:W-:Y:S01]  /*1550*/  @!P4 IMAD R6, R7, R60, R6 ;  /* 0x0000003c0706c224 */ /* 0x000fe200078e0206 */
[----:B------:R-:W-:Y:S01]  /*1560*/  @!P4 IADD3 R9, R23, R5, RZ ;  /* 0x000000051709c210 */ /* 0x000fe20007ffe0ff */
[----:B------:R-:W-:Y:S01]  /*1570*/  @!P4 IMAD.WIDE.U32 R24, R60, R14, RZ ;  /* 0x0000000e3c18c225 */ /* 0x000fe200078e00ff */
[----:B------:R-:W-:-:S02]  /*1580*/  LEA R5, R51, 0xffffff80, 0x7 ;  /* 0xffffff8033057811 */ /* 0x000fc400078e38ff */
[----:B------:R-:W-:Y:S02]  /*1590*/  @!P4 MOV R10, R22 ;  /* 0x00000016000ac202 */ /* 0x000fe40000000f00 */
[----:B------:R-:W-:Y:S01]  /*15a0*/  @P2 IADD3 R2, R2, 0x1, RZ ;  /* 0x0000000102022810 */ /* 0x000fe20007ffe0ff */
[----:B------:R-:W-:Y:S01]  /*15b0*/  @!P4 IMAD.IADD R25, R25, 0x1, R6 ;  /* 0x000000011919c824 */ /* 0x000fe200078e0206 */
[----:B------:R-:W-:Y:S01]  /*15c0*/  SHF.R.S32.HI R3, RZ, 0x1f, R5 ;  /* 0x0000001fff037819 */ /* 0x000fe20000011405 */
[----:B------:R-:W-:Y:S01]  /*15d0*/  IMAD R8, R63, R5, RZ ;  /* 0x000000053f087224 */ /* 0x000fe200078e02ff */
[----:B------:R-:W-:Y:S01]  /*15e0*/  MOV R23, R9 ;  /* 0x0000000900177202 */ /* 0x000fe20000000f00 */
[----:B------:R-:W-:Y:S01]  /*15f0*/  IMAD.MOV.U32 R22, RZ, RZ, R10 ;  /* 0x000000ffff167224 */ /* 0x000fe200078e000a */
[----:B------:R-:W-:Y:S01]  /*1600*/  MOV R6, R2 ;  /* 0x0000000200067202 */ /* 0x000fe20000000f00 */
[----:B------:R-:W-:Y:S01]  /*1610*/  IMAD R8, R3, R62, R8 ;  /* 0x0000003e03087224 */ /* 0x000fe200078e0208 */
[----:B------:R-:W-:Y:S01]  /*1620*/  @!P4 SHF.R.S32.HI R7, RZ, 0x1f, R11 ;  /* 0x0000001fff07c819 */ /* 0x000fe2000001140b */
[----:B------:R-:W-:Y:S01]  /*1630*/  IMAD.WIDE.U32 R22, R62, R5, R22 ;  /* 0x000000053e167225 */ /* 0x000fe200078e0016 */
[----:B------:R-:W-:-:S03]  /*1640*/  @P4 IADD3 R14, R14, R15, RZ ;  /* 0x0000000f0e0e4210 */ /* 0x000fc60007ffe0ff */
[----:B------:R-:W-:Y:S01]  /*1650*/  @!P1 IMAD.MOV R6, RZ, RZ, -R6 ;  /* 0x000000ffff069224 */ /* 0x000fe200078e0a06 */
[----:B------:R-:W-:Y:S01]  /*1660*/  @!P0 LOP3.LUT R6, RZ, R4, RZ, 0x33, !PT ;  /* 0x00000004ff068212 */ /* 0x000fe200078e33ff */
[----:B------:R-:W-:Y:S01]  /*1670*/  @!P4 IMAD R0, R21, R11, RZ ;  /* 0x0000000b1500c224 */ /* 0x000fe200078e02ff */
[----:B------:R-:W-:Y:S01]  /*1680*/  IADD3 R23, R23, R8, RZ ;  /* 0x0000000817177210 */ /* 0x000fe20007ffe0ff */
[----:B------:R-:W-:Y:S01]  /*1690*/  @P4 IMAD R9, R61, R14, RZ ;  /* 0x0000000e3d094224 */ /* 0x000fe200078e02ff */
[----:B------:R-:W-:Y:S01]  /*16a0*/  SHF.R.S32.HI R10, RZ, 0x1f, R6 ;  /* 0x0000001fff0a7819 */ /* 0x000fe20000011406 */
[----:B------:R-:W-:Y:S02]  /*16b0*/  @!P4 IMAD R0, R20, R7, R0 ;  /* 0x000000071400c224 */ /* 0x000fe400078e0200 */
[----:B------:R-:W-:Y:S02]  /*16c0*/  IMAD R7, R17, R6, RZ ;  /* 0x0000000611077224 */ /* 0x000fe400078e02ff */
[----:B------:R-:W-:-:S04]  /*16d0*/  @P4 IMAD.WIDE.U32 R14, R60, R14, RZ ;  /* 0x0000000e3c0e4225 */ /* 0x000fc800078e00ff */
[----:B------:R-:W-:Y:S01]  /*16e0*/  @!P4 IMAD.WIDE.U32 R20, R20, R11, R24 ;  /* 0x0000000b1414c225 */ /* 0x000fe200078e0018 */
[----:B------:R-:W-:-:S03]  /*16f0*/  @P4 IADD3 R9, R15, R9, RZ ;  /* 0x000000090f094210 */ /* 0x000fc60007ffe0ff */
[----:B------:R-:W-:Y:S01]  /*1700*/  IMAD.WIDE.U32 R22, R16, R6, R22 ;  /* 0x0000000610167225 */ /* 0x000fe200078e0016 */
[----:B------:R-:W-:-:S03]  /*1710*/  @P4 MOV R4, R14 ;  /* 0x0000000e00044202 */ /* 0x000fc60000000f00 */
[----:B------:R-:W-:Y:S01]  /*1720*/  IMAD R7, R16, R10, R7 ;  /* 0x0000000a10077224 */ /* 0x000fe200078e0207 */
[----:B------:R-:W-:Y:S01]  /*1730*/  @!P4 MOV R4, R20 ;  /* 0x000000140004c202 */ /* 0x000fe20000000f00 */
[----:B------:R-:W-:Y:S01]  /*1740*/  @!P4 IMAD.IADD R9, R21, 0x1, R0 ;  /* 0x000000011509c824 */ /* 0x000fe200078e0200 */
[----:B------:R-:W-:Y:S01]  /*1750*/  MOV R0, R22 ;  /* 0x0000001600007202 */ /* 0x000fe20000000f00 */
[----:B------:R-:W-:Y:S01]  /*1760*/  IMAD.IADD R7, R23, 0x1, R7 ;  /* 0x0000000117077824 */ /* 0x000fe200078e0207 */
[----:B------:R-:W-:Y:S02]  /*1770*/  MOV R2, R5 ;  /* 0x0000000500027202 */ /* 0x000fe40000000f00 */
[----:B------:R-:W-:Y:S02]  /*1780*/  MOV R11, R6 ;  /* 0x00000006000b7202 */ /* 0x000fe40000000f00 */
.L_x_794:
[----:B-1----:R-:W-:Y:S05]  /*1790*/  BSYNC B0 ;  /* 0x0000000000007941 */ /* 0x002fea0003800000 */
.L_x_792:
[----:B------:R-:W-:Y:S01]  /*17a0*/  ISETP.NE.AND P0, PT, R202, -0x1, PT ;  /* 0xffffffffca00780c */ /* 0x000fe20003f05270 */
[----:B------:R-:W2:Y:S04]  /*17b0*/  LD.E.64 R20, [R118.64+0x30] ;  /* 0x0000300476147980 */ /* 0x000ea8000c101b00 */
[----:B------:R-:W3:Y:S04]  /*17c0*/  LD.E R83, [R118.64+0xc0] ;  /* 0x0000c00476537980 */ /* 0x000ee8000c101900 */
[----:B------:R-:W4:Y:S04]  /*17d0*/  LD.E.64 R24, [R118.64+0x48] ;  /* 0x0000480476187980 */ /* 0x000f28000c101b00 */
[----:B------:R-:W3:Y:S04]  /*17e0*/  @!P0 LD.E.64 R22, [R118.64+0x18] ;  /* 0x0000180476168980 */ /* 0x000ee8000c101b00 */
[----:B------:R-:W4:Y:S04]  /*17f0*/  LD.E.64 R14, [R118.64+0x10] ;  /* 0x00001004760e7980 */ /* 0x000f28000c101b00 */
[----:B------:R-:W4:Y:S04]  /*1800*/  LD.E.64 R172, [R118.64+0x8] ;  /* 0x0000080476ac7980 */ /* 0x000f28000c101b00 */
[----:B------:R1:W5:Y:S04]  /*1810*/  @P5 LD.E R16, [R12.64] ;  /* 0x000000040c105980 */ /* 0x000368000c101900 */
[----:B------:R2:W5:Y:S01]  /*1820*/  LD.E.64 R176, [R118.64] ;  /* 0x0000000476b07980 */ /* 0x000562000c101b00 */
[----:B------:R-:W-:-:S04]  /*1830*/  SHF.R.S32.HI R73, RZ, 0x1f, R64 ;  /* 0x0000001fff497819 */ /* 0x000fc80000011440 */
[----:B------:R-:W-:-:S04]  /*1840*/  LEA.HI R17, R73, R64, RZ, 0x2 ;  /* 0x0000004049117211 */ /* 0x000fc800078f10ff */
[----:B------:R-:W-:Y:S02]  /*1850*/  LOP3.LUT R81, R17, 0xfffffffc, RZ, 0xc0, !PT ;  /* 0xfffffffc11517812 */ /* 0x000fe400078ec0ff */
[----:B------:R-:W-:-:S03]  /*1860*/  LEA.HI R74, R73, R64, RZ, 0x3 ;  /* 0x00000040494a7211 */ /* 0x000fc600078f18ff */
[----:B------:R-:W-:Y:S01]  /*1870*/  IMAD.IADD R81, R64, 0x1, -R81 ;  /* 0x0000000140517824 */ /* 0x000fe200078e0a51 */
[----:B------:R-:W-:Y:S02]  /*1880*/  SHF.R.S32.HI R69, RZ, 0x3, R74 ;  /* 0x00000003ff457819 */ /* 0x000fe4000001144a */
[----:B------:R-:W-:Y:S01]  /*1890*/  SHF.R.S32.HI R170, RZ, 0x2, R17 ;  /* 0x00000002ffaa7819 */ /* 0x000fe20000011411 */
[----:B-1----:R-:W-:-:S03]  /*18a0*/  IMAD.SHL.U32 R12, R81, 0x8, RZ ;  /* 0x00000008510c7824 */ /* 0x002fc600078e00ff */
[----:B------:R-:W-:Y:S01]  /*18b0*/  LEA.HI R17, R17, R170, RZ, 0x1 ;  /* 0x000000aa11117211 */ /* 0x000fe200078f08ff */
[----:B------:R-:W-:Y:S01]  /*18c0*/  IMAD.SHL.U32 R27, R69, 0x40, RZ ;  /* 0x00000040451b7824 */ /* 0x000fe200078e00ff */
[----:B------:R-:W-:Y:S02]  /*18d0*/  IADD3 R28, P1, R12, R4, RZ ;  /* 0x000000040c1c7210 */ /* 0x000fe40007f3e0ff */
[----:B------:R-:W-:Y:S01]  /*18e0*/  SHF.R.S32.HI R13, RZ, 0x1f, R12 ;  /* 0x0000001fff0d7819 */ /* 0x000fe2000001140c */
[----:B------:R-:W-:Y:S01]  /*18f0*/  IMAD R26, R3, R60, RZ ;  /* 0x0000003c031a7224 */ /* 0x000fe200078e02ff */
[----:B------:R-:W-:Y:S02]  /*1900*/  LEA.HI R3, R73, R64, RZ, 0x5 ;  /* 0x0000004049037211 */ /* 0x000fe400078f28ff */
[----:B------:R-:W-:Y:S01]  /*1910*/  LOP3.LUT R27, R27, 0xc0, RZ, 0xc0, !PT ;  /* 0x000000c01b1b7812 */ /* 0x000fe200078ec0ff */
[----:B------:R-:W-:Y:S01]  /*1920*/  IMAD.X R29, R13, 0x1, R9, P1 ;  /* 0x000000010d1d7824 */ /* 0x000fe200008e0609 */
[----:B------:R-:W-:Y:S01]  /*1930*/  LOP3.LUT R17, R17, 0x7fffffe, RZ, 0xc0, !PT ;  /* 0x07fffffe11117812 */ /* 0x000fe200078ec0ff */
[C---:B------:R-:W-:Y:S01]  /*1940*/  IMAD R26, R2.reuse, R61, R26 ;  /* 0x0000003d021a7224 */ /* 0x040fe200078e021a */
[----:B------:R-:W-:Y:S01]  /*1950*/  SHF.R.S32.HI R67, RZ, 0x5, R3 ;  /* 0x00000005ff437819 */ /* 0x000fe20000011403 */
[----:B------:R-:W-:Y:S01]  /*1960*/  IMAD.WIDE.U32 R28, R2, R60, R28 ;  /* 0x0000003c021c7225 */ /* 0x000fe200078e001c */
[----:B------:R-:W-:-:S02]  /*1970*/  LOP3.LUT R9, R27, 0x18, R12, 0xf8, !PT ;  /* 0x000000181b097812 */ /* 0x000fc400078ef80c */
[----:B------:R-:W-:Y:S01]  /*1980*/  SHF.R.U32.HI R6, RZ, 0x3, R27 ;  /* 0x00000003ff067819 */ /* 0x000fe2000001161b */
[----:B------:R-:W-:Y:S02]  /*1990*/  IMAD.IADD R4, R170, 0x1, -R17 ;  /* 0x00000001aa047824 */ /* 0x000fe400078e0a11 */
[----:B------:R-:W-:Y:S01]  /*19a0*/  IMAD.IADD R27, R29, 0x1, R26 ;  /* 0x000000011d1b7824 */ /* 0x000fe200078e021a */
[----:B------:R-:W-:Y:S01]  /*19b0*/  LOP3.LUT R2, R9, R6, RZ, 0x3c, !PT ;  /* 0x0000000609027212 */ /* 0x000fe200078e3cff */
[----:B------:R-:W-:Y:S02]  /*19c0*/  IMAD R165, R67, 0x8, R4 ;  /* 0x0000000843a57824 */ /* 0x000fe400078e0204 */
[----:B------:R-:W-:Y:S01]  /*19d0*/  IMAD.MOV.U32 R26, RZ, RZ, R28 ;  /* 0x000000ffff1a7224 */ /* 0x000fe200078e001c */
[----:B------:R-:W-:Y:S01]  /*19e0*/  SHF.R.S32.HI R77, RZ, 0x1f, R198 ;  /* 0x0000001fff4d7819 */ /* 0x000fe200000114c6 */
[----:B------:R-:W-:Y:S01]  /*19f0*/  IMAD.U32 R165, R165, 0x20, R2 ;  /* 0x00000020a5a57824 */ /* 0x000fe200078e0002 */
[----:B------:R-:W-:-:S02]  /*1a00*/  LEA.HI R73, R73, R64, RZ, 0x4 ;  /* 0x0000004049497211 */ /* 0x000fc400078f20ff */
[----:B------:R-:W-:Y:S02]  /*1a10*/  IADD3 R117, R12, 0x20, RZ ;  /* 0x000000200c757810 */ /* 0x000fe40007ffe0ff */
[----:B------:R-:W-:-:S04]  /*1a20*/  LOP3.LUT R9, R73, 0xfffffff0, RZ, 0xc0, !PT ;  /* 0xfffffff049097812 */ /* 0x000fc800078ec0ff */
[----:B------:R-:W-:Y:S01]  /*1a30*/  IADD3 R68, -R9, R64, RZ ;  /* 0x0000004009447210 */ /* 0x000fe20007ffe1ff */
[----:B------:R-:W-:Y:S01]  /*1a40*/  IMAD R9, R19, R11, RZ ;  /* 0x0000000b13097224 */ /* 0x000fe200078e02ff */
[----:B------:R-:W-:Y:S01]  /*1a50*/  SHF.R.S32.HI R174, RZ, 0x1f, R197 ;  /* 0x0000001fffae7819 */ /* 0x000fe200000114c5 */
[----:B------:R-:W-:Y:S01]  /*1a60*/  IMAD.WIDE.U32 R26, R11, R18, R26 ;  /* 0x000000120b1a7225 */ /* 0x000fe200078e001a */
[----:B------:R-:W-:Y:S02]  /*1a70*/  LEA.HI R72, R68, R68, RZ, 0x1 ;  /* 0x0000004444487211 */ /* 0x000fe400078f08ff */
[----:B------:R-:W-:Y:S01]  /*1a80*/  SHF.R.S32.HI R171, RZ, 0x1f, R170 ;  /* 0x0000001fffab7819 */ /* 0x000fe200000114aa */
[----:B------:R-:W-:Y:S01]  /*1a90*/  IMAD R149, R61, R170, RZ ;  /* 0x000000aa3d957224 */ /* 0x000fe200078e02ff */
[--C-:B------:R-:W-:Y:S02]  /*1aa0*/  SHF.R.S32.HI R19, RZ, 0x1, R72.reuse ;  /* 0x00000001ff137819 */ /* 0x100fe40000011448 */
[----:B------:R-:W-:Y:S01]  /*1ab0*/  SHF.R.S32.HI R66, RZ, 0x1f, R72 ;  /* 0x0000001fff427819 */ /* 0x000fe20000011448 */
[----:B------:R-:W-:-:S03]  /*1ac0*/  IMAD R149, R171, R60, R149 ;  /* 0x0000003cab957224 */ /* 0x000fc600078e0295 */
[----:B------:R-:W-:-:S04]  /*1ad0*/  LEA.HI R66, R66, R19, RZ, 0x2 ;  /* 0x0000001342427211 */ /* 0x000fc800078f10ff */
[----:B------:R-:W-:Y:S02]  /*1ae0*/  LOP3.LUT R66, R66, 0xfffffffc, RZ, 0xc0, !PT ;  /* 0xfffffffc42427812 */ /* 0x000fe400078ec0ff */
[----:B------:R-:W-:Y:S02]  /*1af0*/  IADD3 R116, R12, 0x40, RZ ;  /* 0x000000400c747810 */ /* 0x000fe40007ffe0ff */
[----:B------:R-:W-:Y:S01]  /*1b00*/  IADD3 R66, R19, -R66, RZ ;  /* 0x8000004213427210 */ /* 0x000fe20007ffe0ff */
[----:B------:R-:W-:-:S04]  /*1b10*/  IMAD R169, R63, R170, RZ ;  /* 0x000000aa3fa97224 */ /* 0x000fc800078e02ff */
[----:B------:R-:W-:Y:S01]  /*1b20*/  IMAD R169, R171, R62, R169 ;  /* 0x0000003eaba97224 */ /* 0x000fe200078e02a9 */
[----:B------:R-:W-:Y:S01]  /*1b30*/  LOP3.LUT R3, R3, 0xffffffe0, RZ, 0xc0, !PT ;  /* 0xffffffe003037812 */ /* 0x000fe200078ec0ff */
[----:B------:R-:W-:Y:S01]  /*1b40*/  IMAD.MOV.U32 R50, RZ, RZ, 0x10 ;  /* 0x00000010ff327424 */ /* 0x000fe200078e00ff */
[C---:B------:R-:W-:Y:S01]  /*1b50*/  SHF.L.U64.HI R193, R62.reuse, 0x5, R63 ;  /* 0x000000053ec17819 */ /* 0x040fe2000001023f */
[----:B------:R-:W-:Y:S01]  /*1b60*/  IMAD.SHL.U32 R192, R62, 0x20, RZ ;  /* 0x000000203ec07824 */ /* 0x000fe200078e00ff */
[----:B------:R-:W-:Y:S01]  /*1b70*/  SHF.L.U64.HI R191, R60, 0x5, R61 ;  /* 0x000000053cbf7819 */ /* 0x000fe2000001023d */
[----:B------:R-:W-:Y:S01]  /*1b80*/  IMAD.IADD R70, R64, 0x1, -R3 ;  /* 0x0000000140467824 */ /* 0x000fe200078e0a03 */
[----:B------:R-:W-:Y:S01]  /*1b90*/  SHF.L.U32 R190, R60, 0x5, RZ ;  /* 0x000000053cbe7819 */ /* 0x000fe200000006ff */
[----:B------:R-:W-:Y:S02]  /*1ba0*/  IMAD.SHL.U32 R81, R81, 0x4, RZ ;  /* 0x0000000451517824 */ /* 0x000fe400078e00ff */
[----:B--2---:R-:W-:-:S04]  /*1bb0*/  @P0 IMAD.WIDE.U32 R30, R20, R202, RZ ;  /* 0x000000ca141e0225 */ /* 0x004fc800078e00ff */
[----:B------:R-:W-:Y:S02]  /*1bc0*/  @P0 IMAD.MOV.U32 R2, RZ, RZ, R30 ;  /* 0x000000ffff020224 */ /* 0x000fe400078e001e */
[----:B------:R-:W-:Y:S02]  /*1bd0*/  @P0 IMAD R17, R21, R202, RZ ;  /* 0x000000ca15110224 */ /* 0x000fe400078e02ff */
[----:B---3--:R-:W-:-:S04]  /*1be0*/  @!P0 IMAD.WIDE.U32 R28, R22, R198, RZ ;  /* 0x000000c6161c8225 */ /* 0x008fc800078e00ff */
[----:B------:R-:W-:Y:S02]  /*1bf0*/  @!P0 IMAD R4, R23, R198, RZ ;  /* 0x000000c617048224 */ /* 0x000fe400078e02ff */
[----:B------:R-:W-:Y:S02]  /*1c00*/  @!P0 IMAD.MOV.U32 R2, RZ, RZ, R28 ;  /* 0x000000ffff028224 */ /* 0x000fe400078e001c */
[----:B------:R-:W-:Y:S02]  /*1c10*/  @!P0 IMAD R4, R22, R77, R4 ;  /* 0x0000004d16048224 */ /* 0x000fe400078e0204 */
[----:B------:R-:W-:Y:S01]  /*1c20*/  @P0 IMAD.IADD R17, R31, 0x1, R17 ;  /* 0x000000011f110824 */ /* 0x000fe200078e0211 */
[----:B------:R-:W-:Y:S01]  /*1c30*/  IADD3 R28, P1, R12, R2, RZ ;  /* 0x000000020c1c7210 */ /* 0x000fe20007f3e0ff */
[----:B------:R-:W-:-:S04]  /*1c40*/  @!P0 IMAD.IADD R17, R29, 0x1, R4 ;  /* 0x000000011d118824 */ /* 0x000fc800078e0204 */
[----:B------:R-:W-:Y:S01]  /*1c50*/  IMAD.X R29, R13, 0x1, R17, P1 ;  /* 0x000000010d1d7824 */ /* 0x000fe200008e0611 */
[-C--:B------:R-:W-:Y:S01]  /*1c60*/  ISETP.GE.AND P1, PT, R117, R83.reuse, PT ;  /* 0x000000537500720c */ /* 0x080fe20003f26270 */
[----:B------:R-:W-:Y:S01]  /*1c70*/  IMAD R22, R10, R18, R9 ;  /* 0x000000120a167224 */ /* 0x000fe200078e0209 */
[----:B------:R-:W-:Y:S01]  /*1c80*/  ISETP.GE.AND P2, PT, R12, R83, PT ;  /* 0x000000530c00720c */ /* 0x000fe20003f46270 */
[----:B----4-:R-:W-:Y:S01]  /*1c90*/  IMAD R9, R25, R197, RZ ;  /* 0x000000c519097224 */ /* 0x010fe200078e02ff */
[----:B------:R-:W-:Y:S01]  /*1ca0*/  SEL R2, RZ, 0xffffffff, P1 ;  /* 0xffffffffff027807 */ /* 0x000fe20000800000 */
[----:B------:R-:W-:Y:S02]  /*1cb0*/  IMAD.IADD R23, R27, 0x1, R22 ;  /* 0x000000011b177824 */ /* 0x000fe400078e0216 */
[----:B------:R-:W-:Y:S01]  /*1cc0*/  IMAD R174, R24, R174, R9 ;  /* 0x000000ae18ae7224 */ /* 0x000fe200078e0209 */
[----:B------:R-:W-:Y:S01]  /*1cd0*/  SEL R9, RZ, 0x1, P2 ;  /* 0x00000001ff097807 */ /* 0x000fe20001000000 */
[----:B------:R-:W-:-:S02]  /*1ce0*/  IMAD.SHL.U32 R2, R2, 0x2, RZ ;  /* 0x0000000202027824 */ /* 0x000fc400078e00ff */
[----:B------:R-:W-:-:S03]  /*1cf0*/  IMAD.MOV.U32 R22, RZ, RZ, R26 ;  /* 0x000000ffff167224 */ /* 0x000fc600078e001a */
[----:B------:R-:W-:Y:S01]  /*1d00*/  LOP3.LUT R2, R2, 0x2, R9, 0xe2, !PT ;  /* 0x0000000202027812 */ /* 0x000fe200078ee209 */
[----:B------:R-:W-:-:S04]  /*1d10*/  IMAD.WIDE.U32 R8, R170, R60, R22 ;  /* 0x0000003caa087225 */ /* 0x000fc800078e0016 */
[----:B------:R-:W-:Y:S01]  /*1d20*/  IMAD.IADD R149, R9, 0x1, R149 ;  /* 0x0000000109957824 */ /* 0x000fe200078e0295 */
[----:B------:R-:W-:Y:S01]  /*1d30*/  SHF.R.S32.HI R9, RZ, 0x1f, R80 ;  /* 0x0000001fff097819 */ /* 0x000fe20000011450 */
[----:B------:R-:W-:-:S03]  /*1d40*/  @P0 IMAD.MOV.U32 R18, RZ, RZ, R20 ;  /* 0x000000ffff120224 */ /* 0x000fc600078e0014 */
[----:B------:R-:W-:Y:S01]  /*1d50*/  LEA.HI R102, R9, R80, RZ, 0x7 ;  /* 0x0000005009667211 */ /* 0x000fe200078f38ff */
[----:B------:R-:W-:Y:S01]  /*1d60*/  @P0 IMAD.MOV.U32 R19, RZ, RZ, R21 ;  /* 0x000000ffff130224 */ /* 0x000fe200078e0015 */
[----:B------:R-:W-:Y:S01]  /*1d70*/  @!P0 MOV R19, R21 ;  /* 0x0000001500138202 */ /* 0x000fe20000000f00 */
[----:B------:R-:W-:Y:S01]  /*1d80*/  @!P0 IMAD.MOV.U32 R18, RZ, RZ, R20 ;  /* 0x000000ffff128224 */ /* 0x000fe200078e0014 */
[----:B------:R-:W-:Y:S02]  /*1d90*/  LEA R148, P0, R8, R14, 0x1 ;  /* 0x0000000e08947211 */ /* 0x000fe400078008ff */
[----:B------:R-:W-:Y:S02]  /*1da0*/  SHF.R.S32.HI R102, RZ, 0x7, R102 ;  /* 0x00000007ff667819 */ /* 0x000fe40000011466 */
[----:B------:R-:W-:Y:S02]  /*1db0*/  ISETP.GE.AND P1, PT, R116, R83, PT ;  /* 0x000000537400720c */ /* 0x000fe40003f26270 */
[----:B------:R-:W-:-:S02]  /*1dc0*/  LEA.HI.X R149, R8, R15, R149, 0x1, P0 ;  /* 0x0000000f08957211 */ /* 0x000fc400000f0c95 */
[----:B------:R-:W-:Y:S02]  /*1dd0*/  IMNMX R102, RZ, R102, !PT ;  /* 0x00000066ff667217 */ /* 0x000fe40007800200 */
[----:B------:R-:W-:Y:S02]  /*1de0*/  IADD3 R166, P0, R12, R0, RZ ;  /* 0x000000000ca67210 */ /* 0x000fe40007f1e0ff */
[----:B------:R-:W-:Y:S02]  /*1df0*/  SEL R75, RZ, 0x4, P1 ;  /* 0x00000004ff4b7807 */ /* 0x000fe40000800000 */
[----:B------:R-:W-:Y:S01]  /*1e00*/  ISETP.GT.AND P1, PT, R51, R102, PT ;  /* 0x000000663300720c */ /* 0x000fe20003f24270 */
[----:B------:R-:W-:-:S04]  /*1e10*/  IMAD.WIDE.U32 R28, R197, R24, R28 ;  /* 0x00000018c51c7225 */ /* 0x000fc800078e001c */
[----:B------:R-:W-:Y:S02]  /*1e20*/  IMAD.X R167, R13, 0x1, R7, P0 ;  /* 0x000000010da77824 */ /* 0x000fe400000e0607 */
[----:B------:R-:W-:-:S04]  /*1e30*/  IMAD.WIDE R20, R199, 0x40, R170 ;  /* 0x00000040c7147825 */ /* 0x000fc800078e02aa */
[----:B------:R-:W-:Y:S02]  /*1e40*/  IMAD.IADD R175, R29, 0x1, R174 ;  /* 0x000000011daf7824 */ /* 0x000fe400078e02ae */
[----:B------:R-:W-:-:S04]  /*1e50*/  IMAD.WIDE.U32 R166, R170, R62, R166 ;  /* 0x0000003eaaa67225 */ /* 0x000fc800078e00a6 */
[----:B------:R-:W-:Y:S02]  /*1e60*/  IMAD.MOV.U32 R174, RZ, RZ, R28 ;  /* 0x000000ffffae7224 */ /* 0x000fe400078e001c */
[----:B------:R-:W-:Y:S01]  /*1e70*/  IMAD R79, R21, R18, RZ ;  /* 0x00000012154f7224 */ /* 0x000fe200078e02ff */
[----:B------:R-:W-:Y:S01]  /*1e80*/  LOP3.LUT P2, RZ, R66, 0x2, RZ, 0xc0, !PT ;  /* 0x0000000242ff7812 */ /* 0x000fe2000784c0ff */
[----:B------:R-:W-:Y:S01]  /*1e90*/  IMAD.IADD R169, R167, 0x1, R169 ;  /* 0x00000001a7a97824 */ /* 0x000fe200078e02a9 */
[----:B------:R-:W-:Y:S01]  /*1ea0*/  LEA R194, P0, R166, R172, 0x1 ;  /* 0x000000aca6c27211 */ /* 0x000fe200078008ff */
[C---:B------:R-:W-:Y:S02]  /*1eb0*/  IMAD R79, R20.reuse, R19, R79 ;  /* 0x00000013144f7224 */ /* 0x040fe400078e024f */
[----:B------:R-:W-:Y:S01]  /*1ec0*/  IMAD.WIDE.U32 R174, R20, R18, R174 ;  /* 0x0000001214ae7225 */ /* 0x000fe200078e00ae */
[----:B------:R-:W-:Y:S02]  /*1ed0*/  SHF.L.U64.HI R78, R18, 0x5, R19 ;  /* 0x00000005124e7819 */ /* 0x000fe40000010213 */
[----:B------:R-:W-:Y:S01]  /*1ee0*/  LOP3.LUT R75, R2, R75, RZ, 0xfc, !PT ;  /* 0x0000004b024b7212 */ /* 0x000fe200078efcff */
[----:B------:R-:W-:Y:S01]  /*1ef0*/  IMAD.SHL.U32 R76, R18, 0x20, RZ ;  /* 0x00000020124c7824 */ /* 0x000fe200078e00ff */
[----:B------:R-:W-:Y:S01]  /*1f00*/  SEL R50, R50, 0xfffffff0, !P2 ;  /* 0xfffffff032327807 */ /* 0x000fe20005000000 */
[----:B------:R-:W-:Y:S01]  /*1f10*/  @!P5 IMAD.MOV.U32 R16, RZ, RZ, RZ ;  /* 0x000000ffff10d224 */ /* 0x000fe200078e00ff */
[----:B------:R-:W-:Y:S01]  /*1f20*/  LEA.HI.X R195, R166, R173, R169, 0x1, P0 ;  /* 0x000000ada6c37211 */ /* 0x000fe200000f0ca9 */
[----:B------:R-:W-:Y:S01]  /*1f30*/  IMAD.IADD R79, R175, 0x1, R79 ;  /* 0x00000001af4f7824 */ /* 0x000fe200078e024f */
[----:B------:R-:W-:Y:S05]  /*1f40*/  @!P1 BRA `(.L_x_795) ;  /* 0x00008cc000009947 */ /* 0x000fea0003800000 */
[----:B------:R-:W2:Y:S04]  /*1f50*/  LD.E.64 R28, [R118.64+0x120] ;  /* 0x00012004761c7980 */ /* 0x000ea8000c101b00 */
[----:B------:R-:W3:Y:S04]  /*1f60*/  LD.E.64 R30, [R118.64+0x118] ;  /* 0x00011804761e7980 */ /* 0x000ee8000c101b00 */
[----:B------:R-:W4:Y:S04]  /*1f70*/  LD.E.64 R180, [R118.64+0x130] ;  /* 0x0001300476b47980 */ /* 0x000f28000c101b00 */
[----:B------:R-:W4:Y:S04]  /*1f80*/  LD.E.64 R182, [R118.64+0x128] ;  /* 0x0001280476b67980 */ /* 0x000f28000c101b00 */
[----:B------:R-:W4:Y:S04]  /*1f90*/  LD.E.64 R24, [R118.64+0x140] ;  /* 0x0001400476187980 */ /* 0x000f28000c101b00 */
[----:B------:R-:W4:Y:S04]  /*1fa0*/  LD.E.64 R22, [R118.64+0x138] ;  /* 0x0001380476167980 */ /* 0x000f28000c101b00 */
[----:B------:R-:W4:Y:S04]  /*1fb0*/  LD.E R14, [R118.64+0xd0] ;  /* 0x0000d004760e7980 */ /* 0x000f28000c101900 */
[----:B------:R-:W4:Y:S04]  /*1fc0*/  LD.E.64 R20, [R118.64+0x110] ;  /* 0x0001100476147980 */ /* 0x000f28000c101b00 */
[----:B------:R-:W4:Y:S04]  /*1fd0*/  LD.E.64 R18, [R118.64+0x108] ;  /* 0x0001080476127980 */ /* 0x000f28000c101b00 */
[----:B------:R-:W4:Y:S04]  /*1fe0*/  LD.E.64 R8, [R118.64+0x150] ;  /* 0x0001500476087980 */ /* 0x000f28000c101b00 */
[----:B------:R-:W4:Y:S01]  /*1ff0*/  LD.E.64 R6, [R118.64+0x148] ;  /* 0x0001480476067980 */ /* 0x000f22000c101b00 */
[--C-:B------:R-:W-:Y:S01]  /*2000*/  SHF.R.S32.HI R3, RZ, 0x1f, R5.reuse ;  /* 0x0000001fff037819 */ /* 0x100fe20000011405 */
[----:B-----5:R-:W-:Y:S01]  /*2010*/  IMAD.IADD R135, R16, 0x1, R5 ;  /* 0x0000000110877824 */ /* 0x020fe200078e0205 */
[----:B------:R-:W-:Y:S01]  /*2020*/  SHF.R.S32.HI R17, RZ, 0x1f, R80 ;  /* 0x0000001fff117819 */ /* 0x000fe20000011450 */
[----:B------:R-:W-:Y:S01]  /*2030*/  IMAD.WIDE.U32 R178, R60, 0xc0, RZ ;  /* 0x000000c03cb27825 */ /* 0x000fe200078e00ff */
[----:B------:R-:W-:-:S02]  /*2040*/  LOP3.LUT R160, R75, 0xffff, RZ, 0xc0, !PT ;  /* 0x0000ffff4ba07812 */ /* 0x000fc400078ec0ff */
[C---:B------:R-:W-:Y:S01]  /*2050*/  SHF.L.U64.HI R86, R60.reuse, 0x6, R61 ;  /* 0x000000063c567819 */ /* 0x040fe2000001023d */
[----:B------:R-:W-:Y:S01]  /*2060*/  IMAD.SHL.U32 R85, R60, 0x40, RZ ;  /* 0x000000403c557824 */ /* 0x000fe200078e00ff */
[----:B------:R-:W-:Y:S01]  /*2070*/  LOP3.LUT R163, R160, 0x1, RZ, 0xc0, !PT ;  /* 0x00000001a0a37812 */ /* 0x000fe200078ec0ff */
[----:B------:R-:W-:Y:S01]  /*2080*/  IMAD.SHL.U32 R99, R62, 0x40, RZ ;  /* 0x000000403e637824 */ /* 0x000fe200078e00ff */
[----:B------:R-:W-:Y:S01]  /*2090*/  LOP3.LUT R162, R160, 0x2, RZ, 0xc0, !PT ;  /* 0x00000002a0a27812 */ /* 0x000fe200078ec0ff */
[----:B------:R-:W-:Y:S01]  /*20a0*/  IMAD.MOV.U32 R136, RZ, RZ, R194 ;  /* 0x000000ffff887224 */ /* 0x000fe200078e00c2 */
[C---:B------:R-:W-:Y:S01]  /*20b0*/  SHF.L.U64.HI R86, R85.reuse, 0x1, R86 ;  /* 0x0000000155567819 */ /* 0x040fe20000010256 */
[----:B------:R-:W-:Y:S01]  /*20c0*/  IMAD.MOV.U32 R137, RZ, RZ, R195 ;  /* 0x000000ffff897224 */ /* 0x000fe200078e00c3 */
[C---:B------:R-:W-:Y:S01]  /*20d0*/  IADD3 R82, R170.reuse, 0x20, RZ ;  /* 0x00000020aa527810 */ /* 0x040fe20007ffe0ff */
[----:B------:R-:W-:Y:S01]  /*20e0*/  IMAD.MOV.U32 R138, RZ, RZ, R148 ;  /* 0x000000ffff8a7224 */ /* 0x000fe200078e0094 */
[C---:B------:R-:W-:Y:S01]  /*20f0*/  IADD3 R161, R170.reuse, 0x40, RZ ;  /* 0x00000040aaa17810 */ /* 0x040fe20007ffe0ff */
[----:B------:R-:W-:Y:S01]  /*2100*/  IMAD.SHL.U32 R85, R85, 0x2, RZ ;  /* 0x0000000255557824 */ /* 0x000fe200078e00ff */
[----:B------:R-:W-:-:S02]  /*2110*/  IADD3 R159, R170, 0x60, RZ ;  /* 0x00000060aa9f7810 */ /* 0x000fc40007ffe0ff */
[----:B------:R-:W-:Y:S02]  /*2120*/  SHF.L.U64.HI R100, R62, 0x6, R63 ;  /* 0x000000063e647819 */ /* 0x000fe4000001023f */
[----:B------:R-:W-:Y:S02]  /*2130*/  MOV R139, R149 ;  /* 0x00000095008b7202 */ /* 0x000fe40000000f00 */
[----:B------:R-:W-:Y:S01]  /*2140*/  LOP3.LUT R160, R160, 0x4, RZ, 0xc0, !PT ;  /* 0x00000004a0a07812 */ /* 0x000fe200078ec0ff */
[-C--:B--2---:R-:W-:Y:S02]  /*2150*/  IMAD R0, R29, R198.reuse, RZ ;  /* 0x000000c61d007224 */ /* 0x084fe400078e02ff */
[----:B---3--:R-:W-:Y:S02]  /*2160*/  IMAD R2, R31, R198, RZ ;  /* 0x000000c61f027224 */ /* 0x008fe400078e02ff */
[----:B------:R-:W-:Y:S02]  /*2170*/  IMAD R0, R28, R77, R0 ;  /* 0x0000004d1c007224 */ /* 0x000fe400078e0200 */
[----:B------:R-:W-:Y:S01]  /*2180*/  IMAD.WIDE.U32 R28, R198, R28, R12 ;  /* 0x0000001cc61c7225 */ /* 0x000fe200078e000c */
[----:B----4-:R-:W-:-:S03]  /*2190*/  SHF.L.U64.HI R124, R180, 0x6, R181 ;  /* 0x00000006b47c7819 */ /* 0x010fc600000102b5 */
[----:B------:R-:W-:Y:S01]  /*21a0*/  IMAD.WIDE.U32 R26, R198, R30, R12 ;  /* 0x0000001ec61a7225 */ /* 0x000fe200078e000c */
[C-C-:B------:R-:W-:Y:S02]  /*21b0*/  SHF.L.U64.HI R101, R182.reuse, 0x5, R183.reuse ;  /* 0x00000005b6657819 */ /* 0x140fe400000102b7 */
[----:B------:R-:W-:Y:S01]  /*21c0*/  SHF.L.U32 R114, R182, 0x6, RZ ;  /* 0x00000006b6727819 */ /* 0x000fe200000006ff */
[----:B------:R-:W-:Y:S01]  /*21d0*/  IMAD R2, R30, R77, R2 ;  /* 0x0000004d1e027224 */ /* 0x000fe200078e0202 */
[----:B------:R-:W-:Y:S01]  /*21e0*/  SHF.L.U64.HI R111, R182, 0x6, R183 ;  /* 0x00000006b66f7819 */ /* 0x000fe200000102b7 */
[----:B------:R-:W-:Y:S02]  /*21f0*/  IMAD.IADD R29, R29, 0x1, R0 ;  /* 0x000000011d1d7824 */ /* 0x000fe400078e0200 */
[-C--:B------:R-:W-:Y:S02]  /*2200*/  IMAD R4, R181, R5.reuse, RZ ;  /* 0x00000005b5047224 */ /* 0x080fe400078e02ff */
[----:B------:R-:W-:-:S02]  /*2210*/  IMAD R0, R183, R5, RZ ;  /* 0x00000005b7007224 */ /* 0x000fc400078e02ff */
[----:B------:R-:W-:Y:S01]  /*2220*/  IMAD.IADD R27, R27, 0x1, R2 ;  /* 0x000000011b1b7824 */ /* 0x000fe200078e0202 */
[----:B------:R-:W-:Y:S01]  /*2230*/  LEA.HI R156, R14, R14, RZ, 0x1 ;  /* 0x0000000e0e9c7211 */ /* 0x000fe200078f08ff */
[-C--:B------:R-:W-:Y:S02]  /*2240*/  IMAD R4, R180, R3.reuse, R4 ;  /* 0x00000003b4047224 */ /* 0x080fe400078e0204 */
[C---:B------:R-:W-:Y:S01]  /*2250*/  IMAD R3, R182.reuse, R3, R0 ;  /* 0x00000003b6037224 */ /* 0x040fe200078e0200 */
[----:B------:R-:W-:Y:S01]  /*2260*/  SHF.R.S32.HI R156, RZ, 0x1, R156 ;  /* 0x00000001ff9c7819 */ /* 0x000fe2000001149c */
[----:B------:R-:W-:-:S04]  /*2270*/  IMAD.WIDE.U32 R26, R182, R5, R26 ;  /* 0x00000005b61a7225 */ /* 0x000fc800078e001a */
[----:B------:R-:W-:Y:S01]  /*2280*/  IMAD.WIDE.U32 R28, R180, R5, R28 ;  /* 0x00000005b41c7225 */ /* 0x000fe200078e001c */
[----:B------:R-:W-:Y:S02]  /*2290*/  IADD3 R27, R27, R3, RZ ;  /* 0x000000031b1b7210 */ /* 0x000fe40007ffe0ff */
[----:B------:R-:W-:Y:S01]  /*22a0*/  IADD3 R3, P0, -R80, R170, RZ ;  /* 0x000000aa50037210 */ /* 0x000fe20007f1e1ff */
[-C--:B------:R-:W-:Y:S02]  /*22b0*/  IMAD R15, R25, R11.reuse, RZ ;  /* 0x0000000b190f7224 */ /* 0x080fe400078e02ff */
[----:B------:R-:W-:Y:S02]  /*22c0*/  IMAD.IADD R29, R29, 0x1, R4 ;  /* 0x000000011d1d7824 */ /* 0x000fe400078e0204 */
[----:B------:R-:W-:Y:S02]  /*22d0*/  IMAD R0, R24, R10, R15 ;  /* 0x0000000a18007224 */ /* 0x000fe400078e020f */
[----:B------:R-:W-:-:S02]  /*22e0*/  IMAD R15, R23, R11, RZ ;  /* 0x0000000b170f7224 */ /* 0x000fc400078e02ff */
[----:B------:R-:W-:-:S04]  /*22f0*/  IMAD.WIDE.U32 R24, R24, R11, R28 ;  /* 0x0000000b18187225 */ /* 0x000fc800078e001c */
[----:B------:R-:W-:Y:S02]  /*2300*/  IMAD.X R17, R171, 0x1, ~R17, P0 ;  /* 0x00000001ab117824 */ /* 0x000fe400000e0e11 */
[C---:B------:R-:W-:Y:S02]  /*2310*/  IMAD R15, R22.reuse, R10, R15 ;  /* 0x0000000a160f7224 */ /* 0x040fe400078e020f */
[----:B------:R-:W-:-:S04]  /*2320*/  IMAD.WIDE.U32 R22, R22, R11, R26 ;  /* 0x0000000b16167225 */ /* 0x000fc800078e001a */
[----:B------:R-:W-:Y:S01]  /*2330*/  IMAD.IADD R25, R25, 0x1, R0 ;  /* 0x0000000119197824 */ /* 0x000fe200078e0200 */
[----:B------:R-:W-:Y:S01]  /*2340*/  IADD3 R23, R23, R15, RZ ;  /* 0x0000000f17177210 */ /* 0x000fe20007ffe0ff */
[----:B------:R-:W-:Y:S02]  /*2350*/  IMAD R127, R17, R180, RZ ;  /* 0x000000b4117f7224 */ /* 0x000fe400078e02ff */
[----:B------:R-:W-:-:S04]  /*2360*/  IMAD.WIDE.U32 R14, R180, R3, R24 ;  /* 0x00000003b40e7225 */ /* 0x000fc800078e0018 */
[----:B------:R-:W-:Y:S01]  /*2370*/  IMAD R127, R181, R3, R127 ;  /* 0x00000003b57f7224 */ /* 0x000fe200078e027f */
[----:B------:R-:W-:Y:S01]  /*2380*/  LEA R128, P1, R14, R20, 0x1 ;  /* 0x000000140e807211 */ /* 0x000fe200078208ff */
[----:B------:R-:W-:Y:S02]  /*2390*/  IMAD R135, R156, R135, RZ ;  /* 0x000000879c877224 */ /* 0x000fe400078e02ff */
[----:B------:R-:W-:Y:S02]  /*23a0*/  IMAD R4, R170, R156, R81 ;  /* 0x0000009caa047224 */ /* 0x000fe400078e0251 */
[----:B------:R-:W-:Y:S01]  /*23b0*/  IMAD R131, R17, R182, RZ ;  /* 0x000000b611837224 */ /* 0x000fe200078e02ff */
[----:B------:R-:W-:Y:S01]  /*23c0*/  SHF.R.S32.HI R2, RZ, 0x1f, R135 ;  /* 0x0000001fff027819 */ /* 0x000fe20000011487 */
[----:B------:R-:W-:Y:S01]  /*23d0*/  IMAD.IADD R127, R15, 0x1, R127 ;  /* 0x000000010f7f7824 */ /* 0x000fe200078e027f */
[----:B------:R-:W-:Y:S01]  /*23e0*/  IADD3 R0, P4, R135, R4, RZ ;  /* 0x0000000487007210 */ /* 0x000fe20007f9e0ff */
[----:B------:R-:W-:-:S02]  /*23f0*/  IMAD R131, R183, R3, R131 ;  /* 0x00000003b7837224 */ /* 0x000fc400078e0283 */
[----:B------:R-:W-:Y:S01]  /*2400*/  IMAD.WIDE.U32 R10, R182, R3, R22 ;  /* 0x00000003b60a7225 */ /* 0x000fe200078e0016 */
[----:B------:R-:W-:Y:S02]  /*2410*/  LEA.HI.X R127, R14, R21, R127, 0x1, P1 ;  /* 0x000000150e7f7211 */ /* 0x000fe400008f0c7f */
[----:B------:R-:W-:Y:S01]  /*2420*/  LEA.HI.X.SX32 R5, R4, R2, 0x1, P4 ;  /* 0x0000000204057211 */ /* 0x000fe200020f0eff */
[----:B------:R-:W-:Y:S01]  /*2430*/  IMAD.IADD R3, R81, 0x1, R4 ;  /* 0x0000000151037824 */ /* 0x000fe200078e0204 */
[----:B------:R-:W-:Y:S01]  /*2440*/  SHF.L.U32 R14, R0, 0x1, RZ ;  /* 0x00000001000e7819 */ /* 0x000fe200000006ff */
[----:B------:R-:W-:Y:S01]  /*2450*/  IMAD.IADD R131, R11, 0x1, R131 ;  /* 0x000000010b837824 */ /* 0x000fe200078e0283 */
[----:B------:R-:W-:Y:S01]  /*2460*/  LEA R130, P0, R10, R18, 0x1 ;  /* 0x000000120a827211 */ /* 0x000fe200078008ff */
[----:B------:R-:W-:Y:S01]  /*2470*/  IMAD.SHL.U32 R164, R156, 0x20, RZ ;  /* 0x000000209ca47824 */ /* 0x000fe200078e00ff */
[----:B------:R-:W-:Y:S01]  /*2480*/  SHF.L.U64.HI R0, R0, 0x1, R5 ;  /* 0x0000000100007819 */ /* 0x000fe20000010205 */
[----:B------:R-:W-:Y:S01]  /*2490*/  IMAD.SHL.U32 R104, R182, 0x20, RZ ;  /* 0x00000020b6687824 */ /* 0x000fe200078e00ff */
[-C--:B------:R-:W-:Y:S01]  /*24a0*/  IADD3 R52, P1, R8, R14.reuse, RZ ;  /* 0x0000000e08347210 */ /* 0x080fe20007f3e0ff */
[C---:B------:R-:W-:Y:S01]  /*24b0*/  IMAD.SHL.U32 R123, R180.reuse, 0x20, RZ ;  /* 0x00000020b47b7824 */ /* 0x040fe200078e00ff */
[----:B------:R-:W-:Y:S01]  /*24c0*/  IADD3 R135, P2, R135, R3, RZ ;  /* 0x0000000387877210 */ /* 0x000fe20007f5e0ff */
[----:B------:R-:W-:Y:S01]  /*24d0*/  IMAD.SHL.U32 R125, R180, 0x40, RZ ;  /* 0x00000040b47d7824 */ /* 0x000fe200078e00ff */
[----:B------:R-:W-:Y:S01]  /*24e0*/  LEA.HI.X R131, R10, R19, R131, 0x1, P0 ;  /* 0x000000130a837211 */ /* 0x000fe200000f0c83 */
[----:B------:R-:W-:Y:S01]  /*24f0*/  IMAD.X R53, R9, 0x1, R0, P1 ;  /* 0x0000000109357824 */ /* 0x000fe200008e0600 */
[----:B------:R-:W-:Y:S01]  /*2500*/  IADD3 R14, P0, R6, R14, RZ ;  /* 0x0000000e060e7210 */ /* 0x000fe20007f1e0ff */
[----:B------:R-:W-:Y:S01]  /*2510*/  IMAD.SHL.U32 R134, R135, 0x2, RZ ;  /* 0x0000000287867824 */ /* 0x000fe200078e00ff */
[----:B------:R-:W-:Y:S01]  /*2520*/  IADD3 R97, P1, R192, 0x20, RZ ;  /* 0x00000020c0617810 */ /* 0x000fe20007f3e0ff */
[----:B------:R-:W-:Y:S01]  /*2530*/  IMAD.SHL.U32 R158, R156, 0x40, RZ ;  /* 0x000000409c9e7824 */ /* 0x000fe200078e00ff */
[----:B------:R-:W-:Y:S01]  /*2540*/  LEA.HI.X.SX32 R2, R3, R2, 0x1, P2 ;  /* 0x0000000203027211 */ /* 0x000fe200010f0eff */
[----:B------:R-:W-:Y:S01]  /*2550*/  IMAD R3, R61, 0xc0, RZ ;  /* 0x000000c03d037824 */ /* 0x000fe200078e02ff */
[----:B------:R-:W-:Y:S01]  /*2560*/  IADD3.X R15, R7, R0, RZ, P0, !PT ;  /* 0x00000000070f7210 */ /* 0x000fe200007fe4ff */
[----:B------:R-:W-:Y:S01]  /*2570*/  IMAD.X R98, RZ, RZ, R193, P1 ;  /* 0x000000ffff627224 */ /* 0x000fe200008e06c1 */
[----:B------:R-:W-:Y:S01]  /*2580*/  IADD3 R93, P0, R192, 0x40, RZ ;  /* 0x00000040c05d7810 */ /* 0x000fe20007f1e0ff */
[----:B------:R-:W-:Y:S01]  /*2590*/  IMAD.IADD R84, R179, 0x1, R3 ;  /* 0x00000001b3547824 */ /* 0x000fe200078e0203 */
[----:B------:R-:W-:Y:S01]  /*25a0*/  SHF.L.U64.HI R135, R135, 0x1, R2 ;  /* 0x0000000187877819 */ /* 0x000fe20000010202 */
[----:B------:R-:W-:Y:S01]  /*25b0*/  IMAD R3, R181, 0xc0, RZ ;  /* 0x000000c0b5037824 */ /* 0x000fe200078e02ff */
[-C--:B------:R-:W-:Y:S01]  /*25c0*/  IADD3 R132, P4, R8, R134.reuse, RZ ;  /* 0x0000008608847210 */ /* 0x080fe20007f9e0ff */
[----:B------:R-:W-:Y:S01]  /*25d0*/  IMAD R156, R156, 0x60, RZ ;  /* 0x000000609c9c7824 */ /* 0x000fe200078e02ff */
[----:B------:R-:W-:-:S02]  /*25e0*/  IADD3 R134, P2, R6, R134, RZ ;  /* 0x0000008606867210 */ /* 0x000fc40007f5e0ff */
[-C--:B------:R-:W-:Y:S01]  /*25f0*/  IADD3 R95, P1, R97, R192.reuse, RZ ;  /* 0x000000c0615f7210 */ /* 0x080fe20007f3e0ff */
[--C-:B------:R-:W-:Y:S01]  /*2600*/  IMAD.X R133, R9, 0x1, R135.reuse, P4 ;  /* 0x0000000109857824 */ /* 0x100fe200020e0687 */
[----:B------:R-:W-:Y:S01]  /*2610*/  IADD3.X R94, RZ, R193, RZ, P0, !PT ;  /* 0x000000c1ff5e7210 */ /* 0x000fe200007fe4ff */
[----:B------:R-:W-:Y:S01]  /*2620*/  IMAD.X R135, R7, 0x1, R135, P2 ;  /* 0x0000000107877824 */ /* 0x000fe200010e0687 */
[-C--:B------:R-:W-:Y:S01]  /*2630*/  IADD3 R91, P0, R93, R192.reuse, RZ ;  /* 0x000000c05d5b7210 */ /* 0x080fe20007f1e0ff */
[--C-:B------:R-:W-:Y:S01]  /*2640*/  IMAD.X R96, R98, 0x1, R193.reuse, P1 ;  /* 0x0000000162607824 */ /* 0x100fe200008e06c1 */
[C---:B------:R-:W-:Y:S02]  /*2650*/  IADD3 R157, R164.reuse, 0x20, RZ ;  /* 0x00000020a49d7810 */ /* 0x040fe40007ffe0ff */
[----:B------:R-:W-:Y:S01]  /*2660*/  IADD3 R155, R164, 0x40, RZ ;  /* 0x00000040a49b7810 */ /* 0x000fe20007ffe0ff */
[----:B------:R-:W-:Y:S01]  /*2670*/  IMAD.X R92, R94, 0x1, R193, P0 ;  /* 0x000000015e5c7824 */ /* 0x000fe200000e06c1 */
[-C--:B------:R-:W-:Y:S01]  /*2680*/  IADD3 R90, P2, R95, R192.reuse, RZ ;  /* 0x000000c05f5a7210 */ /* 0x080fe20007f5e0ff */
[C---:B------:R-:W-:Y:S01]  /*2690*/  IMAD.IADD R154, R164.reuse, 0x1, R157 ;  /* 0x00000001a49a7824 */ /* 0x040fe200078e029d */
[----:B------:R-:W-:Y:S01]  /*26a0*/  IADD3 R88, P1, R91, R192, RZ ;  /* 0x000000c05b587210 */ /* 0x000fe20007f3e0ff */
[----:B------:R-:W-:Y:S01]  /*26b0*/  IMAD.IADD R153, R164, 0x1, R155 ;  /* 0x00000001a4997824 */ /* 0x000fe200078e029b */
[----:B------:R-:W-:Y:S01]  /*26c0*/  IADD3 R107, P0, R104, 0x40, RZ ;  /* 0x00000040686b7810 */ /* 0x000fe20007f1e0ff */
[--C-:B------:R-:W-:Y:S01]  /*26d0*/  IMAD.X R89, R96, 0x1, R193.reuse, P2 ;  /* 0x0000000160597824 */ /* 0x100fe200010e06c1 */
[----:B------:R-:W-:Y:S01]  /*26e0*/  IADD3 R103, P4, R104, 0x20, RZ ;  /* 0x0000002068677810 */ /* 0x000fe20007f9e0ff */
[----:B------:R-:W-:Y:S01]  /*26f0*/  IMAD.X R87, R92, 0x1, R193, P1 ;  /* 0x000000015c577824 */ /* 0x000fe200008e06c1 */
[----:B------:R-:W-:Y:S01]  /*2700*/  SHF.L.U64.HI R0, R180, 0x5, R181 ;  /* 0x00000005b4007819 */ /* 0x000fe200000102b5 */
[----:B------:R-:W-:Y:S01]  /*2710*/  IMAD.X R110, RZ, RZ, R101, P0 ;  /* 0x000000ffff6e7224 */ /* 0x000fe200000e0665 */
[----:B------:R-:W-:Y:S01]  /*2720*/  IADD3.X R106, RZ, R101, RZ, P4, !PT ;  /* 0x00000065ff6a7210 */ /* 0x000fe200027fe4ff */
[----:B------:R-:W-:Y:S01]  /*2730*/  IMAD.IADD R151, R164, 0x1, R153 ;  /* 0x00000001a4977824 */ /* 0x000fe200078e0299 */
[----:B------:R-:W-:Y:S01]  /*2740*/  IADD3 R112, P2, R107, R104, RZ ;  /* 0x000000686b707210 */ /* 0x000fe20007f5e0ff */
[----:B------:R-:W-:Y:S01]  /*2750*/  IMAD.WIDE.U32 R180, R180, 0xc0, RZ ;  /* 0x000000c0b4b47825 */ /* 0x000fe200078e00ff */
[----:B------:R-:W-:-:S02]  /*2760*/  IADD3 R120, P1, R114, R103, RZ ;  /* 0x0000006772787210 */ /* 0x000fc40007f3e0ff */
[----:B------:R-:W-:Y:S01]  /*2770*/  IADD3 R108, P4, R103, R104, RZ ;  /* 0x00000068676c7210 */ /* 0x000fe20007f9e0ff */
[----:B------:R-:W-:Y:S01]  /*2780*/  IMAD.IADD R126, R181, 0x1, R3 ;  /* 0x00000001b57e7824 */ /* 0x000fe200078e0203 */
[----:B------:R-:W-:Y:S01]  /*2790*/  IADD3 R122, P0, R114, R107, RZ ;  /* 0x0000006b727a7210 */ /* 0x000fe20007f1e0ff */
[----:B------:R-:W-:Y:S01]  /*27a0*/  IMAD.X R109, R110, 0x1, R101, P2 ;  /* 0x000000016e6d7824 */ /* 0x000fe200010e0665 */
[----:B------:R-:W-:Y:S01]  /*27b0*/  IADD3 R152, R164, R154, RZ ;  /* 0x0000009aa4987210 */ /* 0x000fe20007ffe0ff */
[----:B------:R-:W-:Y:S01]  /*27c0*/  IMAD.X R113, R111, 0x1, R106, P1 ;  /* 0x000000016f717824 */ /* 0x000fe200008e066a */
[C---:B------:R-:W-:Y:S01]  /*27d0*/  SHF.L.U64.HI R121, R123.reuse, 0x1, R0 ;  /* 0x000000017b797819 */ /* 0x040fe20000010200 */
[----:B------:R-:W-:Y:S01]  /*27e0*/  IMAD.SHL.U32 R123, R123, 0x2, RZ ;  /* 0x000000027b7b7824 */ /* 0x000fe200078e00ff */
[----:B------:R-:W-:Y:S02]  /*27f0*/  SHF.L.U64.HI R124, R125, 0x1, R124 ;  /* 0x000000017d7c7819 */ /* 0x000fe4000001027c */
[----:B------:R-:W-:-:S02]  /*2800*/  MOV R9, R51 ;  /* 0x0000003300097202 */ /* 0x000fc40000000f00 */
[----:B------:R-:W-:Y:S02]  /*2810*/  SHF.L.U32 R125, R125, 0x1, RZ ;  /* 0x000000017d7d7819 */ /* 0x000fe400000006ff */
[----:B------:R-:W-:Y:S02]  /*2820*/  IADD3.X R105, R106, R101, RZ, P4, !PT ;  /* 0x000000656a697210 */ /* 0x000fe400027fe4ff */
[----:B------:R-:W-:Y:S02]  /*2830*/  IADD3.X R115, R111, R110, RZ, P0, !PT ;  /* 0x0000006e6f737210 */ /* 0x000fe400007fe4ff */
[----:B------:R-:W-:Y:S02]  /*2840*/  SHF.R.S32.HI R150, RZ, 0x1f, R164 ;  /* 0x0000001fff967819 */ /* 0x000fe400000114a4 */
[----:B------:R-:W-:Y:S02]  /*2850*/  SHF.R.S32.HI R147, RZ, 0x1f, R158 ;  /* 0x0000001fff937819 */ /* 0x000fe4000001149e */
[----:B------:R-:W-:-:S02]  /*2860*/  SHF.R.S32.HI R145, RZ, 0x1f, R156 ;  /* 0x0000001fff917819 */ /* 0x000fc4000001149c */
[----:B------:R-:W-:Y:S02]  /*2870*/  SHF.R.S32.HI R146, RZ, 0x1f, R157 ;  /* 0x0000001fff927819 */ /* 0x000fe4000001149d */
[----:B------:R-:W-:Y:S02]  /*2880*/  SHF.R.S32.HI R144, RZ, 0x1f, R155 ;  /* 0x0000001fff907819 */ /* 0x000fe4000001149b */
[----:B------:R-:W-:Y:S02]  /*2890*/  SHF.R.S32.HI R143, RZ, 0x1f, R154 ;  /* 0x0000001fff8f7819 */ /* 0x000fe4000001149a */
[----:B------:R-:W-:Y:S02]  /*28a0*/  SHF.R.S32.HI R142, RZ, 0x1f, R153 ;  /* 0x0000001fff8e7819 */ /* 0x000fe40000011499 */
[----:B------:R-:W-:Y:S02]  /*28b0*/  SHF.R.S32.HI R141, RZ, 0x1f, R152 ;  /* 0x0000001fff8d7819 */ /* 0x000fe40000011498 */
[----:B------:R-:W-:-:S02]  /*28c0*/  SHF.R.S32.HI R140, RZ, 0x1f, R151 ;  /* 0x0000001fff8c7819 */ /* 0x000fc40000011497 */
.L_x_889:
[----:B------:R-:W-:Y:S01]  /*28d0*/  IMAD.SHL.U32 R11, R9, 0x80, RZ ;  /* 0x00000080090b7824 */ /* 0x000fe200078e00ff */
[----:B------:R-:W-:Y:S01]  /*28e0*/  BSSY B0, `(.L_x_796) ;  /* 0x0000012000007945 */ /* 0x000fe20003800000 */
[----:B-----5:R-:W-:Y:S03]  /*28f0*/  IMAD.MOV.U32 R129, RZ, RZ, R127 ;  /* 0x000000ffff817224 */ /* 0x020fe600078e007f */
[----:B------:R-:W-:Y:S04]  /*2900*/  IADD3 R10, R11, -0x80, RZ ;  /* 0xffffff800b0a7810 */ /* 0x000fe80007ffe0ff */
[----:B------:R-:W-:Y:S01]  /*2910*/  IADD3 R0, R80, -R10, RZ ;  /* 0x8000000a50007210 */ /* 0x000fe20007ffe0ff */
[----:B------:R-:W-:Y:S05]  /*2920*/  IMAD.IADD R2, R65, 0x1, -R10 ;  /* 0x0000000141027824 */ /* 0x000fea00078e0a0a */
[C---:B------:R-:W-:Y:S04]  /*2930*/  ISETP.GE.AND P6, PT, R170.reuse, R2, PT ;  /* 0x00000002aa00720c */ /* 0x040fe80003fc6270 */
[----:B------:R-:W-:Y:S11]  /*2940*/  ISETP.GE.AND P6, PT, R170, R0, !P6 ;  /* 0x00000000aa00720c */ /* 0x000ff600077c6270 */
[----:B------:R-:W-:Y:S02]  /*2950*/  @!UPT UIADD3 URZ, URZ, URZ, URZ ;  /* 0x0000003f3f3ff290 */ /* 0x000fe4000fffe03f */
[----:B------:R-:W-:-:S05]  /*2960*/  @!P6 BRA `(.L_x_797) ;  /* 0x000000900000e947 */ /* 0x000fca0003800000 */
[----:B------:R-:W-:Y:S02]  /*2970*/  ISETP.NE.AND P0, PT, R163, RZ, PT ;  /* 0x000000ffa300720c */ /* 0x000fe40003f05270 */
[----:B------:R-:W-:Y:S11]  /*2980*/  ISETP.NE.AND P1, PT, R162, RZ, PT ;  /* 0x000000ffa200720c */ /* 0x000ff60003f25270 */
[----:B------:R-:W2:Y:S04]  /*2990*/  @P0 LD.E.128 R20, [R128.64] ;  /* 0x0000000480140980 */ /* 0x000ea8000c101d00 */
[----:B--2---:R1:W-:Y:S01]  /*29a0*/  @P0 ST.E.128 [R138.64], R20 ;  /* 0x000000148a000985 */ /* 0x0043e2000c101d04 */
[----:B------:R-:W-:Y:S03]  /*29b0*/  ISETP.NE.AND P0, PT, R160, RZ, PT ;  /* 0x000000ffa000720c */ /* 0x000fe60003f05270 */
[----:B------:R-:W2:Y:S04]  /*29c0*/  @P1 LD.E.128 R16, [R128.64+0x40] ;  /* 0x0000400480101980 */ /* 0x000ea8000c101d00 */
[----:B--2---:R1:W-:Y:S06]  /*29d0*/  @P1 ST.E.128 [R138.64+0x40], R16 ;  /* 0x000040108a001985 */ /* 0x0043ec000c101d04 */
[----:B------:R-:W2:Y:S04]  /*29e0*/  @P0 LD.E.128 R4, [R128.64+0x80] ;  /* 0x0000800480040980 */ /* 0x000ea8000c101d00 */
[----:B--2---:R1:W-:Y:S02]  /*29f0*/  @P0 ST.E.128 [R138.64+0x80], R4 ;  /* 0x000080048a000985 */ /* 0x0043e4000c101d04 */
.L_x_797:
[----:B------:R-:W-:Y:S05]  /*2a00*/  BSYNC B0 ;  /* 0x0000000000007941 */ /* 0x000fea0003800000 */
.L_x_796:
[C---:B------:R-:W-:Y:S01]  /*2a10*/  ISETP.GE.AND P4, PT, R82.reuse, R2, PT ;  /* 0x000000025200720c */ /* 0x040fe20003f86270 */
[----:B------:R-:W-:Y:S03]  /*2a20*/  BSSY B0, `(.L_x_798) ;  /* 0x0000011000007945 */ /* 0x000fe60003800000 */
[----:B------:R-:W-:Y:S11]  /*2a30*/  ISETP.GE.AND P4, PT, R82, R0, !P4 ;  /* 0x000000005200720c */ /* 0x000ff60006786270 */
[----:B------:R-:W-:Y:S02]  /*2a40*/  @!UPT UIADD3 URZ, URZ, URZ, URZ ;  /* 0x0000003f3f3ff290 */ /* 0x000fe4000fffe03f */
[----:B------:R-:W-:-:S05]  /*2a50*/  @!P4 BRA `(.L_x_799) ;  /* 0x000000d00000c947 */ /* 0x000fca0003800000 */
[----:B------:R-:W-:Y:S02]  /*2a60*/  ISETP.NE.AND P1, PT, R163, RZ, PT ;  /* 0x000000ffa300720c */ /* 0x000fe40003f25270 */
[----:B------:R-:W-:Y:S02]  /*2a70*/  IADD3 R26, P0, R128, R123, RZ ;  /* 0x0000007b801a7210 */ /* 0x000fe40007f1e0ff */
[----:B------:R-:W-:Y:S03]  /*2a80*/  LEA R24, P2, R190, R138, 0x1 ;  /* 0x0000008abe187211 */ /* 0x000fe600078408ff */
[----:B------:R-:W-:Y:S01]  /*2a90*/  IMAD.X R27, R129, 0x1, R121, P0 ;  /* 0x00000001811b7824 */ /* 0x000fe200000e0679 */
[----:B------:R-:W-:Y:S02]  /*2aa0*/  ISETP.NE.AND P0, PT, R162, RZ, PT ;  /* 0x000000ffa200720c */ /* 0x000fe40003f05270 */
[----:B------:R-:W-:Y:S03]  /*2ab0*/  LEA.HI.X R25, R190, R139, R191, 0x1, P2 ;  /* 0x0000008bbe197211 */ /* 0x000fe600010f0cbf */
[----:B-1----:R-:W2:Y:S04]  /*2ac0*/  @P1 LD.E.128 R20, [R26.64] ;  /* 0x000000041a141980 */ /* 0x002ea8000c101d00 */
[----:B--2---:R1:W-:Y:S01]  /*2ad0*/  @P1 ST.E.128 [R24.64], R20 ;  /* 0x0000001418001985 */ /* 0x0043e2000c101d04 */
[----:B------:R-:W-:Y:S03]  /*2ae0*/  ISETP.NE.AND P1, PT, R160, RZ, PT ;  /* 0x000000ffa000720c */ /* 0x000fe60003f25270 */
[----:B------:R-:W2:Y:S04]  /*2af0*/  @P0 LD.E.128 R16, [R26.64+0x40] ;  /* 0x000040041a100980 */ /* 0x000ea8000c101d00 */
[----:B--2---:R1:W-:Y:S06]  /*2b00*/  @P0 ST.E.128 [R24.64+0x40], R16 ;  /* 0x0000401018000985 */ /* 0x0043ec000c101d04 */
[----:B------:R-:W2:Y:S04]  /*2b10*/  @P1 LD.E.128 R4, [R26.64+0x80] ;  /* 0x000080041a041980 */ /* 0x000ea8000c101d00 */
[----:B--2---:R1:W-:Y:S02]  /*2b20*/  @P1 ST.E.128 [R24.64+0x80], R4 ;  /* 0x0000800418001985 */ /* 0x0043e4000c101d04 */
.L_x_799:
[----:B------:R-:W-:Y:S05]  /*2b30*/  BSYNC B0 ;  /* 0x0000000000007941 */ /* 0x000fea0003800000 */
.L_x_798:
[C---:B------:R-:W-:Y:S01]  /*2b40*/  ISETP.GE.AND P2, PT, R161.reuse, R2, PT ;  /* 0x00000002a100720c */ /* 0x040fe20003f46270 */
[----:B------:R-:W-:Y:S03]  /*2b50*/  BSSY B0, `(.L_x_800) ;  /* 0x0000011000007945 */ /* 0x000fe60003800000 */
[----:B------:R-:W-:Y:S11]  /*2b60*/  ISETP.GE.AND P2, PT, R161, R0, !P2 ;  /* 0x00000000a100720c */ /* 0x000ff60005746270 */
[----:B------:R-:W-:Y:S02]  /*2b70*/  @!UPT UIADD3 URZ, URZ, URZ, URZ ;  /* 0x0000003f3f3ff290 */ /* 0x000fe4000fffe03f */
[----:B------:R-:W-:-:S05]  /*2b80*/  @!P2 BRA `(.L_x_801) ;  /* 0x000000d00000a947 */ /* 0x000fca0003800000 */
[----:B------:R-:W-:Y:S02]  /*2b90*/  ISETP.NE.AND P1, PT, R163, RZ, PT ;  /* 0x000000ffa300720c */ /* 0x000fe40003f25270 */
[----:B------:R-:W-:Y:S02]  /*2ba0*/  IADD3 R26, P0, R128, R125, RZ ;  /* 0x0000007d801a7210 */ /* 0x000fe40007f1e0ff */
[----:B-1----:R-:W-:Y:S03]  /*2bb0*/  IADD3 R24, P5, R138, R85, RZ ;  /* 0x000000558a187210 */ /* 0x002fe60007fbe0ff */
[----:B------:R-:W-:Y:S01]  /*2bc0*/  IMAD.X R27, R129, 0x1, R124, P0 ;  /* 0x00000001811b7824 */ /* 0x000fe200000e067c */
[----:B------:R-:W-:Y:S01]  /*2bd0*/  ISETP.NE.AND P0, PT, R162, RZ, PT ;  /* 0x000000ffa200720c */ /* 0x000fe20003f05270 */
[----:B------:R-:W-:Y:S04]  /*2be0*/  IMAD.X R25, R139, 0x1, R86, P5 ;  /* 0x000000018b197824 */ /* 0x000fe800028e0656 */
[----:B------:R-:W2:Y:S04]  /*2bf0*/  @P1 LD.E.128 R20, [R26.64] ;  /* 0x000000041a141980 */ /* 0x000ea8000c101d00 */
[----:B--2---:R1:W-:Y:S01]  /*2c00*/  @P1 ST.E.128 [R24.64], R20 ;  /* 0x0000001418001985 */ /* 0x0043e2000c101d04 */
[----:B------:R-:W-:Y:S03]  /*2c10*/  ISETP.NE.AND P1, PT, R160, RZ, PT ;  /* 0x000000ffa000720c */ /* 0x000fe60003f25270 */
[----:B------:R-:W2:Y:S04]  /*2c20*/  @P0 LD.E.128 R16, [R26.64+0x40] ;  /* 0x000040041a100980 */ /* 0x000ea8000c101d00 */
[----:B--2---:R1:W-:Y:S06]  /*2c30*/  @P0 ST.E.128 [R24.64+0x40], R16 ;  /* 0x0000401018000985 */ /* 0x0043ec000c101d04 */
[----:B------:R-:W2:Y:S04]  /*2c40*/  @P1 LD.E.128 R4, [R26.64+0x80] ;  /* 0x000080041a041980 */ /* 0x000ea8000c101d00 */
[----:B--2---:R1:W-:Y:S02]  /*2c50*/  @P1 ST.E.128 [R24.64+0x80], R4 ;  /* 0x0000800418001985 */ /* 0x0043e4000c101d04 */
.L_x_801:
[----:B------:R-:W-:Y:S05]  /*2c60*/  BSYNC B0 ;  /* 0x0000000000007941 */ /* 0x000fea0003800000 */
.L_x_800:
[C---:B------:R-:W-:Y:S01]  /*2c70*/  ISETP.GE.AND P1, PT, R159.reuse, R2, PT ;  /* 0x000000029f00720c */ /* 0x040fe20003f26270 */
[----:B------:R-:W-:Y:S03]  /*2c80*/  BSSY B0, `(.L_x_802) ;  /* 0x0000011000007945 */ /* 0x000fe60003800000 */
[----:B------:R-:W-:Y:S11]  /*2c90*/  ISETP.GE.AND P1, PT, R159, R0, !P1 ;  /* 0x000000009f00720c */ /* 0x000ff60004f26270 */
[----:B------:R-:W-:Y:S02]  /*2ca0*/  @!UPT UIADD3 URZ, URZ, URZ, URZ ;  /* 0x0000003f3f3ff290 */ /* 0x000fe4000fffe03f */
[----:B------:R-:W-:-:S05]  /*2cb0*/  @!P1 BRA `(.L_x_803) ;  /* 0x000000d000009947 */ /* 0x000fca0003800000 */
[----:B------:R-:W-:Y:S02]  /*2cc0*/  ISETP.NE.AND P0, PT, R163, RZ, PT ;  /* 0x000000ffa300720c */ /* 0x000fe40003f05270 */
[----:B-1----:R-:W-:Y:S05]  /*2cd0*/  IADD3 R24, P5, R128, R180, RZ ;  /* 0x000000b480187210 */ /* 0x002fea0007fbe0ff */
[----:B------:R-:W-:Y:S01]  /*2ce0*/  IMAD.X R25, R129, 0x1, R126, P5 ;  /* 0x0000000181197824 */ /* 0x000fe200028e067e */
[----:B------:R-:W-:Y:S05]  /*2cf0*/  IADD3 R2, P5, R138, R178, RZ ;  /* 0x000000b28a027210 */ /* 0x000fea0007fbe0ff */
[----:B------:R-:W2:Y:S01]  /*2d00*/  @P0 LD.E.128 R20, [R24.64] ;  /* 0x0000000418140980 */ /* 0x000ea2000c101d00 */
[----:B------:R-:W-:Y:S01]  /*2d10*/  IMAD.X R3, R139, 0x1, R84, P5 ;  /* 0x000000018b037824 */ /* 0x000fe200028e0654 */
[----:B------:R-:W-:Y:S04]  /*2d20*/  ISETP.NE.AND P5, PT, R162, RZ, PT ;  /* 0x000000ffa200720c */ /* 0x000fe80003fa5270 */
[----:B--2---:R1:W-:Y:S01]  /*2d30*/  @P0 ST.E.128 [R2.64], R20 ;  /* 0x0000001402000985 */ /* 0x0043e2000c101d04 */
[----:B------:R-:W-:Y:S08]  /*2d40*/  ISETP.NE.AND P0, PT, R160, RZ, PT ;  /* 0x000000ffa000720c */ /* 0x000ff00003f05270 */
[----:B------:R-:W2:Y:S04]  /*2d50*/  @P5 LD.E.128 R16, [R24.64+0x40] ;  /* 0x0000400418105980 */ /* 0x000ea8000c101d00 */
[----:B--2---:R1:W-:Y:S04]  /*2d60*/  @P5 ST.E.128 [R2.64+0x40], R16 ;  /* 0x0000401002005985 */ /* 0x0043e8000c101d04 */
[----:B------:R-:W2:Y:S04]  /*2d70*/  @P0 LD.E.128 R4, [R24.64+0x80] ;  /* 0x0000800418040980 */ /* 0x000ea8000c101d00 */
[----:B--2---:R1:W-:Y:S02]  /*2d80*/  @P0 ST.E.128 [R2.64+0x80], R4 ;  /* 0x0000800402000985 */ /* 0x0043e4000c101d04 */
.L_x_803:
[----:B------:R-:W-:Y:S05]  /*2d90*/  BSYNC B0 ;  /* 0x0000000000007941 */ /* 0x000fea0003800000 */
.L_x_802:
[----:B-1----:R-:W2:Y:S01]  /*2da0*/  LD.E R17, [R118.64+0xd0] ;  /* 0x0000d00476117980 */ /* 0x002ea2000c101900 */
[----:B------:R-:W-:Y:S03]  /*2db0*/  BSSY B3, `(.L_x_804) ;  /* 0x0000781000037945 */ /* 0x000fe60003800000 */
[----:B------:R-:W3:Y:S01]  /*2dc0*/  LD.E R127, [R118.64+0x130] ;  /* 0x00013004767f7980 */ /* 0x000ee2000c101900 */
[----:B--2---:R-:W-:Y:S01]  /*2dd0*/  ISETP.NE.AND P5, PT, R17, RZ, PT ;  /* 0x000000ff1100720c */ /* 0x004fe20003fa5270 */
[----:B---3--:R-:W-:Y:S05]  /*2de0*/  IMAD.U32 R127, R127, -0x80, RZ ;  /* 0xffffff807f7f7824 */ /* 0x008fea00078e00ff */
[C---:B------:R-:W-:Y:S04]  /*2df0*/  LEA R128, P0, R127.reuse, R128, 0x1 ;  /* 0x000000807f807211 */ /* 0x040fe800078008ff */
[----:B------:R-:W-:Y:S03]  /*2e00*/  LEA.HI.X.SX32 R127, R127, R129, 0x1, P0 ;  /* 0x000000817f7f7211 */ /* 0x000fe600000f0eff */
[----:B------:R-:W-:-:S05]  /*2e10*/  @!P5 BRA `(.L_x_805) ;  /* 0x000072400000d947 */ /* 0x000fca0003800000 */
[----:B------:R-:W2:Y:S04]  /*2e20*/  LD.E.U8 R0, [R118.64+0x1b3] ;  /* 0x0001b30476007980 */ /* 0x000ea8000c101100 */
[----:B------:R1:W5:Y:S01]  /*2e30*/  LD.E R129, [R118.64+0xc0] ;  /* 0x0000c00476817980 */ /* 0x000362000c101900 */
[----:B--2---:R-:W-:Y:S11]  /*2e40*/  ISETP.NE.AND P0, PT, R0, RZ, PT ;  /* 0x000000ff0000720c */ /* 0x004ff60003f05270 */
[----:B------:R-:W-:Y:S02]  /*2e50*/  @!UPT UIADD3 URZ, URZ, URZ, URZ ;  /* 0x0000003f3f3ff290 */ /* 0x000fe4000fffe03f */
[----:B------:R-:W-:-:S05]  /*2e60*/  @!P0 BRA `(.L_x_806) ;  /* 0x000029b000008947 */ /* 0x000fca0003800000 */
[----:B-1----:R-:W-:Y:S01]  /*2e70*/  BSSY B1, `(.L_x_807) ;  /* 0x0000099000017945 */ /* 0x002fe20003800000 */
[----:B------:R-:W-:-:S05]  /*2e80*/  @!P6 BRA `(.L_x_808) ;  /* 0x000009700000e947 */ /* 0x000fca0003800000 */
[----:B-----5:R-:W-:Y:S01]  /*2e90*/  ISETP.GE.AND P0, PT, R12, R129, PT ;  /* 0x000000810c00720c */ /* 0x020fe20003f06270 */
[----:B------:R-:W-:Y:S01]  /*2ea0*/  @!UPT UIADD3 URZ, URZ, URZ, URZ ;  /* 0x0000003f3f3ff290 */ /* 0x000fe2000fffe03f */
[----:B------:R-:W-:Y:S11]  /*2eb0*/  BSSY B0, `(.L_x_809) ;  /* 0x0000030000007945 */ /* 0x000ff60003800000 */
[----:B------:R-:W-:-:S05]  /*2ec0*/  @P0 BRA `(.L_x_810) ;  /* 0x000002e000000947 */ /* 0x000fca0003800000 */
[----:B------:R-:W-:Y:S01]  /*2ed0*/  ISETP.GE.AND P0, PT, R12, R17, PT ;  /* 0x000000110c00720c */ /* 0x000fe20003f06270 */
[----:B------:R-:W2:Y:S11]  /*2ee0*/  LD.E.128 R20, [R130.64] ;  /* 0x0000000482147980 */ /* 0x000eb6000c101d00 */
[----:B------:R-:W-:Y:S01]  /*2ef0*/  @!UPT UIADD3 URZ, URZ, URZ, URZ ;  /* 0x0000003f3f3ff290 */ /* 0x000fe2000fffe03f */
[----:B------:R-:W3:Y:S06]  /*2f00*/  @!P0 LD.E.64 R6, [R14.64] ;  /* 0x000000040e068980 */ /* 0x000eec000c101b00 */
[----:B------:R-:W4:Y:S01]  /*2f10*/  @!P0 LD.E.64 R26, [R52.64] ;  /* 0x00000004341a8980 */ /* 0x000f22000c101b00 */
[C---:B--2---:R-:W-:Y:S01]  /*2f20*/  @!P0 LOP3.LUT R19, R20.reuse, 0xffff0000, RZ, 0xc0, !PT ;  /* 0xffff000014138812 */ /* 0x044fe200078ec0ff */
[----:B------:R-:W-:Y:S01]  /*2f30*/  @!P0 IMAD.U32 R25, R20, 0x10000, RZ ;  /* 0x0001000014198824 */ /* 0x000fe200078e00ff */
[----:B------:R-:W-:Y:S02]  /*2f40*/  @!P0 LOP3.LUT R16, R22, 0xffff0000, RZ, 0xc0, !PT ;  /* 0xffff000016108812 */ /* 0x000fe400078ec0ff */
[----:B------:R-:W-:Y:S02]  /*2f50*/  @!P0 SHF.L.U32 R28, R23, 0x10, RZ ;  /* 0x00000010171c8819 */ /* 0x000fe400000006ff */
[C---:B---3--:R-:W-:Y:S02]  /*2f60*/  @!P0 SHF.L.U32 R8, R6.reuse, 0x10, RZ ;  /* 0x0000001006088819 */ /* 0x048fe400000006ff */
[----:B------:R-:W-:Y:S02]  /*2f70*/  @!P0 LOP3.LUT R6, R6, 0xffff0000, RZ, 0xc0, !PT ;  /* 0xffff000006068812 */ /* 0x000fe400078ec0ff */
[----:B------:R-:W-:Y:S01]  /*2f80*/  @!P0 SHF.L.U32 R5, R7, 0x10, RZ ;  /* 0x0000001007058819 */ /* 0x000fe200000006ff */
[----:B------:R-:W-:Y:S01]  /*2f90*/  @!P0 FMUL.FTZ R0, R19, R8 ;  /* 0x0000000813008220 */ /* 0x000fe20000410000 */
[C---:B----4-:R-:W-:Y:S01]  /*2fa0*/  @!P0 LOP3.LUT R24, R26.reuse, 0xffff0000, RZ, 0xc0, !PT ;  /* 0xffff00001a188812 */ /* 0x050fe200078ec0ff */
[----:B------:R-:W-:Y:S01]  /*2fb0*/  @!P0 IMAD.U32 R18, R26, 0x10000, RZ ;  /* 0x000100001a128824 */ /* 0x000fe200078e00ff */
[----:B------:R-:W-:Y:S01]  /*2fc0*/  @!P0 LOP3.LUT R7, R7, 0xffff0000, RZ, 0xc0, !PT ;  /* 0xffff000007078812 */ /* 0x000fe200078ec0ff */
[----:B------:R-:W-:Y:S01]  /*2fd0*/  @!P0 FMUL.FTZ R3, R16, R5 ;  /* 0x0000000510038220 */ /* 0x000fe20000410000 */
[----:B------:R-:W-:Y:S01]  /*2fe0*/  @!P0 SHF.L.U32 R26, R27, 0x10, RZ ;  /* 0x000000101b1a8819 */ /* 0x000fe200000006ff */
[----:B------:R-:W-:Y:S01]  /*2ff0*/  @!P0 FMUL.FTZ R29, R19, R18 ;  /* 0x00000012131d8220 */ /* 0x000fe20000410000 */
[----:B------:R-:W-:Y:S01]  /*3000*/  @!P0 LOP3.LUT R19, R21, 0xffff0000, RZ, 0xc0, !PT ;  /* 0xffff000015138812 */ /* 0x000fe200078ec0ff */
[----:B------:R-:W-:Y:S01]  /*3010*/  @!P0 FFMA.FTZ R0, R18, R25, R0 ;  /* 0x0000001912008223 */ /* 0x000fe20000010000 */
[----:B------:R-:W-:Y:S01]  /*3020*/  @!P0 LOP3.LUT R27, R27, 0xffff0000, RZ, 0xc0, !PT ;  /* 0xffff00001b1b8812 */ /* 0x000fe200078ec0ff */
[----:B------:R-:W-:Y:S01]  /*3030*/  @!P0 FFMA.FTZ R29, R25, R8, -R29 ;  /* 0x00000008191d8223 */ /* 0x000fe2000001081d */
[----:B------:R-:W-:Y:S01]  /*3040*/  @!P0 SHF.L.U32 R25, R21, 0x10, RZ ;  /* 0x0000001015198819 */ /* 0x000fe200000006ff */
[----:B------:R-:W-:Y:S01]  /*3050*/  @!P0 FMUL.FTZ R2, R19, R6 ;  /* 0x0000000613028220 */ /* 0x000fe20000410000 */
[----:B------:R-:W-:Y:S01]  /*3060*/  @!P0 LOP3.LUT R8, R23, 0xffff0000, RZ, 0xc0, !PT ;  /* 0xffff000017088812 */ /* 0x000fe200078ec0ff */
[----:B------:R-:W-:Y:S01]  /*3070*/  @!P0 IMAD.U32 R18, R22, 0x10000, RZ ;  /* 0x0001000016128824 */ /* 0x000fe200078e00ff */
[----:B------:R-:W-:Y:S01]  /*3080*/  @!P0 F2FP.BF16.PACK_AB R29, R0, R29 ;  /* 0x0000001d001d823e */ /* 0x000fe200000010ff */
[----:B------:R-:W-:Y:S02]  /*3090*/  @!P0 FMUL.FTZ R31, R19, R24 ;  /* 0x00000018131f8220 */ /* 0x000fe40000410000 */
[----:B------:R-:W-:Y:S01]  /*30a0*/  @!P0 FMUL.FTZ R30, R16, R26 ;  /* 0x0000001a101e8220 */ /* 0x000fe20000410000 */
[----:B------:R-:W-:Y:S01]  /*30b0*/  @!P0 MOV R20, R29 ;  /* 0x0000001d00148202 */ /* 0x000fe20000000f00 */
[C---:B------:R-:W-:Y:S02]  /*30c0*/  @!P0 FMUL.FTZ R32, R8.reuse, R27 ;  /* 0x0000001b08208220 */ /* 0x040fe40000410000 */
[----:B------:R-:W-:Y:S02]  /*30d0*/  @!P0 FMUL.FTZ R4, R8, R7 ;  /* 0x0000000708048220 */ /* 0x000fe40000410000 */
[----:B------:R-:W-:Y:S02]  /*30e0*/  @!P0 FFMA.FTZ R2, R24, R25, R2 ;  /* 0x0000001918028223 */ /* 0x000fe40000010002 */
[----:B------:R-:W-:Y:S02]  /*30f0*/  @!P0 FFMA.FTZ R3, R26, R18, R3 ;  /* 0x000000121a038223 */ /* 0x000fe40000010003 */
[----:B------:R-:W-:Y:S02]  /*3100*/  @!P0 FFMA.FTZ R31, R25, R6, -R31 ;  /* 0x00000006191f8223 */ /* 0x000fe4000001081f */
[----:B------:R-:W-:Y:S02]  /*3110*/  @!P0 FFMA.FTZ R30, R18, R5, -R30 ;  /* 0x00000005121e8223 */ /* 0x000fe4000001081e */
[----:B------:R-:W-:Y:S01]  /*3120*/  @!P0 FFMA.FTZ R32, R28, R7, -R32 ;  /* 0x000000071c208223 */ /* 0x000fe20000010820 */
[----:B------:R-:W-:Y:S01]  /*3130*/  @!P0 F2FP.BF16.PACK_AB R34, R2, R31 ;  /* 0x0000001f0222823e */ /* 0x000fe200000010ff */
[----:B------:R-:W-:Y:S01]  /*3140*/  @!P0 FFMA.FTZ R4, R27, R28, R4 ;  /* 0x0000001c1b048223 */ /* 0x000fe20000010004 */
[----:B------:R-:W-:Y:S03]  /*3150*/  @!P0 F2FP.BF16.PACK_AB R30, R3, R30 ;  /* 0x0000001e031e823e */ /* 0x000fe600000010ff */
[----:B------:R-:W-:Y:S01]  /*3160*/  @!P0 IMAD.MOV.U32 R21, RZ, RZ, R34 ;  /* 0x000000ffff158224 */ /* 0x000fe200078e0022 */
[----:B------:R-:W-:Y:S02]  /*3170*/  @!P0 F2FP.BF16.PACK_AB R31, R4, R32 ;  /* 0x00000020041f823e */ /* 0x000fe400000010ff */
[----:B------:R-:W-:Y:S02]  /*3180*/  @!P0 MOV R22, R30 ;  /* 0x0000001e00168202 */ /* 0x000fe40000000f00 */
[----:B------:R-:W-:Y:S05]  /*3190*/  @!P0 MOV R23, R31 ;  /* 0x0000001f00178202 */ /* 0x000fea0000000f00 */
[----:B------:R1:W-:Y:S02]  /*31a0*/  ST.E.128 [R136.64], R20 ;  /* 0x0000001488007985 */ /* 0x0003e4000c101d04 */
.L_x_810:
[----:B------:R-:W-:Y:S05]  /*31b0*/  BSYNC B0 ;  /* 0x0000000000007941 */ /* 0x000fea0003800000 */
.L_x_809:
[----:B------:R-:W-:Y:S01]  /*31c0*/  ISETP.GE.AND P0, PT, R117, R129, PT ;  /* 0x000000817500720c */ /* 0x000fe20003f06270 */
[----:B------:R-:W-:Y:S01]  /*31d0*/  @!UPT UIADD3 URZ, URZ, URZ, URZ ;  /* 0x0000003f3f3ff290 */ /* 0x000fe2000fffe03f */
[----:B------:R-:W-:Y:S11]  /*31e0*/  BSSY B0, `(.L_x_811) ;  /* 0x0000030000007945 */ /* 0x000ff60003800000 */
[----:B------:R-:W-:-:S05]  /*31f0*/  @P0 BRA `(.L_x_812) ;  /* 0x000002e000000947 */ /* 0x000fca0003800000 */
[----:B------:R-:W-:Y:S01]  /*3200*/  ISETP.GE.AND P0, PT, R117, R17, PT ;  /* 0x000000117500720c */ /* 0x000fe20003f06270 */
[----:B-1----:R-:W2:Y:S11]  /*3210*/  LD.E.128 R20, [R130.64+0x40] ;  /* 0x0000400482147980 */ /* 0x002eb6000c101d00 */
[----:B------:R-:W-:Y:S01]  /*3220*/  @!UPT UIADD3 URZ, URZ, URZ, URZ ;  /* 0x0000003f3f3ff290 */ /* 0x000fe2000fffe03f */
[----:B------:R-:W3:Y:S06]  /*3230*/  @!P0 LD.E.64 R6, [R14.64+0x20] ;  /* 0x000020040e068980 */ /* 0x000eec000c101b00 */
[----:B------:R-:W4:Y:S01]  /*3240*/  @!P0 LD.E.64 R26, [R52.64+0x20] ;  /* 0x00002004341a8980 */ /* 0x000f22000c101b00 */
        /* <DEDUP_REMOVED lines=40> */
[----:B------:R1:W-:Y:S02]  /*34d0*/  ST.E.128 [R136.64+0x40], R20 ;  /* 0x0000401488007985 */ /* 0x0003e4000c101d04 */
.L_x_812:
[----:B------:R-:W-:Y:S05]  /*34e0*/  BSYNC B0 ;  /* 0x0000000000007941 */ /* 0x000fea0003800000 */
.L_x_811:
[----:B------:R-:W-:Y:S11]  /*34f0*/  ISETP.GE.AND P0, PT, R116, R129, PT ;  /* 0x000000817400720c */ /* 0x000ff60003f06270 */
[----:B------:R-:W-:Y:S02]  /*3500*/  @!UPT UIADD3 URZ, URZ, URZ, URZ ;  /* 0x0000003f3f3ff290 */ /* 0x000fe4000fffe03f */
        /* <DEDUP_REMOVED lines=47> */
.L_x_808:
[----:B------:R-:W-:Y:S05]  /*3800*/  BSYNC B1 ;  /* 0x0000000000017941 */ /* 0x000fea0003800000 */
.L_x_807:
[----:B------:R-:W-:Y:S01]  /*3810*/  BSSY B1, `(.L_x_813) ;  /* 0x00000a7000017945 */ /* 0x000fe20003800000 */
[----:B------:R-:W-:-:S05]  /*3820*/  @!P4 BRA `(.L_x_814) ;  /* 0x00000a500000c947 */ /* 0x000fca0003800000 */
[----:B-----5:R-:W-:Y:S01]  /*3830*/  ISETP.GE.AND P0, PT, R12, R129, PT ;  /* 0x000000810c00720c */ /* 0x020fe20003f06270 */
[C---:B------:R-:W-:Y:S01]  /*3840*/  IMAD.SHL.U32 R5, R164.reuse, 0x2, RZ ;  /* 0x00000002a4057824 */ /* 0x040fe200078e00ff */
[----:B------:R-:W-:Y:S01]  /*3850*/  SHF.L.U64.HI R3, R164, 0x1, R150 ;  /* 0x00000001a4037819 */ /* 0x000fe20000010296 */
[----:B------:R-:W-:Y:S03]  /*3860*/  BSSY B0, `(.L_x_815) ;  /* 0x0000037000007945 */ /* 0x000fe60003800000 */
[-C--:B------:R-:W-:Y:S02]  /*3870*/  IADD3 R18, P5, R14, R5.reuse, RZ ;  /* 0x000000050e127210 */ /* 0x080fe40007fbe0ff */
[----:B------:R-:W-:Y:S03]  /*3880*/  IADD3 R32, P4, R52, R5, RZ ;  /* 0x0000000534207210 */ /* 0x000fe60007f9e0ff */
[--C-:B------:R-:W-:Y:S02]  /*3890*/  IMAD.X R19, R15, 0x1, R3.reuse, P5 ;  /* 0x000000010f137824 */ /* 0x100fe400028e0603 */
[----:B------:R-:W-:Y:S01]  /*38a0*/  IMAD.X R33, R53, 0x1, R3, P4 ;  /* 0x0000000135217824 */ /* 0x000fe200020e0603 */
[----:B------:R-:W-:-:S05]  /*38b0*/  @P0 BRA `(.L_x_816) ;  /* 0x0000031000000947 */ /* 0x000fca0003800000 */
[----:B------:R-:W-:Y:S02]  /*38c0*/  ISETP.GE.AND P0, PT, R12, R17, PT ;  /* 0x000000110c00720c */ /* 0x000fe40003f06270 */
[C---:B------:R-:W-:Y:S04]  /*38d0*/  LEA R34, P4, R104.reuse, R130, 0x1 ;  /* 0x0000008268227211 */ /* 0x040fe800078808ff */
[----:B------:R-:W-:Y:S02]  /*38e0*/  LEA.HI.X R35, R104, R131, R101, 0x1, P4 ;  /* 0x0000008368237211 */ /* 0x000fe400020f0c65 */
[C---:B------:R-:W-:Y:S03]  /*38f0*/  LEA R40, P4, R192.reuse, R136, 0x1 ;  /* 0x00000088c0287211 */ /* 0x040fe600078808ff */
[----:B-1----:R-:W2:Y:S01]  /*3900*/  LD.E.128 R20, [R34.64] ;  /* 0x0000000422147980 */ /* 0x002ea2000c101d00 */
[----:B------:R-:W-:Y:S07]  /*3910*/  LEA.HI.X R41, R192, R137, R193, 0x1, P4 ;  /* 0x00000089c0297211 */ /* 0x000fee00020f0cc1 */
[----:B------:R-:W3:Y:S06]  /*3920*/  @!P0 LD.E.64 R28, [R32.64] ;  /* 0x00000004201c8980 */ /* 0x000eec000c101b00 */
[----:B------:R-:W4:Y:S01]  /*3930*/  @!P0 LD.E.64 R6, [R18.64] ;  /* 0x0000000412068980 */ /* 0x000f22000c101b00 */
[----:B--2---:R-:W-:Y:S01]  /*3940*/  @!P0 IMAD.U32 R30, R23, 0x10000, RZ ;  /* 0x00010000171e8824 */ /* 0x004fe200078e00ff */
[C---:B------:R-:W-:Y:S02]  /*3950*/  @!P0 LOP3.LUT R25, R20.reuse, 0xffff0000, RZ, 0xc0, !PT ;  /* 0xffff000014198812 */ /* 0x040fe400078ec0ff */
[----:B------:R-:W-:Y:S02]  /*3960*/  @!P0 SHF.L.U32 R27, R20, 0x10, RZ ;  /* 0x00000010141b8819 */ /* 0x000fe400000006ff */
[----:B------:R-:W-:Y:S02]  /*3970*/  @!P0 LOP3.LUT R16, R22, 0xffff0000, RZ, 0xc0, !PT ;  /* 0xffff000016108812 */ /* 0x000fe400078ec0ff */
[C---:B---3--:R-:W-:Y:S02]  /*3980*/  @!P0 SHF.L.U32 R24, R28.reuse, 0x10, RZ ;  /* 0x000000101c188819 */ /* 0x048fe400000006ff */
[----:B------:R-:W-:Y:S01]  /*3990*/  @!P0 LOP3.LUT R26, R28, 0xffff0000, RZ, 0xc0, !PT ;  /* 0xffff00001c1a8812 */ /* 0x000fe200078ec0ff */
[C---:B------:R-:W-:Y:S01]  /*39a0*/  @!P0 IMAD.U32 R28, R29.reuse, 0x10000, RZ ;  /* 0x000100001d1c8824 */ /* 0x040fe200078e00ff */
[----:B------:R-:W-:Y:S01]  /*39b0*/  @!P0 LOP3.LUT R29, R29, 0xffff0000, RZ, 0xc0, !PT ;  /* 0xffff00001d1d8812 */ /* 0x000fe200078ec0ff */
[----:B------:R-:W-:Y:S02]  /*39c0*/  @!P0 FMUL.FTZ R31, R25, R24 ;  /* 0x00000018191f8220 */ /* 0x000fe40000410000 */
[C---:B----4-:R-:W-:Y:S01]  /*39d0*/  @!P0 IMAD.U32 R8, R6.reuse, 0x10000, RZ ;  /* 0x0001000006088824 */ /* 0x050fe200078e00ff */
[----:B------:R-:W-:Y:S01]  /*39e0*/  @!P0 LOP3.LUT R6, R6, 0xffff0000, RZ, 0xc0, !PT ;  /* 0xffff000006068812 */ /* 0x000fe200078ec0ff */
[C---:B------:R-:W-:Y:S01]  /*39f0*/  @!P0 IMAD.U32 R5, R7.reuse, 0x10000, RZ ;  /* 0x0001000007058824 */ /* 0x040fe200078e00ff */
[----:B------:R-:W-:Y:S01]  /*3a00*/  @!P0 LOP3.LUT R7, R7, 0xffff0000, RZ, 0xc0, !PT ;  /* 0xffff000007078812 */ /* 0x000fe200078ec0ff */
[-C--:B------:R-:W-:Y:S01]  /*3a10*/  @!P0 FMUL.FTZ R0, R25, R8.reuse ;  /* 0x0000000819008220 */ /* 0x080fe20000410000 */
[----:B------:R-:W-:Y:S01]  /*3a20*/  @!P0 LOP3.LUT R25, R21, 0xffff0000, RZ, 0xc0, !PT ;  /* 0xffff000015198812 */ /* 0x000fe200078ec0ff */
[----:B------:R-:W-:Y:S01]  /*3a30*/  @!P0 FFMA.FTZ R31, R27, R8, -R31 ;  /* 0x000000081b1f8223 */ /* 0x000fe2000001081f */
[----:B------:R-:W-:Y:S01]  /*3a40*/  @!P0 LOP3.LUT R8, R23, 0xffff0000, RZ, 0xc0, !PT ;  /* 0xffff000017088812 */ /* 0x000fe200078ec0ff */
[----:B------:R-:W-:Y:S01]  /*3a50*/  @!P0 FFMA.FTZ R0, R24, R27, R0 ;  /* 0x0000001b18008223 */ /* 0x000fe20000010000 */
[----:B------:R-:W-:Y:S01]  /*3a60*/  @!P0 SHF.L.U32 R24, R22, 0x10, RZ ;  /* 0x0000001016188819 */ /* 0x000fe200000006ff */
[----:B------:R-:W-:Y:S02]  /*3a70*/  @!P0 IMAD.U32 R27, R21, 0x10000, RZ ;  /* 0x00010000151b8824 */ /* 0x000fe400078e00ff */
[C---:B------:R-:W-:Y:S01]  /*3a80*/  @!P0 FMUL.FTZ R2, R25.reuse, R6 ;  /* 0x0000000619028220 */ /* 0x040fe20000410000 */
[----:B------:R-:W-:Y:S01]  /*3a90*/  @!P0 F2FP.BF16.PACK_AB R31, R0, R31 ;  /* 0x0000001f001f823e */ /* 0x000fe200000010ff */
[C---:B------:R-:W-:Y:S02]  /*3aa0*/  @!P0 FMUL.FTZ R3, R16.reuse, R5 ;  /* 0x0000000510038220 */ /* 0x040fe40000410000 */
[----:B------:R-:W-:Y:S01]  /*3ab0*/  @!P0 FMUL.FTZ R35, R25, R26 ;  /* 0x0000001a19238220 */ /* 0x000fe20000410000 */
[----:B------:R-:W-:Y:S01]  /*3ac0*/  @!P0 MOV R20, R31 ;  /* 0x0000001f00148202 */ /* 0x000fe20000000f00 */
[----:B------:R-:W-:Y:S02]  /*3ad0*/  @!P0 FMUL.FTZ R34, R16, R28 ;  /* 0x0000001c10228220 */ /* 0x000fe40000410000 */
        /* <DEDUP_REMOVED lines=15> */
.L_x_816:
[----:B------:R-:W-:Y:S05]  /*3bd0*/  BSYNC B0 ;  /* 0x0000000000007941 */ /* 0x000fea0003800000 */
.L_x_815:
[----:B------:R-:W-:Y:S01]  /*3be0*/  ISETP.GE.AND P0, PT, R117, R129, PT ;  /* 0x000000817500720c */ /* 0x000fe20003f06270 */
[----:B------:R-:W-:Y:S01]  /*3bf0*/  @!UPT UIADD3 URZ, URZ, URZ, URZ ;  /* 0x0000003f3f3ff290 */ /* 0x000fe2000fffe03f */
[----:B------:R-:W-:Y:S11]  /*3c00*/  BSSY B0, `(.L_x_817) ;  /* 0x0000033000007945 */ /* 0x000ff60003800000 */
[----:B------:R-:W-:-:S05]  /*3c10*/  @P0 BRA `(.L_x_818) ;  /* 0x0000031000000947 */ /* 0x000fca0003800000 */
[----:B------:R-:W-:Y:S02]  /*3c20*/  ISETP.GE.AND P0, PT, R117, R17, PT ;  /* 0x000000117500720c */ /* 0x000fe40003f06270 */
[C---:B------:R-:W-:Y:S04]  /*3c30*/  LEA R34, P4, R103.reuse, R130, 0x1 ;  /* 0x0000008267227211 */ /* 0x040fe800078808ff */
[----:B------:R-:W-:Y:S02]  /*3c40*/  LEA.HI.X R35, R103, R131, R106, 0x1, P4 ;  /* 0x0000008367237211 */ /* 0x000fe400020f0c6a */
[C---:B-1----:R-:W-:Y:S03]  /*3c50*/  LEA R40, P4, R97.reuse, R136, 0x1 ;  /* 0x0000008861287211 */ /* 0x042fe600078808ff */
[----:B------:R-:W2:Y:S01]  /*3c60*/  LD.E.128 R20, [R34.64] ;  /* 0x0000000422147980 */ /* 0x000ea2000c101d00 */
[----:B------:R-:W-:Y:S07]  /*3c70*/  LEA.HI.X R41, R97, R137, R98, 0x1, P4 ;  /* 0x0000008961297211 */ /* 0x000fee00020f0c62 */
[----:B------:R-:W3:Y:S06]  /*3c80*/  @!P0 LD.E.64 R28, [R32.64+0x20] ;  /* 0x00002004201c8980 */ /* 0x000eec000c101b00 */
[----:B------:R-:W4:Y:S01]  /*3c90*/  @!P0 LD.E.64 R6, [R18.64+0x20] ;  /* 0x0000200412068980 */ /* 0x000f22000c101b00 */
        /* <DEDUP_REMOVED lines=41> */
.L_x_818:
[----:B------:R-:W-:Y:S05]  /*3f30*/  BSYNC B0 ;  /* 0x0000000000007941 */ /* 0x000fea0003800000 */
.L_x_817:
[----:B------:R-:W-:Y:S11]  /*3f40*/  ISETP.GE.AND P0, PT, R116, R129, PT ;  /* 0x000000817400720c */ /* 0x000ff60003f06270 */
[----:B------:R-:W-:Y:S02]  /*3f50*/  @!UPT UIADD3 URZ, URZ, URZ, URZ ;  /* 0x0000003f3f3ff290 */ /* 0x000fe4000fffe03f */
        /* <DEDUP_REMOVED lines=8> */
[----:B------:R1:W4:Y:S01]  /*3fe0*/  @!P0 LD.E.64 R6, [R18.64+0x40] ;  /* 0x0000400412068980 */ /* 0x000322000c101b00 */
[----:B--2---:R-:W-:Y:S01]  /*3ff0*/  @!P0 IMAD.U32 R30, R23, 0x10000, RZ ;  /* 0x00010000171e8824 */ /* 0x004fe200078e00ff */
[C---:B------:R-:W-:Y:S02]  /*4000*/  @!P0 LOP3.LUT R25, R20.reuse, 0xffff0000, RZ, 0xc0, !PT ;  /* 0xffff000014198812 */ /* 0x040fe400078ec0ff */
[----:B------:R-:W-:Y:S02]  /*4010*/  @!P0 SHF.L.U32 R27, R20, 0x10, RZ ;  /* 0x00000010141b8819 */ /* 0x000fe400000006ff */
[----:B-1----:R-:W-:Y:S02]  /*4020*/  @!P0 LOP3.LUT R19, R21, 0xffff0000, RZ, 0xc0, !PT ;  /* 0xffff000015138812 */ /* 0x002fe400078ec0ff */
[----:B------:R-:W-:Y:S01]  /*4030*/  @!P0 LOP3.LUT R16, R22, 0xffff0000, RZ, 0xc0, !PT ;  /* 0xffff000016108812 */ /* 0x000fe200078ec0ff */
[C---:B---3--:R-:W-:Y:S01]  /*4040*/  @!P0 IMAD.U32 R28, R33.reuse, 0x10000, RZ ;  /* 0x00010000211c8824 */ /* 0x048fe200078e00ff */
[C---:B------:R-:W-:Y:S02]  /*4050*/  @!P0 SHF.L.U32 R24, R32.reuse, 0x10, RZ ;  /* 0x0000001020188819 */ /* 0x040fe400000006ff */
[----:B------:R-:W-:Y:S01]  /*4060*/  @!P0 LOP3.LUT R26, R32, 0xffff0000, RZ, 0xc0, !PT ;  /* 0xffff0000201a8812 */ /* 0x000fe200078ec0ff */
[----:B------:R-:W-:Y:S01]  /*4070*/  @!P0 FMUL.FTZ R34, R16, R28 ;  /* 0x0000001c10228220 */ /* 0x000fe20000410000 */
[----:B------:R-:W-:Y:S01]  /*4080*/  @!P0 LOP3.LUT R29, R33, 0xffff0000, RZ, 0xc0, !PT ;  /* 0xffff0000211d8812 */ /* 0x000fe200078ec0ff */
[C---:B----4-:R-:W-:Y:S01]  /*4090*/  @!P0 IMAD.U32 R8, R6.reuse, 0x10000, RZ ;  /* 0x0001000006088824 */ /* 0x050fe200078e00ff */
[----:B------:R-:W-:Y:S01]  /*40a0*/  @!P0 LOP3.LUT R6, R6, 0xffff0000, RZ, 0xc0, !PT ;  /* 0xffff000006068812 */ /* 0x000fe200078ec0ff */
[C---:B------:R-:W-:Y:S02]  /*40b0*/  @!P0 FMUL.FTZ R31, R25.reuse, R24 ;  /* 0x00000018191f8220 */ /* 0x040fe40000410000 */
[-C--:B------:R-:W-:Y:S02]  /*40c0*/  @!P0 FMUL.FTZ R0, R25, R8.reuse ;  /* 0x0000000819008220 */ /* 0x080fe40000410000 */
[C---:B------:R-:W-:Y:S01]  /*40d0*/  @!P0 IMAD.U32 R5, R7.reuse, 0x10000, RZ ;  /* 0x0001000007058824 */ /* 0x040fe200078e00ff */
        /* <DEDUP_REMOVED lines=26> */
.L_x_814:
[----:B------:R-:W-:Y:S05]  /*4280*/  BSYNC B1 ;  /* 0x0000000000017941 */ /* 0x000fea0003800000 */
.L_x_813:
        /* <DEDUP_REMOVED lines=14> */
[C---:B-1----:R-:W-:Y:S03]  /*4370*/  LEA R40, P2, R99.reuse, R136, 0x1 ;  /* 0x0000008863287211 */ /* 0x042fe600078408ff */
[----:B------:R-:W2:Y:S01]  /*4380*/  LD.E.128 R20, [R34.64] ;  /* 0x0000000422147980 */ /* 0x000ea2000c101d00 */
        /* <DEDUP_REMOVED lines=44> */
.L_x_822:
[----:B------:R-:W-:Y:S05]  /*4650*/  BSYNC B0 ;  /* 0x0000000000007941 */ /* 0x000fea0003800000 */
.L_x_821:
        /* <DEDUP_REMOVED lines=53> */
.L_x_824:
[----:B------:R-:W-:Y:S05]  /*49b0*/  BSYNC B0 ;  /* 0x0000000000007941 */ /* 0x000fea0003800000 */
.L_x_823:
        /* <DEDUP_REMOVED lines=52> */
.L_x_820:
[----:B------:R-:W-:Y:S05]  /*4d00*/  BSYNC B1 ;  /* 0x0000000000017941 */ /* 0x000fea0003800000 */
.L_x_819:
        /* <DEDUP_REMOVED lines=11> */
[----:B------:R-:W-:Y:S01]  /*4dc0*/  IMAD R31, R183, 0xc0, RZ ;  /* 0x000000c0b71f7824 */ /* 0x000fe200078e02ff */
[----:B------:R-:W-:Y:S01]  /*4dd0*/  ISETP.GE.AND P0, PT, R12, R17, PT ;  /* 0x000000110c00720c */ /* 0x000fe20003f06270 */
[----:B------:R-:W-:Y:S04]  /*4de0*/  IMAD.WIDE.U32 R34, R182, 0xc0, R130 ;  /* 0x000000c0b6227825 */ /* 0x000fe800078e0082 */
[----:B-1----:R-:W-:Y:S01]  /*4df0*/  IMAD.WIDE.U32 R40, R62, 0xc0, R136 ;  /* 0x000000c03e287825 */ /* 0x002fe200078e0088 */
[----:B------:R-:W-:Y:S03]  /*4e00*/  IADD3 R35, R35, R31, RZ ;  /* 0x0000001f23237210 */ /* 0x000fe60007ffe0ff */
[----:B------:R-:W-:Y:S02]  /*4e10*/  IMAD R37, R63, 0xc0, RZ ;  /* 0x000000c03f257824 */ /* 0x000fe400078e02ff */
[----:B------:R-:W2:Y:S03]  /*4e20*/  LD.E.128 R20, [R34.64] ;  /* 0x0000000422147980 */ /* 0x000ea6000c101d00 */
[----:B------:R-:W-:Y:S05]  /*4e30*/  IADD3 R41, R41, R37, RZ ;  /* 0x0000002529297210 */ /* 0x000fea0007ffe0ff */
[----:B------:R-:W3:Y:S06]  /*4e40*/  @!P0 LD.E.64 R6, [R24.64] ;  /* 0x0000000418068980 */ /* 0x000eec000c101b00 */
[----:B------:R-:W4:Y:S01]  /*4e50*/  @!P0 LD.E.64 R28, [R32.64] ;  /* 0x00000004201c8980 */ /* 0x000f22000c101b00 */
[C---:B--2---:R-:W-:Y:S02]  /*4e60*/  @!P0 LOP3.LUT R19, R20.reuse, 0xffff0000, RZ, 0xc0, !PT ;  /* 0xffff000014138812 */ /* 0x044fe400078ec0ff */
[----:B------:R-:W-:Y:S02]  /*4e70*/  @!P0 SHF.L.U32 R27, R20, 0x10, RZ ;  /* 0x00000010141b8819 */ /* 0x000fe400000006ff */
[----:B------:R-:W-:Y:S02]  /*4e80*/  @!P0 LOP3.LUT R16, R22, 0xffff0000, RZ, 0xc0, !PT ;  /* 0xffff000016108812 */ /* 0x000fe400078ec0ff */
[----:B------:R-:W-:Y:S02]  /*4e90*/  @!P0 SHF.L.U32 R30, R23, 0x10, RZ ;  /* 0x00000010171e8819 */ /* 0x000fe400000006ff */
[C---:B---3--:R-:W-:Y:S02]  /*4ea0*/  @!P0 SHF.L.U32 R8, R6.reuse, 0x10, RZ ;  /* 0x0000001006088819 */ /* 0x048fe400000006ff */
[----:B------:R-:W-:Y:S02]  /*4eb0*/  @!P0 LOP3.LUT R6, R6, 0xffff0000, RZ, 0xc0, !PT ;  /* 0xffff000006068812 */ /* 0x000fe400078ec0ff */
[----:B------:R-:W-:Y:S01]  /*4ec0*/  @!P0 SHF.L.U32 R5, R7, 0x10, RZ ;  /* 0x0000001007058819 */ /* 0x000fe200000006ff */
[----:B------:R-:W-:Y:S01]  /*4ed0*/  @!P0 FMUL.FTZ R0, R19, R8 ;  /* 0x0000000813008220 */ /* 0x000fe20000410000 */
[----:B------:R-:W-:Y:S01]  /*4ee0*/  @!P0 LOP3.LUT R7, R7, 0xffff0000, RZ, 0xc0, !PT ;  /* 0xffff000007078812 */ /* 0x000fe200078ec0ff */
[C---:B----4-:R-:W-:Y:S01]  /*4ef0*/  @!P0 IMAD.U32 R18, R28.reuse, 0x10000, RZ ;  /* 0x000100001c128824 */ /* 0x050fe200078e00ff */
[----:B------:R-:W-:Y:S01]  /*4f00*/  @!P0 LOP3.LUT R26, R28, 0xffff0000, RZ, 0xc0, !PT ;  /* 0xffff00001c1a8812 */ /* 0x000fe200078ec0ff */
[----:B------:R-:W-:Y:S01]  /*4f10*/  @!P0 FMUL.FTZ R3, R16, R5 ;  /* 0x0000000510038220 */ /* 0x000fe20000410000 */
[----:B------:R-:W-:Y:S01]  /*4f20*/  @!P0 SHF.L.U32 R28, R29, 0x10, RZ ;  /* 0x000000101d1c8819 */ /* 0x000fe200000006ff */
[----:B------:R-:W-:Y:S01]  /*4f30*/  @!P0 FMUL.FTZ R31, R19, R18 ;  /* 0x00000012131f8220 */ /* 0x000fe20000410000 */
[----:B------:R-:W-:Y:S01]  /*4f40*/  @!P0 LOP3.LUT R19, R21, 0xffff0000, RZ, 0xc0, !PT ;  /* 0xffff000015138812 */ /* 0x000fe200078ec0ff */
[----:B------:R-:W-:Y:S01]  /*4f50*/  @!P0 FFMA.FTZ R0, R18, R27, R0 ;  /* 0x0000001b12008223 */ /* 0x000fe20000010000 */
[----:B------:R-:W-:Y:S01]  /*4f60*/  @!P0 SHF.L.U32 R18, R22, 0x10, RZ ;  /* 0x0000001016128819 */ /* 0x000fe200000006ff */
[----:B------:R-:W-:Y:S01]  /*4f70*/  @!P0 FFMA.FTZ R31, R27, R8, -R31 ;  /* 0x000000081b1f8223 */ /* 0x000fe2000001081f */
[----:B------:R-:W-:Y:S01]  /*4f80*/  @!P0 LOP3.LUT R8, R23, 0xffff0000, RZ, 0xc0, !PT ;  /* 0xffff000017088812 */ /* 0x000fe200078ec0ff */
[----:B------:R-:W-:Y:S01]  /*4f90*/  @!P0 IMAD.U32 R27, R21, 0x10000, RZ ;  /* 0x00010000151b8824 */ /* 0x000fe200078e00ff */
[----:B------:R-:W-:Y:S01]  /*4fa0*/  @!P0 LOP3.LUT R29, R29, 0xffff0000, RZ, 0xc0, !PT ;  /* 0xffff00001d1d8812 */ /* 0x000fe200078ec0ff */
[C---:B------:R-:W-:Y:S01]  /*4fb0*/  @!P0 FMUL.FTZ R2, R19.reuse, R6 ;  /* 0x0000000613028220 */ /* 0x040fe20000410000 */
[----:B------:R-:W-:Y:S01]  /*4fc0*/  @!P0 F2FP.BF16.PACK_AB R31, R0, R31 ;  /* 0x0000001f001f823e */ /* 0x000fe200000010ff */
[----:B------:R-:W-:Y:S02]  /*4fd0*/  @!P0 FMUL.FTZ R35, R19, R26 ;  /* 0x0000001a13238220 */ /* 0x000fe40000410000 */
        /* <DEDUP_REMOVED lines=10> */
[----:B------:R-:W-:Y:S01]  /*5080*/  @!P0 F2FP.BF16.PACK_AB R34, R3, R34 ;  /* 0x000000220322823e */ /* 0x000fe200000010ff */
[----:B------:R-:W-:Y:S01]  /*5090*/  @!P0 IMAD.MOV.U32 R20, RZ, RZ, R31 ;  /* 0x000000ffff148224 */ /* 0x000fe200078e001f */
[----:B------:R-:W-:Y:S02]  /*50a0*/  @!P0 MOV R21, R38 ;  /* 0x0000002600158202 */ /* 0x000fe40000000f00 */
[----:B------:R-:W-:Y:S02]  /*50b0*/  @!P0 F2FP.BF16.PACK_AB R35, R4, R36 ;  /* 0x000000240423823e */ /* 0x000fe400000010ff */
[----:B------:R-:W-:Y:S02]  /*50c0*/  @!P0 MOV R22, R34 ;  /* 0x0000002200168202 */ /* 0x000fe40000000f00 */
[----:B------:R-:W-:Y:S05]  /*50d0*/  @!P0 MOV R23, R35 ;  /* 0x0000002300178202 */ /* 0x000fea0000000f00 */
[----:B------:R1:W-:Y:S02]  /*50e0*/  ST.E.128 [R40.64], R20 ;  /* 0x0000001428007985 */ /* 0x0003e4000c101d04 */
.L_x_828:
[----:B------:R-:W-:Y:S05]  /*50f0*/  BSYNC B0 ;  /* 0x0000000000007941 */ /* 0x000fea0003800000 */
.L_x_827:
        /* <DEDUP_REMOVED lines=53> */
.L_x_830:
[----:B------:R-:W-:Y:S05]  /*5450*/  BSYNC B0 ;  /* 0x0000000000007941 */ /* 0x000fea0003800000 */
.L_x_829:
[----:B------:R-:W-:Y:S11]  /*5460*/  ISETP.GE.AND P0, PT, R116, R129, PT ;  /* 0x000000817400720c */ /* 0x000ff60003f06270 */
[----:B------:R-:W-:Y:S02]  /*5470*/  @!UPT UIADD3 URZ, URZ, URZ, URZ ;  /* 0x0000003f3f3ff290 */ /* 0x000fe4000fffe03f */
[----:B------:R-:W-:-:S05]  /*5480*/  @P0 BRA `(.L_x_826) ;  /* 0x0000031000000947 */ /* 0x000fca0003800000 */
[----:B------:R-:W-:Y:S02]  /*5490*/  ISETP.GE.AND P0, PT, R116, R17, PT ;  /* 0x000000117400720c */ /* 0x000fe40003f06270 */
[C---:B------:R-:W-:Y:S04]  /*54a0*/  LEA R34, P1, R122.reuse, R130, 0x1 ;  /* 0x000000827a227211 */ /* 0x040fe800078208ff */
[----:B------:R-:W-:Y:S02]  /*54b0*/  LEA.HI.X R35, R122, R131, R115, 0x1, P1 ;  /* 0x000000837a237211 */ /* 0x000fe400008f0c73 */
[C---:B------:R-:W-:Y:S03]  /*54c0*/  LEA R38, P1, R88.reuse, R136, 0x1 ;  /* 0x0000008858267211 */ /* 0x040fe600078208ff */
[----:B------:R-:W2:Y:S01]  /*54d0*/  LD.E.128 R16, [R34.64] ;  /* 0x0000000422107980 */ /* 0x000ea2000c101d00 */
[----:B------:R-:W-:Y:S07]  /*54e0*/  LEA.HI.X R39, R88, R137, R87, 0x1, P1 ;  /* 0x0000008958277211 */ /* 0x000fee00008f0c57 */
[----:B------:R-:W3:Y:S06]  /*54f0*/  @!P0 LD.E.64 R32, [R32.64+0x40] ;  /* 0x0000400420208980 */ /* 0x000eec000c101b00 */
[----:B------:R-:W4:Y:S01]  /*5500*/  @!P0 LD.E.64 R6, [R24.64+0x40] ;  /* 0x0000400418068980 */ /* 0x000f22000c101b00 */
[----:B--2---:R-:W-:Y:S01]  /*5510*/  @!P0 IMAD.U32 R28, R19, 0x10000, RZ ;  /* 0x00010000131c8824 */ /* 0x004fe200078e00ff */
[C---:B-1----:R-:W-:Y:S02]  /*5520*/  @!P0 LOP3.LUT R21, R16.reuse, 0xffff0000, RZ, 0xc0, !PT ;  /* 0xffff000010158812 */ /* 0x042fe400078ec0ff */
[----:B------:R-:W-:Y:S02]  /*5530*/  @!P0 SHF.L.U32 R23, R16, 0x10, RZ ;  /* 0x0000001010178819 */ /* 0x000fe400000006ff */
        /* <DEDUP_REMOVED lines=9> */
[-C--:B------:R-:W-:Y:S01]  /*55d0*/  @!P0 FMUL.FTZ R0, R21, R8.reuse ;  /* 0x0000000815008220 */ /* 0x080fe20000410000 */
[----:B------:R-:W-:Y:S01]  /*55e0*/  @!P0 LOP3.LUT R21, R17, 0xffff0000, RZ, 0xc0, !PT ;  /* 0xffff000011158812 */ /* 0x000fe200078ec0ff */
        /* <DEDUP_REMOVED lines=27> */
.L_x_826:
[----:B------:R-:W-:Y:S05]  /*57a0*/  BSYNC B1 ;  /* 0x0000000000017941 */ /* 0x000fea0003800000 */
.L_x_825:
[----:B------:R-:W2:Y:S02]  /*57b0*/  LD.E R3, [R118.64+0xd0] ;  /* 0x0000d00476037980 */ /* 0x000ea4000c101900 */
[----:B--2---:R-:W-:Y:S05]  /*57c0*/  IMAD.U32 R3, R3, -0x40, RZ ;  /* 0xffffffc003037824 */ /* 0x004fea00078e00ff */
[C---:B------:R-:W-:Y:S02]  /*57d0*/  LEA R14, P1, R3.reuse, R14, 0x1 ;  /* 0x0000000e030e7211 */ /* 0x040fe400078208ff */
[C---:B------:R-:W-:Y:S02]  /*57e0*/  LEA R52, P0, R3.reuse, R52, 0x1 ;  /* 0x0000003403347211 */ /* 0x040fe400078008ff */
[C---:B------:R-:W-:Y:S02]  /*57f0*/  LEA.HI.X.SX32 R15, R3.reuse, R15, 0x1, P1 ;  /* 0x0000000f030f7211 */ /* 0x040fe400008f0eff */
[----:B------:R-:W-:Y:S01]  /*5800*/  LEA.HI.X.SX32 R53, R3, R53, 0x1, P0 ;  /* 0x0000003503357211 */ /* 0x000fe200000f0eff */
[----:B------:R-:W-:-:S05]  /*5810*/  BRA `(.L_x_831) ;  /* 0x00004da000007947 */ /* 0x000fca0003800000 */
.L_x_806:
[----:B-1----:R-:W-:Y:S01]  /*5820*/  BSSY B2, `(.L_x_832) ;  /* 0x000010e000027945 */ /* 0x002fe20003800000 */
[----:B------:R-:W-:-:S05]  /*5830*/  @!P6 BRA `(.L_x_833) ;  /* 0x000010c00000e947 */ /* 0x000fca0003800000 */
[----:B-----5:R-:W-:Y:S01]  /*5840*/  ISETP.GE.AND P0, PT, R12, R129, PT ;  /* 0x000000810c00720c */ /* 0x020fe20003f06270 */
[----:B------:R-:W-:Y:S01]  /*5850*/  @!UPT UIADD3 URZ, URZ, URZ, URZ ;  /* 0x0000003f3f3ff290 */ /* 0x000fe2000fffe03f */
[----:B------:R-:W-:Y:S11]  /*5860*/  BSSY B1, `(.L_x_834) ;  /* 0x0000057000017945 */ /* 0x000ff60003800000 */
[----:B------:R-:W-:-:S05]  /*5870*/  @P0 BRA `(.L_x_835) ;  /* 0x0000055000000947 */ /* 0x000fca0003800000 */
[----:B------:R1:W5:Y:S01]  /*5880*/  LD.E.128 R44, [R130.64] ;  /* 0x00000004822c7980 */ /* 0x000362000c101d00 */
[----:B------:R-:W-:Y:S01]  /*5890*/  ISETP.GE.AND P0, PT, R12, R17, PT ;  /* 0x000000110c00720c */ /* 0x000fe20003f06270 */
[----:B------:R-:W-:Y:S01]  /*58a0*/  @!UPT UIADD3 URZ, URZ, URZ, URZ ;  /* 0x0000003f3f3ff290 */ /* 0x000fe2000fffe03f */
[----:B------:R-:W-:Y:S11]  /*58b0*/  BSSY B0, `(.L_x_836) ;  /* 0x0000050000007945 */ /* 0x000ff60003800000 */
[----:B------:R-:W-:-:S05]  /*58c0*/  @P0 BRA `(.L_x_837) ;  /* 0x000004e000000947 */ /* 0x000fca0003800000 */
[----:B------:R-:W-:Y:S01]  /*58d0*/  LEA.HI R201, R17, R17, RZ, 0x1 ;  /* 0x0000001111c97211 */ /* 0x000fe200078f08ff */
[----:B------:R-:W-:Y:S01]  /*58e0*/  IMAD.MOV.U32 R185, RZ, RZ, RZ ;  /* 0x000000ffffb97224 */ /* 0x000fe200078e00ff */
[C---:B-----5:R-:W-:Y:S01]  /*58f0*/  LOP3.LUT R37, R44.reuse, 0xffff0000, RZ, 0xc0, !PT ;  /* 0xffff00002c257812 */ /* 0x060fe200078ec0ff */
[----:B------:R-:W-:Y:S01]  /*5900*/  IMAD.U32 R35, R44, 0x10000, RZ ;  /* 0x000100002c237824 */ /* 0x000fe200078e00ff */
[----:B------:R-:W-:Y:S01]  /*5910*/  SHF.R.S32.HI R201, RZ, 0x1, R201 ;  /* 0x00000001ffc97819 */ /* 0x000fe200000114c9 */
[----:B------:R-:W-:Y:S01]  /*5920*/  IMAD.U32 R42, R46, 0x10000, RZ ;  /* 0x000100002e2a7824 */ /* 0x000fe200078e00ff */
[C---:B------:R-:W-:Y:S02]  /*5930*/  SHF.L.U32 R38, R45.reuse, 0x10, RZ ;  /* 0x000000102d267819 */ /* 0x040fe400000006ff */
[-C--:B------:R-:W-:Y:S02]  /*5940*/  ISETP.GE.AND P5, PT, R12, R201.reuse, PT ;  /* 0x000000c90c00720c */ /* 0x080fe40003fa6270 */
[----:B------:R-:W-:Y:S02]  /*5950*/  MOV R189, R201 ;  /* 0x000000c900bd7202 */ /* 0x000fe40000000f00 */
[----:B------:R-:W-:Y:S02]  /*5960*/  LOP3.LUT R41, R45, 0xffff0000, RZ, 0xc0, !PT ;  /* 0xffff00002d297812 */ /* 0x000fe400078ec0ff */
[----:B------:R-:W-:Y:S02]  /*5970*/  LOP3.LUT R45, R46, 0xffff0000, RZ, 0xc0, !PT ;  /* 0xffff00002e2d7812 */ /* 0x000fe400078ec0ff */
[C---:B------:R-:W-:Y:S02]  /*5980*/  SHF.L.U32 R46, R47.reuse, 0x10, RZ ;  /* 0x000000102f2e7819 */ /* 0x040fe400000006ff */
[----:B------:R-:W-:Y:S03]  /*5990*/  LOP3.LUT R49, R47, 0xffff0000, RZ, 0xc0, !PT ;  /* 0xffff00002f317812 */ /* 0x000fe600078ec0ff */
[--C-:B------:R-:W-:Y:S02]  /*59a0*/  @P5 IMAD.MOV R185, RZ, RZ, -R201.reuse ;  /* 0x000000ffffb95224 */ /* 0x100fe400078e0ac9 */
[----:B------:R-:W-:Y:S03]  /*59b0*/  @P5 IMAD.MOV R189, RZ, RZ, -R201 ;  /* 0x000000ffffbd5224 */ /* 0x000fe600078e0ac9 */
[C---:B------:R-:W-:Y:S04]  /*59c0*/  LEA R186, P0, R185.reuse, R132, 0x1 ;  /* 0x00000084b9ba7211 */ /* 0x040fe800078008ff */
[----:B------:R-:W-:Y:S02]  /*59d0*/  LEA.HI.X.SX32 R187, R185, R133, 0x1, P0 ;  /* 0x00000085b9bb7211 */ /* 0x000fe400000f0eff */
[C---:B------:R-:W-:Y:S04]  /*59e0*/  LEA R18, P0, R189.reuse, R130, 0x1 ;  /* 0x00000082bd127211 */ /* 0x040fe800078008ff */
[----:B------:R-:W-:Y:S01]  /*59f0*/  LEA.HI.X.SX32 R19, R189, R131, 0x1, P0 ;  /* 0x00000083bd137211 */ /* 0x000fe200000f0eff */
[----:B------:R-:W-:Y:S01]  /*5a00*/  IMAD.MOV.U32 R189, RZ, RZ, RZ ;  /* 0x000000ffffbd7224 */ /* 0x000fe200078e00ff */
[----:B------:R-:W-:Y:S01]  /*5a10*/  @P5 IADD3 R189, -R201, RZ, RZ ;  /* 0x000000ffc9bd5210 */ /* 0x000fe20007ffe1ff */
[----:B------:R-:W2:Y:S03]  /*5a20*/  LD.E.128 R184, [R186.64] ;  /* 0x00000004bab87980 */ /* 0x000ea6000c101d00 */
[C---:B------:R-:W-:Y:S04]  /*5a30*/  LEA R54, P0, R189.reuse, R134, 0x1 ;  /* 0x00000086bd367211 */ /* 0x040fe800078008ff */
[----:B------:R-:W-:Y:S01]  /*5a40*/  LEA.HI.X.SX32 R55, R189, R135, 0x1, P0 ;  /* 0x00000087bd377211 */ /* 0x000fe200000f0eff */
[----:B------:R3:W4:Y:S08]  /*5a50*/  LD.E.128 R20, [R18.64] ;  /* 0x0000000412147980 */ /* 0x000730000c101d00 */
[----:B------:R-:W4:Y:S01]  /*5a60*/  LD.E.128 R56, [R54.64] ;  /* 0x0000000436387980 */ /* 0x000f22000c101d00 */
[C---:B--2---:R-:W-:Y:S01]  /*5a70*/  IMAD.U32 R32, R184.reuse, 0x10000, RZ ;  /* 0x00010000b8207824 */ /* 0x044fe200078e00ff */
[----:B------:R-:W-:Y:S01]  /*5a80*/  LOP3.LUT R28, R184, 0xffff0000, RZ, 0xc0, !PT ;  /* 0xffff0000b81c7812 */ /* 0x000fe200078ec0ff */
[----:B------:R-:W-:Y:S01]  /*5a90*/  IMAD.U32 R24, R186, 0x10000, RZ ;  /* 0x00010000ba187824 */ /* 0x000fe200078e00ff */
[C---:B------:R-:W-:Y:S01]  /*5aa0*/  SHF.L.U32 R26, R185.reuse, 0x10, RZ ;  /* 0x00000010b91a7819 */ /* 0x040fe200000006ff */
[----:B------:R-:W-:Y:S01]  /*5ab0*/  @!P5 FADD.FTZ R32, -R32, -RZ ;  /* 0x800000ff2020d221 */ /* 0x000fe20000010100 */
[----:B------:R-:W-:Y:S01]  /*5ac0*/  LOP3.LUT R25, R185, 0xffff0000, RZ, 0xc0, !PT ;  /* 0xffff0000b9197812 */ /* 0x000fe200078ec0ff */
[----:B------:R-:W-:Y:S01]  /*5ad0*/  @!P5 FADD.FTZ R28, -R28, -RZ ;  /* 0x800000ff1c1cd221 */ /* 0x000fe20000010100 */
[----:B---3--:R-:W-:Y:S01]  /*5ae0*/  LOP3.LUT R19, R186, 0xffff0000, RZ, 0xc0, !PT ;  /* 0xffff0000ba137812 */ /* 0x008fe200078ec0ff */
[C---:B----4-:R-:W-:Y:S01]  /*5af0*/  IMAD.U32 R33, R20.reuse, 0x10000, RZ ;  /* 0x0001000014217824 */ /* 0x050fe200078e00ff */
[----:B------:R-:W-:Y:S01]  /*5b00*/  LOP3.LUT R31, R20, 0xffff0000, RZ, 0xc0, !PT ;  /* 0xffff0000141f7812 */ /* 0x000fe200078ec0ff */
[----:B------:R-:W-:Y:S01]  /*5b10*/  @!P5 FADD.FTZ R26, -R26, -RZ ;  /* 0x800000ff1a1ad221 */ /* 0x000fe20000010100 */
[----:B------:R-:W-:Y:S01]  /*5b20*/  SHF.L.U32 R29, R21, 0x10, RZ ;  /* 0x00000010151d7819 */ /* 0x000fe200000006ff */
[----:B------:R-:W-:Y:S01]  /*5b30*/  FMUL.FTZ R0, R33, R32 ;  /* 0x0000002021007220 */ /* 0x000fe20000410000 */
[----:B------:R-:W-:Y:S01]  /*5b40*/  LOP3.LUT R30, R21, 0xffff0000, RZ, 0xc0, !PT ;  /* 0xffff0000151e7812 */ /* 0x000fe200078ec0ff */
[----:B------:R-:W-:Y:S01]  /*5b50*/  @!P5 FADD.FTZ R25, -R25, -RZ ;  /* 0x800000ff1919d221 */ /* 0x000fe20000010100 */
[----:B------:R-:W-:Y:S01]  /*5b60*/  SHF.L.U32 R18, R187, 0x10, RZ ;  /* 0x00000010bb127819 */ /* 0x000fe200000006ff */
[C---:B------:R-:W-:Y:S01]  /*5b70*/  IMAD.U32 R34, R56.reuse, 0x10000, RZ ;  /* 0x0001000038227824 */ /* 0x040fe200078e00ff */
[----:B------:R-:W-:Y:S01]  /*5b80*/  LOP3.LUT R36, R56, 0xffff0000, RZ, 0xc0, !PT ;  /* 0xffff000038247812 */ /* 0x000fe200078ec0ff */
[----:B------:R-:W-:Y:S01]  /*5b90*/  FMUL.FTZ R2, R31, R28 ;  /* 0x0000001c1f027220 */ /* 0x000fe20000410000 */
[----:B------:R-:W-:Y:S01]  /*5ba0*/  SHF.L.U32 R39, R57, 0x10, RZ ;  /* 0x0000001039277819 */ /* 0x000fe200000006ff */
[C---:B------:R-:W-:Y:S01]  /*5bb0*/  IMAD.U32 R27, R22.reuse, 0x10000, RZ ;  /* 0x00010000161b7824 */ /* 0x040fe200078e00ff */
[----:B------:R-:W-:Y:S01]  /*5bc0*/  LOP3.LUT R16, R187, 0xffff0000, RZ, 0xc0, !PT ;  /* 0xffff0000bb107812 */ /* 0x000fe200078ec0ff */
[----:B------:R-:W-:Y:S01]  /*5bd0*/  FMUL.FTZ R3, R29, R26 ;  /* 0x0000001a1d037220 */ /* 0x000fe20000410000 */
[----:B------:R-:W-:Y:S01]  /*5be0*/  LOP3.LUT R20, R22, 0xffff0000, RZ, 0xc0, !PT ;  /* 0xffff000016147812 */ /* 0x000fe200078ec0ff */
[----:B------:R-:W-:Y:S01]  /*5bf0*/  @!P5 FADD.FTZ R24, -R24, -RZ ;  /* 0x800000ff1818d221 */ /* 0x000fe20000010100 */
[----:B------:R-:W-:Y:S01]  /*5c00*/  LOP3.LUT R40, R57, 0xffff0000, RZ, 0xc0, !PT ;  /* 0xffff000039287812 */ /* 0x000fe200078ec0ff */
[----:B------:R-:W-:Y:S01]  /*5c10*/  FFMA.FTZ R0, R35, R34, R0 ;  /* 0x0000002223007223 */ /* 0x000fe20000010000 */
[C---:B------:R-:W-:Y:S01]  /*5c20*/  SHF.L.U32 R21, R23.reuse, 0x10, RZ ;  /* 0x0000001017157819 */ /* 0x040fe200000006ff */
[----:B------:R-:W-:Y:S01]  /*5c30*/  FMUL.FTZ R4, R30, R25 ;  /* 0x000000191e047220 */ /* 0x000fe20000410000 */
[----:B------:R-:W-:Y:S01]  /*5c40*/  LOP3.LUT R23, R23, 0xffff0000, RZ, 0xc0, !PT ;  /* 0xffff000017177812 */ /* 0x000fe200078ec0ff */
[----:B------:R-:W-:Y:S01]  /*5c50*/  @!P5 FADD.FTZ R19, -R19, -RZ ;  /* 0x800000ff1313d221 */ /* 0x000fe20000010100 */
[----:B------:R-:W-:Y:S01]  /*5c60*/  LOP3.LUT R44, R58, 0xffff0000, RZ, 0xc0, !PT ;  /* 0xffff00003a2c7812 */ /* 0x000fe200078ec0ff */
[----:B------:R-:W-:Y:S01]  /*5c70*/  FFMA.FTZ R2, R37, R36, R2 ;  /* 0x0000002425027223 */ /* 0x000fe20000010002 */
[C---:B------:R-:W-:Y:S01]  /*5c80*/  SHF.L.U32 R47, R59.reuse, 0x10, RZ ;  /* 0x000000103b2f7819 */ /* 0x040fe200000006ff */
[----:B------:R-:W-:Y:S01]  /*5c90*/  @!P5 FADD.FTZ R18, -R18, -RZ ;  /* 0x800000ff1212d221 */ /* 0x000fe20000010100 */
[----:B------:R-:W-:Y:S01]  /*5ca0*/  LOP3.LUT R48, R59, 0xffff0000, RZ, 0xc0, !PT ;  /* 0xffff00003b307812 */ /* 0x000fe200078ec0ff */
[----:B------:R-:W-:Y:S02]  /*5cb0*/  FMUL.FTZ R5, R27, R24 ;  /* 0x000000181b057220 */ /* 0x000fe40000410000 */
[----:B------:R-:W-:Y:S02]  /*5cc0*/  IMAD.U32 R43, R58, 0x10000, RZ ;  /* 0x000100003a2b7824 */ /* 0x000fe400078e00ff */
[----:B------:R-:W-:Y:S02]  /*5cd0*/  FFMA.FTZ R3, R38, R39, R3 ;  /* 0x0000002726037223 */ /* 0x000fe40000010003 */
[----:B------:R-:W-:Y:S02]  /*5ce0*/  @!P5 FADD.FTZ R16, -R16, -RZ ;  /* 0x800000ff1010d221 */ /* 0x000fe40000010100 */
[----:B------:R-:W-:Y:S02]  /*5cf0*/  FMUL.FTZ R6, R20, R19 ;  /* 0x0000001314067220 */ /* 0x000fe40000410000 */
[----:B------:R-:W-:Y:S02]  /*5d00*/  FFMA.FTZ R4, R41, R40, R4 ;  /* 0x0000002829047223 */ /* 0x000fe40000010004 */
[----:B------:R-:W-:Y:S02]  /*5d10*/  FMUL.FTZ R7, R21, R18 ;  /* 0x0000001215077220 */ /* 0x000fe40000410000 */
[----:B------:R-:W-:Y:S02]  /*5d20*/  FFMA.FTZ R5, R42, R43, R5 ;  /* 0x0000002b2a057223 */ /* 0x000fe40000010005 */
[----:B------:R-:W-:Y:S02]  /*5d30*/  FMUL.FTZ R8, R23, R16 ;  /* 0x0000001017087220 */ /* 0x000fe40000410000 */
[----:B------:R-:W-:Y:S01]  /*5d40*/  FFMA.FTZ R6, R45, R44, R6 ;  /* 0x0000002c2d067223 */ /* 0x000fe20000010006 */
[----:B------:R-:W-:Y:S01]  /*5d50*/  F2FP.BF16.PACK_AB R44, R2, R0 ;  /* 0x00000000022c723e */ /* 0x000fe200000010ff */
[----:B------:R-:W-:Y:S01]  /*5d60*/  FFMA.FTZ R7, R46, R47, R7 ;  /* 0x0000002f2e077223 */ /* 0x000fe20000010007 */
[----:B------:R-:W-:Y:S01]  /*5d70*/  F2FP.BF16.PACK_AB R45, R4, R3 ;  /* 0x00000003042d723e */ /* 0x000fe200000010ff */
[----:B------:R-:W-:Y:S01]  /*5d80*/  FFMA.FTZ R8, R49, R48, R8 ;  /* 0x0000003031087223 */ /* 0x000fe20000010008 */
[----:B------:R-:W-:Y:S04]  /*5d90*/  F2FP.BF16.PACK_AB R46, R6, R5 ;  /* 0x00000005062e723e */ /* 0x000fe800000010ff */
[----:B------:R-:W-:Y:S02]  /*5da0*/  F2FP.BF16.PACK_AB R47, R8, R7 ;  /* 0x00000007082f723e */ /* 0x000fe400000010ff */
.L_x_837:
[----:B------:R-:W-:Y:S05]  /*5db0*/  BSYNC B0 ;  /* 0x0000000000007941 */ /* 0x000fea0003800000 */
.L_x_836:
[----:B-----5:R2:W-:Y:S02]  /*5dc0*/  ST.E.128 [R136.64], R44 ;  /* 0x0000002c88007985 */ /* 0x0205e4000c101d04 */
.L_x_835:
[----:B------:R-:W-:Y:S05]  /*5dd0*/  BSYNC B1 ;  /* 0x0000000000017941 */ /* 0x000fea0003800000 */
.L_x_834:
[----:B------:R-:W-:Y:S01]  /*5de0*/  ISETP.GE.AND P0, PT, R117, R129, PT ;  /* 0x000000817500720c */ /* 0x000fe20003f06270 */
[----:B------:R-:W-:Y:S01]  /*5df0*/  @!UPT UIADD3 URZ, URZ, URZ, URZ ;  /* 0x0000003f3f3ff290 */ /* 0x000fe2000fffe03f */
[----:B------:R-:W-:Y:S11]  /*5e00*/  BSSY B1, `(.L_x_838) ;  /* 0x0000057000017945 */ /* 0x000ff60003800000 */
[----:B------:R-:W-:-:S05]  /*5e10*/  @P0 BRA `(.L_x_839) ;  /* 0x0000055000000947 */ /* 0x000fca0003800000 */
[----:B--2---:R2:W5:Y:S01]  /*5e20*/  LD.E.128 R44, [R130.64+0x40] ;  /* 0x00004004822c7980 */ /* 0x004562000c101d00 */
        /* <DEDUP_REMOVED lines=9> */
[C---:B------:R-:W-:Y:S01]  /*5ec0*/  IMAD.U32 R42, R46.reuse, 0x10000, RZ ;  /* 0x000100002e2a7824 */ /* 0x040fe200078e00ff */
[----:B------:R-:W-:Y:S02]  /*5ed0*/  SHF.L.U32 R38, R45, 0x10, RZ ;  /* 0x000000102d267819 */ /* 0x000fe400000006ff */
        /* <DEDUP_REMOVED lines=14> */
[----:B------:R-:W3:Y:S03]  /*5fc0*/  LD.E.128 R184, [R186.64+0x40] ;  /* 0x00004004bab87980 */ /* 0x000ee6000c101d00 */
[C---:B------:R-:W-:Y:S04]  /*5fd0*/  LEA R54, P0, R189.reuse, R134, 0x1 ;  /* 0x00000086bd367211 */ /* 0x040fe800078008ff */
[----:B------:R-:W-:Y:S01]  /*5fe0*/  LEA.HI.X.SX32 R55, R189, R135, 0x1, P0 ;  /* 0x00000087bd377211 */ /* 0x000fe200000f0eff */
[----:B--2---:R4:W2:Y:S08]  /*5ff0*/  LD.E.128 R20, [R18.64+0x40] ;  /* 0x0000400412147980 */ /* 0x0048b0000c101d00 */
[----:B------:R-:W2:Y:S01]  /*6000*/  LD.E.128 R56, [R54.64+0x40] ;  /* 0x0000400436387980 */ /* 0x000ea2000c101d00 */
[C---:B---3--:R-:W-:Y:S01]  /*6010*/  IMAD.U32 R32, R184.reuse, 0x10000, RZ ;  /* 0x00010000b8207824 */ /* 0x048fe200078e00ff */
[----:B------:R-:W-:Y:S01]  /*6020*/  LOP3.LUT R28, R184, 0xffff0000, RZ, 0xc0, !PT ;  /* 0xffff0000b81c7812 */ /* 0x000fe200078ec0ff */
[----:B------:R-:W-:Y:S01]  /*6030*/  IMAD.U32 R24, R186, 0x10000, RZ ;  /* 0x00010000ba187824 */ /* 0x000fe200078e00ff */
[C---:B------:R-:W-:Y:S01]  /*6040*/  SHF.L.U32 R26, R185.reuse, 0x10, RZ ;  /* 0x00000010b91a7819 */ /* 0x040fe200000006ff */
[----:B------:R-:W-:Y:S01]  /*6050*/  @!P5 FADD.FTZ R32, -R32, -RZ ;  /* 0x800000ff2020d221 */ /* 0x000fe20000010100 */
[----:B------:R-:W-:Y:S01]  /*6060*/  LOP3.LUT R25, R185, 0xffff0000, RZ, 0xc0, !PT ;  /* 0xffff0000b9197812 */ /* 0x000fe200078ec0ff */
[----:B------:R-:W-:Y:S01]  /*6070*/  @!P5 FADD.FTZ R28, -R28, -RZ ;  /* 0x800000ff1c1cd221 */ /* 0x000fe20000010100 */
[----:B----4-:R-:W-:Y:S01]  /*6080*/  LOP3.LUT R19, R186, 0xffff0000, RZ, 0xc0, !PT ;  /* 0xffff0000ba137812 */ /* 0x010fe200078ec0ff */
[C---:B--2---:R-:W-:Y:S01]  /*6090*/  IMAD.U32 R33, R20.reuse, 0x10000, RZ ;  /* 0x0001000014217824 */ /* 0x044fe200078e00ff */
        /* <DEDUP_REMOVED lines=43> */
.L_x_841:
[----:B------:R-:W-:Y:S05]  /*6350*/  BSYNC B0 ;  /* 0x0000000000007941 */ /* 0x000fea0003800000 */
.L_x_840:
[----:B-----5:R3:W-:Y:S02]  /*6360*/  ST.E.128 [R136.64+0x40], R44 ;  /* 0x0000402c88007985 */ /* 0x0207e4000c101d04 */
.L_x_839:
[----:B------:R-:W-:Y:S05]  /*6370*/  BSYNC B1 ;  /* 0x0000000000017941 */ /* 0x000fea0003800000 */
.L_x_838:
[----:B------:R-:W-:Y:S11]  /*6380*/  ISETP.GE.AND P0, PT, R116, R129, PT ;  /* 0x000000817400720c */ /* 0x000ff60003f06270 */
[----:B------:R-:W-:Y:S02]  /*6390*/  @!UPT UIADD3 URZ, URZ, URZ, URZ ;  /* 0x0000003f3f3ff290 */ /* 0x000fe4000fffe03f */
[----:B------:R-:W-:-:S05]  /*63a0*/  @P0 BRA `(.L_x_833) ;  /* 0x0000055000000947 */ /* 0x000fca0003800000 */
[----:B--23--:R2:W5:Y:S01]  /*63b0*/  LD.E.128 R44, [R130.64+0x80] ;  /* 0x00008004822c7980 */ /* 0x00c562000c101d00 */
        /* <DEDUP_REMOVED lines=82> */
.L_x_843:
[----:B------:R-:W-:Y:S05]  /*68e0*/  BSYNC B0 ;  /* 0x0000000000007941 */ /* 0x000fea0003800000 */
.L_x_842:
[----:B-----5:R3:W-:Y:S02]  /*68f0*/  ST.E.128 [R136.64+0x80], R44 ;  /* 0x0000802c88007985 */ /* 0x0207e4000c101d04 */
.L_x_833:
[----:B------:R-:W-:Y:S05]  /*6900*/  BSYNC B2 ;  /* 0x0000000000027941 */ /* 0x000fea0003800000 */
.L_x_832:
[----:B------:R-:W-:Y:S01]  /*6910*/  BSSY B2, `(.L_x_844) ;  /* 0x0000123000027945 */ /* 0x000fe20003800000 */
[----:B------:R-:W-:-:S05]  /*6920*/  @!P4 BRA `(.L_x_845) ;  /* 0x000012100000c947 */ /* 0x000fca0003800000 */
[----:B-----5:R-:W-:Y:S01]  /*6930*/  ISETP.GE.AND P0, PT, R12, R129, PT ;  /* 0x000000810c00720c */ /* 0x020fe20003f06270 */
[----:B------:R-:W-:Y:S01]  /*6940*/  @!UPT UIADD3 URZ, URZ, URZ, URZ ;  /* 0x0000003f3f3ff290 */ /* 0x000fe2000fffe03f */
[----:B------:R-:W-:Y:S11]  /*6950*/  BSSY B1, `(.L_x_846) ;  /* 0x000005e000017945 */ /* 0x000ff60003800000 */
[----:B------:R-:W-:-:S05]  /*6960*/  @P0 BRA `(.L_x_847) ;  /* 0x000005c000000947 */ /* 0x000fca0003800000 */
[C---:B------:R-:W-:Y:S01]  /*6970*/  LEA R186, P0, R104.reuse, R130, 0x1 ;  /* 0x0000008268ba7211 */ /* 0x040fe200078008ff */
[----:B------:R-:W-:Y:S03]  /*6980*/  BSSY B0, `(.L_x_848) ;  /* 0x0000057000007945 */ /* 0x000fe60003800000 */
[----:B------:R-:W-:Y:S02]  /*6990*/  LEA.HI.X R187, R104, R131, R101, 0x1, P0 ;  /* 0x0000008368bb7211 */ /* 0x000fe400000f0c65 */
[----:B------:R-:W-:Y:S03]  /*69a0*/  ISETP.GE.AND P0, PT, R12, R17, PT ;  /* 0x000000110c00720c */ /* 0x000fe60003f06270 */
[----:B--23--:R2:W5:Y:S10]  /*69b0*/  LD.E.128 R44, [R186.64] ;  /* 0x00000004ba2c7980 */ /* 0x00c574000c101d00 */
[----:B------:R-:W-:-:S05]  /*69c0*/  @P0 BRA `(.L_x_849) ;  /* 0x0000052000000947 */ /* 0x000fca0003800000 */
[----:B------:R-:W-:Y:S01]  /*69d0*/  LEA.HI R49, R17, R17, RZ, 0x1 ;  /* 0x0000001111317211 */ /* 0x000fe200078f08ff */
[----:B------:R-:W-:Y:S01]  /*69e0*/  IMAD.MOV.U32 R185, RZ, RZ, RZ ;  /* 0x000000ffffb97224 */ /* 0x000fe200078e00ff */
[C---:B-----5:R-:W-:Y:S01]  /*69f0*/  LOP3.LUT R37, R44.reuse, 0xffff0000, RZ, 0xc0, !PT ;  /* 0xffff00002c257812 */ /* 0x060fe200078ec0ff */
[----:B------:R-:W-:Y:S01]  /*6a00*/  IMAD.U32 R35, R44, 0x10000, RZ ;  /* 0x000100002c237824 */ /* 0x000fe200078e00ff */
[----:B------:R-:W-:Y:S01]  /*6a10*/  SHF.R.S32.HI R49, RZ, 0x1, R49 ;  /* 0x00000001ff317819 */ /* 0x000fe20000011431 */
[C---:B------:R-:W-:Y:S01]  /*6a20*/  IMAD.U32 R36, R45.reuse, 0x10000, RZ ;  /* 0x000100002d247824 */ /* 0x040fe200078e00ff */
[----:B------:R-:W-:Y:S02]  /*6a30*/  LOP3.LUT R39, R45, 0xffff0000, RZ, 0xc0, !PT ;  /* 0xffff00002d277812 */ /* 0x000fe400078ec0ff */
[----:B------:R-:W-:Y:S01]  /*6a40*/  ISETP.GE.AND P4, PT, R12, R49, PT ;  /* 0x000000310c00720c */ /* 0x000fe20003f86270 */
[--C-:B------:R-:W-:Y:S01]  /*6a50*/  IMAD.MOV.U32 R54, RZ, RZ, R49.reuse ;  /* 0x000000ffff367224 */ /* 0x100fe200078e0031 */
[C---:B------:R-:W-:Y:S02]  /*6a60*/  SHF.L.U32 R42, R46.reuse, 0x10, RZ ;  /* 0x000000102e2a7819 */ /* 0x040fe400000006ff */
[----:B------:R-:W-:Y:S01]  /*6a70*/  LOP3.LUT R43, R46, 0xffff0000, RZ, 0xc0, !PT ;  /* 0xffff00002e2b7812 */ /* 0x000fe200078ec0ff */
[C---:B------:R-:W-:Y:S01]  /*6a80*/  IMAD.U32 R46, R47.reuse, 0x10000, RZ ;  /* 0x000100002f2e7824 */ /* 0x040fe200078e00ff */
[----:B------:R-:W-:Y:S07]  /*6a90*/  LOP3.LUT R47, R47, 0xffff0000, RZ, 0xc0, !PT ;  /* 0xffff00002f2f7812 */ /* 0x000fee00078ec0ff */
[----:B------:R-:W-:Y:S01]  /*6aa0*/  @P4 IADD3 R54, -R49, RZ, RZ ;  /* 0x000000ff31364210 */ /* 0x000fe20007ffe1ff */
[----:B------:R-:W-:Y:S03]  /*6ab0*/  @P4 IMAD.MOV R185, RZ, RZ, -R49 ;  /* 0x000000ffffb94224 */ /* 0x000fe600078e0a31 */
[----:B------:R-:W-:Y:S02]  /*6ac0*/  LEA R18, P0, R54, R186, 0x1 ;  /* 0x000000ba36127211 */ /* 0x000fe400078008ff */
[----:B------:R-:W-:Y:S02]  /*6ad0*/  IADD3 R55, P5, R164, R185, RZ ;  /* 0x000000b9a4377210 */ /* 0x000fe40007fbe0ff */
[----:B------:R-:W-:Y:S02]  /*6ae0*/  LEA.HI.X.SX32 R19, R54, R187, 0x1, P0 ;  /* 0x000000bb36137211 */ /* 0x000fe400000f0eff */
[----:B------:R-:W-:Y:S02]  /*6af0*/  LEA.HI.X.SX32 R54, R185, R150, 0x1, P5 ;  /* 0x00000096b9367211 */ /* 0x000fe400028f0eff */
[C---:B--2---:R-:W-:Y:S01]  /*6b00*/  LEA R186, P0, R55.reuse, R132, 0x1 ;  /* 0x0000008437ba7211 */ /* 0x044fe200078008ff */
[----:B------:R-:W2:Y:S03]  /*6b10*/  LD.E.128 R20, [R18.64] ;  /* 0x0000000412147980 */ /* 0x000ea6000c101d00 */
[----:B------:R-:W-:Y:S01]  /*6b20*/  LEA.HI.X R187, R55, R133, R54, 0x1, P0 ;  /* 0x0000008537bb7211 */ /* 0x000fe200000f0c36 */
[----:B------:R-:W-:Y:S01]  /*6b30*/  IMAD.MOV.U32 R55, RZ, RZ, RZ ;  /* 0x000000ffff377224 */ /* 0x000fe200078e00ff */
[----:B------:R-:W-:Y:S04]  /*6b40*/  @P4 IADD3 R55, -R49, RZ, RZ ;  /* 0x000000ff31374210 */ /* 0x000fe80007ffe1ff */
[----:B------:R-:W-:Y:S01]  /*6b50*/  IADD3 R49, P0, R164, R55, RZ ;  /* 0x00000037a4317210 */ /* 0x000fe20007f1e0ff */
[----:B------:R-:W3:Y:S03]  /*6b60*/  LD.E.128 R184, [R186.64] ;  /* 0x00000004bab87980 */ /* 0x000ee6000c101d00 */
[----:B------:R-:W-:Y:S02]  /*6b70*/  LEA.HI.X.SX32 R54, R55, R150, 0x1, P0 ;  /* 0x0000009637367211 */ /* 0x000fe400000f0eff */
[C---:B------:R-:W-:Y:S04]  /*6b80*/  LEA R40, P0, R49.reuse, R134, 0x1 ;  /* 0x0000008631287211 */ /* 0x040fe800078008ff */
[----:B------:R-:W-:Y:S05]  /*6b90*/  LEA.HI.X R41, R49, R135, R54, 0x1, P0 ;  /* 0x0000008731297211 */ /* 0x000fea00000f0c36 */
[----:B------:R-:W4:Y:S01]  /*6ba0*/  LD.E.128 R56, [R40.64] ;  /* 0x0000000428387980 */ /* 0x000f22000c101d00 */
[C---:B--2---:R-:W-:Y:S01]  /*6bb0*/  IMAD.U32 R28, R20.reuse, 0x10000, RZ ;  /* 0x00010000141c7824 */ /* 0x044fe200078e00ff */
[----:B------:R-:W-:Y:S01]  /*6bc0*/  LOP3.LUT R27, R20, 0xffff0000, RZ, 0xc0, !PT ;  /* 0xffff0000141b7812 */ /* 0x000fe200078ec0ff */
[C---:B------:R-:W-:Y:S01]  /*6bd0*/  IMAD.U32 R24, R22.reuse, 0x10000, RZ ;  /* 0x0001000016187824 */ /* 0x040fe200078e00ff */
[----:B------:R-:W-:Y:S01]  /*6be0*/  LOP3.LUT R20, R22, 0xffff0000, RZ, 0xc0, !PT ;  /* 0xffff000016147812 */ /* 0x000fe200078ec0ff */
[----:B------:R-:W-:Y:S01]  /*6bf0*/  IMAD.U32 R16, R23, 0x10000, RZ ;  /* 0x0001000017107824 */ /* 0x000fe200078e00ff */
[C---:B------:R-:W-:Y:S02]  /*6c00*/  SHF.L.U32 R25, R21.reuse, 0x10, RZ ;  /* 0x0000001015197819 */ /* 0x040fe400000006ff */
[----:B------:R-:W-:Y:S02]  /*6c10*/  LOP3.LUT R26, R21, 0xffff0000, RZ, 0xc0, !PT ;  /* 0xffff0000151a7812 */ /* 0x000fe400078ec0ff */
[----:B------:R-:W-:Y:S01]  /*6c20*/  LOP3.LUT R19, R23, 0xffff0000, RZ, 0xc0, !PT ;  /* 0xffff000017137812 */ /* 0x000fe200078ec0ff */
[C---:B---3--:R-:W-:Y:S01]  /*6c30*/  IMAD.U32 R22, R185.reuse, 0x10000, RZ ;  /* 0x00010000b9167824 */ /* 0x048fe200078e00ff */
[----:B------:R-:W-:Y:S01]  /*6c40*/  SHF.L.U32 R33, R184, 0x10, RZ ;  /* 0x00000010b8217819 */ /* 0x000fe200000006ff */
[----:B------:R-:W-:Y:S01]  /*6c50*/  IMAD.U32 R29, R186, 0x10000, RZ ;  /* 0x00010000ba1d7824 */ /* 0x000fe200078e00ff */
[----:B------:R-:W-:Y:S01]  /*6c60*/  LOP3.LUT R30, R184, 0xffff0000, RZ, 0xc0, !PT ;  /* 0xffff0000b81e7812 */ /* 0x000fe200078ec0ff */
[----:B------:R-:W-:Y:S01]  /*6c70*/  @!P4 FADD.FTZ R22, -R22, -RZ ;  /* 0x800000ff1616c221 */ /* 0x000fe20000010100 */
[----:B------:R-:W-:Y:S01]  /*6c80*/  LOP3.LUT R31, R185, 0xffff0000, RZ, 0xc0, !PT ;  /* 0xffff0000b91f7812 */ /* 0x000fe200078ec0ff */
[----:B------:R-:W-:Y:S01]  /*6c90*/  @!P4 FADD.FTZ R33, -R33, -RZ ;  /* 0x800000ff2121c221 */ /* 0x000fe20000010100 */
[----:B------:R-:W-:Y:S01]  /*6ca0*/  LOP3.LUT R23, R186, 0xffff0000, RZ, 0xc0, !PT ;  /* 0xffff0000ba177812 */ /* 0x000fe200078ec0ff */
[----:B------:R-:W-:Y:S01]  /*6cb0*/  @!P4 FADD.FTZ R30, -R30, -RZ ;  /* 0x800000ff1e1ec221 */ /* 0x000fe20000010100 */
[C---:B------:R-:W-:Y:S01]  /*6cc0*/  SHF.L.U32 R21, R187.reuse, 0x10, RZ ;  /* 0x00000010bb157819 */ /* 0x040fe200000006ff */
[----:B------:R-:W-:Y:S01]  /*6cd0*/  FMUL.FTZ R0, R28, R33 ;  /* 0x000000211c007220 */ /* 0x000fe20000410000 */
[----:B------:R-:W-:Y:S01]  /*6ce0*/  LOP3.LUT R18, R187, 0xffff0000, RZ, 0xc0, !PT ;  /* 0xffff0000bb127812 */ /* 0x000fe200078ec0ff */
[----:B------:R-:W-:Y:S02]  /*6cf0*/  @!P4 FADD.FTZ R31, -R31, -RZ ;  /* 0x800000ff1f1fc221 */ /* 0x000fe40000010100 */
[C---:B----4-:R-:W-:Y:S01]  /*6d00*/  IMAD.U32 R32, R56.reuse, 0x10000, RZ ;  /* 0x0001000038207824 */ /* 0x050fe200078e00ff */
[----:B------:R-:W-:Y:S01]  /*6d10*/  LOP3.LUT R34, R56, 0xffff0000, RZ, 0xc0, !PT ;  /* 0xffff000038227812 */ /* 0x000fe200078ec0ff */
[----:B------:R-:W-:Y:S01]  /*6d20*/  FMUL.FTZ R2, R27, R30 ;  /* 0x0000001e1b027220 */ /* 0x000fe20000410000 */
[----:B------:R-:W-:Y:S01]  /*6d30*/  SHF.L.U32 R38, R57, 0x10, RZ ;  /* 0x0000001039267819 */ /* 0x000fe200000006ff */
        /* <DEDUP_REMOVED lines=8> */
[----:B------:R-:W-:Y:S02]  /*6dc0*/  @!P4 FADD.FTZ R23, -R23, -RZ ;  /* 0x800000ff1717c221 */ /* 0x000fe40000010100 */
[----:B------:R-:W-:Y:S02]  /*6dd0*/  FFMA.FTZ R2, R37, R34, R2 ;  /* 0x0000002225027223 */ /* 0x000fe40000010002 */
[----:B------:R-:W-:Y:S02]  /*6de0*/  @!P4 FADD.FTZ R21, -R21, -RZ ;  /* 0x800000ff1515c221 */ /* 0x000fe40000010100 */
        /* <DEDUP_REMOVED lines=16> */
.L_x_849:
[----:B------:R-:W-:Y:S05]  /*6ef0*/  BSYNC B0 ;  /* 0x0000000000007941 */ /* 0x000fea0003800000 */
.L_x_848:
[C---:B------:R-:W-:Y:S04]  /*6f00*/  LEA R2, P0, R192.reuse, R136, 0x1 ;  /* 0x00000088c0027211 */ /* 0x040fe800078008ff */
[----:B------:R-:W-:Y:S05]  /*6f10*/  LEA.HI.X R3, R192, R137, R193, 0x1, P0 ;  /* 0x00000089c0037211 */ /* 0x000fea00000f0cc1 */
[----:B-----5:R3:W-:Y:S04]  /*6f20*/  ST.E.128 [R2.64], R44 ;  /* 0x0000002c02007985 */ /* 0x0207e8000c101d04 */
.L_x_847:
[----:B------:R-:W-:Y:S05]  /*6f30*/  BSYNC B1 ;  /* 0x0000000000017941 */ /* 0x000fea0003800000 */
.L_x_846:
[----:B------:R-:W-:Y:S01]  /*6f40*/  ISETP.GE.AND P0, PT, R117, R129, PT ;  /* 0x000000817500720c */ /* 0x000fe20003f06270 */
[----:B------:R-:W-:Y:S01]  /*6f50*/  @!UPT UIADD3 URZ, URZ, URZ, URZ ;  /* 0x0000003f3f3ff290 */ /* 0x000fe2000fffe03f */
[----:B------:R-:W-:Y:S11]  /*6f60*/  BSSY B1, `(.L_x_850) ;  /* 0x000005e000017945 */ /* 0x000ff60003800000 */
[----:B------:R-:W-:-:S05]  /*6f70*/  @P0 BRA `(.L_x_851) ;  /* 0x000005c000000947 */ /* 0x000fca0003800000 */
[C---:B--2---:R-:W-:Y:S01]  /*6f80*/  LEA R186, P0, R103.reuse, R130, 0x1 ;  /* 0x0000008267ba7211 */ /* 0x044fe200078008ff */
[----:B------:R-:W-:Y:S03]  /*6f90*/  BSSY B0, `(.L_x_852) ;  /* 0x0000057000007945 */ /* 0x000fe60003800000 */
[----:B------:R-:W-:Y:S02]  /*6fa0*/  LEA.HI.X R187, R103, R131, R106, 0x1, P0 ;  /* 0x0000008367bb7211 */ /* 0x000fe400000f0c6a */
[----:B------:R-:W-:Y:S03]  /*6fb0*/  ISETP.GE.AND P0, PT, R117, R17, PT ;  /* 0x000000117500720c */ /* 0x000fe60003f06270 */
[----:B---3--:R2:W5:Y:S10]  /*6fc0*/  LD.E.128 R44, [R186.64] ;  /* 0x00000004ba2c7980 */ /* 0x008574000c101d00 */
        /* <DEDUP_REMOVED lines=18> */
[----:B------:R-:W-:Y:S01]  /*70f0*/  LEA.HI.X.SX32 R19, R55, R187, 0x1, P0 ;  /* 0x000000bb37137211 */ /* 0x000fe200000f0eff */
[----:B------:R-:W-:Y:S01]  /*7100*/  IMAD.MOV.U32 R55, RZ, RZ, RZ ;  /* 0x000000ffff377224 */ /* 0x000fe200078e00ff */
[----:B------:R-:W-:Y:S02]  /*7110*/  LEA.HI.X.SX32 R184, R184, R146, 0x1, P5 ;  /* 0x00000092b8b87211 */ /* 0x000fe400028f0eff */
[C---:B--2---:R-:W-:Y:S01]  /*7120*/  LEA R186, P0, R49.reuse, R132, 0x1 ;  /* 0x0000008431ba7211 */ /* 0x044fe200078008ff */
[----:B------:R-:W2:Y:S01]  /*7130*/  LD.E.128 R20, [R18.64] ;  /* 0x0000000412147980 */ /* 0x000ea2000c101d00 */
[----:B------:R-:W-:Y:S02]  /*7140*/  @P4 IADD3 R55, -R54, RZ, RZ ;  /* 0x000000ff36374210 */ /* 0x000fe40007ffe1ff */
[----:B------:R-:W-:Y:S02]  /*7150*/  LEA.HI.X R187, R49, R133, R184, 0x1, P0 ;  /* 0x0000008531bb7211 */ /* 0x000fe400000f0cb8 */
[----:B------:R-:W-:Y:S04]  /*7160*/  IADD3 R49, P0, R157, R55, RZ ;  /* 0x000000379d317210 */ /* 0x000fe80007f1e0ff */
[----:B------:R-:W3:Y:S01]  /*7170*/  LD.E.128 R184, [R186.64] ;  /* 0x00000004bab87980 */ /* 0x000ee2000c101d00 */
        /* <DEDUP_REMOVED lines=20> */
[----:B------:R-:W-:Y:S01]  /*72c0*/  LOP3.LUT R23, R186, 0xffff0000, RZ, 0xc0, !PT ;  /* 0xffff0000ba177812 */ /* 0x000fe200078ec0ff */
[----:B------:R-:W-:Y:S01]  /*72d0*/  FMUL.FTZ R0, R28, R33 ;  /* 0x000000211c007220 */ /* 0x000fe20000410000 */
[----:B------:R-:W-:Y:S01]  /*72e0*/  SHF.L.U32 R21, R187, 0x10, RZ ;  /* 0x00000010bb157819 */ /* 0x000fe200000006ff */
[C---:B----4-:R-:W-:Y:S01]  /*72f0*/  IMAD.U32 R32, R56.reuse, 0x10000, RZ ;  /* 0x0001000038207824 */ /* 0x050fe200078e00ff */
[----:B------:R-:W-:Y:S01]  /*7300*/  LOP3.LUT R34, R56, 0xffff0000, RZ, 0xc0, !PT ;  /* 0xffff000038227812 */ /* 0x000fe200078ec0ff */
[----:B------:R-:W-:Y:S01]  /*7310*/  @!P4 FADD.FTZ R31, -R31, -RZ ;  /* 0x800000ff1f1fc221 */ /* 0x000fe20000010100 */
[----:B------:R-:W-:Y:S01]  /*7320*/  SHF.L.U32 R38, R57, 0x10, RZ ;  /* 0x0000001039267819 */ /* 0x000fe200000006ff */
[----:B------:R-:W-:Y:S01]  /*7330*/  FMUL.FTZ R2, R27, R30 ;  /* 0x0000001e1b027220 */ /* 0x000fe20000410000 */
        /* <DEDUP_REMOVED lines=28> */
.L_x_853:
[----:B------:R-:W-:Y:S05]  /*7500*/  BSYNC B0 ;  /* 0x0000000000007941 */ /* 0x000fea0003800000 */
.L_x_852:
[C---:B------:R-:W-:Y:S04]  /*7510*/  LEA R2, P0, R97.reuse, R136, 0x1 ;  /* 0x0000008861027211 */ /* 0x040fe800078008ff */
[----:B------:R-:W-:Y:S05]  /*7520*/  LEA.HI.X R3, R97, R137, R98, 0x1, P0 ;  /* 0x0000008961037211 */ /* 0x000fea00000f0c62 */
[----:B-----5:R3:W-:Y:S04]  /*7530*/  ST.E.128 [R2.64], R44 ;  /* 0x0000002c02007985 */ /* 0x0207e8000c101d04 */
.L_x_851:
[----:B------:R-:W-:Y:S05]  /*7540*/  BSYNC B1 ;  /* 0x0000000000017941 */ /* 0x000fea0003800000 */
.L_x_850:
[----:B------:R-:W-:Y:S11]  /*7550*/  ISETP.GE.AND P0, PT, R116, R129, PT ;  /* 0x000000817400720c */ /* 0x000ff60003f06270 */
[----:B------:R-:W-:Y:S02]  /*7560*/  @!UPT UIADD3 URZ, URZ, URZ, URZ ;  /* 0x0000003f3f3ff290 */ /* 0x000fe4000fffe03f */
        /* <DEDUP_REMOVED lines=22> */
[C---:B------:R-:W-:Y:S02]  /*76d0*/  LEA R18, P0, R184.reuse, R186, 0x1 ;  /* 0x000000bab8127211 */ /* 0x040fe400078008ff */
[----:B------:R-:W-:Y:S02]  /*76e0*/  IADD3 R55, P5, R155, R54, RZ ;  /* 0x000000369b377210 */ /* 0x000fe40007fbe0ff */
[----:B------:R-:W-:Y:S02]  /*76f0*/  LEA.HI.X.SX32 R19, R184, R187, 0x1, P0 ;  /* 0x000000bbb8137211 */ /* 0x000fe400000f0eff */
[C---:B--2---:R-:W-:Y:S02]  /*7700*/  LEA R186, P0, R55.reuse, R132, 0x1 ;  /* 0x0000008437ba7211 */ /* 0x044fe400078008ff */
[----:B------:R-:W-:Y:S01]  /*7710*/  LEA.HI.X.SX32 R54, R54, R144, 0x1, P5 ;  /* 0x0000009036367211 */ /* 0x000fe200028f0eff */
        /* <DEDUP_REMOVED lines=62> */
.L_x_855:
[----:B------:R-:W-:Y:S05]  /*7b00*/  BSYNC B0 ;  /* 0x0000000000007941 */ /* 0x000fea0003800000 */
.L_x_854:
[C---:B------:R-:W-:Y:S04]  /*7b10*/  LEA R2, P0, R93.reuse, R136, 0x1 ;  /* 0x000000885d027211 */ /* 0x040fe800078008ff */
[----:B------:R-:W-:Y:S05]  /*7b20*/  LEA.HI.X R3, R93, R137, R94, 0x1, P0 ;  /* 0x000000895d037211 */ /* 0x000fea00000f0c5e */
[----:B-----5:R3:W-:Y:S04]  /*7b30*/  ST.E.128 [R2.64], R44 ;  /* 0x0000002c02007985 */ /* 0x0207e8000c101d04 */
.L_x_845:
[----:B------:R-:W-:Y:S05]  /*7b40*/  BSYNC B2 ;  /* 0x0000000000027941 */ /* 0x000fea0003800000 */
.L_x_844:
[----:B------:R-:W-:Y:S01]  /*7b50*/  BSSY B2, `(.L_x_856) ;  /* 0x0000123000027945 */ /* 0x000fe20003800000 */
[----:B------:R-:W-:-:S05]  /*7b60*/  @!P2 BRA `(.L_x_857) ;  /* 0x000012100000a947 */ /* 0x000fca0003800000 */
[----:B-----5:R-:W-:Y:S01]  /*7b70*/  ISETP.GE.AND P0, PT, R12, R129, PT ;  /* 0x000000810c00720c */ /* 0x020fe20003f06270 */
        /* <DEDUP_REMOVED lines=91> */
.L_x_861:
[----:B------:R-:W-:Y:S05]  /*8130*/  BSYNC B0 ;  /* 0x0000000000007941 */ /* 0x000fea0003800000 */
.L_x_860:
[C---:B------:R-:W-:Y:S04]  /*8140*/  LEA R2, P0, R99.reuse, R136, 0x1 ;  /* 0x0000008863027211 */ /* 0x040fe800078008ff */
[----:B------:R-:W-:Y:S05]  /*8150*/  LEA.HI.X R3, R99, R137, R100, 0x1, P0 ;  /* 0x0000008963037211 */ /* 0x000fea00000f0c64 */
[----:B-----5:R3:W-:Y:S04]  /*8160*/  ST.E.128 [R2.64], R44 ;  /* 0x0000002c02007985 */ /* 0x0207e8000c101d04 */
.L_x_859:
[----:B------:R-:W-:Y:S05]  /*8170*/  BSYNC B1 ;  /* 0x0000000000017941 */ /* 0x000fea0003800000 */
.L_x_858:
        /* <DEDUP_REMOVED lines=92> */
.L_x_865:
[----:B------:R-:W-:Y:S05]  /*8740*/  BSYNC B0 ;  /* 0x0000000000007941 */ /* 0x000fea0003800000 */
.L_x_864:
[C---:B------:R-:W-:Y:S04]  /*8750*/  LEA R2, P0, R95.reuse, R136, 0x1 ;  /* 0x000000885f027211 */ /* 0x040fe800078008ff */
[----:B------:R-:W-:Y:S05]  /*8760*/  LEA.HI.X R3, R95, R137, R96, 0x1, P0 ;  /* 0x000000895f037211 */ /* 0x000fea00000f0c60 */
[----:B-----5:R3:W-:Y:S04]  /*8770*/  ST.E.128 [R2.64], R44 ;  /* 0x0000002c02007985 */ /* 0x0207e8000c101d04 */
.L_x_863:
[----:B------:R-:W-:Y:S05]  /*8780*/  BSYNC B1 ;  /* 0x0000000000017941 */ /* 0x000fea0003800000 */
.L_x_862:
        /* <DEDUP_REMOVED lines=91> */
.L_x_867:
[----:B------:R-:W-:Y:S05]  /*8d40*/  BSYNC B0 ;  /* 0x0000000000007941 */ /* 0x000fea0003800000 */
.L_x_866:
[C---:B------:R-:W-:Y:S04]  /*8d50*/  LEA R2, P0, R91.reuse, R136, 0x1 ;  /* 0x000000885b027211 */ /* 0x040fe800078008ff */
[----:B------:R-:W-:Y:S05]  /*8d60*/  LEA.HI.X R3, R91, R137, R92, 0x1, P0 ;  /* 0x000000895b037211 */ /* 0x000fea00000f0c5c */
[----:B-----5:R3:W-:Y:S04]  /*8d70*/  ST.E.128 [R2.64], R44 ;  /* 0x0000002c02007985 */ /* 0x0207e8000c101d04 */
.L_x_857:
[----:B------:R-:W-:Y:S05]  /*8d80*/  BSYNC B2 ;  /* 0x0000000000027941 */ /* 0x000fea0003800000 */
.L_x_856:
[----:B------:R-:W-:Y:S01]  /*8d90*/  BSSY B2, `(.L_x_868) ;  /* 0x0000125000027945 */ /* 0x000fe20003800000 */
[----:B------:R-:W-:-:S05]  /*8da0*/  @!P1 BRA `(.L_x_869) ;  /* 0x0000123000009947 */ /* 0x000fca0003800000 */
[----:B-----5:R-:W-:Y:S01]  /*8db0*/  ISETP.GE.AND P0, PT, R12, R129, PT ;  /* 0x000000810c00720c */ /* 0x020fe20003f06270 */
[----:B------:R-:W-:Y:S01]  /*8dc0*/  @!UPT UIADD3 URZ, URZ, URZ, URZ ;  /* 0x0000003f3f3ff290 */ /* 0x000fe2000fffe03f */
[----:B------:R-:W-:Y:S11]  /*8dd0*/  BSSY B1, `(.L_x_870) ;  /* 0x0000060000017945 */ /* 0x000ff60003800000 */
[----:B------:R-:W-:-:S05]  /*8de0*/  @P0 BRA `(.L_x_871) ;  /* 0x000005e000000947 */ /* 0x000fca0003800000 */
[----:B--2---:R-:W-:Y:S01]  /*8df0*/  IMAD.WIDE.U32 R186, R182, 0xc0, R130 ;  /* 0x000000c0b6ba7825 */ /* 0x004fe200078e0082 */
[----:B------:R-:W-:Y:S01]  /*8e00*/  ISETP.GE.AND P0, PT, R12, R17, PT ;  /* 0x000000110c00720c */ /* 0x000fe20003f06270 */
[----:B------:R-:W-:Y:S02]  /*8e10*/  BSSY B0, `(.L_x_872) ;  /* 0x0000057000007945 */ /* 0x000fe40003800000 */
[----:B------:R-:W-:Y:S05]  /*8e20*/  IMAD R0, R183, 0xc0, RZ ;  /* 0x000000c0b7007824 */ /* 0x000fea00078e02ff */
[----:B------:R-:W-:Y:S05]  /*8e30*/  IADD3 R187, R187, R0, RZ ;  /* 0x00000000bbbb7210 */ /* 0x000fea0007ffe0ff */
[----:B---3--:R2:W5:Y:S01]  /*8e40*/  LD.E.128 R44, [R186.64] ;  /* 0x00000004ba2c7980 */ /* 0x008562000c101d00 */
        /* <DEDUP_REMOVED lines=83> */
.L_x_873:
[----:B------:R-:W-:Y:S05]  /*9380*/  BSYNC B0 ;  /* 0x0000000000007941 */ /* 0x000fea0003800000 */
.L_x_872:
[----:B------:R-:W-:Y:S02]  /*9390*/  IMAD R0, R63, 0xc0, RZ ;  /* 0x000000c03f007824 */ /* 0x000fe400078e02ff */
[----:B------:R-:W-:Y:S05]  /*93a0*/  IMAD.WIDE.U32 R2, R62, 0xc0, R136 ;  /* 0x000000c03e027825 */ /* 0x000fea00078e0088 */
[----:B------:R-:W-:Y:S05]  /*93b0*/  IADD3 R3, R3, R0, RZ ;  /* 0x0000000003037210 */ /* 0x000fea0007ffe0ff */
[----:B-----5:R3:W-:Y:S02]  /*93c0*/  ST.E.128 [R2.64], R44 ;  /* 0x0000002c02007985 */ /* 0x0207e4000c101d04 */
.L_x_871:
[----:B------:R-:W-:Y:S05]  /*93d0*/  BSYNC B1 ;  /* 0x0000000000017941 */ /* 0x000fea0003800000 */
.L_x_870:
        /* <DEDUP_REMOVED lines=92> */
.L_x_877:
[----:B------:R-:W-:Y:S05]  /*99a0*/  BSYNC B0 ;  /* 0x0000000000007941 */ /* 0x000fea0003800000 */
.L_x_876:
[C---:B------:R-:W-:Y:S04]  /*99b0*/  LEA R2, P0, R90.reuse, R136, 0x1 ;  /* 0x000000885a027211 */ /* 0x040fe800078008ff */
[----:B------:R-:W-:Y:S05]  /*99c0*/  LEA.HI.X R3, R90, R137, R89, 0x1, P0 ;  /* 0x000000895a037211 */ /* 0x000fea00000f0c59 */
[----:B-----5:R3:W-:Y:S04]  /*99d0*/  ST.E.128 [R2.64], R44 ;  /* 0x0000002c02007985 */ /* 0x0207e8000c101d04 */
.L_x_875:
[----:B------:R-:W-:Y:S05]  /*99e0*/  BSYNC B1 ;  /* 0x0000000000017941 */ /* 0x000fea0003800000 */
.L_x_874:
        /* <DEDUP_REMOVED lines=15> */
[----:B------:R-:W-:Y:S01]  /*9ae0*/  LOP3.LUT R39, R45, 0xffff0000, RZ, 0xc0, !PT ;  /* 0xffff00002d277812 */ /* 0x000fe200078ec0ff */
[C---:B------:R-:W-:Y:S01]  /*9af0*/  IMAD.U32 R44, R47.reuse, 0x10000, RZ ;  /* 0x000100002f2c7824 */ /* 0x040fe200078e00ff */
[----:B------:R-:W-:Y:S01]  /*9b00*/  ISETP.GE.AND P1, PT, R116, R55, PT ;  /* 0x000000377400720c */ /* 0x000fe20003f26270 */
[--C-:B------:R-:W-:Y:S01]  /*9b10*/  IMAD.MOV.U32 R184, RZ, RZ, R55.reuse ;  /* 0x000000ffffb87224 */ /* 0x100fe200078e0037 */
[C---:B------:R-:W-:Y:S02]  /*9b20*/  SHF.L.U32 R40, R46.reuse, 0x10, RZ ;  /* 0x000000102e287819 */ /* 0x040fe400000006ff */
[----:B------:R-:W-:Y:S02]  /*9b30*/  LOP3.LUT R43, R46, 0xffff0000, RZ, 0xc0, !PT ;  /* 0xffff00002e2b7812 */ /* 0x000fe400078ec0ff */
[----:B------:R-:W-:Y:S07]  /*9b40*/  LOP3.LUT R47, R47, 0xffff0000, RZ, 0xc0, !PT ;  /* 0xffff00002f2f7812 */ /* 0x000fee00078ec0ff */
[----:B------:R-:W-:Y:S01]  /*9b50*/  @P1 IADD3 R184, -R55, RZ, RZ ;  /* 0x000000ff37b81210 */ /* 0x000fe20007ffe1ff */
[----:B------:R-:W-:Y:S03]  /*9b60*/  @P1 IMAD.MOV R54, RZ, RZ, -R55 ;  /* 0x000000ffff361224 */ /* 0x000fe600078e0a37 */
[C---:B------:R-:W-:Y:S02]  /*9b70*/  LEA R16, P0, R184.reuse, R186, 0x1 ;  /* 0x000000bab8107211 */ /* 0x040fe400078008ff */
[----:B------:R-:W-:Y:S02]  /*9b80*/  IADD3 R129, P2, R151, R54, RZ ;  /* 0x0000003697817210 */ /* 0x000fe40007f5e0ff */
[----:B------:R-:W-:Y:S02]  /*9b90*/  LEA.HI.X.SX32 R17, R184, R187, 0x1, P0 ;  /* 0x000000bbb8117211 */ /* 0x000fe400000f0eff */
[C---:B--2---:R-:W-:Y:S02]  /*9ba0*/  LEA R186, P0, R129.reuse, R132, 0x1 ;  /* 0x0000008481ba7211 */ /* 0x044fe400078008ff */
[----:B------:R-:W-:Y:S02]  /*9bb0*/  LEA.HI.X.SX32 R54, R54, R140, 0x1, P2 ;  /* 0x0000008c36367211 */ /* 0x000fe400010f0eff */
[----:B------:R-:W2:Y:S02]  /*9bc0*/  LD.E.128 R16, [R16.64] ;  /* 0x0000000410107980 */ /* 0x000ea4000c101d00 */
        /* <DEDUP_REMOVED lines=12> */
[----:B------:R-:W-:Y:S01]  /*9c90*/  SHF.L.U32 R22, R17, 0x10, RZ ;  /* 0x0000001011167819 */ /* 0x000fe200000006ff */
[----:B------:R-:W-:Y:S01]  /*9ca0*/  IMAD.U32 R16, R19, 0x10000, RZ ;  /* 0x0001000013107824 */ /* 0x000fe200078e00ff */
[----:B------:R-:W-:Y:S02]  /*9cb0*/  LOP3.LUT R24, R17, 0xffff0000, RZ, 0xc0, !PT ;  /* 0xffff000011187812 */ /* 0x000fe400078ec0ff */
[----:B------:R-:W-:Y:S01]  /*9cc0*/  LOP3.LUT R20, R18, 0xffff0000, RZ, 0xc0, !PT ;  /* 0xffff000012147812 */ /* 0x000fe200078ec0ff */
[----:B---3--:R-:W-:Y:S01]  /*9cd0*/  IMAD.U32 R31, R185, 0x10000, RZ ;  /* 0x00010000b91f7824 */ /* 0x008fe200078e00ff */
        /* <DEDUP_REMOVED lines=11> */
[----:B------:R-:W-:Y:S01]  /*9d90*/  @!P1 FADD.FTZ R29, -R29, -RZ ;  /* 0x800000ff1d1d9221 */ /* 0x000fe20000010100 */
[----:B------:R-:W-:Y:S01]  /*9da0*/  LOP3.LUT R17, R187, 0xffff0000, RZ, 0xc0, !PT ;  /* 0xffff0000bb117812 */ /* 0x000fe200078ec0ff */
[C---:B----4-:R-:W-:Y:S01]  /*9db0*/  IMAD.U32 R32, R56.reuse, 0x10000, RZ ;  /* 0x0001000038207824 */ /* 0x050fe200078e00ff */
[----:B------:R-:W-:Y:S01]  /*9dc0*/  LOP3.LUT R34, R56, 0xffff0000, RZ, 0xc0, !PT ;  /* 0xffff000038227812 */ /* 0x000fe200078ec0ff */
[----:B------:R-:W-:Y:S01]  /*9dd0*/  FMUL.FTZ R2, R25, R28 ;  /* 0x0000001c19027220 */ /* 0x000fe20000410000 */
[C---:B------:R-:W-:Y:S01]  /*9de0*/  SHF.L.U32 R37, R57.reuse, 0x10, RZ ;  /* 0x0000001039257819 */ /* 0x040fe200000006ff */
        /* <DEDUP_REMOVED lines=20> */
[----:B------:R-:W-:Y:S02]  /*9f30*/  FFMA.FTZ R6, R43, R42, R6 ;  /* 0x0000002a2b067223 */ /* 0x000fe40000010006 */
[----:B------:R-:W-:Y:S01]  /*9f40*/  FFMA.FTZ R7, R44, R45, R7 ;  /* 0x0000002d2c077223 */ /* 0x000fe20000010007 */
[----:B------:R-:W-:Y:S01]  /*9f50*/  F2FP.BF16.PACK_AB R44, R2, R0 ;  /* 0x00000000022c723e */ /* 0x000fe200000010ff */
[----:B------:R-:W-:Y:S01]  /*9f60*/  FFMA.FTZ R8, R47, R46, R8 ;  /* 0x0000002e2f087223 */ /* 0x000fe20000010008 */
[----:B------:R-:W-:Y:S02]  /*9f70*/  F2FP.BF16.PACK_AB R45, R4, R3 ;  /* 0x00000003042d723e */ /* 0x000fe400000010ff */
[----:B------:R-:W-:Y:S02]  /*9f80*/  F2FP.BF16.PACK_AB R46, R6, R5 ;  /* 0x00000005062e723e */ /* 0x000fe400000010ff */
[----:B------:R-:W-:Y:S02]  /*9f90*/  F2FP.BF16.PACK_AB R47, R8, R7 ;  /* 0x00000007082f723e */ /* 0x000fe400000010ff */
.L_x_879:
[----:B------:R-:W-:Y:S05]  /*9fa0*/  BSYNC B0 ;  /* 0x0000000000007941 */ /* 0x000fea0003800000 */
.L_x_878:
[C---:B------:R-:W-:Y:S04]  /*9fb0*/  LEA R2, P0, R88.reuse, R136, 0x1 ;  /* 0x0000008858027211 */ /* 0x040fe800078008ff */
[----:B------:R-:W-:Y:S05]  /*9fc0*/  LEA.HI.X R3, R88, R137, R87, 0x1, P0 ;  /* 0x0000008958037211 */ /* 0x000fea00000f0c57 */
[----:B-----5:R3:W-:Y:S04]  /*9fd0*/  ST.E.128 [R2.64], R44 ;  /* 0x0000002c02007985 */ /* 0x0207e8000c101d04 */
.L_x_869:
[----:B------:R-:W-:Y:S05]  /*9fe0*/  BSYNC B2 ;  /* 0x0000000000027941 */ /* 0x000fea0003800000 */
.L_x_868:
[----:B---3--:R-:W3:Y:S02]  /*9ff0*/  LD.E R3, [R118.64+0xd0] ;  /* 0x0000d00476037980 */ /* 0x008ee4000c101900 */
[----:B---3--:R-:W-:Y:S05]  /*a000*/  IMAD.U32 R3, R3, -0x40, RZ ;  /* 0xffffffc003037824 */ /* 0x008fea00078e00ff */
[C---:B------:R-:W-:Y:S02]  /*a010*/  LEA R134, P1, R3.reuse, R134, 0x1 ;  /* 0x0000008603867211 */ /* 0x040fe400078208ff */
[C---:B------:R-:W-:Y:S02]  /*a020*/  LEA R132, P0, R3.reuse, R132, 0x1 ;  /* 0x0000008403847211 */ /* 0x040fe400078008ff */
[C---:B------:R-:W-:Y:S02]  /*a030*/  LEA.HI.X.SX32 R135, R3.reuse, R135, 0x1, P1 ;  /* 0x0000008703877211 */ /* 0x040fe400008f0eff */
[----:B------:R-:W-:Y:S01]  /*a040*/  LEA.HI.X.SX32 R133, R3, R133, 0x1, P0 ;  /* 0x0000008503857211 */ /* 0x000fe200000f0eff */
[----:B------:R-:W-:-:S05]  /*a050*/  BRA `(.L_x_831) ;  /* 0x0000056000007947 */ /* 0x000fca0003800000 */
.L_x_805:
[----:B------:R-:W-:Y:S01]  /*a060*/  BSSY B0, `(.L_x_880) ;  /* 0x000000b000007945 */ /* 0x000fe20003800000 */
        /* <DEDUP_REMOVED lines=10> */
.L_x_881:
[----:B------:R-:W-:Y:S05]  /*a110*/  BSYNC B0 ;  /* 0x0000000000007941 */ /* 0x000fea0003800000 */
.L_x_880:
[----:B------:R-:W-:Y:S01]  /*a120*/  BSSY B0, `(.L_x_882) ;  /* 0x0000018000007945 */ /* 0x000fe20003800000 */
[----:B------:R-:W-:-:S05]  /*a130*/  @!P4 BRA `(.L_x_883) ;  /* 0x000001600000c947 */ /* 0x000fca0003800000 */
[----:B------:R-:W-:Y:S02]  /*a140*/  ISETP.NE.AND P5, PT, R163, RZ, PT ;  /* 0x000000ffa300720c */ /* 0x000fe40003fa5270 */
[----:B------:R-:W-:Y:S11]  /*a150*/  ISETP.NE.AND P6, PT, R162, RZ, PT ;  /* 0x000000ffa200720c */ /* 0x000ff60003fc5270 */
[----:B-1----:R-:W-:Y:S02]  /*a160*/  @P5 LEA R4, P0, R104, R130, 0x1 ;  /* 0x0000008268045211 */ /* 0x002fe400078008ff */
[----:B------:R-:W-:Y:S02]  /*a170*/  @P5 LEA R28, P4, R192, R136, 0x1 ;  /* 0x00000088c01c5211 */ /* 0x000fe400078808ff */
[----:B------:R-:W-:Y:S02]  /*a180*/  @P5 LEA.HI.X R5, R104, R131, R101, 0x1, P0 ;  /* 0x0000008368055211 */ /* 0x000fe400000f0c65 */
[CC--:B------:R-:W-:Y:S02]  /*a190*/  @P6 LEA R26, P0, R103.reuse, R130.reuse, 0x1 ;  /* 0x00000082671a6211 */ /* 0x0c0fe400078008ff */
[----:B------:R-:W-:Y:S01]  /*a1a0*/  @P5 LEA.HI.X R29, R192, R137, R193, 0x1, P4 ;  /* 0x00000089c01d5211 */ /* 0x000fe200020f0cc1 */
[----:B------:R-:W2:Y:S01]  /*a1b0*/  @P5 LD.E.128 R20, [R4.64] ;  /* 0x0000000404145980 */ /* 0x000ea2000c101d00 */
[-C--:B------:R-:W-:Y:S02]  /*a1c0*/  @P6 LEA.HI.X R27, R103, R131.reuse, R106, 0x1, P0 ;  /* 0x00000083671b6211 */ /* 0x080fe400000f0c6a */
[----:B------:R-:W-:Y:S11]  /*a1d0*/  ISETP.NE.AND P4, PT, R160, RZ, PT ;  /* 0x000000ffa000720c */ /* 0x000ff60003f85270 */
[----:B------:R-:W-:Y:S02]  /*a1e0*/  @!UPT UIADD3 URZ, URZ, URZ, URZ ;  /* 0x0000003f3f3ff290 */ /* 0x000fe4000fffe03f */
[C---:B------:R-:W-:Y:S04]  /*a1f0*/  @P4 LEA R2, P0, R107.reuse, R130, 0x1 ;  /* 0x000000826b024211 */ /* 0x040fe800078008ff */
[----:B------:R-:W-:Y:S02]  /*a200*/  @P4 LEA.HI.X R3, R107, R131, R110, 0x1, P0 ;  /* 0x000000836b034211 */ /* 0x000fe400000f0c6e */
[CC--:B------:R-:W-:Y:S04]  /*a210*/  @P4 LEA R30, P0, R93.reuse, R136.reuse, 0x1 ;  /* 0x000000885d1e4211 */ /* 0x0c0fe800078008ff */
[-C--:B------:R-:W-:Y:S01]  /*a220*/  @P4 LEA.HI.X R31, R93, R137.reuse, R94, 0x1, P0 ;  /* 0x000000895d1f4211 */ /* 0x080fe200000f0c5e */
[----:B--2---:R1:W-:Y:S01]  /*a230*/  @P5 ST.E.128 [R28.64], R20 ;  /* 0x000000141c005985 */ /* 0x0043e2000c101d04 */
[C---:B------:R-:W-:Y:S03]  /*a240*/  @P6 LEA R24, P5, R97.reuse, R136, 0x1 ;  /* 0x0000008861186211 */ /* 0x040fe600078a08ff */
[----:B------:R-:W2:Y:S01]  /*a250*/  @P6 LD.E.128 R16, [R26.64] ;  /* 0x000000041a106980 */ /* 0x000ea2000c101d00 */
[----:B------:R-:W-:Y:S05]  /*a260*/  @P6 LEA.HI.X R25, R97, R137, R98, 0x1, P5 ;  /* 0x0000008961196211 */ /* 0x000fea00028f0c62 */
[----:B--2---:R1:W-:Y:S04]  /*a270*/  @P6 ST.E.128 [R24.64], R16 ;  /* 0x0000001018006985 */ /* 0x0043e8000c101d04 */
[----:B------:R-:W2:Y:S04]  /*a280*/  @P4 LD.E.128 R4, [R2.64] ;  /* 0x0000000402044980 */ /* 0x000ea8000c101d00 */
[----:B--2---:R1:W-:Y:S02]  /*a290*/  @P4 ST.E.128 [R30.64], R4 ;  /* 0x000000041e004985 */ /* 0x0043e4000c101d04 */
.L_x_883:
[----:B------:R-:W-:Y:S05]  /*a2a0*/  BSYNC B0 ;  /* 0x0000000000007941 */ /* 0x000fea0003800000 */
.L_x_882:
[----:B------:R-:W-:Y:S01]  /*a2b0*/  BSSY B0, `(.L_x_884) ;  /* 0x0000018000007945 */ /* 0x000fe20003800000 */
[----:B------:R-:W-:-:S05]  /*a2c0*/  @!P2 BRA `(.L_x_885) ;  /* 0x000001600000a947 */ /* 0x000fca0003800000 */
[----:B------:R-:W-:Y:S02]  /*a2d0*/  ISETP.NE.AND P4, PT, R163, RZ, PT ;  /* 0x000000ffa300720c */ /* 0x000fe40003f85270 */
[----:B------:R-:W-:Y:S11]  /*a2e0*/  ISETP.NE.AND P5, PT, R162, RZ, PT ;  /* 0x000000ffa200720c */ /* 0x000ff60003fa5270 */
[C---:B-1----:R-:W-:Y:S02]  /*a2f0*/  @P4 LEA R4, P0, R114.reuse, R130, 0x1 ;  /* 0x0000008272044211 */ /* 0x042fe400078008ff */
[C---:B------:R-:W-:Y:S02]  /*a300*/  @P4 LEA R28, P2, R99.reuse, R136, 0x1 ;  /* 0x00000088631c4211 */ /* 0x040fe400078408ff */
        /* <DEDUP_REMOVED lines=18> */
.L_x_885:
[----:B------:R-:W-:Y:S05]  /*a430*/  BSYNC B0 ;  /* 0x0000000000007941 */ /* 0x000fea0003800000 */
.L_x_884:
[----:B------:R-:W-:-:S05]  /*a440*/  @!P1 BRA `(.L_x_831) ;  /* 0x0000017000009947 */ /* 0x000fca0003800000 */
[----:B------:R-:W-:Y:S02]  /*a450*/  ISETP.NE.AND P1, PT, R163, RZ, PT ;  /* 0x000000ffa300720c */ /* 0x000fe40003f25270 */
[----:B------:R-:W-:Y:S11]  /*a460*/  ISETP.NE.AND P4, PT, R162, RZ, PT ;  /* 0x000000ffa200720c */ /* 0x000ff60003f85270 */
[----:B------:R-:W-:Y:S02]  /*a470*/  @P1 IMAD.WIDE.U32 R2, R182, 0xc0, R130 ;  /* 0x000000c0b6021825 */ /* 0x000fe400078e0082 */
[----:B------:R-:W-:Y:S02]  /*a480*/  @P4 LEA R26, P2, R90, R136, 0x1 ;  /* 0x000000885a1a4211 */ /* 0x000fe400078408ff */
[----:B------:R-:W-:Y:S02]  /*a490*/  @P1 IMAD R0, R183, 0xc0, RZ ;  /* 0x000000c0b7001824 */ /* 0x000fe400078e02ff */
[----:B-1----:R-:W-:Y:S01]  /*a4a0*/  @P1 IMAD.WIDE.U32 R4, R62, 0xc0, R136 ;  /* 0x000000c03e041825 */ /* 0x002fe200078e0088 */
[----:B------:R-:W-:Y:S03]  /*a4b0*/  @P4 LEA.HI.X R27, R90, R137, R89, 0x1, P2 ;  /* 0x000000895a1b4211 */ /* 0x000fe600010f0c59 */
[----:B------:R-:W-:Y:S02]  /*a4c0*/  @P1 IMAD.IADD R3, R3, 0x1, R0 ;  /* 0x0000000103031824 */ /* 0x000fe400078e0200 */
[----:B------:R-:W-:Y:S03]  /*a4d0*/  @P1 IMAD R0, R63, 0xc0, RZ ;  /* 0x000000c03f001824 */ /* 0x000fe600078e02ff */
[----:B------:R1:W2:Y:S01]  /*a4e0*/  @P1 LD.E.128 R20, [R2.64] ;  /* 0x0000000402141980 */ /* 0x0002a2000c101d00 */
[----:B------:R-:W-:Y:S01]  /*a4f0*/  @P1 IMAD.IADD R5, R5, 0x1, R0 ;  /* 0x0000000105051824 */ /* 0x000fe200078e0200 */
[CC--:B-1----:R-:W-:Y:S04]  /*a500*/  @P4 LEA R2, P0, R120.reuse, R130.reuse, 0x1 ;  /* 0x0000008278024211 */ /* 0x0c2fe800078008ff */
[-C--:B------:R-:W-:Y:S01]  /*a510*/  @P4 LEA.HI.X R3, R120, R131.reuse, R113, 0x1, P0 ;  /* 0x0000008378034211 */ /* 0x080fe200000f0c71 */
[----:B--2---:R1:W-:Y:S01]  /*a520*/  @P1 ST.E.128 [R4.64], R20 ;  /* 0x0000001404001985 */ /* 0x0043e2000c101d04 */
[----:B------:R-:W-:Y:S03]  /*a530*/  ISETP.NE.AND P1, PT, R160, RZ, PT ;  /* 0x000000ffa000720c */ /* 0x000fe60003f25270 */
[----:B------:R-:W2:Y:S10]  /*a540*/  @P4 LD.E.128 R16, [R2.64] ;  /* 0x0000000402104980 */ /* 0x000eb4000c101d00 */
[C---:B------:R-:W-:Y:S04]  /*a550*/  @P1 LEA R24, P0, R122.reuse, R130, 0x1 ;  /* 0x000000827a181211 */ /* 0x040fe800078008ff */
[----:B------:R-:W-:Y:S02]  /*a560*/  @P1 LEA.HI.X R25, R122, R131, R115, 0x1, P0 ;  /* 0x000000837a191211 */ /* 0x000fe400000f0c73 */
[C---:B------:R-:W-:Y:S04]  /*a570*/  @P1 LEA R28, P0, R88.reuse, R136, 0x1 ;  /* 0x00000088581c1211 */ /* 0x040fe800078008ff */
[----:B------:R-:W-:Y:S01]  /*a580*/  @P1 LEA.HI.X R29, R88, R137, R87, 0x1, P0 ;  /* 0x00000089581d1211 */ /* 0x000fe200000f0c57 */
[----:B--2---:R2:W-:Y:S04]  /*a590*/  @P4 ST.E.128 [R26.64], R16 ;  /* 0x000000101a004985 */ /* 0x0045e8000c101d04 */
[----:B-1----:R-:W3:Y:S04]  /*a5a0*/  @P1 LD.E.128 R4, [R24.64] ;  /* 0x0000000418041980 */ /* 0x002ee8000c101d00 */
[----:B---3--:R2:W-:Y:S02]  /*a5b0*/  @P1 ST.E.128 [R28.64], R4 ;  /* 0x000000041c001985 */ /* 0x0085e4000c101d04 */
.L_x_831:
[----:B------:R-:W-:Y:S05]  /*a5c0*/  BSYNC B3 ;  /* 0x0000000000037941 */ /* 0x000fea0003800000 */
.L_x_804:
[----:B------:R-:W3:Y:S01]  /*a5d0*/  LD.E R3, [R118.64+0x128] ;  /* 0x0001280476037980 */ /* 0x000ee2000c101900 */
[----:B------:R-:W-:Y:S01]  /*a5e0*/  BSSY B0, `(.L_x_886) ;  /* 0x000005e000007945 */ /* 0x000fe20003800000 */
[----:B---3--:R-:W-:Y:S05]  /*a5f0*/  IMAD.U32 R3, R3, -0x80, RZ ;  /* 0xffffff8003037824 */ /* 0x008fea00078e00ff */
[C---:B-12---:R-:W-:Y:S04]  /*a600*/  LEA R130, P0, R3.reuse, R130, 0x1 ;  /* 0x0000008203827211 */ /* 0x046fe800078008ff */
[----:B------:R-:W-:Y:S01]  /*a610*/  LEA.HI.X.SX32 R131, R3, R131, 0x1, P0 ;  /* 0x0000008303837211 */ /* 0x000fe200000f0eff */
[----:B------:R-:W-:-:S05]  /*a620*/  @!P3 BRA `(.L_x_887) ;  /* 0x000005100000b947 */ /* 0x000fca0003800000 */
[----:B------:R-:W-:Y:S04]  /*a630*/  IADD3 R3, R9, -0x1, RZ ;  /* 0xffffffff09037810 */ /* 0x000fe80007ffe0ff */
[----:B------:R-:W-:Y:S11]  /*a640*/  ISETP.GT.AND P0, PT, R3, R102, PT ;  /* 0x000000660300720c */ /* 0x000ff60003f04270 */
[----:B------:R-:W-:Y:S02]  /*a650*/  @!UPT UIADD3 URZ, URZ, URZ, URZ ;  /* 0x0000003f3f3ff290 */ /* 0x000fe4000fffe03f */
[----:B------:R-:W-:-:S05]  /*a660*/  @!P0 BRA `(.L_x_888) ;  /* 0x0000055000008947 */ /* 0x000fca0003800000 */
[----:B------:R-:W-:Y:S01]  /*a670*/  IMAD.MOV.U32 R20, RZ, RZ, RZ ;  /* 0x000000ffff147224 */ /* 0x000fe200078e00ff */
[----:B------:R-:W2:Y:S01]  /*a680*/  LD.E R2, [R118.64+0x170] ;  /* 0x0001700476027980 */ /* 0x000ea2000c101900 */
[----:B------:R-:W-:Y:S02]  /*a690*/  IADD3 R11, R11, -0x100, RZ ;  /* 0xffffff000b0b7810 */ /* 0x000fe40007ffe0ff */
[----:B------:R-:W-:Y:S01]  /*a6a0*/  IABS R8, R10 ;  /* 0x0000000a00087213 */ /* 0x000fe20000000000 */
[----:B------:R-:W3:Y:S01]  /*a6b0*/  LD.E.64 R24, [R118.64+0x40] ;  /* 0x0000400476187980 */ /* 0x000ee2000c101b00 */
[-C--:B------:R-:W-:Y:S05]  /*a6c0*/  IADD3 R0, -R10, R11.reuse, RZ ;  /* 0x0000000b0a007210 */ /* 0x080fea0007ffe1ff */
[----:B------:R-:W4:Y:S01]  /*a6d0*/  LD.E.64 R22, [R118.64+0x20] ;  /* 0x0000200476167980 */ /* 0x000f22000c101b00 */
[-C--:B--2---:R-:W-:Y:S02]  /*a6e0*/  IABS R5, R2.reuse ;  /* 0x0000000200057213 */ /* 0x084fe40000000000 */
[-C--:B------:R-:W-:Y:S02]  /*a6f0*/  IABS R17, R2.reuse ;  /* 0x0000000200117213 */ /* 0x080fe40000000000 */
[----:B------:R-:W1:Y:S01]  /*a700*/  I2F.RP R19, R5 ;  /* 0x0000000500137306 */ /* 0x000e620000209400 */
[----:B------:R-:W-:Y:S02]  /*a710*/  LOP3.LUT R3, RZ, R2, RZ, 0x33, !PT ;  /* 0x00000002ff037212 */ /* 0x000fe400078e33ff */
[----:B------:R-:W-:Y:S07]  /*a720*/  IMAD.MOV R17, RZ, RZ, -R17 ;  /* 0x000000ffff117224 */ /* 0x000fee00078e0a11 */
[----:B-1----:R-:W1:Y:S02]  /*a730*/  MUFU.RCP R7, R19 ;  /* 0x0000001300077308 */ /* 0x002e640000001000 */
[----:B-1----:R-:W-:Y:S02]  /*a740*/  IADD3 R18, R7, 0xffffffe, RZ ;  /* 0x0ffffffe07127810 */ /* 0x002fe40007ffe0ff */
[----:B------:R-:W-:Y:S06]  /*a750*/  IABS R7, R11 ;  /* 0x0000000b00077213 */ /* 0x000fec0000000000 */
[----:B------:R-:W1:Y:S02]  /*a760*/  F2I.FTZ.U32.TRUNC.NTZ R21, R18 ;  /* 0x0000001200157305 */ /* 0x000e64000021f000 */
[--C-:B-1----:R-:W-:Y:S01]  /*a770*/  IMAD.MOV R16, RZ, RZ, -R21.reuse ;  /* 0x000000ffff107224 */ /* 0x102fe200078e0a15 */
[----:B------:R-:W2:Y:S03]  /*a780*/  LD.E.64 R18, [R118.64+0x38] ;  /* 0x0000380476127980 */ /* 0x000ea6000c101b00 */
[----:B------:R-:W-:Y:S04]  /*a790*/  IMAD R16, R16, R5, RZ ;  /* 0x0000000510107224 */ /* 0x000fe800078e02ff */
[----:B------:R-:W-:Y:S02]  /*a7a0*/  IMAD.HI.U32 R16, R21, R16, R20 ;  /* 0x0000001015107227 */ /* 0x000fe400078e0014 */
[----:B------:R-:W2:Y:S04]  /*a7b0*/  LD.E.64 R20, [R118.64+0x28] ;  /* 0x0000280476147980 */ /* 0x000ea8000c101b00 */
[C---:B------:R-:W-:Y:S04]  /*a7c0*/  IMAD.HI.U32 R4, R16.reuse, R7, RZ ;  /* 0x0000000710047227 */ /* 0x040fe800078e00ff */
[----:B------:R-:W-:Y:S04]  /*a7d0*/  IMAD.HI.U32 R6, R16, R8, RZ ;  /* 0x0000000810067227 */ /* 0x000fe800078e00ff */
[-C--:B------:R-:W-:Y:S02]  /*a7e0*/  IMAD R7, R4, R17.reuse, R7 ;  /* 0x0000001104077224 */ /* 0x080fe400078e0207 */
[----:B------:R-:W-:Y:S03]  /*a7f0*/  IMAD R8, R6, R17, R8 ;  /* 0x0000001106087224 */ /* 0x000fe600078e0208 */
[C---:B------:R-:W-:Y:S02]  /*a800*/  ISETP.GT.U32.AND P0, PT, R5.reuse, R7, PT ;  /* 0x000000070500720c */ /* 0x040fe40003f04070 */
[----:B------:R-:W-:Y:S11]  /*a810*/  ISETP.GT.U32.AND P4, PT, R5, R8, PT ;  /* 0x000000080500720c */ /* 0x000ff60003f84070 */
[--C-:B------:R-:W-:Y:S01]  /*a820*/  @!P0 IMAD.IADD R7, R7, 0x1, -R5.reuse ;  /* 0x0000000107078824 */ /* 0x100fe200078e0a05 */
[----:B------:R-:W-:Y:S01]  /*a830*/  @!P0 IADD3 R4, R4, 0x1, RZ ;  /* 0x0000000104048810 */ /* 0x000fe20007ffe0ff */
[----:B------:R-:W-:Y:S01]  /*a840*/  @!P4 IMAD.IADD R8, R8, 0x1, -R5 ;  /* 0x000000010808c824 */ /* 0x000fe200078e0a05 */
[----:B------:R-:W-:Y:S02]  /*a850*/  @!P4 IADD3 R6, R6, 0x1, RZ ;  /* 0x000000010606c810 */ /* 0x000fe40007ffe0ff */
[-C--:B------:R-:W-:Y:S02]  /*a860*/  ISETP.GE.U32.AND P5, PT, R7, R5.reuse, PT ;  /* 0x000000050700720c */ /* 0x080fe40003fa6070 */
[----:B------:R-:W-:Y:S02]  /*a870*/  ISETP.GE.U32.AND P6, PT, R8, R5, PT ;  /* 0x000000050800720c */ /* 0x000fe40003fc6070 */
[-C--:B------:R-:W-:Y:S02]  /*a880*/  LOP3.LUT R5, R11, R2.reuse, RZ, 0x3c, !PT ;  /* 0x000000020b057212 */ /* 0x080fe400078e3cff */
[----:B------:R-:W-:Y:S02]  /*a890*/  LOP3.LUT R7, R10, R2, RZ, 0x3c, !PT ;  /* 0x000000020a077212 */ /* 0x000fe400078e3cff */
[----:B------:R-:W-:Y:S02]  /*a8a0*/  ISETP.GE.AND P1, PT, R5, RZ, PT ;  /* 0x000000ff0500720c */ /* 0x000fe40003f26270 */
[----:B------:R-:W-:Y:S02]  /*a8b0*/  ISETP.GE.AND P2, PT, R7, RZ, PT ;  /* 0x000000ff0700720c */ /* 0x000fe40003f46270 */
[----:B------:R-:W-:Y:S02]  /*a8c0*/  ISETP.NE.AND P0, PT, R2, RZ, PT ;  /* 0x000000ff0200720c */ /* 0x000fe40003f05270 */
[----:B------:R-:W-:Y:S02]  /*a8d0*/  @P5 IADD3 R4, R4, 0x1, RZ ;  /* 0x0000000104045810 */ /* 0x000fe40007ffe0ff */
[----:B------:R-:W-:Y:S05]  /*a8e0*/  @P6 IADD3 R6, R6, 0x1, RZ ;  /* 0x0000000106066810 */ /* 0x000fea0007ffe0ff */
[----:B------:R-:W-:Y:S02]  /*a8f0*/  @!P1 IMAD.MOV R4, RZ, RZ, -R4 ;  /* 0x000000ffff049224 */ /* 0x000fe400078e0a04 */
[----:B------:R-:W-:Y:S03]  /*a900*/  @!P2 IMAD.MOV R6, RZ, RZ, -R6 ;  /* 0x000000ffff06a224 */ /* 0x000fe600078e0a06 */
[C---:B------:R-:W-:Y:S02]  /*a910*/  SEL R4, R3.reuse, R4, !P0 ;  /* 0x0000000403047207 */ /* 0x040fe40004000000 */
[----:B------:R-:W-:Y:S02]  /*a920*/  SEL R3, R3, R6, !P0 ;  /* 0x0000000603037207 */ /* 0x000fe40004000000 */
[CC--:B------:R-:W-:Y:S02]  /*a930*/  LEA R28, P1, R4.reuse, R204.reuse, 0x2 ;  /* 0x000000cc041c7211 */ /* 0x0c0fe400078210ff */
[C---:B------:R-:W-:Y:S02]  /*a940*/  LEA R26, P0, R3.reuse, R204, 0x2 ;  /* 0x000000cc031a7211 */ /* 0x040fe400078010ff */
[-C--:B------:R-:W-:Y:S02]  /*a950*/  LEA.HI.X.SX32 R29, R4, R205.reuse, 0x2, P1 ;  /* 0x000000cd041d7211 */ /* 0x080fe400008f16ff */
[C---:B------:R-:W-:Y:S01]  /*a960*/  LEA.HI.X.SX32 R27, R3.reuse, R205, 0x2, P0 ;  /* 0x000000cd031b7211 */ /* 0x040fe200000f16ff */
[----:B------:R-:W-:Y:S02]  /*a970*/  IMAD.IADD R3, R3, 0x1, -R4 ;  /* 0x0000000103037824 */ /* 0x000fe400078e0a04 */
[----:B------:R-:W2:Y:S02]  /*a980*/  LD.E R5, [R28.64] ;  /* 0x000000041c057980 */ /* 0x000ea4000c101900 */
[----:B------:R-:W-:Y:S02]  /*a990*/  IMAD R0, R3, R2, R0 ;  /* 0x0000000203007224 */ /* 0x000fe400078e0200 */
[----:B------:R1:W2:Y:S02]  /*a9a0*/  LD.E R8, [R26.64] ;  /* 0x000000041a087980 */ /* 0x0002a4000c101900 */
[-C--:B---3--:R-:W-:Y:S01]  /*a9b0*/  IMAD R16, R25, R0.reuse, RZ ;  /* 0x0000000019107224 */ /* 0x088fe200078e02ff */
[----:B------:R-:W-:Y:S01]  /*a9c0*/  SHF.R.S32.HI R7, RZ, 0x1f, R0 ;  /* 0x0000001fff077819 */ /* 0x000fe20000011400 */
[C---:B-1----:R-:W-:Y:S04]  /*a9d0*/  IMAD.WIDE.U32 R26, R24.reuse, R0, RZ ;  /* 0x00000000181a7225 */ /* 0x042fe800078e00ff */
[----:B--2---:R-:W-:Y:S02]  /*a9e0*/  IMAD.IADD R17, R5, 0x1, -R8 ;  /* 0x0000000105117824 */ /* 0x004fe400078e0a08 */
[----:B------:R-:W-:Y:S02]  /*a9f0*/  IMAD R8, R24, R7, R16 ;  /* 0x0000000718087224 */ /* 0x000fe400078e0210 */
[-C--:B----4-:R-:W-:Y:S01]  /*aa00*/  IMAD R5, R23, R17.reuse, RZ ;  /* 0x0000001117057224 */ /* 0x090fe200078e02ff */
[----:B------:R-:W-:Y:S01]  /*aa10*/  SHF.R.S32.HI R16, RZ, 0x1f, R17 ;  /* 0x0000001fff107819 */ /* 0x000fe20000011411 */
[CC--:B------:R-:W-:Y:S04]  /*aa20*/  IMAD.WIDE.U32 R24, R22.reuse, R17.reuse, RZ ;  /* 0x0000001116187225 */ /* 0x0c0fe800078e00ff */
[----:B------:R-:W-:Y:S01]  /*aa30*/  IMAD R5, R22, R16, R5 ;  /* 0x0000001016057224 */ /* 0x000fe200078e0205 */
[----:B------:R-:W-:Y:S01]  /*aa40*/  MOV R22, R26 ;  /* 0x0000001a00167202 */ /* 0x000fe20000000f00 */
[----:B------:R-:W-:Y:S02]  /*aa50*/  IMAD.IADD R23, R27, 0x1, R8 ;  /* 0x000000011b177824 */ /* 0x000fe400078e0208 */
[----:B------:R-:W-:Y:S02]  /*aa60*/  IMAD.IADD R25, R25, 0x1, R5 ;  /* 0x0000000119197824 */ /* 0x000fe400078e0205 */
[----:B------:R-:W-:Y:S04]  /*aa70*/  IMAD.WIDE.U32 R22, R17, R20, R22 ;  /* 0x0000001411167225 */ /* 0x000fe800078e0016 */
[----:B------:R-:W-:Y:S01]  /*aa80*/  IMAD R17, R21, R17, RZ ;  /* 0x0000001115117224 */ /* 0x000fe200078e02ff */
[----:B------:R-:W-:Y:S01]  /*aa90*/  LEA R138, P1, R22, R138, 0x1 ;  /* 0x0000008a168a7211 */ /* 0x000fe200078208ff */
[----:B------:R-:W-:Y:S02]  /*aaa0*/  IMAD R8, R19, R0, RZ ;  /* 0x0000000013087224 */ /* 0x000fe400078e02ff */
[----:B------:R-:W-:Y:S04]  /*aab0*/  IMAD.WIDE.U32 R24, R0, R18, R24 ;  /* 0x0000001200187225 */ /* 0x000fe800078e0018 */
[----:B------:R-:W-:Y:S01]  /*aac0*/  IMAD R17, R20, R16, R17 ;  /* 0x0000001014117224 */ /* 0x000fe200078e0211 */
[----:B------:R-:W-:Y:S01]  /*aad0*/  LEA R136, P0, R24, R136, 0x1 ;  /* 0x0000008818887211 */ /* 0x000fe200078008ff */
[----:B------:R-:W-:Y:S02]  /*aae0*/  IMAD R8, R18, R7, R8 ;  /* 0x0000000712087224 */ /* 0x000fe400078e0208 */
[----:B------:R-:W-:Y:S02]  /*aaf0*/  IMAD.IADD R16, R23, 0x1, R17 ;  /* 0x0000000117107824 */ /* 0x000fe400078e0211 */
[----:B------:R-:W-:Y:S03]  /*ab00*/  IMAD.IADD R8, R25, 0x1, R8 ;  /* 0x0000000119087824 */ /* 0x000fe600078e0208 */
[----:B------:R-:W-:Y:S02]  /*ab10*/  LEA.HI.X R139, R22, R139, R16, 0x1, P1 ;  /* 0x0000008b168b7211 */ /* 0x000fe400008f0c10 */
[----:B------:R-:W-:Y:S01]  /*ab20*/  LEA.HI.X R137, R24, R137, R8, 0x1, P0 ;  /* 0x0000008918897211 */ /* 0x000fe200000f0c08 */
[----:B------:R-:W-:-:S05]  /*ab30*/  BRA `(.L_x_888) ;  /* 0x0000008000007947 */ /* 0x000fca0003800000 */
.L_x_887:
[----:B------:R-:W2:Y:S04]  /*ab40*/  LD.E R5, [R118.64+0x40] ;  /* 0x0000400476057980 */ /* 0x000ea8000c101900 */
[----:B------:R-:W3:Y:S02]  /*ab50*/  LD.E R3, [R118.64+0x38] ;  /* 0x0000380476037980 */ /* 0x000ee4000c101900 */
[----:B---3--:R-:W-:Y:S02]  /*ab60*/  IMAD.U32 R3, R3, -0x80, RZ ;  /* 0xffffff8003037824 */ /* 0x008fe400078e00ff */
[----:B--2---:R-:W-:Y:S03]  /*ab70*/  IMAD.U32 R5, R5, -0x80, RZ ;  /* 0xffffff8005057824 */ /* 0x004fe600078e00ff */
[----:B------:R-:W-:Y:S02]  /*ab80*/  LEA R136, P0, R3, R136, 0x1 ;  /* 0x0000008803887211 */ /* 0x000fe400078008ff */
[----:B------:R-:W-:Y:S02]  /*ab90*/  LEA R138, P1, R5, R138, 0x1 ;  /* 0x0000008a058a7211 */ /* 0x000fe400078208ff */
[----:B------:R-:W-:Y:S02]  /*aba0*/  LEA.HI.X.SX32 R137, R3, R137, 0x1, P0 ;  /* 0x0000008903897211 */ /* 0x000fe400000f0eff */
[----:B------:R-:W-:Y:S04]  /*abb0*/  LEA.HI.X.SX32 R139, R5, R139, 0x1, P1 ;  /* 0x0000008b058b7211 */ /* 0x000fe800008f0eff */
.L_x_888:
[----:B------:R-:W-:Y:S05]  /*abc0*/  BSYNC B0 ;  /* 0x0000000000007941 */ /* 0x000fea0003800000 */
.L_x_886:
[----:B------:R-:W-:Y:S04]  /*abd0*/  IADD3 R9, R9, -0x1, RZ ;  /* 0xffffffff09097810 */ /* 0x000fe80007ffe0ff */
[----:B------:R-:W-:Y:S11]  /*abe0*/  ISETP.GT.AND P0, PT, R9, R102, PT ;  /* 0x000000660900720c */ /* 0x000ff60003f04270 */
[----:B------:R-:W-:Y:S02]  /*abf0*/  @!UPT UIADD3 URZ, URZ, URZ, URZ ;  /* 0x0000003f3f3ff290 */ /* 0x000fe4000fffe03f */
[----:B------:R-:W-:-:S05]  /*ac00*/  @P0 BRA `(.L_x_889) ;  /* 0xffff7cc000000947 */ /* 0x000fca000383ffff */
.L_x_795:
[----:B------:R-:W-:Y:S01]  /*ac10*/  WARPSYNC 0xffffffff ;  /* 0xffffffff00007948 */ /* 0x000fe20003800000 */
[----:B------:R-:W-:Y:S06]  /*ac20*/  BAR.SYNC.DEFER_BLOCKING 0x0 ;  /* 0x0000000000007b1d */ /* 0x000fec0000010000 */
[----:B------:R-:W2:Y:S01]  /*ac30*/  LD.E R15, [R118.64+0xd0] ;  /* 0x0000d004760f7980 */ /* 0x000ea2000c101900 */
[----:B------:R-:W-:Y:S01]  /*ac40*/  BSSY B3, `(.L_x_890) ;  /* 0x00003d5000037945 */ /* 0x000fe20003800000 */
[----:B------:R-:W-:Y:S02]  /*ac50*/  SHF.L.U32 R201, R165, 0x1, RZ ;  /* 0x00000001a5c97819 */ /* 0x000fe400000006ff */
[----:B--2---:R-:W-:-:S13]  /*ac60*/  ISETP.NE.AND P0, PT, R15, RZ, PT ;  /* 0x000000ff0f00720c */ /* 0x004fda0003f05270 */
[----:B------:R-:W-:Y:S05]  /*ac70*/  @!P0 BRA `(.L_x_891) ;  /* 0x0000395000008947 */ /* 0x000fea0003800000 */
[----:B------:R-:W2:Y:S04]  /*ac80*/  LD.E.64 R2, [R118.64+0xf0] ;  /* 0x0000f00476027980 */ /* 0x000ea8000c101b00 */
[----:B------:R-:W3:Y:S04]  /*ac90*/  LD.E.U8 R0, [R118.64+0x1b3] ;  /* 0x0001b30476007980 */ /* 0x000ee8000c101100 */
[----:B------:R1:W5:Y:S04]  /*aca0*/  LD.E R25, [R118.64+0xc0] ;  /* 0x0000c00476197980 */ /* 0x000368000c101900 */
[----:B------:R1:W5:Y:S04]  /*acb0*/  LD.E.64 R34, [R118.64+0x148] ;  /* 0x0001480476227980 */ /* 0x000368000c101b00 */
[----:B------:R1:W5:Y:S01]  /*acc0*/  LD.E.64 R32, [R118.64+0x150] ;  /* 0x0001500476207980 */ /* 0x000362000c101b00 */
[----:B--2---:R-:W-:-:S04]  /*acd0*/  ISETP.NE.U32.AND P1, PT, R2, RZ, PT ;  /* 0x000000ff0200720c */ /* 0x004fc80003f25070 */
[----:B------:R-:W-:-:S13]  /*ace0*/  ISETP.NE.AND.EX P1, PT, R3, RZ, PT, P1 ;  /* 0x000000ff0300720c */ /* 0x000fda0003f25310 */
[----:B------:R-:W-:-:S04]  /*acf0*/  @P1 LEA R6, P0, R198, R2, 0x2 ;  /* 0x00000002c6061211 */ /* 0x000fc800078010ff */
[----:B------:R-:W-:Y:S01]  /*ad00*/  @P1 LEA.HI.X R7, R198, R3, R77, 0x2, P0 ;  /* 0x00000003c6071211 */ /* 0x000fe200000f144d */
[----:B------:R-:W-:-:S06]  /*ad10*/  IMAD.MOV.U32 R3, RZ, RZ, RZ ;  /* 0x000000ffff037224 */ /* 0x000fcc00078e00ff */
[----:B------:R2:W4:Y:S01]  /*ad20*/  @P1 LD.E R3, [R6.64] ;  /* 0x0000000406031980 */ /* 0x000522000c101900 */
[----:B------:R-:W-:-:S04]  /*ad30*/  LEA.HI R2, R15, R15, RZ, 0x1 ;  /* 0x0000000f0f027211 */ /* 0x000fc800078f08ff */
[----:B------:R-:W-:Y:S02]  /*ad40*/  SHF.R.S32.HI R2, RZ, 0x1, R2 ;  /* 0x00000001ff027819 */ /* 0x000fe40000011402 */
[----:B---3--:R-:W-:Y:S01]  /*ad50*/  ISETP.NE.AND P5, PT, R0, RZ, PT ;  /* 0x000000ff0000720c */ /* 0x008fe20003fa5270 */
[----:B------:R-:W-:Y:S01]  /*ad60*/  IMAD.IADD R27, R200, 0x1, -R71 ;  /* 0x00000001c81b7824 */ /* 0x000fe200078e0a47 */
[----:B------:R-:W-:Y:S02]  /*ad70*/  IADD3 R5, P0, R76, R174, RZ ;  /* 0x000000ae4c057210 */ /* 0x000fe40007f1e0ff */
[----:B-----5:R-:W-:-:S03]  /*ad80*/  LEA R38, P1, R174, R176, 0x1 ;  /* 0x000000b0ae267211 */ /* 0x020fc600078208ff */
[--C-:B------:R-:W-:Y:S01]  /*ad90*/  IMAD.X R78, R78, 0x1, R79.reuse, P0 ;  /* 0x000000014e4e7824 */ /* 0x100fe200000e064f */
[----:B------:R-:W-:Y:S01]  /*ada0*/  LEA.HI.X R39, R174, R177, R79, 0x1, P1 ;  /* 0x000000b1ae277211 */ /* 0x000fe200008f0c4f */
[----:B--2---:R-:W-:-:S04]  /*adb0*/  IMAD R6, R170, R2, R81 ;  /* 0x00000002aa067224 */ /* 0x004fc800078e0251 */
[----:B------:R-:W-:Y:S01]  /*adc0*/  IMAD.IADD R0, R81, 0x1, R6 ;  /* 0x0000000151007824 */ /* 0x000fe200078e0206 */
[----:B------:R-:W-:Y:S02]  /*add0*/  ISETP.GE.AND P0, PT, R170, R27, PT ;  /* 0x0000001baa00720c */ /* 0x000fe40003f06270 */
[C---:B------:R-:W-:Y:S01]  /*ade0*/  LEA R36, P1, R5.reuse, R176, 0x1 ;  /* 0x000000b005247211 */ /* 0x040fe200078208ff */
[----:B------:R-:W-:Y:S01]  /*adf0*/  IMAD.MOV.U32 R31, RZ, RZ, R2 ;  /* 0x000000ffff1f7224 */ /* 0x000fe200078e0002 */
[----:B------:R-:W-:Y:S02]  /*ae00*/  ISETP.GT.AND P0, PT, R64, -0x4, !P0 ;  /* 0xfffffffc4000780c */ /* 0x000fe40004704270 */
[----:B------:R-:W-:Y:S02]  /*ae10*/  LEA.HI.X R37, R5, R177, R78, 0x1, P1 ;  /* 0x000000b105257211 */ /* 0x000fe400008f0c4e */
[----:B----4-:R-:W-:-:S05]  /*ae20*/  IADD3 R3, R3, R80, R71 ;  /* 0x0000005003037210 */ /* 0x010fca0007ffe047 */
[----:B------:R-:W-:-:S05]  /*ae30*/  IMAD R3, R3, R2, RZ ;  /* 0x0000000203037224 */ /* 0x000fca00078e02ff */
[----:B------:R-:W-:Y:S02]  /*ae40*/  SHF.R.S32.HI R29, RZ, 0x1f, R3 ;  /* 0x0000001fff1d7819 */ /* 0x000fe40000011403 */
[C---:B------:R-:W-:Y:S02]  /*ae50*/  IADD3 R7, P4, R3.reuse, R6, RZ ;  /* 0x0000000603077210 */ /* 0x040fe40007f9e0ff */
[----:B------:R-:W-:Y:S02]  /*ae60*/  IADD3 R3, P2, R3, R0, RZ ;  /* 0x0000000003037210 */ /* 0x000fe40007f5e0ff */
[-C--:B------:R-:W-:Y:S02]  /*ae70*/  LEA.HI.X.SX32 R6, R6, R29.reuse, 0x1, P4 ;  /* 0x0000001d06067211 */ /* 0x080fe400020f0eff */
[----:B------:R-:W-:Y:S01]  /*ae80*/  LEA.HI.X.SX32 R29, R0, R29, 0x1, P2 ;  /* 0x0000001d001d7211 */ /* 0x000fe200010f0eff */
[----:B------:R-:W-:Y:S01]  /*ae90*/  IMAD.SHL.U32 R0, R2, 0x20, RZ ;  /* 0x0000002002007824 */ /* 0x000fe200078e00ff */
[----:B------:R-:W-:Y:S05]  /*aea0*/  @!P5 BRA `(.L_x_892) ;  /* 0x000014200000d947 */ /* 0x000fea0003800000 */
[----:B-1----:R-:W-:Y:S01]  /*aeb0*/  BSSY B2, `(.L_x_893) ;  /* 0x00000a1000027945 */ /* 0x002fe20003800000 */
[----:B------:R-:W-:Y:S05]  /*aec0*/  @!P0 BRA `(.L_x_894) ;  /* 0x000009f000008947 */ /* 0x000fea0003800000 */
[----:B------:R-:W-:Y:S01]  /*aed0*/  ISETP.GE.AND P2, PT, R12, R25, PT ;  /* 0x000000190c00720c */ /* 0x000fe20003f46270 */
[C---:B------:R-:W-:Y:S01]  /*aee0*/  IMAD.SHL.U32 R31, R7.reuse, 0x2, RZ ;  /* 0x00000002071f7824 */ /* 0x040fe200078e00ff */
[----:B------:R-:W-:Y:S01]  /*aef0*/  SHF.L.U64.HI R3, R7, 0x1, R6 ;  /* 0x0000000107037819 */ /* 0x000fe20000010206 */
[----:B------:R-:W-:Y:S03]  /*af00*/  BSSY B1, `(.L_x_895) ;  /* 0x0000037000017945 */ /* 0x000fe60003800000 */
[----:B------:R-:W-:-:S02]  /*af10*/  IADD3 R28, P1, R34, R31, RZ ;  /* 0x0000001f221c7210 */ /* 0x000fc40007f3e0ff */
[----:B------:R-:W-:-:S03]  /*af20*/  IADD3 R30, P0, R32, R31, RZ ;  /* 0x0000001f201e7210 */ /* 0x000fc60007f1e0ff */
[--C-:B------:R-:W-:Y:S02]  /*af30*/  IMAD.X R29, R35, 0x1, R3.reuse, P1 ;  /* 0x00000001231d7824 */ /* 0x100fe400008e0603 */
[----:B------:R1:W-:Y:S01]  /*af40*/  @P2 STS [R201], RZ ;  /* 0x000000ffc9002388 */ /* 0x0003e20000000800 */
[----:B------:R-:W-:-:S03]  /*af50*/  IMAD.X R31, R33, 0x1, R3, P0 ;  /* 0x00000001211f7824 */ /* 0x000fc600000e0603 */
[----:B------:R1:W-:Y:S04]  /*af60*/  @P2 STS [R201+0x4], RZ ;  /* 0x000004ffc9002388 */ /* 0x0003e80000000800 */
[----:B------:R1:W-:Y:S01]  /*af70*/  @P2 STS.64 [R201+0x8], RZ ;  /* 0x000008ffc9002388 */ /* 0x0003e20000000a00 */
[----:B------:R-:W-:Y:S05]  /*af80*/  @P2 BRA `(.L_x_896) ;  /* 0x000002e000002947 */ /* 0x000fea0003800000 */
[----:B------:R2:W5:Y:S01]  /*af90*/  LD.E.128 R8, [R38.64] ;  /* 0x0000000426087980 */ /* 0x000562000c101d00 */
[----:B------:R-:W-:Y:S01]  /*afa0*/  ISETP.GE.AND P0, PT, R12, R15, PT ;  /* 0x0000000f0c00720c */ /* 0x000fe20003f06270 */
[----:B------:R-:W-:-:S12]  /*afb0*/  BSSY B0, `(.L_x_897) ;  /* 0x000002a000007945 */ /* 0x000fd80003800000 */
[----:B------:R-:W-:Y:S05]  /*afc0*/  @P0 BRA `(.L_x_898) ;  /* 0x0000028000000947 */ /* 0x000fea0003800000 */
[----:B------:R-:W3:Y:S04]  /*afd0*/  LD.E.64 R2, [R30.64] ;  /* 0x000000041e027980 */ /* 0x000ee8000c101b00 */
[----:B------:R-:W4:Y:S01]  /*afe0*/  LD.E.64 R4, [R28.64] ;  /* 0x000000041c047980 */ /* 0x000f22000c101b00 */
[----:B-----5:R-:W-:Y:S01]  /*aff0*/  SHF.L.U32 R14, R9, 0x10, RZ ;  /* 0x00000010090e7819 */ /* 0x020fe200000006ff */
[----:B------:R-:W-:Y:S01]  /*b000*/  IMAD.U32 R21, R11, 0x10000, RZ ;  /* 0x000100000b157824 */ /* 0x000fe200078e00ff */
[----:B------:R-:W-:Y:S02]  /*b010*/  LOP3.LUT R9, R9, 0xffff0000, RZ, 0xc0, !PT ;  /* 0xffff000009097812 */ /* 0x000fe400078ec0ff */
[C---:B------:R-:W-:Y:S02]  /*b020*/  SHF.L.U32 R16, R8.reuse, 0x10, RZ ;  /* 0x0000001008107819 */ /* 0x040fe400000006ff */
[----:B------:R-:W-:-:S02]  /*b030*/  LOP3.LUT R23, R8, 0xffff0000, RZ, 0xc0, !PT ;  /* 0xffff000008177812 */ /* 0x000fc400078ec0ff */
[----:B------:R-:W-:Y:S02]  /*b040*/  LOP3.LUT R19, R11, 0xffff0000, RZ, 0xc0, !PT ;  /* 0xffff00000b137812 */ /* 0x000fe400078ec0ff */
[C---:B------:R-:W-:Y:S02]  /*b050*/  SHF.L.U32 R22, R10.reuse, 0x10, RZ ;  /* 0x000000100a167819 */ /* 0x040fe400000006ff */
[----:B------:R-:W-:Y:S02]  /*b060*/  LOP3.LUT R24, R10, 0xffff0000, RZ, 0xc0, !PT ;  /* 0xffff00000a187812 */ /* 0x000fe400078ec0ff */
[C---:B---3--:R-:W-:Y:S01]  /*b070*/  LOP3.LUT R17, R2.reuse, 0xffff0000, RZ, 0xc0, !PT ;  /* 0xffff000002117812 */ /* 0x048fe200078ec0ff */
[----:B------:R-:W-:Y:S01]  /*b080*/  IMAD.U32 R2, R2, 0x10000, RZ ;  /* 0x0001000002027824 */ /* 0x000fe200078e00ff */
[----:B------:R-:W-:Y:S02]  /*b090*/  LOP3.LUT R8, R3, 0xffff0000, RZ, 0xc0, !PT ;  /* 0xffff000003087812 */ /* 0x000fe400078ec0ff */
[C---:B----4-:R-:W-:Y:S01]  /*b0a0*/  LOP3.LUT R20, R4.reuse, 0xffff0000, RZ, 0xc0, !PT ;  /* 0xffff000004147812 */ /* 0x050fe200078ec0ff */
[----:B------:R-:W-:Y:S01]  /*b0b0*/  FMUL.FTZ R11, R9, R17 ;  /* 0x00000011090b7220 */ /* 0x000fe20000410000 */
[----:B------:R-:W-:Y:S01]  /*b0c0*/  LOP3.LUT R18, R5, 0xffff0000, RZ, 0xc0, !PT ;  /* 0xffff000005127812 */ /* 0x000fe200078ec0ff */
[----:B------:R-:W-:Y:S01]  /*b0d0*/  FMUL.FTZ R10, R19, R8 ;  /* 0x00000008130a7220 */ /* 0x000fe20000410000 */
[----:B------:R-:W-:Y:S01]  /*b0e0*/  SHF.L.U32 R4, R4, 0x10, RZ ;  /* 0x0000001004047819 */ /* 0x000fe200000006ff */
[-C--:B------:R-:W-:Y:S01]  /*b0f0*/  FMUL.FTZ R9, R9, R20.reuse ;  /* 0x0000001409097220 */ /* 0x080fe20000410000 */
[----:B------:R-:W-:Y:S01]  /*b100*/  SHF.L.U32 R3, R3, 0x10, RZ ;  /* 0x0000001003037819 */ /* 0x000fe200000006ff */
[----:B------:R-:W-:-:S02]  /*b110*/  FFMA.FTZ R11, R14, R20, -R11 ;  /* 0x000000140e0b7223 */ /* 0x000fc4000001080b */
[----:B------:R-:W-:Y:S02]  /*b120*/  FMUL.FTZ R19, R19, R18 ;  /* 0x0000001213137220 */ /* 0x000fe40000410000 */
[----:B------:R-:W-:Y:S02]  /*b130*/  FFMA.FTZ R14, R14, R17, R9 ;  /* 0x000000110e0e7223 */ /* 0x000fe40000010009 */
[----:B------:R-:W-:Y:S02]  /*b140*/  IMAD.U32 R5, R5, 0x10000, RZ ;  /* 0x0001000005057824 */ /* 0x000fe400078e00ff */
[C---:B------:R-:W-:Y:S01]  /*b150*/  FMUL.FTZ R9, R23.reuse, R2 ;  /* 0x0000000217097220 */ /* 0x040fe20000410000 */
[----:B------:R-:W-:Y:S01]  /*b160*/  F2FP.BF16.PACK_AB R14, R14, R11 ;  /* 0x0000000b0e0e723e */ /* 0x000fe200000010ff */
[----:B------:R-:W-:Y:S02]  /*b170*/  FMUL.FTZ R23, R23, R4 ;  /* 0x0000000417177220 */ /* 0x000fe40000410000 */
[----:B------:R-:W-:-:S02]  /*b180*/  FFMA.FTZ R19, R21, R8, R19 ;  /* 0x0000000815137223 */ /* 0x000fc40000010013 */
[C---:B------:R-:W-:Y:S02]  /*b190*/  FMUL.FTZ R8, R24.reuse, R3 ;  /* 0x0000000318087220 */ /* 0x040fe40000410000 */
[-C--:B------:R-:W-:Y:S02]  /*b1a0*/  FMUL.FTZ R24, R24, R5.reuse ;  /* 0x0000000518187220 */ /* 0x080fe40000410000 */
[C---:B------:R-:W-:Y:S02]  /*b1b0*/  FFMA.FTZ R9, R16.reuse, R4, -R9 ;  /* 0x0000000410097223 */ /* 0x040fe40000010809 */
[----:B------:R-:W-:Y:S02]  /*b1c0*/  FFMA.FTZ R2, R16, R2, R23 ;  /* 0x0000000210027223 */ /* 0x000fe40000010017 */
[----:B------:R-:W-:Y:S02]  /*b1d0*/  FFMA.FTZ R10, R21, R18, -R10 ;  /* 0x00000012150a7223 */ /* 0x000fe4000001080a */
[----:B------:R-:W-:Y:S01]  /*b1e0*/  FFMA.FTZ R8, R22, R5, -R8 ;  /* 0x0000000516087223 */ /* 0x000fe20000010808 */
[----:B------:R-:W-:Y:S01]  /*b1f0*/  F2FP.BF16.PACK_AB R5, R2, R9 ;  /* 0x000000090205723e */ /* 0x000fe200000010ff */
[----:B------:R-:W-:Y:S01]  /*b200*/  FFMA.FTZ R3, R22, R3, R24 ;  /* 0x0000000316037223 */ /* 0x000fe20000010018 */
[----:B------:R-:W-:-:S02]  /*b210*/  F2FP.BF16.PACK_AB R11, R19, R10 ;  /* 0x0000000a130b723e */ /* 0x000fc400000010ff */
[----:B------:R-:W-:Y:S02]  /*b220*/  MOV R9, R14 ;  /* 0x0000000e00097202 */ /* 0x000fe40000000f00 */
[----:B------:R-:W-:Y:S02]  /*b230*/  F2FP.BF16.PACK_AB R10, R3, R8 ;  /* 0x00000008030a723e */ /* 0x000fe400000010ff */
[----:B------:R-:W-:Y:S02]  /*b240*/  MOV R8, R5 ;  /* 0x0000000500087202 */ /* 0x000fe40000000f00 */
.L_x_898:
[----:B------:R-:W-:Y:S05]  /*b250*/  BSYNC B0 ;  /* 0x0000000000007941 */ /* 0x000fea0003800000 */
.L_x_897:
[----:B-----5:R3:W-:Y:S02]  /*b260*/  STS.128 [R201], R8 ;  /* 0x00000008c9007388 */ /* 0x0207e40000000c00 */
.L_x_896:
[----:B------:R-:W-:Y:S05]  /*b270*/  BSYNC B1 ;  /* 0x0000000000017941 */ /* 0x000fea0003800000 */
.L_x_895:
[----:B------:R-:W-:Y:S01]  /*b280*/  ISETP.GE.AND P0, PT, R117, R25, PT ;  /* 0x000000197500720c */ /* 0x000fe20003f06270 */
[----:B------:R-:W-:-:S12]  /*b290*/  BSSY B1, `(.L_x_899) ;  /* 0x0000031000017945 */ /* 0x000fd80003800000 */
[----:B------:R4:W-:Y:S01]  /*b2a0*/  @P0 STS.128 [R201+0x1000], RZ ;  /* 0x001000ffc9000388 */ /* 0x0009e20000000c00 */
[----:B------:R-:W-:Y:S05]  /*b2b0*/  @P0 BRA `(.L_x_900) ;  /* 0x000002e000000947 */ /* 0x000fea0003800000 */
[----:B---3--:R3:W5:Y:S01]  /*b2c0*/  LD.E.128 R8, [R38.64+0x40] ;  /* 0x0000400426087980 */ /* 0x008762000c101d00 */
[----:B------:R-:W-:Y:S01]  /*b2d0*/  ISETP.GE.AND P0, PT, R117, R15, PT ;  /* 0x0000000f7500720c */ /* 0x000fe20003f06270 */
[----:B------:R-:W-:-:S12]  /*b2e0*/  BSSY B0, `(.L_x_901) ;  /* 0x000002a000007945 */ /* 0x000fd80003800000 */
[----:B------:R-:W-:Y:S05]  /*b2f0*/  @P0 BRA `(.L_x_902) ;  /* 0x0000028000000947 */ /* 0x000fea0003800000 */
[----:B--2---:R-:W2:Y:S04]  /*b300*/  LD.E.64 R2, [R30.64+0x20] ;  /* 0x000020041e027980 */ /* 0x004ea8000c101b00 */
[----:B---3--:R-:W3:Y:S01]  /*b310*/  LD.E.64 R4, [R28.64+0x20] ;  /* 0x000020041c047980 */ /* 0x008ee2000c101b00 */
        /* <DEDUP_REMOVED lines=8> */
[C---:B--2---:R-:W-:Y:S01]  /*b3a0*/  LOP3.LUT R17, R2.reuse, 0xffff0000, RZ, 0xc0, !PT ;  /* 0xffff000002117812 */ /* 0x044fe200078ec0ff */
[----:B------:R-:W-:Y:S01]  /*b3b0*/  IMAD.U32 R2, R2, 0x10000, RZ ;  /* 0x0001000002027824 */ /* 0x000fe200078e00ff */
[----:B------:R-:W-:Y:S02]  /*b3c0*/  LOP3.LUT R8, R3, 0xffff0000, RZ, 0xc0, !PT ;  /* 0xffff000003087812 */ /* 0x000fe400078ec0ff */
[C---:B---3--:R-:W-:Y:S01]  /*b3d0*/  LOP3.LUT R20, R4.reuse, 0xffff0000, RZ, 0xc0, !PT ;  /* 0xffff000004147812 */ /* 0x048fe200078ec0ff */
        /* <DEDUP_REMOVED lines=26> */
.L_x_902:
[----:B------:R-:W-:Y:S05]  /*b580*/  BSYNC B0 ;  /* 0x0000000000007941 */ /* 0x000fea0003800000 */
.L_x_901:
[----:B-----5:R1:W-:Y:S02]  /*b590*/  STS.128 [R201+0x1000], R8 ;  /* 0x00100008c9007388 */ /* 0x0203e40000000c00 */
.L_x_900:
[----:B------:R-:W-:Y:S05]  /*b5a0*/  BSYNC B1 ;  /* 0x0000000000017941 */ /* 0x000fea0003800000 */
.L_x_899:
[----:B------:R-:W-:-:S13]  /*b5b0*/  ISETP.GE.AND P0, PT, R116, R25, PT ;  /* 0x000000197400720c */ /* 0x000fda0003f06270 */
[----:B------:R1:W-:Y:S01]  /*b5c0*/  @P0 STS.128 [R201+0x2000], RZ ;  /* 0x002000ffc9000388 */ /* 0x0003e20000000c00 */
[----:B------:R-:W-:Y:S05]  /*b5d0*/  @P0 BRA `(.L_x_894) ;  /* 0x000002e000000947 */ /* 0x000fea0003800000 */
[----:B-1-3--:R1:W5:Y:S01]  /*b5e0*/  LD.E.128 R8, [R38.64+0x80] ;  /* 0x0000800426087980 */ /* 0x00a362000c101d00 */
[----:B------:R-:W-:Y:S01]  /*b5f0*/  ISETP.GE.AND P0, PT, R116, R15, PT ;  /* 0x0000000f7400720c */ /* 0x000fe20003f06270 */
[----:B------:R-:W-:-:S12]  /*b600*/  BSSY B0, `(.L_x_903) ;  /* 0x000002a000007945 */ /* 0x000fd80003800000 */
[----:B------:R-:W-:Y:S05]  /*b610*/  @P0 BRA `(.L_x_904) ;  /* 0x0000028000000947 */ /* 0x000fea0003800000 */
[----:B------:R-:W3:Y:S04]  /*b620*/  LD.E.64 R2, [R30.64+0x40] ;  /* 0x000040041e027980 */ /* 0x000ee8000c101b00 */
[----:B--2---:R-:W2:Y:S01]  /*b630*/  LD.E.64 R4, [R28.64+0x40] ;  /* 0x000040041c047980 */ /* 0x004ea2000c101b00 */
        /* <DEDUP_REMOVED lines=11> */
[C---:B--2---:R-:W-:Y:S01]  /*b6f0*/  LOP3.LUT R20, R4.reuse, 0xffff0000, RZ, 0xc0, !PT ;  /* 0xffff000004147812 */ /* 0x044fe200078ec0ff */
        /* <DEDUP_REMOVED lines=26> */
.L_x_904:
[----:B------:R-:W-:Y:S05]  /*b8a0*/  BSYNC B0 ;  /* 0x0000000000007941 */ /* 0x000fea0003800000 */
.L_x_903:
[----:B-----5:R3:W-:Y:S02]  /*b8b0*/  STS.128 [R201+0x2000], R8 ;  /* 0x00200008c9007388 */ /* 0x0207e40000000c00 */
.L_x_894:
[----:B------:R-:W-:Y:S05]  /*b8c0*/  BSYNC B2 ;  /* 0x0000000000027941 */ /* 0x000fea0003800000 */
.L_x_893:
[----:B------:R-:W-:-:S04]  /*b8d0*/  IADD3 R14, R170, 0x20, RZ ;  /* 0x00000020aa0e7810 */ /* 0x000fc80007ffe0ff */
[----:B------:R-:W-:-:S04]  /*b8e0*/  ISETP.GE.AND P0, PT, R14, R27, PT ;  /* 0x0000001b0e00720c */ /* 0x000fc80003f06270 */
[----:B------:R-:W-:-:S13]  /*b8f0*/  ISETP.LT.OR P0, PT, R64, -0x83, P0 ;  /* 0xffffff7d4000780c */ /* 0x000fda0000701670 */
[----:B------:R-:W-:Y:S05]  /*b900*/  @P0 BRA `(.L_x_905) ;  /* 0x0000308000000947 */ /* 0x000fea0003800000 */
[----:B------:R-:W-:Y:S01]  /*b910*/  ISETP.GE.AND P0, PT, R12, R25, PT ;  /* 0x000000190c00720c */ /* 0x000fe20003f06270 */
[----:B------:R-:W-:Y:S01]  /*b920*/  BSSY B1, `(.L_x_906) ;  /* 0x0000038000017945 */ /* 0x000fe20003800000 */
[----:B------:R-:W-:-:S04]  /*b930*/  IADD3 R3, P1, R0, R7, RZ ;  /* 0x0000000700037210 */ /* 0x000fc80007f3e0ff */
[----:B------:R-:W-:Y:S01]  /*b940*/  LEA.HI.X.SX32 R0, R0, R6, 0x1, P1 ;  /* 0x0000000600007211 */ /* 0x000fe200008f0eff */
[----:B------:R-:W-:-:S03]  /*b950*/  IMAD.SHL.U32 R17, R3, 0x2, RZ ;  /* 0x0000000203117824 */ /* 0x000fc600078e00ff */
[----:B------:R-:W-:Y:S02]  /*b960*/  SHF.L.U64.HI R3, R3, 0x1, R0 ;  /* 0x0000000103037819 */ /* 0x000fe40000010200 */
[-C--:B------:R-:W-:Y:S01]  /*b970*/  IADD3 R6, P2, R34, R17.reuse, RZ ;  /* 0x0000001122067210 */ /* 0x080fe20007f5e0ff */
[----:B------:R1:W-:Y:S01]  /*b980*/  @P0 STS.128 [R201+0x800], RZ ;  /* 0x000800ffc9000388 */ /* 0x0003e20000000c00 */
[----:B------:R-:W-:-:S03]  /*b990*/  IADD3 R16, P1, R32, R17, RZ ;  /* 0x0000001120107210 */ /* 0x000fc60007f3e0ff */
[--C-:B------:R-:W-:Y:S02]  /*b9a0*/  IMAD.X R7, R35, 0x1, R3.reuse, P2 ;  /* 0x0000000123077824 */ /* 0x100fe400010e0603 */
[----:B------:R-:W-:Y:S01]  /*b9b0*/  IMAD.X R17, R33, 0x1, R3, P1 ;  /* 0x0000000121117824 */ /* 0x000fe200008e0603 */
[----:B------:R-:W-:Y:S05]  /*b9c0*/  @P0 BRA `(.L_x_907) ;  /* 0x000002d000000947 */ /* 0x000fea0003800000 */
[----:B-1-3--:R1:W5:Y:S01]  /*b9d0*/  LD.E.128 R8, [R36.64] ;  /* 0x0000000424087980 */ /* 0x00a362000c101d00 */
[----:B------:R-:W-:Y:S01]  /*b9e0*/  ISETP.GE.AND P0, PT, R12, R15, PT ;  /* 0x0000000f0c00720c */ /* 0x000fe20003f06270 */
[----:B------:R-:W-:-:S12]  /*b9f0*/  BSSY B0, `(.L_x_908) ;  /* 0x0000029000007945 */ /* 0x000fd80003800000 */
[----:B------:R-:W-:Y:S05]  /*ba00*/  @P0 BRA `(.L_x_909) ;  /* 0x0000027000000947 */ /* 0x000fea0003800000 */
[----:B------:R-:W3:Y:S04]  /*ba10*/  LD.E.64 R2, [R16.64] ;  /* 0x0000000410027980 */ /* 0x000ee8000c101b00 */
[----:B--2---:R-:W2:Y:S01]  /*ba20*/  LD.E.64 R4, [R6.64] ;  /* 0x0000000406047980 */ /* 0x004ea2000c101b00 */
[C---:B-----5:R-:W-:Y:S01]  /*ba30*/  SHF.L.U32 R12, R9.reuse, 0x10, RZ ;  /* 0x00000010090c7819 */ /* 0x060fe200000006ff */
[----:B------:R-:W-:Y:S01]  /*ba40*/  IMAD.U32 R20, R10, 0x10000, RZ ;  /* 0x000100000a147824 */ /* 0x000fe200078e00ff */
[----:B------:R-:W-:Y:S02]  /*ba50*/  LOP3.LUT R0, R9, 0xffff0000, RZ, 0xc0, !PT ;  /* 0xffff000009007812 */ /* 0x000fe400078ec0ff */
[C---:B------:R-:W-:Y:S02]  /*ba60*/  SHF.L.U32 R9, R8.reuse, 0x10, RZ ;  /* 0x0000001008097819 */ /* 0x040fe400000006ff */
[----:B------:R-:W-:-:S02]  /*ba70*/  LOP3.LUT R22, R8, 0xffff0000, RZ, 0xc0, !PT ;  /* 0xffff000008167812 */ /* 0x000fc400078ec0ff */
[C---:B------:R-:W-:Y:S02]  /*ba80*/  LOP3.LUT R21, R11.reuse, 0xffff0000, RZ, 0xc0, !PT ;  /* 0xffff00000b157812 */ /* 0x040fe400078ec0ff */
[----:B------:R-:W-:Y:S02]  /*ba90*/  LOP3.LUT R24, R10, 0xffff0000, RZ, 0xc0, !PT ;  /* 0xffff00000a187812 */ /* 0x000fe400078ec0ff */
[----:B------:R-:W-:Y:S02]  /*baa0*/  SHF.L.U32 R23, R11, 0x10, RZ ;  /* 0x000000100b177819 */ /* 0x000fe400000006ff */
[C---:B---3--:R-:W-:Y:S01]  /*bab0*/  LOP3.LUT R8, R3.reuse, 0xffff0000, RZ, 0xc0, !PT ;  /* 0xffff000003087812 */ /* 0x048fe200078ec0ff */
[----:B------:R-:W-:Y:S01]  /*bac0*/  IMAD.U32 R3, R3, 0x10000, RZ ;  /* 0x0001000003037824 */ /* 0x000fe200078e00ff */
[----:B------:R-:W-:Y:S02]  /*bad0*/  LOP3.LUT R13, R2, 0xffff0000, RZ, 0xc0, !PT ;  /* 0xffff0000020d7812 */ /* 0x000fe400078ec0ff */
[----:B--2---:R-:W-:Y:S01]  /*bae0*/  LOP3.LUT R18, R5, 0xffff0000, RZ, 0xc0, !PT ;  /* 0xffff000005127812 */ /* 0x004fe200078ec0ff */
[C---:B------:R-:W-:Y:S01]  /*baf0*/  FMUL.FTZ R10, R21.reuse, R8 ;  /* 0x00000008150a7220 */ /* 0x040fe20000410000 */
[----:B------:R-:W-:Y:S01]  /*bb00*/  LOP3.LUT R19, R4, 0xffff0000, RZ, 0xc0, !PT ;  /* 0xffff000004137812 */ /* 0x000fe200078ec0ff */
[----:B------:R-:W-:Y:S01]  /*bb10*/  FMUL.FTZ R11, R0, R13 ;  /* 0x0000000d000b7220 */ /* 0x000fe20000410000 */
[----:B------:R-:W-:Y:S01]  /*bb20*/  SHF.L.U32 R2, R2, 0x10, RZ ;  /* 0x0000001002027819 */ /* 0x000fe200000006ff */
[----:B------:R-:W-:Y:S01]  /*bb30*/  FMUL.FTZ R21, R21, R18 ;  /* 0x0000001215157220 */ /* 0x000fe20000410000 */
[----:B------:R-:W-:Y:S01]  /*bb40*/  SHF.L.U32 R4, R4, 0x10, RZ ;  /* 0x0000001004047819 */ /* 0x000fe200000006ff */
[----:B------:R-:W-:Y:S01]  /*bb50*/  FMUL.FTZ R0, R0, R19 ;  /* 0x0000001300007220 */ /* 0x000fe20000410000 */
[----:B------:R-:W-:Y:S01]  /*bb60*/  SHF.L.U32 R5, R5, 0x10, RZ ;  /* 0x0000001005057819 */ /* 0x000fe200000006ff */
[----:B------:R-:W-:-:S02]  /*bb70*/  FFMA.FTZ R21, R23, R8, R21 ;  /* 0x0000000817157223 */ /* 0x000fc40000010015 */
[C---:B------:R-:W-:Y:S02]  /*bb80*/  FFMA.FTZ R11, R12.reuse, R19, -R11 ;  /* 0x000000130c0b7223 */ /* 0x040fe4000001080b */
[----:B------:R-:W-:Y:S02]  /*bb90*/  FFMA.FTZ R0, R12, R13, R0 ;  /* 0x0000000d0c007223 */ /* 0x000fe40000010000 */
[C---:B------:R-:W-:Y:S02]  /*bba0*/  FMUL.FTZ R8, R22.reuse, R2 ;  /* 0x0000000216087220 */ /* 0x040fe40000410000 */
[----:B------:R-:W-:Y:S01]  /*bbb0*/  FMUL.FTZ R22, R22, R4 ;  /* 0x0000000416167220 */ /* 0x000fe20000410000 */
[----:B------:R-:W-:Y:S01]  /*bbc0*/  F2FP.BF16.PACK_AB R0, R0, R11 ;  /* 0x0000000b0000723e */ /* 0x000fe200000010ff */
[C---:B------:R-:W-:Y:S02]  /*bbd0*/  FMUL.FTZ R12, R24.reuse, R3 ;  /* 0x00000003180c7220 */ /* 0x040fe40000410000 */
[----:B------:R-:W-:-:S02]  /*bbe0*/  FMUL.FTZ R24, R24, R5 ;  /* 0x0000000518187220 */ /* 0x000fc40000410000 */
[----:B------:R-:W-:Y:S02]  /*bbf0*/  FFMA.FTZ R8, R9, R4, -R8 ;  /* 0x0000000409087223 */ /* 0x000fe40000010808 */
[----:B------:R-:W-:Y:S02]  /*bc00*/  FFMA.FTZ R10, R23, R18, -R10 ;  /* 0x00000012170a7223 */ /* 0x000fe4000001080a */
[----:B------:R-:W-:Y:S02]  /*bc10*/  FFMA.FTZ R9, R9, R2, R22 ;  /* 0x0000000209097223 */ /* 0x000fe40000010016 */
[C---:B------:R-:W-:Y:S01]  /*bc20*/  FFMA.FTZ R12, R20.reuse, R5, -R12 ;  /* 0x00000005140c7223 */ /* 0x040fe2000001080c */
[----:B------:R-:W-:Y:S01]  /*bc30*/  F2FP.BF16.PACK_AB R11, R21, R10 ;  /* 0x0000000a150b723e */ /* 0x000fe200000010ff */
[----:B------:R-:W-:Y:S01]  /*bc40*/  FFMA.FTZ R3, R20, R3, R24 ;  /* 0x0000000314037223 */ /* 0x000fe20000010018 */
[----:B------:R-:W-:Y:S02]  /*bc50*/  F2FP.BF16.PACK_AB R8, R9, R8 ;  /* 0x000000080908723e */ /* 0x000fe400000010ff */
[----:B------:R-:W-:-:S02]  /*bc60*/  MOV R9, R0 ;  /* 0x0000000000097202 */ /* 0x000fc40000000f00 */
[----:B------:R-:W-:Y:S02]  /*bc70*/  F2FP.BF16.PACK_AB R10, R3, R12 ;  /* 0x0000000c030a723e */ /* 0x000fe400000010ff */
.L_x_909:
[----:B------:R-:W-:Y:S05]  /*bc80*/  BSYNC B0 ;  /* 0x0000000000007941 */ /* 0x000fea0003800000 */
.L_x_908:
[----:B-----5:R3:W-:Y:S02]  /*bc90*/  STS.128 [R201+0x800], R8 ;  /* 0x00080008c9007388 */ /* 0x0207e40000000c00 */
.L_x_907:
[----:B------:R-:W-:Y:S05]  /*bca0*/  BSYNC B1 ;  /* 0x0000000000017941 */ /* 0x000fea0003800000 */
.L_x_906:
[----:B------:R-:W-:Y:S01]  /*bcb0*/  ISETP.GE.AND P0, PT, R117, R25, PT ;  /* 0x000000197500720c */ /* 0x000fe20003f06270 */
[----:B------:R-:W-:-:S12]  /*bcc0*/  BSSY B1, `(.L_x_910) ;  /* 0x0000030000017945 */ /* 0x000fd80003800000 */
        /* <DEDUP_REMOVED lines=45> */
.L_x_913:
[----:B------:R-:W-:Y:S05]  /*bfa0*/  BSYNC B0 ;  /* 0x0000000000007941 */ /* 0x000fea0003800000 */
.L_x_912:
[----:B-----5:R3:W-:Y:S02]  /*bfb0*/  STS.128 [R201+0x1800], R8 ;  /* 0x00180008c9007388 */ /* 0x0207e40000000c00 */
.L_x_911:
[----:B------:R-:W-:Y:S05]  /*bfc0*/  BSYNC B1 ;  /* 0x0000000000017941 */ /* 0x000fea0003800000 */
.L_x_910:
[----:B------:R-:W-:-:S13]  /*bfd0*/  ISETP.GE.AND P0, PT, R116, R25, PT ;  /* 0x000000197400720c */ /* 0x000fda0003f06270 */
[----:B------:R1:W-:Y:S01]  /*bfe0*/  @P0 STS.128 [R201+0x2800], RZ ;  /* 0x002800ffc9000388 */ /* 0x0003e20000000c00 */
[----:B------:R-:W-:Y:S05]  /*bff0*/  @P0 BRA `(.L_x_905) ;  /* 0x0000299000000947 */ /* 0x000fea0003800000 */
[----:B-123--:R-:W5:Y:S01]  /*c000*/  LD.E.128 R36, [R36.64+0x80] ;  /* 0x0000800424247980 */ /* 0x00ef62000c101d00 */
[----:B------:R-:W-:Y:S01]  /*c010*/  ISETP.GE.AND P0, PT, R116, R15, PT ;  /* 0x0000000f7400720c */ /* 0x000fe20003f06270 */
[----:B------:R-:W-:-:S12]  /*c020*/  BSSY B0, `(.L_x_914) ;  /* 0x0000028000007945 */ /* 0x000fd80003800000 */
[----:B------:R-:W-:Y:S05]  /*c030*/  @P0 BRA `(.L_x_915) ;  /* 0x0000026000000947 */ /* 0x000fea0003800000 */
[----:B------:R-:W2:Y:S04]  /*c040*/  LD.E.64 R2, [R16.64+0x40] ;  /* 0x0000400410027980 */ /* 0x000ea8000c101b00 */
[----:B------:R-:W3:Y:S01]  /*c050*/  LD.E.64 R4, [R6.64+0x40] ;  /* 0x0000400406047980 */ /* 0x000ee2000c101b00 */
[----:B-----5:R-:W-:Y:S01]  /*c060*/  LOP3.LUT R0, R37, 0xffff0000, RZ, 0xc0, !PT ;  /* 0xffff000025007812 */ /* 0x020fe200078ec0ff */
[----:B------:R-:W-:Y:S01]  /*c070*/  IMAD.U32 R12, R38, 0x10000, RZ ;  /* 0x00010000260c7824 */ /* 0x000fe200078e00ff */
[----:B------:R-:W-:Y:S02]  /*c080*/  LOP3.LUT R15, R39, 0xffff0000, RZ, 0xc0, !PT ;  /* 0xffff0000270f7812 */ /* 0x000fe400078ec0ff */
[----:B------:R-:W-:Y:S02]  /*c090*/  SHF.L.U32 R8, R37, 0x10, RZ ;  /* 0x0000001025087819 */ /* 0x000fe400000006ff */
[----:B------:R-:W-:-:S02]  /*c0a0*/  SHF.L.U32 R9, R36, 0x10, RZ ;  /* 0x0000001024097819 */ /* 0x000fc400000006ff */
[----:B------:R-:W-:Y:S02]  /*c0b0*/  SHF.L.U32 R19, R39, 0x10, RZ ;  /* 0x0000001027137819 */ /* 0x000fe400000006ff */
[----:B------:R-:W-:Y:S02]  /*c0c0*/  LOP3.LUT R36, R36, 0xffff0000, RZ, 0xc0, !PT ;  /* 0xffff000024247812 */ /* 0x000fe400078ec0ff */
[----:B------:R-:W-:Y:S02]  /*c0d0*/  LOP3.LUT R38, R38, 0xffff0000, RZ, 0xc0, !PT ;  /* 0xffff000026267812 */ /* 0x000fe400078ec0ff */
[----:B--2---:R-:W-:Y:S02]  /*c0e0*/  LOP3.LUT R11, R2, 0xffff0000, RZ, 0xc0, !PT ;  /* 0xffff0000020b7812 */ /* 0x004fe400078ec0ff */
[----:B------:R-:W-:Y:S02]  /*c0f0*/  LOP3.LUT R10, R3, 0xffff0000, RZ, 0xc0, !PT ;  /* 0xffff0000030a7812 */ /* 0x000fe400078ec0ff */
[----:B---3--:R-:W-:Y:S01]  /*c100*/  LOP3.LUT R13, R4, 0xffff0000, RZ, 0xc0, !PT ;  /* 0xffff0000040d7812 */ /* 0x008fe200078ec0ff */
[----:B------:R-:W-:Y:S01]  /*c110*/  FMUL.FTZ R7, R0, R11 ;  /* 0x0000000b00077220 */ /* 0x000fe20000410000 */
[----:B------:R-:W-:Y:S01]  /*c120*/  LOP3.LUT R6, R5, 0xffff0000, RZ, 0xc0, !PT ;  /* 0xffff000005067812 */ /* 0x000fe200078ec0ff */
[----:B------:R-:W-:Y:S01]  /*c130*/  FMUL.FTZ R16, R15, R10 ;  /* 0x0000000a0f107220 */ /* 0x000fe20000410000 */
[----:B------:R-:W-:Y:S01]  /*c140*/  SHF.L.U32 R2, R2, 0x10, RZ ;  /* 0x0000001002027819 */ /* 0x000fe200000006ff */
[-C--:B------:R-:W-:Y:S01]  /*c150*/  FMUL.FTZ R0, R0, R13.reuse ;  /* 0x0000000d00007220 */ /* 0x080fe20000410000 */
[----:B------:R-:W-:Y:S01]  /*c160*/  SHF.L.U32 R3, R3, 0x10, RZ ;  /* 0x0000001003037819 */ /* 0x000fe200000006ff */
[----:B------:R-:W-:Y:S01]  /*c170*/  IMAD.U32 R4, R4, 0x10000, RZ ;  /* 0x0001000004047824 */ /* 0x000fe200078e00ff */
[----:B------:R-:W-:Y:S01]  /*c180*/  SHF.L.U32 R5, R5, 0x10, RZ ;  /* 0x0000001005057819 */ /* 0x000fe200000006ff */
[----:B------:R-:W-:-:S02]  /*c190*/  FFMA.FTZ R7, R8, R13, -R7 ;  /* 0x0000000d08077223 */ /* 0x000fc40000010807 */
[----:B------:R-:W-:Y:S02]  /*c1a0*/  FFMA.FTZ R0, R8, R11, R0 ;  /* 0x0000000b08007223 */ /* 0x000fe40000010000 */
[-C--:B------:R-:W-:Y:S02]  /*c1b0*/  FMUL.FTZ R15, R15, R6.reuse ;  /* 0x000000060f0f7220 */ /* 0x080fe40000410000 */
[----:B------:R-:W-:Y:S01]  /*c1c0*/  FFMA.FTZ R16, R19, R6, -R16 ;  /* 0x0000000613107223 */ /* 0x000fe20000010810 */
[----:B------:R-:W-:Y:S01]  /*c1d0*/  F2FP.BF16.PACK_AB R37, R0, R7 ;  /* 0x000000070025723e */ /* 0x000fe200000010ff */
[----:B------:R-:W-:Y:S02]  /*c1e0*/  FMUL.FTZ R6, R36, R2 ;  /* 0x0000000224067220 */ /* 0x000fe40000410000 */
[----:B------:R-:W-:Y:S02]  /*c1f0*/  FMUL.FTZ R8, R38, R3 ;  /* 0x0000000326087220 */ /* 0x000fe40000410000 */
[----:B------:R-:W-:-:S02]  /*c200*/  FMUL.FTZ R36, R36, R4 ;  /* 0x0000000424247220 */ /* 0x000fc40000410000 */
[-C--:B------:R-:W-:Y:S02]  /*c210*/  FMUL.FTZ R38, R38, R5.reuse ;  /* 0x0000000526267220 */ /* 0x080fe40000410000 */
[----:B------:R-:W-:Y:S02]  /*c220*/  FFMA.FTZ R6, R9, R4, -R6 ;  /* 0x0000000409067223 */ /* 0x000fe40000010806 */
[----:B------:R-:W-:Y:S02]  /*c230*/  FFMA.FTZ R15, R19, R10, R15 ;  /* 0x0000000a130f7223 */ /* 0x000fe4000001000f */
[----:B------:R-:W-:Y:S02]  /*c240*/  FFMA.FTZ R9, R9, R2, R36 ;  /* 0x0000000209097223 */ /* 0x000fe40000010024 */
[C---:B------:R-:W-:Y:S01]  /*c250*/  FFMA.FTZ R8, R12.reuse, R5, -R8 ;  /* 0x000000050c087223 */ /* 0x040fe20000010808 */
[----:B------:R-:W-:Y:S01]  /*c260*/  F2FP.BF16.PACK_AB R39, R15, R16 ;  /* 0x000000100f27723e */ /* 0x000fe200000010ff */
[----:B------:R-:W-:Y:S01]  /*c270*/  FFMA.FTZ R3, R12, R3, R38 ;  /* 0x000000030c037223 */ /* 0x000fe20000010026 */
[----:B------:R-:W-:-:S04]  /*c280*/  F2FP.BF16.PACK_AB R36, R9, R6 ;  /* 0x000000060924723e */ /* 0x000fc800000010ff */
[----:B------:R-:W-:Y:S02]  /*c290*/  F2FP.BF16.PACK_AB R38, R3, R8 ;  /* 0x000000080326723e */ /* 0x000fe400000010ff */
.L_x_915:
[----:B------:R-:W-:Y:S05]  /*c2a0*/  BSYNC B0 ;  /* 0x0000000000007941 */ /* 0x000fea0003800000 */
.L_x_914:
[----:B-----5:R1:W-:Y:S01]  /*c2b0*/  STS.128 [R201+0x2800], R36 ;  /* 0x00280024c9007388 */ /* 0x0203e20000000c00 */
[----:B------:R-:W-:Y:S05]  /*c2c0*/  BRA `(.L_x_905) ;  /* 0x000026c000007947 */ /* 0x000fea0003800000 */
.L_x_892:
[----:B-1----:R-:W-:Y:S01]  /*c2d0*/  BSSY B2, `(.L_x_916) ;  /* 0x0000110000027945 */ /* 0x002fe20003800000 */
[----:B------:R-:W-:Y:S05]  /*c2e0*/  @!P0 BRA `(.L_x_917) ;  /* 0x000010e000008947 */ /* 0x000fea0003800000 */
[----:B------:R-:W-:Y:S01]  /*c2f0*/  ISETP.GE.AND P0, PT, R12, R25, PT ;  /* 0x000000190c00720c */ /* 0x000fe20003f06270 */
[----:B------:R-:W-:-:S12]  /*c300*/  BSSY B1, `(.L_x_918) ;  /* 0x000005a000017945 */ /* 0x000fd80003800000 */
[----:B------:R1:W-:Y:S04]  /*c310*/  @P0 STS [R201], RZ ;  /* 0x000000ffc9000388 */ /* 0x0003e80000000800 */
[----:B------:R1:W-:Y:S04]  /*c320*/  @P0 STS [R201+0x4], RZ ;  /* 0x000004ffc9000388 */ /* 0x0003e80000000800 */
[----:B------:R1:W-:Y:S01]  /*c330*/  @P0 STS.64 [R201+0x8], RZ ;  /* 0x000008ffc9000388 */ /* 0x0003e20000000a00 */
[----:B------:R-:W-:Y:S05]  /*c340*/  @P0 BRA `(.L_x_919) ;  /* 0x0000055000000947 */ /* 0x000fea0003800000 */
[----:B------:R2:W5:Y:S01]  /*c350*/  LD.E.128 R20, [R38.64] ;  /* 0x0000000426147980 */ /* 0x000562000c101d00 */
[----:B------:R-:W-:Y:S01]  /*c360*/  ISETP.GE.AND P0, PT, R12, R15, PT ;  /* 0x0000000f0c00720c */ /* 0x000fe20003f06270 */
[----:B------:R-:W-:-:S12]  /*c370*/  BSSY B0, `(.L_x_920) ;  /* 0x0000051000007945 */ /* 0x000fd80003800000 */
[----:B------:R-:W-:Y:S05]  /*c380*/  @P0 BRA `(.L_x_921) ;  /* 0x000004f000000947 */ /* 0x000fea0003800000 */
[----:B------:R-:W-:Y:S01]  /*c390*/  ISETP.GE.AND P0, PT, R12, R31, PT ;  /* 0x0000001f0c00720c */ /* 0x000fe20003f06270 */
[----:B------:R-:W-:Y:S02]  /*c3a0*/  IMAD.MOV.U32 R4, RZ, RZ, RZ ;  /* 0x000000ffff047224 */ /* 0x000fe400078e00ff */
[----:B------:R-:W-:-:S10]  /*c3b0*/  IMAD.MOV.U32 R5, RZ, RZ, R31 ;  /* 0x000000ffff057224 */ /* 0x000fd400078e001f */
[----:B------:R-:W-:Y:S01]  /*c3c0*/  @P0 IADD3 R4, -R2, RZ, RZ ;  /* 0x000000ff02040210 */ /* 0x000fe20007ffe1ff */
[----:B------:R-:W-:-:S03]  /*c3d0*/  @P0 IMAD.MOV R5, RZ, RZ, -R2 ;  /* 0x000000ffff050224 */ /* 0x000fc600078e0a02 */
[----:B------:R-:W-:Y:S01]  /*c3e0*/  IADD3 R11, P1, R4, R3, RZ ;  /* 0x00000003040b7210 */ /* 0x000fe20007f3e0ff */
[----:B------:R-:W-:-:S03]  /*c3f0*/  IMAD.WIDE R6, R5, 0x2, R38 ;  /* 0x0000000205067825 */ /* 0x000fc600078e0226 */
[----:B------:R-:W-:Y:S02]  /*c400*/  LEA.HI.X.SX32 R9, R4, R29, 0x1, P1 ;  /* 0x0000001d04097211 */ /* 0x000fe400008f0eff */
[C---:B------:R-:W-:Y:S01]  /*c410*/  LEA R8, P1, R11.reuse, R32, 0x1 ;  /* 0x000000200b087211 */ /* 0x040fe200078208ff */
[----:B------:R-:W-:Y:S01]  /*c420*/  IMAD.MOV.U32 R14, RZ, RZ, RZ ;  /* 0x000000ffff0e7224 */ /* 0x000fe200078e00ff */
[----:B------:R-:W-:Y:S01]  /*c430*/  @P0 IADD3 R14, -R2, RZ, RZ ;  /* 0x000000ff020e0210 */ /* 0x000fe20007ffe1ff */
[----:B------:R-:W3:Y:S01]  /*c440*/  LD.E.128 R4, [R6.64] ;  /* 0x0000000406047980 */ /* 0x000ee2000c101d00 */
[----:B------:R-:W-:Y:S02]  /*c450*/  LEA.HI.X R9, R11, R33, R9, 0x1, P1 ;  /* 0x000000210b097211 */ /* 0x000fe400008f0c09 */
[----:B------:R-:W-:-:S04]  /*c460*/  IADD3 R19, P1, R14, R3, RZ ;  /* 0x000000030e137210 */ /* 0x000fc80007f3e0ff */
[----:B------:R-:W4:Y:S01]  /*c470*/  LD.E.128 R8, [R8.64] ;  /* 0x0000000408087980 */ /* 0x000f22000c101d00 */
[----:B------:R-:W-:Y:S02]  /*c480*/  LEA.HI.X.SX32 R17, R14, R29, 0x1, P1 ;  /* 0x0000001d0e117211 */ /* 0x000fe400008f0eff */
[----:B------:R-:W-:-:S04]  /*c490*/  LEA R16, P1, R19, R34, 0x1 ;  /* 0x0000002213107211 */ /* 0x000fc800078208ff */
[----:B------:R-:W-:-:S06]  /*c4a0*/  LEA.HI.X R17, R19, R35, R17, 0x1, P1 ;  /* 0x0000002313117211 */ /* 0x000fcc00008f0c11 */
[----:B--2---:R-:W2:Y:S01]  /*c4b0*/  LD.E.128 R16, [R16.64] ;  /* 0x0000000410107980 */ /* 0x004ea2000c101d00 */
[C---:B-----5:R-:W-:Y:S01]  /*c4c0*/  LOP3.LUT R14, R21.reuse, 0xffff0000, RZ, 0xc0, !PT ;  /* 0xffff0000150e7812 */ /* 0x060fe200078ec0ff */
[----:B------:R-:W-:Y:S01]  /*c4d0*/  IMAD.U32 R24, R20, 0x10000, RZ ;  /* 0x0001000014187824 */ /* 0x000fe200078e00ff */
[----:B------:R-:W-:Y:S01]  /*c4e0*/  SHF.L.U32 R28, R21, 0x10, RZ ;  /* 0x00000010151c7819 */ /* 0x000fe200000006ff */
[----:B------:R-:W-:Y:S01]  /*c4f0*/  IMAD.U32 R26, R22, 0x10000, RZ ;  /* 0x00010000161a7824 */ /* 0x000fe200078e00ff */
[C---:B------:R-:W-:Y:S02]  /*c500*/  LOP3.LUT R21, R23.reuse, 0xffff0000, RZ, 0xc0, !PT ;  /* 0xffff000017157812 */ /* 0x040fe400078ec0ff */
[----:B------:R-:W-:Y:S02]  /*c510*/  SHF.L.U32 R40, R23, 0x10, RZ ;  /* 0x0000001017287819 */ /* 0x000fe400000006ff */
[----:B------:R-:W-:Y:S02]  /*c520*/  LOP3.LUT R20, R20, 0xffff0000, RZ, 0xc0, !PT ;  /* 0xffff000014147812 */ /* 0x000fe400078ec0ff */
[----:B------:R-:W-:Y:S01]  /*c530*/  LOP3.LUT R22, R22, 0xffff0000, RZ, 0xc0, !PT ;  /* 0xffff000016167812 */ /* 0x000fe200078ec0ff */
[C---:B---3--:R-:W-:Y:S01]  /*c540*/  IMAD.U32 R30, R4.reuse, 0x10000, RZ ;  /* 0x00010000041e7824 */ /* 0x048fe200078e00ff */
[----:B------:R-:W-:Y:S01]  /*c550*/  LOP3.LUT R23, R4, 0xffff0000, RZ, 0xc0, !PT ;  /* 0xffff000004177812 */ /* 0x000fe200078ec0ff */
[----:B------:R-:W-:Y:S01]  /*c560*/  IMAD.U32 R41, R6, 0x10000, RZ ;  /* 0x0001000006297824 */ /* 0x000fe200078e00ff */
[----:B------:R-:W-:-:S02]  /*c570*/  SHF.L.U32 R4, R5, 0x10, RZ ;  /* 0x0000001005047819 */ /* 0x000fc400000006ff */
[----:B------:R-:W-:Y:S02]  /*c580*/  LOP3.LUT R42, R5, 0xffff0000, RZ, 0xc0, !PT ;  /* 0xffff0000052a7812 */ /* 0x000fe400078ec0ff */
[C---:B------:R-:W-:Y:S01]  /*c590*/  SHF.L.U32 R5, R7.reuse, 0x10, RZ ;  /* 0x0000001007057819 */ /* 0x040fe200000006ff */
[----:B----4-:R-:W-:Y:S01]  /*c5a0*/  IMAD.U32 R43, R8, 0x10000, RZ ;  /* 0x00010000082b7824 */ /* 0x010fe200078e00ff */
[----:B------:R-:W-:Y:S01]  /*c5b0*/  LOP3.LUT R44, R7, 0xffff0000, RZ, 0xc0, !PT ;  /* 0xffff0000072c7812 */ /* 0x000fe200078ec0ff */
[----:B------:R-:W-:Y:S01]  /*c5c0*/  IMAD.U32 R46, R10, 0x10000, RZ ;  /* 0x000100000a2e7824 */ /* 0x000fe200078e00ff */
[----:B------:R-:W-:Y:S01]  /*c5d0*/  SHF.L.U32 R7, R9, 0x10, RZ ;  /* 0x0000001009077819 */ /* 0x000fe200000006ff */
[----:B------:R-:W-:Y:S01]  /*c5e0*/  @!P0 FADD.FTZ R43, -R43, -RZ ;  /* 0x800000ff2b2b8221 */ /* 0x000fe20000010100 */
[----:B------:R-:W-:Y:S01]  /*c5f0*/  LOP3.LUT R45, R9, 0xffff0000, RZ, 0xc0, !PT ;  /* 0xffff0000092d7812 */ /* 0x000fe200078ec0ff */
[----:B------:R-:W-:Y:S01]  /*c600*/  @!P0 FADD.FTZ R46, -R46, -RZ ;  /* 0x800000ff2e2e8221 */ /* 0x000fe20000010100 */
[----:B------:R-:W-:Y:S01]  /*c610*/  LOP3.LUT R9, R10, 0xffff0000, RZ, 0xc0, !PT ;  /* 0xffff00000a097812 */ /* 0x000fe200078ec0ff */
[----:B------:R-:W-:Y:S01]  /*c620*/  @!P0 FADD.FTZ R7, -R7, -RZ ;  /* 0x800000ff07078221 */ /* 0x000fe20000010100 */
[----:B------:R-:W-:Y:S01]  /*c630*/  LOP3.LUT R8, R8, 0xffff0000, RZ, 0xc0, !PT ;  /* 0xffff000008087812 */ /* 0x000fe200078ec0ff */
[----:B------:R-:W-:Y:S01]  /*c640*/  @!P0 FADD.FTZ R45, -R45, -RZ ;  /* 0x800000ff2d2d8221 */ /* 0x000fe20000010100 */
[----:B------:R-:W-:Y:S01]  /*c650*/  SHF.L.U32 R10, R11, 0x10, RZ ;  /* 0x000000100b0a7819 */ /* 0x000fe200000006ff */
[----:B------:R-:W-:Y:S01]  /*c660*/  @!P0 FADD.FTZ R9, -R9, -RZ ;  /* 0x800000ff09098221 */ /* 0x000fe20000010100 */
[----:B------:R-:W-:Y:S01]  /*c670*/  LOP3.LUT R11, R11, 0xffff0000, RZ, 0xc0, !PT ;  /* 0xffff00000b0b7812 */ /* 0x000fe200078ec0ff */
[----:B------:R-:W-:Y:S01]  /*c680*/  @!P0 FADD.FTZ R8, -R8, -RZ ;  /* 0x800000ff08088221 */ /* 0x000fe20000010100 */
[----:B------:R-:W-:Y:S01]  /*c690*/  LOP3.LUT R6, R6, 0xffff0000, RZ, 0xc0, !PT ;  /* 0xffff000006067812 */ /* 0x000fe200078ec0ff */
[----:B------:R-:W-:-:S02]  /*c6a0*/  @!P0 FADD.FTZ R10, -R10, -RZ ;  /* 0x800000ff0a0a8221 */ /* 0x000fc40000010100 */
[----:B------:R-:W-:Y:S02]  /*c6b0*/  @!P0 FADD.FTZ R11, -R11, -RZ ;  /* 0x800000ff0b0b8221 */ /* 0x000fe40000010100 */
[----:B------:R-:W-:Y:S02]  /*c6c0*/  FMUL.FTZ R23, R23, R8 ;  /* 0x0000000817177220 */ /* 0x000fe40000410000 */
[----:B------:R-:W-:Y:S01]  /*c6d0*/  FMUL.FTZ R9, R6, R9 ;  /* 0x0000000906097220 */ /* 0x000fe20000410000 */
[----:B--2---:R-:W-:Y:S01]  /*c6e0*/  LOP3.LUT R6, R16, 0xffff0000, RZ, 0xc0, !PT ;  /* 0xffff000010067812 */ /* 0x004fe200078ec0ff */
[----:B------:R-:W-:Y:S01]  /*c6f0*/  FMUL.FTZ R7, R4, R7 ;  /* 0x0000000704077220 */ /* 0x000fe20000410000 */
[C---:B------:R-:W-:Y:S01]  /*c700*/  SHF.L.U32 R4, R17.reuse, 0x10, RZ ;  /* 0x0000001011047819 */ /* 0x040fe200000006ff */
[----:B------:R-:W-:Y:S01]  /*c710*/  FMUL.FTZ R44, R44, R11 ;  /* 0x0000000b2c2c7220 */ /* 0x000fe20000410000 */
[----:B------:R-:W-:Y:S01]  /*c720*/  LOP3.LUT R11, R18, 0xffff0000, RZ, 0xc0, !PT ;  /* 0xffff0000120b7812 */ /* 0x000fe200078ec0ff */
[----:B------:R-:W-:Y:S01]  /*c730*/  IMAD.U32 R8, R16, 0x10000, RZ ;  /* 0x0001000010087824 */ /* 0x000fe200078e00ff */
[----:B------:R-:W-:Y:S01]  /*c740*/  LOP3.LUT R17, R17, 0xffff0000, RZ, 0xc0, !PT ;  /* 0xffff000011117812 */ /* 0x000fe200078ec0ff */
[----:B------:R-:W-:Y:S01]  /*c750*/  FMUL.FTZ R5, R5, R10 ;  /* 0x0000000a05057220 */ /* 0x000fe20000410000 */
[C---:B------:R-:W-:Y:S01]  /*c760*/  SHF.L.U32 R10, R19.reuse, 0x10, RZ ;  /* 0x00000010130a7819 */ /* 0x040fe200000006ff */
[----:B------:R-:W-:Y:S01]  /*c770*/  IMAD.U32 R16, R18, 0x10000, RZ ;  /* 0x0001000012107824 */ /* 0x000fe200078e00ff */
[----:B------:R-:W-:Y:S01]  /*c780*/  LOP3.LUT R18, R19, 0xffff0000, RZ, 0xc0, !PT ;  /* 0xffff000013127812 */ /* 0x000fe200078ec0ff */
[----:B------:R-:W-:-:S02]  /*c790*/  FMUL.FTZ R43, R30, R43 ;  /* 0x0000002b1e2b7220 */ /* 0x000fc40000410000 */
[----:B------:R-:W-:Y:S02]  /*c7a0*/  FMUL.FTZ R45, R42, R45 ;  /* 0x0000002d2a2d7220 */ /* 0x000fe40000410000 */
[----:B------:R-:W-:Y:S02]  /*c7b0*/  FMUL.FTZ R41, R41, R46 ;  /* 0x0000002e29297220 */ /* 0x000fe40000410000 */
[----:B------:R-:W-:Y:S02]  /*c7c0*/  FFMA.FTZ R8, R24, R8, R43 ;  /* 0x0000000818087223 */ /* 0x000fe4000001002b */
[----:B------:R-:W-:Y:S02]  /*c7d0*/  FFMA.FTZ R23, R20, R6, R23 ;  /* 0x0000000614177223 */ /* 0x000fe40000010017 */
[----:B------:R-:W-:Y:S02]  /*c7e0*/  FFMA.FTZ R4, R28, R4, R7 ;  /* 0x000000041c047223 */ /* 0x000fe40000010007 */
[----:B------:R-:W-:Y:S01]  /*c7f0*/  FFMA.FTZ R17, R14, R17, R45 ;  /* 0x000000110e117223 */ /* 0x000fe2000001002d */
[----:B------:R-:W-:Y:S01]  /*c800*/  F2FP.BF16.PACK_AB R20, R23, R8 ;  /* 0x000000081714723e */ /* 0x000fe200000010ff */
[----:B------:R-:W-:-:S02]  /*c810*/  FFMA.FTZ R16, R26, R16, R41 ;  /* 0x000000101a107223 */ /* 0x000fc40000010029 */
[----:B------:R-:W-:Y:S02]  /*c820*/  FFMA.FTZ R5, R40, R10, R5 ;  /* 0x0000000a28057223 */ /* 0x000fe40000010005 */
[----:B------:R-:W-:Y:S01]  /*c830*/  FFMA.FTZ R18, R21, R18, R44 ;  /* 0x0000001215127223 */ /* 0x000fe2000001002c */
[----:B------:R-:W-:Y:S01]  /*c840*/  F2FP.BF16.PACK_AB R21, R17, R4 ;  /* 0x000000041115723e */ /* 0x000fe200000010ff */
[----:B------:R-:W-:-:S03]  /*c850*/  FFMA.FTZ R9, R22, R11, R9 ;  /* 0x0000000b16097223 */ /* 0x000fc60000010009 */
[----:B------:R-:W-:Y:S02]  /*c860*/  F2FP.BF16.PACK_AB R23, R18, R5 ;  /* 0x000000051217723e */ /* 0x000fe400000010ff */
[----:B------:R-:W-:Y:S02]  /*c870*/  F2FP.BF16.PACK_AB R22, R9, R16 ;  /* 0x000000100916723e */ /* 0x000fe400000010ff */
.L_x_921:
[----:B------:R-:W-:Y:S05]  /*c880*/  BSYNC B0 ;  /* 0x0000000000007941 */ /* 0x000fea0003800000 */
.L_x_920:
[----:B-----5:R3:W-:Y:S02]  /*c890*/  STS.128 [R201], R20 ;  /* 0x00000014c9007388 */ /* 0x0207e40000000c00 */
.L_x_919:
[----:B------:R-:W-:Y:S05]  /*c8a0*/  BSYNC B1 ;  /* 0x0000000000017941 */ /* 0x000fea0003800000 */
.L_x_918:
        /* <DEDUP_REMOVED lines=19> */
[----:B--2---:R-:W2:Y:S01]  /*c9e0*/  LD.E.128 R4, [R6.64+0x40] ;  /* 0x0000400406047980 */ /* 0x004ea2000c101d00 */
[----:B------:R-:W-:Y:S02]  /*c9f0*/  LEA.HI.X R9, R11, R33, R9, 0x1, P1 ;  /* 0x000000210b097211 */ /* 0x000fe400008f0c09 */
[----:B------:R-:W-:-:S04]  /*ca00*/  IADD3 R19, P1, R14, R3, RZ ;  /* 0x000000030e137210 */ /* 0x000fc80007f3e0ff */
[----:B---3--:R-:W3:Y:S01]  /*ca10*/  LD.E.128 R8, [R8.64+0x40] ;  /* 0x0000400408087980 */ /* 0x008ee2000c101d00 */
[----:B------:R-:W-:Y:S02]  /*ca20*/  LEA.HI.X.SX32 R17, R14, R29, 0x1, P1 ;  /* 0x0000001d0e117211 */ /* 0x000fe400008f0eff */
[----:B------:R-:W-:-:S04]  /*ca30*/  LEA R16, P1, R19, R34, 0x1 ;  /* 0x0000002213107211 */ /* 0x000fc800078208ff */
[----:B------:R-:W-:-:S06]  /*ca40*/  LEA.HI.X R17, R19, R35, R17, 0x1, P1 ;  /* 0x0000002313117211 */ /* 0x000fcc00008f0c11 */
[----:B----4-:R-:W4:Y:S01]  /*ca50*/  LD.E.128 R16, [R16.64+0x40] ;  /* 0x0000400410107980 */ /* 0x010f22000c101d00 */
        /* <DEDUP_REMOVED lines=8> */
[C---:B--2---:R-:W-:Y:S01]  /*cae0*/  IMAD.U32 R30, R4.reuse, 0x10000, RZ ;  /* 0x00010000041e7824 */ /* 0x044fe200078e00ff */
[----:B------:R-:W-:Y:S01]  /*caf0*/  LOP3.LUT R23, R4, 0xffff0000, RZ, 0xc0, !PT ;  /* 0xffff000004177812 */ /* 0x000fe200078ec0ff */
[----:B------:R-:W-:Y:S01]  /*cb00*/  IMAD.U32 R41, R6, 0x10000, RZ ;  /* 0x0001000006297824 */ /* 0x000fe200078e00ff */
[----:B------:R-:W-:-:S02]  /*cb10*/  SHF.L.U32 R4, R5, 0x10, RZ ;  /* 0x0000001005047819 */ /* 0x000fc400000006ff */
[----:B------:R-:W-:Y:S02]  /*cb20*/  LOP3.LUT R42, R5, 0xffff0000, RZ, 0xc0, !PT ;  /* 0xffff0000052a7812 */ /* 0x000fe400078ec0ff */
[C---:B------:R-:W-:Y:S01]  /*cb30*/  SHF.L.U32 R5, R7.reuse, 0x10, RZ ;  /* 0x0000001007057819 */ /* 0x040fe200000006ff */
[----:B---3--:R-:W-:Y:S01]  /*cb40*/  IMAD.U32 R43, R8, 0x10000, RZ ;  /* 0x00010000082b7824 */ /* 0x008fe200078e00ff */
        /* <DEDUP_REMOVED lines=19> */
[----:B----4-:R-:W-:Y:S01]  /*cc80*/  LOP3.LUT R6, R16, 0xffff0000, RZ, 0xc0, !PT ;  /* 0xffff000010067812 */ /* 0x010fe200078ec0ff */
        /* <DEDUP_REMOVED lines=25> */
.L_x_925:
[----:B------:R-:W-:Y:S05]  /*ce20*/  BSYNC B0 ;  /* 0x0000000000007941 */ /* 0x000fea0003800000 */
.L_x_924:
[----:B-----5:R1:W-:Y:S02]  /*ce30*/  STS.128 [R201+0x1000], R20 ;  /* 0x00100014c9007388 */ /* 0x0203e40000000c00 */
.L_x_923:
[----:B------:R-:W-:Y:S05]  /*ce40*/  BSYNC B1 ;  /* 0x0000000000017941 */ /* 0x000fea0003800000 */
.L_x_922:
[----:B------:R-:W-:-:S13]  /*ce50*/  ISETP.GE.AND P0, PT, R116, R25, PT ;  /* 0x000000197400720c */ /* 0x000fda0003f06270 */
[----:B------:R1:W-:Y:S01]  /*ce60*/  @P0 STS.128 [R201+0x2000], RZ ;  /* 0x002000ffc9000388 */ /* 0x0003e20000000c00 */
[----:B------:R-:W-:Y:S05]  /*ce70*/  @P0 BRA `(.L_x_917) ;  /* 0x0000055000000947 */ /* 0x000fea0003800000 */
[----:B-1-3--:R1:W5:Y:S01]  /*ce80*/  LD.E.128 R20, [R38.64+0x80] ;  /* 0x0000800426147980 */ /* 0x00a362000c101d00 */
        /* <DEDUP_REMOVED lines=14> */
[----:B------:R-:W3:Y:S01]  /*cf70*/  LD.E.128 R4, [R4.64+0x80] ;  /* 0x0000800404047980 */ /* 0x000ee2000c101d00 */
[----:B------:R-:W-:Y:S02]  /*cf80*/  LEA.HI.X R11, R9, R33, R8, 0x1, P1 ;  /* 0x00000021090b7211 */ /* 0x000fe400008f0c08 */
[----:B------:R-:W-:-:S04]  /*cf90*/  IADD3 R19, P1, R14, R3, RZ ;  /* 0x000000030e137210 */ /* 0x000fc80007f3e0ff */
[----:B--2---:R-:W2:Y:S01]  /*cfa0*/  LD.E.128 R8, [R10.64+0x80] ;  /* 0x000080040a087980 */ /* 0x004ea2000c101d00 */
        /* <DEDUP_REMOVED lines=9> */
[----:B-1----:R-:W-:Y:S02]  /*d040*/  SHF.L.U32 R38, R23, 0x10, RZ ;  /* 0x0000001017267819 */ /* 0x002fe400000006ff */
        /* <DEDUP_REMOVED lines=8> */
[----:B--2---:R-:W-:Y:S01]  /*d0d0*/  IMAD.U32 R41, R8, 0x10000, RZ ;  /* 0x0001000008297824 */ /* 0x004fe200078e00ff */
        /* <DEDUP_REMOVED lines=45> */
.L_x_927:
[----:B------:R-:W-:Y:S05]  /*d3b0*/  BSYNC B0 ;  /* 0x0000000000007941 */ /* 0x000fea0003800000 */
.L_x_926:
[----:B-----5:R3:W-:Y:S02]  /*d3c0*/  STS.128 [R201+0x2000], R20 ;  /* 0x00200014c9007388 */ /* 0x0207e40000000c00 */
.L_x_917:
[----:B------:R-:W-:Y:S05]  /*d3d0*/  BSYNC B2 ;  /* 0x0000000000027941 */ /* 0x000fea0003800000 */
.L_x_916:
[----:B------:R-:W-:-:S04]  /*d3e0*/  IADD3 R14, R170, 0x20, RZ ;  /* 0x00000020aa0e7810 */ /* 0x000fc80007ffe0ff */
[----:B------:R-:W-:-:S04]  /*d3f0*/  ISETP.GE.AND P0, PT, R14, R27, PT ;  /* 0x0000001b0e00720c */ /* 0x000fc80003f06270 */
[----:B------:R-:W-:-:S13]  /*d400*/  ISETP.LT.OR P0, PT, R64, -0x83, P0 ;  /* 0xffffff7d4000780c */ /* 0x000fda0000701670 */
[----:B------:R-:W-:Y:S05]  /*d410*/  @P0 BRA `(.L_x_905) ;  /* 0x0000157000000947 */ /* 0x000fea0003800000 */
[----:B------:R-:W-:Y:S01]  /*d420*/  ISETP.GE.AND P0, PT, R12, R25, PT ;  /* 0x000000190c00720c */ /* 0x000fe20003f06270 */
[----:B------:R-:W-:-:S12]  /*d430*/  BSSY B1, `(.L_x_928) ;  /* 0x000005c000017945 */ /* 0x000fd80003800000 */
[----:B------:R1:W-:Y:S01]  /*d440*/  @P0 STS.128 [R201+0x800], RZ ;  /* 0x000800ffc9000388 */ /* 0x0003e20000000c00 */
[----:B------:R-:W-:Y:S05]  /*d450*/  @P0 BRA `(.L_x_929) ;  /* 0x0000059000000947 */ /* 0x000fea0003800000 */
[----:B------:R1:W5:Y:S01]  /*d460*/  LD.E.128 R4, [R36.64] ;  /* 0x0000000424047980 */ /* 0x000362000c101d00 */
[----:B------:R-:W-:Y:S01]  /*d470*/  ISETP.GE.AND P0, PT, R12, R15, PT ;  /* 0x0000000f0c00720c */ /* 0x000fe20003f06270 */
[----:B------:R-:W-:-:S12]  /*d480*/  BSSY B0, `(.L_x_930) ;  /* 0x0000055000007945 */ /* 0x000fd80003800000 */
[----:B------:R-:W-:Y:S05]  /*d490*/  @P0 BRA `(.L_x_931) ;  /* 0x0000053000000947 */ /* 0x000fea0003800000 */
[----:B------:R-:W-:Y:S01]  /*d4a0*/  ISETP.GE.AND P0, PT, R12, R31, PT ;  /* 0x0000001f0c00720c */ /* 0x000fe20003f06270 */
[----:B------:R-:W-:Y:S01]  /*d4b0*/  IMAD.MOV.U32 R11, RZ, RZ, RZ ;  /* 0x000000ffff0b7224 */ /* 0x000fe200078e00ff */
[C---:B------:R-:W-:Y:S02]  /*d4c0*/  IADD3 R13, P1, R0.reuse, R3, RZ ;  /* 0x00000003000d7210 */ /* 0x040fe40007f3e0ff */
[----:B------:R-:W-:Y:S02]  /*d4d0*/  MOV R9, R31 ;  /* 0x0000001f00097202 */ /* 0x000fe40000000f00 */
[----:B------:R-:W-:-:S07]  /*d4e0*/  LEA.HI.X.SX32 R12, R0, R29, 0x1, P1 ;  /* 0x0000001d000c7211 */ /* 0x000fce00008f0eff */
[--C-:B------:R-:W-:Y:S02]  /*d4f0*/  @P0 IMAD.MOV R11, RZ, RZ, -R2.reuse ;  /* 0x000000ffff0b0224 */ /* 0x100fe400078e0a02 */
[----:B-1-3--:R-:W-:Y:S02]  /*d500*/  IMAD.MOV.U32 R20, RZ, RZ, RZ ;  /* 0x000000ffff147224 */ /* 0x00afe400078e00ff */
[----:B------:R-:W-:Y:S01]  /*d510*/  @P0 IMAD.MOV R9, RZ, RZ, -R2 ;  /* 0x000000ffff090224 */ /* 0x000fe200078e0a02 */
[----:B------:R-:W-:-:S04]  /*d520*/  IADD3 R17, P1, R11, R13, RZ ;  /* 0x0000000d0b117210 */ /* 0x000fc80007f3e0ff */
[----:B------:R-:W-:Y:S02]  /*d530*/  LEA.HI.X.SX32 R11, R11, R12, 0x1, P1 ;  /* 0x0000000c0b0b7211 */ /* 0x000fe400008f0eff */
[C---:B------:R-:W-:Y:S02]  /*d540*/  LEA R16, P1, R17.reuse, R32, 0x1 ;  /* 0x0000002011107211 */ /* 0x040fe400078208ff */
[----:B------:R-:W-:Y:S02]  /*d550*/  @P0 IADD3 R20, -R2, RZ, RZ ;  /* 0x000000ff02140210 */ /* 0x000fe40007ffe1ff */
[----:B------:R-:W-:Y:S01]  /*d560*/  LEA.HI.X R17, R17, R33, R11, 0x1, P1 ;  /* 0x0000002111117211 */ /* 0x000fe200008f0c0b */
[----:B------:R-:W-:Y:S01]  /*d570*/  IMAD.WIDE R8, R9, 0x2, R36 ;  /* 0x0000000209087825 */ /* 0x000fe200078e0224 */
[----:B------:R-:W-:-:S04]  /*d580*/  IADD3 R13, P1, R20, R13, RZ ;  /* 0x0000000d140d7210 */ /* 0x000fc80007f3e0ff */
[----:B------:R-:W3:Y:S01]  /*d590*/  LD.E.128 R16, [R16.64] ;  /* 0x0000000410107980 */ /* 0x000ee2000c101d00 */
[----:B------:R-:W-:Y:S02]  /*d5a0*/  LEA.HI.X.SX32 R12, R20, R12, 0x1, P1 ;  /* 0x0000000c140c7211 */ /* 0x000fe400008f0eff */
[C---:B------:R-:W-:Y:S01]  /*d5b0*/  LEA R20, P1, R13.reuse, R34, 0x1 ;  /* 0x000000220d147211 */ /* 0x040fe200078208ff */
[----:B--2---:R-:W2:Y:S03]  /*d5c0*/  LD.E.128 R8, [R8.64] ;  /* 0x0000000408087980 */ /* 0x004ea6000c101d00 */
[----:B------:R-:W-:-:S06]  /*d5d0*/  LEA.HI.X R21, R13, R35, R12, 0x1, P1 ;  /* 0x000000230d157211 */ /* 0x000fcc00008f0c0c */
[----:B----4-:R-:W4:Y:S01]  /*d5e0*/  LD.E.128 R20, [R20.64] ;  /* 0x0000000414147980 */ /* 0x010f22000c101d00 */
[C---:B-----5:R-:W-:Y:S01]  /*d5f0*/  IMAD.U32 R13, R4.reuse, 0x10000, RZ ;  /* 0x00010000040d7824 */ /* 0x060fe200078e00ff */
[----:B------:R-:W-:Y:S01]  /*d600*/  LOP3.LUT R12, R4, 0xffff0000, RZ, 0xc0, !PT ;  /* 0xffff0000040c7812 */ /* 0x000fe200078ec0ff */
[C---:B------:R-:W-:Y:S01]  /*d610*/  IMAD.U32 R26, R5.reuse, 0x10000, RZ ;  /* 0x00010000051a7824 */ /* 0x040fe200078e00ff */
[----:B------:R-:W-:Y:S01]  /*d620*/  LOP3.LUT R4, R5, 0xffff0000, RZ, 0xc0, !PT ;  /* 0xffff000005047812 */ /* 0x000fe200078ec0ff */
[C---:B------:R-:W-:Y:S01]  /*d630*/  IMAD.U32 R28, R7.reuse, 0x10000, RZ ;  /* 0x00010000071c7824 */ /* 0x040fe200078e00ff */
[----:B------:R-:W-:Y:S02]  /*d640*/  LOP3.LUT R5, R7, 0xffff0000, RZ, 0xc0, !PT ;  /* 0xffff000007057812 */ /* 0x000fe400078ec0ff */
[C---:B------:R-:W-:Y:S02]  /*d650*/  SHF.L.U32 R24, R6.reuse, 0x10, RZ ;  /* 0x0000001006187819 */ /* 0x040fe400000006ff */
[----:B------:R-:W-:-:S02]  /*d660*/  LOP3.LUT R6, R6, 0xffff0000, RZ, 0xc0, !PT ;  /* 0xffff000006067812 */ /* 0x000fc400078ec0ff */
[C---:B---3--:R-:W-:Y:S01]  /*d670*/  SHF.L.U32 R7, R17.reuse, 0x10, RZ ;  /* 0x0000001011077819 */ /* 0x048fe200000006ff */
[----:B------:R-:W-:Y:S01]  /*d680*/  IMAD.U32 R27, R16, 0x10000, RZ ;  /* 0x00010000101b7824 */ /* 0x000fe200078e00ff */
[----:B------:R-:W-:Y:S01]  /*d690*/  LOP3.LUT R38, R17, 0xffff0000, RZ, 0xc0, !PT ;  /* 0xffff000011267812 */ /* 0x000fe200078ec0ff */
[----:B------:R-:W-:Y:S01]  /*d6a0*/  IMAD.U32 R30, R18, 0x10000, RZ ;  /* 0x00010000121e7824 */ /* 0x000fe200078e00ff */
[----:B------:R-:W-:Y:S01]  /*d6b0*/  SHF.L.U32 R17, R19, 0x10, RZ ;  /* 0x0000001013117819 */ /* 0x000fe200000006ff */
[C---:B--2---:R-:W-:Y:S01]  /*d6c0*/  IMAD.U32 R40, R8.reuse, 0x10000, RZ ;  /* 0x0001000008287824 */ /* 0x044fe200078e00ff */
[----:B------:R-:W-:Y:S01]  /*d6d0*/  LOP3.LUT R39, R8, 0xffff0000, RZ, 0xc0, !PT ;  /* 0xffff000008277812 */ /* 0x000fe200078ec0ff */
[----:B------:R-:W-:Y:S01]  /*d6e0*/  IMAD.U32 R41, R10, 0x10000, RZ ;  /* 0x000100000a297824 */ /* 0x000fe200078e00ff */
[----:B------:R-:W-:Y:S01]  /*d6f0*/  LOP3.LUT R16, R16, 0xffff0000, RZ, 0xc0, !PT ;  /* 0xffff000010107812 */ /* 0x000fe200078ec0ff */
[----:B------:R-:W-:Y:S01]  /*d700*/  @!P0 FADD.FTZ R17, -R17, -RZ ;  /* 0x800000ff11118221 */ /* 0x000fe20000010100 */
        /* <DEDUP_REMOVED lines=13> */
[----:B------:R-:W-:Y:S01]  /*d7e0*/  FMUL.FTZ R7, R8, R7 ;  /* 0x0000000708077220 */ /* 0x000fe20000410000 */
[C---:B----4-:R-:W-:Y:S01]  /*d7f0*/  SHF.L.U32 R8, R21.reuse, 0x10, RZ ;  /* 0x0000001015087819 */ /* 0x050fe200000006ff */
[----:B------:R-:W-:Y:S01]  /*d800*/  FMUL.FTZ R17, R10, R17 ;  /* 0x000000110a117220 */ /* 0x000fe20000410000 */
[C---:B------:R-:W-:Y:S01]  /*d810*/  LOP3.LUT R10, R20.reuse, 0xffff0000, RZ, 0xc0, !PT ;  /* 0xffff0000140a7812 */ /* 0x040fe200078ec0ff */
[----:B------:R-:W-:Y:S01]  /*d820*/  IMAD.U32 R11, R20, 0x10000, RZ ;  /* 0x00010000140b7824 */ /* 0x000fe200078e00ff */
[----:B------:R-:W-:Y:S01]  /*d830*/  LOP3.LUT R20, R21, 0xffff0000, RZ, 0xc0, !PT ;  /* 0xffff000015147812 */ /* 0x000fe200078ec0ff */
[----:B------:R-:W-:-:S02]  /*d840*/  FMUL.FTZ R40, R40, R27 ;  /* 0x0000001b28287220 */ /* 0x000fc40000410000 */
[----:B------:R-:W-:Y:S01]  /*d850*/  FMUL.FTZ R39, R39, R16 ;  /* 0x0000001027277220 */ /* 0x000fe20000410000 */
[----:B------:R-:W-:Y:S01]  /*d860*/  SHF.L.U32 R16, R23, 0x10, RZ ;  /* 0x0000001017107819 */ /* 0x000fe200000006ff */
[----:B------:R-:W-:Y:S02]  /*d870*/  FMUL.FTZ R43, R43, R38 ;  /* 0x000000262b2b7220 */ /* 0x000fe40000410000 */
[----:B------:R-:W-:Y:S02]  /*d880*/  @!P0 FADD.FTZ R30, -R30, -RZ ;  /* 0x800000ff1e1e8221 */ /* 0x000fe40000010100 */
[----:B------:R-:W-:Y:S01]  /*d890*/  FMUL.FTZ R9, R9, R18 ;  /* 0x0000001209097220 */ /* 0x000fe20000410000 */
[----:B------:R-:W-:Y:S01]  /*d8a0*/  LOP3.LUT R18, R22, 0xffff0000, RZ, 0xc0, !PT ;  /* 0xffff000016127812 */ /* 0x000fe200078ec0ff */
[----:B------:R-:W-:Y:S02]  /*d8b0*/  FMUL.FTZ R42, R42, R19 ;  /* 0x000000132a2a7220 */ /* 0x000fe40000410000 */
[----:B------:R-:W-:Y:S01]  /*d8c0*/  IMAD.U32 R19, R22, 0x10000, RZ ;  /* 0x0001000016137824 */ /* 0x000fe200078e00ff */
[----:B------:R-:W-:Y:S01]  /*d8d0*/  LOP3.LUT R22, R23, 0xffff0000, RZ, 0xc0, !PT ;  /* 0xffff000017167812 */ /* 0x000fe200078ec0ff */
[----:B------:R-:W-:-:S02]  /*d8e0*/  FFMA.FTZ R11, R13, R11, R40 ;  /* 0x0000000b0d0b7223 */ /* 0x000fc40000010028 */
[----:B------:R-:W-:Y:S02]  /*d8f0*/  FFMA.FTZ R10, R12, R10, R39 ;  /* 0x0000000a0c0a7223 */ /* 0x000fe40000010027 */
[----:B------:R-:W-:Y:S02]  /*d900*/  FMUL.FTZ R41, R41, R30 ;  /* 0x0000001e29297220 */ /* 0x000fe40000410000 */
[----:B------:R-:W-:Y:S01]  /*d910*/  FFMA.FTZ R7, R26, R8, R7 ;  /* 0x000000081a077223 */ /* 0x000fe20000010007 */
[----:B------:R-:W-:Y:S01]  /*d920*/  F2FP.BF16.PACK_AB R10, R10, R11 ;  /* 0x0000000b0a0a723e */ /* 0x000fe200000010ff */
[----:B------:R-:W-:Y:S02]  /*d930*/  FFMA.FTZ R4, R4, R20, R43 ;  /* 0x0000001404047223 */ /* 0x000fe4000001002b */
[----:B------:R-:W-:Y:S02]  /*d940*/  FFMA.FTZ R16, R28, R16, R17 ;  /* 0x000000101c107223 */ /* 0x000fe40000010011 */
[----:B------:R-:W-:Y:S01]  /*d950*/  FFMA.FTZ R5, R5, R22, R42 ;  /* 0x0000001605057223 */ /* 0x000fe2000001002a */
[----:B------:R-:W-:Y:S01]  /*d960*/  F2FP.BF16.PACK_AB R11, R4, R7 ;  /* 0x00000007040b723e */ /* 0x000fe200000010ff */
[----:B------:R-:W-:-:S02]  /*d970*/  FFMA.FTZ R19, R24, R19, R41 ;  /* 0x0000001318137223 */ /* 0x000fc40000010029 */
[----:B------:R-:W-:Y:S01]  /*d980*/  FFMA.FTZ R6, R6, R18, R9 ;  /* 0x0000001206067223 */ /* 0x000fe20000010009 */
[----:B------:R-:W-:Y:S01]  /*d990*/  F2FP.BF16.PACK_AB R7, R5, R16 ;  /* 0x000000100507723e */ /* 0x000fe200000010ff */
[----:B------:R-:W-:Y:S01]  /*d9a0*/  IMAD.MOV.U32 R4, RZ, RZ, R10 ;  /* 0x000000ffff047224 */ /* 0x000fe200078e000a */
[----:B------:R-:W-:Y:S02]  /*d9b0*/  MOV R5, R11 ;  /* 0x0000000b00057202 */ /* 0x000fe40000000f00 */
[----:B------:R-:W-:Y:S02]  /*d9c0*/  F2FP.BF16.PACK_AB R6, R6, R19 ;  /* 0x000000130606723e */ /* 0x000fe400000010ff */
.L_x_931:
[----:B------:R-:W-:Y:S05]  /*d9d0*/  BSYNC B0 ;  /* 0x0000000000007941 */ /* 0x000fea0003800000 */
.L_x_930:
[----:B-----5:R1:W-:Y:S02]  /*d9e0*/  STS.128 [R201+0x800], R4 ;  /* 0x00080004c9007388 */ /* 0x0203e40000000c00 */
.L_x_929:
[----:B------:R-:W-:Y:S05]  /*d9f0*/  BSYNC B1 ;  /* 0x0000000000017941 */ /* 0x000fea0003800000 */
.L_x_928:
        /* <DEDUP_REMOVED lines=8> */
[-C--:B------:R-:W-:Y:S01]  /*da80*/  ISETP.GE.AND P0, PT, R117, R31.reuse, PT ;  /* 0x0000001f7500720c */ /* 0x080fe20003f06270 */
[----:B------:R-:W-:Y:S01]  /*da90*/  IMAD.MOV.U32 R7, RZ, RZ, RZ ;  /* 0x000000ffff077224 */ /* 0x000fe200078e00ff */
[----:B------:R-:W-:Y:S02]  /*daa0*/  IADD3 R12, R0, 0x20, RZ ;  /* 0x00000020000c7810 */ /* 0x000fe40007ffe0ff */
[----:B------:R-:W-:Y:S02]  /*dab0*/  MOV R5, R31 ;  /* 0x0000001f00057202 */ /* 0x000fe40000000f00 */
[----:B------:R-:W-:-:S04]  /*dac0*/  IADD3 R13, P1, R12, R3, RZ ;  /* 0x000000030c0d7210 */ /* 0x000fc80007f3e0ff */
[----:B------:R-:W-:-:S03]  /*dad0*/  LEA.HI.X.SX32 R12, R12, R29, 0x1, P1 ;  /* 0x0000001d0c0c7211 */ /* 0x000fc600008f0eff */
[--C-:B------:R-:W-:Y:S02]  /*dae0*/  @P0 IMAD.MOV R7, RZ, RZ, -R2.reuse ;  /* 0x000000ffff070224 */ /* 0x100fe400078e0a02 */
[----:B------:R-:W-:Y:S02]  /*daf0*/  IMAD.MOV.U32 R16, RZ, RZ, RZ ;  /* 0x000000ffff107224 */ /* 0x000fe400078e00ff */
        /* <DEDUP_REMOVED lines=11> */
[----:B--2---:R-:W2:Y:S03]  /*dbb0*/  LD.E.128 R4, [R4.64+0x40] ;  /* 0x0000400404047980 */ /* 0x004ea6000c101d00 */
[----:B------:R-:W-:-:S06]  /*dbc0*/  LEA.HI.X R17, R13, R35, R12, 0x1, P1 ;  /* 0x000000230d117211 */ /* 0x000fcc00008f0c0c */
[----:B----4-:R-:W4:Y:S01]  /*dbd0*/  LD.E.128 R16, [R16.64] ;  /* 0x0000000410107980 */ /* 0x010f22000c101d00 */
[C---:B-----5:R-:W-:Y:S01]  /*dbe0*/  IMAD.U32 R24, R20.reuse, 0x10000, RZ ;  /* 0x0001000014187824 */ /* 0x060fe200078e00ff */
[----:B------:R-:W-:Y:S01]  /*dbf0*/  LOP3.LUT R13, R20, 0xffff0000, RZ, 0xc0, !PT ;  /* 0xffff0000140d7812 */ /* 0x000fe200078ec0ff */
[C---:B------:R-:W-:Y:S01]  /*dc00*/  IMAD.U32 R27, R21.reuse, 0x10000, RZ ;  /* 0x00010000151b7824 */ /* 0x040fe200078e00ff */
[----:B------:R-:W-:Y:S01]  /*dc10*/  LOP3.LUT R12, R21, 0xffff0000, RZ, 0xc0, !PT ;  /* 0xffff0000150c7812 */ /* 0x000fe200078ec0ff */
[C---:B------:R-:W-:Y:S01]  /*dc20*/  IMAD.U32 R28, R23.reuse, 0x10000, RZ ;  /* 0x00010000171c7824 */ /* 0x040fe200078e00ff */
[C---:B------:R-:W-:Y:S02]  /*dc30*/  SHF.L.U32 R26, R22.reuse, 0x10, RZ ;  /* 0x00000010161a7819 */ /* 0x040fe400000006ff */
[----:B------:R-:W-:Y:S02]  /*dc40*/  LOP3.LUT R21, R22, 0xffff0000, RZ, 0xc0, !PT ;  /* 0xffff000016157812 */ /* 0x000fe400078ec0ff */
[----:B------:R-:W-:Y:S01]  /*dc50*/  LOP3.LUT R20, R23, 0xffff0000, RZ, 0xc0, !PT ;  /* 0xffff000017147812 */ /* 0x000fe200078ec0ff */
[C---:B---3--:R-:W-:Y:S01]  /*dc60*/  IMAD.U32 R23, R8.reuse, 0x10000, RZ ;  /* 0x0001000008177824 */ /* 0x048fe200078e00ff */
[----:B------:R-:W-:Y:S01]  /*dc70*/  LOP3.LUT R22, R8, 0xffff0000, RZ, 0xc0, !PT ;  /* 0xffff000008167812 */ /* 0x000fe200078ec0ff */
[----:B------:R-:W-:Y:S01]  /*dc80*/  IMAD.U32 R30, R10, 0x10000, RZ ;  /* 0x000100000a1e7824 */ /* 0x000fe200078e00ff */
        /* <DEDUP_REMOVED lines=10> */
[C---:B------:R-:W-:Y:S01]  /*dd30*/  SHF.L.U32 R39, R5.reuse, 0x10, RZ ;  /* 0x0000001005277819 */ /* 0x040fe200000006ff */
[----:B------:R-:W-:Y:S01]  /*dd40*/  @!P0 FADD.FTZ R10, -R10, -RZ ;  /* 0x800000ff0a0a8221 */ /* 0x000fe20000010100 */
[----:B------:R-:W-:Y:S01]  /*dd50*/  LOP3.LUT R45, R5, 0xffff0000, RZ, 0xc0, !PT ;  /* 0xffff0000052d7812 */ /* 0x000fe200078ec0ff */
        /* <DEDUP_REMOVED lines=8> */
[----:B------:R-:W-:Y:S01]  /*dde0*/  FMUL.FTZ R43, R43, R30 ;  /* 0x0000001e2b2b7220 */ /* 0x000fe20000410000 */
[----:B----4-:R-:W-:Y:S01]  /*ddf0*/  LOP3.LUT R30, R17, 0xffff0000, RZ, 0xc0, !PT ;  /* 0xffff0000111e7812 */ /* 0x010fe200078ec0ff */
[----:B------:R-:W-:Y:S01]  /*de00*/  FMUL.FTZ R10, R5, R10 ;  /* 0x0000000a050a7220 */ /* 0x000fe20000410000 */
[----:B------:R-:W-:Y:S01]  /*de10*/  LOP3.LUT R5, R16, 0xffff0000, RZ, 0xc0, !PT ;  /* 0xffff000010057812 */ /* 0x000fe200078ec0ff */
[----:B------:R-:W-:Y:S01]  /*de20*/  FMUL.FTZ R9, R4, R9 ;  /* 0x0000000904097220 */ /* 0x000fe20000410000 */
[----:B------:R-:W-:Y:S01]  /*de30*/  SHF.L.U32 R4, R17, 0x10, RZ ;  /* 0x0000001011047819 */ /* 0x000fe200000006ff */
[----:B------:R-:W-:Y:S01]  /*de40*/  FMUL.FTZ R11, R6, R11 ;  /* 0x0000000b060b7220 */ /* 0x000fe20000410000 */
[C---:B------:R-:W-:Y:S01]  /*de50*/  SHF.L.U32 R7, R19.reuse, 0x10, RZ ;  /* 0x0000001013077819 */ /* 0x040fe200000006ff */
[----:B------:R-:W-:Y:S01]  /*de60*/  IMAD.U32 R6, R16, 0x10000, RZ ;  /* 0x0001000010067824 */ /* 0x000fe200078e00ff */
[C---:B------:R-:W-:Y:S01]  /*de70*/  LOP3.LUT R16, R18.reuse, 0xffff0000, RZ, 0xc0, !PT ;  /* 0xffff000012107812 */ /* 0x040fe200078ec0ff */
[----:B------:R-:W-:Y:S01]  /*de80*/  IMAD.U32 R17, R18, 0x10000, RZ ;  /* 0x0001000012117824 */ /* 0x000fe200078e00ff */
[----:B------:R-:W-:Y:S01]  /*de90*/  LOP3.LUT R18, R19, 0xffff0000, RZ, 0xc0, !PT ;  /* 0xffff000013127812 */ /* 0x000fe200078ec0ff */
[----:B------:R-:W-:-:S02]  /*dea0*/  FMUL.FTZ R23, R40, R23 ;  /* 0x0000001728177220 */ /* 0x000fc40000410000 */
[----:B------:R-:W-:Y:S02]  /*deb0*/  FMUL.FTZ R22, R41, R22 ;  /* 0x0000001629167220 */ /* 0x000fe40000410000 */
[----:B------:R-:W-:Y:S02]  /*dec0*/  FMUL.FTZ R8, R39, R8 ;  /* 0x0000000827087220 */ /* 0x000fe40000410000 */
[----:B------:R-:W-:Y:S02]  /*ded0*/  FMUL.FTZ R45, R45, R38 ;  /* 0x000000262d2d7220 */ /* 0x000fe40000410000 */
[----:B------:R-:W-:Y:S02]  /*dee0*/  FFMA.FTZ R6, R24, R6, R23 ;  /* 0x0000000618067223 */ /* 0x000fe40000010017 */
[----:B------:R-:W-:Y:S02]  /*def0*/  FFMA.FTZ R5, R13, R5, R22 ;  /* 0x000000050d057223 */ /* 0x000fe40000010016 */
[----:B------:R-:W-:-:S02]  /*df00*/  FFMA.FTZ R4, R27, R4, R8 ;  /* 0x000000041b047223 */ /* 0x000fc40000010008 */
[----:B------:R-:W-:Y:S02]  /*df10*/  FFMA.FTZ R45, R12, R30, R45 ;  /* 0x0000001e0c2d7223 */ /* 0x000fe4000001002d */
[----:B------:R-:W-:Y:S02]  /*df20*/  FFMA.FTZ R17, R26, R17, R43 ;  /* 0x000000111a117223 */ /* 0x000fe4000001002b */
[----:B------:R-:W-:Y:S01]  /*df30*/  FFMA.FTZ R10, R21, R16, R10 ;  /* 0x00000010150a7223 */ /* 0x000fe2000001000a */
[----:B------:R-:W-:Y:S01]  /*df40*/  F2FP.BF16.PACK_AB R21, R45, R4 ;  /* 0x000000042d15723e */ /* 0x000fe200000010ff */
[----:B------:R-:W-:Y:S02]  /*df50*/  FFMA.FTZ R7, R28, R7, R9 ;  /* 0x000000071c077223 */ /* 0x000fe40000010009 */
[----:B------:R-:W-:Y:S01]  /*df60*/  FFMA.FTZ R18, R20, R18, R11 ;  /* 0x0000001214127223 */ /* 0x000fe2000001000b */
[----:B------:R-:W-:Y:S02]  /*df70*/  F2FP.BF16.PACK_AB R20, R5, R6 ;  /* 0x000000060514723e */ /* 0x000fe400000010ff */
[----:B------:R-:W-:-:S02]  /*df80*/  F2FP.BF16.PACK_AB R22, R10, R17 ;  /* 0x000000110a16723e */ /* 0x000fc400000010ff */
[----:B------:R-:W-:Y:S02]  /*df90*/  F2FP.BF16.PACK_AB R23, R18, R7 ;  /* 0x000000071217723e */ /* 0x000fe400000010ff */
.L_x_935:
[----:B------:R-:W-:Y:S05]  /*dfa0*/  BSYNC B0 ;  /* 0x0000000000007941 */ /* 0x000fea0003800000 */
.L_x_934:
[----:B-----5:R3:W-:Y:S02]  /*dfb0*/  STS.128 [R201+0x1800], R20 ;  /* 0x00180014c9007388 */ /* 0x0207e40000000c00 */
.L_x_933:
[----:B------:R-:W-:Y:S05]  /*dfc0*/  BSYNC B1 ;  /* 0x0000000000017941 */ /* 0x000fea0003800000 */
.L_x_932:
[----:B------:R-:W-:-:S13]  /*dfd0*/  ISETP.GE.AND P0, PT, R116, R25, PT ;  /* 0x000000197400720c */ /* 0x000fda0003f06270 */
[----:B------:R1:W-:Y:S01]  /*dfe0*/  @P0 STS.128 [R201+0x2800], RZ ;  /* 0x002800ffc9000388 */ /* 0x0003e20000000c00 */
[----:B------:R-:W-:Y:S05]  /*dff0*/  @P0 BRA `(.L_x_905) ;  /* 0x0000099000000947 */ /* 0x000fea0003800000 */
[----:B-1----:R1:W5:Y:S01]  /*e000*/  LD.E.128 R4, [R36.64+0x80] ;  /* 0x0000800424047980 */ /* 0x002362000c101d00 */
[----:B------:R-:W-:Y:S01]  /*e010*/  ISETP.GE.AND P0, PT, R116, R15, PT ;  /* 0x0000000f7400720c */ /* 0x000fe20003f06270 */
[----:B------:R-:W-:Y:S01]  /*e020*/  BSSY B0, `(.L_x_936) ;  /* 0x0000058000007945 */ /* 0x000fe20003800000 */
[----:B------:R-:W-:-:S05]  /*e030*/  IADD3 R10, P1, R36, 0x80, RZ ;  /* 0x00000080240a7810 */ /* 0x000fca0007f3e0ff */
[----:B------:R-:W-:-:S06]  /*e040*/  IMAD.X R11, RZ, RZ, R37, P1 ;  /* 0x000000ffff0b7224 */ /* 0x000fcc00008e0625 */
[----:B------:R-:W-:Y:S05]  /*e050*/  @P0 BRA `(.L_x_937) ;  /* 0x0000054000000947 */ /* 0x000fea0003800000 */
[----:B------:R-:W-:Y:S02]  /*e060*/  ISETP.GE.AND P0, PT, R116, R31, PT ;  /* 0x0000001f7400720c */ /* 0x000fe40003f06270 */
[----:B------:R-:W-:Y:S01]  /*e070*/  IADD3 R8, R0, 0x40, RZ ;  /* 0x0000004000087810 */ /* 0x000fe20007ffe0ff */
[----:B------:R-:W-:-:S03]  /*e080*/  IMAD.MOV.U32 R0, RZ, RZ, RZ ;  /* 0x000000ffff007224 */ /* 0x000fc600078e00ff */
[----:B------:R-:W-:-:S04]  /*e090*/  IADD3 R3, P1, R8, R3, RZ ;  /* 0x0000000308037210 */ /* 0x000fc80007f3e0ff */
[----:B------:R-:W-:-:S03]  /*e0a0*/  LEA.HI.X.SX32 R29, R8, R29, 0x1, P1 ;  /* 0x0000001d081d7211 */ /* 0x000fc600008f0eff */
[----:B------:R-:W-:Y:S01]  /*e0b0*/  @P0 IMAD.MOV R0, RZ, RZ, -R2 ;  /* 0x000000ffff000224 */ /* 0x000fe200078e0a02 */
[----:B------:R-:W-:-:S04]  /*e0c0*/  @P0 IADD3 R31, -R2, RZ, RZ ;  /* 0x000000ff021f0210 */ /* 0x000fc80007ffe1ff */
[----:B------:R-:W-:Y:S01]  /*e0d0*/  IADD3 R13, P1, R0, R3, RZ ;  /* 0x00000003000d7210 */ /* 0x000fe20007f3e0ff */
[----:B------:R-:W-:-:S03]  /*e0e0*/  IMAD.WIDE R10, R31, 0x2, R10 ;  /* 0x000000021f0a7825 */ /* 0x000fc600078e020a */
[----:B------:R-:W-:Y:S02]  /*e0f0*/  LEA.HI.X.SX32 R0, R0, R29, 0x1, P1 ;  /* 0x0000001d00007211 */ /* 0x000fe400008f0eff */
[C---:B------:R-:W-:Y:S01]  /*e100*/  LEA R16, P1, R13.reuse, R32, 0x1 ;  /* 0x000000200d107211 */ /* 0x040fe200078208ff */
[----:B--2---:R-:W2:Y:S03]  /*e110*/  LD.E.128 R8, [R10.64] ;  /* 0x000000040a087980 */ /* 0x004ea6000c101d00 */
[----:B------:R-:W-:Y:S01]  /*e120*/  LEA.HI.X R17, R13, R33, R0, 0x1, P1 ;  /* 0x000000210d117211 */ /* 0x000fe200008f0c00 */
[----:B------:R-:W-:Y:S02]  /*e130*/  IMAD.MOV.U32 R0, RZ, RZ, RZ ;  /* 0x000000ffff007224 */ /* 0x000fe400078e00ff */
[----:B------:R-:W-:-:S03]  /*e140*/  @P0 IMAD.MOV R0, RZ, RZ, -R2 ;  /* 0x000000ffff000224 */ /* 0x000fc600078e0a02 */
[----:B---3--:R-:W3:Y:S02]  /*e150*/  LD.E.128 R16, [R16.64] ;  /* 0x0000000410107980 */ /* 0x008ee4000c101d00 */
[----:B------:R-:W-:-:S04]  /*e160*/  IADD3 R3, P1, R0, R3, RZ ;  /* 0x0000000300037210 */ /* 0x000fc80007f3e0ff */
[----:B------:R-:W-:Y:S02]  /*e170*/  LEA.HI.X.SX32 R0, R0, R29, 0x1, P1 ;  /* 0x0000001d00007211 */ /* 0x000fe400008f0eff */
[----:B------:R-:W-:-:S04]  /*e180*/  LEA R20, P1, R3, R34, 0x1 ;  /* 0x0000002203147211 */ /* 0x000fc800078208ff */
[----:B------:R-:W-:-:S06]  /*e190*/  LEA.HI.X R21, R3, R35, R0, 0x1, P1 ;  /* 0x0000002303157211 */ /* 0x000fcc00008f0c00 */
[----:B----4-:R-:W4:Y:S01]  /*e1a0*/  LD.E.128 R20, [R20.64] ;  /* 0x0000000414147980 */ /* 0x010f22000c101d00 */
[C---:B-----5:R-:W-:Y:S01]  /*e1b0*/  LOP3.LUT R0, R5.reuse, 0xffff0000, RZ, 0xc0, !PT ;  /* 0xffff000005007812 */ /* 0x060fe200078ec0ff */
[----:B------:R-:W-:Y:S01]  /*e1c0*/  IMAD.U32 R13, R5, 0x10000, RZ ;  /* 0x00010000050d7824 */ /* 0x000fe200078e00ff */
[C---:B------:R-:W-:Y:S01]  /*e1d0*/  LOP3.LUT R5, R6.reuse, 0xffff0000, RZ, 0xc0, !PT ;  /* 0xffff000006057812 */ /* 0x040fe200078ec0ff */
[----:B------:R-:W-:Y:S01]  /*e1e0*/  IMAD.U32 R12, R6, 0x10000, RZ ;  /* 0x00010000060c7824 */ /* 0x000fe200078e00ff */
[C---:B------:R-:W-:Y:S02]  /*e1f0*/  SHF.L.U32 R3, R4.reuse, 0x10, RZ ;  /* 0x0000001004037819 */ /* 0x040fe400000006ff */
[----:B------:R-:W-:Y:S02]  /*e200*/  LOP3.LUT R2, R4, 0xffff0000, RZ, 0xc0, !PT ;  /* 0xffff000004027812 */ /* 0x000fe400078ec0ff */
[C---:B------:R-:W-:Y:S02]  /*e210*/  LOP3.LUT R4, R7.reuse, 0xffff0000, RZ, 0xc0, !PT ;  /* 0xffff000007047812 */ /* 0x040fe400078ec0ff */
[----:B------:R-:W-:Y:S01]  /*e220*/  SHF.L.U32 R24, R7, 0x10, RZ ;  /* 0x0000001007187819 */ /* 0x000fe200000006ff */
[C---:B--2---:R-:W-:Y:S01]  /*e230*/  IMAD.U32 R6, R9.reuse, 0x10000, RZ ;  /* 0x0001000009067824 */ /* 0x044fe200078e00ff */
[----:B------:R-:W-:Y:S01]  /*e240*/  LOP3.LUT R26, R9, 0xffff0000, RZ, 0xc0, !PT ;  /* 0xffff0000091a7812 */ /* 0x000fe200078ec0ff */
[----:B------:R-:W-:Y:S01]  /*e250*/  IMAD.U32 R15, R8, 0x10000, RZ ;  /* 0x00010000080f7824 */ /* 0x000fe200078e00ff */
[----:B------:R-:W-:-:S02]  /*e260*/  SHF.L.U32 R25, R10, 0x10, RZ ;  /* 0x000000100a197819 */ /* 0x000fc400000006ff */
[----:B------:R-:W-:Y:S02]  /*e270*/  LOP3.LUT R9, R10, 0xffff0000, RZ, 0xc0, !PT ;  /* 0xffff00000a097812 */ /* 0x000fe400078ec0ff */
[----:B------:R-:W-:Y:S01]  /*e280*/  LOP3.LUT R7, R8, 0xffff0000, RZ, 0xc0, !PT ;  /* 0xffff000008077812 */ /* 0x000fe200078ec0ff */
[C---:B------:R-:W-:Y:S01]  /*e290*/  IMAD.U32 R8, R11.reuse, 0x10000, RZ ;  /* 0x000100000b087824 */ /* 0x040fe200078e00ff */
[C---:B---3--:R-:W-:Y:S02]  /*e2a0*/  SHF.L.U32 R28, R16.reuse, 0x10, RZ ;  /* 0x00000010101c7819 */ /* 0x048fe400000006ff */
[----:B------:R-:W-:Y:S02]  /*e2b0*/  LOP3.LUT R10, R16, 0xffff0000, RZ, 0xc0, !PT ;  /* 0xffff0000100a7812 */ /* 0x000fe400078ec0ff */
[----:B------:R-:W-:Y:S01]  /*e2c0*/  LOP3.LUT R16, R18, 0xffff0000, RZ, 0xc0, !PT ;  /* 0xffff000012107812 */ /* 0x000fe200078ec0ff */
[----:B------:R-:W-:Y:S01]  /*e2d0*/  @!P0 FADD.FTZ R28, -R28, -RZ ;  /* 0x800000ff1c1c8221 */ /* 0x000fe20000010100 */
[----:B------:R-:W-:Y:S01]  /*e2e0*/  LOP3.LUT R27, R11, 0xffff0000, RZ, 0xc0, !PT ;  /* 0xffff00000b1b7812 */ /* 0x000fe200078ec0ff */
[C---:B------:R-:W-:Y:S01]  /*e2f0*/  IMAD.U32 R11, R17.reuse, 0x10000, RZ ;  /* 0x00010000110b7824 */ /* 0x040fe200078e00ff */
[----:B------:R-:W-:Y:S01]  /*e300*/  LOP3.LUT R29, R17, 0xffff0000, RZ, 0xc0, !PT ;  /* 0xffff0000111d7812 */ /* 0x000fe200078ec0ff */
[C---:B------:R-:W-:Y:S01]  /*e310*/  IMAD.U32 R17, R19.reuse, 0x10000, RZ ;  /* 0x0001000013117824 */ /* 0x040fe200078e00ff */
[----:B------:R-:W-:Y:S01]  /*e320*/  SHF.L.U32 R30, R18, 0x10, RZ ;  /* 0x00000010121e7819 */ /* 0x000fe200000006ff */
[----:B------:R-:W-:Y:S01]  /*e330*/  @!P0 FADD.FTZ R10, -R10, -RZ ;  /* 0x800000ff0a0a8221 */ /* 0x000fe20000010100 */
[----:B------:R-:W-:Y:S01]  /*e340*/  LOP3.LUT R18, R19, 0xffff0000, RZ, 0xc0, !PT ;  /* 0xffff000013127812 */ /* 0x000fe200078ec0ff */
[----:B------:R-:W-:-:S02]  /*e350*/  @!P0 FADD.FTZ R16, -R16, -RZ ;  /* 0x800000ff10108221 */ /* 0x000fc40000010100 */
[----:B------:R-:W-:Y:S02]  /*e360*/  @!P0 FADD.FTZ R17, -R17, -RZ ;  /* 0x800000ff11118221 */ /* 0x000fe40000010100 */
[----:B------:R-:W-:Y:S02]  /*e370*/  @!P0 FADD.FTZ R11, -R11, -RZ ;  /* 0x800000ff0b0b8221 */ /* 0x000fe40000010100 */
[----:B------:R-:W-:Y:S02]  /*e380*/  @!P0 FADD.FTZ R29, -R29, -RZ ;  /* 0x800000ff1d1d8221 */ /* 0x000fe40000010100 */
[----:B------:R-:W-:Y:S02]  /*e390*/  @!P0 FADD.FTZ R18, -R18, -RZ ;  /* 0x800000ff12128221 */ /* 0x000fe40000010100 */
[----:B------:R-:W-:Y:S01]  /*e3a0*/  FMUL.FTZ R7, R7, R10 ;  /* 0x0000000a07077220 */ /* 0x000fe20000410000 */
[C---:B----4-:R-:W-:Y:S01]  /*e3b0*/  SHF.L.U32 R10, R20.reuse, 0x10, RZ ;  /* 0x00000010140a7819 */ /* 0x050fe200000006ff */
[----:B------:R-:W-:Y:S01]  /*e3c0*/  FMUL.FTZ R16, R9, R16 ;  /* 0x0000001009107220 */ /* 0x000fe20000410000 */
[----:B------:R-:W-:Y:S01]  /*e3d0*/  LOP3.LUT R9, R20, 0xffff0000, RZ, 0xc0, !PT ;  /* 0xffff000014097812 */ /* 0x000fe200078ec0ff */
[----:B------:R-:W-:Y:S01]  /*e3e0*/  @!P0 FADD.FTZ R30, -R30, -RZ ;  /* 0x800000ff1e1e8221 */ /* 0x000fe20000010100 */
[----:B------:R-:W-:Y:S01]  /*e3f0*/  LOP3.LUT R20, R21, 0xffff0000, RZ, 0xc0, !PT ;  /* 0xffff000015147812 */ /* 0x000fe200078ec0ff */
[----:B------:R-:W-:-:S02]  /*e400*/  FMUL.FTZ R17, R8, R17 ;  /* 0x0000001108117220 */ /* 0x000fc40000410000 */
[----:B------:R-:W-:Y:S01]  /*e410*/  FMUL.FTZ R28, R15, R28 ;  /* 0x0000001c0f1c7220 */ /* 0x000fe20000410000 */
[----:B------:R-:W-:Y:S01]  /*e420*/  LOP3.LUT R15, R22, 0xffff0000, RZ, 0xc0, !PT ;  /* 0xffff0000160f7812 */ /* 0x000fe200078ec0ff */
[----:B------:R-:W-:Y:S02]  /*e430*/  FMUL.FTZ R6, R6, R11 ;  /* 0x0000000b06067220 */ /* 0x000fe40000410000 */
[----:B------:R-:W-:Y:S02]  /*e440*/  FMUL.FTZ R29, R26, R29 ;  /* 0x0000001d1a1d7220 */ /* 0x000fe40000410000 */
[----:B------:R-:W-:Y:S01]  /*e450*/  FMUL.FTZ R27, R27, R18 ;  /* 0x000000121b1b7220 */ /* 0x000fe20000410000 */
[----:B------:R-:W-:Y:S01]  /*e460*/  SHF.L.U32 R18, R22, 0x10, RZ ;  /* 0x0000001016127819 */ /* 0x000fe200000006ff */
[----:B------:R-:W-:Y:S01]  /*e470*/  IMAD.U32 R8, R21, 0x10000, RZ ;  /* 0x0001000015087824 */ /* 0x000fe200078e00ff */
[----:B------:R-:W-:Y:S01]  /*e480*/  LOP3.LUT R22, R23, 0xffff0000, RZ, 0xc0, !PT ;  /* 0xffff000017167812 */ /* 0x000fe200078ec0ff */
[----:B------:R-:W-:-:S02]  /*e490*/  FMUL.FTZ R25, R25, R30 ;  /* 0x0000001e19197220 */ /* 0x000fc40000410000 */
[----:B------:R-:W-:Y:S02]  /*e4a0*/  FFMA.FTZ R6, R13, R8, R6 ;  /* 0x000000080d067223 */ /* 0x000fe40000010006 */
[----:B------:R-:W-:Y:S02]  /*e4b0*/  FFMA.FTZ R29, R0, R20, R29 ;  /* 0x00000014001d7223 */ /* 0x000fe4000001001d */
[----:B------:R-:W-:Y:S02]  /*e4c0*/  IMAD.U32 R11, R23, 0x10000, RZ ;  /* 0x00010000170b7824 */ /* 0x000fe400078e00ff */
[----:B------:R-:W-:Y:S01]  /*e4d0*/  FFMA.FTZ R3, R3, R10, R28 ;  /* 0x0000000a03037223 */ /* 0x000fe2000001001c */
[----:B------:R-:W-:Y:S01]  /*e4e0*/  F2FP.BF16.PACK_AB R6, R29, R6 ;  /* 0x000000061d06723e */ /* 0x000fe200000010ff */
[----:B------:R-:W-:Y:S02]  /*e4f0*/  FFMA.FTZ R2, R2, R9, R7 ;  /* 0x0000000902027223 */ /* 0x000fe40000010007 */
[----:B------:R-:W-:-:S02]  /*e500*/  FFMA.FTZ R12, R12, R18, R25 ;  /* 0x000000120c0c7223 */ /* 0x000fc40000010019 */
[----:B------:R-:W-:Y:S01]  /*e510*/  FFMA.FTZ R5, R5, R15, R16 ;  /* 0x0000000f05057223 */ /* 0x000fe20000010010 */
[----:B------:R-:W-:Y:S01]  /*e520*/  F2FP.BF16.PACK_AB R3, R2, R3 ;  /* 0x000000030203723e */ /* 0x000fe200000010ff */
[----:B------:R-:W-:Y:S02]  /*e530*/  FFMA.FTZ R11, R24, R11, R17 ;  /* 0x0000000b180b7223 */ /* 0x000fe40000010011 */
[----:B------:R-:W-:Y:S01]  /*e540*/  FFMA.FTZ R4, R4, R22, R27 ;  /* 0x0000001604047223 */ /* 0x000fe2000001001b */
[----:B------:R-:W-:Y:S01]  /*e550*/  F2FP.BF16.PACK_AB R12, R5, R12 ;  /* 0x0000000c050c723e */ /* 0x000fe200000010ff */
[----:B------:R-:W-:-:S03]  /*e560*/  IMAD.MOV.U32 R5, RZ, RZ, R6 ;  /* 0x000000ffff057224 */ /* 0x000fc600078e0006 */
[----:B------:R-:W-:Y:S02]  /*e570*/  F2FP.BF16.PACK_AB R7, R4, R11 ;  /* 0x0000000b0407723e */ /* 0x000fe400000010ff */
[----:B------:R-:W-:Y:S02]  /*e580*/  MOV R4, R3 ;  /* 0x0000000300047202 */ /* 0x000fe40000000f00 */
[----:B------:R-:W-:Y:S02]  /*e590*/  MOV R6, R12 ;  /* 0x0000000c00067202 */ /* 0x000fe40000000f00 */
.L_x_937:
[----:B------:R-:W-:Y:S05]  /*e5a0*/  BSYNC B0 ;  /* 0x0000000000007941 */ /* 0x000fea0003800000 */
.L_x_936:
[----:B-----5:R1:W-:Y:S01]  /*e5b0*/  STS.128 [R201+0x2800], R4 ;  /* 0x00280004c9007388 */ /* 0x0203e20000000c00 */
[----:B------:R-:W-:Y:S05]  /*e5c0*/  BRA `(.L_x_905) ;  /* 0x000003c000007947 */ /* 0x000fea0003800000 */
.L_x_891:
[----:B------:R-:W-:Y:S01]  /*e5d0*/  IMAD.IADD R3, R200, 0x1, -R71 ;  /* 0x00000001c8037824 */ /* 0x000fe200078e0a47 */
[----:B------:R-:W-:Y:S01]  /*e5e0*/  BSSY B0, `(.L_x_938) ;  /* 0x000001e000007945 */ /* 0x000fe20003800000 */
[-C--:B------:R-:W-:Y:S02]  /*e5f0*/  ISETP.GE.AND P1, PT, R117, R83.reuse, PT ;  /* 0x000000537500720c */ /* 0x080fe40003f26270 */
[----:B------:R-:W-:Y:S02]  /*e600*/  ISETP.GE.AND P0, PT, R116, R83, PT ;  /* 0x000000537400720c */ /* 0x000fe40003f06270 */
[----:B------:R-:W-:-:S13]  /*e610*/  ISETP.GE.AND P2, PT, R170, R3, PT ;  /* 0x00000003aa00720c */ /* 0x000fda0003f46270 */
[----:B------:R-:W-:Y:S05]  /*e620*/  @P2 BRA `(.L_x_939) ;  /* 0x0000019000002947 */ /* 0x000fea0003800000 */
[----:B------:R-:W-:Y:S02]  /*e630*/  ISETP.GE.AND P5, PT, R12, R83, PT ;  /* 0x000000530c00720c */ /* 0x000fe40003fa6270 */
[----:B-----5:R-:W-:-:S04]  /*e640*/  @!P1 LEA R4, P2, R174, R176, 0x1 ;  /* 0x000000b0ae049211 */ /* 0x020fc800078408ff */
[----:B------:R-:W-:-:S07]  /*e650*/  @!P1 LEA.HI.X R5, R174, R177, R79, 0x1, P2 ;  /* 0x000000b1ae059211 */ /* 0x000fce00010f0c4f */
[C---:B------:R-:W-:Y:S01]  /*e660*/  @!P5 LEA R6, P4, R174.reuse, R176, 0x1 ;  /* 0x000000b0ae06d211 */ /* 0x040fe200078808ff */
[----:B------:R1:W-:Y:S03]  /*e670*/  @P5 STS [R201], RZ ;  /* 0x000000ffc9005388 */ /* 0x0003e60000000800 */
[----:B------:R-:W-:Y:S01]  /*e680*/  @!P5 LEA.HI.X R7, R174, R177, R79, 0x1, P4 ;  /* 0x000000b1ae07d211 */ /* 0x000fe200020f0c4f */
[----:B------:R1:W-:Y:S04]  /*e690*/  @P5 STS [R201+0x4], RZ ;  /* 0x000004ffc9005388 */ /* 0x0003e80000000800 */
        /* <DEDUP_REMOVED lines=18> */
.L_x_939:
[----:B------:R-:W-:Y:S05]  /*e7c0*/  BSYNC B0 ;  /* 0x0000000000007941 */ /* 0x000fea0003800000 */
.L_x_938:
[----:B------:R-:W-:-:S04]  /*e7d0*/  IADD3 R14, R170, 0x20, RZ ;  /* 0x00000020aa0e7810 */ /* 0x000fc80007ffe0ff */
[----:B------:R-:W-:-:S13]  /*e7e0*/  ISETP.GE.AND P2, PT, R14, R3, PT ;  /* 0x000000030e00720c */ /* 0x000fda0003f46270 */
[----:B------:R-:W-:Y:S05]  /*e7f0*/  @P2 BRA `(.L_x_905) ;  /* 0x0000019000002947 */ /* 0x000fea0003800000 */
[----:B------:R-:W-:Y:S02]  /*e800*/  ISETP.GE.AND P4, PT, R12, R83, PT ;  /* 0x000000530c00720c */ /* 0x000fe40003f86270 */
[----:B------:R-:W-:-:S05]  /*e810*/  IADD3 R175, P2, R76, R174, RZ ;  /* 0x000000ae4caf7210 */ /* 0x000fca0007f5e0ff */
[----:B------:R-:W-:Y:S01]  /*e820*/  IMAD.X R78, R78, 0x1, R79, P2 ;  /* 0x000000014e4e7824 */ /* 0x000fe200010e064f */
[----:B-----5:R-:W-:-:S04]  /*e830*/  @!P1 LEA R2, P2, R175, R176, 0x1 ;  /* 0x000000b0af029211 */ /* 0x020fc800078408ff */
[C---:B------:R-:W-:Y:S01]  /*e840*/  @!P1 LEA.HI.X R3, R175.reuse, R177, R78, 0x1, P2 ;  /* 0x000000b1af039211 */ /* 0x040fe200010f0c4e */
[----:B------:R2:W-:Y:S01]  /*e850*/  @P4 STS.128 [R201+0x800], RZ ;  /* 0x000800ffc9004388 */ /* 0x0005e20000000c00 */
[----:B-1----:R-:W-:-:S04]  /*e860*/  @!P4 LEA R4, P5, R175, R176, 0x1 ;  /* 0x000000b0af04c211 */ /* 0x002fc800078a08ff */
        /* <DEDUP_REMOVED lines=12> */
[----:B--2---:R-:W-:-:S04]  /*e930*/  LEA R2, P0, R175, R176, 0x1 ;  /* 0x000000b0af027211 */ /* 0x004fc800078008ff */
[----:B------:R-:W-:-:S05]  /*e940*/  LEA.HI.X R3, R175, R177, R78, 0x1, P0 ;  /* 0x000000b1af037211 */ /* 0x000fca00000f0c4e */
[----:B------:R-:W-:Y:S01]  /*e950*/  @!PT LDS RZ, [RZ] ;  /* 0x00000000fffff984 */ /* 0x000fe20000000800 */
[----:B------:R-:W-:Y:S01]  /*e960*/  @!PT LDS RZ, [RZ] ;  /* 0x00000000fffff984 */ /* 0x000fe20000000800 */
[----:B------:R-:W-:Y:S01]  /*e970*/  @!PT LDS RZ, [RZ] ;  /* 0x00000000fffff984 */ /* 0x000fe20000000800 */
[----:B------:R1:W-:Y:S04]  /*e980*/  LDGSTS.E.BYPASS.LTC128B.128 [R201+0x2800], [R2.64+0x80] ;  /* 0x0280008002c97fae */ /* 0x0003e8000b901d44 */
.L_x_905:
[----:B------:R-:W-:Y:S05]  /*e990*/  BSYNC B3 ;  /* 0x0000000000037941 */ /* 0x000fea0003800000 */
.L_x_890:
[----:B------:R-:W-:Y:S01]  /*e9a0*/  IADD3 R203, R51, -0x1, RZ ;  /* 0xffffffff33cb7810 */ /* 0x000fe20007ffe0ff */
[----:B------:R-:W-:Y:S01]  /*e9b0*/  BSSY B0, `(.L_x_940) ;  /* 0x000001e000007945 */ /* 0x000fe20003800000 */
[----:B------:R-:W-:-:S03]  /*e9c0*/  LOP3.LUT R206, R75, 0xff, RZ, 0xc0, !PT ;  /* 0x000000ff4bce7812 */ /* 0x000fc600078ec0ff */
[----:B------:R-:W-:-:S04]  /*e9d0*/  IMAD.SHL.U32 R0, R203, 0x80, RZ ;  /* 0x00000080cb007824 */ /* 0x000fc800078e00ff */
[----:B-1----:R-:W-:-:S05]  /*e9e0*/  IMAD.IADD R7, R65, 0x1, -R0 ;  /* 0x0000000141077824 */ /* 0x002fca00078e0a00 */
[----:B------:R-:W-:-:S13]  /*e9f0*/  ISETP.GE.AND P0, PT, R170, R7, PT ;  /* 0x00000007aa00720c */ /* 0x000fda0003f06270 */
[----:B------:R-:W-:Y:S05]  /*ea00*/  @P0 BRA `(.L_x_941) ;  /* 0x0000018000000947 */ /* 0x000fea0003800000 */
[C---:B--2---:R-:W-:Y:S02]  /*ea10*/  LOP3.LUT R2, R206.reuse, 0x1, RZ, 0xc0, !PT ;  /* 0x00000001ce027812 */ /* 0x044fe400078ec0ff */
[----:B------:R-:W-:Y:S02]  /*ea20*/  R2P PR, R206, 0x6 ;  /* 0x00000006ce007804 */ /* 0x000fe40000000000 */
[----:B------:R-:W-:-:S13]  /*ea30*/  ISETP.NE.U32.AND P0, PT, R2, 0x1, PT ;  /* 0x000000010200780c */ /* 0x000fda0003f05070 */
[----:B------:R-:W-:Y:S02]  /*ea40*/  @!P0 IMAD.MOV.U32 R2, RZ, RZ, R194 ;  /* 0x000000ffff028224 */ /* 0x000fe400078e00c2 */
[----:B------:R-:W-:-:S05]  /*ea50*/  @!P0 IMAD.MOV.U32 R3, RZ, RZ, R195 ;  /* 0x000000ffff038224 */ /* 0x000fca00078e00c3 */
[----:B------:R-:W-:Y:S01]  /*ea60*/  @!PT LDS RZ, [RZ] ;  /* 0x00000000fffff984 */ /* 0x000fe20000000800 */
[----:B------:R-:W-:Y:S01]  /*ea70*/  @!PT LDS RZ, [RZ] ;  /* 0x00000000fffff984 */ /* 0x000fe20000000800 */
[----:B------:R-:W-:Y:S01]  /*ea80*/  @!PT LDS RZ, [RZ] ;  /* 0x00000000fffff984 */ /* 0x000fe20000000800 */
[----:B------:R1:W-:Y:S04]  /*ea90*/  @!P0 LDGSTS.E.BYPASS.LTC128B.128 [R201+0x3000], [R2.64] ;  /* 0x0300000002c98fae */ /* 0x0003e8000b901d44 */
[----:B------:R1:W-:Y:S04]  /*eaa0*/  @P0 STS [R201+0x3000], RZ ;  /* 0x003000ffc9000388 */ /* 0x0003e80000000800 */
[----:B------:R1:W-:Y:S04]  /*eab0*/  @P0 STS [R201+0x3004], RZ ;  /* 0x003004ffc9000388 */ /* 0x0003e80000000800 */
[----:B------:R1:W-:Y:S04]  /*eac0*/  @P0 STS.64 [R201+0x3008], RZ ;  /* 0x003008ffc9000388 */ /* 0x0003e80000000a00 */
[----:B------:R-:W-:Y:S01]  /*ead0*/  @!PT LDS RZ, [RZ] ;  /* 0x00000000fffff984 */ /* 0x000fe20000000800 */
[----:B------:R-:W-:Y:S01]  /*eae0*/  @!PT LDS RZ, [RZ] ;  /* 0x00000000fffff984 */ /* 0x000fe20000000800 */
[----:B------:R-:W-:Y:S01]  /*eaf0*/  @!PT LDS RZ, [RZ] ;  /* 0x00000000fffff984 */ /* 0x000fe20000000800 */
[----:B------:R1:W-:Y:S04]  /*eb00*/  @P1 LDGSTS.E.BYPASS.LTC128B.128 [R201+0x5000], [R194.64+0x40] ;  /* 0x05000040c2c91fae */ /* 0x0003e8000b901d44 */
[----:B------:R1:W-:Y:S01]  /*eb10*/  @!P1 STS.128 [R201+0x5000], RZ ;  /* 0x005000ffc9009388 */ /* 0x0003e20000000c00 */
[----:B------:R-:W-:Y:S05]  /*eb20*/  @!P2 BRA `(.L_x_942) ;  /* 0x000000500000a947 */ /* 0x000fea0003800000 */
[----:B------:R-:W-:Y:S01]  /*eb30*/  @!PT LDS RZ, [RZ] ;  /* 0x00000000fffff984 */ /* 0x000fe20000000800 */
[----:B------:R-:W-:Y:S01]  /*eb40*/  @!PT LDS RZ, [RZ] ;  /* 0x00000000fffff984 */ /* 0x000fe20000000800 */
[----:B------:R-:W-:Y:S01]  /*eb50*/  @!PT LDS RZ, [RZ] ;  /* 0x00000000fffff984 */ /* 0x000fe20000000800 */
[----:B------:R2:W-:Y:S01]  /*eb60*/  LDGSTS.E.BYPASS.LTC128B.128 [R201+0x7000], [R194.64+0x80] ;  /* 0x07000080c2c97fae */ /* 0x0005e2000b901d44 */
[----:B------:R-:W-:Y:S05]  /*eb70*/  BRA `(.L_x_941) ;  /* 0x0000001000007947 */ /* 0x000fea0003800000 */
.L_x_942:
[----:B------:R2:W-:Y:S02]  /*eb80*/  STS.128 [R201+0x7000], RZ ;  /* 0x007000ffc9007388 */ /* 0x0005e40000000c00 */
.L_x_941:
[----:B------:R-:W-:Y:S05]  /*eb90*/  BSYNC B0 ;  /* 0x0000000000007941 */ /* 0x000fea0003800000 */
.L_x_940:
[----:B------:R-:W-:Y:S01]  /*eba0*/  ISETP.GE.AND P0, PT, R14, R7, PT ;  /* 0x000000070e00720c */ /* 0x000fe20003f06270 */
[----:B------:R-:W-:-:S12]  /*ebb0*/  BSSY B0, `(.L_x_943) ;  /* 0x000001f000007945 */ /* 0x000fd80003800000 */
[----:B------:R-:W-:Y:S05]  /*ebc0*/  @P0 BRA `(.L_x_944) ;  /* 0x000001d000000947 */ /* 0x000fea0003800000 */
[C---:B-12---:R-:W-:Y:S02]  /*ebd0*/  LOP3.LUT R2, R206.reuse, 0x1, RZ, 0xc0, !PT ;  /* 0x00000001ce027812 */ /* 0x046fe400078ec0ff */
[----:B------:R-:W-:Y:S02]  /*ebe0*/  LOP3.LUT P0, RZ, R206, 0x2, RZ, 0xc0, !PT ;  /* 0x00000002ceff7812 */ /* 0x000fe4000780c0ff */
[----:B------:R-:W-:Y:S02]  /*ebf0*/  ISETP.NE.U32.AND P1, PT, R2, 0x1, PT ;  /* 0x000000010200780c */ /* 0x000fe40003f25070 */
[----:B------:R-:W-:-:S05]  /*ec00*/  IADD3 R5, P2, R192, R166, RZ ;  /* 0x000000a6c0057210 */ /* 0x000fca0007f5e0ff */
[----:B------:R-:W-:-:S04]  /*ec10*/  IMAD.X R3, R193, 0x1, R169, P2 ;  /* 0x00000001c1037824 */ /* 0x000fc800010e06a9 */
[C---:B---3--:R-:W-:Y:S02]  /*ec20*/  @P0 LEA R8, P2, R5.reuse, R172, 0x1 ;  /* 0x000000ac05080211 */ /* 0x048fe400078408ff */
[C---:B------:R-:W-:Y:S02]  /*ec30*/  @!P1 LEA R10, P4, R192.reuse, R194, 0x1 ;  /* 0x000000c2c00a9211 */ /* 0x040fe400078808ff */
[----:B------:R-:W-:Y:S02]  /*ec40*/  @P0 LEA.HI.X R9, R5, R173, R3, 0x1, P2 ;  /* 0x000000ad05090211 */ /* 0x000fe400010f0c03 */
        /* <DEDUP_REMOVED lines=9> */
[----:B------:R1:W-:Y:S04]  /*ece0*/  @P0 LDGSTS.E.BYPASS.LTC128B.128 [R201+0x5800], [R8.64+0x40] ;  /* 0x0580004008c90fae */ /* 0x0003e8000b901d44 */
[----:B------:R1:W-:Y:S01]  /*ecf0*/  @!P0 STS.128 [R201+0x5800], RZ ;  /* 0x005800ffc9008388 */ /* 0x0003e20000000c00 */
[----:B------:R-:W-:-:S13]  /*ed00*/  LOP3.LUT P0, RZ, R206, 0x4, RZ, 0xc0, !PT ;  /* 0x00000004ceff7812 */ /* 0x000fda000780c0ff */
[----:B------:R-:W-:Y:S05]  /*ed10*/  @!P0 BRA `(.L_x_945) ;  /* 0x0000007000008947 */ /* 0x000fea0003800000 */
[----:B------:R-:W-:-:S04]  /*ed20*/  LEA R2, P0, R5, R172, 0x1 ;  /* 0x000000ac05027211 */ /* 0x000fc800078008ff */
[----:B------:R-:W-:-:S05]  /*ed30*/  LEA.HI.X R3, R5, R173, R3, 0x1, P0 ;  /* 0x000000ad05037211 */ /* 0x000fca00000f0c03 */
[----:B------:R-:W-:Y:S01]  /*ed40*/  @!PT LDS RZ, [RZ] ;  /* 0x00000000fffff984 */ /* 0x000fe20000000800 */
[----:B------:R-:W-:Y:S01]  /*ed50*/  @!PT LDS RZ, [RZ] ;  /* 0x00000000fffff984 */ /* 0x000fe20000000800 */
[----:B------:R-:W-:Y:S01]  /*ed60*/  @!PT LDS RZ, [RZ] ;  /* 0x00000000fffff984 */ /* 0x000fe20000000800 */
[----:B------:R2:W-:Y:S01]  /*ed70*/  LDGSTS.E.BYPASS.LTC128B.128 [R201+0x7800], [R2.64+0x80] ;  /* 0x0780008002c97fae */ /* 0x0005e2000b901d44 */
[----:B------:R-:W-:Y:S05]  /*ed80*/  BRA `(.L_x_944) ;  /* 0x0000001000007947 */ /* 0x000fea0003800000 */
.L_x_945:
[----:B------:R2:W-:Y:S02]  /*ed90*/  STS.128 [R201+0x7800], RZ ;  /* 0x007800ffc9007388 */ /* 0x0005e40000000c00 */
.L_x_944:
[----:B------:R-:W-:Y:S05]  /*eda0*/  BSYNC B0 ;  /* 0x0000000000007941 */ /* 0x000fea0003800000 */
.L_x_943:
[----:B------:R-:W-:Y:S01]  /*edb0*/  IADD3 R6, R170, 0x40, RZ ;  /* 0x00000040aa067810 */ /* 0x000fe20007ffe0ff */
[----:B------:R-:W-:Y:S03]  /*edc0*/  BSSY B0, `(.L_x_946) ;  /* 0x0000022000007945 */ /* 0x000fe60003800000 */
[----:B------:R-:W-:-:S13]  /*edd0*/  ISETP.GE.AND P0, PT, R6, R7, PT ;  /* 0x000000070600720c */ /* 0x000fda0003f06270 */
[----:B------:R-:W-:Y:S05]  /*ede0*/  @P0 BRA `(.L_x_947) ;  /* 0x000001f000000947 */ /* 0x000fea0003800000 */
[C---:B-12---:R-:W-:Y:S02]  /*edf0*/  LOP3.LUT R2, R206.reuse, 0x1, RZ, 0xc0, !PT ;  /* 0x00000001ce027812 */ /* 0x046fe400078ec0ff */
[----:B------:R-:W-:Y:S02]  /*ee00*/  LOP3.LUT P0, RZ, R206, 0x2, RZ, 0xc0, !PT ;  /* 0x00000002ceff7812 */ /* 0x000fe4000780c0ff */
[----:B------:R-:W-:Y:S01]  /*ee10*/  ISETP.NE.U32.AND P1, PT, R2, 0x1, PT ;  /* 0x000000010200780c */ /* 0x000fe20003f25070 */
[C---:B------:R-:W-:Y:S01]  /*ee20*/  IMAD.SHL.U32 R2, R62.reuse, 0x40, RZ ;  /* 0x000000403e027824 */ /* 0x040fe200078e00ff */
[C---:B---3--:R-:W-:Y:S02]  /*ee30*/  LEA R9, P2, R62.reuse, R166, 0x6 ;  /* 0x000000a63e097211 */ /* 0x048fe400078430ff */
[C-C-:B------:R-:W-:Y:S02]  /*ee40*/  SHF.L.U64.HI R3, R62.reuse, 0x6, R63.reuse ;  /* 0x000000063e037819 */ /* 0x140fe4000001023f */
[----:B------:R-:W-:-:S05]  /*ee50*/  LEA.HI.X R5, R62, R169, R63, 0x6, P2 ;  /* 0x000000a93e057211 */ /* 0x000fca00010f343f */
[C---:B------:R-:W-:Y:S02]  /*ee60*/  @P0 LEA R10, P2, R9.reuse, R172, 0x1 ;  /* 0x000000ac090a0211 */ /* 0x040fe400078408ff */
        /* <DEDUP_REMOVED lines=22> */
.L_x_948:
[----:B------:R2:W-:Y:S02]  /*efd0*/  STS.128 [R201+0x8000], RZ ;  /* 0x008000ffc9007388 */ /* 0x0005e40000000c00 */
.L_x_947:
[----:B------:R-:W-:Y:S05]  /*efe0*/  BSYNC B0 ;  /* 0x0000000000007941 */ /* 0x000fea0003800000 */
.L_x_946:
[----:B--2---:R-:W-:Y:S01]  /*eff0*/  IADD3 R4, R170, 0x60, RZ ;  /* 0x00000060aa047810 */ /* 0x004fe20007ffe0ff */
[----:B------:R-:W-:Y:S03]  /*f000*/  BSSY B0, `(.L_x_949) ;  /* 0x0000021000007945 */ /* 0x000fe60003800000 */
[----:B------:R-:W-:-:S13]  /*f010*/  ISETP.GE.AND P0, PT, R4, R7, PT ;  /* 0x000000070400720c */ /* 0x000fda0003f06270 */
[----:B------:R-:W-:Y:S05]  /*f020*/  @P0 BRA `(.L_x_950) ;  /* 0x000001e000000947 */ /* 0x000fea0003800000 */
[C---:B-1----:R-:W-:Y:S01]  /*f030*/  LOP3.LUT R2, R206.reuse, 0x1, RZ, 0xc0, !PT ;  /* 0x00000001ce027812 */ /* 0x042fe200078ec0ff */
[----:B------:R-:W-:Y:S01]  /*f040*/  IMAD.MOV.U32 R168, RZ, RZ, R166 ;  /* 0x000000ffffa87224 */ /* 0x000fe200078e00a6 */
[----:B------:R-:W-:Y:S02]  /*f050*/  LOP3.LUT P2, RZ, R206, 0x2, RZ, 0xc0, !PT ;  /* 0x00000002ceff7812 */ /* 0x000fe4000784c0ff */
[----:B------:R-:W-:Y:S01]  /*f060*/  ISETP.NE.U32.AND P4, PT, R2, 0x1, PT ;  /* 0x000000010200780c */ /* 0x000fe20003f85070 */
[----:B------:R-:W-:Y:S01]  /*f070*/  IMAD R2, R63, 0x60, RZ ;  /* 0x000000603f027824 */ /* 0x000fe200078e02ff */
[----:B------:R-:W-:Y:S01]  /*f080*/  LOP3.LUT P1, RZ, R206, 0x4, RZ, 0xc0, !PT ;  /* 0x00000004ceff7812 */ /* 0x000fe2000782c0ff */
[----:B------:R-:W-:-:S04]  /*f090*/  IMAD.WIDE.U32 R168, R62, 0x60, R168 ;  /* 0x000000603ea87825 */ /* 0x000fc800078e00a8 */
[----:B------:R-:W-:-:S04]  /*f0a0*/  IMAD.IADD R3, R169, 0x1, R2 ;  /* 0x00000001a9037824 */ /* 0x000fc800078e0202 */
[-C--:B---3--:R-:W-:Y:S02]  /*f0b0*/  @P2 LEA R10, P5, R168, R172.reuse, 0x1 ;  /* 0x000000aca80a2211 */ /* 0x088fe400078a08ff */
[----:B------:R-:W-:Y:S02]  /*f0c0*/  @!P4 IMAD.WIDE.U32 R8, R62, 0xc0, R194 ;  /* 0x000000c03e08c825 */ /* 0x000fe400078e00c2 */
[C---:B------:R-:W-:Y:S02]  /*f0d0*/  @P1 LEA R2, P0, R168.reuse, R172, 0x1 ;  /* 0x000000aca8021211 */ /* 0x040fe400078008ff */
[----:B------:R-:W-:Y:S01]  /*f0e0*/  @!P4 IMAD R63, R63, 0xc0, RZ ;  /* 0x000000c03f3fc824 */ /* 0x000fe200078e02ff */
[CCC-:B------:R-:W-:Y:S02]  /*f0f0*/  @P2 LEA.HI.X R11, R168.reuse, R173.reuse, R3.reuse, 0x1, P5 ;  /* 0x000000ada80b2211 */ /* 0x1c0fe400028f0c03 */
[----:B------:R-:W-:Y:S01]  /*f100*/  @P1 LEA.HI.X R3, R168, R173, R3, 0x1, P0 ;  /* 0x000000ada8031211 */ /* 0x000fe200000f0c03 */
[----:B------:R-:W-:-:S05]  /*f110*/  @!P4 IMAD.IADD R9, R63, 0x1, R9 ;  /* 0x000000013f09c824 */ /* 0x000fca00078e0209 */
        /* <DEDUP_REMOVED lines=9> */
[----:B------:R1:W-:Y:S04]  /*f1b0*/  @!P2 STS.128 [R201+0x6800], RZ ;  /* 0x006800ffc900a388 */ /* 0x0003e80000000c00 */
[----:B------:R-:W-:Y:S01]  /*f1c0*/  @!PT LDS RZ, [RZ] ;  /* 0x00000000fffff984 */ /* 0x000fe20000000800 */
[----:B------:R-:W-:Y:S01]  /*f1d0*/  @!PT LDS RZ, [RZ] ;  /* 0x00000000fffff984 */ /* 0x000fe20000000800 */
[----:B------:R-:W-:Y:S01]  /*f1e0*/  @!PT LDS RZ, [RZ] ;  /* 0x00000000fffff984 */ /* 0x000fe20000000800 */
[----:B------:R1:W-:Y:S04]  /*f1f0*/  @P1 LDGSTS.E.BYPASS.LTC128B.128 [R201+0x8800], [R2.64+0x80] ;  /* 0x0880008002c91fae */ /* 0x0003e8000b901d44 */
[----:B------:R1:W-:Y:S02]  /*f200*/  @!P1 STS.128 [R201+0x8800], RZ ;  /* 0x008800ffc9009388 */ /* 0x0003e40000000c00 */
.L_x_950:
[----:B------:R-:W-:Y:S05]  /*f210*/  BSYNC B0 ;  /* 0x0000000000007941 */ /* 0x000fea0003800000 */
.L_x_949:
[----:B-1----:R-:W2:Y:S01]  /*f220*/  LD.E R2, [R118.64+0x188] ;  /* 0x0001880476027980 */ /* 0x002ea2000c101900 */
[----:B------:R-:W-:Y:S01]  /*f230*/  SHF.R.S32.HI R3, RZ, 0x1f, R70 ;  /* 0x0000001fff037819 */ /* 0x000fe20000011446 */
[----:B------:R-:W-:Y:S01]  /*f240*/  IMAD.SHL.U32 R66, R66, 0x40, RZ ;  /* 0x0000004042427824 */ /* 0x000fe200078e00ff */
[----:B------:R-:W-:Y:S01]  /*f250*/  LOP3.LUT R5, R74, 0xfffffff8, RZ, 0xc0, !PT ;  /* 0xfffffff84a057812 */ /* 0x000fe200078ec0ff */
[----:B------:R-:W0:Y:S01]  /*f260*/  LDGDEPBAR ;  /* 0x00000000000079af */ /* 0x000e220000000000 */
[----:B---3--:R-:W-:Y:S01]  /*f270*/  SHF.R.S32.HI R8, RZ, 0x4, R73 ;  /* 0x00000004ff087819 */ /* 0x008fe20000011449 */
[----:B------:R-:W-:Y:S01]  /*f280*/  IMAD.SHL.U32 R69, R69, 0x8, RZ ;  /* 0x0000000845457824 */ /* 0x000fe200078e00ff */
[----:B------:R-:W-:Y:S01]  /*f290*/  LEA.HI R208, R3, R70, RZ, 0x2 ;  /* 0x0000004603d07211 */ /* 0x000fe200078f10ff */
[----:B------:R-:W-:Y:S01]  /*f2a0*/  IMAD.IADD R3, R64, 0x1, -R5 ;  /* 0x0000000140037824 */ /* 0x000fe200078e0a05 */
[----:B------:R-:W-:Y:S01]  /*f2b0*/  ISETP.GE.AND P0, PT, R170, R7, PT ;  /* 0x00000007aa00720c */ /* 0x000fe20003f06270 */
[----:B------:R-:W-:Y:S01]  /*f2c0*/  BSSY B0, `(.L_x_951) ;  /* 0x000004e000007945 */ /* 0x000fe20003800000 */
[----:B------:R-:W-:-:S02]  /*f2d0*/  LEA.HI R13, R73, R8, RZ, 0x1 ;  /* 0x00000008490d7211 */ /* 0x000fc400078f08ff */
[----:B------:R-:W-:Y:S02]  /*f2e0*/  SHF.R.S32.HI R11, RZ, 0x1f, R68 ;  /* 0x0000001fff0b7819 */ /* 0x000fe40000011444 */
[----:B------:R-:W-:Y:S02]  /*f2f0*/  LEA.HI R9, R3, R3, RZ, 0x1 ;  /* 0x0000000303097211 */ /* 0x000fe400078f08ff */
[----:B------:R-:W-:Y:S02]  /*f300*/  LOP3.LUT R13, R13, 0xfffffffe, RZ, 0xc0, !PT ;  /* 0xfffffffe0d0d7812 */ /* 0x000fe400078ec0ff */
[----:B------:R-:W-:Y:S02]  /*f310*/  LEA.HI R11, R11, R68, RZ, 0x3 ;  /* 0x000000440b0b7211 */ /* 0x000fe400078f18ff */
[----:B------:R-:W-:Y:S01]  /*f320*/  SHF.R.S32.HI R12, RZ, 0x1f, R67 ;  /* 0x0000001fff0c7819 */ /* 0x000fe20000011443 */
[----:B------:R-:W-:Y:S01]  /*f330*/  IMAD.IADD R13, R8, 0x1, -R13 ;  /* 0x00000001080d7824 */ /* 0x000fe200078e0a0d */
[----:B------:R-:W-:Y:S01]  /*f340*/  LOP3.LUT R10, R9, 0x7fffffe, RZ, 0xc0, !PT ;  /* 0x07fffffe090a7812 */ /* 0x000fe200078ec0ff */
[----:B------:R-:W-:Y:S01]  /*f350*/  IMAD.SHL.U32 R11, R11, 0x20, RZ ;  /* 0x000000200b0b7824 */ /* 0x000fe200078e00ff */
[----:B------:R-:W-:-:S02]  /*f360*/  SHF.R.S32.HI R9, RZ, 0x1, R9 ;  /* 0x00000001ff097819 */ /* 0x000fc40000011409 */
[----:B------:R-:W-:Y:S01]  /*f370*/  LEA.HI R12, R12, R67, RZ, 0x2 ;  /* 0x000000430c0c7211 */ /* 0x000fe200078f10ff */
[----:B------:R-:W-:-:S04]  /*f380*/  DEPBAR.LE SB0, 0x0 ;  /* 0x000080000000791a */ /* 0x000fc80000000000 */
[----:B------:R-:W-:Y:S01]  /*f390*/  BAR.SYNC.DEFER_BLOCKING 0x0 ;  /* 0x0000000000007b1d */ /* 0x000fe20000010000 */
[----:B------:R-:W-:Y:S01]  /*f3a0*/  IMAD.IADD R10, R3, 0x1, -R10 ;  /* 0x00000001030a7824 */ /* 0x000fe200078e0a0a */
[----:B------:R-:W-:Y:S01]  /*f3b0*/  SHF.R.S32.HI R208, RZ, 0x2, R208 ;  /* 0x00000002ffd07819 */ /* 0x000fe200000114d0 */
[----:B------:R-:W-:Y:S01]  /*f3c0*/  IMAD.SHL.U32 R3, R13, 0x8, RZ ;  /* 0x000000080d037824 */ /* 0x000fe200078e00ff */
[----:B------:R-:W-:Y:S01]  /*f3d0*/  LOP3.LUT R66, R66, 0xc0, RZ, 0xc0, !PT ;  /* 0x000000c042427812 */ /* 0x000fe200078ec0ff */
[----:B------:R-:W-:Y:S01]  /*f3e0*/  IMAD.SHL.U32 R18, R9, 0x40, RZ ;  /* 0x0000004009127824 */ /* 0x000fe200078e00ff */
[----:B------:R-:W-:Y:S01]  /*f3f0*/  LOP3.LUT R12, R12, 0xfffffffc, RZ, 0xc0, !PT ;  /* 0xfffffffc0c0c7812 */ /* 0x000fe200078ec0ff */
[----:B------:R-:W-:Y:S01]  /*f400*/  IMAD R8, R67, 0x10, R208 ;  /* 0x0000001043087824 */ /* 0x000fe200078e02d0 */
[----:B------:R-:W-:Y:S01]  /*f410*/  LOP3.LUT R5, R72, 0x7fffffe, RZ, 0xc0, !PT ;  /* 0x07fffffe48057812 */ /* 0x000fe200078ec0ff */
[----:B------:R-:W-:Y:S01]  /*f420*/  IMAD R10, R13, 0x8, R10 ;  /* 0x000000080d0a7824 */ /* 0x000fe200078e020a */
[----:B-----5:R-:W-:Y:S01]  /*f430*/  LOP3.LUT R16, R11, 0xffffff00, RZ, 0xc0, !PT ;  /* 0xffffff000b107812 */ /* 0x020fe200078ec0ff */
[C---:B------:R-:W-:Y:S01]  /*f440*/  IMAD.IADD R207, R67.reuse, 0x1, -R12 ;  /* 0x0000000143cf7824 */ /* 0x040fe200078e0a0c */
[----:B------:R-:W-:Y:S01]  /*f450*/  LOP3.LUT R3, R66, 0x8, R3, 0xf8, !PT ;  /* 0x0000000842037812 */ /* 0x000fe200078ef803 */
[----:B------:R-:W-:Y:S01]  /*f460*/  IMAD.IADD R5, R68, 0x1, -R5 ;  /* 0x0000000144057824 */ /* 0x000fe200078e0a05 */
[----:B------:R-:W-:Y:S01]  /*f470*/  LOP3.LUT R18, R18, 0xc0, RZ, 0xc0, !PT ;  /* 0x000000c012127812 */ /* 0x000fe200078ec0ff */
[----:B------:R-:W-:Y:S01]  /*f480*/  IMAD R12, R67, 0x200, R16 ;  /* 0x00000200430c7824 */ /* 0x000fe200078e0210 */
[----:B------:R-:W-:Y:S01]  /*f490*/  SHF.R.U32.HI R66, RZ, 0x3, R66 ;  /* 0x00000003ff427819 */ /* 0x000fe20000011642 */
[C---:B------:R-:W-:Y:S01]  /*f4a0*/  IMAD R16, R5.reuse, 0x20, R16 ;  /* 0x0000002005107824 */ /* 0x040fe200078e0210 */
[----:B------:R-:W-:Y:S01]  /*f4b0*/  LOP3.LUT R69, R18, 0x8, R69, 0xf8, !PT ;  /* 0x0000000812457812 */ /* 0x000fe200078ef845 */
[----:B------:R-:W-:Y:S01]  /*f4c0*/  IMAD R12, R5, 0x20, R12 ;  /* 0x00000020050c7824 */ /* 0x000fe200078e020c */
[----:B------:R-:W-:Y:S01]  /*f4d0*/  IADD3 R8, R8, 0x1, R71 ;  /* 0x0000000108087810 */ /* 0x000fe20007ffe047 */
[----:B------:R-:W-:Y:S01]  /*f4e0*/  IMAD.SHL.U32 R67, R64, 0x2, RZ ;  /* 0x0000000240437824 */ /* 0x000fe200078e00ff */
[----:B------:R-:W-:Y:S01]  /*f4f0*/  LOP3.LUT R3, R3, R66, RZ, 0x3c, !PT ;  /* 0x0000004203037212 */ /* 0x000fe200078e3cff */
[----:B------:R-:W-:Y:S01]  /*f500*/  IMAD.MOV.U32 R5, RZ, RZ, 0x10 ;  /* 0x00000010ff057424 */ /* 0x000fe200078e00ff */
[----:B------:R1:W-:Y:S01]  /*f510*/  @P0 STS [R201+0x9000], RZ ;  /* 0x009000ffc9000388 */ /* 0x0003e20000000800 */
[----:B------:R-:W-:-:S02]  /*f520*/  SHF.R.U32.HI R18, RZ, 0x3, R18 ;  /* 0x00000003ff127819 */ /* 0x000fc40000011612 */
[----:B------:R-:W-:Y:S01]  /*f530*/  LOP3.LUT P1, RZ, R9, 0x2, RZ, 0xc0, !PT ;  /* 0x0000000209ff7812 */ /* 0x000fe2000782c0ff */
[----:B------:R1:W-:Y:S01]  /*f540*/  @P0 STS [R201+0x9004], RZ ;  /* 0x009004ffc9000388 */ /* 0x0003e20000000800 */
[----:B------:R-:W-:Y:S01]  /*f550*/  LOP3.LUT R69, R69, R18, RZ, 0x3c, !PT ;  /* 0x0000001245457212 */ /* 0x000fe200078e3cff */
[----:B------:R-:W-:Y:S01]  /*f560*/  IMAD.IADD R189, R3, 0x1, R12 ;  /* 0x0000000103bd7824 */ /* 0x000fe200078e020c */
[----:B------:R-:W-:Y:S01]  /*f570*/  IADD3 R9, R65, R8, -R200 ;  /* 0x0000000841097210 */ /* 0x000fe20007ffe8c8 */
[----:B------:R1:W-:Y:S01]  /*f580*/  @P0 STS.64 [R201+0x9008], RZ ;  /* 0x009008ffc9000388 */ /* 0x0003e20000000a00 */
[----:B------:R-:W-:Y:S01]  /*f590*/  IMAD.IADD R3, R3, 0x1, R16 ;  /* 0x0000000103037824 */ /* 0x000fe200078e0210 */
[----:B------:R-:W-:Y:S01]  /*f5a0*/  LOP3.LUT R67, R67, 0x6, RZ, 0xc0, !PT ;  /* 0x0000000643437812 */ /* 0x000fe200078ec0ff */
[----:B------:R-:W-:Y:S01]  /*f5b0*/  IMAD.U32 R188, R10, 0x20, R69 ;  /* 0x000000200abc7824 */ /* 0x000fe200078e0045 */
[----:B------:R1:W-:Y:S01]  /*f5c0*/  @P0 STS.128 [R201+0xb000], RZ ;  /* 0x00b000ffc9000388 */ /* 0x0003e20000000c00 */
[----:B------:R-:W-:Y:S01]  /*f5d0*/  SEL R5, R5, 0xfffffff0, !P1 ;  /* 0xfffffff005057807 */ /* 0x000fe20004800000 */
[----:B------:R-:W-:-:S02]  /*f5e0*/  IMAD.SHL.U32 R189, R189, 0x2, RZ ;  /* 0x00000002bdbd7824 */ /* 0x000fc400078e00ff */
[----:B------:R1:W-:Y:S01]  /*f5f0*/  @P0 STS.128 [R201+0xd000], RZ ;  /* 0x00d000ffc9000388 */ /* 0x0003e20000000c00 */
[----:B--2---:R-:W-:Y:S01]  /*f600*/  IMAD.IADD R2, R9, 0x1, R2 ;  /* 0x0000000109027824 */ /* 0x004fe200078e0202 */
[----:B------:R-:W-:Y:S05]  /*f610*/  @P0 BRA `(.L_x_952) ;  /* 0x0000018000000947 */ /* 0x000fea0003800000 */
[C---:B-1----:R-:W-:Y:S02]  /*f620*/  LOP3.LUT R8, R206.reuse, 0x1, RZ, 0xc0, !PT ;  /* 0x00000001ce087812 */ /* 0x042fe400078ec0ff */
        /* <DEDUP_REMOVED lines=22> */
.L_x_953:
[----:B------:R2:W-:Y:S02]  /*f790*/  STS.128 [R201+0xd000], RZ ;  /* 0x00d000ffc9007388 */ /* 0x0005e40000000c00 */
.L_x_952:
[----:B-1----:R-:W-:Y:S05]  /*f7a0*/  BSYNC B0 ;  /* 0x0000000000007941 */ /* 0x002fea0003800000 */
.L_x_951:
[----:B------:R-:W-:Y:S01]  /*f7b0*/  ISETP.GE.AND P0, PT, R14, R7, PT ;  /* 0x000000070e00720c */ /* 0x000fe20003f06270 */
[----:B------:R-:W-:-:S12]  /*f7c0*/  BSSY B0, `(.L_x_954) ;  /* 0x0000020000007945 */ /* 0x000fd80003800000 */
[----:B------:R1:W-:Y:S04]  /*f7d0*/  @P0 STS.128 [R201+0x9800], RZ ;  /* 0x009800ffc9000388 */ /* 0x0003e80000000c00 */
[----:B------:R1:W-:Y:S04]  /*f7e0*/  @P0 STS.128 [R201+0xb800], RZ ;  /* 0x00b800ffc9000388 */ /* 0x0003e80000000c00 */
[----:B------:R1:W-:Y:S01]  /*f7f0*/  @P0 STS.128 [R201+0xd800], RZ ;  /* 0x00d800ffc9000388 */ /* 0x0003e20000000c00 */
[----:B------:R-:W-:Y:S05]  /*f800*/  @P0 BRA `(.L_x_955) ;  /* 0x000001b000000947 */ /* 0x000fea0003800000 */
[C---:B------:R-:W-:Y:S02]  /*f810*/  LOP3.LUT R8, R206.reuse, 0x1, RZ, 0xc0, !PT ;  /* 0x00000001ce087812 */ /* 0x040fe400078ec0ff */
[----:B------:R-:W-:-:S02]  /*f820*/  LOP3.LUT P1, RZ, R206, 0x2, RZ, 0xc0, !PT ;  /* 0x00000002ceff7812 */ /* 0x000fc4000782c0ff */
[----:B------:R-:W-:-:S11]  /*f830*/  ISETP.NE.U32.AND P2, PT, R8, 0x1, PT ;  /* 0x000000010800780c */ /* 0x000fd60003f45070 */
[CC--:B------:R-:W-:Y:S02]  /*f840*/  @P1 LEA R8, P0, R190.reuse, R148.reuse, 0x1 ;  /* 0x00000094be081211 */ /* 0x0c0fe400078008ff */
[C---:B------:R-:W-:Y:S02]  /*f850*/  @!P2 LEA R10, P4, R190.reuse, R148, 0x1 ;  /* 0x00000094be0aa211 */ /* 0x040fe400078808ff */
[CCC-:B------:R-:W-:Y:S02]  /*f860*/  @P1 LEA.HI.X R9, R190.reuse, R149.reuse, R191.reuse, 0x1, P0 ;  /* 0x00000095be091211 */ /* 0x1c0fe400000f0cbf */
[----:B------:R-:W-:Y:S02]  /*f870*/  @!P2 LEA.HI.X R11, R190, R149, R191, 0x1, P4 ;  /* 0x00000095be0ba211 */ /* 0x000fe400020f0cbf */
[----:B------:R-:W-:-:S03]  /*f880*/  LOP3.LUT P0, RZ, R206, 0x4, RZ, 0xc0, !PT ;  /* 0x00000004ceff7812 */ /* 0x000fc6000780c0ff */
        /* <DEDUP_REMOVED lines=10> */
[----:B------:R-:W-:Y:S05]  /*f930*/  @!P0 BRA `(.L_x_956) ;  /* 0x0000007000008947 */ /* 0x000fea0003800000 */
[----:B---3--:R-:W-:-:S04]  /*f940*/  LEA R8, P0, R190, R148, 0x1 ;  /* 0x00000094be087211 */ /* 0x008fc800078008ff */
[----:B------:R-:W-:-:S05]  /*f950*/  LEA.HI.X R9, R190, R149, R191, 0x1, P0 ;  /* 0x00000095be097211 */ /* 0x000fca00000f0cbf */
[----:B------:R-:W-:Y:S01]  /*f960*/  @!PT LDS RZ, [RZ] ;  /* 0x00000000fffff984 */ /* 0x000fe20000000800 */
[----:B------:R-:W-:Y:S01]  /*f970*/  @!PT LDS RZ, [RZ] ;  /* 0x00000000fffff984 */ /* 0x000fe20000000800 */
[----:B------:R-:W-:Y:S01]  /*f980*/  @!PT LDS RZ, [RZ] ;  /* 0x00000000fffff984 */ /* 0x000fe20000000800 */
[----:B------:R3:W-:Y:S01]  /*f990*/  LDGSTS.E.BYPASS.LTC128B.128 [R201+0xd800], [R8.64+0x80] ;  /* 0x0d80008008c97fae */ /* 0x0007e2000b901d44 */
[----:B------:R-:W-:Y:S05]  /*f9a0*/  BRA `(.L_x_955) ;  /* 0x0000001000007947 */ /* 0x000fea0003800000 */
.L_x_956:
[----:B------:R1:W-:Y:S02]  /*f9b0*/  STS.128 [R201+0xd800], RZ ;  /* 0x00d800ffc9007388 */ /* 0x0003e40000000c00 */
.L_x_955:
[----:B------:R-:W-:Y:S05]  /*f9c0*/  BSYNC B0 ;  /* 0x0000000000007941 */ /* 0x000fea0003800000 */
.L_x_954:
        /* <DEDUP_REMOVED lines=8> */
[----:B------:R-:W-:Y:S01]  /*fa50*/  ISETP.NE.U32.AND P2, PT, R6, 0x1, PT ;  /* 0x000000010600780c */ /* 0x000fe20003f45070 */
[C---:B------:R-:W-:Y:S01]  /*fa60*/  IMAD.SHL.U32 R6, R60.reuse, 0x40, RZ ;  /* 0x000000403c067824 */ /* 0x040fe200078e00ff */
[----:B---3--:R-:W-:-:S09]  /*fa70*/  SHF.L.U64.HI R8, R60, 0x6, R61 ;  /* 0x000000063c087819 */ /* 0x008fd2000001023d */
        /* <DEDUP_REMOVED lines=23> */
.L_x_959:
[----:B------:R1:W-:Y:S02]  /*fbf0*/  STS.128 [R201+0xe000], RZ ;  /* 0x00e000ffc9007388 */ /* 0x0003e40000000c00 */
.L_x_958:
[----:B------:R-:W-:Y:S05]  /*fc00*/  BSYNC B0 ;  /* 0x0000000000007941 */ /* 0x000fea0003800000 */
.L_x_957:
[----:B------:R-:W-:Y:S01]  /*fc10*/  ISETP.GE.AND P0, PT, R4, R7, PT ;  /* 0x000000070400720c */ /* 0x000fe20003f06270 */
[----:B------:R-:W-:-:S12]  /*fc20*/  BSSY B0, `(.L_x_960) ;  /* 0x0000023000007945 */ /* 0x000fd80003800000 */
[----:B------:R1:W-:Y:S04]  /*fc30*/  @P0 STS.128 [R201+0xa800], RZ ;  /* 0x00a800ffc9000388 */ /* 0x0003e80000000c00 */
[----:B------:R1:W-:Y:S04]  /*fc40*/  @P0 STS.128 [R201+0xc800], RZ ;  /* 0x00c800ffc9000388 */ /* 0x0003e80000000c00 */
[----:B------:R1:W-:Y:S01]  /*fc50*/  @P0 STS.128 [R201+0xe800], RZ ;  /* 0x00e800ffc9000388 */ /* 0x0003e20000000c00 */
[----:B------:R-:W-:Y:S05]  /*fc60*/  @P0 BRA `(.L_x_961) ;  /* 0x000001e000000947 */ /* 0x000fea0003800000 */
[C---:B------:R-:W-:Y:S02]  /*fc70*/  LOP3.LUT R4, R206.reuse, 0x1, RZ, 0xc0, !PT ;  /* 0x00000001ce047812 */ /* 0x040fe400078ec0ff */
[----:B------:R-:W-:-:S02]  /*fc80*/  R2P PR, R206, 0x6 ;  /* 0x00000006ce007804 */ /* 0x000fc40000000000 */
[----:B------:R-:W-:-:S11]  /*fc90*/  ISETP.NE.U32.AND P0, PT, R4, 0x1, PT ;  /* 0x000000010400780c */ /* 0x000fd60003f05070 */
[C---:B------:R-:W-:Y:S02]  /*fca0*/  @P1 IMAD R7, R61.reuse, 0xc0, RZ ;  /* 0x000000c03d071824 */ /* 0x040fe400078e02ff */
[----:B------:R-:W-:Y:S02]  /*fcb0*/  @!P0 IMAD R4, R61, 0xc0, RZ ;  /* 0x000000c03d048824 */ /* 0x000fe400078e02ff */
[----:B---3--:R-:W-:-:S04]  /*fcc0*/  @!P0 IMAD.WIDE.U32 R10, R60, 0xc0, R148 ;  /* 0x000000c03c0a8825 */ /* 0x008fc800078e0094 */
[----:B------:R-:W-:Y:S01]  /*fcd0*/  @P1 IMAD.WIDE.U32 R8, R60, 0xc0, R148 ;  /* 0x000000c03c081825 */ /* 0x000fe200078e0094 */
[----:B------:R-:W-:-:S04]  /*fce0*/  @!P0 IADD3 R11, R4, R11, RZ ;  /* 0x0000000b040b8210 */ /* 0x000fc80007ffe0ff */
[----:B------:R-:W-:Y:S01]  /*fcf0*/  @P1 IADD3 R7, R7, R9, RZ ;  /* 0x0000000907071210 */ /* 0x000fe20007ffe0ff */
[----:B------:R-:W-:Y:S01]  /*fd00*/  @!PT LDS RZ, [RZ] ;  /* 0x00000000fffff984 */ /* 0x000fe20000000800 */
[----:B------:R-:W-:Y:S01]  /*fd10*/  @!PT LDS RZ, [RZ] ;  /* 0x00000000fffff984 */ /* 0x000fe20000000800 */
[----:B------:R-:W-:Y:S01]  /*fd20*/  @!PT LDS RZ, [RZ] ;  /* 0x00000000fffff984 */ /* 0x000fe20000000800 */
[----:B------:R3:W-:Y:S01]  /*fd30*/  @!P0 LDGSTS.E.BYPASS.LTC128B.128 [R201+0xa800], [R10.64] ;  /* 0x0a8000000ac98fae */ /* 0x0007e2000b901d44 */
[----:B------:R-:W-:-:S03]  /*fd40*/  @P1 MOV R6, R8 ;  /* 0x0000000800061202 */ /* 0x000fc60000000f00 */
[----:B------:R3:W-:Y:S04]  /*fd50*/  @P0 STS.128 [R201+0xa800], RZ ;  /* 0x00a800ffc9000388 */ /* 0x0007e80000000c00 */
[----:B------:R-:W-:Y:S01]  /*fd60*/  @!PT LDS RZ, [RZ] ;  /* 0x00000000fffff984 */ /* 0x000fe20000000800 */
[----:B------:R-:W-:Y:S01]  /*fd70*/  @!PT LDS RZ, [RZ] ;  /* 0x00000000fffff984 */ /* 0x000fe20000000800 */
[----:B------:R-:W-:Y:S01]  /*fd80*/  @!PT LDS RZ, [RZ] ;  /* 0x00000000fffff984 */ /* 0x000fe20000000800 */
[----:B------:R3:W-:Y:S04]  /*fd90*/  @P1 LDGSTS.E.BYPASS.LTC128B.128 [R201+0xc800], [R6.64+0x40] ;  /* 0x0c80004006c91fae */ /* 0x0007e8000b901d44 */
[----:B------:R3:W-:Y:S01]  /*fda0*/  @!P1 STS.128 [R201+0xc800], RZ ;  /* 0x00c800ffc9009388 */ /* 0x0007e20000000c00 */
[----:B------:R-:W-:Y:S05]  /*fdb0*/  @!P2 BRA `(.L_x_962) ;  /* 0x000000800000a947 */ /* 0x000fea0003800000 */
[----:B------:R-:W-:Y:S02]  /*fdc0*/  IMAD R61, R61, 0xc0, RZ ;  /* 0x000000c03d3d7824 */ /* 0x000fe400078e02ff */
[----:B---3--:R-:W-:-:S05]  /*fdd0*/  IMAD.WIDE.U32 R6, R60, 0xc0, R148 ;  /* 0x000000c03c067825 */ /* 0x008fca00078e0094 */
[----:B------:R-:W-:-:S05]  /*fde0*/  IADD3 R7, R61, R7, RZ ;  /* 0x000000073d077210 */ /* 0x000fca0007ffe0ff */
[----:B------:R-:W-:Y:S01]  /*fdf0*/  @!PT LDS RZ, [RZ] ;  /* 0x00000000fffff984 */ /* 0x000fe20000000800 */
[----:B------:R-:W-:Y:S01]  /*fe00*/  @!PT LDS RZ, [RZ] ;  /* 0x00000000fffff984 */ /* 0x000fe20000000800 */
[----:B------:R-:W-:Y:S01]  /*fe10*/  @!PT LDS RZ, [RZ] ;  /* 0x00000000fffff984 */ /* 0x000fe20000000800 */
[----:B------:R3:W-:Y:S01]  /*fe20*/  LDGSTS.E.BYPASS.LTC128B.128 [R201+0xe800], [R6.64+0x80] ;  /* 0x0e80008006c97fae */ /* 0x0007e2000b901d44 */
[----:B------:R-:W-:Y:S05]  /*fe30*/  BRA `(.L_x_961) ;  /* 0x0000001000007947 */ /* 0x000fea0003800000 */
.L_x_962:
[----:B------:R1:W-:Y:S02]  /*fe40*/  STS.128 [R201+0xe800], RZ ;  /* 0x00e800ffc9007388 */ /* 0x0003e40000000c00 */
.L_x_961:
[----:B------:R-:W-:Y:S05]  /*fe50*/  BSYNC B0 ;  /* 0x0000000000007941 */ /* 0x000fea0003800000 */
.L_x_960:
[----:B------:R-:W-:Y:S01]  /*fe60*/  IMAD.SHL.U32 R188, R188, 0x2, RZ ;  /* 0x00000002bcbc7824 */ /* 0x000fe200078e00ff */
[----:B------:R-:W-:Y:S01]  /*fe70*/  LDSM.16.M88.4 R72, [R189] ;  /* 0x00000000bd48783b */ /* 0x000fe20000000200 */
[----:B------:R-:W-:Y:S01]  /*fe80*/  IMAD R187, R50, 0x2, R189 ;  /* 0x0000000232bb7824 */ /* 0x000fe200078e02bd */
[----:B------:R-:W-:Y:S01]  /*fe90*/  ISETP.GE.AND P5, PT, R51, 0x2, PT ;  /* 0x000000023300780c */ /* 0x000fe20003fa6270 */
[----:B------:R-:W-:Y:S01]  /*fea0*/  IMAD R185, R5, 0x2, R188 ;  /* 0x0000000205b97824 */ /* 0x000fe200078e02bc */
[----:B------:R-:W5:Y:S01]  /*feb0*/  LDSM.16.M88.4 R20, [R188+0x3000] ;  /* 0x00300000bc14783b */ /* 0x000f620000000200 */
[----:B------:R-:W-:Y:S01]  /*fec0*/  BSSY B1, `(.L_x_963) ;  /* 0x0000141000017945 */ /* 0x000fe20003800000 */
[----:B------:R-:W-:Y:S02]  /*fed0*/  IMNMX R48, R2, R65, PT ;  /* 0x0000004102307217 */ /* 0x000fe40003800200 */
[----:B------:R-:W1:Y:S04]  /*fee0*/  LDSM.16.M88.4 R28, [R188+0x3800] ;  /* 0x00380000bc1c783b */ /* 0x000e680000000200 */
[----:B---3--:R-:W3:Y:S04]  /*fef0*/  LDSM.16.M88.4 R12, [R188+0x3400] ;  /* 0x00340000bc0c783b */ /* 0x008ee80000000200 */
[----:B------:R-:W-:Y:S04]  /*ff00*/  LDSM.16.M88.4 R44, [R187] ;  /* 0x00000000bb2c783b */ /* 0x000fe80000000200 */
[----:B------:R-:W2:Y:S04]  /*ff10*/  LDSM.16.M88.4 R4, [R185+0x3800] ;  /* 0x00380000b904783b */ /* 0x000ea80000000200 */
[----:B------:R-:W4:Y:S04]  /*ff20*/  LDSM.16.M88.4 R40, [R185+0x3000] ;  /* 0x00300000b928783b */ /* 0x000f280000000200 */
[----:B------:R-:W2:Y:S04]  /*ff30*/  LDSM.16.M88.4 R32, [R185+0x3400] ;  /* 0x00340000b920783b */ /* 0x000ea80000000200 */
[----:B------:R-:W2:Y:S04]  /*ff40*/  LDSM.16.M88.4 R96, [R188+0x4000] ;  /* 0x00400000bc60783b */ /* 0x000ea80000000200 */
[----:B------:R-:W2:Y:S04]  /*ff50*/  LDSM.16.M88.4 R80, [R188+0x4800] ;  /* 0x00480000bc50783b */ /* 0x000ea80000000200 */
[----:B------:R-:W2:Y:S01]  /*ff60*/  LDSM.16.M88.4 R104, [R188+0x3c00] ;  /* 0x003c0000bc68783b */ /* 0x000ea20000000200 */
[C---:B-----5:R-:W-:Y:S03]  /*ff70*/  HMMA.16816.F32.BF16 R24, R72.reuse, R20, RZ ;  /* 0x000000144818723c */ /* 0x060fe600000418ff */
[----:B------:R-:W5:Y:S04]  /*ff80*/  LDSM.16.M88.4 R88, [R188+0x4400] ;  /* 0x00440000bc58783b */ /* 0x000f680000000200 */
[----:B------:R-:W2:Y:S01]  /*ff90*/  LDSM.16.M88.4 R52, [R188+0x4c00] ;  /* 0x004c0000bc34783b */ /* 0x000ea20000000200 */
        /* <DEDUP_REMOVED lines=9> */
[C---:B---3--:R-:W-:Y:S03]  /*10030*/  HMMA.16816.F32.BF16 R16, R72.reuse, R12, RZ ;  /* 0x0000000c4810723c */ /* 0x048fe600000418ff */
[----:B------:R-:W-:Y:S04]  /*10040*/  LDSM.16.M88.4 R60, [R185+0x6000] ;  /* 0x00600000b93c783b */ /* 0x000fe80000000200 */
[----:B------:R-:W-:Y:S01]  /*10050*/  LDSM.16.M88.4 R56, [R185+0x6400] ;  /* 0x00640000b938783b */ /* 0x000fe20000000200 */
[----:B------:R-:W-:Y:S03]  /*10060*/  HMMA.16816.F32.BF16 R12, R72, R14, RZ ;  /* 0x0000000e480c723c */ /* 0x000fe600000418ff */
[----:B------:R-:W-:Y:S04]  /*10070*/  LDSM.16.M88.4 R136, [R189+0x2000] ;  /* 0x00200000bd88783b */ /* 0x000fe80000000200 */
[----:B------:R-:W-:Y:S01]  /*10080*/  LDSM.16.M88.4 R132, [R188+0x7c00] ;  /* 0x007c0000bc84783b */ /* 0x000fe20000000200 */
[C---:B--2---:R-:W-:Y:S03]  /*10090*/  HMMA.16816.F32.BF16 R8, R44.reuse, R4, R8 ;  /* 0x000000042c08723c */ /* 0x044fe60000041808 */
[----:B------:R-:W0:Y:S05]  /*100a0*/  LDGDEPBAR ;  /* 0x00000000000079af */ /* 0x000e2a0000000000 */
[C---:B----4-:R-:W-:Y:S08]  /*100b0*/  HMMA.16816.F32.BF16 R24, R44.reuse, R40, R24 ;  /* 0x000000282c18723c */ /* 0x050ff00000041818 */
[C---:B------:R-:W-:Y:S01]  /*100c0*/  HMMA.16816.F32.BF16 R20, R44.reuse, R42, R20 ;  /* 0x0000002a2c14723c */ /* 0x040fe20000041814 */
[----:B------:R-:W1:Y:S07]  /*100d0*/  LDSM.16.M88.4 R40, [R185+0x4000] ;  /* 0x00400000b928783b */ /* 0x000e6e0000000200 */
[C---:B------:R-:W-:Y:S01]  /*100e0*/  HMMA.16816.F32.BF16 R4, R44.reuse, R6, R28 ;  /* 0x000000062c04723c */ /* 0x040fe2000004181c */
[----:B------:R-:W2:Y:S07]  /*100f0*/  LDSM.16.M88.4 R28, [R185+0x4800] ;  /* 0x00480000b91c783b */ /* 0x000eae0000000200 */
[C---:B------:R-:W-:Y:S08]  /*10100*/  HMMA.16816.F32.BF16 R16, R44.reuse, R32, R16 ;  /* 0x000000202c10723c */ /* 0x040ff00000041810 */
[----:B------:R-:W-:Y:S01]  /*10110*/  HMMA.16816.F32.BF16 R12, R44, R34, R12 ;  /* 0x000000222c0c723c */ /* 0x000fe2000004180c */
[----:B------:R-:W3:Y:S07]  /*10120*/  LDSM.16.M88.4 R32, [R185+0x4400] ;  /* 0x00440000b920783b */ /* 0x000eee0000000200 */
[C---:B------:R-:W-:Y:S08]  /*10130*/  HMMA.16816.F32.BF16 R100, R72.reuse, R96, RZ ;  /* 0x000000604864723c */ /* 0x040ff000000418ff */
[C---:B------:R-:W-:Y:S08]  /*10140*/  HMMA.16816.F32.BF16 R84, R72.reuse, R80, RZ ;  /* 0x000000504854723c */ /* 0x040ff000000418ff */
[C---:B------:R-:W-:Y:S08]  /*10150*/  HMMA.16816.F32.BF16 R96, R72.reuse, R98, RZ ;  /* 0x000000624860723c */ /* 0x040ff000000418ff */
[C---:B------:R-:W-:Y:S08]  /*10160*/  HMMA.16816.F32.BF16 R80, R72.reuse, R82, RZ ;  /* 0x000000524850723c */ /* 0x040ff000000418ff */
[C---:B------:R-:W-:Y:S08]  /*10170*/  HMMA.16816.F32.BF16 R108, R72.reuse, R104, RZ ;  /* 0x00000068486c723c */ /* 0x040ff000000418ff */
[C---:B-----5:R-:W-:Y:S08]  /*10180*/  HMMA.16816.F32.BF16 R92, R72.reuse, R88, RZ ;  /* 0x00000058485c723c */ /* 0x060ff000000418ff */
[C---:B------:R-:W-:Y:S08]  /*10190*/  HMMA.16816.F32.BF16 R104, R72.reuse, R106, RZ ;  /* 0x0000006a4868723c */ /* 0x040ff000000418ff */
[C---:B------:R-:W-:Y:S08]  /*101a0*/  HMMA.16816.F32.BF16 R88, R72.reuse, R90, RZ ;  /* 0x0000005a4858723c */ /* 0x040ff000000418ff */
[C---:B------:R-:W-:Y:S08]  /*101b0*/  HMMA.16816.F32.BF16 R76, R72.reuse, R52, RZ ;  /* 0x00000034484c723c */ /* 0x040ff000000418ff */
[----:B------:R-:W-:Y:S01]  /*101c0*/  HMMA.16816.F32.BF16 R72, R72, R54, RZ ;  /* 0x000000364848723c */ /* 0x000fe200000418ff */
        /* <DEDUP_REMOVED lines=8> */
[C---:B------:R-:W-:Y:S01]  /*10250*/  HMMA.16816.F32.BF16 R104, R44.reuse, R38, R104 ;  /* 0x000000262c68723c */ /* 0x040fe20000041868 */
[----:B------:R-:W5:Y:S07]  /*10260*/  LDSM.16.M88.4 R36, [R188+0x5000] ;  /* 0x00500000bc24783b */ /* 0x000f6e0000000200 */
[C---:B---3--:R-:W-:Y:S08]  /*10270*/  HMMA.16816.F32.BF16 R92, R44.reuse, R32, R92 ;  /* 0x000000202c5c723c */ /* 0x048ff0000004185c */
[C---:B------:R-:W-:Y:S01]  /*10280*/  HMMA.16816.F32.BF16 R88, R44.reuse, R34, R88 ;  /* 0x000000222c58723c */ /* 0x040fe20000041858 */
[----:B------:R-:W3:Y:S07]  /*10290*/  LDSM.16.M88.4 R32, [R188+0x5800] ;  /* 0x00580000bc20783b */ /* 0x000eee0000000200 */
[C---:B----4-:R-:W-:Y:S08]  /*102a0*/  HMMA.16816.F32.BF16 R76, R44.reuse, R52, R76 ;  /* 0x000000342c4c723c */ /* 0x050ff0000004184c */
[----:B------:R-:W-:Y:S01]  /*102b0*/  HMMA.16816.F32.BF16 R72, R44, R54, R72 ;  /* 0x000000362c48723c */ /* 0x000fe20000041848 */
[----:B------:R-:W4:Y:S04]  /*102c0*/  LDSM.16.M88.4 R44, [R188+0x6000] ;  /* 0x00600000bc2c783b */ /* 0x000f280000000200 */
[----:B------:R-:W-:Y:S03]  /*102d0*/  LDSM.16.M88.4 R52, [R185+0x6800] ;  /* 0x00680000b934783b */ /* 0x000fe60000000200 */
[C---:B-1----:R-:W-:Y:S08]  /*102e0*/  HMMA.16816.F32.BF16 R16, R120.reuse, R40, R16 ;  /* 0x000000287810723c */ /* 0x042ff00000041810 */
[C---:B------:R-:W-:Y:S01]  /*102f0*/  HMMA.16816.F32.BF16 R12, R120.reuse, R42, R12 ;  /* 0x0000002a780c723c */ /* 0x040fe2000004180c */
[----:B------:R-:W-:Y:S07]  /*10300*/  LDSM.16.M88.4 R40, [R187+0x1000] ;  /* 0x00100000bb28783b */ /* 0x000fee0000000200 */
[C---:B--2---:R-:W-:Y:S08]  /*10310*/  HMMA.16816.F32.BF16 R108, R120.reuse, R28, R108 ;  /* 0x0000001c786c723c */ /* 0x044ff0000004186c */
[C---:B------:R-:W-:Y:S01]  /*10320*/  HMMA.16816.F32.BF16 R104, R120.reuse, R30, R104 ;  /* 0x0000001e7868723c */ /* 0x040fe20000041868 */
[----:B------:R-:W1:Y:S07]  /*10330*/  LDSM.16.M88.4 R28, [R185+0x5800] ;  /* 0x00580000b91c783b */ /* 0x000e6e0000000200 */
[C---:B-----5:R-:W-:Y:S08]  /*10340*/  HMMA.16816.F32.BF16 R24, R120.reuse, R36, R24 ;  /* 0x000000247818723c */ /* 0x060ff00000041818 */
[C---:B------:R-:W-:Y:S01]  /*10350*/  HMMA.16816.F32.BF16 R20, R120.reuse, R38, R20 ;  /* 0x000000267814723c */ /* 0x040fe20000041814 */
[----:B------:R-:W2:Y:S07]  /*10360*/  LDSM.16.M88.4 R36, [R188+0x6400] ;  /* 0x00640000bc24783b */ /* 0x000eae0000000200 */
[C---:B---3--:R-:W-:Y:S08]  /*10370*/  HMMA.16816.F32.BF16 R8, R120.reuse, R32, R8 ;  /* 0x000000207808723c */ /* 0x048ff00000041808 */
[C---:B------:R-:W-:Y:S01]  /*10380*/  HMMA.16816.F32.BF16 R4, R120.reuse, R34, R4 ;  /* 0x000000227804723c */ /* 0x040fe20000041804 */
[----:B------:R-:W3:Y:S07]  /*10390*/  LDSM.16.M88.4 R32, [R185+0x5400] ;  /* 0x00540000b920783b */ /* 0x000eee0000000200 */
[C---:B----4-:R-:W-:Y:S08]  /*103a0*/  HMMA.16816.F32.BF16 R100, R120.reuse, R44, R100 ;  /* 0x0000002c7864723c */ /* 0x050ff00000041864 */
[----:B------:R-:W-:Y:S01]  /*103b0*/  HMMA.16816.F32.BF16 R96, R120, R46, R96 ;  /* 0x0000002e7860723c */ /* 0x000fe20000041860 */
[----:B------:R-:W4:Y:S07]  /*103c0*/  LDSM.16.M88.4 R44, [R185+0x6c00] ;  /* 0x006c0000b92c783b */ /* 0x000f2e0000000200 */
[C---:B-1----:R-:W-:Y:S08]  /*103d0*/  HMMA.16816.F32.BF16 R8, R40.reuse, R28, R8 ;  /* 0x0000001c2808723c */ /* 0x042ff00000041808 */
[----:B------:R-:W-:Y:S01]  /*103e0*/  HMMA.16816.F32.BF16 R4, R40, R30, R4 ;  /* 0x0000001e2804723c */ /* 0x000fe20000041804 */
[----:B------:R-:W1:Y:S07]  /*103f0*/  LDSM.16.M88.4 R28, [R188+0x7800] ;  /* 0x00780000bc1c783b */ /* 0x000e6e0000000200 */
[C---:B--2---:R-:W-:Y:S08]  /*10400*/  HMMA.16816.F32.BF16 R92, R120.reuse, R36, R92 ;  /* 0x00000024785c723c */ /* 0x044ff0000004185c */
[----:B------:R-:W-:Y:S01]  /*10410*/  HMMA.16816.F32.BF16 R88, R120, R38, R88 ;  /* 0x000000267858723c */ /* 0x000fe20000041858 */
[----:B------:R-:W2:Y:S07]  /*10420*/  LDSM.16.M88.4 R36, [R188+0x7000] ;  /* 0x00700000bc24783b */ /* 0x000eae0000000200 */
[C---:B---3--:R-:W-:Y:S08]  /*10430*/  HMMA.16816.F32.BF16 R16, R40.reuse, R32, R16 ;  /* 0x000000202810723c */ /* 0x048ff00000041810 */
[----:B------:R-:W-:Y:S01]  /*10440*/  HMMA.16816.F32.BF16 R12, R40, R34, R12 ;  /* 0x00000022280c723c */ /* 0x000fe2000004180c */
[----:B------:R-:W3:Y:S07]  /*10450*/  LDSM.16.M88.4 R32, [R188+0x7400] ;  /* 0x00740000bc20783b */ /* 0x000eee0000000200 */
[C---:B------:R-:W-:Y:S08]  /*10460*/  HMMA.16816.F32.BF16 R76, R120.reuse, R124, R76 ;  /* 0x0000007c784c723c */ /* 0x040ff0000004184c */
[C---:B------:R-:W-:Y:S08]  /*10470*/  HMMA.16816.F32.BF16 R84, R120.reuse, R128, R84 ;  /* 0x000000807854723c */ /* 0x040ff00000041854 */
[C---:B------:R-:W-:Y:S01]  /*10480*/  HMMA.16816.F32.BF16 R80, R120.reuse, R130, R80 ;  /* 0x000000827850723c */ /* 0x040fe20000041850 */
[----:B------:R-:W-:Y:S07]  /*10490*/  LDSM.16.M88.4 R128, [R188+0x8000] ;  /* 0x00800000bc80783b */ /* 0x000fee0000000200 */
[----:B------:R-:W-:Y:S01]  /*104a0*/  HMMA.16816.F32.BF16 R72, R120, R126, R72 ;  /* 0x0000007e7848723c */ /* 0x000fe20000041848 */
[----:B------:R-:W-:Y:S04]  /*104b0*/  LDSM.16.M88.4 R124, [R188+0x8400] ;  /* 0x00840000bc7c783b */ /* 0x000fe80000000200 */
[----:B------:R-:W-:Y:S03]  /*104c0*/  LDSM.16.M88.4 R120, [R188+0x8800] ;  /* 0x00880000bc78783b */ /* 0x000fe60000000200 */
[C---:B------:R-:W-:Y:S08]  /*104d0*/  HMMA.16816.F32.BF16 R24, R40.reuse, R112, R24 ;  /* 0x000000702818723c */ /* 0x040ff00000041818 */
[C---:B------:R-:W-:Y:S01]  /*104e0*/  HMMA.16816.F32.BF16 R20, R40.reuse, R114, R20 ;  /* 0x000000722814723c */ /* 0x040fe20000041814 */
[----:B------:R-:W5:Y:S07]  /*104f0*/  LDSM.16.M88.4 R112, [R188+0x8c00] ;  /* 0x008c0000bc70783b */ /* 0x000f6e0000000200 */
[C---:B----4-:R-:W-:Y:S08]  /*10500*/  HMMA.16816.F32.BF16 R76, R40.reuse, R44, R76 ;  /* 0x0000002c284c723c */ /* 0x050ff0000004184c */
[C---:B------:R-:W-:Y:S08]  /*10510*/  HMMA.16816.F32.BF16 R108, R40.reuse, R68, R108 ;  /* 0x00000044286c723c */ /* 0x040ff0000004186c */
[C---:B------:R-:W-:Y:S01]  /*10520*/  HMMA.16816.F32.BF16 R104, R40.reuse, R70, R104 ;  /* 0x000000462868723c */ /* 0x040fe20000041868 */
[----:B------:R-:W-:Y:S07]  /*10530*/  LDSM.16.M88.4 R68, [R187+0x2000] ;  /* 0x00200000bb44783b */ /* 0x000fee0000000200 */
        /* <DEDUP_REMOVED lines=9> */
[----:B------:R-:W-:Y:S01]  /*105d0*/  HMMA.16816.F32.BF16 R72, R40, R46, R72 ;  /* 0x0000002e2848723c */ /* 0x000fe20000041848 */
[----:B------:R-:W-:Y:S04]  /*105e0*/  LDSM.16.M88.4 R44, [R185+0x7c00] ;  /* 0x007c0000b92c783b */ /* 0x000fe80000000200 */
[----:B------:R-:W-:Y:S03]  /*105f0*/  LDSM.16.M88.4 R40, [R185+0x8000] ;  /* 0x00800000b928783b */ /* 0x000fe60000000200 */
[C---:B-1----:R-:W-:Y:S08]  /*10600*/  HMMA.16816.F32.BF16 R8, R136.reuse, R28, R8 ;  /* 0x0000001c8808723c */ /* 0x042ff00000041808 */
[C---:B------:R-:W-:Y:S01]  /*10610*/  HMMA.16816.F32.BF16 R4, R136.reuse, R30, R4 ;  /* 0x0000001e8804723c */ /* 0x040fe20000041804 */
[----:B------:R-:W1:Y:S07]  /*10620*/  LDSM.16.M88.4 R28, [R185+0x8c00] ;  /* 0x008c0000b91c783b */ /* 0x000e6e0000000200 */
[C---:B--2---:R-:W-:Y:S08]  /*10630*/  HMMA.16816.F32.BF16 R24, R136.reuse, R36, R24 ;  /* 0x000000248818723c */ /* 0x044ff00000041818 */
[C---:B------:R-:W-:Y:S01]  /*10640*/  HMMA.16816.F32.BF16 R20, R136.reuse, R38, R20 ;  /* 0x000000268814723c */ /* 0x040fe20000041814 */
[----:B------:R-:W2:Y:S07]  /*10650*/  LDSM.16.M88.4 R36, [R185+0x8400] ;  /* 0x00840000b924783b */ /* 0x000eae0000000200 */
[C---:B---3--:R-:W-:Y:S08]  /*10660*/  HMMA.16816.F32.BF16 R16, R136.reuse, R32, R16 ;  /* 0x000000208810723c */ /* 0x048ff00000041810 */
[----:B------:R-:W-:Y:S01]  /*10670*/  HMMA.16816.F32.BF16 R12, R136, R34, R12 ;  /* 0x00000022880c723c */ /* 0x000fe2000004180c */
[----:B------:R-:W3:Y:S01]  /*10680*/  LDSM.16.M88.4 R32, [R185+0x8800] ;  /* 0x00880000b920783b */ /* 0x000ee20000000200 */
[----:B------:R-:W-:-:S06]  /*10690*/  DEPBAR.LE SB0, 0x0 ;  /* 0x000080000000791a */ /* 0x000fcc0000000000 */
[C---:B-----5:R-:W-:Y:S08]  /*106a0*/  HMMA.16816.F32.BF16 R76, R136.reuse, R112, R76 ;  /* 0x00000070884c723c */ /* 0x060ff0000004184c */
[C---:B------:R-:W-:Y:S08]  /*106b0*/  HMMA.16816.F32.BF16 R108, R136.reuse, R132, R108 ;  /* 0x00000084886c723c */ /* 0x040ff0000004186c */
[C---:B------:R-:W-:Y:S08]  /*106c0*/  HMMA.16816.F32.BF16 R104, R136.reuse, R134, R104 ;  /* 0x000000868868723c */ /* 0x040ff00000041868 */
[C---:B------:R-:W-:Y:S08]  /*106d0*/  HMMA.16816.F32.BF16 R100, R136.reuse, R128, R100 ;  /* 0x000000808864723c */ /* 0x040ff00000041864 */
[C---:B------:R-:W-:Y:S08]  /*106e0*/  HMMA.16816.F32.BF16 R96, R136.reuse, R130, R96 ;  /* 0x000000828860723c */ /* 0x040ff00000041860 */
[C---:B------:R-:W-:Y:S08]  /*106f0*/  HMMA.16816.F32.BF16 R92, R136.reuse, R124, R92 ;  /* 0x0000007c885c723c */ /* 0x040ff0000004185c */
[C---:B------:R-:W-:Y:S08]  /*10700*/  HMMA.16816.F32.BF16 R88, R136.reuse, R126, R88 ;  /* 0x0000007e8858723c */ /* 0x040ff00000041858 */
[C---:B------:R-:W-:Y:S08]  /*10710*/  HMMA.16816.F32.BF16 R84, R136.reuse, R120, R84 ;  /* 0x000000788854723c */ /* 0x040ff00000041854 */
[C---:B------:R-:W-:Y:S08]  /*10720*/  HMMA.16816.F32.BF16 R80, R136.reuse, R122, R80 ;  /* 0x0000007a8850723c */ /* 0x040ff00000041850 */
[----:B------:R-:W-:Y:S08]  /*10730*/  HMMA.16816.F32.BF16 R72, R136, R114, R72 ;  /* 0x000000728848723c */ /* 0x000ff00000041848 */
[C---:B-1----:R-:W-:Y:S07]  /*10740*/  HMMA.16816.F32.BF16 R76, R68.reuse, R28, R76 ;  /* 0x0000001c444c723c */ /* 0x042fee000004184c */
[----:B------:R-:W-:Y:S01]  /*10750*/  IADD3 R28, R2, 0x8, RZ ;  /* 0x00000008021c7810 */ /* 0x000fe20007ffe0ff */
[----:B------:R-:W-:Y:S03]  /*10760*/  HMMA.16816.F32.BF16 R24, R68, R60, R24 ;  /* 0x0000003c4418723c */ /* 0x000fe60000041818 */
[----:B------:R-:W-:-:S05]  /*10770*/  IMNMX R49, R28, R65, PT ;  /* 0x000000411c317217 */ /* 0x000fca0003800200 */
        /* <DEDUP_REMOVED lines=9> */
[C---:B--2---:R-:W-:Y:S08]  /*10810*/  HMMA.16816.F32.BF16 R92, R68.reuse, R36, R92 ;  /* 0x00000024445c723c */ /* 0x044ff0000004185c */
[C---:B------:R-:W-:Y:S08]  /*10820*/  HMMA.16816.F32.BF16 R88, R68.reuse, R38, R88 ;  /* 0x000000264458723c */ /* 0x040ff00000041858 */
[C---:B---3--:R-:W-:Y:S08]  /*10830*/  HMMA.16816.F32.BF16 R84, R68.reuse, R32, R84 ;  /* 0x000000204454723c */ /* 0x048ff00000041854 */
[C---:B------:R-:W-:Y:S08]  /*10840*/  HMMA.16816.F32.BF16 R80, R68.reuse, R34, R80 ;  /* 0x000000224450723c */ /* 0x040ff00000041850 */
[----:B------:R-:W-:Y:S01]  /*10850*/  HMMA.16816.F32.BF16 R72, R68, R30, R72 ;  /* 0x0000001e4448723c */ /* 0x000fe20000041848 */
[----:B------:R-:W-:Y:S06]  /*10860*/  BAR.SYNC.DEFER_BLOCKING 0x0 ;  /* 0x0000000000007b1d */ /* 0x000fec0000010000 */
[----:B------:R-:W-:Y:S01]  /*10870*/  @!UPT UIADD3 URZ, URZ, URZ, URZ ;  /* 0x0000003f3f3ff290 */ /* 0x000fe2000fffe03f */
[----:B------:R-:W-:Y:S11]  /*10880*/  @!P5 BRA `(.L_x_964) ;  /* 0x00000a400000d947 */ /* 0x000ff60003800000 */
[----:B------:R-:W-:Y:S01]  /*10890*/  BSSY B0, `(.L_x_965) ;  /* 0x0000041000007945 */ /* 0x000fe20003800000 */
[----:B------:R-:W-:Y:S05]  /*108a0*/  @!P3 BRA `(.L_x_966) ;  /* 0x000003c00000b947 */ /* 0x000fea0003800000 */
[----:B------:R-:W2:Y:S01]  /*108b0*/  LD.E R35, [R118.64+0x170] ;  /* 0x0001700476237980 */ /* 0x000ea2000c101900 */
[----:B------:R-:W-:-:S02]  /*108c0*/  IADD3 R32, R0, -0x80, RZ ;  /* 0xffffff8000207810 */ /* 0x000fc40007ffe0ff */
[----:B------:R-:W-:Y:S02]  /*108d0*/  IABS R28, R0 ;  /* 0x00000000001c7213 */ /* 0x000fe40000000000 */
[----:B------:R-:W-:Y:S02]  /*108e0*/  IABS R2, R32 ;  /* 0x0000002000027213 */ /* 0x000fe40000000000 */
[-C--:B--2---:R-:W-:Y:S02]  /*108f0*/  IABS R30, R35.reuse ;  /* 0x00000023001e7213 */ /* 0x084fe40000000000 */
[-C--:B------:R-:W-:Y:S02]  /*10900*/  IABS R29, R35.reuse ;  /* 0x00000023001d7213 */ /* 0x080fe40000000000 */
[----:B------:R-:W1:Y:S01]  /*10910*/  I2F.RP R31, R30 ;  /* 0x0000001e001f7306 */ /* 0x000e620000209400 */
[----:B------:R-:W-:Y:S02]  /*10920*/  LOP3.LUT R32, R32, R35, RZ, 0x3c, !PT ;  /* 0x0000002320207212 */ /* 0x000fe400078e3cff */
[----:B------:R-:W-:-:S02]  /*10930*/  IMAD.MOV R29, RZ, RZ, -R29 ;  /* 0x000000ffff1d7224 */ /* 0x000fc400078e0a1d */
[----:B------:R-:W-:-:S03]  /*10940*/  ISETP.GE.AND P0, PT, R32, RZ, PT ;  /* 0x000000ff2000720c */ /* 0x000fc60003f06270 */
        /* <DEDUP_REMOVED lines=8> */
[----:B------:R-:W-:-:S04]  /*109d0*/  IMAD.HI.U32 R33, R33, R28, RZ ;  /* 0x0000001c21217227 */ /* 0x000fc800078e00ff */
[----:B------:R-:W-:Y:S01]  /*109e0*/  IMAD R37, R31, R29, R2 ;  /* 0x0000001d1f257224 */ /* 0x000fe200078e0202 */
[----:B------:R-:W-:Y:S01]  /*109f0*/  LOP3.LUT R2, R0, R35, RZ, 0x3c, !PT ;  /* 0x0000002300027212 */ /* 0x000fe200078e3cff */
[----:B------:R-:W-:Y:S01]  /*10a00*/  IMAD R29, R33, R29, R28 ;  /* 0x0000001d211d7224 */ /* 0x000fe200078e021c */
[----:B------:R-:W-:Y:S02]  /*10a10*/  LOP3.LUT R28, RZ, R35, RZ, 0x33, !PT ;  /* 0x00000023ff1c7212 */ /* 0x000fe400078e33ff */
[C---:B------:R-:W-:Y:S02]  /*10a20*/  ISETP.GT.U32.AND P1, PT, R30.reuse, R37, PT ;  /* 0x000000251e00720c */ /* 0x040fe40003f24070 */
[----:B------:R-:W-:-:S11]  /*10a30*/  ISETP.GT.U32.AND P2, PT, R30, R29, PT ;  /* 0x0000001d1e00720c */ /* 0x000fd60003f44070 */
[----:B------:R-:W-:Y:S01]  /*10a40*/  @!P1 IMAD.IADD R37, R37, 0x1, -R30 ;  /* 0x0000000125259824 */ /* 0x000fe200078e0a1e */
[----:B------:R-:W-:Y:S02]  /*10a50*/  @!P1 IADD3 R31, R31, 0x1, RZ ;  /* 0x000000011f1f9810 */ /* 0x000fe40007ffe0ff */
[-C--:B------:R-:W-:Y:S02]  /*10a60*/  @!P2 IADD3 R29, R29, -R30.reuse, RZ ;  /* 0x8000001e1d1da210 */ /* 0x080fe40007ffe0ff */
[-C--:B------:R-:W-:Y:S02]  /*10a70*/  ISETP.GE.U32.AND P4, PT, R37, R30.reuse, PT ;  /* 0x0000001e2500720c */ /* 0x080fe40003f86070 */
[----:B------:R-:W-:Y:S01]  /*10a80*/  ISETP.GE.U32.AND P6, PT, R29, R30, PT ;  /* 0x0000001e1d00720c */ /* 0x000fe20003fc6070 */
[----:B------:R-:W2:Y:S01]  /*10a90*/  LD.E.64 R36, [R118.64+0x20] ;  /* 0x0000200476247980 */ /* 0x000ea2000c101b00 */
[----:B------:R-:W-:Y:S02]  /*10aa0*/  @!P2 IADD3 R33, R33, 0x1, RZ ;  /* 0x000000012121a810 */ /* 0x000fe40007ffe0ff */
[----:B------:R-:W-:-:S02]  /*10ab0*/  ISETP.GE.AND P2, PT, R2, RZ, PT ;  /* 0x000000ff0200720c */ /* 0x000fc40003f46270 */
[----:B------:R-:W-:-:S05]  /*10ac0*/  ISETP.NE.AND P1, PT, R35, RZ, PT ;  /* 0x000000ff2300720c */ /* 0x000fca0003f25270 */
[----:B------:R-:W-:Y:S02]  /*10ad0*/  @P4 IADD3 R31, R31, 0x1, RZ ;  /* 0x000000011f1f4810 */ /* 0x000fe40007ffe0ff */
[----:B------:R-:W-:-:S03]  /*10ae0*/  @P6 IADD3 R33, R33, 0x1, RZ ;  /* 0x0000000121216810 */ /* 0x000fc60007ffe0ff */
[----:B------:R-:W-:Y:S02]  /*10af0*/  @!P0 IMAD.MOV R31, RZ, RZ, -R31 ;  /* 0x000000ffff1f8224 */ /* 0x000fe400078e0a1f */
[----:B------:R-:W-:-:S03]  /*10b00*/  @!P2 IMAD.MOV R33, RZ, RZ, -R33 ;  /* 0x000000ffff21a224 */ /* 0x000fc600078e0a21 */
[C---:B------:R-:W-:Y:S02]  /*10b10*/  SEL R2, R28.reuse, R31, !P1 ;  /* 0x0000001f1c027207 */ /* 0x040fe40004800000 */
[----:B------:R-:W-:Y:S02]  /*10b20*/  SEL R29, R28, R33, !P1 ;  /* 0x000000211c1d7207 */ /* 0x000fe40004800000 */
[----:B------:R-:W3:Y:S01]  /*10b30*/  LD.E.64 R32, [R118.64+0x38] ;  /* 0x0000380476207980 */ /* 0x000ee2000c101b00 */
[----:B------:R-:W-:-:S04]  /*10b40*/  IMAD.WIDE R40, R2, 0x4, R204 ;  /* 0x0000000402287825 */ /* 0x000fc800078e02cc */
[C---:B------:R-:W-:Y:S01]  /*10b50*/  IMAD.WIDE R38, R29.reuse, 0x4, R204 ;  /* 0x000000041d267825 */ /* 0x040fe200078e02cc */
[----:B------:R-:W4:Y:S04]  /*10b60*/  LD.E R30, [R40.64] ;  /* 0x00000004281e7980 */ /* 0x000f28000c101900 */
[----:B------:R-:W4:Y:S01]  /*10b70*/  LD.E R31, [R38.64] ;  /* 0x00000004261f7980 */ /* 0x000f22000c101900 */
[----:B------:R-:W-:-:S05]  /*10b80*/  IADD3 R28, R29, -R2, RZ ;  /* 0x800000021d1c7210 */ /* 0x000fca0007ffe0ff */
[----:B------:R-:W-:-:S05]  /*10b90*/  IMAD R28, R35, R28, -0x80 ;  /* 0xffffff80231c7424 */ /* 0x000fca00078e021c */
[----:B------:R-:W-:Y:S01]  /*10ba0*/  SHF.R.S32.HI R29, RZ, 0x1f, R28 ;  /* 0x0000001fff1d7819 */ /* 0x000fe2000001141c */
[-C--:B---3--:R-:W-:Y:S02]  /*10bb0*/  IMAD R2, R33, R28.reuse, RZ ;  /* 0x0000001c21027224 */ /* 0x088fe400078e02ff */
[----:B------:R-:W-:-:S04]  /*10bc0*/  IMAD.WIDE.U32 R34, R32, R28, RZ ;  /* 0x0000001c20227225 */ /* 0x000fc800078e00ff */
[----:B------:R-:W-:Y:S02]  /*10bd0*/  IMAD R2, R32, R29, R2 ;  /* 0x0000001d20027224 */ /* 0x000fe400078e0202 */
[----:B----4-:R-:W-:Y:S02]  /*10be0*/  IMAD.IADD R31, R30, 0x1, -R31 ;  /* 0x000000011e1f7824 */ /* 0x010fe400078e0a1f */
[----:B------:R-:W-:Y:S02]  /*10bf0*/  IMAD.IADD R35, R35, 0x1, R2 ;  /* 0x0000000123237824 */ /* 0x000fe400078e0202 */
[----:B--2---:R-:W-:Y:S01]  /*10c00*/  IMAD R29, R37, R31, RZ ;  /* 0x0000001f251d7224 */ /* 0x004fe200078e02ff */
[----:B------:R-:W-:Y:S01]  /*10c10*/  SHF.R.S32.HI R28, RZ, 0x1f, R31 ;  /* 0x0000001fff1c7819 */ /* 0x000fe2000001141f */
[----:B------:R-:W-:-:S04]  /*10c20*/  IMAD.WIDE.U32 R34, R31, R36, R34 ;  /* 0x000000241f227225 */ /* 0x000fc800078e0022 */
[----:B------:R-:W-:Y:S02]  /*10c30*/  IMAD R28, R36, R28, R29 ;  /* 0x0000001c241c7224 */ /* 0x000fe400078e021d */
[----:B------:R-:W-:-:S03]  /*10c40*/  IMAD.MOV.U32 R29, RZ, RZ, R34 ;  /* 0x000000ffff1d7224 */ /* 0x000fc600078e0022 */
[----:B------:R-:W-:Y:S01]  /*10c50*/  IADD3 R28, R35, R28, RZ ;  /* 0x0000001c231c7210 */ /* 0x000fe20007ffe0ff */
[----:B------:R-:W-:Y:S05]  /*10c60*/  BRA `(.L_x_967) ;  /* 0x0000003000007947 */ /* 0x000fea0003800000 */
.L_x_966:
[----:B------:R-:W2:Y:S02]  /*10c70*/  LD.E R29, [R118.64+0x38] ;  /* 0x00003804761d7980 */ /* 0x000ea4000c101900 */
[----:B--2---:R-:W-:-:S04]  /*10c80*/  LEA R29, -R29, RZ, 0x7 ;  /* 0x000000ff1d1d7211 */ /* 0x004fc800078e39ff */
[----:B------:R-:W-:Y:S02]  /*10c90*/  SHF.R.S32.HI R28, RZ, 0x1f, R29 ;  /* 0x0000001fff1c7819 */ /* 0x000fe4000001141d */
.L_x_967:
[----:B------:R-:W-:Y:S05]  /*10ca0*/  BSYNC B0 ;  /* 0x0000000000007941 */ /* 0x000fea0003800000 */
.L_x_965:
[C---:B------:R-:W-:Y:S02]  /*10cb0*/  LOP3.LUT P6, RZ, R206.reuse, 0x1, RZ, 0xc0, !PT ;  /* 0x00000001ceff7812 */ /* 0x040fe400078cc0ff */
[C---:B------:R-:W-:Y:S02]  /*10cc0*/  LOP3.LUT P4, RZ, R206.reuse, 0x2, RZ, 0xc0, !PT ;  /* 0x00000002ceff7812 */ /* 0x040fe4000788c0ff */
[----:B------:R-:W-:Y:S02]  /*10cd0*/  LOP3.LUT P2, RZ, R206, 0x4, RZ, 0xc0, !PT ;  /* 0x00000004ceff7812 */ /* 0x000fe4000784c0ff */
[C---:B------:R-:W-:Y:S02]  /*10ce0*/  LEA R36, P1, R29.reuse, R194, 0x1 ;  /* 0x000000c21d247211 */ /* 0x040fe400078208ff */
[C---:B------:R-:W-:Y:S02]  /*10cf0*/  IADD3 R31, P0, R29.reuse, R192, RZ ;  /* 0x000000c01d1f7210 */ /* 0x040fe40007f1e0ff */
[----:B------:R-:W-:-:S03]  /*10d00*/  LEA.HI.X R37, R29, R195, R28, 0x1, P1 ;  /* 0x000000c31d257211 */ /* 0x000fc600008f0c1c */
[----:B------:R-:W-:Y:S01]  /*10d10*/  IMAD.X R28, R28, 0x1, R193, P0 ;  /* 0x000000011c1c7824 */ /* 0x000fe200000e06c1 */
[CC--:B------:R-:W-:Y:S01]  /*10d20*/  @P6 LEA R34, P0, R31.reuse, R194.reuse, 0x1 ;  /* 0x000000c21f226211 */ /* 0x0c0fe200078008ff */
[----:B------:R-:W-:Y:S01]  /*10d30*/  @!PT LDS RZ, [RZ] ;  /* 0x00000000fffff984 */ /* 0x000fe20000000800 */
[----:B------:R-:W-:Y:S01]  /*10d40*/  @!PT LDS RZ, [RZ] ;  /* 0x00000000fffff984 */ /* 0x000fe20000000800 */
[----:B------:R-:W-:Y:S01]  /*10d50*/  @!PT LDS RZ, [RZ] ;  /* 0x00000000fffff984 */ /* 0x000fe20000000800 */
[----:B------:R1:W-:Y:S01]  /*10d60*/  @P6 LDGSTS.E.BYPASS.LTC128B.128 [R201+0x3000], [R36.64] ;  /* 0x0300000024c96fae */ /* 0x0003e2000b901d44 */
[CC--:B------:R-:W-:Y:S02]  /*10d70*/  @P4 LEA R32, P1, R31.reuse, R194.reuse, 0x1 ;  /* 0x000000c21f204211 */ /* 0x0c0fe400078208ff */
[CCC-:B------:R-:W-:Y:S01]  /*10d80*/  @P6 LEA.HI.X R35, R31.reuse, R195.reuse, R28.reuse, 0x1, P0 ;  /* 0x000000c31f236211 */ /* 0x1c0fe200000f0c1c */
[----:B------:R1:W-:Y:S01]  /*10d90*/  @!P6 STS [R201+0x3000], RZ ;  /* 0x003000ffc900e388 */ /* 0x0003e20000000800 */
[C---:B------:R-:W-:Y:S02]  /*10da0*/  @P4 LEA.HI.X R33, R31.reuse, R195, R28, 0x1, P1 ;  /* 0x000000c31f214211 */ /* 0x040fe400008f0c1c */
[C---:B------:R-:W-:Y:S01]  /*10db0*/  @P2 LEA R30, P0, R31.reuse, R194, 0x1 ;  /* 0x000000c21f1e2211 */ /* 0x040fe200078008ff */
[----:B------:R1:W-:Y:S01]  /*10dc0*/  @!P6 STS [R201+0x3004], RZ ;  /* 0x003004ffc900e388 */ /* 0x0003e20000000800 */
[----:B------:R-:W-:-:S02]  /*10dd0*/  IADD3 R29, P1, R31, R192, RZ ;  /* 0x000000c01f1d7210 */ /* 0x000fc40007f3e0ff */
[----:B------:R-:W-:Y:S01]  /*10de0*/  @P2 LEA.HI.X R31, R31, R195, R28, 0x1, P0 ;  /* 0x000000c31f1f2211 */ /* 0x000fe200000f0c1c */
[----:B------:R1:W-:Y:S01]  /*10df0*/  @!P6 STS.64 [R201+0x3008], RZ ;  /* 0x003008ffc900e388 */ /* 0x0003e20000000a00 */
[CC--:B------:R-:W-:Y:S01]  /*10e00*/  @P6 LEA R42, P0, R29.reuse, R194.reuse, 0x1 ;  /* 0x000000c21d2a6211 */ /* 0x0c0fe200078008ff */
[----:B------:R-:W-:Y:S01]  /*10e10*/  IMAD.X R28, R28, 0x1, R193, P1 ;  /* 0x000000011c1c7824 */ /* 0x000fe200008e06c1 */
[----:B------:R-:W-:-:S04]  /*10e20*/  @P4 LEA R40, P1, R29, R194, 0x1 ;  /* 0x000000c21d284211 */ /* 0x000fc800078208ff */
[CCC-:B------:R-:W-:Y:S02]  /*10e30*/  @P6 LEA.HI.X R43, R29.reuse, R195.reuse, R28.reuse, 0x1, P0 ;  /* 0x000000c31d2b6211 */ /* 0x1c0fe400000f0c1c */
[CCC-:B------:R-:W-:Y:S02]  /*10e40*/  @P4 LEA.HI.X R41, R29.reuse, R195.reuse, R28.reuse, 0x1, P1 ;  /* 0x000000c31d294211 */ /* 0x1c0fe400008f0c1c */
[C---:B------:R-:W-:Y:S02]  /*10e50*/  @P2 LEA R38, P0, R29.reuse, R194, 0x1 ;  /* 0x000000c21d262211 */ /* 0x040fe400078008ff */
[C---:B------:R-:W-:Y:S02]  /*10e60*/  IADD3 R2, P1, R29.reuse, R192, RZ ;  /* 0x000000c01d027210 */ /* 0x040fe40007f3e0ff */
[----:B------:R-:W-:Y:S01]  /*10e70*/  @P2 LEA.HI.X R39, R29, R195, R28, 0x1, P0 ;  /* 0x000000c31d272211 */ /* 0x000fe200000f0c1c */
[----:B------:R-:W-:Y:S01]  /*10e80*/  @P4 IMAD.MOV.U32 R29, RZ, RZ, R37 ;  /* 0x000000ffff1d4224 */ /* 0x000fe200078e0025 */
[-C--:B------:R-:W-:Y:S01]  /*10e90*/  @P6 LEA R46, P0, R2, R194.reuse, 0x1 ;  /* 0x000000c2022e6211 */ /* 0x080fe200078008ff */
[----:B------:R-:W-:Y:S01]  /*10ea0*/  IMAD.X R28, R28, 0x1, R193, P1 ;  /* 0x000000011c1c7824 */ /* 0x000fe200008e06c1 */
[----:B------:R-:W-:-:S04]  /*10eb0*/  @P4 LEA R44, P1, R2, R194, 0x1 ;  /* 0x000000c2022c4211 */ /* 0x000fc800078208ff */
[CC--:B------:R-:W-:Y:S02]  /*10ec0*/  @P6 LEA.HI.X R47, R2.reuse, R195.reuse, R28, 0x1, P0 ;  /* 0x000000c3022f6211 */ /* 0x0c0fe400000f0c1c */
[C---:B------:R-:W-:Y:S01]  /*10ed0*/  @P2 LEA R52, P0, R2.reuse, R194, 0x1 ;  /* 0x000000c202342211 */ /* 0x040fe200078008ff */
[----:B------:R-:W-:Y:S01]  /*10ee0*/  IMAD.MOV.U32 R194, RZ, RZ, R36 ;  /* 0x000000ffffc27224 */ /* 0x000fe200078e0024 */
[CCC-:B------:R-:W-:Y:S02]  /*10ef0*/  @P4 LEA.HI.X R45, R2.reuse, R195.reuse, R28.reuse, 0x1, P1 ;  /* 0x000000c3022d4211 */ /* 0x1c0fe400008f0c1c */
[----:B------:R-:W-:Y:S01]  /*10f00*/  @P2 LEA.HI.X R53, R2, R195, R28, 0x1, P0 ;  /* 0x000000c302352211 */ /* 0x000fe200000f0c1c */
[----:B------:R-:W-:Y:S02]  /*10f10*/  @P4 IMAD.MOV.U32 R28, RZ, RZ, R36 ;  /* 0x000000ffff1c4224 */ /* 0x000fe400078e0024 */
[----:B------:R-:W-:-:S03]  /*10f20*/  IMAD.MOV.U32 R195, RZ, RZ, R37 ;  /* 0x000000ffffc37224 */ /* 0x000fc600078e0025 */
[----:B------:R-:W-:Y:S01]  /*10f30*/  @!PT LDS RZ, [RZ] ;  /* 0x00000000fffff984 */ /* 0x000fe20000000800 */
[----:B------:R-:W-:Y:S01]  /*10f40*/  @!PT LDS RZ, [RZ] ;  /* 0x00000000fffff984 */ /* 0x000fe20000000800 */
[----:B------:R-:W-:Y:S01]  /*10f50*/  @!PT LDS RZ, [RZ] ;  /* 0x00000000fffff984 */ /* 0x000fe20000000800 */
[----:B------:R2:W-:Y:S04]  /*10f60*/  @P4 LDGSTS.E.BYPASS.LTC128B.128 [R201+0x5000], [R28.64+0x40] ;  /* 0x050000401cc94fae */ /* 0x0005e8000b901d44 */
[----:B------:R1:W-:Y:S01]  /*10f70*/  @!P4 STS.128 [R201+0x5000], RZ ;  /* 0x005000ffc900c388 */ /* 0x0003e20000000c00 */
[----:B--2---:R-:W-:Y:S02]  /*10f80*/  @P2 IMAD.MOV.U32 R28, RZ, RZ, R36 ;  /* 0x000000ffff1c2224 */ /* 0x004fe400078e0024 */
[----:B------:R-:W-:-:S05]  /*10f90*/  @P2 IMAD.MOV.U32 R29, RZ, RZ, R37 ;  /* 0x000000ffff1d2224 */ /* 0x000fca00078e0025 */
        /* <DEDUP_REMOVED lines=8> */
[----:B------:R1:W-:Y:S04]  /*11020*/  @P6 LDGSTS.E.BYPASS.LTC128B.128 [R201+0x3800], [R34.64] ;  /* 0x0380000022c96fae */ /* 0x0003e8000b901d44 */
[----:B------:R1:W-:Y:S04]  /*11030*/  @!P6 STS.128 [R201+0x3800], RZ ;  /* 0x003800ffc900e388 */ /* 0x0003e80000000c00 */
        /* <DEDUP_REMOVED lines=40> */
[----:B------:R-:W0:Y:S02]  /*112c0*/  LDGDEPBAR ;  /* 0x00000000000079af */ /* 0x000e240000000000 */
.L_x_964:
[----:B------:R-:W-:Y:S05]  /*112d0*/  BSYNC B1 ;  /* 0x0000000000017941 */ /* 0x000fea0003800000 */
.L_x_963:
[----:B------:R-:W2:Y:S01]  /*112e0*/  LD.E R55, [R118.64+0xdc] ;  /* 0x0000dc0476377980 */ /* 0x000ea2000c101900 */
[----:B------:R-:W-:-:S02]  /*112f0*/  IMAD.IADD R67, R0, 0x1, R67 ;  /* 0x0000000100437824 */ /* 0x000fc400078e0243 */
[----:B------:R-:W-:-:S03]  /*11300*/  IMAD.SHL.U32 R186, R3, 0x2, RZ ;  /* 0x0000000203ba7824 */ /* 0x000fc600078e00ff */
[C---:B------:R-:W-:Y:S01]  /*11310*/  IADD3 R0, R67.reuse, 0x1, RZ ;  /* 0x0000000143007810 */ /* 0x040fe20007ffe0ff */
[----:B------:R-:W-:Y:S01]  /*11320*/  IMAD R184, R50, 0x2, R186 ;  /* 0x0000000232b87824 */ /* 0x000fe200078e02ba */
[----:B------:R-:W-:Y:S02]  /*11330*/  IADD3 R2, R67, 0x8, RZ ;  /* 0x0000000843027810 */ /* 0x000fe40007ffe0ff */
[CC--:B------:R-:W-:Y:S02]  /*11340*/  ISETP.GE.AND P2, PT, R0.reuse, R48.reuse, PT ;  /* 0x000000300000720c */ /* 0x0c0fe40003f46270 */
[-C--:B------:R-:W-:Y:S02]  /*11350*/  ISETP.GE.AND P0, PT, R0, R49.reuse, PT ;  /* 0x000000310000720c */ /* 0x080fe40003f06270 */
[C---:B------:R-:W-:Y:S02]  /*11360*/  ISETP.GE.AND P1, PT, R2.reuse, R48, PT ;  /* 0x000000300200720c */ /* 0x040fe40003f26270 */
[----:B------:R-:W-:-:S02]  /*11370*/  ISETP.GE.AND P4, PT, R2, R49, PT ;  /* 0x000000310200720c */ /* 0x000fc40003f86270 */
[C---:B------:R-:W-:Y:S02]  /*11380*/  IADD3 R0, R67.reuse, 0x9, RZ ;  /* 0x0000000943007810 */ /* 0x040fe40007ffe0ff */
[----:B------:R-:W-:Y:S02]  /*11390*/  IADD3 R2, R67, 0x10, RZ ;  /* 0x0000001043027810 */ /* 0x000fe40007ffe0ff */
[----:B-1----:R-:W-:Y:S02]  /*113a0*/  FSEL R35, R20, -INF , !P1 ;  /* 0xff80000014237808 */ /* 0x002fe40004800000 */
[----:B------:R-:W-:Y:S02]  /*113b0*/  FSEL R33, R22, -INF , !P4 ;  /* 0xff80000016217808 */ /* 0x000fe40006000000 */
[C---:B------:R-:W-:Y:S02]  /*113c0*/  ISETP.GE.AND P6, PT, R0.reuse, R48, PT ;  /* 0x000000300000720c */ /* 0x040fe40003fc6270 */
[----:B------:R-:W-:-:S02]  /*113d0*/  ISETP.GE.AND P1, PT, R0, R49, PT ;  /* 0x000000310000720c */ /* 0x000fc40003f26270 */
[----:B------:R-:W-:Y:S02]  /*113e0*/  ISETP.GE.AND P4, PT, R2, R48, PT ;  /* 0x000000300200720c */ /* 0x000fe40003f86270 */
[----:B------:R-:W-:Y:S02]  /*113f0*/  IADD3 R0, R67, 0x11, RZ ;  /* 0x0000001143007810 */ /* 0x000fe40007ffe0ff */
[----:B------:R-:W-:Y:S02]  /*11400*/  FSEL R36, R21, -INF , !P6 ;  /* 0xff80000015247808 */ /* 0x000fe40007000000 */
[----:B------:R-:W-:Y:S02]  /*11410*/  FSEL R32, R23, -INF , !P1 ;  /* 0xff80000017207808 */ /* 0x000fe40004800000 */
[----:B------:R-:W-:Y:S02]  /*11420*/  FSEL R16, R16, -INF , !P4 ;  /* 0xff80000010107808 */ /* 0x000fe40006000000 */
[----:B------:R-:W-:-:S02]  /*11430*/  ISETP.GE.AND P6, PT, R2, R49, PT ;  /* 0x000000310200720c */ /* 0x000fc40003fc6270 */
[C---:B------:R-:W-:Y:S02]  /*11440*/  ISETP.GE.AND P1, PT, R0.reuse, R48, PT ;  /* 0x000000300000720c */ /* 0x040fe40003f26270 */
[----:B------:R-:W-:Y:S02]  /*11450*/  ISETP.GE.AND P4, PT, R0, R49, PT ;  /* 0x000000310000720c */ /* 0x000fe40003f86270 */
[C---:B------:R-:W-:Y:S02]  /*11460*/  IADD3 R2, R67.reuse, 0x18, RZ ;  /* 0x0000001843027810 */ /* 0x040fe40007ffe0ff */
[----:B------:R-:W-:Y:S02]  /*11470*/  IADD3 R0, R67, 0x19, RZ ;  /* 0x0000001943007810 */ /* 0x000fe40007ffe0ff */
[----:B------:R-:W-:Y:S02]  /*11480*/  FSEL R18, R18, -INF , !P6 ;  /* 0xff80000012127808 */ /* 0x000fe40007000000 */
[----:B------:R-:W-:-:S02]  /*11490*/  FSEL R17, R17, -INF , !P1 ;  /* 0xff80000011117808 */ /* 0x000fc40004800000 */
[----:B------:R-:W-:Y:S02]  /*114a0*/  FSEL R31, R19, -INF , !P4 ;  /* 0xff800000131f7808 */ /* 0x000fe40006000000 */
[CC--:B------:R-:W-:Y:S02]  /*114b0*/  ISETP.GE.AND P6, PT, R2.reuse, R48.reuse, PT ;  /* 0x000000300200720c */ /* 0x0c0fe40003fc6270 */
[----:B------:R-:W-:Y:S02]  /*114c0*/  ISETP.GE.AND P1, PT, R2, R49, PT ;  /* 0x000000310200720c */ /* 0x000fe40003f26270 */
[----:B------:R-:W-:Y:S02]  /*114d0*/  ISETP.GE.AND P4, PT, R0, R48, PT ;  /* 0x000000300000720c */ /* 0x000fe40003f86270 */
[----:B------:R-:W-:Y:S02]  /*114e0*/  IADD3 R2, R67, 0x20, RZ ;  /* 0x0000002043027810 */ /* 0x000fe40007ffe0ff */
[----:B------:R-:W-:-:S02]  /*114f0*/  FSEL R12, R12, -INF , !P6 ;  /* 0xff8000000c0c7808 */ /* 0x000fc40007000000 */
[----:B------:R-:W-:Y:S02]  /*11500*/  FSEL R14, R14, -INF , !P1 ;  /* 0xff8000000e0e7808 */ /* 0x000fe40004800000 */
[----:B------:R-:W-:Y:S02]  /*11510*/  FSEL R13, R13, -INF , !P4 ;  /* 0xff8000000d0d7808 */ /* 0x000fe40006000000 */
[-C--:B------:R-:W-:Y:S02]  /*11520*/  ISETP.GE.AND P6, PT, R0, R49.reuse, PT ;  /* 0x000000310000720c */ /* 0x080fe40003fc6270 */
[C---:B------:R-:W-:Y:S02]  /*11530*/  ISETP.GE.AND P1, PT, R2.reuse, R48, PT ;  /* 0x000000300200720c */ /* 0x040fe40003f26270 */
[----:B------:R-:W-:Y:S02]  /*11540*/  ISETP.GE.AND P4, PT, R2, R49, PT ;  /* 0x000000310200720c */ /* 0x000fe40003f86270 */
[----:B------:R-:W-:-:S02]  /*11550*/  IADD3 R0, R67, 0x21, RZ ;  /* 0x0000002143007810 */ /* 0x000fc40007ffe0ff */
[----:B------:R-:W-:Y:S02]  /*11560*/  IADD3 R2, R67, 0x28, RZ ;  /* 0x0000002843027810 */ /* 0x000fe40007ffe0ff */
[----:B------:R-:W-:Y:S02]  /*11570*/  FSEL R23, R15, -INF , !P6 ;  /* 0xff8000000f177808 */ /* 0x000fe40007000000 */
[----:B------:R-:W-:Y:S02]  /*11580*/  FSEL R22, R8, -INF , !P1 ;  /* 0xff80000008167808 */ /* 0x000fe40004800000 */
        /* <DEDUP_REMOVED lines=21> */
[----:B------:R-:W-:Y:S02]  /*116e0*/  ISETP.GE.AND P4, PT, R2, R49, PT ;  /* 0x000000310200720c */ /* 0x000fe40003f86270 */
[----:B------:R-:W-:Y:S02]  /*116f0*/  FSEL R121, R110, -INF , !P1 ;  /* 0xff8000006e797808 */ /* 0x000fe40004800000 */
[----:B------:R-:W-:Y:S02]  /*11700*/  FSEL R123, R106, -INF , !P4 ;  /* 0xff8000006a7b7808 */ /* 0x000fe40006000000 */
[CC--:B------:R-:W-:Y:S02]  /*11710*/  ISETP.GE.AND P4, PT, R67.reuse, R48.reuse, PT ;  /* 0x000000304300720c */ /* 0x0c0fe40003f86270 */
[----:B------:R-:W-:Y:S02]  /*11720*/  ISETP.GE.AND P1, PT, R2, R48, PT ;  /* 0x000000300200720c */ /* 0x000fe40003f26270 */
[----:B------:R-:W-:-:S02]  /*11730*/  IADD3 R2, R67, 0x41, RZ ;  /* 0x0000004143027810 */ /* 0x000fc40007ffe0ff */
[----:B------:R-:W-:Y:S02]  /*11740*/  FSEL R24, R24, -INF , !P4 ;  /* 0xff80000018187808 */ /* 0x000fe40006000000 */
[----:B------:R-:W-:Y:S02]  /*11750*/  FSEL R25, R25, -INF , !P2 ;  /* 0xff80000019197808 */ /* 0x000fe40005000000 */
[C---:B------:R-:W-:Y:S02]  /*11760*/  ISETP.GE.AND P4, PT, R2.reuse, R48, PT ;  /* 0x000000300200720c */ /* 0x040fe40003f86270 */
[----:B------:R-:W-:Y:S02]  /*11770*/  ISETP.GE.AND P2, PT, R2, R49, PT ;  /* 0x000000310200720c */ /* 0x000fe40003f46270 */
[----:B------:R-:W-:Y:S02]  /*11780*/  FMNMX.FTZ R2, R24, R25, !PT ;  /* 0x0000001918027209 */ /* 0x000fe40007810000 */
[----:B------:R-:W-:-:S02]  /*11790*/  FSEL R63, R108, -INF , !P6 ;  /* 0xff8000006c3f7808 */ /* 0x000fc40007000000 */
[----:B------:R-:W-:Y:S02]  /*117a0*/  ISETP.GE.AND P6, PT, R0, R49, PT ;  /* 0x000000310000720c */ /* 0x000fe40003fc6270 */
[----:B------:R-:W-:Y:S02]  /*117b0*/  IADD3 R0, R67, 0x39, RZ ;  /* 0x0000003943007810 */ /* 0x000fe40007ffe0ff */
[----:B------:R-:W-:Y:S02]  /*117c0*/  FMNMX.FTZ R5, R35, R2, !PT ;  /* 0x0000000223057209 */ /* 0x000fe40007810000 */
[----:B------:R-:W-:Y:S02]  /*117d0*/  FSEL R122, R111, -INF , !P6 ;  /* 0xff8000006f7a7808 */ /* 0x000fe40007000000 */
[----:B------:R-:W-:Y:S01]  /*117e0*/  FSEL R120, R104, -INF , !P1 ;  /* 0xff80000068787808 */ /* 0x000fe20004800000 */
[----:B------:R-:W-:Y:S01]  /*117f0*/  LDSM.16.MT88.4 R108, [R186+0x9000] ;  /* 0x00900000ba6c783b */ /* 0x000fe20000004200 */
[----:B------:R-:W-:-:S02]  /*11800*/  ISETP.GE.AND P6, PT, R0, R48, PT ;  /* 0x000000300000720c */ /* 0x000fc40003fc6270 */
[----:B------:R-:W-:Y:S02]  /*11810*/  ISETP.GE.AND P1, PT, R0, R49, PT ;  /* 0x000000310000720c */ /* 0x000fe40003f26270 */
[----:B------:R-:W-:Y:S02]  /*11820*/  IADD3 R0, R67, 0x40, RZ ;  /* 0x0000004043007810 */ /* 0x000fe40007ffe0ff */
[----:B------:R-:W-:Y:S02]  /*11830*/  FMNMX.FTZ R5, R36, R5, !PT ;  /* 0x0000000524057209 */ /* 0x000fe40007810000 */
[----:B------:R-:W-:Y:S02]  /*11840*/  FSEL R65, R105, -INF , !P6 ;  /* 0xff80000069417808 */ /* 0x000fe40007000000 */
[----:B------:R-:W-:Y:S02]  /*11850*/  FSEL R124, R107, -INF , !P1 ;  /* 0xff8000006b7c7808 */ /* 0x000fe40004800000 */
[C---:B------:R-:W-:Y:S01]  /*11860*/  ISETP.GE.AND P6, PT, R0.reuse, R48, PT ;  /* 0x000000300000720c */ /* 0x040fe20003fc6270 */
[----:B------:R-:W-:Y:S01]  /*11870*/  LDSM.16.MT88.4 R104, [R184+0xb000] ;  /* 0x00b00000b868783b */ /* 0x000fe20000004200 */
[----:B------:R-:W-:-:S02]  /*11880*/  ISETP.GE.AND P1, PT, R0, R49, PT ;  /* 0x000000310000720c */ /* 0x000fc40003f26270 */
[----:B------:R-:W-:Y:S02]  /*11890*/  FMNMX.FTZ R4, R16, R5, !PT ;  /* 0x0000000510047209 */ /* 0x000fe40007810000 */
[----:B------:R-:W-:Y:S02]  /*118a0*/  IADD3 R0, R67, 0x48, RZ ;  /* 0x0000004843007810 */ /* 0x000fe40007ffe0ff */
[----:B------:R-:W-:Y:S02]  /*118b0*/  FSEL R134, R101, -INF , !P4 ;  /* 0xff80000065867808 */ /* 0x000fe40006000000 */
[----:B------:R-:W-:Y:S02]  /*118c0*/  ISETP.GE.AND P4, PT, R67, R49, PT ;  /* 0x000000314300720c */ /* 0x000fe40003f86270 */
[----:B------:R-:W-:Y:S02]  /*118d0*/  FSEL R133, R100, -INF , !P6 ;  /* 0xff80000064857808 */ /* 0x000fe40007000000 */
[----:B------:R-:W-:-:S02]  /*118e0*/  FSEL R137, R102, -INF , !P1 ;  /* 0xff80000066897808 */ /* 0x000fc40004800000 */
[----:B------:R-:W-:Y:S02]  /*118f0*/  FMNMX.FTZ R5, R17, R4, !PT ;  /* 0x0000000411057209 */ /* 0x000fe40007810000 */
[C---:B------:R-:W-:Y:S02]  /*11900*/  ISETP.GE.AND P6, PT, R0.reuse, R48, PT ;  /* 0x000000300000720c */ /* 0x040fe40003fc6270 */
[----:B------:R-:W-:Y:S02]  /*11910*/  ISETP.GE.AND P1, PT, R0, R49, PT ;  /* 0x000000310000720c */ /* 0x000fe40003f26270 */
[----:B------:R-:W-:Y:S02]  /*11920*/  IADD3 R2, R67, 0x50, RZ ;  /* 0x0000005043027810 */ /* 0x000fe40007ffe0ff */
[----:B------:R-:W-:Y:S02]  /*11930*/  FSEL R27, R27, -INF , !P0 ;  /* 0xff8000001b1b7808 */ /* 0x000fe40004000000 */
[----:B------:R-:W-:-:S02]  /*11940*/  FSEL R26, R26, -INF , !P4 ;  /* 0xff8000001a1a7808 */ /* 0x000fc40006000000 */
[----:B------:R-:W-:Y:S02]  /*11950*/  FMNMX.FTZ R4, R12, R5, !PT ;  /* 0x000000050c047209 */ /* 0x000fe40007810000 */
[----:B------:R-:W-:Y:S02]  /*11960*/  FSEL R136, R96, -INF , !P6 ;  /* 0xff80000060887808 */ /* 0x000fe40007000000 */
[----:B------:R-:W-:Y:S02]  /*11970*/  FSEL R142, R98, -INF , !P1 ;  /* 0xff800000628e7808 */ /* 0x000fe40004800000 */
[C---:B------:R-:W-:Y:S02]  /*11980*/  ISETP.GE.AND P6, PT, R2.reuse, R48, PT ;  /* 0x000000300200720c */ /* 0x040fe40003fc6270 */
[----:B------:R-:W-:Y:S02]  /*11990*/  ISETP.GE.AND P1, PT, R2, R49, PT ;  /* 0x000000310200720c */ /* 0x000fe40003f26270 */
        /* <DEDUP_REMOVED lines=12> */
[----:B------:R-:W-:-:S02]  /*11a60*/  IADD3 R0, R67, 0x49, RZ ;  /* 0x0000004943007810 */ /* 0x000fc40007ffe0ff */
[----:B------:R-:W-:Y:S02]  /*11a70*/  FMNMX.FTZ R7, R23, R2, !PT ;  /* 0x0000000217077209 */ /* 0x000fe40007810000 */
[----:B------:R-:W-:Y:S02]  /*11a80*/  FMNMX.FTZ R5, R64, R5, !PT ;  /* 0x0000000540057209 */ /* 0x000fe40007810000 */
[----:B------:R-:W-:Y:S02]  /*11a90*/  FSEL R138, R103, -INF , !P2 ;  /* 0xff800000678a7808 */ /* 0x000fe40005000000 */
[C---:B------:R-:W-:Y:S02]  /*11aa0*/  ISETP.GE.AND P0, PT, R0.reuse, R48, PT ;  /* 0x000000300000720c */ /* 0x040fe40003f06270 */
[----:B------:R-:W-:Y:S02]  /*11ab0*/  ISETP.GE.AND P2, PT, R0, R49, PT ;  /* 0x000000310000720c */ /* 0x000fe40003f46270 */
[----:B------:R-:W-:-:S02]  /*11ac0*/  IADD3 R0, R67, 0x51, RZ ;  /* 0x0000005143007810 */ /* 0x000fc40007ffe0ff */
[----:B------:R-:W-:Y:S02]  /*11ad0*/  FMNMX.FTZ R2, R34, R7, !PT ;  /* 0x0000000722027209 */ /* 0x000fe40007810000 */
[----:B------:R-:W-:Y:S02]  /*11ae0*/  FMNMX.FTZ R4, R120, R5, !PT ;  /* 0x0000000578047209 */ /* 0x000fe40007810000 */
[----:B------:R-:W-:Y:S02]  /*11af0*/  FSEL R135, R97, -INF , !P0 ;  /* 0xff80000061877808 */ /* 0x000fe40004000000 */
[C---:B------:R-:W-:Y:S02]  /*11b00*/  ISETP.GE.AND P4, PT, R0.reuse, R48, PT ;  /* 0x000000300000720c */ /* 0x040fe40003f86270 */
[----:B------:R-:W-:Y:S02]  /*11b10*/  ISETP.GE.AND P0, PT, R0, R49, PT ;  /* 0x000000310000720c */ /* 0x000fe40003f06270 */
[----:B------:R-:W-:-:S02]  /*11b20*/  FMNMX.FTZ R5, R29, R2, !PT ;  /* 0x000000021d057209 */ /* 0x000fc40007810000 */
[----:B------:R-:W-:Y:S02]  /*11b30*/  IADD3 R0, R67, 0x58, RZ ;  /* 0x0000005843007810 */ /* 0x000fe40007ffe0ff */
[----:B------:R-:W-:Y:S02]  /*11b40*/  FMNMX.FTZ R4, R65, R4, !PT ;  /* 0x0000000441047209 */ /* 0x000fe40007810000 */
[----:B------:R-:W-:Y:S02]  /*11b50*/  FSEL R143, R99, -INF , !P2 ;  /* 0xff800000638f7808 */ /* 0x000fe40005000000 */
[----:B------:R-:W-:Y:S02]  /*11b60*/  FSEL R150, R92, -INF , !P6 ;  /* 0xff8000005c967808 */ /* 0x000fe40007000000 */
[----:B------:R-:W-:Y:S02]  /*11b70*/  FMNMX.FTZ R2, R30, R5, !PT ;  /* 0x000000051e027209 */ /* 0x000fe40007810000 */
[----:B------:R-:W-:-:S02]  /*11b80*/  ISETP.GE.AND P2, PT, R0, R48, PT ;  /* 0x000000300000720c */ /* 0x000fc40003f46270 */
[----:B------:R-:W-:Y:S02]  /*11b90*/  ISETP.GE.AND P6, PT, R0, R49, PT ;  /* 0x000000310000720c */ /* 0x000fe40003fc6270 */
[----:B------:R-:W-:Y:S02]  /*11ba0*/  FMNMX.FTZ R7, R133, R4, !PT ;  /* 0x0000000485077209 */ /* 0x000fe40007810000 */
[----:B------:R-:W-:Y:S02]  /*11bb0*/  IADD3 R0, R67, 0x59, RZ ;  /* 0x0000005943007810 */ /* 0x000fe40007ffe0ff */
[----:B------:R-:W-:Y:S02]  /*11bc0*/  FMNMX.FTZ R2, R151, R2, !PT ;  /* 0x0000000297027209 */ /* 0x000fe40007810000 */
[----:B------:R-:W-:Y:S02]  /*11bd0*/  FSEL R144, R94, -INF , !P1 ;  /* 0xff8000005e907808 */ /* 0x000fe40004800000 */
[----:B------:R-:W-:-:S02]  /*11be0*/  FSEL R146, R93, -INF , !P4 ;  /* 0xff8000005d927808 */ /* 0x000fc40006000000 */
[----:B------:R-:W-:Y:S02]  /*11bf0*/  FMNMX.FTZ R7, R134, R7, !PT ;  /* 0x0000000786077209 */ /* 0x000fe40007810000 */
[C---:B------:R-:W-:Y:S02]  /*11c00*/  ISETP.GE.AND P1, PT, R0.reuse, R48, PT ;  /* 0x000000300000720c */ /* 0x040fe40003f26270 */
[----:B------:R-:W-:Y:S02]  /*11c10*/  ISETP.GE.AND P4, PT, R0, R49, PT ;  /* 0x000000310000720c */ /* 0x000fe40003f86270 */
[----:B------:R-:W-:Y:S02]  /*11c20*/  IADD3 R0, R67, 0x60, RZ ;  /* 0x0000006043007810 */ /* 0x000fe40007ffe0ff */
[----:B------:R-:W-:Y:S02]  /*11c30*/  FMNMX.FTZ R5, R121, R2, !PT ;  /* 0x0000000279057209 */ /* 0x000fe40007810000 */
[----:B------:R-:W-:-:S02]  /*11c40*/  FMNMX.FTZ R4, R136, R7, !PT ;  /* 0x0000000788047209 */ /* 0x000fc40007810000 */
[----:B------:R-:W-:Y:S02]  /*11c50*/  FSEL R141, R95, -INF , !P0 ;  /* 0xff8000005f8d7808 */ /* 0x000fe40004000000 */
[----:B------:R-:W-:Y:S01]  /*11c60*/  FSEL R147, R88, -INF , !P2 ;  /* 0xff80000058937808 */ /* 0x000fe20005000000 */
[----:B------:R-:W-:Y:S01]  /*11c70*/  LDSM.16.MT88.4 R92, [R186+0xd000] ;  /* 0x00d00000ba5c783b */ /* 0x000fe20000004200 */
[C---:B------:R-:W-:Y:S02]  /*11c80*/  ISETP.GE.AND P0, PT, R0.reuse, R48, PT ;  /* 0x000000300000720c */ /* 0x040fe40003f06270 */
[----:B------:R-:W-:Y:S02]  /*11c90*/  ISETP.GE.AND P2, PT, R0, R49, PT ;  /* 0x000000310000720c */ /* 0x000fe40003f46270 */
[----:B------:R-:W-:Y:S02]  /*11ca0*/  IADD3 R0, R67, 0x61, RZ ;  /* 0x0000006143007810 */ /* 0x000fe40007ffe0ff */
[----:B------:R-:W-:-:S02]  /*11cb0*/  FMNMX.FTZ R2, R122, R5, !PT ;  /* 0x000000057a027209 */ /* 0x000fc40007810000 */
[----:B------:R-:W-:Y:S02]  /*11cc0*/  FMNMX.FTZ R5, R135, R4, !PT ;  /* 0x0000000487057209 */ /* 0x000fe40007810000 */
[----:B------:R-:W-:Y:S02]  /*11cd0*/  FSEL R140, R90, -INF , !P6 ;  /* 0xff8000005a8c7808 */ /* 0x000fe40007000000 */
[----:B------:R-:W-:Y:S02]  /*11ce0*/  FSEL R145, R89, -INF , !P1 ;  /* 0xff80000059917808 */ /* 0x000fe40004800000 */
[C---:B------:R-:W-:Y:S02]  /*11cf0*/  ISETP.GE.AND P6, PT, R0.reuse, R48, PT ;  /* 0x000000300000720c */ /* 0x040fe40003fc6270 */
[----:B------:R-:W-:Y:S02]  /*11d00*/  ISETP.GE.AND P1, PT, R0, R49, PT ;  /* 0x000000310000720c */ /* 0x000fe40003f26270 */
[----:B------:R-:W-:-:S02]  /*11d10*/  IADD3 R0, R67, 0x68, RZ ;  /* 0x0000006843007810 */ /* 0x000fc40007ffe0ff */
[----:B------:R-:W-:Y:S02]  /*11d20*/  FMNMX.FTZ R5, R150, R5, !PT ;  /* 0x0000000596057209 */ /* 0x000fe40007810000 */
[----:B------:R-:W-:Y:S02]  /*11d30*/  FMNMX.FTZ R7, R123, R2, !PT ;  /* 0x000000027b077209 */ /* 0x000fe40007810000 */
[----:B------:R-:W-:Y:S02]  /*11d40*/  FSEL R139, R91, -INF , !P4 ;  /* 0xff8000005b8b7808 */ /* 0x000fe40006000000 */
[----:B------:R-:W-:Y:S02]  /*11d50*/  FSEL R132, R84, -INF , !P0 ;  /* 0xff80000054847808 */ /* 0x000fe40004000000 */
[C---:B------:R-:W-:Y:S02]  /*11d60*/  ISETP.GE.AND P4, PT, R0.reuse, R48, PT ;  /* 0x000000300000720c */ /* 0x040fe40003f86270 */
[----:B------:R-:W-:-:S02]  /*11d70*/  ISETP.GE.AND P0, PT, R0, R49, PT ;  /* 0x000000310000720c */ /* 0x000fc40003f06270 */
[----:B------:R-:W-:Y:S02]  /*11d80*/  FMNMX.FTZ R8, R146, R5, !PT ;  /* 0x0000000592087209 */ /* 0x000fe40007810000 */
[----:B------:R-:W-:Y:S02]  /*11d90*/  FMNMX.FTZ R0, R124, R7, !PT ;  /* 0x000000077c007209 */ /* 0x000fe40007810000 */
[----:B------:R-:W-:Y:S02]  /*11da0*/  FMNMX.FTZ R8, R147, R8, !PT ;  /* 0x0000000893087209 */ /* 0x000fe40007810000 */
[----:B------:R-:W-:Y:S02]  /*11db0*/  FMNMX.FTZ R7, R137, R0, !PT ;  /* 0x0000000089077209 */ /* 0x000fe40007810000 */
[----:B------:R-:W-:Y:S02]  /*11dc0*/  FMNMX.FTZ R9, R145, R8, !PT ;  /* 0x0000000891097209 */ /* 0x000fe40007810000 */
[----:B------:R-:W-:-:S02]  /*11dd0*/  FMNMX.FTZ R7, R138, R7, !PT ;  /* 0x000000078a077209 */ /* 0x000fc40007810000 */
[----:B------:R-:W-:Y:S02]  /*11de0*/  IADD3 R6, R67, 0x69, RZ ;  /* 0x0000006943067810 */ /* 0x000fe40007ffe0ff */
[----:B------:R-:W-:Y:S02]  /*11df0*/  FSEL R131, R85, -INF , !P6 ;  /* 0xff80000055837808 */ /* 0x000fe40007000000 */
[----:B------:R-:W-:Y:S02]  /*11e00*/  FMNMX.FTZ R10, R132, R9, !PT ;  /* 0x00000009840a7209 */ /* 0x000fe40007810000 */
[----:B------:R-:W-:Y:S02]  /*11e10*/  FMNMX.FTZ R8, R142, R7, !PT ;  /* 0x000000078e087209 */ /* 0x000fe40007810000 */
[----:B------:R-:W-:Y:S02]  /*11e20*/  FSEL R128, R86, -INF , !P2 ;  /* 0xff80000056807808 */ /* 0x000fe40005000000 */
        /* <DEDUP_REMOVED lines=9> */
[----:B------:R-:W-:Y:S02]  /*11ec0*/  FMNMX.FTZ R8, R144, R9, !PT ;  /* 0x0000000990087209 */ /* 0x000fe40007810000 */
[C---:B------:R-:W-:Y:S02]  /*11ed0*/  IADD3 R2, R67.reuse, 0x78, RZ ;  /* 0x0000007843027810 */ /* 0x040fe40007ffe0ff */
[----:B------:R-:W-:Y:S02]  /*11ee0*/  IADD3 R0, R67, 0x79, RZ ;  /* 0x0000007943007810 */ /* 0x000fe40007ffe0ff */
        /* <DEDUP_REMOVED lines=9> */
[----:B------:R-:W-:Y:S02]  /*11f80*/  FSEL R62, R72, -INF , !P4 ;  /* 0xff800000483e7808 */ /* 0x000fe40006000000 */
[----:B------:R-:W-:Y:S02]  /*11f90*/  FMNMX.FTZ R9, R66, R9, !PT ;  /* 0x0000000942097209 */ /* 0x000fe40007810000 */
[----:B------:R-:W-:Y:S02]  /*11fa0*/  FMNMX.FTZ R7, R139, R8, !PT ;  /* 0x000000088b077209 */ /* 0x000fe40007810000 */
[----:B------:R-:W-:-:S02]  /*11fb0*/  FSEL R61, R73, -INF , !P2 ;  /* 0xff800000493d7808 */ /* 0x000fc40005000000 */
[----:B------:R-:W-:Y:S02]  /*11fc0*/  FMNMX.FTZ R10, R62, R9, !PT ;  /* 0x000000093e0a7209 */ /* 0x000fe40007810000 */
[----:B------:R-:W-:Y:S02]  /*11fd0*/  FSEL R127, R87, -INF , !P1 ;  /* 0xff800000577f7808 */ /* 0x000fe40004800000 */
[----:B------:R-:W-:Y:S02]  /*11fe0*/  FMNMX.FTZ R8, R128, R7, !PT ;  /* 0x0000000780087209 */ /* 0x000fe40007810000 */
[----:B------:R-:W-:Y:S02]  /*11ff0*/  ISETP.GE.AND P1, PT, R6, R49, PT ;  /* 0x000000310600720c */ /* 0x000fe40003f26270 */
[----:B------:R-:W-:Y:S02]  /*12000*/  FMNMX.FTZ R6, R61, R10, !PT ;  /* 0x0000000a3d067209 */ /* 0x000fe40007810000 */
[----:B------:R-:W-:-:S02]  /*12010*/  FSEL R126, R82, -INF , !P0 ;  /* 0xff800000527e7808 */ /* 0x000fc40004000000 */
[----:B------:R-:W-:Y:S02]  /*12020*/  FMNMX.FTZ R7, R127, R8, !PT ;  /* 0x000000087f077209 */ /* 0x000fe40007810000 */
[----:B------:R-:W-:Y:S02]  /*12030*/  ISETP.GE.AND P0, PT, R5, R49, PT ;  /* 0x000000310500720c */ /* 0x000fe40003f06270 */
[----:B------:R-:W-:Y:S01]  /*12040*/  FSEL R125, R83, -INF , !P1 ;  /* 0xff800000537d7808 */ /* 0x000fe20004800000 */
[----:B------:R-:W1:Y:S01]  /*12050*/  SHFL.BFLY PT, R5, R6, 0x2, 0x1f ;  /* 0x0c401f0006057f89 */ /* 0x000e6200000e0000 */
[----:B------:R-:W-:Y:S02]  /*12060*/  FMNMX.FTZ R8, R126, R7, !PT ;  /* 0x000000077e087209 */ /* 0x000fe40007810000 */
[----:B------:R-:W-:Y:S01]  /*12070*/  ISETP.GE.AND P1, PT, R4, R49, PT ;  /* 0x000000310400720c */ /* 0x000fe20003f26270 */
[----:B------:R-:W-:Y:S01]  /*12080*/  LDSM.16.MT88.4 R80, [R186+0xb000] ;  /* 0x00b00000ba50783b */ /* 0x000fe20000004200 */
[----:B------:R-:W-:-:S02]  /*12090*/  FSEL R59, R78, -INF , !P0 ;  /* 0xff8000004e3b7808 */ /* 0x000fc40004000000 */
[----:B------:R-:W-:Y:S02]  /*120a0*/  FMNMX.FTZ R8, R125, R8, !PT ;  /* 0x000000087d087209 */ /* 0x000fe40007810000 */
[-C--:B------:R-:W-:Y:S02]  /*120b0*/  ISETP.GE.AND P0, PT, R2, R49.reuse, PT ;  /* 0x000000310200720c */ /* 0x080fe40003f06270 */
[----:B------:R-:W-:Y:S02]  /*120c0*/  FSEL R58, R79, -INF , !P1 ;  /* 0xff8000004f3a7808 */ /* 0x000fe40004800000 */
[----:B------:R-:W-:Y:S02]  /*120d0*/  FMNMX.FTZ R7, R59, R8, !PT ;  /* 0x000000083b077209 */ /* 0x000fe40007810000 */
[----:B------:R-:W-:Y:S01]  /*120e0*/  ISETP.GE.AND P1, PT, R0, R49, PT ;  /* 0x000000310000720c */ /* 0x000fe20003f26270 */
[----:B------:R-:W-:Y:S01]  /*120f0*/  LDSM.16.MT88.4 R8, [R186+0xb400] ;  /* 0x00b40000ba08783b */ /* 0x000fe20000004200 */
[----:B------:R-:W-:-:S02]  /*12100*/  FSEL R57, R74, -INF , !P0 ;  /* 0xff8000004a397808 */ /* 0x000fc40004000000 */
[----:B------:R-:W-:Y:S02]  /*12110*/  FMNMX.FTZ R0, R58, R7, !PT ;  /* 0x000000073a007209 */ /* 0x000fe40007810000 */
[----:B------:R-:W-:Y:S02]  /*12120*/  FSEL R56, R75, -INF , !P1 ;  /* 0xff8000004b387808 */ /* 0x000fe40004800000 */
[----:B------:R-:W-:Y:S01]  /*12130*/  FMNMX.FTZ R7, R57, R0, !PT ;  /* 0x0000000039077209 */ /* 0x000fe20007810000 */
[----:B------:R-:W-:Y:S03]  /*12140*/  LDSM.16.MT88.4 R72, [R184+0x9000] ;  /* 0x00900000b848783b */ /* 0x000fe60000004200 */
[----:B------:R-:W-:Y:S02]  /*12150*/  FMNMX.FTZ R4, R56, R7, !PT ;  /* 0x0000000738047209 */ /* 0x000fe40007810000 */
[----:B-1----:R-:W-:-:S03]  /*12160*/  FMNMX.FTZ R7, R6, R5, !PT ;  /* 0x0000000506077209 */ /* 0x002fc60007810000 */
[----:B------:R-:W1:Y:S04]  /*12170*/  SHFL.BFLY PT, R5, R4, 0x2, 0x1f ;  /* 0x0c401f0004057f89 */ /* 0x000e6800000e0000 */
[----:B------:R-:W3:Y:S01]  /*12180*/  SHFL.BFLY PT, R2, R7, 0x1, 0x1f ;  /* 0x0c201f0007027f89 */ /* 0x000ee200000e0000 */
[----:B-1----:R-:W-:Y:S02]  /*12190*/  FMNMX.FTZ R5, R4, R5, !PT ;  /* 0x0000000504057209 */ /* 0x002fe40007810000 */
[----:B---3--:R-:W-:-:S03]  /*121a0*/  FMNMX.FTZ R2, R7, R2, !PT ;  /* 0x0000000207027209 */ /* 0x008fc60007810000 */
[----:B------:R-:W1:Y:S01]  /*121b0*/  SHFL.BFLY PT, R0, R5, 0x1, 0x1f ;  /* 0x0c201f0005007f89 */ /* 0x000e6200000e0000 */
[----:B------:R-:W-:Y:S01]  /*121c0*/  FSETP.NEU.FTZ.AND P0, PT, R2, -INF , PT ;  /* 0xff8000000200780b */ /* 0x000fe20003f1d000 */
[----:B--2---:R-:W-:-:S05]  /*121d0*/  FMUL.FTZ R60, R55, R2 ;  /* 0x00000002373c7220 */ /* 0x004fca0000410000 */
[----:B------:R-:W-:-:S05]  /*121e0*/  FSEL R60, R60, RZ, P0 ;  /* 0x000000ff3c3c7208 */ /* 0x000fca0000000000 */
[-CC-:B------:R-:W-:Y:S02]  /*121f0*/  FFMA.FTZ R53, R24, R55.reuse, -R60.reuse ;  /* 0x0000003718357223 */ /* 0x180fe4000001083c */
[-CC-:B------:R-:W-:Y:S02]  /*12200*/  FFMA.FTZ R52, R25, R55.reuse, -R60.reuse ;  /* 0x0000003719347223 */ /* 0x180fe4000001083c */
[-CC-:B------:R-:W-:Y:S02]  /*12210*/  FFMA.FTZ R45, R35, R55.reuse, -R60.reuse ;  /* 0x00000037232d7223 */ /* 0x180fe4000001083c */
[-CC-:B------:R-:W-:Y:S01]  /*12220*/  FFMA.FTZ R44, R36, R55.reuse, -R60.reuse ;  /* 0x00000037242c7223 */ /* 0x180fe2000001083c */
[----:B------:R-:W-:Y:S01]  /*12230*/  MUFU.EX2 R53, R53 ;  /* 0x0000003500357308 */ /* 0x000fe20000000800 */
[-CC-:B------:R-:W-:Y:S01]  /*12240*/  FFMA.FTZ R39, R12, R55.reuse, -R60.reuse ;  /* 0x000000370c277223 */ /* 0x180fe2000001083c */
[----:B-1----:R-:W-:Y:S01]  /*12250*/  FMNMX.FTZ R0, R5, R0, !PT ;  /* 0x0000000005007209 */ /* 0x002fe20007810000 */
[-CC-:B------:R-:W-:Y:S01]  /*12260*/  FFMA.FTZ R36, R13, R55.reuse, -R60.reuse ;  /* 0x000000370d247223 */ /* 0x180fe2000001083c */
[----:B------:R-:W1:Y:S01]  /*12270*/  LDSM.16.MT88.4 R4, [R184+0xd000] ;  /* 0x00d00000b804783b */ /* 0x000e620000004200 */
[-CC-:B------:R-:W-:Y:S01]  /*12280*/  FFMA.FTZ R43, R16, R55.reuse, -R60.reuse ;  /* 0x00000037102b7223 */ /* 0x180fe2000001083c */
[----:B------:R-:W-:Y:S01]  /*12290*/  FSETP.NEU.FTZ.AND P0, PT, R0, -INF , PT ;  /* 0xff8000000000780b */ /* 0x000fe20003f1d000 */
[----:B------:R-:W-:Y:S01]  /*122a0*/  FMUL.FTZ R54, R55, R0 ;  /* 0x0000000037367220 */ /* 0x000fe20000410000 */
[----:B------:R-:W2:Y:S01]  /*122b0*/  MUFU.EX2 R52, R52 ;  /* 0x0000003400347308 */ /* 0x000ea20000000800 */
[----:B------:R-:W-:-:S02]  /*122c0*/  FFMA.FTZ R40, R17, R55, -R60 ;  /* 0x0000003711287223 */ /* 0x000fc4000001083c */
[-CC-:B------:R-:W-:Y:S01]  /*122d0*/  FFMA.FTZ R35, R22, R55.reuse, -R60.reuse ;  /* 0x0000003716237223 */ /* 0x180fe2000001083c */
[----:B------:R-:W-:Y:S01]  /*122e0*/  FSEL R54, R54, RZ, P0 ;  /* 0x000000ff36367208 */ /* 0x000fe20000000000 */
[-CC-:B------:R-:W-:Y:S02]  /*122f0*/  FFMA.FTZ R28, R28, R55.reuse, -R60.reuse ;  /* 0x000000371c1c7223 */ /* 0x180fe4000001083c */
[-C--:B------:R-:W-:Y:S01]  /*12300*/  FFMA.FTZ R63, R63, R55.reuse, -R60 ;  /* 0x000000373f3f7223 */ /* 0x080fe2000001083c */
[----:B------:R-:W-:Y:S01]  /*12310*/  MUFU.EX2 R45, R45 ;  /* 0x0000002d002d7308 */ /* 0x000fe20000000800 */
[-CC-:B------:R-:W-:Y:S02]  /*12320*/  FFMA.FTZ R47, R26, R55.reuse, -R54.reuse ;  /* 0x000000371a2f7223 */ /* 0x180fe40000010836 */
[-CC-:B------:R-:W-:Y:S02]  /*12330*/  FFMA.FTZ R46, R27, R55.reuse, -R54.reuse ;  /* 0x000000371b2e7223 */ /* 0x180fe40000010836 */
[-CC-:B------:R-:W-:Y:S01]  /*12340*/  FFMA.FTZ R50, R33, R55.reuse, -R54.reuse ;  /* 0x0000003721327223 */ /* 0x180fe20000010836 */
[----:B------:R-:W-:Y:S01]  /*12350*/  LDSM.16.MT88.4 R24, [R184+0xb400] ;  /* 0x00b40000b818783b */ /* 0x000fe20000004200 */
[-CC-:B------:R-:W-:Y:S01]  /*12360*/  FFMA.FTZ R41, R32, R55.reuse, -R54.reuse ;  /* 0x0000003720297223 */ /* 0x180fe20000010836 */
[----:B------:R-:W3:Y:S01]  /*12370*/  MUFU.EX2 R44, R44 ;  /* 0x0000002c002c7308 */ /* 0x000ee20000000800 */
[--C-:B------:R-:W-:Y:S01]  /*12380*/  FFMA.FTZ R38, R14, R55, -R54.reuse ;  /* 0x000000370e267223 */ /* 0x100fe20000010836 */
[----:B--2---:R-:W-:Y:S01]  /*12390*/  F2FP.BF16.PACK_AB R96, R52, R53 ;  /* 0x000000353460723e */ /* 0x004fe200000010ff */
[----:B------:R-:W2:Y:S01]  /*123a0*/  LDSM.16.MT88.4 R12, [R184+0x9400] ;  /* 0x00940000b80c783b */ /* 0x000ea20000004200 */
[----:B------:R-:W-:-:S02]  /*123b0*/  FFMA.FTZ R42, R18, R55, -R54 ;  /* 0x00000037122a7223 */ /* 0x000fc40000010836 */
[-CC-:B------:R-:W-:Y:S01]  /*123c0*/  FFMA.FTZ R37, R31, R55.reuse, -R54.reuse ;  /* 0x000000371f257223 */ /* 0x180fe20000010836 */
[----:B------:R-:W4:Y:S01]  /*123d0*/  LDSM.16.MT88.4 R16, [R186+0x9400] ;  /* 0x00940000ba10783b */ /* 0x000f220000004200 */
[----:B------:R-:W-:Y:S01]  /*123e0*/  MUFU.EX2 R47, R47 ;  /* 0x0000002f002f7308 */ /* 0x000fe20000000800 */
[-C--:B------:R-:W-:Y:S02]  /*123f0*/  FFMA.FTZ R33, R23, R55.reuse, -R54 ;  /* 0x0000003717217223 */ /* 0x080fe40000010836 */
[-CC-:B------:R-:W-:Y:S02]  /*12400*/  FFMA.FTZ R32, R20, R55.reuse, -R60.reuse ;  /* 0x0000003714207223 */ /* 0x180fe4000001083c */
[----:B------:R-:W-:Y:S02]  /*12410*/  FFMA.FTZ R31, R21, R55, -R60 ;  /* 0x00000037151f7223 */ /* 0x000fe4000001083c */
[----:B------:R-:W-:Y:S01]  /*12420*/  LDSM.16.MT88.4 R20, [R184+0xd400] ;  /* 0x00d40000b814783b */ /* 0x000fe20000004200 */
[----:B------:R-:W5:Y:S01]  /*12430*/  MUFU.EX2 R46, R46 ;  /* 0x0000002e002e7308 */ /* 0x000f620000000800 */
[----:B---3--:R-:W-:Y:S01]  /*12440*/  F2FP.BF16.PACK_AB R98, R44, R45 ;  /* 0x0000002d2c62723e */ /* 0x008fe200000010ff */
[----:B------:R-:W-:-:S02]  /*12450*/  FFMA.FTZ R34, R34, R55, -R54 ;  /* 0x0000003722227223 */ /* 0x000fc40000010836 */
[-CC-:B------:R-:W-:Y:S02]  /*12460*/  FFMA.FTZ R29, R29, R55.reuse, -R54.reuse ;  /* 0x000000371d1d7223 */ /* 0x180fe40000010836 */
[-CC-:B------:R-:W-:Y:S02]  /*12470*/  FFMA.FTZ R30, R30, R55.reuse, -R54.reuse ;  /* 0x000000371e1e7223 */ /* 0x180fe40000010836 */
[----:B------:R-:W-:Y:S01]  /*12480*/  MUFU.EX2 R50, R50 ;  /* 0x0000003200327308 */ /* 0x000fe20000000800 */
[-C--:B------:R-:W-:Y:S02]  /*12490*/  FFMA.FTZ R3, R151, R55.reuse, -R54 ;  /* 0x0000003797037223 */ /* 0x080fe40000010836 */
[-CC-:B------:R-:W-:Y:S02]  /*124a0*/  FFMA.FTZ R64, R64, R55.reuse, -R60.reuse ;  /* 0x0000003740407223 */ /* 0x180fe4000001083c */
[-CC-:B------:R-:W-:Y:S02]  /*124b0*/  FFMA.FTZ R120, R120, R55.reuse, -R60.reuse ;  /* 0x0000003778787223 */ /* 0x180fe4000001083c */
[----:B------:R-:W-:Y:S01]  /*124c0*/  FFMA.FTZ R65, R65, R55, -R60 ;  /* 0x0000003741417223 */ /* 0x000fe2000001083c */
[----:B------:R-:W3:Y:S01]  /*124d0*/  MUFU.EX2 R41, R41 ;  /* 0x0000002900297308 */ /* 0x000ee20000000800 */
[----:B-----5:R-:W-:Y:S01]  /*124e0*/  F2FP.BF16.PACK_AB R97, R46, R47 ;  /* 0x0000002f2e61723e */ /* 0x020fe200000010ff */
[----:B------:R-:W-:-:S02]  /*124f0*/  FFMA.FTZ R121, R121, R55, -R54 ;  /* 0x0000003779797223 */ /* 0x000fc40000010836 */
[-CC-:B------:R-:W-:Y:S02]  /*12500*/  FFMA.FTZ R122, R122, R55.reuse, -R54.reuse ;  /* 0x000000377a7a7223 */ /* 0x180fe40000010836 */
[-CC-:B------:R-:W-:Y:S02]  /*12510*/  FFMA.FTZ R123, R123, R55.reuse, -R54.reuse ;  /* 0x000000377b7b7223 */ /* 0x180fe40000010836 */
[----:B------:R-:W-:Y:S01]  /*12520*/  MUFU.EX2 R43, R43 ;  /* 0x0000002b002b7308 */ /* 0x000fe20000000800 */
[-C--:B------:R-:W-:Y:S02]  /*12530*/  FFMA.FTZ R124, R124, R55.reuse, -R54 ;  /* 0x000000377c7c7223 */ /* 0x080fe40000010836 */
[-CC-:B------:R-:W-:Y:S02]  /*12540*/  FFMA.FTZ R133, R133, R55.reuse, -R60.reuse ;  /* 0x0000003785857223 */ /* 0x180fe4000001083c */
[-CC-:B------:R-:W-:Y:S02]  /*12550*/  FFMA.FTZ R134, R134, R55.reuse, -R60.reuse ;  /* 0x0000003786867223 */ /* 0x180fe4000001083c */
[-CC-:B------:R-:W-:Y:S01]  /*12560*/  FFMA.FTZ R136, R136, R55.reuse, -R60.reuse ;  /* 0x0000003788887223 */ /* 0x180fe2000001083c */
[----:B---3--:R-:W-:Y:S01]  /*12570*/  F2FP.BF16.PACK_AB R99, R41, R50 ;  /* 0x000000322963723e */ /* 0x008fe200000010ff */
[----:B------:R-:W3:Y:S01]  /*12580*/  MUFU.EX2 R40, R40 ;  /* 0x0000002800287308 */ /* 0x000ee20000000800 */
[----:B------:R-:W-:-:S02]  /*12590*/  FFMA.FTZ R135, R135, R55, -R60 ;  /* 0x0000003787877223 */ /* 0x000fc4000001083c */
[-CC-:B------:R-:W-:Y:S02]  /*125a0*/  FFMA.FTZ R137, R137, R55.reuse, -R54.reuse ;  /* 0x0000003789897223 */ /* 0x180fe40000010836 */
[-CC-:B------:R-:W-:Y:S01]  /*125b0*/  FFMA.FTZ R138, R138, R55.reuse, -R54.reuse ;  /* 0x000000378a8a7223 */ /* 0x180fe20000010836 */
[C---:B------:R-:W-:Y:S01]  /*125c0*/  HMMA.16816.F32.BF16 R68, R96.reuse, R72, RZ ;  /* 0x000000486044723c */ /* 0x040fe200000418ff */
[-CC-:B------:R-:W-:Y:S01]  /*125d0*/  FFMA.FTZ R142, R142, R55.reuse, -R54.reuse ;  /* 0x000000378e8e7223 */ /* 0x180fe20000010836 */
[----:B------:R-:W-:Y:S01]  /*125e0*/  MUFU.EX2 R39, R39 ;  /* 0x0000002700277308 */ /* 0x000fe20000000800 */
[-C--:B------:R-:W-:Y:S02]  /*125f0*/  FFMA.FTZ R143, R143, R55.reuse, -R54 ;  /* 0x000000378f8f7223 */ /* 0x080fe40000010836 */
[-CC-:B------:R-:W-:Y:S02]  /*12600*/  FFMA.FTZ R151, R146, R55.reuse, -R60.reuse ;  /* 0x0000003792977223 */ /* 0x180fe4000001083c */
[-CC-:B------:R-:W-:Y:S01]  /*12610*/  FFMA.FTZ R150, R150, R55.reuse, -R60.reuse ;  /* 0x0000003796967223 */ /* 0x180fe2000001083c */
[----:B------:R-:W-:Y:S01]  /*12620*/  HMMA.16816.F32.BF16 R72, R96, R74, RZ ;  /* 0x0000004a6048723c */ /* 0x000fe200000418ff */
[-CC-:B------:R-:W-:Y:S01]  /*12630*/  FFMA.FTZ R146, R147, R55.reuse, -R60.reuse ;  /* 0x0000003793927223 */ /* 0x180fe2000001083c */
[----:B------:R-:W-:Y:S01]  /*12640*/  MUFU.EX2 R36, R36 ;  /* 0x0000002400247308 */ /* 0x000fe20000000800 */
        /* <DEDUP_REMOVED lines=11> */
[----:B------:R-:W5:Y:S01]  /*12700*/  MUFU.EX2 R37, R37 ;  /* 0x0000002500257308 */ /* 0x000f620000000800 */
[----:B------:R-:W-:-:S02]  /*12710*/  FFMA.FTZ R129, R129, R55, -R60 ;  /* 0x0000003781817223 */ /* 0x000fc4000001083c */
[-CC-:B------:R-:W-:Y:S02]  /*12720*/  FFMA.FTZ R128, R128, R55.reuse, -R54.reuse ;  /* 0x0000003780807223 */ /* 0x180fe40000010836 */
[-CC-:B------:R-:W-:Y:S01]  /*12730*/  FFMA.FTZ R127, R127, R55.reuse, -R54.reuse ;  /* 0x000000377f7f7223 */ /* 0x180fe20000010836 */
[C---:B------:R-:W-:Y:S01]  /*12740*/  HMMA.16816.F32.BF16 R112, R96.reuse, R108, RZ ;  /* 0x0000006c6070723c */ /* 0x040fe200000418ff */
[-CC-:B------:R-:W-:Y:S01]  /*12750*/  FFMA.FTZ R126, R126, R55.reuse, -R54.reuse ;  /* 0x000000377e7e7223 */ /* 0x180fe20000010836 */
[----:B------:R-:W-:Y:S01]  /*12760*/  MUFU.EX2 R38, R38 ;  /* 0x0000002600267308 */ /* 0x000fe20000000800 */
[----:B------:R-:W-:Y:S02]  /*12770*/  FFMA.FTZ R125, R125, R55, -R54 ;  /* 0x000000377d7d7223 */ /* 0x000fe40000010836 */
[----:B------:R-:W-:Y:S02]  /*12780*/  FADD.FTZ R52, R53, R52 ;  /* 0x0000003435347221 */ /* 0x000fe40000010000 */
[----:B------:R-:W-:Y:S01]  /*12790*/  FADD.FTZ R47, R47, R46 ;  /* 0x0000002e2f2f7221 */ /* 0x000fe20000010000 */
[----:B------:R-:W-:Y:S01]  /*127a0*/  HMMA.16816.F32.BF16 R84, R96, R104, RZ ;  /* 0x000000686054723c */ /* 0x000fe200000418ff */
[----:B------:R-:W-:Y:S01]  /*127b0*/  FADD.FTZ R45, R45, R52 ;  /* 0x000000342d2d7221 */ /* 0x000fe20000010000 */
[----:B------:R-:W1:Y:S01]  /*127c0*/  MUFU.EX2 R33, R33 ;  /* 0x0000002100217308 */ /* 0x000e620000000800 */
[----:B------:R-:W-:-:S02]  /*127d0*/  FADD.FTZ R50, R50, R47 ;  /* 0x0000002f32327221 */ /* 0x000fc40000010000 */
[----:B------:R-:W-:Y:S02]  /*127e0*/  FADD.FTZ R44, R44, R45 ;  /* 0x0000002d2c2c7221 */ /* 0x000fe40000010000 */
[----:B------:R-:W-:Y:S01]  /*127f0*/  FADD.FTZ R41, R41, R50 ;  /* 0x0000003229297221 */ /* 0x000fe20000010000 */
[----:B------:R-:W-:Y:S01]  /*12800*/  HMMA.16816.F32.BF16 R88, R96, R92, RZ ;  /* 0x0000005c6058723c */ /* 0x000fe200000418ff */
[-C--:B------:R-:W-:Y:S01]  /*12810*/  FFMA.FTZ R209, R61, R55.reuse, -R60 ;  /* 0x000000373dd17223 */ /* 0x080fe2000001083c */
[----:B------:R-:W-:Y:S01]  /*12820*/  MUFU.EX2 R35, R35 ;  /* 0x0000002300237308 */ /* 0x000fe20000000800 */
[----:B------:R-:W-:-:S05]  /*12830*/  FFMA.FTZ R210, R56, R55, -R54 ;  /* 0x0000003738d27223 */ /* 0x000fca0000010836 */
[C---:B------:R-:W-:Y:S02]  /*12840*/  HMMA.16816.F32.BF16 R108, R96.reuse, R110, RZ ;  /* 0x0000006e606c723c */ /* 0x040fe400000418ff */
[----:B------:R-:W1:Y:S06]  /*12850*/  MUFU.EX2 R32, R32 ;  /* 0x0000002000207308 */ /* 0x000e6c0000000800 */
[C---:B------:R-:W-:Y:S02]  /*12860*/  HMMA.16816.F32.BF16 R104, R96.reuse, R106, RZ ;  /* 0x0000006a6068723c */ /* 0x040fe400000418ff */
[----:B------:R-:W-:Y:S06]  /*12870*/  MUFU.EX2 R31, R31 ;  /* 0x0000001f001f7308 */ /* 0x000fec0000000800 */
[C---:B------:R-:W-:Y:S02]  /*12880*/  HMMA.16816.F32.BF16 R92, R96.reuse, R94, RZ ;  /* 0x0000005e605c723c */ /* 0x040fe400000418ff */
[----:B------:R-:W2:Y:S06]  /*12890*/  MUFU.EX2 R28, R28 ;  /* 0x0000001c001c7308 */ /* 0x000eac0000000800 */
[C---:B-1----:R-:W-:Y:S02]  /*128a0*/  HMMA.16816.F32.BF16 R100, R96.reuse, R4, RZ ;  /* 0x000000046064723c */ /* 0x042fe400000418ff */
[----:B------:R-:W-:Y:S05]  /*128b0*/  MUFU.EX2 R34, R34 ;  /* 0x0000002200227308 */ /* 0x000fea0000000800 */
[----:B---3--:R-:W-:Y:S01]  /*128c0*/  F2FP.BF16.PACK_AB R4, R40, R43 ;  /* 0x0000002b2804723e */ /* 0x008fe200000010ff */
[----:B------:R-:W-:Y:S01]  /*128d0*/  HMMA.16816.F32.BF16 R96, R96, R6, RZ ;  /* 0x000000066060723c */ /* 0x000fe200000418ff */
[----:B-----5:R-:W-:Y:S01]  /*128e0*/  F2FP.BF16.PACK_AB R5, R37, R42 ;  /* 0x0000002a2505723e */ /* 0x020fe200000010ff */
[----:B------:R-:W1:Y:S01]  /*128f0*/  MUFU.EX2 R29, R29 ;  /* 0x0000001d001d7308 */ /* 0x000e620000000800 */
[----:B------:R-:W-:-:S02]  /*12900*/  FADD.FTZ R43, R43, R44 ;  /* 0x0000002c2b2b7221 */ /* 0x000fc40000010000 */
[----:B------:R-:W-:Y:S02]  /*12910*/  FADD.FTZ R42, R42, R41 ;  /* 0x000000292a2a7221 */ /* 0x000fe40000010000 */
[----:B------:R-:W-:Y:S01]  /*12920*/  F2FP.BF16.PACK_AB R6, R36, R39 ;  /* 0x000000272406723e */ /* 0x000fe200000010ff */
[----:B------:R-:W-:Y:S01]  /*12930*/  FADD.FTZ R40, R40, R43 ;  /* 0x0000002b28287221 */ /* 0x000fe20000010000 */
[----:B------:R-:W-:Y:S01]  /*12940*/  F2FP.BF16.PACK_AB R7, R33, R38 ;  /* 0x000000262107723e */ /* 0x000fe200000010ff */
[----:B------:R-:W-:Y:S01]  /*12950*/  MUFU.EX2 R30, R30 ;  /* 0x0000001e001e7308 */ /* 0x000fe20000000800 */
[----:B------:R-:W-:Y:S02]  /*12960*/  FADD.FTZ R37, R37, R42 ;  /* 0x0000002a25257221 */ /* 0x000fe40000010000 */
[----:B------:R-:W-:Y:S02]  /*12970*/  FADD.FTZ R39, R39, R40 ;  /* 0x0000002827277221 */ /* 0x000fe40000010000 */
[----:B------:R-:W-:Y:S01]  /*12980*/  FADD.FTZ R38, R38, R37 ;  /* 0x0000002526267221 */ /* 0x000fe20000010000 */
[----:B--2---:R-:W-:Y:S01]  /*12990*/  HMMA.16816.F32.BF16 R68, R4, R12, R68 ;  /* 0x0000000c0444723c */ /* 0x004fe20000041844 */
[----:B------:R-:W-:Y:S01]  /*129a0*/  FADD.FTZ R36, R36, R39 ;  /* 0x0000002724247221 */ /* 0x000fe20000010000 */
[----:B------:R-:W2:Y:S01]  /*129b0*/  MUFU.EX2 R3, R3 ;  /* 0x0000000300037308 */ /* 0x000ea20000000800 */
[----:B------:R-:W-:-:S05]  /*129c0*/  FADD.FTZ R33, R33, R38 ;  /* 0x0000002621217221 */ /* 0x000fca0000010000 */
[C---:B------:R-:W-:Y:S01]  /*129d0*/  HMMA.16816.F32.BF16 R72, R4.reuse, R14, R72 ;  /* 0x0000000e0448723c */ /* 0x040fe20000041848 */
[----:B------:R-:W3:Y:S01]  /*129e0*/  LDSM.16.MT88.4 R12, [R186+0xd400] ;  /* 0x00d40000ba0c783b */ /* 0x000ee20000004200 */
[----:B------:R-:W-:Y:S06]  /*129f0*/  MUFU.EX2 R63, R63 ;  /* 0x0000003f003f7308 */ /* 0x000fec0000000800 */
[C---:B------:R-:W-:Y:S02]  /*12a00*/  HMMA.16816.F32.BF16 R76, R4.reuse, R8, R76 ;  /* 0x00000008044c723c */ /* 0x040fe4000004184c */
[----:B------:R-:W5:Y:S06]  /*12a10*/  MUFU.EX2 R64, R64 ;  /* 0x0000004000407308 */ /* 0x000f6c0000000800 */
[C---:B------:R-:W-:Y:S01]  /*12a20*/  HMMA.16816.F32.BF16 R80, R4.reuse, R10, R80 ;  /* 0x0000000a0450723c */ /* 0x040fe20000041850 */
[----:B------:R-:W1:Y:S01]  /*12a30*/  LDSM.16.MT88.4 R8, [R184+0x9800] ;  /* 0x00980000b808783b */ /* 0x000e620000004200 */
[----:B------:R-:W-:Y:S06]  /*12a40*/  MUFU.EX2 R120, R120 ;  /* 0x0000007800787308 */ /* 0x000fec0000000800 */
[C---:B----4-:R-:W-:Y:S02]  /*12a50*/  HMMA.16816.F32.BF16 R112, R4.reuse, R16, R112 ;  /* 0x000000100470723c */ /* 0x050fe40000041870 */
[----:B------:R-:W4:Y:S06]  /*12a60*/  MUFU.EX2 R65, R65 ;  /* 0x0000004100417308 */ /* 0x000f2c0000000800 */
[C---:B------:R-:W-:Y:S01]  /*12a70*/  HMMA.16816.F32.BF16 R108, R4.reuse, R18, R108 ;  /* 0x00000012046c723c */ /* 0x040fe2000004186c */
[----:B------:R-:W-:Y:S01]  /*12a80*/  LDSM.16.MT88.4 R16, [R186+0x9800] ;  /* 0x00980000ba10783b */ /* 0x000fe20000004200 */
[----:B------:R-:W-:Y:S06]  /*12a90*/  MUFU.EX2 R121, R121 ;  /* 0x0000007900797308 */ /* 0x000fec0000000800 */
[C---:B------:R-:W-:Y:S02]  /*12aa0*/  HMMA.16816.F32.BF16 R84, R4.reuse, R24, R84 ;  /* 0x000000180454723c */ /* 0x040fe40000041854 */
[----:B------:R-:W1:Y:S06]  /*12ab0*/  MUFU.EX2 R122, R122 ;  /* 0x0000007a007a7308 */ /* 0x000e6c0000000800 */
[C---:B------:R-:W-:Y:S01]  /*12ac0*/  HMMA.16816.F32.BF16 R104, R4.reuse, R26, R104 ;  /* 0x0000001a0468723c */ /* 0x040fe20000041868 */
[----:B------:R-:W-:Y:S01]  /*12ad0*/  LDSM.16.MT88.4 R24, [R184+0xb800] ;  /* 0x00b80000b818783b */ /* 0x000fe20000004200 */
[----:B------:R-:W-:Y:S06]  /*12ae0*/  MUFU.EX2 R123, R123 ;  /* 0x0000007b007b7308 */ /* 0x000fec0000000800 */
[C---:B---3--:R-:W-:Y:S02]  /*12af0*/  HMMA.16816.F32.BF16 R88, R4.reuse, R12, R88 ;  /* 0x0000000c0458723c */ /* 0x048fe40000041858 */
[----:B------:R-:W3:Y:S06]  /*12b00*/  MUFU.EX2 R124, R124 ;  /* 0x0000007c007c7308 */ /* 0x000eec0000000800 */
[C---:B------:R-:W-:Y:S01]  /*12b10*/  HMMA.16816.F32.BF16 R92, R4.reuse, R14, R92 ;  /* 0x0000000e045c723c */ /* 0x040fe2000004185c */
[----:B------:R-:W3:Y:S01]  /*12b20*/  LDSM.16.MT88.4 R12, [R186+0xb800] ;  /* 0x00b80000ba0c783b */ /* 0x000ee20000004200 */
[----:B------:R-:W-:Y:S06]  /*12b30*/  MUFU.EX2 R133, R133 ;  /* 0x0000008500857308 */ /* 0x000fec0000000800 */
[C---:B------:R-:W-:Y:S02]  /*12b40*/  HMMA.16816.F32.BF16 R100, R4.reuse, R20, R100 ;  /* 0x000000140464723c */ /* 0x040fe40000041864 */
[----:B------:R-:W1:Y:S06]  /*12b50*/  MUFU.EX2 R134, R134 ;  /* 0x0000008600867308 */ /* 0x000e6c0000000800 */
[----:B------:R-:W-:Y:S01]  /*12b60*/  HMMA.16816.F32.BF16 R96, R4, R22, R96 ;  /* 0x000000160460723c */ /* 0x000fe20000041860 */
[----:B------:R-:W-:Y:S01]  /*12b70*/  LDSM.16.MT88.4 R20, [R184+0xd800] ;  /* 0x00d80000b814783b */ /* 0x000fe20000004200 */
[----:B------:R-:W-:Y:S05]  /*12b80*/  MUFU.EX2 R136, R136 ;  /* 0x0000008800887308 */ /* 0x000fea0000000800 */
[----:B------:R-:W-:Y:S01]  /*12b90*/  F2FP.BF16.PACK_AB R4, R32, R35 ;  /* 0x000000232004723e */ /* 0x000fe200000010ff */
[----:B------:R-:W-:Y:S01]  /*12ba0*/  FADD.FTZ R35, R35, R36 ;  /* 0x0000002423237221 */ /* 0x000fe20000010000 */
[----:B------:R-:W-:Y:S01]  /*12bb0*/  F2FP.BF16.PACK_AB R6, R28, R31 ;  /* 0x0000001f1c06723e */ /* 0x000fe200000010ff */
[----:B------:R-:W3:Y:S01]  /*12bc0*/  MUFU.EX2 R135, R135 ;  /* 0x0000008700877308 */ /* 0x000ee20000000800 */
[----:B-1----:R-:W-:Y:S01]  /*12bd0*/  F2FP.BF16.PACK_AB R5, R29, R34 ;  /* 0x000000221d05723e */ /* 0x002fe200000010ff */
[----:B------:R-:W-:Y:S01]  /*12be0*/  FADD.FTZ R34, R34, R33 ;  /* 0x0000002122227221 */ /* 0x000fe20000010000 */
[----:B--2---:R-:W-:Y:S01]  /*12bf0*/  F2FP.BF16.PACK_AB R7, R3, R30 ;  /* 0x0000001e0307723e */ /* 0x004fe200000010ff */
[----:B------:R-:W-:-:S02]  /*12c00*/  FADD.FTZ R32, R32, R35 ;  /* 0x0000002320207221 */ /* 0x000fc40000010000 */
[----:B------:R-:W-:Y:S02]  /*12c10*/  FADD.FTZ R29, R29, R34 ;  /* 0x000000221d1d7221 */ /* 0x000fe40000010000 */
[----:B------:R-:W-:Y:S01]  /*12c20*/  MUFU.EX2 R137, R137 ;  /* 0x0000008900897308 */ /* 0x000fe20000000800 */
[----:B------:R-:W-:Y:S01]  /*12c30*/  FADD.FTZ R31, R31, R32 ;  /* 0x000000201f1f7221 */ /* 0x000fe20000010000 */
[C---:B------:R-:W-:Y:S01]  /*12c40*/  HMMA.16816.F32.BF16 R68, R4.reuse, R8, R68 ;  /* 0x000000080444723c */ /* 0x040fe20000041844 */
[----:B------:R-:W-:Y:S02]  /*12c50*/  FADD.FTZ R30, R30, R29 ;  /* 0x0000001d1e1e7221 */ /* 0x000fe40000010000 */
[----:B------:R-:W-:Y:S02]  /*12c60*/  FADD.FTZ R28, R28, R31 ;  /* 0x0000001f1c1c7221 */ /* 0x000fe40000010000 */
[----:B------:R-:W-:Y:S01]  /*12c70*/  FADD.FTZ R30, R3, R30 ;  /* 0x0000001e031e7221 */ /* 0x000fe20000010000 */
[----:B------:R-:W1:Y:S02]  /*12c80*/  MUFU.EX2 R138, R138 ;  /* 0x0000008a008a7308 */ /* 0x000e640000000800 */
[C---:B------:R-:W-:Y:S01]  /*12c90*/  HMMA.16816.F32.BF16 R72, R4.reuse, R10, R72 ;  /* 0x0000000a0448723c */ /* 0x040fe20000041848 */
[----:B------:R-:W2:Y:S05]  /*12ca0*/  LDSM.16.MT88.4 R8, [R186+0xd800] ;  /* 0x00d80000ba08783b */ /* 0x000eaa0000004200 */
[----:B------:R-:W-:Y:S02]  /*12cb0*/  MUFU.EX2 R142, R142 ;  /* 0x0000008e008e7308 */ /* 0x000fe40000000800 */
[C---:B---3--:R-:W-:Y:S06]  /*12cc0*/  HMMA.16816.F32.BF16 R76, R4.reuse, R12, R76 ;  /* 0x0000000c044c723c */ /* 0x048fec000004184c */
[----:B------:R-:W3:Y:S02]  /*12cd0*/  MUFU.EX2 R143, R143 ;  /* 0x0000008f008f7308 */ /* 0x000ee40000000800 */
[C---:B------:R-:W-:Y:S01]  /*12ce0*/  HMMA.16816.F32.BF16 R80, R4.reuse, R14, R80 ;  /* 0x0000000e0450723c */ /* 0x040fe20000041850 */
[----:B------:R-:W1:Y:S05]  /*12cf0*/  LDSM.16.MT88.4 R12, [R184+0x9c00] ;  /* 0x009c0000b80c783b */ /* 0x000e6a0000004200 */
[----:B------:R-:W-:Y:S02]  /*12d00*/  MUFU.EX2 R150, R150 ;  /* 0x0000009600967308 */ /* 0x000fe40000000800 */
[C---:B------:R-:W-:Y:S06]  /*12d10*/  HMMA.16816.F32.BF16 R112, R4.reuse, R16, R112 ;  /* 0x000000100470723c */ /* 0x040fec0000041870 */
[----:B------:R-:W1:Y:S02]  /*12d20*/  MUFU.EX2 R151, R151 ;  /* 0x0000009700977308 */ /* 0x000e640000000800 */
[C---:B------:R-:W-:Y:S01]  /*12d30*/  HMMA.16816.F32.BF16 R108, R4.reuse, R18, R108 ;  /* 0x00000012046c723c */ /* 0x040fe2000004186c */
[----:B------:R-:W-:Y:S05]  /*12d40*/  LDSM.16.MT88.4 R16, [R186+0x9c00] ;  /* 0x009c0000ba10783b */ /* 0x000fea0000004200 */
[----:B------:R-:W-:Y:S02]  /*12d50*/  MUFU.EX2 R146, R146 ;  /* 0x0000009200927308 */ /* 0x000fe40000000800 */
[C---:B------:R-:W-:Y:S06]  /*12d60*/  HMMA.16816.F32.BF16 R84, R4.reuse, R24, R84 ;  /* 0x000000180454723c */ /* 0x040fec0000041854 */
[----:B------:R-:W1:Y:S02]  /*12d70*/  MUFU.EX2 R145, R145 ;  /* 0x0000009100917308 */ /* 0x000e640000000800 */
[C---:B--2---:R-:W-:Y:S06]  /*12d80*/  HMMA.16816.F32.BF16 R88, R4.reuse, R8, R88 ;  /* 0x000000080458723c */ /* 0x044fec0000041858 */
[----:B------:R-:W-:Y:S02]  /*12d90*/  MUFU.EX2 R144, R144 ;  /* 0x0000009000907308 */ /* 0x000fe40000000800 */
[C---:B------:R-:W-:Y:S01]  /*12da0*/  HMMA.16816.F32.BF16 R92, R4.reuse, R10, R92 ;  /* 0x0000000a045c723c */ /* 0x040fe2000004185c */
[----:B------:R-:W2:Y:S05]  /*12db0*/  LDSM.16.MT88.4 R8, [R186+0xbc00] ;  /* 0x00bc0000ba08783b */ /* 0x000eaa0000004200 */
[----:B------:R-:W1:Y:S02]  /*12dc0*/  MUFU.EX2 R141, R141 ;  /* 0x0000008d008d7308 */ /* 0x000e640000000800 */
[C---:B------:R-:W-:Y:S01]  /*12dd0*/  HMMA.16816.F32.BF16 R104, R4.reuse, R26, R104 ;  /* 0x0000001a0468723c */ /* 0x040fe20000041868 */
[----:B------:R-:W2:Y:S05]  /*12de0*/  LDSM.16.MT88.4 R24, [R184+0xbc00] ;  /* 0x00bc0000b818783b */ /* 0x000eaa0000004200 */
[----:B------:R-:W-:Y:S02]  /*12df0*/  MUFU.EX2 R140, R140 ;  /* 0x0000008c008c7308 */ /* 0x000fe40000000800 */
[C---:B------:R-:W-:Y:S06]  /*12e00*/  HMMA.16816.F32.BF16 R100, R4.reuse, R20, R100 ;  /* 0x000000140464723c */ /* 0x040fec0000041864 */
[----:B------:R-:W1:Y:S02]  /*12e10*/  MUFU.EX2 R139, R139 ;  /* 0x0000008b008b7308 */ /* 0x000e640000000800 */
[----:B------:R-:W-:Y:S01]  /*12e20*/  HMMA.16816.F32.BF16 R96, R4, R22, R96 ;  /* 0x000000160460723c */ /* 0x000fe20000041860 */
[----:B------:R-:W-:Y:S05]  /*12e30*/  LDSM.16.MT88.4 R20, [R184+0xdc00] ;  /* 0x00dc0000b814783b */ /* 0x000fea0000004200 */
[----:B------:R-:W-:Y:S01]  /*12e40*/  MUFU.EX2 R132, R132 ;  /* 0x0000008400847308 */ /* 0x000fe20000000800 */
[----:B-----5:R-:W-:Y:S01]  /*12e50*/  F2FP.BF16.PACK_AB R4, R64, R63 ;  /* 0x0000003f4004723e */ /* 0x020fe200000010ff */
[----:B------:R-:W-:Y:S01]  /*12e60*/  FADD.FTZ R63, R63, R28 ;  /* 0x0000001c3f3f7221 */ /* 0x000fe20000010000 */
[----:B----4-:R-:W-:-:S02]  /*12e70*/  F2FP.BF16.PACK_AB R6, R65, R120 ;  /* 0x000000784106723e */ /* 0x010fc400000010ff */
[----:B------:R-:W-:Y:S01]  /*12e80*/  F2FP.BF16.PACK_AB R5, R122, R121 ;  /* 0x000000797a05723e */ /* 0x000fe200000010ff */
[----:B------:R-:W-:Y:S01]  /*12e90*/  FADD.FTZ R121, R121, R30 ;  /* 0x0000001e79797221 */ /* 0x000fe20000010000 */
[----:B------:R-:W-:Y:S01]  /*12ea0*/  F2FP.BF16.PACK_AB R7, R124, R123 ;  /* 0x0000007b7c07723e */ /* 0x000fe200000010ff */
[----:B------:R-:W4:Y:S01]  /*12eb0*/  MUFU.EX2 R131, R131 ;  /* 0x0000008300837308 */ /* 0x000f220000000800 */
[----:B------:R-:W-:Y:S02]  /*12ec0*/  FADD.FTZ R63, R64, R63 ;  /* 0x0000003f403f7221 */ /* 0x000fe40000010000 */
[----:B------:R-:W-:Y:S02]  /*12ed0*/  FADD.FTZ R122, R122, R121 ;  /* 0x000000797a7a7221 */ /* 0x000fe40000010000 */
[----:B------:R-:W-:Y:S01]  /*12ee0*/  FADD.FTZ R120, R120, R63 ;  /* 0x0000003f78787221 */ /* 0x000fe20000010000 */
[----:B-1----:R-:W-:Y:S01]  /*12ef0*/  HMMA.16816.F32.BF16 R68, R4, R12, R68 ;  /* 0x0000000c0444723c */ /* 0x002fe20000041844 */
[----:B------:R-:W-:Y:S01]  /*12f00*/  FADD.FTZ R123, R123, R122 ;  /* 0x0000007a7b7b7221 */ /* 0x000fe20000010000 */
[----:B------:R-:W-:Y:S01]  /*12f10*/  MUFU.EX2 R130, R130 ;  /* 0x0000008200827308 */ /* 0x000fe20000000800 */
[----:B------:R-:W-:-:S02]  /*12f20*/  FADD.FTZ R120, R65, R120 ;  /* 0x0000007841787221 */ /* 0x000fc40000010000 */
[----:B------:R-:W-:-:S03]  /*12f30*/  FADD.FTZ R124, R124, R123 ;  /* 0x0000007b7c7c7221 */ /* 0x000fc60000010000 */
[C---:B------:R-:W-:Y:S01]  /*12f40*/  HMMA.16816.F32.BF16 R72, R4.reuse, R14, R72 ;  /* 0x0000000e0448723c */ /* 0x040fe20000041848 */
[----:B------:R-:W1:Y:S01]  /*12f50*/  LDSM.16.MT88.4 R12, [R186+0xdc00] ;  /* 0x00dc0000ba0c783b */ /* 0x000e620000004200 */
[----:B------:R-:W5:Y:S06]  /*12f60*/  MUFU.EX2 R129, R129 ;  /* 0x0000008100817308 */ /* 0x000f6c0000000800 */
[C---:B--2---:R-:W-:Y:S02]  /*12f70*/  HMMA.16816.F32.BF16 R76, R4.reuse, R8, R76 ;  /* 0x00000008044c723c */ /* 0x044fe4000004184c */
[----:B------:R-:W-:Y:S06]  /*12f80*/  MUFU.EX2 R128, R128 ;  /* 0x0000008000807308 */ /* 0x000fec0000000800 */
[C---:B------:R-:W-:Y:S01]  /*12f90*/  HMMA.16816.F32.BF16 R80, R4.reuse, R10, R80 ;  /* 0x0000000a0450723c */ /* 0x040fe20000041850 */
[----:B------:R-:W2:Y:S01]  /*12fa0*/  LDSM.16.MT88.4 R8, [R184+0xa000] ;  /* 0x00a00000b808783b */ /* 0x000ea20000004200 */
[----:B------:R-:W1:Y:S06]  /*12fb0*/  MUFU.EX2 R127, R127 ;  /* 0x0000007f007f7308 */ /* 0x000e6c0000000800 */
[C---:B------:R-:W-:Y:S02]  /*12fc0*/  HMMA.16816.F32.BF16 R112, R4.reuse, R16, R112 ;  /* 0x000000100470723c */ /* 0x040fe40000041870 */
[----:B------:R-:W-:Y:S06]  /*12fd0*/  MUFU.EX2 R126, R126 ;  /* 0x0000007e007e7308 */ /* 0x000fec0000000800 */
[C---:B------:R-:W-:Y:S01]  /*12fe0*/  HMMA.16816.F32.BF16 R108, R4.reuse, R18, R108 ;  /* 0x00000012046c723c */ /* 0x040fe2000004186c */
[----:B------:R-:W2:Y:S01]  /*12ff0*/  LDSM.16.MT88.4 R16, [R186+0xa000] ;  /* 0x00a00000ba10783b */ /* 0x000ea20000004200 */
[----:B------:R-:W1:Y:S06]  /*13000*/  MUFU.EX2 R125, R125 ;  /* 0x0000007d007d7308 */ /* 0x000e6c0000000800 */
[C---:B------:R-:W-:Y:S02]  /*13010*/  HMMA.16816.F32.BF16 R84, R4.reuse, R24, R84 ;  /* 0x000000180454723c */ /* 0x040fe40000041854 */
[----:B------:R-:W-:Y:S06]  /*13020*/  MUFU.EX2 R209, R209 ;  /* 0x000000d100d17308 */ /* 0x000fec0000000800 */
[C---:B------:R-:W-:Y:S01]  /*13030*/  HMMA.16816.F32.BF16 R104, R4.reuse, R26, R104 ;  /* 0x0000001a0468723c */ /* 0x040fe20000041868 */
[----:B------:R-:W-:Y:S01]  /*13040*/  LDSM.16.MT88.4 R24, [R184+0xc000] ;  /* 0x00c00000b818783b */ /* 0x000fe20000004200 */
[----:B------:R-:W-:Y:S06]  /*13050*/  MUFU.EX2 R210, R210 ;  /* 0x000000d200d27308 */ /* 0x000fec0000000800 */
[C---:B-1----:R-:W-:Y:S08]  /*13060*/  HMMA.16816.F32.BF16 R88, R4.reuse, R12, R88 ;  /* 0x0000000c0458723c */ /* 0x042ff00000041858 */
[C---:B------:R-:W-:Y:S01]  /*13070*/  HMMA.16816.F32.BF16 R92, R4.reuse, R14, R92 ;  /* 0x0000000e045c723c */ /* 0x040fe2000004185c */
[----:B------:R-:W1:Y:S07]  /*13080*/  LDSM.16.MT88.4 R12, [R186+0xc000] ;  /* 0x00c00000ba0c783b */ /* 0x000e6e0000004200 */
[C---:B------:R-:W-:Y:S08]  /*13090*/  HMMA.16816.F32.BF16 R100, R4.reuse, R20, R100 ;  /* 0x000000140464723c */ /* 0x040ff00000041864 */
[----:B------:R-:W-:Y:S01]  /*130a0*/  HMMA.16816.F32.BF16 R96, R4, R22, R96 ;  /* 0x000000160460723c */ /* 0x000fe20000041860 */
[----:B------:R-:W-:Y:S06]  /*130b0*/  LDSM.16.MT88.4 R20, [R184+0xe000] ;  /* 0x00e00000b814783b */ /* 0x000fec0000004200 */
[----:B------:R-:W-:Y:S01]  /*130c0*/  F2FP.BF16.PACK_AB R4, R134, R133 ;  /* 0x000000858604723e */ /* 0x000fe200000010ff */
[----:B------:R-:W-:Y:S01]  /*130d0*/  FADD.FTZ R133, R133, R120 ;  /* 0x0000007885857221 */ /* 0x000fe20000010000 */
[----:B------:R-:W-:-:S02]  /*130e0*/  F2FP.BF16.PACK_AB R6, R135, R136 ;  /* 0x000000888706723e */ /* 0x000fc400000010ff */
[----:B------:R-:W-:Y:S01]  /*130f0*/  F2FP.BF16.PACK_AB R5, R138, R137 ;  /* 0x000000898a05723e */ /* 0x000fe200000010ff */
[----:B------:R-:W-:Y:S01]  /*13100*/  FADD.FTZ R137, R137, R124 ;  /* 0x0000007c89897221 */ /* 0x000fe20000010000 */
[----:B---3--:R-:W-:Y:S01]  /*13110*/  F2FP.BF16.PACK_AB R7, R143, R142 ;  /* 0x0000008e8f07723e */ /* 0x008fe200000010ff */
        /* <DEDUP_REMOVED lines=9> */
[C---:B------:R-:W-:Y:S08]  /*131b0*/  HMMA.16816.F32.BF16 R112, R4.reuse, R16, R112 ;  /* 0x000000100470723c */ /* 0x040ff00000041870 */
[C---:B------:R-:W-:Y:S01]  /*131c0*/  HMMA.16816.F32.BF16 R108, R4.reuse, R18, R108 ;  /* 0x00000012046c723c */ /* 0x040fe2000004186c */
[----:B------:R-:W3:Y:S07]  /*131d0*/  LDSM.16.MT88.4 R16, [R186+0xa400] ;  /* 0x00a40000ba10783b */ /* 0x000eee0000004200 */
[C---:B-1----:R-:W-:Y:S08]  /*131e0*/  HMMA.16816.F32.BF16 R76, R4.reuse, R12, R76 ;  /* 0x0000000c044c723c */ /* 0x042ff0000004184c */
[C---:B------:R-:W-:Y:S01]  /*131f0*/  HMMA.16816.F32.BF16 R80, R4.reuse, R14, R80 ;  /* 0x0000000e0450723c */ /* 0x040fe20000041850 */
[----:B------:R-:W1:Y:S07]  /*13200*/  LDSM.16.MT88.4 R12, [R184+0xa400] ;  /* 0x00a40000b80c783b */ /* 0x000e6e0000004200 */
[C---:B------:R-:W-:Y:S08]  /*13210*/  HMMA.16816.F32.BF16 R84, R4.reuse, R24, R84 ;  /* 0x000000180454723c */ /* 0x040ff00000041854 */
[C---:B--2---:R-:W-:Y:S08]  /*13220*/  HMMA.16816.F32.BF16 R88, R4.reuse, R8, R88 ;  /* 0x000000080458723c */ /* 0x044ff00000041858 */
[C---:B------:R-:W-:Y:S01]  /*13230*/  HMMA.16816.F32.BF16 R92, R4.reuse, R10, R92 ;  /* 0x0000000a045c723c */ /* 0x040fe2000004185c */
[----:B------:R-:W2:Y:S07]  /*13240*/  LDSM.16.MT88.4 R8, [R186+0xc400] ;  /* 0x00c40000ba08783b */ /* 0x000eae0000004200 */
[C---:B------:R-:W-:Y:S01]  /*13250*/  HMMA.16816.F32.BF16 R104, R4.reuse, R26, R104 ;  /* 0x0000001a0468723c */ /* 0x040fe20000041868 */
[----:B------:R-:W-:Y:S07]  /*13260*/  LDSM.16.MT88.4 R24, [R186+0xe400] ;  /* 0x00e40000ba18783b */ /* 0x000fee0000004200 */
[C---:B------:R-:W-:Y:S08]  /*13270*/  HMMA.16816.F32.BF16 R100, R4.reuse, R20, R100 ;  /* 0x000000140464723c */ /* 0x040ff00000041864 */
[----:B------:R-:W-:Y:S01]  /*13280*/  HMMA.16816.F32.BF16 R96, R4, R22, R96 ;  /* 0x000000160460723c */ /* 0x000fe20000041860 */
[----:B------:R-:W2:Y:S06]  /*13290*/  LDSM.16.MT88.4 R20, [R184+0xc400] ;  /* 0x00c40000b814783b */ /* 0x000eac0000004200 */
[----:B------:R-:W-:Y:S01]  /*132a0*/  F2FP.BF16.PACK_AB R4, R151, R150 ;  /* 0x000000969704723e */ /* 0x000fe200000010ff */
[----:B------:R-:W-:Y:S01]  /*132b0*/  FADD.FTZ R150, R150, R135 ;  /* 0x0000008796967221 */ /* 0x000fe20000010000 */
[----:B------:R-:W-:-:S02]  /*132c0*/  F2FP.BF16.PACK_AB R6, R145, R146 ;  /* 0x000000929106723e */ /* 0x000fc400000010ff */
[----:B------:R-:W-:Y:S01]  /*132d0*/  F2FP.BF16.PACK_AB R5, R141, R144 ;  /* 0x000000908d05723e */ /* 0x000fe200000010ff */
        /* <DEDUP_REMOVED lines=20> */
[C---:B------:R-:W-:Y:S07]  /*13420*/  HMMA.16816.F32.BF16 R88, R4.reuse, R24, R88 ;  /* 0x000000180458723c */ /* 0x040fee0000041858 */
[-CC-:B------:R-:W-:Y:S01]  /*13430*/  FFMA.FTZ R24, R67, R55.reuse, -R60.reuse ;  /* 0x0000003743187223 */ /* 0x180fe2000001083c */
[----:B------:R-:W-:Y:S01]  /*13440*/  HMMA.16816.F32.BF16 R92, R4, R26, R92 ;  /* 0x0000001a045c723c */ /* 0x000fe2000004185c */
[----:B------:R-:W-:-:S04]  /*13450*/  FFMA.FTZ R25, R66, R55, -R60 ;  /* 0x0000003742197223 */ /* 0x000fc8000001083c */
[----:B------:R-:W-:Y:S03]  /*13460*/  MUFU.EX2 R24, R24 ;  /* 0x0000001800187308 */ /* 0x000fe60000000800 */
[C---:B---3--:R-:W-:Y:S05]  /*13470*/  HMMA.16816.F32.BF16 R100, R4.reuse, R16, R100 ;  /* 0x000000100464723c */ /* 0x048fea0000041864 */
[----:B------:R-:W3:Y:S03]  /*13480*/  MUFU.EX2 R25, R25 ;  /* 0x0000001900197308 */ /* 0x000ee60000000800 */
[----:B------:R-:W-:Y:S01]  /*13490*/  HMMA.16816.F32.BF16 R96, R4, R18, R96 ;  /* 0x000000120460723c */ /* 0x000fe20000041860 */
[----:B------:R-:W3:Y:S06]  /*134a0*/  LDSM.16.MT88.4 R16, [R184+0xc800] ;  /* 0x00c80000b810783b */ /* 0x000eec0000004200 */
[----:B----4-:R-:W-:Y:S01]  /*134b0*/  F2FP.BF16.PACK_AB R4, R131, R132 ;  /* 0x000000848304723e */ /* 0x010fe200000010ff */
[----:B------:R-:W-:Y:S01]  /*134c0*/  FADD.FTZ R132, R132, R145 ;  /* 0x0000009184847221 */ /* 0x000fe20000010000 */
[----:B-----5:R-:W-:-:S02]  /*134d0*/  F2FP.BF16.PACK_AB R6, R129, R130 ;  /* 0x000000828106723e */ /* 0x020fc400000010ff */
[----:B------:R-:W-:Y:S01]  /*134e0*/  F2FP.BF16.PACK_AB R5, R127, R128 ;  /* 0x000000807f05723e */ /* 0x000fe200000010ff */
[----:B------:R-:W-:Y:S01]  /*134f0*/  FADD.FTZ R128, R128, R139 ;  /* 0x0000008b80807221 */ /* 0x000fe20000010000 */
[----:B------:R-:W-:Y:S01]  /*13500*/  F2FP.BF16.PACK_AB R7, R125, R126 ;  /* 0x0000007e7d07723e */ /* 0x000fe200000010ff */
[----:B------:R-:W-:Y:S02]  /*13510*/  FADD.FTZ R131, R131, R132 ;  /* 0x0000008483837221 */ /* 0x000fe40000010000 */
[----:B------:R-:W-:Y:S02]  /*13520*/  FADD.FTZ R127, R127, R128 ;  /* 0x000000807f7f7221 */ /* 0x000fe40000010000 */
[----:B------:R-:W-:Y:S02]  /*13530*/  FADD.FTZ R130, R130, R131 ;  /* 0x0000008382827221 */ /* 0x000fe40000010000 */
[----:B-1----:R-:W-:Y:S01]  /*13540*/  HMMA.16816.F32.BF16 R112, R4, R12, R112 ;  /* 0x0000000c0470723c */ /* 0x002fe20000041870 */
[----:B------:R-:W-:-:S02]  /*13550*/  FADD.FTZ R126, R126, R127 ;  /* 0x0000007f7e7e7221 */ /* 0x000fc40000010000 */
[----:B------:R-:W-:Y:S02]  /*13560*/  FADD.FTZ R129, R129, R130 ;  /* 0x0000008281817221 */ /* 0x000fe40000010000 */
[----:B------:R-:W-:-:S03]  /*13570*/  FADD.FTZ R126, R125, R126 ;  /* 0x0000007e7d7e7221 */ /* 0x000fc60000010000 */
        /* <DEDUP_REMOVED lines=8> */
[C---:B------:R-:W-:Y:S07]  /*13600*/  HMMA.16816.F32.BF16 R76, R4.reuse, R20, R76 ;  /* 0x00000014044c723c */ /* 0x040fee000004184c */
[-C--:B------:R-:W-:Y:S01]  /*13610*/  FFMA.FTZ R20, R62, R55.reuse, -R60 ;  /* 0x000000373e147223 */ /* 0x080fe2000001083c */
[----:B-1----:R-:W-:Y:S01]  /*13620*/  HMMA.16816.F32.BF16 R88, R4, R12, R88 ;  /* 0x0000000c0458723c */ /* 0x002fe20000041858 */
[----:B------:R-:W-:-:S04]  /*13630*/  FFMA.FTZ R21, R59, R55, -R54 ;  /* 0x000000373b157223 */ /* 0x000fc80000010836 */
[----:B------:R-:W1:Y:S03]  /*13640*/  MUFU.EX2 R20, R20 ;  /* 0x0000001400147308 */ /* 0x000e660000000800 */
[C---:B------:R-:W-:Y:S01]  /*13650*/  HMMA.16816.F32.BF16 R92, R4.reuse, R14, R92 ;  /* 0x0000000e045c723c */ /* 0x040fe2000004185c */
[----:B------:R-:W4:Y:S04]  /*13660*/  LDSM.16.MT88.4 R12, [R184+0xac00] ;  /* 0x00ac0000b80c783b */ /* 0x000f280000004200 */
[----:B------:R-:W-:Y:S03]  /*13670*/  MUFU.EX2 R21, R21 ;  /* 0x0000001500157308 */ /* 0x000fe60000000800 */
[C---:B--2---:R-:W-:Y:S08]  /*13680*/  HMMA.16816.F32.BF16 R100, R4.reuse, R8, R100 ;  /* 0x000000080464723c */ /* 0x044ff00000041864 */
[C---:B------:R-:W-:Y:S01]  /*13690*/  HMMA.16816.F32.BF16 R96, R4.reuse, R10, R96 ;  /* 0x0000000a0460723c */ /* 0x040fe20000041860 */
[----:B------:R-:W2:Y:S07]  /*136a0*/  LDSM.16.MT88.4 R8, [R186+0xcc00] ;  /* 0x00cc0000ba08783b */ /* 0x000eae0000004200 */
[----:B------:R-:W-:Y:S07]  /*136b0*/  HMMA.16816.F32.BF16 R80, R4, R22, R80 ;  /* 0x000000160450723c */ /* 0x000fee0000041850 */
[-CC-:B------:R-:W-:Y:S01]  /*136c0*/  FFMA.FTZ R22, R58, R55.reuse, -R54.reuse ;  /* 0x000000373a167223 */ /* 0x180fe20000010836 */
[----:B------:R-:W-:Y:S01]  /*136d0*/  F2FP.BF16.PACK_AB R4, R25, R24 ;  /* 0x000000181904723e */ /* 0x000fe200000010ff */
[----:B------:R-:W-:Y:S01]  /*136e0*/  FFMA.FTZ R23, R57, R55, -R54 ;  /* 0x0000003739177223 */ /* 0x000fe20000010836 */
[----:B-1----:R-:W-:Y:S01]  /*136f0*/  F2FP.BF16.PACK_AB R6, R209, R20 ;  /* 0x00000014d106723e */ /* 0x002fe200000010ff */
[----:B------:R-:W-:-:S02]  /*13700*/  FADD.FTZ R24, R24, R129 ;  /* 0x0000008118187221 */ /* 0x000fc40000010000 */
[----:B------:R-:W1:Y:S02]  /*13710*/  MUFU.EX2 R22, R22 ;  /* 0x0000001600167308 */ /* 0x000e640000000800 */
[----:B------:R-:W-:-:S04]  /*13720*/  FADD.FTZ R25, R25, R24 ;  /* 0x0000001819197221 */ /* 0x000fc80000010000 */
[----:B------:R-:W-:Y:S02]  /*13730*/  FADD.FTZ R20, R20, R25 ;  /* 0x0000001914147221 */ /* 0x000fe40000010000 */
[----:B------:R-:W5:Y:S02]  /*13740*/  MUFU.EX2 R23, R23 ;  /* 0x0000001700177308 */ /* 0x000f640000000800 */
[----:B------:R-:W-:Y:S01]  /*13750*/  FADD.FTZ R209, R209, R20 ;  /* 0x00000014d1d17221 */ /* 0x000fe20000010000 */
[----:B-1----:R-:W-:Y:S01]  /*13760*/  F2FP.BF16.PACK_AB R5, R22, R21 ;  /* 0x000000151605723e */ /* 0x002fe200000010ff */
[----:B------:R-:W-:-:S04]  /*13770*/  FADD.FTZ R21, R21, R126 ;  /* 0x0000007e15157221 */ /* 0x000fc80000010000 */
[----:B------:R-:W-:Y:S01]  /*13780*/  FADD.FTZ R22, R22, R21 ;  /* 0x0000001516167221 */ /* 0x000fe20000010000 */
[----:B-----5:R-:W-:-:S03]  /*13790*/  F2FP.BF16.PACK_AB R7, R210, R23 ;  /* 0x00000017d207723e */ /* 0x020fc600000010ff */
[----:B------:R-:W-:-:S04]  /*137a0*/  FADD.FTZ R23, R23, R22 ;  /* 0x0000001617177221 */ /* 0x000fc80000010000 */
[----:B------:R-:W-:Y:S01]  /*137b0*/  FADD.FTZ R210, R210, R23 ;  /* 0x00000017d2d27221 */ /* 0x000fe20000010000 */
[C---:B---3--:R-:W-:Y:S08]  /*137c0*/  HMMA.16816.F32.BF16 R112, R4.reuse, R16, R112 ;  /* 0x000000100470723c */ /* 0x048ff00000041870 */
[C---:B------:R-:W-:Y:S01]  /*137d0*/  HMMA.16816.F32.BF16 R108, R4.reuse, R18, R108 ;  /* 0x00000012046c723c */ /* 0x040fe2000004186c */
[----:B------:R-:W1:Y:S07]  /*137e0*/  LDSM.16.MT88.4 R16, [R184+0xcc00] ;  /* 0x00cc0000b810783b */ /* 0x000e6e0000004200 */
[C---:B----4-:R-:W-:Y:S08]  /*137f0*/  HMMA.16816.F32.BF16 R68, R4.reuse, R12, R68 ;  /* 0x0000000c0444723c */ /* 0x050ff00000041844 */
[C---:B------:R-:W-:Y:S01]  /*13800*/  HMMA.16816.F32.BF16 R72, R4.reuse, R14, R72 ;  /* 0x0000000e0448723c */ /* 0x040fe20000041848 */
[----:B------:R-:W3:Y:S07]  /*13810*/  LDSM.16.MT88.4 R12, [R186+0xec00] ;  /* 0x00ec0000ba0c783b */ /* 0x000eee0000004200 */
[C---:B--2---:R-:W-:Y:S08]  /*13820*/  HMMA.16816.F32.BF16 R76, R4.reuse, R8, R76 ;  /* 0x00000008044c723c */ /* 0x044ff0000004184c */
[C---:B------:R-:W-:Y:S01]  /*13830*/  HMMA.16816.F32.BF16 R80, R4.reuse, R10, R80 ;  /* 0x0000000a0450723c */ /* 0x040fe20000041850 */
[----:B------:R-:W2:Y:S07]  /*13840*/  LDSM.16.MT88.4 R8, [R184+0xec00] ;  /* 0x00ec0000b808783b */ /* 0x000eae0000004200 */
[C---:B-1----:R-:W-:Y:S08]  /*13850*/  HMMA.16816.F32.BF16 R84, R4.reuse, R16, R84 ;  /* 0x000000100454723c */ /* 0x042ff00000041854 */
[C---:B------:R-:W-:Y:S08]  /*13860*/  HMMA.16816.F32.BF16 R104, R4.reuse, R18, R104 ;  /* 0x000000120468723c */ /* 0x040ff00000041868 */
[C---:B---3--:R-:W-:Y:S08]  /*13870*/  HMMA.16816.F32.BF16 R88, R4.reuse, R12, R88 ;  /* 0x0000000c0458723c */ /* 0x048ff00000041858 */
[C---:B------:R-:W-:Y:S08]  /*13880*/  HMMA.16816.F32.BF16 R92, R4.reuse, R14, R92 ;  /* 0x0000000e045c723c */ /* 0x040ff0000004185c */
[C---:B--2---:R-:W-:Y:S08]  /*13890*/  HMMA.16816.F32.BF16 R100, R4.reuse, R8, R100 ;  /* 0x000000080464723c */ /* 0x044ff00000041864 */
[----:B------:R-:W-:Y:S01]  /*138a0*/  HMMA.16816.F32.BF16 R96, R4, R10, R96 ;  /* 0x0000000a0460723c */ /* 0x000fe20000041860 */
[----:B------:R-:W-:Y:S07]  /*138b0*/  @!P5 BRA `(.L_x_968) ;  /* 0x000048a00000d947 */ /* 0x000fee0003800000 */
[----:B------:R-:W-:-:S04]  /*138c0*/  DEPBAR.LE SB0, 0x0 ;  /* 0x000080000000791a */ /* 0x000fc80000000000 */
[----:B------:R-:W-:Y:S01]  /*138d0*/  WARPSYNC 0xffffffff ;  /* 0xffffffff00007948 */ /* 0x000fe20003800000 */
[----:B------:R-:W-:Y:S01]  /*138e0*/  BSSY B0, `(.L_x_969) ;  /* 0x0000044000007945 */ /* 0x000fe20003800000 */
[----:B------:R-:W-:Y:S01]  /*138f0*/  IADD3 R203, R51, -0x2, RZ ;  /* 0xfffffffe33cb7810 */ /* 0x000fe20007ffe0ff */
[----:B------:R-:W-:Y:S06]  /*13900*/  BAR.SYNC.DEFER_BLOCKING 0x0 ;  /* 0x0000000000007b1d */ /* 0x000fec0000010000 */
[----:B------:R-:W-:Y:S05]  /*13910*/  @!P3 BRA `(.L_x_970) ;  /* 0x000003d00000b947 */ /* 0x000fea0003800000 */
[----:B------:R-:W2:Y:S01]  /*13920*/  LD.E R10, [R118.64+0x170] ;  /* 0x00017004760a7980 */ /* 0x000ea2000c101900 */
[----:B------:R-:W-:-:S05]  /*13930*/  IMAD.SHL.U32 R3, R203, 0x80, RZ ;  /* 0x00000080cb037824 */ /* 0x000fca00078e00ff */
[C---:B------:R-:W-:Y:S02]  /*13940*/  IADD3 R11, R3.reuse, 0x80, RZ ;  /* 0x00000080030b7810 */ /* 0x040fe40007ffe0ff */
        /* <DEDUP_REMOVED lines=10> */
[--C-:B-1----:R-:W-:Y:S02]  /*139f0*/  IMAD.MOV R6, RZ, RZ, -R13.reuse ;  /* 0x000000ffff067224 */ /* 0x102fe400078e0a0d */
[----:B------:R-:W-:Y:S02]  /*13a00*/  IMAD.MOV.U32 R12, RZ, RZ, RZ ;  /* 0x000000ffff0c7224 */ /* 0x000fe400078e00ff */
[----:B------:R-:W-:Y:S01]  /*13a10*/  IMAD R9, R6, R7, RZ ;  /* 0x0000000706097224 */ /* 0x000fe200078e02ff */
[----:B------:R-:W-:Y:S02]  /*13a20*/  IABS R6, R11 ;  /* 0x0000000b00067213 */ /* 0x000fe40000000000 */
[----:B------:R-:W-:Y:S01]  /*13a30*/  LOP3.LUT R11, R11, R10, RZ, 0x3c, !PT ;  /* 0x0000000a0b0b7212 */ /* 0x000fe200078e3cff */
[----:B------:R-:W-:-:S02]  /*13a40*/  IMAD.HI.U32 R9, R13, R9, R12 ;  /* 0x000000090d097227 */ /* 0x000fc400078e000c */
[----:B------:R-:W2:Y:S01]  /*13a50*/  LD.E.64 R12, [R118.64+0x28] ;  /* 0x00002804760c7980 */ /* 0x000ea2000c101b00 */
[----:B------:R-:W-:-:S03]  /*13a60*/  ISETP.GE.AND P2, PT, R11, RZ, PT ;  /* 0x000000ff0b00720c */ /* 0x000fc60003f46270 */
[----:B------:R-:W-:-:S04]  /*13a70*/  IMAD.HI.U32 R8, R9, R4, RZ ;  /* 0x0000000409087227 */ /* 0x000fc800078e00ff */
[----:B------:R-:W-:-:S04]  /*13a80*/  IMAD.HI.U32 R9, R9, R6, RZ ;  /* 0x0000000609097227 */ /* 0x000fc800078e00ff */
[-C--:B------:R-:W-:Y:S02]  /*13a90*/  IMAD R4, R8, R5.reuse, R4 ;  /* 0x0000000508047224 */ /* 0x080fe400078e0204 */
[----:B------:R-:W-:Y:S01]  /*13aa0*/  IMAD R6, R9, R5, R6 ;  /* 0x0000000509067224 */ /* 0x000fe200078e0206 */
[----:B------:R-:W-:Y:S02]  /*13ab0*/  LOP3.LUT R5, RZ, R10, RZ, 0x33, !PT ;  /* 0x0000000aff057212 */ /* 0x000fe400078e33ff */
[C---:B------:R-:W-:Y:S02]  /*13ac0*/  ISETP.GT.U32.AND P1, PT, R7.reuse, R4, PT ;  /* 0x000000040700720c */ /* 0x040fe40003f24070 */
[----:B------:R-:W-:-:S11]  /*13ad0*/  ISETP.GT.U32.AND P4, PT, R7, R6, PT ;  /* 0x000000060700720c */ /* 0x000fd60003f84070 */
[-C--:B------:R-:W-:Y:S02]  /*13ae0*/  @!P1 IADD3 R4, R4, -R7.reuse, RZ ;  /* 0x8000000704049210 */ /* 0x080fe40007ffe0ff */
[----:B------:R-:W-:Y:S01]  /*13af0*/  @!P4 IMAD.IADD R6, R6, 0x1, -R7 ;  /* 0x000000010606c824 */ /* 0x000fe200078e0a07 */
[----:B------:R-:W-:Y:S02]  /*13b00*/  @!P1 IADD3 R8, R8, 0x1, RZ ;  /* 0x0000000108089810 */ /* 0x000fe40007ffe0ff */
[-C--:B------:R-:W-:Y:S02]  /*13b10*/  ISETP.GE.U32.AND P5, PT, R4, R7.reuse, PT ;  /* 0x000000070400720c */ /* 0x080fe40003fa6070 */
[----:B------:R-:W-:Y:S02]  /*13b20*/  ISETP.GE.U32.AND P6, PT, R6, R7, PT ;  /* 0x000000070600720c */ /* 0x000fe40003fc6070 */
[----:B------:R-:W-:Y:S02]  /*13b30*/  @!P4 IADD3 R9, R9, 0x1, RZ ;  /* 0x000000010909c810 */ /* 0x000fe40007ffe0ff */
[----:B------:R-:W-:-:S07]  /*13b40*/  ISETP.NE.AND P1, PT, R10, RZ, PT ;  /* 0x000000ff0a00720c */ /* 0x000fce0003f25270 */
        /* <DEDUP_REMOVED lines=26> */
.L_x_970:
[----:B------:R-:W2:Y:S02]  /*13cf0*/  LD.E R3, [R118.64+0x40] ;  /* 0x0000400476037980 */ /* 0x000ea4000c101900 */
[----:B--2---:R-:W-:-:S04]  /*13d00*/  LEA R3, -R3, RZ, 0x7 ;  /* 0x000000ff03037211 */ /* 0x004fc800078e39ff */
[----:B------:R-:W-:Y:S02]  /*13d10*/  SHF.R.S32.HI R4, RZ, 0x1f, R3 ;  /* 0x0000001fff047819 */ /* 0x000fe40000011403 */
.L_x_971:
[----:B------:R-:W-:Y:S05]  /*13d20*/  BSYNC B0 ;  /* 0x0000000000007941 */ /* 0x000fea0003800000 */
.L_x_969:
[C---:B------:R-:W-:Y:S01]  /*13d30*/  LOP3.LUT P5, RZ, R206.reuse, 0x2, RZ, 0xc0, !PT ;  /* 0x00000002ceff7812 */ /* 0x040fe200078ac0ff */
[----:B------:R-:W-:Y:S01]  /*13d40*/  BSSY B1, `(.L_x_972) ;  /* 0x0000248000017945 */ /* 0x000fe20003800000 */
[C---:B------:R-:W-:Y:S02]  /*13d50*/  LOP3.LUT R5, R206.reuse, 0x1, RZ, 0xc0, !PT ;  /* 0x00000001ce057812 */ /* 0x040fe400078ec0ff */
[----:B------:R-:W-:Y:S02]  /*13d60*/  LOP3.LUT P4, RZ, R206, 0x4, RZ, 0xc0, !PT ;  /* 0x00000004ceff7812 */ /* 0x000fe4000788c0ff */
[----:B------:R-:W-:Y:S02]  /*13d70*/  ISETP.NE.AND P6, PT, R5, RZ, PT ;  /* 0x000000ff0500720c */ /* 0x000fe40003fc5270 */
[C---:B------:R-:W-:Y:S02]  /*13d80*/  IADD3 R5, P0, R3.reuse, R190, RZ ;  /* 0x000000be03057210 */ /* 0x040fe40007f1e0ff */
[----:B------:R-:W-:-:S03]  /*13d90*/  LEA R168, P1, R3, R148, 0x1 ;  /* 0x0000009403a87211 */ /* 0x000fc600078208ff */
[--C-:B------:R-:W-:Y:S01]  /*13da0*/  IMAD.X R6, R4, 0x1, R191.reuse, P0 ;  /* 0x0000000104067824 */ /* 0x100fe200000e06bf */
[-C--:B------:R-:W-:Y:S02]  /*13db0*/  LEA.HI.X R169, R3, R149.reuse, R4, 0x1, P1 ;  /* 0x0000009503a97211 */ /* 0x080fe400008f0c04 */
[C---:B------:R-:W-:Y:S02]  /*13dc0*/  IADD3 R3, P2, R5.reuse, R190, RZ ;  /* 0x000000be05037210 */ /* 0x040fe40007f5e0ff */
[CC--:B------:R-:W-:Y:S01]  /*13dd0*/  @P5 LEA R10, P0, R5.reuse, R148.reuse, 0x1 ;  /* 0x00000094050a5211 */ /* 0x0c0fe200078008ff */
[----:B------:R-:W-:Y:S01]  /*13de0*/  @!PT LDS RZ, [RZ] ;  /* 0x00000000fffff984 */ /* 0x000fe20000000800 */
[----:B------:R-:W-:Y:S01]  /*13df0*/  @!PT LDS RZ, [RZ] ;  /* 0x00000000fffff984 */ /* 0x000fe20000000800 */
[----:B------:R-:W-:Y:S01]  /*13e00*/  @!PT LDS RZ, [RZ] ;  /* 0x00000000fffff984 */ /* 0x000fe20000000800 */
[----:B------:R1:W-:Y:S01]  /*13e10*/  @P6 LDGSTS.E.BYPASS.LTC128B.128 [R201+0x9000], [R168.64] ;  /* 0x09000000a8c96fae */ /* 0x0003e2000b901d44 */
[CC--:B------:R-:W-:Y:S01]  /*13e20*/  @P4 LEA R8, P1, R5.reuse, R148.reuse, 0x1 ;  /* 0x0000009405084211 */ /* 0x0c0fe200078208ff */
[----:B------:R-:W-:Y:S01]  /*13e30*/  IMAD.X R4, R6, 0x1, R191, P2 ;  /* 0x0000000106047824 */ /* 0x000fe200010e06bf */
[C---:B------:R-:W-:Y:S01]  /*13e40*/  @P5 LEA.HI.X R11, R5.reuse, R149, R6, 0x1, P0 ;  /* 0x00000095050b5211 */ /* 0x040fe200000f0c06 */
[----:B------:R-:W-:Y:S01]  /*13e50*/  @!P6 STS [R201+0x9000], RZ ;  /* 0x009000ffc900e388 */ /* 0x000fe20000000800 */
[----:B------:R-:W-:-:S02]  /*13e60*/  @P6 LEA R14, P0, R5, R148, 0x1 ;  /* 0x00000094050e6211 */ /* 0x000fc400078008ff */
[-C--:B------:R-:W-:Y:S01]  /*13e70*/  @P6 LEA R12, P2, R3, R148.reuse, 0x1 ;  /* 0x00000094030c6211 */ /* 0x080fe200078408ff */
[----:B------:R-:W-:Y:S01]  /*13e80*/  @!P6 STS [R201+0x9004], RZ ;  /* 0x009004ffc900e388 */ /* 0x000fe20000000800 */
[CCC-:B------:R-:W-:Y:S02]  /*13e90*/  @P4 LEA.HI.X R9, R5.reuse, R149.reuse, R6.reuse, 0x1, P1 ;  /* 0x0000009505094211 */ /* 0x1c0fe400008f0c06 */
[-C--:B------:R-:W-:Y:S01]  /*13ea0*/  @P6 LEA.HI.X R15, R5, R149.reuse, R6, 0x1, P0 ;  /* 0x00000095050f6211 */ /* 0x080fe200000f0c06 */
[----:B------:R-:W-:Y:S01]  /*13eb0*/  @!P6 STS.64 [R201+0x9008], RZ ;  /* 0x009008ffc900e388 */ /* 0x000fe20000000a00 */
[C---:B------:R-:W-:Y:S02]  /*13ec0*/  @P6 LEA.HI.X R13, R3.reuse, R149, R4, 0x1, P2 ;  /* 0x00000095030d6211 */ /* 0x040fe400010f0c04 */
[CC--:B------:R-:W-:Y:S02]  /*13ed0*/  @P5 LEA R16, P1, R3.reuse, R148.reuse, 0x1 ;  /* 0x0000009403105211 */ /* 0x0c0fe400078208ff */
[----:B------:R-:W-:-:S02]  /*13ee0*/  @P4 LEA R6, P0, R3, R148, 0x1 ;  /* 0x0000009403064211 */ /* 0x000fc400078008ff */
[C---:B------:R-:W-:Y:S02]  /*13ef0*/  IADD3 R5, P2, R3.reuse, R190, RZ ;  /* 0x000000be03057210 */ /* 0x040fe40007f5e0ff */
[CCC-:B------:R-:W-:Y:S02]  /*13f00*/  @P5 LEA.HI.X R17, R3.reuse, R149.reuse, R4.reuse, 0x1, P1 ;  /* 0x0000009503115211 */ /* 0x1c0fe400008f0c04 */
[----:B------:R-:W-:Y:S01]  /*13f10*/  @P4 LEA.HI.X R7, R3, R149, R4, 0x1, P0 ;  /* 0x0000009503074211 */ /* 0x000fe200000f0c04 */
[----:B------:R-:W-:Y:S01]  /*13f20*/  IMAD.X R4, R4, 0x1, R191, P2 ;  /* 0x0000000104047824 */ /* 0x000fe200010e06bf */
[CC--:B------:R-:W-:Y:S01]  /*13f30*/  @P6 LEA R24, P2, R5.reuse, R148.reuse, 0x1 ;  /* 0x0000009405186211 */ /* 0x0c0fe200078408ff */
[----:B------:R-:W2:Y:S01]  /*13f40*/  S2R R3, SR_TID.X ;  /* 0x0000000000037919 */ /* 0x000ea20000002100 */
[CC--:B------:R-:W-:Y:S02]  /*13f50*/  @P5 LEA R18, P1, R5.reuse, R148.reuse, 0x1 ;  /* 0x0000009405125211 */ /* 0x0c0fe400078208ff */
[----:B------:R-:W-:-:S02]  /*13f60*/  @P4 LEA R26, P0, R5, R148, 0x1 ;  /* 0x00000094051a4211 */ /* 0x000fc400078008ff */
[CCC-:B------:R-:W-:Y:S02]  /*13f70*/  @P6 LEA.HI.X R25, R5.reuse, R149.reuse, R4.reuse, 0x1, P2 ;  /* 0x0000009505196211 */ /* 0x1c0fe400010f0c04 */
[CCC-:B------:R-:W-:Y:S02]  /*13f80*/  @P5 LEA.HI.X R19, R5.reuse, R149.reuse, R4.reuse, 0x1, P1 ;  /* 0x0000009505135211 */ /* 0x1c0fe400008f0c04 */
[----:B------:R-:W-:Y:S01]  /*13f90*/  @P4 LEA.HI.X R27, R5, R149, R4, 0x1, P0 ;  /* 0x00000095051b4211 */ /* 0x000fe200000f0c04 */
[----:B------:R-:W-:Y:S01]  /*13fa0*/  @P5 IMAD.MOV.U32 R4, RZ, RZ, R168 ;  /* 0x000000ffff045224 */ /* 0x000fe200078e00a8 */
[----:B------:R-:W-:Y:S01]  /*13fb0*/  ISETP.GE.AND P0, PT, R51, 0x3, PT ;  /* 0x000000033300780c */ /* 0x000fe20003f06270 */
[----:B------:R-:W-:-:S05]  /*13fc0*/  @P5 IMAD.MOV.U32 R5, RZ, RZ, R169 ;  /* 0x000000ffff055224 */ /* 0x000fca00078e00a9 */
[----:B------:R-:W-:Y:S01]  /*13fd0*/  @!PT LDS RZ, [RZ] ;  /* 0x00000000fffff984 */ /* 0x000fe20000000800 */
[----:B------:R-:W-:Y:S01]  /*13fe0*/  @!PT LDS RZ, [RZ] ;  /* 0x00000000fffff984 */ /* 0x000fe20000000800 */
[----:B------:R-:W-:Y:S01]  /*13ff0*/  @!PT LDS RZ, [RZ] ;  /* 0x00000000fffff984 */ /* 0x000fe20000000800 */
[----:B------:R3:W-:Y:S04]  /*14000*/  @P5 LDGSTS.E.BYPASS.LTC128B.128 [R201+0xb000], [R4.64+0x40] ;  /* 0x0b00004004c95fae */ /* 0x0007e8000b901d44 */
[----:B------:R-:W-:Y:S01]  /*14010*/  @!P5 STS.128 [R201+0xb000], RZ ;  /* 0x00b000ffc900d388 */ /* 0x000fe20000000c00 */
[----:B--2---:R-:W-:-:S05]  /*14020*/  IMAD.SHL.U32 R3, R3, 0x2, RZ ;  /* 0x0000000203037824 */ /* 0x004fca00078e00ff */
[----:B------:R-:W-:Y:S01]  /*14030*/  LOP3.LUT R3, R3, 0x6, RZ, 0xc0, !PT ;  /* 0x0000000603037812 */ /* 0x000fe200078ec0ff */
[----:B---3--:R-:W-:Y:S02]  /*14040*/  @P4 IMAD.MOV.U32 R4, RZ, RZ, R168 ;  /* 0x000000ffff044224 */ /* 0x008fe400078e00a8 */
[----:B------:R-:W-:-:S05]  /*14050*/  @P4 IMAD.MOV.U32 R5, RZ, RZ, R169 ;  /* 0x000000ffff054224 */ /* 0x000fca00078e00a9 */
[----:B------:R-:W-:Y:S01]  /*14060*/  @!PT LDS RZ, [RZ] ;  /* 0x00000000fffff984 */ /* 0x000fe20000000800 */
[----:B------:R-:W-:Y:S01]  /*14070*/  @!PT LDS RZ, [RZ] ;  /* 0x00000000fffff984 */ /* 0x000fe20000000800 */
[----:B------:R-:W-:Y:S01]  /*14080*/  @!PT LDS RZ, [RZ] ;  /* 0x00000000fffff984 */ /* 0x000fe20000000800 */
[----:B------:R2:W-:Y:S04]  /*14090*/  @P4 LDGSTS.E.BYPASS.LTC128B.128 [R201+0xd000], [R4.64+0x80] ;  /* 0x0d00008004c94fae */ /* 0x0005e8000b901d44 */
[----:B------:R-:W-:Y:S04]  /*140a0*/  @!P4 STS.128 [R201+0xd000], RZ ;  /* 0x00d000ffc900c388 */ /* 0x000fe80000000c00 */
[----:B------:R-:W-:Y:S01]  /*140b0*/  @!PT LDS RZ, [RZ] ;  /* 0x00000000fffff984 */ /* 0x000fe20000000800 */
[----:B------:R-:W-:Y:S01]  /*140c0*/  @!PT LDS RZ, [RZ] ;  /* 0x00000000fffff984 */ /* 0x000fe20000000800 */
[----:B------:R-:W-:Y:S01]  /*140d0*/  @!PT LDS RZ, [RZ] ;  /* 0x00000000fffff984 */ /* 0x000fe20000000800 */
[----:B------:R3:W-:Y:S04]  /*140e0*/  @P6 LDGSTS.E.BYPASS.LTC128B.128 [R201+0x9800], [R14.64] ;  /* 0x098000000ec96fae */ /* 0x0007e8000b901d44 */
[----:B------:R-:W-:Y:S04]  /*140f0*/  @!P6 STS.128 [R201+0x9800], RZ ;  /* 0x009800ffc900e388 */ /* 0x000fe80000000c00 */
        /* <DEDUP_REMOVED lines=40> */
[----:B------:R-:W-:Y:S04]  /*14380*/  LDSM.16.M88.4 R124, [R189] ;  /* 0x00000000bd7c783b */ /* 0x000fe80000000200 */
[----:B------:R-:W1:Y:S04]  /*14390*/  LDSM.16.M88.4 R36, [R188+0x3000] ;  /* 0x00300000bc24783b */ /* 0x000e680000000200 */
[----:B------:R-:W4:Y:S04]  /*143a0*/  LDSM.16.M88.4 R28, [R188+0x3400] ;  /* 0x00340000bc1c783b */ /* 0x000f280000000200 */
[----:B------:R-:W4:Y:S04]  /*143b0*/  LDSM.16.M88.4 R20, [R188+0x3800] ;  /* 0x00380000bc14783b */ /* 0x000f280000000200 */
[----:B---3--:R-:W5:Y:S04]  /*143c0*/  LDSM.16.M88.4 R12, [R188+0x3c00] ;  /* 0x003c0000bc0c783b */ /* 0x008f680000000200 */
[----:B--2---:R-:W2:Y:S04]  /*143d0*/  LDSM.16.M88.4 R4, [R188+0x4000] ;  /* 0x00400000bc04783b */ /* 0x004ea80000000200 */
[----:B------:R-:W3:Y:S04]  /*143e0*/  LDSM.16.M88.4 R140, [R188+0x4400] ;  /* 0x00440000bc8c783b */ /* 0x000ee80000000200 */
[----:B------:R-:W2:Y:S04]  /*143f0*/  LDSM.16.M88.4 R132, [R188+0x4800] ;  /* 0x00480000bc84783b */ /* 0x000ea80000000200 */
[----:B------:R-:W2:Y:S04]  /*14400*/  LDSM.16.M88.4 R56, [R188+0x4c00] ;  /* 0x004c0000bc38783b */ /* 0x000ea80000000200 */
[----:B------:R-:W-:Y:S04]  /*14410*/  LDSM.16.M88.4 R52, [R187] ;  /* 0x00000000bb34783b */ /* 0x000fe80000000200 */
[----:B------:R-:W2:Y:S01]  /*14420*/  LDSM.16.M88.4 R44, [R185+0x3000] ;  /* 0x00300000b92c783b */ /* 0x000ea20000000200 */
[C---:B-1----:R-:W-:Y:S03]  /*14430*/  HMMA.16816.F32.BF16 R40, R124.reuse, R36, RZ ;  /* 0x000000247c28723c */ /* 0x042fe600000418ff */
[----:B------:R-:W1:Y:S04]  /*14440*/  LDSM.16.M88.4 R60, [R185+0x3400] ;  /* 0x00340000b93c783b */ /* 0x000e680000000200 */
[----:B------:R-:W1:Y:S01]  /*14450*/  LDSM.16.M88.4 R160, [R185+0x3800] ;  /* 0x00380000b9a0783b */ /* 0x000e620000000200 */
[C---:B------:R-:W-:Y:S03]  /*14460*/  HMMA.16816.F32.BF16 R36, R124.reuse, R38, RZ ;  /* 0x000000267c24723c */ /* 0x040fe600000418ff */
[----:B------:R-:W1:Y:S04]  /*14470*/  LDSM.16.M88.4 R156, [R185+0x3c00] ;  /* 0x003c0000b99c783b */ /* 0x000e680000000200 */
[----:B------:R-:W1:Y:S01]  /*14480*/  LDSM.16.M88.4 R152, [R185+0x4000] ;  /* 0x00400000b998783b */ /* 0x000e620000000200 */
[C---:B----4-:R-:W-:Y:S03]  /*14490*/  HMMA.16816.F32.BF16 R32, R124.reuse, R28, RZ ;  /* 0x0000001c7c20723c */ /* 0x050fe600000418ff */
[----:B------:R-:W4:Y:S04]  /*144a0*/  LDSM.16.M88.4 R148, [R185+0x4400] ;  /* 0x00440000b994783b */ /* 0x000f280000000200 */
[----:B------:R-:W-:Y:S01]  /*144b0*/  LDSM.16.M88.4 R120, [R185+0x4c00] ;  /* 0x004c0000b978783b */ /* 0x000fe20000000200 */
[C---:B------:R-:W-:Y:S03]  /*144c0*/  HMMA.16816.F32.BF16 R24, R124.reuse, R20, RZ ;  /* 0x000000147c18723c */ /* 0x040fe600000418ff */
[----:B------:R-:W-:Y:S04]  /*144d0*/  LDSM.16.M88.4 R64, [R188+0x5000] ;  /* 0x00500000bc40783b */ /* 0x000fe80000000200 */
[----:B------:R-:W-:Y:S01]  /*144e0*/  LDSM.16.M88.4 R164, [R185+0x6000] ;  /* 0x00600000b9a4783b */ /* 0x000fe20000000200 */
[C---:B-----5:R-:W-:Y:S03]  /*144f0*/  HMMA.16816.F32.BF16 R16, R124.reuse, R12, RZ ;  /* 0x0000000c7c10723c */ /* 0x060fe600000418ff */
[----:B------:R-:W0:Y:S05]  /*14500*/  LDGDEPBAR ;  /* 0x00000000000079af */ /* 0x000e2a0000000000 */
[C---:B--2---:R-:W-:Y:S08]  /*14510*/  HMMA.16816.F32.BF16 R8, R124.reuse, R4, RZ ;  /* 0x000000047c08723c */ /* 0x044ff000000418ff */
[C---:B---3--:R-:W-:Y:S08]  /*14520*/  HMMA.16816.F32.BF16 R144, R124.reuse, R140, RZ ;  /* 0x0000008c7c90723c */ /* 0x048ff000000418ff */
[C---:B------:R-:W-:Y:S08]  /*14530*/  HMMA.16816.F32.BF16 R136, R124.reuse, R132, RZ ;  /* 0x000000847c88723c */ /* 0x040ff000000418ff */
        /* <DEDUP_REMOVED lines=8> */
[----:B------:R-:W2:Y:S07]  /*145c0*/  LDSM.16.M88.4 R56, [R185+0x4800] ;  /* 0x00480000b938783b */ /* 0x000eae0000000200 */
[C---:B------:R-:W-:Y:S08]  /*145d0*/  HMMA.16816.F32.BF16 R40, R52.reuse, R44, R40 ;  /* 0x0000002c3428723c */ /* 0x040ff00000041828 */
[C---:B------:R-:W-:Y:S01]  /*145e0*/  HMMA.16816.F32.BF16 R36, R52.reuse, R46, R36 ;  /* 0x0000002e3424723c */ /* 0x040fe20000041824 */
[----:B------:R-:W3:Y:S07]  /*145f0*/  LDSM.16.M88.4 R44, [R189+0x1000] ;  /* 0x00100000bd2c783b */ /* 0x000eee0000000200 */
[C---:B-1----:R-:W-:Y:S08]  /*14600*/  HMMA.16816.F32.BF16 R32, R52.reuse, R60, R32 ;  /* 0x0000003c3420723c */ /* 0x042ff00000041820 */
[C---:B------:R-:W-:Y:S01]  /*14610*/  HMMA.16816.F32.BF16 R28, R52.reuse, R62, R28 ;  /* 0x0000003e341c723c */ /* 0x040fe2000004181c */
[----:B------:R-:W1:Y:S07]  /*14620*/  LDSM.16.M88.4 R60, [R188+0x5400] ;  /* 0x00540000bc3c783b */ /* 0x000e6e0000000200 */
        /* <DEDUP_REMOVED lines=9> */
[C---:B----4-:R-:W-:Y:S08]  /*146c0*/  HMMA.16816.F32.BF16 R144, R52.reuse, R148, R144 ;  /* 0x000000943490723c */ /* 0x050ff00000041890 */
[C---:B------:R-:W-:Y:S01]  /*146d0*/  HMMA.16816.F32.BF16 R140, R52.reuse, R150, R140 ;  /* 0x00000096348c723c */ /* 0x040fe2000004188c */
[----:B------:R-:W-:Y:S07]  /*146e0*/  LDSM.16.M88.4 R148, [R188+0x6400] ;  /* 0x00640000bc94783b */ /* 0x000fee0000000200 */
[C---:B--2---:R-:W-:Y:S08]  /*146f0*/  HMMA.16816.F32.BF16 R136, R52.reuse, R56, R136 ;  /* 0x000000383488723c */ /* 0x044ff00000041888 */
[C---:B------:R-:W-:Y:S01]  /*14700*/  HMMA.16816.F32.BF16 R132, R52.reuse, R58, R132 ;  /* 0x0000003a3484723c */ /* 0x040fe20000041884 */
[----:B------:R-:W2:Y:S07]  /*14710*/  LDSM.16.M88.4 R56, [R188+0x5800] ;  /* 0x00580000bc38783b */ /* 0x000eae0000000200 */
[C---:B------:R-:W-:Y:S08]  /*14720*/  HMMA.16816.F32.BF16 R128, R52.reuse, R120, R128 ;  /* 0x000000783480723c */ /* 0x040ff00000041880 */
[----:B------:R-:W-:Y:S01]  /*14730*/  HMMA.16816.F32.BF16 R124, R52, R122, R124 ;  /* 0x0000007a347c723c */ /* 0x000fe2000004187c */
[----:B------:R-:W4:Y:S04]  /*14740*/  LDSM.16.M88.4 R52, [R188+0x6000] ;  /* 0x00600000bc34783b */ /* 0x000f280000000200 */
[----:B------:R-:W5:Y:S03]  /*14750*/  LDSM.16.M88.4 R120, [R188+0x6800] ;  /* 0x00680000bc78783b */ /* 0x000f660000000200 */
        /* <DEDUP_REMOVED lines=11> */
[----:B------:R-:W-:Y:S07]  /*14810*/  LDSM.16.M88.4 R152, [R185+0x6800] ;  /* 0x00680000b998783b */ /* 0x000fee0000000200 */
[C---:B----4-:R-:W-:Y:S08]  /*14820*/  HMMA.16816.F32.BF16 R8, R44.reuse, R52, R8 ;  /* 0x000000342c08723c */ /* 0x050ff00000041808 */
[C---:B------:R-:W-:Y:S01]  /*14830*/  HMMA.16816.F32.BF16 R4, R44.reuse, R54, R4 ;  /* 0x000000362c04723c */ /* 0x040fe20000041804 */
[----:B------:R-:W4:Y:S07]  /*14840*/  LDSM.16.M88.4 R52, [R185+0x5800] ;  /* 0x00580000b934783b */ /* 0x000f2e0000000200 */
[C---:B------:R-:W-:Y:S08]  /*14850*/  HMMA.16816.F32.BF16 R144, R44.reuse, R148, R144 ;  /* 0x000000942c90723c */ /* 0x040ff00000041890 */
[C---:B------:R-:W-:Y:S01]  /*14860*/  HMMA.16816.F32.BF16 R140, R44.reuse, R150, R140 ;  /* 0x000000962c8c723c */ /* 0x040fe2000004188c */
[----:B------:R-:W-:Y:S07]  /*14870*/  LDSM.16.M88.4 R148, [R185+0x6c00] ;  /* 0x006c0000b994783b */ /* 0x000fee0000000200 */
[C---:B-----5:R-:W-:Y:S08]  /*14880*/  HMMA.16816.F32.BF16 R136, R44.reuse, R120, R136 ;  /* 0x000000782c88723c */ /* 0x060ff00000041888 */
[C---:B------:R-:W-:Y:S01]  /*14890*/  HMMA.16816.F32.BF16 R132, R44.reuse, R122, R132 ;  /* 0x0000007a2c84723c */ /* 0x040fe20000041884 */
[----:B------:R-:W-:Y:S07]  /*148a0*/  LDSM.16.M88.4 R120, [R189+0x2000] ;  /* 0x00200000bd78783b */ /* 0x000fee0000000200 */
[C---:B---3--:R-:W-:Y:S08]  /*148b0*/  HMMA.16816.F32.BF16 R128, R44.reuse, R64, R128 ;  /* 0x000000402c80723c */ /* 0x048ff00000041880 */
[----:B------:R-:W-:Y:S01]  /*148c0*/  HMMA.16816.F32.BF16 R124, R44, R66, R124 ;  /* 0x000000422c7c723c */ /* 0x000fe2000004187c */
[----:B------:R-:W3:Y:S04]  /*148d0*/  LDSM.16.M88.4 R44, [R185+0x5c00] ;  /* 0x005c0000b92c783b */ /* 0x000ee80000000200 */
[----:B------:R-:W5:Y:S03]  /*148e0*/  LDSM.16.M88.4 R64, [R188+0x7000] ;  /* 0x00700000bc40783b */ /* 0x000f660000000200 */
[C---:B-1----:R-:W-:Y:S08]  /*148f0*/  HMMA.16816.F32.BF16 R40, R160.reuse, R60, R40 ;  /* 0x0000003ca028723c */ /* 0x042ff00000041828 */
[C---:B------:R-:W-:Y:S01]  /*14900*/  HMMA.16816.F32.BF16 R36, R160.reuse, R62, R36 ;  /* 0x0000003ea024723c */ /* 0x040fe20000041824 */
[----:B------:R-:W1:Y:S07]  /*14910*/  LDSM.16.M88.4 R60, [R188+0x7400] ;  /* 0x00740000bc3c783b */ /* 0x000e6e0000000200 */
[C---:B--2---:R-:W-:Y:S08]  /*14920*/  HMMA.16816.F32.BF16 R32, R160.reuse, R56, R32 ;  /* 0x00000038a020723c */ /* 0x044ff00000041820 */
[C---:B------:R-:W-:Y:S01]  /*14930*/  HMMA.16816.F32.BF16 R28, R160.reuse, R58, R28 ;  /* 0x0000003aa01c723c */ /* 0x040fe2000004181c */
[----:B------:R-:W-:Y:S07]  /*14940*/  LDSM.16.M88.4 R56, [R188+0x7800] ;  /* 0x00780000bc38783b */ /* 0x000fee0000000200 */
[C---:B----4-:R-:W-:Y:S08]  /*14950*/  HMMA.16816.F32.BF16 R24, R160.reuse, R52, R24 ;  /* 0x00000034a018723c */ /* 0x050ff00000041818 */
[C---:B---3--:R-:W-:Y:S08]  /*14960*/  HMMA.16816.F32.BF16 R16, R160.reuse, R44, R16 ;  /* 0x0000002ca010723c */ /* 0x048ff00000041810 */
[C---:B------:R-:W-:Y:S01]  /*14970*/  HMMA.16816.F32.BF16 R12, R160.reuse, R46, R12 ;  /* 0x0000002ea00c723c */ /* 0x040fe2000004180c */
[----:B------:R-:W2:Y:S07]  /*14980*/  LDSM.16.M88.4 R44, [R188+0x8000] ;  /* 0x00800000bc2c783b */ /* 0x000eae0000000200 */
[C---:B------:R-:W-:Y:S01]  /*14990*/  HMMA.16816.F32.BF16 R20, R160.reuse, R54, R20 ;  /* 0x00000036a014723c */ /* 0x040fe20000041814 */
[----:B------:R-:W3:Y:S07]  /*149a0*/  LDSM.16.M88.4 R52, [R188+0x7c00] ;  /* 0x007c0000bc34783b */ /* 0x000eee0000000200 */
[C---:B------:R-:W-:Y:S08]  /*149b0*/  HMMA.16816.F32.BF16 R8, R160.reuse, R164, R8 ;  /* 0x000000a4a008723c */ /* 0x040ff00000041808 */
[C---:B------:R-:W-:Y:S08]  /*149c0*/  HMMA.16816.F32.BF16 R4, R160.reuse, R166, R4 ;  /* 0x000000a6a004723c */ /* 0x040ff00000041804 */
[C---:B------:R-:W-:Y:S08]  /*149d0*/  HMMA.16816.F32.BF16 R128, R160.reuse, R148, R128 ;  /* 0x00000094a080723c */ /* 0x040ff00000041880 */
[C---:B------:R-:W-:Y:S01]  /*149e0*/  HMMA.16816.F32.BF16 R124, R160.reuse, R150, R124 ;  /* 0x00000096a07c723c */ /* 0x040fe2000004187c */
[----:B------:R-:W4:Y:S07]  /*149f0*/  LDSM.16.M88.4 R148, [R188+0x8400] ;  /* 0x00840000bc94783b */ /* 0x000f2e0000000200 */
[C---:B------:R-:W-:Y:S08]  /*14a00*/  HMMA.16816.F32.BF16 R144, R160.reuse, R156, R144 ;  /* 0x0000009ca090723c */ /* 0x040ff00000041890 */
[----:B------:R-:W-:Y:S01]  /*14a10*/  HMMA.16816.F32.BF16 R140, R160, R158, R140 ;  /* 0x0000009ea08c723c */ /* 0x000fe2000004188c */
[----:B------:R-:W-:Y:S07]  /*14a20*/  LDSM.16.M88.4 R156, [R187+0x2000] ;  /* 0x00200000bb9c783b */ /* 0x000fee0000000200 */
[C---:B-----5:R-:W-:Y:S08]  /*14a30*/  HMMA.16816.F32.BF16 R40, R120.reuse, R64, R40 ;  /* 0x000000407828723c */ /* 0x060ff00000041828 */
[C---:B------:R-:W-:Y:S01]  /*14a40*/  HMMA.16816.F32.BF16 R36, R120.reuse, R66, R36 ;  /* 0x000000427824723c */ /* 0x040fe20000041824 */
[----:B------:R-:W5:Y:S07]  /*14a50*/  LDSM.16.M88.4 R64, [R188+0x8800] ;  /* 0x00880000bc40783b */ /* 0x000f6e0000000200 */
        /* <DEDUP_REMOVED lines=8> */
[----:B------:R-:W1:Y:S07]  /*14ae0*/  LDSM.16.M88.4 R56, [R185+0x7400] ;  /* 0x00740000b938783b */ /* 0x000e6e0000000200 */
[C---:B---3--:R-:W-:Y:S08]  /*14af0*/  HMMA.16816.F32.BF16 R16, R120.reuse, R52, R16 ;  /* 0x000000347810723c */ /* 0x048ff00000041810 */
[----:B------:R-:W-:Y:S01]  /*14b00*/  HMMA.16816.F32.BF16 R12, R120, R54, R12 ;  /* 0x00000036780c723c */ /* 0x000fe2000004180c */
[----:B------:R-:W3:Y:S07]  /*14b10*/  LDSM.16.M88.4 R52, [R185+0x7800] ;  /* 0x00780000b934783b */ /* 0x000eee0000000200 */
[C---:B------:R-:W-:Y:S08]  /*14b20*/  HMMA.16816.F32.BF16 R136, R160.reuse, R152, R136 ;  /* 0x00000098a088723c */ /* 0x040ff00000041888 */
[----:B------:R-:W-:Y:S01]  /*14b30*/  HMMA.16816.F32.BF16 R132, R160, R154, R132 ;  /* 0x0000009aa084723c */ /* 0x000fe20000041884 */
[----:B------:R-:W2:Y:S07]  /*14b40*/  LDSM.16.M88.4 R152, [R188+0x8c00] ;  /* 0x008c0000bc98783b */ /* 0x000eae0000000200 */
[C---:B----4-:R-:W-:Y:S08]  /*14b50*/  HMMA.16816.F32.BF16 R144, R120.reuse, R148, R144 ;  /* 0x000000947890723c */ /* 0x050ff00000041890 */
[C---:B------:R-:W-:Y:S01]  /*14b60*/  HMMA.16816.F32.BF16 R140, R120.reuse, R150, R140 ;  /* 0x00000096788c723c */ /* 0x040fe2000004188c */
[----:B------:R-:W4:Y:S07]  /*14b70*/  LDSM.16.M88.4 R148, [R185+0x8000] ;  /* 0x00800000b994783b */ /* 0x000f2e0000000200 */
[C---:B-----5:R-:W-:Y:S08]  /*14b80*/  HMMA.16816.F32.BF16 R136, R120.reuse, R64, R136 ;  /* 0x000000407888723c */ /* 0x060ff00000041888 */
[----:B------:R-:W-:Y:S01]  /*14b90*/  HMMA.16816.F32.BF16 R132, R120, R66, R132 ;  /* 0x000000427884723c */ /* 0x000fe20000041884 */
[----:B------:R-:W5:Y:S07]  /*14ba0*/  LDSM.16.M88.4 R64, [R185+0x8400] ;  /* 0x00840000b940783b */ /* 0x000f6e0000000200 */
[C---:B-1----:R-:W-:Y:S08]  /*14bb0*/  HMMA.16816.F32.BF16 R36, R156.reuse, R62, R36 ;  /* 0x0000003e9c24723c */ /* 0x042ff00000041824 */
[C---:B--2---:R-:W-:Y:S08]  /*14bc0*/  HMMA.16816.F32.BF16 R16, R156.reuse, R44, R16 ;  /* 0x0000002c9c10723c */ /* 0x044ff00000041810 */
[C---:B------:R-:W-:Y:S01]  /*14bd0*/  HMMA.16816.F32.BF16 R12, R156.reuse, R46, R12 ;  /* 0x0000002e9c0c723c */ /* 0x040fe2000004180c */
[----:B------:R-:W1:Y:S07]  /*14be0*/  LDSM.16.M88.4 R44, [R185+0x8800] ;  /* 0x00880000b92c783b */ /* 0x000e6e0000000200 */
[C---:B------:R-:W-:Y:S08]  /*14bf0*/  HMMA.16816.F32.BF16 R32, R156.reuse, R56, R32 ;  /* 0x000000389c20723c */ /* 0x040ff00000041820 */
[C---:B------:R-:W-:Y:S07]  /*14c00*/  HMMA.16816.F32.BF16 R28, R156.reuse, R58, R28 ;  /* 0x0000003a9c1c723c */ /* 0x040fee000004181c */
[----:B------:R-:W-:Y:S01]  /*14c10*/  IMAD.SHL.U32 R58, R203, 0x80, RZ ;  /* 0x00000080cb3a7824 */ /* 0x000fe200078e00ff */
[----:B---3--:R-:W-:Y:S04]  /*14c20*/  HMMA.16816.F32.BF16 R24, R156, R52, R24 ;  /* 0x000000349c18723c */ /* 0x008fe80000041818 */
[----:B------:R-:W-:-:S02]  /*14c30*/  LOP3.LUT R50, R58, 0x8, R3, 0xfe, !PT ;  /* 0x000000083a327812 */ /* 0x000fc400078efe03 */
[----:B------:R-:W-:Y:S02]  /*14c40*/  LOP3.LUT R56, R58, 0x10, R3, 0xfe, !PT ;  /* 0x000000103a387812 */ /* 0x000fe400078efe03 */
[----:B------:R-:W-:Y:S01]  /*14c50*/  HMMA.16816.F32.BF16 R20, R156, R54, R20 ;  /* 0x000000369c14723c */ /* 0x000fe20000041814 */
[----:B------:R-:W2:Y:S01]  /*14c60*/  LDSM.16.M88.4 R52, [R185+0x8c00] ;  /* 0x008c0000b934783b */ /* 0x000ea20000000200 */
[----:B------:R-:W-:Y:S01]  /*14c70*/  ISETP.GE.AND P1, PT, R50, R48, PT ;  /* 0x000000303200720c */ /* 0x000fe20003f26270 */
[----:B------:R-:W-:-:S04]  /*14c80*/  DEPBAR.LE SB0, 0x0 ;  /* 0x000080000000791a */ /* 0x000fc80000000000 */
[----:B------:R-:W-:Y:S01]  /*14c90*/  ISETP.GE.AND P2, PT, R50, R49, PT ;  /* 0x000000313200720c */ /* 0x000fe20003f46270 */
[----:B------:R-:W-:Y:S01]  /*14ca0*/  HMMA.16816.F32.BF16 R128, R120, R152, R128 ;  /* 0x000000987880723c */ /* 0x000fe20000041880 */
[----:B------:R-:W-:Y:S02]  /*14cb0*/  FSEL R59, R36, -INF , !P1 ;  /* 0xff800000243b7808 */ /* 0x000fe40004800000 */
[----:B------:R-:W-:Y:S02]  /*14cc0*/  LOP3.LUT R36, R58, 0x18, R3, 0xfe, !PT ;  /* 0x000000183a247812 */ /* 0x000fe400078efe03 */
[-C--:B------:R-:W-:Y:S02]  /*14cd0*/  ISETP.GE.AND P6, PT, R56, R48.reuse, PT ;  /* 0x000000303800720c */ /* 0x080fe40003fc6270 */
[----:B------:R-:W-:Y:S01]  /*14ce0*/  FSEL R38, R38, -INF , !P2 ;  /* 0xff80000026267808 */ /* 0x000fe20005000000 */
[----:B----4-:R-:W-:Y:S01]  /*14cf0*/  HMMA.16816.F32.BF16 R8, R156, R148, R8 ;  /* 0x000000949c08723c */ /* 0x010fe20000041808 */
[----:B------:R-:W-:-:S02]  /*14d00*/  ISETP.GE.AND P2, PT, R36, R48, PT ;  /* 0x000000302400720c */ /* 0x000fc40003f46270 */
[-C--:B------:R-:W-:Y:S02]  /*14d10*/  ISETP.GE.AND P1, PT, R56, R49.reuse, PT ;  /* 0x000000313800720c */ /* 0x080fe40003f26270 */
[----:B------:R-:W-:Y:S02]  /*14d20*/  LOP3.LUT R50, R58, 0x20, R3, 0xfe, !PT ;  /* 0x000000203a327812 */ /* 0x000fe400078efe03 */
[----:B------:R-:W-:Y:S01]  /*14d30*/  FSEL R57, R32, -INF , !P6 ;  /* 0xff80000020397808 */ /* 0x000fe20007000000 */
[----:B------:R-:W-:Y:S01]  /*14d40*/  HMMA.16816.F32.BF16 R124, R120, R154, R124 ;  /* 0x0000009a787c723c */ /* 0x000fe2000004187c */
[----:B------:R-:W-:Y:S01]  /*14d50*/  ISETP.GE.AND P6, PT, R36, R49, PT ;  /* 0x000000312400720c */ /* 0x000fe20003fc6270 */
[----:B------:R-:W-:Y:S01]  /*14d60*/  IMAD.MOV.U32 R148, RZ, RZ, R168 ;  /* 0x000000ffff947224 */ /* 0x000fe200078e00a8 */
[----:B------:R-:W-:Y:S01]  /*14d70*/  FSEL R51, R28, -INF , !P2 ;  /* 0xff8000001c337808 */ /* 0x000fe20005000000 */
[----:B------:R-:W-:Y:S01]  /*14d80*/  IMAD.MOV.U32 R149, RZ, RZ, R169 ;  /* 0x000000ffff957224 */ /* 0x000fe200078e00a9 */
[----:B------:R-:W-:-:S02]  /*14d90*/  LOP3.LUT R28, R58, 0x28, R3, 0xfe, !PT ;  /* 0x000000283a1c7812 */ /* 0x000fc400078efe03 */
[----:B------:R-:W-:Y:S01]  /*14da0*/  FSEL R34, R34, -INF , !P1 ;  /* 0xff80000022227808 */ /* 0x000fe20004800000 */
[C---:B------:R-:W-:Y:S01]  /*14db0*/  HMMA.16816.F32.BF16 R4, R156.reuse, R150, R4 ;  /* 0x000000969c04723c */ /* 0x040fe20000041804 */
[CC--:B------:R-:W-:Y:S02]  /*14dc0*/  ISETP.GE.AND P1, PT, R50.reuse, R48.reuse, PT ;  /* 0x000000303200720c */ /* 0x0c0fe40003f26270 */
[----:B------:R-:W-:Y:S02]  /*14dd0*/  ISETP.GE.AND P2, PT, R50, R49, PT ;  /* 0x000000313200720c */ /* 0x000fe40003f46270 */
[----:B------:R-:W-:Y:S02]  /*14de0*/  FSEL R50, R30, -INF , !P6 ;  /* 0xff8000001e327808 */ /* 0x000fe40007000000 */
[----:B------:R-:W-:Y:S01]  /*14df0*/  ISETP.GE.AND P6, PT, R28, R48, PT ;  /* 0x000000301c00720c */ /* 0x000fe20003fc6270 */
[----:B-----5:R-:W-:Y:S01]  /*14e00*/  HMMA.16816.F32.BF16 R144, R156, R64, R144 ;  /* 0x000000409c90723c */ /* 0x020fe20000041890 */
[----:B------:R-:W-:-:S02]  /*14e10*/  FSEL R183, R24, -INF , !P1 ;  /* 0xff80000018b77808 */ /* 0x000fc40004800000 */
[--C-:B------:R-:W-:Y:S02]  /*14e20*/  LOP3.LUT R32, R58, 0x30, R3.reuse, 0xfe, !PT ;  /* 0x000000303a207812 */ /* 0x100fe400078efe03 */
[----:B------:R-:W-:Y:S02]  /*14e30*/  ISETP.GE.AND P1, PT, R28, R49, PT ;  /* 0x000000311c00720c */ /* 0x000fe40003f26270 */
[----:B------:R-:W-:Y:S01]  /*14e40*/  FSEL R181, R20, -INF , !P6 ;  /* 0xff80000014b57808 */ /* 0x000fe20007000000 */
[----:B------:R-:W-:Y:S01]  /*14e50*/  HMMA.16816.F32.BF16 R140, R156, R66, R140 ;  /* 0x000000429c8c723c */ /* 0x000fe2000004188c */
[----:B------:R-:W-:Y:S02]  /*14e60*/  LOP3.LUT R20, R58, 0x38, R3, 0xfe, !PT ;  /* 0x000000383a147812 */ /* 0x000fe400078efe03 */
[----:B------:R-:W-:Y:S02]  /*14e70*/  FSEL R172, R26, -INF , !P2 ;  /* 0xff8000001aac7808 */ /* 0x000fe40005000000 */
[----:B------:R-:W-:-:S02]  /*14e80*/  ISETP.GE.AND P2, PT, R32, R48, PT ;  /* 0x000000302000720c */ /* 0x000fc40003f46270 */
[----:B------:R-:W-:Y:S01]  /*14e90*/  FSEL R174, R22, -INF , !P1 ;  /* 0xff80000016ae7808 */ /* 0x000fe20004800000 */
[C---:B-1----:R-:W-:Y:S01]  /*14ea0*/  HMMA.16816.F32.BF16 R136, R156.reuse, R44, R136 ;  /* 0x0000002c9c88723c */ /* 0x042fe20000041888 */
[----:B------:R-:W-:Y:S02]  /*14eb0*/  ISETP.GE.AND P1, PT, R20, R48, PT ;  /* 0x000000301400720c */ /* 0x000fe40003f26270 */
[-C--:B------:R-:W-:Y:S02]  /*14ec0*/  ISETP.GE.AND P6, PT, R32, R49.reuse, PT ;  /* 0x000000312000720c */ /* 0x080fe40003fc6270 */
[----:B------:R-:W-:Y:S02]  /*14ed0*/  FSEL R175, R16, -INF , !P2 ;  /* 0xff80000010af7808 */ /* 0x000fe40005000000 */
[----:B------:R-:W-:Y:S01]  /*14ee0*/  LOP3.LUT R24, R58, 0x40, R3, 0xfe, !PT ;  /* 0x000000403a187812 */ /* 0x000fe200078efe03 */
[----:B------:R-:W-:Y:S01]  /*14ef0*/  HMMA.16816.F32.BF16 R132, R156, R46, R132 ;  /* 0x0000002e9c84723c */ /* 0x000fe20000041884 */
[----:B------:R-:W-:Y:S01]  /*14f00*/  BAR.SYNC.DEFER_BLOCKING 0x0 ;  /* 0x0000000000007b1d */ /* 0x000fe20000010000 */
[----:B------:R-:W-:-:S02]  /*14f10*/  ISETP.GE.AND P2, PT, R20, R49, PT ;  /* 0x000000311400720c */ /* 0x000fc40003f46270 */
[----:B------:R-:W-:Y:S02]  /*14f20*/  FSEL R173, R12, -INF , !P1 ;  /* 0xff8000000cad7808 */ /* 0x000fe40004800000 */
[----:B------:R-:W-:Y:S02]  /*14f30*/  LOP3.LUT R12, R58, 0x48, R3, 0xfe, !PT ;  /* 0x000000483a0c7812 */ /* 0x000fe400078efe03 */
[----:B------:R-:W-:Y:S01]  /*14f40*/  FSEL R162, R18, -INF , !P6 ;  /* 0xff80000012a27808 */ /* 0x000fe20007000000 */
[----:B--2---:R-:W-:Y:S01]  /*14f50*/  HMMA.16816.F32.BF16 R128, R156, R52, R128 ;  /* 0x000000349c80723c */ /* 0x004fe20000041880 */
[----:B------:R-:W-:Y:S02]  /*14f60*/  ISETP.GE.AND P6, PT, R24, R48, PT ;  /* 0x000000301800720c */ /* 0x000fe40003fc6270 */
[----:B------:R-:W-:Y:S02]  /*14f70*/  FSEL R164, R14, -INF , !P2 ;  /* 0xff8000000ea47808 */ /* 0x000fe40005000000 */
[----:B------:R-:W-:-:S02]  /*14f80*/  ISETP.GE.AND P1, PT, R24, R49, PT ;  /* 0x000000311800720c */ /* 0x000fc40003f26270 */
[----:B------:R-:W-:Y:S01]  /*14f90*/  ISETP.GE.AND P2, PT, R12, R48, PT ;  /* 0x000000300c00720c */ /* 0x000fe20003f46270 */
[C---:B------:R-:W-:Y:S01]  /*14fa0*/  HMMA.16816.F32.BF16 R124, R156.reuse, R54, R124 ;  /* 0x000000369c7c723c */ /* 0x040fe2000004187c */
[----:B------:R-:W-:Y:S02]  /*14fb0*/  LOP3.LUT R16, R58, 0x50, R3, 0xfe, !PT ;  /* 0x000000503a107812 */ /* 0x000fe400078efe03 */
[----:B------:R-:W-:Y:S02]  /*14fc0*/  FSEL R165, R8, -INF , !P6 ;  /* 0xff80000008a57808 */ /* 0x000fe40007000000 */
[----:B------:R-:W-:Y:S02]  /*14fd0*/  ISETP.GE.AND P6, PT, R12, R49, PT ;  /* 0x000000310c00720c */ /* 0x000fe40003fc6270 */
[----:B------:R-:W-:Y:S01]  /*14fe0*/  FSEL R154, R10, -INF , !P1 ;  /* 0xff8000000a9a7808 */ /* 0x000fe20004800000 */
[----:B------:R-:W-:Y:S01]  /*14ff0*/  HMMA.16816.F32.BF16 R40, R156, R60, R40 ;  /* 0x0000003c9c28723c */ /* 0x000fe20000041828 */
[----:B------:R-:W-:-:S02]  /*15000*/  FSEL R163, R4, -INF , !P2 ;  /* 0xff80000004a37808 */ /* 0x000fc40005000000 */
[-C--:B------:R-:W-:Y:S02]  /*15010*/  ISETP.GE.AND P1, PT, R16, R48.reuse, PT ;  /* 0x000000301000720c */ /* 0x080fe40003f26270 */
[--C-:B------:R-:W-:Y:S02]  /*15020*/  LOP3.LUT R4, R58, 0x58, R3.reuse, 0xfe, !PT ;  /* 0x000000583a047812 */ /* 0x100fe400078efe03 */
[----:B------:R-:W-:Y:S02]  /*15030*/  ISETP.GE.AND P2, PT, R16, R49, PT ;  /* 0x000000311000720c */ /* 0x000fe40003f46270 */
[----:B------:R-:W-:Y:S02]  /*15040*/  LOP3.LUT R8, R58, 0x60, R3, 0xfe, !PT ;  /* 0x000000603a087812 */ /* 0x000fe400078efe03 */
[----:B------:R-:W-:Y:S02]  /*15050*/  FSEL R160, R6, -INF , !P6 ;  /* 0xff80000006a07808 */ /* 0x000fe40007000000 */
[----:B------:R-:W-:-:S02]  /*15060*/  ISETP.GE.AND P6, PT, R4, R48, PT ;  /* 0x000000300400720c */ /* 0x000fc40003fc6270 */
[----:B------:R-:W-:Y:S02]  /*15070*/  FSEL R161, R144, -INF , !P1 ;  /* 0xff80000090a17808 */ /* 0x000fe40004800000 */
[----:B------:R-:W-:Y:S02]  /*15080*/  ISETP.GE.AND P1, PT, R4, R49, PT ;  /* 0x000000310400720c */ /* 0x000fe40003f26270 */
[----:B------:R-:W-:Y:S02]  /*15090*/  FSEL R146, R146, -INF , !P2 ;  /* 0xff80000092927808 */ /* 0x000fe40005000000 */
[----:B------:R-:W-:Y:S02]  /*150a0*/  LOP3.LUT R4, R58, 0x68, R3, 0xfe, !PT ;  /* 0x000000683a047812 */ /* 0x000fe400078efe03 */
[----:B------:R-:W-:Y:S02]  /*150b0*/  ISETP.GE.AND P2, PT, R8, R48, PT ;  /* 0x000000300800720c */ /* 0x000fe40003f46270 */
[----:B------:R-:W-:-:S02]  /*150c0*/  FSEL R155, R140, -INF , !P6 ;  /* 0xff8000008c9b7808 */ /* 0x000fc40007000000 */
[-C--:B------:R-:W-:Y:S02]  /*150d0*/  ISETP.GE.AND P6, PT, R8, R49.reuse, PT ;  /* 0x000000310800720c */ /* 0x080fe40003fc6270 */
[----:B------:R-:W-:Y:S02]  /*150e0*/  FSEL R150, R142, -INF , !P1 ;  /* 0xff8000008e967808 */ /* 0x000fe40004800000 */
[----:B------:R-:W-:Y:S02]  /*150f0*/  ISETP.GE.AND P1, PT, R4, R48, PT ;  /* 0x000000300400720c */ /* 0x000fe40003f26270 */
[----:B------:R-:W-:Y:S02]  /*15100*/  FSEL R153, R136, -INF , !P2 ;  /* 0xff80000088997808 */ /* 0x000fe40005000000 */
[----:B------:R-:W-:Y:S02]  /*15110*/  LOP3.LUT R8, R58, 0x70, R3, 0xfe, !PT ;  /* 0x000000703a087812 */ /* 0x000fe400078efe03 */
[----:B------:R-:W-:-:S02]  /*15120*/  ISETP.GE.AND P2, PT, R4, R49, PT ;  /* 0x000000310400720c */ /* 0x000fc40003f46270 */
[----:B------:R-:W-:Y:S02]  /*15130*/  LOP3.LUT R4, R58, R3, RZ, 0xfc, !PT ;  /* 0x000000033a047212 */ /* 0x000fe400078efcff */
[----:B------:R-:W-:Y:S02]  /*15140*/  FSEL R144, R138, -INF , !P6 ;  /* 0xff8000008a907808 */ /* 0x000fe40007000000 */
[----:B------:R-:W-:Y:S02]  /*15150*/  ISETP.GE.AND P6, PT, R8, R48, PT ;  /* 0x000000300800720c */ /* 0x000fe40003fc6270 */
[----:B------:R-:W-:Y:S02]  /*15160*/  FSEL R151, R132, -INF , !P1 ;  /* 0xff80000084977808 */ /* 0x000fe40004800000 */
[----:B------:R-:W-:Y:S02]  /*15170*/  LOP3.LUT R6, R58, 0x78, R3, 0xfe, !PT ;  /* 0x000000783a067812 */ /* 0x000fe400078efe03 */
[----:B------:R-:W-:-:S02]  /*15180*/  ISETP.GE.AND P1, PT, R8, R49, PT ;  /* 0x000000310800720c */ /* 0x000fc40003f26270 */
[----:B------:R-:W-:Y:S02]  /*15190*/  IADD3 R8, R4, 0x1, RZ ;  /* 0x0000000104087810 */ /* 0x000fe40007ffe0ff */
[----:B------:R-:W-:Y:S02]  /*151a0*/  FSEL R142, R134, -INF , !P2 ;  /* 0xff800000868e7808 */ /* 0x000fe40005000000 */
[----:B------:R-:W-:Y:S02]  /*151b0*/  FSEL R3, R128, -INF , !P6 ;  /* 0xff80000080037808 */ /* 0x000fe40007000000 */
[C---:B------:R-:W-:Y:S02]  /*151c0*/  ISETP.GE.AND P2, PT, R6.reuse, R48, PT ;  /* 0x000000300600720c */ /* 0x040fe40003f46270 */
[----:B------:R-:W-:Y:S02]  /*151d0*/  ISETP.GE.AND P6, PT, R6, R49, PT ;  /* 0x000000310600720c */ /* 0x000fe40003fc6270 */
[----:B------:R-:W-:-:S02]  /*151e0*/  FSEL R120, R130, -INF , !P1 ;  /* 0xff80000082787808 */ /* 0x000fc40004800000 */
[----:B------:R-:W-:Y:S02]  /*151f0*/  IADD3 R6, R4, 0x9, RZ ;  /* 0x0000000904067810 */ /* 0x000fe40007ffe0ff */
[-C--:B------:R-:W-:Y:S02]  /*15200*/  ISETP.GE.AND P1, PT, R8, R48.reuse, PT ;  /* 0x000000300800720c */ /* 0x080fe40003f26270 */
[----:B------:R-:W-:Y:S02]  /*15210*/  FSEL R121, R124, -INF , !P2 ;  /* 0xff8000007c797808 */ /* 0x000fe40005000000 */
[----:B------:R-:W-:Y:S02]  /*15220*/  FSEL R122, R126, -INF , !P6 ;  /* 0xff8000007e7a7808 */ /* 0x000fe40007000000 */
[----:B------:R-:W-:Y:S02]  /*15230*/  ISETP.GE.AND P2, PT, R8, R49, PT ;  /* 0x000000310800720c */ /* 0x000fe40003f46270 */
[----:B------:R-:W-:-:S02]  /*15240*/  ISETP.GE.AND P6, PT, R6, R48, PT ;  /* 0x000000300600720c */ /* 0x000fc40003fc6270 */
[----:B------:R-:W-:Y:S02]  /*15250*/  FSEL R41, R41, -INF , !P1 ;  /* 0xff80000029297808 */ /* 0x000fe40004800000 */
[----:B------:R-:W-:Y:S02]  /*15260*/  IADD3 R8, R4, 0x11, RZ ;  /* 0x0000001104087810 */ /* 0x000fe40007ffe0ff */
[----:B------:R-:W-:Y:S02]  /*15270*/  ISETP.GE.AND P1, PT, R6, R49, PT ;  /* 0x000000310600720c */ /* 0x000fe40003f26270 */
[----:B------:R-:W-:Y:S02]  /*15280*/  IADD3 R6, R4, 0x19, RZ ;  /* 0x0000001904067810 */ /* 0x000fe40007ffe0ff */
[----:B------:R-:W-:Y:S02]  /*15290*/  FSEL R43, R43, -INF , !P2 ;  /* 0xff8000002b2b7808 */ /* 0x000fe40005000000 */
[----:B------:R-:W-:-:S02]  /*152a0*/  FSEL R37, R37, -INF , !P6 ;  /* 0xff80000025257808 */ /* 0x000fc40007000000 */
[CC--:B------:R-:W-:Y:S02]  /*152b0*/  ISETP.GE.AND P2, PT, R8.reuse, R48.reuse, PT ;  /* 0x000000300800720c */ /* 0x0c0fe40003f46270 */
[----:B------:R-:W-:Y:S02]  /*152c0*/  ISETP.GE.AND P6, PT, R8, R49, PT ;  /* 0x000000310800720c */ /* 0x000fe40003fc6270 */
[----:B------:R-:W-:Y:S02]  /*152d0*/  FSEL R39, R39, -INF , !P1 ;  /* 0xff80000027277808 */ /* 0x000fe40004800000 */
[----:B------:R-:W-:Y:S02]  /*152e0*/  IADD3 R8, R4, 0x21, RZ ;  /* 0x0000002104087810 */ /* 0x000fe40007ffe0ff */
[----:B------:R-:W-:Y:S02]  /*152f0*/  ISETP.GE.AND P1, PT, R6, R48, PT ;  /* 0x000000300600720c */ /* 0x000fe40003f26270 */
[----:B------:R-:W-:-:S02]  /*15300*/  FSEL R55, R33, -INF , !P2 ;  /* 0xff80000021377808 */ /* 0x000fc40005000000 */
[----:B------:R-:W-:Y:S02]  /*15310*/  FSEL R35, R35, -INF , !P6 ;  /* 0xff80000023237808 */ /* 0x000fe40007000000 */
[-C--:B------:R-:W-:Y:S02]  /*15320*/  ISETP.GE.AND P2, PT, R6, R49.reuse, PT ;  /* 0x000000310600720c */ /* 0x080fe40003f46270 */
[----:B------:R-:W-:Y:S02]  /*15330*/  ISETP.GE.AND P6, PT, R8, R48, PT ;  /* 0x000000300800720c */ /* 0x000fe40003fc6270 */
[----:B------:R-:W-:Y:S02]  /*15340*/  FSEL R53, R29, -INF , !P1 ;  /* 0xff8000001d357808 */ /* 0x000fe40004800000 */
[----:B------:R-:W-:Y:S02]  /*15350*/  IADD3 R6, R4, 0x29, RZ ;  /* 0x0000002904067810 */ /* 0x000fe40007ffe0ff */
        /* <DEDUP_REMOVED lines=8> */
[CC--:B------:R-:W-:Y:S02]  /*153e0*/  ISETP.GE.AND P1, PT, R8.reuse, R48.reuse, PT ;  /* 0x000000300800720c */ /* 0x0c0fe40003f26270 */
        /* <DEDUP_REMOVED lines=13> */
[----:B------:R-:W-:Y:S02]  /*154c0*/  ISETP.GE.AND P1, PT, R6, R48, PT ;  /* 0x000000300600720c */ /* 0x000fe40003f26270 */
[----:B------:R-:W-:Y:S02]  /*154d0*/  IADD3 R8, R4, 0x51, RZ ;  /* 0x0000005104087810 */ /* 0x000fe40007ffe0ff */
        /* <DEDUP_REMOVED lines=11> */
[----:B------:R-:W-:Y:S02]  /*15590*/  FSEL R152, R147, -INF , !P1 ;  /* 0xff80000093987808 */ /* 0x000fe40004800000 */
        /* <DEDUP_REMOVED lines=9> */
[----:B------:R-:W-:Y:S02]  /*15630*/  IADD3 R5, R4, 0x71, RZ ;  /* 0x0000007104057810 */ /* 0x000fe40007ffe0ff */
[----:B------:R-:W-:Y:S02]  /*15640*/  FSEL R145, R139, -INF , !P2 ;  /* 0xff8000008b917808 */ /* 0x000fe40005000000 */
[----:B------:R-:W-:Y:S02]  /*15650*/  FSEL R141, R133, -INF , !P6 ;  /* 0xff800000858d7808 */ /* 0x000fe40007000000 */
[----:B------:R-:W-:-:S02]  /*15660*/  FSEL R140, R135, -INF , !P1 ;  /* 0xff800000878c7808 */ /* 0x000fc40004800000 */
[CC--:B------:R-:W-:Y:S02]  /*15670*/  ISETP.GE.AND P2, PT, R5.reuse, R48.reuse, PT ;  /* 0x000000300500720c */ /* 0x0c0fe40003f46270 */
[----:B------:R-:W-:Y:S02]  /*15680*/  ISETP.GE.AND P6, PT, R5, R49, PT ;  /* 0x000000310500720c */ /* 0x000fe40003fc6270 */
[C---:B------:R-:W-:Y:S02]  /*15690*/  ISETP.GE.AND P1, PT, R4.reuse, R48, PT ;  /* 0x000000300400720c */ /* 0x040fe40003f26270 */
[----:B------:R-:W-:Y:S02]  /*156a0*/  IADD3 R6, R4, 0x79, RZ ;  /* 0x0000007904067810 */ /* 0x000fe40007ffe0ff */
[----:B------:R-:W-:Y:S02]  /*156b0*/  FSEL R123, R129, -INF , !P2 ;  /* 0xff800000817b7808 */ /* 0x000fe40005000000 */
[----:B------:R-:W-:-:S02]  /*156c0*/  FSEL R124, R131, -INF , !P6 ;  /* 0xff800000837c7808 */ /* 0x000fc40007000000 */
[----:B------:R-:W-:Y:S02]  /*156d0*/  FSEL R5, R40, -INF , !P1 ;  /* 0xff80000028057808 */ /* 0x000fe40004800000 */
[-C--:B------:R-:W-:Y:S02]  /*156e0*/  ISETP.GE.AND P2, PT, R4, R49.reuse, PT ;  /* 0x000000310400720c */ /* 0x080fe40003f46270 */
[C---:B------:R-:W-:Y:S02]  /*156f0*/  ISETP.GE.AND P6, PT, R6.reuse, R48, PT ;  /* 0x000000300600720c */ /* 0x040fe40003fc6270 */
[----:B------:R-:W-:Y:S02]  /*15700*/  ISETP.GE.AND P1, PT, R6, R49, PT ;  /* 0x000000310600720c */ /* 0x000fe40003f26270 */
[----:B------:R-:W-:Y:S02]  /*15710*/  FSEL R7, R42, -INF , !P2 ;  /* 0xff8000002a077808 */ /* 0x000fe40005000000 */
[----:B------:R-:W-:-:S02]  /*15720*/  FSEL R125, R125, -INF , !P6 ;  /* 0xff8000007d7d7808 */ /* 0x000fc40007000000 */
[----:B------:R-:W-:Y:S01]  /*15730*/  FSEL R127, R127, -INF , !P1 ;  /* 0xff8000007f7f7808 */ /* 0x000fe20004800000 */
[----:B------:R-:W-:Y:S05]  /*15740*/  @!P0 BRA `(.L_x_973) ;  /* 0x00000a7000008947 */ /* 0x000fea0003800000 */
[----:B------:R-:W-:Y:S01]  /*15750*/  BSSY B0, `(.L_x_974) ;  /* 0x0000041000007945 */ /* 0x000fe20003800000 */
[----:B------:R-:W-:Y:S05]  /*15760*/  @!P3 BRA `(.L_x_975) ;  /* 0x000003c00000b947 */ /* 0x000fea0003800000 */
[----:B------:R-:W2:Y:S01]  /*15770*/  LD.E R13, [R118.64+0x170] ;  /* 0x00017004760d7980 */ /* 0x000ea2000c101900 */
[----:B------:R-:W-:Y:S01]  /*15780*/  IMAD.MOV.U32 R10, RZ, RZ, RZ ;  /* 0x000000ffff0a7224 */ /* 0x000fe200078e00ff */
[----:B------:R-:W-:Y:S02]  /*15790*/  IABS R9, R58 ;  /* 0x0000003a00097213 */ /* 0x000fe40000000000 */
[-C--:B--2---:R-:W-:Y:S02]  /*157a0*/  IABS R8, R13.reuse ;  /* 0x0000000d00087213 */ /* 0x084fe40000000000 */
[----:B------:R-:W-:Y:S02]  /*157b0*/  IABS R6, R13 ;  /* 0x0000000d00067213 */ /* 0x000fe40000000000 */
[----:B------:R-:W1:Y:S03]  /*157c0*/  I2F.RP R14, R8 ;  /* 0x00000008000e7306 */ /* 0x000e660000209400 */
[----:B------:R-:W-:-:S05]  /*157d0*/  IMAD.MOV R6, RZ, RZ, -R6 ;  /* 0x000000ffff067224 */ /* 0x000fca00078e0a06 */
[----:B-1----:R-:W1:Y:S02]  /*157e0*/  MUFU.RCP R11, R14 ;  /* 0x0000000e000b7308 */ /* 0x002e640000001000 */
[----:B-1----:R-:W-:-:S06]  /*157f0*/  IADD3 R11, R11, 0xffffffe, RZ ;  /* 0x0ffffffe0b0b7810 */ /* 0x002fcc0007ffe0ff */
[----:B------:R-:W1:Y:S02]  /*15800*/  F2I.FTZ.U32.TRUNC.NTZ R11, R11 ;  /* 0x0000000b000b7305 */ /* 0x000e64000021f000 */
[----:B-1----:R-:W-:-:S04]  /*15810*/  IMAD.MOV R4, RZ, RZ, -R11 ;  /* 0x000000ffff047224 */ /* 0x002fc800078e0a0b */
[----:B------:R-:W-:-:S04]  /*15820*/  IMAD R12, R4, R8, RZ ;  /* 0x00000008040c7224 */ /* 0x000fc800078e02ff */
[----:B------:R-:W-:Y:S01]  /*15830*/  IMAD.HI.U32 R12, R11, R12, R10 ;  /* 0x0000000c0b0c7227 */ /* 0x000fe200078e000a */
[C---:B------:R-:W-:Y:S02]  /*15840*/  IADD3 R10, R58.reuse, -0x80, RZ ;  /* 0xffffff803a0a7810 */ /* 0x040fe40007ffe0ff */
[----:B------:R-:W-:Y:S02]  /*15850*/  LOP3.LUT R58, R58, R13, RZ, 0x3c, !PT ;  /* 0x0000000d3a3a7212 */ /* 0x000fe400078e3cff */
[----:B------:R-:W-:Y:S01]  /*15860*/  IABS R4, R10 ;  /* 0x0000000a00047213 */ /* 0x000fe20000000000 */
[----:B------:R-:W-:Y:S01]  /*15870*/  IMAD.HI.U32 R11, R12, R9, RZ ;  /* 0x000000090c0b7227 */ /* 0x000fe200078e00ff */
[----:B------:R-:W-:-:S03]  /*15880*/  LOP3.LUT R10, R10, R13, RZ, 0x3c, !PT ;  /* 0x0000000d0a0a7212 */ /* 0x000fc600078e3cff */
[----:B------:R-:W-:Y:S02]  /*15890*/  IMAD R9, R11, R6, R9 ;  /* 0x000000060b097224 */ /* 0x000fe400078e0209 */
[----:B------:R-:W-:-:S03]  /*158a0*/  IMAD.HI.U32 R15, R12, R4, RZ ;  /* 0x000000040c0f7227 */ /* 0x000fc600078e00ff */
[----:B------:R-:W-:Y:S01]  /*158b0*/  ISETP.GT.U32.AND P2, PT, R8, R9, PT ;  /* 0x000000090800720c */ /* 0x000fe20003f44070 */
[----:B------:R-:W-:Y:S01]  /*158c0*/  IMAD R17, R15, R6, R4 ;  /* 0x000000060f117224 */ /* 0x000fe200078e0204 */
[----:B------:R-:W-:-:S04]  /*158d0*/  LOP3.LUT R6, RZ, R13, RZ, 0x33, !PT ;  /* 0x0000000dff067212 */ /* 0x000fc800078e33ff */
[----:B------:R-:W-:-:S07]  /*158e0*/  ISETP.GT.U32.AND P1, PT, R8, R17, PT ;  /* 0x000000110800720c */ /* 0x000fce0003f24070 */
[----:B------:R-:W-:Y:S01]  /*158f0*/  @!P2 IMAD.IADD R9, R9, 0x1, -R8 ;  /* 0x000000010909a824 */ /* 0x000fe200078e0a08 */
[----:B------:R-:W-:Y:S02]  /*15900*/  @!P2 IADD3 R11, R11, 0x1, RZ ;  /* 0x000000010b0ba810 */ /* 0x000fe40007ffe0ff */
[----:B------:R-:W-:Y:S02]  /*15910*/  ISETP.GE.AND P2, PT, R58, RZ, PT ;  /* 0x000000ff3a00720c */ /* 0x000fe40003f46270 */
[-C--:B------:R-:W-:Y:S02]  /*15920*/  ISETP.GE.U32.AND P0, PT, R9, R8.reuse, PT ;  /* 0x000000080900720c */ /* 0x080fe40003f06070 */
[-C--:B------:R-:W-:Y:S02]  /*15930*/  @!P1 IADD3 R17, R17, -R8.reuse, RZ ;  /* 0x8000000811119210 */ /* 0x080fe40007ffe0ff */
[----:B------:R-:W-:Y:S02]  /*15940*/  @!P1 IADD3 R15, R15, 0x1, RZ ;  /* 0x000000010f0f9810 */ /* 0x000fe40007ffe0ff */
[----:B------:R-:W-:-:S02]  /*15950*/  ISETP.GE.U32.AND P6, PT, R17, R8, PT ;  /* 0x000000081100720c */ /* 0x000fc40003fc6070 */
[----:B------:R-:W-:Y:S01]  /*15960*/  ISETP.NE.AND P1, PT, R13, RZ, PT ;  /* 0x000000ff0d00720c */ /* 0x000fe20003f25270 */
[----:B------:R-:W2:Y:S04]  /*15970*/  LD.E.64 R16, [R118.64+0x20] ;  /* 0x0000200476107980 */ /* 0x000ea8000c101b00 */
[----:B------:R-:W-:Y:S02]  /*15980*/  @P0 IADD3 R11, R11, 0x1, RZ ;  /* 0x000000010b0b0810 */ /* 0x000fe40007ffe0ff */
[----:B------:R-:W-:-:S03]  /*15990*/  ISETP.GE.AND P0, PT, R10, RZ, PT ;  /* 0x000000ff0a00720c */ /* 0x000fc60003f06270 */
[----:B------:R-:W-:Y:S01]  /*159a0*/  @!P2 IMAD.MOV R11, RZ, RZ, -R11 ;  /* 0x000000ffff0ba224 */ /* 0x000fe200078e0a0b */
[----:B------:R-:W-:-:S04]  /*159b0*/  @P6 IADD3 R15, R15, 0x1, RZ ;  /* 0x000000010f0f6810 */ /* 0x000fc80007ffe0ff */
[----:B------:R-:W-:-:S05]  /*159c0*/  SEL R11, R6, R11, !P1 ;  /* 0x0000000b060b7207 */ /* 0x000fca0004800000 */
[----:B------:R-:W-:Y:S02]  /*159d0*/  @!P0 IMAD.MOV R15, RZ, RZ, -R15 ;  /* 0x000000ffff0f8224 */ /* 0x000fe400078e0a0f */
[----:B------:R-:W-:-:S03]  /*159e0*/  IMAD.WIDE R20, R11, 0x4, R204 ;  /* 0x000000040b147825 */ /* 0x000fc600078e02cc */
[----:B------:R-:W-:Y:S02]  /*159f0*/  SEL R6, R6, R15, !P1 ;  /* 0x0000000f06067207 */ /* 0x000fe40004800000 */
[----:B------:R-:W3:Y:S03]  /*15a00*/  LD.E.64 R14, [R118.64+0x38] ;  /* 0x00003804760e7980 */ /* 0x000ee6000c101b00 */
[----:B------:R-:W-:Y:S01]  /*15a10*/  IMAD.WIDE R18, R6, 0x4, R204 ;  /* 0x0000000406127825 */ /* 0x000fe200078e02cc */
        /* <DEDUP_REMOVED lines=17> */
.L_x_975:
[----:B------:R-:W2:Y:S02]  /*15b30*/  LD.E R11, [R118.64+0x38] ;  /* 0x00003804760b7980 */ /* 0x000ea4000c101900 */
[----:B--2---:R-:W-:-:S04]  /*15b40*/  LEA R11, -R11, RZ, 0x7 ;  /* 0x000000ff0b0b7211 */ /* 0x004fc800078e39ff */
[----:B------:R-:W-:Y:S02]  /*15b50*/  SHF.R.S32.HI R8, RZ, 0x1f, R11 ;  /* 0x0000001fff087819 */ /* 0x000fe4000001140b */
.L_x_976:
[----:B------:R-:W-:Y:S05]  /*15b60*/  BSYNC B0 ;  /* 0x0000000000007941 */ /* 0x000fea0003800000 */
.L_x_974:
[----:B------:R-:W-:Y:S02]  /*15b70*/  LOP3.LUT R4, R206, 0x1, RZ, 0xc0, !PT ;  /* 0x00000001ce047812 */ /* 0x000fe400078ec0ff */
[CC--:B------:R-:W-:Y:S02]  /*15b80*/  @P5 IADD3 R9, P1, R11.reuse, R192.reuse, RZ ;  /* 0x000000c00b095210 */ /* 0x0c0fe40007f3e0ff */
[----:B------:R-:W-:Y:S02]  /*15b90*/  ISETP.NE.U32.AND P2, PT, R4, 0x1, PT ;  /* 0x000000010400780c */ /* 0x000fe40003f45070 */
[----:B------:R-:W-:Y:S01]  /*15ba0*/  @P4 IADD3 R13, P0, R11, R192, RZ ;  /* 0x000000c00b0d4210 */ /* 0x000fe20007f1e0ff */
[----:B------:R-:W-:Y:S01]  /*15bb0*/  @P5 IMAD.X R6, R8, 0x1, R193, P1 ;  /* 0x0000000108065824 */ /* 0x000fe200008e06c1 */
[----:B------:R-:W-:-:S03]  /*15bc0*/  @P5 LEA R18, P1, R9, R194, 0x1 ;  /* 0x000000c209125211 */ /* 0x000fc600078208ff */
[----:B------:R-:W-:Y:S01]  /*15bd0*/  @P4 IMAD.X R4, R8, 0x1, R193, P0 ;  /* 0x0000000108044824 */ /* 0x000fe200000e06c1 */
[-C--:B------:R-:W-:Y:S02]  /*15be0*/  @P5 LEA.HI.X R19, R9, R195.reuse, R6, 0x1, P1 ;  /* 0x000000c309135211 */ /* 0x080fe400008f0c06 */
[C---:B------:R-:W-:Y:S02]  /*15bf0*/  @P4 LEA R16, P0, R13.reuse, R194, 0x1 ;  /* 0x000000c20d104211 */ /* 0x040fe400078008ff */
[----:B------:R-:W-:Y:S02]  /*15c00*/  IADD3 R9, P6, P1, R192, R192, R11 ;  /* 0x000000c0c0097210 */ /* 0x000fe400079de00b */
[----:B------:R-:W-:Y:S02]  /*15c10*/  @P4 LEA.HI.X R17, R13, R195, R4, 0x1, P0 ;  /* 0x000000c30d114211 */ /* 0x000fe400000f0c04 */
[----:B------:R-:W-:Y:S02]  /*15c20*/  IADD3.X R6, R193, R193, R8, P6, P1 ;  /* 0x000000c1c1067210 */ /* 0x000fe400037e2408 */
[----:B------:R-:W-:-:S02]  /*15c30*/  LEA R22, P0, R11, R194, 0x1 ;  /* 0x000000c20b167211 */ /* 0x000fc400078008ff */
[-C--:B------:R-:W-:Y:S02]  /*15c40*/  @!P2 LEA R20, P6, R9, R194.reuse, 0x1 ;  /* 0x000000c20914a211 */ /* 0x080fe400078c08ff */
[-C--:B------:R-:W-:Y:S02]  /*15c50*/  LEA.HI.X R23, R11, R195.reuse, R8, 0x1, P0 ;  /* 0x000000c30b177211 */ /* 0x080fe400000f0c08 */
[CCC-:B------:R-:W-:Y:S02]  /*15c60*/  @!P2 LEA.HI.X R21, R9.reuse, R195.reuse, R6.reuse, 0x1, P6 ;  /* 0x000000c30915a211 */ /* 0x1c0fe400030f0c06 */
[CC--:B------:R-:W-:Y:S01]  /*15c70*/  @P5 LEA R14, P0, R9.reuse, R194.reuse, 0x1 ;  /* 0x000000c2090e5211 */ /* 0x0c0fe200078008ff */
[----:B------:R-:W-:Y:S01]  /*15c80*/  @!PT LDS RZ, [RZ] ;  /* 0x00000000fffff984 */ /* 0x000fe20000000800 */
[----:B------:R-:W-:Y:S01]  /*15c90*/  @!PT LDS RZ, [RZ] ;  /* 0x00000000fffff984 */ /* 0x000fe20000000800 */
[----:B------:R-:W-:Y:S01]  /*15ca0*/  @!PT LDS RZ, [RZ] ;  /* 0x00000000fffff984 */ /* 0x000fe20000000800 */
[----:B------:R1:W-:Y:S01]  /*15cb0*/  @!P2 LDGSTS.E.BYPASS.LTC128B.128 [R201+0x3000], [R22.64] ;  /* 0x0300000016c9afae */ /* 0x0003e2000b901d44 */
[C---:B------:R-:W-:Y:S02]  /*15cc0*/  @P4 LEA R12, P1, R9.reuse, R194, 0x1 ;  /* 0x000000c2090c4211 */ /* 0x040fe400078208ff */
[C---:B------:R-:W-:Y:S01]  /*15cd0*/  IADD3 R4, P6, R9.reuse, R192, RZ ;  /* 0x000000c009047210 */ /* 0x040fe20007fde0ff */
[----:B------:R1:W-:Y:S01]  /*15ce0*/  @P2 STS [R201+0x3000], RZ ;  /* 0x003000ffc9002388 */ /* 0x0003e20000000800 */
[----:B------:R-:W-:-:S02]  /*15cf0*/  @P5 LEA.HI.X R15, R9, R195, R6, 0x1, P0 ;  /* 0x000000c3090f5211 */ /* 0x000fc400000f0c06 */
[-C--:B------:R-:W-:Y:S01]  /*15d00*/  @P4 LEA.HI.X R13, R9, R195.reuse, R6, 0x1, P1 ;  /* 0x000000c3090d4211 */ /* 0x080fe200008f0c06 */
[----:B------:R-:W-:Y:S01]  /*15d10*/  IMAD.X R6, R6, 0x1, R193, P6 ;  /* 0x0000000106067824 */ /* 0x000fe200030e06c1 */
[----:B------:R-:W-:Y:S01]  /*15d20*/  @!P2 IADD3 R11, P0, R11, R192, RZ ;  /* 0x000000c00b0ba210 */ /* 0x000fe20007f1e0ff */
[----:B------:R-:W-:Y:S01]  /*15d30*/  @P5 IMAD.MOV.U32 R9, RZ, RZ, R23 ;  /* 0x000000ffff095224 */ /* 0x000fe200078e0017 */
[CC--:B------:R-:W-:Y:S01]  /*15d40*/  @!P2 LEA R24, P6, R4.reuse, R194.reuse, 0x1 ;  /* 0x000000c20418a211 */ /* 0x0c0fe200078c08ff */
[----:B------:R1:W-:Y:S01]  /*15d50*/  @P2 STS [R201+0x3004], RZ ;  /* 0x003004ffc9002388 */ /* 0x0003e20000000800 */
[-C--:B------:R-:W-:Y:S01]  /*15d60*/  @P5 LEA R28, P1, R4, R194.reuse, 0x1 ;  /* 0x000000c2041c5211 */ /* 0x080fe200078208ff */
[----:B------:R-:W-:Y:S01]  /*15d70*/  @!P2 IMAD.X R8, R8, 0x1, R193, P0 ;  /* 0x000000010808a824 */ /* 0x000fe200000e06c1 */
[----:B------:R-:W-:Y:S01]  /*15d80*/  @!P2 LEA.HI.X R25, R4, R195, R6, 0x1, P6 ;  /* 0x000000c30419a211 */ /* 0x000fe200030f0c06 */
[----:B------:R1:W-:Y:S01]  /*15d90*/  @P2 STS.64 [R201+0x3008], RZ ;  /* 0x003008ffc9002388 */ /* 0x0003e20000000a00 */
[----:B------:R-:W-:-:S02]  /*15da0*/  @!P2 LEA R10, P6, R11, R194, 0x1 ;  /* 0x000000c20b0aa211 */ /* 0x000fc400078c08ff */
[C---:B------:R-:W-:Y:S01]  /*15db0*/  @P4 LEA R26, P0, R4.reuse, R194, 0x1 ;  /* 0x000000c2041a4211 */ /* 0x040fe200078008ff */
[----:B------:R-:W-:Y:S01]  /*15dc0*/  IMAD.MOV.U32 R194, RZ, RZ, R22 ;  /* 0x000000ffffc27224 */ /* 0x000fe200078e0016 */
[-C--:B------:R-:W-:Y:S01]  /*15dd0*/  @!P2 LEA.HI.X R11, R11, R195.reuse, R8, 0x1, P6 ;  /* 0x000000c30b0ba211 */ /* 0x080fe200030f0c08 */
[----:B------:R-:W-:Y:S01]  /*15de0*/  @P5 IMAD.MOV.U32 R8, RZ, RZ, R22 ;  /* 0x000000ffff085224 */ /* 0x000fe200078e0016 */
[CCC-:B------:R-:W-:Y:S02]  /*15df0*/  @P5 LEA.HI.X R29, R4.reuse, R195.reuse, R6.reuse, 0x1, P1 ;  /* 0x000000c3041d5211 */ /* 0x1c0fe400008f0c06 */
[----:B------:R-:W-:Y:S01]  /*15e00*/  @P4 LEA.HI.X R27, R4, R195, R6, 0x1, P0 ;  /* 0x000000c3041b4211 */ /* 0x000fe200000f0c06 */
[----:B------:R-:W-:Y:S01]  /*15e10*/  IMAD.MOV.U32 R195, RZ, RZ, R23 ;  /* 0x000000ffffc37224 */ /* 0x000fe200078e0017 */
[----:B------:R-:W-:Y:S01]  /*15e20*/  @!PT LDS RZ, [RZ] ;  /* 0x00000000fffff984 */ /* 0x000fe20000000800 */
[----:B------:R-:W-:Y:S01]  /*15e30*/  @!PT LDS RZ, [RZ] ;  /* 0x00000000fffff984 */ /* 0x000fe20000000800 */
[----:B------:R-:W-:Y:S01]  /*15e40*/  @!PT LDS RZ, [RZ] ;  /* 0x00000000fffff984 */ /* 0x000fe20000000800 */
[----:B------:R2:W-:Y:S04]  /*15e50*/  @P5 LDGSTS.E.BYPASS.LTC128B.128 [R201+0x5000], [R8.64+0x40] ;  /* 0x0500004008c95fae */ /* 0x0005e8000b901d44 */
[----:B------:R1:W-:Y:S01]  /*15e60*/  @!P5 STS.128 [R201+0x5000], RZ ;  /* 0x005000ffc900d388 */ /* 0x0003e20000000c00 */
[----:B--2---:R-:W-:-:S02]  /*15e70*/  @P4 IMAD.MOV.U32 R8, RZ, RZ, R22 ;  /* 0x000000ffff084224 */ /* 0x004fc400078e0016 */
        /* <DEDUP_REMOVED lines=52> */
.L_x_973:
[----:B------:R-:W-:Y:S05]  /*161c0*/  BSYNC B1 ;  /* 0x0000000000017941 */ /* 0x000fea0003800000 */
.L_x_972:
[----:B------:R-:W2:Y:S01]  /*161d0*/  LD.E R138, [R118.64+0xdc] ;  /* 0x0000dc04768a7980 */ /* 0x000ea2000c101900 */
[----:B------:R-:W-:-:S03]  /*161e0*/  FMNMX.FTZ R4, R0, R7, !PT ;  /* 0x0000000700047209 */ /* 0x000fc60007810000 */
[----:B-1----:R-:W-:Y:S01]  /*161f0*/  LDSM.16.MT88.4 R28, [R186+0xb000] ;  /* 0x00b00000ba1c783b */ /* 0x002fe20000004200 */
[----:B------:R-:W-:-:S03]  /*16200*/  FMNMX.FTZ R9, R43, R4, !PT ;  /* 0x000000042b097209 */ /* 0x000fc60007810000 */
[----:B------:R-:W-:Y:S01]  /*16210*/  LDSM.16.MT88.4 R12, [R186+0x9000] ;  /* 0x00900000ba0c783b */ /* 0x000fe20000004200 */
[----:B------:R-:W-:-:S03]  /*16220*/  FMNMX.FTZ R4, R38, R9, !PT ;  /* 0x0000000926047209 */ /* 0x000fc60007810000 */
[----:B------:R-:W-:Y:S01]  /*16230*/  LDSM.16.MT88.4 R20, [R184+0x9000] ;  /* 0x00900000b814783b */ /* 0x000fe20000004200 */
[----:B------:R-:W-:Y:S02]  /*16240*/  FMNMX.FTZ R9, R39, R4, !PT ;  /* 0x0000000427097209 */ /* 0x000fe40007810000 */
[----:B------:R-:W-:Y:S01]  /*16250*/  FMNMX.FTZ R4, R2, R5, !PT ;  /* 0x0000000502047209 */ /* 0x000fe20007810000 */
        /* <DEDUP_REMOVED lines=58> */
[----:B------:R-:W-:-:S03]  /*16600*/  FMNMX.FTZ R4, R3, R4, !PT ;  /* 0x0000000403047209 */ /* 0x000fc60007810000 */
[----:B------:R-:W1:Y:S01]  /*16610*/  SHFL.BFLY PT, R6, R11, 0x2, 0x1f ;  /* 0x0c401f000b067f89 */ /* 0x000e6200000e0000 */
[----:B------:R-:W-:-:S04]  /*16620*/  FMNMX.FTZ R4, R123, R4, !PT ;  /* 0x000000047b047209 */ /* 0x000fc80007810000 */
[----:B------:R-:W-:-:S04]  /*16630*/  FMNMX.FTZ R4, R121, R4, !PT ;  /* 0x0000000479047209 */ /* 0x000fc80007810000 */
[----:B------:R-:W-:-:S05]  /*16640*/  FMNMX.FTZ R9, R125, R4, !PT ;  /* 0x000000047d097209 */ /* 0x000fca0007810000 */
[----:B------:R-:W3:Y:S01]  /*16650*/  SHFL.BFLY PT, R4, R9, 0x2, 0x1f ;  /* 0x0c401f0009047f89 */ /* 0x000ee200000e0000 */
[----:B-1----:R-:W-:-:S05]  /*16660*/  FMNMX.FTZ R6, R11, R6, !PT ;  /* 0x000000060b067209 */ /* 0x002fca0007810000 */
[----:B------:R-:W1:Y:S01]  /*16670*/  SHFL.BFLY PT, R135, R6, 0x1, 0x1f ;  /* 0x0c201f0006877f89 */ /* 0x000e6200000e0000 */
[----:B---3--:R-:W-:-:S05]  /*16680*/  FMNMX.FTZ R4, R9, R4, !PT ;  /* 0x0000000409047209 */ /* 0x008fca0007810000 */
[----:B------:R-:W3:Y:S01]  /*16690*/  SHFL.BFLY PT, R137, R4, 0x1, 0x1f ;  /* 0x0c201f0004897f89 */ /* 0x000ee200000e0000 */
[----:B-1----:R-:W-:-:S04]  /*166a0*/  FMNMX.FTZ R135, R6, R135, !PT ;  /* 0x0000008706877209 */ /* 0x002fc80007810000 */
[----:B------:R-:W-:Y:S02]  /*166b0*/  FSETP.NEU.FTZ.AND P0, PT, R135, -INF , PT ;  /* 0xff8000008700780b */ /* 0x000fe40003f1d000 */
[----:B---3--:R-:W-:-:S04]  /*166c0*/  FMNMX.FTZ R137, R4, R137, !PT ;  /* 0x0000008904897209 */ /* 0x008fc80007810000 */
[----:B------:R-:W-:Y:S01]  /*166d0*/  FSETP.NEU.FTZ.AND P1, PT, R137, -INF , PT ;  /* 0xff8000008900780b */ /* 0x000fe20003f3d000 */
[C---:B--2---:R-:W-:Y:S02]  /*166e0*/  FMUL.FTZ R133, R138.reuse, R135 ;  /* 0x000000878a857220 */ /* 0x044fe40000410000 */
[----:B------:R-:W-:-:S03]  /*166f0*/  FMUL.FTZ R136, R138, R137 ;  /* 0x000000898a887220 */ /* 0x000fc60000410000 */
[----:B------:R-:W-:Y:S02]  /*16700*/  FSEL R133, R133, RZ, P0 ;  /* 0x000000ff85857208 */ /* 0x000fe40000000000 */
[----:B------:R-:W-:-:S03]  /*16710*/  FSEL R136, R136, RZ, P1 ;  /* 0x000000ff88887208 */ /* 0x000fc60000800000 */
[-CC-:B------:R-:W-:Y:S01]  /*16720*/  FFMA.FTZ R131, R7, R138.reuse, -R133.reuse ;  /* 0x0000008a07837223 */ /* 0x180fe20000010885 */
[----:B------:R-:W-:Y:S01]  /*16730*/  FSEL R7, R137, RZ, P1 ;  /* 0x000000ff89077208 */ /* 0x000fe20000800000 */
[-C--:B------:R-:W-:Y:S01]  /*16740*/  FFMA.FTZ R134, R5, R138.reuse, -R136 ;  /* 0x0000008a05867223 */ /* 0x080fe20000010888 */
[----:B------:R-:W-:Y:S01]  /*16750*/  FSEL R5, R135, RZ, P0 ;  /* 0x000000ff87057208 */ /* 0x000fe20000000000 */
[-C--:B------:R-:W-:Y:S02]  /*16760*/  FFMA.FTZ R128, R43, R138.reuse, -R133 ;  /* 0x0000008a2b807223 */ /* 0x080fe40000010885 */
[----:B------:R-:W-:Y:S01]  /*16770*/  FADD.FTZ R7, R2, -R7 ;  /* 0x8000000702077221 */ /* 0x000fe20000010000 */
[----:B------:R-:W-:Y:S01]  /*16780*/  MUFU.EX2 R131, R131 ;  /* 0x0000008300837308 */ /* 0x000fe20000000800 */
[----:B------:R-:W-:Y:S02]  /*16790*/  FADD.FTZ R5, R0, -R5 ;  /* 0x8000000500057221 */ /* 0x000fe40000010000 */
[----:B------:R-:W-:-:S02]  /*167a0*/  FFMA.FTZ R129, R38, R138, -R133 ;  /* 0x0000008a26817223 */ /* 0x000fc40000010885 */
[-CC-:B------:R-:W-:Y:S02]  /*167b0*/  FFMA.FTZ R126, R39, R138.reuse, -R133.reuse ;  /* 0x0000008a277e7223 */ /* 0x180fe40000010885 */
[-CC-:B------:R-:W-:Y:S01]  /*167c0*/  FFMA.FTZ R132, R41, R138.reuse, -R136.reuse ;  /* 0x0000008a29847223 */ /* 0x180fe20000010888 */
[----:B------:R-:W1:Y:S01]  /*167d0*/  MUFU.EX2 R128, R128 ;  /* 0x0000008000807308 */ /* 0x000e620000000800 */
[-CC-:B------:R-:W-:Y:S02]  /*167e0*/  FFMA.FTZ R130, R59, R138.reuse, -R136.reuse ;  /* 0x0000008a3b827223 */ /* 0x180fe40000010888 */
[-C--:B------:R-:W-:Y:S02]  /*167f0*/  FFMA.FTZ R139, R37, R138.reuse, -R136 ;  /* 0x0000008a258b7223 */ /* 0x080fe40000010888 */
[C---:B------:R-:W-:Y:S01]  /*16800*/  FMUL.FTZ R0, R138.reuse, R5 ;  /* 0x000000058a007220 */ /* 0x040fe20000410000 */
[----:B------:R-:W2:Y:S01]  /*16810*/  LDSM.16.MT88.4 R36, [R184+0xb000] ;  /* 0x00b00000b824783b */ /* 0x000ea20000004200 */
[----:B------:R-:W-:Y:S01]  /*16820*/  FMUL.FTZ R2, R138, R7 ;  /* 0x000000078a027220 */ /* 0x000fe20000410000 */
[----:B------:R-:W-:Y:S01]  /*16830*/  MUFU.EX2 R129, R129 ;  /* 0x0000008100817308 */ /* 0x000fe20000000800 */
[----:B------:R-:W-:-:S02]  /*16840*/  FFMA.FTZ R169, R158, R138, -R133 ;  /* 0x0000008a9ea97223 */ /* 0x000fc40000010885 */
[-CC-:B------:R-:W-:Y:S02]  /*16850*/  FFMA.FTZ R158, R160, R138.reuse, -R133.reuse ;  /* 0x0000008aa09e7223 */ /* 0x180fe40000010885 */
[-CC-:B------:R-:W-:Y:S02]  /*16860*/  FFMA.FTZ R160, R165, R138.reuse, -R136.reuse ;  /* 0x0000008aa5a07223 */ /* 0x180fe40000010888 */
[-CC-:B------:R-:W-:Y:S01]  /*16870*/  FFMA.FTZ R154, R154, R138.reuse, -R133.reuse ;  /* 0x0000008a9a9a7223 */ /* 0x180fe20000010885 */
[----:B------:R-:W3:Y:S01]  /*16880*/  MUFU.EX2 R126, R126 ;  /* 0x0000007e007e7308 */ /* 0x000ee20000000800 */
[----:B-1----:R-:W-:Y:S01]  /*16890*/  F2FP.BF16.PACK_AB R5, R128, R131 ;  /* 0x000000838005723e */ /* 0x002fe200000010ff */
[-C--:B------:R-:W-:Y:S02]  /*168a0*/  FFMA.FTZ R165, R171, R138.reuse, -R136 ;  /* 0x0000008aaba57223 */ /* 0x080fe40000010888 */
[-CC-:B------:R-:W-:Y:S02]  /*168b0*/  FFMA.FTZ R171, R152, R138.reuse, -R133.reuse ;  /* 0x0000008a98ab7223 */ /* 0x180fe40000010885 */
[----:B------:R-:W-:-:S02]  /*168c0*/  FFMA.FTZ R146, R146, R138, -R133 ;  /* 0x0000008a92927223 */ /* 0x000fc40000010885 */
[----:B------:R-:W-:Y:S01]  /*168d0*/  MUFU.EX2 R134, R134 ;  /* 0x0000008600867308 */ /* 0x000fe20000000800 */
[-CC-:B------:R-:W-:Y:S02]  /*168e0*/  FFMA.FTZ R150, R150, R138.reuse, -R133.reuse ;  /* 0x0000008a96967223 */ /* 0x180fe40000010885 */
[-CC-:B------:R-:W-:Y:S02]  /*168f0*/  FFMA.FTZ R152, R161, R138.reuse, -R136.reuse ;  /* 0x0000008aa1987223 */ /* 0x180fe40000010888 */
[-CC-:B------:R-:W-:Y:S02]  /*16900*/  FFMA.FTZ R159, R159, R138.reuse, -R136.reuse ;  /* 0x0000008a9f9f7223 */ /* 0x180fe40000010888 */
[-C--:B------:R-:W-:Y:S01]  /*16910*/  FFMA.FTZ R155, R155, R138.reuse, -R136 ;  /* 0x0000008a9b9b7223 */ /* 0x080fe20000010888 */
[----:B------:R-:W1:Y:S01]  /*16920*/  MUFU.EX2 R132, R132 ;  /* 0x0000008400847308 */ /* 0x000e620000000800 */
[----:B---3--:R-:W-:Y:S01]  /*16930*/  F2FP.BF16.PACK_AB R7, R126, R129 ;  /* 0x000000817e07723e */ /* 0x008fe200000010ff */
[----:B------:R-:W-:-:S02]  /*16940*/  FFMA.FTZ R147, R147, R138, -R133 ;  /* 0x0000008a93937223 */ /* 0x000fc40000010885 */
[-CC-:B------:R-:W-:Y:S02]  /*16950*/  FFMA.FTZ R144, R144, R138.reuse, -R133.reuse ;  /* 0x0000008a90907223 */ /* 0x180fe40000010885 */
[-CC-:B------:R-:W-:Y:S02]  /*16960*/  FFMA.FTZ R145, R145, R138.reuse, -R133.reuse ;  /* 0x0000008a91917223 */ /* 0x180fe40000010885 */
[----:B------:R-:W-:Y:S01]  /*16970*/  MUFU.EX2 R130, R130 ;  /* 0x0000008200827308 */ /* 0x000fe20000000800 */
[-CC-:B------:R-:W-:Y:S02]  /*16980*/  FFMA.FTZ R142, R142, R138.reuse, -R133.reuse ;  /* 0x0000008a8e8e7223 */ /* 0x180fe40000010885 */
[-CC-:B------:R-:W-:Y:S02]  /*16990*/  FFMA.FTZ R153, R153, R138.reuse, -R136.reuse ;  /* 0x0000008a99997223 */ /* 0x180fe40000010888 */
[-C--:B------:R-:W-:Y:S02]  /*169a0*/  FFMA.FTZ R120, R120, R138.reuse, -R133 ;  /* 0x0000008a78787223 */ /* 0x080fe40000010885 */
[----:B------:R-:W-:Y:S01]  /*169b0*/  FFMA.FTZ R3, R3, R138, -R136 ;  /* 0x0000008a03037223 */ /* 0x000fe20000010888 */
[----:B------:R-:W3:Y:S01]  /*169c0*/  MUFU.EX2 R139, R139 ;  /* 0x0000008b008b7308 */ /* 0x000ee20000000800 */
[----:B-1----:R-:W-:-:S07]  /*169d0*/  F2FP.BF16.PACK_AB R4, R132, R134 ;  /* 0x000000868404723e */ /* 0x002fce00000010ff */
[----:B------:R-:W1:Y:S08]  /*169e0*/  MUFU.EX2 R0, R0 ;  /* 0x0000000000007308 */ /* 0x000e700000000800 */
[----:B------:R-:W4:Y:S01]  /*169f0*/  MUFU.EX2 R2, R2 ;  /* 0x0000000200027308 */ /* 0x000f220000000800 */
[----:B---3--:R-:W-:Y:S01]  /*16a00*/  F2FP.BF16.PACK_AB R6, R139, R130 ;  /* 0x000000828b06723e */ /* 0x008fe200000010ff */
[----:B-1----:R-:W-:-:S06]  /*16a10*/  FMUL.FTZ R26, R78, R0 ;  /* 0x000000004e1a7220 */ /* 0x002fcc0000410000 */
[----:B------:R-:W-:Y:S01]  /*16a20*/  MUFU.EX2 R154, R154 ;  /* 0x0000009a009a7308 */ /* 0x000fe20000000800 */
[-C--:B------:R-:W-:Y:S02]  /*16a30*/  FMUL.FTZ R27, R79, R0.reuse ;  /* 0x000000004f1b7220 */ /* 0x080fe40000410000 */
[-C--:B------:R-:W-:Y:S02]  /*16a40*/  FMUL.FTZ R82, R82, R0.reuse ;  /* 0x0000000052527220 */ /* 0x080fe40000410000 */
[----:B------:R-:W-:Y:S02]  /*16a50*/  FMUL.FTZ R83, R83, R0 ;  /* 0x0000000053537220 */ /* 0x000fe40000410000 */
[-C--:B----4-:R-:W-:Y:S01]  /*16a60*/  FMUL.FTZ R24, R76, R2.reuse ;  /* 0x000000024c187220 */ /* 0x090fe20000410000 */
[----:B------:R-:W-:Y:S01]  /*16a70*/  MUFU.EX2 R169, R169 ;  /* 0x000000a900a97308 */ /* 0x000fe20000000800 */
[-C--:B------:R-:W-:Y:S02]  /*16a80*/  FMUL.FTZ R25, R77, R2.reuse ;  /* 0x000000024d197220 */ /* 0x080fe40000410000 */
[----:B------:R-:W-:-:S02]  /*16a90*/  FMUL.FTZ R80, R80, R2 ;  /* 0x0000000250507220 */ /* 0x000fc40000410000 */
[----:B------:R-:W-:Y:S02]  /*16aa0*/  FMUL.FTZ R81, R81, R2 ;  /* 0x0000000251517220 */ /* 0x000fe40000410000 */
[-C--:B------:R-:W-:Y:S01]  /*16ab0*/  FFMA.FTZ R77, R50, R138.reuse, -R133 ;  /* 0x0000008a324d7223 */ /* 0x080fe20000010885 */
[C---:B------:R-:W-:Y:S01]  /*16ac0*/  HMMA.16816.F32.BF16 R24, R4.reuse, R28, R24 ;  /* 0x0000001c0418723c */ /* 0x040fe20000041818 */
[----:B------:R-:W-:Y:S01]  /*16ad0*/  FFMA.FTZ R78, R57, R138, -R136 ;  /* 0x0000008a394e7223 */ /* 0x000fe20000010888 */
[----:B------:R-:W-:Y:S01]  /*16ae0*/  MUFU.EX2 R158, R158 ;  /* 0x0000009e009e7308 */ /* 0x000fe20000000800 */
[-C--:B------:R-:W-:Y:S02]  /*16af0*/  FMUL.FTZ R10, R114, R0.reuse ;  /* 0x00000000720a7220 */ /* 0x080fe40000410000 */
[----:B------:R-:W-:Y:S02]  /*16b00*/  FMUL.FTZ R11, R115, R0 ;  /* 0x00000000730b7220 */ /* 0x000fe40000410000 */
[-C--:B------:R-:W-:Y:S01]  /*16b10*/  FMUL.FTZ R8, R112, R2.reuse ;  /* 0x0000000270087220 */ /* 0x080fe20000410000 */
[----:B------:R-:W-:Y:S01]  /*16b20*/  HMMA.16816.F32.BF16 R28, R4, R30, R80 ;  /* 0x0000001e041c723c */ /* 0x000fe20000041850 */
[----:B------:R-:W-:Y:S01]  /*16b30*/  FMUL.FTZ R9, R113, R2 ;  /* 0x0000000271097220 */ /* 0x000fe20000410000 */
[----:B------:R-:W-:Y:S01]  /*16b40*/  MUFU.EX2 R77, R77 ;  /* 0x0000004d004d7308 */ /* 0x000fe20000000800 */
[----:B------:R-:W-:-:S02]  /*16b50*/  FMUL.FTZ R18, R70, R0 ;  /* 0x0000000046127220 */ /* 0x000fc40000410000 */
[----:B------:R-:W-:Y:S02]  /*16b60*/  FMUL.FTZ R19, R71, R0 ;  /* 0x0000000047137220 */ /* 0x000fe40000410000 */
[-C--:B------:R-:W-:Y:S01]  /*16b70*/  FFMA.FTZ R81, R51, R138.reuse, -R136 ;  /* 0x0000008a33517223 */ /* 0x080fe20000010888 */
[C---:B------:R-:W-:Y:S01]  /*16b80*/  HMMA.16816.F32.BF16 R8, R4.reuse, R12, R8 ;  /* 0x0000000c0408723c */ /* 0x040fe20000041808 */
[----:B------:R-:W1:Y:S01]  /*16b90*/  LDSM.16.MT88.4 R48, [R184+0x9400] ;  /* 0x00940000b830783b */ /* 0x000e620000004200 */
[----:B------:R-:W-:Y:S01]  /*16ba0*/  FFMA.FTZ R82, R56, R138, -R133 ;  /* 0x0000008a38527223 */ /* 0x000fe20000010885 */
[----:B------:R-:W-:Y:S01]  /*16bb0*/  MUFU.EX2 R78, R78 ;  /* 0x0000004e004e7308 */ /* 0x000fe20000000800 */
[-C--:B------:R-:W-:Y:S01]  /*16bc0*/  FMUL.FTZ R16, R68, R2.reuse ;  /* 0x0000000244107220 */ /* 0x080fe20000410000 */
[----:B------:R-:W3:Y:S01]  /*16bd0*/  LDSM.16.MT88.4 R56, [R186+0xb400] ;  /* 0x00b40000ba38783b */ /* 0x000ee20000004200 */
[----:B------:R-:W-:Y:S02]  /*16be0*/  FMUL.FTZ R17, R69, R2 ;  /* 0x0000000245117220 */ /* 0x000fe40000410000 */
[-C--:B------:R-:W-:Y:S01]  /*16bf0*/  FMUL.FTZ R110, R110, R0.reuse ;  /* 0x000000006e6e7220 */ /* 0x080fe20000410000 */
[----:B------:R-:W4:Y:S01]  /*16c00*/  LDSM.16.MT88.4 R68, [R186+0xd400] ;  /* 0x00d40000ba44783b */ /* 0x000f220000004200 */
[----:B------:R-:W-:Y:S01]  /*16c10*/  FMUL.FTZ R111, R111, R0 ;  /* 0x000000006f6f7220 */ /* 0x000fe20000410000 */
[----:B------:R-:W-:Y:S01]  /*16c20*/  MUFU.EX2 R81, R81 ;  /* 0x0000005100517308 */ /* 0x000fe20000000800 */
[-C--:B------:R-:W-:Y:S01]  /*16c30*/  FMUL.FTZ R108, R108, R2.reuse ;  /* 0x000000026c6c7220 */ /* 0x080fe20000410000 */
[----:B------:R-:W-:Y:S01]  /*16c40*/  HMMA.16816.F32.BF16 R16, R4, R20, R16 ;  /* 0x000000140410723c */ /* 0x000fe20000041810 */
[----:B------:R-:W-:-:S02]  /*16c50*/  FMUL.FTZ R109, R109, R2 ;  /* 0x000000026d6d7220 */ /* 0x000fc40000410000 */
[-C--:B------:R-:W-:Y:S02]  /*16c60*/  FMUL.FTZ R74, R74, R0.reuse ;  /* 0x000000004a4a7220 */ /* 0x080fe40000410000 */
[----:B------:R-:W-:Y:S01]  /*16c70*/  FMUL.FTZ R75, R75, R0 ;  /* 0x000000004b4b7220 */ /* 0x000fe20000410000 */
[----:B------:R-:W-:Y:S01]  /*16c80*/  MUFU.EX2 R82, R82 ;  /* 0x0000005200527308 */ /* 0x000fe20000000800 */
[-C--:B------:R-:W-:Y:S01]  /*16c90*/  FMUL.FTZ R72, R72, R2.reuse ;  /* 0x0000000248487220 */ /* 0x080fe20000410000 */
[C---:B------:R-:W-:Y:S01]  /*16ca0*/  HMMA.16816.F32.BF16 R12, R4.reuse, R14, R108 ;  /* 0x0000000e040c723c */ /* 0x040fe2000004186c */
[----:B------:R-:W-:Y:S01]  /*16cb0*/  FMUL.FTZ R73, R73, R2 ;  /* 0x0000000249497220 */ /* 0x000fe20000410000 */
[----:B------:R-:W-:Y:S01]  /*16cc0*/  LDSM.16.MT88.4 R108, [R186+0xac00] ;  /* 0x00ac0000ba6c783b */ /* 0x000fe20000004200 */
[-CC-:B------:R-:W-:Y:S02]  /*16cd0*/  FFMA.FTZ R76, R34, R138.reuse, -R133.reuse ;  /* 0x0000008a224c7223 */ /* 0x180fe40000010885 */
[-C--:B------:R-:W-:Y:S01]  /*16ce0*/  FFMA.FTZ R79, R35, R138.reuse, -R133 ;  /* 0x0000008a234f7223 */ /* 0x080fe20000010885 */
[----:B------:R-:W-:Y:S01]  /*16cf0*/  MUFU.EX2 R160, R160 ;  /* 0x000000a000a07308 */ /* 0x000fe20000000800 */
[-CC-:B------:R-:W-:Y:S01]  /*16d00*/  FFMA.FTZ R83, R55, R138.reuse, -R136.reuse ;  /* 0x0000008a37537223 */ /* 0x180fe20000010888 */
[----:B------:R-:W-:Y:S01]  /*16d10*/  HMMA.16816.F32.BF16 R20, R4, R22, R72 ;  /* 0x000000160414723c */ /* 0x000fe20000041848 */
[----:B------:R-:W-:Y:S01]  /*16d20*/  FFMA.FTZ R80, R53, R138, -R136 ;  /* 0x0000008a35507223 */ /* 0x000fe20000010888 */
[----:B------:R-:W-:Y:S01]  /*16d30*/  LDSM.16.MT88.4 R72, [R184+0x9800] ;  /* 0x00980000b848783b */ /* 0x000fe20000004200 */
[----:B------:R-:W-:-:S02]  /*16d40*/  FMUL.FTZ R34, R86, R0 ;  /* 0x0000000056227220 */ /* 0x000fc40000410000 */
[----:B------:R-:W-:Y:S01]  /*16d50*/  FMUL.FTZ R35, R87, R0 ;  /* 0x0000000057237220 */ /* 0x000fe20000410000 */
[----:B------:R-:W-:Y:S01]  /*16d60*/  MUFU.EX2 R76, R76 ;  /* 0x0000004c004c7308 */ /* 0x000fe20000000800 */
[-C--:B------:R-:W-:Y:S02]  /*16d70*/  FMUL.FTZ R32, R84, R2.reuse ;  /* 0x0000000254207220 */ /* 0x080fe40000410000 */
[----:B------:R-:W-:Y:S02]  /*16d80*/  FMUL.FTZ R33, R85, R2 ;  /* 0x0000000255217220 */ /* 0x000fe40000410000 */
[-C--:B------:R-:W-:Y:S02]  /*16d90*/  FMUL.FTZ R42, R90, R0.reuse ;  /* 0x000000005a2a7220 */ /* 0x080fe40000410000 */
[----:B------:R-:W-:Y:S01]  /*16da0*/  FMUL.FTZ R43, R91, R0 ;  /* 0x000000005b2b7220 */ /* 0x000fe20000410000 */
[----:B------:R-:W-:Y:S01]  /*16db0*/  MUFU.EX2 R79, R79 ;  /* 0x0000004f004f7308 */ /* 0x000fe20000000800 */
[-C--:B------:R-:W-:Y:S01]  /*16dc0*/  FMUL.FTZ R40, R88, R2.reuse ;  /* 0x0000000258287220 */ /* 0x080fe20000410000 */
[----:B--2---:R-:W-:Y:S01]  /*16dd0*/  HMMA.16816.F32.BF16 R32, R4, R36, R32 ;  /* 0x000000240420723c */ /* 0x004fe20000041820 */
[----:B------:R-:W-:-:S02]  /*16de0*/  FMUL.FTZ R41, R89, R2 ;  /* 0x0000000259297220 */ /* 0x000fc40000410000 */
[-C--:B------:R-:W-:Y:S02]  /*16df0*/  FMUL.FTZ R106, R106, R0.reuse ;  /* 0x000000006a6a7220 */ /* 0x080fe40000410000 */
[----:B------:R-:W-:Y:S01]  /*16e00*/  FMUL.FTZ R107, R107, R0 ;  /* 0x000000006b6b7220 */ /* 0x000fe20000410000 */
[----:B------:R-:W2:Y:S01]  /*16e10*/  MUFU.EX2 R83, R83 ;  /* 0x0000005300537308 */ /* 0x000ea20000000800 */
[-C--:B------:R-:W-:Y:S01]  /*16e20*/  FMUL.FTZ R104, R104, R2.reuse ;  /* 0x0000000268687220 */ /* 0x080fe20000410000 */
[C---:B------:R-:W-:Y:S01]  /*16e30*/  HMMA.16816.F32.BF16 R40, R4.reuse, R44, R40 ;  /* 0x0000002c0428723c */ /* 0x040fe20000041828 */
[----:B------:R-:W-:Y:S02]  /*16e40*/  FMUL.FTZ R105, R105, R2 ;  /* 0x0000000269697220 */ /* 0x000fe40000410000 */
[-C--:B------:R-:W-:Y:S02]  /*16e50*/  FMUL.FTZ R94, R94, R0.reuse ;  /* 0x000000005e5e7220 */ /* 0x080fe40000410000 */
[----:B------:R-:W-:Y:S01]  /*16e60*/  FMUL.FTZ R95, R95, R0 ;  /* 0x000000005f5f7220 */ /* 0x000fe20000410000 */
[----:B------:R-:W5:Y:S01]  /*16e70*/  MUFU.EX2 R80, R80 ;  /* 0x0000005000507308 */ /* 0x000f620000000800 */
[-C--:B------:R-:W-:Y:S01]  /*16e80*/  FMUL.FTZ R92, R92, R2.reuse ;  /* 0x000000025c5c7220 */ /* 0x080fe20000410000 */
[----:B------:R-:W-:Y:S01]  /*16e90*/  HMMA.16816.F32.BF16 R36, R4, R38, R104 ;  /* 0x000000260424723c */ /* 0x000fe20000041868 */
[----:B------:R-:W-:Y:S01]  /*16ea0*/  FMUL.FTZ R93, R93, R2 ;  /* 0x000000025d5d7220 */ /* 0x000fe20000410000 */
[----:B------:R-:W-:Y:S01]  /*16eb0*/  LDSM.16.MT88.4 R104, [R184+0xcc00] ;  /* 0x00cc0000b868783b */ /* 0x000fe20000004200 */
[----:B------:R-:W-:-:S02]  /*16ec0*/  FMUL.FTZ R54, R102, R0 ;  /* 0x0000000066367220 */ /* 0x000fc40000410000 */
[----:B------:R-:W-:Y:S01]  /*16ed0*/  FMUL.FTZ R55, R103, R0 ;  /* 0x0000000067377220 */ /* 0x000fe20000410000 */
[----:B------:R-:W-:Y:S01]  /*16ee0*/  MUFU.EX2 R165, R165 ;  /* 0x000000a500a57308 */ /* 0x000fe20000000800 */
[-C--:B------:R-:W-:Y:S01]  /*16ef0*/  FMUL.FTZ R52, R100, R2.reuse ;  /* 0x0000000264347220 */ /* 0x080fe20000410000 */
[C---:B------:R-:W-:Y:S01]  /*16f00*/  HMMA.16816.F32.BF16 R44, R4.reuse, R46, R92 ;  /* 0x0000002e042c723c */ /* 0x040fe2000004185c */
[----:B------:R-:W-:Y:S02]  /*16f10*/  FMUL.FTZ R53, R101, R2 ;  /* 0x0000000265357220 */ /* 0x000fe40000410000 */
[-C--:B------:R-:W-:Y:S02]  /*16f20*/  FMUL.FTZ R98, R98, R0.reuse ;  /* 0x0000000062627220 */ /* 0x080fe40000410000 */
[----:B------:R-:W-:Y:S01]  /*16f30*/  FMUL.FTZ R99, R99, R0 ;  /* 0x0000000063637220 */ /* 0x000fe20000410000 */
[----:B------:R-:W-:Y:S01]  /*16f40*/  MUFU.EX2 R146, R146 ;  /* 0x0000009200927308 */ /* 0x000fe20000000800 */
[-C--:B------:R-:W-:Y:S01]  /*16f50*/  FMUL.FTZ R96, R96, R2.reuse ;  /* 0x0000000260607220 */ /* 0x080fe20000410000 */
[----:B------:R-:W-:Y:S01]  /*16f60*/  HMMA.16816.F32.BF16 R52, R4, R60, R52 ;  /* 0x0000003c0434723c */ /* 0x000fe20000041834 */
[----:B------:R-:W-:-:S02]  /*16f70*/  FMUL.FTZ R97, R97, R2 ;  /* 0x0000000261617220 */ /* 0x000fc40000410000 */
[-CC-:B------:R-:W-:Y:S02]  /*16f80*/  FFMA.FTZ R84, R172, R138.reuse, -R133.reuse ;  /* 0x0000008aac547223 */ /* 0x180fe40000010885 */
[--C-:B------:R-:W-:Y:S01]  /*16f90*/  FFMA.FTZ R85, R178, R138, -R133.reuse ;  /* 0x0000008ab2557223 */ /* 0x100fe20000010885 */
[----:B------:R-:W-:Y:S01]  /*16fa0*/  MUFU.EX2 R171, R171 ;  /* 0x000000ab00ab7308 */ /* 0x000fe20000000800 */
[----:B--2---:R-:W-:Y:S01]  /*16fb0*/  F2FP.BF16.PACK_AB R60, R83, R78 ;  /* 0x0000004e533c723e */ /* 0x004fe200000010ff */
[----:B------:R-:W-:Y:S01]  /*16fc0*/  HMMA.16816.F32.BF16 R4, R4, R62, R96 ;  /* 0x0000003e0404723c */ /* 0x000fe20000041860 */
[----:B------:R-:W-:Y:S01]  /*16fd0*/  F2FP.BF16.PACK_AB R61, R79, R76 ;  /* 0x0000004c4f3d723e */ /* 0x000fe200000010ff */
[-CC-:B------:R-:W-:Y:S02]  /*16fe0*/  FFMA.FTZ R86, R174, R138.reuse, -R133.reuse ;  /* 0x0000008aae567223 */ /* 0x180fe40000010885 */
[-CC-:B------:R-:W-:Y:S02]  /*16ff0*/  FFMA.FTZ R87, R183, R138.reuse, -R136.reuse ;  /* 0x0000008ab7577223 */ /* 0x180fe40000010888 */
[-CC-:B------:R-:W-:Y:S01]  /*17000*/  FFMA.FTZ R88, R213, R138.reuse, -R136.reuse ;  /* 0x0000008ad5587223 */ /* 0x180fe20000010888 */
[----:B-----5:R-:W-:Y:S01]  /*17010*/  F2FP.BF16.PACK_AB R62, R80, R81 ;  /* 0x00000051503e723e */ /* 0x020fe200000010ff */
[-CC-:B------:R-:W-:Y:S01]  /*17020*/  FFMA.FTZ R89, R181, R138.reuse, -R136.reuse ;  /* 0x0000008ab5597223 */ /* 0x180fe20000010888 */
[----:B------:R-:W-:Y:S01]  /*17030*/  F2FP.BF16.PACK_AB R63, R82, R77 ;  /* 0x0000004d523f723e */ /* 0x000fe200000010ff */
[-C--:B------:R-:W-:Y:S01]  /*17040*/  FFMA.FTZ R90, R211, R138.reuse, -R136 ;  /* 0x0000008ad35a7223 */ /* 0x080fe20000010888 */
[----:B------:R-:W-:Y:S01]  /*17050*/  MUFU.EX2 R84, R84 ;  /* 0x0000005400547308 */ /* 0x000fe20000000800 */
[----:B------:R-:W-:-:S02]  /*17060*/  FFMA.FTZ R91, R176, R138, -R133 ;  /* 0x0000008ab05b7223 */ /* 0x000fc40000010885 */
[-CC-:B------:R-:W-:Y:S02]  /*17070*/  FFMA.FTZ R92, R162, R138.reuse, -R133.reuse ;  /* 0x0000008aa25c7223 */ /* 0x180fe40000010885 */
[C---:B------:R-:W-:Y:S01]  /*17080*/  HMMA.16816.F32.BF16 R8, R60.reuse, R64, R8 ;  /* 0x000000403c08723c */ /* 0x040fe20000041808 */
[-CC-:B------:R-:W-:Y:S02]  /*17090*/  FFMA.FTZ R93, R170, R138.reuse, -R133.reuse ;  /* 0x0000008aaa5d7223 */ /* 0x180fe40000010885 */
[----:B------:R-:W-:Y:S01]  /*170a0*/  MUFU.EX2 R85, R85 ;  /* 0x0000005500557308 */ /* 0x000fe20000000800 */
[-C--:B------:R-:W-:Y:S02]  /*170b0*/  FFMA.FTZ R94, R164, R138.reuse, -R133 ;  /* 0x0000008aa45e7223 */ /* 0x080fe40000010885 */
[-CC-:B------:R-:W-:Y:S02]  /*170c0*/  FFMA.FTZ R95, R175, R138.reuse, -R136.reuse ;  /* 0x0000008aaf5f7223 */ /* 0x180fe40000010888 */
[----:B------:R-:W-:Y:S01]  /*170d0*/  HMMA.16816.F32.BF16 R12, R60, R66, R12 ;  /* 0x000000423c0c723c */ /* 0x000fe2000004180c */
[----:B------:R-:W2:Y:S01]  /*170e0*/  LDSM.16.MT88.4 R64, [R184+0xb400] ;  /* 0x00b40000b840783b */ /* 0x000ea20000004200 */
[-CC-:B------:R-:W-:Y:S01]  /*170f0*/  FFMA.FTZ R100, R179, R138.reuse, -R136.reuse ;  /* 0x0000008ab3647223 */ /* 0x180fe20000010888 */
[----:B------:R-:W-:Y:S01]  /*17100*/  MUFU.EX2 R86, R86 ;  /* 0x0000005600567308 */ /* 0x000fe20000000800 */
[----:B------:R-:W-:-:S02]  /*17110*/  FFMA.FTZ R101, R173, R138, -R136 ;  /* 0x0000008aad657223 */ /* 0x000fc40000010888 */
[-CC-:B------:R-:W-:Y:S02]  /*17120*/  FFMA.FTZ R102, R177, R138.reuse, -R136.reuse ;  /* 0x0000008ab1667223 */ /* 0x180fe40000010888 */
[C---:B-1----:R-:W-:Y:S01]  /*17130*/  HMMA.16816.F32.BF16 R16, R60.reuse, R48, R16 ;  /* 0x000000303c10723c */ /* 0x042fe20000041810 */
[-CC-:B------:R-:W-:Y:S02]  /*17140*/  FFMA.FTZ R103, R166, R138.reuse, -R133.reuse ;  /* 0x0000008aa6677223 */ /* 0x180fe40000010885 */
[----:B------:R-:W-:Y:S01]  /*17150*/  MUFU.EX2 R87, R87 ;  /* 0x0000005700577308 */ /* 0x000fe20000000800 */
[-CC-:B------:R-:W-:Y:S02]  /*17160*/  FFMA.FTZ R162, R163, R138.reuse, -R136.reuse ;  /* 0x0000008aa3a27223 */ /* 0x180fe40000010888 */
[-CC-:B------:R-:W-:Y:S02]  /*17170*/  FFMA.FTZ R163, R167, R138.reuse, -R136.reuse ;  /* 0x0000008aa7a37223 */ /* 0x180fe40000010888 */
[----:B------:R-:W-:Y:S01]  /*17180*/  HMMA.16816.F32.BF16 R20, R60, R50, R20 ;  /* 0x000000323c14723c */ /* 0x000fe20000041814 */
[----:B------:R-:W1:Y:S01]  /*17190*/  LDSM.16.MT88.4 R48, [R184+0xd400] ;  /* 0x00d40000b830783b */ /* 0x000e620000004200 */
[-C--:B------:R-:W-:Y:S01]  /*171a0*/  FFMA.FTZ R167, R156, R138.reuse, -R133 ;  /* 0x0000008a9ca77223 */ /* 0x080fe20000010885 */
[----:B------:R-:W5:Y:S01]  /*171b0*/  MUFU.EX2 R88, R88 ;  /* 0x0000005800587308 */ /* 0x000f620000000800 */
[----:B------:R-:W-:-:S02]  /*171c0*/  FFMA.FTZ R156, R157, R138, -R136 ;  /* 0x0000008a9d9c7223 */ /* 0x000fc40000010888 */
[-CC-:B------:R-:W-:Y:S02]  /*171d0*/  FFMA.FTZ R164, R143, R138.reuse, -R136.reuse ;  /* 0x0000008a8fa47223 */ /* 0x180fe40000010888 */
[C---:B---3--:R-:W-:Y:S01]  /*171e0*/  HMMA.16816.F32.BF16 R24, R60.reuse, R56, R24 ;  /* 0x000000383c18723c */ /* 0x048fe20000041818 */
[-CC-:B------:R-:W-:Y:S02]  /*171f0*/  FFMA.FTZ R166, R141, R138.reuse, -R136.reuse ;  /* 0x0000008a8da67223 */ /* 0x180fe40000010888 */
[----:B------:R-:W-:Y:S01]  /*17200*/  MUFU.EX2 R89, R89 ;  /* 0x0000005900597308 */ /* 0x000fe20000000800 */
[-C--:B------:R-:W-:Y:S02]  /*17210*/  FFMA.FTZ R143, R151, R138.reuse, -R136 ;  /* 0x0000008a978f7223 */ /* 0x080fe40000010888 */
[-CC-:B------:R-:W-:Y:S02]  /*17220*/  FFMA.FTZ R141, R140, R138.reuse, -R133.reuse ;  /* 0x0000008a8c8d7223 */ /* 0x180fe40000010885 */
[----:B------:R-:W-:Y:S01]  /*17230*/  HMMA.16816.F32.BF16 R28, R60, R58, R28 ;  /* 0x0000003a3c1c723c */ /* 0x000fe2000004181c */
[----:B------:R-:W3:Y:S01]  /*17240*/  LDSM.16.MT88.4 R56, [R186+0x9800] ;  /* 0x00980000ba38783b */ /* 0x000ee20000004200 */
[----:B------:R-:W-:Y:S01]  /*17250*/  FFMA.FTZ R151, R124, R138, -R133 ;  /* 0x0000008a7c977223 */ /* 0x000fe20000010885 */
[----:B------:R-:W1:Y:S01]  /*17260*/  MUFU.EX2 R90, R90 ;  /* 0x0000005a005a7308 */ /* 0x000e620000000800 */
[----:B------:R-:W-:-:S04]  /*17270*/  FFMA.FTZ R131, R210, R0, R131 ;  /* 0x00000000d2837223 */ /* 0x000fc80000010083 */
[----:B----4-:R-:W-:Y:S01]  /*17280*/  HMMA.16816.F32.BF16 R40, R60, R68, R40 ;  /* 0x000000443c28723c */ /* 0x010fe20000041828 */
[----:B------:R-:W-:Y:S02]  /*17290*/  FADD.FTZ R128, R128, R131 ;  /* 0x0000008380807221 */ /* 0x000fe40000010000 */
[----:B------:R-:W4:Y:S02]  /*172a0*/  MUFU.EX2 R91, R91 ;  /* 0x0000005b005b7308 */ /* 0x000f240000000800 */
[----:B------:R-:W-:-:S03]  /*172b0*/  FADD.FTZ R129, R129, R128 ;  /* 0x0000008081817221 */ /* 0x000fc60000010000 */
[----:B--2---:R-:W-:Y:S01]  /*172c0*/  HMMA.16816.F32.BF16 R32, R60, R64, R32 ;  /* 0x000000403c20723c */ /* 0x004fe20000041820 */
[----:B------:R-:W-:Y:S02]  /*172d0*/  FADD.FTZ R129, R126, R129 ;  /* 0x000000817e817221 */ /* 0x000fe40000010000 */
[----:B------:R-:W-:Y:S02]  /*172e0*/  MUFU.EX2 R92, R92 ;  /* 0x0000005c005c7308 */ /* 0x000fe40000000800 */
[----:B------:R-:W-:-:S03]  /*172f0*/  FADD.FTZ R76, R76, R129 ;  /* 0x000000814c4c7221 */ /* 0x000fc60000010000 */
[C---:B------:R-:W-:Y:S01]  /*17300*/  HMMA.16816.F32.BF16 R36, R60.reuse, R66, R36 ;  /* 0x000000423c24723c */ /* 0x040fe20000041824 */
[----:B------:R-:W2:Y:S01]  /*17310*/  LDSM.16.MT88.4 R64, [R186+0xb800] ;  /* 0x00b80000ba40783b */ /* 0x000ea20000004200 */
[----:B------:R-:W-:Y:S01]  /*17320*/  FADD.FTZ R76, R79, R76 ;  /* 0x0000004c4f4c7221 */ /* 0x000fe20000010000 */
[----:B------:R-:W-:Y:S05]  /*17330*/  MUFU.EX2 R93, R93 ;  /* 0x0000005d005d7308 */ /* 0x000fea0000000800 */
[C---:B-1----:R-:W-:Y:S03]  /*17340*/  HMMA.16816.F32.BF16 R52, R60.reuse, R48, R52 ;  /* 0x000000303c34723c */ /* 0x042fe60000041834 */
[----:B------:R-:W-:Y:S04]  /*17350*/  MUFU.EX2 R94, R94 ;  /* 0x0000005e005e7308 */ /* 0x000fe80000000800 */
[----:B-----5:R-:W-:Y:S01]  /*17360*/  F2FP.BF16.PACK_AB R48, R88, R87 ;  /* 0x000000575830723e */ /* 0x020fe200000010ff */
[----:B------:R-:W-:Y:S01]  /*17370*/  HMMA.16816.F32.BF16 R4, R60, R50, R4 ;  /* 0x000000323c04723c */ /* 0x000fe20000041804 */
[----:B------:R-:W-:-:S02]  /*17380*/  F2FP.BF16.PACK_AB R49, R85, R84 ;  /* 0x000000545531723e */ /* 0x000fc400000010ff */
[----:B------:R-:W-:Y:S04]  /*17390*/  MUFU.EX2 R95, R95 ;  /* 0x0000005f005f7308 */ /* 0x000fe80000000800 */
[----:B------:R-:W-:Y:S01]  /*173a0*/  F2FP.BF16.PACK_AB R50, R90, R89 ;  /* 0x000000595a32723e */ /* 0x000fe200000010ff */
[----:B------:R-:W-:Y:S01]  /*173b0*/  HMMA.16816.F32.BF16 R44, R60, R70, R44 ;  /* 0x000000463c2c723c */ /* 0x000fe2000004182c */
[----:B----4-:R-:W-:Y:S01]  /*173c0*/  F2FP.BF16.PACK_AB R51, R91, R86 ;  /* 0x000000565b33723e */ /* 0x010fe200000010ff */
[----:B------:R-:W1:Y:S01]  /*173d0*/  LDSM.16.MT88.4 R60, [R184+0xd800] ;  /* 0x00d80000b83c783b */ /* 0x000e620000004200 */
[----:B------:R-:W4:Y:S03]  /*173e0*/  MUFU.EX2 R100, R100 ;  /* 0x0000006400647308 */ /* 0x000f260000000800 */
[----:B------:R-:W-:Y:S02]  /*173f0*/  LDSM.16.MT88.4 R68, [R186+0xd800] ;  /* 0x00d80000ba44783b */ /* 0x000fe40000004200 */
[C---:B---3--:R-:W-:Y:S03]  /*17400*/  HMMA.16816.F32.BF16 R8, R48.reuse, R56, R8 ;  /* 0x000000383008723c */ /* 0x048fe60000041808 */
[----:B------:R-:W-:Y:S05]  /*17410*/  MUFU.EX2 R101, R101 ;  /* 0x0000006500657308 */ /* 0x000fea0000000800 */
[C---:B------:R-:W-:Y:S01]  /*17420*/  HMMA.16816.F32.BF16 R12, R48.reuse, R58, R12 ;  /* 0x0000003a300c723c */ /* 0x040fe2000004180c */
[----:B------:R-:W3:Y:S02]  /*17430*/  LDSM.16.MT88.4 R56, [R184+0xb800] ;  /* 0x00b80000b838783b */ /* 0x000ee40000004200 */
[----:B------:R-:W5:Y:S05]  /*17440*/  MUFU.EX2 R102, R102 ;  /* 0x0000006600667308 */ /* 0x000f6a0000000800 */
[C---:B--2---:R-:W-:Y:S03]  /*17450*/  HMMA.16816.F32.BF16 R24, R48.reuse, R64, R24 ;  /* 0x000000403018723c */ /* 0x044fe60000041818 */
[----:B------:R-:W2:Y:S05]  /*17460*/  MUFU.EX2 R103, R103 ;  /* 0x0000006700677308 */ /* 0x000eaa0000000800 */
[C---:B------:R-:W-:Y:S01]  /*17470*/  HMMA.16816.F32.BF16 R28, R48.reuse, R66, R28 ;  /* 0x00000042301c723c */ /* 0x040fe2000004181c */
[----:B------:R-:W2:Y:S02]  /*17480*/  LDSM.16.MT88.4 R64, [R186+0x9c00] ;  /* 0x009c0000ba40783b */ /* 0x000ea40000004200 */
[----:B------:R-:W-:Y:S05]  /*17490*/  MUFU.EX2 R162, R162 ;  /* 0x000000a200a27308 */ /* 0x000fea0000000800 */
[C---:B------:R-:W-:Y:S03]  /*174a0*/  HMMA.16816.F32.BF16 R16, R48.reuse, R72, R16 ;  /* 0x000000483010723c */ /* 0x040fe60000041810 */
[----:B------:R-:W-:Y:S05]  /*174b0*/  MUFU.EX2 R163, R163 ;  /* 0x000000a300a37308 */ /* 0x000fea0000000800 */
[C---:B-1----:R-:W-:Y:S03]  /*174c0*/  HMMA.16816.F32.BF16 R52, R48.reuse, R60, R52 ;  /* 0x0000003c3034723c */ /* 0x042fe60000041834 */
[----:B------:R-:W-:Y:S05]  /*174d0*/  MUFU.EX2 R167, R167 ;  /* 0x000000a700a77308 */ /* 0x000fea0000000800 */
[C---:B------:R-:W-:Y:S01]  /*174e0*/  HMMA.16816.F32.BF16 R4, R48.reuse, R62, R4 ;  /* 0x0000003e3004723c */ /* 0x040fe20000041804 */
[----:B------:R-:W-:Y:S02]  /*174f0*/  LDSM.16.MT88.4 R60, [R184+0xbc00] ;  /* 0x00bc0000b83c783b */ /* 0x000fe40000004200 */
[----:B------:R-:W-:Y:S05]  /*17500*/  MUFU.EX2 R150, R150 ;  /* 0x0000009600967308 */ /* 0x000fea0000000800 */
[C---:B---3--:R-:W-:Y:S03]  /*17510*/  HMMA.16816.F32.BF16 R32, R48.reuse, R56, R32 ;  /* 0x000000383020723c */ /* 0x048fe60000041820 */
[----:B------:R-:W-:Y:S05]  /*17520*/  MUFU.EX2 R152, R152 ;  /* 0x0000009800987308 */ /* 0x000fea0000000800 */
[C---:B------:R-:W-:Y:S01]  /*17530*/  HMMA.16816.F32.BF16 R36, R48.reuse, R58, R36 ;  /* 0x0000003a3024723c */ /* 0x040fe20000041824 */
[----:B------:R-:W1:Y:S02]  /*17540*/  LDSM.16.MT88.4 R56, [R186+0xbc00] ;  /* 0x00bc0000ba38783b */ /* 0x000e640000004200 */
[----:B------:R-:W-:Y:S05]  /*17550*/  MUFU.EX2 R159, R159 ;  /* 0x0000009f009f7308 */ /* 0x000fea0000000800 */
[C---:B------:R-:W-:Y:S01]  /*17560*/  HMMA.16816.F32.BF16 R20, R48.reuse, R74, R20 ;  /* 0x0000004a3014723c */ /* 0x040fe20000041814 */
[----:B------:R-:W3:Y:S02]  /*17570*/  LDSM.16.MT88.4 R72, [R184+0x9c00] ;  /* 0x009c0000b848783b */ /* 0x000ee40000004200 */
[----:B------:R-:W-:Y:S05]  /*17580*/  MUFU.EX2 R155, R155 ;  /* 0x0000009b009b7308 */ /* 0x000fea0000000800 */
[C---:B------:R-:W-:Y:S03]  /*17590*/  HMMA.16816.F32.BF16 R40, R48.reuse, R68, R40 ;  /* 0x000000443028723c */ /* 0x040fe60000041828 */
[----:B------:R-:W-:Y:S05]  /*175a0*/  MUFU.EX2 R156, R156 ;  /* 0x0000009c009c7308 */ /* 0x000fea0000000800 */
[----:B------:R-:W-:Y:S01]  /*175b0*/  HMMA.16816.F32.BF16 R44, R48, R70, R44 ;  /* 0x00000046302c723c */ /* 0x000fe2000004182c */
[----:B------:R-:W3:Y:S02]  /*175c0*/  LDSM.16.MT88.4 R68, [R186+0xdc00] ;  /* 0x00dc0000ba44783b */ /* 0x000ee40000004200 */
[----:B------:R-:W-:Y:S04]  /*175d0*/  MUFU.EX2 R147, R147 ;  /* 0x0000009300937308 */ /* 0x000fe80000000800 */
[----:B----4-:R-:W-:-:S02]  /*175e0*/  F2FP.BF16.PACK_AB R48, R100, R95 ;  /* 0x0000005f6430723e */ /* 0x010fc400000010ff */
[----:B------:R-:W-:Y:S02]  /*175f0*/  F2FP.BF16.PACK_AB R49, R93, R92 ;  /* 0x0000005c5d31723e */ /* 0x000fe400000010ff */
[----:B-----5:R-:W-:Y:S01]  /*17600*/  F2FP.BF16.PACK_AB R50, R102, R101 ;  /* 0x000000656632723e */ /* 0x020fe200000010ff */
[----:B------:R-:W-:Y:S01]  /*17610*/  MUFU.EX2 R144, R144 ;  /* 0x0000009000907308 */ /* 0x000fe20000000800 */
[----:B--2---:R-:W-:-:S07]  /*17620*/  F2FP.BF16.PACK_AB R51, R103, R94 ;  /* 0x0000005e6733723e */ /* 0x004fce00000010ff */
[C---:B------:R-:W-:Y:S01]  /*17630*/  HMMA.16816.F32.BF16 R8, R48.reuse, R64, R8 ;  /* 0x000000403008723c */ /* 0x040fe20000041808 */
[----:B------:R-:W-:Y:S07]  /*17640*/  MUFU.EX2 R145, R145 ;  /* 0x0000009100917308 */ /* 0x000fee0000000800 */
[C---:B------:R-:W-:Y:S01]  /*17650*/  HMMA.16816.F32.BF16 R12, R48.reuse, R66, R12 ;  /* 0x00000042300c723c */ /* 0x040fe2000004180c */
[----:B------:R-:W2:Y:S01]  /*17660*/  LDSM.16.MT88.4 R64, [R184+0xdc00] ;  /* 0x00dc0000b840783b */ /* 0x000ea20000004200 */
[----:B------:R-:W-:Y:S06]  /*17670*/  MUFU.EX2 R142, R142 ;  /* 0x0000008e008e7308 */ /* 0x000fec0000000800 */
[C---:B-1----:R-:W-:Y:S02]  /*17680*/  HMMA.16816.F32.BF16 R24, R48.reuse, R56, R24 ;  /* 0x000000383018723c */ /* 0x042fe40000041818 */
[----:B------:R-:W-:Y:S06]  /*17690*/  MUFU.EX2 R153, R153 ;  /* 0x0000009900997308 */ /* 0x000fec0000000800 */
[C---:B------:R-:W-:Y:S01]  /*176a0*/  HMMA.16816.F32.BF16 R28, R48.reuse, R58, R28 ;  /* 0x0000003a301c723c */ /* 0x040fe2000004181c */
[----:B------:R-:W1:Y:S01]  /*176b0*/  LDSM.16.MT88.4 R56, [R186+0xa000] ;  /* 0x00a00000ba38783b */ /* 0x000e620000004200 */
[----:B------:R-:W-:Y:S06]  /*176c0*/  MUFU.EX2 R164, R164 ;  /* 0x000000a400a47308 */ /* 0x000fec0000000800 */
[C---:B------:R-:W-:Y:S02]  /*176d0*/  HMMA.16816.F32.BF16 R32, R48.reuse, R60, R32 ;  /* 0x0000003c3020723c */ /* 0x040fe40000041820 */
[----:B------:R-:W-:Y:S06]  /*176e0*/  MUFU.EX2 R143, R143 ;  /* 0x0000008f008f7308 */ /* 0x000fec0000000800 */
[C---:B------:R-:W-:Y:S01]  /*176f0*/  HMMA.16816.F32.BF16 R36, R48.reuse, R62, R36 ;  /* 0x0000003e3024723c */ /* 0x040fe20000041824 */
[----:B------:R-:W4:Y:S01]  /*17700*/  LDSM.16.MT88.4 R60, [R186+0xc000] ;  /* 0x00c00000ba3c783b */ /* 0x000f220000004200 */
[----:B------:R-:W-:Y:S06]  /*17710*/  MUFU.EX2 R166, R166 ;  /* 0x000000a600a67308 */ /* 0x000fec0000000800 */
[C---:B---3--:R-:W-:Y:S02]  /*17720*/  HMMA.16816.F32.BF16 R16, R48.reuse, R72, R16 ;  /* 0x000000483010723c */ /* 0x048fe40000041810 */
[----:B------:R-:W-:Y:S06]  /*17730*/  MUFU.EX2 R141, R141 ;  /* 0x0000008d008d7308 */ /* 0x000fec0000000800 */
[C---:B------:R-:W-:Y:S01]  /*17740*/  HMMA.16816.F32.BF16 R20, R48.reuse, R74, R20 ;  /* 0x0000004a3014723c */ /* 0x040fe20000041814 */
[----:B------:R-:W3:Y:S01]  /*17750*/  LDSM.16.MT88.4 R72, [R184+0xa000] ;  /* 0x00a00000b848783b */ /* 0x000ee20000004200 */
[----:B------:R-:W-:Y:S06]  /*17760*/  MUFU.EX2 R120, R120 ;  /* 0x0000007800787308 */ /* 0x000fec0000000800 */
[C---:B------:R-:W-:Y:S02]  /*17770*/  HMMA.16816.F32.BF16 R40, R48.reuse, R68, R40 ;  /* 0x000000443028723c */ /* 0x040fe40000041828 */
[----:B------:R-:W5:Y:S06]  /*17780*/  MUFU.EX2 R151, R151 ;  /* 0x0000009700977308 */ /* 0x000f6c0000000800 */
[C---:B------:R-:W-:Y:S01]  /*17790*/  HMMA.16816.F32.BF16 R44, R48.reuse, R70, R44 ;  /* 0x00000046302c723c */ /* 0x040fe2000004182c */
[----:B------:R-:W3:Y:S01]  /*177a0*/  LDSM.16.MT88.4 R68, [R186+0xe000] ;  /* 0x00e00000ba44783b */ /* 0x000ee20000004200 */
[----:B------:R-:W-:Y:S06]  /*177b0*/  MUFU.EX2 R3, R3 ;  /* 0x0000000300037308 */ /* 0x000fec0000000800 */
[----:B--2---:R-:W-:Y:S01]  /*177c0*/  HMMA.16816.F32.BF16 R52, R48, R64, R52 ;  /* 0x000000403034723c */ /* 0x004fe20000041834 */
[----:B-----5:R-:W-:-:S07]  /*177d0*/  F2FP.BF16.PACK_AB R97, R151, R120 ;  /* 0x000000789761723e */ /* 0x020fce00000010ff */
[----:B------:R-:W-:Y:S01]  /*177e0*/  HMMA.16816.F32.BF16 R4, R48, R66, R4 ;  /* 0x000000423004723c */ /* 0x000fe20000041804 */
[----:B------:R-:W-:Y:S06]  /*177f0*/  LDSM.16.MT88.4 R64, [R184+0xe000] ;  /* 0x00e00000b840783b */ /* 0x000fec0000004200 */
[----:B------:R-:W-:Y:S02]  /*17800*/  F2FP.BF16.PACK_AB R48, R165, R160 ;  /* 0x000000a0a530723e */ /* 0x000fe400000010ff */
[----:B------:R-:W-:Y:S02]  /*17810*/  F2FP.BF16.PACK_AB R49, R169, R154 ;  /* 0x0000009aa931723e */ /* 0x000fe400000010ff */
[----:B------:R-:W-:-:S02]  /*17820*/  F2FP.BF16.PACK_AB R50, R163, R162 ;  /* 0x000000a2a332723e */ /* 0x000fc400000010ff */
[----:B------:R-:W-:-:S07]  /*17830*/  F2FP.BF16.PACK_AB R51, R167, R158 ;  /* 0x0000009ea733723e */ /* 0x000fce00000010ff */
[C---:B-1----:R-:W-:Y:S08]  /*17840*/  HMMA.16816.F32.BF16 R8, R48.reuse, R56, R8 ;  /* 0x000000383008723c */ /* 0x042ff00000041808 */
[C---:B------:R-:W-:Y:S01]  /*17850*/  HMMA.16816.F32.BF16 R12, R48.reuse, R58, R12 ;  /* 0x0000003a300c723c */ /* 0x040fe2000004180c */
[----:B------:R-:W1:Y:S07]  /*17860*/  LDSM.16.MT88.4 R56, [R184+0xc000] ;  /* 0x00c00000b838783b */ /* 0x000e6e0000004200 */
[C---:B----4-:R-:W-:Y:S08]  /*17870*/  HMMA.16816.F32.BF16 R24, R48.reuse, R60, R24 ;  /* 0x0000003c3018723c */ /* 0x050ff00000041818 */
[C---:B------:R-:W-:Y:S01]  /*17880*/  HMMA.16816.F32.BF16 R28, R48.reuse, R62, R28 ;  /* 0x0000003e301c723c */ /* 0x040fe2000004181c */
[----:B------:R-:W2:Y:S07]  /*17890*/  LDSM.16.MT88.4 R60, [R186+0xa400] ;  /* 0x00a40000ba3c783b */ /* 0x000eae0000004200 */
[C---:B---3--:R-:W-:Y:S08]  /*178a0*/  HMMA.16816.F32.BF16 R16, R48.reuse, R72, R16 ;  /* 0x000000483010723c */ /* 0x048ff00000041810 */
[C---:B------:R-:W-:Y:S01]  /*178b0*/  HMMA.16816.F32.BF16 R20, R48.reuse, R74, R20 ;  /* 0x0000004a3014723c */ /* 0x040fe20000041814 */
[----:B------:R-:W3:Y:S07]  /*178c0*/  LDSM.16.MT88.4 R72, [R184+0xa400] ;  /* 0x00a40000b848783b */ /* 0x000eee0000004200 */
[C---:B------:R-:W-:Y:S08]  /*178d0*/  HMMA.16816.F32.BF16 R40, R48.reuse, R68, R40 ;  /* 0x000000443028723c */ /* 0x040ff00000041828 */
[C---:B-1----:R-:W-:Y:S08]  /*178e0*/  HMMA.16816.F32.BF16 R32, R48.reuse, R56, R32 ;  /* 0x000000383020723c */ /* 0x042ff00000041820 */
[C---:B------:R-:W-:Y:S01]  /*178f0*/  HMMA.16816.F32.BF16 R36, R48.reuse, R58, R36 ;  /* 0x0000003a3024723c */ /* 0x040fe20000041824 */
[----:B------:R-:W1:Y:S07]  /*17900*/  LDSM.16.MT88.4 R56, [R186+0xc400] ;  /* 0x00c40000ba38783b */ /* 0x000e6e0000004200 */
[C---:B------:R-:W-:Y:S01]  /*17910*/  HMMA.16816.F32.BF16 R44, R48.reuse, R70, R44 ;  /* 0x00000046302c723c */ /* 0x040fe2000004182c */
[----:B------:R-:W4:Y:S07]  /*17920*/  LDSM.16.MT88.4 R68, [R186+0xe400] ;  /* 0x00e40000ba44783b */ /* 0x000f2e0000004200 */
[C---:B------:R-:W-:Y:S08]  /*17930*/  HMMA.16816.F32.BF16 R52, R48.reuse, R64, R52 ;  /* 0x000000403034723c */ /* 0x040ff00000041834 */
[----:B------:R-:W-:Y:S01]  /*17940*/  HMMA.16816.F32.BF16 R4, R48, R66, R4 ;  /* 0x000000423004723c */ /* 0x000fe20000041804 */
[----:B------:R-:W-:Y:S06]  /*17950*/  LDSM.16.MT88.4 R64, [R184+0xe400] ;  /* 0x00e40000b840783b */ /* 0x000fec0000004200 */
[----:B------:R-:W-:-:S02]  /*17960*/  F2FP.BF16.PACK_AB R48, R159, R152 ;  /* 0x000000989f30723e */ /* 0x000fc400000010ff */
[----:B------:R-:W-:Y:S02]  /*17970*/  F2FP.BF16.PACK_AB R49, R171, R146 ;  /* 0x00000092ab31723e */ /* 0x000fe400000010ff */
[----:B------:R-:W-:Y:S02]  /*17980*/  F2FP.BF16.PACK_AB R50, R156, R155 ;  /* 0x0000009b9c32723e */ /* 0x000fe400000010ff */
[----:B------:R-:W-:-:S07]  /*17990*/  F2FP.BF16.PACK_AB R51, R147, R150 ;  /* 0x000000969333723e */ /* 0x000fce00000010ff */
[C---:B--2---:R-:W-:Y:S08]  /*179a0*/  HMMA.16816.F32.BF16 R8, R48.reuse, R60, R8 ;  /* 0x0000003c3008723c */ /* 0x044ff00000041808 */
[C---:B------:R-:W-:Y:S01]  /*179b0*/  HMMA.16816.F32.BF16 R12, R48.reuse, R62, R12 ;  /* 0x0000003e300c723c */ /* 0x040fe2000004180c */
[----:B------:R-:W2:Y:S07]  /*179c0*/  LDSM.16.MT88.4 R60, [R184+0xc400] ;  /* 0x00c40000b83c783b */ /* 0x000eae0000004200 */
[C---:B---3--:R-:W-:Y:S08]  /*179d0*/  HMMA.16816.F32.BF16 R16, R48.reuse, R72, R16 ;  /* 0x000000483010723c */ /* 0x048ff00000041810 */
[C---:B------:R-:W-:Y:S01]  /*179e0*/  HMMA.16816.F32.BF16 R20, R48.reuse, R74, R20 ;  /* 0x0000004a3014723c */ /* 0x040fe20000041814 */
[----:B------:R-:W3:Y:S07]  /*179f0*/  LDSM.16.MT88.4 R72, [R186+0xa800] ;  /* 0x00a80000ba48783b */ /* 0x000eee0000004200 */
[C---:B-1----:R-:W-:Y:S08]  /*17a00*/  HMMA.16816.F32.BF16 R24, R48.reuse, R56, R24 ;  /* 0x000000383018723c */ /* 0x042ff00000041818 */
[C---:B------:R-:W-:Y:S01]  /*17a10*/  HMMA.16816.F32.BF16 R28, R48.reuse, R58, R28 ;  /* 0x0000003a301c723c */ /* 0x040fe2000004181c */
[----:B------:R-:W-:Y:S07]  /*17a20*/  LDSM.16.MT88.4 R56, [R184+0xa800] ;  /* 0x00a80000b838783b */ /* 0x000fee0000004200 */
[C---:B----4-:R-:W-:Y:S08]  /*17a30*/  HMMA.16816.F32.BF16 R40, R48.reuse, R68, R40 ;  /* 0x000000443028723c */ /* 0x050ff00000041828 */
[C---:B--2---:R-:W-:Y:S08]  /*17a40*/  HMMA.16816.F32.BF16 R32, R48.reuse, R60, R32 ;  /* 0x0000003c3020723c */ /* 0x044ff00000041820 */
[C---:B------:R-:W-:Y:S01]  /*17a50*/  HMMA.16816.F32.BF16 R36, R48.reuse, R62, R36 ;  /* 0x0000003e3024723c */ /* 0x040fe20000041824 */
[----:B------:R-:W1:Y:S07]  /*17a60*/  LDSM.16.MT88.4 R60, [R186+0xc800] ;  /* 0x00c80000ba3c783b */ /* 0x000e6e0000004200 */
[C---:B------:R-:W-:Y:S01]  /*17a70*/  HMMA.16816.F32.BF16 R44, R48.reuse, R70, R44 ;  /* 0x00000046302c723c */ /* 0x040fe2000004182c */
[----:B------:R-:W-:Y:S07]  /*17a80*/  LDSM.16.MT88.4 R68, [R186+0xe800] ;  /* 0x00e80000ba44783b */ /* 0x000fee0000004200 */
[C---:B------:R-:W-:Y:S07]  /*17a90*/  HMMA.16816.F32.BF16 R52, R48.reuse, R64, R52 ;  /* 0x000000403034723c */ /* 0x040fee0000041834 */
[----:B------:R-:W-:Y:S01]  /*17aa0*/  F2FP.BF16.PACK_AB R64, R164, R153 ;  /* 0x00000099a440723e */ /* 0x000fe200000010ff */
[----:B------:R-:W-:Y:S01]  /*17ab0*/  HMMA.16816.F32.BF16 R4, R48, R66, R4 ;  /* 0x000000423004723c */ /* 0x000fe20000041804 */
[----:B------:R-:W2:Y:S01]  /*17ac0*/  LDSM.16.MT88.4 R48, [R184+0xc800] ;  /* 0x00c80000b830783b */ /* 0x000ea20000004200 */
[----:B------:R-:W-:-:S05]  /*17ad0*/  F2FP.BF16.PACK_AB R65, R145, R144 ;  /* 0x000000909141723e */ /* 0x000fca00000010ff */
[----:B------:R-:W-:Y:S02]  /*17ae0*/  F2FP.BF16.PACK_AB R66, R166, R143 ;  /* 0x0000008fa642723e */ /* 0x000fe400000010ff */
[----:B------:R-:W-:-:S07]  /*17af0*/  F2FP.BF16.PACK_AB R67, R141, R142 ;  /* 0x0000008e8d43723e */ /* 0x000fce00000010ff */
[C---:B---3--:R-:W-:Y:S08]  /*17b00*/  HMMA.16816.F32.BF16 R8, R64.reuse, R72, R8 ;  /* 0x000000484008723c */ /* 0x048ff00000041808 */
[C---:B-1----:R-:W-:Y:S07]  /*17b10*/  HMMA.16816.F32.BF16 R24, R64.reuse, R60, R24 ;  /* 0x0000003c4018723c */ /* 0x042fee0000041818 */
[-C--:B------:R-:W-:Y:S01]  /*17b20*/  FFMA.FTZ R60, R122, R138.reuse, -R133 ;  /* 0x0000008a7a3c7223 */ /* 0x080fe20000010885 */
[----:B------:R-:W-:Y:S01]  /*17b30*/  HMMA.16816.F32.BF16 R28, R64, R62, R28 ;  /* 0x0000003e401c723c */ /* 0x000fe2000004181c */
[----:B------:R-:W-:-:S02]  /*17b40*/  FFMA.FTZ R61, R121, R138, -R136 ;  /* 0x0000008a793d7223 */ /* 0x000fc40000010888 */
[-CC-:B------:R-:W-:Y:S02]  /*17b50*/  FFMA.FTZ R122, R125, R138.reuse, -R136.reuse ;  /* 0x0000008a7d7a7223 */ /* 0x180fe40000010888 */
[----:B------:R-:W-:Y:S02]  /*17b60*/  MUFU.EX2 R60, R60 ;  /* 0x0000003c003c7308 */ /* 0x000fe40000000800 */
[-C--:B------:R-:W-:Y:S01]  /*17b70*/  FFMA.FTZ R62, R123, R138.reuse, -R136 ;  /* 0x0000008a7b3e7223 */ /* 0x080fe20000010888 */
[C---:B------:R-:W-:Y:S01]  /*17b80*/  HMMA.16816.F32.BF16 R12, R64.reuse, R74, R12 ;  /* 0x0000004a400c723c */ /* 0x040fe2000004180c */
[----:B------:R-:W-:Y:S01]  /*17b90*/  FFMA.FTZ R63, R127, R138, -R133 ;  /* 0x0000008a7f3f7223 */ /* 0x000fe20000010885 */
[----:B------:R-:W1:Y:S03]  /*17ba0*/  LDSM.16.MT88.4 R72, [R184+0xac00] ;  /* 0x00ac0000b848783b */ /* 0x000e660000004200 */
[----:B------:R-:W3:Y:S03]  /*17bb0*/  MUFU.EX2 R62, R62 ;  /* 0x0000003e003e7308 */ /* 0x000ee60000000800 */
[C---:B--2---:R-:W-:Y:S05]  /*17bc0*/  HMMA.16816.F32.BF16 R32, R64.reuse, R48, R32 ;  /* 0x000000304020723c */ /* 0x044fea0000041820 */
[----:B------:R-:W-:Y:S02]  /*17bd0*/  MUFU.EX2 R61, R61 ;  /* 0x0000003d003d7308 */ /* 0x000fe40000000800 */
[----:B------:R-:W-:Y:S01]  /*17be0*/  FFMA.FTZ R49, R209, R2, R134 ;  /* 0x00000002d1317223 */ /* 0x000fe20000010086 */
[----:B------:R-:W-:Y:S01]  /*17bf0*/  HMMA.16816.F32.BF16 R16, R64, R56, R16 ;  /* 0x000000384010723c */ /* 0x000fe20000041810 */
[----:B------:R-:W-:-:S02]  /*17c00*/  MOV R2, R137 ;  /* 0x0000008900027202 */ /* 0x000fc40000000f00 */
[----:B------:R-:W-:Y:S02]  /*17c10*/  FADD.FTZ R49, R132, R49 ;  /* 0x0000003184317221 */ /* 0x000fe40000010000 */
[----:B------:R-:W2:Y:S01]  /*17c20*/  MUFU.EX2 R122, R122 ;  /* 0x0000007a007a7308 */ /* 0x000ea20000000800 */
[----:B---3--:R-:W-:Y:S01]  /*17c30*/  F2FP.BF16.PACK_AB R96, R62, R3 ;  /* 0x000000033e60723e */ /* 0x008fe200000010ff */
[----:B------:R-:W-:Y:S01]  /*17c40*/  FADD.FTZ R130, R130, R49 ;  /* 0x0000003182827221 */ /* 0x000fe20000010000 */
[C---:B------:R-:W-:Y:S01]  /*17c50*/  HMMA.16816.F32.BF16 R20, R64.reuse, R58, R20 ;  /* 0x0000003a4014723c */ /* 0x040fe20000041814 */
[----:B------:R-:W3:Y:S02]  /*17c60*/  LDSM.16.MT88.4 R56, [R184+0xe800] ;  /* 0x00e80000b838783b */ /* 0x000ee40000004200 */
[----:B------:R-:W-:Y:S02]  /*17c70*/  FADD.FTZ R139, R139, R130 ;  /* 0x000000828b8b7221 */ /* 0x000fe40000010000 */
[----:B------:R-:W4:Y:S02]  /*17c80*/  MUFU.EX2 R63, R63 ;  /* 0x0000003f003f7308 */ /* 0x000f240000000800 */
[----:B------:R-:W-:Y:S01]  /*17c90*/  FADD.FTZ R0, R78, R139 ;  /* 0x0000008b4e007221 */ /* 0x000fe20000010000 */
[----:B------:R-:W-:Y:S03]  /*17ca0*/  HMMA.16816.F32.BF16 R40, R64, R68, R40 ;  /* 0x000000444028723c */ /* 0x000fe60000041828 */
[----:B------:R-:W-:Y:S01]  /*17cb0*/  FADD.FTZ R0, R83, R0 ;  /* 0x0000000053007221 */ /* 0x000fe20000010000 */
[----:B--2---:R-:W-:-:S03]  /*17cc0*/  F2FP.BF16.PACK_AB R98, R122, R61 ;  /* 0x0000003d7a62723e */ /* 0x004fc600000010ff */
[----:B------:R-:W-:Y:S01]  /*17cd0*/  FADD.FTZ R81, R81, R0 ;  /* 0x0000000051517221 */ /* 0x000fe20000010000 */
[----:B------:R-:W-:Y:S03]  /*17ce0*/  HMMA.16816.F32.BF16 R44, R64, R70, R44 ;  /* 0x00000046402c723c */ /* 0x000fe6000004182c */
[----:B------:R-:W-:Y:S01]  /*17cf0*/  FADD.FTZ R80, R80, R81 ;  /* 0x0000005150507221 */ /* 0x000fe20000010000 */
[----:B----4-:R-:W-:-:S03]  /*17d00*/  F2FP.BF16.PACK_AB R99, R63, R60 ;  /* 0x0000003c3f63723e */ /* 0x010fc600000010ff */
        /* <DEDUP_REMOVED lines=8> */
[C---:B-1----:R-:W-:Y:S01]  /*17d90*/  HMMA.16816.F32.BF16 R68, R96.reuse, R72, R16 ;  /* 0x000000486044723c */ /* 0x042fe20000041810 */
[----:B------:R-:W-:Y:S02]  /*17da0*/  FADD.FTZ R95, R95, R90 ;  /* 0x0000005a5f5f7221 */ /* 0x000fe40000010000 */
[----:B------:R-:W-:Y:S02]  /*17db0*/  FADD.FTZ R9, R82, R9 ;  /* 0x0000000952097221 */ /* 0x000fe40000010000 */
[----:B------:R-:W-:Y:S02]  /*17dc0*/  FADD.FTZ R100, R100, R95 ;  /* 0x0000005f64647221 */ /* 0x000fe40000010000 */
[----:B------:R-:W-:Y:S01]  /*17dd0*/  FADD.FTZ R84, R84, R9 ;  /* 0x0000000954547221 */ /* 0x000fe20000010000 */
[----:B------:R-:W-:Y:S01]  /*17de0*/  HMMA.16816.F32.BF16 R108, R96, R110, R12 ;  /* 0x0000006e606c723c */ /* 0x000fe2000004180c */
[----:B------:R-:W-:Y:S01]  /*17df0*/  FADD.FTZ R17, R101, R100 ;  /* 0x0000006465117221 */ /* 0x000fe20000010000 */
[----:B------:R-:W1:Y:S01]  /*17e00*/  LDSM.16.MT88.4 R8, [R186+0xec00] ;  /* 0x00ec0000ba08783b */ /* 0x000e620000004200 */
[----:B------:R-:W-:-:S02]  /*17e10*/  FADD.FTZ R85, R85, R84 ;  /* 0x0000005455557221 */ /* 0x000fc40000010000 */
[----:B------:R-:W-:Y:S01]  /*17e20*/  FADD.FTZ R17, R102, R17 ;  /* 0x0000001166117221 */ /* 0x000fe20000010000 */
[----:B------:R-:W4:Y:S01]  /*17e30*/  LDSM.16.MT88.4 R12, [R184+0xec00] ;  /* 0x00ec0000b80c783b */ /* 0x000f220000004200 */
[----:B------:R-:W-:Y:S01]  /*17e40*/  FADD.FTZ R86, R86, R85 ;  /* 0x0000005556567221 */ /* 0x000fe20000010000 */
[C---:B---3--:R-:W-:Y:S01]  /*17e50*/  HMMA.16816.F32.BF16 R52, R64.reuse, R56, R52 ;  /* 0x000000384034723c */ /* 0x048fe20000041834 */
        /* <DEDUP_REMOVED lines=14> */
[C---:B------:R-:W-:Y:S01]  /*17f40*/  HMMA.16816.F32.BF16 R72, R96.reuse, R74, R20 ;  /* 0x0000004a6048723c */ /* 0x040fe20000041814 */
[----:B------:R-:W-:Y:S01]  /*17f50*/  FADD.FTZ R155, R155, R0 ;  /* 0x000000009b9b7221 */ /* 0x000fe20000010000 */
[----:B------:R-:W-:Y:S01]  /*17f60*/  MOV R0, R135 ;  /* 0x0000008700007202 */ /* 0x000fe20000000f00 */
        /* <DEDUP_REMOVED lines=23> */
[----:B------:R-:W-:Y:S03]  /*180e0*/  HMMA.16816.F32.BF16 R92, R96, R10, R44 ;  /* 0x0000000a605c723c */ /* 0x000fe6000004182c */
[----:B------:R-:W-:-:S04]  /*180f0*/  FADD.FTZ R141, R141, R142 ;  /* 0x0000008e8d8d7221 */ /* 0x000fc80000010000 */
[----:B------:R-:W-:Y:S01]  /*18100*/  FADD.FTZ R120, R120, R141 ;  /* 0x0000008d78787221 */ /* 0x000fe20000010000 */
[----:B----4-:R-:W-:Y:S03]  /*18110*/  HMMA.16816.F32.BF16 R100, R96, R12, R52 ;  /* 0x0000000c6064723c */ /* 0x010fe60000041834 */
[----:B------:R-:W-:-:S04]  /*18120*/  FADD.FTZ R151, R151, R120 ;  /* 0x0000007897977221 */ /* 0x000fc80000010000 */
[----:B------:R-:W-:Y:S01]  /*18130*/  FADD.FTZ R60, R60, R151 ;  /* 0x000000973c3c7221 */ /* 0x000fe20000010000 */
[----:B------:R-:W-:Y:S03]  /*18140*/  HMMA.16816.F32.BF16 R96, R96, R14, R4 ;  /* 0x0000000e6060723c */ /* 0x000fe60000041804 */
[----:B------:R-:W-:-:S05]  /*18150*/  FADD.FTZ R210, R63, R60 ;  /* 0x0000003c3fd27221 */ /* 0x000fca0000010000 */
.L_x_968:
[----:B------:R-:W-:-:S13]  /*18160*/  ISETP.GE.AND P0, PT, R203, 0x1, PT ;  /* 0x00000001cb00780c */ /* 0x000fda0003f06270 */
[----:B------:R-:W-:Y:S05]  /*18170*/  @!P0 BRA `(.L_x_977) ;  /* 0x00003e1000008947 */ /* 0x000fea0003800000 */
[----:B------:R-:W-:Y:S02]  /*18180*/  MOV R3, R0 ;  /* 0x0000000000037202 */ /* 0x000fe40000000f00 */
[----:B------:R-:W-:Y:S02]  /*18190*/  MOV R123, R2 ;  /* 0x00000002007b7202 */ /* 0x000fe40000000f00 */
.L_x_986:
[----:B------:R-:W-:Y:S04]  /*181a0*/  DEPBAR.LE SB0, 0x0 ;  /* 0x000080000000791a */ /* 0x000fe80000000000 */
[----:B------:R-:W-:Y:S01]  /*181b0*/  WARPSYNC 0xffffffff ;  /* 0xffffffff00007948 */ /* 0x000fe20003800000 */
[----:B------:R-:W-:Y:S06]  /*181c0*/  BAR.SYNC.DEFER_BLOCKING 0x0 ;  /* 0x0000000000007b1d */ /* 0x000fec0000010000 */
[----:B------:R-:W-:Y:S01]  /*181d0*/  BSSY B0, `(.L_x_978) ;  /* 0x0000044000007945 */ /* 0x000fe20003800000 */
[----:B------:R-:W-:-:S05]  /*181e0*/  @!P3 BRA `(.L_x_979) ;  /* 0x000003f00000b947 */ /* 0x000fca0003800000 */
[----:B------:R-:W-:Y:S01]  /*181f0*/  IMAD.SHL.U32 R10, R203, 0x80, RZ ;  /* 0x00000080cb0a7824 */ /* 0x000fe200078e00ff */
[----:B------:R-:W2:Y:S04]  /*18200*/  LD.E R9, [R118.64+0x170] ;  /* 0x0001700476097980 */ /* 0x000ea8000c101900 */
[----:B------:R-:W-:Y:S01]  /*18210*/  IABS R4, R10 ;  /* 0x0000000a00047213 */ /* 0x000fe20000000000 */
[----:B------:R-:W3:Y:S01]  /*18220*/  LD.E.64 R14, [R118.64+0x28] ;  /* 0x00002804760e7980 */ /* 0x000ee2000c101b00 */
[-C--:B--2---:R-:W-:Y:S02]  /*18230*/  IABS R7, R9.reuse ;  /* 0x0000000900077213 */ /* 0x084fe40000000000 */
[-C--:B------:R-:W-:Y:S02]  /*18240*/  IABS R5, R9.reuse ;  /* 0x0000000900057213 */ /* 0x080fe40000000000 */
[----:B------:R-:W1:Y:S03]  /*18250*/  I2F.RP R6, R7 ;  /* 0x0000000700067306 */ /* 0x000e660000209400 */
[----:B------:R-:W-:Y:S07]  /*18260*/  IMAD.MOV R5, RZ, RZ, -R5 ;  /* 0x000000ffff057224 */ /* 0x000fee00078e0a05 */
[----:B-1----:R-:W1:Y:S02]  /*18270*/  MUFU.RCP R0, R6 ;  /* 0x0000000600007308 */ /* 0x002e640000001000 */
[----:B-1----:R-:W-:Y:S02]  /*18280*/  IADD3 R12, R0, 0xffffffe, RZ ;  /* 0x0ffffffe000c7810 */ /* 0x002fe40007ffe0ff */
[C---:B------:R-:W-:Y:S06]  /*18290*/  IADD3 R0, R10.reuse, -0x80, RZ ;  /* 0xffffff800a007810 */ /* 0x040fec0007ffe0ff */
[----:B------:R-:W1:Y:S01]  /*182a0*/  F2I.FTZ.U32.TRUNC.NTZ R13, R12 ;  /* 0x0000000c000d7305 */ /* 0x000e62000021f000 */
[----:B------:R-:W-:Y:S04]  /*182b0*/  LOP3.LUT R10, R10, R9, RZ, 0x3c, !PT ;  /* 0x000000090a0a7212 */ /* 0x000fe800078e3cff */
[----:B------:R-:W-:Y:S01]  /*182c0*/  ISETP.GE.AND P2, PT, R10, RZ, PT ;  /* 0x000000ff0a00720c */ /* 0x000fe20003f46270 */
[--C-:B-1----:R-:W-:Y:S02]  /*182d0*/  IMAD.MOV R2, RZ, RZ, -R13.reuse ;  /* 0x000000ffff027224 */ /* 0x102fe400078e0a0d */
[----:B------:R-:W-:Y:S02]  /*182e0*/  IMAD.MOV.U32 R12, RZ, RZ, RZ ;  /* 0x000000ffff0c7224 */ /* 0x000fe400078e00ff */
[----:B------:R-:W-:Y:S01]  /*182f0*/  IMAD R11, R2, R7, RZ ;  /* 0x00000007020b7224 */ /* 0x000fe200078e02ff */
[----:B------:R-:W-:Y:S02]  /*18300*/  IABS R2, R0 ;  /* 0x0000000000027213 */ /* 0x000fe40000000000 */
[----:B------:R-:W-:Y:S01]  /*18310*/  LOP3.LUT R0, R0, R9, RZ, 0x3c, !PT ;  /* 0x0000000900007212 */ /* 0x000fe200078e3cff */
[----:B------:R-:W-:Y:S03]  /*18320*/  IMAD.HI.U32 R11, R13, R11, R12 ;  /* 0x0000000b0d0b7227 */ /* 0x000fe600078e000c */
[----:B------:R-:W-:Y:S03]  /*18330*/  ISETP.GE.AND P0, PT, R0, RZ, PT ;  /* 0x000000ff0000720c */ /* 0x000fe60003f06270 */
[C---:B------:R-:W-:Y:S04]  /*18340*/  IMAD.HI.U32 R6, R11.reuse, R2, RZ ;  /* 0x000000020b067227 */ /* 0x040fe800078e00ff */
[----:B------:R-:W-:Y:S02]  /*18350*/  IMAD.HI.U32 R8, R11, R4, RZ ;  /* 0x000000040b087227 */ /* 0x000fe400078e00ff */
[----:B------:R-:W2:Y:S02]  /*18360*/  LD.E.64 R10, [R118.64+0x40] ;  /* 0x00004004760a7980 */ /* 0x000ea4000c101b00 */
        /* <DEDUP_REMOVED lines=10> */
[----:B------:R-:W-:Y:S02]  /*18410*/  ISETP.NE.AND P1, PT, R9, RZ, PT ;  /* 0x000000ff0900720c */ /* 0x000fe40003f25270 */
[----:B------:R-:W-:Y:S07]  /*18420*/  LOP3.LUT R7, RZ, R9, RZ, 0x33, !PT ;  /* 0x00000009ff077212 */ /* 0x000fee00078e33ff */
[----:B------:R-:W-:Y:S02]  /*18430*/  @P5 IADD3 R6, R6, 0x1, RZ ;  /* 0x0000000106065810 */ /* 0x000fe40007ffe0ff */
[----:B------:R-:W-:Y:S03]  /*18440*/  @P6 IADD3 R8, R8, 0x1, RZ ;  /* 0x0000000108086810 */ /* 0x000fe60007ffe0ff */
[----:B------:R-:W-:Y:S02]  /*18450*/  @!P0 IMAD.MOV R6, RZ, RZ, -R6 ;  /* 0x000000ffff068224 */ /* 0x000fe400078e0a06 */
[----:B------:R-:W-:Y:S03]  /*18460*/  @!P2 IMAD.MOV R8, RZ, RZ, -R8 ;  /* 0x000000ffff08a224 */ /* 0x000fe600078e0a08 */
[C---:B------:R-:W-:Y:S02]  /*18470*/  SEL R13, R7.reuse, R6, !P1 ;  /* 0x00000006070d7207 */ /* 0x040fe40004800000 */
[----:B------:R-:W-:Y:S02]  /*18480*/  SEL R7, R7, R8, !P1 ;  /* 0x0000000807077207 */ /* 0x000fe40004800000 */
[-C--:B------:R-:W-:Y:S02]  /*18490*/  LEA R18, P1, R13, R204.reuse, 0x2 ;  /* 0x000000cc0d127211 */ /* 0x080fe400078210ff */
[C---:B------:R-:W-:Y:S01]  /*184a0*/  LEA R16, P0, R7.reuse, R204, 0x2 ;  /* 0x000000cc07107211 */ /* 0x040fe200078010ff */
[----:B------:R-:W-:Y:S01]  /*184b0*/  IMAD.IADD R2, R7, 0x1, -R13 ;  /* 0x0000000107027824 */ /* 0x000fe200078e0a0d */
[-C--:B------:R-:W-:Y:S02]  /*184c0*/  LEA.HI.X.SX32 R19, R13, R205.reuse, 0x2, P1 ;  /* 0x000000cd0d137211 */ /* 0x080fe400008f16ff */
[----:B------:R-:W-:Y:S01]  /*184d0*/  LEA.HI.X.SX32 R17, R7, R205, 0x2, P0 ;  /* 0x000000cd07117211 */ /* 0x000fe200000f16ff */
[----:B------:R-:W-:Y:S02]  /*184e0*/  IMAD R9, R9, R2, -0x80 ;  /* 0xffffff8009097424 */ /* 0x000fe400078e0202 */
[----:B------:R-:W4:Y:S03]  /*184f0*/  LD.E R0, [R18.64] ;  /* 0x0000000412007980 */ /* 0x000f26000c101900 */
[----:B------:R-:W-:Y:S01]  /*18500*/  SHF.R.S32.HI R7, RZ, 0x1f, R9 ;  /* 0x0000001fff077819 */ /* 0x000fe20000011409 */
[----:B------:R-:W4:Y:S01]  /*18510*/  LD.E R5, [R16.64] ;  /* 0x0000000410057980 */ /* 0x000f22000c101900 */
[-C--:B--2---:R-:W-:Y:S02]  /*18520*/  IMAD R2, R11, R9.reuse, RZ ;  /* 0x000000090b027224 */ /* 0x084fe400078e02ff */
[C---:B------:R-:W-:Y:S04]  /*18530*/  IMAD.WIDE.U32 R8, R10.reuse, R9, RZ ;  /* 0x000000090a087225 */ /* 0x040fe800078e00ff */
[----:B------:R-:W-:Y:S04]  /*18540*/  IMAD R2, R10, R7, R2 ;  /* 0x000000070a027224 */ /* 0x000fe800078e0202 */
[----:B------:R-:W-:Y:S02]  /*18550*/  IMAD.IADD R9, R9, 0x1, R2 ;  /* 0x0000000109097824 */ /* 0x000fe400078e0202 */
[----:B----4-:R-:W-:Y:S04]  /*18560*/  IMAD.IADD R5, R0, 0x1, -R5 ;  /* 0x0000000100057824 */ /* 0x010fe800078e0a05 */
[----:B---3--:R-:W-:Y:S01]  /*18570*/  IMAD R7, R15, R5, RZ ;  /* 0x000000050f077224 */ /* 0x008fe200078e02ff */
[----:B------:R-:W-:Y:S01]  /*18580*/  SHF.R.S32.HI R0, RZ, 0x1f, R5 ;  /* 0x0000001fff007819 */ /* 0x000fe20000011405 */
[----:B------:R-:W-:Y:S04]  /*18590*/  IMAD.WIDE.U32 R8, R5, R14, R8 ;  /* 0x0000000e05087225 */ /* 0x000fe800078e0008 */
[----:B------:R-:W-:Y:S04]  /*185a0*/  IMAD R7, R14, R0, R7 ;  /* 0x000000000e077224 */ /* 0x000fe800078e0207 */
[----:B------:R-:W-:Y:S02]  /*185b0*/  IMAD.IADD R0, R9, 0x1, R7 ;  /* 0x0000000109007824 */ /* 0x000fe400078e0207 */
[----:B------:R-:W-:Y:S01]  /*185c0*/  IMAD.MOV.U32 R9, RZ, RZ, R8 ;  /* 0x000000ffff097224 */ /* 0x000fe200078e0008 */
[----:B------:R-:W-:-:S05]  /*185d0*/  BRA `(.L_x_980) ;  /* 0x0000003000007947 */ /* 0x000fca0003800000 */
.L_x_979:
[----:B------:R-:W2:Y:S02]  /*185e0*/  LD.E R9, [R118.64+0x40] ;  /* 0x0000400476097980 */ /* 0x000ea4000c101900 */
[----:B--2---:R-:W-:Y:S04]  /*185f0*/  LEA R9, -R9, RZ, 0x7 ;  /* 0x000000ff09097211 */ /* 0x004fe800078e39ff */
[----:B------:R-:W-:Y:S02]  /*18600*/  SHF.R.S32.HI R0, RZ, 0x1f, R9 ;  /* 0x0000001fff007819 */ /* 0x000fe40000011409 */
.L_x_980:
[----:B------:R-:W-:Y:S05]  /*18610*/  BSYNC B0 ;  /* 0x0000000000007941 */ /* 0x000fea0003800000 */
.L_x_978:
[C---:B------:R-:W-:Y:S01]  /*18620*/  LOP3.LUT P5, RZ, R206.reuse, 0x1, RZ, 0xc0, !PT ;  /* 0x00000001ceff7812 */ /* 0x040fe200078ac0ff */
[----:B------:R-:W-:Y:S01]  /*18630*/  BSSY B1, `(.L_x_981) ;  /* 0x000019a000017945 */ /* 0x000fe20003800000 */
[C---:B------:R-:W-:Y:S02]  /*18640*/  LEA R120, P1, R9.reuse, R148, 0x1 ;  /* 0x0000009409787211 */ /* 0x040fe400078208ff */
[C---:B------:R-:W-:Y:S02]  /*18650*/  LOP3.LUT P4, RZ, R206.reuse, 0x2, RZ, 0xc0, !PT ;  /* 0x00000002ceff7812 */ /* 0x040fe4000788c0ff */
[CC--:B------:R-:W-:Y:S02]  /*18660*/  LEA.HI.X R121, R9.reuse, R149.reuse, R0, 0x1, P1 ;  /* 0x0000009509797211 */ /* 0x0c0fe400008f0c00 */
[----:B------:R-:W-:Y:S02]  /*18670*/  LOP3.LUT P2, RZ, R206, 0x4, RZ, 0xc0, !PT ;  /* 0x00000004ceff7812 */ /* 0x000fe4000784c0ff */
[----:B------:R-:W-:Y:S03]  /*18680*/  IADD3 R7, P0, R9, R190, RZ ;  /* 0x000000be09077210 */ /* 0x000fe60007f1e0ff */
[----:B------:R-:W-:Y:S01]  /*18690*/  @!PT LDS RZ, [RZ] ;  /* 0x00000000fffff984 */ /* 0x000fe20000000800 */
[----:B------:R-:W-:Y:S01]  /*186a0*/  @!PT LDS RZ, [RZ] ;  /* 0x00000000fffff984 */ /* 0x000fe20000000800 */
[----:B------:R-:W-:Y:S01]  /*186b0*/  @!PT LDS RZ, [RZ] ;  /* 0x00000000fffff984 */ /* 0x000fe20000000800 */
[----:B------:R1:W-:Y:S01]  /*186c0*/  @P5 LDGSTS.E.BYPASS.LTC128B.128 [R201+0x9000], [R120.64] ;  /* 0x0900000078c95fae */ /* 0x0003e2000b901d44 */
[C---:B------:R-:W-:Y:S01]  /*186d0*/  @P5 LEA R12, P6, R7.reuse, R148, 0x1 ;  /* 0x00000094070c5211 */ /* 0x040fe200078c08ff */
[--C-:B------:R-:W-:Y:S01]  /*186e0*/  IMAD.X R2, R0, 0x1, R191.reuse, P0 ;  /* 0x0000000100027824 */ /* 0x100fe200000e06bf */
[C---:B------:R-:W-:Y:S01]  /*186f0*/  IADD3 R5, P0, R7.reuse, R190, RZ ;  /* 0x000000be07057210 */ /* 0x040fe20007f1e0ff */
[----:B------:R-:W-:Y:S01]  /*18700*/  @!P5 STS [R201+0x9000], RZ ;  /* 0x009000ffc900d388 */ /* 0x000fe20000000800 */
[CC--:B------:R-:W-:Y:S02]  /*18710*/  @P4 LEA R8, P1, R7.reuse, R148.reuse, 0x1 ;  /* 0x0000009407084211 */ /* 0x0c0fe400078208ff */
[CCC-:B------:R-:W-:Y:S01]  /*18720*/  @P5 LEA.HI.X R13, R7.reuse, R149.reuse, R2.reuse, 0x1, P6 ;  /* 0x00000095070d5211 */ /* 0x1c0fe200030f0c02 */
[----:B------:R-:W-:Y:S01]  /*18730*/  @!P5 STS [R201+0x9004], RZ ;  /* 0x009004ffc900d388 */ /* 0x000fe20000000800 */
[CCC-:B------:R-:W-:Y:S01]  /*18740*/  @P4 LEA.HI.X R9, R7.reuse, R149.reuse, R2.reuse, 0x1, P1 ;  /* 0x0000009507094211 */ /* 0x1c0fe200008f0c02 */
[--C-:B------:R-:W-:Y:S01]  /*18750*/  IMAD.X R0, R2, 0x1, R191.reuse, P0 ;  /* 0x0000000102007824 */ /* 0x100fe200000e06bf */
[-C--:B------:R-:W-:Y:S01]  /*18760*/  @P2 LEA R6, P0, R7, R148.reuse, 0x1 ;  /* 0x0000009407062211 */ /* 0x080fe200078008ff */
[----:B------:R-:W-:Y:S01]  /*18770*/  @!P5 STS.64 [R201+0x9008], RZ ;  /* 0x009008ffc900d388 */ /* 0x000fe20000000a00 */
[-C--:B------:R-:W-:Y:S02]  /*18780*/  @P5 LEA R10, P6, R5, R148.reuse, 0x1 ;  /* 0x00000094050a5211 */ /* 0x080fe400078c08ff */
[-C--:B------:R-:W-:Y:S01]  /*18790*/  @P2 LEA.HI.X R7, R7, R149.reuse, R2, 0x1, P0 ;  /* 0x0000009507072211 */ /* 0x080fe200000f0c02 */
[----:B------:R-:W-:Y:S01]  /*187a0*/  @!PT LDS RZ, [RZ] ;  /* 0x00000000fffff984 */ /* 0x000fe20000000800 */
[----:B------:R-:W-:Y:S01]  /*187b0*/  @!PT LDS RZ, [RZ] ;  /* 0x00000000fffff984 */ /* 0x000fe20000000800 */
[----:B------:R-:W-:Y:S01]  /*187c0*/  @!PT LDS RZ, [RZ] ;  /* 0x00000000fffff984 */ /* 0x000fe20000000800 */
[----:B------:R1:W-:Y:S01]  /*187d0*/  @P4 LDGSTS.E.BYPASS.LTC128B.128 [R201+0xb000], [R120.64+0x40] ;  /* 0x0b00004078c94fae */ /* 0x0003e2000b901d44 */
[CCC-:B------:R-:W-:Y:S02]  /*187e0*/  @P5 LEA.HI.X R11, R5.reuse, R149.reuse, R0.reuse, 0x1, P6 ;  /* 0x00000095050b5211 */ /* 0x1c0fe400030f0c00 */
[CC--:B------:R-:W-:Y:S01]  /*187f0*/  @P4 LEA R14, P1, R5.reuse, R148.reuse, 0x1 ;  /* 0x00000094050e4211 */ /* 0x0c0fe200078208ff */
[----:B------:R-:W-:Y:S01]  /*18800*/  @!P4 STS.128 [R201+0xb000], RZ ;  /* 0x00b000ffc900c388 */ /* 0x000fe20000000c00 */
[C---:B------:R-:W-:Y:S02]  /*18810*/  @P2 LEA R4, P0, R5.reuse, R148, 0x1 ;  /* 0x0000009405042211 */ /* 0x040fe400078008ff */
[CCC-:B------:R-:W-:Y:S01]  /*18820*/  @P4 LEA.HI.X R15, R5.reuse, R149.reuse, R0.reuse, 0x1, P1 ;  /* 0x00000095050f4211 */ /* 0x1c0fe200008f0c00 */
[----:B------:R-:W-:Y:S01]  /*18830*/  @!PT LDS RZ, [RZ] ;  /* 0x00000000fffff984 */ /* 0x000fe20000000800 */
[----:B------:R-:W-:Y:S01]  /*18840*/  @!PT LDS RZ, [RZ] ;  /* 0x00000000fffff984 */ /* 0x000fe20000000800 */
[----:B------:R-:W-:Y:S01]  /*18850*/  @!PT LDS RZ, [RZ] ;  /* 0x00000000fffff984 */ /* 0x000fe20000000800 */
[----:B------:R1:W-:Y:S01]  /*18860*/  @P2 LDGSTS.E.BYPASS.LTC128B.128 [R201+0xd000], [R120.64+0x80] ;  /* 0x0d00008078c92fae */ /* 0x0003e2000b901d44 */
[C---:B------:R-:W-:Y:S02]  /*18870*/  IADD3 R2, P6, R5.reuse, R190, RZ ;  /* 0x000000be05027210 */ /* 0x040fe40007fde0ff */
[-C--:B------:R-:W-:Y:S01]  /*18880*/  @P2 LEA.HI.X R5, R5, R149.reuse, R0, 0x1, P0 ;  /* 0x0000009505052211 */ /* 0x080fe200000f0c00 */
[----:B------:R-:W-:Y:S01]  /*18890*/  @!P2 STS.128 [R201+0xd000], RZ ;  /* 0x00d000ffc900a388 */ /* 0x000fe20000000c00 */
[-C--:B------:R-:W-:Y:S01]  /*188a0*/  @P4 LEA R16, P1, R2, R148.reuse, 0x1 ;  /* 0x0000009402104211 */ /* 0x080fe200078208ff */
[----:B------:R-:W-:Y:S01]  /*188b0*/  IMAD.X R0, R0, 0x1, R191, P6 ;  /* 0x0000000100007824 */ /* 0x000fe200030e06bf */
[CC--:B------:R-:W-:Y:S01]  /*188c0*/  @P5 LEA R18, P6, R2.reuse, R148.reuse, 0x1 ;  /* 0x0000009402125211 */ /* 0x0c0fe200078c08ff */
[----:B------:R-:W-:Y:S01]  /*188d0*/  @!PT LDS RZ, [RZ] ;  /* 0x00000000fffff984 */ /* 0x000fe20000000800 */
[----:B------:R-:W-:Y:S01]  /*188e0*/  @!PT LDS RZ, [RZ] ;  /* 0x00000000fffff984 */ /* 0x000fe20000000800 */
[----:B------:R-:W-:Y:S01]  /*188f0*/  @!PT LDS RZ, [RZ] ;  /* 0x00000000fffff984 */ /* 0x000fe20000000800 */
[----:B------:R2:W-:Y:S01]  /*18900*/  @P5 LDGSTS.E.BYPASS.LTC128B.128 [R201+0x9800], [R12.64] ;  /* 0x098000000cc95fae */ /* 0x0005e2000b901d44 */
[C---:B------:R-:W-:Y:S02]  /*18910*/  @P2 LEA R20, P0, R2.reuse, R148, 0x1 ;  /* 0x0000009402142211 */ /* 0x040fe400078008ff */
[CCC-:B------:R-:W-:Y:S01]  /*18920*/  @P5 LEA.HI.X R19, R2.reuse, R149.reuse, R0.reuse, 0x1, P6 ;  /* 0x0000009502135211 */ /* 0x1c0fe200030f0c00 */
[----:B------:R-:W-:Y:S01]  /*18930*/  @!P5 STS.128 [R201+0x9800], RZ ;  /* 0x009800ffc900d388 */ /* 0x000fe20000000c00 */
[CCC-:B------:R-:W-:Y:S02]  /*18940*/  @P4 LEA.HI.X R17, R2.reuse, R149.reuse, R0.reuse, 0x1, P1 ;  /* 0x0000009502114211 */ /* 0x1c0fe400008f0c00 */
[----:B------:R-:W-:Y:S01]  /*18950*/  @P2 LEA.HI.X R21, R2, R149, R0, 0x1, P0 ;  /* 0x0000009502152211 */ /* 0x000fe200000f0c00 */
[----:B------:R-:W-:Y:S01]  /*18960*/  @!PT LDS RZ, [RZ] ;  /* 0x00000000fffff984 */ /* 0x000fe20000000800 */
[----:B------:R-:W-:Y:S01]  /*18970*/  @!PT LDS RZ, [RZ] ;  /* 0x00000000fffff984 */ /* 0x000fe20000000800 */
[----:B------:R-:W-:Y:S01]  /*18980*/  @!PT LDS RZ, [RZ] ;  /* 0x00000000fffff984 */ /* 0x000fe20000000800 */
[----:B------:R3:W-:Y:S01]  /*18990*/  @P4 LDGSTS.E.BYPASS.LTC128B.128 [R201+0xb800], [R8.64+0x40] ;  /* 0x0b80004008c94fae */ /* 0x0007e2000b901d44 */
[----:B------:R-:W-:Y:S03]  /*189a0*/  ISETP.GE.AND P0, PT, R203, 0x2, PT ;  /* 0x00000002cb00780c */ /* 0x000fe60003f06270 */
        /* <DEDUP_REMOVED lines=37> */
[----:B------:R-:W4:Y:S04]  /*18c00*/  LDSM.16.M88.4 R128, [R188+0x3000] ;  /* 0x00300000bc80783b */ /* 0x000f280000000200 */
[----:B------:R-:W2:Y:S04]  /*18c10*/  LDSM.16.M88.4 R132, [R188+0x3400] ;  /* 0x00340000bc84783b */ /* 0x000ea80000000200 */
[----:B------:R-:W1:Y:S04]  /*18c20*/  LDSM.16.M88.4 R136, [R188+0x3800] ;  /* 0x00380000bc88783b */ /* 0x000e680000000200 */
[----:B------:R-:W0:Y:S04]  /*18c30*/  LDGDEPBAR ;  /* 0x00000000000079af */ /* 0x000e280000000000 */
[----:B------:R-:W1:Y:S04]  /*18c40*/  LDSM.16.M88.4 R140, [R188+0x3c00] ;  /* 0x003c0000bc8c783b */ /* 0x000e680000000200 */
[----:B------:R-:W1:Y:S04]  /*18c50*/  LDSM.16.M88.4 R144, [R188+0x4000] ;  /* 0x00400000bc90783b */ /* 0x000e680000000200 */
[----:B------:R-:W1:Y:S04]  /*18c60*/  LDSM.16.M88.4 R48, [R188+0x4400] ;  /* 0x00440000bc30783b */ /* 0x000e680000000200 */
[----:B------:R-:W1:Y:S04]  /*18c70*/  LDSM.16.M88.4 R56, [R188+0x4800] ;  /* 0x00480000bc38783b */ /* 0x000e680000000200 */
[----:B------:R-:W1:Y:S04]  /*18c80*/  LDSM.16.M88.4 R64, [R188+0x4c00] ;  /* 0x004c0000bc40783b */ /* 0x000e680000000200 */
[----:B------:R-:W-:Y:S01]  /*18c90*/  LDSM.16.M88.4 R148, [R185+0x4000] ;  /* 0x00400000b994783b */ /* 0x000fe20000000200 */
[C---:B----4-:R-:W-:Y:S03]  /*18ca0*/  HMMA.16816.F32.BF16 R4, R124.reuse, R128, RZ ;  /* 0x000000807c04723c */ /* 0x050fe600000418ff */
[----:B------:R-:W-:Y:S04]  /*18cb0*/  LDSM.16.M88.4 R152, [R189+0x1000] ;  /* 0x00100000bd98783b */ /* 0x000fe80000000200 */
[----:B------:R-:W-:Y:S01]  /*18cc0*/  LDSM.16.M88.4 R156, [R188+0x5000] ;  /* 0x00500000bc9c783b */ /* 0x000fe20000000200 */
[C---:B---3--:R-:W-:Y:S03]  /*18cd0*/  HMMA.16816.F32.BF16 R8, R124.reuse, R130, RZ ;  /* 0x000000827c08723c */ /* 0x048fe600000418ff */
[----:B------:R-:W-:Y:S04]  /*18ce0*/  LDSM.16.M88.4 R128, [R187] ;  /* 0x00000000bb80783b */ /* 0x000fe80000000200 */
[----:B------:R-:W-:Y:S01]  /*18cf0*/  LDSM.16.M88.4 R160, [R188+0x5400] ;  /* 0x00540000bca0783b */ /* 0x000fe20000000200 */
[C---:B--2---:R-:W-:Y:S03]  /*18d00*/  HMMA.16816.F32.BF16 R12, R124.reuse, R132, RZ ;  /* 0x000000847c0c723c */ /* 0x044fe600000418ff */
[----:B------:R-:W-:Y:S04]  /*18d10*/  LDSM.16.M88.4 R164, [R188+0x6000] ;  /* 0x00600000bca4783b */ /* 0x000fe80000000200 */
[----:B------:R-:W-:Y:S01]  /*18d20*/  LDSM.16.M88.4 R168, [R185+0x5c00] ;  /* 0x005c0000b9a8783b */ /* 0x000fe20000000200 */
[C---:B-----5:R-:W-:Y:S03]  /*18d30*/  HMMA.16816.F32.BF16 R16, R124.reuse, R134, RZ ;  /* 0x000000867c10723c */ /* 0x060fe600000418ff */
[----:B------:R-:W2:Y:S04]  /*18d40*/  LDSM.16.M88.4 R132, [R185+0x3000] ;  /* 0x00300000b984783b */ /* 0x000ea80000000200 */
[----:B------:R-:W-:Y:S01]  /*18d50*/  LDSM.16.M88.4 R172, [R189+0x2000] ;  /* 0x00200000bdac783b */ /* 0x000fe20000000200 */
[C---:B-1----:R-:W-:Y:S03]  /*18d60*/  HMMA.16816.F32.BF16 R20, R124.reuse, R136, RZ ;  /* 0x000000887c14723c */ /* 0x042fe600000418ff */
[----:B------:R-:W-:Y:S04]  /*18d70*/  LDSM.16.M88.4 R176, [R188+0x7000] ;  /* 0x00700000bcb0783b */ /* 0x000fe80000000200 */
[----:B------:R-:W-:Y:S01]  /*18d80*/  LDSM.16.M88.4 R180, [R185+0x8800] ;  /* 0x00880000b9b4783b */ /* 0x000fe20000000200 */
[C---:B------:R-:W-:Y:S03]  /*18d90*/  HMMA.16816.F32.BF16 R24, R124.reuse, R138, RZ ;  /* 0x0000008a7c18723c */ /* 0x040fe600000418ff */
[----:B------:R-:W1:Y:S05]  /*18da0*/  LDSM.16.M88.4 R136, [R185+0x3400] ;  /* 0x00340000b988783b */ /* 0x000e6a0000000200 */
[C---:B------:R-:W-:Y:S08]  /*18db0*/  HMMA.16816.F32.BF16 R28, R124.reuse, R140, RZ ;  /* 0x0000008c7c1c723c */ /* 0x040ff000000418ff */
[C---:B------:R-:W-:Y:S01]  /*18dc0*/  HMMA.16816.F32.BF16 R32, R124.reuse, R142, RZ ;  /* 0x0000008e7c20723c */ /* 0x040fe200000418ff */
[----:B------:R-:W3:Y:S07]  /*18dd0*/  LDSM.16.M88.4 R140, [R185+0x3800] ;  /* 0x00380000b98c783b */ /* 0x000eee0000000200 */
[C---:B------:R-:W-:Y:S08]  /*18de0*/  HMMA.16816.F32.BF16 R36, R124.reuse, R144, RZ ;  /* 0x000000907c24723c */ /* 0x040ff000000418ff */
[C---:B------:R-:W-:Y:S01]  /*18df0*/  HMMA.16816.F32.BF16 R40, R124.reuse, R146, RZ ;  /* 0x000000927c28723c */ /* 0x040fe200000418ff */
[----:B------:R-:W4:Y:S07]  /*18e00*/  LDSM.16.M88.4 R144, [R185+0x3c00] ;  /* 0x003c0000b990783b */ /* 0x000f2e0000000200 */
[C---:B------:R-:W-:Y:S08]  /*18e10*/  HMMA.16816.F32.BF16 R44, R124.reuse, R48, RZ ;  /* 0x000000307c2c723c */ /* 0x040ff000000418ff */
[C---:B------:R-:W-:Y:S08]  /*18e20*/  HMMA.16816.F32.BF16 R48, R124.reuse, R50, RZ ;  /* 0x000000327c30723c */ /* 0x040ff000000418ff */
[C---:B------:R-:W-:Y:S08]  /*18e30*/  HMMA.16816.F32.BF16 R52, R124.reuse, R56, RZ ;  /* 0x000000387c34723c */ /* 0x040ff000000418ff */
[C---:B------:R-:W-:Y:S08]  /*18e40*/  HMMA.16816.F32.BF16 R56, R124.reuse, R58, RZ ;  /* 0x0000003a7c38723c */ /* 0x040ff000000418ff */
[C---:B------:R-:W-:Y:S08]  /*18e50*/  HMMA.16816.F32.BF16 R60, R124.reuse, R64, RZ ;  /* 0x000000407c3c723c */ /* 0x040ff000000418ff */
[----:B------:R-:W-:Y:S01]  /*18e60*/  HMMA.16816.F32.BF16 R64, R124, R66, RZ ;  /* 0x000000427c40723c */ /* 0x000fe200000418ff */
[----:B------:R-:W5:Y:S07]  /*18e70*/  LDSM.16.M88.4 R124, [R185+0x4400] ;  /* 0x00440000b97c783b */ /* 0x000f6e0000000200 */
        /* <DEDUP_REMOVED lines=9> */
[C---:B----4-:R-:W-:Y:S08]  /*18f10*/  HMMA.16816.F32.BF16 R28, R128.reuse, R144, R28 ;  /* 0x00000090801c723c */ /* 0x050ff0000004181c */
[C---:B------:R-:W-:Y:S01]  /*18f20*/  HMMA.16816.F32.BF16 R32, R128.reuse, R146, R32 ;  /* 0x000000928020723c */ /* 0x040fe20000041820 */
[----:B------:R-:W4:Y:S07]  /*18f30*/  LDSM.16.M88.4 R144, [R188+0x5c00] ;  /* 0x005c0000bc90783b */ /* 0x000f2e0000000200 */
[C---:B------:R-:W-:Y:S08]  /*18f40*/  HMMA.16816.F32.BF16 R36, R128.reuse, R148, R36 ;  /* 0x000000948024723c */ /* 0x040ff00000041824 */
[C---:B------:R-:W-:Y:S01]  /*18f50*/  HMMA.16816.F32.BF16 R40, R128.reuse, R150, R40 ;  /* 0x000000968028723c */ /* 0x040fe20000041828 */
[----:B------:R-:W3:Y:S07]  /*18f60*/  LDSM.16.M88.4 R148, [R188+0x6400] ;  /* 0x00640000bc94783b */ /* 0x000eee0000000200 */
[C---:B-----5:R-:W-:Y:S08]  /*18f70*/  HMMA.16816.F32.BF16 R44, R128.reuse, R124, R44 ;  /* 0x0000007c802c723c */ /* 0x060ff0000004182c */
[C---:B------:R-:W-:Y:S01]  /*18f80*/  HMMA.16816.F32.BF16 R48, R128.reuse, R126, R48 ;  /* 0x0000007e8030723c */ /* 0x040fe20000041830 */
[----:B------:R-:W5:Y:S07]  /*18f90*/  LDSM.16.M88.4 R124, [R188+0x6800] ;  /* 0x00680000bc7c783b */ /* 0x000f6e0000000200 */
[C---:B--2---:R-:W-:Y:S08]  /*18fa0*/  HMMA.16816.F32.BF16 R52, R128.reuse, R132, R52 ;  /* 0x000000848034723c */ /* 0x044ff00000041834 */
[C---:B------:R-:W-:Y:S01]  /*18fb0*/  HMMA.16816.F32.BF16 R56, R128.reuse, R134, R56 ;  /* 0x000000868038723c */ /* 0x040fe20000041838 */
[----:B------:R-:W-:Y:S07]  /*18fc0*/  LDSM.16.M88.4 R132, [R187+0x1000] ;  /* 0x00100000bb84783b */ /* 0x000fee0000000200 */
[C---:B-1----:R-:W-:Y:S08]  /*18fd0*/  HMMA.16816.F32.BF16 R60, R128.reuse, R136, R60 ;  /* 0x00000088803c723c */ /* 0x042ff0000004183c */
[----:B------:R-:W-:Y:S01]  /*18fe0*/  HMMA.16816.F32.BF16 R64, R128, R138, R64 ;  /* 0x0000008a8040723c */ /* 0x000fe20000041840 */
[----:B------:R-:W1:Y:S04]  /*18ff0*/  LDSM.16.M88.4 R128, [R188+0x6c00] ;  /* 0x006c0000bc80783b */ /* 0x000e680000000200 */
[----:B------:R-:W2:Y:S03]  /*19000*/  LDSM.16.M88.4 R136, [R185+0x5000] ;  /* 0x00500000b988783b */ /* 0x000ea60000000200 */
[C---:B------:R-:W-:Y:S08]  /*19010*/  HMMA.16816.F32.BF16 R4, R152.reuse, R156, R4 ;  /* 0x0000009c9804723c */ /* 0x040ff00000041804 */
[C---:B------:R-:W-:Y:S01]  /*19020*/  HMMA.16816.F32.BF16 R8, R152.reuse, R158, R8 ;  /* 0x0000009e9808723c */ /* 0x040fe20000041808 */
[----:B------:R-:W1:Y:S07]  /*19030*/  LDSM.16.M88.4 R156, [R185+0x5400] ;  /* 0x00540000b99c783b */ /* 0x000e6e0000000200 */
[C---:B------:R-:W-:Y:S08]  /*19040*/  HMMA.16816.F32.BF16 R12, R152.reuse, R160, R12 ;  /* 0x000000a0980c723c */ /* 0x040ff0000004180c */
        /* <DEDUP_REMOVED lines=16> */
[----:B------:R-:W5:Y:S07]  /*19150*/  LDSM.16.M88.4 R124, [R188+0x7400] ;  /* 0x00740000bc7c783b */ /* 0x000f6e0000000200 */
[C---:B-1----:R-:W-:Y:S08]  /*19160*/  HMMA.16816.F32.BF16 R60, R152.reuse, R128, R60 ;  /* 0x00000080983c723c */ /* 0x042ff0000004183c */
[----:B------:R-:W-:Y:S01]  /*19170*/  HMMA.16816.F32.BF16 R64, R152, R130, R64 ;  /* 0x000000829840723c */ /* 0x000fe20000041840 */
[----:B------:R-:W1:Y:S04]  /*19180*/  LDSM.16.M88.4 R128, [R188+0x7800] ;  /* 0x00780000bc80783b */ /* 0x000e680000000200 */
[----:B------:R-:W-:Y:S03]  /*19190*/  LDSM.16.M88.4 R152, [R187+0x2000] ;  /* 0x00200000bb98783b */ /* 0x000fe60000000200 */
[C---:B--2---:R-:W-:Y:S08]  /*191a0*/  HMMA.16816.F32.BF16 R4, R132.reuse, R136, R4 ;  /* 0x000000888404723c */ /* 0x044ff00000041804 */
        /* <DEDUP_REMOVED lines=11> */
[C---:B---3--:R-:W-:Y:S08]  /*19260*/  HMMA.16816.F32.BF16 R36, R132.reuse, R140, R36 ;  /* 0x0000008c8424723c */ /* 0x048ff00000041824 */
[C---:B------:R-:W-:Y:S01]  /*19270*/  HMMA.16816.F32.BF16 R40, R132.reuse, R142, R40 ;  /* 0x0000008e8428723c */ /* 0x040fe20000041828 */
[----:B------:R-:W-:Y:S07]  /*19280*/  LDSM.16.M88.4 R140, [R188+0x8400] ;  /* 0x00840000bc8c783b */ /* 0x000fee0000000200 */
[C---:B----4-:R-:W-:Y:S08]  /*19290*/  HMMA.16816.F32.BF16 R44, R132.reuse, R144, R44 ;  /* 0x00000090842c723c */ /* 0x050ff0000004182c */
[C---:B------:R-:W-:Y:S01]  /*192a0*/  HMMA.16816.F32.BF16 R48, R132.reuse, R146, R48 ;  /* 0x000000928430723c */ /* 0x040fe20000041830 */
[----:B------:R-:W-:Y:S07]  /*192b0*/  LDSM.16.M88.4 R144, [R188+0x8800] ;  /* 0x00880000bc90783b */ /* 0x000fee0000000200 */
[C---:B------:R-:W-:Y:S08]  /*192c0*/  HMMA.16816.F32.BF16 R52, R132.reuse, R164, R52 ;  /* 0x000000a48434723c */ /* 0x040ff00000041834 */
[C---:B------:R-:W-:Y:S01]  /*192d0*/  HMMA.16816.F32.BF16 R56, R132.reuse, R166, R56 ;  /* 0x000000a68438723c */ /* 0x040fe20000041838 */
[----:B------:R-:W-:Y:S07]  /*192e0*/  LDSM.16.M88.4 R164, [R185+0x7c00] ;  /* 0x007c0000b9a4783b */ /* 0x000fee0000000200 */
[C---:B------:R-:W-:Y:S08]  /*192f0*/  HMMA.16816.F32.BF16 R60, R132.reuse, R148, R60 ;  /* 0x00000094843c723c */ /* 0x040ff0000004183c */
[----:B------:R-:W-:Y:S01]  /*19300*/  HMMA.16816.F32.BF16 R64, R132, R150, R64 ;  /* 0x000000968440723c */ /* 0x000fe20000041840 */
[----:B------:R-:W2:Y:S04]  /*19310*/  LDSM.16.M88.4 R132, [R188+0x7c00] ;  /* 0x007c0000bc84783b */ /* 0x000ea80000000200 */
[----:B------:R-:W3:Y:S03]  /*19320*/  LDSM.16.M88.4 R148, [R188+0x8c00] ;  /* 0x008c0000bc94783b */ /* 0x000ee60000000200 */
[C---:B------:R-:W-:Y:S08]  /*19330*/  HMMA.16816.F32.BF16 R4, R172.reuse, R176, R4 ;  /* 0x000000b0ac04723c */ /* 0x040ff00000041804 */
[C---:B------:R-:W-:Y:S01]  /*19340*/  HMMA.16816.F32.BF16 R8, R172.reuse, R178, R8 ;  /* 0x000000b2ac08723c */ /* 0x040fe20000041808 */
[----:B------:R-:W-:Y:S07]  /*19350*/  LDSM.16.M88.4 R176, [R185+0x8400] ;  /* 0x00840000b9b0783b */ /* 0x000fee0000000200 */
[C---:B-----5:R-:W-:Y:S08]  /*19360*/  HMMA.16816.F32.BF16 R12, R172.reuse, R124, R12 ;  /* 0x0000007cac0c723c */ /* 0x060ff0000004180c */
[C---:B------:R-:W-:Y:S01]  /*19370*/  HMMA.16816.F32.BF16 R16, R172.reuse, R126, R16 ;  /* 0x0000007eac10723c */ /* 0x040fe20000041810 */
[----:B------:R-:W4:Y:S07]  /*19380*/  LDSM.16.M88.4 R124, [R185+0x7400] ;  /* 0x00740000b97c783b */ /* 0x000f2e0000000200 */
[C---:B-1----:R-:W-:Y:S08]  /*19390*/  HMMA.16816.F32.BF16 R20, R172.reuse, R128, R20 ;  /* 0x00000080ac14723c */ /* 0x042ff00000041814 */
[C---:B------:R-:W-:Y:S01]  /*193a0*/  HMMA.16816.F32.BF16 R24, R172.reuse, R130, R24 ;  /* 0x00000082ac18723c */ /* 0x040fe20000041818 */
[----:B------:R-:W1:Y:S01]  /*193b0*/  LDSM.16.M88.4 R128, [R185+0x8c00] ;  /* 0x008c0000b980783b */ /* 0x000e620000000200 */
[----:B------:R-:W-:Y:S04]  /*193c0*/  DEPBAR.LE SB0, 0x0 ;  /* 0x000080000000791a */ /* 0x000fe80000000000 */
[----:B------:R-:W-:Y:S02]  /*193d0*/  BAR.SYNC.DEFER_BLOCKING 0x0 ;  /* 0x0000000000007b1d */ /* 0x000fe40000010000 */
[C---:B--2---:R-:W-:Y:S08]  /*193e0*/  HMMA.16816.F32.BF16 R28, R172.reuse, R132, R28 ;  /* 0x00000084ac1c723c */ /* 0x044ff0000004181c */
[C---:B------:R-:W-:Y:S08]  /*193f0*/  HMMA.16816.F32.BF16 R32, R172.reuse, R134, R32 ;  /* 0x00000086ac20723c */ /* 0x040ff00000041820 */
[C---:B------:R-:W-:Y:S08]  /*19400*/  HMMA.16816.F32.BF16 R36, R172.reuse, R136, R36 ;  /* 0x00000088ac24723c */ /* 0x040ff00000041824 */
[C---:B------:R-:W-:Y:S08]  /*19410*/  HMMA.16816.F32.BF16 R40, R172.reuse, R138, R40 ;  /* 0x0000008aac28723c */ /* 0x040ff00000041828 */
[C---:B------:R-:W-:Y:S08]  /*19420*/  HMMA.16816.F32.BF16 R44, R172.reuse, R140, R44 ;  /* 0x0000008cac2c723c */ /* 0x040ff0000004182c */
[C---:B------:R-:W-:Y:S08]  /*19430*/  HMMA.16816.F32.BF16 R48, R172.reuse, R142, R48 ;  /* 0x0000008eac30723c */ /* 0x040ff00000041830 */
[C---:B------:R-:W-:Y:S08]  /*19440*/  HMMA.16816.F32.BF16 R52, R172.reuse, R144, R52 ;  /* 0x00000090ac34723c */ /* 0x040ff00000041834 */
[C---:B------:R-:W-:Y:S08]  /*19450*/  HMMA.16816.F32.BF16 R56, R172.reuse, R146, R56 ;  /* 0x00000092ac38723c */ /* 0x040ff00000041838 */
[C---:B---3--:R-:W-:Y:S07]  /*19460*/  HMMA.16816.F32.BF16 R60, R172.reuse, R148, R60 ;  /* 0x00000094ac3c723c */ /* 0x048fee000004183c */
[----:B------:R-:W-:Y:S01]  /*19470*/  IMAD.MOV.U32 R148, RZ, RZ, R120 ;  /* 0x000000ffff947224 */ /* 0x000fe200078e0078 */
[----:B------:R-:W-:Y:S04]  /*19480*/  HMMA.16816.F32.BF16 R64, R172, R150, R64 ;  /* 0x00000096ac40723c */ /* 0x000fe80000041840 */
[----:B------:R-:W-:Y:S04]  /*19490*/  IMAD.MOV.U32 R149, RZ, RZ, R121 ;  /* 0x000000ffff957224 */ /* 0x000fe800078e0079 */
[C---:B------:R-:W-:Y:S08]  /*194a0*/  HMMA.16816.F32.BF16 R4, R152.reuse, R156, R4 ;  /* 0x0000009c9804723c */ /* 0x040ff00000041804 */
[C---:B------:R-:W-:Y:S08]  /*194b0*/  HMMA.16816.F32.BF16 R8, R152.reuse, R158, R8 ;  /* 0x0000009e9808723c */ /* 0x040ff00000041808 */
[C---:B----4-:R-:W-:Y:S08]  /*194c0*/  HMMA.16816.F32.BF16 R12, R152.reuse, R124, R12 ;  /* 0x0000007c980c723c */ /* 0x050ff0000004180c */
        /* <DEDUP_REMOVED lines=11> */
[C---:B-1----:R-:W-:Y:S08]  /*19580*/  HMMA.16816.F32.BF16 R60, R152.reuse, R128, R60 ;  /* 0x00000080983c723c */ /* 0x042ff0000004183c */
[----:B------:R-:W-:Y:S01]  /*19590*/  HMMA.16816.F32.BF16 R64, R152, R130, R64 ;  /* 0x000000829840723c */ /* 0x000fe20000041840 */
[----:B------:R-:W-:Y:S07]  /*195a0*/  @!UPT UIADD3 URZ, URZ, URZ, URZ ;  /* 0x0000003f3f3ff290 */ /* 0x000fee000fffe03f */
[----:B------:R-:W-:-:S11]  /*195b0*/  @!P0 BRA `(.L_x_982) ;  /* 0x00000a1000008947 */ /* 0x000fd60003800000 */
[----:B------:R-:W-:Y:S01]  /*195c0*/  BSSY B0, `(.L_x_983) ;  /* 0x0000045000007945 */ /* 0x000fe20003800000 */
[----:B------:R-:W-:-:S05]  /*195d0*/  @!P3 BRA `(.L_x_984) ;  /* 0x000004000000b947 */ /* 0x000fca0003800000 */
[----:B------:R-:W-:Y:S01]  /*195e0*/  IMAD.SHL.U32 R124, R203, 0x80, RZ ;  /* 0x00000080cb7c7824 */ /* 0x000fe200078e00ff */
[----:B------:R-:W2:Y:S04]  /*195f0*/  LD.E R129, [R118.64+0x170] ;  /* 0x0001700476817980 */ /* 0x000ea8000c101900 */
[C---:B------:R-:W-:Y:S01]  /*19600*/  IADD3 R122, R124.reuse, -0x100, RZ ;  /* 0xffffff007c7a7810 */ /* 0x040fe20007ffe0ff */
[----:B------:R-:W3:Y:S01]  /*19610*/  LD.E.64 R132, [R118.64+0x20] ;  /* 0x0000200476847980 */ /* 0x000ee2000c101b00 */
[----:B------:R-:W-:Y:S02]  /*19620*/  IADD3 R124, R124, -0x80, RZ ;  /* 0xffffff807c7c7810 */ /* 0x000fe40007ffe0ff */
[----:B------:R-:W-:Y:S02]  /*19630*/  IABS R2, R122 ;  /* 0x0000007a00027213 */ /* 0x000fe40000000000 */
[-C--:B--2---:R-:W-:Y:S02]  /*19640*/  IABS R125, R129.reuse ;  /* 0x00000081007d7213 */ /* 0x084fe40000000000 */
[-C--:B------:R-:W-:Y:S02]  /*19650*/  IABS R121, R129.reuse ;  /* 0x0000008100797213 */ /* 0x080fe40000000000 */
[----:B------:R-:W1:Y:S01]  /*19660*/  I2F.RP R120, R125 ;  /* 0x0000007d00787306 */ /* 0x000e620000209400 */
[----:B------:R-:W-:Y:S02]  /*19670*/  LOP3.LUT R122, R122, R129, RZ, 0x3c, !PT ;  /* 0x000000817a7a7212 */ /* 0x000fe400078e3cff */
[----:B------:R-:W-:Y:S07]  /*19680*/  IMAD.MOV R121, RZ, RZ, -R121 ;  /* 0x000000ffff797224 */ /* 0x000fee00078e0a79 */
[----:B-1----:R-:W1:Y:S02]  /*19690*/  MUFU.RCP R0, R120 ;  /* 0x0000007800007308 */ /* 0x002e640000001000 */
[----:B-1----:R-:W-:Y:S08]  /*196a0*/  IADD3 R126, R0, 0xffffffe, RZ ;  /* 0x0ffffffe007e7810 */ /* 0x002ff00007ffe0ff */
[----:B------:R-:W1:Y:S02]  /*196b0*/  F2I.FTZ.U32.TRUNC.NTZ R127, R126 ;  /* 0x0000007e007f7305 */ /* 0x000e64000021f000 */
[--C-:B-1----:R-:W-:Y:S02]  /*196c0*/  IMAD.MOV R0, RZ, RZ, -R127.reuse ;  /* 0x000000ffff007224 */ /* 0x102fe400078e0a7f */
[----:B------:R-:W-:Y:S02]  /*196d0*/  IMAD.MOV.U32 R126, RZ, RZ, RZ ;  /* 0x000000ffff7e7224 */ /* 0x000fe400078e00ff */
[----:B------:R-:W-:Y:S01]  /*196e0*/  IMAD R131, R0, R125, RZ ;  /* 0x0000007d00837224 */ /* 0x000fe200078e02ff */
[----:B------:R-:W-:Y:S02]  /*196f0*/  IABS R0, R124 ;  /* 0x0000007c00007213 */ /* 0x000fe40000000000 */
[----:B------:R-:W-:Y:S01]  /*19700*/  LOP3.LUT R124, R124, R129, RZ, 0x3c, !PT ;  /* 0x000000817c7c7212 */ /* 0x000fe200078e3cff */
[----:B------:R-:W-:Y:S02]  /*19710*/  IMAD.HI.U32 R127, R127, R131, R126 ;  /* 0x000000837f7f7227 */ /* 0x000fe400078e007e */
[----:B------:R-:W2:Y:S04]  /*19720*/  LD.E.64 R130, [R118.64+0x38] ;  /* 0x0000380476827980 */ /* 0x000ea8000c101b00 */
[C---:B------:R-:W-:Y:S04]  /*19730*/  IMAD.HI.U32 R120, R127.reuse, R2, RZ ;  /* 0x000000027f787227 */ /* 0x040fe800078e00ff */
[CC--:B------:R-:W-:Y:S02]  /*19740*/  IMAD R2, R120.reuse, R121.reuse, R2 ;  /* 0x0000007978027224 */ /* 0x0c0fe400078e0202 */
[----:B------:R-:W-:Y:S03]  /*19750*/  IMAD.HI.U32 R127, R127, R0, RZ ;  /* 0x000000007f7f7227 */ /* 0x000fe600078e00ff */
[----:B------:R-:W-:Y:S01]  /*19760*/  ISETP.GT.U32.AND P6, PT, R125, R2, PT ;  /* 0x000000027d00720c */ /* 0x000fe20003fc4070 */
[----:B------:R-:W-:Y:S05]  /*19770*/  IMAD R0, R127, R121, R0 ;  /* 0x000000797f007224 */ /* 0x000fea00078e0200 */
[----:B------:R-:W-:Y:S07]  /*19780*/  ISETP.GT.U32.AND P0, PT, R125, R0, PT ;  /* 0x000000007d00720c */ /* 0x000fee0003f04070 */
[----:B------:R-:W-:Y:S01]  /*19790*/  @!P6 IADD3 R120, R120, 0x1, RZ ;  /* 0x000000017878e810 */ /* 0x000fe20007ffe0ff */
[--C-:B------:R-:W-:Y:S05]  /*197a0*/  @!P6 IMAD.IADD R2, R2, 0x1, -R125.reuse ;  /* 0x000000010202e824 */ /* 0x100fea00078e0a7d */
[-C--:B------:R-:W-:Y:S01]  /*197b0*/  ISETP.GE.U32.AND P1, PT, R2, R125.reuse, PT ;  /* 0x0000007d0200720c */ /* 0x080fe20003f26070 */
[----:B------:R-:W-:Y:S01]  /*197c0*/  @!P0 IMAD.IADD R0, R0, 0x1, -R125 ;  /* 0x0000000100008824 */ /* 0x000fe200078e0a7d */
[----:B------:R-:W-:Y:S02]  /*197d0*/  @!P0 IADD3 R127, R127, 0x1, RZ ;  /* 0x000000017f7f8810 */ /* 0x000fe40007ffe0ff */
[----:B------:R-:W-:Y:S02]  /*197e0*/  ISETP.GE.AND P0, PT, R122, RZ, PT ;  /* 0x000000ff7a00720c */ /* 0x000fe40003f06270 */
[----:B------:R-:W-:Y:S02]  /*197f0*/  ISETP.GE.U32.AND P6, PT, R0, R125, PT ;  /* 0x0000007d0000720c */ /* 0x000fe40003fc6070 */
[----:B------:R-:W-:Y:S05]  /*19800*/  LOP3.LUT R0, RZ, R129, RZ, 0x33, !PT ;  /* 0x00000081ff007212 */ /* 0x000fea00078e33ff */
[----:B------:R-:W-:Y:S02]  /*19810*/  @P1 IADD3 R120, R120, 0x1, RZ ;  /* 0x0000000178781810 */ /* 0x000fe40007ffe0ff */
[----:B------:R-:W-:Y:S03]  /*19820*/  ISETP.GE.AND P1, PT, R124, RZ, PT ;  /* 0x000000ff7c00720c */ /* 0x000fe60003f26270 */
[----:B------:R-:W-:Y:S01]  /*19830*/  @!P0 IMAD.MOV R120, RZ, RZ, -R120 ;  /* 0x000000ffff788224 */ /* 0x000fe200078e0a78 */
[----:B------:R-:W-:Y:S02]  /*19840*/  @P6 IADD3 R127, R127, 0x1, RZ ;  /* 0x000000017f7f6810 */ /* 0x000fe40007ffe0ff */
[----:B------:R-:W-:Y:S04]  /*19850*/  ISETP.NE.AND P6, PT, R129, RZ, PT ;  /* 0x000000ff8100720c */ /* 0x000fe80003fc5270 */
[C---:B------:R-:W-:Y:S03]  /*19860*/  SEL R125, R0.reuse, R120, !P6 ;  /* 0x00000078007d7207 */ /* 0x040fe60007000000 */
[----:B------:R-:W-:Y:S01]  /*19870*/  @!P1 IMAD.MOV R127, RZ, RZ, -R127 ;  /* 0x000000ffff7f9224 */ /* 0x000fe200078e0a7f */
[CC--:B------:R-:W-:Y:S04]  /*19880*/  LEA R136, P1, R125.reuse, R204.reuse, 0x2 ;  /* 0x000000cc7d887211 */ /* 0x0c0fe800078210ff */
[----:B------:R-:W-:Y:S02]  /*19890*/  SEL R127, R0, R127, !P6 ;  /* 0x0000007f007f7207 */ /* 0x000fe40007000000 */
[-C--:B------:R-:W-:Y:S02]  /*198a0*/  LEA.HI.X.SX32 R137, R125, R205.reuse, 0x2, P1 ;  /* 0x000000cd7d897211 */ /* 0x080fe400008f16ff */
[C---:B------:R-:W-:Y:S01]  /*198b0*/  LEA R134, P0, R127.reuse, R204, 0x2 ;  /* 0x000000cc7f867211 */ /* 0x040fe200078010ff */
[C---:B------:R-:W-:Y:S02]  /*198c0*/  IMAD.IADD R2, R127.reuse, 0x1, -R125 ;  /* 0x000000017f027824 */ /* 0x040fe400078e0a7d */
[----:B------:R-:W4:Y:S01]  /*198d0*/  LD.E R0, [R136.64] ;  /* 0x0000000488007980 */ /* 0x000f22000c101900 */
[----:B------:R-:W-:Y:S01]  /*198e0*/  LEA.HI.X.SX32 R135, R127, R205, 0x2, P0 ;  /* 0x000000cd7f877211 */ /* 0x000fe200000f16ff */
[----:B------:R-:W-:Y:S04]  /*198f0*/  IMAD R129, R129, R2, -0x80 ;  /* 0xffffff8081817424 */ /* 0x000fe800078e0202 */
[----:B------:R-:W4:Y:S01]  /*19900*/  LD.E R121, [R134.64] ;  /* 0x0000000486797980 */ /* 0x000f22000c101900 */
[----:B------:R-:W-:Y:S01]  /*19910*/  SHF.R.S32.HI R125, RZ, 0x1f, R129 ;  /* 0x0000001fff7d7819 */ /* 0x000fe20000011481 */
        /* <DEDUP_REMOVED lines=12> */
.L_x_984:
[----:B------:R-:W2:Y:S02]  /*199e0*/  LD.E R127, [R118.64+0x38] ;  /* 0x00003804767f7980 */ /* 0x000ea4000c101900 */
[----:B--2---:R-:W-:Y:S04]  /*199f0*/  LEA R127, -R127, RZ, 0x7 ;  /* 0x000000ff7f7f7211 */ /* 0x004fe800078e39ff */
[----:B------:R-:W-:Y:S02]  /*19a00*/  SHF.R.S32.HI R0, RZ, 0x1f, R127 ;  /* 0x0000001fff007819 */ /* 0x000fe4000001147f */
.L_x_985:
[----:B------:R-:W-:Y:S05]  /*19a10*/  BSYNC B0 ;  /* 0x0000000000007941 */ /* 0x000fea0003800000 */
.L_x_983:
[C---:B------:R-:W-:Y:S02]  /*19a20*/  LEA R132, P1, R127.reuse, R194, 0x1 ;  /* 0x000000c27f847211 */ /* 0x040fe400078208ff */
[C---:B------:R-:W-:Y:S02]  /*19a30*/  IADD3 R125, P0, R127.reuse, R192, RZ ;  /* 0x000000c07f7d7210 */ /* 0x040fe40007f1e0ff */
[-C--:B------:R-:W-:Y:S02]  /*19a40*/  LEA.HI.X R133, R127, R195.reuse, R0, 0x1, P1 ;  /* 0x000000c37f857211 */ /* 0x080fe400008f0c00 */
[CC--:B------:R-:W-:Y:S01]  /*19a50*/  @P5 LEA R130, P6, R125.reuse, R194.reuse, 0x1 ;  /* 0x000000c27d825211 */ /* 0x0c0fe200078c08ff */
[--C-:B------:R-:W-:Y:S01]  /*19a60*/  IMAD.X R2, R0, 0x1, R193.reuse, P0 ;  /* 0x0000000100027824 */ /* 0x100fe200000e06c1 */
[C---:B------:R-:W-:Y:S01]  /*19a70*/  @P4 LEA R126, P1, R125.reuse, R194, 0x1 ;  /* 0x000000c27d7e4211 */ /* 0x040fe200078208ff */
[----:B------:R-:W-:Y:S01]  /*19a80*/  @!PT LDS RZ, [RZ] ;  /* 0x00000000fffff984 */ /* 0x000fe20000000800 */
[----:B------:R-:W-:Y:S01]  /*19a90*/  @!PT LDS RZ, [RZ] ;  /* 0x00000000fffff984 */ /* 0x000fe20000000800 */
[----:B------:R-:W-:Y:S01]  /*19aa0*/  @!PT LDS RZ, [RZ] ;  /* 0x00000000fffff984 */ /* 0x000fe20000000800 */
[----:B------:R1:W-:Y:S01]  /*19ab0*/  @P5 LDGSTS.E.BYPASS.LTC128B.128 [R201+0x3000], [R132.64] ;  /* 0x0300000084c95fae */ /* 0x0003e2000b901d44 */
[C---:B------:R-:W-:Y:S02]  /*19ac0*/  IADD3 R121, P0, R125.reuse, R192, RZ ;  /* 0x000000c07d797210 */ /* 0x040fe40007f1e0ff */
[CCC-:B------:R-:W-:Y:S01]  /*19ad0*/  @P5 LEA.HI.X R131, R125.reuse, R195.reuse, R2.reuse, 0x1, P6 ;  /* 0x000000c37d835211 */ /* 0x1c0fe200030f0c02 */
[----:B------:R1:W-:Y:S01]  /*19ae0*/  @!P5 STS [R201+0x3000], RZ ;  /* 0x003000ffc900d388 */ /* 0x0003e20000000800 */
[CCC-:B------:R-:W-:Y:S01]  /*19af0*/  @P4 LEA.HI.X R127, R125.reuse, R195.reuse, R2.reuse, 0x1, P1 ;  /* 0x000000c37d7f4211 */ /* 0x1c0fe200008f0c02 */
[--C-:B------:R-:W-:Y:S01]  /*19b00*/  IMAD.X R0, R2, 0x1, R193.reuse, P0 ;  /* 0x0000000102007824 */ /* 0x100fe200000e06c1 */
[-C--:B------:R-:W-:Y:S01]  /*19b10*/  @P2 LEA R124, P0, R125, R194.reuse, 0x1 ;  /* 0x000000c27d7c2211 */ /* 0x080fe200078008ff */
[----:B------:R1:W-:Y:S01]  /*19b20*/  @!P5 STS [R201+0x3004], RZ ;  /* 0x003004ffc900d388 */ /* 0x0003e20000000800 */
[-C--:B------:R-:W-:Y:S02]  /*19b30*/  @P5 LEA R128, P6, R121, R194.reuse, 0x1 ;  /* 0x000000c279805211 */ /* 0x080fe400078c08ff */
[-C--:B------:R-:W-:Y:S01]  /*19b40*/  @P2 LEA.HI.X R125, R125, R195.reuse, R2, 0x1, P0 ;  /* 0x000000c37d7d2211 */ /* 0x080fe200000f0c02 */
[----:B------:R1:W-:Y:S01]  /*19b50*/  @!P5 STS.64 [R201+0x3008], RZ ;  /* 0x003008ffc900d388 */ /* 0x0003e20000000a00 */
[CCC-:B------:R-:W-:Y:S02]  /*19b60*/  @P5 LEA.HI.X R129, R121.reuse, R195.reuse, R0.reuse, 0x1, P6 ;  /* 0x000000c379815211 */ /* 0x1c0fe400030f0c00 */
[CC--:B------:R-:W-:Y:S01]  /*19b70*/  @P4 LEA R134, P1, R121.reuse, R194.reuse, 0x1 ;  /* 0x000000c279864211 */ /* 0x0c0fe200078208ff */
[----:B------:R-:W-:Y:S01]  /*19b80*/  @!PT LDS RZ, [RZ] ;  /* 0x00000000fffff984 */ /* 0x000fe20000000800 */
[----:B------:R-:W-:Y:S01]  /*19b90*/  @!PT LDS RZ, [RZ] ;  /* 0x00000000fffff984 */ /* 0x000fe20000000800 */
[----:B------:R-:W-:Y:S01]  /*19ba0*/  @!PT LDS RZ, [RZ] ;  /* 0x00000000fffff984 */ /* 0x000fe20000000800 */
[----:B------:R1:W-:Y:S01]  /*19bb0*/  @P4 LDGSTS.E.BYPASS.LTC128B.128 [R201+0x5000], [R132.64+0x40] ;  /* 0x0500004084c94fae */ /* 0x0003e2000b901d44 */
[C---:B------:R-:W-:Y:S02]  /*19bc0*/  @P2 LEA R120, P0, R121.reuse, R194, 0x1 ;  /* 0x000000c279782211 */ /* 0x040fe400078008ff */
[CCC-:B------:R-:W-:Y:S01]  /*19bd0*/  @P4 LEA.HI.X R135, R121.reuse, R195.reuse, R0.reuse, 0x1, P1 ;  /* 0x000000c379874211 */ /* 0x1c0fe200008f0c00 */
[----:B------:R1:W-:Y:S01]  /*19be0*/  @!P4 STS.128 [R201+0x5000], RZ ;  /* 0x005000ffc900c388 */ /* 0x0003e20000000c00 */
[C---:B------:R-:W-:Y:S02]  /*19bf0*/  IADD3 R2, P6, R121.reuse, R192, RZ ;  /* 0x000000c079027210 */ /* 0x040fe40007fde0ff */
[-C--:B------:R-:W-:Y:S01]  /*19c00*/  @P2 LEA.HI.X R121, R121, R195.reuse, R0, 0x1, P0 ;  /* 0x000000c379792211 */ /* 0x080fe200000f0c00 */
[----:B------:R-:W-:Y:S01]  /*19c10*/  @!PT LDS RZ, [RZ] ;  /* 0x00000000fffff984 */ /* 0x000fe20000000800 */
[----:B------:R-:W-:Y:S01]  /*19c20*/  @!PT LDS RZ, [RZ] ;  /* 0x00000000fffff984 */ /* 0x000fe20000000800 */
[----:B------:R-:W-:Y:S01]  /*19c30*/  @!PT LDS RZ, [RZ] ;  /* 0x00000000fffff984 */ /* 0x000fe20000000800 */
[----:B------:R1:W-:Y:S01]  /*19c40*/  @P2 LDGSTS.E.BYPASS.LTC128B.128 [R201+0x7000], [R132.64+0x80] ;  /* 0x0700008084c92fae */ /* 0x0003e2000b901d44 */
[-C--:B------:R-:W-:Y:S01]  /*19c50*/  @P4 LEA R136, P1, R2, R194.reuse, 0x1 ;  /* 0x000000c202884211 */ /* 0x080fe200078208ff */
[----:B------:R-:W-:Y:S01]  /*19c60*/  IMAD.X R0, R0, 0x1, R193, P6 ;  /* 0x0000000100007824 */ /* 0x000fe200030e06c1 */
[CC--:B------:R-:W-:Y:S01]  /*19c70*/  @P5 LEA R138, P6, R2.reuse, R194.reuse, 0x1 ;  /* 0x000000c2028a5211 */ /* 0x0c0fe200078c08ff */
[----:B------:R1:W-:Y:S01]  /*19c80*/  @!P2 STS.128 [R201+0x7000], RZ ;  /* 0x007000ffc900a388 */ /* 0x0003e20000000c00 */
[C---:B------:R-:W-:Y:S01]  /*19c90*/  @P2 LEA R140, P0, R2.reuse, R194, 0x1 ;  /* 0x000000c2028c2211 */ /* 0x040fe200078008ff */
[----:B------:R-:W-:Y:S01]  /*19ca0*/  IMAD.MOV.U32 R194, RZ, RZ, R132 ;  /* 0x000000ffffc27224 */ /* 0x000fe200078e0084 */
[CCC-:B------:R-:W-:Y:S01]  /*19cb0*/  @P5 LEA.HI.X R139, R2.reuse, R195.reuse, R0.reuse, 0x1, P6 ;  /* 0x000000c3028b5211 */ /* 0x1c0fe200030f0c00 */
[----:B------:R-:W-:Y:S01]  /*19cc0*/  @!PT LDS RZ, [RZ] ;  /* 0x00000000fffff984 */ /* 0x000fe20000000800 */
[----:B------:R-:W-:Y:S01]  /*19cd0*/  @!PT LDS RZ, [RZ] ;  /* 0x00000000fffff984 */ /* 0x000fe20000000800 */
[----:B------:R-:W-:Y:S01]  /*19ce0*/  @!PT LDS RZ, [RZ] ;  /* 0x00000000fffff984 */ /* 0x000fe20000000800 */
[----:B------:R1:W-:Y:S01]  /*19cf0*/  @P5 LDGSTS.E.BYPASS.LTC128B.128 [R201+0x3800], [R130.64] ;  /* 0x0380000082c95fae */ /* 0x0003e2000b901d44 */
[CCC-:B------:R-:W-:Y:S02]  /*19d00*/  @P4 LEA.HI.X R137, R2.reuse, R195.reuse, R0.reuse, 0x1, P1 ;  /* 0x000000c302894211 */ /* 0x1c0fe400008f0c00 */
[----:B------:R-:W-:Y:S01]  /*19d10*/  @P2 LEA.HI.X R141, R2, R195, R0, 0x1, P0 ;  /* 0x000000c3028d2211 */ /* 0x000fe200000f0c00 */
[----:B------:R1:W-:Y:S01]  /*19d20*/  @!P5 STS.128 [R201+0x3800], RZ ;  /* 0x003800ffc900d388 */ /* 0x0003e20000000c00 */
[----:B------:R-:W-:Y:S03]  /*19d30*/  IMAD.MOV.U32 R195, RZ, RZ, R133 ;  /* 0x000000ffffc37224 */ /* 0x000fe600078e0085 */
        /* <DEDUP_REMOVED lines=41> */
.L_x_982:
[----:B------:R-:W-:Y:S05]  /*19fd0*/  BSYNC B1 ;  /* 0x0000000000017941 */ /* 0x000fea0003800000 */
.L_x_981:
[----:B-1----:R-:W2:Y:S01]  /*19fe0*/  LD.E R121, [R118.64+0xdc] ;  /* 0x0000dc0476797980 */ /* 0x002ea2000c101900 */
        /* <DEDUP_REMOVED lines=63> */
[----:B------:R-:W-:Y:S02]  /*1a3e0*/  LDSM.16.MT88.4 R132, [R186+0xb000] ;  /* 0x00b00000ba84783b */ /* 0x000fe40000004200 */
[----:B------:R-:W-:Y:S06]  /*1a3f0*/  FMNMX.FTZ R131, R65, R2, !PT ;  /* 0x0000000241837209 */ /* 0x000fec0007810000 */
[----:B------:R-:W1:Y:S08]  /*1a400*/  SHFL.BFLY PT, R0, R127, 0x2, 0x1f ;  /* 0x0c401f007f007f89 */ /* 0x000e7000000e0000 */
[----:B------:R-:W3:Y:S01]  /*1a410*/  SHFL.BFLY PT, R2, R131, 0x2, 0x1f ;  /* 0x0c401f0083027f89 */ /* 0x000ee200000e0000 */
[----:B-1----:R-:W-:Y:S07]  /*1a420*/  FMNMX.FTZ R125, R127, R0, !PT ;  /* 0x000000007f7d7209 */ /* 0x002fee0007810000 */
[----:B------:R-:W1:Y:S01]  /*1a430*/  SHFL.BFLY PT, R0, R125, 0x1, 0x1f ;  /* 0x0c201f007d007f89 */ /* 0x000e6200000e0000 */
[----:B---3--:R-:W-:Y:S07]  /*1a440*/  FMNMX.FTZ R129, R131, R2, !PT ;  /* 0x0000000283817209 */ /* 0x008fee0007810000 */
[----:B------:R-:W3:Y:S01]  /*1a450*/  SHFL.BFLY PT, R2, R129, 0x1, 0x1f ;  /* 0x0c201f0081027f89 */ /* 0x000ee200000e0000 */
[----:B-1----:R-:W-:Y:S07]  /*1a460*/  FMNMX.FTZ R0, R125, R0, !PT ;  /* 0x000000007d007209 */ /* 0x002fee0007810000 */
[----:B------:R-:W1:Y:S01]  /*1a470*/  LDSM.16.MT88.4 R124, [R186+0x9000] ;  /* 0x00900000ba7c783b */ /* 0x000e620000004200 */
[----:B------:R-:W-:Y:S01]  /*1a480*/  FADD.FTZ R120, -R0, R3 ;  /* 0x0000000300787221 */ /* 0x000fe20000010100 */
[----:B---3--:R-:W-:Y:S06]  /*1a490*/  FMNMX.FTZ R2, R129, R2, !PT ;  /* 0x0000000281027209 */ /* 0x008fec0007810000 */
[----:B------:R-:W3:Y:S01]  /*1a4a0*/  LDSM.16.MT88.4 R128, [R184+0x9000] ;  /* 0x00900000b880783b */ /* 0x000ee20000004200 */
[C---:B------:R-:W-:Y:S01]  /*1a4b0*/  FSETP.NEU.FTZ.AND P0, PT, R2.reuse, -INF , PT ;  /* 0xff8000000200780b */ /* 0x040fe20003f1d000 */
[C---:B--2---:R-:W-:Y:S02]  /*1a4c0*/  FMUL.FTZ R3, R121.reuse, R120 ;  /* 0x0000007879037220 */ /* 0x044fe40000410000 */
[----:B------:R-:W-:Y:S02]  /*1a4d0*/  FADD.FTZ R120, -R2, R123 ;  /* 0x0000007b02787221 */ /* 0x000fe40000010100 */
[C---:B------:R-:W-:Y:S02]  /*1a4e0*/  FMUL.FTZ R144, R121.reuse, R2 ;  /* 0x0000000279907220 */ /* 0x040fe40000410000 */
[C---:B------:R-:W-:Y:S01]  /*1a4f0*/  FMUL.FTZ R122, R121.reuse, R120 ;  /* 0x00000078797a7220 */ /* 0x040fe20000410000 */
[----:B------:R-:W2:Y:S01]  /*1a500*/  MUFU.EX2 R3, R3 ;  /* 0x0000000300037308 */ /* 0x000ea20000000800 */
[----:B------:R-:W-:Y:S01]  /*1a510*/  FMUL.FTZ R142, R121, R0 ;  /* 0x00000000798e7220 */ /* 0x000fe20000410000 */
[----:B------:R-:W-:Y:S02]  /*1a520*/  FSEL R144, R144, RZ, P0 ;  /* 0x000000ff90907208 */ /* 0x000fe40000000000 */
[----:B------:R-:W-:Y:S03]  /*1a530*/  FSETP.NEU.FTZ.AND P0, PT, R0, -INF , PT ;  /* 0xff8000000000780b */ /* 0x000fe60003f1d000 */
[-CC-:B------:R-:W-:Y:S01]  /*1a540*/  FFMA.FTZ R137, R8, R121.reuse, -R144.reuse ;  /* 0x0000007908897223 */ /* 0x180fe20000010890 */
[----:B------:R-:W-:Y:S01]  /*1a550*/  FSEL R142, R142, RZ, P0 ;  /* 0x000000ff8e8e7208 */ /* 0x000fe20000000000 */
[-CC-:B------:R-:W-:Y:S01]  /*1a560*/  FFMA.FTZ R141, R4, R121.reuse, -R144.reuse ;  /* 0x00000079048d7223 */ /* 0x180fe20000010890 */
[----:B------:R4:W5:Y:S01]  /*1a570*/  MUFU.EX2 R120, R122 ;  /* 0x0000007a00787308 */ /* 0x0009620000000800 */
[-C--:B------:R-:W-:Y:S01]  /*1a580*/  FFMA.FTZ R136, R5, R121.reuse, -R144 ;  /* 0x0000007905887223 */ /* 0x080fe20000010890 */
[----:B------:R-:W-:Y:S01]  /*1a590*/  ISETP.GT.AND P0, PT, R203, 0x1, PT ;  /* 0x00000001cb00780c */ /* 0x000fe20003f04270 */
[-CC-:B------:R-:W-:Y:S02]  /*1a5a0*/  FFMA.FTZ R138, R10, R121.reuse, -R142.reuse ;  /* 0x000000790a8a7223 */ /* 0x180fe4000001088e */
[-CC-:B------:R-:W-:Y:S02]  /*1a5b0*/  FFMA.FTZ R123, R11, R121.reuse, -R142.reuse ;  /* 0x000000790b7b7223 */ /* 0x180fe4000001088e */
[-CC-:B------:R-:W-:Y:S02]  /*1a5c0*/  FFMA.FTZ R140, R6, R121.reuse, -R142.reuse ;  /* 0x00000079068c7223 */ /* 0x180fe4000001088e */
[-C--:B------:R-:W-:Y:S01]  /*1a5d0*/  FFMA.FTZ R139, R7, R121.reuse, -R142 ;  /* 0x00000079078b7223 */ /* 0x080fe2000001088e */
[----:B------:R-:W-:Y:S01]  /*1a5e0*/  MUFU.EX2 R141, R141 ;  /* 0x0000008d008d7308 */ /* 0x000fe20000000800 */
[-CC-:B------:R-:W-:Y:S02]  /*1a5f0*/  FFMA.FTZ R143, R12, R121.reuse, -R144.reuse ;  /* 0x000000790c8f7223 */ /* 0x180fe40000010890 */
[--C-:B------:R-:W-:Y:S02]  /*1a600*/  FFMA.FTZ R147, R20, R121, -R144.reuse ;  /* 0x0000007914937223 */ /* 0x100fe40000010890 */
[C---:B--2---:R-:W-:Y:S02]  /*1a610*/  FMUL.FTZ R6, R3.reuse, R114 ;  /* 0x0000007203067220 */ /* 0x044fe40000410000 */
[C---:B------:R-:W-:Y:S02]  /*1a620*/  FMUL.FTZ R7, R3.reuse, R115 ;  /* 0x0000007303077220 */ /* 0x040fe40000410000 */
[C---:B------:R-:W-:Y:S01]  /*1a630*/  FMUL.FTZ R10, R3.reuse, R110 ;  /* 0x0000006e030a7220 */ /* 0x040fe20000410000 */
[----:B------:R-:W2:Y:S01]  /*1a640*/  MUFU.EX2 R136, R136 ;  /* 0x0000008800887308 */ /* 0x000ea20000000800 */
[C---:B------:R-:W-:Y:S02]  /*1a650*/  FMUL.FTZ R11, R3.reuse, R111 ;  /* 0x0000006f030b7220 */ /* 0x040fe40000410000 */
[----:B------:R-:W-:Y:S02]  /*1a660*/  FMUL.FTZ R70, R3, R70 ;  /* 0x0000004603467220 */ /* 0x000fe40000410000 */
[--C-:B----4-:R-:W-:Y:S02]  /*1a670*/  FFMA.FTZ R122, R9, R121, -R144.reuse ;  /* 0x00000079097a7223 */ /* 0x110fe40000010890 */
[C---:B-----5:R-:W-:Y:S02]  /*1a680*/  FMUL.FTZ R4, R120.reuse, R112 ;  /* 0x0000007078047220 */ /* 0x060fe40000410000 */
[C---:B------:R-:W-:Y:S01]  /*1a690*/  FMUL.FTZ R5, R120.reuse, R113 ;  /* 0x0000007178057220 */ /* 0x040fe20000410000 */
[----:B------:R-:W-:Y:S01]  /*1a6a0*/  MUFU.EX2 R140, R140 ;  /* 0x0000008c008c7308 */ /* 0x000fe20000000800 */
[C---:B------:R-:W-:Y:S02]  /*1a6b0*/  FMUL.FTZ R8, R120.reuse, R108 ;  /* 0x0000006c78087220 */ /* 0x040fe40000410000 */
[C---:B------:R-:W-:Y:S02]  /*1a6c0*/  FMUL.FTZ R9, R120.reuse, R109 ;  /* 0x0000006d78097220 */ /* 0x040fe40000410000 */
[C---:B------:R-:W-:Y:S01]  /*1a6d0*/  FMUL.FTZ R71, R3.reuse, R71 ;  /* 0x0000004703477220 */ /* 0x040fe20000410000 */
[----:B------:R-:W4:Y:S01]  /*1a6e0*/  LDSM.16.MT88.4 R108, [R184+0xb000] ;  /* 0x00b00000b86c783b */ /* 0x000f220000004200 */
[C---:B------:R-:W-:Y:S02]  /*1a6f0*/  FMUL.FTZ R68, R120.reuse, R68 ;  /* 0x0000004478447220 */ /* 0x040fe40000410000 */
[----:B------:R-:W-:Y:S01]  /*1a700*/  FMUL.FTZ R69, R120, R69 ;  /* 0x0000004578457220 */ /* 0x000fe20000410000 */
[----:B------:R-:W5:Y:S01]  /*1a710*/  MUFU.EX2 R139, R139 ;  /* 0x0000008b008b7308 */ /* 0x000f620000000800 */
[C---:B------:R-:W-:Y:S02]  /*1a720*/  FMUL.FTZ R74, R3.reuse, R74 ;  /* 0x0000004a034a7220 */ /* 0x040fe40000410000 */
[C---:B------:R-:W-:Y:S01]  /*1a730*/  FMUL.FTZ R75, R3.reuse, R75 ;  /* 0x0000004b034b7220 */ /* 0x040fe20000410000 */
        /* <DEDUP_REMOVED lines=9> */
[----:B------:R-:W-:Y:S01]  /*1a7d0*/  FMUL.FTZ R83, R3, R83 ;  /* 0x0000005303537220 */ /* 0x000fe20000410000 */
[----:B------:R-:W2:Y:S01]  /*1a7e0*/  MUFU.EX2 R122, R122 ;  /* 0x0000007a007a7308 */ /* 0x000ea20000000800 */
[C---:B------:R-:W-:Y:S02]  /*1a7f0*/  FMUL.FTZ R80, R120.reuse, R80 ;  /* 0x0000005078507220 */ /* 0x040fe40000410000 */
[C---:B------:R-:W-:Y:S01]  /*1a800*/  FMUL.FTZ R81, R120.reuse, R81 ;  /* 0x0000005178517220 */ /* 0x040fe20000410000 */
[----:B-----5:R-:W-:Y:S01]  /*1a810*/  F2FP.BF16.PACK_AB R113, R139, R140 ;  /* 0x0000008c8b71723e */ /* 0x020fe200000010ff */
[C---:B------:R-:W-:Y:S02]  /*1a820*/  FMUL.FTZ R12, R120.reuse, R104 ;  /* 0x00000068780c7220 */ /* 0x040fe40000410000 */
[C---:B------:R-:W-:Y:S02]  /*1a830*/  FMUL.FTZ R86, R3.reuse, R86 ;  /* 0x0000005603567220 */ /* 0x040fe40000410000 */
[----:B------:R-:W-:Y:S01]  /*1a840*/  FMUL.FTZ R87, R3, R87 ;  /* 0x0000005703577220 */ /* 0x000fe20000410000 */
[----:B------:R-:W-:Y:S01]  /*1a850*/  MUFU.EX2 R138, R138 ;  /* 0x0000008a008a7308 */ /* 0x000fe20000000800 */
[C---:B------:R-:W-:Y:S02]  /*1a860*/  FMUL.FTZ R84, R120.reuse, R84 ;  /* 0x0000005478547220 */ /* 0x040fe40000410000 */
[----:B------:R-:W-:Y:S02]  /*1a870*/  FMUL.FTZ R85, R120, R85 ;  /* 0x0000005578557220 */ /* 0x000fe40000410000 */
[-C--:B------:R-:W-:Y:S02]  /*1a880*/  FFMA.FTZ R152, R21, R121.reuse, -R144 ;  /* 0x0000007915987223 */ /* 0x080fe40000010890 */
[-CC-:B------:R-:W-:Y:S02]  /*1a890*/  FFMA.FTZ R154, R22, R121.reuse, -R142.reuse ;  /* 0x00000079169a7223 */ /* 0x180fe4000001088e */
[-C--:B------:R-:W-:Y:S01]  /*1a8a0*/  FFMA.FTZ R151, R23, R121.reuse, -R142 ;  /* 0x0000007917977223 */ /* 0x080fe2000001088e */
[----:B------:R-:W5:Y:S01]  /*1a8b0*/  MUFU.EX2 R123, R123 ;  /* 0x0000007b007b7308 */ /* 0x000f620000000800 */
[----:B------:R-:W-:Y:S01]  /*1a8c0*/  LDSM.16.MT88.4 R20, [R186+0xd400] ;  /* 0x00d40000ba14783b */ /* 0x000fe20000004200 */
[--C-:B------:R-:W-:Y:S01]  /*1a8d0*/  FFMA.FTZ R153, R32, R121, -R144.reuse ;  /* 0x0000007920997223 */ /* 0x100fe20000010890 */
[----:B--2---:R-:W-:Y:S01]  /*1a8e0*/  F2FP.BF16.PACK_AB R114, R122, R137 ;  /* 0x000000897a72723e */ /* 0x004fe200000010ff */
[-C--:B------:R-:W-:Y:S02]  /*1a8f0*/  FFMA.FTZ R156, R33, R121.reuse, -R144 ;  /* 0x00000079219c7223 */ /* 0x080fe40000010890 */
[-CC-:B------:R-:W-:Y:S02]  /*1a900*/  FFMA.FTZ R155, R34, R121.reuse, -R142.reuse ;  /* 0x00000079229b7223 */ /* 0x180fe4000001088e */
[-C--:B------:R-:W-:Y:S02]  /*1a910*/  FFMA.FTZ R158, R35, R121.reuse, -R142 ;  /* 0x00000079239e7223 */ /* 0x080fe4000001088e */
[----:B------:R-:W-:Y:S01]  /*1a920*/  MUFU.EX2 R143, R143 ;  /* 0x0000008f008f7308 */ /* 0x000fe20000000800 */
[----:B------:R-:W-:Y:S01]  /*1a930*/  LDSM.16.MT88.4 R32, [R184+0x9c00] ;  /* 0x009c0000b820783b */ /* 0x000fe20000004200 */
[-CC-:B------:R-:W-:Y:S02]  /*1a940*/  FFMA.FTZ R157, R36, R121.reuse, -R144.reuse ;  /* 0x00000079249d7223 */ /* 0x180fe40000010890 */
[-C--:B------:R-:W-:Y:S02]  /*1a950*/  FFMA.FTZ R160, R37, R121.reuse, -R144 ;  /* 0x0000007925a07223 */ /* 0x080fe40000010890 */
[-CC-:B------:R-:W-:Y:S02]  /*1a960*/  FFMA.FTZ R162, R38, R121.reuse, -R142.reuse ;  /* 0x0000007926a27223 */ /* 0x180fe4000001088e */
[-C--:B------:R-:W-:Y:S02]  /*1a970*/  FFMA.FTZ R159, R39, R121.reuse, -R142 ;  /* 0x00000079279f7223 */ /* 0x080fe4000001088e */
[----:B------:R-:W-:Y:S01]  /*1a980*/  LDSM.16.MT88.4 R36, [R186+0xc000] ;  /* 0x00c00000ba24783b */ /* 0x000fe20000004200 */
[-CC-:B------:R-:W-:Y:S01]  /*1a990*/  FFMA.FTZ R161, R40, R121.reuse, -R144.reuse ;  /* 0x0000007928a17223 */ /* 0x180fe20000010890 */
[----:B------:R-:W-:Y:S01]  /*1a9a0*/  MUFU.EX2 R147, R147 ;  /* 0x0000009300937308 */ /* 0x000fe20000000800 */
[--C-:B------:R-:W-:Y:S01]  /*1a9b0*/  FFMA.FTZ R164, R41, R121, -R144.reuse ;  /* 0x0000007929a47223 */ /* 0x100fe20000010890 */
[----:B-----5:R-:W-:Y:S01]  /*1a9c0*/  F2FP.BF16.PACK_AB R115, R123, R138 ;  /* 0x0000008a7b73723e */ /* 0x020fe200000010ff */
[C---:B------:R-:W-:Y:S02]  /*1a9d0*/  FMUL.FTZ R90, R3.reuse, R90 ;  /* 0x0000005a035a7220 */ /* 0x040fe40000410000 */
[C---:B------:R-:W-:Y:S02]  /*1a9e0*/  FMUL.FTZ R91, R3.reuse, R91 ;  /* 0x0000005b035b7220 */ /* 0x040fe40000410000 */
[C---:B------:R-:W-:Y:S02]  /*1a9f0*/  FMUL.FTZ R88, R120.reuse, R88 ;  /* 0x0000005878587220 */ /* 0x040fe40000410000 */
[C---:B-1----:R-:W-:Y:S01]  /*1aa00*/  HMMA.16816.F32.BF16 R4, R112.reuse, R124, R4 ;  /* 0x0000007c7004723c */ /* 0x042fe20000041804 */
[----:B------:R-:W-:Y:S04]  /*1aa10*/  MUFU.EX2 R152, R152 ;  /* 0x0000009800987308 */ /* 0x000fe80000000800 */
[C---:B------:R-:W-:Y:S02]  /*1aa20*/  FMUL.FTZ R89, R120.reuse, R89 ;  /* 0x0000005978597220 */ /* 0x040fe40000410000 */
[C---:B------:R-:W-:Y:S01]  /*1aa30*/  FMUL.FTZ R94, R3.reuse, R94 ;  /* 0x0000005e035e7220 */ /* 0x040fe20000410000 */
[C---:B------:R-:W-:Y:S01]  /*1aa40*/  HMMA.16816.F32.BF16 R8, R112.reuse, R126, R8 ;  /* 0x0000007e7008723c */ /* 0x040fe20000041808 */
[----:B------:R-:W1:Y:S02]  /*1aa50*/  LDSM.16.MT88.4 R124, [R186+0xd000] ;  /* 0x00d00000ba7c783b */ /* 0x000e640000004200 */
[----:B------:R-:W-:Y:S01]  /*1aa60*/  MUFU.EX2 R154, R154 ;  /* 0x0000009a009a7308 */ /* 0x000fe20000000800 */
[C---:B------:R-:W-:Y:S02]  /*1aa70*/  FMUL.FTZ R95, R3.reuse, R95 ;  /* 0x0000005f035f7220 */ /* 0x040fe40000410000 */
[C---:B------:R-:W-:Y:S02]  /*1aa80*/  FMUL.FTZ R92, R120.reuse, R92 ;  /* 0x0000005c785c7220 */ /* 0x040fe40000410000 */
[C---:B---3--:R-:W-:Y:S04]  /*1aa90*/  HMMA.16816.F32.BF16 R68, R112.reuse, R128, R68 ;  /* 0x000000807044723c */ /* 0x048fe80000041844 */
[C---:B------:R-:W-:Y:S01]  /*1aaa0*/  FMUL.FTZ R93, R120.reuse, R93 ;  /* 0x0000005d785d7220 */ /* 0x040fe20000410000 */
[----:B------:R-:W-:Y:S01]  /*1aab0*/  MUFU.EX2 R151, R151 ;  /* 0x0000009700977308 */ /* 0x000fe20000000800 */
[C---:B------:R-:W-:Y:S02]  /*1aac0*/  FMUL.FTZ R98, R3.reuse, R98 ;  /* 0x0000006203627220 */ /* 0x040fe40000410000 */
[C---:B------:R-:W-:Y:S01]  /*1aad0*/  HMMA.16816.F32.BF16 R72, R112.reuse, R130, R72 ;  /* 0x000000827048723c */ /* 0x040fe20000041848 */
[----:B------:R-:W-:Y:S03]  /*1aae0*/  LDSM.16.MT88.4 R128, [R186+0xb400] ;  /* 0x00b40000ba80783b */ /* 0x000fe60000004200 */
[----:B------:R-:W-:Y:S02]  /*1aaf0*/  FMUL.FTZ R99, R3, R99 ;  /* 0x0000006303637220 */ /* 0x000fe40000410000 */
[C---:B------:R-:W-:Y:S01]  /*1ab00*/  FMUL.FTZ R96, R120.reuse, R96 ;  /* 0x0000006078607220 */ /* 0x040fe20000410000 */
[----:B------:R-:W-:Y:S01]  /*1ab10*/  MUFU.EX2 R153, R153 ;  /* 0x0000009900997308 */ /* 0x000fe20000000800 */
[C---:B------:R-:W-:Y:S04]  /*1ab20*/  HMMA.16816.F32.BF16 R76, R112.reuse, R132, R76 ;  /* 0x00000084704c723c */ /* 0x040fe8000004184c */
[C---:B------:R-:W-:Y:S02]  /*1ab30*/  FMUL.FTZ R97, R120.reuse, R97 ;  /* 0x0000006178617220 */ /* 0x040fe40000410000 */
[-CC-:B------:R-:W-:Y:S02]  /*1ab40*/  FFMA.FTZ R146, R17, R121.reuse, -R144.reuse ;  /* 0x0000007911927223 */ /* 0x180fe40000010890 */
[C---:B------:R-:W-:Y:S01]  /*1ab50*/  HMMA.16816.F32.BF16 R80, R112.reuse, R134, R80 ;  /* 0x000000867050723c */ /* 0x040fe20000041850 */
[----:B------:R-:W-:Y:S03]  /*1ab60*/  MUFU.EX2 R156, R156 ;  /* 0x0000009c009c7308 */ /* 0x000fe60000000800 */
[----:B------:R-:W-:Y:S02]  /*1ab70*/  FFMA.FTZ R132, R13, R121, -R144 ;  /* 0x000000790d847223 */ /* 0x000fe40000010890 */
[----:B------:R-:W-:Y:S02]  /*1ab80*/  FMUL.FTZ R13, R120, R105 ;  /* 0x00000069780d7220 */ /* 0x000fe40000410000 */
[C---:B----4-:R-:W-:Y:S03]  /*1ab90*/  HMMA.16816.F32.BF16 R84, R112.reuse, R108, R84 ;  /* 0x0000006c7054723c */ /* 0x050fe60000041854 */
[----:B------:R-:W2:Y:S01]  /*1aba0*/  MUFU.EX2 R132, R132 ;  /* 0x0000008400847308 */ /* 0x000ea20000000800 */
[-CC-:B------:R-:W-:Y:S02]  /*1abb0*/  FFMA.FTZ R134, R14, R121.reuse, -R142.reuse ;  /* 0x000000790e867223 */ /* 0x180fe4000001088e */
[----:B------:R-:W-:Y:S02]  /*1abc0*/  FMUL.FTZ R14, R3, R106 ;  /* 0x0000006a030e7220 */ /* 0x000fe40000410000 */
[----:B------:R-:W-:Y:S04]  /*1abd0*/  FFMA.FTZ R133, R15, R121, -R142 ;  /* 0x000000790f857223 */ /* 0x000fe8000001088e */
[----:B------:R-:W-:Y:S01]  /*1abe0*/  FMUL.FTZ R15, R3, R107 ;  /* 0x0000006b030f7220 */ /* 0x000fe20000410000 */
[----:B------:R-:W-:Y:S01]  /*1abf0*/  MUFU.EX2 R134, R134 ;  /* 0x0000008600867308 */ /* 0x000fe20000000800 */
[----:B------:R-:W3:Y:S01]  /*1ac00*/  LDSM.16.MT88.4 R104, [R184+0xd000] ;  /* 0x00d00000b868783b */ /* 0x000ee20000004200 */
[----:B------:R-:W-:Y:S02]  /*1ac10*/  FMUL.FTZ R17, R120, R101 ;  /* 0x0000006578117220 */ /* 0x000fe40000410000 */
[-C--:B------:R-:W-:Y:S02]  /*1ac20*/  FFMA.FTZ R135, R16, R121.reuse, -R144 ;  /* 0x0000007910877223 */ /* 0x080fe40000010890 */
[C---:B------:R-:W-:Y:S03]  /*1ac30*/  HMMA.16816.F32.BF16 R12, R112.reuse, R110, R12 ;  /* 0x0000006e700c723c */ /* 0x040fe6000004180c */
[----:B------:R-:W4:Y:S01]  /*1ac40*/  LDSM.16.MT88.4 R108, [R186+0x9400] ;  /* 0x00940000ba6c783b */ /* 0x000f220000004200 */
[-CC-:B------:R-:W-:Y:S01]  /*1ac50*/  FFMA.FTZ R145, R18, R121.reuse, -R142.reuse ;  /* 0x0000007912917223 */ /* 0x180fe2000001088e */
[----:B------:R-:W5:Y:S01]  /*1ac60*/  MUFU.EX2 R133, R133 ;  /* 0x0000008500857308 */ /* 0x000f620000000800 */
[----:B------:R-:W-:Y:S02]  /*1ac70*/  FFMA.FTZ R150, R19, R121, -R142 ;  /* 0x0000007913967223 */ /* 0x000fe4000001088e */
[C---:B-1----:R-:W-:Y:S04]  /*1ac80*/  HMMA.16816.F32.BF16 R88, R112.reuse, R124, R88 ;  /* 0x0000007c7058723c */ /* 0x042fe80000041858 */
[C---:B------:R-:W-:Y:S02]  /*1ac90*/  FMUL.FTZ R18, R3.reuse, R102 ;  /* 0x0000006603127220 */ /* 0x040fe40000410000 */
[----:B------:R-:W-:Y:S01]  /*1aca0*/  FMUL.FTZ R19, R3, R103 ;  /* 0x0000006703137220 */ /* 0x000fe20000410000 */
[----:B------:R-:W-:Y:S01]  /*1acb0*/  MUFU.EX2 R135, R135 ;  /* 0x0000008700877308 */ /* 0x000fe20000000800 */
[C---:B------:R-:W-:Y:S01]  /*1acc0*/  HMMA.16816.F32.BF16 R92, R112.reuse, R126, R92 ;  /* 0x0000007e705c723c */ /* 0x040fe2000004185c */
[----:B------:R-:W1:Y:S03]  /*1acd0*/  LDSM.16.MT88.4 R124, [R184+0x9400] ;  /* 0x00940000b87c783b */ /* 0x000e660000004200 */
[----:B------:R-:W-:Y:S01]  /*1ace0*/  FMUL.FTZ R16, R120, R100 ;  /* 0x0000006478107220 */ /* 0x000fe20000410000 */
[----:B--2---:R-:W-:Y:S01]  /*1acf0*/  F2FP.BF16.PACK_AB R100, R132, R143 ;  /* 0x0000008f8464723e */ /* 0x004fe200000010ff */
[-CC-:B------:R-:W-:Y:S02]  /*1ad00*/  FFMA.FTZ R44, R44, R121.reuse, -R144.reuse ;  /* 0x000000792c2c7223 */ /* 0x180fe40000010890 */
[-C--:B------:R-:W-:Y:S01]  /*1ad10*/  FFMA.FTZ R45, R45, R121.reuse, -R144 ;  /* 0x000000792d2d7223 */ /* 0x080fe20000010890 */
[----:B------:R-:W2:Y:S03]  /*1ad20*/  MUFU.EX2 R146, R146 ;  /* 0x0000009200927308 */ /* 0x000ea60000000800 */
[-CC-:B------:R-:W-:Y:S01]  /*1ad30*/  FFMA.FTZ R46, R46, R121.reuse, -R142.reuse ;  /* 0x000000792e2e7223 */ /* 0x180fe2000001088e */
[----:B-----5:R-:W-:Y:S01]  /*1ad40*/  F2FP.BF16.PACK_AB R101, R133, R134 ;  /* 0x000000868565723e */ /* 0x020fe200000010ff */
[-C--:B------:R-:W-:Y:S02]  /*1ad50*/  FFMA.FTZ R47, R47, R121.reuse, -R142 ;  /* 0x000000792f2f7223 */ /* 0x080fe4000001088e */
[-CC-:B------:R-:W-:Y:S02]  /*1ad60*/  FFMA.FTZ R48, R48, R121.reuse, -R144.reuse ;  /* 0x0000007930307223 */ /* 0x180fe40000010890 */
[-C--:B------:R-:W-:Y:S01]  /*1ad70*/  FFMA.FTZ R49, R49, R121.reuse, -R144 ;  /* 0x0000007931317223 */ /* 0x080fe20000010890 */
[C---:B---3--:R-:W-:Y:S01]  /*1ad80*/  HMMA.16816.F32.BF16 R16, R112.reuse, R104, R16 ;  /* 0x000000687010723c */ /* 0x048fe20000041810 */
[----:B------:R-:W-:Y:S02]  /*1ad90*/  MUFU.EX2 R145, R145 ;  /* 0x0000009100917308 */ /* 0x000fe40000000800 */
[-CC-:B------:R-:W-:Y:S02]  /*1ada0*/  FFMA.FTZ R50, R50, R121.reuse, -R142.reuse ;  /* 0x0000007932327223 */ /* 0x180fe4000001088e */
[-C--:B------:R-:W-:Y:S02]  /*1adb0*/  FFMA.FTZ R51, R51, R121.reuse, -R142 ;  /* 0x0000007933337223 */ /* 0x080fe4000001088e */
[-CC-:B------:R-:W-:Y:S01]  /*1adc0*/  FFMA.FTZ R52, R52, R121.reuse, -R144.reuse ;  /* 0x0000007934347223 */ /* 0x180fe20000010890 */
[----:B------:R-:W-:Y:S01]  /*1add0*/  HMMA.16816.F32.BF16 R96, R112, R106, R96 ;  /* 0x0000006a7060723c */ /* 0x000fe20000041860 */
[----:B------:R-:W3:Y:S02]  /*1ade0*/  LDSM.16.MT88.4 R104, [R184+0xb400] ;  /* 0x00b40000b868783b */ /* 0x000ee40000004200 */
[----:B------:R-:W5:Y:S01]  /*1adf0*/  MUFU.EX2 R150, R150 ;  /* 0x0000009600967308 */ /* 0x000f620000000800 */
[----:B------:R-:W-:Y:S01]  /*1ae00*/  FFMA.FTZ R53, R53, R121, -R144 ;  /* 0x0000007935357223 */ /* 0x000fe20000010890 */
[----:B--2---:R-:W-:Y:S01]  /*1ae10*/  F2FP.BF16.PACK_AB R102, R146, R135 ;  /* 0x000000879266723e */ /* 0x004fe200000010ff */
[----:B------:R-:W-:Y:S03]  /*1ae20*/  FFMA.FTZ R140, R3, R210, R140 ;  /* 0x000000d2038c7223 */ /* 0x000fe6000001008c */
[----:B------:R-:W-:Y:S03]  /*1ae30*/  LDSM.16.MT88.4 R112, [R184+0xd800] ;  /* 0x00d80000b870783b */ /* 0x000fe60000004200 */
[----:B------:R-:W-:Y:S01]  /*1ae40*/  FFMA.FTZ R141, R120, R209, R141 ;  /* 0x000000d1788d7223 */ /* 0x000fe2000001008d */
[----:B------:R-:W-:Y:S01]  /*1ae50*/  MUFU.EX2 R155, R155 ;  /* 0x0000009b009b7308 */ /* 0x000fe20000000800 */
[----:B------:R-:W-:Y:S02]  /*1ae60*/  FADD.FTZ R139, R139, R140 ;  /* 0x0000008c8b8b7221 */ /* 0x000fe40000010000 */
[----:B------:R-:W-:Y:S02]  /*1ae70*/  FADD.FTZ R136, R136, R141 ;  /* 0x0000008d88887221 */ /* 0x000fe40000010000 */
[----:B------:R-:W-:Y:S02]  /*1ae80*/  FADD.FTZ R138, R138, R139 ;  /* 0x0000008b8a8a7221 */ /* 0x000fe40000010000 */
[----:B------:R-:W-:Y:S02]  /*1ae90*/  FADD.FTZ R137, R137, R136 ;  /* 0x0000008889897221 */ /* 0x000fe40000010000 */
[----:B------:R-:W-:Y:S01]  /*1aea0*/  FADD.FTZ R123, R123, R138 ;  /* 0x0000008a7b7b7221 */ /* 0x000fe20000010000 */
[----:B------:R-:W-:Y:S01]  /*1aeb0*/  MUFU.EX2 R158, R158 ;  /* 0x0000009e009e7308 */ /* 0x000fe20000000800 */
[----:B------:R-:W-:Y:S02]  /*1aec0*/  FADD.FTZ R122, R122, R137 ;  /* 0x000000897a7a7221 */ /* 0x000fe40000010000 */
[----:B------:R-:W-:Y:S01]  /*1aed0*/  FADD.FTZ R134, R134, R123 ;  /* 0x0000007b86867221 */ /* 0x000fe20000010000 */
[----:B-----5:R-:W-:Y:S01]  /*1aee0*/  F2FP.BF16.PACK_AB R103, R150, R145 ;  /* 0x000000919667723e */ /* 0x020fe200000010ff */
[----:B------:R-:W-:Y:S01]  /*1aef0*/  FADD.FTZ R143, R143, R122 ;  /* 0x0000007a8f8f7221 */ /* 0x000fe20000010000 */
[----:B------:R-:W-:Y:S01]  /*1af00*/  MOV R123, R2 ;  /* 0x00000002007b7202 */ /* 0x000fe20000000f00 */
[----:B------:R-:W-:Y:S02]  /*1af10*/  FADD.FTZ R134, R133, R134 ;  /* 0x0000008685867221 */ /* 0x000fe40000010000 */
[----:B------:R-:W-:Y:S01]  /*1af20*/  FADD.FTZ R132, R132, R143 ;  /* 0x0000008f84847221 */ /* 0x000fe20000010000 */
[----:B------:R-:W-:Y:S01]  /*1af30*/  MUFU.EX2 R157, R157 ;  /* 0x0000009d009d7308 */ /* 0x000fe20000000800 */
[C---:B----4-:R-:W-:Y:S05]  /*1af40*/  HMMA.16816.F32.BF16 R4, R100.reuse, R108, R4 ;  /* 0x0000006c6404723c */ /* 0x050fea0000041804 */
[----:B------:R-:W-:Y:S02]  /*1af50*/  FADD.FTZ R135, R135, R132 ;  /* 0x0000008487877221 */ /* 0x000fe40000010000 */
[----:B------:R-:W-:Y:S01]  /*1af60*/  FADD.FTZ R145, R145, R134 ;  /* 0x0000008691917221 */ /* 0x000fe20000010000 */
[C---:B------:R-:W-:Y:S01]  /*1af70*/  HMMA.16816.F32.BF16 R8, R100.reuse, R110, R8 ;  /* 0x0000006e6408723c */ /* 0x040fe20000041808 */
[----:B------:R-:W2:Y:S01]  /*1af80*/  LDSM.16.MT88.4 R108, [R184+0xd400] ;  /* 0x00d40000b86c783b */ /* 0x000ea20000004200 */
[----:B------:R-:W-:Y:S02]  /*1af90*/  MUFU.EX2 R160, R160 ;  /* 0x000000a000a07308 */ /* 0x000fe40000000800 */
[----:B------:R-:W-:Y:S02]  /*1afa0*/  FADD.FTZ R146, R146, R135 ;  /* 0x0000008792927221 */ /* 0x000fe40000010000 */
[----:B------:R-:W-:Y:S02]  /*1afb0*/  FADD.FTZ R145, R150, R145 ;  /* 0x0000009196917221 */ /* 0x000fe40000010000 */
[C---:B-1----:R-:W-:Y:S04]  /*1afc0*/  HMMA.16816.F32.BF16 R68, R100.reuse, R124, R68 ;  /* 0x0000007c6444723c */ /* 0x042fe80000041844 */
[----:B------:R-:W-:Y:S01]  /*1afd0*/  MUFU.EX2 R162, R162 ;  /* 0x000000a200a27308 */ /* 0x000fe20000000800 */
[----:B------:R-:W-:Y:S02]  /*1afe0*/  FADD.FTZ R3, R147, R146 ;  /* 0x0000009293037221 */ /* 0x000fe40000010000 */
[-CC-:B------:R-:W-:Y:S01]  /*1aff0*/  FFMA.FTZ R124, R24, R121.reuse, -R144.reuse ;  /* 0x00000079187c7223 */ /* 0x180fe20000010890 */
[C---:B------:R-:W-:Y:S04]  /*1b000*/  HMMA.16816.F32.BF16 R72, R100.reuse, R126, R72 ;  /* 0x0000007e6448723c */ /* 0x040fe80000041848 */
[-C--:B------:R-:W-:Y:S02]  /*1b010*/  FFMA.FTZ R125, R25, R121.reuse, -R144 ;  /* 0x00000079197d7223 */ /* 0x080fe40000010890 */
[----:B------:R-:W-:Y:S01]  /*1b020*/  MUFU.EX2 R124, R124 ;  /* 0x0000007c007c7308 */ /* 0x000fe20000000800 */
[-C--:B------:R-:W-:Y:S01]  /*1b030*/  FFMA.FTZ R126, R26, R121.reuse, -R142 ;  /* 0x000000791a7e7223 */ /* 0x080fe2000001088e */
[C---:B------:R-:W-:Y:S04]  /*1b040*/  HMMA.16816.F32.BF16 R76, R100.reuse, R128, R76 ;  /* 0x00000080644c723c */ /* 0x040fe8000004184c */
[-C--:B------:R-:W-:Y:S02]  /*1b050*/  FFMA.FTZ R127, R28, R121.reuse, -R144 ;  /* 0x000000791c7f7223 */ /* 0x080fe40000010890 */
[----:B------:R-:W-:Y:S02]  /*1b060*/  FADD.FTZ R3, R152, R3 ;  /* 0x0000000398037221 */ /* 0x000fe40000010000 */
[C---:B------:R-:W-:Y:S01]  /*1b070*/  HMMA.16816.F32.BF16 R80, R100.reuse, R130, R80 ;  /* 0x000000826450723c */ /* 0x040fe20000041850 */
[----:B------:R-:W1:Y:S03]  /*1b080*/  MUFU.EX2 R125, R125 ;  /* 0x0000007d007d7308 */ /* 0x000e660000000800 */
[-C--:B------:R-:W-:Y:S02]  /*1b090*/  FFMA.FTZ R129, R27, R121.reuse, -R142 ;  /* 0x000000791b817223 */ /* 0x080fe4000001088e */
[----:B------:R-:W4:Y:S01]  /*1b0a0*/  LDSM.16.MT88.4 R24, [R186+0x9800] ;  /* 0x00980000ba18783b */ /* 0x000f220000004200 */
[-C--:B------:R-:W-:Y:S01]  /*1b0b0*/  FFMA.FTZ R128, R29, R121.reuse, -R144 ;  /* 0x000000791d807223 */ /* 0x080fe20000010890 */
[C---:B---3--:R-:W-:Y:S03]  /*1b0c0*/  HMMA.16816.F32.BF16 R84, R100.reuse, R104, R84 ;  /* 0x000000686454723c */ /* 0x048fe60000041854 */
[----:B------:R-:W-:Y:S01]  /*1b0d0*/  MUFU.EX2 R127, R127 ;  /* 0x0000007f007f7308 */ /* 0x000fe20000000800 */
[-CC-:B------:R-:W-:Y:S02]  /*1b0e0*/  FFMA.FTZ R131, R30, R121.reuse, -R142.reuse ;  /* 0x000000791e837223 */ /* 0x180fe4000001088e */
[----:B------:R-:W-:Y:S02]  /*1b0f0*/  FFMA.FTZ R130, R31, R121, -R142 ;  /* 0x000000791f827223 */ /* 0x000fe4000001088e */
[C---:B------:R-:W-:Y:S01]  /*1b100*/  HMMA.16816.F32.BF16 R12, R100.reuse, R106, R12 ;  /* 0x0000006a640c723c */ /* 0x040fe2000004180c */
[----:B------:R-:W3:Y:S04]  /*1b110*/  LDSM.16.MT88.4 R104, [R184+0x9800] ;  /* 0x00980000b868783b */ /* 0x000ee80000004200 */
[----:B------:R-:W-:Y:S03]  /*1b120*/  MUFU.EX2 R126, R126 ;  /* 0x0000007e007e7308 */ /* 0x000fe60000000800 */
[C---:B------:R-:W-:Y:S01]  /*1b130*/  HMMA.16816.F32.BF16 R88, R100.reuse, R20, R88 ;  /* 0x000000146458723c */ /* 0x040fe20000041858 */
[----:B------:R-:W5:Y:S06]  /*1b140*/  LDSM.16.MT88.4 R28, [R186+0xb800] ;  /* 0x00b80000ba1c783b */ /* 0x000f6c0000004200 */
[----:B------:R-:W4:Y:S01]  /*1b150*/  MUFU.EX2 R129, R129 ;  /* 0x0000008100817308 */ /* 0x000f220000000800 */
[C---:B------:R-:W-:Y:S04]  /*1b160*/  HMMA.16816.F32.BF16 R92, R100.reuse, R22, R92 ;  /* 0x00000016645c723c */ /* 0x040fe8000004185c */
[----:B------:R-:W-:Y:S02]  /*1b170*/  F2FP.BF16.PACK_AB R20, R152, R147 ;  /* 0x000000939814723e */ /* 0x000fe400000010ff */
[----:B------:R-:W-:Y:S01]  /*1b180*/  F2FP.BF16.PACK_AB R21, R151, R154 ;  /* 0x0000009a9715723e */ /* 0x000fe200000010ff */
[----:B------:R-:W-:Y:S01]  /*1b190*/  FADD.FTZ R154, R154, R145 ;  /* 0x000000919a9a7221 */ /* 0x000fe20000010000 */
[C---:B--2---:R-:W-:Y:S01]  /*1b1a0*/  HMMA.16816.F32.BF16 R16, R100.reuse, R108, R16 ;  /* 0x0000006c6410723c */ /* 0x044fe20000041810 */
[----:B------:R-:W2:Y:S03]  /*1b1b0*/  MUFU.EX2 R128, R128 ;  /* 0x0000008000807308 */ /* 0x000ea60000000800 */
[----:B-1----:R-:W-:Y:S01]  /*1b1c0*/  F2FP.BF16.PACK_AB R22, R125, R124 ;  /* 0x0000007c7d16723e */ /* 0x002fe200000010ff */
[----:B------:R-:W-:Y:S03]  /*1b1d0*/  FADD.FTZ R151, R151, R154 ;  /* 0x0000009a97977221 */ /* 0x000fe60000010000 */
[----:B------:R-:W-:Y:S01]  /*1b1e0*/  HMMA.16816.F32.BF16 R96, R100, R110, R96 ;  /* 0x0000006e6460723c */ /* 0x000fe20000041860 */
[----:B------:R-:W1:Y:S02]  /*1b1f0*/  LDSM.16.MT88.4 R100, [R184+0xb800] ;  /* 0x00b80000b864783b */ /* 0x000e640000004200 */
[----:B------:R-:W-:Y:S01]  /*1b200*/  MUFU.EX2 R131, R131 ;  /* 0x0000008300837308 */ /* 0x000fe20000000800 */
[C---:B----4-:R-:W-:Y:S01]  /*1b210*/  F2FP.BF16.PACK_AB R23, R129.reuse, R126 ;  /* 0x0000007e8117723e */ /* 0x050fe200000010ff */
[----:B------:R-:W-:Y:S04]  /*1b220*/  FADD.FTZ R126, R126, R151 ;  /* 0x000000977e7e7221 */ /* 0x000fe80000010000 */
[----:B------:R-:W4:Y:S03]  /*1b230*/  LDSM.16.MT88.4 R108, [R186+0xd800] ;  /* 0x00d80000ba6c783b */ /* 0x000f260000004200 */
[----:B------:R-:W-:Y:S01]  /*1b240*/  FADD.FTZ R126, R129, R126 ;  /* 0x0000007e817e7221 */ /* 0x000fe20000010000 */
[----:B------:R-:W1:Y:S01]  /*1b250*/  MUFU.EX2 R130, R130 ;  /* 0x0000008200827308 */ /* 0x000e620000000800 */
[C---:B------:R-:W-:Y:S08]  /*1b260*/  HMMA.16816.F32.BF16 R4, R20.reuse, R24, R4 ;  /* 0x000000181404723c */ /* 0x040ff00000041804 */
[C---:B------:R-:W-:Y:S01]  /*1b270*/  HMMA.16816.F32.BF16 R8, R20.reuse, R26, R8 ;  /* 0x0000001a1408723c */ /* 0x040fe20000041808 */
[----:B------:R-:W2:Y:S01]  /*1b280*/  LDSM.16.MT88.4 R24, [R186+0x9c00] ;  /* 0x009c0000ba18783b */ /* 0x000ea20000004200 */
[----:B------:R-:W1:Y:S06]  /*1b290*/  MUFU.EX2 R159, R159 ;  /* 0x0000009f009f7308 */ /* 0x000e6c0000000800 */
[C---:B---3--:R-:W-:Y:S04]  /*1b2a0*/  HMMA.16816.F32.BF16 R68, R20.reuse, R104, R68 ;  /* 0x000000681444723c */ /* 0x048fe80000041844 */
[----:B------:R-:W-:Y:S04]  /*1b2b0*/  MUFU.EX2 R161, R161 ;  /* 0x000000a100a17308 */ /* 0x000fe80000000800 */
[C---:B------:R-:W-:Y:S01]  /*1b2c0*/  HMMA.16816.F32.BF16 R72, R20.reuse, R106, R72 ;  /* 0x0000006a1448723c */ /* 0x040fe20000041848 */
[----:B------:R-:W-:Y:S05]  /*1b2d0*/  LDSM.16.MT88.4 R104, [R184+0xcc00] ;  /* 0x00cc0000b868783b */ /* 0x000fea0000004200 */
[----:B------:R-:W3:Y:S02]  /*1b2e0*/  MUFU.EX2 R164, R164 ;  /* 0x000000a400a47308 */ /* 0x000ee40000000800 */
[C---:B-----5:R-:W-:Y:S08]  /*1b2f0*/  HMMA.16816.F32.BF16 R76, R20.reuse, R28, R76 ;  /* 0x0000001c144c723c */ /* 0x060ff0000004184c */
[C---:B------:R-:W-:Y:S01]  /*1b300*/  HMMA.16816.F32.BF16 R80, R20.reuse, R30, R80 ;  /* 0x0000001e1450723c */ /* 0x040fe20000041850 */
[----:B------:R-:W5:Y:S01]  /*1b310*/  LDSM.16.MT88.4 R28, [R186+0xbc00] ;  /* 0x00bc0000ba1c783b */ /* 0x000f620000004200 */
[----:B------:R-:W-:Y:S06]  /*1b320*/  MUFU.EX2 R44, R44 ;  /* 0x0000002c002c7308 */ /* 0x000fec0000000800 */
[C---:B-1----:R-:W-:Y:S04]  /*1b330*/  HMMA.16816.F32.BF16 R84, R20.reuse, R100, R84 ;  /* 0x000000641454723c */ /* 0x042fe80000041854 */
[----:B------:R-:W-:Y:S04]  /*1b340*/  MUFU.EX2 R45, R45 ;  /* 0x0000002d002d7308 */ /* 0x000fe80000000800 */
[C---:B------:R-:W-:Y:S01]  /*1b350*/  HMMA.16816.F32.BF16 R12, R20.reuse, R102, R12 ;  /* 0x00000066140c723c */ /* 0x040fe2000004180c */
[----:B------:R-:W1:Y:S05]  /*1b360*/  LDSM.16.MT88.4 R100, [R184+0xbc00] ;  /* 0x00bc0000b864783b */ /* 0x000e6a0000004200 */
[----:B------:R-:W-:Y:S02]  /*1b370*/  MUFU.EX2 R46, R46 ;  /* 0x0000002e002e7308 */ /* 0x000fe40000000800 */
[C---:B----4-:R-:W-:Y:S08]  /*1b380*/  HMMA.16816.F32.BF16 R88, R20.reuse, R108, R88 ;  /* 0x0000006c1458723c */ /* 0x050ff00000041858 */
[C---:B------:R-:W-:Y:S01]  /*1b390*/  HMMA.16816.F32.BF16 R92, R20.reuse, R110, R92 ;  /* 0x0000006e145c723c */ /* 0x040fe2000004185c */
[----:B------:R-:W-:Y:S01]  /*1b3a0*/  LDSM.16.MT88.4 R108, [R186+0xac00] ;  /* 0x00ac0000ba6c783b */ /* 0x000fe20000004200 */
[----:B------:R-:W-:Y:S06]  /*1b3b0*/  MUFU.EX2 R47, R47 ;  /* 0x0000002f002f7308 */ /* 0x000fec0000000800 */
[C---:B------:R-:W-:Y:S04]  /*1b3c0*/  HMMA.16816.F32.BF16 R16, R20.reuse, R112, R16 ;  /* 0x000000701410723c */ /* 0x040fe80000041810 */
[----:B------:R-:W-:Y:S04]  /*1b3d0*/  MUFU.EX2 R48, R48 ;  /* 0x0000003000307308 */ /* 0x000fe80000000800 */
[----:B------:R-:W-:Y:S06]  /*1b3e0*/  HMMA.16816.F32.BF16 R96, R20, R114, R96 ;  /* 0x000000721460723c */ /* 0x000fec0000041860 */
[----:B------:R-:W-:Y:S01]  /*1b3f0*/  MUFU.EX2 R49, R49 ;  /* 0x0000003100317308 */ /* 0x000fe20000000800 */
[----:B--2---:R-:W-:Y:S02]  /*1b400*/  F2FP.BF16.PACK_AB R20, R128, R127 ;  /* 0x0000007f8014723e */ /* 0x004fe400000010ff */
[----:B------:R-:W-:Y:S03]  /*1b410*/  F2FP.BF16.PACK_AB R21, R130, R131 ;  /* 0x000000838215723e */ /* 0x000fe600000010ff */
[----:B------:R-:W-:Y:S01]  /*1b420*/  F2FP.BF16.PACK_AB R22, R156, R153 ;  /* 0x000000999c16723e */ /* 0x000fe200000010ff */
[----:B------:R-:W-:Y:S01]  /*1b430*/  FADD.FTZ R131, R131, R126 ;  /* 0x0000007e83837221 */ /* 0x000fe20000010000 */
[----:B------:R-:W-:Y:S02]  /*1b440*/  F2FP.BF16.PACK_AB R23, R158, R155 ;  /* 0x0000009b9e17723e */ /* 0x000fe400000010ff */
[----:B------:R-:W-:Y:S01]  /*1b450*/  MUFU.EX2 R50, R50 ;  /* 0x0000003200327308 */ /* 0x000fe20000000800 */
[----:B------:R-:W-:Y:S04]  /*1b460*/  FADD.FTZ R130, R130, R131 ;  /* 0x0000008382827221 */ /* 0x000fe80000010000 */
[C---:B------:R-:W-:Y:S03]  /*1b470*/  HMMA.16816.F32.BF16 R4, R20.reuse, R24, R4 ;  /* 0x000000181404723c */ /* 0x040fe60000041804 */
[----:B------:R-:W-:Y:S02]  /*1b480*/  FADD.FTZ R155, R155, R130 ;  /* 0x000000829b9b7221 */ /* 0x000fe40000010000 */
[----:B------:R-:W-:Y:S02]  /*1b490*/  MUFU.EX2 R51, R51 ;  /* 0x0000003300337308 */ /* 0x000fe40000000800 */
[----:B------:R-:W-:Y:S01]  /*1b4a0*/  FADD.FTZ R155, R158, R155 ;  /* 0x0000009b9e9b7221 */ /* 0x000fe20000010000 */
[C---:B------:R-:W-:Y:S01]  /*1b4b0*/  HMMA.16816.F32.BF16 R8, R20.reuse, R26, R8 ;  /* 0x0000001a1408723c */ /* 0x040fe20000041808 */
[----:B------:R-:W2:Y:S06]  /*1b4c0*/  LDSM.16.MT88.4 R24, [R186+0xdc00] ;  /* 0x00dc0000ba18783b */ /* 0x000eac0000004200 */
[----:B------:R-:W-:Y:S01]  /*1b4d0*/  MUFU.EX2 R52, R52 ;  /* 0x0000003400347308 */ /* 0x000fe20000000800 */
[C---:B------:R-:W-:Y:S08]  /*1b4e0*/  HMMA.16816.F32.BF16 R68, R20.reuse, R32, R68 ;  /* 0x000000201444723c */ /* 0x040ff00000041844 */
[C---:B------:R-:W-:Y:S01]  /*1b4f0*/  HMMA.16816.F32.BF16 R72, R20.reuse, R34, R72 ;  /* 0x000000221448723c */ /* 0x040fe20000041848 */
[----:B------:R-:W4:Y:S01]  /*1b500*/  LDSM.16.MT88.4 R32, [R184+0xdc00] ;  /* 0x00dc0000b820783b */ /* 0x000f220000004200 */
[----:B------:R-:W-:Y:S06]  /*1b510*/  MUFU.EX2 R53, R53 ;  /* 0x0000003500357308 */ /* 0x000fec0000000800 */
[C---:B-----5:R-:W-:Y:S08]  /*1b520*/  HMMA.16816.F32.BF16 R76, R20.reuse, R28, R76 ;  /* 0x0000001c144c723c */ /* 0x060ff0000004184c */
[C---:B------:R-:W-:Y:S01]  /*1b530*/  HMMA.16816.F32.BF16 R80, R20.reuse, R30, R80 ;  /* 0x0000001e1450723c */ /* 0x040fe20000041850 */
[----:B------:R-:W5:Y:S07]  /*1b540*/  LDSM.16.MT88.4 R28, [R186+0xa000] ;  /* 0x00a00000ba1c783b */ /* 0x000f6e0000004200 */
[C---:B-1----:R-:W-:Y:S07]  /*1b550*/  HMMA.16816.F32.BF16 R84, R20.reuse, R100, R84 ;  /* 0x000000641454723c */ /* 0x042fee0000041854 */
[-CC-:B------:R-:W-:Y:S01]  /*1b560*/  FFMA.FTZ R100, R42, R121.reuse, -R142.reuse ;  /* 0x000000792a647223 */ /* 0x180fe2000001088e */
[C---:B------:R-:W-:Y:S04]  /*1b570*/  HMMA.16816.F32.BF16 R12, R20.reuse, R102, R12 ;  /* 0x00000066140c723c */ /* 0x040fe8000004180c */
[-CC-:B------:R-:W-:Y:S01]  /*1b580*/  FFMA.FTZ R101, R43, R121.reuse, -R142.reuse ;  /* 0x000000792b657223 */ /* 0x180fe2000001088e */
[----:B------:R-:W-:Y:S01]  /*1b590*/  MUFU.EX2 R100, R100 ;  /* 0x0000006400647308 */ /* 0x000fe20000000800 */
[----:B------:R-:W-:Y:S01]  /*1b5a0*/  LDSM.16.MT88.4 R40, [R186+0xe000] ;  /* 0x00e00000ba28783b */ /* 0x000fe20000004200 */
[-CC-:B------:R-:W-:Y:S01]  /*1b5b0*/  FFMA.FTZ R103, R54, R121.reuse, -R142.reuse ;  /* 0x0000007936677223 */ /* 0x180fe2000001088e */
[C---:B--2---:R-:W-:Y:S04]  /*1b5c0*/  HMMA.16816.F32.BF16 R88, R20.reuse, R24, R88 ;  /* 0x000000181458723c */ /* 0x044fe80000041858 */
[-C--:B------:R-:W-:Y:S02]  /*1b5d0*/  FFMA.FTZ R54, R55, R121.reuse, -R142 ;  /* 0x0000007937367223 */ /* 0x080fe4000001088e */
[-CC-:B------:R-:W-:Y:S01]  /*1b5e0*/  FFMA.FTZ R55, R56, R121.reuse, -R144.reuse ;  /* 0x0000007938377223 */ /* 0x180fe20000010890 */
[----:B------:R-:W1:Y:S01]  /*1b5f0*/  MUFU.EX2 R101, R101 ;  /* 0x0000006500657308 */ /* 0x000e620000000800 */
[C---:B------:R-:W-:Y:S01]  /*1b600*/  HMMA.16816.F32.BF16 R92, R20.reuse, R26, R92 ;  /* 0x0000001a145c723c */ /* 0x040fe2000004185c */
[----:B------:R-:W2:Y:S03]  /*1b610*/  LDSM.16.MT88.4 R24, [R184+0xa000] ;  /* 0x00a00000b818783b */ /* 0x000ea60000004200 */
[-C--:B------:R-:W-:Y:S02]  /*1b620*/  FFMA.FTZ R56, R57, R121.reuse, -R144 ;  /* 0x0000007939387223 */ /* 0x080fe40000010890 */
[-CC-:B------:R-:W-:Y:S02]  /*1b630*/  FFMA.FTZ R57, R58, R121.reuse, -R142.reuse ;  /* 0x000000793a397223 */ /* 0x180fe4000001088e */
[C---:B----4-:R-:W-:Y:S01]  /*1b640*/  HMMA.16816.F32.BF16 R16, R20.reuse, R32, R16 ;  /* 0x000000201410723c */ /* 0x050fe20000041810 */
[----:B------:R-:W-:Y:S03]  /*1b650*/  MUFU.EX2 R103, R103 ;  /* 0x0000006700677308 */ /* 0x000fe60000000800 */
[----:B------:R-:W-:Y:S04]  /*1b660*/  FFMA.FTZ R58, R59, R121, -R142 ;  /* 0x000000793b3a7223 */ /* 0x000fe8000001088e */
[----:B------:R-:W-:Y:S01]  /*1b670*/  HMMA.16816.F32.BF16 R96, R20, R34, R96 ;  /* 0x000000221460723c */ /* 0x000fe20000041860 */
[----:B------:R-:W4:Y:S02]  /*1b680*/  LDSM.16.MT88.4 R32, [R184+0xc000] ;  /* 0x00c00000b820783b */ /* 0x000f240000004200 */
[----:B------:R-:W2:Y:S04]  /*1b690*/  MUFU.EX2 R54, R54 ;  /* 0x0000003600367308 */ /* 0x000ea80000000800 */
[----:B------:R-:W-:Y:S02]  /*1b6a0*/  F2FP.BF16.PACK_AB R20, R160, R157 ;  /* 0x0000009da014723e */ /* 0x000fe400000010ff */
[----:B------:R-:W-:Y:S03]  /*1b6b0*/  F2FP.BF16.PACK_AB R21, R159, R162 ;  /* 0x000000a29f15723e */ /* 0x000fe600000010ff */
[----:B---3--:R-:W-:Y:S01]  /*1b6c0*/  F2FP.BF16.PACK_AB R22, R164, R161 ;  /* 0x000000a1a416723e */ /* 0x008fe200000010ff */
[----:B------:R-:W-:Y:S01]  /*1b6d0*/  MUFU.EX2 R55, R55 ;  /* 0x0000003700377308 */ /* 0x000fe20000000800 */
[----:B-1----:R-:W-:Y:S01]  /*1b6e0*/  F2FP.BF16.PACK_AB R23, R101, R100 ;  /* 0x000000646517723e */ /* 0x002fe200000010ff */
[----:B------:R-:W-:Y:S04]  /*1b6f0*/  FADD.FTZ R162, R162, R155 ;  /* 0x0000009ba2a27221 */ /* 0x000fe80000010000 */
[----:B------:R-:W-:Y:S02]  /*1b700*/  FADD.FTZ R159, R159, R162 ;  /* 0x000000a29f9f7221 */ /* 0x000fe40000010000 */
[C---:B-----5:R-:W-:Y:S02]  /*1b710*/  HMMA.16816.F32.BF16 R4, R20.reuse, R28, R4 ;  /* 0x0000001c1404723c */ /* 0x060fe40000041804 */
[----:B------:R-:W1:Y:S01]  /*1b720*/  MUFU.EX2 R56, R56 ;  /* 0x0000003800387308 */ /* 0x000e620000000800 */
[----:B------:R-:W-:Y:S04]  /*1b730*/  FADD.FTZ R100, R100, R159 ;  /* 0x0000009f64647221 */ /* 0x000fe80000010000 */
[----:B------:R-:W-:Y:S01]  /*1b740*/  FADD.FTZ R101, R101, R100 ;  /* 0x0000006465657221 */ /* 0x000fe20000010000 */
[C---:B------:R-:W-:Y:S01]  /*1b750*/  HMMA.16816.F32.BF16 R8, R20.reuse, R30, R8 ;  /* 0x0000001e1408723c */ /* 0x040fe20000041808 */
[----:B------:R-:W-:Y:S03]  /*1b760*/  LDSM.16.MT88.4 R28, [R186+0xa400] ;  /* 0x00a40000ba1c783b */ /* 0x000fe60000004200 */
[----:B------:R-:W-:Y:S04]  /*1b770*/  MUFU.EX2 R57, R57 ;  /* 0x0000003900397308 */ /* 0x000fe80000000800 */
[C---:B--2---:R-:W-:Y:S06]  /*1b780*/  HMMA.16816.F32.BF16 R68, R20.reuse, R24, R68 ;  /* 0x000000181444723c */ /* 0x044fec0000041844 */
[----:B------:R-:W2:Y:S02]  /*1b790*/  MUFU.EX2 R58, R58 ;  /* 0x0000003a003a7308 */ /* 0x000ea40000000800 */
[C---:B------:R-:W-:Y:S01]  /*1b7a0*/  HMMA.16816.F32.BF16 R72, R20.reuse, R26, R72 ;  /* 0x0000001a1448723c */ /* 0x040fe20000041848 */
[----:B------:R-:W3:Y:S07]  /*1b7b0*/  LDSM.16.MT88.4 R24, [R184+0xe000] ;  /* 0x00e00000b818783b */ /* 0x000eee0000004200 */
[C---:B------:R-:W-:Y:S08]  /*1b7c0*/  HMMA.16816.F32.BF16 R76, R20.reuse, R36, R76 ;  /* 0x00000024144c723c */ /* 0x040ff0000004184c */
[C---:B------:R-:W-:Y:S01]  /*1b7d0*/  HMMA.16816.F32.BF16 R80, R20.reuse, R38, R80 ;  /* 0x000000261450723c */ /* 0x040fe20000041850 */
[----:B------:R-:W-:Y:S07]  /*1b7e0*/  LDSM.16.MT88.4 R36, [R184+0xc400] ;  /* 0x00c40000b824783b */ /* 0x000fee0000004200 */
[C---:B----4-:R-:W-:Y:S08]  /*1b7f0*/  HMMA.16816.F32.BF16 R84, R20.reuse, R32, R84 ;  /* 0x000000201454723c */ /* 0x050ff00000041854 */
[C---:B------:R-:W-:Y:S01]  /*1b800*/  HMMA.16816.F32.BF16 R12, R20.reuse, R34, R12 ;  /* 0x00000022140c723c */ /* 0x040fe2000004180c */
[----:B------:R-:W4:Y:S07]  /*1b810*/  LDSM.16.MT88.4 R32, [R184+0xa400] ;  /* 0x00a40000b820783b */ /* 0x000f2e0000004200 */
[C---:B------:R-:W-:Y:S08]  /*1b820*/  HMMA.16816.F32.BF16 R88, R20.reuse, R40, R88 ;  /* 0x000000281458723c */ /* 0x040ff00000041858 */
[C---:B------:R-:W-:Y:S01]  /*1b830*/  HMMA.16816.F32.BF16 R92, R20.reuse, R42, R92 ;  /* 0x0000002a145c723c */ /* 0x040fe2000004185c */
[----:B------:R-:W-:Y:S07]  /*1b840*/  LDSM.16.MT88.4 R40, [R186+0xe400] ;  /* 0x00e40000ba28783b */ /* 0x000fee0000004200 */
[C---:B---3--:R-:W-:Y:S08]  /*1b850*/  HMMA.16816.F32.BF16 R16, R20.reuse, R24, R16 ;  /* 0x000000181410723c */ /* 0x048ff00000041810 */
[----:B------:R-:W-:Y:S01]  /*1b860*/  HMMA.16816.F32.BF16 R96, R20, R26, R96 ;  /* 0x0000001a1460723c */ /* 0x000fe20000041860 */
[----:B------:R-:W3:Y:S06]  /*1b870*/  LDSM.16.MT88.4 R24, [R186+0xc400] ;  /* 0x00c40000ba18783b */ /* 0x000eec0000004200 */
[----:B------:R-:W-:Y:S02]  /*1b880*/  F2FP.BF16.PACK_AB R20, R45, R44 ;  /* 0x0000002c2d14723e */ /* 0x000fe400000010ff */
[----:B------:R-:W-:Y:S03]  /*1b890*/  F2FP.BF16.PACK_AB R21, R47, R46 ;  /* 0x0000002e2f15723e */ /* 0x000fe600000010ff */
[----:B------:R-:W-:Y:S01]  /*1b8a0*/  F2FP.BF16.PACK_AB R22, R49, R48 ;  /* 0x000000303116723e */ /* 0x000fe200000010ff */
[----:B------:R-:W-:Y:S01]  /*1b8b0*/  FADD.FTZ R46, R46, R101 ;  /* 0x000000652e2e7221 */ /* 0x000fe20000010000 */
[----:B------:R-:W-:Y:S03]  /*1b8c0*/  F2FP.BF16.PACK_AB R23, R51, R50 ;  /* 0x000000323317723e */ /* 0x000fe600000010ff */
[----:B------:R-:W-:Y:S04]  /*1b8d0*/  FADD.FTZ R47, R47, R46 ;  /* 0x0000002e2f2f7221 */ /* 0x000fe80000010000 */
[C---:B------:R-:W-:Y:S03]  /*1b8e0*/  HMMA.16816.F32.BF16 R4, R20.reuse, R28, R4 ;  /* 0x0000001c1404723c */ /* 0x040fe60000041804 */
[----:B------:R-:W-:Y:S04]  /*1b8f0*/  FADD.FTZ R50, R50, R47 ;  /* 0x0000002f32327221 */ /* 0x000fe80000010000 */
[----:B------:R-:W-:Y:S01]  /*1b900*/  FADD.FTZ R50, R51, R50 ;  /* 0x0000003233327221 */ /* 0x000fe20000010000 */
[C---:B------:R-:W-:Y:S01]  /*1b910*/  HMMA.16816.F32.BF16 R8, R20.reuse, R30, R8 ;  /* 0x0000001e1408723c */ /* 0x040fe20000041808 */
[----:B------:R-:W5:Y:S07]  /*1b920*/  LDSM.16.MT88.4 R28, [R184+0xe400] ;  /* 0x00e40000b81c783b */ /* 0x000f6e0000004200 */
[C---:B----4-:R-:W-:Y:S08]  /*1b930*/  HMMA.16816.F32.BF16 R68, R20.reuse, R32, R68 ;  /* 0x000000201444723c */ /* 0x050ff00000041844 */
[C---:B------:R-:W-:Y:S01]  /*1b940*/  HMMA.16816.F32.BF16 R72, R20.reuse, R34, R72 ;  /* 0x000000221448723c */ /* 0x040fe20000041848 */
[----:B------:R-:W4:Y:S07]  /*1b950*/  LDSM.16.MT88.4 R32, [R186+0xa800] ;  /* 0x00a80000ba20783b */ /* 0x000f2e0000004200 */
[C---:B---3--:R-:W-:Y:S08]  /*1b960*/  HMMA.16816.F32.BF16 R76, R20.reuse, R24, R76 ;  /* 0x00000018144c723c */ /* 0x048ff0000004184c */
[C---:B------:R-:W-:Y:S01]  /*1b970*/  HMMA.16816.F32.BF16 R80, R20.reuse, R26, R80 ;  /* 0x0000001a1450723c */ /* 0x040fe20000041850 */
[----:B------:R-:W3:Y:S07]  /*1b980*/  LDSM.16.MT88.4 R24, [R184+0xa800] ;  /* 0x00a80000b818783b */ /* 0x000eee0000004200 */
[C---:B------:R-:W-:Y:S08]  /*1b990*/  HMMA.16816.F32.BF16 R84, R20.reuse, R36, R84 ;  /* 0x000000241454723c */ /* 0x040ff00000041854 */
[C---:B------:R-:W-:Y:S01]  /*1b9a0*/  HMMA.16816.F32.BF16 R12, R20.reuse, R38, R12 ;  /* 0x00000026140c723c */ /* 0x040fe2000004180c */
[----:B------:R-:W1:Y:S07]  /*1b9b0*/  LDSM.16.MT88.4 R36, [R186+0xc800] ;  /* 0x00c80000ba24783b */ /* 0x000e6e0000004200 */
[C---:B------:R-:W-:Y:S07]  /*1b9c0*/  HMMA.16816.F32.BF16 R88, R20.reuse, R40, R88 ;  /* 0x000000281458723c */ /* 0x040fee0000041858 */
[-CC-:B------:R-:W-:Y:S01]  /*1b9d0*/  FFMA.FTZ R40, R60, R121.reuse, -R144.reuse ;  /* 0x000000793c287223 */ /* 0x180fe20000010890 */
[C---:B------:R-:W-:Y:S04]  /*1b9e0*/  HMMA.16816.F32.BF16 R92, R20.reuse, R42, R92 ;  /* 0x0000002a145c723c */ /* 0x040fe8000004185c */
[-C--:B------:R-:W-:Y:S01]  /*1b9f0*/  FFMA.FTZ R41, R61, R121.reuse, -R144 ;  /* 0x000000793d297223 */ /* 0x080fe20000010890 */
[----:B------:R-:W-:Y:S02]  /*1ba00*/  MUFU.EX2 R40, R40 ;  /* 0x0000002800287308 */ /* 0x000fe40000000800 */
[-CC-:B------:R-:W-:Y:S01]  /*1ba10*/  FFMA.FTZ R42, R62, R121.reuse, -R142.reuse ;  /* 0x000000793e2a7223 */ /* 0x180fe2000001088e */
[C---:B-----5:R-:W-:Y:S04]  /*1ba20*/  HMMA.16816.F32.BF16 R16, R20.reuse, R28, R16 ;  /* 0x0000001c1410723c */ /* 0x060fe80000041810 */
[----:B------:R-:W-:Y:S03]  /*1ba30*/  FFMA.FTZ R43, R63, R121, -R142 ;  /* 0x000000793f2b7223 */ /* 0x000fe6000001088e */
[----:B------:R-:W5:Y:S01]  /*1ba40*/  MUFU.EX2 R41, R41 ;  /* 0x0000002900297308 */ /* 0x000f620000000800 */
[----:B------:R-:W-:Y:S01]  /*1ba50*/  HMMA.16816.F32.BF16 R96, R20, R30, R96 ;  /* 0x0000001e1460723c */ /* 0x000fe20000041860 */
[----:B------:R-:W5:Y:S06]  /*1ba60*/  LDSM.16.MT88.4 R28, [R184+0xc800] ;  /* 0x00c80000b81c783b */ /* 0x000f6c0000004200 */
[----:B------:R-:W-:Y:S02]  /*1ba70*/  F2FP.BF16.PACK_AB R20, R53, R52 ;  /* 0x000000343514723e */ /* 0x000fe400000010ff */
[----:B------:R-:W-:Y:S01]  /*1ba80*/  F2FP.BF16.PACK_AB R21, R54, R103 ;  /* 0x000000673615723e */ /* 0x000fe200000010ff */
[----:B------:R-:W-:Y:S02]  /*1ba90*/  MUFU.EX2 R42, R42 ;  /* 0x0000002a002a7308 */ /* 0x000fe40000000800 */
[----:B-1----:R-:W-:Y:S01]  /*1baa0*/  F2FP.BF16.PACK_AB R22, R56, R55 ;  /* 0x000000373816723e */ /* 0x002fe200000010ff */
[----:B------:R-:W-:Y:S01]  /*1bab0*/  FADD.FTZ R103, R103, R50 ;  /* 0x0000003267677221 */ /* 0x000fe20000010000 */
[----:B--2---:R-:W-:Y:S03]  /*1bac0*/  F2FP.BF16.PACK_AB R23, R58, R57 ;  /* 0x000000393a17723e */ /* 0x004fe600000010ff */
[----:B------:R-:W-:Y:S03]  /*1bad0*/  FADD.FTZ R54, R54, R103 ;  /* 0x0000006736367221 */ /* 0x000fe60000010000 */
[----:B------:R-:W1:Y:S01]  /*1bae0*/  MUFU.EX2 R43, R43 ;  /* 0x0000002b002b7308 */ /* 0x000e620000000800 */
[C---:B----4-:R-:W-:Y:S03]  /*1baf0*/  HMMA.16816.F32.BF16 R4, R20.reuse, R32, R4 ;  /* 0x000000201404723c */ /* 0x050fe60000041804 */
[----:B------:R-:W-:Y:S04]  /*1bb00*/  FADD.FTZ R57, R57, R54 ;  /* 0x0000003639397221 */ /* 0x000fe80000010000 */
[----:B------:R-:W-:Y:S01]  /*1bb10*/  FADD.FTZ R57, R58, R57 ;  /* 0x000000393a397221 */ /* 0x000fe20000010000 */
[C---:B------:R-:W-:Y:S01]  /*1bb20*/  HMMA.16816.F32.BF16 R8, R20.reuse, R34, R8 ;  /* 0x000000221408723c */ /* 0x040fe20000041808 */
[----:B------:R-:W2:Y:S07]  /*1bb30*/  LDSM.16.MT88.4 R32, [R186+0xe800] ;  /* 0x00e80000ba20783b */ /* 0x000eae0000004200 */
[C---:B---3--:R-:W-:Y:S08]  /*1bb40*/  HMMA.16816.F32.BF16 R68, R20.reuse, R24, R68 ;  /* 0x000000181444723c */ /* 0x048ff00000041844 */
[C---:B------:R-:W-:Y:S01]  /*1bb50*/  HMMA.16816.F32.BF16 R72, R20.reuse, R26, R72 ;  /* 0x0000001a1448723c */ /* 0x040fe20000041848 */
[----:B------:R-:W3:Y:S07]  /*1bb60*/  LDSM.16.MT88.4 R24, [R184+0xe800] ;  /* 0x00e80000b818783b */ /* 0x000eee0000004200 */
        /* <DEDUP_REMOVED lines=8> */
[----:B------:R-:W4:Y:S01]  /*1bbf0*/  MUFU.EX2 R37, R144 ;  /* 0x0000009000257308 */ /* 0x000f220000000800 */
[C---:B------:R-:W-:Y:S01]  /*1bc00*/  HMMA.16816.F32.BF16 R12, R20.reuse, R30, R12 ;  /* 0x0000001e140c723c */ /* 0x040fe2000004180c */
[----:B------:R-:W5:Y:S07]  /*1bc10*/  LDSM.16.MT88.4 R28, [R184+0xac00] ;  /* 0x00ac0000b81c783b */ /* 0x000f6e0000004200 */
[C---:B--2---:R-:W-:Y:S01]  /*1bc20*/  HMMA.16816.F32.BF16 R88, R20.reuse, R32, R88 ;  /* 0x000000201458723c */ /* 0x044fe20000041858 */
[----:B------:R-:W-:Y:S07]  /*1bc30*/  MUFU.EX2 R38, R38 ;  /* 0x0000002600267308 */ /* 0x000fee0000000800 */
[C---:B------:R-:W-:Y:S03]  /*1bc40*/  HMMA.16816.F32.BF16 R92, R20.reuse, R34, R92 ;  /* 0x00000022145c723c */ /* 0x040fe6000004185c */
[----:B------:R-:W2:Y:S05]  /*1bc50*/  MUFU.EX2 R33, R142 ;  /* 0x0000008e00217308 */ /* 0x000eaa0000000800 */
[C---:B---3--:R-:W-:Y:S08]  /*1bc60*/  HMMA.16816.F32.BF16 R16, R20.reuse, R24, R16 ;  /* 0x000000181410723c */ /* 0x048ff00000041810 */
[----:B------:R-:W-:Y:S01]  /*1bc70*/  HMMA.16816.F32.BF16 R96, R20, R26, R96 ;  /* 0x0000001a1460723c */ /* 0x000fe20000041860 */
[----:B------:R-:W3:Y:S06]  /*1bc80*/  LDSM.16.MT88.4 R24, [R186+0xcc00] ;  /* 0x00cc0000ba18783b */ /* 0x000eec0000004200 */
[----:B------:R-:W-:Y:S02]  /*1bc90*/  F2FP.BF16.PACK_AB R20, R41, R40 ;  /* 0x000000282914723e */ /* 0x000fe400000010ff */
[----:B-1----:R-:W-:Y:S03]  /*1bca0*/  F2FP.BF16.PACK_AB R21, R43, R42 ;  /* 0x0000002a2b15723e */ /* 0x002fe600000010ff */
[----:B----4-:R-:W-:Y:S01]  /*1bcb0*/  F2FP.BF16.PACK_AB R22, R37, R36 ;  /* 0x000000242516723e */ /* 0x010fe200000010ff */
[----:B------:R-:W-:Y:S01]  /*1bcc0*/  FADD.FTZ R42, R42, R57 ;  /* 0x000000392a2a7221 */ /* 0x000fe20000010000 */
[----:B--2---:R-:W-:Y:S03]  /*1bcd0*/  F2FP.BF16.PACK_AB R23, R33, R38 ;  /* 0x000000262117723e */ /* 0x004fe600000010ff */
[----:B------:R-:W-:Y:S04]  /*1bce0*/  FADD.FTZ R43, R43, R42 ;  /* 0x0000002a2b2b7221 */ /* 0x000fe80000010000 */
[C---:B------:R-:W-:Y:S01]  /*1bcf0*/  HMMA.16816.F32.BF16 R112, R20.reuse, R108, R4 ;  /* 0x0000006c1470723c */ /* 0x040fe20000041804 */
[----:B------:R-:W1:Y:S02]  /*1bd00*/  LDSM.16.MT88.4 R4, [R186+0xec00] ;  /* 0x00ec0000ba04783b */ /* 0x000e640000004200 */
[----:B------:R-:W-:Y:S04]  /*1bd10*/  FADD.FTZ R38, R38, R43 ;  /* 0x0000002b26267221 */ /* 0x000fe80000010000 */
[----:B------:R-:W-:Y:S01]  /*1bd20*/  FADD.FTZ R210, R33, R38 ;  /* 0x0000002621d27221 */ /* 0x000fe20000010000 */
[C---:B------:R-:W-:Y:S07]  /*1bd30*/  HMMA.16816.F32.BF16 R108, R20.reuse, R110, R8 ;  /* 0x0000006e146c723c */ /* 0x040fee0000041808 */
[----:B------:R-:W-:Y:S01]  /*1bd40*/  FADD.FTZ R8, R124, R3 ;  /* 0x000000037c087221 */ /* 0x000fe20000010000 */
[C---:B-----5:R-:W-:Y:S04]  /*1bd50*/  HMMA.16816.F32.BF16 R68, R20.reuse, R28, R68 ;  /* 0x0000001c1444723c */ /* 0x060fe80000041844 */
[----:B------:R-:W-:Y:S04]  /*1bd60*/  FADD.FTZ R8, R125, R8 ;  /* 0x000000087d087221 */ /* 0x000fe80000010000 */
[C---:B------:R-:W-:Y:S04]  /*1bd70*/  HMMA.16816.F32.BF16 R72, R20.reuse, R30, R72 ;  /* 0x0000001e1448723c */ /* 0x040fe80000041848 */
[----:B------:R-:W-:Y:S02]  /*1bd80*/  FADD.FTZ R127, R127, R8 ;  /* 0x000000087f7f7221 */ /* 0x000fe40000010000 */
[----:B------:R-:W2:Y:S02]  /*1bd90*/  LDSM.16.MT88.4 R8, [R184+0xec00] ;  /* 0x00ec0000b808783b */ /* 0x000ea40000004200 */
[C---:B---3--:R-:W-:Y:S04]  /*1bda0*/  HMMA.16816.F32.BF16 R76, R20.reuse, R24, R76 ;  /* 0x00000018144c723c */ /* 0x048fe8000004184c */
[----:B------:R-:W-:Y:S04]  /*1bdb0*/  FADD.FTZ R128, R128, R127 ;  /* 0x0000007f80807221 */ /* 0x000fe80000010000 */
[C---:B------:R-:W-:Y:S04]  /*1bdc0*/  HMMA.16816.F32.BF16 R80, R20.reuse, R26, R80 ;  /* 0x0000001a1450723c */ /* 0x040fe80000041850 */
[----:B------:R-:W-:Y:S04]  /*1bdd0*/  FADD.FTZ R153, R153, R128 ;  /* 0x0000008099997221 */ /* 0x000fe80000010000 */
[C---:B------:R-:W-:Y:S04]  /*1bde0*/  HMMA.16816.F32.BF16 R84, R20.reuse, R104, R84 ;  /* 0x000000681454723c */ /* 0x040fe80000041854 */
[----:B------:R-:W-:Y:S04]  /*1bdf0*/  FADD.FTZ R156, R156, R153 ;  /* 0x000000999c9c7221 */ /* 0x000fe80000010000 */
[C---:B------:R-:W-:Y:S04]  /*1be00*/  HMMA.16816.F32.BF16 R104, R20.reuse, R106, R12 ;  /* 0x0000006a1468723c */ /* 0x040fe8000004180c */
[----:B------:R-:W-:Y:S04]  /*1be10*/  FADD.FTZ R157, R157, R156 ;  /* 0x0000009c9d9d7221 */ /* 0x000fe80000010000 */
[C---:B-1----:R-:W-:Y:S04]  /*1be20*/  HMMA.16816.F32.BF16 R88, R20.reuse, R4, R88 ;  /* 0x000000041458723c */ /* 0x042fe80000041858 */
[----:B------:R-:W-:Y:S04]  /*1be30*/  FADD.FTZ R160, R160, R157 ;  /* 0x0000009da0a07221 */ /* 0x000fe80000010000 */
[----:B------:R-:W-:Y:S01]  /*1be40*/  FADD.FTZ R3, R161, R160 ;  /* 0x000000a0a1037221 */ /* 0x000fe20000010000 */
[C---:B------:R-:W-:Y:S03]  /*1be50*/  HMMA.16816.F32.BF16 R92, R20.reuse, R6, R92 ;  /* 0x00000006145c723c */ /* 0x040fe6000004185c */
[----:B------:R-:W-:Y:S04]  /*1be60*/  FADD.FTZ R3, R164, R3 ;  /* 0x00000003a4037221 */ /* 0x000fe80000010000 */
[----:B------:R-:W-:Y:S01]  /*1be70*/  FADD.FTZ R44, R44, R3 ;  /* 0x000000032c2c7221 */ /* 0x000fe20000010000 */
[C---:B--2---:R-:W-:Y:S04]  /*1be80*/  HMMA.16816.F32.BF16 R100, R20.reuse, R8, R16 ;  /* 0x000000081464723c */ /* 0x044fe80000041810 */
[----:B------:R-:W-:Y:S04]  /*1be90*/  FADD.FTZ R45, R45, R44 ;  /* 0x0000002c2d2d7221 */ /* 0x000fe80000010000 */
[----:B------:R-:W-:Y:S01]  /*1bea0*/  FADD.FTZ R48, R48, R45 ;  /* 0x0000002d30307221 */ /* 0x000fe20000010000 */
[----:B------:R-:W-:Y:S03]  /*1beb0*/  HMMA.16816.F32.BF16 R96, R20, R10, R96 ;  /* 0x0000000a1460723c */ /* 0x000fe60000041860 */
[----:B------:R-:W-:Y:S04]  /*1bec0*/  FADD.FTZ R49, R49, R48 ;  /* 0x0000003031317221 */ /* 0x000fe80000010000 */
[----:B------:R-:W-:Y:S05]  /*1bed0*/  FADD.FTZ R4, R52, R49 ;  /* 0x0000003134047221 */ /* 0x000fea0000010000 */
[----:B------:R-:W-:Y:S04]  /*1bee0*/  FADD.FTZ R4, R53, R4 ;  /* 0x0000000435047221 */ /* 0x000fe80000010000 */
[----:B------:R-:W-:Y:S04]  /*1bef0*/  FADD.FTZ R3, R55, R4 ;  /* 0x0000000437037221 */ /* 0x000fe80000010000 */
[----:B------:R-:W-:Y:S04]  /*1bf00*/  FADD.FTZ R3, R56, R3 ;  /* 0x0000000338037221 */ /* 0x000fe80000010000 */
[----:B------:R-:W-:Y:S01]  /*1bf10*/  FADD.FTZ R40, R40, R3 ;  /* 0x0000000328287221 */ /* 0x000fe20000010000 */
[----:B------:R-:W-:Y:S03]  /*1bf20*/  IADD3 R3, R203, -0x1, RZ ;  /* 0xffffffffcb037810 */ /* 0x000fe60007ffe0ff */
[----:B------:R-:W-:Y:S01]  /*1bf30*/  FADD.FTZ R41, R41, R40 ;  /* 0x0000002829297221 */ /* 0x000fe20000010000 */
[----:B------:R-:W-:Y:S02]  /*1bf40*/  MOV R203, R3 ;  /* 0x0000000300cb7202 */ /* 0x000fe40000000f00 */
[----:B------:R-:W-:Y:S01]  /*1bf50*/  MOV R3, R0 ;  /* 0x0000000000037202 */ /* 0x000fe20000000f00 */
[----:B------:R-:W-:Y:S04]  /*1bf60*/  FADD.FTZ R36, R36, R41 ;  /* 0x0000002924247221 */ /* 0x000fe80000010000 */
[----:B------:R-:W-:Y:S01]  /*1bf70*/  FADD.FTZ R209, R37, R36 ;  /* 0x0000002425d17221 */ /* 0x000fe20000010000 */
[----:B------:R-:W-:-:S05]  /*1bf80*/  @P0 BRA `(.L_x_986) ;  /* 0xffffc21000000947 */ /* 0x000fca000383ffff */
.L_x_977:
[----:B------:R1:W5:Y:S01]  /*1bf90*/  LD.E R5, [R118.64+0xd8] ;  /* 0x0000d80476057980 */ /* 0x000362000c101900 */
[----:B------:R-:W-:-:S02]  /*1bfa0*/  MOV R6, 0x1f ;  /* 0x0000001f00067802 */ /* 0x000fc40000000f00 */
[----:B------:R-:W-:Y:S01]  /*1bfb0*/  MOV R3, 0xffffffff ;  /* 0xffffffff00037802 */ /* 0x000fe20000000f00 */
[----:B------:R-:W-:Y:S05]  /*1bfc0*/  BRA.DIV ~URZ, `(.L_x_987) ;  /* 0x000010d27f007947 */ /* 0x000fea000b800000 */
[----:B------:R2:W3:Y:S02]  /*1bfd0*/  SHFL.BFLY PT, R7, R209, 0x2, 0x1f ;  /* 0x0c401f00d1077f89 */ /* 0x0004e400000e0000 */
.L_x_996:
[----:B--23--:R-:W-:Y:S01]  /*1bfe0*/  FADD.FTZ R209, R7, R209 ;  /* 0x000000d107d17221 */ /* 0x00cfe20000010000 */
[----:B------:R-:W-:Y:S05]  /*1bff0*/  BRA.DIV ~URZ, `(.L_x_988) ;  /* 0x000010e27f007947 */ /* 0x000fea000b800000 */
[----:B------:R-:W2:Y:S04]  /*1c000*/  SHFL.BFLY PT, R3, R210, 0x2, 0x1f ;  /* 0x0c401f00d2037f89 */ /* 0x000ea800000e0000 */
[----:B------:R-:W3:Y:S01]  /*1c010*/  SHFL.BFLY PT, R4, R209, 0x1, 0x1f ;  /* 0x0c201f00d1047f89 */ /* 0x000ee200000e0000 */
[----:B--2---:R-:W-:Y:S02]  /*1c020*/  FADD.FTZ R8, R3, R210 ;  /* 0x000000d203087221 */ /* 0x004fe40000010000 */
[----:B---3--:R-:W-:-:S03]  /*1c030*/  FADD.FTZ R9, R209, R4 ;  /* 0x00000004d1097221 */ /* 0x008fc60000010000 */
[----:B------:R2:W3:Y:S04]  /*1c040*/  SHFL.BFLY PT, R7, R8, 0x1, 0x1f ;  /* 0x0c201f0008077f89 */ /* 0x0004e800000e0000 */
.L_x_997:
[----:B------:R-:W4:Y:S01]  /*1c050*/  S2R R3, SR_TID.X ;  /* 0x0000000000037919 */ /* 0x000f220000002100 */
[----:B--23--:R-:W-:Y:S01]  /*1c060*/  FADD.FTZ R8, R7, R8 ;  /* 0x0000000807087221 */ /* 0x00cfe20000010000 */
[----:B------:R-:W-:Y:S02]  /*1c070*/  FSETP.NE.FTZ.AND P3, PT, R9, RZ, PT ;  /* 0x000000ff0900720b */ /* 0x000fe40003f75000 */
[----:B------:R-:W-:Y:S02]  /*1c080*/  MOV R4, 0x3f800000 ;  /* 0x3f80000000047802 */ /* 0x000fe40000000f00 */
[----:B------:R-:W-:Y:S02]  /*1c090*/  FSETP.NE.FTZ.AND P2, PT, R8, RZ, PT ;  /* 0x000000ff0800720b */ /* 0x000fe40003f55000 */
[----:B------:R-:W-:-:S07]  /*1c0a0*/  MOV R7, 0x3f800000 ;  /* 0x3f80000000077802 */ /* 0x000fce0000000f00 */
[----:B------:R-:W2:Y:S08]  /*1c0b0*/  @P3 MUFU.RCP R4, R9 ;  /* 0x0000000900043308 */ /* 0x000eb00000001000 */
[----:B------:R-:W3:Y:S01]  /*1c0c0*/  @P2 MUFU.RCP R7, R8 ;  /* 0x0000000800072308 */ /* 0x000ee20000001000 */
[----:B----4-:R-:W-:-:S04]  /*1c0d0*/  SHF.R.S32.HI R6, RZ, 0x1f, R3 ;  /* 0x0000001fff067819 */ /* 0x010fc80000011403 */
[----:B------:R-:W-:Y:S01]  /*1c0e0*/  LEA.HI R6, R6, R3, RZ, 0x2 ;  /* 0x0000000306067211 */ /* 0x000fe200078f10ff */
[----:B--2---:R-:W-:-:S03]  /*1c0f0*/  FMUL.FTZ R112, R4, R112 ;  /* 0x0000007004707220 */ /* 0x004fc60000410000 */
[----:B------:R-:W-:Y:S01]  /*1c100*/  SHF.R.S32.HI R6, RZ, 0x2, R6 ;  /* 0x00000002ff067819 */ /* 0x000fe20000011406 */
[C---:B------:R-:W-:Y:S02]  /*1c110*/  FMUL.FTZ R113, R4.reuse, R113 ;  /* 0x0000007104717220 */ /* 0x040fe40000410000 */
[C---:B------:R-:W-:Y:S01]  /*1c120*/  FMUL.FTZ R108, R4.reuse, R108 ;  /* 0x0000006c046c7220 */ /* 0x040fe20000410000 */
[----:B------:R-:W-:Y:S01]  /*1c130*/  SHF.R.S32.HI R11, RZ, 0x1f, R6 ;  /* 0x0000001fff0b7819 */ /* 0x000fe20000011406 */
[C---:B------:R-:W-:Y:S01]  /*1c140*/  FMUL.FTZ R109, R4.reuse, R109 ;  /* 0x0000006d046d7220 */ /* 0x040fe20000410000 */
[----:B------:R-:W-:Y:S01]  /*1c150*/  F2FP.BF16.PACK_AB R112, R113, R112 ;  /* 0x000000707170723e */ /* 0x000fe200000010ff */
[C---:B------:R-:W-:Y:S01]  /*1c160*/  FMUL.FTZ R68, R4.reuse, R68 ;  /* 0x0000004404447220 */ /* 0x040fe20000410000 */
[----:B------:R-:W-:Y:S01]  /*1c170*/  LEA.HI R11, R11, R6, RZ, 0x3 ;  /* 0x000000060b0b7211 */ /* 0x000fe200078f18ff */
[C---:B------:R-:W-:Y:S01]  /*1c180*/  FMUL.FTZ R69, R4.reuse, R69 ;  /* 0x0000004504457220 */ /* 0x040fe20000410000 */
[----:B------:R-:W-:Y:S01]  /*1c190*/  F2FP.BF16.PACK_AB R108, R109, R108 ;  /* 0x0000006c6d6c723e */ /* 0x000fe200000010ff */
[C---:B------:R-:W-:Y:S01]  /*1c1a0*/  FMUL.FTZ R72, R4.reuse, R72 ;  /* 0x0000004804487220 */ /* 0x040fe20000410000 */
[----:B------:R-:W-:Y:S01]  /*1c1b0*/  LOP3.LUT R11, R11, 0xfffffff8, RZ, 0xc0, !PT ;  /* 0xfffffff80b0b7812 */ /* 0x000fe200078ec0ff */
        /* <DEDUP_REMOVED lines=24> */
[----:B------:R-:W-:Y:S01]  /*1c340*/  FMUL.FTZ R97, R4, R97 ;  /* 0x0000006104617220 */ /* 0x000fe20000410000 */
[----:B------:R-:W-:Y:S01]  /*1c350*/  SHF.R.S32.HI R4, RZ, 0x1f, R3 ;  /* 0x0000001fff047819 */ /* 0x000fe20000011403 */
[----:B------:R-:W-:Y:S01]  /*1c360*/  IMAD.IADD R10, R6, 0x1, -R11 ;  /* 0x00000001060a7824 */ /* 0x000fe200078e0a0b */
[----:B------:R-:W-:Y:S01]  /*1c370*/  F2FP.BF16.PACK_AB R100, R101, R100 ;  /* 0x000000646564723e */ /* 0x000fe200000010ff */
[----:B---3--:R-:W-:Y:S01]  /*1c380*/  FMUL.FTZ R115, R7, R115 ;  /* 0x0000007307737220 */ /* 0x008fe20000410000 */
[----:B------:R-:W-:Y:S01]  /*1c390*/  F2FP.BF16.PACK_AB R96, R97, R96 ;  /* 0x000000606160723e */ /* 0x000fe200000010ff */
[C---:B------:R-:W-:Y:S01]  /*1c3a0*/  FMUL.FTZ R114, R7.reuse, R114 ;  /* 0x0000007207727220 */ /* 0x040fe20000410000 */
[----:B------:R-:W-:Y:S01]  /*1c3b0*/  LEA.HI R11, R10, R10, RZ, 0x1 ;  /* 0x0000000a0a0b7211 */ /* 0x000fe200078f08ff */
[----:B------:R-:W-:-:S02]  /*1c3c0*/  FMUL.FTZ R111, R7, R111 ;  /* 0x0000006f076f7220 */ /* 0x000fc40000410000 */
[C---:B------:R-:W-:Y:S01]  /*1c3d0*/  FMUL.FTZ R110, R7.reuse, R110 ;  /* 0x0000006e076e7220 */ /* 0x040fe20000410000 */
[----:B------:R-:W-:Y:S01]  /*1c3e0*/  SHF.R.S32.HI R13, RZ, 0x1, R11 ;  /* 0x00000001ff0d7819 */ /* 0x000fe2000001140b */
[----:B------:R-:W-:Y:S01]  /*1c3f0*/  FMUL.FTZ R71, R7, R71 ;  /* 0x0000004707477220 */ /* 0x000fe20000410000 */
[----:B------:R-:W-:Y:S01]  /*1c400*/  LOP3.LUT R11, R11, 0x3fffffe, RZ, 0xc0, !PT ;  /* 0x03fffffe0b0b7812 */ /* 0x000fe200078ec0ff */
[----:B------:R-:W-:Y:S01]  /*1c410*/  FMUL.FTZ R70, R7, R70 ;  /* 0x0000004607467220 */ /* 0x000fe20000410000 */
[----:B------:R-:W-:Y:S01]  /*1c420*/  LOP3.LUT P0, RZ, R13, 0x2, RZ, 0xc0, !PT ;  /* 0x000000020dff7812 */ /* 0x000fe2000780c0ff */
[C---:B------:R-:W-:Y:S01]  /*1c430*/  FMUL.FTZ R75, R7.reuse, R75 ;  /* 0x0000004b074b7220 */ /* 0x040fe20000410000 */
        /* <DEDUP_REMOVED lines=11> */
[----:B------:R-:W-:-:S02]  /*1c4f0*/  FMUL.FTZ R87, R7, R87 ;  /* 0x0000005707577220 */ /* 0x000fc40000410000 */
[----:B------:R-:W-:Y:S01]  /*1c500*/  FMUL.FTZ R86, R7, R86 ;  /* 0x0000005607567220 */ /* 0x000fe20000410000 */
[----:B------:R-:W-:Y:S01]  /*1c510*/  F2FP.BF16.PACK_AB R82, R83, R82 ;  /* 0x000000525352723e */ /* 0x000fe200000010ff */
[C---:B------:R-:W-:Y:S02]  /*1c520*/  FMUL.FTZ R107, R7.reuse, R107 ;  /* 0x0000006b076b7220 */ /* 0x040fe40000410000 */
[----:B------:R-:W-:Y:S01]  /*1c530*/  FMUL.FTZ R106, R7, R106 ;  /* 0x0000006a076a7220 */ /* 0x000fe20000410000 */
[----:B------:R-:W-:Y:S01]  /*1c540*/  F2FP.BF16.PACK_AB R86, R87, R86 ;  /* 0x000000565756723e */ /* 0x000fe200000010ff */
[C---:B------:R-:W-:Y:S02]  /*1c550*/  FMUL.FTZ R91, R7.reuse, R91 ;  /* 0x0000005b075b7220 */ /* 0x040fe40000410000 */
        /* <DEDUP_REMOVED lines=10> */
[CC--:B------:R-:W-:Y:S01]  /*1c600*/  LEA.HI R7, R4.reuse, R3.reuse, RZ, 0x2 ;  /* 0x0000000304077211 */ /* 0x0c0fe200078f10ff */
[----:B------:R-:W-:Y:S01]  /*1c610*/  IMAD.SHL.U32 R14, R13, 0x40, RZ ;  /* 0x000000400d0e7824 */ /* 0x000fe200078e00ff */
[----:B------:R-:W-:-:S02]  /*1c620*/  LEA.HI R4, R4, R3, RZ, 0x5 ;  /* 0x0000000304047211 */ /* 0x000fc400078f28ff */
[----:B------:R-:W-:Y:S02]  /*1c630*/  LOP3.LUT R12, R7, 0xfffffffc, RZ, 0xc0, !PT ;  /* 0xfffffffc070c7812 */ /* 0x000fe400078ec0ff */
[----:B------:R-:W-:Y:S02]  /*1c640*/  SHF.R.S32.HI R7, RZ, 0x5, R4 ;  /* 0x00000005ff077819 */ /* 0x000fe40000011404 */
[----:B------:R-:W-:Y:S02]  /*1c650*/  IADD3 R12, -R12, R3, RZ ;  /* 0x000000030c0c7210 */ /* 0x000fe40007ffe1ff */
[----:B------:R-:W-:Y:S02]  /*1c660*/  LOP3.LUT R14, R14, 0xc0, RZ, 0xc0, !PT ;  /* 0x000000c00e0e7812 */ /* 0x000fe400078ec0ff */
[----:B------:R-:W-:Y:S02]  /*1c670*/  LEA R10, R7, R12, 0x8 ;  /* 0x0000000c070a7211 */ /* 0x000fe400078e40ff */
[----:B------:R-:W-:-:S02]  /*1c680*/  LOP3.LUT R7, R13, 0x1, RZ, 0xc0, !PT ;  /* 0x000000010d077812 */ /* 0x000fc400078ec0ff */
[----:B------:R-:W-:Y:S01]  /*1c690*/  F2FP.BF16.PACK_AB R102, R103, R102 ;  /* 0x000000666766723e */ /* 0x000fe200000010ff */
[----:B------:R-:W-:Y:S01]  /*1c6a0*/  IMAD R10, R11, 0x10, R10 ;  /* 0x000000100b0a7824 */ /* 0x000fe200078e020a */
[----:B------:R-:W-:Y:S02]  /*1c6b0*/  LEA.HI R11, R14, R14, RZ, 0x1d ;  /* 0x0000000e0e0b7211 */ /* 0x000fe400078fe8ff */
[----:B------:R-:W-:Y:S02]  /*1c6c0*/  ISETP.NE.U32.AND P1, PT, R7, 0x1, PT ;  /* 0x000000010700780c */ /* 0x000fe40003f25070 */
[----:B------:R-:W-:Y:S02]  /*1c6d0*/  LEA R10, R10, R11, 0x1 ;  /* 0x0000000b0a0a7211 */ /* 0x000fe400078e08ff */
[----:B------:R-:W-:Y:S02]  /*1c6e0*/  F2FP.BF16.PACK_AB R98, R99, R98 ;  /* 0x000000626362723e */ /* 0x000fe400000010ff */
[----:B------:R-:W-:Y:S01]  /*1c6f0*/  SHF.L.U32 R7, R10, 0x1, RZ ;  /* 0x000000010a077819 */ /* 0x000fe200000006ff */
[----:B------:R-:W-:-:S03]  /*1c700*/  IMAD.MOV.U32 R10, RZ, RZ, 0x20 ;  /* 0x00000020ff0a7424 */ /* 0x000fc600078e00ff */
[C---:B------:R-:W-:Y:S01]  /*1c710*/  IADD3 R11, R7.reuse, -0x10, RZ ;  /* 0xfffffff0070b7810 */ /* 0x040fe20007ffe0ff */
[----:B------:R-:W-:Y:S01]  /*1c720*/  STS [R7], R112 ;  /* 0x0000007007007388 */ /* 0x000fe20000000800 */
[----:B------:R-:W-:Y:S02]  /*1c730*/  SEL R10, R10, 0xffffffe0, !P0 ;  /* 0xffffffe00a0a7807 */ /* 0x000fe40004000000 */
[C---:B------:R-:W-:Y:S01]  /*1c740*/  @P1 IADD3 R11, R7.reuse, 0x10, RZ ;  /* 0x00000010070b1810 */ /* 0x040fe20007ffe0ff */
[----:B------:R-:W-:Y:S01]  /*1c750*/  STS [R7+0x200], R114 ;  /* 0x0002007207007388 */ /* 0x000fe20000000800 */
[----:B------:R-:W-:Y:S02]  /*1c760*/  IADD3 R13, R7, R10, RZ ;  /* 0x0000000a070d7210 */ /* 0x000fe40007ffe0ff */
[----:B------:R-:W-:Y:S01]  /*1c770*/  IADD3 R15, R10, R11, RZ ;  /* 0x0000000b0a0f7210 */ /* 0x000fe20007ffe0ff */
[----:B------:R-:W-:Y:S01]  /*1c780*/  STS [R11], R108 ;  /* 0x0000006c0b007388 */ /* 0x000fe20000000800 */
[----:B------:R-:W-:-:S03]  /*1c790*/  ISETP.NE.AND P0, PT, R202, -0x1, PT ;  /* 0xffffffffca00780c */ /* 0x000fc60003f05270 */
[----:B------:R-:W-:Y:S04]  /*1c7a0*/  STS [R11+0x200], R110 ;  /* 0x0002006e0b007388 */ /* 0x000fe80000000800 */
[----:B------:R-:W-:Y:S04]  /*1c7b0*/  STS [R13], R68 ;  /* 0x000000440d007388 */ /* 0x000fe80000000800 */
        /* <DEDUP_REMOVED lines=17> */
[----:B------:R-:W-:Y:S04]  /*1c8d0*/  STS [R15+0x2000], R96 ;  /* 0x002000600f007388 */ /* 0x000fe80000000800 */
[----:B------:R3:W-:Y:S04]  /*1c8e0*/  STS [R15+0x2200], R98 ;  /* 0x002200620f007388 */ /* 0x0007e80000000800 */
[----:B------:R-:W4:Y:S04]  /*1c8f0*/  LD.E.U8 R14, [R118.64+0x1c8] ;  /* 0x0001c804760e7980 */ /* 0x000f28000c101100 */
[----:B------:R-:W4:Y:S04]  /*1c900*/  @!P0 LD.E.64 R16, [R118.64+0x80] ;  /* 0x0000800476108980 */ /* 0x000f28000c101b00 */
[----:B------:R-:W4:Y:S04]  /*1c910*/  LD.E.64 R38, [R118.64+0x88] ;  /* 0x0000880476267980 */ /* 0x000f28000c101b00 */
[----:B------:R1:W5:Y:S01]  /*1c920*/  LD.E.64 R36, [R118.64+0x90] ;  /* 0x0000900476247980 */ /* 0x000362000c101b00 */
[----:B------:R-:W3:Y:S08]  /*1c930*/  @P3 MUFU.LG2 R9, R9 ;  /* 0x0000000900093308 */ /* 0x000ef00000000c00 */
[----:B------:R-:W1:Y:S01]  /*1c940*/  @P2 MUFU.LG2 R8, R8 ;  /* 0x0000000800082308 */ /* 0x000e620000000c00 */
[----:B------:R-:W-:Y:S01]  /*1c950*/  @!P0 SHF.R.S32.HI R10, RZ, 0x1f, R198 ;  /* 0x0000001fff0a8819 */ /* 0x000fe200000114c6 */
[----:B------:R-:W-:Y:S01]  /*1c960*/  BSSY B0, `(.L_x_989) ;  /* 0x000001c000007945 */ /* 0x000fe20003800000 */
[----:B--2---:R-:W-:Y:S01]  /*1c970*/  IMAD.MOV.U32 R13, RZ, RZ, 0x7f800000 ;  /* 0x7f800000ff0d7424 */ /* 0x004fe200078e00ff */
[----:B---3--:R-:W-:Y:S01]  /*1c980*/  MOV R15, 0x7f800000 ;  /* 0x7f800000000f7802 */ /* 0x008fe20000000f00 */
[----:B------:R-:W-:-:S04]  /*1c990*/  @P3 FMUL.FTZ R11, R9, 0.69314718246459960938 ;  /* 0x3f317218090b3820 */ /* 0x000fc80000410000 */
[----:B-----5:R-:W-:Y:S02]  /*1c9a0*/  @P3 FFMA.FTZ R13, R2, R5, R11 ;  /* 0x00000005020d3223 */ /* 0x020fe4000001000b */
[----:B-1----:R-:W-:-:S04]  /*1c9b0*/  @P2 FMUL.FTZ R9, R8, 0.69314718246459960938 ;  /* 0x3f31721808092820 */ /* 0x002fc80000410000 */
[----:B------:R-:W-:Y:S01]  /*1c9c0*/  @P2 FFMA.FTZ R15, R0, R5, R9 ;  /* 0x00000005000f2223 */ /* 0x000fe20000010009 */
[----:B----4-:R-:W-:Y:S01]  /*1c9d0*/  ISETP.NE.AND P1, PT, R14, RZ, PT ;  /* 0x000000ff0e00720c */ /* 0x010fe20003f25270 */
[----:B------:R-:W-:-:S04]  /*1c9e0*/  @!P0 IMAD R7, R17, R198, RZ ;  /* 0x000000c611078224 */ /* 0x000fc800078e02ff */
[----:B------:R-:W-:Y:S02]  /*1c9f0*/  @!P0 IMAD R10, R16, R10, R7 ;  /* 0x0000000a100a8224 */ /* 0x000fe400078e0207 */
[-C--:B------:R-:W-:Y:S02]  /*1ca00*/  @P0 IMAD R7, R39, R202.reuse, RZ ;  /* 0x000000ca27070224 */ /* 0x080fe400078e02ff */
[----:B------:R-:W-:-:S04]  /*1ca10*/  @P0 IMAD.WIDE.U32 R18, R38, R202, RZ ;  /* 0x000000ca26120225 */ /* 0x000fc800078e00ff */
[----:B------:R-:W-:Y:S01]  /*1ca20*/  @!P0 IMAD.WIDE.U32 R16, R16, R198, RZ ;  /* 0x000000c610108225 */ /* 0x000fe200078e00ff */
[----:B------:R-:W-:-:S03]  /*1ca30*/  @P0 IADD3 R7, R19, R7, RZ ;  /* 0x0000000713070210 */ /* 0x000fc60007ffe0ff */
[----:B------:R-:W-:Y:S01]  /*1ca40*/  @P0 IMAD.MOV.U32 R14, RZ, RZ, R18 ;  /* 0x000000ffff0e0224 */ /* 0x000fe200078e0012 */
[----:B------:R-:W-:Y:S02]  /*1ca50*/  @!P0 IADD3 R7, R17, R10, RZ ;  /* 0x0000000a11078210 */ /* 0x000fe40007ffe0ff */
[----:B------:R-:W-:Y:S01]  /*1ca60*/  @!P0 MOV R14, R16 ;  /* 0x00000010000e8202 */ /* 0x000fe20000000f00 */
[----:B------:R-:W-:Y:S05]  /*1ca70*/  @!P1 BRA `(.L_x_990) ;  /* 0x0000006000009947 */ /* 0x000fea0003800000 */
[----:B------:R-:W-:Y:S01]  /*1ca80*/  ISETP.NE.AND P0, PT, R202, -0x1, PT ;  /* 0xffffffffca00780c */ /* 0x000fe20003f05270 */
[----:B------:R-:W2:-:S12]  /*1ca90*/  LD.E R0, [R118.64+0xd4] ;  /* 0x0000d40476007980 */ /* 0x000e98000c101900 */
[----:B------:R-:W3:Y:S02]  /*1caa0*/  @!P0 LD.E R5, [R118.64+0xb4] ;  /* 0x0000b40476058980 */ /* 0x000ee4000c101900 */
[----:B---3--:R-:W-:-:S04]  /*1cab0*/  @!P0 IMAD R202, R5, R198, RZ ;  /* 0x000000c605ca8224 */ /* 0x008fc800078e02ff */
[----:B--2---:R-:W-:Y:S01]  /*1cac0*/  IMAD R202, R0, R197, R202 ;  /* 0x000000c500ca7224 */ /* 0x004fe200078e02ca */
[----:B------:R-:W-:Y:S05]  /*1cad0*/  BRA `(.L_x_991) ;  /* 0x0000004000007947 */ /* 0x000fea0003800000 */
.L_x_990:
[----:B------:R-:W2:Y:S04]  /*1cae0*/  LD.E R0, [R118.64+0x60] ;  /* 0x0000600476007980 */ /* 0x000ea8000c101900 */
[----:B------:R-:W3:Y:S01]  /*1caf0*/  LD.E R202, [R118.64+0xb4] ;  /* 0x0000b40476ca7980 */ /* 0x000ee2000c101900 */
[----:B--2---:R-:W-:-:S04]  /*1cb00*/  IMAD R5, R0, R198, R197 ;  /* 0x000000c600057224 */ /* 0x004fc800078e02c5 */
[----:B---3--:R-:W-:Y:S02]  /*1cb10*/  IMAD R202, R202, R5, RZ ;  /* 0x00000005caca7224 */ /* 0x008fe400078e02ff */
.L_x_991:
[----:B------:R-:W-:Y:S05]  /*1cb20*/  BSYNC B0 ;  /* 0x0000000000007941 */ /* 0x000fea0003800000 */
.L_x_989:
[----:B------:R1:W5:Y:S01]  /*1cb30*/  LD.E.64 R42, [R118.64+0x70] ;  /* 0x00007004762a7980 */ /* 0x000362000c101b00 */
[----:B------:R-:W-:Y:S03]  /*1cb40*/  WARPSYNC 0xffffffff ;  /* 0xffffffff00007948 */ /* 0x000fe60003800000 */
[----:B------:R1:W5:Y:S01]  /*1cb50*/  LD.E.64 R40, [R118.64+0xa0] ;  /* 0x0000a00476287980 */ /* 0x000362000c101b00 */
[----:B------:R-:W-:Y:S01]  /*1cb60*/  LOP3.LUT R4, R4, 0xffffffe0, RZ, 0xc0, !PT ;  /* 0xffffffe004047812 */ /* 0x000fe200078ec0ff */
[----:B------:R-:W-:Y:S01]  /*1cb70*/  BSSY B0, `(.L_x_992) ;  /* 0x0000018000007945 */ /* 0x000fe20003800000 */
[----:B------:R-:W-:Y:S01]  /*1cb80*/  IMAD R207, R207, 0x10, R208 ;  /* 0x00000010cfcf7824 */ /* 0x000fe200078e02d0 */
[----:B------:R-:W-:Y:S02]  /*1cb90*/  BAR.SYNC.DEFER_BLOCKING 0x0 ;  /* 0x0000000000007b1d */ /* 0x000fe40000010000 */
[----:B------:R-:W-:-:S05]  /*1cba0*/  IMAD.IADD R4, R3, 0x1, -R4 ;  /* 0x0000000103047824 */ /* 0x000fca00078e0a04 */
[----:B------:R-:W-:Y:S01]  /*1cbb0*/  LOP3.LUT P0, RZ, R4, 0x3, RZ, 0xc0, !PT ;  /* 0x0000000304ff7812 */ /* 0x000fe2000780c0ff */
[----:B------:R1:W2:Y:S04]  /*1cbc0*/  LDS.128 R28, [R201] ;  /* 0x00000000c91c7984 */ /* 0x0002a80000000c00 */
[----:B------:R1:W3:Y:S04]  /*1cbd0*/  LDS.128 R24, [R201+0x800] ;  /* 0x00080000c9187984 */ /* 0x0002e80000000c00 */
[----:B------:R1:W4:Y:S04]  /*1cbe0*/  LDS.128 R20, [R201+0x1000] ;  /* 0x00100000c9147984 */ /* 0x0003280000000c00 */
[----:B------:R1:W1:Y:S04]  /*1cbf0*/  LDS.128 R16, [R201+0x1800] ;  /* 0x00180000c9107984 */ /* 0x0002680000000c00 */
[----:B------:R1:W1:Y:S04]  /*1cc00*/  LDS.128 R8, [R201+0x2000] ;  /* 0x00200000c9087984 */ /* 0x0002680000000c00 */
[----:B------:R1:W1:Y:S01]  /*1cc10*/  LDS.128 R32, [R201+0x2800] ;  /* 0x00280000c9207984 */ /* 0x0002620000000c00 */
[----:B------:R-:W-:Y:S05]  /*1cc20*/  @P0 BRA `(.L_x_993) ;  /* 0x000000c000000947 */ /* 0x000fea0003800000 */
[----:B------:R-:W-:Y:S01]  /*1cc30*/  IMAD R202, R199, 0x40, R202 ;  /* 0x00000040c7ca7824 */ /* 0x000fe200078e02ca */
[----:B------:R-:W-:Y:S01]  /*1cc40*/  IADD3 R3, R207, 0x8, RZ ;  /* 0x00000008cf037810 */ /* 0x000fe20007ffe0ff */
[----:B------:R-:W-:-:S03]  /*1cc50*/  IMAD R0, R199, -0x40, R200 ;  /* 0xffffffc0c7007824 */ /* 0x000fc600078e02c8 */
[----:B------:R-:W-:Y:S02]  /*1cc60*/  SHF.R.S32.HI R4, RZ, 0x1f, R202 ;  /* 0x0000001fff047819 */ /* 0x000fe400000114ca */
[C---:B------:R-:W-:Y:S02]  /*1cc70*/  IADD3 R2, P0, R207.reuse, R202, RZ ;  /* 0x000000cacf027210 */ /* 0x040fe40007f1e0ff */
[-C--:B------:R-:W-:Y:S02]  /*1cc80*/  ISETP.GE.AND P2, PT, R207, R0.reuse, PT ;  /* 0x00000000cf00720c */ /* 0x080fe40003f46270 */
[----:B------:R-:W-:Y:S02]  /*1cc90*/  ISETP.GE.AND P1, PT, R3, R0, PT ;  /* 0x000000000300720c */ /* 0x000fe40003f26270 */
[----:B------:R-:W-:Y:S02]  /*1cca0*/  LEA.HI.X.SX32 R207, R207, R4, 0x1, P0 ;  /* 0x00000004cfcf7211 */ /* 0x000fe400000f0eff */
[----:B-----5:R-:W-:-:S04]  /*1ccb0*/  LEA R4, P0, R2, R40, 0x2 ;  /* 0x0000002802047211 */ /* 0x020fc800078010ff */
[----:B------:R-:W-:-:S05]  /*1ccc0*/  LEA.HI.X R5, R2, R41, R207, 0x2, P0 ;  /* 0x0000002902057211 */ /* 0x000fca00000f14cf */
[----:B------:R4:W-:Y:S04]  /*1ccd0*/  @!P2 ST.E [R4.64], R13 ;  /* 0x0000000d0400a985 */ /* 0x0009e8000c101904 */
[----:B------:R4:W-:Y:S02]  /*1cce0*/  @!P1 ST.E [R4.64+0x20], R15 ;  /* 0x0000200f04009985 */ /* 0x0009e4000c101904 */
.L_x_993:
[----:B------:R-:W-:Y:S05]  /*1ccf0*/  BSYNC B0 ;  /* 0x0000000000007941 */ /* 0x000fea0003800000 */
.L_x_992:
[----:B-1----:R1:W5:Y:S01]  /*1cd00*/  LD.E R118, [R118.64+0xc0] ;  /* 0x0000c00476767980 */ /* 0x002362000c101900 */
[----:B------:R-:W-:Y:S01]  /*1cd10*/  IMAD.SHL.U32 R12, R12, 0x8, RZ ;  /* 0x000000080c0c7824 */ /* 0x000fe200078e00ff */
[----:B------:R-:W-:Y:S01]  /*1cd20*/  SHF.R.S32.HI R2, RZ, 0x1f, R197 ;  /* 0x0000001fff027819 */ /* 0x000fe200000114c5 */
[----:B------:R-:W-:Y:S01]  /*1cd30*/  IMAD.SHL.U32 R199, R199, 0x40, RZ ;  /* 0x00000040c7c77824 */ /* 0x000fe200078e00ff */
[----:B------:R-:W-:Y:S02]  /*1cd40*/  BSSY B0, `(.L_x_994) ;  /* 0x000001d000007945 */ /* 0x000fe40003800000 */
[----:B----4-:R-:W-:Y:S01]  /*1cd50*/  SHF.R.S32.HI R13, RZ, 0x1f, R12 ;  /* 0x0000001fff0d7819 */ /* 0x010fe2000001140c */
[----:B------:R-:W-:Y:S01]  /*1cd60*/  IMAD R3, R39, R199, RZ ;  /* 0x000000c727037224 */ /* 0x000fe200078e02ff */
[----:B------:R-:W-:-:S03]  /*1cd70*/  SHF.R.S32.HI R0, RZ, 0x1f, R199 ;  /* 0x0000001fff007819 */ /* 0x000fc600000114c7 */
[----:B------:R-:W-:Y:S01]  /*1cd80*/  IMAD.WIDE.U32 R4, R38, R199, R12 ;  /* 0x000000c726047225 */ /* 0x000fe200078e000c */
[----:B------:R-:W-:-:S03]  /*1cd90*/  IADD3 R199, -R199, R200, RZ ;  /* 0x000000c8c7c77210 */ /* 0x000fc60007ffe1ff */
[----:B------:R-:W-:Y:S01]  /*1cda0*/  IMAD R0, R38, R0, R3 ;  /* 0x0000000026007224 */ /* 0x000fe200078e0203 */
[----:B------:R-:W-:Y:S01]  /*1cdb0*/  IADD3 R14, P0, R14, R4, RZ ;  /* 0x000000040e0e7210 */ /* 0x000fe20007f1e0ff */
[----:B------:R-:W-:-:S03]  /*1cdc0*/  IMAD R3, R37, R197, RZ ;  /* 0x000000c525037224 */ /* 0x000fc600078e02ff */
[----:B------:R-:W-:Y:S01]  /*1cdd0*/  IADD3.X R15, R7, R5, R0, P0, !PT ;  /* 0x00000005070f7210 */ /* 0x000fe200007fe400 */
[----:B------:R-:W-:Y:S01]  /*1cde0*/  IMAD R2, R36, R2, R3 ;  /* 0x0000000224027224 */ /* 0x000fe200078e0203 */
[----:B------:R-:W-:Y:S02]  /*1cdf0*/  ISETP.GE.AND P0, PT, R6, R199, PT ;  /* 0x000000c70600720c */ /* 0x000fe40003f06270 */
[----:B------:R-:W-:Y:S01]  /*1ce00*/  SHF.R.S32.HI R3, RZ, 0x1f, R6 ;  /* 0x0000001fff037819 */ /* 0x000fe20000011406 */
[----:B------:R-:W-:-:S05]  /*1ce10*/  IMAD.WIDE.U32 R14, R36, R197, R14 ;  /* 0x000000c5240e7225 */ /* 0x000fca00078e000e */
[----:B------:R-:W-:-:S05]  /*1ce20*/  IADD3 R37, R15, R2, RZ ;  /* 0x000000020f257210 */ /* 0x000fca0007ffe0ff */
[----:B------:R-:W-:Y:S05]  /*1ce30*/  @P0 BRA `(.L_x_995) ;  /* 0x000000d000000947 */ /* 0x000fea0003800000 */
[----:B-1----:R-:W-:Y:S01]  /*1ce40*/  IMAD R0, R39, R6, RZ ;  /* 0x0000000627007224 */ /* 0x002fe200078e02ff */
[-C--:B-----5:R-:W-:Y:S01]  /*1ce50*/  ISETP.GE.AND P3, PT, R12, R118.reuse, PT ;  /* 0x000000760c00720c */ /* 0x0a0fe20003f66270 */
[----:B------:R-:W-:Y:S01]  /*1ce60*/  IMAD.MOV.U32 R36, RZ, RZ, R14 ;  /* 0x000000ffff247224 */ /* 0x000fe200078e000e */
[-C--:B------:R-:W-:Y:S01]  /*1ce70*/  ISETP.GE.AND P2, PT, R117, R118.reuse, PT ;  /* 0x000000767500720c */ /* 0x080fe20003f46270 */
[----:B------:R-:W-:Y:S01]  /*1ce80*/  IMAD R0, R38, R3, R0 ;  /* 0x0000000326007224 */ /* 0x000fe200078e0200 */
[----:B------:R-:W-:Y:S01]  /*1ce90*/  ISETP.GE.AND P1, PT, R116, R118, PT ;  /* 0x000000767400720c */ /* 0x000fe20003f26270 */
[----:B------:R-:W-:-:S04]  /*1cea0*/  IMAD.WIDE.U32 R4, R6, R38, R36 ;  /* 0x0000002606047225 */ /* 0x000fc800078e0024 */
[----:B------:R-:W-:Y:S01]  /*1ceb0*/  IMAD.IADD R5, R5, 0x1, R0 ;  /* 0x0000000105057824 */ /* 0x000fe200078e0200 */
[----:B------:R-:W-:-:S04]  /*1cec0*/  LEA R40, P0, R4, R42, 0x1 ;  /* 0x0000002a04287211 */ /* 0x000fc800078008ff */
[----:B------:R-:W-:-:S05]  /*1ced0*/  LEA.HI.X R41, R4, R43, R5, 0x1, P0 ;  /* 0x0000002b04297211 */ /* 0x000fca00000f0c05 */
[----:B--2---:R1:W-:Y:S04]  /*1cee0*/  @!P3 ST.E.128 [R40.64], R28 ;  /* 0x0000001c2800b985 */ /* 0x0043e8000c101d04 */
[----:B------:R1:W-:Y:S04]  /*1cef0*/  @!P2 ST.E.128 [R40.64+0x40], R20 ;  /* 0x000040142800a985 */ /* 0x0003e8000c101d04 */
[----:B------:R1:W-:Y:S02]  /*1cf00*/  @!P1 ST.E.128 [R40.64+0x80], R8 ;  /* 0x0000800828009985 */ /* 0x0003e4000c101d04 */
.L_x_995:
[----:B-1----:R-:W-:Y:S05]  /*1cf10*/  BSYNC B0 ;  /* 0x0000000000007941 */ /* 0x002fea0003800000 */
.L_x_994:
[----:B------:R-:W-:Y:S01]  /*1cf20*/  IADD3 R0, R6, 0x20, RZ ;  /* 0x0000002006007810 */ /* 0x000fe20007ffe0ff */
[----:B------:R-:W-:-:S03]  /*1cf30*/  IMAD.MOV.U32 R197, RZ, RZ, 0x0 ;  /* 0x00000000ffc57424 */ /* 0x000fc600078e00ff */
[----:B------:R-:W-:-:S13]  /*1cf40*/  ISETP.GE.AND P0, PT, R0, R199, PT ;  /* 0x000000c70000720c */ /* 0x000fda0003f06270 */
[----:B------:R-:W-:Y:S05]  /*1cf50*/  @P0 RET.REL.NODEC R196 `(_ZN5flash24flash_fwd_splitkv_kernelI23Flash_fwd_kernel_traitsILi96ELi64ELi128ELi4ELb0ELb0EN7cutlass10bfloat16_tE19Flash_kernel_traitsILi96ELi64ELi128ELi4ES3_EELb1ELb0ELb0ELb0ELb0ELb0ELb0ELb1EEEvNS_16Flash_fwd_paramsE) ;  /* 0xfffe30a0c4000950 */ /* 0x000fea0003c3ffff */
[----:B------:R-:W-:Y:S01]  /*1cf60*/  IADD3 R5, P0, R6, 0x20, RZ ;  /* 0x0000002006057810 */ /* 0x000fe20007f1e0ff */
[----:B------:R-:W-:Y:S01]  /*1cf70*/  IMAD.MOV.U32 R6, RZ, RZ, R14 ;  /* 0x000000ffff067224 */ /* 0x000fe200078e000e */
[----:B------:R-:W-:Y:S02]  /*1cf80*/  MOV R7, R37 ;  /* 0x0000002500077202 */ /* 0x000fe40000000f00 */
[-C--:B-----5:R-:W-:Y:S01]  /*1cf90*/  ISETP.GE.AND P1, PT, R12, R118.reuse, PT ;  /* 0x000000760c00720c */ /* 0x0a0fe20003f26270 */
[----:B------:R-:W-:Y:S01]  /*1cfa0*/  IMAD.X R3, RZ, RZ, R3, P0 ;  /* 0x000000ffff037224 */ /* 0x000fe200000e0603 */
[----:B------:R-:W-:Y:S01]  /*1cfb0*/  ISETP.GE.AND P0, PT, R117, R118, PT ;  /* 0x000000767500720c */ /* 0x000fe20003f06270 */
[----:B------:R-:W-:Y:S01]  /*1cfc0*/  IMAD.WIDE.U32 R6, R38, R5, R6 ;  /* 0x0000000526067225 */ /* 0x000fe200078e0006 */
[----:B------:R-:W-:-:S03]  /*1cfd0*/  MOV R197, 0x0 ;  /* 0x0000000000c57802 */ /* 0x000fc60000000f00 */
[----:B------:R-:W-:Y:S01]  /*1cfe0*/  IMAD R3, R3, R38, RZ ;  /* 0x0000002603037224 */ /* 0x000fe200078e02ff */
[----:B------:R-:W-:-:S03]  /*1cff0*/  LEA R2, P2, R6, R42, 0x1 ;  /* 0x0000002a06027211 */ /* 0x000fc600078408ff */
[----:B------:R-:W-:-:S04]  /*1d000*/  IMAD R3, R39, R5, R3 ;  /* 0x0000000527037224 */ /* 0x000fc800078e0203 */
[----:B------:R-:W-:-:S05]  /*1d010*/  IMAD.IADD R3, R7, 0x1, R3 ;  /* 0x0000000107037824 */ /* 0x000fca00078e0203 */
[----:B------:R-:W-:-:S05]  /*1d020*/  LEA.HI.X R3, R6, R43, R3, 0x1, P2 ;  /* 0x0000002b06037211 */ /* 0x000fca00010f0c03 */
[----:B------:R1:W-:Y:S01]  /*1d030*/  @!P0 ST.E.128 [R2.64+0x40], R16 ;  /* 0x0000401002008985 */ /* 0x0003e2000c101d04 */
[----:B------:R-:W-:-:S03]  /*1d040*/  ISETP.GE.AND P0, PT, R116, R118, PT ;  /* 0x000000767400720c */ /* 0x000fc60003f06270 */
[----:B---3--:R1:W-:Y:S10]  /*1d050*/  @!P1 ST.E.128 [R2.64], R24 ;  /* 0x0000001802009985 */ /* 0x0083f4000c101d04 */
[----:B------:R-:W-:Y:S05]  /*1d060*/  @P0 RET.REL.NODEC R196 `(_ZN5flash24flash_fwd_splitkv_kernelI23Flash_fwd_kernel_traitsILi96ELi64ELi128ELi4ELb0ELb0EN7cutlass10bfloat16_tE19Flash_kernel_traitsILi96ELi64ELi128ELi4ES3_EELb1ELb0ELb0ELb0ELb0ELb0ELb0ELb1EEEvNS_16Flash_fwd_paramsE) ;  /* 0xfffe2f90c4000950 */ /* 0x000fea0003c3ffff */
[----:B------:R-:W-:Y:S01]  /*1d070*/  MOV R197, 0x0 ;  /* 0x0000000000c57802 */ /* 0x000fe20000000f00 */
[----:B------:R3:W-:Y:S03]  /*1d080*/  ST.E.128 [R2.64+0x80], R32 ;  /* 0x0000802002007985 */ /* 0x0007e6000c101d04 */
[----:B------:R-:W-:Y:S05]  /*1d090*/  RET.REL.NODEC R196 `(_ZN5flash24flash_fwd_splitkv_kernelI23Flash_fwd_kernel_traitsILi96ELi64ELi128ELi4ELb0ELb0EN7cutlass10bfloat16_tE19Flash_kernel_traitsILi96ELi64ELi128ELi4ES3_EELb1ELb0ELb0ELb0ELb0ELb0ELb0ELb1EEEvNS_16Flash_fwd_paramsE) ;  /* 0xfffe2f60c4007950 */ /* 0x000fea0003c3ffff */
.L_x_987:
[----:B------:R-:W-:Y:S02]  /*1d0a0*/  MOV R7, 0x2 ;  /* 0x0000000200077802 */ /* 0x000fe40000000f00 */
[----:B------:R-:W-:-:S02]  /*1d0b0*/  MOV R4, 0x1d0d0 ;  /* 0x0001d0d000047802 */ /* 0x000fc40000000f00 */
[----:B-1---5:R-:W-:Y:S05]  /*1d0c0*/  CALL.REL.NOINC `($__internal_14_$__cuda_sm70_shflsync_bfly_p) ;  /* 0x000000f000007944 */ /* 0x022fea0003c00000 */
[----:B-12---:R-:W-:Y:S05]  /*1d0d0*/  BRA `(.L_x_996) ;  /* 0xffffef0000007947 */ /* 0x006fea000383ffff */
.L_x_988:
[----:B------:R-:W-:Y:S02]  /*1d0e0*/  MOV R7, 0x1 ;  /* 0x0000000100077802 */ /* 0x000fe40000000f00 */
[----:B------:R-:W-:-:S02]  /*1d0f0*/  MOV R4, 0x1d110 ;  /* 0x0001d11000047802 */ /* 0x000fc40000000f00 */
[----:B-1---5:R-:W-:Y:S05]  /*1d100*/  CALL.REL.NOINC `($__internal_14_$__cuda_sm70_shflsync_bfly_p) ;  /* 0x000000b000007944 */ /* 0x022fea0003c00000 */
[----:B--2---:R-:W-:Y:S01]  /*1d110*/  FADD.FTZ R9, R209, R7 ;  /* 0x00000007d1097221 */ /* 0x004fe20000010000 */
[----:B-1----:R-:W-:-:S02]  /*1d120*/  MOV R209, R210 ;  /* 0x000000d200d17202 */ /* 0x002fc40000000f00 */
[----:B------:R-:W-:Y:S02]  /*1d130*/  MOV R7, 0x2 ;  /* 0x0000000200077802 */ /* 0x000fe40000000f00 */
[----:B------:R-:W-:Y:S02]  /*1d140*/  MOV R4, 0x1d160 ;  /* 0x0001d16000047802 */ /* 0x000fe40000000f00 */
[----:B------:R-:W-:Y:S05]  /*1d150*/  CALL.REL.NOINC `($__internal_14_$__cuda_sm70_shflsync_bfly_p) ;  /* 0x0000006000007944 */ /* 0x000fea0003c00000 */
[----:B--2---:R-:W-:Y:S01]  /*1d160*/  FADD.FTZ R8, R210, R7 ;  /* 0x00000007d2087221 */ /* 0x004fe20000010000 */
[----:B------:R-:W-:Y:S02]  /*1d170*/  MOV R7, 0x1 ;  /* 0x0000000100077802 */ /* 0x000fe40000000f00 */
[----:B------:R-:W-:Y:S02]  /*1d180*/  MOV R4, 0x1d1b0 ;  /* 0x0001d1b000047802 */ /* 0x000fe40000000f00 */
[----:B-1----:R-:W-:Y:S02]  /*1d190*/  MOV R209, R8 ;  /* 0x0000000800d17202 */ /* 0x002fe40000000f00 */
[----:B------:R-:W-:Y:S05]  /*1d1a0*/  CALL.REL.NOINC `($__internal_14_$__cuda_sm70_shflsync_bfly_p) ;  /* 0x0000001000007944 */ /* 0x000fea0003c00000 */
[----:B-12---:R-:W-:Y:S05]  /*1d1b0*/  BRA `(.L_x_997) ;  /* 0xffffee9000007947 */ /* 0x006fea000383ffff */
        .weak           $__internal_14_$__cuda_sm70_shflsync_bfly_p
        .type           $__internal_14_$__cuda_sm70_shflsync_bfly_p,@function
        .size           $__internal_14_$__cuda_sm70_shflsync_bfly_p,(.L_x_6275 - $__internal_14_$__cuda_sm70_shflsync_bfly_p)
$__internal_14_$__cuda_sm70_shflsync_bfly_p:
[----:B------:R-:W-:Y:S01]  /*1d1c0*/  MOV R10, R4 ;  /* 0x00000004000a7202 */ /* 0x000fe20000000f00 */
[----:B------:R-:W-:Y:S04]  /*1d1d0*/  WARPSYNC R3 ;  /* 0x0000000300007348 */ /* 0x000fe80003800000 */
[----:B------:R-:W-:Y:S01]  /*1d1e0*/  MOV R11, 0x0 ;  /* 0x00000000000b7802 */ /* 0x000fe20000000f00 */
[----:B------:R1:W2:Y:S03]  /*1d1f0*/  SHFL.BFLY PT, R7, R209, R7, R6 ;  /* 0x0c000007d1077389 */ /* 0x0002a600000e0006 */
[----:B------:R-:W-:Y:S05]  /*1d200*/  RET.REL.NODEC R10 `(_ZN5flash24flash_fwd_splitkv_kernelI23Flash_fwd_kernel_traitsILi96ELi64ELi128ELi4ELb0ELb0EN7cutlass10bfloat16_tE19Flash_kernel_traitsILi96ELi64ELi128ELi4ES3_EELb1ELb0ELb0ELb0ELb0ELb0ELb0ELb1EEEvNS_16Flash_fwd_paramsE) ;  /* 0xfffe2df00a007950 */ /* 0x000fea0003c3ffff */
.L_x_998:
        /* <DEDUP_REMOVED lines=15> */
.L_x_6275:


//--------------------- .text._ZN5flash24flash_fwd_splitkv_kernelI23Flash_fwd_kernel_traitsILi96ELi64ELi128ELi4ELb0ELb0EN7cutlass10bfloat16_tE19Flash_kernel_traitsILi96ELi64ELi128ELi4ES3_EELb1ELb0ELb0ELb0ELb0ELb1ELb0ELb1EEEvNS_16Flash_fwd_paramsE --------------------------
	.section	.text._ZN5flash24flash_fwd_splitkv_kernelI23Flash_fwd_kernel_traitsILi96ELi64ELi128ELi4ELb0ELb0EN7cutlass10bfloat16_tE19Flash_kernel_traitsILi96ELi64ELi128ELi4ES3_EELb1ELb0ELb0ELb0ELb0ELb1ELb0ELb1EEEvNS_16Flash_fwd_paramsE,"ax",@progbits
	.sectioninfo	@"SHI_REGISTERS=236"
	.align	128
        .global         _ZN5flash24flash_fwd_splitkv_kernelI23Flash_fwd_kernel_traitsILi96ELi64ELi128ELi4ELb0ELb0EN7cutlass10bfloat16_tE19Flash_kernel_traitsILi96ELi64ELi128ELi4ES3_EELb1ELb0ELb0ELb0ELb0ELb1ELb0ELb1EEEvNS_16Flash_fwd_paramsE
        .type           _ZN5flash24flash_fwd_splitkv_kernelI23Flash_fwd_kernel_traitsILi96ELi64ELi128ELi4ELb0ELb0EN7cutlass10bfloat16_tE19Flash_kernel_traitsILi96ELi64ELi128ELi4ES3_EELb1ELb0ELb0ELb0ELb0ELb1ELb0ELb1EEEvNS_16Flash_fwd_paramsE,@function
        .size           _ZN5flash24flash_fwd_splitkv_kernelI23Flash_fwd_kernel_traitsILi96ELi64ELi128ELi4ELb0ELb0EN7cutlass10bfloat16_tE19Flash_kernel_traitsILi96ELi64ELi128ELi4ES3_EELb1ELb0ELb0ELb0ELb0ELb1ELb0ELb1EEEvNS_16Flash_fwd_paramsE,(.L_x_6277 - _ZN5flash24flash_fwd_splitkv_kernelI23Flash_fwd_kernel_traitsILi96ELi64ELi128ELi4ELb0ELb0EN7cutlass10bfloat16_tE19Flash_kernel_traitsILi96ELi64ELi128ELi4ES3_EELb1ELb0ELb0ELb0ELb0ELb1ELb0ELb1EEEvNS_16Flash_fwd_paramsE)
        .other          _ZN5flash24flash_fwd_splitkv_kernelI23Flash_fwd_kernel_traitsILi96ELi64ELi128ELi4ELb0ELb0EN7cutlass10bfloat16_tE19Flash_kernel_traitsILi96ELi64ELi128ELi4ES3_EELb1ELb0ELb0ELb0ELb0ELb1ELb0ELb1EEEvNS_16Flash_fwd_paramsE,@"STO_CUDA_ENTRY STV_DEFAULT"
_ZN5flash24flash_fwd_splitkv_kernelI23Flash_fwd_kernel_traitsILi96ELi64ELi128ELi4ELb0ELb0EN7cutlass10bfloat16_tE19Flash_kernel_traitsILi96ELi64ELi128ELi4ES3_EELb1ELb0ELb0ELb0ELb0ELb1ELb0ELb1EEEvNS_16Flash_fwd_paramsE:
.text._ZN5flash24flash_fwd_splitkv_kernelI23Flash_fwd_kernel_traitsILi96ELi64ELi128ELi4ELb0ELb0EN7cutlass10bfloat16_tE19Flash_kernel_traitsILi96ELi64ELi128ELi4ES3_EELb1ELb0ELb0ELb0ELb0ELb1ELb0ELb1EEEvNS_16Flash_fwd_paramsE:
        /* <DEDUP_REMOVED lines=9> */
[----:B-123--:R-:W-:Y:S05]  /*0090*/  CALL.REL.NOINC `($_ZN5flash24flash_fwd_splitkv_kernelI23Flash_fwd_kernel_traitsILi96ELi64ELi128ELi4ELb0ELb0EN7cutlass10bfloat16_tE19Flash_kernel_traitsILi96ELi64ELi128ELi4ES3_EELb1ELb0ELb0ELb0ELb0ELb1ELb0ELb1EEEvNS_16Flash_fwd_paramsE$_ZN5flash30compute_attn_1rowblock_splitkvI23Flash_fwd_kernel_traitsILi96ELi64ELi128ELi4ELb0ELb0EN7cutlass10bfloat16_tE19Flash_kernel_traitsILi96ELi64ELi128ELi4ES3_EELb1ELb0ELb0ELb0ELb0ELb1ELb0ELb1ENS_16Flash_fwd_paramsEEEvRKT8_iiiii) ;  /* 0x0000002000007944 */ /* 0x00efea0003c00000 */
[----:B------:R-:W-:Y:S05]  /*00a0*/  BSYNC B4 ;  /* 0x0000000000047941 */ /* 0x000fea0003800000 */
.L_x_999:
[----:B------:R-:W-:Y:S05]  /*00b0*/  EXIT ;  /* 0x000000000000794d */ /* 0x000fea0003800000 */
        .type           $_ZN5flash24flash_fwd_splitkv_kernelI23Flash_fwd_kernel_traitsILi96ELi64ELi128ELi4ELb0ELb0EN7cutlass10bfloat16_tE19Flash_kernel_traitsILi96ELi64ELi128ELi4ES3_EELb1ELb0ELb0ELb0ELb0ELb1ELb0ELb1EEEvNS_16Flash_fwd_paramsE$_ZN5flash30compute_attn_1rowblock_splitkvI23Flash_fwd_kernel_traitsILi96ELi64ELi128ELi4ELb0ELb0EN7cutlass10bfloat16_tE19Flash_kernel_traitsILi96ELi64ELi128ELi4ES3_EELb1ELb0ELb0ELb0ELb0ELb1ELb0ELb1ENS_16Flash_fwd_paramsEEEvRKT8_iiiii,@function
        .size           $_ZN5flash24flash_fwd_splitkv_kernelI23Flash_fwd_kernel_traitsILi96ELi64ELi128ELi4ELb0ELb0EN7cutlass10bfloat16_tE19Flash_kernel_traitsILi96ELi64ELi128ELi4ES3_EELb1ELb0ELb0ELb0ELb0ELb1ELb0ELb1EEEvNS_16Flash_fwd_paramsE$_ZN5flash30compute_attn_1rowblock_splitkvI23Flash_fwd_kernel_traitsILi96ELi64ELi128ELi4ELb0ELb0EN7cutlass10bfloat16_tE19Flash_kernel_traitsILi96ELi64ELi128ELi4ES3_EELb1ELb0ELb0ELb0ELb0ELb1ELb0ELb1ENS_16Flash_fwd_paramsEEEvRKT8_iiiii,($__internal_15_$__cuda_sm70_shflsync_bfly_p - $_ZN5flash24flash_fwd_splitkv_kernelI23Flash_fwd_kernel_traitsILi96ELi64ELi128ELi4ELb0ELb0EN7cutlass10bfloat16_tE19Flash_kernel_traitsILi96ELi64ELi128ELi4ES3_EELb1ELb0ELb0ELb0ELb0ELb1ELb0ELb1EEEvNS_16Flash_fwd_paramsE$_ZN5flash30compute_attn_1rowblock_splitkvI23Flash_fwd_kernel_traitsILi96ELi64ELi128ELi4ELb0ELb0EN7cutlass10bfloat16_tE19Flash_kernel_traitsILi96ELi64ELi128ELi4ES3_EELb1ELb0ELb0ELb0ELb0ELb1ELb0ELb1ENS_16Flash_fwd_paramsEEEvRKT8_iiiii)
$_ZN5flash24flash_fwd_splitkv_kernelI23Flash_fwd_kernel_traitsILi96ELi64ELi128ELi4ELb0ELb0EN7cutlass10bfloat16_tE19Flash_kernel_traitsILi96ELi64ELi128ELi4ES3_EELb1ELb0ELb0ELb0ELb0ELb1ELb0ELb1EEEvNS_16Flash_fwd_paramsE$_ZN5flash30compute_attn_1rowblock_splitkvI23Flash_fwd_kernel_traitsILi96ELi64ELi128ELi4ELb0ELb0EN7cutlass10bfloat16_tE19Flash_kernel_traitsILi96ELi64ELi128ELi4ES3_EELb1ELb0ELb0ELb0ELb0ELb1ELb0ELb1ENS_16Flash_fwd_paramsEEEvRKT8_iiiii:
        /* <DEDUP_REMOVED lines=20> */
.L_x_1001:
[----:B------:R-:W-:Y:S05]  /*0200*/  BSYNC B0 ;  /* 0x0000000000007941 */ /* 0x000fea0003800000 */
.L_x_1000:
[----:B------:R-:W3:Y:S04]  /*0210*/  LD.E.64 R16, [R118.64+0xf0] ;  /* 0x0000f00476107980 */ /* 0x000ee8000c101b00 */
[----:B------:R-:W4:Y:S01]  /*0220*/  @P1 LD.E R201, [R4.64+0x4] ;  /* 0x0000040404c91980 */ /* 0x000f22000c101900 */
        /* <DEDUP_REMOVED lines=9> */
[----:B------:R-:W4:Y:S02]  /*02c0*/  LD.E.U8 R0, [R118.64+0x1b2] ;  /* 0x0001b20476007980 */ /* 0x000f24000c101100 */
[----:B----4-:R-:W-:-:S13]  /*02d0*/  ISETP.NE.AND P0, PT, R0, RZ, PT ;  /* 0x000000ff0000720c */ /* 0x010fda0003f05270 */
[----:B------:R-:W4:Y:S02]  /*02e0*/  @P0 LD.E R0, [R2.64+0x4] ;  /* 0x0000040402000980 */ /* 0x000f24000c101900 */
[----:B----4-:R-:W-:-:S06]  /*02f0*/  @P0 IADD3 R81, R0, -R13, RZ ;  /* 0x8000000d00510210 */ /* 0x010fcc0007ffe0ff */
[----:B------:R4:W5:Y:S01]  /*0300*/  @!P0 LD.E R81, [R2.64] ;  /* 0x0000000402518980 */ /* 0x000962000c101900 */
[----:B------:R-:W-:Y:S05]  /*0310*/  BRA `(.L_x_1004) ;  /* 0x0000001000007947 */ /* 0x000fea0003800000 */
.L_x_1003:
[----:B------:R4:W5:Y:S02]  /*0320*/  LD.E R81, [R118.64+0xb8] ;  /* 0x0000b80476517980 */ /* 0x000964000c101900 */
.L_x_1004:
[----:B------:R-:W-:Y:S05]  /*0330*/  BSYNC B0 ;  /* 0x0000000000007941 */ /* 0x000fea0003800000 */
.L_x_1002:
[----:B--2-4-:R-:W2:Y:S01]  /*0340*/  LD.E.64 R2, [R118.64+0xf8] ;  /* 0x0000f80476027980 */ /* 0x014ea2000c101b00 */
[----:B------:R-:W-:Y:S01]  /*0350*/  BSSY B1, `(.L_x_1005) ;  /* 0x0000012000017945 */ /* 0x000fe20003800000 */
[----:B-----5:R-:W-:Y:S01]  /*0360*/  IMAD.IADD R81, R81, 0x1, -R12 ;  /* 0x0000000151517824 */ /* 0x020fe200078e0a0c */
[----:B--2---:R-:W-:-:S04]  /*0370*/  ISETP.NE.U32.AND P0, PT, R2, RZ, PT ;  /* 0x000000ff0200720c */ /* 0x004fc80003f05070 */
[----:B------:R-:W-:-:S13]  /*0380*/  ISETP.NE.AND.EX P0, PT, R3, RZ, PT, P0 ;  /* 0x000000ff0300720c */ /* 0x000fda0003f05300 */
[----:B------:R-:W-:Y:S05]  /*0390*/  @!P0 BRA `(.L_x_1006) ;  /* 0x0000004000008947 */ /* 0x000fea0003800000 */
[----:B------:R-:W-:-:S06]  /*03a0*/  IMAD.WIDE R2, R199, 0x4, R2 ;  /* 0x00000004c7027825 */ /* 0x000fcc00078e0202 */
[----:B------:R-:W2:Y:S02]  /*03b0*/  LD.E R3, [R2.64] ;  /* 0x0000000402037980 */ /* 0x000ea4000c101900 */
[----:B--2---:R-:W-:Y:S01]  /*03c0*/  IADD3 R64, R3, -R12, RZ ;  /* 0x8000000c03407210 */ /* 0x004fe20007ffe0ff */
[----:B------:R-:W-:Y:S05]  /*03d0*/  BRA `(.L_x_1007) ;  /* 0x0000009000007947 */ /* 0x000fea0003800000 */
.L_x_1006:
[----:B------:R-:W2:Y:S01]  /*03e0*/  LD.E.64 R2, [R118.64+0x108] ;  /* 0x0001080476027980 */ /* 0x000ea2000c101b00 */
[----:B------:R-:W-:Y:S01]  /*03f0*/  BSSY B0, `(.L_x_1008) ;  /* 0x0000006000007945 */ /* 0x000fe20003800000 */
[----:B------:R-:W-:Y:S01]  /*0400*/  IMAD.MOV.U32 R64, RZ, RZ, RZ ;  /* 0x000000ffff407224 */ /* 0x000fe200078e00ff */
[----:B--2---:R-:W-:-:S04]  /*0410*/  ISETP.NE.U32.AND P0, PT, R2, RZ, PT ;  /* 0x000000ff0200720c */ /* 0x004fc80003f05070 */
[----:B------:R-:W-:-:S13]  /*0420*/  ISETP.NE.AND.EX P0, PT, R3, RZ, PT, P0 ;  /* 0x000000ff0300720c */ /* 0x000fda0003f05300 */
[----:B------:R-:W-:Y:S05]  /*0430*/  @!P0 BRA `(.L_x_1009) ;  /* 0x0000001000008947 */ /* 0x000fea0003800000 */
[----:B------:R2:W5:Y:S02]  /*0440*/  LD.E R64, [R118.64+0xbc] ;  /* 0x0000bc0476407980 */ /* 0x000564000c101900 */
.L_x_1009:
[----:B------:R-:W-:Y:S05]  /*0450*/  BSYNC B0 ;  /* 0x0000000000007941 */ /* 0x000fea0003800000 */
.L_x_1008:
[----:B-----5:R-:W-:Y:S02]  /*0460*/  IADD3 R64, R81, R64, RZ ;  /* 0x0000004051407210 */ /* 0x020fe40007ffe0ff */
.L_x_1007:
[----:B------:R-:W-:Y:S05]  /*0470*/  BSYNC B1 ;  /* 0x0000000000017941 */ /* 0x000fea0003800000 */
.L_x_1005:
[----:B------:R-:W-:Y:S01]  /*0480*/  IMAD.SHL.U32 R70, R200, 0x40, RZ ;  /* 0x00000040c8467824 */ /* 0x000fe200078e00ff */
[----:B------:R-:W-:Y:S01]  /*0490*/  MOV R2, R198 ;  /* 0x000000c600027202 */ /* 0x000fe20000000f00 */
[----:B------:R-:W-:-:S03]  /*04a0*/  IMAD.MOV.U32 R3, RZ, RZ, 0x0 ;  /* 0x00000000ff037424 */ /* 0x000fc600078e00ff */
[----:B------:R-:W-:-:S13]  /*04b0*/  ISETP.GT.AND P0, PT, R201, R70, PT ;  /* 0x00000046c900720c */ /* 0x000fda0003f04270 */
[----:B------:R-:W-:Y:S05]  /*04c0*/  @!P0 RET.REL.NODEC R2 `(_ZN5flash24flash_fwd_splitkv_kernelI23Flash_fwd_kernel_traitsILi96ELi64ELi128ELi4ELb0ELb0EN7cutlass10bfloat16_tE19Flash_kernel_traitsILi96ELi64ELi128ELi4ES3_EELb1ELb0ELb0ELb0ELb0ELb1ELb0ELb1EEEvNS_16Flash_fwd_paramsE) ;  /* 0xfffffb3002008950 */ /* 0x000fea0003c3ffff */
[----:B------:R-:W4:Y:S04]  /*04d0*/  LD.E R7, [R118.64+0xb8] ;  /* 0x0000b80476077980 */ /* 0x000f28000c101900 */
[----:B------:R-:W5:Y:S01]  /*04e0*/  LD.E R3, [R118.64+0x188] ;  /* 0x0001880476037980 */ /* 0x000f62000c101900 */
[----:B------:R-:W-:Y:S02]  /*04f0*/  IADD3 R0, -R201, 0xbf, R70 ;  /* 0x000000bfc9007810 */ /* 0x000fe40007ffe146 */
[----:B-1----:R-:W-:Y:S01]  /*0500*/  IADD3 R5, R64, 0x7f, RZ ;  /* 0x0000007f40057810 */ /* 0x002fe20007ffe0ff */
[----:B------:R-:W1:Y:S03]  /*0510*/  S2R R65, SR_TID.X ;  /* 0x0000000000417919 */ /* 0x000e660000002100 */
[----:B------:R-:W-:-:S04]  /*0520*/  SHF.R.S32.HI R2, RZ, 0x1f, R5 ;  /* 0x0000001fff027819 */ /* 0x000fc80000011405 */
[----:B------:R-:W-:-:S04]  /*0530*/  LEA.HI R2, R2, R5, RZ, 0x7 ;  /* 0x0000000502027211 */ /* 0x000fc800078f38ff */
[----:B------:R-:W-:Y:S02]  /*0540*/  SHF.R.S32.HI R2, RZ, 0x7, R2 ;  /* 0x00000007ff027819 */ /* 0x000fe40000011402 */
[----:B----4-:R-:W-:Y:S02]  /*0550*/  IADD3 R7, R7, 0x7f, RZ ;  /* 0x0000007f07077810 */ /* 0x010fe40007ffe0ff */
[----:B-----5:R-:W-:Y:S02]  /*0560*/  IADD3 R3, R3, R0, R64 ;  /* 0x0000000003037210 */ /* 0x020fe40007ffe040 */
        /* <DEDUP_REMOVED lines=11> */
[----:B------:R-:W4:Y:S04]  /*0620*/  LD.E.64 R14, [R118.64+0x88] ;  /* 0x00008804760e7980 */ /* 0x000f28000c101b00 */
[----:B--2---:R-:W2:Y:S04]  /*0630*/  LD.E.64 R4, [R118.64+0x90] ;  /* 0x0000900476047980 */ /* 0x004ea8000c101b00 */
[----:B---3--:R-:W3:Y:S04]  /*0640*/  LD.E R2, [R118.64+0x60] ;  /* 0x0000600476027980 */ /* 0x008ee8000c101900 */
[----:B------:R-:W2:Y:S04]  /*0650*/  @!P0 LD.E.64 R12, [R118.64+0x80] ;  /* 0x00008004760c8980 */ /* 0x000ea8000c101b00 */
[----:B------:R-:W3:Y:S04]  /*0660*/  LD.E R3, [R118.64+0xb4] ;  /* 0x0000b40476037980 */ /* 0x000ee8000c101900 */
        /* <DEDUP_REMOVED lines=10> */
[----:B------:R-:W-:Y:S02]  /*0710*/  IADD3 R201, -R70, R201, RZ ;  /* 0x000000c946c97210 */ /* 0x000fe40007ffe1ff */
[----:B------:R-:W-:Y:S01]  /*0720*/  SHF.R.S32.HI R6, RZ, 0x2, R6 ;  /* 0x00000002ff067819 */ /* 0x000fe20000011406 */
[----:B------:R-:W-:Y:S01]  /*0730*/  BSSY B0, `(.L_x_1011) ;  /* 0x0000028000007945 */ /* 0x000fe20003800000 */
[-C--:B----4-:R-:W-:Y:S02]  /*0740*/  @P0 IMAD R7, R15, R202.reuse, RZ ;  /* 0x000000ca0f070224 */ /* 0x090fe400078e02ff */
        /* <DEDUP_REMOVED lines=11> */
[----:B------:R-:W-:-:S04]  /*0800*/  IADD3 R16, P0, R16, R22, RZ ;  /* 0x0000001610107210 */ /* 0x000fc80007f1e0ff */
[----:B------:R-:W-:Y:S02]  /*0810*/  IADD3.X R17, R7, R23, R12, P0, !PT ;  /* 0x0000001707117210 */ /* 0x000fe400007fe40c */
[----:B------:R-:W-:Y:S01]  /*0820*/  ISETP.GE.AND P0, PT, R6, R201, PT ;  /* 0x000000c90600720c */ /* 0x000fe20003f06270 */
[----:B------:R-:W-:Y:S01]  /*0830*/  IMAD R5, R5, R197, RZ ;  /* 0x000000c505057224 */ /* 0x000fe200078e02ff */
[--C-:B------:R-:W-:Y:S01]  /*0840*/  SHF.R.S32.HI R7, RZ, 0x1f, R197.reuse ;  /* 0x0000001fff077819 */ /* 0x100fe200000114c5 */
[----:B---3--:R-:W-:Y:S02]  /*0850*/  IMAD R2, R199, R2, R197 ;  /* 0x00000002c7027224 */ /* 0x008fe400078e02c5 */
[----:B------:R-:W-:-:S04]  /*0860*/  IMAD.WIDE.U32 R16, R197, R4, R16 ;  /* 0x00000004c5107225 */ /* 0x000fc800078e0010 */
[----:B------:R-:W-:Y:S01]  /*0870*/  IMAD R5, R4, R7, R5 ;  /* 0x0000000704057224 */ /* 0x000fe200078e0205 */
[C---:B------:R-:W-:Y:S01]  /*0880*/  IADD3 R9, R20.reuse, 0x20, RZ ;  /* 0x0000002014097810 */ /* 0x040fe20007ffe0ff */
        /* <DEDUP_REMOVED lines=18> */
.L_x_1012:
[----:B-1----:R-:W-:Y:S05]  /*09b0*/  BSYNC B0 ;  /* 0x0000000000007941 */ /* 0x002fea0003800000 */
.L_x_1011:
        /* <DEDUP_REMOVED lines=19> */
.L_x_1014:
[----:B------:R-:W-:Y:S05]  /*0af0*/  BSYNC B0 ;  /* 0x0000000000007941 */ /* 0x000fea0003800000 */
.L_x_1013:
[----:B------:R-:W-:Y:S01]  /*0b00*/  ISETP.NE.AND P2, PT, R65, RZ, PT ;  /* 0x000000ff4100720c */ /* 0x000fe20003f45270 */
[----:B------:R-:W-:Y:S01]  /*0b10*/  IMAD.MOV.U32 R199, RZ, RZ, 0x0 ;  /* 0x00000000ffc77424 */ /* 0x000fe200078e00ff */
[----:B------:R-:W-:-:S02]  /*0b20*/  IADD3 R5, P0, R2, R6, RZ ;  /* 0x0000000602057210 */ /* 0x000fc40007f1e0ff */
[-C--:B------:R-:W-:Y:S02]  /*0b30*/  ISETP.GE.OR P1, PT, R6, R201.reuse, P2 ;  /* 0x000000c90600720c */ /* 0x080fe40001726670 */
[----:B------:R-:W-:Y:S02]  /*0b40*/  ISETP.GE.OR P2, PT, R4, R201, P2 ;  /* 0x000000c90400720c */ /* 0x000fe40001746670 */
[----:B------:R-:W-:Y:S02]  /*0b50*/  LEA.HI.X.SX32 R2, R2, R3, 0x1, P0 ;  /* 0x0000000302027211 */ /* 0x000fe400000f0eff */
[----:B-----5:R-:W-:-:S04]  /*0b60*/  LEA R6, P0, R5, R18, 0x2 ;  /* 0x0000001205067211 */ /* 0x020fc800078010ff */
[----:B------:R-:W-:-:S03]  /*0b70*/  LEA.HI.X R7, R5, R19, R2, 0x2, P0 ;  /* 0x0000001305077211 */ /* 0x000fc600000f1402 */
[----:B------:R-:W-:-:S05]  /*0b80*/  @!P1 IMAD.MOV.U32 R3, RZ, RZ, 0x7f800000 ;  /* 0x7f800000ff039424 */ /* 0x000fca00078e00ff */
[----:B------:R2:W-:Y:S01]  /*0b90*/  @!P1 ST.E [R6.64], R3 ;  /* 0x0000000306009985 */ /* 0x0005e2000c101904 */
[----:B------:R-:W-:Y:S05]  /*0ba0*/  @P2 RET.REL.NODEC R198 `(_ZN5flash24flash_fwd_splitkv_kernelI23Flash_fwd_kernel_traitsILi96ELi64ELi128ELi4ELb0ELb0EN7cutlass10bfloat16_tE19Flash_kernel_traitsILi96ELi64ELi128ELi4ES3_EELb1ELb0ELb0ELb0ELb0ELb1ELb0ELb1EEEvNS_16Flash_fwd_paramsE) ;  /* 0xfffff450c6002950 */ /* 0x000fea0003c3ffff */
[----:B--2---:R-:W-:Y:S02]  /*0bb0*/  MOV R3, 0x7f800000 ;  /* 0x7f80000000037802 */ /* 0x004fe40000000f00 */
[----:B------:R-:W-:-:S03]  /*0bc0*/  MOV R199, 0x0 ;  /* 0x0000000000c77802 */ /* 0x000fc60000000f00 */
[----:B------:R2:W-:Y:S01]  /*0bd0*/  ST.E [R6.64+0x80], R3 ;  /* 0x0000800306007985 */ /* 0x0005e2000c101904 */
[----:B------:R-:W-:Y:S05]  /*0be0*/  RET.REL.NODEC R198 `(_ZN5flash24flash_fwd_splitkv_kernelI23Flash_fwd_kernel_traitsILi96ELi64ELi128ELi4ELb0ELb0EN7cutlass10bfloat16_tE19Flash_kernel_traitsILi96ELi64ELi128ELi4ES3_EELb1ELb0ELb0ELb0ELb0ELb1ELb0ELb1EEEvNS_16Flash_fwd_paramsE) ;  /* 0xfffff410c6007950 */ /* 0x000fea0003c3ffff */
.L_x_1010:
[----:B-1----:R-:W4:Y:S04]  /*0bf0*/  LD.E.64 R6, [R118.64+0x160] ;  /* 0x0001600476067980 */ /* 0x002f28000c101b00 */
[----:B--2---:R-:W2:Y:S01]  /*0c00*/  LD.E.64 R10, [R118.64+0x158] ;  /* 0x00015804760a7980 */ /* 0x004ea2000c101b00 */
[----:B----4-:R-:W-:-:S04]  /*0c10*/  ISETP.NE.U32.AND P1, PT, R6, RZ, PT ;  /* 0x000000ff0600720c */ /* 0x010fc80003f25070 */
[----:B------:R-:W-:-:S13]  /*0c20*/  ISETP.NE.AND.EX P1, PT, R7, RZ, PT, P1 ;  /* 0x000000ff0700720c */ /* 0x000fda0003f25310 */
[----:B------:R-:W4:Y:S01]  /*0c30*/  @P1 LD.E.64 R4, [R118.64+0x168] ;  /* 0x0001680476041980 */ /* 0x000f22000c101b00 */
[----:B--2---:R-:W-:Y:S01]  /*0c40*/  ISETP.NE.U32.AND P0, PT, R10, RZ, PT ;  /* 0x000000ff0a00720c */ /* 0x004fe20003f05070 */
[----:B------:R-:W-:-:S03]  /*0c50*/  IMAD.MOV.U32 R8, RZ, RZ, R199 ;  /* 0x000000ffff087224 */ /* 0x000fc600078e00c7 */
[----:B------:R-:W-:Y:S02]  /*0c60*/  ISETP.NE.AND.EX P0, PT, R11, RZ, PT, P0 ;  /* 0x000000ff0b00720c */ /* 0x000fe40003f05300 */
[----:B------:R-:W-:Y:S01]  /*0c70*/  @P1 SHF.R.S32.HI R0, RZ, 0x1f, R199 ;  /* 0x0000001fff001819 */ /* 0x000fe200000114c7 */
[----:B------:R-:W-:-:S10]  /*0c80*/  CS2R R204, SRZ ;  /* 0x0000000000cc7805 */ /* 0x000fd4000001ff00 */
[----:B------:R-:W-:-:S05]  /*0c90*/  @P0 IMAD.WIDE R10, R199, 0x4, R10 ;  /* 0x00000004c70a0825 */ /* 0x000fca00078e020a */
[----:B------:R1:W5:Y:S01]  /*0ca0*/  @P0 LD.E R8, [R10.64] ;  /* 0x000000040a080980 */ /* 0x000362000c101900 */
[----:B------:R-:W-:Y:S01]  /*0cb0*/  BSSY B0, `(.L_x_1015) ;  /* 0x00000ab000007945 */ /* 0x000fe20003800000 */
[-C--:B----4-:R-:W-:Y:S02]  /*0cc0*/  @P1 IMAD R5, R5, R199.reuse, RZ ;  /* 0x000000c705051224 */ /* 0x090fe400078e02ff */
        /* <DEDUP_REMOVED lines=8> */
[----:B-1----:R-:W2:Y:S04]  /*0d50*/  LD.E R4, [R118.64+0x170] ;  /* 0x0001700476047980 */ /* 0x002ea8000c101900 */
[----:B------:R-:W4:Y:S01]  /*0d60*/  LD.E R6, [R118.64+0x68] ;  /* 0x0000680476067980 */ /* 0x000f22000c101900 */
[----:B------:R-:W-:-:S03]  /*0d70*/  LEA R5, R51, 0xffffff80, 0x7 ;  /* 0xffffff8033057811 */ /* 0x000fc600078e38ff */
[----:B---3--:R-:W3:Y:S01]  /*0d80*/  LD.E.64 R18, [R118.64+0x20] ;  /* 0x0000200476127980 */ /* 0x008ee2000c101b00 */
[----:B------:R-:W-:-:S03]  /*0d90*/  IABS R2, R5 ;  /* 0x0000000500027213 */ /* 0x000fc60000000000 */
[----:B------:R-:W3:Y:S04]  /*0da0*/  LD.E.64 R62, [R118.64+0x38] ;  /* 0x00003804763e7980 */ /* 0x000ee8000c101b00 */
[----:B------:R-:W3:Y:S04]  /*0db0*/  LD.E.64 R12, [R118.64+0x50] ;  /* 0x00005004760c7980 */ /* 0x000ee8000c101b00 */
[----:B------:R1:W5:Y:S04]  /*0dc0*/  LD.E.64 R26, [R118.64+0x58] ;  /* 0x00005804761a7980 */ /* 0x000368000c101b00 */
[----:B------:R1:W5:Y:S01]  /*0dd0*/  LD.E.64 R60, [R118.64+0x40] ;  /* 0x00004004763c7980 */ /* 0x000362000c101b00 */
[----:B--2---:R-:W-:-:S04]  /*0de0*/  IABS R3, R4 ;  /* 0x0000000400037213 */ /* 0x004fc80000000000 */
[----:B------:R-:W2:Y:S08]  /*0df0*/  I2F.RP R10, R3 ;  /* 0x00000003000a7306 */ /* 0x000eb00000209400 */
[----:B--2--5:R-:W2:Y:S02]  /*0e00*/  MUFU.RCP R8, R10 ;  /* 0x0000000a00087308 */ /* 0x024ea40000001000 */
[----:B--2---:R-:W-:Y:S01]  /*0e10*/  IADD3 R8, R8, 0xffffffe, RZ ;  /* 0x0ffffffe08087810 */ /* 0x004fe20007ffe0ff */
[----:B------:R-:W2:Y:S05]  /*0e20*/  LD.E.64 R10, [R118.64+0x28] ;  /* 0x00002804760a7980 */ /* 0x000eaa000c101b00 */
[----:B------:R-:W1:Y:S02]  /*0e30*/  F2I.FTZ.U32.TRUNC.NTZ R9, R8 ;  /* 0x0000000800097305 */ /* 0x000e64000021f000 */
[----:B-1----:R-:W-:-:S02]  /*0e40*/  IMAD.MOV R0, RZ, RZ, -R9 ;  /* 0x000000ffff007224 */ /* 0x002fc400078e0a09 */
[----:B------:R-:W-:Y:S02]  /*0e50*/  IMAD.MOV.U32 R8, RZ, RZ, RZ ;  /* 0x000000ffff087224 */ /* 0x000fe400078e00ff */
[----:B------:R-:W-:Y:S01]  /*0e60*/  IMAD R7, R0, R3, RZ ;  /* 0x0000000300077224 */ /* 0x000fe200078e02ff */
[----:B------:R-:W-:-:S03]  /*0e70*/  IABS R0, R4 ;  /* 0x0000000400007213 */ /* 0x000fc60000000000 */
[----:B------:R-:W-:Y:S01]  /*0e80*/  IMAD.HI.U32 R7, R9, R7, R8 ;  /* 0x0000000709077227 */ /* 0x000fe200078e0008 */
[----:B------:R-:W-:-:S05]  /*0e90*/  IADD3 R0, RZ, -R0, RZ ;  /* 0x80000000ff007210 */ /* 0x000fca0007ffe0ff */
[----:B------:R-:W-:-:S04]  /*0ea0*/  IMAD.HI.U32 R9, R7, R2, RZ ;  /* 0x0000000207097227 */ /* 0x000fc800078e00ff */
[----:B------:R-:W-:-:S05]  /*0eb0*/  IMAD R0, R9, R0, R2 ;  /* 0x0000000009007224 */ /* 0x000fca00078e0202 */
[----:B------:R-:W-:-:S13]  /*0ec0*/  ISETP.GT.U32.AND P1, PT, R3, R0, PT ;  /* 0x000000000300720c */ /* 0x000fda0003f24070 */
[----:B------:R-:W-:-:S05]  /*0ed0*/  @!P1 IMAD.IADD R0, R0, 0x1, -R3 ;  /* 0x0000000100009824 */ /* 0x000fca00078e0a03 */
[----:B------:R-:W-:Y:S02]  /*0ee0*/  ISETP.GE.U32.AND P2, PT, R0, R3, PT ;  /* 0x000000030000720c */ /* 0x000fe40003f46070 */
[----:B------:R-:W-:Y:S02]  /*0ef0*/  LOP3.LUT R0, R5, R4, RZ, 0x3c, !PT ;  /* 0x0000000405007212 */ /* 0x000fe400078e3cff */
[----:B------:R-:W-:Y:S02]  /*0f00*/  @!P1 IADD3 R9, R9, 0x1, RZ ;  /* 0x0000000109099810 */ /* 0x000fe40007ffe0ff */
[----:B------:R-:W-:Y:S02]  /*0f10*/  ISETP.GE.AND P0, PT, R0, RZ, PT ;  /* 0x000000ff0000720c */ /* 0x000fe40003f06270 */
[----:B------:R-:W-:-:S05]  /*0f20*/  ISETP.NE.AND P1, PT, R4, RZ, PT ;  /* 0x000000ff0400720c */ /* 0x000fca0003f25270 */
[----:B------:R-:W-:-:S06]  /*0f30*/  @P2 IADD3 R9, R9, 0x1, RZ ;  /* 0x0000000109092810 */ /* 0x000fcc0007ffe0ff */
[----:B------:R-:W-:Y:S02]  /*0f40*/  @!P0 IMAD.MOV R9, RZ, RZ, -R9 ;  /* 0x000000ffff098224 */ /* 0x000fe400078e0a09 */
[----:B------:R-:W-:-:S05]  /*0f50*/  @!P1 LOP3.LUT R9, RZ, R4, RZ, 0x33, !PT ;  /* 0x00000004ff099212 */ /* 0x000fca00078e33ff */
[----:B------:R-:W-:-:S06]  /*0f60*/  IMAD.WIDE R2, R9, 0x4, R204 ;  /* 0x0000000409027825 */ /* 0x000fcc00078e02cc */
[----:B------:R1:W2:Y:S01]  /*0f70*/  LD.E R2, [R2.64] ;  /* 0x0000000402027980 */ /* 0x0002a2000c101900 */
[----:B----4-:R-:W-:-:S04]  /*0f80*/  IABS R8, R6 ;  /* 0x0000000600087213 */ /* 0x010fc80000000000 */
[----:B------:R-:W4:Y:S08]  /*0f90*/  I2F.RP R15, R8 ;  /* 0x00000008000f7306 */ /* 0x000f300000209400 */
[----:B----4-:R-:W4:Y:S02]  /*0fa0*/  MUFU.RCP R7, R15 ;  /* 0x0000000f00077308 */ /* 0x010f240000001000 */
[----:B----4-:R-:W-:-:S06]  /*0fb0*/  IADD3 R7, R7, 0xffffffe, RZ ;  /* 0x0ffffffe07077810 */ /* 0x010fcc0007ffe0ff */
[----:B------:R-:W4:Y:S01]  /*0fc0*/  F2I.FTZ.U32.TRUNC.NTZ R21, R7 ;  /* 0x0000000700157305 */ /* 0x000f22000021f000 */
[----:B------:R-:W-:Y:S01]  /*0fd0*/  IMAD.MOV.U32 R20, RZ, RZ, RZ ;  /* 0x000000ffff147224 */ /* 0x000fe200078e00ff */
[----:B-1----:R-:W-:Y:S02]  /*0fe0*/  IABS R3, R197 ;  /* 0x000000c500037213 */ /* 0x002fe40000000000 */
[----:B----4-:R-:W-:-:S05]  /*0ff0*/  IADD3 R0, RZ, -R21, RZ ;  /* 0x80000015ff007210 */ /* 0x010fca0007ffe0ff */
        /* <DEDUP_REMOVED lines=10> */
[----:B------:R-:W-:Y:S02]  /*10a0*/  LOP3.LUT R8, R197, R6, RZ, 0x3c, !PT ;  /* 0x00000006c5087212 */ /* 0x000fe400078e3cff */
[----:B------:R-:W-:Y:S02]  /*10b0*/  @!P1 IADD3 R7, R7, 0x1, RZ ;  /* 0x0000000107079810 */ /* 0x000fe40007ffe0ff */
[----:B------:R-:W-:Y:S02]  /*10c0*/  ISETP.GE.AND P0, PT, R8, RZ, PT ;  /* 0x000000ff0800720c */ /* 0x000fe40003f06270 */
[----:B------:R-:W-:Y:S01]  /*10d0*/  ISETP.NE.AND P1, PT, R6, RZ, PT ;  /* 0x000000ff0600720c */ /* 0x000fe20003f25270 */
[----:B------:R-:W-:-:S04]  /*10e0*/  IMAD R4, R4, R9, R5 ;  /* 0x0000000904047224 */ /* 0x000fc800078e0205 */
[----:B------:R-:W-:Y:S01]  /*10f0*/  @P2 IADD3 R7, R7, 0x1, RZ ;  /* 0x0000000107072810 */ /* 0x000fe20007ffe0ff */
[----:B---3--:R-:W-:Y:S01]  /*1100*/  IMAD R8, R63, R4, RZ ;  /* 0x000000043f087224 */ /* 0x008fe200078e02ff */
[----:B------:R-:W-:-:S04]  /*1110*/  SHF.R.S32.HI R9, RZ, 0x1f, R4 ;  /* 0x0000001fff097819 */ /* 0x000fc80000011404 */
[----:B------:R-:W-:Y:S02]  /*1120*/  @!P0 IMAD.MOV R7, RZ, RZ, -R7 ;  /* 0x000000ffff078224 */ /* 0x000fe400078e0a07 */
[----:B------:R-:W-:Y:S01]  /*1130*/  IMAD R8, R62, R9, R8 ;  /* 0x000000093e087224 */ /* 0x000fe200078e0208 */
[----:B------:R-:W-:-:S04]  /*1140*/  @!P1 LOP3.LUT R7, RZ, R6, RZ, 0x33, !PT ;  /* 0x00000006ff079212 */ /* 0x000fc800078e33ff */
[----:B------:R-:W-:Y:S02]  /*1150*/  SHF.R.S32.HI R6, RZ, 0x1f, R7 ;  /* 0x0000001fff067819 */ /* 0x000fe40000011407 */
[----:B--2---:R-:W-:Y:S01]  /*1160*/  SHF.R.S32.HI R0, RZ, 0x1f, R2 ;  /* 0x0000001fff007819 */ /* 0x004fe20000011402 */
[-C--:B------:R-:W-:Y:S02]  /*1170*/  IMAD R3, R19, R2.reuse, RZ ;  /* 0x0000000213037224 */ /* 0x080fe400078e02ff */
[----:B------:R-:W-:-:S04]  /*1180*/  IMAD.WIDE.U32 R14, R18, R2, RZ ;  /* 0x00000002120e7225 */ /* 0x000fc800078e00ff */
[----:B------:R-:W-:-:S05]  /*1190*/  IMAD R3, R18, R0, R3 ;  /* 0x0000000012037224 */ /* 0x000fca00078e0203 */
[----:B------:R-:W-:Y:S01]  /*11a0*/  IADD3 R15, R15, R3, RZ ;  /* 0x000000030f0f7210 */ /* 0x000fe20007ffe0ff */
[----:B------:R-:W-:-:S04]  /*11b0*/  IMAD R3, R11, R2, RZ ;  /* 0x000000020b037224 */ /* 0x000fc800078e02ff */
[----:B------:R-:W-:-:S04]  /*11c0*/  IMAD.WIDE.U32 R14, R4, R62, R14 ;  /* 0x0000003e040e7225 */ /* 0x000fc800078e000e */
[----:B------:R-:W-:Y:S01]  /*11d0*/  IMAD R11, R13, R7, RZ ;  /* 0x000000070d0b7224 */ /* 0x000fe200078e02ff */
[----:B------:R-:W-:Y:S01]  /*11e0*/  IADD3 R15, R15, R8, RZ ;  /* 0x000000080f0f7210 */ /* 0x000fe20007ffe0ff */
[----:B------:R-:W-:-:S04]  /*11f0*/  IMAD.WIDE.U32 R18, R10, R2, RZ ;  /* 0x000000020a127225 */ /* 0x000fc800078e00ff */
[----:B------:R-:W-:Y:S02]  /*1200*/  IMAD R3, R10, R0, R3 ;  /* 0x000000000a037224 */ /* 0x000fe400078e0203 */
[----:B------:R-:W-:Y:S02]  /*1210*/  IMAD R11, R12, R6, R11 ;  /* 0x000000060c0b7224 */ /* 0x000fe400078e020b */
[----:B------:R-:W-:Y:S01]  /*1220*/  IMAD.WIDE.U32 R12, R7, R12, R14 ;  /* 0x0000000c070c7225 */ /* 0x000fe200078e000e */
[----:B------:R-:W-:-:S03]  /*1230*/  IADD3 R15, R19, R3, RZ ;  /* 0x00000003130f7210 */ /* 0x000fc60007ffe0ff */
[----:B------:R-:W-:Y:S01]  /*1240*/  IMAD.MOV.U32 R0, RZ, RZ, R18 ;  /* 0x000000ffff007224 */ /* 0x000fe200078e0012 */
[----:B------:R-:W-:Y:S01]  /*1250*/  MOV R2, R12 ;  /* 0x0000000c00027202 */ /* 0x000fe20000000f00 */
[----:B------:R-:W-:Y:S01]  /*1260*/  IMAD.IADD R3, R13, 0x1, R11 ;  /* 0x000000010d037824 */ /* 0x000fe200078e020b */
[----:B------:R-:W-:Y:S05]  /*1270*/  BRA `(.L_x_1017) ;  /* 0x000004e000007947 */ /* 0x000fea0003800000 */
.L_x_1016:
[----:B-1----:R-:W2:Y:S01]  /*1280*/  LD.E R4, [R118.64+0x68] ;  /* 0x0000680476047980 */ /* 0x002ea2000c101900 */
[----:B------:R-:W-:-:S03]  /*1290*/  ISETP.NE.AND P4, PT, R13, -0x1, PT ;  /* 0xffffffff0d00780c */ /* 0x000fc60003f85270 */
[----:B------:R-:W4:Y:S04]  /*12a0*/  LD.E.64 R62, [R118.64+0x38] ;  /* 0x00003804763e7980 */ /* 0x000f28000c101b00 */
[----:B---3--:R-:W3:Y:S04]  /*12b0*/  LD.E.64 R60, [R118.64+0x40] ;  /* 0x00004004763c7980 */ /* 0x008ee8000c101b00 */
[----:B------:R-:W3:Y:S04]  /*12c0*/  LD.E.64 R14, [R118.64+0x50] ;  /* 0x00005004760e7980 */ /* 0x000ee8000c101b00 */
[----:B------:R-:W3:Y:S04]  /*12d0*/  @!P4 LD.E.64 R20, [R118.64+0x20] ;  /* 0x000020047614c980 */ /* 0x000ee8000c101b00 */
[----:B------:R-:W3:Y:S04]  /*12e0*/  @!P4 LD.E.64 R18, [R118.64+0x28] ;  /* 0x000028047612c980 */ /* 0x000ee8000c101b00 */
[----:B------:R1:W5:Y:S01]  /*12f0*/  LD.E.64 R26, [R118.64+0x58] ;  /* 0x00005804761a7980 */ /* 0x000362000c101b00 */
[----:B------:R-:W-:Y:S01]  /*1300*/  IMAD.MOV.U32 R10, RZ, RZ, RZ ;  /* 0x000000ffff0a7224 */ /* 0x000fe200078e00ff */
[----:B--2---:R-:W-:-:S04]  /*1310*/  IABS R3, R4 ;  /* 0x0000000400037213 */ /* 0x004fc80000000000 */
[----:B------:R-:W2:Y:S08]  /*1320*/  I2F.RP R6, R3 ;  /* 0x0000000300067306 */ /* 0x000eb00000209400 */
[----:B--2---:R-:W2:Y:S02]  /*1330*/  MUFU.RCP R2, R6 ;  /* 0x0000000600027308 */ /* 0x004ea40000001000 */
[----:B--2---:R-:W-:-:S06]  /*1340*/  IADD3 R2, R2, 0xffffffe, RZ ;  /* 0x0ffffffe02027810 */ /* 0x004fcc0007ffe0ff */
[----:B------:R-:W2:Y:S01]  /*1350*/  F2I.FTZ.U32.TRUNC.NTZ R11, R2 ;  /* 0x00000002000b7305 */ /* 0x000ea2000021f000 */
[----:B------:R-:W-:Y:S02]  /*1360*/  IABS R7, R4 ;  /* 0x0000000400077213 */ /* 0x000fe40000000000 */
[----:B--2---:R-:W-:-:S05]  /*1370*/  IADD3 R0, RZ, -R11, RZ ;  /* 0x8000000bff007210 */ /* 0x004fca0007ffe0ff */
[----:B------:R-:W-:Y:S01]  /*1380*/  IMAD R5, R0, R3, RZ ;  /* 0x0000000300057224 */ /* 0x000fe200078e02ff */
[----:B------:R-:W-:-:S03]  /*1390*/  IABS R0, R197 ;  /* 0x000000c500007213 */ /* 0x000fc60000000000 */
[----:B------:R-:W-:Y:S01]  /*13a0*/  IMAD.HI.U32 R5, R11, R5, R10 ;  /* 0x000000050b057227 */ /* 0x000fe200078e000a */
[----:B------:R-:W-:-:S05]  /*13b0*/  IADD3 R7, RZ, -R7, RZ ;  /* 0x80000007ff077210 */ /* 0x000fca0007ffe0ff */
[----:B------:R-:W-:-:S04]  /*13c0*/  IMAD.HI.U32 R2, R5, R0, RZ ;  /* 0x0000000005027227 */ /* 0x000fc800078e00ff */
[----:B------:R-:W-:Y:S01]  /*13d0*/  IMAD R0, R2, R7, R0 ;  /* 0x0000000702007224 */ /* 0x000fe200078e0200 */
[----:B------:R-:W-:Y:S01]  /*13e0*/  @!P4 SHF.R.S32.HI R6, RZ, 0x1f, R12 ;  /* 0x0000001fff06c819 */ /* 0x000fe2000001140c */
[----:B----4-:R-:W-:-:S03]  /*13f0*/  @!P4 IMAD R5, R63, R12, RZ ;  /* 0x0000000c3f05c224 */ /* 0x010fc600078e02ff */
[----:B------:R-:W-:Y:S01]  /*1400*/  ISETP.GT.U32.AND P0, PT, R3, R0, PT ;  /* 0x000000000300720c */ /* 0x000fe20003f04070 */
[----:B------:R-:W-:Y:S02]  /*1410*/  @!P4 IMAD R5, R6, R62, R5 ;  /* 0x0000003e0605c224 */ /* 0x000fe400078e0205 */
[----:B------:R-:W-:Y:S01]  /*1420*/  @!P4 IMAD.WIDE.U32 R22, R62, R12, RZ ;  /* 0x0000000c3e16c225 */ /* 0x000fe200078e00ff */
[----:B-----5:R-:W-:-:S04]  /*1430*/  @!P4 SHF.R.S32.HI R6, RZ, 0x1f, R8 ;  /* 0x0000001fff06c819 */ /* 0x020fc80000011408 */
[----:B------:R-:W-:Y:S01]  /*1440*/  @!P4 IADD3 R23, R23, R5, RZ ;  /* 0x000000051717c210 */ /* 0x000fe20007ffe0ff */
[----:B---3--:R-:W-:Y:S02]  /*1450*/  @!P4 IMAD R5, R21, R8, RZ ;  /* 0x000000081505c224 */ /* 0x008fe400078e02ff */
[----:B------:R-:W-:Y:S02]  /*1460*/  @P4 IMAD.IADD R7, R12, 0x1, R13 ;  /* 0x000000010c074824 */ /* 0x000fe400078e020d */
[----:B------:R-:W-:Y:S02]  /*1470*/  @!P0 IMAD.IADD R0, R0, 0x1, -R3 ;  /* 0x0000000100008824 */ /* 0x000fe400078e0a03 */
[----:B------:R-:W-:Y:S02]  /*1480*/  @!P4 IMAD R5, R20, R6, R5 ;  /* 0x000000061405c224 */ /* 0x000fe400078e0205 */
[-C--:B------:R-:W-:Y:S02]  /*1490*/  @P4 IMAD R11, R63, R7.reuse, RZ ;  /* 0x000000073f0b4224 */ /* 0x080fe400078e02ff */
[----:B------:R-:W-:Y:S01]  /*14a0*/  @P4 IMAD.WIDE.U32 R24, R62, R7, RZ ;  /* 0x000000073e184225 */ /* 0x000fe200078e00ff */
[----:B------:R-:W-:-:S03]  /*14b0*/  ISETP.GE.U32.AND P2, PT, R0, R3, PT ;  /* 0x000000030000720c */ /* 0x000fc60003f46070 */
[----:B------:R-:W-:Y:S01]  /*14c0*/  @!P4 IMAD.WIDE.U32 R20, R20, R8, R22 ;  /* 0x000000081414c225 */ /* 0x000fe200078e0016 */
[----:B------:R-:W-:-:S03]  /*14d0*/  LOP3.LUT R0, R197, R4, RZ, 0x3c, !PT ;  /* 0x00000004c5007212 */ /* 0x000fc600078e3cff */
[----:B------:R-:W-:Y:S01]  /*14e0*/  @P4 IMAD.IADD R11, R25, 0x1, R11 ;  /* 0x00000001190b4824 */ /* 0x000fe200078e020b */
[----:B------:R-:W-:Y:S02]  /*14f0*/  @!P4 IADD3 R11, R21, R5, RZ ;  /* 0x00000005150bc210 */ /* 0x000fe40007ffe0ff */
[----:B------:R-:W-:Y:S02]  /*1500*/  LEA R5, R51, 0xffffff80, 0x7 ;  /* 0xffffff8033057811 */ /* 0x000fe400078e38ff */
[----:B------:R-:W-:Y:S02]  /*1510*/  @P4 MOV R10, R24 ;  /* 0x00000018000a4202 */ /* 0x000fe40000000f00 */
[----:B------:R-:W-:Y:S01]  /*1520*/  @!P4 MOV R10, R20 ;  /* 0x00000014000ac202 */ /* 0x000fe20000000f00 */
[----:B------:R-:W-:Y:S01]  /*1530*/  IMAD R7, R63, R5, RZ ;  /* 0x000000053f077224 */ /* 0x000fe200078e02ff */
[----:B------:R-:W-:Y:S02]  /*1540*/  SHF.R.S32.HI R9, RZ, 0x1f, R5 ;  /* 0x0000001fff097819 */ /* 0x000fe40000011405 */
[----:B------:R-:W-:-:S02]  /*1550*/  ISETP.GE.AND P1, PT, R0, RZ, PT ;  /* 0x000000ff0000720c */ /* 0x000fc40003f26270 */
[----:B------:R-:W-:Y:S02]  /*1560*/  @!P0 IADD3 R2, R2, 0x1, RZ ;  /* 0x0000000102028810 */ /* 0x000fe40007ffe0ff */
[----:B------:R-:W-:Y:S01]  /*1570*/  ISETP.NE.AND P0, PT, R4, RZ, PT ;  /* 0x000000ff0400720c */ /* 0x000fe20003f05270 */
[----:B------:R-:W-:Y:S01]  /*1580*/  @!P4 IMAD R6, R61, R12, RZ ;  /* 0x0000000c3d06c224 */ /* 0x000fe200078e02ff */
[----:B------:R-:W-:Y:S01]  /*1590*/  @!P4 SHF.R.S32.HI R3, RZ, 0x1f, R12 ;  /* 0x0000001fff03c819 */ /* 0x000fe2000001140c */
[----:B------:R-:W-:Y:S01]  /*15a0*/  IMAD R7, R9, R62, R7 ;  /* 0x0000003e09077224 */ /* 0x000fe200078e0207 */
[----:B------:R-:W-:Y:S01]  /*15b0*/  @P2 IADD3 R2, R2, 0x1, RZ ;  /* 0x0000000102022810 */ /* 0x000fe20007ffe0ff */
[----:B------:R-:W-:-:S04]  /*15c0*/  IMAD.WIDE.U32 R10, R62, R5, R10 ;  /* 0x000000053e0a7225 */ /* 0x000fc800078e000a */
[----:B------:R-:W-:Y:S02]  /*15d0*/  @!P4 IMAD R3, R3, R60, R6 ;  /* 0x0000003c0303c224 */ /* 0x000fe400078e0206 */
[----:B------:R-:W-:-:S04]  /*15e0*/  @!P4 IMAD.WIDE.U32 R20, R60, R12, RZ ;  /* 0x0000000c3c14c225 */ /* 0x000fc800078e00ff */
[----:B------:R-:W-:Y:S01]  /*15f0*/  IMAD.IADD R11, R11, 0x1, R7 ;  /* 0x000000010b0b7824 */ /* 0x000fe200078e0207 */
[----:B------:R-:W-:Y:S02]  /*1600*/  MOV R7, R2 ;  /* 0x0000000200077202 */ /* 0x000fe40000000f00 */
[----:B------:R-:W-:Y:S01]  /*1610*/  @!P4 IADD3 R21, R21, R3, RZ ;  /* 0x000000031515c210 */ /* 0x000fe20007ffe0ff */
[----:B------:R-:W-:Y:S01]  /*1620*/  @!P4 IMAD R2, R19, R8, RZ ;  /* 0x000000081302c224 */ /* 0x000fe200078e02ff */
[----:B------:R-:W-:Y:S02]  /*1630*/  @!P1 IADD3 R7, -R7, RZ, RZ ;  /* 0x000000ff07079210 */ /* 0x000fe40007ffe1ff */
[----:B------:R-:W-:Y:S02]  /*1640*/  @!P4 SHF.R.S32.HI R3, RZ, 0x1f, R8 ;  /* 0x0000001fff03c819 */ /* 0x000fe40000011408 */
[----:B------:R-:W-:Y:S01]  /*1650*/  @!P0 LOP3.LUT R7, RZ, R4, RZ, 0x33, !PT ;  /* 0x00000004ff078212 */ /* 0x000fe200078e33ff */
[----:B------:R-:W-:-:S02]  /*1660*/  @P4 IMAD.IADD R12, R12, 0x1, R13 ;  /* 0x000000010c0c4824 */ /* 0x000fc400078e020d */
[----:B------:R-:W-:Y:S01]  /*1670*/  @!P4 IMAD R2, R18, R3, R2 ;  /* 0x000000031202c224 */ /* 0x000fe200078e0202 */
[----:B------:R-:W-:Y:S01]  /*1680*/  SHF.R.S32.HI R6, RZ, 0x1f, R7 ;  /* 0x0000001fff067819 */ /* 0x000fe20000011407 */
[----:B------:R-:W-:Y:S02]  /*1690*/  IMAD R3, R15, R7, RZ ;  /* 0x000000070f037224 */ /* 0x000fe400078e02ff */
[-C--:B------:R-:W-:Y:S02]  /*16a0*/  @P4 IMAD R0, R61, R12.reuse, RZ ;  /* 0x0000000c3d004224 */ /* 0x080fe400078e02ff */
[----:B------:R-:W-:-:S04]  /*16b0*/  @P4 IMAD.WIDE.U32 R12, R60, R12, RZ ;  /* 0x0000000c3c0c4225 */ /* 0x000fc800078e00ff */
[----:B------:R-:W-:Y:S01]  /*16c0*/  @!P4 IMAD.WIDE.U32 R18, R18, R8, R20 ;  /* 0x000000081212c225 */ /* 0x000fe200078e0014 */
[----:B------:R-:W-:-:S03]  /*16d0*/  @P4 IADD3 R15, R13, R0, RZ ;  /* 0x000000000d0f4210 */ /* 0x000fc60007ffe0ff */
[----:B------:R-:W-:-:S04]  /*16e0*/  IMAD.WIDE.U32 R10, R14, R7, R10 ;  /* 0x000000070e0a7225 */ /* 0x000fc800078e000a */
[----:B------:R-:W-:Y:S01]  /*16f0*/  IMAD R3, R14, R6, R3 ;  /* 0x000000060e037224 */ /* 0x000fe200078e0203 */
[----:B------:R-:W-:Y:S01]  /*1700*/  @!P4 IADD3 R15, R19, R2, RZ ;  /* 0x00000002130fc210 */ /* 0x000fe20007ffe0ff */
[----:B------:R-:W-:Y:S01]  /*1710*/  @P4 IMAD.MOV.U32 R0, RZ, RZ, R12 ;  /* 0x000000ffff004224 */ /* 0x000fe200078e000c */
[----:B------:R-:W-:Y:S01]  /*1720*/  @!P4 MOV R0, R18 ;  /* 0x000000120000c202 */ /* 0x000fe20000000f00 */
[----:B------:R-:W-:Y:S01]  /*1730*/  IMAD.MOV.U32 R2, RZ, RZ, R10 ;  /* 0x000000ffff027224 */ /* 0x000fe200078e000a */
[----:B------:R-:W-:Y:S02]  /*1740*/  IADD3 R3, R11, R3, RZ ;  /* 0x000000030b037210 */ /* 0x000fe40007ffe0ff */
[----:B------:R-:W-:Y:S02]  /*1750*/  MOV R4, R5 ;  /* 0x0000000500047202 */ /* 0x000fe40000000f00 */
.L_x_1017:
[----:B-1----:R-:W-:Y:S05]  /*1760*/  BSYNC B0 ;  /* 0x0000000000007941 */ /* 0x002fea0003800000 */
.L_x_1015:
        /* <DEDUP_REMOVED lines=14> */
[----:B------:R-:W-:-:S03]  /*1850*/  SHF.R.S32.HI R69, RZ, 0x3, R74 ;  /* 0x00000003ff457819 */ /* 0x000fc6000001144a */
[----:B------:R-:W-:Y:S01]  /*1860*/  IMAD.SHL.U32 R12, R80, 0x8, RZ ;  /* 0x00000008500c7824 */ /* 0x000fe200078e00ff */
[----:B------:R-:W-:Y:S01]  /*1870*/  SHF.R.S32.HI R170, RZ, 0x2, R165 ;  /* 0x00000002ffaa7819 */ /* 0x000fe200000114a5 */
[----:B------:R-:W-:Y:S02]  /*1880*/  IMAD R24, R9, R60, RZ ;  /* 0x0000003c09187224 */ /* 0x000fe400078e02ff */
[----:B------:R-:W-:Y:S01]  /*1890*/  IMAD.SHL.U32 R9, R69, 0x40, RZ ;  /* 0x0000004045097824 */ /* 0x000fe200078e00ff */
[----:B------:R-:W-:Y:S02]  /*18a0*/  IADD3 R28, P1, R12, R0, RZ ;  /* 0x000000000c1c7210 */ /* 0x000fe40007f3e0ff */
[----:B------:R-:W-:Y:S02]  /*18b0*/  SHF.R.S32.HI R13, RZ, 0x1f, R12 ;  /* 0x0000001fff0d7819 */ /* 0x000fe4000001140c */
[----:B------:R-:W-:Y:S02]  /*18c0*/  LEA.HI R165, R165, R170, RZ, 0x1 ;  /* 0x000000aaa5a57211 */ /* 0x000fe400078f08ff */
[----:B------:R-:W-:Y:S01]  /*18d0*/  LEA.HI R73, R8, R65, RZ, 0x4 ;  /* 0x0000004108497211 */ /* 0x000fe200078f20ff */
[----:B------:R-:W-:Y:S01]  /*18e0*/  IMAD.X R29, R13, 0x1, R15, P1 ;  /* 0x000000010d1d7824 */ /* 0x000fe200008e060f */
[----:B------:R-:W-:-:S02]  /*18f0*/  LOP3.LUT R9, R9, 0xc0, RZ, 0xc0, !PT ;  /* 0x000000c009097812 */ /* 0x000fc400078ec0ff */
[----:B------:R-:W-:Y:S02]  /*1900*/  LEA.HI R0, R8, R65, RZ, 0x5 ;  /* 0x0000004108007211 */ /* 0x000fe400078f28ff */
[----:B------:R-:W-:Y:S01]  /*1910*/  LOP3.LUT R165, R165, 0x7fffffe, RZ, 0xc0, !PT ;  /* 0x07fffffea5a57812 */ /* 0x000fe200078ec0ff */
[C---:B------:R-:W-:Y:S01]  /*1920*/  IMAD R24, R4.reuse, R61, R24 ;  /* 0x0000003d04187224 */ /* 0x040fe200078e0218 */
[----:B------:R-:W-:Y:S01]  /*1930*/  LOP3.LUT R68, R73, 0xfffffff0, RZ, 0xc0, !PT ;  /* 0xfffffff049447812 */ /* 0x000fe200078ec0ff */
[----:B------:R-:W-:Y:S01]  /*1940*/  IMAD.WIDE.U32 R28, R4, R60, R28 ;  /* 0x0000003c041c7225 */ /* 0x000fe200078e001c */
[----:B------:R-:W-:Y:S02]  /*1950*/  LOP3.LUT R14, R9, 0x18, R12, 0xf8, !PT ;  /* 0x00000018090e7812 */ /* 0x000fe400078ef80c */
[----:B------:R-:W-:Y:S01]  /*1960*/  SHF.R.S32.HI R66, RZ, 0x5, R0 ;  /* 0x00000005ff427819 */ /* 0x000fe20000011400 */
[----:B------:R-:W-:Y:S01]  /*1970*/  IMAD.IADD R165, R170, 0x1, -R165 ;  /* 0x00000001aaa57824 */ /* 0x000fe200078e0aa5 */
[----:B------:R-:W-:Y:S01]  /*1980*/  SHF.R.U32.HI R9, RZ, 0x3, R9 ;  /* 0x00000003ff097819 */ /* 0x000fe20000011609 */
[----:B------:R-:W-:Y:S01]  /*1990*/  IMAD.IADD R25, R29, 0x1, R24 ;  /* 0x000000011d197824 */ /* 0x000fe200078e0218 */
[----:B------:R-:W-:Y:S01]  /*19a0*/  IADD3 R68, -R68, R65, RZ ;  /* 0x0000004144447210 */ /* 0x000fe20007ffe1ff */
[----:B------:R-:W-:Y:S01]  /*19b0*/  IMAD.MOV.U32 R24, RZ, RZ, R28 ;  /* 0x000000ffff187224 */ /* 0x000fe200078e001c */
[----:B------:R-:W-:Y:S01]  /*19c0*/  LOP3.LUT R4, R14, R9, RZ, 0x3c, !PT ;  /* 0x000000090e047212 */ /* 0x000fe200078e3cff */
[----:B------:R-:W-:Y:S01]  /*19d0*/  IMAD R165, R66, 0x8, R165 ;  /* 0x0000000842a57824 */ /* 0x000fe200078e02a5 */
[----:B------:R-:W-:-:S02]  /*19e0*/  SHF.R.S32.HI R76, RZ, 0x1f, R199 ;  /* 0x0000001fff4c7819 */ /* 0x000fc400000114c7 */
[----:B------:R-:W-:Y:S01]  /*19f0*/  LEA.HI R72, R68, R68, RZ, 0x1 ;  /* 0x0000004444487211 */ /* 0x000fe200078f08ff */
[----:B------:R-:W-:-:S03]  /*1a00*/  IMAD.U32 R165, R165, 0x20, R4 ;  /* 0x00000020a5a57824 */ /* 0x000fc600078e0004 */
[--C-:B------:R-:W-:Y:S02]  /*1a10*/  SHF.R.S32.HI R4, RZ, 0x1, R72.reuse ;  /* 0x00000001ff047819 */ /* 0x100fe40000011448 */
[----:B------:R-:W-:Y:S02]  /*1a20*/  SHF.R.S32.HI R67, RZ, 0x1f, R72 ;  /* 0x0000001fff437819 */ /* 0x000fe40000011448 */
[----:B------:R-:W-:Y:S02]  /*1a30*/  IADD3 R117, R12, 0x20, RZ ;  /* 0x000000200c757810 */ /* 0x000fe40007ffe0ff */
[----:B------:R-:W-:Y:S01]  /*1a40*/  LEA.HI R67, R67, R4, RZ, 0x2 ;  /* 0x0000000443437211 */ /* 0x000fe200078f10ff */
[----:B-1----:R-:W-:-:S03]  /*1a50*/  IMAD R17, R27, R7, RZ ;  /* 0x000000071b117224 */ /* 0x002fc600078e02ff */
[----:B------:R-:W-:Y:S02]  /*1a60*/  LOP3.LUT R67, R67, 0xfffffffc, RZ, 0xc0, !PT ;  /* 0xfffffffc43437812 */ /* 0x000fe400078ec0ff */
[----:B------:R-:W-:Y:S02]  /*1a70*/  SHF.R.S32.HI R174, RZ, 0x1f, R197 ;  /* 0x0000001fffae7819 */ /* 0x000fe400000114c5 */
[----:B------:R-:W-:Y:S01]  /*1a80*/  IADD3 R67, R4, -R67, RZ ;  /* 0x8000004304437210 */ /* 0x000fe20007ffe0ff */
[----:B------:R-:W-:Y:S01]  /*1a90*/  IMAD.WIDE.U32 R24, R7, R26, R24 ;  /* 0x0000001a07187225 */ /* 0x000fe200078e0018 */
[----:B------:R-:W-:Y:S02]  /*1aa0*/  SHF.R.S32.HI R171, RZ, 0x1f, R170 ;  /* 0x0000001fffab7819 */ /* 0x000fe400000114aa */
[----:B------:R-:W-:Y:S01]  /*1ab0*/  SHF.R.S32.HI R102, RZ, 0x1f, R81 ;  /* 0x0000001fff667819 */ /* 0x000fe20000011451 */
[----:B------:R-:W-:-:S03]  /*1ac0*/  IMAD R141, R61, R170, RZ ;  /* 0x000000aa3d8d7224 */ /* 0x000fc600078e02ff */
[----:B------:R-:W-:Y:S01]  /*1ad0*/  LEA.HI R102, R102, R81, RZ, 0x7 ;  /* 0x0000005166667211 */ /* 0x000fe200078f38ff */
[----:B------:R-:W-:Y:S01]  /*1ae0*/  IMAD R141, R171, R60, R141 ;  /* 0x0000003cab8d7224 */ /* 0x000fe200078e028d */
[----:B------:R-:W-:Y:S02]  /*1af0*/  IADD3 R116, R12, 0x40, RZ ;  /* 0x000000400c747810 */ /* 0x000fe40007ffe0ff */
[----:B------:R-:W-:-:S04]  /*1b00*/  SHF.R.S32.HI R102, RZ, 0x7, R102 ;  /* 0x00000007ff667819 */ /* 0x000fc80000011466 */
[----:B------:R-:W-:Y:S01]  /*1b10*/  IMNMX R102, RZ, R102, !PT ;  /* 0x00000066ff667217 */ /* 0x000fe20007800200 */
[----:B------:R-:W-:-:S04]  /*1b20*/  IMAD R169, R63, R170, RZ ;  /* 0x000000aa3fa97224 */ /* 0x000fc800078e02ff */
[----:B------:R-:W-:Y:S01]  /*1b30*/  IMAD R169, R171, R62, R169 ;  /* 0x0000003eaba97224 */ /* 0x000fe200078e02a9 */
[----:B------:R-:W-:Y:S01]  /*1b40*/  LOP3.LUT R0, R0, 0xffffffe0, RZ, 0xc0, !PT ;  /* 0xffffffe000007812 */ /* 0x000fe200078ec0ff */
[----:B------:R-:W-:Y:S01]  /*1b50*/  IMAD.MOV.U32 R50, RZ, RZ, 0x10 ;  /* 0x00000010ff327424 */ /* 0x000fe200078e00ff */
[C---:B------:R-:W-:Y:S01]  /*1b60*/  SHF.L.U64.HI R194, R62.reuse, 0x5, R63 ;  /* 0x000000053ec27819 */ /* 0x040fe2000001023f */
[----:B------:R-:W-:Y:S01]  /*1b70*/  IMAD.SHL.U32 R193, R62, 0x20, RZ ;  /* 0x000000203ec17824 */ /* 0x000fe200078e00ff */
[C---:B------:R-:W-:Y:S01]  /*1b80*/  SHF.L.U64.HI R192, R60.reuse, 0x5, R61 ;  /* 0x000000053cc07819 */ /* 0x040fe2000001023d */
        /* <DEDUP_REMOVED lines=14> */
[----:B------:R-:W-:Y:S01]  /*1c70*/  ISETP.GE.AND P1, PT, R117, R83, PT ;  /* 0x000000537500720c */ /* 0x000fe20003f26270 */
[----:B----4-:R-:W-:Y:S01]  /*1c80*/  IMAD R9, R23, R197, RZ ;  /* 0x000000c517097224 */ /* 0x010fe200078e02ff */
[----:B------:R-:W-:Y:S02]  /*1c90*/  ISETP.GE.AND P2, PT, R12, R83, PT ;  /* 0x000000530c00720c */ /* 0x000fe40003f46270 */
[----:B------:R-:W-:Y:S01]  /*1ca0*/  SEL R4, RZ, 0xffffffff, P1 ;  /* 0xffffffffff047807 */ /* 0x000fe20000800000 */
[----:B------:R-:W-:Y:S02]  /*1cb0*/  IMAD R20, R6, R26, R17 ;  /* 0x0000001a06147224 */ /* 0x000fe400078e0211 */
[----:B------:R-:W-:Y:S01]  /*1cc0*/  IMAD R174, R22, R174, R9 ;  /* 0x000000ae16ae7224 */ /* 0x000fe200078e0209 */
[----:B------:R-:W-:Y:S01]  /*1cd0*/  SEL R9, RZ, 0x1, P2 ;  /* 0x00000001ff097807 */ /* 0x000fe20001000000 */
[----:B------:R-:W-:-:S02]  /*1ce0*/  IMAD.SHL.U32 R4, R4, 0x2, RZ ;  /* 0x0000000204047824 */ /* 0x000fc400078e00ff */
[----:B------:R-:W-:Y:S02]  /*1cf0*/  IMAD.IADD R21, R25, 0x1, R20 ;  /* 0x0000000119157824 */ /* 0x000fe400078e0214 */
[----:B------:R-:W-:Y:S01]  /*1d00*/  IMAD.MOV.U32 R20, RZ, RZ, R24 ;  /* 0x000000ffff147224 */ /* 0x000fe200078e0018 */
[----:B------:R-:W-:Y:S01]  /*1d10*/  LOP3.LUT R4, R4, 0x2, R9, 0xe2, !PT ;  /* 0x0000000204047812 */ /* 0x000fe200078ee209 */
[----:B------:R-:W-:-:S04]  /*1d20*/  IMAD.WIDE.U32 R22, R197, R22, R14 ;  /* 0x00000016c5167225 */ /* 0x000fc800078e000e */
[----:B------:R-:W-:-:S04]  /*1d30*/  IMAD.WIDE.U32 R8, R170, R60, R20 ;  /* 0x0000003caa087225 */ /* 0x000fc800078e0014 */
[--C-:B------:R-:W-:Y:S02]  /*1d40*/  @P0 IMAD.MOV.U32 R14, RZ, RZ, R18.reuse ;  /* 0x000000ffff0e0224 */ /* 0x100fe400078e0012 */
[----:B------:R-:W-:Y:S01]  /*1d50*/  @P0 IMAD.MOV.U32 R15, RZ, RZ, R19 ;  /* 0x000000ffff0f0224 */ /* 0x000fe200078e0013 */
[----:B------:R-:W-:Y:S01]  /*1d60*/  @!P0 MOV R15, R19 ;  /* 0x00000013000f8202 */ /* 0x000fe20000000f00 */
[----:B------:R-:W-:Y:S01]  /*1d70*/  @!P0 IMAD.MOV.U32 R14, RZ, RZ, R18 ;  /* 0x000000ffff0e8224 */ /* 0x000fe200078e0012 */
[----:B------:R-:W-:Y:S01]  /*1d80*/  LEA R140, P0, R8, R10, 0x1 ;  /* 0x0000000a088c7211 */ /* 0x000fe200078008ff */
[----:B------:R-:W-:Y:S01]  /*1d90*/  IMAD.IADD R141, R9, 0x1, R141 ;  /* 0x00000001098d7824 */ /* 0x000fe200078e028d */
[----:B------:R-:W-:-:S04]  /*1da0*/  ISETP.GE.AND P1, PT, R116, R83, PT ;  /* 0x000000537400720c */ /* 0x000fc80003f26270 */
[----:B------:R-:W-:Y:S02]  /*1db0*/  LEA.HI.X R141, R8, R11, R141, 0x1, P0 ;  /* 0x0000000b088d7211 */ /* 0x000fe400000f0c8d */
[----:B------:R-:W-:Y:S02]  /*1dc0*/  IADD3 R166, P0, R12, R2, RZ ;  /* 0x000000020ca67210 */ /* 0x000fe40007f1e0ff */
[----:B------:R-:W-:Y:S02]  /*1dd0*/  SEL R75, RZ, 0x4, P1 ;  /* 0x00000004ff4b7807 */ /* 0x000fe40000800000 */
[----:B------:R-:W-:Y:S01]  /*1de0*/  ISETP.GT.AND P1, PT, R51, R102, PT ;  /* 0x000000663300720c */ /* 0x000fe20003f24270 */
        /* <DEDUP_REMOVED lines=49> */
[----:B--2---:R-:W-:-:S04]  /*2100*/  IMAD R3, R29, R199, RZ ;  /* 0x000000c71d037224 */ /* 0x004fc800078e02ff */
[----:B------:R-:W-:Y:S02]  /*2110*/  IMAD R0, R28, R76, R3 ;  /* 0x0000004c1c007224 */ /* 0x000fe400078e0203 */
[----:B---3--:R-:W-:Y:S02]  /*2120*/  IMAD R3, R31, R199, RZ ;  /* 0x000000c71f037224 */ /* 0x008fe400078e02ff */
[----:B------:R-:W-:-:S04]  /*2130*/  IMAD.WIDE.U32 R28, R199, R28, R12 ;  /* 0x0000001cc71c7225 */ /* 0x000fc800078e000c */
[----:B------:R-:W-:-:S04]  /*2140*/  IMAD.WIDE.U32 R26, R199, R30, R12 ;  /* 0x0000001ec71a7225 */ /* 0x000fc800078e000c */
[----:B------:R-:W-:Y:S01]  /*2150*/  IMAD R2, R30, R76, R3 ;  /* 0x0000004c1e027224 */ /* 0x000fe200078e0203 */
[----:B------:R-:W-:Y:S01]  /*2160*/  SHF.R.S32.HI R3, RZ, 0x1f, R5 ;  /* 0x0000001fff037819 */ /* 0x000fe20000011405 */
[----:B------:R-:W-:Y:S02]  /*2170*/  IMAD.IADD R29, R29, 0x1, R0 ;  /* 0x000000011d1d7824 */ /* 0x000fe400078e0200 */
[-C--:B----4-:R-:W-:Y:S02]  /*2180*/  IMAD R4, R181, R5.reuse, RZ ;  /* 0x00000005b5047224 */ /* 0x090fe400078e02ff */
[----:B------:R-:W-:Y:S02]  /*2190*/  IMAD R0, R183, R5, RZ ;  /* 0x00000005b7007224 */ /* 0x000fe400078e02ff */
[----:B------:R-:W-:Y:S02]  /*21a0*/  IMAD.IADD R27, R27, 0x1, R2 ;  /* 0x000000011b1b7824 */ /* 0x000fe400078e0202 */
[----:B------:R-:W-:-:S02]  /*21b0*/  IMAD R4, R180, R3, R4 ;  /* 0x00000003b4047224 */ /* 0x000fc400078e0204 */
[C---:B------:R-:W-:Y:S02]  /*21c0*/  IMAD R3, R182.reuse, R3, R0 ;  /* 0x00000003b6037224 */ /* 0x040fe400078e0200 */
[----:B------:R-:W-:-:S04]  /*21d0*/  IMAD.WIDE.U32 R26, R182, R5, R26 ;  /* 0x00000005b61a7225 */ /* 0x000fc800078e001a */
[----:B------:R-:W-:Y:S01]  /*21e0*/  IMAD R15, R25, R7, RZ ;  /* 0x00000007190f7224 */ /* 0x000fe200078e02ff */
[----:B------:R-:W-:Y:S01]  /*21f0*/  IADD3 R27, R27, R3, RZ ;  /* 0x000000031b1b7210 */ /* 0x000fe20007ffe0ff */
[----:B------:R-:W-:-:S04]  /*2200*/  IMAD.WIDE.U32 R28, R180, R5, R28 ;  /* 0x00000005b41c7225 */ /* 0x000fc800078e001c */
[----:B------:R-:W-:Y:S01]  /*2210*/  IMAD R0, R24, R6, R15 ;  /* 0x0000000618007224 */ /* 0x000fe200078e020f */
[----:B------:R-:W-:Y:S01]  /*2220*/  IADD3 R15, P0, -R81, R170, RZ ;  /* 0x000000aa510f7210 */ /* 0x000fe20007f1e1ff */
[-C--:B------:R-:W-:Y:S02]  /*2230*/  IMAD R3, R23, R7.reuse, RZ ;  /* 0x0000000717037224 */ /* 0x080fe400078e02ff */
[----:B------:R-:W-:Y:S02]  /*2240*/  IMAD.IADD R29, R29, 0x1, R4 ;  /* 0x000000011d1d7824 */ /* 0x000fe400078e0204 */
[C---:B------:R-:W-:Y:S02]  /*2250*/  IMAD R3, R22.reuse, R6, R3 ;  /* 0x0000000616037224 */ /* 0x040fe400078e0203 */
[----:B------:R-:W-:Y:S01]  /*2260*/  IMAD.WIDE.U32 R22, R22, R7, R26 ;  /* 0x0000000716167225 */ /* 0x000fe200078e001a */
[----:B------:R-:W-:-:S03]  /*2270*/  LEA.HI R14, R14, R14, RZ, 0x1 ;  /* 0x0000000e0e0e7211 */ /* 0x000fc600078f08ff */
[----:B------:R-:W-:-:S04]  /*2280*/  IMAD.WIDE.U32 R24, R24, R7, R28 ;  /* 0x0000000718187225 */ /* 0x000fc800078e001c */
[----:B------:R-:W-:Y:S01]  /*2290*/  IMAD.X R17, R171, 0x1, ~R17, P0 ;  /* 0x00000001ab117824 */ /* 0x000fe200000e0e11 */
[----:B------:R-:W-:Y:S01]  /*22a0*/  IADD3 R23, R23, R3, RZ ;  /* 0x0000000317177210 */ /* 0x000fe20007ffe0ff */
[----:B------:R-:W-:Y:S01]  /*22b0*/  IMAD.IADD R25, R25, 0x1, R0 ;  /* 0x0000000119197824 */ /* 0x000fe200078e0200 */
[----:B------:R-:W-:Y:S01]  /*22c0*/  SHF.R.S32.HI R3, RZ, 0x1, R14 ;  /* 0x00000001ff037819 */ /* 0x000fe2000001140e */
[C---:B------:R-:W-:Y:S02]  /*22d0*/  IMAD R127, R17.reuse, R180, RZ ;  /* 0x000000b4117f7224 */ /* 0x040fe400078e02ff */
[----:B------:R-:W-:Y:S02]  /*22e0*/  IMAD R131, R17, R182, RZ ;  /* 0x000000b611837224 */ /* 0x000fe400078e02ff */
[----:B-----5:R-:W-:Y:S02]  /*22f0*/  IMAD.IADD R4, R16, 0x1, R5 ;  /* 0x0000000110047824 */ /* 0x020fe400078e0205 */
[----:B------:R-:W-:-:S02]  /*2300*/  IMAD R127, R181, R15, R127 ;  /* 0x0000000fb57f7224 */ /* 0x000fc400078e027f */
[-C--:B------:R-:W-:Y:S02]  /*2310*/  IMAD R131, R183, R15.reuse, R131 ;  /* 0x0000000fb7837224 */ /* 0x080fe400078e0283 */
[----:B------:R-:W-:-:S04]  /*2320*/  IMAD.WIDE.U32 R16, R180, R15, R24 ;  /* 0x0000000fb4107225 */ /* 0x000fc800078e0018 */
[----:B------:R-:W-:-:S04]  /*2330*/  IMAD.WIDE.U32 R14, R182, R15, R22 ;  /* 0x0000000fb60e7225 */ /* 0x000fc800078e0016 */
[----:B------:R-:W-:Y:S02]  /*2340*/  IMAD R4, R3, R4, RZ ;  /* 0x0000000403047224 */ /* 0x000fe400078e02ff */
[----:B------:R-:W-:Y:S01]  /*2350*/  IMAD R7, R170, R3, R80 ;  /* 0x00000003aa077224 */ /* 0x000fe200078e0250 */
[----:B------:R-:W-:Y:S01]  /*2360*/  LEA R130, P0, R14, R18, 0x1 ;  /* 0x000000120e827211 */ /* 0x000fe200078008ff */
[----:B------:R-:W-:Y:S01]  /*2370*/  IMAD.IADD R131, R15, 0x1, R131 ;  /* 0x000000010f837824 */ /* 0x000fe200078e0283 */
[----:B------:R-:W-:Y:S02]  /*2380*/  SHF.R.S32.HI R2, RZ, 0x1f, R4 ;  /* 0x0000001fff027819 */ /* 0x000fe40000011404 */
[----:B------:R-:W-:Y:S01]  /*2390*/  IADD3 R0, P4, R4, R7, RZ ;  /* 0x0000000704007210 */ /* 0x000fe20007f9e0ff */
[----:B------:R-:W-:Y:S01]  /*23a0*/  IMAD.IADD R127, R17, 0x1, R127 ;  /* 0x00000001117f7824 */ /* 0x000fe200078e027f */
[----:B------:R-:W-:Y:S01]  /*23b0*/  LEA R128, P1, R16, R20, 0x1 ;  /* 0x0000001410807211 */ /* 0x000fe200078208ff */
[----:B------:R-:W-:Y:S01]  /*23c0*/  IMAD.IADD R5, R80, 0x1, R7 ;  /* 0x0000000150057824 */ /* 0x000fe200078e0207 */
[----:B------:R-:W-:-:S02]  /*23d0*/  LEA.HI.X R131, R14, R19, R131, 0x1, P0 ;  /* 0x000000130e837211 */ /* 0x000fc400000f0c83 */
[----:B------:R-:W-:Y:S02]  /*23e0*/  LEA.HI.X.SX32 R7, R7, R2, 0x1, P4 ;  /* 0x0000000207077211 */ /* 0x000fe400020f0eff */
[----:B------:R-:W-:Y:S02]  /*23f0*/  SHF.L.U32 R14, R0, 0x1, RZ ;  /* 0x00000001000e7819 */ /* 0x000fe400000006ff */
[----:B------:R-:W-:Y:S02]  /*2400*/  LEA.HI.X R127, R16, R21, R127, 0x1, P1 ;  /* 0x00000015107f7211 */ /* 0x000fe400008f0c7f */
[----:B------:R-:W-:Y:S02]  /*2410*/  SHF.L.U64.HI R0, R0, 0x1, R7 ;  /* 0x0000000100007819 */ /* 0x000fe40000010207 */
[----:B------:R-:W-:Y:S02]  /*2420*/  IADD3 R52, P1, R10, R14, RZ ;  /* 0x0000000e0a347210 */ /* 0x000fe40007f3e0ff */
[----:B------:R-:W-:-:S02]  /*2430*/  IADD3 R135, P2, R4, R5, RZ ;  /* 0x0000000504877210 */ /* 0x000fc40007f5e0ff */
[----:B------:R-:W-:Y:S01]  /*2440*/  IADD3 R14, P0, R8, R14, RZ ;  /* 0x0000000e080e7210 */ /* 0x000fe20007f1e0ff */
[----:B------:R-:W-:Y:S01]  /*2450*/  IMAD.X R53, R11, 0x1, R0, P1 ;  /* 0x000000010b357824 */ /* 0x000fe200008e0600 */
[----:B------:R-:W-:Y:S01]  /*2460*/  IADD3 R98, P1, R193, 0x20, RZ ;  /* 0x00000020c1627810 */ /* 0x000fe20007f3e0ff */
[----:B------:R-:W-:Y:S01]  /*2470*/  IMAD.SHL.U32 R134, R135, 0x2, RZ ;  /* 0x0000000287867824 */ /* 0x000fe200078e00ff */
[----:B------:R-:W-:Y:S02]  /*2480*/  LEA.HI.X.SX32 R2, R5, R2, 0x1, P2 ;  /* 0x0000000205027211 */ /* 0x000fe400010f0eff */
[----:B------:R-:W-:Y:S02]  /*2490*/  IADD3.X R15, R9, R0, RZ, P0, !PT ;  /* 0x00000000090f7210 */ /* 0x000fe400007fe4ff */
[----:B------:R-:W-:Y:S01]  /*24a0*/  IADD3 R94, P0, R193, 0x40, RZ ;  /* 0x00000040c15e7810 */ /* 0x000fe20007f1e0ff */
[----:B------:R-:W-:Y:S01]  /*24b0*/  IMAD.SHL.U32 R164, R3, 0x20, RZ ;  /* 0x0000002003a47824 */ /* 0x000fe200078e00ff */
[----:B------:R-:W-:Y:S01]  /*24c0*/  SHF.L.U64.HI R135, R135, 0x1, R2 ;  /* 0x0000000187877819 */ /* 0x000fe20000010202 */
[----:B------:R-:W-:Y:S01]  /*24d0*/  IMAD.X R97, RZ, RZ, R194, P1 ;  /* 0x000000ffff617224 */ /* 0x000fe200008e06c2 */
[----:B------:R-:W-:-:S02]  /*24e0*/  IADD3 R132, P4, R10, R134, RZ ;  /* 0x000000860a847210 */ /* 0x000fc40007f9e0ff */
[----:B------:R-:W-:Y:S02]  /*24f0*/  IADD3 R134, P2, R8, R134, RZ ;  /* 0x0000008608867210 */ /* 0x000fe40007f5e0ff */
[-C--:B------:R-:W-:Y:S02]  /*2500*/  IADD3 R96, P1, R98, R193.reuse, RZ ;  /* 0x000000c162607210 */ /* 0x080fe40007f3e0ff */
[----:B------:R-:W-:Y:S01]  /*2510*/  IADD3.X R93, RZ, R194, RZ, P0, !PT ;  /* 0x000000c2ff5d7210 */ /* 0x000fe200007fe4ff */
[----:B------:R-:W-:Y:S01]  /*2520*/  IMAD.SHL.U32 R104, R182, 0x20, RZ ;  /* 0x00000020b6687824 */ /* 0x000fe200078e00ff */
[-C--:B------:R-:W-:Y:S01]  /*2530*/  IADD3 R92, P0, R94, R193.reuse, RZ ;  /* 0x000000c15e5c7210 */ /* 0x080fe20007f1e0ff */
[--C-:B------:R-:W-:Y:S01]  /*2540*/  IMAD.X R133, R11, 0x1, R135.reuse, P4 ;  /* 0x000000010b857824 */ /* 0x100fe200020e0687 */
[C---:B------:R-:W-:Y:S02]  /*2550*/  IADD3 R157, R164.reuse, 0x20, RZ ;  /* 0x00000020a49d7810 */ /* 0x040fe40007ffe0ff */
[----:B------:R-:W-:Y:S01]  /*2560*/  IADD3 R155, R164, 0x40, RZ ;  /* 0x00000040a49b7810 */ /* 0x000fe20007ffe0ff */
[----:B------:R-:W-:Y:S01]  /*2570*/  IMAD.X R135, R9, 0x1, R135, P2 ;  /* 0x0000000109877824 */ /* 0x000fe200010e0687 */
[-C--:B------:R-:W-:Y:S01]  /*2580*/  IADD3 R90, P2, R96, R193.reuse, RZ ;  /* 0x000000c1605a7210 */ /* 0x080fe20007f5e0ff */
[--C-:B------:R-:W-:Y:S01]  /*2590*/  IMAD.X R95, R97, 0x1, R194.reuse, P1 ;  /* 0x00000001615f7824 */ /* 0x100fe200008e06c2 */
[----:B------:R-:W-:Y:S01]  /*25a0*/  IADD3 R88, P1, R92, R193, RZ ;  /* 0x000000c15c587210 */ /* 0x000fe20007f3e0ff */
[--C-:B------:R-:W-:Y:S01]  /*25b0*/  IMAD.X R91, R93, 0x1, R194.reuse, P0 ;  /* 0x000000015d5b7824 */ /* 0x100fe200000e06c2 */
[----:B------:R-:W-:Y:S01]  /*25c0*/  SHF.L.U64.HI R101, R182, 0x5, R183 ;  /* 0x00000005b6657819 */ /* 0x000fe200000102b7 */
[----:B------:R-:W-:Y:S01]  /*25d0*/  IMAD R5, R61, 0xc0, RZ ;  /* 0x000000c03d057824 */ /* 0x000fe200078e02ff */
[----:B------:R-:W-:Y:S01]  /*25e0*/  IADD3 R107, P0, R104, 0x40, RZ ;  /* 0x00000040686b7810 */ /* 0x000fe20007f1e0ff */
[----:B------:R-:W-:Y:S01]  /*25f0*/  IMAD.IADD R154, R164, 0x1, R157 ;  /* 0x00000001a49a7824 */ /* 0x000fe200078e029d */
[----:B------:R-:W-:Y:S01]  /*2600*/  SHF.L.U32 R114, R182, 0x6, RZ ;  /* 0x00000006b6727819 */ /* 0x000fe200000006ff */
[----:B------:R-:W-:Y:S01]  /*2610*/  IMAD.IADD R153, R164, 0x1, R155 ;  /* 0x00000001a4997824 */ /* 0x000fe200078e029b */
[----:B------:R-:W-:Y:S01]  /*2620*/  IADD3 R103, P4, R104, 0x20, RZ ;  /* 0x0000002068677810 */ /* 0x000fe20007f9e0ff */
[----:B------:R-:W-:Y:S01]  /*2630*/  IMAD.IADD R84, R179, 0x1, R5 ;  /* 0x00000001b3547824 */ /* 0x000fe200078e0205 */
[C-C-:B------:R-:W-:Y:S01]  /*2640*/  SHF.L.U64.HI R0, R180.reuse, 0x5, R181.reuse ;  /* 0x00000005b4007819 */ /* 0x140fe200000102b5 */
[C---:B------:R-:W-:Y:S01]  /*2650*/  IMAD.SHL.U32 R123, R180.reuse, 0x20, RZ ;  /* 0x00000020b47b7824 */ /* 0x040fe200078e00ff */
[C---:B------:R-:W-:Y:S01]  /*2660*/  SHF.L.U64.HI R124, R180.reuse, 0x6, R181 ;  /* 0x00000006b47c7819 */ /* 0x040fe200000102b5 */
[----:B------:R-:W-:Y:S01]  /*2670*/  IMAD.SHL.U32 R125, R180, 0x40, RZ ;  /* 0x00000040b47d7824 */ /* 0x000fe200078e00ff */
[----:B------:R-:W-:Y:S01]  /*2680*/  SHF.L.U64.HI R111, R182, 0x6, R183 ;  /* 0x00000006b66f7819 */ /* 0x000fe200000102b7 */
[--C-:B------:R-:W-:Y:S01]  /*2690*/  IMAD.X R89, R95, 0x1, R194.reuse, P2 ;  /* 0x000000015f597824 */ /* 0x100fe200010e06c2 */
[----:B------:R-:W-:Y:S01]  /*26a0*/  IADD3.X R106, RZ, R101, RZ, P4, !PT ;  /* 0x00000065ff6a7210 */ /* 0x000fe200027fe4ff */
[----:B------:R-:W-:Y:S01]  /*26b0*/  IMAD.X R87, R91, 0x1, R194, P1 ;  /* 0x000000015b577824 */ /* 0x000fe200008e06c2 */
[-C--:B------:R-:W-:Y:S01]  /*26c0*/  IADD3 R112, P2, R107, R104.reuse, RZ ;  /* 0x000000686b707210 */ /* 0x080fe20007f5e0ff */
[----:B------:R-:W-:Y:S01]  /*26d0*/  IMAD R5, R181, 0xc0, RZ ;  /* 0x000000c0b5057824 */ /* 0x000fe200078e02ff */
[C---:B------:R-:W-:Y:S01]  /*26e0*/  IADD3 R120, P1, R114.reuse, R103, RZ ;  /* 0x0000006772787210 */ /* 0x040fe20007f3e0ff */
[----:B------:R-:W-:Y:S01]  /*26f0*/  IMAD.X R110, RZ, RZ, R101, P0 ;  /* 0x000000ffff6e7224 */ /* 0x000fe200000e0665 */
[----:B------:R-:W-:Y:S01]  /*2700*/  IADD3 R108, P4, R103, R104, RZ ;  /* 0x00000068676c7210 */ /* 0x000fe20007f9e0ff */
[C---:B------:R-:W-:Y:S01]  /*2710*/  IMAD.SHL.U32 R158, R3.reuse, 0x40, RZ ;  /* 0x00000040039e7824 */ /* 0x040fe200078e00ff */
[----:B------:R-:W-:Y:S01]  /*2720*/  IADD3 R122, P0, R114, R107, RZ ;  /* 0x0000006b727a7210 */ /* 0x000fe20007f1e0ff */
[----:B------:R-:W-:Y:S01]  /*2730*/  IMAD R156, R3, 0x60, RZ ;  /* 0x00000060039c7824 */ /* 0x000fe200078e02ff */
[C---:B------:R-:W-:Y:S01]  /*2740*/  IADD3 R152, R164.reuse, R154, RZ ;  /* 0x0000009aa4987210 */ /* 0x040fe20007ffe0ff */
[----:B------:R-:W-:-:S02]  /*2750*/  IMAD.IADD R151, R164, 0x1, R153 ;  /* 0x00000001a4977824 */ /* 0x000fc400078e0299 */
[----:B------:R-:W-:Y:S01]  /*2760*/  IMAD.WIDE.U32 R180, R180, 0xc0, RZ ;  /* 0x000000c0b4b47825 */ /* 0x000fe200078e00ff */
[----:B------:R-:W-:Y:S02]  /*2770*/  SHF.L.U64.HI R121, R123, 0x1, R0 ;  /* 0x000000017b797819 */ /* 0x000fe40000010200 */
[----:B------:R-:W-:Y:S01]  /*2780*/  SHF.L.U64.HI R124, R125, 0x1, R124 ;  /* 0x000000017d7c7819 */ /* 0x000fe2000001027c */
[----:B------:R-:W-:Y:S01]  /*2790*/  IMAD.SHL.U32 R123, R123, 0x2, RZ ;  /* 0x000000027b7b7824 */ /* 0x000fe200078e00ff */
[----:B------:R-:W-:Y:S01]  /*27a0*/  MOV R9, R51 ;  /* 0x0000003300097202 */ /* 0x000fe20000000f00 */
[----:B------:R-:W-:Y:S01]  /*27b0*/  IMAD.IADD R126, R181, 0x1, R5 ;  /* 0x00000001b57e7824 */ /* 0x000fe200078e0205 */
[----:B------:R-:W-:Y:S01]  /*27c0*/  SHF.L.U32 R125, R125, 0x1, RZ ;  /* 0x000000017d7d7819 */ /* 0x000fe200000006ff */
[----:B------:R-:W-:Y:S01]  /*27d0*/  IMAD.X R109, R110, 0x1, R101, P2 ;  /* 0x000000016e6d7824 */ /* 0x000fe200010e0665 */
[----:B------:R-:W-:Y:S01]  /*27e0*/  IADD3.X R105, R106, R101, RZ, P4, !PT ;  /* 0x000000656a697210 */ /* 0x000fe200027fe4ff */
[C---:B------:R-:W-:Y:S01]  /*27f0*/  IMAD.X R113, R111.reuse, 0x1, R106, P1 ;  /* 0x000000016f717824 */ /* 0x040fe200008e066a */
[----:B------:R-:W-:-:S02]  /*2800*/  IADD3.X R115, R111, R110, RZ, P0, !PT ;  /* 0x0000006e6f737210 */ /* 0x000fc400007fe4ff */
[----:B------:R-:W-:Y:S02]  /*2810*/  SHF.R.S32.HI R150, RZ, 0x1f, R164 ;  /* 0x0000001fff967819 */ /* 0x000fe400000114a4 */
[----:B------:R-:W-:Y:S02]  /*2820*/  SHF.R.S32.HI R149, RZ, 0x1f, R158 ;  /* 0x0000001fff957819 */ /* 0x000fe4000001149e */
[----:B------:R-:W-:Y:S02]  /*2830*/  SHF.R.S32.HI R147, RZ, 0x1f, R156 ;  /* 0x0000001fff937819 */ /* 0x000fe4000001149c */
[----:B------:R-:W-:Y:S02]  /*2840*/  SHF.R.S32.HI R148, RZ, 0x1f, R157 ;  /* 0x0000001fff947819 */ /* 0x000fe4000001149d */
[----:B------:R-:W-:Y:S02]  /*2850*/  SHF.R.S32.HI R146, RZ, 0x1f, R155 ;  /* 0x0000001fff927819 */ /* 0x000fe4000001149b */
[----:B------:R-:W-:-:S02]  /*2860*/  SHF.R.S32.HI R145, RZ, 0x1f, R154 ;  /* 0x0000001fff917819 */ /* 0x000fc4000001149a */
[----:B------:R-:W-:Y:S02]  /*2870*/  SHF.R.S32.HI R144, RZ, 0x1f, R153 ;  /* 0x0000001fff907819 */ /* 0x000fe40000011499 */
[----:B------:R-:W-:Y:S02]  /*2880*/  SHF.R.S32.HI R143, RZ, 0x1f, R152 ;  /* 0x0000001fff8f7819 */ /* 0x000fe40000011498 */
[----:B------:R-:W-:Y:S02]  /*2890*/  SHF.R.S32.HI R142, RZ, 0x1f, R151 ;  /* 0x0000001fff8e7819 */ /* 0x000fe40000011497 */
.L_x_1112:
        /* <DEDUP_REMOVED lines=19> */
.L_x_1020:
[----:B------:R-:W-:Y:S05]  /*29d0*/  BSYNC B0 ;  /* 0x0000000000007941 */ /* 0x000fea0003800000 */
.L_x_1019:
        /* <DEDUP_REMOVED lines=18> */
.L_x_1022:
[----:B------:R-:W-:Y:S05]  /*2b00*/  BSYNC B0 ;  /* 0x0000000000007941 */ /* 0x000fea0003800000 */
.L_x_1021:
        /* <DEDUP_REMOVED lines=18> */
.L_x_1024:
[----:B------:R-:W-:Y:S05]  /*2c30*/  BSYNC B0 ;  /* 0x0000000000007941 */ /* 0x000fea0003800000 */
.L_x_1023:
        /* <DEDUP_REMOVED lines=18> */
.L_x_1026:
[----:B------:R-:W-:Y:S05]  /*2d60*/  BSYNC B0 ;  /* 0x0000000000007941 */ /* 0x000fea0003800000 */
.L_x_1025:
        /* <DEDUP_REMOVED lines=65> */
.L_x_1033:
[----:B------:R-:W-:Y:S05]  /*3180*/  BSYNC B0 ;  /* 0x0000000000007941 */ /* 0x000fea0003800000 */
.L_x_1032:
        /* <DEDUP_REMOVED lines=50> */
.L_x_1035:
[----:B------:R-:W-:Y:S05]  /*34b0*/  BSYNC B0 ;  /* 0x0000000000007941 */ /* 0x000fea0003800000 */
.L_x_1034:
        /* <DEDUP_REMOVED lines=49> */
.L_x_1031:
[----:B------:R-:W-:Y:S05]  /*37d0*/  BSYNC B1 ;  /* 0x0000000000017941 */ /* 0x000fea0003800000 */
.L_x_1030:
        /* <DEDUP_REMOVED lines=60> */
.L_x_1039:
[----:B------:R-:W-:Y:S05]  /*3ba0*/  BSYNC B0 ;  /* 0x0000000000007941 */ /* 0x000fea0003800000 */
.L_x_1038:
        /* <DEDUP_REMOVED lines=53> */
.L_x_1041:
[----:B------:R-:W-:Y:S05]  /*3f00*/  BSYNC B0 ;  /* 0x0000000000007941 */ /* 0x000fea0003800000 */
.L_x_1040:
        /* <DEDUP_REMOVED lines=52> */
.L_x_1037:
[----:B------:R-:W-:Y:S05]  /*4250*/  BSYNC B1 ;  /* 0x0000000000017941 */ /* 0x000fea0003800000 */
.L_x_1036:
        /* <DEDUP_REMOVED lines=60> */
.L_x_1045:
[----:B------:R-:W-:Y:S05]  /*4620*/  BSYNC B0 ;  /* 0x0000000000007941 */ /* 0x000fea0003800000 */
.L_x_1044:
        /* <DEDUP_REMOVED lines=53> */
.L_x_1047:
[----:B------:R-:W-:Y:S05]  /*4980*/  BSYNC B0 ;  /* 0x0000000000007941 */ /* 0x000fea0003800000 */
.L_x_1046:
        /* <DEDUP_REMOVED lines=52> */
.L_x_1043:
[----:B------:R-:W-:Y:S05]  /*4cd0*/  BSYNC B1 ;  /* 0x0000000000017941 */ /* 0x000fea0003800000 */
.L_x_1042:
        /* <DEDUP_REMOVED lines=62> */
.L_x_1051:
[----:B------:R-:W-:Y:S05]  /*50c0*/  BSYNC B0 ;  /* 0x0000000000007941 */ /* 0x000fea0003800000 */
.L_x_1050:
        /* <DEDUP_REMOVED lines=53> */
.L_x_1053:
[----:B------:R-:W-:Y:S05]  /*5420*/  BSYNC B0 ;  /* 0x0000000000007941 */ /* 0x000fea0003800000 */
.L_x_1052:
        /* <DEDUP_REMOVED lines=52> */
.L_x_1049:
[----:B------:R-:W-:Y:S05]  /*5770*/  BSYNC B1 ;  /* 0x0000000000017941 */ /* 0x000fea0003800000 */
.L_x_1048:
[----:B------:R-:W2:Y:S02]  /*5780*/  LD.E R3, [R118.64+0xd0] ;  /* 0x0000d00476037980 */ /* 0x000ea4000c101900 */
[----:B--2---:R-:W-:Y:S05]  /*5790*/  IMAD.U32 R3, R3, -0x40, RZ ;  /* 0xffffffc003037824 */ /* 0x004fea00078e00ff */
[C---:B------:R-:W-:Y:S02]  /*57a0*/  LEA R14, P1, R3.reuse, R14, 0x1 ;  /* 0x0000000e030e7211 */ /* 0x040fe400078208ff */
[C---:B------:R-:W-:Y:S02]  /*57b0*/  LEA R52, P0, R3.reuse, R52, 0x1 ;  /* 0x0000003403347211 */ /* 0x040fe400078008ff */
[C---:B------:R-:W-:Y:S02]  /*57c0*/  LEA.HI.X.SX32 R15, R3.reuse, R15, 0x1, P1 ;  /* 0x0000000f030f7211 */ /* 0x040fe400008f0eff */
[----:B------:R-:W-:Y:S01]  /*57d0*/  LEA.HI.X.SX32 R53, R3, R53, 0x1, P0 ;  /* 0x0000003503357211 */ /* 0x000fe200000f0eff */
[----:B------:R-:W-:-:S05]  /*57e0*/  BRA `(.L_x_1054) ;  /* 0x00004da000007947 */ /* 0x000fca0003800000 */
.L_x_1029:
        /* <DEDUP_REMOVED lines=89> */
.L_x_1060:
[----:B------:R-:W-:Y:S05]  /*5d80*/  BSYNC B0 ;  /* 0x0000000000007941 */ /* 0x000fea0003800000 */
.L_x_1059:
[----:B-----5:R2:W-:Y:S02]  /*5d90*/  ST.E.128 [R136.64], R44 ;  /* 0x0000002c88007985 */ /* 0x0205e4000c101d04 */
.L_x_1058:
[----:B------:R-:W-:Y:S05]  /*5da0*/  BSYNC B1 ;  /* 0x0000000000017941 */ /* 0x000fea0003800000 */
.L_x_1057:
        /* <DEDUP_REMOVED lines=87> */
.L_x_1064:
[----:B------:R-:W-:Y:S05]  /*6320*/  BSYNC B0 ;  /* 0x0000000000007941 */ /* 0x000fea0003800000 */
.L_x_1063:
[----:B-----5:R3:W-:Y:S02]  /*6330*/  ST.E.128 [R136.64+0x40], R44 ;  /* 0x0000402c88007985 */ /* 0x0207e4000c101d04 */
.L_x_1062:
[----:B------:R-:W-:Y:S05]  /*6340*/  BSYNC B1 ;  /* 0x0000000000017941 */ /* 0x000fea0003800000 */
.L_x_1061:
        /* <DEDUP_REMOVED lines=86> */
.L_x_1066:
[----:B------:R-:W-:Y:S05]  /*68b0*/  BSYNC B0 ;  /* 0x0000000000007941 */ /* 0x000fea0003800000 */
.L_x_1065:
[----:B-----5:R3:W-:Y:S02]  /*68c0*/  ST.E.128 [R136.64+0x80], R44 ;  /* 0x0000802c88007985 */ /* 0x0207e4000c101d04 */
.L_x_1056:
[----:B------:R-:W-:Y:S05]  /*68d0*/  BSYNC B2 ;  /* 0x0000000000027941 */ /* 0x000fea0003800000 */
.L_x_1055:
        /* <DEDUP_REMOVED lines=94> */
.L_x_1072:
[----:B------:R-:W-:Y:S05]  /*6ec0*/  BSYNC B0 ;  /* 0x0000000000007941 */ /* 0x000fea0003800000 */
.L_x_1071:
[C---:B------:R-:W-:Y:S04]  /*6ed0*/  LEA R2, P0, R193.reuse, R136, 0x1 ;  /* 0x00000088c1027211 */ /* 0x040fe800078008ff */
[----:B------:R-:W-:Y:S05]  /*6ee0*/  LEA.HI.X R3, R193, R137, R194, 0x1, P0 ;  /* 0x00000089c1037211 */ /* 0x000fea00000f0cc2 */
[----:B-----5:R3:W-:Y:S04]  /*6ef0*/  ST.E.128 [R2.64], R44 ;  /* 0x0000002c02007985 */ /* 0x0207e8000c101d04 */
.L_x_1070:
[----:B------:R-:W-:Y:S05]  /*6f00*/  BSYNC B1 ;  /* 0x0000000000017941 */ /* 0x000fea0003800000 */
.L_x_1069:
        /* <DEDUP_REMOVED lines=92> */
.L_x_1076:
[----:B------:R-:W-:Y:S05]  /*74d0*/  BSYNC B0 ;  /* 0x0000000000007941 */ /* 0x000fea0003800000 */
.L_x_1075:
[C---:B------:R-:W-:Y:S04]  /*74e0*/  LEA R2, P0, R98.reuse, R136, 0x1 ;  /* 0x0000008862027211 */ /* 0x040fe800078008ff */
[----:B------:R-:W-:Y:S05]  /*74f0*/  LEA.HI.X R3, R98, R137, R97, 0x1, P0 ;  /* 0x0000008962037211 */ /* 0x000fea00000f0c61 */
[----:B-----5:R3:W-:Y:S04]  /*7500*/  ST.E.128 [R2.64], R44 ;  /* 0x0000002c02007985 */ /* 0x0207e8000c101d04 */
.L_x_1074:
[----:B------:R-:W-:Y:S05]  /*7510*/  BSYNC B1 ;  /* 0x0000000000017941 */ /* 0x000fea0003800000 */
.L_x_1073:
        /* <DEDUP_REMOVED lines=91> */
.L_x_1078:
[----:B------:R-:W-:Y:S05]  /*7ad0*/  BSYNC B0 ;  /* 0x0000000000007941 */ /* 0x000fea0003800000 */
.L_x_1077:
[C---:B------:R-:W-:Y:S04]  /*7ae0*/  LEA R2, P0, R94.reuse, R136, 0x1 ;  /* 0x000000885e027211 */ /* 0x040fe800078008ff */
[----:B------:R-:W-:Y:S05]  /*7af0*/  LEA.HI.X R3, R94, R137, R93, 0x1, P0 ;  /* 0x000000895e037211 */ /* 0x000fea00000f0c5d */
[----:B-----5:R3:W-:Y:S04]  /*7b00*/  ST.E.128 [R2.64], R44 ;  /* 0x0000002c02007985 */ /* 0x0207e8000c101d04 */
.L_x_1068:
[----:B------:R-:W-:Y:S05]  /*7b10*/  BSYNC B2 ;  /* 0x0000000000027941 */ /* 0x000fea0003800000 */
.L_x_1067:
        /* <DEDUP_REMOVED lines=94> */
.L_x_1084:
[----:B------:R-:W-:Y:S05]  /*8100*/  BSYNC B0 ;  /* 0x0000000000007941 */ /* 0x000fea0003800000 */
.L_x_1083:
[C---:B------:R-:W-:Y:S04]  /*8110*/  LEA R2, P0, R99.reuse, R136, 0x1 ;  /* 0x0000008863027211 */ /* 0x040fe800078008ff */
[----:B------:R-:W-:Y:S05]  /*8120*/  LEA.HI.X R3, R99, R137, R100, 0x1, P0 ;  /* 0x0000008963037211 */ /* 0x000fea00000f0c64 */
[----:B-----5:R3:W-:Y:S04]  /*8130*/  ST.E.128 [R2.64], R44 ;  /* 0x0000002c02007985 */ /* 0x0207e8000c101d04 */
.L_x_1082:
[----:B------:R-:W-:Y:S05]  /*8140*/  BSYNC B1 ;  /* 0x0000000000017941 */ /* 0x000fea0003800000 */
.L_x_1081:
        /* <DEDUP_REMOVED lines=92> */
.L_x_1088:
[----:B------:R-:W-:Y:S05]  /*8710*/  BSYNC B0 ;  /* 0x0000000000007941 */ /* 0x000fea0003800000 */
.L_x_1087:
[C---:B------:R-:W-:Y:S04]  /*8720*/  LEA R2, P0, R96.reuse, R136, 0x1 ;  /* 0x0000008860027211 */ /* 0x040fe800078008ff */
[----:B------:R-:W-:Y:S05]  /*8730*/  LEA.HI.X R3, R96, R137, R95, 0x1, P0 ;  /* 0x0000008960037211 */ /* 0x000fea00000f0c5f */
[----:B-----5:R3:W-:Y:S04]  /*8740*/  ST.E.128 [R2.64], R44 ;  /* 0x0000002c02007985 */ /* 0x0207e8000c101d04 */
.L_x_1086:
[----:B------:R-:W-:Y:S05]  /*8750*/  BSYNC B1 ;  /* 0x0000000000017941 */ /* 0x000fea0003800000 */
.L_x_1085:
        /* <DEDUP_REMOVED lines=91> */
.L_x_1090:
[----:B------:R-:W-:Y:S05]  /*8d10*/  BSYNC B0 ;  /* 0x0000000000007941 */ /* 0x000fea0003800000 */
.L_x_1089:
[C---:B------:R-:W-:Y:S04]  /*8d20*/  LEA R2, P0, R92.reuse, R136, 0x1 ;  /* 0x000000885c027211 */ /* 0x040fe800078008ff */
[----:B------:R-:W-:Y:S05]  /*8d30*/  LEA.HI.X R3, R92, R137, R91, 0x1, P0 ;  /* 0x000000895c037211 */ /* 0x000fea00000f0c5b */
[----:B-----5:R3:W-:Y:S04]  /*8d40*/  ST.E.128 [R2.64], R44 ;  /* 0x0000002c02007985 */ /* 0x0207e8000c101d04 */
.L_x_1080:
[----:B------:R-:W-:Y:S05]  /*8d50*/  BSYNC B2 ;  /* 0x0000000000027941 */ /* 0x000fea0003800000 */
.L_x_1079:
        /* <DEDUP_REMOVED lines=95> */
.L_x_1096:
[----:B------:R-:W-:Y:S05]  /*9350*/  BSYNC B0 ;  /* 0x0000000000007941 */ /* 0x000fea0003800000 */
.L_x_1095:
[----:B------:R-:W-:Y:S02]  /*9360*/  IMAD R0, R63, 0xc0, RZ ;  /* 0x000000c03f007824 */ /* 0x000fe400078e02ff */
[----:B------:R-:W-:Y:S05]  /*9370*/  IMAD.WIDE.U32 R2, R62, 0xc0, R136 ;  /* 0x000000c03e027825 */ /* 0x000fea00078e0088 */
[----:B------:R-:W-:Y:S05]  /*9380*/  IADD3 R3, R3, R0, RZ ;  /* 0x0000000003037210 */ /* 0x000fea0007ffe0ff */
[----:B-----5:R3:W-:Y:S02]  /*9390*/  ST.E.128 [R2.64], R44 ;  /* 0x0000002c02007985 */ /* 0x0207e4000c101d04 */
.L_x_1094:
[----:B------:R-:W-:Y:S05]  /*93a0*/  BSYNC B1 ;  /* 0x0000000000017941 */ /* 0x000fea0003800000 */
.L_x_1093:
        /* <DEDUP_REMOVED lines=92> */
.L_x_1100:
[----:B------:R-:W-:Y:S05]  /*9970*/  BSYNC B0 ;  /* 0x0000000000007941 */ /* 0x000fea0003800000 */
.L_x_1099:
[C---:B------:R-:W-:Y:S04]  /*9980*/  LEA R2, P0, R90.reuse, R136, 0x1 ;  /* 0x000000885a027211 */ /* 0x040fe800078008ff */
[----:B------:R-:W-:Y:S05]  /*9990*/  LEA.HI.X R3, R90, R137, R89, 0x1, P0 ;  /* 0x000000895a037211 */ /* 0x000fea00000f0c59 */
[----:B-----5:R3:W-:Y:S04]  /*99a0*/  ST.E.128 [R2.64], R44 ;  /* 0x0000002c02007985 */ /* 0x0207e8000c101d04 */
.L_x_1098:
[----:B------:R-:W-:Y:S05]  /*99b0*/  BSYNC B1 ;  /* 0x0000000000017941 */ /* 0x000fea0003800000 */
.L_x_1097:
        /* <DEDUP_REMOVED lines=91> */
.L_x_1102:
[----:B------:R-:W-:Y:S05]  /*9f70*/  BSYNC B0 ;  /* 0x0000000000007941 */ /* 0x000fea0003800000 */
.L_x_1101:
[C---:B------:R-:W-:Y:S04]  /*9f80*/  LEA R2, P0, R88.reuse, R136, 0x1 ;  /* 0x0000008858027211 */ /* 0x040fe800078008ff */
[----:B------:R-:W-:Y:S05]  /*9f90*/  LEA.HI.X R3, R88, R137, R87, 0x1, P0 ;  /* 0x0000008958037211 */ /* 0x000fea00000f0c57 */
[----:B-----5:R3:W-:Y:S04]  /*9fa0*/  ST.E.128 [R2.64], R44 ;  /* 0x0000002c02007985 */ /* 0x0207e8000c101d04 */
.L_x_1092:
[----:B------:R-:W-:Y:S05]  /*9fb0*/  BSYNC B2 ;  /* 0x0000000000027941 */ /* 0x000fea0003800000 */
.L_x_1091:
[----:B---3--:R-:W3:Y:S02]  /*9fc0*/  LD.E R3, [R118.64+0xd0] ;  /* 0x0000d00476037980 */ /* 0x008ee4000c101900 */
[----:B---3--:R-:W-:Y:S05]  /*9fd0*/  IMAD.U32 R3, R3, -0x40, RZ ;  /* 0xffffffc003037824 */ /* 0x008fea00078e00ff */
[C---:B------:R-:W-:Y:S02]  /*9fe0*/  LEA R134, P1, R3.reuse, R134, 0x1 ;  /* 0x0000008603867211 */ /* 0x040fe400078208ff */
[C---:B------:R-:W-:Y:S02]  /*9ff0*/  LEA R132, P0, R3.reuse, R132, 0x1 ;  /* 0x0000008403847211 */ /* 0x040fe400078008ff */
[C---:B------:R-:W-:Y:S02]  /*a000*/  LEA.HI.X.SX32 R135, R3.reuse, R135, 0x1, P1 ;  /* 0x0000008703877211 */ /* 0x040fe400008f0eff */
[----:B------:R-:W-:Y:S01]  /*a010*/  LEA.HI.X.SX32 R133, R3, R133, 0x1, P0 ;  /* 0x0000008503857211 */ /* 0x000fe200000f0eff */
[----:B------:R-:W-:-:S05]  /*a020*/  BRA `(.L_x_1054) ;  /* 0x0000056000007947 */ /* 0x000fca0003800000 */
.L_x_1028:
        /* <DEDUP_REMOVED lines=11> */
.L_x_1104:
[----:B------:R-:W-:Y:S05]  /*a0e0*/  BSYNC B0 ;  /* 0x0000000000007941 */ /* 0x000fea0003800000 */
.L_x_1103:
[----:B------:R-:W-:Y:S01]  /*a0f0*/  BSSY B0, `(.L_x_1105) ;  /* 0x0000018000007945 */ /* 0x000fe20003800000 */
[----:B------:R-:W-:-:S05]  /*a100*/  @!P4 BRA `(.L_x_1106) ;  /* 0x000001600000c947 */ /* 0x000fca0003800000 */
[----:B------:R-:W-:Y:S02]  /*a110*/  ISETP.NE.AND P5, PT, R163, RZ, PT ;  /* 0x000000ffa300720c */ /* 0x000fe40003fa5270 */
[----:B------:R-:W-:Y:S11]  /*a120*/  ISETP.NE.AND P6, PT, R162, RZ, PT ;  /* 0x000000ffa200720c */ /* 0x000ff60003fc5270 */
[C---:B-1----:R-:W-:Y:S02]  /*a130*/  @P5 LEA R4, P0, R104.reuse, R130, 0x1 ;  /* 0x0000008268045211 */ /* 0x042fe400078008ff */
[----:B------:R-:W-:Y:S02]  /*a140*/  @P5 LEA R28, P4, R193, R136, 0x1 ;  /* 0x00000088c11c5211 */ /* 0x000fe400078808ff */
[----:B------:R-:W-:Y:S02]  /*a150*/  @P5 LEA.HI.X R5, R104, R131, R101, 0x1, P0 ;  /* 0x0000008368055211 */ /* 0x000fe400000f0c65 */
[-C--:B------:R-:W-:Y:S02]  /*a160*/  @P6 LEA R26, P0, R103, R130.reuse, 0x1 ;  /* 0x00000082671a6211 */ /* 0x080fe400078008ff */
        /* <DEDUP_REMOVED lines=16> */
.L_x_1106:
[----:B------:R-:W-:Y:S05]  /*a270*/  BSYNC B0 ;  /* 0x0000000000007941 */ /* 0x000fea0003800000 */
.L_x_1105:
        /* <DEDUP_REMOVED lines=24> */
.L_x_1108:
[----:B------:R-:W-:Y:S05]  /*a400*/  BSYNC B0 ;  /* 0x0000000000007941 */ /* 0x000fea0003800000 */
.L_x_1107:
        /* <DEDUP_REMOVED lines=24> */
.L_x_1054:
[----:B------:R-:W-:Y:S05]  /*a590*/  BSYNC B3 ;  /* 0x0000000000037941 */ /* 0x000fea0003800000 */
.L_x_1027:
        /* <DEDUP_REMOVED lines=87> */
.L_x_1110:
        /* <DEDUP_REMOVED lines=8> */
.L_x_1111:
[----:B------:R-:W-:Y:S05]  /*ab90*/  BSYNC B0 ;  /* 0x0000000000007941 */ /* 0x000fea0003800000 */
.L_x_1109:
[----:B------:R-:W-:Y:S04]  /*aba0*/  IADD3 R9, R9, -0x1, RZ ;  /* 0xffffffff09097810 */ /* 0x000fe80007ffe0ff */
[----:B------:R-:W-:Y:S11]  /*abb0*/  ISETP.GT.AND P0, PT, R9, R102, PT ;  /* 0x000000660900720c */ /* 0x000ff60003f04270 */
[----:B------:R-:W-:Y:S02]  /*abc0*/  @!UPT UIADD3 URZ, URZ, URZ, URZ ;  /* 0x0000003f3f3ff290 */ /* 0x000fe4000fffe03f */
[----:B------:R-:W-:-:S05]  /*abd0*/  @P0 BRA `(.L_x_1112) ;  /* 0xffff7cc000000947 */ /* 0x000fca000383ffff */
.L_x_1018:
        /* <DEDUP_REMOVED lines=14> */
[----:B------:R-:W-:Y:S01]  /*acc0*/  @P1 LEA R4, P0, R199, R2, 0x2 ;  /* 0x00000002c7041211 */ /* 0x000fe200078010ff */
[----:B------:R-:W-:-:S03]  /*acd0*/  IMAD.MOV.U32 R2, RZ, RZ, RZ ;  /* 0x000000ffff027224 */ /* 0x000fc600078e00ff */
[----:B------:R-:W-:-:S05]  /*ace0*/  @P1 LEA.HI.X R5, R199, R3, R76, 0x2, P0 ;  /* 0x00000003c7051211 */ /* 0x000fca00000f144c */
        /* <DEDUP_REMOVED lines=12> */
[----:B------:R-:W-:Y:S01]  /*adb0*/  LEA R38, P1, R77, R176, 0x1 ;  /* 0x000000b04d267211 */ /* 0x000fe200078208ff */
        /* <DEDUP_REMOVED lines=70> */
.L_x_1121:
[----:B------:R-:W-:Y:S05]  /*b220*/  BSYNC B0 ;  /* 0x0000000000007941 */ /* 0x000fea0003800000 */
.L_x_1120:
[----:B-----5:R3:W-:Y:S02]  /*b230*/  STS.128 [R203], R8 ;  /* 0x00000008cb007388 */ /* 0x0207e40000000c00 */
.L_x_1119:
[----:B------:R-:W-:Y:S05]  /*b240*/  BSYNC B1 ;  /* 0x0000000000017941 */ /* 0x000fea0003800000 */
.L_x_1118:
        /* <DEDUP_REMOVED lines=48> */
.L_x_1125:
[----:B------:R-:W-:Y:S05]  /*b550*/  BSYNC B0 ;  /* 0x0000000000007941 */ /* 0x000fea0003800000 */
.L_x_1124:
[----:B-----5:R1:W-:Y:S02]  /*b560*/  STS.128 [R203+0x1000], R8 ;  /* 0x00100008cb007388 */ /* 0x0203e40000000c00 */
.L_x_1123:
[----:B------:R-:W-:Y:S05]  /*b570*/  BSYNC B1 ;  /* 0x0000000000017941 */ /* 0x000fea0003800000 */
.L_x_1122:
        /* <DEDUP_REMOVED lines=47> */
.L_x_1127:
[----:B------:R-:W-:Y:S05]  /*b870*/  BSYNC B0 ;  /* 0x0000000000007941 */ /* 0x000fea0003800000 */
.L_x_1126:
[----:B-----5:R3:W-:Y:S02]  /*b880*/  STS.128 [R203+0x2000], R8 ;  /* 0x00200008cb007388 */ /* 0x0207e40000000c00 */
.L_x_1117:
[----:B------:R-:W-:Y:S05]  /*b890*/  BSYNC B2 ;  /* 0x0000000000027941 */ /* 0x000fea0003800000 */
.L_x_1116:
        /* <DEDUP_REMOVED lines=59> */
.L_x_1132:
[----:B------:R-:W-:Y:S05]  /*bc50*/  BSYNC B0 ;  /* 0x0000000000007941 */ /* 0x000fea0003800000 */
.L_x_1131:
[----:B-----5:R3:W-:Y:S02]  /*bc60*/  STS.128 [R203+0x800], R8 ;  /* 0x00080008cb007388 */ /* 0x0207e40000000c00 */
.L_x_1130:
[----:B------:R-:W-:Y:S05]  /*bc70*/  BSYNC B1 ;  /* 0x0000000000017941 */ /* 0x000fea0003800000 */
.L_x_1129:
        /* <DEDUP_REMOVED lines=47> */
.L_x_1136:
[----:B------:R-:W-:Y:S05]  /*bf70*/  BSYNC B0 ;  /* 0x0000000000007941 */ /* 0x000fea0003800000 */
.L_x_1135:
[----:B-----5:R3:W-:Y:S02]  /*bf80*/  STS.128 [R203+0x1800], R8 ;  /* 0x00180008cb007388 */ /* 0x0207e40000000c00 */
.L_x_1134:
[----:B------:R-:W-:Y:S05]  /*bf90*/  BSYNC B1 ;  /* 0x0000000000017941 */ /* 0x000fea0003800000 */
.L_x_1133:
[----:B------:R-:W-:-:S13]  /*bfa0*/  ISETP.GE.AND P0, PT, R116, R25, PT ;  /* 0x000000197400720c */ /* 0x000fda0003f06270 */
[----:B------:R1:W-:Y:S01]  /*bfb0*/  @P0 STS.128 [R203+0x2800], RZ ;  /* 0x002800ffcb000388 */ /* 0x0003e20000000c00 */
[----:B------:R-:W-:Y:S05]  /*bfc0*/  @P0 BRA `(.L_x_1128) ;  /* 0x0000299000000947 */ /* 0x000fea0003800000 */
[----:B-1----:R-:W5:Y:S01]  /*bfd0*/  LD.E.128 R36, [R38.64+0x80] ;  /* 0x0000800426247980 */ /* 0x002f62000c101d00 */
[----:B------:R-:W-:Y:S01]  /*bfe0*/  ISETP.GE.AND P0, PT, R116, R15, PT ;  /* 0x0000000f7400720c */ /* 0x000fe20003f06270 */
[----:B------:R-:W-:-:S12]  /*bff0*/  BSSY B0, `(.L_x_1137) ;  /* 0x0000028000007945 */ /* 0x000fd80003800000 */
[----:B------:R-:W-:Y:S05]  /*c000*/  @P0 BRA `(.L_x_1138) ;  /* 0x0000026000000947 */ /* 0x000fea0003800000 */
[----:B--2---:R-:W2:Y:S04]  /*c010*/  LD.E.64 R2, [R16.64+0x40] ;  /* 0x0000400410027980 */ /* 0x004ea8000c101b00 */
[----:B---3--:R-:W3:Y:S01]  /*c020*/  LD.E.64 R4, [R6.64+0x40] ;  /* 0x0000400406047980 */ /* 0x008ee2000c101b00 */
        /* <DEDUP_REMOVED lines=36> */
.L_x_1138:
[----:B------:R-:W-:Y:S05]  /*c270*/  BSYNC B0 ;  /* 0x0000000000007941 */ /* 0x000fea0003800000 */
.L_x_1137:
[----:B-----5:R1:W-:Y:S01]  /*c280*/  STS.128 [R203+0x2800], R36 ;  /* 0x00280024cb007388 */ /* 0x0203e20000000c00 */
[----:B------:R-:W-:Y:S05]  /*c290*/  BRA `(.L_x_1128) ;  /* 0x000026c000007947 */ /* 0x000fea0003800000 */
.L_x_1115:
        /* <DEDUP_REMOVED lines=19> */
[----:B------:R-:W-:Y:S01]  /*c3d0*/  LEA.HI.X.SX32 R9, R2, R31, 0x1, P1 ;  /* 0x0000001f02097211 */ /* 0x000fe200008f0eff */
[----:B------:R-:W-:Y:S01]  /*c3e0*/  IMAD.MOV.U32 R2, RZ, RZ, RZ ;  /* 0x000000ffff027224 */ /* 0x000fe200078e00ff */
[----:B------:R-:W-:Y:S01]  /*c3f0*/  LEA R8, P1, R11, R34, 0x1 ;  /* 0x000000220b087211 */ /* 0x000fe200078208ff */
[----:B------:R-:W3:Y:S01]  /*c400*/  LD.E.128 R4, [R4.64] ;  /* 0x0000000404047980 */ /* 0x000ee2000c101d00 */
[----:B------:R-:W-:Y:S02]  /*c410*/  @P0 IADD3 R2, -R3, RZ, RZ ;  /* 0x000000ff03020210 */ /* 0x000fe40007ffe1ff */
[----:B------:R-:W-:Y:S02]  /*c420*/  LEA.HI.X R9, R11, R35, R9, 0x1, P1 ;  /* 0x000000230b097211 */ /* 0x000fe400008f0c09 */
[----:B------:R-:W-:-:S04]  /*c430*/  IADD3 R19, P1, R2, R29, RZ ;  /* 0x0000001d02137210 */ /* 0x000fc80007f3e0ff */
[----:B------:R-:W4:Y:S01]  /*c440*/  LD.E.128 R8, [R8.64] ;  /* 0x0000000408087980 */ /* 0x000f22000c101d00 */
[----:B------:R-:W-:Y:S02]  /*c450*/  LEA.HI.X.SX32 R17, R2, R31, 0x1, P1 ;  /* 0x0000001f02117211 */ /* 0x000fe400008f0eff */
[----:B------:R-:W-:-:S04]  /*c460*/  LEA R16, P1, R19, R36, 0x1 ;  /* 0x0000002413107211 */ /* 0x000fc800078208ff */
[----:B------:R-:W-:-:S06]  /*c470*/  LEA.HI.X R17, R19, R37, R17, 0x1, P1 ;  /* 0x0000002513117211 */ /* 0x000fcc00008f0c11 */
[----:B--2---:R-:W2:Y:S01]  /*c480*/  LD.E.128 R16, [R16.64] ;  /* 0x0000000410107980 */ /* 0x004ea2000c101d00 */
[C---:B-----5:R-:W-:Y:S01]  /*c490*/  IMAD.U32 R24, R20.reuse, 0x10000, RZ ;  /* 0x0001000014187824 */ /* 0x060fe200078e00ff */
[----:B------:R-:W-:Y:S01]  /*c4a0*/  LOP3.LUT R14, R20, 0xffff0000, RZ, 0xc0, !PT ;  /* 0xffff0000140e7812 */ /* 0x000fe200078ec0ff */
[C---:B------:R-:W-:Y:S01]  /*c4b0*/  IMAD.U32 R26, R22.reuse, 0x10000, RZ ;  /* 0x00010000161a7824 */ /* 0x040fe200078e00ff */
[C---:B------:R-:W-:Y:S02]  /*c4c0*/  LOP3.LUT R2, R21.reuse, 0xffff0000, RZ, 0xc0, !PT ;  /* 0xffff000015027812 */ /* 0x040fe400078ec0ff */
[----:B------:R-:W-:Y:S02]  /*c4d0*/  SHF.L.U32 R28, R21, 0x10, RZ ;  /* 0x00000010151c7819 */ /* 0x000fe400000006ff */
[----:B------:R-:W-:Y:S02]  /*c4e0*/  LOP3.LUT R21, R22, 0xffff0000, RZ, 0xc0, !PT ;  /* 0xffff000016157812 */ /* 0x000fe400078ec0ff */
[----:B------:R-:W-:-:S02]  /*c4f0*/  LOP3.LUT R20, R23, 0xffff0000, RZ, 0xc0, !PT ;  /* 0xffff000017147812 */ /* 0x000fc400078ec0ff */
[----:B------:R-:W-:Y:S01]  /*c500*/  SHF.L.U32 R30, R23, 0x10, RZ ;  /* 0x00000010171e7819 */ /* 0x000fe200000006ff */
[C---:B---3--:R-:W-:Y:S01]  /*c510*/  IMAD.U32 R23, R4.reuse, 0x10000, RZ ;  /* 0x0001000004177824 */ /* 0x048fe200078e00ff */
[----:B------:R-:W-:Y:S01]  /*c520*/  LOP3.LUT R22, R4, 0xffff0000, RZ, 0xc0, !PT ;  /* 0xffff000004167812 */ /* 0x000fe200078ec0ff */
[----:B------:R-:W-:Y:S01]  /*c530*/  IMAD.U32 R32, R6, 0x10000, RZ ;  /* 0x0001000006207824 */ /* 0x000fe200078e00ff */
[C---:B------:R-:W-:Y:S02]  /*c540*/  SHF.L.U32 R4, R5.reuse, 0x10, RZ ;  /* 0x0000001005047819 */ /* 0x040fe400000006ff */
[----:B------:R-:W-:Y:S02]  /*c550*/  LOP3.LUT R42, R5, 0xffff0000, RZ, 0xc0, !PT ;  /* 0xffff0000052a7812 */ /* 0x000fe400078ec0ff */
[C---:B------:R-:W-:Y:S02]  /*c560*/  SHF.L.U32 R5, R7.reuse, 0x10, RZ ;  /* 0x0000001007057819 */ /* 0x040fe400000006ff */
[----:B------:R-:W-:Y:S01]  /*c570*/  LOP3.LUT R45, R7, 0xffff0000, RZ, 0xc0, !PT ;  /* 0xffff0000072d7812 */ /* 0x000fe200078ec0ff */
[C---:B----4-:R-:W-:Y:S01]  /*c580*/  IMAD.U32 R44, R8.reuse, 0x10000, RZ ;  /* 0x00010000082c7824 */ /* 0x050fe200078e00ff */
[----:B------:R-:W-:Y:S01]  /*c590*/  LOP3.LUT R43, R8, 0xffff0000, RZ, 0xc0, !PT ;  /* 0xffff0000082b7812 */ /* 0x000fe200078ec0ff */
[----:B------:R-:W-:Y:S01]  /*c5a0*/  IMAD.U32 R47, R10, 0x10000, RZ ;  /* 0x000100000a2f7824 */ /* 0x000fe200078e00ff */
[C---:B------:R-:W-:Y:S01]  /*c5b0*/  SHF.L.U32 R7, R9.reuse, 0x10, RZ ;  /* 0x0000001009077819 */ /* 0x040fe200000006ff */
        /* <DEDUP_REMOVED lines=11> */
[----:B--2---:R-:W-:Y:S01]  /*c670*/  LOP3.LUT R11, R18, 0xffff0000, RZ, 0xc0, !PT ;  /* 0xffff0000120b7812 */ /* 0x004fe200078ec0ff */
[----:B------:R-:W-:-:S02]  /*c680*/  @!P0 FADD.FTZ R10, -R10, -RZ ;  /* 0x800000ff0a0a8221 */ /* 0x000fc40000010100 */
[----:B------:R-:W-:Y:S02]  /*c690*/  @!P0 FADD.FTZ R47, -R47, -RZ ;  /* 0x800000ff2f2f8221 */ /* 0x000fe40000010100 */
[----:B------:R-:W-:Y:S02]  /*c6a0*/  FMUL.FTZ R6, R6, R9 ;  /* 0x0000000906067220 */ /* 0x000fe40000410000 */
[----:B------:R-:W-:Y:S01]  /*c6b0*/  FMUL.FTZ R5, R5, R8 ;  /* 0x0000000805057220 */ /* 0x000fe20000410000 */
[----:B------:R-:W-:Y:S01]  /*c6c0*/  LOP3.LUT R8, R16, 0xffff0000, RZ, 0xc0, !PT ;  /* 0xffff000010087812 */ /* 0x000fe200078ec0ff */
[----:B------:R-:W-:Y:S01]  /*c6d0*/  FMUL.FTZ R7, R4, R7 ;  /* 0x0000000704077220 */ /* 0x000fe20000410000 */
[C---:B------:R-:W-:Y:S01]  /*c6e0*/  SHF.L.U32 R4, R17.reuse, 0x10, RZ ;  /* 0x0000001011047819 */ /* 0x040fe200000006ff */
        /* <DEDUP_REMOVED lines=15> */
[----:B------:R-:W-:Y:S02]  /*c7e0*/  FFMA.FTZ R5, R30, R10, R5 ;  /* 0x0000000a1e057223 */ /* 0x000fe40000010005 */
[----:B------:R-:W-:Y:S01]  /*c7f0*/  FFMA.FTZ R18, R20, R18, R45 ;  /* 0x0000001214127223 */ /* 0x000fe2000001002d */
[----:B------:R-:W-:Y:S01]  /*c800*/  F2FP.BF16.PACK_AB R20, R8, R9 ;  /* 0x000000090814723e */ /* 0x000fe200000010ff */
[----:B------:R-:W-:Y:S01]  /*c810*/  FFMA.FTZ R11, R21, R11, R6 ;  /* 0x0000000b150b7223 */ /* 0x000fe20000010006 */
[----:B------:R-:W-:Y:S02]  /*c820*/  F2FP.BF16.PACK_AB R21, R17, R4 ;  /* 0x000000041115723e */ /* 0x000fe400000010ff */
[----:B------:R-:W-:-:S02]  /*c830*/  F2FP.BF16.PACK_AB R23, R18, R5 ;  /* 0x000000051217723e */ /* 0x000fc400000010ff */
[----:B------:R-:W-:Y:S02]  /*c840*/  F2FP.BF16.PACK_AB R22, R11, R16 ;  /* 0x000000100b16723e */ /* 0x000fe400000010ff */
.L_x_1144:
[----:B------:R-:W-:Y:S05]  /*c850*/  BSYNC B0 ;  /* 0x0000000000007941 */ /* 0x000fea0003800000 */
.L_x_1143:
[----:B-----5:R3:W-:Y:S02]  /*c860*/  STS.128 [R203], R20 ;  /* 0x00000014cb007388 */ /* 0x0207e40000000c00 */
.L_x_1142:
[----:B------:R-:W-:Y:S05]  /*c870*/  BSYNC B1 ;  /* 0x0000000000017941 */ /* 0x000fea0003800000 */
.L_x_1141:
        /* <DEDUP_REMOVED lines=18> */
[----:B--2---:R-:W2:Y:S01]  /*c9a0*/  LD.E.128 R4, [R4.64+0x40] ;  /* 0x0000400404047980 */ /* 0x004ea2000c101d00 */
[----:B------:R-:W-:Y:S02]  /*c9b0*/  @P0 IADD3 R2, -R3, RZ, RZ ;  /* 0x000000ff03020210 */ /* 0x000fe40007ffe1ff */
[----:B------:R-:W-:Y:S02]  /*c9c0*/  LEA.HI.X R9, R11, R35, R9, 0x1, P1 ;  /* 0x000000230b097211 */ /* 0x000fe400008f0c09 */
[----:B------:R-:W-:-:S04]  /*c9d0*/  IADD3 R19, P1, R2, R29, RZ ;  /* 0x0000001d02137210 */ /* 0x000fc80007f3e0ff */
[----:B---3--:R-:W3:Y:S01]  /*c9e0*/  LD.E.128 R8, [R8.64+0x40] ;  /* 0x0000400408087980 */ /* 0x008ee2000c101d00 */
[----:B------:R-:W-:Y:S02]  /*c9f0*/  LEA.HI.X.SX32 R17, R2, R31, 0x1, P1 ;  /* 0x0000001f02117211 */ /* 0x000fe400008f0eff */
[----:B------:R-:W-:-:S04]  /*ca00*/  LEA R16, P1, R19, R36, 0x1 ;  /* 0x0000002413107211 */ /* 0x000fc800078208ff */
[----:B------:R-:W-:-:S06]  /*ca10*/  LEA.HI.X R17, R19, R37, R17, 0x1, P1 ;  /* 0x0000002513117211 */ /* 0x000fcc00008f0c11 */
[----:B----4-:R-:W4:Y:S01]  /*ca20*/  LD.E.128 R16, [R16.64+0x40] ;  /* 0x0000400410107980 */ /* 0x010f22000c101d00 */
        /* <DEDUP_REMOVED lines=8> */
[C---:B--2---:R-:W-:Y:S01]  /*cab0*/  IMAD.U32 R23, R4.reuse, 0x10000, RZ ;  /* 0x0001000004177824 */ /* 0x044fe200078e00ff */
[----:B------:R-:W-:Y:S01]  /*cac0*/  LOP3.LUT R22, R4, 0xffff0000, RZ, 0xc0, !PT ;  /* 0xffff000004167812 */ /* 0x000fe200078ec0ff */
[----:B------:R-:W-:Y:S01]  /*cad0*/  IMAD.U32 R32, R6, 0x10000, RZ ;  /* 0x0001000006207824 */ /* 0x000fe200078e00ff */
[C---:B------:R-:W-:Y:S02]  /*cae0*/  SHF.L.U32 R4, R5.reuse, 0x10, RZ ;  /* 0x0000001005047819 */ /* 0x040fe400000006ff */
[----:B------:R-:W-:Y:S02]  /*caf0*/  LOP3.LUT R42, R5, 0xffff0000, RZ, 0xc0, !PT ;  /* 0xffff0000052a7812 */ /* 0x000fe400078ec0ff */
[C---:B------:R-:W-:Y:S02]  /*cb00*/  SHF.L.U32 R5, R7.reuse, 0x10, RZ ;  /* 0x0000001007057819 */ /* 0x040fe400000006ff */
[----:B------:R-:W-:Y:S01]  /*cb10*/  LOP3.LUT R45, R7, 0xffff0000, RZ, 0xc0, !PT ;  /* 0xffff0000072d7812 */ /* 0x000fe200078ec0ff */
[C---:B---3--:R-:W-:Y:S01]  /*cb20*/  IMAD.U32 R44, R8.reuse, 0x10000, RZ ;  /* 0x00010000082c7824 */ /* 0x048fe200078e00ff */
        /* <DEDUP_REMOVED lines=14> */
[----:B----4-:R-:W-:Y:S01]  /*cc10*/  LOP3.LUT R11, R18, 0xffff0000, RZ, 0xc0, !PT ;  /* 0xffff0000120b7812 */ /* 0x010fe200078ec0ff */
        /* <DEDUP_REMOVED lines=29> */
.L_x_1148:
[----:B------:R-:W-:Y:S05]  /*cdf0*/  BSYNC B0 ;  /* 0x0000000000007941 */ /* 0x000fea0003800000 */
.L_x_1147:
[----:B-----5:R1:W-:Y:S02]  /*ce00*/  STS.128 [R203+0x1000], R20 ;  /* 0x00100014cb007388 */ /* 0x0203e40000000c00 */
.L_x_1146:
[----:B------:R-:W-:Y:S05]  /*ce10*/  BSYNC B1 ;  /* 0x0000000000017941 */ /* 0x000fea0003800000 */
.L_x_1145:
        /* <DEDUP_REMOVED lines=16> */
[----:B------:R-:W3:Y:S03]  /*cf20*/  LD.E.128 R4, [R4.64+0x80] ;  /* 0x0000800404047980 */ /* 0x000ee6000c101d00 */
[----:B------:R-:W-:Y:S01]  /*cf30*/  LEA.HI.X R9, R9, R35, R2, 0x1, P1 ;  /* 0x0000002309097211 */ /* 0x000fe200008f0c02 */
[----:B------:R-:W-:Y:S01]  /*cf40*/  IMAD.MOV.U32 R2, RZ, RZ, RZ ;  /* 0x000000ffff027224 */ /* 0x000fe200078e00ff */
[----:B------:R-:W-:-:S04]  /*cf50*/  @P0 IADD3 R2, -R3, RZ, RZ ;  /* 0x000000ff03020210 */ /* 0x000fc80007ffe1ff */
[C---:B------:R-:W-:Y:S01]  /*cf60*/  IADD3 R19, P1, R2.reuse, R29, RZ ;  /* 0x0000001d02137210 */ /* 0x040fe20007f3e0ff */
[----:B--2---:R-:W2:Y:S03]  /*cf70*/  LD.E.128 R8, [R8.64+0x80] ;  /* 0x0000800408087980 */ /* 0x004ea6000c101d00 */
        /* <DEDUP_REMOVED lines=16> */
[----:B-1----:R-:W-:Y:S02]  /*d080*/  LOP3.LUT R40, R5, 0xffff0000, RZ, 0xc0, !PT ;  /* 0xffff000005287812 */ /* 0x002fe400078ec0ff */
[C---:B------:R-:W-:Y:S02]  /*d090*/  SHF.L.U32 R5, R7.reuse, 0x10, RZ ;  /* 0x0000001007057819 */ /* 0x040fe400000006ff */
[----:B------:R-:W-:Y:S01]  /*d0a0*/  LOP3.LUT R43, R7, 0xffff0000, RZ, 0xc0, !PT ;  /* 0xffff0000072b7812 */ /* 0x000fe200078ec0ff */
[C---:B--2---:R-:W-:Y:S01]  /*d0b0*/  IMAD.U32 R42, R8.reuse, 0x10000, RZ ;  /* 0x00010000082a7824 */ /* 0x044fe200078e00ff */
        /* <DEDUP_REMOVED lines=44> */
.L_x_1150:
[----:B------:R-:W-:Y:S05]  /*d380*/  BSYNC B0 ;  /* 0x0000000000007941 */ /* 0x000fea0003800000 */
.L_x_1149:
[----:B-----5:R3:W-:Y:S02]  /*d390*/  STS.128 [R203+0x2000], R20 ;  /* 0x00200014cb007388 */ /* 0x0207e40000000c00 */
.L_x_1140:
[----:B------:R-:W-:Y:S05]  /*d3a0*/  BSYNC B2 ;  /* 0x0000000000027941 */ /* 0x000fea0003800000 */
.L_x_1139:
        /* <DEDUP_REMOVED lines=18> */
[----:B------:R-:W-:-:S03]  /*d4d0*/  @P0 IMAD.MOV R9, RZ, RZ, -R3 ;  /* 0x000000ffff090224 */ /* 0x000fc600078e0a03 */
[----:B------:R-:W-:-:S04]  /*d4e0*/  IADD3 R13, P1, R11, R12, RZ ;  /* 0x0000000c0b0d7210 */ /* 0x000fc80007f3e0ff */
[----:B------:R-:W-:Y:S02]  /*d4f0*/  LEA.HI.X.SX32 R11, R11, R2, 0x1, P1 ;  /* 0x000000020b0b7211 */ /* 0x000fe400008f0eff */
[----:B------:R-:W-:-:S04]  /*d500*/  LEA R16, P1, R13, R34, 0x1 ;  /* 0x000000220d107211 */ /* 0x000fc800078208ff */
[----:B------:R-:W-:Y:S01]  /*d510*/  LEA.HI.X R17, R13, R35, R11, 0x1, P1 ;  /* 0x000000230d117211 */ /* 0x000fe200008f0c0b */
[----:B------:R-:W-:Y:S01]  /*d520*/  IMAD.MOV.U32 R13, RZ, RZ, RZ ;  /* 0x000000ffff0d7224 */ /* 0x000fe200078e00ff */
[----:B------:R-:W-:Y:S01]  /*d530*/  @P0 IADD3 R13, -R3, RZ, RZ ;  /* 0x000000ff030d0210 */ /* 0x000fe20007ffe1ff */
[----:B------:R-:W-:-:S03]  /*d540*/  IMAD.WIDE R8, R9, 0x2, R38 ;  /* 0x0000000209087825 */ /* 0x000fc600078e0226 */
[C---:B-1-3--:R-:W-:Y:S01]  /*d550*/  IADD3 R21, P1, R13.reuse, R12, RZ ;  /* 0x0000000c0d157210 */ /* 0x04afe20007f3e0ff */
[----:B------:R-:W3:Y:S03]  /*d560*/  LD.E.128 R16, [R16.64] ;  /* 0x0000000410107980 */ /* 0x000ee6000c101d00 */
[----:B------:R-:W-:Y:S01]  /*d570*/  LEA.HI.X.SX32 R2, R13, R2, 0x1, P1 ;  /* 0x000000020d027211 */ /* 0x000fe200008f0eff */
[----:B--2---:R-:W2:Y:S01]  /*d580*/  LD.E.128 R8, [R8.64] ;  /* 0x0000000408087980 */ /* 0x004ea2000c101d00 */
[----:B------:R-:W-:-:S04]  /*d590*/  LEA R20, P1, R21, R36, 0x1 ;  /* 0x0000002415147211 */ /* 0x000fc800078208ff */
[----:B------:R-:W-:-:S06]  /*d5a0*/  LEA.HI.X R21, R21, R37, R2, 0x1, P1 ;  /* 0x0000002515157211 */ /* 0x000fcc00008f0c02 */
[----:B----4-:R-:W4:Y:S01]  /*d5b0*/  LD.E.128 R20, [R20.64] ;  /* 0x0000000414147980 */ /* 0x010f22000c101d00 */
[C---:B-----5:R-:W-:Y:S01]  /*d5c0*/  LOP3.LUT R2, R5.reuse, 0xffff0000, RZ, 0xc0, !PT ;  /* 0xffff000005027812 */ /* 0x060fe200078ec0ff */
[----:B------:R-:W-:Y:S01]  /*d5d0*/  IMAD.U32 R24, R5, 0x10000, RZ ;  /* 0x0001000005187824 */ /* 0x000fe200078e00ff */
[C---:B------:R-:W-:Y:S01]  /*d5e0*/  LOP3.LUT R5, R7.reuse, 0xffff0000, RZ, 0xc0, !PT ;  /* 0xffff000007057812 */ /* 0x040fe200078ec0ff */
[----:B------:R-:W-:Y:S01]  /*d5f0*/  IMAD.U32 R27, R7, 0x10000, RZ ;  /* 0x00010000071b7824 */ /* 0x000fe200078e00ff */
[----:B------:R-:W-:Y:S01]  /*d600*/  SHF.L.U32 R13, R6, 0x10, RZ ;  /* 0x00000010060d7819 */ /* 0x000fe200000006ff */
[C---:B------:R-:W-:Y:S01]  /*d610*/  IMAD.U32 R12, R4.reuse, 0x10000, RZ ;  /* 0x00010000040c7824 */ /* 0x040fe200078e00ff */
        /* <DEDUP_REMOVED lines=8> */
[----:B------:R-:W-:Y:S01]  /*d6a0*/  @!P0 FADD.FTZ R16, -R16, -RZ ;  /* 0x800000ff10108221 */ /* 0x000fe20000010100 */
        /* <DEDUP_REMOVED lines=13> */
[----:B------:R-:W-:Y:S01]  /*d780*/  FMUL.FTZ R41, R41, R16 ;  /* 0x0000001029297220 */ /* 0x000fe20000410000 */
[C---:B------:R-:W-:Y:S01]  /*d790*/  LOP3.LUT R32, R11.reuse, 0xffff0000, RZ, 0xc0, !PT ;  /* 0xffff00000b207812 */ /* 0x040fe200078ec0ff */
[----:B------:R-:W-:Y:S01]  /*d7a0*/  FMUL.FTZ R7, R8, R7 ;  /* 0x0000000708077220 */ /* 0x000fe20000410000 */
[----:B------:R-:W-:Y:S01]  /*d7b0*/  SHF.L.U32 R10, R11, 0x10, RZ ;  /* 0x000000100b0a7819 */ /* 0x000fe200000006ff */
[C---:B----4-:R-:W-:Y:S01]  /*d7c0*/  IMAD.U32 R16, R20.reuse, 0x10000, RZ ;  /* 0x0001000014107824 */ /* 0x050fe200078e00ff */
[----:B------:R-:W-:Y:S01]  /*d7d0*/  LOP3.LUT R11, R20, 0xffff0000, RZ, 0xc0, !PT ;  /* 0xffff0000140b7812 */ /* 0x000fe200078ec0ff */
[----:B------:R-:W-:Y:S01]  /*d7e0*/  FMUL.FTZ R9, R9, R18 ;  /* 0x0000001209097220 */ /* 0x000fe20000410000 */
[C---:B------:R-:W-:Y:S01]  /*d7f0*/  SHF.L.U32 R8, R21.reuse, 0x10, RZ ;  /* 0x0000001015087819 */ /* 0x040fe200000006ff */
[----:B------:R-:W-:Y:S01]  /*d800*/  FMUL.FTZ R32, R32, R19 ;  /* 0x0000001320207220 */ /* 0x000fe20000410000 */
[----:B------:R-:W-:Y:S01]  /*d810*/  LOP3.LUT R20, R21, 0xffff0000, RZ, 0xc0, !PT ;  /* 0xffff000015147812 */ /* 0x000fe200078ec0ff */
[----:B------:R-:W-:Y:S01]  /*d820*/  FMUL.FTZ R47, R47, R30 ;  /* 0x0000001e2f2f7220 */ /* 0x000fe20000410000 */
[----:B------:R-:W-:Y:S01]  /*d830*/  LOP3.LUT R18, R22, 0xffff0000, RZ, 0xc0, !PT ;  /* 0xffff000016127812 */ /* 0x000fe200078ec0ff */
[----:B------:R-:W-:Y:S01]  /*d840*/  FMUL.FTZ R10, R10, R17 ;  /* 0x000000110a0a7220 */ /* 0x000fe20000410000 */
[C---:B------:R-:W-:Y:S01]  /*d850*/  SHF.L.U32 R17, R23.reuse, 0x10, RZ ;  /* 0x0000001017117819 */ /* 0x040fe200000006ff */
[----:B------:R-:W-:Y:S01]  /*d860*/  IMAD.U32 R19, R22, 0x10000, RZ ;  /* 0x0001000016137824 */ /* 0x000fe200078e00ff */
[----:B------:R-:W-:Y:S01]  /*d870*/  LOP3.LUT R22, R23, 0xffff0000, RZ, 0xc0, !PT ;  /* 0xffff000017167812 */ /* 0x000fe200078ec0ff */
[----:B------:R-:W-:-:S02]  /*d880*/  @!P0 FADD.FTZ R26, -R26, -RZ ;  /* 0x800000ff1a1a8221 */ /* 0x000fc40000010100 */
[----:B------:R-:W-:Y:S02]  /*d890*/  @!P0 FADD.FTZ R28, -R28, -RZ ;  /* 0x800000ff1c1c8221 */ /* 0x000fe40000010100 */
[----:B------:R-:W-:Y:S02]  /*d8a0*/  FFMA.FTZ R7, R24, R8, R7 ;  /* 0x0000000818077223 */ /* 0x000fe40000010007 */
[----:B------:R-:W-:Y:S02]  /*d8b0*/  FFMA.FTZ R2, R2, R20, R47 ;  /* 0x0000001402027223 */ /* 0x000fe4000001002f */
[----:B------:R-:W-:Y:S02]  /*d8c0*/  FMUL.FTZ R43, R43, R26 ;  /* 0x0000001a2b2b7220 */ /* 0x000fe40000410000 */
[----:B------:R-:W-:Y:S01]  /*d8d0*/  FMUL.FTZ R28, R45, R28 ;  /* 0x0000001c2d1c7220 */ /* 0x000fe20000410000 */
[----:B------:R-:W-:Y:S01]  /*d8e0*/  F2FP.BF16.PACK_AB R7, R2, R7 ;  /* 0x000000070207723e */ /* 0x000fe200000010ff */
[----:B------:R-:W-:-:S02]  /*d8f0*/  FFMA.FTZ R10, R27, R17, R10 ;  /* 0x000000111b0a7223 */ /* 0x000fc4000001000a */
[----:B------:R-:W-:Y:S02]  /*d900*/  FFMA.FTZ R5, R5, R22, R32 ;  /* 0x0000001605057223 */ /* 0x000fe40000010020 */
[----:B------:R-:W-:Y:S02]  /*d910*/  FFMA.FTZ R12, R12, R16, R43 ;  /* 0x000000100c0c7223 */ /* 0x000fe4000001002b */
[----:B------:R-:W-:Y:S02]  /*d920*/  FFMA.FTZ R11, R4, R11, R41 ;  /* 0x0000000b040b7223 */ /* 0x000fe40000010029 */
[----:B------:R-:W-:Y:S02]  /*d930*/  FFMA.FTZ R13, R13, R19, R28 ;  /* 0x000000130d0d7223 */ /* 0x000fe4000001001c */
[----:B------:R-:W-:Y:S01]  /*d940*/  FFMA.FTZ R6, R6, R18, R9 ;  /* 0x0000001206067223 */ /* 0x000fe20000010009 */
[----:B------:R-:W-:Y:S01]  /*d950*/  F2FP.BF16.PACK_AB R9, R5, R10 ;  /* 0x0000000a0509723e */ /* 0x000fe200000010ff */
[----:B------:R-:W-:Y:S01]  /*d960*/  IMAD.MOV.U32 R5, RZ, RZ, R7 ;  /* 0x000000ffff057224 */ /* 0x000fe200078e0007 */
[----:B------:R-:W-:-:S02]  /*d970*/  F2FP.BF16.PACK_AB R4, R11, R12 ;  /* 0x0000000c0b04723e */ /* 0x000fc400000010ff */
[----:B------:R-:W-:Y:S02]  /*d980*/  F2FP.BF16.PACK_AB R6, R6, R13 ;  /* 0x0000000d0606723e */ /* 0x000fe400000010ff */
[----:B------:R-:W-:Y:S02]  /*d990*/  MOV R7, R9 ;  /* 0x0000000900077202 */ /* 0x000fe40000000f00 */
.L_x_1154:
[----:B------:R-:W-:Y:S05]  /*d9a0*/  BSYNC B0 ;  /* 0x0000000000007941 */ /* 0x000fea0003800000 */
.L_x_1153:
[----:B-----5:R1:W-:Y:S02]  /*d9b0*/  STS.128 [R203+0x800], R4 ;  /* 0x00080004cb007388 */ /* 0x0203e40000000c00 */
.L_x_1152:
[----:B------:R-:W-:Y:S05]  /*d9c0*/  BSYNC B1 ;  /* 0x0000000000017941 */ /* 0x000fea0003800000 */
.L_x_1151:
        /* <DEDUP_REMOVED lines=19> */
[----:B------:R-:W-:Y:S02]  /*db00*/  LEA R8, P1, R9, R34, 0x1 ;  /* 0x0000002209087211 */ /* 0x000fe400078208ff */
        /* <DEDUP_REMOVED lines=39> */
[C---:B------:R-:W-:Y:S01]  /*dd80*/  LOP3.LUT R6, R7.reuse, 0xffff0000, RZ, 0xc0, !PT ;  /* 0xffff000007067812 */ /* 0x040fe200078ec0ff */
[----:B------:R-:W-:Y:S01]  /*dd90*/  @!P0 FADD.FTZ R28, -R28, -RZ ;  /* 0x800000ff1c1c8221 */ /* 0x000fe20000010100 */
[----:B------:R-:W-:Y:S01]  /*dda0*/  SHF.L.U32 R4, R7, 0x10, RZ ;  /* 0x0000001007047819 */ /* 0x000fe200000006ff */
[----:B------:R-:W-:Y:S01]  /*ddb0*/  FMUL.FTZ R10, R5, R10 ;  /* 0x0000000a050a7220 */ /* 0x000fe20000410000 */
[C---:B----4-:R-:W-:Y:S01]  /*ddc0*/  SHF.L.U32 R5, R17.reuse, 0x10, RZ ;  /* 0x0000001011057819 */ /* 0x050fe200000006ff */
[----:B------:R-:W-:Y:S01]  /*ddd0*/  FMUL.FTZ R11, R6, R11 ;  /* 0x0000000b060b7220 */ /* 0x000fe20000410000 */
[----:B------:R-:W-:Y:S01]  /*dde0*/  LOP3.LUT R6, R16, 0xffff0000, RZ, 0xc0, !PT ;  /* 0xffff000010067812 */ /* 0x000fe200078ec0ff */
        /* <DEDUP_REMOVED lines=24> */
.L_x_1158:
[----:B------:R-:W-:Y:S05]  /*df70*/  BSYNC B0 ;  /* 0x0000000000007941 */ /* 0x000fea0003800000 */
.L_x_1157:
[----:B-----5:R3:W-:Y:S02]  /*df80*/  STS.128 [R203+0x1800], R20 ;  /* 0x00180014cb007388 */ /* 0x0207e40000000c00 */
.L_x_1156:
[----:B------:R-:W-:Y:S05]  /*df90*/  BSYNC B1 ;  /* 0x0000000000017941 */ /* 0x000fea0003800000 */
.L_x_1155:
        /* <DEDUP_REMOVED lines=93> */
.L_x_1160:
[----:B------:R-:W-:Y:S05]  /*e570*/  BSYNC B0 ;  /* 0x0000000000007941 */ /* 0x000fea0003800000 */
.L_x_1159:
[----:B-----5:R1:W-:Y:S01]  /*e580*/  STS.128 [R203+0x2800], R4 ;  /* 0x00280004cb007388 */ /* 0x0203e20000000c00 */
[----:B------:R-:W-:Y:S05]  /*e590*/  BRA `(.L_x_1128) ;  /* 0x000003c000007947 */ /* 0x000fea0003800000 */
.L_x_1114:
        /* <DEDUP_REMOVED lines=31> */
.L_x_1162:
[----:B------:R-:W-:Y:S05]  /*e790*/  BSYNC B0 ;  /* 0x0000000000007941 */ /* 0x000fea0003800000 */
.L_x_1161:
        /* <DEDUP_REMOVED lines=28> */
.L_x_1128:
[----:B------:R-:W-:Y:S05]  /*e960*/  BSYNC B3 ;  /* 0x0000000000037941 */ /* 0x000fea0003800000 */
.L_x_1113:
[----:B------:R-:W-:Y:S01]  /*e970*/  IADD3 R206, R51, -0x1, RZ ;  /* 0xffffffff33ce7810 */ /* 0x000fe20007ffe0ff */
[----:B------:R-:W-:Y:S01]  /*e980*/  BSSY B0, `(.L_x_1163) ;  /* 0x0000022000007945 */ /* 0x000fe20003800000 */
[----:B------:R-:W-:-:S03]  /*e990*/  LOP3.LUT R207, R75, 0xff, RZ, 0xc0, !PT ;  /* 0x000000ff4bcf7812 */ /* 0x000fc600078ec0ff */
[----:B------:R-:W-:-:S04]  /*e9a0*/  IMAD.SHL.U32 R121, R206, 0x80, RZ ;  /* 0x00000080ce797824 */ /* 0x000fc800078e00ff */
[----:B-12---:R-:W-:-:S05]  /*e9b0*/  IMAD.IADD R5, R64, 0x1, -R121 ;  /* 0x0000000140057824 */ /* 0x006fca00078e0a79 */
[----:B------:R-:W-:-:S13]  /*e9c0*/  ISETP.GE.AND P0, PT, R170, R5, PT ;  /* 0x00000005aa00720c */ /* 0x000fda0003f06270 */
[----:B------:R-:W-:Y:S05]  /*e9d0*/  @P0 BRA `(.L_x_1164) ;  /* 0x000001c000000947 */ /* 0x000fea0003800000 */
[C---:B------:R-:W-:Y:S02]  /*e9e0*/  LOP3.LUT R0, R207.reuse, 0x1, RZ, 0xc0, !PT ;  /* 0x00000001cf007812 */ /* 0x040fe400078ec0ff */
[----:B------:R-:W-:Y:S02]  /*e9f0*/  R2P PR, R207, 0x6 ;  /* 0x00000006cf007804 */ /* 0x000fe40000000000 */
[----:B------:R-:W-:-:S11]  /*ea00*/  ISETP.NE.U32.AND P0, PT, R0, 0x1, PT ;  /* 0x000000010000780c */ /* 0x000fd60003f05070 */
[----:B------:R-:W-:Y:S02]  /*ea10*/  @P1 IMAD.MOV.U32 R2, RZ, RZ, R196 ;  /* 0x000000ffff021224 */ /* 0x000fe400078e00c4 */
[----:B------:R-:W-:Y:S01]  /*ea20*/  @!P0 MOV R6, R196 ;  /* 0x000000c400068202 */ /* 0x000fe20000000f00 */
[--C-:B------:R-:W-:Y:S02]  /*ea30*/  @!P0 IMAD.MOV.U32 R7, RZ, RZ, R195.reuse ;  /* 0x000000ffff078224 */ /* 0x100fe400078e00c3 */
[----:B------:R-:W-:-:S03]  /*ea40*/  @P1 IMAD.MOV.U32 R3, RZ, RZ, R195 ;  /* 0x000000ffff031224 */ /* 0x000fc600078e00c3 */
        /* <DEDUP_REMOVED lines=13> */
[----:B-1----:R-:W-:Y:S02]  /*eb20*/  MOV R2, R196 ;  /* 0x000000c400027202 */ /* 0x002fe40000000f00 */
[----:B------:R-:W-:-:S05]  /*eb30*/  MOV R3, R195 ;  /* 0x000000c300037202 */ /* 0x000fca0000000f00 */
[----:B------:R-:W-:Y:S01]  /*eb40*/  @!PT LDS RZ, [RZ] ;  /* 0x00000000fffff984 */ /* 0x000fe20000000800 */
[----:B------:R-:W-:Y:S01]  /*eb50*/  @!PT LDS RZ, [RZ] ;  /* 0x00000000fffff984 */ /* 0x000fe20000000800 */
[----:B------:R-:W-:Y:S01]  /*eb60*/  @!PT LDS RZ, [RZ] ;  /* 0x00000000fffff984 */ /* 0x000fe20000000800 */
[----:B------:R1:W-:Y:S01]  /*eb70*/  LDGSTS.E.BYPASS.LTC128B.128 [R203+0x7000], [R2.64+0x80] ;  /* 0x0700008002cb7fae */ /* 0x0003e2000b901d44 */
[----:B------:R-:W-:Y:S05]  /*eb80*/  BRA `(.L_x_1164) ;  /* 0x0000001000007947 */ /* 0x000fea0003800000 */
.L_x_1165:
[----:B------:R2:W-:Y:S02]  /*eb90*/  STS.128 [R203+0x7000], RZ ;  /* 0x007000ffcb007388 */ /* 0x0005e40000000c00 */
.L_x_1164:
[----:B------:R-:W-:Y:S05]  /*eba0*/  BSYNC B0 ;  /* 0x0000000000007941 */ /* 0x000fea0003800000 */
.L_x_1163:
[----:B------:R-:W-:Y:S01]  /*ebb0*/  ISETP.GE.AND P0, PT, R14, R5, PT ;  /* 0x000000050e00720c */ /* 0x000fe20003f06270 */
[----:B------:R-:W-:-:S12]  /*ebc0*/  BSSY B0, `(.L_x_1166) ;  /* 0x000001f000007945 */ /* 0x000fd80003800000 */
[----:B------:R-:W-:Y:S05]  /*ebd0*/  @P0 BRA `(.L_x_1167) ;  /* 0x000001d000000947 */ /* 0x000fea0003800000 */
[C---:B------:R-:W-:Y:S02]  /*ebe0*/  LOP3.LUT R0, R207.reuse, 0x1, RZ, 0xc0, !PT ;  /* 0x00000001cf007812 */ /* 0x040fe400078ec0ff */
[----:B------:R-:W-:Y:S02]  /*ebf0*/  LOP3.LUT P0, RZ, R207, 0x2, RZ, 0xc0, !PT ;  /* 0x00000002cfff7812 */ /* 0x000fe4000780c0ff */
[----:B------:R-:W-:Y:S02]  /*ec00*/  ISETP.NE.U32.AND P1, PT, R0, 0x1, PT ;  /* 0x000000010000780c */ /* 0x000fe40003f25070 */
[----:B-1----:R-:W-:-:S05]  /*ec10*/  IADD3 R7, P2, R193, R166, RZ ;  /* 0x000000a6c1077210 */ /* 0x002fca0007f5e0ff */
[----:B------:R-:W-:-:S04]  /*ec20*/  IMAD.X R3, R194, 0x1, R169, P2 ;  /* 0x00000001c2037824 */ /* 0x000fc800010e06a9 */
[----:B---3--:R-:W-:Y:S02]  /*ec30*/  @P0 LEA R8, P2, R7, R172, 0x1 ;  /* 0x000000ac07080211 */ /* 0x008fe400078408ff */
[----:B------:R-:W-:Y:S02]  /*ec40*/  @!P1 LEA R10, P4, R193, R196, 0x1 ;  /* 0x000000c4c10a9211 */ /* 0x000fe400078808ff */
        /* <DEDUP_REMOVED lines=21> */
.L_x_1168:
[----:B------:R3:W-:Y:S02]  /*eda0*/  STS.128 [R203+0x7800], RZ ;  /* 0x007800ffcb007388 */ /* 0x0007e40000000c00 */
.L_x_1167:
[----:B------:R-:W-:Y:S05]  /*edb0*/  BSYNC B0 ;  /* 0x0000000000007941 */ /* 0x000fea0003800000 */
.L_x_1166:
[----:B-1----:R-:W-:Y:S01]  /*edc0*/  IADD3 R6, R170, 0x40, RZ ;  /* 0x00000040aa067810 */ /* 0x002fe20007ffe0ff */
[----:B------:R-:W-:Y:S03]  /*edd0*/  BSSY B0, `(.L_x_1169) ;  /* 0x0000022000007945 */ /* 0x000fe60003800000 */
[----:B------:R-:W-:-:S13]  /*ede0*/  ISETP.GE.AND P0, PT, R6, R5, PT ;  /* 0x000000050600720c */ /* 0x000fda0003f06270 */
[----:B------:R-:W-:Y:S05]  /*edf0*/  @P0 BRA `(.L_x_1170) ;  /* 0x000001f000000947 */ /* 0x000fea0003800000 */
[C---:B------:R-:W-:Y:S02]  /*ee00*/  LOP3.LUT R0, R207.reuse, 0x1, RZ, 0xc0, !PT ;  /* 0x00000001cf007812 */ /* 0x040fe400078ec0ff */
[----:B------:R-:W-:Y:S02]  /*ee10*/  LOP3.LUT P0, RZ, R207, 0x2, RZ, 0xc0, !PT ;  /* 0x00000002cfff7812 */ /* 0x000fe4000780c0ff */
[----:B------:R-:W-:Y:S01]  /*ee20*/  ISETP.NE.U32.AND P1, PT, R0, 0x1, PT ;  /* 0x000000010000780c */ /* 0x000fe20003f25070 */
[C---:B------:R-:W-:Y:S01]  /*ee30*/  IMAD.SHL.U32 R0, R62.reuse, 0x40, RZ ;  /* 0x000000403e007824 */ /* 0x040fe200078e00ff */
[C---:B------:R-:W-:Y:S02]  /*ee40*/  LEA R7, P2, R62.reuse, R166, 0x6 ;  /* 0x000000a63e077211 */ /* 0x040fe400078430ff */
[C-C-:B---3--:R-:W-:Y:S02]  /*ee50*/  SHF.L.U64.HI R2, R62.reuse, 0x6, R63.reuse ;  /* 0x000000063e027819 */ /* 0x148fe4000001023f */
        /* <DEDUP_REMOVED lines=24> */
.L_x_1171:
[----:B------:R3:W-:Y:S02]  /*efe0*/  STS.128 [R203+0x8000], RZ ;  /* 0x008000ffcb007388 */ /* 0x0007e40000000c00 */
.L_x_1170:
[----:B------:R-:W-:Y:S05]  /*eff0*/  BSYNC B0 ;  /* 0x0000000000007941 */ /* 0x000fea0003800000 */
.L_x_1169:
[----:B------:R-:W-:Y:S01]  /*f000*/  IADD3 R4, R170, 0x60, RZ ;  /* 0x00000060aa047810 */ /* 0x000fe20007ffe0ff */
[----:B------:R-:W-:Y:S03]  /*f010*/  BSSY B0, `(.L_x_1172) ;  /* 0x0000023000007945 */ /* 0x000fe60003800000 */
[----:B------:R-:W-:-:S13]  /*f020*/  ISETP.GE.AND P0, PT, R4, R5, PT ;  /* 0x000000050400720c */ /* 0x000fda0003f06270 */
[----:B------:R-:W-:Y:S05]  /*f030*/  @P0 BRA `(.L_x_1173) ;  /* 0x0000020000000947 */ /* 0x000fea0003800000 */
[C---:B------:R-:W-:Y:S01]  /*f040*/  LOP3.LUT R0, R207.reuse, 0x1, RZ, 0xc0, !PT ;  /* 0x00000001cf007812 */ /* 0x040fe200078ec0ff */
[----:B------:R-:W-:Y:S01]  /*f050*/  IMAD.MOV.U32 R168, RZ, RZ, R166 ;  /* 0x000000ffffa87224 */ /* 0x000fe200078e00a6 */
[----:B------:R-:W-:Y:S02]  /*f060*/  LOP3.LUT P2, RZ, R207, 0x2, RZ, 0xc0, !PT ;  /* 0x00000002cfff7812 */ /* 0x000fe4000784c0ff */
[----:B------:R-:W-:Y:S01]  /*f070*/  ISETP.NE.U32.AND P4, PT, R0, 0x1, PT ;  /* 0x000000010000780c */ /* 0x000fe20003f85070 */
[----:B------:R-:W-:Y:S01]  /*f080*/  IMAD R0, R63, 0x60, RZ ;  /* 0x000000603f007824 */ /* 0x000fe200078e02ff */
[----:B------:R-:W-:Y:S01]  /*f090*/  LOP3.LUT P1, RZ, R207, 0x4, RZ, 0xc0, !PT ;  /* 0x00000004cfff7812 */ /* 0x000fe2000782c0ff */
[----:B------:R-:W-:-:S08]  /*f0a0*/  IMAD.WIDE.U32 R168, R62, 0x60, R168 ;  /* 0x000000603ea87825 */ /* 0x000fd000078e00a8 */
[-C--:B-1-3--:R-:W-:Y:S02]  /*f0b0*/  @P2 LEA R10, P5, R168, R172.reuse, 0x1 ;  /* 0x000000aca80a2211 */ /* 0x08afe400078a08ff */
[----:B------:R-:W-:Y:S01]  /*f0c0*/  @!P4 MOV R3, R195 ;  /* 0x000000c30003c202 */ /* 0x000fe20000000f00 */
[----:B------:R-:W-:Y:S02]  /*f0d0*/  @!P4 IMAD.MOV.U32 R2, RZ, RZ, R196 ;  /* 0x000000ffff02c224 */ /* 0x000fe400078e00c4 */
[----:B------:R-:W-:Y:S02]  /*f0e0*/  @!P4 IMAD R63, R63, 0xc0, RZ ;  /* 0x000000c03f3fc824 */ /* 0x000fe400078e02ff */
[----:B------:R-:W-:Y:S01]  /*f0f0*/  @!P4 IMAD.WIDE.U32 R8, R62, 0xc0, R2 ;  /* 0x000000c03e08c825 */ /* 0x000fe200078e0002 */
[----:B------:R-:W-:-:S03]  /*f100*/  @P1 LEA R2, P0, R168, R172, 0x1 ;  /* 0x000000aca8021211 */ /* 0x000fc600078008ff */
[----:B------:R-:W-:Y:S01]  /*f110*/  IMAD.IADD R3, R169, 0x1, R0 ;  /* 0x00000001a9037824 */ /* 0x000fe200078e0200 */
[----:B------:R-:W-:-:S04]  /*f120*/  @!P4 IADD3 R9, R63, R9, RZ ;  /* 0x000000093f09c210 */ /* 0x000fc80007ffe0ff */
[CCC-:B------:R-:W-:Y:S01]  /*f130*/  @P2 LEA.HI.X R11, R168.reuse, R173.reuse, R3.reuse, 0x1, P5 ;  /* 0x000000ada80b2211 */ /* 0x1c0fe200028f0c03 */
[----:B------:R-:W-:Y:S01]  /*f140*/  @!PT LDS RZ, [RZ] ;  /* 0x00000000fffff984 */ /* 0x000fe20000000800 */
[----:B------:R-:W-:Y:S01]  /*f150*/  @!PT LDS RZ, [RZ] ;  /* 0x00000000fffff984 */ /* 0x000fe20000000800 */
[----:B------:R-:W-:Y:S01]  /*f160*/  @!PT LDS RZ, [RZ] ;  /* 0x00000000fffff984 */ /* 0x000fe20000000800 */
[----:B------:R1:W-:Y:S01]  /*f170*/  @!P4 LDGSTS.E.BYPASS.LTC128B.128 [R203+0x4800], [R8.64] ;  /* 0x0480000008cbcfae */ /* 0x0003e2000b901d44 */
[----:B------:R-:W-:-:S03]  /*f180*/  @P1 LEA.HI.X R3, R168, R173, R3, 0x1, P0 ;  /* 0x000000ada8031211 */ /* 0x000fc600000f0c03 */
        /* <DEDUP_REMOVED lines=11> */
.L_x_1173:
[----:B------:R-:W-:Y:S05]  /*f240*/  BSYNC B0 ;  /* 0x0000000000007941 */ /* 0x000fea0003800000 */
.L_x_1172:
[----:B--2---:R-:W2:Y:S01]  /*f250*/  LD.E R49, [R118.64+0x188] ;  /* 0x0001880476317980 */ /* 0x004ea2000c101900 */
[----:B------:R-:W-:Y:S01]  /*f260*/  SHF.R.S32.HI R0, RZ, 0x1f, R71 ;  /* 0x0000001fff007819 */ /* 0x000fe20000011447 */
[----:B------:R-:W-:Y:S01]  /*f270*/  IMAD.SHL.U32 R67, R67, 0x40, RZ ;  /* 0x0000004043437824 */ /* 0x000fe200078e00ff */
[----:B------:R-:W-:Y:S01]  /*f280*/  LOP3.LUT R74, R74, 0xfffffff8, RZ, 0xc0, !PT ;  /* 0xfffffff84a4a7812 */ /* 0x000fe200078ec0ff */
[----:B------:R-:W0:Y:S01]  /*f290*/  LDGDEPBAR ;  /* 0x00000000000079af */ /* 0x000e220000000000 */
[----:B------:R-:W-:Y:S01]  /*f2a0*/  LEA.HI R209, R0, R71, RZ, 0x2 ;  /* 0x0000004700d17211 */ /* 0x000fe200078f10ff */
[----:B------:R-:W-:Y:S01]  /*f2b0*/  IMAD.SHL.U32 R69, R69, 0x8, RZ ;  /* 0x0000000845457824 */ /* 0x000fe200078e00ff */
[----:B-1-3--:R-:W-:Y:S01]  /*f2c0*/  SHF.R.S32.HI R2, RZ, 0x4, R73 ;  /* 0x00000004ff027819 */ /* 0x00afe20000011449 */
[C---:B------:R-:W-:Y:S01]  /*f2d0*/  IMAD.IADD R0, R65.reuse, 0x1, -R74 ;  /* 0x0000000141007824 */ /* 0x040fe200078e0a4a */
[----:B------:R-:W-:Y:S01]  /*f2e0*/  SHF.R.S32.HI R9, RZ, 0x1f, R68 ;  /* 0x0000001fff097819 */ /* 0x000fe20000011444 */
[----:B------:R-:W-:Y:S01]  /*f2f0*/  IMAD.SHL.U32 R65, R65, 0x2, RZ ;  /* 0x0000000241417824 */ /* 0x000fe200078e00ff */
[----:B------:R-:W-:Y:S01]  /*f300*/  LEA.HI R11, R73, R2, RZ, 0x1 ;  /* 0x00000002490b7211 */ /* 0x000fe200078f08ff */
[----:B------:R-:W-:Y:S01]  /*f310*/  BSSY B0, `(.L_x_1174) ;  /* 0x000004c000007945 */ /* 0x000fe20003800000 */
[----:B------:R-:W-:-:S02]  /*f320*/  LEA.HI R7, R0, R0, RZ, 0x1 ;  /* 0x0000000000077211 */ /* 0x000fc400078f08ff */
[----:B------:R-:W-:Y:S02]  /*f330*/  ISETP.GE.AND P0, PT, R170, R5, PT ;  /* 0x00000005aa00720c */ /* 0x000fe40003f06270 */
[----:B------:R-:W-:Y:S02]  /*f340*/  LOP3.LUT R13, R7, 0x7fffffe, RZ, 0xc0, !PT ;  /* 0x07fffffe070d7812 */ /* 0x000fe400078ec0ff */
[----:B------:R-:W-:Y:S02]  /*f350*/  LOP3.LUT R11, R11, 0xfffffffe, RZ, 0xc0, !PT ;  /* 0xfffffffe0b0b7812 */ /* 0x000fe400078ec0ff */
[----:B------:R-:W-:Y:S01]  /*f360*/  LEA.HI R9, R9, R68, RZ, 0x3 ;  /* 0x0000004409097211 */ /* 0x000fe200078f18ff */
[----:B------:R-:W-:Y:S01]  /*f370*/  IMAD.IADD R0, R0, 0x1, -R13 ;  /* 0x0000000100007824 */ /* 0x000fe200078e0a0d */
[----:B------:R-:W-:Y:S01]  /*f380*/  SHF.R.S32.HI R13, RZ, 0x1f, R66 ;  /* 0x0000001fff0d7819 */ /* 0x000fe20000011442 */
[----:B------:R-:W-:Y:S01]  /*f390*/  IMAD.IADD R11, R2, 0x1, -R11 ;  /* 0x00000001020b7824 */ /* 0x000fe200078e0a0b */
[----:B------:R-:W-:Y:S01]  /*f3a0*/  SHF.R.S32.HI R7, RZ, 0x1, R7 ;  /* 0x00000001ff077819 */ /* 0x000fe20000011407 */
[----:B------:R-:W-:Y:S01]  /*f3b0*/  IMAD.SHL.U32 R9, R9, 0x20, RZ ;  /* 0x0000002009097824 */ /* 0x000fe200078e00ff */
[----:B------:R-:W-:Y:S01]  /*f3c0*/  LEA.HI R13, R13, R66, RZ, 0x2 ;  /* 0x000000420d0d7211 */ /* 0x000fe200078f10ff */
[----:B------:R-:W-:-:S04]  /*f3d0*/  DEPBAR.LE SB0, 0x0 ;  /* 0x000080000000791a */ /* 0x000fc80000000000 */
[----:B------:R-:W-:Y:S01]  /*f3e0*/  BAR.SYNC.DEFER_BLOCKING 0x0 ;  /* 0x0000000000007b1d */ /* 0x000fe20000010000 */
[----:B------:R-:W-:Y:S01]  /*f3f0*/  IMAD.SHL.U32 R2, R11, 0x8, RZ ;  /* 0x000000080b027824 */ /* 0x000fe200078e00ff */
[----:B------:R-:W-:Y:S01]  /*f400*/  SHF.R.S32.HI R209, RZ, 0x2, R209 ;  /* 0x00000002ffd17819 */ /* 0x000fe200000114d1 */
[----:B------:R-:W-:Y:S01]  /*f410*/  IMAD.SHL.U32 R8, R7, 0x40, RZ ;  /* 0x0000004007087824 */ /* 0x000fe200078e00ff */
[----:B------:R-:W-:Y:S01]  /*f420*/  LOP3.LUT R67, R67, 0xc0, RZ, 0xc0, !PT ;  /* 0x000000c043437812 */ /* 0x000fe200078ec0ff */
[----:B------:R-:W-:Y:S01]  /*f430*/  IMAD R0, R11, 0x8, R0 ;  /* 0x000000080b007824 */ /* 0x000fe200078e0200 */
[----:B------:R-:W-:Y:S01]  /*f440*/  LOP3.LUT R13, R13, 0xfffffffc, RZ, 0xc0, !PT ;  /* 0xfffffffc0d0d7812 */ /* 0x000fe200078ec0ff */
[----:B------:R-:W-:Y:S01]  /*f450*/  IMAD R15, R66, 0x10, R209 ;  /* 0x00000010420f7824 */ /* 0x000fe200078e02d1 */
[----:B------:R-:W-:Y:S02]  /*f460*/  LOP3.LUT R3, R72, 0x7fffffe, RZ, 0xc0, !PT ;  /* 0x07fffffe48037812 */ /* 0x000fe400078ec0ff */
[----:B------:R-:W-:Y:S01]  /*f470*/  LOP3.LUT R9, R9, 0xffffff00, RZ, 0xc0, !PT ;  /* 0xffffff0009097812 */ /* 0x000fe200078ec0ff */
[----:B------:R-:W-:Y:S01]  /*f480*/  IMAD.IADD R208, R66, 0x1, -R13 ;  /* 0x0000000142d07824 */ /* 0x000fe200078e0a0d */
[----:B------:R-:W-:Y:S01]  /*f490*/  LOP3.LUT R2, R67, 0x8, R2, 0xf8, !PT ;  /* 0x0000000843027812 */ /* 0x000fe200078ef802 */
[----:B------:R-:W-:Y:S01]  /*f4a0*/  IMAD.IADD R3, R68, 0x1, -R3 ;  /* 0x0000000144037824 */ /* 0x000fe200078e0a03 */
[----:B------:R-:W-:Y:S01]  /*f4b0*/  SHF.R.U32.HI R67, RZ, 0x3, R67 ;  /* 0x00000003ff437819 */ /* 0x000fe20000011643 */
[--C-:B------:R-:W-:Y:S01]  /*f4c0*/  IMAD R66, R66, 0x200, R9.reuse ;  /* 0x0000020042427824 */ /* 0x100fe200078e0209 */
[----:B------:R-:W-:Y:S01]  /*f4d0*/  LOP3.LUT R8, R8, 0xc0, RZ, 0xc0, !PT ;  /* 0x000000c008087812 */ /* 0x000fe200078ec0ff */
[C---:B------:R-:W-:Y:S01]  /*f4e0*/  IMAD R9, R3.reuse, 0x20, R9 ;  /* 0x0000002003097824 */ /* 0x040fe200078e0209 */
[----:B------:R-:W-:Y:S01]  /*f4f0*/  LOP3.LUT R2, R2, R67, RZ, 0x3c, !PT ;  /* 0x0000004302027212 */ /* 0x000fe200078e3cff */
[----:B------:R-:W-:Y:S01]  /*f500*/  IMAD R66, R3, 0x20, R66 ;  /* 0x0000002003427824 */ /* 0x000fe200078e0242 */
[----:B------:R-:W-:-:S02]  /*f510*/  LOP3.LUT R69, R8, 0x8, R69, 0xf8, !PT ;  /* 0x0000000808457812 */ /* 0x000fc400078ef845 */
[----:B------:R-:W-:Y:S01]  /*f520*/  IADD3 R15, R15, 0x1, R70 ;  /* 0x000000010f0f7810 */ /* 0x000fe20007ffe046 */
[C---:B------:R-:W-:Y:S01]  /*f530*/  IMAD.IADD R190, R2.reuse, 0x1, R66 ;  /* 0x0000000102be7824 */ /* 0x040fe200078e0242 */
[----:B------:R1:W-:Y:S01]  /*f540*/  @P0 STS [R203+0x9000], RZ ;  /* 0x009000ffcb000388 */ /* 0x0003e20000000800 */
[----:B------:R-:W-:Y:S01]  /*f550*/  SHF.R.U32.HI R8, RZ, 0x3, R8 ;  /* 0x00000003ff087819 */ /* 0x000fe20000011608 */
[----:B------:R-:W-:Y:S01]  /*f560*/  IMAD.IADD R3, R2, 0x1, R9 ;  /* 0x0000000102037824 */ /* 0x000fe200078e0209 */
[----:B------:R-:W-:Y:S01]  /*f570*/  LOP3.LUT P1, RZ, R7, 0x2, RZ, 0xc0, !PT ;  /* 0x0000000207ff7812 */ /* 0x000fe2000782c0ff */
[----:B------:R1:W-:Y:S01]  /*f580*/  @P0 STS [R203+0x9004], RZ ;  /* 0x009004ffcb000388 */ /* 0x0003e20000000800 */
[----:B------:R-:W-:Y:S01]  /*f590*/  LOP3.LUT R69, R69, R8, RZ, 0x3c, !PT ;  /* 0x0000000845457212 */ /* 0x000fe200078e3cff */
[----:B------:R-:W-:Y:S01]  /*f5a0*/  IMAD.MOV.U32 R7, RZ, RZ, 0x10 ;  /* 0x00000010ff077424 */ /* 0x000fe200078e00ff */
[----:B------:R-:W-:Y:S01]  /*f5b0*/  IADD3 R2, R64, R15, -R201 ;  /* 0x0000000f40027210 */ /* 0x000fe20007ffe8c9 */
[----:B------:R1:W-:Y:S01]  /*f5c0*/  @P0 STS.64 [R203+0x9008], RZ ;  /* 0x009008ffcb000388 */ /* 0x0003e20000000a00 */
[----:B------:R-:W-:-:S02]  /*f5d0*/  IMAD.SHL.U32 R190, R190, 0x2, RZ ;  /* 0x00000002bebe7824 */ /* 0x000fc400078e00ff */
[----:B------:R-:W-:Y:S01]  /*f5e0*/  IMAD.U32 R189, R0, 0x20, R69 ;  /* 0x0000002000bd7824 */ /* 0x000fe200078e0045 */
[----:B------:R1:W-:Y:S01]  /*f5f0*/  @P0 STS.128 [R203+0xb000], RZ ;  /* 0x00b000ffcb000388 */ /* 0x0003e20000000c00 */
[----:B------:R-:W-:-:S03]  /*f600*/  SEL R0, R7, 0xfffffff0, !P1 ;  /* 0xfffffff007007807 */ /* 0x000fc60004800000 */
[----:B------:R1:W-:Y:S01]  /*f610*/  @P0 STS.128 [R203+0xd000], RZ ;  /* 0x00d000ffcb000388 */ /* 0x0003e20000000c00 */
[----:B--2---:R-:W-:Y:S01]  /*f620*/  IMAD.IADD R49, R2, 0x1, R49 ;  /* 0x0000000102317824 */ /* 0x004fe200078e0231 */
[----:B------:R-:W-:Y:S01]  /*f630*/  LOP3.LUT R2, R65, 0x6, RZ, 0xc0, !PT ;  /* 0x0000000641027812 */ /* 0x000fe200078ec0ff */
        /* <DEDUP_REMOVED lines=24> */
.L_x_1176:
[----:B------:R2:W-:Y:S02]  /*f7c0*/  STS.128 [R203+0xd000], RZ ;  /* 0x00d000ffcb007388 */ /* 0x0005e40000000c00 */
.L_x_1175:
[----:B-1----:R-:W-:Y:S05]  /*f7d0*/  BSYNC B0 ;  /* 0x0000000000007941 */ /* 0x002fea0003800000 */
.L_x_1174:
        /* <DEDUP_REMOVED lines=32> */
.L_x_1179:
[----:B------:R1:W-:Y:S02]  /*f9e0*/  STS.128 [R203+0xd800], RZ ;  /* 0x00d800ffcb007388 */ /* 0x0003e40000000c00 */
.L_x_1178:
[----:B------:R-:W-:Y:S05]  /*f9f0*/  BSYNC B0 ;  /* 0x0000000000007941 */ /* 0x000fea0003800000 */
.L_x_1177:
        /* <DEDUP_REMOVED lines=10> */
[----:B------:R-:W-:-:S09]  /*faa0*/  SHF.L.U64.HI R7, R60, 0x6, R61 ;  /* 0x000000063c077819 */ /* 0x000fd2000001023d */
[CC--:B---3--:R-:W-:Y:S02]  /*fab0*/  @P1 LEA R8, P0, R6.reuse, R140.reuse, 0x1 ;  /* 0x0000008c06081211 */ /* 0x0c8fe400078008ff */
        /* <DEDUP_REMOVED lines=22> */
.L_x_1182:
[----:B------:R1:W-:Y:S02]  /*fc20*/  STS.128 [R203+0xe000], RZ ;  /* 0x00e000ffcb007388 */ /* 0x0003e40000000c00 */
.L_x_1181:
[----:B------:R-:W-:Y:S05]  /*fc30*/  BSYNC B0 ;  /* 0x0000000000007941 */ /* 0x000fea0003800000 */
.L_x_1180:
        /* <DEDUP_REMOVED lines=35> */
.L_x_1185:
[----:B------:R1:W-:Y:S02]  /*fe70*/  STS.128 [R203+0xe800], RZ ;  /* 0x00e800ffcb007388 */ /* 0x0003e40000000c00 */
.L_x_1184:
[----:B------:R-:W-:Y:S05]  /*fe80*/  BSYNC B0 ;  /* 0x0000000000007941 */ /* 0x000fea0003800000 */
.L_x_1183:
[----:B--2---:R-:W2:Y:S01]  /*fe90*/  LD.E R48, [R118.64+0x18c] ;  /* 0x00018c0476307980 */ /* 0x004ea2000c101900 */
[----:B------:R-:W-:Y:S01]  /*fea0*/  SHF.L.U32 R189, R189, 0x1, RZ ;  /* 0x00000001bdbd7819 */ /* 0x000fe200000006ff */
[----:B------:R-:W-:Y:S01]  /*feb0*/  BSSY B1, `(.L_x_1186) ;  /* 0x00001c5000017945 */ /* 0x000fe20003800000 */
[----:B------:R-:W-:Y:S01]  /*fec0*/  LEA R188, R50, R190, 0x1 ;  /* 0x000000be32bc7211 */ /* 0x000fe200078e08ff */
[----:B------:R-:W-:Y:S01]  /*fed0*/  LDSM.16.M88.4 R112, [R190] ;  /* 0x00000000be70783b */ /* 0x000fe20000000200 */
[----:B------:R-:W-:Y:S02]  /*fee0*/  LEA R122, R0, R189, 0x1 ;  /* 0x000000bd007a7211 */ /* 0x000fe400078e08ff */
[----:B------:R-:W-:Y:S01]  /*fef0*/  ISETP.GE.AND P5, PT, R51, 0x2, PT ;  /* 0x000000023300780c */ /* 0x000fe20003fa6270 */
[----:B------:R-:W1:Y:S04]  /*ff00*/  LDSM.16.M88.4 R12, [R189+0x3000] ;  /* 0x00300000bd0c783b */ /* 0x000e680000000200 */
[----:B------:R-:W3:Y:S04]  /*ff10*/  LDSM.16.M88.4 R80, [R189+0x3800] ;  /* 0x00380000bd50783b */ /* 0x000ee80000000200 */
[----:B------:R-:W4:Y:S04]  /*ff20*/  LDSM.16.M88.4 R72, [R189+0x3c00] ;  /* 0x003c0000bd48783b */ /* 0x000f280000000200 */
[----:B------:R-:W-:Y:S04]  /*ff30*/  LDSM.16.M88.4 R124, [R188] ;  /* 0x00000000bc7c783b */ /* 0x000fe80000000200 */
[----:B------:R-:W3:Y:S04]  /*ff40*/  LDSM.16.M88.4 R100, [R122+0x3000] ;  /* 0x003000007a64783b */ /* 0x000ee80000000200 */
[----:B------:R-:W4:Y:S04]  /*ff50*/  LDSM.16.M88.4 R60, [R189+0x4000] ;  /* 0x00400000bd3c783b */ /* 0x000f280000000200 */
[----:B------:R-:W4:Y:S04]  /*ff60*/  LDSM.16.M88.4 R52, [R189+0x4400] ;  /* 0x00440000bd34783b */ /* 0x000f280000000200 */
[----:B------:R-:W4:Y:S04]  /*ff70*/  LDSM.16.M88.4 R32, [R122+0x3800] ;  /* 0x003800007a20783b */ /* 0x000f280000000200 */
[----:B------:R-:W4:Y:S04]  /*ff80*/  LDSM.16.M88.4 R28, [R122+0x3c00] ;  /* 0x003c00007a1c783b */ /* 0x000f280000000200 */
[----:B------:R-:W4:Y:S01]  /*ff90*/  LDSM.16.M88.4 R88, [R189+0x3400] ;  /* 0x00340000bd58783b */ /* 0x000f220000000200 */
[C---:B-1---5:R-:W-:Y:S03]  /*ffa0*/  HMMA.16816.F32.BF16 R16, R112.reuse, R12, RZ ;  /* 0x0000000c7010723c */ /* 0x062fe600000418ff */
[----:B------:R-:W1:Y:S04]  /*ffb0*/  LDSM.16.M88.4 R40, [R189+0x4800] ;  /* 0x00480000bd28783b */ /* 0x000e680000000200 */
[----:B------:R-:W1:Y:S01]  /*ffc0*/  LDSM.16.M88.4 R104, [R189+0x4c00] ;  /* 0x004c0000bd68783b */ /* 0x000e620000000200 */
[C---:B------:R-:W-:Y:S03]  /*ffd0*/  HMMA.16816.F32.BF16 R12, R112.reuse, R14, RZ ;  /* 0x0000000e700c723c */ /* 0x040fe600000418ff */
[----:B------:R-:W-:Y:S04]  /*ffe0*/  LDSM.16.M88.4 R108, [R190+0x1000] ;  /* 0x00100000be6c783b */ /* 0x000fe80000000200 */
[----:B---3--:R-:W3:Y:S01]  /*fff0*/  LDSM.16.M88.4 R4, [R189+0x5000] ;  /* 0x00500000bd04783b */ /* 0x008ee20000000200 */
        /* <DEDUP_REMOVED lines=8> */
[----:B------:R-:W0:Y:S01]  /*10080*/  LDGDEPBAR ;  /* 0x00000000000079af */ /* 0x000e220000000000 */
[----:B------:R-:W-:Y:S08]  /*10090*/  HMMA.16816.F32.BF16 R72, R112, R74, RZ ;  /* 0x0000004a7048723c */ /* 0x000ff000000418ff */
[C---:B------:R-:W-:Y:S08]  /*100a0*/  HMMA.16816.F32.BF16 R16, R124.reuse, R100, R16 ;  /* 0x000000647c10723c */ /* 0x040ff00000041810 */
        /* <DEDUP_REMOVED lines=9> */
[C---:B------:R-:W-:Y:S08]  /*10140*/  HMMA.16816.F32.BF16 R76, R124.reuse, R28, R76 ;  /* 0x0000001c7c4c723c */ /* 0x040ff0000004184c */
[----:B------:R-:W-:Y:S01]  /*10150*/  HMMA.16816.F32.BF16 R72, R124, R30, R72 ;  /* 0x0000001e7c48723c */ /* 0x000fe20000041848 */
[----:B------:R-:W3:Y:S07]  /*10160*/  LDSM.16.M88.4 R28, [R122+0x5000] ;  /* 0x005000007a1c783b */ /* 0x000eee0000000200 */
[C---:B------:R-:W-:Y:S08]  /*10170*/  HMMA.16816.F32.BF16 R92, R112.reuse, R88, RZ ;  /* 0x00000058705c723c */ /* 0x040ff000000418ff */
[C---:B-1----:R-:W-:Y:S08]  /*10180*/  HMMA.16816.F32.BF16 R44, R112.reuse, R40, RZ ;  /* 0x00000028702c723c */ /* 0x042ff000000418ff */
[C---:B------:R-:W-:Y:S08]  /*10190*/  HMMA.16816.F32.BF16 R88, R112.reuse, R90, RZ ;  /* 0x0000005a7058723c */ /* 0x040ff000000418ff */
[C---:B------:R-:W-:Y:S08]  /*101a0*/  HMMA.16816.F32.BF16 R40, R112.reuse, R42, RZ ;  /* 0x0000002a7028723c */ /* 0x040ff000000418ff */
[C---:B------:R-:W-:Y:S08]  /*101b0*/  HMMA.16816.F32.BF16 R36, R112.reuse, R104, RZ ;  /* 0x000000687024723c */ /* 0x040ff000000418ff */
[----:B------:R-:W-:Y:S01]  /*101c0*/  HMMA.16816.F32.BF16 R112, R112, R106, RZ ;  /* 0x0000006a7070723c */ /* 0x000fe200000418ff */
[----:B------:R-:W1:Y:S07]  /*101d0*/  LDSM.16.M88.4 R104, [R189+0x5400] ;  /* 0x00540000bd68783b */ /* 0x000e6e0000000200 */
[C---:B---3--:R-:W-:Y:S08]  /*101e0*/  HMMA.16816.F32.BF16 R16, R108.reuse, R4, R16 ;  /* 0x000000046c10723c */ /* 0x048ff00000041810 */
[----:B------:R-:W-:Y:S01]  /*101f0*/  HMMA.16816.F32.BF16 R12, R108, R6, R12 ;  /* 0x000000066c0c723c */ /* 0x000fe2000004180c */
[----:B------:R-:W-:Y:S07]  /*10200*/  LDSM.16.M88.4 R4, [R122+0x7000] ;  /* 0x007000007a04783b */ /* 0x000fee0000000200 */
[C---:B------:R-:W-:Y:S08]  /*10210*/  HMMA.16816.F32.BF16 R68, R124.reuse, R24, R68 ;  /* 0x000000187c44723c */ /* 0x040ff00000041844 */
[C---:B------:R-:W-:Y:S01]  /*10220*/  HMMA.16816.F32.BF16 R60, R124.reuse, R26, R60 ;  /* 0x0000001a7c3c723c */ /* 0x040fe2000004183c */
[----:B------:R-:W-:Y:S07]  /*10230*/  LDSM.16.M88.4 R24, [R190+0x2000] ;  /* 0x00200000be18783b */ /* 0x000fee0000000200 */
[C---:B------:R-:W-:Y:S08]  /*10240*/  HMMA.16816.F32.BF16 R56, R124.reuse, R20, R56 ;  /* 0x000000147c38723c */ /* 0x040ff00000041838 */
[C---:B------:R-:W-:Y:S01]  /*10250*/  HMMA.16816.F32.BF16 R52, R124.reuse, R22, R52 ;  /* 0x000000167c34723c */ /* 0x040fe20000041834 */
[----:B------:R-:W3:Y:S07]  /*10260*/  LDSM.16.M88.4 R20, [R189+0x7000] ;  /* 0x00700000bd14783b */ /* 0x000eee0000000200 */
[C---:B----4-:R-:W-:Y:S08]  /*10270*/  HMMA.16816.F32.BF16 R92, R124.reuse, R96, R92 ;  /* 0x000000607c5c723c */ /* 0x050ff0000004185c */
[----:B------:R-:W-:Y:S01]  /*10280*/  HMMA.16816.F32.BF16 R88, R124, R98, R88 ;  /* 0x000000627c58723c */ /* 0x000fe20000041858 */
[----:B------:R-:W-:Y:S07]  /*10290*/  LDSM.16.M88.4 R96, [R189+0x5c00] ;  /* 0x005c0000bd60783b */ /* 0x000fee0000000200 */
[C---:B------:R-:W-:Y:S08]  /*102a0*/  HMMA.16816.F32.BF16 R16, R32.reuse, R28, R16 ;  /* 0x0000001c2010723c */ /* 0x040ff00000041810 */
[----:B------:R-:W-:Y:S01]  /*102b0*/  HMMA.16816.F32.BF16 R12, R32, R30, R12 ;  /* 0x0000001e200c723c */ /* 0x000fe2000004180c */
[----:B------:R-:W4:Y:S07]  /*102c0*/  LDSM.16.M88.4 R28, [R122+0x5400] ;  /* 0x005400007a1c783b */ /* 0x000f2e0000000200 */
[C---:B------:R-:W-:Y:S08]  /*102d0*/  HMMA.16816.F32.BF16 R44, R124.reuse, R8, R44 ;  /* 0x000000087c2c723c */ /* 0x040ff0000004182c */
[----:B------:R-:W-:Y:S01]  /*102e0*/  HMMA.16816.F32.BF16 R40, R124, R10, R40 ;  /* 0x0000000a7c28723c */ /* 0x000fe20000041828 */
[----:B------:R-:W2:Y:S07]  /*102f0*/  LDSM.16.M88.4 R8, [R188+0x2000] ;  /* 0x00200000bc08783b */ /* 0x000eae0000000200 */
[----:B-1----:R-:W-:Y:S08]  /*10300*/  HMMA.16816.F32.BF16 R92, R108, R104, R92 ;  /* 0x000000686c5c723c */ /* 0x002ff0000004185c */
[----:B---3--:R-:W-:Y:S08]  /*10310*/  HMMA.16816.F32.BF16 R16, R24, R20, R16 ;  /* 0x000000141810723c */ /* 0x008ff00000041810 */
[----:B------:R-:W-:Y:S01]  /*10320*/  HMMA.16816.F32.BF16 R88, R108, R106, R88 ;  /* 0x0000006a6c58723c */ /* 0x000fe20000041858 */
[----:B------:R-:W-:Y:S07]  /*10330*/  LDSM.16.M88.4 R104, [R189+0x6000] ;  /* 0x00600000bd68783b */ /* 0x000fee0000000200 */
[----:B------:R-:W-:Y:S01]  /*10340*/  HMMA.16816.F32.BF16 R12, R24, R22, R12 ;  /* 0x00000016180c723c */ /* 0x000fe2000004180c */
[----:B------:R-:W1:Y:S07]  /*10350*/  LDSM.16.M88.4 R20, [R189+0x7400] ;  /* 0x00740000bd14783b */ /* 0x000e6e0000000200 */
[C---:B------:R-:W-:Y:S08]  /*10360*/  HMMA.16816.F32.BF16 R84, R108.reuse, R100, R84 ;  /* 0x000000646c54723c */ /* 0x040ff00000041854 */
[----:B------:R-:W-:Y:S01]  /*10370*/  HMMA.16816.F32.BF16 R80, R108, R102, R80 ;  /* 0x000000666c50723c */ /* 0x000fe20000041850 */
[----:B------:R-:W3:Y:S07]  /*10380*/  LDSM.16.M88.4 R100, [R122+0x5800] ;  /* 0x005800007a64783b */ /* 0x000eee0000000200 */
[C---:B----4-:R-:W-:Y:S08]  /*10390*/  HMMA.16816.F32.BF16 R92, R32.reuse, R28, R92 ;  /* 0x0000001c205c723c */ /* 0x050ff0000004185c */
[----:B------:R-:W-:Y:S01]  /*103a0*/  HMMA.16816.F32.BF16 R88, R32, R30, R88 ;  /* 0x0000001e2058723c */ /* 0x000fe20000041858 */
[----:B------:R-:W4:Y:S07]  /*103b0*/  LDSM.16.M88.4 R28, [R122+0x7400] ;  /* 0x007400007a1c783b */ /* 0x000f2e0000000200 */
[C---:B--2---:R-:W-:Y:S08]  /*103c0*/  HMMA.16816.F32.BF16 R12, R8.reuse, R6, R12 ;  /* 0x00000006080c723c */ /* 0x044ff0000004180c */
[----:B------:R-:W-:Y:S01]  /*103d0*/  HMMA.16816.F32.BF16 R16, R8, R4, R16 ;  /* 0x000000040810723c */ /* 0x000fe20000041810 */
[----:B------:R-:W2:Y:S07]  /*103e0*/  LDSM.16.M88.4 R4, [R189+0x7800] ;  /* 0x00780000bd04783b */ /* 0x000eae0000000200 */
[----:B-1----:R-:W-:Y:S08]  /*103f0*/  HMMA.16816.F32.BF16 R92, R24, R20, R92 ;  /* 0x00000014185c723c */ /* 0x002ff0000004185c */
[----:B---3--:R-:W-:Y:S01]  /*10400*/  HMMA.16816.F32.BF16 R84, R32, R100, R84 ;  /* 0x000000642054723c */ /* 0x008fe20000041854 */
[----:B------:R-:W-:-:S07]  /*10410*/  FMUL.FTZ R12, R12, R48 ;  /* 0x000000300c0c7220 */ /* 0x000fce0000410000 */
[----:B------:R-:W-:Y:S01]  /*10420*/  HMMA.16816.F32.BF16 R80, R32, R102, R80 ;  /* 0x000000662050723c */ /* 0x000fe20000041850 */
[-C--:B------:R-:W-:Y:S02]  /*10430*/  FMUL.FTZ R17, R17, R48.reuse ;  /* 0x0000003011117220 */ /* 0x080fe40000410000 */
[-C--:B------:R-:W-:Y:S02]  /*10440*/  FMUL.FTZ R0, R16, R48.reuse ;  /* 0x0000003010007220 */ /* 0x080fe40000410000 */
[----:B------:R1:W3:Y:S01]  /*10450*/  MUFU.TANH R65, R17 ;  /* 0x0000001100417308 */ /* 0x0002e20000002400 */
[-C--:B------:R-:W-:Y:S02]  /*10460*/  FMUL.FTZ R66, R18, R48.reuse ;  /* 0x0000003012427220 */ /* 0x080fe40000410000 */
[----:B------:R-:W-:Y:S01]  /*10470*/  HMMA.16816.F32.BF16 R76, R108, R96, R76 ;  /* 0x000000606c4c723c */ /* 0x000fe2000004184c */
[----:B------:R-:W-:-:S04]  /*10480*/  FMUL.FTZ R67, R19, R48 ;  /* 0x0000003013437220 */ /* 0x000fc80000410000 */
[----:B------:R2:W2:Y:S02]  /*10490*/  MUFU.TANH R96, R12 ;  /* 0x0000000c00607308 */ /* 0x0004a40000002400 */
[-C--:B------:R-:W-:Y:S01]  /*104a0*/  FMUL.FTZ R97, R13, R48.reuse ;  /* 0x000000300d617220 */ /* 0x080fe20000410000 */
[----:B------:R-:W-:Y:S01]  /*104b0*/  HMMA.16816.F32.BF16 R72, R108, R98, R72 ;  /* 0x000000626c48723c */ /* 0x000fe20000041848 */
[----:B-1----:R-:W-:Y:S04]  /*104c0*/  LDSM.16.M88.4 R16, [R122+0x5c00] ;  /* 0x005c00007a10783b */ /* 0x002fe80000000200 */
[----:B------:R-:W1:Y:S02]  /*104d0*/  MUFU.TANH R0, R0 ;  /* 0x0000000000007308 */ /* 0x000e640000002400 */
[-C--:B------:R-:W-:Y:S01]  /*104e0*/  FMUL.FTZ R98, R14, R48.reuse ;  /* 0x000000300e627220 */ /* 0x080fe20000410000 */
[----:B------:R-:W-:Y:S01]  /*104f0*/  HMMA.16816.F32.BF16 R88, R24, R22, R88 ;  /* 0x000000161858723c */ /* 0x000fe20000041858 */
[-C--:B------:R-:W-:Y:S01]  /*10500*/  FMUL.FTZ R99, R15, R48.reuse ;  /* 0x000000300f637220 */ /* 0x080fe20000410000 */
[----:B------:R-:W1:Y:S04]  /*10510*/  LDSM.16.M88.4 R20, [R122+0x7800] ;  /* 0x007800007a14783b */ /* 0x000e680000000200 */
[----:B--2---:R-:W2:Y:S01]  /*10520*/  LDSM.16.M88.4 R12, [R189+0x6400] ;  /* 0x00640000bd0c783b */ /* 0x004ea20000000200 */
[----:B------:R-:W1:Y:S01]  /*10530*/  MUFU.TANH R66, R66 ;  /* 0x0000004200427308 */ /* 0x000e620000002400 */
[----:B----4-:R-:W-:Y:S07]  /*10540*/  HMMA.16816.F32.BF16 R92, R8, R28, R92 ;  /* 0x0000001c085c723c */ /* 0x010fee000004185c */
[----:B------:R-:W4:Y:S01]  /*10550*/  MUFU.TANH R67, R67 ;  /* 0x0000004300437308 */ /* 0x000f220000002400 */
[C---:B------:R-:W-:Y:S07]  /*10560*/  HMMA.16816.F32.BF16 R84, R24.reuse, R4, R84 ;  /* 0x000000041854723c */ /* 0x040fee0000041854 */
[----:B------:R-:W1:Y:S01]  /*10570*/  MUFU.TANH R97, R97 ;  /* 0x0000006100617308 */ /* 0x000e620000002400 */
[----:B------:R-:W-:Y:S01]  /*10580*/  HMMA.16816.F32.BF16 R80, R24, R6, R80 ;  /* 0x000000061850723c */ /* 0x000fe20000041850 */
[----:B------:R-:W3:Y:S06]  /*10590*/  LDSM.16.M88.4 R4, [R122+0x6000] ;  /* 0x006000007a04783b */ /* 0x000eec0000000200 */
[----:B------:R-:W1:Y:S01]  /*105a0*/  MUFU.TANH R98, R98 ;  /* 0x0000006200627308 */ /* 0x000e620000002400 */
[----:B------:R-:W-:Y:S01]  /*105b0*/  HMMA.16816.F32.BF16 R68, R108, R104, R68 ;  /* 0x000000686c44723c */ /* 0x000fe20000041844 */
[----:B------:R-:W-:-:S02]  /*105c0*/  FMUL.FTZ R92, R92, R48 ;  /* 0x000000305c5c7220 */ /* 0x000fc40000410000 */
[-C--:B------:R-:W-:Y:S02]  /*105d0*/  FMUL.FTZ R93, R93, R48.reuse ;  /* 0x000000305d5d7220 */ /* 0x080fe40000410000 */
[-C--:B------:R-:W-:Y:S02]  /*105e0*/  FMUL.FTZ R94, R94, R48.reuse ;  /* 0x000000305e5e7220 */ /* 0x080fe40000410000 */
[----:B------:R-:W2:Y:S01]  /*105f0*/  MUFU.TANH R100, R92 ;  /* 0x0000005c00647308 */ /* 0x000ea20000002400 */
[----:B------:R-:W-:Y:S01]  /*10600*/  HMMA.16816.F32.BF16 R60, R108, R106, R60 ;  /* 0x0000006a6c3c723c */ /* 0x000fe2000004183c */
[----:B------:R-:W-:-:S06]  /*10610*/  FMUL.FTZ R103, R95, R48 ;  /* 0x000000305f677220 */ /* 0x000fcc0000410000 */
[----:B------:R-:W2:Y:S01]  /*10620*/  MUFU.TANH R101, R93 ;  /* 0x0000005d00657308 */ /* 0x000ea20000002400 */
[C---:B-1----:R-:W-:Y:S07]  /*10630*/  HMMA.16816.F32.BF16 R84, R8.reuse, R20, R84 ;  /* 0x000000140854723c */ /* 0x042fee0000041854 */
[----:B------:R1:W1:Y:S01]  /*10640*/  MUFU.TANH R102, R94 ;  /* 0x0000005e00667308 */ /* 0x0002620000002400 */
[----:B------:R-:W-:Y:S01]  /*10650*/  HMMA.16816.F32.BF16 R80, R8, R22, R80 ;  /* 0x000000160850723c */ /* 0x000fe20000041850 */
[----:B------:R-:W3:Y:S06]  /*10660*/  LDSM.16.M88.4 R20, [R122+0x6400] ;  /* 0x006400007a14783b */ /* 0x000eec0000000200 */
[----:B------:R-:W3:Y:S01]  /*10670*/  MUFU.TANH R99, R99 ;  /* 0x0000006300637308 */ /* 0x000ee20000002400 */
[C---:B--2---:R-:W-:Y:S07]  /*10680*/  HMMA.16816.F32.BF16 R52, R108.reuse, R14, R52 ;  /* 0x0000000e6c34723c */ /* 0x044fee0000041834 */
[----:B------:R-:W2:Y:S01]  /*10690*/  MUFU.TANH R103, R103 ;  /* 0x0000006700677308 */ /* 0x000ea20000002400 */
[----:B-1----:R-:W-:Y:S01]  /*106a0*/  HMMA.16816.F32.BF16 R92, R108, R12, R56 ;  /* 0x0000000c6c5c723c */ /* 0x002fe20000041838 */
[----:B------:R-:W1:Y:S01]  /*106b0*/  LDSM.16.M88.4 R12, [R189+0x8000] ;  /* 0x00800000bd0c783b */ /* 0x000e620000000200 */
[----:B------:R-:W-:-:S02]  /*106c0*/  FMUL.FTZ R84, R84, R48 ;  /* 0x0000003054547220 */ /* 0x000fc40000410000 */
[-C--:B------:R-:W-:Y:S01]  /*106d0*/  FMUL.FTZ R85, R85, R48.reuse ;  /* 0x0000003055557220 */ /* 0x080fe20000410000 */
[----:B------:R-:W-:Y:S01]  /*106e0*/  LDSM.16.M88.4 R56, [R122+0x7c00] ;  /* 0x007c00007a38783b */ /* 0x000fe20000000200 */
[-C--:B------:R-:W-:Y:S02]  /*106f0*/  FMUL.FTZ R86, R86, R48.reuse ;  /* 0x0000003056567220 */ /* 0x080fe40000410000 */
[----:B------:R-:W-:Y:S01]  /*10700*/  HMMA.16816.F32.BF16 R88, R8, R30, R88 ;  /* 0x0000001e0858723c */ /* 0x000fe20000041858 */
[----:B------:R-:W1:Y:S01]  /*10710*/  LDSM.16.M88.4 R28, [R189+0x7c00] ;  /* 0x007c0000bd1c783b */ /* 0x000e620000000200 */
[-C--:B------:R-:W-:Y:S01]  /*10720*/  FMUL.FTZ R87, R87, R48.reuse ;  /* 0x0000003057577220 */ /* 0x080fe20000410000 */
[----:B------:R-:W1:Y:S01]  /*10730*/  MUFU.TANH R84, R84 ;  /* 0x0000005400547308 */ /* 0x000e620000002400 */
[-C--:B------:R-:W-:Y:S02]  /*10740*/  FMUL.FTZ R80, R80, R48.reuse ;  /* 0x0000003050507220 */ /* 0x080fe40000410000 */
[----:B------:R-:W-:-:S02]  /*10750*/  FMUL.FTZ R81, R81, R48 ;  /* 0x0000003051517220 */ /* 0x000fc40000410000 */
[C---:B------:R-:W-:Y:S01]  /*10760*/  HMMA.16816.F32.BF16 R76, R32.reuse, R16, R76 ;  /* 0x00000010204c723c */ /* 0x040fe2000004184c */
[-C--:B------:R-:W-:Y:S02]  /*10770*/  FMUL.FTZ R82, R82, R48.reuse ;  /* 0x0000003052527220 */ /* 0x080fe40000410000 */
[-C--:B------:R-:W-:Y:S01]  /*10780*/  FMUL.FTZ R83, R83, R48.reuse ;  /* 0x0000003053537220 */ /* 0x080fe20000410000 */
[----:B------:R-:W1:Y:S04]  /*10790*/  MUFU.TANH R85, R85 ;  /* 0x0000005500557308 */ /* 0x000e680000002400 */
[C---:B------:R-:W-:Y:S01]  /*107a0*/  HMMA.16816.F32.BF16 R72, R32.reuse, R18, R72 ;  /* 0x000000122048723c */ /* 0x040fe20000041848 */
[----:B------:R-:W2:Y:S03]  /*107b0*/  LDSM.16.M88.4 R16, [R189+0x6800] ;  /* 0x00680000bd10783b */ /* 0x000ea60000000200 */
[----:B------:R-:W1:Y:S04]  /*107c0*/  MUFU.TANH R86, R86 ;  /* 0x0000005600567308 */ /* 0x000e680000002400 */
[----:B---3--:R-:W-:Y:S01]  /*107d0*/  HMMA.16816.F32.BF16 R68, R32, R4, R68 ;  /* 0x000000042044723c */ /* 0x008fe20000041844 */
[----:B------:R-:W-:-:S02]  /*107e0*/  FMUL.FTZ R88, R88, R48 ;  /* 0x0000003058587220 */ /* 0x000fc40000410000 */
[-C--:B------:R-:W-:Y:S01]  /*107f0*/  FMUL.FTZ R89, R89, R48.reuse ;  /* 0x0000003059597220 */ /* 0x080fe20000410000 */
[----:B------:R-:W3:Y:S01]  /*10800*/  MUFU.TANH R87, R87 ;  /* 0x0000005700577308 */ /* 0x000ee20000002400 */
[-C--:B------:R-:W-:Y:S02]  /*10810*/  FMUL.FTZ R90, R90, R48.reuse ;  /* 0x000000305a5a7220 */ /* 0x080fe40000410000 */
[-C--:B------:R-:W-:Y:S01]  /*10820*/  FMUL.FTZ R91, R91, R48.reuse ;  /* 0x000000305b5b7220 */ /* 0x080fe20000410000 */
[C---:B------:R-:W-:Y:S01]  /*10830*/  HMMA.16816.F32.BF16 R60, R32.reuse, R6, R60 ;  /* 0x00000006203c723c */ /* 0x040fe2000004183c */
[----:B------:R-:W2:Y:S03]  /*10840*/  LDSM.16.M88.4 R4, [R189+0x8400] ;  /* 0x00840000bd04783b */ /* 0x000ea60000000200 */
[----:B------:R-:W2:Y:S04]  /*10850*/  MUFU.TANH R88, R88 ;  /* 0x0000005800587308 */ /* 0x000ea80000002400 */
[----:B------:R-:W-:Y:S04]  /*10860*/  HMMA.16816.F32.BF16 R92, R32, R20, R92 ;  /* 0x00000014205c723c */ /* 0x000fe8000004185c */
[----:B------:R-:W2:Y:S04]  /*10870*/  MUFU.TANH R89, R89 ;  /* 0x0000005900597308 */ /* 0x000ea80000002400 */
[C---:B-1----:R-:W-:Y:S04]  /*10880*/  HMMA.16816.F32.BF16 R68, R24.reuse, R12, R68 ;  /* 0x0000000c1844723c */ /* 0x042fe80000041844 */
[----:B------:R-:W1:Y:S04]  /*10890*/  MUFU.TANH R90, R90 ;  /* 0x0000005a005a7308 */ /* 0x000e680000002400 */
[----:B------:R-:W-:Y:S01]  /*108a0*/  HMMA.16816.F32.BF16 R60, R24, R14, R60 ;  /* 0x0000000e183c723c */ /* 0x000fe2000004183c */
[----:B------:R-:W1:Y:S03]  /*108b0*/  LDSM.16.M88.4 R12, [R189+0x6c00] ;  /* 0x006c0000bd0c783b */ /* 0x000e660000000200 */
[----:B------:R-:W1:Y:S04]  /*108c0*/  MUFU.TANH R91, R91 ;  /* 0x0000005b005b7308 */ /* 0x000e680000002400 */
[----:B------:R-:W-:Y:S01]  /*108d0*/  HMMA.16816.F32.BF16 R52, R32, R22, R52 ;  /* 0x000000162034723c */ /* 0x000fe20000041834 */
[----:B------:R-:W-:Y:S03]  /*108e0*/  LDSM.16.M88.4 R20, [R189+0x8800] ;  /* 0x00880000bd14783b */ /* 0x000fe60000000200 */
[----:B------:R-:W1:Y:S04]  /*108f0*/  MUFU.TANH R80, R80 ;  /* 0x0000005000507308 */ /* 0x000e680000002400 */
[C---:B------:R-:W-:Y:S04]  /*10900*/  HMMA.16816.F32.BF16 R76, R24.reuse, R28, R76 ;  /* 0x0000001c184c723c */ /* 0x040fe8000004184c */
[----:B------:R-:W1:Y:S04]  /*10910*/  MUFU.TANH R81, R81 ;  /* 0x0000005100517308 */ /* 0x000e680000002400 */
[----:B------:R-:W-:Y:S01]  /*10920*/  HMMA.16816.F32.BF16 R72, R24, R30, R72 ;  /* 0x0000001e1848723c */ /* 0x000fe20000041848 */
[----:B------:R-:W-:Y:S03]  /*10930*/  LDSM.16.M88.4 R28, [R122+0x8000] ;  /* 0x008000007a1c783b */ /* 0x000fe60000000200 */
[----:B------:R-:W1:Y:S04]  /*10940*/  MUFU.TANH R82, R82 ;  /* 0x0000005200527308 */ /* 0x000e680000002400 */
[C---:B--2---:R-:W-:Y:S04]  /*10950*/  HMMA.16816.F32.BF16 R44, R108.reuse, R16, R44 ;  /* 0x000000106c2c723c */ /* 0x044fe8000004182c */
[----:B------:R-:W2:Y:S04]  /*10960*/  MUFU.TANH R83, R83 ;  /* 0x0000005300537308 */ /* 0x000ea80000002400 */
[----:B------:R-:W-:Y:S01]  /*10970*/  HMMA.16816.F32.BF16 R40, R108, R18, R40 ;  /* 0x000000126c28723c */ /* 0x000fe20000041828 */
[----:B------:R-:W1:Y:S07]  /*10980*/  LDSM.16.M88.4 R16, [R122+0x8400] ;  /* 0x008400007a10783b */ /* 0x000e6e0000000200 */
[C---:B------:R-:W-:Y:S08]  /*10990*/  HMMA.16816.F32.BF16 R36, R124.reuse, R128, R36 ;  /* 0x000000807c24723c */ /* 0x040ff00000041824 */
[----:B------:R-:W-:Y:S08]  /*109a0*/  HMMA.16816.F32.BF16 R112, R124, R130, R112 ;  /* 0x000000827c70723c */ /* 0x000ff00000041870 */
[C---:B------:R-:W-:Y:S08]  /*109b0*/  HMMA.16816.F32.BF16 R92, R24.reuse, R4, R92 ;  /* 0x00000004185c723c */ /* 0x040ff0000004185c */
[----:B------:R-:W-:Y:S01]  /*109c0*/  HMMA.16816.F32.BF16 R52, R24, R6, R52 ;  /* 0x000000061834723c */ /* 0x000fe20000041834 */
[----:B------:R-:W2:Y:S07]  /*109d0*/  LDSM.16.M88.4 R4, [R122+0x6c00] ;  /* 0x006c00007a04783b */ /* 0x000eae0000000200 */
[C---:B------:R-:W-:Y:S08]  /*109e0*/  HMMA.16816.F32.BF16 R76, R8.reuse, R56, R76 ;  /* 0x00000038084c723c */ /* 0x040ff0000004184c */
[----:B------:R-:W-:Y:S01]  /*109f0*/  HMMA.16816.F32.BF16 R72, R8, R58, R72 ;  /* 0x0000003a0848723c */ /* 0x000fe20000041848 */
[----:B------:R-:W3:Y:S07]  /*10a00*/  LDSM.16.M88.4 R56, [R122+0x6800] ;  /* 0x006800007a38783b */ /* 0x000eee0000000200 */
[C---:B-1----:R-:W-:Y:S08]  /*10a10*/  HMMA.16816.F32.BF16 R36, R108.reuse, R12, R36 ;  /* 0x0000000c6c24723c */ /* 0x042ff00000041824 */
[----:B------:R-:W-:Y:S01]  /*10a20*/  HMMA.16816.F32.BF16 R112, R108, R14, R112 ;  /* 0x0000000e6c70723c */ /* 0x000fe20000041870 */
[----:B------:R-:W-:Y:S01]  /*10a30*/  LDSM.16.M88.4 R12, [R122+0x8c00] ;  /* 0x008c00007a0c783b */ /* 0x000fe20000000200 */
[----:B------:R-:W-:-:S02]  /*10a40*/  FMUL.FTZ R76, R76, R48 ;  /* 0x000000304c4c7220 */ /* 0x000fc40000410000 */
[-C--:B------:R-:W-:Y:S02]  /*10a50*/  FMUL.FTZ R77, R77, R48.reuse ;  /* 0x000000304d4d7220 */ /* 0x080fe40000410000 */
[-C--:B------:R-:W-:Y:S02]  /*10a60*/  FMUL.FTZ R78, R78, R48.reuse ;  /* 0x000000304e4e7220 */ /* 0x080fe40000410000 */
[C---:B------:R-:W-:Y:S01]  /*10a70*/  HMMA.16816.F32.BF16 R92, R8.reuse, R16, R92 ;  /* 0x00000010085c723c */ /* 0x040fe2000004185c */
[-C--:B------:R-:W-:Y:S01]  /*10a80*/  FMUL.FTZ R124, R72, R48.reuse ;  /* 0x00000030487c7220 */ /* 0x080fe20000410000 */
[----:B------:R-:W1:Y:S01]  /*10a90*/  MUFU.TANH R76, R76 ;  /* 0x0000004c004c7308 */ /* 0x000e620000002400 */
[-C--:B------:R-:W-:Y:S02]  /*10aa0*/  FMUL.FTZ R72, R73, R48.reuse ;  /* 0x0000003049487220 */ /* 0x080fe40000410000 */
[-C--:B------:R-:W-:Y:S02]  /*10ab0*/  FMUL.FTZ R79, R79, R48.reuse ;  /* 0x000000304f4f7220 */ /* 0x080fe40000410000 */
[-C--:B------:R-:W-:Y:S01]  /*10ac0*/  FMUL.FTZ R74, R74, R48.reuse ;  /* 0x000000304a4a7220 */ /* 0x080fe20000410000 */
[----:B------:R-:W-:Y:S01]  /*10ad0*/  HMMA.16816.F32.BF16 R52, R8, R18, R52 ;  /* 0x000000120834723c */ /* 0x000fe20000041834 */
[----:B------:R-:W1:Y:S01]  /*10ae0*/  LDSM.16.M88.4 R16, [R189+0x8c00] ;  /* 0x008c0000bd10783b */ /* 0x000e620000000200 */
[-C--:B------:R-:W-:Y:S01]  /*10af0*/  FMUL.FTZ R75, R75, R48.reuse ;  /* 0x000000304b4b7220 */ /* 0x080fe20000410000 */
[----:B------:R-:W1:Y:S05]  /*10b00*/  MUFU.TANH R77, R77 ;  /* 0x0000004d004d7308 */ /* 0x000e6a0000002400 */
[C---:B--2---:R-:W-:Y:S03]  /*10b10*/  HMMA.16816.F32.BF16 R36, R32.reuse, R4, R36 ;  /* 0x000000042024723c */ /* 0x044fe60000041824 */
[----:B------:R-:W2:Y:S04]  /*10b20*/  MUFU.TANH R78, R78 ;  /* 0x0000004e004e7308 */ /* 0x000ea80000002400 */
[----:B------:R-:W-:Y:S01]  /*10b30*/  IADD3 R5, R49, 0x8, RZ ;  /* 0x0000000831057810 */ /* 0x000fe20007ffe0ff */
[----:B------:R-:W-:Y:S01]  /*10b40*/  HMMA.16816.F32.BF16 R112, R32, R6, R112 ;  /* 0x000000062070723c */ /* 0x000fe20000041870 */
[----:B------:R-:W-:-:S02]  /*10b50*/  FMUL.FTZ R92, R92, R48 ;  /* 0x000000305c5c7220 */ /* 0x000fc40000410000 */
[-C--:B------:R-:W-:Y:S01]  /*10b60*/  FMUL.FTZ R93, R93, R48.reuse ;  /* 0x000000305d5d7220 */ /* 0x080fe20000410000 */
[----:B------:R-:W1:Y:S01]  /*10b70*/  MUFU.TANH R126, R79 ;  /* 0x0000004f007e7308 */ /* 0x000e620000002400 */
[-C--:B------:R-:W-:Y:S02]  /*10b80*/  FMUL.FTZ R94, R94, R48.reuse ;  /* 0x000000305e5e7220 */ /* 0x080fe40000410000 */
[-C--:B------:R-:W-:Y:S01]  /*10b90*/  FMUL.FTZ R95, R95, R48.reuse ;  /* 0x000000305f5f7220 */ /* 0x080fe20000410000 */
[----:B---3--:R-:W-:Y:S01]  /*10ba0*/  HMMA.16816.F32.BF16 R44, R32, R56, R44 ;  /* 0x00000038202c723c */ /* 0x008fe2000004182c */
[-C--:B------:R-:W-:Y:S02]  /*10bb0*/  FMUL.FTZ R52, R52, R48.reuse ;  /* 0x0000003034347220 */ /* 0x080fe40000410000 */
[-C--:B------:R-:W-:Y:S01]  /*10bc0*/  FMUL.FTZ R53, R53, R48.reuse ;  /* 0x0000003035357220 */ /* 0x080fe20000410000 */
[----:B------:R-:W3:Y:S01]  /*10bd0*/  MUFU.TANH R124, R124 ;  /* 0x0000007c007c7308 */ /* 0x000ee20000002400 */
[----:B------:R-:W-:-:S02]  /*10be0*/  FMUL.FTZ R54, R54, R48 ;  /* 0x0000003036367220 */ /* 0x000fc40000410000 */
[----:B------:R-:W-:Y:S01]  /*10bf0*/  FMUL.FTZ R55, R55, R48 ;  /* 0x0000003037377220 */ /* 0x000fe20000410000 */
[----:B------:R-:W-:Y:S04]  /*10c00*/  HMMA.16816.F32.BF16 R40, R32, R58, R40 ;  /* 0x0000003a2028723c */ /* 0x000fe80000041828 */
[----:B------:R-:W1:Y:S04]  /*10c10*/  MUFU.TANH R72, R72 ;  /* 0x0000004800487308 */ /* 0x000e680000002400 */
[C---:B------:R-:W-:Y:S04]  /*10c20*/  HMMA.16816.F32.BF16 R68, R8.reuse, R28, R68 ;  /* 0x0000001c0844723c */ /* 0x040fe80000041844 */
[----:B------:R-:W2:Y:S04]  /*10c30*/  MUFU.TANH R125, R74 ;  /* 0x0000004a007d7308 */ /* 0x000ea80000002400 */
[----:B------:R-:W-:Y:S01]  /*10c40*/  HMMA.16816.F32.BF16 R60, R8, R30, R60 ;  /* 0x0000001e083c723c */ /* 0x000fe2000004183c */
[----:B------:R-:W2:Y:S01]  /*10c50*/  LDSM.16.M88.4 R28, [R122+0x8800] ;  /* 0x008800007a1c783b */ /* 0x000ea20000000200 */
[----:B------:R-:W-:-:S04]  /*10c60*/  DEPBAR.LE SB0, 0x0 ;  /* 0x000080000000791a */ /* 0x000fc80000000000 */
[----:B------:R-:W2:Y:S02]  /*10c70*/  MUFU.TANH R128, R75 ;  /* 0x0000004b00807308 */ /* 0x000ea40000002400 */
[C---:B-1----:R-:W-:Y:S06]  /*10c80*/  HMMA.16816.F32.BF16 R36, R24.reuse, R16, R36 ;  /* 0x000000101824723c */ /* 0x042fec0000041824 */
[----:B------:R-:W1:Y:S02]  /*10c90*/  MUFU.TANH R153, R92 ;  /* 0x0000005c00997308 */ /* 0x000e640000002400 */
[----:B------:R-:W-:Y:S01]  /*10ca0*/  HMMA.16816.F32.BF16 R112, R24, R18, R112 ;  /* 0x000000121870723c */ /* 0x000fe20000041870 */
[----:B------:R-:W-:-:S02]  /*10cb0*/  FMUL.FTZ R68, R68, R48 ;  /* 0x0000003044447220 */ /* 0x000fc40000410000 */
[-C--:B------:R-:W-:Y:S02]  /*10cc0*/  FMUL.FTZ R69, R69, R48.reuse ;  /* 0x0000003045457220 */ /* 0x080fe40000410000 */
[-C--:B------:R-:W-:Y:S01]  /*10cd0*/  FMUL.FTZ R70, R70, R48.reuse ;  /* 0x0000003046467220 */ /* 0x080fe20000410000 */
[----:B------:R-:W1:Y:S01]  /*10ce0*/  MUFU.TANH R136, R68 ;  /* 0x0000004400887308 */ /* 0x000e620000002400 */
[-C--:B------:R-:W-:Y:S01]  /*10cf0*/  FMUL.FTZ R71, R71, R48.reuse ;  /* 0x0000003047477220 */ /* 0x080fe20000410000 */
[C---:B------:R-:W-:Y:S01]  /*10d00*/  HMMA.16816.F32.BF16 R44, R24.reuse, R20, R44 ;  /* 0x00000014182c723c */ /* 0x040fe2000004182c */
[-C--:B------:R-:W-:Y:S02]  /*10d10*/  FMUL.FTZ R61, R61, R48.reuse ;  /* 0x000000303d3d7220 */ /* 0x080fe40000410000 */
[-C--:B------:R-:W-:Y:S02]  /*10d20*/  FMUL.FTZ R62, R62, R48.reuse ;  /* 0x000000303e3e7220 */ /* 0x080fe40000410000 */
[-C--:B------:R-:W-:Y:S01]  /*10d30*/  FMUL.FTZ R60, R60, R48.reuse ;  /* 0x000000303c3c7220 */ /* 0x080fe20000410000 */
[----:B------:R-:W1:Y:S01]  /*10d40*/  MUFU.TANH R138, R61 ;  /* 0x0000003d008a7308 */ /* 0x000e620000002400 */
[-C--:B------:R-:W-:Y:S01]  /*10d50*/  FMUL.FTZ R63, R63, R48.reuse ;  /* 0x000000303f3f7220 */ /* 0x080fe20000410000 */
[----:B------:R-:W-:Y:S06]  /*10d60*/  HMMA.16816.F32.BF16 R40, R24, R22, R40 ;  /* 0x000000161828723c */ /* 0x000fec0000041828 */
[----:B------:R1:W1:Y:S02]  /*10d70*/  MUFU.TANH R144, R62 ;  /* 0x0000003e00907308 */ /* 0x0002640000002400 */
[C---:B------:R-:W-:Y:S06]  /*10d80*/  HMMA.16816.F32.BF16 R36, R8.reuse, R12, R36 ;  /* 0x0000000c0824723c */ /* 0x040fec0000041824 */
[----:B------:R1:W1:Y:S02]  /*10d90*/  MUFU.TANH R137, R69 ;  /* 0x0000004500897308 */ /* 0x0002640000002400 */
[C---:B------:R-:W-:Y:S06]  /*10da0*/  HMMA.16816.F32.BF16 R112, R8.reuse, R14, R112 ;  /* 0x0000000e0870723c */ /* 0x040fec0000041870 */
[----:B------:R1:W1:Y:S02]  /*10db0*/  MUFU.TANH R142, R70 ;  /* 0x00000046008e7308 */ /* 0x0002640000002400 */
[C---:B--2---:R-:W-:Y:S06]  /*10dc0*/  HMMA.16816.F32.BF16 R44, R8.reuse, R28, R44 ;  /* 0x0000001c082c723c */ /* 0x044fec000004182c */
[----:B------:R2:W2:Y:S02]  /*10dd0*/  MUFU.TANH R143, R71 ;  /* 0x00000047008f7308 */ /* 0x0004a40000002400 */
[----:B------:R-:W-:Y:S01]  /*10de0*/  HMMA.16816.F32.BF16 R40, R8, R30, R40 ;  /* 0x0000001e0828723c */ /* 0x000fe20000041828 */
[----:B------:R-:W-:-:S02]  /*10df0*/  FMUL.FTZ R38, R38, R48 ;  /* 0x0000003026267220 */ /* 0x000fc40000410000 */
[----:B------:R-:W-:-:S03]  /*10e00*/  FMUL.FTZ R39, R39, R48 ;  /* 0x0000003027277220 */ /* 0x000fc60000410000 */
[----:B------:R2:W2:Y:S01]  /*10e10*/  MUFU.TANH R139, R60 ;  /* 0x0000003c008b7308 */ /* 0x0004a20000002400 */
[-C--:B------:R-:W-:Y:S02]  /*10e20*/  FMUL.FTZ R11, R36, R48.reuse ;  /* 0x00000030240b7220 */ /* 0x080fe40000410000 */
[-C--:B------:R-:W-:Y:S02]  /*10e30*/  FMUL.FTZ R10, R37, R48.reuse ;  /* 0x00000030250a7220 */ /* 0x080fe40000410000 */
[-C--:B-1----:R-:W-:Y:S02]  /*10e40*/  FMUL.FTZ R62, R112, R48.reuse ;  /* 0x00000030703e7220 */ /* 0x082fe40000410000 */
[-C--:B------:R-:W-:Y:S01]  /*10e50*/  FMUL.FTZ R61, R113, R48.reuse ;  /* 0x00000030713d7220 */ /* 0x080fe20000410000 */
[----:B------:R1:W1:Y:S01]  /*10e60*/  MUFU.TANH R145, R63 ;  /* 0x0000003f00917308 */ /* 0x0002620000002400 */
[-C--:B------:R-:W-:Y:S02]  /*10e70*/  FMUL.FTZ R57, R114, R48.reuse ;  /* 0x0000003072397220 */ /* 0x080fe40000410000 */
[----:B------:R-:W-:-:S02]  /*10e80*/  FMUL.FTZ R56, R115, R48 ;  /* 0x0000003073387220 */ /* 0x000fc40000410000 */
[-C--:B------:R-:W-:Y:S02]  /*10e90*/  FMUL.FTZ R44, R44, R48.reuse ;  /* 0x000000302c2c7220 */ /* 0x080fe40000410000 */
[-C--:B------:R-:W-:Y:S01]  /*10ea0*/  FMUL.FTZ R45, R45, R48.reuse ;  /* 0x000000302d2d7220 */ /* 0x080fe20000410000 */
[----:B------:R1:W1:Y:S01]  /*10eb0*/  MUFU.TANH R152, R93 ;  /* 0x0000005d00987308 */ /* 0x0002620000002400 */
[-C--:B------:R-:W-:Y:S02]  /*10ec0*/  FMUL.FTZ R46, R46, R48.reuse ;  /* 0x000000302e2e7220 */ /* 0x080fe40000410000 */
[-C--:B------:R-:W-:Y:S02]  /*10ed0*/  FMUL.FTZ R47, R47, R48.reuse ;  /* 0x000000302f2f7220 */ /* 0x080fe40000410000 */
[-C--:B------:R-:W-:Y:S02]  /*10ee0*/  FMUL.FTZ R40, R40, R48.reuse ;  /* 0x0000003028287220 */ /* 0x080fe40000410000 */
[-C--:B------:R-:W-:Y:S01]  /*10ef0*/  FMUL.FTZ R41, R41, R48.reuse ;  /* 0x0000003029297220 */ /* 0x080fe20000410000 */
[----:B------:R1:W1:Y:S01]  /*10f00*/  MUFU.TANH R149, R94 ;  /* 0x0000005e00957308 */ /* 0x0002620000002400 */
[----:B------:R-:W-:-:S02]  /*10f10*/  FMUL.FTZ R42, R42, R48 ;  /* 0x000000302a2a7220 */ /* 0x000fc40000410000 */
[----:B------:R-:W-:Y:S01]  /*10f20*/  FMUL.FTZ R43, R43, R48 ;  /* 0x000000302b2b7220 */ /* 0x000fe20000410000 */
[-C--:B------:R-:W-:Y:S02]  /*10f30*/  IMNMX R48, R49, R64.reuse, PT ;  /* 0x0000004031307217 */ /* 0x080fe40003800200 */
[----:B------:R-:W-:Y:S02]  /*10f40*/  IMNMX R49, R5, R64, PT ;  /* 0x0000004005317217 */ /* 0x000fe40003800200 */
[----:B------:R1:W1:Y:S08]  /*10f50*/  MUFU.TANH R148, R95 ;  /* 0x0000005f00947308 */ /* 0x0002700000002400 */
        /* <DEDUP_REMOVED lines=12> */
[----:B------:R-:W1:Y:S08]  /*11020*/  MUFU.TANH R11, R11 ;  /* 0x0000000b000b7308 */ /* 0x000e700000002400 */
[----:B------:R-:W1:Y:S08]  /*11030*/  MUFU.TANH R10, R10 ;  /* 0x0000000a000a7308 */ /* 0x000e700000002400 */
        /* <DEDUP_REMOVED lines=8> */
[----:B--234-:R-:W-:Y:S01]  /*110c0*/  BSSY B0, `(.L_x_1188) ;  /* 0x0000041000007945 */ /* 0x01cfe20003800000 */
[----:B------:R-:W-:Y:S05]  /*110d0*/  @!P3 BRA `(.L_x_1189) ;  /* 0x000003c00000b947 */ /* 0x000fea0003800000 */
[----:B------:R-:W2:Y:S01]  /*110e0*/  LD.E R6, [R118.64+0x170] ;  /* 0x0001700476067980 */ /* 0x000ea2000c101900 */
[----:B------:R-:W-:-:S02]  /*110f0*/  IADD3 R13, R121, -0x80, RZ ;  /* 0xffffff80790d7810 */ /* 0x000fc40007ffe0ff */
[----:B------:R-:W-:Y:S02]  /*11100*/  IABS R8, R121 ;  /* 0x0000007900087213 */ /* 0x000fe40000000000 */
[-C--:B--2---:R-:W-:Y:S02]  /*11110*/  IABS R7, R6.reuse ;  /* 0x0000000600077213 */ /* 0x084fe40000000000 */
[----:B------:R-:W-:Y:S02]  /*11120*/  IABS R5, R6 ;  /* 0x0000000600057213 */ /* 0x000fe40000000000 */
[----:B------:R-:W2:Y:S03]  /*11130*/  I2F.RP R9, R7 ;  /* 0x0000000700097306 */ /* 0x000ea60000209400 */
[----:B------:R-:W-:-:S05]  /*11140*/  IMAD.MOV R5, RZ, RZ, -R5 ;  /* 0x000000ffff057224 */ /* 0x000fca00078e0a05 */
[----:B--2---:R-:W2:Y:S02]  /*11150*/  MUFU.RCP R16, R9 ;  /* 0x0000000900107308 */ /* 0x004ea40000001000 */
[----:B--2---:R-:W-:-:S06]  /*11160*/  IADD3 R16, R16, 0xffffffe, RZ ;  /* 0x0ffffffe10107810 */ /* 0x004fcc0007ffe0ff */
[----:B------:R-:W2:Y:S02]  /*11170*/  F2I.FTZ.U32.TRUNC.NTZ R17, R16 ;  /* 0x0000001000117305 */ /* 0x000ea4000021f000 */
[--C-:B--2---:R-:W-:Y:S02]  /*11180*/  IMAD.MOV R4, RZ, RZ, -R17.reuse ;  /* 0x000000ffff047224 */ /* 0x104fe400078e0a11 */
[----:B------:R-:W-:Y:S02]  /*11190*/  IMAD.MOV.U32 R16, RZ, RZ, RZ ;  /* 0x000000ffff107224 */ /* 0x000fe400078e00ff */
[----:B------:R-:W-:Y:S01]  /*111a0*/  IMAD R15, R4, R7, RZ ;  /* 0x00000007040f7224 */ /* 0x000fe200078e02ff */
[----:B------:R-:W-:Y:S02]  /*111b0*/  IABS R4, R13 ;  /* 0x0000000d00047213 */ /* 0x000fe40000000000 */
[----:B------:R-:W-:Y:S01]  /*111c0*/  LOP3.LUT R13, R13, R6, RZ, 0x3c, !PT ;  /* 0x000000060d0d7212 */ /* 0x000fe200078e3cff */
[----:B------:R-:W-:-:S03]  /*111d0*/  IMAD.HI.U32 R15, R17, R15, R16 ;  /* 0x0000000f110f7227 */ /* 0x000fc600078e0010 */
[----:B------:R-:W-:-:S03]  /*111e0*/  ISETP.GE.AND P0, PT, R13, RZ, PT ;  /* 0x000000ff0d00720c */ /* 0x000fc60003f06270 */
[----:B------:R-:W-:-:S04]  /*111f0*/  IMAD.HI.U32 R9, R15, R4, RZ ;  /* 0x000000040f097227 */ /* 0x000fc800078e00ff */
[----:B------:R-:W-:Y:S02]  /*11200*/  IMAD.HI.U32 R12, R15, R8, RZ ;  /* 0x000000080f0c7227 */ /* 0x000fe400078e00ff */
[----:B------:R-:W2:Y:S02]  /*11210*/  LD.E.64 R14, [R118.64+0x20] ;  /* 0x00002004760e7980 */ /* 0x000ea4000c101b00 */
[-C--:B------:R-:W-:Y:S02]  /*11220*/  IMAD R4, R9, R5.reuse, R4 ;  /* 0x0000000509047224 */ /* 0x080fe400078e0204 */
        /* <DEDUP_REMOVED lines=8> */
[----:B------:R-:W-:Y:S02]  /*112b0*/  LOP3.LUT R4, R121, R6, RZ, 0x3c, !PT ;  /* 0x0000000679047212 */ /* 0x000fe400078e3cff */
[----:B------:R-:W-:-:S02]  /*112c0*/  @!P2 IADD3 R12, R12, 0x1, RZ ;  /* 0x000000010c0ca810 */ /* 0x000fc40007ffe0ff */
[----:B------:R-:W-:Y:S02]  /*112d0*/  ISETP.GE.AND P2, PT, R4, RZ, PT ;  /* 0x000000ff0400720c */ /* 0x000fe40003f46270 */
[----:B------:R-:W-:Y:S02]  /*112e0*/  ISETP.NE.AND P1, PT, R6, RZ, PT ;  /* 0x000000ff0600720c */ /* 0x000fe40003f25270 */
[----:B------:R-:W-:Y:S02]  /*112f0*/  LOP3.LUT R8, RZ, R6, RZ, 0x33, !PT ;  /* 0x00000006ff087212 */ /* 0x000fe400078e33ff */
        /* <DEDUP_REMOVED lines=14> */
[----:B---3--:R-:W-:-:S04]  /*113e0*/  IMAD R4, R13, R6, RZ ;  /* 0x000000060d047224 */ /* 0x008fc800078e02ff */
[C---:B------:R-:W-:Y:S02]  /*113f0*/  IMAD R4, R12.reuse, R5, R4 ;  /* 0x000000050c047224 */ /* 0x040fe400078e0204 */
[----:B----4-:R-:W-:Y:S02]  /*11400*/  IMAD.IADD R7, R7, 0x1, -R8 ;  /* 0x0000000107077824 */ /* 0x010fe400078e0a08 */
[----:B------:R-:W-:-:S03]  /*11410*/  IMAD.WIDE.U32 R8, R12, R6, RZ ;  /* 0x000000060c087225 */ /* 0x000fc600078e00ff */
[----:B------:R-:W-:Y:S01]  /*11420*/  SHF.R.S32.HI R6, RZ, 0x1f, R7 ;  /* 0x0000001fff067819 */ /* 0x000fe20000011407 */
[----:B--2---:R-:W-:Y:S02]  /*11430*/  IMAD R5, R15, R7, RZ ;  /* 0x000000070f057224 */ /* 0x004fe400078e02ff */
[----:B------:R-:W-:Y:S02]  /*11440*/  IMAD.IADD R9, R9, 0x1, R4 ;  /* 0x0000000109097824 */ /* 0x000fe400078e0204 */
[----:B------:R-:W-:Y:S02]  /*11450*/  IMAD R5, R14, R6, R5 ;  /* 0x000000060e057224 */ /* 0x000fe400078e0205 */
[----:B------:R-:W-:-:S04]  /*11460*/  IMAD.WIDE.U32 R8, R7, R14, R8 ;  /* 0x0000000e07087225 */ /* 0x000fc800078e0008 */
[----:B------:R-:W-:Y:S01]  /*11470*/  IMAD.MOV.U32 R4, RZ, RZ, R8 ;  /* 0x000000ffff047224 */ /* 0x000fe200078e0008 */
[----:B------:R-:W-:Y:S01]  /*11480*/  IADD3 R5, R9, R5, RZ ;  /* 0x0000000509057210 */ /* 0x000fe20007ffe0ff */
[----:B------:R-:W-:Y:S05]  /*11490*/  BRA `(.L_x_1190) ;  /* 0x0000003000007947 */ /* 0x000fea0003800000 */
.L_x_1189:
[----:B------:R-:W2:Y:S02]  /*114a0*/  LD.E R4, [R118.64+0x38] ;  /* 0x0000380476047980 */ /* 0x000ea4000c101900 */
[----:B--2---:R-:W-:-:S04]  /*114b0*/  LEA R4, -R4, RZ, 0x7 ;  /* 0x000000ff04047211 */ /* 0x004fc800078e39ff */
[----:B------:R-:W-:Y:S02]  /*114c0*/  SHF.R.S32.HI R5, RZ, 0x1f, R4 ;  /* 0x0000001fff057819 */ /* 0x000fe40000011404 */
.L_x_1190:
[----:B------:R-:W-:Y:S05]  /*114d0*/  BSYNC B0 ;  /* 0x0000000000007941 */ /* 0x000fea0003800000 */
.L_x_1188:
[C---:B------:R-:W-:Y:S02]  /*114e0*/  LOP3.LUT P6, RZ, R207.reuse, 0x1, RZ, 0xc0, !PT ;  /* 0x00000001cfff7812 */ /* 0x040fe400078cc0ff */
[C---:B------:R-:W-:Y:S02]  /*114f0*/  LOP3.LUT P4, RZ, R207.reuse, 0x2, RZ, 0xc0, !PT ;  /* 0x00000002cfff7812 */ /* 0x040fe4000788c0ff */
[----:B------:R-:W-:Y:S02]  /*11500*/  LOP3.LUT P2, RZ, R207, 0x4, RZ, 0xc0, !PT ;  /* 0x00000004cfff7812 */ /* 0x000fe4000784c0ff */
[C---:B------:R-:W-:Y:S02]  /*11510*/  IADD3 R7, P0, R4.reuse, R193, RZ ;  /* 0x000000c104077210 */ /* 0x040fe40007f1e0ff */
[----:B------:R-:W-:-:S03]  /*11520*/  LEA R16, P1, R4, R196, 0x1 ;  /* 0x000000c404107211 */ /* 0x000fc600078208ff */
[----:B------:R-:W-:Y:S01]  /*11530*/  IMAD.X R6, R5, 0x1, R194, P0 ;  /* 0x0000000105067824 */ /* 0x000fe200000e06c2 */
[-C--:B------:R-:W-:Y:S02]  /*11540*/  LEA.HI.X R17, R4, R195.reuse, R5, 0x1, P1 ;  /* 0x000000c304117211 */ /* 0x080fe400008f0c05 */
[CC--:B------:R-:W-:Y:S02]  /*11550*/  @P6 LEA R14, P0, R7.reuse, R196.reuse, 0x1 ;  /* 0x000000c4070e6211 */ /* 0x0c0fe400078008ff */
[CC--:B------:R-:W-:Y:S01]  /*11560*/  @P4 LEA R12, P1, R7.reuse, R196.reuse, 0x1 ;  /* 0x000000c4070c4211 */ /* 0x0c0fe200078208ff */
[----:B------:R-:W-:Y:S01]  /*11570*/  @!PT LDS RZ, [RZ] ;  /* 0x00000000fffff984 */ /* 0x000fe20000000800 */
[----:B------:R-:W-:Y:S01]  /*11580*/  @!PT LDS RZ, [RZ] ;  /* 0x00000000fffff984 */ /* 0x000fe20000000800 */
[----:B------:R-:W-:Y:S01]  /*11590*/  @!PT LDS RZ, [RZ] ;  /* 0x00000000fffff984 */ /* 0x000fe20000000800 */
[----:B------:R2:W-:Y:S01]  /*115a0*/  @P6 LDGSTS.E.BYPASS.LTC128B.128 [R203+0x3000], [R16.64] ;  /* 0x0300000010cb6fae */ /* 0x0005e2000b901d44 */
[CCC-:B------:R-:W-:Y:S02]  /*115b0*/  @P6 LEA.HI.X R15, R7.reuse, R195.reuse, R6.reuse, 0x1, P0 ;  /* 0x000000c3070f6211 */ /* 0x1c0fe400000f0c06 */
[C---:B------:R-:W-:Y:S01]  /*115c0*/  @P4 LEA.HI.X R13, R7.reuse, R195, R6, 0x1, P1 ;  /* 0x000000c3070d4211 */ /* 0x040fe200008f0c06 */
[----:B------:R2:W-:Y:S01]  /*115d0*/  @!P6 STS [R203+0x3000], RZ ;  /* 0x003000ffcb00e388 */ /* 0x0005e20000000800 */
[----:B------:R-:W-:-:S02]  /*115e0*/  @P2 LEA R8, P0, R7, R196, 0x1 ;  /* 0x000000c407082211 */ /* 0x000fc400078008ff */
[C---:B------:R-:W-:Y:S01]  /*115f0*/  IADD3 R5, P1, R7.reuse, R193, RZ ;  /* 0x000000c107057210 */ /* 0x040fe20007f3e0ff */
[----:B------:R2:W-:Y:S01]  /*11600*/  @!P6 STS [R203+0x3004], RZ ;  /* 0x003004ffcb00e388 */ /* 0x0005e20000000800 */
[-C--:B------:R-:W-:Y:S02]  /*11610*/  @P2 LEA.HI.X R9, R7, R195.reuse, R6, 0x1, P0 ;  /* 0x000000c307092211 */ /* 0x080fe400000f0c06 */
[CC--:B------:R-:W-:Y:S01]  /*11620*/  @P6 LEA R22, P0, R5.reuse, R196.reuse, 0x1 ;  /* 0x000000c405166211 */ /* 0x0c0fe200078008ff */
[----:B------:R-:W-:Y:S01]  /*11630*/  IMAD.X R6, R6, 0x1, R194, P1 ;  /* 0x0000000106067824 */ /* 0x000fe200008e06c2 */
[C---:B------:R-:W-:Y:S01]  /*11640*/  @P4 LEA R20, P1, R5.reuse, R196, 0x1 ;  /* 0x000000c405144211 */ /* 0x040fe200078208ff */
[----:B------:R2:W-:Y:S03]  /*11650*/  @!P6 STS.64 [R203+0x3008], RZ ;  /* 0x003008ffcb00e388 */ /* 0x0005e60000000a00 */
[----:B------:R-:W-:-:S02]  /*11660*/  @P6 LEA.HI.X R23, R5, R195, R6, 0x1, P0 ;  /* 0x000000c305176211 */ /* 0x000fc400000f0c06 */
[C-C-:B------:R-:W-:Y:S02]  /*11670*/  @P4 LEA.HI.X R21, R5.reuse, R195, R6.reuse, 0x1, P1 ;  /* 0x000000c305154211 */ /* 0x140fe400008f0c06 */
[CC--:B------:R-:W-:Y:S02]  /*11680*/  @P2 LEA R18, P0, R5.reuse, R196.reuse, 0x1 ;  /* 0x000000c405122211 */ /* 0x0c0fe400078008ff */
        /* <DEDUP_REMOVED lines=18> */
[----:B---3--:R-:W-:Y:S02]  /*117b0*/  @P2 IMAD.MOV.U32 R4, RZ, RZ, R16 ;  /* 0x000000ffff042224 */ /* 0x008fe400078e0010 */
        /* <DEDUP_REMOVED lines=52> */
.L_x_1187:
[----:B--234-:R-:W-:Y:S05]  /*11b00*/  BSYNC B1 ;  /* 0x0000000000017941 */ /* 0x01cfea0003800000 */
.L_x_1186:
[----:B-1----:R-:W2:Y:S01]  /*11b10*/  LD.E R55, [R118.64+0xdc] ;  /* 0x0000dc0476377980 */ /* 0x002ea2000c101900 */
[----:B------:R-:W-:-:S02]  /*11b20*/  IMAD.IADD R2, R121, 0x1, R2 ;  /* 0x0000000179027824 */ /* 0x000fc400078e0202 */
[----:B------:R-:W-:-:S03]  /*11b30*/  IMAD.SHL.U32 R123, R3, 0x2, RZ ;  /* 0x00000002037b7824 */ /* 0x000fc600078e00ff */
[----:B------:R-:W-:Y:S01]  /*11b40*/  IADD3 R5, R2, 0x1, RZ ;  /* 0x0000000102057810 */ /* 0x000fe20007ffe0ff */
[----:B------:R-:W-:Y:S01]  /*11b50*/  IMAD R120, R50, 0x2, R123 ;  /* 0x0000000232787824 */ /* 0x000fe200078e027b */
[C---:B------:R-:W-:Y:S01]  /*11b60*/  IADD3 R4, R2.reuse, 0x8, RZ ;  /* 0x0000000802047810 */ /* 0x040fe20007ffe0ff */
[----:B------:R-:W-:Y:S01]  /*11b70*/  LDSM.16.MT88.4 R92, [R123+0xb000] ;  /* 0x00b000007b5c783b */ /* 0x000fe20000004200 */
[CC--:B------:R-:W-:Y:S02]  /*11b80*/  ISETP.GE.AND P1, PT, R5.reuse, R48.reuse, PT ;  /* 0x000000300500720c */ /* 0x0c0fe40003f26270 */
[----:B------:R-:W-:Y:S01]  /*11b90*/  ISETP.GE.AND P0, PT, R5, R49, PT ;  /* 0x000000310500720c */ /* 0x000fe20003f06270 */
[----:B------:R-:W-:Y:S01]  /*11ba0*/  LDSM.16.MT88.4 R108, [R123+0x9000] ;  /* 0x009000007b6c783b */ /* 0x000fe20000004200 */
[----:B------:R-:W-:Y:S02]  /*11bb0*/  IADD3 R5, R2, 0x9, RZ ;  /* 0x0000000902057810 */ /* 0x000fe40007ffe0ff */
[----:B------:R-:W-:-:S02]  /*11bc0*/  ISETP.GE.AND P6, PT, R4, R48, PT ;  /* 0x000000300400720c */ /* 0x000fc40003fc6270 */
[-C--:B------:R-:W-:Y:S02]  /*11bd0*/  ISETP.GE.AND P2, PT, R4, R49.reuse, PT ;  /* 0x000000310400720c */ /* 0x080fe40003f46270 */
[C---:B------:R-:W-:Y:S02]  /*11be0*/  IADD3 R4, R2.reuse, 0x10, RZ ;  /* 0x0000001002047810 */ /* 0x040fe40007ffe0ff */
        /* <DEDUP_REMOVED lines=10> */
[-C--:B------:R-:W-:Y:S02]  /*11c90*/  ISETP.GE.AND P2, PT, R5, R48.reuse, PT ;  /* 0x000000300500720c */ /* 0x080fe40003f46270 */
[----:B------:R-:W-:Y:S02]  /*11ca0*/  FSEL R97, R97, -INF , !P4 ;  /* 0xff80000061617808 */ /* 0x000fe40006000000 */
[----:B------:R-:W-:Y:S02]  /*11cb0*/  ISETP.GE.AND P4, PT, R5, R49, PT ;  /* 0x000000310500720c */ /* 0x000fe40003f86270 */
[----:B------:R-:W-:Y:S02]  /*11cc0*/  IADD3 R8, R2, 0x19, RZ ;  /* 0x0000001902087810 */ /* 0x000fe40007ffe0ff */
[----:B------:R-:W-:Y:S02]  /*11cd0*/  FSEL R99, R99, -INF , !P1 ;  /* 0xff80000063637808 */ /* 0x000fe40004800000 */
[----:B------:R-:W-:-:S02]  /*11ce0*/  ISETP.GE.AND P1, PT, R4, R48, PT ;  /* 0x000000300400720c */ /* 0x000fc40003f26270 */
[----:B------:R-:W-:Y:S02]  /*11cf0*/  FSEL R5, R100, -INF , !P0 ;  /* 0xff80000064057808 */ /* 0x000fe40004000000 */
[----:B------:R-:W-:Y:S02]  /*11d00*/  ISETP.GE.AND P0, PT, R4, R49, PT ;  /* 0x000000310400720c */ /* 0x000fe40003f06270 */
[----:B------:R-:W-:Y:S02]  /*11d10*/  IADD3 R12, R2, 0x20, RZ ;  /* 0x00000020020c7810 */ /* 0x000fe40007ffe0ff */
[----:B------:R-:W-:Y:S02]  /*11d20*/  FSEL R9, R102, -INF , !P6 ;  /* 0xff80000066097808 */ /* 0x000fe40007000000 */
[----:B------:R-:W-:Y:S02]  /*11d30*/  FSEL R4, R101, -INF , !P2 ;  /* 0xff80000065047808 */ /* 0x000fe40005000000 */
[----:B------:R-:W-:-:S02]  /*11d40*/  ISETP.GE.AND P6, PT, R8, R48, PT ;  /* 0x000000300800720c */ /* 0x000fc40003fc6270 */
[-C--:B------:R-:W-:Y:S02]  /*11d50*/  ISETP.GE.AND P2, PT, R8, R49.reuse, PT ;  /* 0x000000310800720c */ /* 0x080fe40003f46270 */
[----:B------:R-:W-:Y:S02]  /*11d60*/  FSEL R8, R103, -INF , !P4 ;  /* 0xff80000067087808 */ /* 0x000fe40006000000 */
[----:B------:R-:W-:Y:S01]  /*11d70*/  FSEL R88, R88, -INF , !P1 ;  /* 0xff80000058587808 */ /* 0x000fe20004800000 */
[----:B------:R-:W-:Y:S01]  /*11d80*/  LDSM.16.MT88.4 R100, [R120+0x9000] ;  /* 0x009000007864783b */ /* 0x000fe20000004200 */
[C---:B------:R-:W-:Y:S02]  /*11d90*/  ISETP.GE.AND P4, PT, R12.reuse, R48, PT ;  /* 0x000000300c00720c */ /* 0x040fe40003f86270 */
[----:B------:R-:W-:Y:S02]  /*11da0*/  ISETP.GE.AND P1, PT, R12, R49, PT ;  /* 0x000000310c00720c */ /* 0x000fe40003f26270 */
[----:B------:R-:W-:-:S02]  /*11db0*/  IADD3 R13, R2, 0x21, RZ ;  /* 0x00000021020d7810 */ /* 0x000fc40007ffe0ff */
[----:B------:R-:W-:Y:S02]  /*11dc0*/  IADD3 R12, R2, 0x28, RZ ;  /* 0x00000028020c7810 */ /* 0x000fe40007ffe0ff */
[----:B------:R-:W-:Y:S02]  /*11dd0*/  FSEL R89, R89, -INF , !P6 ;  /* 0xff80000059597808 */ /* 0x000fe40007000000 */
[----:B------:R-:W-:Y:S02]  /*11de0*/  FSEL R91, R91, -INF , !P2 ;  /* 0xff8000005b5b7808 */ /* 0x000fe40005000000 */
[----:B------:R-:W-:Y:S02]  /*11df0*/  FSEL R22, R84, -INF , !P4 ;  /* 0xff80000054167808 */ /* 0x000fe40006000000 */
[----:B------:R-:W-:Y:S02]  /*11e00*/  ISETP.GE.AND P6, PT, R13, R49, PT ;  /* 0x000000310d00720c */ /* 0x000fe40003fc6270 */
[----:B------:R-:W-:-:S02]  /*11e10*/  ISETP.GE.AND P2, PT, R12, R48, PT ;  /* 0x000000300c00720c */ /* 0x000fc40003f46270 */
[----:B------:R-:W-:Y:S02]  /*11e20*/  ISETP.GE.AND P4, PT, R12, R49, PT ;  /* 0x000000310c00720c */ /* 0x000fe40003f86270 */
[----:B------:R-:W-:Y:S02]  /*11e30*/  IADD3 R12, R2, 0x30, RZ ;  /* 0x00000030020c7810 */ /* 0x000fe40007ffe0ff */
[----:B------:R-:W-:Y:S02]  /*11e40*/  FSEL R29, R87, -INF , !P6 ;  /* 0xff800000571d7808 */ /* 0x000fe40007000000 */
[----:B------:R-:W-:Y:S02]  /*11e50*/  FSEL R21, R80, -INF , !P2 ;  /* 0xff80000050157808 */ /* 0x000fe40005000000 */
[----:B------:R-:W-:Y:S02]  /*11e60*/  FSEL R90, R90, -INF , !P0 ;  /* 0xff8000005a5a7808 */ /* 0x000fe40004000000 */
[----:B------:R-:W-:-:S02]  /*11e70*/  ISETP.GE.AND P6, PT, R12, R48, PT ;  /* 0x000000300c00720c */ /* 0x000fc40003fc6270 */
[----:B------:R-:W-:Y:S02]  /*11e80*/  ISETP.GE.AND P2, PT, R12, R49, PT ;  /* 0x000000310c00720c */ /* 0x000fe40003f46270 */
[----:B------:R-:W-:Y:S02]  /*11e90*/  ISETP.GE.AND P0, PT, R13, R48, PT ;  /* 0x000000300d00720c */ /* 0x000fe40003f06270 */
[C---:B------:R-:W-:Y:S02]  /*11ea0*/  IADD3 R12, R2.reuse, 0x38, RZ ;  /* 0x00000038020c7810 */ /* 0x040fe40007ffe0ff */
[----:B------:R-:W-:Y:S02]  /*11eb0*/  IADD3 R13, R2, 0x29, RZ ;  /* 0x00000029020d7810 */ /* 0x000fe40007ffe0ff */
[----:B------:R-:W-:Y:S02]  /*11ec0*/  FSEL R63, R76, -INF , !P6 ;  /* 0xff8000004c3f7808 */ /* 0x000fe40007000000 */
[----:B------:R-:W-:-:S02]  /*11ed0*/  FSEL R34, R86, -INF , !P1 ;  /* 0xff80000056227808 */ /* 0x000fc40004800000 */
[----:B------:R-:W-:Y:S02]  /*11ee0*/  FSEL R20, R85, -INF , !P0 ;  /* 0xff80000055147808 */ /* 0x000fe40004000000 */
[-C--:B------:R-:W-:Y:S01]  /*11ef0*/  ISETP.GE.AND P6, PT, R12, R49.reuse, PT ;  /* 0x000000310c00720c */ /* 0x080fe20003fc6270 */
[----:B------:R-:W-:Y:S01]  /*11f00*/  LDSM.16.MT88.4 R84, [R120+0xb000] ;  /* 0x00b000007854783b */ /* 0x000fe20000004200 */
[C---:B------:R-:W-:Y:S02]  /*11f10*/  ISETP.GE.AND P1, PT, R13.reuse, R48, PT ;  /* 0x000000300d00720c */ /* 0x040fe40003f26270 */
[----:B------:R-:W-:Y:S02]  /*11f20*/  ISETP.GE.AND P0, PT, R13, R49, PT ;  /* 0x000000310d00720c */ /* 0x000fe40003f06270 */
[----:B------:R-:W-:Y:S02]  /*11f30*/  IADD3 R13, R2, 0x31, RZ ;  /* 0x00000031020d7810 */ /* 0x000fe40007ffe0ff */
[----:B------:R-:W-:-:S02]  /*11f40*/  FSEL R125, R125, -INF , !P6 ;  /* 0xff8000007d7d7808 */ /* 0x000fc40007000000 */
[----:B------:R-:W-:Y:S02]  /*11f50*/  FSEL R28, R81, -INF , !P1 ;  /* 0xff800000511c7808 */ /* 0x000fe40004800000 */
[----:B------:R-:W-:Y:S02]  /*11f60*/  FSEL R154, R83, -INF , !P0 ;  /* 0xff800000539a7808 */ /* 0x000fe40004000000 */
[-C--:B------:R-:W-:Y:S02]  /*11f70*/  ISETP.GE.AND P6, PT, R2, R48.reuse, PT ;  /* 0x000000300200720c */ /* 0x080fe40003fc6270 */
[----:B------:R-:W-:Y:S02]  /*11f80*/  ISETP.GE.AND P1, PT, R13, R49, PT ;  /* 0x000000310d00720c */ /* 0x000fe40003f26270 */
[----:B------:R-:W-:Y:S02]  /*11f90*/  ISETP.GE.AND P0, PT, R12, R48, PT ;  /* 0x000000300c00720c */ /* 0x000fe40003f06270 */
[----:B------:R-:W-:-:S02]  /*11fa0*/  IADD3 R12, R2, 0x40, RZ ;  /* 0x00000040020c7810 */ /* 0x000fc40007ffe0ff */
[----:B------:R-:W-:Y:S02]  /*11fb0*/  FSEL R0, R0, -INF , !P6 ;  /* 0xff80000000007808 */ /* 0x000fe40007000000 */
[----:B------:R-:W-:Y:S02]  /*11fc0*/  FSEL R126, R126, -INF , !P1 ;  /* 0xff8000007e7e7808 */ /* 0x000fe40004800000 */
[----:B------:R-:W-:Y:S02]  /*11fd0*/  FSEL R124, R124, -INF , !P0 ;  /* 0xff8000007c7c7808 */ /* 0x000fe40004000000 */
[C---:B------:R-:W-:Y:S02]  /*11fe0*/  ISETP.GE.AND P1, PT, R12.reuse, R48, PT ;  /* 0x000000300c00720c */ /* 0x040fe40003f26270 */
[----:B------:R-:W-:Y:S02]  /*11ff0*/  ISETP.GE.AND P0, PT, R12, R49, PT ;  /* 0x000000310c00720c */ /* 0x000fe40003f06270 */
[----:B------:R-:W-:-:S02]  /*12000*/  FSEL R30, R82, -INF , !P4 ;  /* 0xff800000521e7808 */ /* 0x000fc40006000000 */
[----:B------:R-:W-:Y:S02]  /*12010*/  IADD3 R12, R2, 0x48, RZ ;  /* 0x00000048020c7810 */ /* 0x000fe40007ffe0ff */
[-C--:B------:R-:W-:Y:S02]  /*12020*/  ISETP.GE.AND P4, PT, R13, R48.reuse, PT ;  /* 0x000000300d00720c */ /* 0x080fe40003f86270 */
[----:B------:R-:W-:Y:S02]  /*12030*/  FMNMX.FTZ R15, R0, R7, !PT ;  /* 0x00000007000f7209 */ /* 0x000fe40007810000 */
[----:B------:R-:W-:Y:S02]  /*12040*/  IADD3 R13, R2, 0x39, RZ ;  /* 0x00000039020d7810 */ /* 0x000fe40007ffe0ff */
[----:B------:R-:W-:Y:S02]  /*12050*/  FSEL R136, R136, -INF , !P1 ;  /* 0xff80000088887808 */ /* 0x000fe40004800000 */
[----:B------:R-:W-:-:S02]  /*12060*/  ISETP.GE.AND P6, PT, R12, R48, PT ;  /* 0x000000300c00720c */ /* 0x000fc40003fc6270 */
[----:B------:R-:W-:Y:S02]  /*12070*/  ISETP.GE.AND P1, PT, R12, R49, PT ;  /* 0x000000310c00720c */ /* 0x000fe40003f26270 */
[----:B------:R-:W-:Y:S02]  /*12080*/  FSEL R121, R78, -INF , !P2 ;  /* 0xff8000004e797808 */ /* 0x000fe40005000000 */
[----:B------:R-:W-:Y:S02]  /*12090*/  FSEL R64, R77, -INF , !P4 ;  /* 0xff8000004d407808 */ /* 0x000fe40006000000 */
[----:B------:R-:W-:Y:S01]  /*120a0*/  FMNMX.FTZ R12, R96, R15, !PT ;  /* 0x0000000f600c7209 */ /* 0x000fe20007810000 */
[----:B------:R-:W-:Y:S01]  /*120b0*/  LDSM.16.MT88.4 R76, [R123+0xd000] ;  /* 0x00d000007b4c783b */ /* 0x000fe20000004200 */
[C---:B------:R-:W-:Y:S02]  /*120c0*/  ISETP.GE.AND P2, PT, R13.reuse, R48, PT ;  /* 0x000000300d00720c */ /* 0x040fe40003f46270 */
[----:B------:R-:W-:-:S02]  /*120d0*/  ISETP.GE.AND P4, PT, R13, R49, PT ;  /* 0x000000310d00720c */ /* 0x000fc40003f86270 */
[----:B------:R-:W-:Y:S02]  /*120e0*/  IADD3 R13, R2, 0x41, RZ ;  /* 0x00000041020d7810 */ /* 0x000fe40007ffe0ff */
[----:B------:R-:W-:Y:S02]  /*120f0*/  FMNMX.FTZ R12, R97, R12, !PT ;  /* 0x0000000c610c7209 */ /* 0x000fe40007810000 */
[----:B------:R-:W-:Y:S02]  /*12100*/  FSEL R128, R128, -INF , !P4 ;  /* 0xff80000080807808 */ /* 0x000fe40006000000 */
[----:B------:R-:W-:Y:S02]  /*12110*/  ISETP.GE.AND P4, PT, R13, R49, PT ;  /* 0x000000310d00720c */ /* 0x000fe40003f86270 */
[----:B------:R-:W-:Y:S02]  /*12120*/  FSEL R65, R72, -INF , !P2 ;  /* 0xff80000048417808 */ /* 0x000fe40005000000 */
[----:B------:R-:W-:-:S02]  /*12130*/  FMNMX.FTZ R15, R5, R12, !PT ;  /* 0x0000000c050f7209 */ /* 0x000fc40007810000 */
[----:B------:R-:W-:Y:S02]  /*12140*/  ISETP.GE.AND P2, PT, R13, R48, PT ;  /* 0x000000300d00720c */ /* 0x000fe40003f46270 */
[C---:B------:R-:W-:Y:S02]  /*12150*/  IADD3 R13, R2.reuse, 0x49, RZ ;  /* 0x00000049020d7810 */ /* 0x040fe40007ffe0ff */
[----:B------:R-:W-:Y:S02]  /*12160*/  FSEL R143, R143, -INF , !P4 ;  /* 0xff8000008f8f7808 */ /* 0x000fe40006000000 */
[----:B------:R-:W-:Y:S02]  /*12170*/  ISETP.GE.AND P4, PT, R2, R49, PT ;  /* 0x000000310200720c */ /* 0x000fe40003f86270 */
[----:B------:R-:W-:Y:S02]  /*12180*/  FMNMX.FTZ R15, R4, R15, !PT ;  /* 0x0000000f040f7209 */ /* 0x000fe40007810000 */
[----:B------:R-:W-:-:S02]  /*12190*/  FSEL R142, R142, -INF , !P0 ;  /* 0xff8000008e8e7808 */ /* 0x000fc40004000000 */
[----:B------:R-:W-:Y:S02]  /*121a0*/  FSEL R137, R137, -INF , !P2 ;  /* 0xff80000089897808 */ /* 0x000fe40005000000 */
[C---:B------:R-:W-:Y:S02]  /*121b0*/  ISETP.GE.AND P0, PT, R13.reuse, R48, PT ;  /* 0x000000300d00720c */ /* 0x040fe40003f06270 */
[----:B------:R-:W-:Y:S02]  /*121c0*/  ISETP.GE.AND P2, PT, R13, R49, PT ;  /* 0x000000310d00720c */ /* 0x000fe40003f46270 */
[----:B------:R-:W-:Y:S02]  /*121d0*/  FSEL R13, R66, -INF , !P4 ;  /* 0xff800000420d7808 */ /* 0x000fe40006000000 */
[----:B------:R-:W-:Y:S02]  /*121e0*/  FMNMX.FTZ R16, R88, R15, !PT ;  /* 0x0000000f58107209 */ /* 0x000fe40007810000 */
[----:B------:R-:W-:-:S02]  /*121f0*/  FMNMX.FTZ R17, R13, R6, !PT ;  /* 0x000000060d117209 */ /* 0x000fc40007810000 */
[----:B------:R-:W-:Y:S02]  /*12200*/  FMNMX.FTZ R15, R89, R16, !PT ;  /* 0x00000010590f7209 */ /* 0x000fe40007810000 */
[----:B------:R-:W-:Y:S02]  /*12210*/  IADD3 R14, R2, 0x50, RZ ;  /* 0x00000050020e7810 */ /* 0x000fe40007ffe0ff */
[----:B------:R-:W-:Y:S02]  /*12220*/  FMNMX.FTZ R16, R98, R17, !PT ;  /* 0x0000001162107209 */ /* 0x000fe40007810000 */
[----:B------:R-:W-:Y:S02]  /*12230*/  FMNMX.FTZ R15, R22, R15, !PT ;  /* 0x0000000f160f7209 */ /* 0x000fe40007810000 */
[----:B------:R-:W-:Y:S02]  /*12240*/  FSEL R139, R139, -INF , !P6 ;  /* 0xff8000008b8b7808 */ /* 0x000fe40007000000 */
[----:B------:R-:W-:-:S02]  /*12250*/  FSEL R144, R144, -INF , !P1 ;  /* 0xff80000090907808 */ /* 0x000fc40004800000 */
[C---:B------:R-:W-:Y:S02]  /*12260*/  ISETP.GE.AND P6, PT, R14.reuse, R48, PT ;  /* 0x000000300e00720c */ /* 0x040fe40003fc6270 */
[----:B------:R-:W-:Y:S02]  /*12270*/  ISETP.GE.AND P1, PT, R14, R49, PT ;  /* 0x000000310e00720c */ /* 0x000fe40003f26270 */
[----:B------:R-:W-:Y:S02]  /*12280*/  FMNMX.FTZ R16, R99, R16, !PT ;  /* 0x0000001063107209 */ /* 0x000fe40007810000 */
[----:B------:R-:W-:Y:S02]  /*12290*/  FMNMX.FTZ R14, R20, R15, !PT ;  /* 0x0000000f140e7209 */ /* 0x000fe40007810000 */
[----:B------:R-:W-:Y:S02]  /*122a0*/  FMNMX.FTZ R15, R9, R16, !PT ;  /* 0x00000010090f7209 */ /* 0x000fe40007810000 */
[----:B------:R-:W-:-:S02]  /*122b0*/  FMNMX.FTZ R17, R21, R14, !PT ;  /* 0x0000000e15117209 */ /* 0x000fc40007810000 */
[----:B------:R-:W-:Y:S02]  /*122c0*/  FMNMX.FTZ R15, R8, R15, !PT ;  /* 0x0000000f080f7209 */ /* 0x000fe40007810000 */
[----:B------:R-:W-:Y:S02]  /*122d0*/  IADD3 R12, R2, 0x51, RZ ;  /* 0x00000051020c7810 */ /* 0x000fe40007ffe0ff */
[----:B------:R-:W-:Y:S02]  /*122e0*/  FMNMX.FTZ R16, R28, R17, !PT ;  /* 0x000000111c107209 */ /* 0x000fe40007810000 */
        /* <DEDUP_REMOVED lines=16> */
[----:B------:R-:W-:Y:S02]  /*123f0*/  FSEL R152, R152, -INF , !P4 ;  /* 0xff80000098987808 */ /* 0x000fe40006000000 */
        /* <DEDUP_REMOVED lines=13> */
[----:B------:R-:W-:Y:S02]  /*124d0*/  IADD3 R14, R2, 0x61, RZ ;  /* 0x00000061020e7810 */ /* 0x000fe40007ffe0ff */
[----:B------:R-:W-:Y:S02]  /*124e0*/  FMNMX.FTZ R17, R121, R16, !PT ;  /* 0x0000001079117209 */ /* 0x000fe40007810000 */
[----:B------:R-:W-:-:S02]  /*124f0*/  FMNMX.FTZ R15, R139, R12, !PT ;  /* 0x0000000c8b0f7209 */ /* 0x000fc40007810000 */
[----:B------:R-:W-:Y:S02]  /*12500*/  FSEL R147, R147, -INF , !P6 ;  /* 0xff80000093937808 */ /* 0x000fe40007000000 */
[----:B------:R-:W-:Y:S02]  /*12510*/  FSEL R150, R150, -INF , !P1 ;  /* 0xff80000096967808 */ /* 0x000fe40004800000 */
[C---:B------:R-:W-:Y:S02]  /*12520*/  ISETP.GE.AND P6, PT, R14.reuse, R48, PT ;  /* 0x000000300e00720c */ /* 0x040fe40003fc6270 */
[----:B------:R-:W-:Y:S02]  /*12530*/  ISETP.GE.AND P1, PT, R14, R49, PT ;  /* 0x000000310e00720c */ /* 0x000fe40003f26270 */
[----:B------:R-:W-:Y:S02]  /*12540*/  FMNMX.FTZ R16, R126, R17, !PT ;  /* 0x000000117e107209 */ /* 0x000fe40007810000 */
[----:B------:R-:W-:-:S02]  /*12550*/  FMNMX.FTZ R14, R138, R15, !PT ;  /* 0x0000000f8a0e7209 */ /* 0x000fc40007810000 */
[----:B------:R-:W-:Y:S02]  /*12560*/  IADD3 R12, R2, 0x68, RZ ;  /* 0x00000068020c7810 */ /* 0x000fe40007ffe0ff */
[----:B------:R-:W-:Y:S02]  /*12570*/  FMNMX.FTZ R17, R125, R16, !PT ;  /* 0x000000107d117209 */ /* 0x000fe40007810000 */
[----:B------:R-:W-:Y:S02]  /*12580*/  FMNMX.FTZ R15, R153, R14, !PT ;  /* 0x0000000e990f7209 */ /* 0x000fe40007810000 */
[----:B------:R-:W-:Y:S02]  /*12590*/  FSEL R146, R146, -INF , !P4 ;  /* 0xff80000092927808 */ /* 0x000fe40006000000 */
        /* <DEDUP_REMOVED lines=8> */
[----:B------:R-:W-:Y:S02]  /*12620*/  FMNMX.FTZ R18, R150, R19, !PT ;  /* 0x0000001396127209 */ /* 0x000fe40007810000 */
[----:B------:R-:W-:Y:S02]  /*12630*/  FMNMX.FTZ R24, R144, R17, !PT ;  /* 0x0000001190187209 */ /* 0x000fe40007810000 */
[----:B------:R-:W-:Y:S02]  /*12640*/  IADD3 R16, R2, 0x69, RZ ;  /* 0x0000006902107810 */ /* 0x000fe40007ffe0ff */
[----:B------:R-:W-:Y:S02]  /*12650*/  FSEL R134, R134, -INF , !P6 ;  /* 0xff80000086867808 */ /* 0x000fe40007000000 */
[----:B------:R-:W-:Y:S02]  /*12660*/  FMNMX.FTZ R17, R135, R18, !PT ;  /* 0x0000001287117209 */ /* 0x000fe40007810000 */
[----:B------:R-:W-:-:S02]  /*12670*/  FSEL R131, R131, -INF , !P2 ;  /* 0xff80000083837808 */ /* 0x000fc40005000000 */
        /* <DEDUP_REMOVED lines=16> */
[----:B------:R-:W-:Y:S01]  /*12780*/  IADD3 R2, R2, 0x79, RZ ;  /* 0x0000007902027810 */ /* 0x000fe20007ffe0ff */
[----:B------:R-:W-:Y:S01]  /*12790*/  LDSM.16.MT88.4 R24, [R120+0xb400] ;  /* 0x00b400007818783b */ /* 0x000fe20000004200 */
        /* <DEDUP_REMOVED lines=8> */
[----:B------:R-:W-:Y:S02]  /*12820*/  FSEL R61, R61, -INF , !P2 ;  /* 0xff8000003d3d7808 */ /* 0x000fe40005000000 */
[----:B------:R-:W-:Y:S02]  /*12830*/  FMNMX.FTZ R10, R62, R11, !PT ;  /* 0x0000000b3e0a7209 */ /* 0x000fe40007810000 */
[----:B------:R-:W-:Y:S02]  /*12840*/  FSEL R130, R130, -INF , !P1 ;  /* 0xff80000082827808 */ /* 0x000fe40004800000 */
[----:B------:R-:W-:Y:S02]  /*12850*/  ISETP.GE.AND P1, PT, R16, R49, PT ;  /* 0x000000311000720c */ /* 0x000fe40003f26270 */
[----:B------:R-:W-:-:S02]  /*12860*/  FMNMX.FTZ R10, R61, R10, !PT ;  /* 0x0000000a3d0a7209 */ /* 0x000fc40007810000 */
[----:B------:R-:W-:Y:S02]  /*12870*/  FSEL R129, R129, -INF , !P0 ;  /* 0xff80000081817808 */ /* 0x000fe40004000000 */
[----:B------:R-:W-:Y:S01]  /*12880*/  FMNMX.FTZ R16, R130, R17, !PT ;  /* 0x0000001182107209 */ /* 0x000fe20007810000 */
[----:B------:R-:W1:Y:S01]  /*12890*/  SHFL.BFLY PT, R11, R10, 0x2, 0x1f ;  /* 0x0c401f000a0b7f89 */ /* 0x000e6200000e0000 */
[-C--:B------:R-:W-:Y:S02]  /*128a0*/  ISETP.GE.AND P0, PT, R15, R49.reuse, PT ;  /* 0x000000310f00720c */ /* 0x080fe40003f06270 */
[----:B------:R-:W-:Y:S02]  /*128b0*/  FSEL R127, R127, -INF , !P1 ;  /* 0xff8000007f7f7808 */ /* 0x000fe40004800000 */
[----:B------:R-:W-:Y:S02]  /*128c0*/  FMNMX.FTZ R16, R129, R16, !PT ;  /* 0x0000001081107209 */ /* 0x000fe40007810000 */
[----:B------:R-:W-:-:S02]  /*128d0*/  ISETP.GE.AND P1, PT, R14, R49, PT ;  /* 0x000000310e00720c */ /* 0x000fc40003f26270 */
[----:B------:R-:W-:Y:S02]  /*128e0*/  FSEL R59, R59, -INF , !P0 ;  /* 0xff8000003b3b7808 */ /* 0x000fe40004000000 */
        /* <DEDUP_REMOVED lines=9> */
[----:B------:R-:W-:-:S04]  /*12980*/  FMNMX.FTZ R15, R57, R2, !PT ;  /* 0x00000002390f7209 */ /* 0x000fc80007810000 */
        /* <DEDUP_REMOVED lines=17> */
[----:B------:R-:W-:-:S02]  /*12aa0*/  FFMA.FTZ R40, R4, R55, -R60 ;  /* 0x0000003704287223 */ /* 0x000fc4000001083c */
[-CC-:B------:R-:W-:Y:S01]  /*12ab0*/  FFMA.FTZ R39, R88, R55.reuse, -R60.reuse ;  /* 0x0000003758277223 */ /* 0x180fe2000001083c */
[----:B------:R-:W-:Y:S01]  /*12ac0*/  FSETP.NEU.FTZ.AND P0, PT, R0, -INF , PT ;  /* 0xff8000000000780b */ /* 0x000fe20003f1d000 */
[----:B------:R-:W-:Y:S01]  /*12ad0*/  FMUL.FTZ R54, R55, R0 ;  /* 0x0000000037367220 */ /* 0x000fe20000410000 */
[----:B------:R-:W1:Y:S01]  /*12ae0*/  MUFU.EX2 R52, R52 ;  /* 0x0000003400347308 */ /* 0x000e620000000800 */
[-CC-:B------:R-:W-:Y:S02]  /*12af0*/  FFMA.FTZ R36, R89, R55.reuse, -R60.reuse ;  /* 0x0000003759247223 */ /* 0x180fe4000001083c */
[-CC-:B------:R-:W-:Y:S01]  /*12b00*/  FFMA.FTZ R35, R22, R55.reuse, -R60.reuse ;  /* 0x0000003716237223 */ /* 0x180fe2000001083c */
[----:B------:R-:W-:Y:S01]  /*12b10*/  FSEL R54, R54, RZ, P0 ;  /* 0x000000ff36367208 */ /* 0x000fe20000000000 */
[-CC-:B------:R-:W-:Y:S02]  /*12b20*/  FFMA.FTZ R32, R20, R55.reuse, -R60.reuse ;  /* 0x0000003714207223 */ /* 0x180fe4000001083c */
[-C--:B------:R-:W-:Y:S01]  /*12b30*/  FFMA.FTZ R31, R21, R55.reuse, -R60 ;  /* 0x00000037151f7223 */ /* 0x080fe2000001083c */
[----:B------:R-:W-:Y:S01]  /*12b40*/  MUFU.EX2 R45, R45 ;  /* 0x0000002d002d7308 */ /* 0x000fe20000000800 */
[-CC-:B------:R-:W-:Y:S01]  /*12b50*/  FFMA.FTZ R47, R13, R55.reuse, -R54.reuse ;  /* 0x000000370d2f7223 */ /* 0x180fe20000010836 */
[----:B------:R-:W-:Y:S01]  /*12b60*/  LDSM.16.MT88.4 R20, [R120+0xd400] ;  /* 0x00d400007814783b */ /* 0x000fe20000004200 */
[----:B------:R-:W-:-:S02]  /*12b70*/  FFMA.FTZ R46, R6, R55, -R54 ;  /* 0x00000037062e7223 */ /* 0x000fc40000010836 */
[-CC-:B------:R-:W-:Y:S01]  /*12b80*/  FFMA.FTZ R50, R98, R55.reuse, -R54.reuse ;  /* 0x0000003762327223 */ /* 0x180fe20000010836 */
[----:B------:R-:W2:Y:S01]  /*12b90*/  LDSM.16.MT88.4 R4, [R120+0xd000] ;  /* 0x00d000007804783b */ /* 0x000ea20000004200 */
[-CC-:B------:R-:W-:Y:S01]  /*12ba0*/  FFMA.FTZ R41, R99, R55.reuse, -R54.reuse ;  /* 0x0000003763297223 */ /* 0x180fe20000010836 */
[----:B------:R-:W3:Y:S01]  /*12bb0*/  MUFU.EX2 R44, R44 ;  /* 0x0000002c002c7308 */ /* 0x000ee20000000800 */
[-CC-:B------:R-:W-:Y:S01]  /*12bc0*/  FFMA.FTZ R42, R9, R55.reuse, -R54.reuse ;  /* 0x00000037092a7223 */ /* 0x180fe20000010836 */
[----:B------:R-:W4:Y:S01]  /*12bd0*/  LDSM.16.MT88.4 R12, [R120+0x9400] ;  /* 0x00940000780c783b */ /* 0x000f220000004200 */
[--C-:B------:R-:W-:Y:S01]  /*12be0*/  FFMA.FTZ R37, R8, R55, -R54.reuse ;  /* 0x0000003708257223 */ /* 0x100fe20000010836 */
[----:B-1----:R-:W-:Y:S01]  /*12bf0*/  F2FP.BF16.PACK_AB R68, R52, R53 ;  /* 0x000000353444723e */ /* 0x002fe200000010ff */
[-CC-:B------:R-:W-:Y:S01]  /*12c00*/  FFMA.FTZ R38, R90, R55.reuse, -R54.reuse ;  /* 0x000000375a267223 */ /* 0x180fe20000010836 */
[----:B------:R-:W1:Y:S01]  /*12c10*/  LDSM.16.MT88.4 R8, [R123+0xb400] ;  /* 0x00b400007b08783b */ /* 0x000e620000004200 */
[-C--:B------:R-:W-:Y:S01]  /*12c20*/  FFMA.FTZ R33, R91, R55.reuse, -R54 ;  /* 0x000000375b217223 */ /* 0x080fe20000010836 */
[----:B------:R-:W-:Y:S01]  /*12c30*/  MUFU.EX2 R47, R47 ;  /* 0x0000002f002f7308 */ /* 0x000fe20000000800 */
[----:B------:R-:W-:-:S02]  /*12c40*/  FFMA.FTZ R28, R28, R55, -R60 ;  /* 0x000000371c1c7223 */ /* 0x000fc4000001083c */
[-CC-:B------:R-:W-:Y:S02]  /*12c50*/  FFMA.FTZ R34, R34, R55.reuse, -R54.reuse ;  /* 0x0000003722227223 */ /* 0x180fe40000010836 */
[-CC-:B------:R-:W-:Y:S02]  /*12c60*/  FFMA.FTZ R29, R29, R55.reuse, -R54.reuse ;  /* 0x000000371d1d7223 */ /* 0x180fe40000010836 */
[--C-:B------:R-:W-:Y:S01]  /*12c70*/  FFMA.FTZ R30, R30, R55, -R54.reuse ;  /* 0x000000371e1e7223 */ /* 0x100fe20000010836 */
[----:B------:R-:W5:Y:S01]  /*12c80*/  MUFU.EX2 R46, R46 ;  /* 0x0000002e002e7308 */ /* 0x000f620000000800 */
[----:B---3--:R-:W-:Y:S01]  /*12c90*/  F2FP.BF16.PACK_AB R70, R44, R45 ;  /* 0x0000002d2c46723e */ /* 0x008fe200000010ff */
[-C--:B------:R-:W-:Y:S02]  /*12ca0*/  FFMA.FTZ R3, R154, R55.reuse, -R54 ;  /* 0x000000379a037223 */ /* 0x080fe40000010836 */
[-CC-:B------:R-:W-:Y:S02]  /*12cb0*/  FFMA.FTZ R63, R63, R55.reuse, -R60.reuse ;  /* 0x000000373f3f7223 */ /* 0x180fe4000001083c */
[----:B------:R-:W-:-:S02]  /*12cc0*/  FFMA.FTZ R64, R64, R55, -R60 ;  /* 0x0000003740407223 */ /* 0x000fc4000001083c */
[----:B------:R-:W-:Y:S01]  /*12cd0*/  MUFU.EX2 R50, R50 ;  /* 0x0000003200327308 */ /* 0x000fe20000000800 */
[-CC-:B------:R-:W-:Y:S02]  /*12ce0*/  FFMA.FTZ R124, R124, R55.reuse, -R60.reuse ;  /* 0x000000377c7c7223 */ /* 0x180fe4000001083c */
[-C--:B------:R-:W-:Y:S02]  /*12cf0*/  FFMA.FTZ R65, R65, R55.reuse, -R60 ;  /* 0x0000003741417223 */ /* 0x080fe4000001083c */
[-CC-:B------:R-:W-:Y:S02]  /*12d00*/  FFMA.FTZ R121, R121, R55.reuse, -R54.reuse ;  /* 0x0000003779797223 */ /* 0x180fe40000010836 */
[--C-:B------:R-:W-:Y:S01]  /*12d10*/  FFMA.FTZ R126, R126, R55, -R54.reuse ;  /* 0x000000377e7e7223 */ /* 0x100fe20000010836 */
[----:B------:R-:W3:Y:S01]  /*12d20*/  MUFU.EX2 R41, R41 ;  /* 0x0000002900297308 */ /* 0x000ee20000000800 */
[----:B-----5:R-:W-:Y:S01]  /*12d30*/  F2FP.BF16.PACK_AB R69, R46, R47 ;  /* 0x0000002f2e45723e */ /* 0x020fe200000010ff */
[----:B------:R-:W-:-:S02]  /*12d40*/  FFMA.FTZ R125, R125, R55, -R54 ;  /* 0x000000377d7d7223 */ /* 0x000fc40000010836 */
[-C--:B------:R-:W-:Y:S02]  /*12d50*/  FFMA.FTZ R128, R128, R55.reuse, -R54 ;  /* 0x0000003780807223 */ /* 0x080fe40000010836 */
[-CC-:B------:R-:W-:Y:S02]  /*12d60*/  FFMA.FTZ R136, R136, R55.reuse, -R60.reuse ;  /* 0x0000003788887223 */ /* 0x180fe4000001083c */
[----:B------:R-:W-:Y:S01]  /*12d70*/  MUFU.EX2 R43, R43 ;  /* 0x0000002b002b7308 */ /* 0x000fe20000000800 */
[-CC-:B------:R-:W-:Y:S02]  /*12d80*/  FFMA.FTZ R137, R137, R55.reuse, -R60.reuse ;  /* 0x0000003789897223 */ /* 0x180fe4000001083c */
[-CC-:B------:R-:W-:Y:S02]  /*12d90*/  FFMA.FTZ R139, R139, R55.reuse, -R60.reuse ;  /* 0x000000378b8b7223 */ /* 0x180fe4000001083c */
[-C--:B------:R-:W-:Y:S02]  /*12da0*/  FFMA.FTZ R138, R138, R55.reuse, -R60 ;  /* 0x000000378a8a7223 */ /* 0x080fe4000001083c */
[-CC-:B------:R-:W-:Y:S01]  /*12db0*/  FFMA.FTZ R142, R142, R55.reuse, -R54.reuse ;  /* 0x000000378e8e7223 */ /* 0x180fe20000010836 */
[----:B---3--:R-:W-:Y:S01]  /*12dc0*/  F2FP.BF16.PACK_AB R71, R41, R50 ;  /* 0x000000322947723e */ /* 0x008fe200000010ff */
[----:B------:R-:W3:Y:S01]  /*12dd0*/  MUFU.EX2 R40, R40 ;  /* 0x0000002800287308 */ /* 0x000ee20000000800 */
[----:B------:R-:W-:-:S02]  /*12de0*/  FFMA.FTZ R143, R143, R55, -R54 ;  /* 0x000000378f8f7223 */ /* 0x000fc40000010836 */
[-CC-:B------:R-:W-:Y:S02]  /*12df0*/  FFMA.FTZ R144, R144, R55.reuse, -R54.reuse ;  /* 0x0000003790907223 */ /* 0x180fe40000010836 */
[-C--:B------:R-:W-:Y:S01]  /*12e00*/  FFMA.FTZ R145, R145, R55.reuse, -R54 ;  /* 0x0000003791917223 */ /* 0x080fe20000010836 */
[C---:B------:R-:W-:Y:S01]  /*12e10*/  HMMA.16816.F32.BF16 R104, R68.reuse, R100, RZ ;  /* 0x000000644468723c */ /* 0x040fe200000418ff */
[-CC-:B------:R-:W-:Y:S01]  /*12e20*/  FFMA.FTZ R153, R153, R55.reuse, -R60.reuse ;  /* 0x0000003799997223 */ /* 0x180fe2000001083c */
[----:B------:R-:W-:Y:S01]  /*12e30*/  MUFU.EX2 R39, R39 ;  /* 0x0000002700277308 */ /* 0x000fe20000000800 */
[-CC-:B------:R-:W-:Y:S02]  /*12e40*/  FFMA.FTZ R152, R152, R55.reuse, -R60.reuse ;  /* 0x0000003798987223 */ /* 0x180fe4000001083c */
[-CC-:B------:R-:W-:Y:S02]  /*12e50*/  FFMA.FTZ R151, R151, R55.reuse, -R60.reuse ;  /* 0x0000003797977223 */ /* 0x180fe4000001083c */
[-C--:B------:R-:W-:Y:S01]  /*12e60*/  FFMA.FTZ R150, R150, R55.reuse, -R60 ;  /* 0x0000003796967223 */ /* 0x080fe2000001083c */
[----:B------:R-:W-:Y:S01]  /*12e70*/  HMMA.16816.F32.BF16 R100, R68, R102, RZ ;  /* 0x000000664464723c */ /* 0x000fe200000418ff */
[-CC-:B------:R-:W-:Y:S01]  /*12e80*/  FFMA.FTZ R149, R149, R55.reuse, -R54.reuse ;  /* 0x0000003795957223 */ /* 0x180fe20000010836 */
[----:B------:R-:W-:Y:S01]  /*12e90*/  MUFU.EX2 R36, R36 ;  /* 0x0000002400247308 */ /* 0x000fe20000000800 */
        /* <DEDUP_REMOVED lines=11> */
[----:B------:R-:W5:Y:S01]  /*12f50*/  MUFU.EX2 R37, R37 ;  /* 0x0000002500257308 */ /* 0x000f620000000800 */
[----:B------:R-:W-:-:S02]  /*12f60*/  FFMA.FTZ R130, R130, R55, -R54 ;  /* 0x0000003782827223 */ /* 0x000fc40000010836 */
[-CC-:B------:R-:W-:Y:S02]  /*12f70*/  FFMA.FTZ R129, R129, R55.reuse, -R54.reuse ;  /* 0x0000003781817223 */ /* 0x180fe40000010836 */
[----:B------:R-:W-:Y:S01]  /*12f80*/  FFMA.FTZ R154, R127, R55, -R54 ;  /* 0x000000377f9a7223 */ /* 0x000fe20000010836 */
[C---:B------:R-:W-:Y:S01]  /*12f90*/  HMMA.16816.F32.BF16 R112, R68.reuse, R108, RZ ;  /* 0x0000006c4470723c */ /* 0x040fe200000418ff */
[----:B------:R-:W-:Y:S01]  /*12fa0*/  FADD.FTZ R52, R53, R52 ;  /* 0x0000003435347221 */ /* 0x000fe20000010000 */
[----:B------:R-:W-:Y:S01]  /*12fb0*/  MUFU.EX2 R38, R38 ;  /* 0x0000002600267308 */ /* 0x000fe20000000800 */
[----:B------:R-:W-:Y:S02]  /*12fc0*/  FADD.FTZ R47, R47, R46 ;  /* 0x0000002e2f2f7221 */ /* 0x000fe40000010000 */
[----:B------:R-:W-:Y:S02]  /*12fd0*/  FADD.FTZ R45, R45, R52 ;  /* 0x000000342d2d7221 */ /* 0x000fe40000010000 */
[----:B------:R-:W-:Y:S01]  /*12fe0*/  FADD.FTZ R50, R50, R47 ;  /* 0x0000002f32327221 */ /* 0x000fe20000010000 */
[----:B------:R-:W-:Y:S01]  /*12ff0*/  HMMA.16816.F32.BF16 R88, R68, R84, RZ ;  /* 0x000000544458723c */ /* 0x000fe200000418ff */
[----:B------:R-:W-:Y:S01]  /*13000*/  FADD.FTZ R44, R44, R45 ;  /* 0x0000002d2c2c7221 */ /* 0x000fe20000010000 */
[----:B------:R-:W1:Y:S01]  /*13010*/  MUFU.EX2 R33, R33 ;  /* 0x0000002100217308 */ /* 0x000e620000000800 */
[----:B------:R-:W-:-:S02]  /*13020*/  FADD.FTZ R41, R41, R50 ;  /* 0x0000003229297221 */ /* 0x000fc40000010000 */
[-C--:B------:R-:W-:Y:S02]  /*13030*/  FFMA.FTZ R211, R61, R55.reuse, -R60 ;  /* 0x000000373dd37223 */ /* 0x080fe4000001083c */
[----:B------:R-:W-:Y:S01]  /*13040*/  FFMA.FTZ R210, R56, R55, -R54 ;  /* 0x0000003738d27223 */ /* 0x000fe20000010836 */
[C---:B------:R-:W-:Y:S02]  /*13050*/  HMMA.16816.F32.BF16 R80, R68.reuse, R76, RZ ;  /* 0x0000004c4450723c */ /* 0x040fe400000418ff */
[----:B------:R-:W-:Y:S06]  /*13060*/  MUFU.EX2 R35, R35 ;  /* 0x0000002300237308 */ /* 0x000fec0000000800 */
[C---:B------:R-:W-:Y:S02]  /*13070*/  HMMA.16816.F32.BF16 R108, R68.reuse, R110, RZ ;  /* 0x0000006e446c723c */ /* 0x040fe400000418ff */
[----:B------:R-:W1:Y:S06]  /*13080*/  MUFU.EX2 R32, R32 ;  /* 0x0000002000207308 */ /* 0x000e6c0000000800 */
[C---:B------:R-:W-:Y:S02]  /*13090*/  HMMA.16816.F32.BF16 R84, R68.reuse, R86, RZ ;  /* 0x000000564454723c */ /* 0x040fe400000418ff */
[----:B------:R-:W-:Y:S06]  /*130a0*/  MUFU.EX2 R31, R31 ;  /* 0x0000001f001f7308 */ /* 0x000fec0000000800 */
[C---:B------:R-:W-:Y:S02]  /*130b0*/  HMMA.16816.F32.BF16 R76, R68.reuse, R78, RZ ;  /* 0x0000004e444c723c */ /* 0x040fe400000418ff */
[----:B------:R-:W1:Y:S06]  /*130c0*/  MUFU.EX2 R28, R28 ;  /* 0x0000001c001c7308 */ /* 0x000e6c0000000800 */
[C---:B--2---:R-:W-:Y:S02]  /*130d0*/  HMMA.16816.F32.BF16 R72, R68.reuse, R4, RZ ;  /* 0x000000044448723c */ /* 0x044fe400000418ff */
[----:B------:R-:W-:Y:S05]  /*130e0*/  MUFU.EX2 R34, R34 ;  /* 0x0000002200227308 */ /* 0x000fea0000000800 */
[----:B---3--:R-:W-:Y:S01]  /*130f0*/  F2FP.BF16.PACK_AB R4, R40, R43 ;  /* 0x0000002b2804723e */ /* 0x008fe200000010ff */
[----:B------:R-:W-:Y:S01]  /*13100*/  HMMA.16816.F32.BF16 R68, R68, R6, RZ ;  /* 0x000000064444723c */ /* 0x000fe200000418ff */
[----:B-----5:R-:W-:Y:S01]  /*13110*/  F2FP.BF16.PACK_AB R5, R37, R42 ;  /* 0x0000002a2505723e */ /* 0x020fe200000010ff */
[----:B------:R-:W2:Y:S01]  /*13120*/  MUFU.EX2 R29, R29 ;  /* 0x0000001d001d7308 */ /* 0x000ea20000000800 */
[----:B------:R-:W-:-:S02]  /*13130*/  FADD.FTZ R43, R43, R44 ;  /* 0x0000002c2b2b7221 */ /* 0x000fc40000010000 */
[----:B------:R-:W-:Y:S02]  /*13140*/  FADD.FTZ R42, R42, R41 ;  /* 0x000000292a2a7221 */ /* 0x000fe40000010000 */
[----:B------:R-:W-:Y:S01]  /*13150*/  F2FP.BF16.PACK_AB R6, R36, R39 ;  /* 0x000000272406723e */ /* 0x000fe200000010ff */
[----:B------:R-:W-:Y:S01]  /*13160*/  FADD.FTZ R40, R40, R43 ;  /* 0x0000002b28287221 */ /* 0x000fe20000010000 */
[----:B-1----:R-:W-:Y:S01]  /*13170*/  F2FP.BF16.PACK_AB R7, R33, R38 ;  /* 0x000000262107723e */ /* 0x002fe200000010ff */
[----:B------:R-:W-:Y:S01]  /*13180*/  MUFU.EX2 R30, R30 ;  /* 0x0000001e001e7308 */ /* 0x000fe20000000800 */
[----:B------:R-:W-:Y:S02]  /*13190*/  FADD.FTZ R37, R37, R42 ;  /* 0x0000002a25257221 */ /* 0x000fe40000010000 */
[----:B------:R-:W-:Y:S02]  /*131a0*/  FADD.FTZ R39, R39, R40 ;  /* 0x0000002827277221 */ /* 0x000fe40000010000 */
[----:B------:R-:W-:Y:S01]  /*131b0*/  FADD.FTZ R38, R38, R37 ;  /* 0x0000002526267221 */ /* 0x000fe20000010000 */
[----:B----4-:R-:W-:Y:S01]  /*131c0*/  HMMA.16816.F32.BF16 R104, R4, R12, R104 ;  /* 0x0000000c0468723c */ /* 0x010fe20000041868 */
[----:B------:R-:W-:Y:S01]  /*131d0*/  FADD.FTZ R36, R36, R39 ;  /* 0x0000002724247221 */ /* 0x000fe20000010000 */
[----:B------:R-:W1:Y:S01]  /*131e0*/  MUFU.EX2 R3, R3 ;  /* 0x0000000300037308 */ /* 0x000e620000000800 */
[----:B------:R-:W-:-:S05]  /*131f0*/  FADD.FTZ R33, R33, R38 ;  /* 0x0000002621217221 */ /* 0x000fca0000010000 */
[C---:B------:R-:W-:Y:S01]  /*13200*/  HMMA.16816.F32.BF16 R100, R4.reuse, R14, R100 ;  /* 0x0000000e0464723c */ /* 0x040fe20000041864 */
[----:B------:R-:W3:Y:S01]  /*13210*/  LDSM.16.MT88.4 R12, [R123+0xd400] ;  /* 0x00d400007b0c783b */ /* 0x000ee20000004200 */
[----:B------:R-:W-:Y:S06]  /*13220*/  MUFU.EX2 R63, R63 ;  /* 0x0000003f003f7308 */ /* 0x000fec0000000800 */
[C---:B------:R-:W-:Y:S02]  /*13230*/  HMMA.16816.F32.BF16 R96, R4.reuse, R8, R96 ;  /* 0x000000080460723c */ /* 0x040fe40000041860 */
[----:B------:R-:W4:Y:S06]  /*13240*/  MUFU.EX2 R64, R64 ;  /* 0x0000004000407308 */ /* 0x000f2c0000000800 */
[C---:B------:R-:W-:Y:S01]  /*13250*/  HMMA.16816.F32.BF16 R92, R4.reuse, R10, R92 ;  /* 0x0000000a045c723c */ /* 0x040fe2000004185c */
[----:B------:R-:W5:Y:S01]  /*13260*/  LDSM.16.MT88.4 R8, [R120+0x9800] ;  /* 0x009800007808783b */ /* 0x000f620000004200 */
[----:B------:R-:W-:Y:S06]  /*13270*/  MUFU.EX2 R124, R124 ;  /* 0x0000007c007c7308 */ /* 0x000fec0000000800 */
[C---:B------:R-:W-:Y:S02]  /*13280*/  HMMA.16816.F32.BF16 R112, R4.reuse, R16, R112 ;  /* 0x000000100470723c */ /* 0x040fe40000041870 */
[----:B------:R-:W1:Y:S06]  /*13290*/  MUFU.EX2 R65, R65 ;  /* 0x0000004100417308 */ /* 0x000e6c0000000800 */
        /* <DEDUP_REMOVED lines=22> */
[----:B--2---:R-:W-:Y:S01]  /*13400*/  F2FP.BF16.PACK_AB R5, R29, R34 ;  /* 0x000000221d05723e */ /* 0x004fe200000010ff */
[----:B------:R-:W-:Y:S01]  /*13410*/  FADD.FTZ R34, R34, R33 ;  /* 0x0000002122227221 */ /* 0x000fe20000010000 */
[----:B-1----:R-:W-:Y:S01]  /*13420*/  F2FP.BF16.PACK_AB R7, R3, R30 ;  /* 0x0000001e0307723e */ /* 0x002fe200000010ff */
[----:B------:R-:W-:-:S02]  /*13430*/  FADD.FTZ R32, R32, R35 ;  /* 0x0000002320207221 */ /* 0x000fc40000010000 */
[----:B------:R-:W-:Y:S02]  /*13440*/  FADD.FTZ R29, R29, R34 ;  /* 0x000000221d1d7221 */ /* 0x000fe40000010000 */
[----:B------:R-:W-:Y:S01]  /*13450*/  MUFU.EX2 R142, R142 ;  /* 0x0000008e008e7308 */ /* 0x000fe20000000800 */
[----:B------:R-:W-:Y:S01]  /*13460*/  FADD.FTZ R31, R31, R32 ;  /* 0x000000201f1f7221 */ /* 0x000fe20000010000 */
[C---:B-----5:R-:W-:Y:S01]  /*13470*/  HMMA.16816.F32.BF16 R104, R4.reuse, R8, R104 ;  /* 0x000000080468723c */ /* 0x060fe20000041868 */
        /* <DEDUP_REMOVED lines=10> */
[----:B------:R-:W5:Y:S05]  /*13520*/  LDSM.16.MT88.4 R12, [R120+0x9c00] ;  /* 0x009c0000780c783b */ /* 0x000f6a0000004200 */
        /* <DEDUP_REMOVED lines=14> */
[----:B------:R-:W1:Y:S05]  /*13610*/  LDSM.16.MT88.4 R24, [R120+0xbc00] ;  /* 0x00bc00007818783b */ /* 0x000e6a0000004200 */
[----:B------:R-:W-:Y:S02]  /*13620*/  MUFU.EX2 R147, R147 ;  /* 0x0000009300937308 */ /* 0x000fe40000000800 */
[C---:B------:R-:W-:Y:S06]  /*13630*/  HMMA.16816.F32.BF16 R72, R4.reuse, R20, R72 ;  /* 0x000000140448723c */ /* 0x040fec0000041848 */
[----:B------:R-:W1:Y:S02]  /*13640*/  MUFU.EX2 R146, R146 ;  /* 0x0000009200927308 */ /* 0x000e640000000800 */
[----:B------:R-:W-:Y:S01]  /*13650*/  HMMA.16816.F32.BF16 R68, R4, R22, R68 ;  /* 0x000000160444723c */ /* 0x000fe20000041844 */
[----:B------:R-:W-:Y:S05]  /*13660*/  LDSM.16.MT88.4 R20, [R120+0xdc00] ;  /* 0x00dc00007814783b */ /* 0x000fea0000004200 */
[----:B------:R-:W-:Y:S01]  /*13670*/  MUFU.EX2 R135, R135 ;  /* 0x0000008700877308 */ /* 0x000fe20000000800 */
[----:B----4-:R-:W-:Y:S01]  /*13680*/  F2FP.BF16.PACK_AB R4, R64, R63 ;  /* 0x0000003f4004723e */ /* 0x010fe200000010ff */
[----:B------:R-:W-:Y:S01]  /*13690*/  FADD.FTZ R63, R63, R28 ;  /* 0x0000001c3f3f7221 */ /* 0x000fe20000010000 */
[----:B------:R-:W-:-:S02]  /*136a0*/  F2FP.BF16.PACK_AB R6, R65, R124 ;  /* 0x0000007c4106723e */ /* 0x000fc400000010ff */
[----:B------:R-:W-:Y:S01]  /*136b0*/  F2FP.BF16.PACK_AB R5, R126, R121 ;  /* 0x000000797e05723e */ /* 0x000fe200000010ff */
[----:B------:R-:W-:Y:S01]  /*136c0*/  FADD.FTZ R121, R121, R30 ;  /* 0x0000001e79797221 */ /* 0x000fe20000010000 */
[----:B------:R-:W-:Y:S01]  /*136d0*/  F2FP.BF16.PACK_AB R7, R128, R125 ;  /* 0x0000007d8007723e */ /* 0x000fe200000010ff */
[----:B------:R-:W4:Y:S01]  /*136e0*/  MUFU.EX2 R134, R134 ;  /* 0x0000008600867308 */ /* 0x000f220000000800 */
[----:B------:R-:W-:Y:S02]  /*136f0*/  FADD.FTZ R63, R64, R63 ;  /* 0x0000003f403f7221 */ /* 0x000fe40000010000 */
[----:B------:R-:W-:Y:S02]  /*13700*/  FADD.FTZ R126, R126, R121 ;  /* 0x000000797e7e7221 */ /* 0x000fe40000010000 */
[----:B------:R-:W-:Y:S01]  /*13710*/  FADD.FTZ R124, R124, R63 ;  /* 0x0000003f7c7c7221 */ /* 0x000fe20000010000 */
[----:B-----5:R-:W-:Y:S01]  /*13720*/  HMMA.16816.F32.BF16 R104, R4, R12, R104 ;  /* 0x0000000c0468723c */ /* 0x020fe20000041868 */
[----:B------:R-:W-:Y:S01]  /*13730*/  FADD.FTZ R125, R125, R126 ;  /* 0x0000007e7d7d7221 */ /* 0x000fe20000010000 */
[----:B------:R-:W-:Y:S01]  /*13740*/  MUFU.EX2 R133, R133 ;  /* 0x0000008500857308 */ /* 0x000fe20000000800 */
[----:B------:R-:W-:-:S02]  /*13750*/  FADD.FTZ R65, R65, R124 ;  /* 0x0000007c41417221 */ /* 0x000fc40000010000 */
[----:B------:R-:W-:-:S03]  /*13760*/  FADD.FTZ R125, R128, R125 ;  /* 0x0000007d807d7221 */ /* 0x000fc60000010000 */
[C---:B------:R-:W-:Y:S01]  /*13770*/  HMMA.16816.F32.BF16 R100, R4.reuse, R14, R100 ;  /* 0x0000000e0464723c */ /* 0x040fe20000041864 */
[----:B------:R-:W5:Y:S01]  /*13780*/  LDSM.16.MT88.4 R12, [R123+0xdc00] ;  /* 0x00dc00007b0c783b */ /* 0x000f620000004200 */
[----:B------:R-:W1:Y:S06]  /*13790*/  MUFU.EX2 R132, R132 ;  /* 0x0000008400847308 */ /* 0x000e6c0000000800 */
        /* <DEDUP_REMOVED lines=9> */
[----:B------:R-:W2:Y:S06]  /*13830*/  MUFU.EX2 R154, R154 ;  /* 0x0000009a009a7308 */ /* 0x000eac0000000800 */
[C---:B-1----:R-:W-:Y:S02]  /*13840*/  HMMA.16816.F32.BF16 R88, R4.reuse, R24, R88 ;  /* 0x000000180458723c */ /* 0x042fe40000041858 */
[----:B------:R-:W-:Y:S06]  /*13850*/  MUFU.EX2 R211, R211 ;  /* 0x000000d300d37308 */ /* 0x000fec0000000800 */
[C---:B------:R-:W-:Y:S01]  /*13860*/  HMMA.16816.F32.BF16 R84, R4.reuse, R26, R84 ;  /* 0x0000001a0454723c */ /* 0x040fe20000041854 */
[----:B------:R-:W-:Y:S01]  /*13870*/  LDSM.16.MT88.4 R24, [R120+0xc000] ;  /* 0x00c000007818783b */ /* 0x000fe20000004200 */
[----:B------:R-:W-:Y:S06]  /*13880*/  MUFU.EX2 R210, R210 ;  /* 0x000000d200d27308 */ /* 0x000fec0000000800 */
[C---:B-----5:R-:W-:Y:S08]  /*13890*/  HMMA.16816.F32.BF16 R80, R4.reuse, R12, R80 ;  /* 0x0000000c0450723c */ /* 0x060ff00000041850 */
        /* <DEDUP_REMOVED lines=34> */
[----:B------:R-:W5:Y:S06]  /*13ac0*/  LDSM.16.MT88.4 R20, [R120+0xc400] ;  /* 0x00c400007814783b */ /* 0x000f6c0000004200 */
        /* <DEDUP_REMOVED lines=21> */
[C---:B-----5:R-:W-:Y:S08]  /*13c20*/  HMMA.16816.F32.BF16 R88, R4.reuse, R20, R88 ;  /* 0x000000140458723c */ /* 0x060ff00000041858 */
        /* <DEDUP_REMOVED lines=10> */
[----:B------:R-:W5:Y:S06]  /*13cd0*/  LDSM.16.MT88.4 R16, [R120+0xc800] ;  /* 0x00c800007810783b */ /* 0x000f6c0000004200 */
[----:B----4-:R-:W-:Y:S01]  /*13ce0*/  F2FP.BF16.PACK_AB R4, R134, R135 ;  /* 0x000000878604723e */ /* 0x010fe200000010ff */
        /* <DEDUP_REMOVED lines=17> */
[C---:B-----5:R-:W-:Y:S08]  /*13e00*/  HMMA.16816.F32.BF16 R88, R4.reuse, R16, R88 ;  /* 0x000000100458723c */ /* 0x060ff00000041858 */
[C---:B------:R-:W-:Y:S01]  /*13e10*/  HMMA.16816.F32.BF16 R84, R4.reuse, R18, R84 ;  /* 0x000000120454723c */ /* 0x040fe20000041854 */
[----:B------:R-:W4:Y:S07]  /*13e20*/  LDSM.16.MT88.4 R16, [R123+0xac00] ;  /* 0x00ac00007b10783b */ /* 0x000f2e0000004200 */
[C---:B------:R-:W-:Y:S07]  /*13e30*/  HMMA.16816.F32.BF16 R96, R4.reuse, R20, R96 ;  /* 0x000000140460723c */ /* 0x040fee0000041860 */
[-C--:B------:R-:W-:Y:S01]  /*13e40*/  FFMA.FTZ R20, R62, R55.reuse, -R60 ;  /* 0x000000373e147223 */ /* 0x080fe2000001083c */
[----:B-1----:R-:W-:Y:S01]  /*13e50*/  HMMA.16816.F32.BF16 R80, R4, R12, R80 ;  /* 0x0000000c0450723c */ /* 0x002fe20000041850 */
[----:B------:R-:W-:-:S04]  /*13e60*/  FFMA.FTZ R21, R59, R55, -R54 ;  /* 0x000000373b157223 */ /* 0x000fc80000010836 */
[----:B------:R-:W1:Y:S03]  /*13e70*/  MUFU.EX2 R20, R20 ;  /* 0x0000001400147308 */ /* 0x000e660000000800 */
[C---:B------:R-:W-:Y:S01]  /*13e80*/  HMMA.16816.F32.BF16 R76, R4.reuse, R14, R76 ;  /* 0x0000000e044c723c */ /* 0x040fe2000004184c */
[----:B------:R-:W5:Y:S04]  /*13e90*/  LDSM.16.MT88.4 R12, [R120+0xac00] ;  /* 0x00ac0000780c783b */ /* 0x000f680000004200 */
[----:B------:R-:W-:Y:S03]  /*13ea0*/  MUFU.EX2 R21, R21 ;  /* 0x0000001500157308 */ /* 0x000fe60000000800 */
[C---:B--2---:R-:W-:Y:S08]  /*13eb0*/  HMMA.16816.F32.BF16 R72, R4.reuse, R8, R72 ;  /* 0x000000080448723c */ /* 0x044ff00000041848 */
[C---:B------:R-:W-:Y:S01]  /*13ec0*/  HMMA.16816.F32.BF16 R68, R4.reuse, R10, R68 ;  /* 0x0000000a0444723c */ /* 0x040fe20000041844 */
[----:B------:R-:W2:Y:S07]  /*13ed0*/  LDSM.16.MT88.4 R8, [R123+0xcc00] ;  /* 0x00cc00007b08783b */ /* 0x000eae0000004200 */
[----:B------:R-:W-:Y:S07]  /*13ee0*/  HMMA.16816.F32.BF16 R92, R4, R22, R92 ;  /* 0x00000016045c723c */ /* 0x000fee000004185c */
[-CC-:B------:R-:W-:Y:S01]  /*13ef0*/  FFMA.FTZ R22, R58, R55.reuse, -R54.reuse ;  /* 0x000000373a167223 */ /* 0x180fe20000010836 */
[----:B---3--:R-:W-:Y:S01]  /*13f00*/  F2FP.BF16.PACK_AB R4, R25, R24 ;  /* 0x000000181904723e */ /* 0x008fe200000010ff */
[----:B------:R-:W-:Y:S01]  /*13f10*/  FFMA.FTZ R23, R57, R55, -R54 ;  /* 0x0000003739177223 */ /* 0x000fe20000010836 */
[----:B-1----:R-:W-:Y:S01]  /*13f20*/  F2FP.BF16.PACK_AB R6, R211, R20 ;  /* 0x00000014d306723e */ /* 0x002fe200000010ff */
[----:B------:R-:W-:-:S02]  /*13f30*/  FADD.FTZ R24, R24, R133 ;  /* 0x0000008518187221 */ /* 0x000fc40000010000 */
[----:B------:R-:W1:Y:S02]  /*13f40*/  MUFU.EX2 R22, R22 ;  /* 0x0000001600167308 */ /* 0x000e640000000800 */
[----:B------:R-:W-:-:S04]  /*13f50*/  FADD.FTZ R25, R25, R24 ;  /* 0x0000001819197221 */ /* 0x000fc80000010000 */
[----:B------:R-:W-:Y:S02]  /*13f60*/  FADD.FTZ R20, R20, R25 ;  /* 0x0000001914147221 */ /* 0x000fe40000010000 */
[----:B------:R-:W3:Y:S02]  /*13f70*/  MUFU.EX2 R23, R23 ;  /* 0x0000001700177308 */ /* 0x000ee40000000800 */
[----:B------:R-:W-:Y:S01]  /*13f80*/  FADD.FTZ R211, R211, R20 ;  /* 0x00000014d3d37221 */ /* 0x000fe20000010000 */
[----:B-1----:R-:W-:Y:S01]  /*13f90*/  F2FP.BF16.PACK_AB R5, R22, R21 ;  /* 0x000000151605723e */ /* 0x002fe200000010ff */
[----:B------:R-:W-:-:S04]  /*13fa0*/  FADD.FTZ R21, R21, R154 ;  /* 0x0000009a15157221 */ /* 0x000fc80000010000 */
[----:B------:R-:W-:Y:S01]  /*13fb0*/  FADD.FTZ R22, R22, R21 ;  /* 0x0000001516167221 */ /* 0x000fe20000010000 */
[----:B---3--:R-:W-:-:S03]  /*13fc0*/  F2FP.BF16.PACK_AB R7, R210, R23 ;  /* 0x00000017d207723e */ /* 0x008fc600000010ff */
[----:B------:R-:W-:-:S04]  /*13fd0*/  FADD.FTZ R23, R23, R22 ;  /* 0x0000001617177221 */ /* 0x000fc80000010000 */
[----:B------:R-:W-:Y:S01]  /*13fe0*/  FADD.FTZ R210, R210, R23 ;  /* 0x00000017d2d27221 */ /* 0x000fe20000010000 */
[C---:B----4-:R-:W-:Y:S08]  /*13ff0*/  HMMA.16816.F32.BF16 R112, R4.reuse, R16, R112 ;  /* 0x000000100470723c */ /* 0x050ff00000041870 */
[C---:B------:R-:W-:Y:S01]  /*14000*/  HMMA.16816.F32.BF16 R108, R4.reuse, R18, R108 ;  /* 0x00000012046c723c */ /* 0x040fe2000004186c */
[----:B------:R-:W1:Y:S07]  /*14010*/  LDSM.16.MT88.4 R16, [R120+0xcc00] ;  /* 0x00cc00007810783b */ /* 0x000e6e0000004200 */
[C---:B-----5:R-:W-:Y:S08]  /*14020*/  HMMA.16816.F32.BF16 R104, R4.reuse, R12, R104 ;  /* 0x0000000c0468723c */ /* 0x060ff00000041868 */
        /* <DEDUP_REMOVED lines=75> */
[----:B------:R-:W-:-:S05]  /*144e0*/  IMAD R4, R12, R4, R5 ;  /* 0x000000040c047224 */ /* 0x000fca00078e0205 */
[----:B------:R-:W-:Y:S01]  /*144f0*/  IADD3 R3, R11, R4, RZ ;  /* 0x000000040b037210 */ /* 0x000fe20007ffe0ff */
[----:B------:R-:W-:Y:S01]  /*14500*/  IMAD.MOV.U32 R4, RZ, RZ, R10 ;  /* 0x000000ffff047224 */ /* 0x000fe200078e000a */
[----:B------:R-:W-:Y:S05]  /*14510*/  BRA `(.L_x_1194) ;  /* 0x0000003000007947 */ /* 0x000fea0003800000 */
.L_x_1193:
[----:B------:R-:W2:Y:S02]  /*14520*/  LD.E R4, [R118.64+0x40] ;  /* 0x0000400476047980 */ /* 0x000ea4000c101900 */
[----:B--2---:R-:W-:-:S04]  /*14530*/  LEA R4, -R4, RZ, 0x7 ;  /* 0x000000ff04047211 */ /* 0x004fc800078e39ff */
[----:B------:R-:W-:Y:S02]  /*14540*/  SHF.R.S32.HI R3, RZ, 0x1f, R4 ;  /* 0x0000001fff037819 */ /* 0x000fe40000011404 */
.L_x_1194:
[----:B------:R-:W-:Y:S05]  /*14550*/  BSYNC B0 ;  /* 0x0000000000007941 */ /* 0x000fea0003800000 */
.L_x_1192:
[C---:B------:R-:W-:Y:S02]  /*14560*/  LOP3.LUT P5, RZ, R207.reuse, 0x2, RZ, 0xc0, !PT ;  /* 0x00000002cfff7812 */ /* 0x040fe400078ac0ff */
[C---:B------:R-:W-:Y:S02]  /*14570*/  LOP3.LUT R5, R207.reuse, 0x1, RZ, 0xc0, !PT ;  /* 0x00000001cf057812 */ /* 0x040fe400078ec0ff */
[----:B------:R-:W-:Y:S02]  /*14580*/  LOP3.LUT P4, RZ, R207, 0x4, RZ, 0xc0, !PT ;  /* 0x00000004cfff7812 */ /* 0x000fe4000788c0ff */
[----:B------:R-:W-:Y:S02]  /*14590*/  ISETP.NE.AND P6, PT, R5, RZ, PT ;  /* 0x000000ff0500720c */ /* 0x000fe40003fc5270 */
[C---:B------:R-:W-:Y:S02]  /*145a0*/  IADD3 R5, P0, R4.reuse, R191, RZ ;  /* 0x000000bf04057210 */ /* 0x040fe40007f1e0ff */
[----:B------:R-:W-:-:S03]  /*145b0*/  LEA R172, P1, R4, R140, 0x1 ;  /* 0x0000008c04ac7211 */ /* 0x000fc600078208ff */
[--C-:B------:R-:W-:Y:S01]  /*145c0*/  IMAD.X R6, R3, 0x1, R192.reuse, P0 ;  /* 0x0000000103067824 */ /* 0x100fe200000e06c0 */
[----:B------:R-:W-:Y:S02]  /*145d0*/  LEA.HI.X R173, R4, R141, R3, 0x1, P1 ;  /* 0x0000008d04ad7211 */ /* 0x000fe400008f0c03 */
        /* <DEDUP_REMOVED lines=23> */
[CC--:B------:R-:W-:Y:S02]  /*14750*/  @P6 LEA R20, P2, R5.reuse, R140.reuse, 0x1 ;  /* 0x0000008c05146211 */ /* 0x0c0fe400078408ff */
[CC--:B------:R-:W-:Y:S02]  /*14760*/  @P5 LEA R18, P1, R5.reuse, R140.reuse, 0x1 ;  /* 0x0000008c05125211 */ /* 0x0c0fe400078208ff */
[----:B------:R-:W-:-:S02]  /*14770*/  @P4 LEA R22, P0, R5, R140, 0x1 ;  /* 0x0000008c05164211 */ /* 0x000fc400078008ff */
[CCC-:B------:R-:W-:Y:S02]  /*14780*/  @P6 LEA.HI.X R21, R5.reuse, R141.reuse, R4.reuse, 0x1, P2 ;  /* 0x0000008d05156211 */ /* 0x1c0fe400010f0c04 */
[CCC-:B------:R-:W-:Y:S02]  /*14790*/  @P5 LEA.HI.X R19, R5.reuse, R141.reuse, R4.reuse, 0x1, P1 ;  /* 0x0000008d05135211 */ /* 0x1c0fe400008f0c04 */
[----:B------:R-:W-:Y:S01]  /*147a0*/  @P4 LEA.HI.X R23, R5, R141, R4, 0x1, P0 ;  /* 0x0000008d05174211 */ /* 0x000fe200000f0c04 */
[----:B------:R-:W-:Y:S02]  /*147b0*/  @P5 IMAD.MOV.U32 R4, RZ, RZ, R172 ;  /* 0x000000ffff045224 */ /* 0x000fe400078e00ac */
[----:B------:R-:W-:-:S05]  /*147c0*/  @P5 IMAD.MOV.U32 R5, RZ, RZ, R173 ;  /* 0x000000ffff055224 */ /* 0x000fca00078e00ad */
[----:B------:R-:W-:Y:S01]  /*147d0*/  @!PT LDS RZ, [RZ] ;  /* 0x00000000fffff984 */ /* 0x000fe20000000800 */
[----:B------:R-:W-:Y:S01]  /*147e0*/  @!PT LDS RZ, [RZ] ;  /* 0x00000000fffff984 */ /* 0x000fe20000000800 */
[----:B------:R-:W-:Y:S01]  /*147f0*/  @!PT LDS RZ, [RZ] ;  /* 0x00000000fffff984 */ /* 0x000fe20000000800 */
[----:B------:R2:W-:Y:S04]  /*14800*/  @P5 LDGSTS.E.BYPASS.LTC128B.128 [R203+0xb000], [R4.64+0x40] ;  /* 0x0b00004004cb5fae */ /* 0x0005e8000b901d44 */
[----:B------:R-:W-:Y:S01]  /*14810*/  @!P5 STS.128 [R203+0xb000], RZ ;  /* 0x00b000ffcb00d388 */ /* 0x000fe20000000c00 */
[----:B--2---:R-:W-:Y:S02]  /*14820*/  @P4 IMAD.MOV.U32 R4, RZ, RZ, R172 ;  /* 0x000000ffff044224 */ /* 0x004fe400078e00ac */
        /* <DEDUP_REMOVED lines=51> */
[----:B------:R-:W5:Y:S01]  /*14b60*/  LD.E R3, [R118.64+0x18c] ;  /* 0x00018c0476037980 */ /* 0x000f62000c101900 */
[----:B------:R-:W-:Y:S01]  /*14b70*/  ISETP.GE.AND P0, PT, R51, 0x3, PT ;  /* 0x000000033300780c */ /* 0x000fe20003f06270 */
[----:B------:R-:W-:Y:S02]  /*14b80*/  BSSY B1, `(.L_x_1195) ;  /* 0x0000267000017945 */ /* 0x000fe40003800000 */
[----:B------:R-:W-:Y:S04]  /*14b90*/  LDSM.16.M88.4 R136, [R190] ;  /* 0x00000000be88783b */ /* 0x000fe80000000200 */
[----:B------:R-:W4:Y:S04]  /*14ba0*/  LDSM.16.M88.4 R52, [R189+0x3800] ;  /* 0x00380000bd34783b */ /* 0x000f280000000200 */
[----:B---3--:R-:W3:Y:S04]  /*14bb0*/  LDSM.16.M88.4 R12, [R189+0x3000] ;  /* 0x00300000bd0c783b */ /* 0x008ee80000000200 */
[----:B------:R-:W3:Y:S04]  /*14bc0*/  LDSM.16.M88.4 R60, [R189+0x3400] ;  /* 0x00340000bd3c783b */ /* 0x000ee80000000200 */
[----:B------:R-:W3:Y:S04]  /*14bd0*/  LDSM.16.M88.4 R40, [R189+0x3c00] ;  /* 0x003c0000bd28783b */ /* 0x000ee80000000200 */
[----:B------:R-:W3:Y:S04]  /*14be0*/  LDSM.16.M88.4 R32, [R189+0x4000] ;  /* 0x00400000bd20783b */ /* 0x000ee80000000200 */
[----:B------:R-:W3:Y:S04]  /*14bf0*/  LDSM.16.M88.4 R152, [R189+0x4400] ;  /* 0x00440000bd98783b */ /* 0x000ee80000000200 */
[----:B------:R-:W3:Y:S04]  /*14c00*/  LDSM.16.M88.4 R144, [R189+0x4800] ;  /* 0x00480000bd90783b */ /* 0x000ee80000000200 */
[----:B-1----:R-:W1:Y:S04]  /*14c10*/  LDSM.16.M88.4 R20, [R189+0x4c00] ;  /* 0x004c0000bd14783b */ /* 0x002e680000000200 */
[----:B--2---:R-:W-:Y:S04]  /*14c20*/  LDSM.16.M88.4 R4, [R188] ;  /* 0x00000000bc04783b */ /* 0x004fe80000000200 */
[----:B------:R-:W2:Y:S04]  /*14c30*/  LDSM.16.M88.4 R124, [R122+0x3800] ;  /* 0x003800007a7c783b */ /* 0x000ea80000000200 */
[----:B----4-:R-:W4:Y:S01]  /*14c40*/  LDSM.16.M88.4 R8, [R122+0x3000] ;  /* 0x003000007a08783b */ /* 0x010f220000000200 */
[C---:B------:R-:W-:Y:S03]  /*14c50*/  HMMA.16816.F32.BF16 R56, R136.reuse, R52, RZ ;  /* 0x000000348838723c */ /* 0x040fe600000418ff */
[----:B------:R-:W1:Y:S04]  /*14c60*/  LDSM.16.M88.4 R128, [R122+0x3400] ;  /* 0x003400007a80783b */ /* 0x000e680000000200 */
[----:B------:R-:W1:Y:S01]  /*14c70*/  LDSM.16.M88.4 R24, [R122+0x3c00] ;  /* 0x003c00007a18783b */ /* 0x000e620000000200 */
[C---:B------:R-:W-:Y:S03]  /*14c80*/  HMMA.16816.F32.BF16 R52, R136.reuse, R54, RZ ;  /* 0x000000368834723c */ /* 0x040fe600000418ff */
[----:B------:R-:W-:Y:S04]  /*14c90*/  LDSM.16.M88.4 R132, [R122+0x4800] ;  /* 0x004800007a84783b */ /* 0x000fe80000000200 */
[----:B------:R-:W-:Y:S01]  /*14ca0*/  LDSM.16.M88.4 R164, [R190+0x1000] ;  /* 0x00100000bea4783b */ /* 0x000fe20000000200 */
[C---:B---3--:R-:W-:Y:S03]  /*14cb0*/  HMMA.16816.F32.BF16 R16, R136.reuse, R12, RZ ;  /* 0x0000000c8810723c */ /* 0x048fe600000418ff */
[----:B------:R-:W-:Y:S04]  /*14cc0*/  LDSM.16.M88.4 R156, [R189+0x6c00] ;  /* 0x006c0000bd9c783b */ /* 0x000fe80000000200 */
[----:B------:R-:W-:Y:S01]  /*14cd0*/  LDSM.16.M88.4 R160, [R189+0x6800] ;  /* 0x00680000bda0783b */ /* 0x000fe20000000200 */
[C---:B------:R-:W-:Y:S03]  /*14ce0*/  HMMA.16816.F32.BF16 R64, R136.reuse, R60, RZ ;  /* 0x0000003c8840723c */ /* 0x040fe600000418ff */
[----:B------:R-:W-:Y:S04]  /*14cf0*/  LDSM.16.M88.4 R168, [R189+0x6400] ;  /* 0x00640000bda8783b */ /* 0x000fe80000000200 */
[----:B------:R-:W0:Y:S01]  /*14d00*/  LDGDEPBAR ;  /* 0x00000000000079af */ /* 0x000e220000000000 */
        /* <DEDUP_REMOVED lines=10> */
[C---:B-1----:R-:W-:Y:S08]  /*14db0*/  HMMA.16816.F32.BF16 R140, R136.reuse, R20, RZ ;  /* 0x00000014888c723c */ /* 0x042ff000000418ff */
[----:B------:R-:W-:Y:S01]  /*14dc0*/  HMMA.16816.F32.BF16 R136, R136, R22, RZ ;  /* 0x000000168888723c */ /* 0x000fe200000418ff */
[----:B------:R-:W1:Y:S07]  /*14dd0*/  LDSM.16.M88.4 R20, [R122+0x4000] ;  /* 0x004000007a14783b */ /* 0x000e6e0000000200 */
[C---:B--2---:R-:W-:Y:S08]  /*14de0*/  HMMA.16816.F32.BF16 R56, R4.reuse, R124, R56 ;  /* 0x0000007c0438723c */ /* 0x044ff00000041838 */
[C---:B------:R-:W-:Y:S01]  /*14df0*/  HMMA.16816.F32.BF16 R52, R4.reuse, R126, R52 ;  /* 0x0000007e0434723c */ /* 0x040fe20000041834 */
[----:B------:R-:W2:Y:S07]  /*14e00*/  LDSM.16.M88.4 R124, [R122+0x4c00] ;  /* 0x004c00007a7c783b */ /* 0x000eae0000000200 */
[C---:B----4-:R-:W-:Y:S08]  /*14e10*/  HMMA.16816.F32.BF16 R16, R4.reuse, R8, R16 ;  /* 0x000000080410723c */ /* 0x050ff00000041810 */
[C---:B------:R-:W-:Y:S01]  /*14e20*/  HMMA.16816.F32.BF16 R12, R4.reuse, R10, R12 ;  /* 0x0000000a040c723c */ /* 0x040fe2000004180c */
[----:B------:R-:W3:Y:S07]  /*14e30*/  LDSM.16.M88.4 R8, [R122+0x4400] ;  /* 0x004400007a08783b */ /* 0x000eee0000000200 */
[C---:B------:R-:W-:Y:S08]  /*14e40*/  HMMA.16816.F32.BF16 R64, R4.reuse, R128, R64 ;  /* 0x000000800440723c */ /* 0x040ff00000041840 */
[C---:B------:R-:W-:Y:S01]  /*14e50*/  HMMA.16816.F32.BF16 R60, R4.reuse, R130, R60 ;  /* 0x00000082043c723c */ /* 0x040fe2000004183c */
[----:B------:R-:W4:Y:S07]  /*14e60*/  LDSM.16.M88.4 R128, [R189+0x5000] ;  /* 0x00500000bd80783b */ /* 0x000f2e0000000200 */
        /* <DEDUP_REMOVED lines=9> */
[C---:B--2---:R-:W-:Y:S08]  /*14f00*/  HMMA.16816.F32.BF16 R140, R4.reuse, R124, R140 ;  /* 0x0000007c048c723c */ /* 0x044ff0000004188c */
[C---:B------:R-:W-:Y:S01]  /*14f10*/  HMMA.16816.F32.BF16 R136, R4.reuse, R126, R136 ;  /* 0x0000007e0488723c */ /* 0x040fe20000041888 */
[----:B------:R-:W2:Y:S07]  /*14f20*/  LDSM.16.M88.4 R124, [R122+0x5000] ;  /* 0x005000007a7c783b */ /* 0x000eae0000000200 */
[C---:B---3--:R-:W-:Y:S08]  /*14f30*/  HMMA.16816.F32.BF16 R28, R4.reuse, R8, R28 ;  /* 0x00000008041c723c */ /* 0x048ff0000004181c */
[----:B------:R-:W-:Y:S01]  /*14f40*/  HMMA.16816.F32.BF16 R152, R4, R10, R152 ;  /* 0x0000000a0498723c */ /* 0x000fe20000041898 */
[----:B------:R-:W3:Y:S04]  /*14f50*/  LDSM.16.M88.4 R8, [R189+0x5c00] ;  /* 0x005c0000bd08783b */ /* 0x000ee80000000200 */
[----:B------:R-:W2:Y:S03]  /*14f60*/  LDSM.16.M88.4 R4, [R189+0x6000] ;  /* 0x00600000bd04783b */ /* 0x000ea60000000200 */
[C---:B----4-:R-:W-:Y:S08]  /*14f70*/  HMMA.16816.F32.BF16 R16, R164.reuse, R128, R16 ;  /* 0x00000080a410723c */ /* 0x050ff00000041810 */
[C---:B------:R-:W-:Y:S08]  /*14f80*/  HMMA.16816.F32.BF16 R64, R164.reuse, R24, R64 ;  /* 0x00000018a440723c */ /* 0x040ff00000041840 */
[C---:B------:R-:W-:Y:S01]  /*14f90*/  HMMA.16816.F32.BF16 R60, R164.reuse, R26, R60 ;  /* 0x0000001aa43c723c */ /* 0x040fe2000004183c */
[----:B------:R-:W-:Y:S07]  /*14fa0*/  LDSM.16.M88.4 R24, [R190+0x2000] ;  /* 0x00200000be18783b */ /* 0x000fee0000000200 */
[C---:B-1----:R-:W-:Y:S08]  /*14fb0*/  HMMA.16816.F32.BF16 R56, R164.reuse, R20, R56 ;  /* 0x00000014a438723c */ /* 0x042ff00000041838 */
[C---:B------:R-:W-:Y:S01]  /*14fc0*/  HMMA.16816.F32.BF16 R52, R164.reuse, R22, R52 ;  /* 0x00000016a434723c */ /* 0x040fe20000041834 */
[----:B------:R-:W1:Y:S07]  /*14fd0*/  LDSM.16.M88.4 R20, [R189+0x7000] ;  /* 0x00700000bd14783b */ /* 0x000e6e0000000200 */
[----:B------:R-:W-:Y:S01]  /*14fe0*/  HMMA.16816.F32.BF16 R12, R164, R130, R12 ;  /* 0x00000082a40c723c */ /* 0x000fe2000004180c */
[----:B------:R-:W4:Y:S07]  /*14ff0*/  LDSM.16.M88.4 R128, [R122+0x5400] ;  /* 0x005400007a80783b */ /* 0x000f2e0000000200 */
[----:B--2---:R-:W-:Y:S08]  /*15000*/  HMMA.16816.F32.BF16 R16, R132, R124, R16 ;  /* 0x0000007c8410723c */ /* 0x004ff00000041810 */
[C---:B---3--:R-:W-:Y:S08]  /*15010*/  HMMA.16816.F32.BF16 R44, R164.reuse, R8, R44 ;  /* 0x00000008a42c723c */ /* 0x048ff0000004182c */
[C---:B------:R-:W-:Y:S01]  /*15020*/  HMMA.16816.F32.BF16 R40, R164.reuse, R10, R40 ;  /* 0x0000000aa428723c */ /* 0x040fe20000041828 */
[----:B------:R-:W-:Y:S07]  /*15030*/  LDSM.16.M88.4 R8, [R188+0x2000] ;  /* 0x00200000bc08783b */ /* 0x000fee0000000200 */
[C---:B------:R-:W-:Y:S08]  /*15040*/  HMMA.16816.F32.BF16 R36, R164.reuse, R4, R36 ;  /* 0x00000004a424723c */ /* 0x040ff00000041824 */
[----:B------:R-:W-:Y:S01]  /*15050*/  HMMA.16816.F32.BF16 R32, R164, R6, R32 ;  /* 0x00000006a420723c */ /* 0x000fe20000041820 */
[----:B------:R-:W2:Y:S07]  /*15060*/  LDSM.16.M88.4 R4, [R122+0x7000] ;  /* 0x007000007a04783b */ /* 0x000eae0000000200 */
[----:B------:R-:W-:Y:S01]  /*15070*/  HMMA.16816.F32.BF16 R12, R132, R126, R12 ;  /* 0x0000007e840c723c */ /* 0x000fe2000004180c */
[----:B------:R-:W3:Y:S07]  /*15080*/  LDSM.16.M88.4 R124, [R122+0x5800] ;  /* 0x005800007a7c783b */ /* 0x000eee0000000200 */
[----:B-1----:R-:W-:Y:S08]  /*15090*/  HMMA.16816.F32.BF16 R16, R24, R20, R16 ;  /* 0x000000141810723c */ /* 0x002ff00000041810 */
[C---:B------:R-:W-:Y:S08]  /*150a0*/  HMMA.16816.F32.BF16 R140, R164.reuse, R156, R140 ;  /* 0x0000009ca48c723c */ /* 0x040ff0000004188c */
[----:B------:R-:W-:Y:S01]  /*150b0*/  HMMA.16816.F32.BF16 R156, R164, R158, R136 ;  /* 0x0000009ea49c723c */ /* 0x000fe20000041888 */
[----:B------:R-:W1:Y:S07]  /*150c0*/  LDSM.16.M88.4 R136, [R189+0x7400] ;  /* 0x00740000bd88783b */ /* 0x000e6e0000000200 */
[----:B------:R-:W-:Y:S01]  /*150d0*/  HMMA.16816.F32.BF16 R12, R24, R22, R12 ;  /* 0x00000016180c723c */ /* 0x000fe2000004180c */
[----:B------:R-:W1:Y:S07]  /*150e0*/  LDSM.16.M88.4 R20, [R122+0x5c00] ;  /* 0x005c00007a14783b */ /* 0x000e6e0000000200 */
[----:B----4-:R-:W-:Y:S08]  /*150f0*/  HMMA.16816.F32.BF16 R64, R132, R128, R64 ;  /* 0x000000808440723c */ /* 0x010ff00000041840 */
[----:B--2---:R-:W-:Y:S08]  /*15100*/  HMMA.16816.F32.BF16 R16, R8, R4, R16 ;  /* 0x000000040810723c */ /* 0x004ff00000041810 */
[C---:B---3--:R-:W-:Y:S08]  /*15110*/  HMMA.16816.F32.BF16 R56, R132.reuse, R124, R56 ;  /* 0x0000007c8438723c */ /* 0x048ff00000041838 */
[C---:B------:R-:W-:Y:S01]  /*15120*/  HMMA.16816.F32.BF16 R124, R132.reuse, R126, R52 ;  /* 0x0000007e847c723c */ /* 0x040fe20000041834 */
[----:B------:R-:W2:Y:S07]  /*15130*/  LDSM.16.M88.4 R52, [R122+0x7400] ;  /* 0x007400007a34783b */ /* 0x000eae0000000200 */
[----:B------:R-:W-:Y:S01]  /*15140*/  HMMA.16816.F32.BF16 R60, R132, R130, R60 ;  /* 0x00000082843c723c */ /* 0x000fe2000004183c */
[----:B------:R-:W3:Y:S01]  /*15150*/  LDSM.16.M88.4 R128, [R189+0x7800] ;  /* 0x00780000bd80783b */ /* 0x000ee20000000200 */
[----:B-----5:R-:W-:-:S04]  /*15160*/  FMUL.FTZ R16, R16, R3 ;  /* 0x0000000310107220 */ /* 0x020fc80000410000 */
[----:B------:R4:W-:Y:S02]  /*15170*/  MUFU.TANH R50, R16 ;  /* 0x0000001000327308 */ /* 0x0009e40000002400 */
[----:B------:R-:W-:Y:S01]  /*15180*/  HMMA.16816.F32.BF16 R12, R8, R6, R12 ;  /* 0x00000006080c723c */ /* 0x000fe2000004180c */
[----:B------:R-:W5:Y:S07]  /*15190*/  LDSM.16.M88.4 R4, [R122+0x6000] ;  /* 0x006000007a04783b */ /* 0x000f6e0000000200 */
[----:B-1----:R-:W-:Y:S07]  /*151a0*/  HMMA.16816.F32.BF16 R64, R24, R136, R64 ;  /* 0x000000881840723c */ /* 0x002fee0000041840 */
[-C--:B------:R-:W-:Y:S01]  /*151b0*/  FMUL.FTZ R137, R17, R3.reuse ;  /* 0x0000000311897220 */ /* 0x080fe20000410000 */
[----:B------:R-:W-:Y:S01]  /*151c0*/  HMMA.16816.F32.BF16 R148, R164, R160, R148 ;  /* 0x000000a0a494723c */ /* 0x000fe20000041894 */
[----:B------:R-:W-:-:S04]  /*151d0*/  FMUL.FTZ R136, R18, R3 ;  /* 0x0000000312887220 */ /* 0x000fc80000410000 */
[----:B------:R-:W-:Y:S02]  /*151e0*/  MUFU.TANH R137, R137 ;  /* 0x0000008900897308 */ /* 0x000fe40000002400 */
[-C--:B------:R-:W-:Y:S01]  /*151f0*/  FMUL.FTZ R160, R19, R3.reuse ;  /* 0x0000000313a07220 */ /* 0x080fe20000410000 */
[----:B------:R-:W-:Y:S01]  /*15200*/  HMMA.16816.F32.BF16 R44, R132, R20, R44 ;  /* 0x00000014842c723c */ /* 0x000fe2000004182c */
[----:B----4-:R-:W1:Y:S01]  /*15210*/  LDSM.16.M88.4 R16, [R122+0x6400] ;  /* 0x006400007a10783b */ /* 0x010e620000000200 */
[----:B------:R-:W-:-:S03]  /*15220*/  FMUL.FTZ R12, R12, R3 ;  /* 0x000000030c0c7220 */ /* 0x000fc60000410000 */
[----:B------:R-:W-:Y:S03]  /*15230*/  MUFU.TANH R160, R160 ;  /* 0x000000a000a07308 */ /* 0x000fe60000002400 */
[----:B------:R-:W-:Y:S01]  /*15240*/  HMMA.16816.F32.BF16 R40, R132, R22, R40 ;  /* 0x000000168428723c */ /* 0x000fe20000041828 */
[----:B------:R-:W4:Y:S04]  /*15250*/  LDSM.16.M88.4 R20, [R122+0x7800] ;  /* 0x007800007a14783b */ /* 0x000f280000000200 */
[----:B------:R3:W-:Y:S03]  /*15260*/  MUFU.TANH R121, R12 ;  /* 0x0000000c00797308 */ /* 0x0007e60000002400 */
[----:B------:R-:W-:Y:S05]  /*15270*/  HMMA.16816.F32.BF16 R60, R24, R138, R60 ;  /* 0x0000008a183c723c */ /* 0x000fea000004183c */
[----:B------:R-:W-:Y:S02]  /*15280*/  MUFU.TANH R136, R136 ;  /* 0x0000008800887308 */ /* 0x000fe40000002400 */
[-C--:B------:R-:W-:Y:S01]  /*15290*/  FMUL.FTZ R138, R14, R3.reuse ;  /* 0x000000030e8a7220 */ /* 0x080fe20000410000 */
[----:B--2---:R-:W-:Y:S05]  /*152a0*/  HMMA.16816.F32.BF16 R64, R8, R52, R64 ;  /* 0x000000340840723c */ /* 0x004fea0000041840 */
[----:B------:R-:W2:Y:S02]  /*152b0*/  MUFU.TANH R138, R138 ;  /* 0x0000008a008a7308 */ /* 0x000ea40000002400 */
[-C--:B------:R-:W-:Y:S01]  /*152c0*/  FMUL.FTZ R52, R13, R3.reuse ;  /* 0x000000030d347220 */ /* 0x080fe20000410000 */
[----:B------:R-:W-:Y:S01]  /*152d0*/  HMMA.16816.F32.BF16 R28, R164, R168, R28 ;  /* 0x000000a8a41c723c */ /* 0x000fe2000004181c */
[----:B------:R-:W-:-:S02]  /*152e0*/  FMUL.FTZ R53, R15, R3 ;  /* 0x000000030f357220 */ /* 0x000fc40000410000 */
[----:B---3--:R-:W3:Y:S02]  /*152f0*/  LDSM.16.M88.4 R12, [R189+0x7c00] ;  /* 0x007c0000bd0c783b */ /* 0x008ee40000000200 */
[----:B------:R-:W-:Y:S03]  /*15300*/  MUFU.TANH R52, R52 ;  /* 0x0000003400347308 */ /* 0x000fe60000002400 */
[----:B------:R-:W-:Y:S05]  /*15310*/  HMMA.16816.F32.BF16 R152, R164, R170, R152 ;  /* 0x000000aaa498723c */ /* 0x000fea0000041898 */
[----:B------:R-:W-:Y:S03]  /*15320*/  MUFU.TANH R53, R53 ;  /* 0x0000003500357308 */ /* 0x000fe60000002400 */
[----:B------:R-:W-:Y:S01]  /*15330*/  HMMA.16816.F32.BF16 R56, R24, R128, R56 ;  /* 0x000000801838723c */ /* 0x000fe20000041838 */
[----:B------:R-:W-:-:S06]  /*15340*/  FMUL.FTZ R64, R64, R3 ;  /* 0x0000000340407220 */ /* 0x000fcc0000410000 */
[----:B------:R-:W1:Y:S01]  /*15350*/  MUFU.TANH R64, R64 ;  /* 0x0000004000407308 */ /* 0x000e620000002400 */
[----:B------:R-:W-:Y:S08]  /*15360*/  HMMA.16816.F32.BF16 R124, R24, R130, R124 ;  /* 0x00000082187c723c */ /* 0x000ff0000004187c */
[C---:B-----5:R-:W-:Y:S08]  /*15370*/  HMMA.16816.F32.BF16 R36, R132.reuse, R4, R36 ;  /* 0x000000048424723c */ /* 0x060ff00000041824 */
[C---:B------:R-:W-:Y:S01]  /*15380*/  HMMA.16816.F32.BF16 R32, R132.reuse, R6, R32 ;  /* 0x000000068420723c */ /* 0x040fe20000041820 */
[----:B------:R-:W5:Y:S07]  /*15390*/  LDSM.16.M88.4 R4, [R122+0x6800] ;  /* 0x006800007a04783b */ /* 0x000f6e0000000200 */
[C---:B-1----:R-:W-:Y:S08]  /*153a0*/  HMMA.16816.F32.BF16 R28, R132.reuse, R16, R28 ;  /* 0x00000010841c723c */ /* 0x042ff0000004181c */
[----:B------:R-:W-:Y:S01]  /*153b0*/  HMMA.16816.F32.BF16 R152, R132, R18, R152 ;  /* 0x000000128498723c */ /* 0x000fe20000041898 */
[----:B------:R-:W1:Y:S07]  /*153c0*/  LDSM.16.M88.4 R16, [R122+0x7c00] ;  /* 0x007c00007a10783b */ /* 0x000e6e0000000200 */
[----:B------:R-:W-:Y:S08]  /*153d0*/  HMMA.16816.F32.BF16 R144, R164, R162, R144 ;  /* 0x000000a2a490723c */ /* 0x000ff00000041890 */
[C---:B----4-:R-:W-:Y:S08]  /*153e0*/  HMMA.16816.F32.BF16 R56, R8.reuse, R20, R56 ;  /* 0x000000140838723c */ /* 0x050ff00000041838 */
[----:B------:R-:W-:Y:S01]  /*153f0*/  HMMA.16816.F32.BF16 R124, R8, R22, R124 ;  /* 0x00000016087c723c */ /* 0x000fe2000004187c */
[----:B------:R-:W4:Y:S07]  /*15400*/  LDSM.16.M88.4 R20, [R189+0x8000] ;  /* 0x00800000bd14783b */ /* 0x000f2e0000000200 */
[C---:B---3--:R-:W-:Y:S08]  /*15410*/  HMMA.16816.F32.BF16 R44, R24.reuse, R12, R44 ;  /* 0x0000000c182c723c */ /* 0x048ff0000004182c */
[----:B------:R-:W-:Y:S01]  /*15420*/  HMMA.16816.F32.BF16 R40, R24, R14, R40 ;  /* 0x0000000e1828723c */ /* 0x000fe20000041828 */
[----:B------:R-:W3:Y:S01]  /*15430*/  LDSM.16.M88.4 R12, [R122+0x6c00] ;  /* 0x006c00007a0c783b */ /* 0x000ee20000000200 */
[----:B------:R-:W-:-:S02]  /*15440*/  FMUL.FTZ R56, R56, R3 ;  /* 0x0000000338387220 */ /* 0x000fc40000410000 */
[-C--:B------:R-:W-:Y:S02]  /*15450*/  FMUL.FTZ R58, R58, R3.reuse ;  /* 0x000000033a3a7220 */ /* 0x080fe40000410000 */
[----:B------:R-:W-:Y:S01]  /*15460*/  MUFU.TANH R180, R56 ;  /* 0x0000003800b47308 */ /* 0x000fe20000002400 */
[-C--:B------:R-:W-:Y:S01]  /*15470*/  FMUL.FTZ R57, R57, R3.reuse ;  /* 0x0000000339397220 */ /* 0x080fe20000410000 */
[C---:B-----5:R-:W-:Y:S01]  /*15480*/  HMMA.16816.F32.BF16 R148, R132.reuse, R4, R148 ;  /* 0x000000048494723c */ /* 0x060fe20000041894 */
[-C--:B------:R-:W-:Y:S02]  /*15490*/  FMUL.FTZ R124, R124, R3.reuse ;  /* 0x000000037c7c7220 */ /* 0x080fe40000410000 */
[-C--:B------:R-:W-:Y:S02]  /*154a0*/  FMUL.FTZ R126, R126, R3.reuse ;  /* 0x000000037e7e7220 */ /* 0x080fe40000410000 */
[-C--:B------:R-:W-:Y:S01]  /*154b0*/  FMUL.FTZ R125, R125, R3.reuse ;  /* 0x000000037d7d7220 */ /* 0x080fe20000410000 */
[----:B------:R-:W-:Y:S01]  /*154c0*/  MUFU.TANH R184, R58 ;  /* 0x0000003a00b87308 */ /* 0x000fe20000002400 */
[-C--:B------:R-:W-:Y:S01]  /*154d0*/  FMUL.FTZ R59, R59, R3.reuse ;  /* 0x000000033b3b7220 */ /* 0x080fe20000410000 */
[----:B------:R-:W-:Y:S01]  /*154e0*/  HMMA.16816.F32.BF16 R144, R132, R6, R144 ;  /* 0x000000068490723c */ /* 0x000fe20000041890 */
[----:B------:R-:W5:Y:S01]  /*154f0*/  LDSM.16.M88.4 R4, [R122+0x8000] ;  /* 0x008000007a04783b */ /* 0x000f620000000200 */
[----:B------:R-:W-:-:S04]  /*15500*/  FMUL.FTZ R127, R127, R3 ;  /* 0x000000037f7f7220 */ /* 0x000fc80000410000 */
[----:B------:R-:W-:Y:S02]  /*15510*/  MUFU.TANH R179, R124 ;  /* 0x0000007c00b37308 */ /* 0x000fe40000002400 */
[C---:B-1----:R-:W-:Y:S06]  /*15520*/  HMMA.16816.F32.BF16 R44, R8.reuse, R16, R44 ;  /* 0x00000010082c723c */ /* 0x042fec000004182c */
[----:B------:R-:W-:Y:S02]  /*15530*/  MUFU.TANH R183, R126 ;  /* 0x0000007e00b77308 */ /* 0x000fe40000002400 */
[----:B------:R-:W-:Y:S01]  /*15540*/  HMMA.16816.F32.BF16 R40, R8, R18, R40 ;  /* 0x000000120828723c */ /* 0x000fe20000041828 */
[----:B------:R-:W1:Y:S05]  /*15550*/  LDSM.16.M88.4 R16, [R189+0x8400] ;  /* 0x00840000bd10783b */ /* 0x000e6a0000000200 */
[----:B------:R-:W-:Y:S02]  /*15560*/  MUFU.TANH R182, R125 ;  /* 0x0000007d00b67308 */ /* 0x000fe40000002400 */
[----:B----4-:R-:W-:Y:S06]  /*15570*/  HMMA.16816.F32.BF16 R36, R24, R20, R36 ;  /* 0x000000141824723c */ /* 0x010fec0000041824 */
[----:B------:R-:W-:Y:S02]  /*15580*/  MUFU.TANH R185, R57 ;  /* 0x0000003900b97308 */ /* 0x000fe40000002400 */
[----:B---3--:R-:W-:Y:S01]  /*15590*/  HMMA.16816.F32.BF16 R140, R132, R12, R140 ;  /* 0x0000000c848c723c */ /* 0x008fe2000004188c */
[----:B------:R-:W-:-:S02]  /*155a0*/  FMUL.FTZ R44, R44, R3 ;  /* 0x000000032c2c7220 */ /* 0x000fc40000410000 */
[-C--:B------:R-:W-:Y:S02]  /*155b0*/  FMUL.FTZ R46, R46, R3.reuse ;  /* 0x000000032e2e7220 */ /* 0x080fe40000410000 */
[-C--:B------:R-:W-:Y:S01]  /*155c0*/  FMUL.FTZ R45, R45, R3.reuse ;  /* 0x000000032d2d7220 */ /* 0x080fe20000410000 */
[----:B------:R-:W-:Y:S01]  /*155d0*/  MUFU.TANH R162, R44 ;  /* 0x0000002c00a27308 */ /* 0x000fe20000002400 */
[-C--:B------:R-:W-:Y:S01]  /*155e0*/  FMUL.FTZ R47, R47, R3.reuse ;  /* 0x000000032f2f7220 */ /* 0x080fe20000410000 */
[----:B------:R-:W-:Y:S01]  /*155f0*/  HMMA.16816.F32.BF16 R156, R132, R14, R156 ;  /* 0x0000000e849c723c */ /* 0x000fe2000004189c */
[----:B------:R-:W3:Y:S01]  /*15600*/  LDSM.16.M88.4 R12, [R189+0x8800] ;  /* 0x00880000bd0c783b */ /* 0x000ee20000000200 */
[-C--:B------:R-:W-:Y:S02]  /*15610*/  FMUL.FTZ R40, R40, R3.reuse ;  /* 0x0000000328287220 */ /* 0x080fe40000410000 */
[-C--:B------:R-:W-:Y:S02]  /*15620*/  FMUL.FTZ R42, R42, R3.reuse ;  /* 0x000000032a2a7220 */ /* 0x080fe40000410000 */
[----:B------:R-:W-:Y:S01]  /*15630*/  MUFU.TANH R176, R46 ;  /* 0x0000002e00b07308 */ /* 0x000fe20000002400 */
[-C--:B------:R-:W-:Y:S01]  /*15640*/  FMUL.FTZ R41, R41, R3.reuse ;  /* 0x0000000329297220 */ /* 0x080fe20000410000 */
[----:B------:R-:W-:Y:S01]  /*15650*/  HMMA.16816.F32.BF16 R32, R24, R22, R32 ;  /* 0x000000161820723c */ /* 0x000fe20000041820 */
[----:B------:R-:W4:Y:S01]  /*15660*/  LDSM.16.M88.4 R20, [R122+0x8400] ;  /* 0x008400007a14783b */ /* 0x000f220000000200 */
[----:B------:R-:W-:-:S04]  /*15670*/  FMUL.FTZ R43, R43, R3 ;  /* 0x000000032b2b7220 */ /* 0x000fc80000410000 */
[----:B------:R-:W-:Y:S02]  /*15680*/  MUFU.TANH R161, R40 ;  /* 0x0000002800a17308 */ /* 0x000fe40000002400 */
[----:B-----5:R-:W-:Y:S06]  /*15690*/  HMMA.16816.F32.BF16 R36, R8, R4, R36 ;  /* 0x000000040824723c */ /* 0x020fec0000041824 */
[----:B------:R-:W-:Y:S02]  /*156a0*/  MUFU.TANH R177, R42 ;  /* 0x0000002a00b17308 */ /* 0x000fe40000002400 */
[C---:B-1----:R-:W-:Y:S06]  /*156b0*/  HMMA.16816.F32.BF16 R28, R24.reuse, R16, R28 ;  /* 0x00000010181c723c */ /* 0x042fec000004181c */
[----:B------:R-:W-:Y:S02]  /*156c0*/  MUFU.TANH R186, R59 ;  /* 0x0000003b00ba7308 */ /* 0x000fe40000002400 */
[----:B------:R-:W-:Y:S01]  /*156d0*/  HMMA.16816.F32.BF16 R152, R24, R18, R152 ;  /* 0x000000121898723c */ /* 0x000fe20000041898 */
[----:B------:R-:W1:Y:S05]  /*156e0*/  LDSM.16.M88.4 R16, [R189+0x8c00] ;  /* 0x008c0000bd10783b */ /* 0x000e6a0000000200 */
[----:B------:R-:W-:Y:S02]  /*156f0*/  MUFU.TANH R181, R127 ;  /* 0x0000007f00b57308 */ /* 0x000fe40000002400 */
[----:B------:R-:W-:Y:S01]  /*15700*/  HMMA.16816.F32.BF16 R32, R8, R6, R32 ;  /* 0x000000060820723c */ /* 0x000fe20000041820 */
[----:B------:R-:W5:Y:S01]  /*15710*/  LDSM.16.M88.4 R4, [R122+0x8800] ;  /* 0x008800007a04783b */ /* 0x000f620000000200 */
[----:B------:R-:W-:-:S02]  /*15720*/  FMUL.FTZ R168, R36, R3 ;  /* 0x0000000324a87220 */ /* 0x000fc40000410000 */
[-C--:B------:R-:W-:Y:S01]  /*15730*/  FMUL.FTZ R37, R37, R3.reuse ;  /* 0x0000000325257220 */ /* 0x080fe20000410000 */
[----:B------:R-:W2:Y:S01]  /*15740*/  S2R R36, SR_TID.X ;  /* 0x0000000000247919 */ /* 0x000ea20000002100 */
[-C--:B------:R-:W-:Y:S01]  /*15750*/  FMUL.FTZ R38, R38, R3.reuse ;  /* 0x0000000326267220 */ /* 0x080fe20000410000 */
[----:B------:R-:W-:Y:S01]  /*15760*/  MUFU.TANH R175, R45 ;  /* 0x0000002d00af7308 */ /* 0x000fe20000002400 */
[----:B------:R-:W-:Y:S01]  /*15770*/  HMMA.16816.F32.BF16 R60, R8, R54, R60 ;  /* 0x00000036083c723c */ /* 0x000fe2000004183c */
[----:B------:R-:W-:-:S06]  /*15780*/  FMUL.FTZ R39, R39, R3 ;  /* 0x0000000327277220 */ /* 0x000fcc0000410000 */
[----:B------:R1:W-:Y:S01]  /*15790*/  MUFU.TANH R169, R37 ;  /* 0x0000002500a97308 */ /* 0x0003e20000002400 */
[C---:B---3--:R-:W-:Y:S01]  /*157a0*/  HMMA.16816.F32.BF16 R148, R24.reuse, R12, R148 ;  /* 0x0000000c1894723c */ /* 0x048fe20000041894 */
[-C--:B------:R-:W-:Y:S02]  /*157b0*/  FMUL.FTZ R54, R65, R3.reuse ;  /* 0x0000000341367220 */ /* 0x080fe40000410000 */
[-C--:B------:R-:W-:Y:S02]  /*157c0*/  FMUL.FTZ R65, R66, R3.reuse ;  /* 0x0000000342417220 */ /* 0x080fe40000410000 */
[-C--:B------:R-:W-:Y:S02]  /*157d0*/  FMUL.FTZ R55, R67, R3.reuse ;  /* 0x0000000343377220 */ /* 0x080fe40000410000 */
[----:B------:R-:W-:Y:S01]  /*157e0*/  MUFU.TANH R168, R168 ;  /* 0x000000a800a87308 */ /* 0x000fe20000002400 */
[----:B------:R-:W-:Y:S01]  /*157f0*/  HMMA.16816.F32.BF16 R144, R24, R14, R144 ;  /* 0x0000000e1890723c */ /* 0x000fe20000041890 */
[----:B------:R-:W3:Y:S01]  /*15800*/  LDSM.16.M88.4 R12, [R122+0x8c00] ;  /* 0x008c00007a0c783b */ /* 0x000ee20000000200 */
[----:B------:R-:W-:Y:S01]  /*15810*/  FMUL.FTZ R164, R32, R3 ;  /* 0x0000000320a47220 */ /* 0x000fe20000410000 */
[----:B------:R-:W-:-:S04]  /*15820*/  DEPBAR.LE SB0, 0x0 ;  /* 0x000080000000791a */ /* 0x000fc80000000000 */
[----:B--2---:R-:W-:Y:S01]  /*15830*/  IMAD.SHL.U32 R36, R36, 0x2, RZ ;  /* 0x0000000224247824 */ /* 0x004fe200078e00ff */
[----:B----4-:R-:W-:Y:S01]  /*15840*/  HMMA.16816.F32.BF16 R28, R8, R20, R28 ;  /* 0x00000014081c723c */ /* 0x010fe2000004181c */
[----:B------:R-:W-:Y:S01]  /*15850*/  IMAD.SHL.U32 R32, R206, 0x80, RZ ;  /* 0x00000080ce207824 */ /* 0x000fe200078e00ff */
[----:B------:R-:W2:Y:S01]  /*15860*/  MUFU.TANH R65, R65 ;  /* 0x0000004100417308 */ /* 0x000ea20000002400 */
[-C--:B------:R-:W-:Y:S01]  /*15870*/  FMUL.FTZ R66, R60, R3.reuse ;  /* 0x000000033c427220 */ /* 0x080fe20000410000 */
[----:B-1----:R-:W-:Y:S01]  /*15880*/  LOP3.LUT R37, R36, 0x6, RZ, 0xc0, !PT ;  /* 0x0000000624257812 */ /* 0x002fe200078ec0ff */
[-C--:B------:R-:W-:Y:S02]  /*15890*/  FMUL.FTZ R62, R62, R3.reuse ;  /* 0x000000033e3e7220 */ /* 0x080fe40000410000 */
[-C--:B------:R-:W-:Y:S01]  /*158a0*/  FMUL.FTZ R171, R34, R3.reuse ;  /* 0x0000000322ab7220 */ /* 0x080fe20000410000 */
[----:B------:R-:W-:Y:S01]  /*158b0*/  HMMA.16816.F32.BF16 R140, R24, R16, R140 ;  /* 0x00000010188c723c */ /* 0x000fe2000004188c */
[----:B------:R-:W-:Y:S01]  /*158c0*/  LOP3.LUT R36, R32, 0x8, R37, 0xfe, !PT ;  /* 0x0000000820247812 */ /* 0x000fe200078efe25 */
[----:B------:R-:W1:Y:S01]  /*158d0*/  MUFU.TANH R66, R66 ;  /* 0x0000004200427308 */ /* 0x000e620000002400 */
[----:B------:R-:W-:-:S02]  /*158e0*/  FMUL.FTZ R60, R61, R3 ;  /* 0x000000033d3c7220 */ /* 0x000fc40000410000 */
[C---:B------:R-:W-:Y:S01]  /*158f0*/  ISETP.GE.AND P1, PT, R36.reuse, R48, PT ;  /* 0x000000302400720c */ /* 0x040fe20003f26270 */
[----:B------:R-:W-:Y:S01]  /*15900*/  FMUL.FTZ R61, R63, R3 ;  /* 0x000000033f3d7220 */ /* 0x000fe20000410000 */
[----:B------:R-:W-:Y:S01]  /*15910*/  ISETP.GE.AND P2, PT, R36, R49, PT ;  /* 0x000000312400720c */ /* 0x000fe20003f46270 */
[----:B------:R-:W-:Y:S01]  /*15920*/  HMMA.16816.F32.BF16 R152, R8, R22, R152 ;  /* 0x000000160898723c */ /* 0x000fe20000041898 */
[----:B------:R-:W-:Y:S01]  /*15930*/  LOP3.LUT R36, R32, 0x20, R37, 0xfe, !PT ;  /* 0x0000002020247812 */ /* 0x000fe200078efe25 */
[----:B------:R-:W4:Y:S01]  /*15940*/  MUFU.TANH R62, R62 ;  /* 0x0000003e003e7308 */ /* 0x000f220000002400 */
[----:B------:R-:W-:Y:S01]  /*15950*/  FSEL R138, R138, -INF , !P2 ;  /* 0xff8000008a8a7808 */ /* 0x000fe20005000000 */
[-C--:B------:R-:W-:Y:S02]  /*15960*/  FMUL.FTZ R35, R35, R3.reuse ;  /* 0x0000000323237220 */ /* 0x080fe40000410000 */
[-C--:B------:R-:W-:Y:S02]  /*15970*/  FMUL.FTZ R33, R33, R3.reuse ;  /* 0x0000000321217220 */ /* 0x080fe40000410000 */
[----:B------:R-:W-:Y:S01]  /*15980*/  HMMA.16816.F32.BF16 R156, R24, R18, R156 ;  /* 0x00000012189c723c */ /* 0x000fe2000004189c */
[-C--:B------:R-:W-:Y:S01]  /*15990*/  FMUL.FTZ R34, R28, R3.reuse ;  /* 0x000000031c227220 */ /* 0x080fe20000410000 */
[----:B------:R-:W-:Y:S01]  /*159a0*/  FSEL R28, R121, -INF , !P1 ;  /* 0xff800000791c7808 */ /* 0x000fe20004800000 */
[-C--:B------:R-:W-:Y:S01]  /*159b0*/  FMUL.FTZ R30, R30, R3.reuse ;  /* 0x000000031e1e7220 */ /* 0x080fe20000410000 */
[----:B------:R-:W1:Y:S01]  /*159c0*/  MUFU.TANH R167, R38 ;  /* 0x0000002600a77308 */ /* 0x000e620000002400 */
[----:B------:R-:W-:-:S02]  /*159d0*/  FMUL.FTZ R29, R29, R3 ;  /* 0x000000031d1d7220 */ /* 0x000fc40000410000 */
[----:B------:R-:W-:Y:S01]  /*159e0*/  LOP3.LUT R19, R32, 0x30, R37, 0xfe, !PT ;  /* 0x0000003020137812 */ /* 0x000fe200078efe25 */
[----:B-----5:R-:W-:Y:S01]  /*159f0*/  HMMA.16816.F32.BF16 R20, R8, R4, R148 ;  /* 0x000000040814723c */ /* 0x020fe20000041894 */
[----:B------:R-:W-:-:S03]  /*15a00*/  FMUL.FTZ R31, R31, R3 ;  /* 0x000000031f1f7220 */ /* 0x000fc60000410000 */
[----:B------:R5:W-:Y:S03]  /*15a10*/  MUFU.TANH R16, R30 ;  /* 0x0000001e00107308 */ /* 0x000be60000002400 */
[--C-:B------:R-:W-:Y:S01]  /*15a20*/  LOP3.LUT R4, R32, 0x10, R37.reuse, 0xfe, !PT ;  /* 0x0000001020047812 */ /* 0x100fe200078efe25 */
[----:B---3--:R-:W-:Y:S01]  /*15a30*/  HMMA.16816.F32.BF16 R140, R8, R12, R140 ;  /* 0x0000000c088c723c */ /* 0x008fe2000004188c */
[----:B------:R-:W-:Y:S02]  /*15a40*/  FMUL.FTZ R17, R152, R3 ;  /* 0x0000000398117220 */ /* 0x000fe40000410000 */
[C---:B------:R-:W-:Y:S01]  /*15a50*/  ISETP.GE.AND P6, PT, R4.reuse, R48, PT ;  /* 0x000000300400720c */ /* 0x040fe20003fc6270 */
[----:B------:R-:W3:Y:S01]  /*15a60*/  MUFU.TANH R164, R164 ;  /* 0x000000a400a47308 */ /* 0x000ee20000002400 */
[----:B------:R-:W-:Y:S01]  /*15a70*/  ISETP.GE.AND P1, PT, R4, R49, PT ;  /* 0x000000310400720c */ /* 0x000fe20003f26270 */
[----:B------:R-:W-:Y:S01]  /*15a80*/  FMUL.FTZ R154, R154, R3 ;  /* 0x000000039a9a7220 */ /* 0x000fe20000410000 */
[----:B------:R-:W-:-:S02]  /*15a90*/  LOP3.LUT R4, R32, 0x18, R37, 0xfe, !PT ;  /* 0x0000001820047812 */ /* 0x000fc400078efe25 */
[----:B------:R-:W-:Y:S02]  /*15aa0*/  FSEL R64, R64, -INF , !P6 ;  /* 0xff80000040407808 */ /* 0x000fe40007000000 */
[CC--:B------:R-:W-:Y:S01]  /*15ab0*/  ISETP.GE.AND P2, PT, R4.reuse, R48.reuse, PT ;  /* 0x000000300400720c */ /* 0x0c0fe20003f46270 */
[----:B------:R-:W3:Y:S01]  /*15ac0*/  MUFU.TANH R171, R171 ;  /* 0x000000ab00ab7308 */ /* 0x000ee20000002400 */
[----:B------:R-:W-:Y:S02]  /*15ad0*/  ISETP.GE.AND P6, PT, R4, R49, PT ;  /* 0x000000310400720c */ /* 0x000fe40003fc6270 */
[C---:B------:R-:W-:Y:S01]  /*15ae0*/  HMMA.16816.F32.BF16 R4, R8.reuse, R6, R144 ;  /* 0x000000060804723c */ /* 0x040fe20000041890 */
[----:B--2---:R-:W-:Y:S01]  /*15af0*/  FSEL R65, R65, -INF , !P1 ;  /* 0xff80000041417808 */ /* 0x004fe20004800000 */
[-C--:B------:R-:W-:Y:S01]  /*15b00*/  FMUL.FTZ R22, R22, R3.reuse ;  /* 0x0000000316167220 */ /* 0x080fe20000410000 */
[-C--:B------:R-:W-:Y:S01]  /*15b10*/  ISETP.GE.AND P1, PT, R36, R48.reuse, PT ;  /* 0x000000302400720c */ /* 0x080fe20003f26270 */
[-C--:B------:R-:W-:Y:S01]  /*15b20*/  FMUL.FTZ R20, R20, R3.reuse ;  /* 0x0000000314147220 */ /* 0x080fe20000410000 */
[--C-:B-----5:R-:W-:Y:S01]  /*15b30*/  LOP3.LUT R30, R32, 0x28, R37.reuse, 0xfe, !PT ;  /* 0x00000028201e7812 */ /* 0x120fe200078efe25 */
[----:B------:R-:W2:Y:S01]  /*15b40*/  MUFU.TANH R34, R34 ;  /* 0x0000002200227308 */ /* 0x000ea20000002400 */
[----:B-1----:R-:W-:Y:S01]  /*15b50*/  FSEL R51, R66, -INF , !P2 ;  /* 0xff80000042337808 */ /* 0x002fe20005000000 */
[----:B------:R-:W-:Y:S01]  /*15b60*/  HMMA.16816.F32.BF16 R8, R8, R14, R156 ;  /* 0x0000000e0808723c */ /* 0x000fe2000004189c */
[----:B----4-:R-:W-:Y:S01]  /*15b70*/  FSEL R62, R62, -INF , !P6 ;  /* 0xff8000003e3e7808 */ /* 0x010fe20007000000 */
[-C--:B------:R-:W-:Y:S01]  /*15b80*/  FMUL.FTZ R126, R140, R3.reuse ;  /* 0x000000038c7e7220 */ /* 0x080fe20000410000 */
[----:B------:R-:W-:Y:S01]  /*15b90*/  FSEL R180, R180, -INF , !P1 ;  /* 0xff800000b4b47808 */ /* 0x000fe20004800000 */
[----:B------:R-:W-:Y:S01]  /*15ba0*/  FMUL.FTZ R124, R142, R3 ;  /* 0x000000038e7c7220 */ /* 0x000fe20000410000 */
[----:B------:R-:W-:Y:S01]  /*15bb0*/  ISETP.GE.AND P2, PT, R36, R49, PT ;  /* 0x000000312400720c */ /* 0x000fe20003f46270 */
[----:B------:R-:W1:Y:S01]  /*15bc0*/  MUFU.TANH R17, R17 ;  /* 0x0000001100117308 */ /* 0x000e620000002400 */
[CC--:B------:R-:W-:Y:S01]  /*15bd0*/  ISETP.GE.AND P6, PT, R30.reuse, R48.reuse, PT ;  /* 0x000000301e00720c */ /* 0x0c0fe20003fc6270 */
[----:B------:R-:W-:Y:S01]  /*15be0*/  FMUL.FTZ R14, R153, R3 ;  /* 0x00000003990e7220 */ /* 0x000fe20000410000 */
[----:B------:R-:W-:Y:S01]  /*15bf0*/  ISETP.GE.AND P1, PT, R30, R49, PT ;  /* 0x000000311e00720c */ /* 0x000fe20003f26270 */
[-C--:B------:R-:W-:Y:S01]  /*15c00*/  FMUL.FTZ R153, R155, R3.reuse ;  /* 0x000000039b997220 */ /* 0x080fe20000410000 */
[--C-:B------:R-:W-:Y:S01]  /*15c10*/  LOP3.LUT R13, R32, 0x38, R37.reuse, 0xfe, !PT ;  /* 0x00000038200d7812 */ /* 0x100fe200078efe25 */
[-C--:B------:R-:W-:Y:S01]  /*15c20*/  FMUL.FTZ R21, R21, R3.reuse ;  /* 0x0000000315157220 */ /* 0x080fe20000410000 */
[----:B------:R-:W-:Y:S01]  /*15c30*/  FSEL R184, R184, -INF , !P2 ;  /* 0xff800000b8b87808 */ /* 0x000fe20005000000 */
[----:B------:R-:W4:Y:S01]  /*15c40*/  MUFU.TANH R18, R154 ;  /* 0x0000009a00127308 */ /* 0x000f220000002400 */
[----:B------:R-:W-:Y:S01]  /*15c50*/  FSEL R179, R179, -INF , !P6 ;  /* 0xff800000b3b37808 */ /* 0x000fe20007000000 */
[-C--:B------:R-:W-:Y:S01]  /*15c60*/  FMUL.FTZ R4, R4, R3.reuse ;  /* 0x0000000304047220 */ /* 0x080fe20000410000 */
[----:B------:R-:W-:Y:S01]  /*15c70*/  FSEL R183, R183, -INF , !P1 ;  /* 0xff800000b7b77808 */ /* 0x000fe20004800000 */
[-C--:B------:R-:W-:Y:S01]  /*15c80*/  FMUL.FTZ R150, R6, R3.reuse ;  /* 0x0000000306967220 */ /* 0x080fe20000410000 */
[-C--:B------:R-:W-:Y:S01]  /*15c90*/  ISETP.GE.AND P2, PT, R19, R48.reuse, PT ;  /* 0x000000301300720c */ /* 0x080fe20003f46270 */
[----:B------:R-:W-:Y:S01]  /*15ca0*/  FMUL.FTZ R147, R5, R3 ;  /* 0x0000000305937220 */ /* 0x000fe20000410000 */
[----:B------:R-:W-:Y:S01]  /*15cb0*/  ISETP.GE.AND P6, PT, R19, R49, PT ;  /* 0x000000311300720c */ /* 0x000fe20003fc6270 */
[----:B------:R-:W5:Y:S01]  /*15cc0*/  MUFU.TANH R151, R22 ;  /* 0x0000001600977308 */ /* 0x000f620000002400 */
[-C--:B------:R-:W-:Y:S01]  /*15cd0*/  ISETP.GE.AND P1, PT, R13, R48.reuse, PT ;  /* 0x000000300d00720c */ /* 0x080fe20003f26270 */
[-C--:B------:R-:W-:Y:S01]  /*15ce0*/  FMUL.FTZ R8, R8, R3.reuse ;  /* 0x0000000308087220 */ /* 0x080fe20000410000 */
[--C-:B------:R-:W-:Y:S01]  /*15cf0*/  LOP3.LUT R12, R32, 0x40, R37.reuse, 0xfe, !PT ;  /* 0x00000040200c7812 */ /* 0x100fe200078efe25 */
[-C--:B------:R-:W-:Y:S01]  /*15d00*/  FMUL.FTZ R10, R10, R3.reuse ;  /* 0x000000030a0a7220 */ /* 0x080fe20000410000 */
[----:B------:R-:W-:Y:S01]  /*15d10*/  FSEL R162, R162, -INF , !P2 ;  /* 0xff800000a2a27808 */ /* 0x000fe20005000000 */
[-C--:B------:R-:W-:Y:S01]  /*15d20*/  FMUL.FTZ R23, R23, R3.reuse ;  /* 0x0000000317177220 */ /* 0x080fe20000410000 */
[----:B------:R-:W-:Y:S01]  /*15d30*/  FSEL R176, R176, -INF , !P6 ;  /* 0xff800000b0b07808 */ /* 0x000fe20007000000 */
[----:B------:R1:W1:Y:S01]  /*15d40*/  MUFU.TANH R145, R4 ;  /* 0x0000000400917308 */ /* 0x0002620000002400 */
[----:B------:R-:W-:Y:S01]  /*15d50*/  FSEL R161, R161, -INF , !P1 ;  /* 0xff800000a1a17808 */ /* 0x000fe20004800000 */
[----:B------:R-:W-:Y:S01]  /*15d60*/  FMUL.FTZ R7, R7, R3 ;  /* 0x0000000307077220 */ /* 0x000fe20000410000 */
[----:B------:R-:W-:Y:S01]  /*15d70*/  ISETP.GE.AND P2, PT, R13, R49, PT ;  /* 0x000000310d00720c */ /* 0x000fe20003f46270 */
[-C--:B------:R-:W-:Y:S01]  /*15d80*/  FMUL.FTZ R127, R141, R3.reuse ;  /* 0x000000038d7f7220 */ /* 0x080fe20000410000 */
[CC--:B------:R-:W-:Y:S01]  /*15d90*/  ISETP.GE.AND P6, PT, R12.reuse, R48.reuse, PT ;  /* 0x000000300c00720c */ /* 0x0c0fe20003fc6270 */
[----:B------:R-:W-:Y:S01]  /*15da0*/  FMUL.FTZ R143, R143, R3 ;  /* 0x000000038f8f7220 */ /* 0x000fe20000410000 */
[----:B------:R-:W-:Y:S01]  /*15db0*/  ISETP.GE.AND P1, PT, R12, R49, PT ;  /* 0x000000310c00720c */ /* 0x000fe20003f26270 */
[----:B------:R-:W1:Y:S01]  /*15dc0*/  MUFU.TANH R149, R20 ;  /* 0x0000001400957308 */ /* 0x000e620000002400 */
[--C-:B------:R-:W-:Y:S01]  /*15dd0*/  LOP3.LUT R12, R32, 0x48, R37.reuse, 0xfe, !PT ;  /* 0x00000048200c7812 */ /* 0x100fe200078efe25 */
[-C--:B------:R-:W-:Y:S01]  /*15de0*/  FMUL.FTZ R9, R9, R3.reuse ;  /* 0x0000000309097220 */ /* 0x080fe20000410000 */
[----:B------:R-:W-:Y:S01]  /*15df0*/  FSEL R177, R177, -INF , !P2 ;  /* 0xff800000b1b17808 */ /* 0x000fe20005000000 */
[----:B------:R-:W-:Y:S01]  /*15e00*/  FMUL.FTZ R11, R11, R3 ;  /* 0x000000030b0b7220 */ /* 0x000fe20000410000 */
[----:B------:R-:W-:Y:S01]  /*15e10*/  ISETP.GE.AND P2, PT, R12, R48, PT ;  /* 0x000000300c00720c */ /* 0x000fe20003f46270 */
[----:B------:R-:W-:Y:S01]  /*15e20*/  IMAD.MOV.U32 R140, RZ, RZ, R172 ;  /* 0x000000ffff8c7224 */ /* 0x000fe200078e00ac */
[----:B------:R-:W-:Y:S01]  /*15e30*/  LOP3.LUT R6, R32, 0x50, R37, 0xfe, !PT ;  /* 0x0000005020067812 */ /* 0x000fe200078efe25 */
[----:B------:R-:W1:Y:S01]  /*15e40*/  MUFU.TANH R150, R150 ;  /* 0x0000009600967308 */ /* 0x000e620000002400 */
[----:B------:R-:W-:Y:S01]  /*15e50*/  FSEL R168, R168, -INF , !P6 ;  /* 0xff800000a8a87808 */ /* 0x000fe20007000000 */
[----:B------:R-:W-:Y:S01]  /*15e60*/  IMAD.MOV.U32 R141, RZ, RZ, R173 ;  /* 0x000000ffff8d7224 */ /* 0x000fe200078e00ad */
[----:B------:R-:W-:-:S02]  /*15e70*/  FSEL R167, R167, -INF , !P1 ;  /* 0xff800000a7a77808 */ /* 0x000fc40004800000 */
[----:B---3--:R-:W-:Y:S02]  /*15e80*/  FSEL R164, R164, -INF , !P2 ;  /* 0xff800000a4a47808 */ /* 0x008fe40005000000 */
[-C--:B------:R-:W-:Y:S01]  /*15e90*/  ISETP.GE.AND P6, PT, R12, R49.reuse, PT ;  /* 0x000000310c00720c */ /* 0x080fe20003fc6270 */
[----:B------:R-:W3:Y:S01]  /*15ea0*/  MUFU.TANH R126, R126 ;  /* 0x0000007e007e7308 */ /* 0x000ee20000002400 */
[C---:B------:R-:W-:Y:S02]  /*15eb0*/  ISETP.GE.AND P1, PT, R6.reuse, R48, PT ;  /* 0x000000300600720c */ /* 0x040fe40003f26270 */
[----:B------:R-:W-:Y:S02]  /*15ec0*/  ISETP.GE.AND P2, PT, R6, R49, PT ;  /* 0x000000310600720c */ /* 0x000fe40003f46270 */
[----:B------:R-:W-:Y:S02]  /*15ed0*/  LOP3.LUT R6, R32, 0x58, R37, 0xfe, !PT ;  /* 0x0000005820067812 */ /* 0x000fe400078efe25 */
[----:B------:R-:W-:Y:S01]  /*15ee0*/  FSEL R171, R171, -INF , !P6 ;  /* 0xff800000abab7808 */ /* 0x000fe20007000000 */
[----:B------:R-:W3:Y:S01]  /*15ef0*/  MUFU.TANH R124, R124 ;  /* 0x0000007c007c7308 */ /* 0x000ee20000002400 */
[----:B--2---:R-:W-:-:S02]  /*15f00*/  FSEL R156, R34, -INF , !P1 ;  /* 0xff800000229c7808 */ /* 0x004fc40004800000 */
[C---:B------:R-:W-:Y:S02]  /*15f10*/  ISETP.GE.AND P6, PT, R6.reuse, R48, PT ;  /* 0x000000300600720c */ /* 0x040fe40003fc6270 */
[----:B------:R-:W-:Y:S02]  /*15f20*/  ISETP.GE.AND P1, PT, R6, R49, PT ;  /* 0x000000310600720c */ /* 0x000fe40003f26270 */
[C-C-:B-1----:R-:W-:Y:S01]  /*15f30*/  LOP3.LUT R4, R32.reuse, 0x60, R37.reuse, 0xfe, !PT ;  /* 0x0000006020047812 */ /* 0x142fe200078efe25 */
[----:B------:R-:W1:Y:S01]  /*15f40*/  MUFU.TANH R125, R8 ;  /* 0x00000008007d7308 */ /* 0x000e620000002400 */
[----:B------:R-:W-:Y:S02]  /*15f50*/  LOP3.LUT R6, R32, 0x68, R37, 0xfe, !PT ;  /* 0x0000006820067812 */ /* 0x000fe400078efe25 */
[----:B------:R-:W-:Y:S02]  /*15f60*/  FSEL R159, R16, -INF , !P2 ;  /* 0xff800000109f7808 */ /* 0x000fe40005000000 */
[----:B------:R-:W-:-:S02]  /*15f70*/  FSEL R154, R17, -INF , !P6 ;  /* 0xff800000119a7808 */ /* 0x000fc40007000000 */
[----:B----4-:R-:W-:Y:S01]  /*15f80*/  FSEL R158, R18, -INF , !P1 ;  /* 0xff800000129e7808 */ /* 0x010fe20004800000 */
[----:B------:R-:W2:Y:S01]  /*15f90*/  MUFU.TANH R121, R10 ;  /* 0x0000000a00797308 */ /* 0x000ea20000002400 */
[CC--:B------:R-:W-:Y:S02]  /*15fa0*/  ISETP.GE.AND P2, PT, R4.reuse, R48.reuse, PT ;  /* 0x000000300400720c */ /* 0x0c0fe40003f46270 */
[----:B------:R-:W-:Y:S02]  /*15fb0*/  ISETP.GE.AND P6, PT, R4, R49, PT ;  /* 0x000000310400720c */ /* 0x000fe40003fc6270 */
[----:B------:R-:W-:Y:S02]  /*15fc0*/  ISETP.GE.AND P1, PT, R6, R48, PT ;  /* 0x000000300600720c */ /* 0x000fe40003f26270 */
[----:B------:R-:W-:Y:S01]  /*15fd0*/  LOP3.LUT R4, R32, 0x70, R37, 0xfe, !PT ;  /* 0x0000007020047812 */ /* 0x000fe200078efe25 */
[----:B------:R-:W4:Y:S01]  /*15fe0*/  MUFU.TANH R54, R54 ;  /* 0x0000003600367308 */ /* 0x000f220000002400 */
[----:B-----5:R-:W-:-:S02]  /*15ff0*/  FSEL R151, R151, -INF , !P6 ;  /* 0xff80000097977808 */ /* 0x020fc40007000000 */
[----:B------:R-:W-:Y:S02]  /*16000*/  FSEL R145, R145, -INF , !P1 ;  /* 0xff80000091917808 */ /* 0x000fe40004800000 */
[C---:B------:R-:W-:Y:S02]  /*16010*/  ISETP.GE.AND P6, PT, R4.reuse, R48, PT ;  /* 0x000000300400720c */ /* 0x040fe40003fc6270 */
[-C--:B------:R-:W-:Y:S01]  /*16020*/  ISETP.GE.AND P1, PT, R4, R49.reuse, PT ;  /* 0x000000310400720c */ /* 0x080fe20003f26270 */
[----:B------:R-:W5:Y:S01]  /*16030*/  MUFU.TANH R55, R55 ;  /* 0x0000003700377308 */ /* 0x000f620000002400 */
[----:B------:R-:W-:Y:S02]  /*16040*/  FSEL R149, R149, -INF , !P2 ;  /* 0xff80000095957808 */ /* 0x000fe40005000000 */
[----:B------:R-:W-:Y:S02]  /*16050*/  LOP3.LUT R4, R32, 0x78, R37, 0xfe, !PT ;  /* 0x0000007820047812 */ /* 0x000fe400078efe25 */
[----:B------:R-:W-:-:S02]  /*16060*/  ISETP.GE.AND P2, PT, R6, R49, PT ;  /* 0x000000310600720c */ /* 0x000fc40003f46270 */
[----:B------:R-:W-:Y:S01]  /*16070*/  LOP3.LUT R37, R32, R37, RZ, 0xfc, !PT ;  /* 0x0000002520257212 */ /* 0x000fe200078efcff */
[----:B------:R-:W1:Y:S01]  /*16080*/  MUFU.TANH R60, R60 ;  /* 0x0000003c003c7308 */ /* 0x000e620000002400 */
[----:B------:R-:W-:Y:S02]  /*16090*/  FSEL R150, R150, -INF , !P2 ;  /* 0xff80000096967808 */ /* 0x000fe40005000000 */
[----:B---3--:R-:W-:Y:S02]  /*160a0*/  FSEL R126, R126, -INF , !P6 ;  /* 0xff8000007e7e7808 */ /* 0x008fe40007000000 */
[----:B------:R-:W-:Y:S02]  /*160b0*/  IADD3 R6, R37, 0x1, RZ ;  /* 0x0000000125067810 */ /* 0x000fe40007ffe0ff */
[C---:B------:R-:W-:Y:S01]  /*160c0*/  ISETP.GE.AND P2, PT, R4.reuse, R48, PT ;  /* 0x000000300400720c */ /* 0x040fe20003f46270 */
[----:B------:R-:W3:Y:S01]  /*160d0*/  MUFU.TANH R61, R61 ;  /* 0x0000003d003d7308 */ /* 0x000ee20000002400 */
[----:B------:R-:W-:-:S02]  /*160e0*/  ISETP.GE.AND P6, PT, R4, R49, PT ;  /* 0x000000310400720c */ /* 0x000fc40003fc6270 */
[----:B------:R-:W-:Y:S02]  /*160f0*/  IADD3 R4, R37, 0x9, RZ ;  /* 0x0000000925047810 */ /* 0x000fe40007ffe0ff */
[----:B------:R-:W-:Y:S02]  /*16100*/  FSEL R124, R124, -INF , !P1 ;  /* 0xff8000007c7c7808 */ /* 0x000fe40004800000 */
[C---:B------:R-:W-:Y:S01]  /*16110*/  ISETP.GE.AND P1, PT, R6.reuse, R48, PT ;  /* 0x000000300600720c */ /* 0x040fe20003f26270 */
[----:B------:R-:W3:Y:S01]  /*16120*/  MUFU.TANH R178, R47 ;  /* 0x0000002f00b27308 */ /* 0x000ee20000002400 */
[----:B-1----:R-:W-:Y:S02]  /*16130*/  FSEL R125, R125, -INF , !P2 ;  /* 0xff8000007d7d7808 */ /* 0x002fe40005000000 */
[----:B--2---:R-:W-:Y:S02]  /*16140*/  FSEL R121, R121, -INF , !P6 ;  /* 0xff80000079797808 */ /* 0x004fe40007000000 */
[----:B------:R-:W-:-:S02]  /*16150*/  ISETP.GE.AND P2, PT, R6, R49, PT ;  /* 0x000000310600720c */ /* 0x000fc40003f46270 */
[C---:B------:R-:W-:Y:S01]  /*16160*/  ISETP.GE.AND P6, PT, R4.reuse, R48, PT ;  /* 0x000000300400720c */ /* 0x040fe20003fc6270 */
[----:B------:R-:W1:Y:S01]  /*16170*/  MUFU.TANH R174, R41 ;  /* 0x0000002900ae7308 */ /* 0x000e620000002400 */
[----:B------:R-:W-:Y:S02]  /*16180*/  IADD3 R10, R37, 0x11, RZ ;  /* 0x00000011250a7810 */ /* 0x000fe40007ffe0ff */
[----:B------:R-:W-:Y:S02]  /*16190*/  FSEL R6, R137, -INF , !P1 ;  /* 0xff80000089067808 */ /* 0x000fe40004800000 */
[----:B------:R-:W-:Y:S02]  /*161a0*/  ISETP.GE.AND P1, PT, R4, R49, PT ;  /* 0x000000310400720c */ /* 0x000fe40003f26270 */
[----:B------:R-:W-:Y:S01]  /*161b0*/  FSEL R8, R160, -INF , !P2 ;  /* 0xff800000a0087808 */ /* 0x000fe20005000000 */
[----:B------:R-:W2:Y:S01]  /*161c0*/  MUFU.TANH R163, R43 ;  /* 0x0000002b00a37308 */ /* 0x000ea20000002400 */
[----:B------:R-:W-:-:S02]  /*161d0*/  FSEL R4, R52, -INF , !P6 ;  /* 0xff80000034047808 */ /* 0x000fc40007000000 */
[CC--:B------:R-:W-:Y:S02]  /*161e0*/  ISETP.GE.AND P2, PT, R10.reuse, R48.reuse, PT ;  /* 0x000000300a00720c */ /* 0x0c0fe40003f46270 */
[----:B------:R-:W-:Y:S02]  /*161f0*/  ISETP.GE.AND P6, PT, R10, R49, PT ;  /* 0x000000310a00720c */ /* 0x000fe40003fc6270 */
[----:B------:R-:W-:Y:S01]  /*16200*/  IADD3 R10, R37, 0x19, RZ ;  /* 0x00000019250a7810 */ /* 0x000fe20007ffe0ff */
[----:B------:R-:W1:Y:S01]  /*16210*/  MUFU.TANH R170, R39 ;  /* 0x0000002700aa7308 */ /* 0x000e620000002400 */
[----:B------:R-:W-:Y:S02]  /*16220*/  FSEL R53, R53, -INF , !P1 ;  /* 0xff80000035357808 */ /* 0x000fe40004800000 */
[----:B----4-:R-:W-:Y:S02]  /*16230*/  FSEL R54, R54, -INF , !P2 ;  /* 0xff80000036367808 */ /* 0x010fe40005000000 */
[----:B------:R-:W-:-:S02]  /*16240*/  ISETP.GE.AND P1, PT, R10, R48, PT ;  /* 0x000000300a00720c */ /* 0x000fc40003f26270 */
[----:B------:R-:W-:Y:S01]  /*16250*/  ISETP.GE.AND P2, PT, R10, R49, PT ;  /* 0x000000310a00720c */ /* 0x000fe20003f46270 */
[----:B------:R-:W4:Y:S01]  /*16260*/  MUFU.TANH R165, R35 ;  /* 0x0000002300a57308 */ /* 0x000f220000002400 */
[C---:B------:R-:W-:Y:S02]  /*16270*/  IADD3 R12, R37.reuse, 0x21, RZ ;  /* 0x00000021250c7810 */ /* 0x040fe40007ffe0ff */
[----:B------:R-:W-:Y:S02]  /*16280*/  IADD3 R13, R37, 0x29, RZ ;  /* 0x00000029250d7810 */ /* 0x000fe40007ffe0ff */
[----:B-----5:R-:W-:Y:S02]  /*16290*/  FSEL R55, R55, -INF , !P6 ;  /* 0xff80000037377808 */ /* 0x020fe40007000000 */
[----:B------:R-:W-:Y:S01]  /*162a0*/  FSEL R52, R60, -INF , !P1 ;  /* 0xff8000003c347808 */ /* 0x000fe20004800000 */
[----:B------:R-:W5:Y:S01]  /*162b0*/  MUFU.TANH R157, R29 ;  /* 0x0000001d009d7308 */ /* 0x000f620000002400 */
[----:B---3--:R-:W-:-:S02]  /*162c0*/  FSEL R56, R61, -INF , !P2 ;  /* 0xff8000003d387808 */ /* 0x008fc40005000000 */
[CC--:B------:R-:W-:Y:S02]  /*162d0*/  ISETP.GE.AND P6, PT, R12.reuse, R48.reuse, PT ;  /* 0x000000300c00720c */ /* 0x0c0fe40003fc6270 */
[----:B------:R-:W-:Y:S02]  /*162e0*/  ISETP.GE.AND P1, PT, R12, R49, PT ;  /* 0x000000310c00720c */ /* 0x000fe40003f26270 */
[----:B------:R-:W-:Y:S01]  /*162f0*/  ISETP.GE.AND P2, PT, R13, R48, PT ;  /* 0x000000300d00720c */ /* 0x000fe20003f46270 */
[----:B------:R-:W3:Y:S01]  /*16300*/  MUFU.TANH R166, R33 ;  /* 0x0000002100a67308 */ /* 0x000ee20000002400 */
[----:B------:R-:W-:Y:S02]  /*16310*/  IADD3 R12, R37, 0x31, RZ ;  /* 0x00000031250c7810 */ /* 0x000fe40007ffe0ff */
[----:B------:R-:W-:Y:S02]  /*16320*/  FSEL R185, R185, -INF , !P6 ;  /* 0xff800000b9b97808 */ /* 0x000fe40007000000 */
[----:B------:R-:W-:-:S02]  /*16330*/  FSEL R186, R186, -INF , !P1 ;  /* 0xff800000baba7808 */ /* 0x000fc40004800000 */
[----:B------:R-:W-:Y:S01]  /*16340*/  FSEL R182, R182, -INF , !P2 ;  /* 0xff800000b6b67808 */ /* 0x000fe20005000000 */
[----:B------:R-:W1:Y:S01]  /*16350*/  MUFU.TANH R160, R31 ;  /* 0x0000001f00a07308 */ /* 0x000e620000002400 */
[-C--:B------:R-:W-:Y:S02]  /*16360*/  ISETP.GE.AND P6, PT, R13, R49.reuse, PT ;  /* 0x000000310d00720c */ /* 0x080fe40003fc6270 */
[C---:B------:R-:W-:Y:S02]  /*16370*/  ISETP.GE.AND P1, PT, R12.reuse, R48, PT ;  /* 0x000000300c00720c */ /* 0x040fe40003f26270 */
[----:B------:R-:W-:Y:S02]  /*16380*/  ISETP.GE.AND P2, PT, R12, R49, PT ;  /* 0x000000310c00720c */ /* 0x000fe40003f46270 */
[C---:B------:R-:W-:Y:S01]  /*16390*/  IADD3 R12, R37.reuse, 0x39, RZ ;  /* 0x00000039250c7810 */ /* 0x040fe20007ffe0ff */
[----:B------:R-:W1:Y:S01]  /*163a0*/  MUFU.TANH R10, R14 ;  /* 0x0000000e000a7308 */ /* 0x000e620000002400 */
[----:B------:R-:W-:-:S02]  /*163b0*/  IADD3 R13, R37, 0x41, RZ ;  /* 0x00000041250d7810 */ /* 0x000fc40007ffe0ff */
[----:B------:R-:W-:Y:S02]  /*163c0*/  FSEL R181, R181, -INF , !P6 ;  /* 0xff800000b5b57808 */ /* 0x000fe40007000000 */
[----:B------:R-:W-:Y:S02]  /*163d0*/  FSEL R175, R175, -INF , !P1 ;  /* 0xff800000afaf7808 */ /* 0x000fe40004800000 */
[----:B------:R-:W-:Y:S01]  /*163e0*/  FSEL R178, R178, -INF , !P2 ;  /* 0xff800000b2b27808 */ /* 0x000fe20005000000 */
[----:B------:R-:W3:Y:S01]  /*163f0*/  MUFU.TANH R153, R153 ;  /* 0x0000009900997308 */ /* 0x000ee20000002400 */
[CC--:B------:R-:W-:Y:S02]  /*16400*/  ISETP.GE.AND P6, PT, R12.reuse, R48.reuse, PT ;  /* 0x000000300c00720c */ /* 0x0c0fe40003fc6270 */
[----:B------:R-:W-:Y:S02]  /*16410*/  ISETP.GE.AND P1, PT, R12, R49, PT ;  /* 0x000000310c00720c */ /* 0x000fe40003f26270 */
[----:B------:R-:W-:-:S02]  /*16420*/  ISETP.GE.AND P2, PT, R13, R48, PT ;  /* 0x000000300d00720c */ /* 0x000fc40003f46270 */
[----:B------:R-:W-:Y:S01]  /*16430*/  IADD3 R12, R37, 0x49, RZ ;  /* 0x00000049250c7810 */ /* 0x000fe20007ffe0ff */
[----:B------:R-:W3:Y:S01]  /*16440*/  MUFU.TANH R148, R21 ;  /* 0x0000001500947308 */ /* 0x000ee20000002400 */
[----:B-1----:R-:W-:Y:S02]  /*16450*/  FSEL R174, R174, -INF , !P6 ;  /* 0xff800000aeae7808 */ /* 0x002fe40007000000 */
[----:B--2---:R-:W-:Y:S02]  /*16460*/  FSEL R163, R163, -INF , !P1 ;  /* 0xff800000a3a37808 */ /* 0x004fe40004800000 */
[----:B------:R-:W-:Y:S02]  /*16470*/  FSEL R169, R169, -INF , !P2 ;  /* 0xff800000a9a97808 */ /* 0x000fe40005000000 */
[----:B------:R-:W-:Y:S01]  /*16480*/  ISETP.GE.AND P6, PT, R13, R49, PT ;  /* 0x000000310d00720c */ /* 0x000fe20003fc6270 */
[----:B------:R-:W1:Y:S01]  /*16490*/  MUFU.TANH R147, R147 ;  /* 0x0000009300937308 */ /* 0x000e620000002400 */
[----:B------:R-:W-:-:S02]  /*164a0*/  ISETP.GE.AND P1, PT, R12, R48, PT ;  /* 0x000000300c00720c */ /* 0x000fc40003f26270 */
[----:B------:R-:W-:Y:S02]  /*164b0*/  ISETP.GE.AND P2, PT, R12, R49, PT ;  /* 0x000000310c00720c */ /* 0x000fe40003f46270 */
[C---:B------:R-:W-:Y:S02]  /*164c0*/  IADD3 R12, R37.reuse, 0x51, RZ ;  /* 0x00000051250c7810 */ /* 0x040fe40007ffe0ff */
[----:B------:R-:W-:Y:S01]  /*164d0*/  FSEL R170, R170, -INF , !P6 ;  /* 0xff800000aaaa7808 */ /* 0x000fe20007000000 */
[----:B------:R-:W2:Y:S01]  /*164e0*/  MUFU.TANH R152, R23 ;  /* 0x0000001700987308 */ /* 0x000ea20000002400 */
[----:B------:R-:W-:Y:S02]  /*164f0*/  ISETP.GE.AND P6, PT, R12, R48, PT ;  /* 0x000000300c00720c */ /* 0x000fe40003fc6270 */
[----:B------:R-:W-:Y:S02]  /*16500*/  IADD3 R5, R37, 0x59, RZ ;  /* 0x0000005925057810 */ /* 0x000fe40007ffe0ff */
[----:B----4-:R-:W-:-:S02]  /*16510*/  FSEL R165, R165, -INF , !P2 ;  /* 0xff800000a5a57808 */ /* 0x010fc40005000000 */
[----:B-----5:R-:W-:Y:S01]  /*16520*/  FSEL R157, R157, -INF , !P6 ;  /* 0xff8000009d9d7808 */ /* 0x020fe20007000000 */
[----:B------:R4:W5:Y:S01]  /*16530*/  MUFU.TANH R146, R7 ;  /* 0x0000000700927308 */ /* 0x0009620000002400 */
[----:B---3--:R-:W-:Y:S01]  /*16540*/  FSEL R166, R166, -INF , !P1 ;  /* 0xff800000a6a67808 */ /* 0x008fe20004800000 */
[----:B------:R-:W-:Y:S01]  /*16550*/  BAR.SYNC.DEFER_BLOCKING 0x0 ;  /* 0x0000000000007b1d */ /* 0x000fe20000010000 */
[C---:B------:R-:W-:Y:S02]  /*16560*/  ISETP.GE.AND P2, PT, R5.reuse, R48, PT ;  /* 0x000000300500720c */ /* 0x040fe40003f46270 */
[-C--:B------:R-:W-:Y:S02]  /*16570*/  ISETP.GE.AND P6, PT, R5, R49.reuse, PT ;  /* 0x000000310500720c */ /* 0x080fe40003fc6270 */
[----:B------:R-:W-:Y:S01]  /*16580*/  ISETP.GE.AND P1, PT, R12, R49, PT ;  /* 0x000000310c00720c */ /* 0x000fe20003f26270 */
[----:B------:R-:W-:Y:S01]  /*16590*/  MUFU.TANH R127, R127 ;  /* 0x0000007f007f7308 */ /* 0x000fe20000002400 */
[----:B------:R-:W-:-:S02]  /*165a0*/  IADD3 R5, R37, 0x61, RZ ;  /* 0x0000006125057810 */ /* 0x000fc40007ffe0ff */
[----:B------:R-:W-:Y:S02]  /*165b0*/  FSEL R160, R160, -INF , !P1 ;  /* 0xff800000a0a07808 */ /* 0x000fe40004800000 */
[----:B------:R-:W-:Y:S02]  /*165c0*/  FSEL R155, R10, -INF , !P2 ;  /* 0xff8000000a9b7808 */ /* 0x000fe40005000000 */
[C---:B------:R-:W-:Y:S01]  /*165d0*/  ISETP.GE.AND P1, PT, R5.reuse, R48, PT ;  /* 0x000000300500720c */ /* 0x040fe20003f26270 */
[----:B------:R-:W-:Y:S01]  /*165e0*/  MUFU.TANH R129, R9 ;  /* 0x0000000900817308 */ /* 0x000fe20000002400 */
[----:B------:R-:W-:Y:S02]  /*165f0*/  ISETP.GE.AND P2, PT, R5, R49, PT ;  /* 0x000000310500720c */ /* 0x000fe40003f46270 */
[----:B----4-:R-:W-:Y:S02]  /*16600*/  IADD3 R7, R37, 0x69, RZ ;  /* 0x0000006925077810 */ /* 0x010fe40007ffe0ff */
[----:B------:R-:W-:-:S02]  /*16610*/  FSEL R153, R153, -INF , !P6 ;  /* 0xff80000099997808 */ /* 0x000fc40007000000 */
[----:B------:R-:W-:Y:S01]  /*16620*/  FSEL R148, R148, -INF , !P1 ;  /* 0xff80000094947808 */ /* 0x000fe20004800000 */
[----:B------:R-:W3:Y:S01]  /*16630*/  MUFU.TANH R5, R143 ;  /* 0x0000008f00057308 */ /* 0x000ee20000002400 */
[C---:B------:R-:W-:Y:S02]  /*16640*/  ISETP.GE.AND P6, PT, R7.reuse, R48, PT ;  /* 0x000000300700720c */ /* 0x040fe40003fc6270 */
[----:B------:R-:W-:Y:S02]  /*16650*/  ISETP.GE.AND P1, PT, R7, R49, PT ;  /* 0x000000310700720c */ /* 0x000fe40003f26270 */
[----:B------:R-:W-:Y:S02]  /*16660*/  IADD3 R7, R37, 0x71, RZ ;  /* 0x0000007125077810 */ /* 0x000fe40007ffe0ff */
[----:B-1----:R-:W-:Y:S01]  /*16670*/  FSEL R147, R147, -INF , !P6 ;  /* 0xff80000093937808 */ /* 0x002fe20007000000 */
[----:B------:R-:W1:Y:S01]  /*16680*/  MUFU.TANH R128, R11 ;  /* 0x0000000b00807308 */ /* 0x000e620000002400 */
[----:B--2---:R-:W-:-:S02]  /*16690*/  FSEL R152, R152, -INF , !P2 ;  /* 0xff80000098987808 */ /* 0x004fc40005000000 */
[C---:B------:R-:W-:Y:S02]  /*166a0*/  ISETP.GE.AND P6, PT, R7.reuse, R49, PT ;  /* 0x000000310700720c */ /* 0x040fe40003fc6270 */
[----:B-----5:R-:W-:Y:S02]  /*166b0*/  FSEL R146, R146, -INF , !P1 ;  /* 0xff80000092927808 */ /* 0x020fe40004800000 */
[-C--:B------:R-:W-:Y:S02]  /*166c0*/  ISETP.GE.AND P2, PT, R7, R48.reuse, PT ;  /* 0x000000300700720c */ /* 0x080fe40003f46270 */
[C---:B------:R-:W-:Y:S02]  /*166d0*/  ISETP.GE.AND P1, PT, R37.reuse, R48, PT ;  /* 0x000000302500720c */ /* 0x040fe40003f26270 */
[----:B------:R-:W-:Y:S02]  /*166e0*/  IADD3 R7, R37, 0x79, RZ ;  /* 0x0000007925077810 */ /* 0x000fe40007ffe0ff */
[----:B---3--:R-:W-:-:S02]  /*166f0*/  FSEL R3, R5, -INF , !P6 ;  /* 0xff80000005037808 */ /* 0x008fc40007000000 */
[----:B------:R-:W-:Y:S02]  /*16700*/  FSEL R127, R127, -INF , !P2 ;  /* 0xff8000007f7f7808 */ /* 0x000fe40005000000 */
[----:B------:R-:W-:Y:S02]  /*16710*/  FSEL R5, R50, -INF , !P1 ;  /* 0xff80000032057808 */ /* 0x000fe40004800000 */
[-C--:B------:R-:W-:Y:S02]  /*16720*/  ISETP.GE.AND P2, PT, R37, R49.reuse, PT ;  /* 0x000000312500720c */ /* 0x080fe40003f46270 */
[C---:B------:R-:W-:Y:S02]  /*16730*/  ISETP.GE.AND P6, PT, R7.reuse, R48, PT ;  /* 0x000000300700720c */ /* 0x040fe40003fc6270 */
[----:B------:R-:W-:Y:S02]  /*16740*/  ISETP.GE.AND P1, PT, R7, R49, PT ;  /* 0x000000310700720c */ /* 0x000fe40003f26270 */
[----:B------:R-:W-:-:S02]  /*16750*/  FSEL R129, R129, -INF , !P6 ;  /* 0xff80000081817808 */ /* 0x000fc40007000000 */
[----:B------:R-:W-:Y:S02]  /*16760*/  FSEL R7, R136, -INF , !P2 ;  /* 0xff80000088077808 */ /* 0x000fe40005000000 */
[----:B-1----:R-:W-:Y:S01]  /*16770*/  FSEL R128, R128, -INF , !P1 ;  /* 0xff80000080807808 */ /* 0x002fe20004800000 */
[----:B------:R-:W-:Y:S05]  /*16780*/  @!P0 BRA `(.L_x_1196) ;  /* 0x00000a6000008947 */ /* 0x000fea0003800000 */
[----:B------:R-:W-:Y:S01]  /*16790*/  BSSY B0, `(.L_x_1197) ;  /* 0x0000040000007945 */ /* 0x000fe20003800000 */
[----:B------:R-:W-:Y:S05]  /*167a0*/  @!P3 BRA `(.L_x_1198) ;  /* 0x000003b00000b947 */ /* 0x000fea0003800000 */
[----:B------:R-:W2:Y:S01]  /*167b0*/  LD.E R15, [R118.64+0x170] ;  /* 0x00017004760f7980 */ /* 0x000ea2000c101900 */
[----:B------:R-:W-:Y:S02]  /*167c0*/  IABS R11, R32 ;  /* 0x00000020000b7213 */ /* 0x000fe40000000000 */
[----:B------:R-:W-:Y:S02]  /*167d0*/  IADD3 R13, R32, -0x80, RZ ;  /* 0xffffff80200d7810 */ /* 0x000fe40007ffe0ff */
[-C--:B--2---:R-:W-:Y:S02]  /*167e0*/  IABS R12, R15.reuse ;  /* 0x0000000f000c7213 */ /* 0x084fe40000000000 */
[----:B------:R-:W-:-:S02]  /*167f0*/  IABS R10, R15 ;  /* 0x0000000f000a7213 */ /* 0x000fc40000000000 */
[----:B------:R-:W1:Y:S01]  /*16800*/  I2F.RP R14, R12 ;  /* 0x0000000c000e7306 */ /* 0x000e620000209400 */
[----:B------:R-:W-:Y:S02]  /*16810*/  LOP3.LUT R32, R32, R15, RZ, 0x3c, !PT ;  /* 0x0000000f20207212 */ /* 0x000fe400078e3cff */
[----:B------:R-:W-:-:S05]  /*16820*/  IMAD.MOV R10, RZ, RZ, -R10 ;  /* 0x000000ffff0a7224 */ /* 0x000fca00078e0a0a */
        /* <DEDUP_REMOVED lines=9> */
[----:B------:R-:W2:Y:S04]  /*168c0*/  LD.E.64 R18, [R118.64+0x20] ;  /* 0x0000200476127980 */ /* 0x000ea8000c101b00 */
[----:B------:R-:W-:-:S04]  /*168d0*/  IMAD.HI.U32 R14, R16, R11, RZ ;  /* 0x0000000b100e7227 */ /* 0x000fc800078e00ff */
[----:B------:R-:W-:Y:S02]  /*168e0*/  IMAD R11, R14, R10, R11 ;  /* 0x0000000a0e0b7224 */ /* 0x000fe400078e020b */
[----:B------:R-:W-:-:S03]  /*168f0*/  IMAD.HI.U32 R16, R16, R9, RZ ;  /* 0x0000000910107227 */ /* 0x000fc600078e00ff */
[----:B------:R-:W-:Y:S01]  /*16900*/  ISETP.GT.U32.AND P2, PT, R12, R11, PT ;  /* 0x0000000b0c00720c */ /* 0x000fe20003f44070 */
[----:B------:R-:W-:-:S05]  /*16910*/  IMAD R9, R16, R10, R9 ;  /* 0x0000000a10097224 */ /* 0x000fca00078e0209 */
[----:B------:R-:W-:-:S07]  /*16920*/  ISETP.GT.U32.AND P1, PT, R12, R9, PT ;  /* 0x000000090c00720c */ /* 0x000fce0003f24070 */
[--C-:B------:R-:W-:Y:S01]  /*16930*/  @!P2 IMAD.IADD R11, R11, 0x1, -R12.reuse ;  /* 0x000000010b0ba824 */ /* 0x100fe200078e0a0c */
[----:B------:R-:W-:Y:S02]  /*16940*/  @!P2 IADD3 R14, R14, 0x1, RZ ;  /* 0x000000010e0ea810 */ /* 0x000fe40007ffe0ff */
[----:B------:R-:W-:Y:S02]  /*16950*/  ISETP.GE.AND P2, PT, R32, RZ, PT ;  /* 0x000000ff2000720c */ /* 0x000fe40003f46270 */
[-C--:B------:R-:W-:Y:S01]  /*16960*/  ISETP.GE.U32.AND P0, PT, R11, R12.reuse, PT ;  /* 0x0000000c0b00720c */ /* 0x080fe20003f06070 */
[----:B------:R-:W-:Y:S01]  /*16970*/  @!P1 IMAD.IADD R9, R9, 0x1, -R12 ;  /* 0x0000000109099824 */ /* 0x000fe200078e0a0c */
[----:B------:R-:W-:Y:S02]  /*16980*/  @!P1 IADD3 R16, R16, 0x1, RZ ;  /* 0x0000000110109810 */ /* 0x000fe40007ffe0ff */
[----:B------:R-:W-:Y:S02]  /*16990*/  ISETP.NE.AND P1, PT, R15, RZ, PT ;  /* 0x000000ff0f00720c */ /* 0x000fe40003f25270 */
[----:B------:R-:W-:-:S02]  /*169a0*/  ISETP.GE.U32.AND P6, PT, R9, R12, PT ;  /* 0x0000000c0900720c */ /* 0x000fc40003fc6070 */
[----:B------:R-:W-:-:S05]  /*169b0*/  LOP3.LUT R9, RZ, R15, RZ, 0x33, !PT ;  /* 0x0000000fff097212 */ /* 0x000fca00078e33ff */
[----:B------:R-:W-:Y:S02]  /*169c0*/  @P0 IADD3 R14, R14, 0x1, RZ ;  /* 0x000000010e0e0810 */ /* 0x000fe40007ffe0ff */
[----:B------:R-:W-:Y:S02]  /*169d0*/  ISETP.GE.AND P0, PT, R13, RZ, PT ;  /* 0x000000ff0d00720c */ /* 0x000fe40003f06270 */
[----:B------:R-:W-:Y:S02]  /*169e0*/  @!P2 IADD3 R14, -R14, RZ, RZ ;  /* 0x000000ff0e0ea210 */ /* 0x000fe40007ffe1ff */
[----:B------:R-:W-:Y:S02]  /*169f0*/  @P6 IADD3 R16, R16, 0x1, RZ ;  /* 0x0000000110106810 */ /* 0x000fe40007ffe0ff */
[----:B------:R-:W-:-:S05]  /*16a00*/  SEL R11, R9, R14, !P1 ;  /* 0x0000000e090b7207 */ /* 0x000fca0004800000 */
[----:B------:R-:W-:-:S04]  /*16a10*/  IMAD.WIDE R22, R11, 0x4, R204 ;  /* 0x000000040b167825 */ /* 0x000fc800078e02cc */
[----:B------:R-:W-:Y:S01]  /*16a20*/  @!P0 IMAD.MOV R16, RZ, RZ, -R16 ;  /* 0x000000ffff108224 */ /* 0x000fe200078e0a10 */
[----:B------:R-:W3:Y:S04]  /*16a30*/  LD.E R10, [R22.64] ;  /* 0x00000004160a7980 */ /* 0x000ee8000c101900 */
[----:B------:R-:W-:Y:S02]  /*16a40*/  SEL R12, R9, R16, !P1 ;  /* 0x00000010090c7207 */ /* 0x000fe40004800000 */
[----:B------:R-:W4:Y:S03]  /*16a50*/  LD.E.64 R16, [R118.64+0x38] ;  /* 0x0000380476107980 */ /* 0x000f26000c101b00 */
[----:B------:R-:W-:-:S05]  /*16a60*/  IMAD.WIDE R20, R12, 0x4, R204 ;  /* 0x000000040c147825 */ /* 0x000fca00078e02cc */
[----:B------:R-:W3:Y:S01]  /*16a70*/  LD.E R9, [R20.64] ;  /* 0x0000000414097980 */ /* 0x000ee2000c101900 */
[----:B------:R-:W-:-:S04]  /*16a80*/  IMAD.IADD R12, R11, 0x1, -R12 ;  /* 0x000000010b0c7824 */ /* 0x000fc800078e0a0c */
[----:B------:R-:W-:-:S05]  /*16a90*/  IMAD R15, R15, R12, -0x80 ;  /* 0xffffff800f0f7424 */ /* 0x000fca00078e020c */
[----:B------:R-:W-:Y:S01]  /*16aa0*/  SHF.R.S32.HI R12, RZ, 0x1f, R15 ;  /* 0x0000001fff0c7819 */ /* 0x000fe2000001140f */
[-C--:B----4-:R-:W-:Y:S02]  /*16ab0*/  IMAD R11, R17, R15.reuse, RZ ;  /* 0x0000000f110b7224 */ /* 0x090fe400078e02ff */
[----:B------:R-:W-:-:S04]  /*16ac0*/  IMAD.WIDE.U32 R14, R16, R15, RZ ;  /* 0x0000000f100e7225 */ /* 0x000fc800078e00ff */
[----:B------:R-:W-:Y:S02]  /*16ad0*/  IMAD R12, R16, R12, R11 ;  /* 0x0000000c100c7224 */ /* 0x000fe400078e020b */
[----:B---3--:R-:W-:-:S03]  /*16ae0*/  IMAD.IADD R9, R9, 0x1, -R10 ;  /* 0x0000000109097824 */ /* 0x008fc600078e0a0a */
[----:B------:R-:W-:Y:S01]  /*16af0*/  IADD3 R15, R15, R12, RZ ;  /* 0x0000000c0f0f7210 */ /* 0x000fe20007ffe0ff */
[----:B--2---:R-:W-:Y:S01]  /*16b00*/  IMAD R11, R19, R9, RZ ;  /* 0x00000009130b7224 */ /* 0x004fe200078e02ff */
[----:B------:R-:W-:-:S03]  /*16b10*/  SHF.R.S32.HI R10, RZ, 0x1f, R9 ;  /* 0x0000001fff0a7819 */ /* 0x000fc60000011409 */
[----:B------:R-:W-:-:S04]  /*16b20*/  IMAD.WIDE.U32 R12, R9, R18, R14 ;  /* 0x00000012090c7225 */ /* 0x000fc800078e000e */
[----:B------:R-:W-:-:S04]  /*16b30*/  IMAD R10, R18, R10, R11 ;  /* 0x0000000a120a7224 */ /* 0x000fc800078e020b */
[----:B------:R-:W-:Y:S01]  /*16b40*/  IMAD.IADD R13, R13, 0x1, R10 ;  /* 0x000000010d0d7824 */ /* 0x000fe200078e020a */
[----:B------:R-:W-:Y:S05]  /*16b50*/  BRA `(.L_x_1199) ;  /* 0x0000003000007947 */ /* 0x000fea0003800000 */
.L_x_1198:
[----:B------:R-:W2:Y:S02]  /*16b60*/  LD.E R12, [R118.64+0x38] ;  /* 0x00003804760c7980 */ /* 0x000ea4000c101900 */
[----:B--2---:R-:W-:-:S04]  /*16b70*/  LEA R12, -R12, RZ, 0x7 ;  /* 0x000000ff0c0c7211 */ /* 0x004fc800078e39ff */
[----:B------:R-:W-:Y:S02]  /*16b80*/  SHF.R.S32.HI R13, RZ, 0x1f, R12 ;  /* 0x0000001fff0d7819 */ /* 0x000fe4000001140c */
.L_x_1199:
[----:B------:R-:W-:Y:S05]  /*16b90*/  BSYNC B0 ;  /* 0x0000000000007941 */ /* 0x000fea0003800000 */
.L_x_1197:
[----:B------:R-:W-:Y:S02]  /*16ba0*/  LOP3.LUT R10, R207, 0x1, RZ, 0xc0, !PT ;  /* 0x00000001cf0a7812 */ /* 0x000fe400078ec0ff */
[CC--:B------:R-:W-:Y:S02]  /*16bb0*/  @P5 IADD3 R11, P1, R12.reuse, R193.reuse, RZ ;  /* 0x000000c10c0b5210 */ /* 0x0c0fe40007f3e0ff */
[----:B------:R-:W-:Y:S02]  /*16bc0*/  @P4 IADD3 R9, P0, R12, R193, RZ ;  /* 0x000000c10c094210 */ /* 0x000fe40007f1e0ff */
[----:B------:R-:W-:Y:S01]  /*16bd0*/  ISETP.NE.U32.AND P2, PT, R10, 0x1, PT ;  /* 0x000000010a00780c */ /* 0x000fe20003f45070 */
[--C-:B------:R-:W-:Y:S01]  /*16be0*/  @P5 IMAD.X R14, R13, 0x1, R194.reuse, P1 ;  /* 0x000000010d0e5824 */ /* 0x100fe200008e06c2 */
[-C--:B------:R-:W-:Y:S01]  /*16bf0*/  @P5 LEA R20, P1, R11, R196.reuse, 0x1 ;  /* 0x000000c40b145211 */ /* 0x080fe200078208ff */
[----:B------:R-:W-:Y:S01]  /*16c00*/  @P4 IMAD.X R10, R13, 0x1, R194, P0 ;  /* 0x000000010d0a4824 */ /* 0x000fe200000e06c2 */
[----:B------:R-:W-:-:S02]  /*16c10*/  @P4 LEA R18, P0, R9, R196, 0x1 ;  /* 0x000000c409124211 */ /* 0x000fc400078008ff */
[-C--:B------:R-:W-:Y:S02]  /*16c20*/  @P5 LEA.HI.X R21, R11, R195.reuse, R14, 0x1, P1 ;  /* 0x000000c30b155211 */ /* 0x080fe400008f0c0e */
[----:B------:R-:W-:Y:S02]  /*16c30*/  @P4 LEA.HI.X R19, R9, R195, R10, 0x1, P0 ;  /* 0x000000c309134211 */ /* 0x000fe400000f0c0a */
[----:B------:R-:W-:Y:S02]  /*16c40*/  IADD3 R11, P6, P1, R193, R193, R12 ;  /* 0x000000c1c10b7210 */ /* 0x000fe400079de00c */
[----:B------:R-:W-:Y:S02]  /*16c50*/  LEA R24, P0, R12, R196, 0x1 ;  /* 0x000000c40c187211 */ /* 0x000fe400078008ff */
[--C-:B------:R-:W-:Y:S02]  /*16c60*/  IADD3.X R10, R194, R194, R13.reuse, P6, P1 ;  /* 0x000000c2c20a7210 */ /* 0x100fe400037e240d */
[----:B------:R-:W-:-:S02]  /*16c70*/  LEA.HI.X R25, R12, R195, R13, 0x1, P0 ;  /* 0x000000c30c197211 */ /* 0x000fc400000f0c0d */
[CC--:B------:R-:W-:Y:S02]  /*16c80*/  @!P2 LEA R22, P6, R11.reuse, R196.reuse, 0x1 ;  /* 0x000000c40b16a211 */ /* 0x0c0fe400078c08ff */
[CC--:B------:R-:W-:Y:S01]  /*16c90*/  @P5 LEA R16, P0, R11.reuse, R196.reuse, 0x1 ;  /* 0x000000c40b105211 */ /* 0x0c0fe200078008ff */
[----:B------:R-:W-:Y:S01]  /*16ca0*/  @!PT LDS RZ, [RZ] ;  /* 0x00000000fffff984 */ /* 0x000fe20000000800 */
[----:B------:R-:W-:Y:S01]  /*16cb0*/  @!PT LDS RZ, [RZ] ;  /* 0x00000000fffff984 */ /* 0x000fe20000000800 */
[----:B------:R-:W-:Y:S01]  /*16cc0*/  @!PT LDS RZ, [RZ] ;  /* 0x00000000fffff984 */ /* 0x000fe20000000800 */
[----:B------:R1:W-:Y:S01]  /*16cd0*/  @!P2 LDGSTS.E.BYPASS.LTC128B.128 [R203+0x3000], [R24.64] ;  /* 0x0300000018cbafae */ /* 0x0003e2000b901d44 */
[CCC-:B------:R-:W-:Y:S02]  /*16ce0*/  @!P2 LEA.HI.X R23, R11.reuse, R195.reuse, R10.reuse, 0x1, P6 ;  /* 0x000000c30b17a211 */ /* 0x1c0fe400030f0c0a */
[C---:B------:R-:W-:Y:S01]  /*16cf0*/  @P5 LEA.HI.X R17, R11.reuse, R195, R10, 0x1, P0 ;  /* 0x000000c30b115211 */ /* 0x040fe200000f0c0a */
[----:B------:R1:W-:Y:S01]  /*16d00*/  @P2 STS [R203+0x3000], RZ ;  /* 0x003000ffcb002388 */ /* 0x0003e20000000800 */
[C---:B------:R-:W-:Y:S02]  /*16d10*/  @P4 LEA R14, P1, R11.reuse, R196, 0x1 ;  /* 0x000000c40b0e4211 */ /* 0x040fe400078208ff */
[-C--:B------:R-:W-:Y:S01]  /*16d20*/  IADD3 R9, P6, R11, R193.reuse, RZ ;  /* 0x000000c10b097210 */ /* 0x080fe20007fde0ff */
[----:B------:R1:W-:Y:S01]  /*16d30*/  @P2 STS [R203+0x3004], RZ ;  /* 0x003004ffcb002388 */ /* 0x0003e20000000800 */
[----:B------:R-:W-:-:S02]  /*16d40*/  @!P2 IADD3 R12, P0, R12, R193, RZ ;  /* 0x000000c10c0ca210 */ /* 0x000fc40007f1e0ff */
[-C--:B------:R-:W-:Y:S01]  /*16d50*/  @P4 LEA.HI.X R15, R11, R195.reuse, R10, 0x1, P1 ;  /* 0x000000c30b0f4211 */ /* 0x080fe200008f0c0a */
[--C-:B------:R-:W-:Y:S01]  /*16d60*/  IMAD.X R10, R10, 0x1, R194.reuse, P6 ;  /* 0x000000010a0a7824 */ /* 0x100fe200030e06c2 */
[-C--:B------:R-:W-:Y:S01]  /*16d70*/  @!P2 LEA R26, P6, R9, R196.reuse, 0x1 ;  /* 0x000000c4091aa211 */ /* 0x080fe200078c08ff */
[----:B------:R-:W-:Y:S01]  /*16d80*/  @!P2 IMAD.X R13, R13, 0x1, R194, P0 ;  /* 0x000000010d0da824 */ /* 0x000fe200000e06c2 */
[CC--:B------:R-:W-:Y:S01]  /*16d90*/  @P5 LEA R32, P1, R9.reuse, R196.reuse, 0x1 ;  /* 0x000000c409205211 */ /* 0x0c0fe200078208ff */
[----:B------:R-:W-:Y:S01]  /*16da0*/  @P5 IMAD.MOV.U32 R11, RZ, RZ, R25 ;  /* 0x000000ffff0b5224 */ /* 0x000fe200078e0019 */
[C---:B------:R-:W-:Y:S01]  /*16db0*/  @P4 LEA R30, P0, R9.reuse, R196, 0x1 ;  /* 0x000000c4091e4211 */ /* 0x040fe200078008ff */
[----:B------:R1:W-:Y:S01]  /*16dc0*/  @P2 STS.64 [R203+0x3008], RZ ;  /* 0x003008ffcb002388 */ /* 0x0003e20000000a00 */
[CCC-:B------:R-:W-:Y:S02]  /*16dd0*/  @!P2 LEA.HI.X R27, R9.reuse, R195.reuse, R10.reuse, 0x1, P6 ;  /* 0x000000c3091ba211 */ /* 0x1c0fe400030f0c0a */
[----:B------:R-:W-:-:S02]  /*16de0*/  @P5 LEA.HI.X R33, R9, R195, R10, 0x1, P1 ;  /* 0x000000c309215211 */ /* 0x000fc400008f0c0a */
[----:B------:R-:W-:Y:S01]  /*16df0*/  @P4 LEA.HI.X R31, R9, R195, R10, 0x1, P0 ;  /* 0x000000c3091f4211 */ /* 0x000fe200000f0c0a */
[--C-:B------:R-:W-:Y:S01]  /*16e00*/  @P5 IMAD.MOV.U32 R10, RZ, RZ, R24.reuse ;  /* 0x000000ffff0a5224 */ /* 0x100fe200078e0018 */
[----:B------:R-:W-:Y:S01]  /*16e10*/  @!P2 LEA R34, P6, R12, R196, 0x1 ;  /* 0x000000c40c22a211 */ /* 0x000fe200078c08ff */
[----:B------:R-:W-:-:S03]  /*16e20*/  IMAD.MOV.U32 R196, RZ, RZ, R24 ;  /* 0x000000ffffc47224 */ /* 0x000fc600078e0018 */
[----:B------:R-:W-:Y:S01]  /*16e30*/  @!PT LDS RZ, [RZ] ;  /* 0x00000000fffff984 */ /* 0x000fe20000000800 */
[----:B------:R-:W-:Y:S01]  /*16e40*/  @!PT LDS RZ, [RZ] ;  /* 0x00000000fffff984 */ /* 0x000fe20000000800 */
[----:B------:R-:W-:Y:S01]  /*16e50*/  @!PT LDS RZ, [RZ] ;  /* 0x00000000fffff984 */ /* 0x000fe20000000800 */
[----:B------:R2:W-:Y:S01]  /*16e60*/  @P5 LDGSTS.E.BYPASS.LTC128B.128 [R203+0x5000], [R10.64+0x40] ;  /* 0x050000400acb5fae */ /* 0x0005e2000b901d44 */
[----:B------:R-:W-:Y:S01]  /*16e70*/  @!P2 LEA.HI.X R35, R12, R195, R13, 0x1, P6 ;  /* 0x000000c30c23a211 */ /* 0x000fe200030f0c0d */
[--C-:B------:R-:W-:Y:S02]  /*16e80*/  IMAD.MOV.U32 R195, RZ, RZ, R25.reuse ;  /* 0x000000ffffc37224 */ /* 0x100fe400078e0019 */
        /* <DEDUP_REMOVED lines=54> */
.L_x_1196:
[----:B------:R-:W-:Y:S05]  /*171f0*/  BSYNC B1 ;  /* 0x0000000000017941 */ /* 0x000fea0003800000 */
.L_x_1195:
[----:B------:R-:W2:Y:S01]  /*17200*/  LD.E R143, [R118.64+0xdc] ;  /* 0x0000dc04768f7980 */ /* 0x000ea2000c101900 */
[----:B------:R-:W-:-:S03]  /*17210*/  FMNMX.FTZ R9, R0, R7, !PT ;  /* 0x0000000700097209 */ /* 0x000fc60007810000 */
[----:B------:R-:W-:Y:S01]  /*17220*/  LDSM.16.MT88.4 R36, [R120+0xb000] ;  /* 0x00b000007824783b */ /* 0x000fe20000004200 */
[----:B------:R-:W-:-:S03]  /*17230*/  FMNMX.FTZ R9, R8, R9, !PT ;  /* 0x0000000908097209 */ /* 0x000fc60007810000 */
[----:B------:R-:W-:Y:S01]  /*17240*/  LDSM.16.MT88.4 R44, [R123+0xd000] ;  /* 0x00d000007b2c783b */ /* 0x000fe20000004200 */
[----:B-1----:R-:W-:Y:S02]  /*17250*/  FMNMX.FTZ R10, R138, R9, !PT ;  /* 0x000000098a0a7209 */ /* 0x002fe40007810000 */
[----:B------:R-:W-:Y:S01]  /*17260*/  FMNMX.FTZ R9, R2, R5, !PT ;  /* 0x0000000502097209 */ /* 0x000fe20007810000 */
[----:B------:R-:W-:Y:S01]  /*17270*/  LDSM.16.MT88.4 R20, [R120+0x9000] ;  /* 0x009000007814783b */ /* 0x000fe20000004200 */
        /* <DEDUP_REMOVED lines=55> */
[----:B------:R-:W-:-:S03]  /*175f0*/  FMNMX.FTZ R9, R147, R10, !PT ;  /* 0x0000000a93097209 */ /* 0x000fc60007810000 */
[----:B------:R-:W1:Y:S01]  /*17600*/  SHFL.BFLY PT, R10, R11, 0x2, 0x1f ;  /* 0x0c401f000b0a7f89 */ /* 0x000e6200000e0000 */
[----:B------:R-:W-:-:S04]  /*17610*/  FMNMX.FTZ R12, R126, R9, !PT ;  /* 0x000000097e0c7209 */ /* 0x000fc80007810000 */
[----:B------:R-:W-:-:S04]  /*17620*/  FMNMX.FTZ R12, R127, R12, !PT ;  /* 0x0000000c7f0c7209 */ /* 0x000fc80007810000 */
[----:B------:R-:W-:-:S04]  /*17630*/  FMNMX.FTZ R12, R125, R12, !PT ;  /* 0x0000000c7d0c7209 */ /* 0x000fc80007810000 */
[----:B------:R-:W-:-:S05]  /*17640*/  FMNMX.FTZ R12, R129, R12, !PT ;  /* 0x0000000c810c7209 */ /* 0x000fca0007810000 */
[----:B------:R-:W3:Y:S01]  /*17650*/  SHFL.BFLY PT, R9, R12, 0x2, 0x1f ;  /* 0x0c401f000c097f89 */ /* 0x000ee200000e0000 */
[----:B-1----:R-:W-:-:S05]  /*17660*/  FMNMX.FTZ R10, R11, R10, !PT ;  /* 0x0000000a0b0a7209 */ /* 0x002fca0007810000 */
[----:B------:R-:W1:Y:S01]  /*17670*/  SHFL.BFLY PT, R139, R10, 0x1, 0x1f ;  /* 0x0c201f000a8b7f89 */ /* 0x000e6200000e0000 */
[----:B---3--:R-:W-:-:S03]  /*17680*/  FMNMX.FTZ R9, R12, R9, !PT ;  /* 0x000000090c097209 */ /* 0x008fc60007810000 */
[----:B------:R-:W-:Y:S04]  /*17690*/  LDSM.16.MT88.4 R12, [R123+0x9000] ;  /* 0x009000007b0c783b */ /* 0x000fe80000004200 */
[----:B------:R-:W3:Y:S01]  /*176a0*/  SHFL.BFLY PT, R142, R9, 0x1, 0x1f ;  /* 0x0c201f00098e7f89 */ /* 0x000ee200000e0000 */
[----:B-1----:R-:W-:-:S04]  /*176b0*/  FMNMX.FTZ R139, R10, R139, !PT ;  /* 0x0000008b0a8b7209 */ /* 0x002fc80007810000 */
[----:B------:R-:W-:Y:S02]  /*176c0*/  FSETP.NEU.FTZ.AND P0, PT, R139, -INF , PT ;  /* 0xff8000008b00780b */ /* 0x000fe40003f1d000 */
[----:B---3--:R-:W-:-:S04]  /*176d0*/  FMNMX.FTZ R142, R9, R142, !PT ;  /* 0x0000008e098e7209 */ /* 0x008fc80007810000 */
[----:B------:R-:W-:Y:S01]  /*176e0*/  FSETP.NEU.FTZ.AND P1, PT, R142, -INF , PT ;  /* 0xff8000008e00780b */ /* 0x000fe20003f3d000 */
[----:B--2---:R-:W-:-:S05]  /*176f0*/  FMUL.FTZ R134, R143, R139 ;  /* 0x0000008b8f867220 */ /* 0x004fca0000410000 */
[----:B------:R-:W-:-:S05]  /*17700*/  FSEL R134, R134, RZ, P0 ;  /* 0x000000ff86867208 */ /* 0x000fca0000000000 */
[-CC-:B------:R-:W-:Y:S02]  /*17710*/  FFMA.FTZ R133, R7, R143.reuse, -R134.reuse ;  /* 0x0000008f07857223 */ /* 0x180fe40000010886 */
[----:B------:R-:W-:Y:S02]  /*17720*/  FMUL.FTZ R7, R143, R142 ;  /* 0x0000008e8f077220 */ /* 0x000fe40000410000 */
[-CC-:B------:R-:W-:Y:S02]  /*17730*/  FFMA.FTZ R131, R138, R143.reuse, -R134.reuse ;  /* 0x0000008f8a837223 */ /* 0x180fe40000010886 */
[-CC-:B------:R-:W-:Y:S01]  /*17740*/  FFMA.FTZ R132, R8, R143.reuse, -R134.reuse ;  /* 0x0000008f08847223 */ /* 0x180fe20000010886 */
[----:B------:R-:W-:Y:S01]  /*17750*/  FSEL R138, R7, RZ, P1 ;  /* 0x000000ff078a7208 */ /* 0x000fe20000800000 */
[-CC-:B------:R-:W-:Y:S01]  /*17760*/  FFMA.FTZ R130, R53, R143.reuse, -R134.reuse ;  /* 0x0000008f35827223 */ /* 0x180fe20000010886 */
[----:B------:R-:W-:Y:S01]  /*17770*/  MUFU.EX2 R133, R133 ;  /* 0x0000008500857308 */ /* 0x000fe20000000800 */
[----:B------:R-:W-:-:S02]  /*17780*/  FFMA.FTZ R55, R55, R143, -R134 ;  /* 0x0000008f37377223 */ /* 0x000fc40000010886 */
[-CC-:B------:R-:W-:Y:S01]  /*17790*/  FFMA.FTZ R137, R5, R143.reuse, -R138.reuse ;  /* 0x0000008f05897223 */ /* 0x180fe2000001088a */
[----:B------:R-:W-:Y:S01]  /*177a0*/  FSEL R5, R139, RZ, P0 ;  /* 0x000000ff8b057208 */ /* 0x000fe20000000000 */
[-CC-:B------:R-:W-:Y:S02]  /*177b0*/  FFMA.FTZ R136, R6, R143.reuse, -R138.reuse ;  /* 0x0000008f06887223 */ /* 0x180fe4000001088a */
[-CC-:B------:R-:W-:Y:S01]  /*177c0*/  FFMA.FTZ R135, R28, R143.reuse, -R138.reuse ;  /* 0x0000008f1c877223 */ /* 0x180fe2000001088a */
[----:B------:R-:W1:Y:S01]  /*177d0*/  MUFU.EX2 R132, R132 ;  /* 0x0000008400847308 */ /* 0x000e620000000800 */
[----:B------:R-:W-:Y:S01]  /*177e0*/  FADD.FTZ R6, R0, -R5 ;  /* 0x8000000500067221 */ /* 0x000fe20000010000 */
[----:B------:R-:W-:Y:S01]  /*177f0*/  FSEL R5, R142, RZ, P1 ;  /* 0x000000ff8e057208 */ /* 0x000fe20000800000 */
[----:B------:R-:W-:Y:S01]  /*17800*/  FFMA.FTZ R0, R4, R143, -R138 ;  /* 0x0000008f04007223 */ /* 0x000fe2000001088a */
[----:B------:R-:W2:Y:S01]  /*17810*/  LDSM.16.MT88.4 R28, [R123+0xb000] ;  /* 0x00b000007b1c783b */ /* 0x000ea20000004200 */
[----:B------:R-:W-:-:S02]  /*17820*/  FMUL.FTZ R9, R143, R6 ;  /* 0x000000068f097220 */ /* 0x000fc40000410000 */
[----:B------:R-:W-:Y:S01]  /*17830*/  FADD.FTZ R4, R2, -R5 ;  /* 0x8000000502047221 */ /* 0x000fe20000010000 */
[----:B------:R-:W-:Y:S01]  /*17840*/  MUFU.EX2 R131, R131 ;  /* 0x0000008300837308 */ /* 0x000fe20000000800 */
[-CC-:B------:R-:W-:Y:S02]  /*17850*/  FFMA.FTZ R57, R51, R143.reuse, -R138.reuse ;  /* 0x0000008f33397223 */ /* 0x180fe4000001088a */
[----:B------:R-:W-:Y:S02]  /*17860*/  FMUL.FTZ R144, R143, R4 ;  /* 0x000000048f907220 */ /* 0x000fe40000410000 */
[-CC-:B------:R-:W-:Y:S02]  /*17870*/  FFMA.FTZ R64, R64, R143.reuse, -R138.reuse ;  /* 0x0000008f40407223 */ /* 0x180fe4000001088a */
[----:B------:R-:W-:Y:S01]  /*17880*/  FFMA.FTZ R161, R161, R143, -R138 ;  /* 0x0000008fa1a17223 */ /* 0x000fe2000001088a */
[----:B------:R-:W3:Y:S01]  /*17890*/  MUFU.EX2 R130, R130 ;  /* 0x0000008200827308 */ /* 0x000ee20000000800 */
[----:B-1----:R-:W-:Y:S01]  /*178a0*/  F2FP.BF16.PACK_AB R5, R132, R133 ;  /* 0x000000858405723e */ /* 0x002fe200000010ff */
[----:B------:R-:W-:-:S02]  /*178b0*/  FFMA.FTZ R163, R163, R143, -R134 ;  /* 0x0000008fa3a37223 */ /* 0x000fc40000010886 */
[-C--:B------:R-:W-:Y:S02]  /*178c0*/  FFMA.FTZ R173, R166, R143.reuse, -R138 ;  /* 0x0000008fa6ad7223 */ /* 0x080fe4000001088a */
[-CC-:B------:R-:W-:Y:S02]  /*178d0*/  FFMA.FTZ R167, R167, R143.reuse, -R134.reuse ;  /* 0x0000008fa7a77223 */ /* 0x180fe40000010886 */
[----:B------:R-:W1:Y:S01]  /*178e0*/  MUFU.EX2 R144, R144 ;  /* 0x0000009000907308 */ /* 0x000e620000000800 */
[-CC-:B------:R-:W-:Y:S02]  /*178f0*/  FFMA.FTZ R170, R170, R143.reuse, -R134.reuse ;  /* 0x0000008faaaa7223 */ /* 0x180fe40000010886 */
[-C--:B------:R-:W-:Y:S02]  /*17900*/  FFMA.FTZ R171, R171, R143.reuse, -R134 ;  /* 0x0000008fabab7223 */ /* 0x080fe40000010886 */
[-CC-:B------:R-:W-:Y:S02]  /*17910*/  FFMA.FTZ R168, R168, R143.reuse, -R138.reuse ;  /* 0x0000008fa8a87223 */ /* 0x180fe4000001088a */
[--C-:B------:R-:W-:Y:S01]  /*17920*/  FFMA.FTZ R169, R169, R143, -R138.reuse ;  /* 0x0000008fa9a97223 */ /* 0x100fe2000001088a */
[----:B------:R-:W-:Y:S01]  /*17930*/  MUFU.EX2 R137, R137 ;  /* 0x0000008900897308 */ /* 0x000fe20000000800 */
[----:B---3--:R-:W-:Y:S01]  /*17940*/  F2FP.BF16.PACK_AB R7, R130, R131 ;  /* 0x000000838207723e */ /* 0x008fe200000010ff */
[----:B------:R-:W-:-:S02]  /*17950*/  FFMA.FTZ R164, R164, R143, -R138 ;  /* 0x0000008fa4a47223 */ /* 0x000fc4000001088a */
[-CC-:B------:R-:W-:Y:S02]  /*17960*/  FFMA.FTZ R166, R165, R143.reuse, -R134.reuse ;  /* 0x0000008fa5a67223 */ /* 0x180fe40000010886 */
[-CC-:B------:R-:W-:Y:S02]  /*17970*/  FFMA.FTZ R159, R159, R143.reuse, -R134.reuse ;  /* 0x0000008f9f9f7223 */ /* 0x180fe40000010886 */
[----:B------:R-:W3:Y:S01]  /*17980*/  MUFU.EX2 R136, R136 ;  /* 0x0000008800887308 */ /* 0x000ee20000000800 */
[-C--:B-1----:R-:W-:Y:S02]  /*17990*/  FMUL.FTZ R32, R88, R144.reuse ;  /* 0x0000009058207220 */ /* 0x082fe40000410000 */
[-C--:B------:R-:W-:Y:S02]  /*179a0*/  FMUL.FTZ R33, R89, R144.reuse ;  /* 0x0000009059217220 */ /* 0x080fe40000410000 */
[----:B------:R-:W-:Y:S02]  /*179b0*/  FFMA.FTZ R88, R62, R143, -R134 ;  /* 0x0000008f3e587223 */ /* 0x000fe40000010886 */
[-C--:B------:R-:W-:Y:S01]  /*179c0*/  FMUL.FTZ R84, R84, R144.reuse ;  /* 0x0000009054547220 */ /* 0x080fe20000410000 */
[----:B------:R-:W-:Y:S01]  /*179d0*/  MUFU.EX2 R135, R135 ;  /* 0x0000008700877308 */ /* 0x000fe20000000800 */
[-C--:B------:R-:W-:Y:S01]  /*179e0*/  FMUL.FTZ R85, R85, R144.reuse ;  /* 0x0000009055557220 */ /* 0x080fe20000410000 */
[----:B------:R-:W1:Y:S01]  /*179f0*/  LDSM.16.MT88.4 R60, [R120+0xd000] ;  /* 0x00d00000783c783b */ /* 0x000e620000004200 */
[----:B------:R-:W-:-:S02]  /*17a00*/  FMUL.FTZ R40, R80, R144 ;  /* 0x0000009050287220 */ /* 0x000fc40000410000 */
[-C--:B------:R-:W-:Y:S02]  /*17a10*/  FMUL.FTZ R41, R81, R144.reuse ;  /* 0x0000009051297220 */ /* 0x080fe40000410000 */
[-C--:B------:R-:W-:Y:S01]  /*17a20*/  FMUL.FTZ R48, R76, R144.reuse ;  /* 0x000000904c307220 */ /* 0x080fe20000410000 */
[----:B------:R-:W4:Y:S01]  /*17a30*/  MUFU.EX2 R0, R0 ;  /* 0x0000000000007308 */ /* 0x000f220000000800 */
[----:B---3--:R-:W-:Y:S01]  /*17a40*/  F2FP.BF16.PACK_AB R4, R136, R137 ;  /* 0x000000898804723e */ /* 0x008fe200000010ff */
[-C--:B------:R-:W-:Y:S02]  /*17a50*/  FMUL.FTZ R49, R77, R144.reuse ;  /* 0x000000904d317220 */ /* 0x080fe40000410000 */
[-C--:B------:R-:W-:Y:S02]  /*17a60*/  FMUL.FTZ R24, R96, R144.reuse ;  /* 0x0000009060187220 */ /* 0x080fe40000410000 */
[----:B------:R-:W-:Y:S02]  /*17a70*/  FFMA.FTZ R96, R65, R143, -R134 ;  /* 0x0000008f41607223 */ /* 0x000fe40000010886 */
[----:B------:R-:W3:Y:S01]  /*17a80*/  MUFU.EX2 R2, R9 ;  /* 0x0000000900027308 */ /* 0x000ee20000000800 */
[----:B------:R-:W-:-:S02]  /*17a90*/  FMUL.FTZ R8, R112, R144 ;  /* 0x0000009070087220 */ /* 0x000fc40000410000 */
[-C--:B------:R-:W-:Y:S02]  /*17aa0*/  FMUL.FTZ R16, R104, R144.reuse ;  /* 0x0000009068107220 */ /* 0x080fe40000410000 */
[-C--:B------:R-:W-:Y:S02]  /*17ab0*/  FMUL.FTZ R17, R105, R144.reuse ;  /* 0x0000009069117220 */ /* 0x080fe40000410000 */
[-C--:B------:R-:W-:Y:S01]  /*17ac0*/  FMUL.FTZ R25, R97, R144.reuse ;  /* 0x0000009061197220 */ /* 0x080fe20000410000 */
[----:B----4-:R-:W-:Y:S01]  /*17ad0*/  F2FP.BF16.PACK_AB R6, R0, R135 ;  /* 0x000000870006723e */ /* 0x010fe200000010ff */
[----:B------:R4:W-:Y:S01]  /*17ae0*/  MUFU.EX2 R77, R57 ;  /* 0x00000039004d7308 */ /* 0x0009e20000000800 */
[-C--:B------:R-:W-:Y:S02]  /*17af0*/  FMUL.FTZ R108, R108, R144.reuse ;  /* 0x000000906c6c7220 */ /* 0x080fe40000410000 */
[-C--:B------:R-:W-:Y:S02]  /*17b00*/  FMUL.FTZ R109, R109, R144.reuse ;  /* 0x000000906d6d7220 */ /* 0x080fe40000410000 */
[----:B------:R-:W-:-:S02]  /*17b10*/  FMUL.FTZ R100, R100, R144 ;  /* 0x0000009064647220 */ /* 0x000fc40000410000 */
[-C--:B---3--:R-:W-:Y:S01]  /*17b20*/  FMUL.FTZ R34, R90, R2.reuse ;  /* 0x000000025a227220 */ /* 0x088fe20000410000 */
[----:B------:R-:W-:Y:S01]  /*17b30*/  MUFU.EX2 R96, R96 ;  /* 0x0000006000607308 */ /* 0x000fe20000000800 */
[-C--:B------:R-:W-:Y:S02]  /*17b40*/  FMUL.FTZ R35, R91, R2.reuse ;  /* 0x000000025b237220 */ /* 0x080fe40000410000 */
[-C--:B------:R-:W-:Y:S02]  /*17b50*/  FMUL.FTZ R86, R86, R2.reuse ;  /* 0x0000000256567220 */ /* 0x080fe40000410000 */
[-C--:B------:R-:W-:Y:S02]  /*17b60*/  FMUL.FTZ R87, R87, R2.reuse ;  /* 0x0000000257577220 */ /* 0x080fe40000410000 */
[-C--:B------:R-:W-:Y:S01]  /*17b70*/  FMUL.FTZ R42, R82, R2.reuse ;  /* 0x00000002522a7220 */ /* 0x080fe20000410000 */
[----:B------:R-:W-:Y:S01]  /*17b80*/  HMMA.16816.F32.BF16 R32, R4, R36, R32 ;  /* 0x000000240420723c */ /* 0x000fe20000041820 */
[-C--:B------:R-:W-:Y:S01]  /*17b90*/  FMUL.FTZ R43, R83, R2.reuse ;  /* 0x00000002532b7220 */ /* 0x080fe20000410000 */
[----:B------:R-:W-:Y:S01]  /*17ba0*/  MUFU.EX2 R88, R88 ;  /* 0x0000005800587308 */ /* 0x000fe20000000800 */
[----:B------:R-:W-:-:S02]  /*17bb0*/  FMUL.FTZ R50, R78, R2 ;  /* 0x000000024e327220 */ /* 0x000fc40000410000 */
[-C--:B------:R-:W-:Y:S02]  /*17bc0*/  FMUL.FTZ R51, R79, R2.reuse ;  /* 0x000000024f337220 */ /* 0x080fe40000410000 */
[----:B------:R-:W-:Y:S01]  /*17bd0*/  FFMA.FTZ R79, R56, R143, -R134 ;  /* 0x0000008f384f7223 */ /* 0x000fe20000010886 */
[C---:B------:R-:W-:Y:S01]  /*17be0*/  HMMA.16816.F32.BF16 R36, R4.reuse, R38, R84 ;  /* 0x000000260424723c */ /* 0x040fe20000041854 */
[-C--:B------:R-:W-:Y:S01]  /*17bf0*/  FMUL.FTZ R10, R114, R2.reuse ;  /* 0x00000002720a7220 */ /* 0x080fe20000410000 */
[----:B------:R3:W-:Y:S01]  /*17c00*/  MUFU.EX2 R84, R64 ;  /* 0x0000004000547308 */ /* 0x0007e20000000800 */
[----:B------:R-:W-:Y:S01]  /*17c10*/  FMUL.FTZ R11, R115, R2 ;  /* 0x00000002730b7220 */ /* 0x000fe20000410000 */
[----:B----4-:R-:W-:Y:S01]  /*17c20*/  LDSM.16.MT88.4 R56, [R123+0xb400] ;  /* 0x00b400007b38783b */ /* 0x010fe20000004200 */
[----:B------:R-:W-:Y:S02]  /*17c30*/  FMUL.FTZ R9, R113, R144 ;  /* 0x0000009071097220 */ /* 0x000fe40000410000 */
[-C--:B------:R-:W-:Y:S01]  /*17c40*/  FMUL.FTZ R18, R106, R2.reuse ;  /* 0x000000026a127220 */ /* 0x080fe20000410000 */
[----:B------:R-:W-:Y:S01]  /*17c50*/  HMMA.16816.F32.BF16 R40, R4, R44, R40 ;  /* 0x0000002c0428723c */ /* 0x000fe20000041828 */
[-C--:B------:R-:W-:Y:S01]  /*17c60*/  FMUL.FTZ R19, R107, R2.reuse ;  /* 0x000000026b137220 */ /* 0x080fe20000410000 */
[----:B------:R-:W-:Y:S01]  /*17c70*/  MUFU.EX2 R79, R79 ;  /* 0x0000004f004f7308 */ /* 0x000fe20000000800 */
[----:B------:R-:W-:-:S02]  /*17c80*/  FMUL.FTZ R26, R98, R2 ;  /* 0x00000002621a7220 */ /* 0x000fc40000410000 */
[-C--:B------:R-:W-:Y:S02]  /*17c90*/  FMUL.FTZ R27, R99, R2.reuse ;  /* 0x00000002631b7220 */ /* 0x080fe40000410000 */
[-C--:B------:R-:W-:Y:S01]  /*17ca0*/  FMUL.FTZ R110, R110, R2.reuse ;  /* 0x000000026e6e7220 */ /* 0x080fe20000410000 */
[C---:B------:R-:W-:Y:S01]  /*17cb0*/  HMMA.16816.F32.BF16 R44, R4.reuse, R46, R48 ;  /* 0x0000002e042c723c */ /* 0x040fe20000041830 */
[----:B------:R-:W-:Y:S01]  /*17cc0*/  LDSM.16.MT88.4 R48, [R120+0x9400] ;  /* 0x009400007830783b */ /* 0x000fe20000004200 */
[-C--:B------:R-:W-:Y:S01]  /*17cd0*/  FMUL.FTZ R111, R111, R2.reuse ;  /* 0x000000026f6f7220 */ /* 0x080fe20000410000 */
[----:B------:R-:W-:Y:S01]  /*17ce0*/  MUFU.EX2 R161, R161 ;  /* 0x000000a100a17308 */ /* 0x000fe20000000800 */
[-C--:B------:R-:W-:Y:S01]  /*17cf0*/  FMUL.FTZ R102, R102, R2.reuse ;  /* 0x0000000266667220 */ /* 0x080fe20000410000 */
[----:B---3--:R-:W3:Y:S01]  /*17d00*/  LDSM.16.MT88.4 R64, [R123+0x9400] ;  /* 0x009400007b40783b */ /* 0x008ee20000004200 */
[----:B------:R-:W-:Y:S02]  /*17d10*/  FMUL.FTZ R103, R103, R2 ;  /* 0x0000000267677220 */ /* 0x000fe40000410000 */
        /* <DEDUP_REMOVED lines=8> */
[-CC-:B------:R-:W-:Y:S01]  /*17da0*/  FFMA.FTZ R81, R54, R143.reuse, -R138.reuse ;  /* 0x0000008f36517223 */ /* 0x180fe2000001088a */
[----:B------:R-:W-:Y:S01]  /*17db0*/  MUFU.EX2 R167, R167 ;  /* 0x000000a700a77308 */ /* 0x000fe20000000800 */
[----:B------:R-:W-:Y:S02]  /*17dc0*/  FFMA.FTZ R76, R52, R143, -R138 ;  /* 0x0000008f344c7223 */ /* 0x000fe4000001088a */
[----:B------:R-:W-:Y:S02]  /*17dd0*/  FMUL.FTZ R54, R74, R2 ;  /* 0x000000024a367220 */ /* 0x000fe40000410000 */
[-C--:B------:R-:W-:Y:S01]  /*17de0*/  FMUL.FTZ R52, R72, R144.reuse ;  /* 0x0000009048347220 */ /* 0x080fe20000410000 */
[----:B--2---:R-:W-:Y:S01]  /*17df0*/  HMMA.16816.F32.BF16 R24, R4, R28, R24 ;  /* 0x0000001c0418723c */ /* 0x004fe20000041818 */
[----:B------:R-:W-:Y:S01]  /*17e00*/  FMUL.FTZ R53, R73, R144 ;  /* 0x0000009049357220 */ /* 0x000fe20000410000 */
[----:B------:R-:W2:Y:S01]  /*17e10*/  MUFU.EX2 R81, R81 ;  /* 0x0000005100517308 */ /* 0x000ea20000000800 */
[----:B------:R-:W-:-:S02]  /*17e20*/  FMUL.FTZ R70, R70, R2 ;  /* 0x0000000246467220 */ /* 0x000fc40000410000 */
[----:B------:R-:W-:Y:S02]  /*17e30*/  FMUL.FTZ R71, R71, R2 ;  /* 0x0000000247477220 */ /* 0x000fe40000410000 */
[-C--:B------:R-:W-:Y:S01]  /*17e40*/  FMUL.FTZ R68, R68, R144.reuse ;  /* 0x0000009044447220 */ /* 0x080fe20000410000 */
[C---:B------:R-:W-:Y:S01]  /*17e50*/  HMMA.16816.F32.BF16 R12, R4.reuse, R14, R108 ;  /* 0x0000000e040c723c */ /* 0x040fe2000004186c */
[----:B------:R-:W-:Y:S01]  /*17e60*/  FMUL.FTZ R69, R69, R144 ;  /* 0x0000009045457220 */ /* 0x000fe20000410000 */
[----:B------:R-:W-:Y:S01]  /*17e70*/  MUFU.EX2 R76, R76 ;  /* 0x0000004c004c7308 */ /* 0x000fe20000000800 */
[-CC-:B------:R-:W-:Y:S01]  /*17e80*/  FFMA.FTZ R78, R184, R143.reuse, -R134.reuse ;  /* 0x0000008fb84e7223 */ /* 0x180fe20000010886 */
[----:B------:R-:W-:Y:S01]  /*17e90*/  LDSM.16.MT88.4 R108, [R123+0xac00] ;  /* 0x00ac00007b6c783b */ /* 0x000fe20000004200 */
[-CC-:B------:R-:W-:Y:S02]  /*17ea0*/  FFMA.FTZ R83, R186, R143.reuse, -R134.reuse ;  /* 0x0000008fba537223 */ /* 0x180fe40000010886 */
[-C--:B------:R-:W-:Y:S01]  /*17eb0*/  FFMA.FTZ R80, R183, R143.reuse, -R134 ;  /* 0x0000008fb7507223 */ /* 0x080fe20000010886 */
[----:B------:R-:W-:Y:S01]  /*17ec0*/  HMMA.16816.F32.BF16 R20, R4, R22, R100 ;  /* 0x000000160414723c */ /* 0x000fe20000041864 */
[-CC-:B------:R-:W-:Y:S01]  /*17ed0*/  FFMA.FTZ R82, R180, R143.reuse, -R138.reuse ;  /* 0x0000008fb4527223 */ /* 0x180fe2000001088a */
[----:B------:R-:W-:Y:S01]  /*17ee0*/  MUFU.EX2 R78, R78 ;  /* 0x0000004e004e7308 */ /* 0x000fe20000000800 */
[-CC-:B------:R-:W-:Y:S01]  /*17ef0*/  FFMA.FTZ R85, R185, R143.reuse, -R138.reuse ;  /* 0x0000008fb9557223 */ /* 0x180fe2000001088a */
[----:B------:R-:W-:Y:S01]  /*17f00*/  LDSM.16.MT88.4 R100, [R120+0xac00] ;  /* 0x00ac00007864783b */ /* 0x000fe20000004200 */
[----:B------:R-:W-:-:S02]  /*17f10*/  FFMA.FTZ R86, R179, R143, -R138 ;  /* 0x0000008fb3567223 */ /* 0x000fc4000001088a */
[-C--:B------:R-:W-:Y:S01]  /*17f20*/  FFMA.FTZ R87, R182, R143.reuse, -R138 ;  /* 0x0000008fb6577223 */ /* 0x080fe2000001088a */
[----:B------:R-:W-:Y:S01]  /*17f30*/  HMMA.16816.F32.BF16 R28, R4, R30, R92 ;  /* 0x0000001e041c723c */ /* 0x000fe2000004185c */
[-CC-:B------:R-:W-:Y:S01]  /*17f40*/  FFMA.FTZ R89, R181, R143.reuse, -R134.reuse ;  /* 0x0000008fb5597223 */ /* 0x180fe20000010886 */
[----:B------:R4:W5:Y:S01]  /*17f50*/  MUFU.EX2 R93, R55 ;  /* 0x00000037005d7308 */ /* 0x0009620000000800 */
[-CC-:B------:R-:W-:Y:S02]  /*17f60*/  FFMA.FTZ R90, R176, R143.reuse, -R134.reuse ;  /* 0x0000008fb05a7223 */ /* 0x180fe40000010886 */
[-C--:B------:R-:W-:Y:S02]  /*17f70*/  FFMA.FTZ R91, R178, R143.reuse, -R134 ;  /* 0x0000008fb25b7223 */ /* 0x080fe40000010886 */
[-C--:B------:R-:W-:Y:S02]  /*17f80*/  FFMA.FTZ R94, R162, R143.reuse, -R138 ;  /* 0x0000008fa25e7223 */ /* 0x080fe4000001088a */
[-C--:B------:R-:W-:Y:S01]  /*17f90*/  FFMA.FTZ R92, R177, R143.reuse, -R134 ;  /* 0x0000008fb15c7223 */ /* 0x080fe20000010886 */
[----:B------:R-:W-:Y:S01]  /*17fa0*/  MUFU.EX2 R83, R83 ;  /* 0x0000005300537308 */ /* 0x000fe20000000800 */
[----:B------:R-:W-:-:S02]  /*17fb0*/  FFMA.FTZ R95, R175, R143, -R138 ;  /* 0x0000008faf5f7223 */ /* 0x000fc4000001088a */
[-C--:B------:R-:W-:Y:S02]  /*17fc0*/  FFMA.FTZ R162, R174, R143.reuse, -R138 ;  /* 0x0000008faea27223 */ /* 0x080fe4000001088a */
[-CC-:B------:R-:W-:Y:S02]  /*17fd0*/  FFMA.FTZ R160, R160, R143.reuse, -R134.reuse ;  /* 0x0000008fa0a07223 */ /* 0x180fe40000010886 */
[-C--:B------:R-:W-:Y:S01]  /*17fe0*/  FFMA.FTZ R158, R158, R143.reuse, -R134 ;  /* 0x0000008f9e9e7223 */ /* 0x080fe20000010886 */
[----:B------:R-:W-:Y:S01]  /*17ff0*/  MUFU.EX2 R80, R80 ;  /* 0x0000005000507308 */ /* 0x000fe20000000800 */
[----:B----4-:R-:W-:Y:S02]  /*18000*/  FMUL.FTZ R55, R75, R2 ;  /* 0x000000024b377220 */ /* 0x010fe40000410000 */
[----:B------:R-:W-:Y:S01]  /*18010*/  LDSM.16.MT88.4 R72, [R120+0x9800] ;  /* 0x009800007848783b */ /* 0x000fe20000004200 */
[-CC-:B------:R-:W-:Y:S02]  /*18020*/  FFMA.FTZ R156, R156, R143.reuse, -R138.reuse ;  /* 0x0000008f9c9c7223 */ /* 0x180fe4000001088a */
[----:B------:R-:W-:-:S02]  /*18030*/  FFMA.FTZ R157, R157, R143, -R138 ;  /* 0x0000008f9d9d7223 */ /* 0x000fc4000001088a */
[C---:B-1----:R-:W-:Y:S01]  /*18040*/  HMMA.16816.F32.BF16 R52, R4.reuse, R60, R52 ;  /* 0x0000003c0434723c */ /* 0x042fe20000041834 */
[----:B------:R-:W-:Y:S01]  /*18050*/  MUFU.EX2 R82, R82 ;  /* 0x0000005200527308 */ /* 0x000fe20000000800 */
[-CC-:B------:R-:W-:Y:S02]  /*18060*/  FFMA.FTZ R154, R154, R143.reuse, -R138.reuse ;  /* 0x0000008f9a9a7223 */ /* 0x180fe4000001088a */
[-C--:B------:R-:W-:Y:S02]  /*18070*/  FFMA.FTZ R155, R155, R143.reuse, -R138 ;  /* 0x0000008f9b9b7223 */ /* 0x080fe4000001088a */
[-C--:B------:R-:W-:Y:S01]  /*18080*/  FFMA.FTZ R153, R153, R143.reuse, -R134 ;  /* 0x0000008f99997223 */ /* 0x080fe20000010886 */
[----:B--2---:R-:W-:Y:S01]  /*18090*/  F2FP.BF16.PACK_AB R60, R81, R84 ;  /* 0x00000054513c723e */ /* 0x004fe200000010ff */
[----:B------:R-:W-:Y:S01]  /*180a0*/  HMMA.16816.F32.BF16 R4, R4, R62, R68 ;  /* 0x0000003e0404723c */ /* 0x000fe20000041844 */
[----:B-----5:R-:W-:Y:S01]  /*180b0*/  F2FP.BF16.PACK_AB R61, R93, R96 ;  /* 0x000000605d3d723e */ /* 0x020fe200000010ff */
[----:B------:R-:W1:Y:S01]  /*180c0*/  MUFU.EX2 R85, R85 ;  /* 0x0000005500557308 */ /* 0x000e620000000800 */
[----:B------:R-:W2:Y:S01]  /*180d0*/  LDSM.16.MT88.4 R68, [R123+0xd400] ;  /* 0x00d400007b44783b */ /* 0x000ea20000004200 */
[----:B------:R-:W-:-:S02]  /*180e0*/  FFMA.FTZ R172, R147, R143, -R138 ;  /* 0x0000008f93ac7223 */ /* 0x000fc4000001088a */
[--C-:B------:R-:W-:Y:S01]  /*180f0*/  FFMA.FTZ R151, R151, R143, -R134.reuse ;  /* 0x0000008f97977223 */ /* 0x100fe20000010886 */
[----:B------:R-:W-:Y:S01]  /*18100*/  F2FP.BF16.PACK_AB R62, R76, R77 ;  /* 0x0000004d4c3e723e */ /* 0x000fe200000010ff */
[-CC-:B------:R-:W-:Y:S01]  /*18110*/  FFMA.FTZ R152, R152, R143.reuse, -R134.reuse ;  /* 0x0000008f98987223 */ /* 0x180fe20000010886 */
[----:B------:R-:W-:Y:S01]  /*18120*/  F2FP.BF16.PACK_AB R63, R79, R88 ;  /* 0x000000584f3f723e */ /* 0x000fe200000010ff */
[----:B------:R-:W-:Y:S01]  /*18130*/  MUFU.EX2 R86, R86 ;  /* 0x0000005600567308 */ /* 0x000fe20000000800 */
[-C--:B------:R-:W-:Y:S02]  /*18140*/  FFMA.FTZ R150, R150, R143.reuse, -R134 ;  /* 0x0000008f96967223 */ /* 0x080fe40000010886 */
[-CC-:B------:R-:W-:Y:S02]  /*18150*/  FFMA.FTZ R149, R149, R143.reuse, -R138.reuse ;  /* 0x0000008f95957223 */ /* 0x180fe4000001088a */
[-CC-:B------:R-:W-:Y:S01]  /*18160*/  FFMA.FTZ R148, R148, R143.reuse, -R138.reuse ;  /* 0x0000008f94947223 */ /* 0x180fe2000001088a */
[----:B---3--:R-:W-:Y:S01]  /*18170*/  HMMA.16816.F32.BF16 R8, R60, R64, R8 ;  /* 0x000000403c08723c */ /* 0x008fe20000041808 */
[-C--:B------:R-:W-:Y:S01]  /*18180*/  FFMA.FTZ R145, R145, R143.reuse, -R138 ;  /* 0x0000008f91917223 */ /* 0x080fe2000001088a */
[----:B------:R-:W3:Y:S01]  /*18190*/  MUFU.EX2 R87, R87 ;  /* 0x0000005700577308 */ /* 0x000ee20000000800 */
[----:B------:R-:W-:-:S02]  /*181a0*/  FFMA.FTZ R147, R146, R143, -R134 ;  /* 0x0000008f92937223 */ /* 0x000fc40000010886 */
[----:B------:R-:W-:Y:S02]  /*181b0*/  FFMA.FTZ R133, R210, R2, R133 ;  /* 0x00000002d2857223 */ /* 0x000fe40000010085 */
[----:B------:R-:W-:Y:S01]  /*181c0*/  FFMA.FTZ R137, R211, R144, R137 ;  /* 0x00000090d3897223 */ /* 0x000fe20000010089 */
[C---:B------:R-:W-:Y:S01]  /*181d0*/  HMMA.16816.F32.BF16 R12, R60.reuse, R66, R12 ;  /* 0x000000423c0c723c */ /* 0x040fe2000004180c */
[----:B------:R-:W4:Y:S01]  /*181e0*/  LDSM.16.MT88.4 R64, [R120+0xb400] ;  /* 0x00b400007840783b */ /* 0x000f220000004200 */
[----:B------:R-:W5:Y:S01]  /*181f0*/  MUFU.EX2 R89, R89 ;  /* 0x0000005900597308 */ /* 0x000f620000000800 */
[----:B------:R-:W-:Y:S02]  /*18200*/  FADD.FTZ R132, R132, R133 ;  /* 0x0000008584847221 */ /* 0x000fe40000010000 */
[----:B------:R-:W-:Y:S02]  /*18210*/  FADD.FTZ R136, R136, R137 ;  /* 0x0000008988887221 */ /* 0x000fe40000010000 */
[----:B------:R-:W-:Y:S01]  /*18220*/  FADD.FTZ R131, R131, R132 ;  /* 0x0000008483837221 */ /* 0x000fe20000010000 */
[----:B------:R-:W-:Y:S01]  /*18230*/  HMMA.16816.F32.BF16 R16, R60, R48, R16 ;  /* 0x000000303c10723c */ /* 0x000fe20000041810 */
[-CC-:B------:R-:W-:Y:S01]  /*18240*/  FFMA.FTZ R124, R124, R143.reuse, -R134.reuse ;  /* 0x0000008f7c7c7223 */ /* 0x180fe20000010886 */
[----:B------:R-:W-:Y:S01]  /*18250*/  MUFU.EX2 R90, R90 ;  /* 0x0000005a005a7308 */ /* 0x000fe20000000800 */
[----:B------:R-:W-:-:S02]  /*18260*/  FFMA.FTZ R3, R3, R143, -R134 ;  /* 0x0000008f03037223 */ /* 0x000fc40000010886 */
[----:B------:R-:W-:-:S03]  /*18270*/  FADD.FTZ R131, R130, R131 ;  /* 0x0000008382837221 */ /* 0x000fc60000010000 */
[----:B------:R-:W-:Y:S01]  /*18280*/  HMMA.16816.F32.BF16 R20, R60, R50, R20 ;  /* 0x000000323c14723c */ /* 0x000fe20000041814 */
[----:B------:R-:W1:Y:S01]  /*18290*/  LDSM.16.MT88.4 R48, [R120+0xd400] ;  /* 0x00d400007830783b */ /* 0x000e620000004200 */
[----:B------:R-:W-:Y:S01]  /*182a0*/  MUFU.EX2 R91, R91 ;  /* 0x0000005b005b7308 */ /* 0x000fe20000000800 */
[----:B------:R-:W-:-:S04]  /*182b0*/  FADD.FTZ R96, R96, R131 ;  /* 0x0000008360607221 */ /* 0x000fc80000010000 */
[----:B------:R-:W-:Y:S01]  /*182c0*/  FADD.FTZ R93, R93, R96 ;  /* 0x000000605d5d7221 */ /* 0x000fe20000010000 */
[----:B------:R-:W-:Y:S02]  /*182d0*/  HMMA.16816.F32.BF16 R24, R60, R56, R24 ;  /* 0x000000383c18723c */ /* 0x000fe40000041818 */
[----:B------:R-:W-:Y:S01]  /*182e0*/  MUFU.EX2 R92, R92 ;  /* 0x0000005c005c7308 */ /* 0x000fe20000000800 */
[----:B------:R-:W-:-:S04]  /*182f0*/  FADD.FTZ R88, R88, R93 ;  /* 0x0000005d58587221 */ /* 0x000fc80000010000 */
[----:B------:R-:W-:Y:S01]  /*18300*/  FADD.FTZ R79, R79, R88 ;  /* 0x000000584f4f7221 */ /* 0x000fe20000010000 */
[C---:B------:R-:W-:Y:S01]  /*18310*/  HMMA.16816.F32.BF16 R28, R60.reuse, R58, R28 ;  /* 0x0000003a3c1c723c */ /* 0x040fe2000004181c */
[----:B------:R-:W3:Y:S01]  /*18320*/  LDSM.16.MT88.4 R56, [R123+0x9800] ;  /* 0x009800007b38783b */ /* 0x000ee20000004200 */
[----:B------:R-:W-:Y:S06]  /*18330*/  MUFU.EX2 R94, R94 ;  /* 0x0000005e005e7308 */ /* 0x000fec0000000800 */
[C---:B--2---:R-:W-:Y:S02]  /*18340*/  HMMA.16816.F32.BF16 R40, R60.reuse, R68, R40 ;  /* 0x000000443c28723c */ /* 0x044fe40000041828 */
[----:B------:R-:W2:Y:S06]  /*18350*/  MUFU.EX2 R95, R95 ;  /* 0x0000005f005f7308 */ /* 0x000eac0000000800 */
[C---:B----4-:R-:W-:Y:S02]  /*18360*/  HMMA.16816.F32.BF16 R32, R60.reuse, R64, R32 ;  /* 0x000000403c20723c */ /* 0x050fe40000041820 */
[----:B------:R-:W4:Y:S06]  /*18370*/  MUFU.EX2 R162, R162 ;  /* 0x000000a200a27308 */ /* 0x000f2c0000000800 */
[C---:B------:R-:W-:Y:S01]  /*18380*/  HMMA.16816.F32.BF16 R36, R60.reuse, R66, R36 ;  /* 0x000000423c24723c */ /* 0x040fe20000041824 */
[----:B------:R-:W2:Y:S01]  /*18390*/  LDSM.16.MT88.4 R64, [R123+0xb800] ;  /* 0x00b800007b40783b */ /* 0x000ea20000004200 */
[----:B------:R-:W-:Y:S06]  /*183a0*/  MUFU.EX2 R170, R170 ;  /* 0x000000aa00aa7308 */ /* 0x000fec0000000800 */
[C---:B-1----:R-:W-:Y:S02]  /*183b0*/  HMMA.16816.F32.BF16 R52, R60.reuse, R48, R52 ;  /* 0x000000303c34723c */ /* 0x042fe40000041834 */
[----:B------:R-:W-:Y:S05]  /*183c0*/  MUFU.EX2 R171, R171 ;  /* 0x000000ab00ab7308 */ /* 0x000fea0000000800 */
[----:B------:R-:W-:Y:S01]  /*183d0*/  F2FP.BF16.PACK_AB R48, R85, R82 ;  /* 0x000000525530723e */ /* 0x000fe200000010ff */
[----:B------:R-:W-:Y:S01]  /*183e0*/  HMMA.16816.F32.BF16 R4, R60, R50, R4 ;  /* 0x000000323c04723c */ /* 0x000fe20000041804 */
[----:B------:R-:W-:Y:S01]  /*183f0*/  F2FP.BF16.PACK_AB R49, R83, R78 ;  /* 0x0000004e5331723e */ /* 0x000fe200000010ff */
[----:B------:R-:W-:Y:S01]  /*18400*/  MUFU.EX2 R168, R168 ;  /* 0x000000a800a87308 */ /* 0x000fe20000000800 */
[----:B------:R-:W-:-:S04]  /*18410*/  FADD.FTZ R78, R78, R79 ;  /* 0x0000004f4e4e7221 */ /* 0x000fc80000010000 */
[----:B---3--:R-:W-:Y:S01]  /*18420*/  F2FP.BF16.PACK_AB R50, R87, R86 ;  /* 0x000000565732723e */ /* 0x008fe200000010ff */
[----:B------:R-:W-:Y:S01]  /*18430*/  HMMA.16816.F32.BF16 R44, R60, R70, R44 ;  /* 0x000000463c2c723c */ /* 0x000fe2000004182c */
[----:B-----5:R-:W-:Y:S01]  /*18440*/  F2FP.BF16.PACK_AB R51, R89, R80 ;  /* 0x000000505933723e */ /* 0x020fe200000010ff */
[----:B------:R-:W1:Y:S01]  /*18450*/  LDSM.16.MT88.4 R68, [R123+0xd800] ;  /* 0x00d800007b44783b */ /* 0x000e620000004200 */
[----:B------:R-:W3:Y:S01]  /*18460*/  MUFU.EX2 R169, R169 ;  /* 0x000000a900a97308 */ /* 0x000ee20000000800 */
[----:B------:R-:W-:Y:S02]  /*18470*/  FADD.FTZ R83, R83, R78 ;  /* 0x0000004e53537221 */ /* 0x000fe40000010000 */
[----:B------:R-:W-:Y:S02]  /*18480*/  LDSM.16.MT88.4 R60, [R120+0xd800] ;  /* 0x00d80000783c783b */ /* 0x000fe40000004200 */
[----:B------:R-:W-:Y:S01]  /*18490*/  HMMA.16816.F32.BF16 R8, R48, R56, R8 ;  /* 0x000000383008723c */ /* 0x000fe20000041808 */
[----:B------:R-:W-:-:S02]  /*184a0*/  FADD.FTZ R80, R80, R83 ;  /* 0x0000005350507221 */ /* 0x000fc40000010000 */
[----:B------:R-:W-:Y:S02]  /*184b0*/  MUFU.EX2 R164, R164 ;  /* 0x000000a400a47308 */ /* 0x000fe40000000800 */
[----:B------:R-:W-:-:S03]  /*184c0*/  FADD.FTZ R89, R89, R80 ;  /* 0x0000005059597221 */ /* 0x000fc60000010000 */
[C---:B------:R-:W-:Y:S01]  /*184d0*/  HMMA.16816.F32.BF16 R12, R48.reuse, R58, R12 ;  /* 0x0000003a300c723c */ /* 0x040fe2000004180c */
[----:B------:R-:W5:Y:S02]  /*184e0*/  LDSM.16.MT88.4 R56, [R120+0xb800] ;  /* 0x00b800007838783b */ /* 0x000f640000004200 */
[----:B------:R-:W1:Y:S05]  /*184f0*/  MUFU.EX2 R173, R173 ;  /* 0x000000ad00ad7308 */ /* 0x000e6a0000000800 */
[C---:B--2---:R-:W-:Y:S03]  /*18500*/  HMMA.16816.F32.BF16 R24, R48.reuse, R64, R24 ;  /* 0x000000403018723c */ /* 0x044fe60000041818 */
[----:B------:R-:W2:Y:S05]  /*18510*/  MUFU.EX2 R166, R166 ;  /* 0x000000a600a67308 */ /* 0x000eaa0000000800 */
[C---:B------:R-:W-:Y:S01]  /*18520*/  HMMA.16816.F32.BF16 R28, R48.reuse, R66, R28 ;  /* 0x00000042301c723c */ /* 0x040fe2000004181c */
[----:B------:R-:W2:Y:S02]  /*18530*/  LDSM.16.MT88.4 R64, [R123+0x9c00] ;  /* 0x009c00007b40783b */ /* 0x000ea40000004200 */
[----:B------:R-:W-:Y:S05]  /*18540*/  MUFU.EX2 R159, R159 ;  /* 0x0000009f009f7308 */ /* 0x000fea0000000800 */
[C---:B------:R-:W-:Y:S03]  /*18550*/  HMMA.16816.F32.BF16 R16, R48.reuse, R72, R16 ;  /* 0x000000483010723c */ /* 0x040fe60000041810 */
[----:B------:R-:W-:Y:S05]  /*18560*/  MUFU.EX2 R160, R160 ;  /* 0x000000a000a07308 */ /* 0x000fea0000000800 */
[C---:B------:R-:W-:Y:S01]  /*18570*/  HMMA.16816.F32.BF16 R20, R48.reuse, R74, R20 ;  /* 0x0000004a3014723c */ /* 0x040fe20000041814 */
[----:B------:R-:W-:Y:S02]  /*18580*/  LDSM.16.MT88.4 R72, [R120+0x9c00] ;  /* 0x009c00007848783b */ /* 0x000fe40000004200 */
[----:B------:R-:W-:Y:S05]  /*18590*/  MUFU.EX2 R158, R158 ;  /* 0x0000009e009e7308 */ /* 0x000fea0000000800 */
[C---:B-1----:R-:W-:Y:S03]  /*185a0*/  HMMA.16816.F32.BF16 R40, R48.reuse, R68, R40 ;  /* 0x000000443028723c */ /* 0x042fe60000041828 */
[----:B------:R-:W-:Y:S05]  /*185b0*/  MUFU.EX2 R156, R156 ;  /* 0x0000009c009c7308 */ /* 0x000fea0000000800 */
[C---:B-----5:R-:W-:Y:S03]  /*185c0*/  HMMA.16816.F32.BF16 R32, R48.reuse, R56, R32 ;  /* 0x000000383020723c */ /* 0x060fe60000041820 */
[----:B------:R-:W1:Y:S05]  /*185d0*/  MUFU.EX2 R157, R157 ;  /* 0x0000009d009d7308 */ /* 0x000e6a0000000800 */
[C---:B------:R-:W-:Y:S01]  /*185e0*/  HMMA.16816.F32.BF16 R36, R48.reuse, R58, R36 ;  /* 0x0000003a3024723c */ /* 0x040fe20000041824 */
[----:B------:R-:W5:Y:S02]  /*185f0*/  LDSM.16.MT88.4 R56, [R123+0xbc00] ;  /* 0x00bc00007b38783b */ /* 0x000f640000004200 */
[----:B------:R-:W-:Y:S05]  /*18600*/  MUFU.EX2 R154, R154 ;  /* 0x0000009a009a7308 */ /* 0x000fea0000000800 */
[C---:B------:R-:W-:Y:S01]  /*18610*/  HMMA.16816.F32.BF16 R44, R48.reuse, R70, R44 ;  /* 0x00000046302c723c */ /* 0x040fe2000004182c */
[----:B------:R-:W-:Y:S02]  /*18620*/  LDSM.16.MT88.4 R68, [R123+0xdc00] ;  /* 0x00dc00007b44783b */ /* 0x000fe40000004200 */
[----:B------:R-:W1:Y:S05]  /*18630*/  MUFU.EX2 R155, R155 ;  /* 0x0000009b009b7308 */ /* 0x000e6a0000000800 */
[C---:B------:R-:W-:Y:S03]  /*18640*/  HMMA.16816.F32.BF16 R52, R48.reuse, R60, R52 ;  /* 0x0000003c3034723c */ /* 0x040fe60000041834 */
[----:B------:R-:W1:Y:S05]  /*18650*/  MUFU.EX2 R153, R153 ;  /* 0x0000009900997308 */ /* 0x000e6a0000000800 */
[----:B------:R-:W-:Y:S01]  /*18660*/  HMMA.16816.F32.BF16 R4, R48, R62, R4 ;  /* 0x0000003e3004723c */ /* 0x000fe20000041804 */
[----:B------:R-:W1:Y:S02]  /*18670*/  LDSM.16.MT88.4 R60, [R120+0xbc00] ;  /* 0x00bc0000783c783b */ /* 0x000e640000004200 */
[----:B------:R-:W-:Y:S04]  /*18680*/  MUFU.EX2 R151, R151 ;  /* 0x0000009700977308 */ /* 0x000fe80000000800 */
[----:B------:R-:W-:-:S02]  /*18690*/  F2FP.BF16.PACK_AB R48, R95, R94 ;  /* 0x0000005e5f30723e */ /* 0x000fc400000010ff */
[----:B------:R-:W-:Y:S01]  /*186a0*/  F2FP.BF16.PACK_AB R49, R91, R90 ;  /* 0x0000005a5b31723e */ /* 0x000fe200000010ff */
[----:B------:R-:W-:Y:S01]  /*186b0*/  FADD.FTZ R90, R90, R89 ;  /* 0x000000595a5a7221 */ /* 0x000fe20000010000 */
[----:B----4-:R-:W-:Y:S01]  /*186c0*/  F2FP.BF16.PACK_AB R50, R162, R161 ;  /* 0x000000a1a232723e */ /* 0x010fe200000010ff */
[----:B------:R-:W-:Y:S01]  /*186d0*/  MUFU.EX2 R152, R152 ;  /* 0x0000009800987308 */ /* 0x000fe20000000800 */
[----:B------:R-:W-:Y:S01]  /*186e0*/  F2FP.BF16.PACK_AB R51, R163, R92 ;  /* 0x0000005ca333723e */ /* 0x000fe200000010ff */
[----:B------:R-:W-:-:S04]  /*186f0*/  FADD.FTZ R91, R91, R90 ;  /* 0x0000005a5b5b7221 */ /* 0x000fc80000010000 */
[----:B------:R-:W-:Y:S02]  /*18700*/  FADD.FTZ R92, R92, R91 ;  /* 0x0000005b5c5c7221 */ /* 0x000fe40000010000 */
[C---:B--2---:R-:W-:Y:S01]  /*18710*/  HMMA.16816.F32.BF16 R8, R48.reuse, R64, R8 ;  /* 0x000000403008723c */ /* 0x044fe20000041808 */
[----:B------:R-:W-:Y:S07]  /*18720*/  MUFU.EX2 R150, R150 ;  /* 0x0000009600967308 */ /* 0x000fee0000000800 */
[C---:B------:R-:W-:Y:S01]  /*18730*/  HMMA.16816.F32.BF16 R12, R48.reuse, R66, R12 ;  /* 0x00000042300c723c */ /* 0x040fe2000004180c */
[----:B------:R-:W2:Y:S01]  /*18740*/  LDSM.16.MT88.4 R64, [R120+0xdc00] ;  /* 0x00dc00007840783b */ /* 0x000ea20000004200 */
[----:B------:R-:W-:Y:S06]  /*18750*/  MUFU.EX2 R149, R149 ;  /* 0x0000009500957308 */ /* 0x000fec0000000800 */
[C---:B-----5:R-:W-:Y:S02]  /*18760*/  HMMA.16816.F32.BF16 R24, R48.reuse, R56, R24 ;  /* 0x000000383018723c */ /* 0x060fe40000041818 */
[----:B------:R-:W4:Y:S06]  /*18770*/  MUFU.EX2 R148, R148 ;  /* 0x0000009400947308 */ /* 0x000f2c0000000800 */
[C---:B------:R-:W-:Y:S01]  /*18780*/  HMMA.16816.F32.BF16 R28, R48.reuse, R58, R28 ;  /* 0x0000003a301c723c */ /* 0x040fe2000004181c */
[----:B------:R-:W5:Y:S01]  /*18790*/  LDSM.16.MT88.4 R56, [R123+0xa000] ;  /* 0x00a000007b38783b */ /* 0x000f620000004200 */
[----:B------:R-:W-:Y:S06]  /*187a0*/  MUFU.EX2 R145, R145 ;  /* 0x0000009100917308 */ /* 0x000fec0000000800 */
[C---:B------:R-:W-:Y:S02]  /*187b0*/  HMMA.16816.F32.BF16 R16, R48.reuse, R72, R16 ;  /* 0x000000483010723c */ /* 0x040fe40000041810 */
[----:B------:R-:W2:Y:S06]  /*187c0*/  MUFU.EX2 R172, R172 ;  /* 0x000000ac00ac7308 */ /* 0x000eac0000000800 */
[C---:B------:R-:W-:Y:S01]  /*187d0*/  HMMA.16816.F32.BF16 R20, R48.reuse, R74, R20 ;  /* 0x0000004a3014723c */ /* 0x040fe20000041814 */
[----:B------:R-:W-:Y:S01]  /*187e0*/  LDSM.16.MT88.4 R72, [R120+0xa000] ;  /* 0x00a000007848783b */ /* 0x000fe20000004200 */
[----:B------:R-:W2:Y:S06]  /*187f0*/  MUFU.EX2 R147, R147 ;  /* 0x0000009300937308 */ /* 0x000eac0000000800 */
[C---:B-1----:R-:W-:Y:S02]  /*18800*/  HMMA.16816.F32.BF16 R32, R48.reuse, R60, R32 ;  /* 0x0000003c3020723c */ /* 0x042fe40000041820 */
[----:B------:R-:W-:Y:S06]  /*18810*/  MUFU.EX2 R124, R124 ;  /* 0x0000007c007c7308 */ /* 0x000fec0000000800 */
[C---:B------:R-:W-:Y:S01]  /*18820*/  HMMA.16816.F32.BF16 R36, R48.reuse, R62, R36 ;  /* 0x0000003e3024723c */ /* 0x040fe20000041824 */
[----:B------:R-:W1:Y:S01]  /*18830*/  LDSM.16.MT88.4 R60, [R123+0xc000] ;  /* 0x00c000007b3c783b */ /* 0x000e620000004200 */
[----:B------:R-:W1:Y:S06]  /*18840*/  MUFU.EX2 R3, R3 ;  /* 0x0000000300037308 */ /* 0x000e6c0000000800 */
[C---:B------:R-:W-:Y:S08]  /*18850*/  HMMA.16816.F32.BF16 R40, R48.reuse, R68, R40 ;  /* 0x000000443028723c */ /* 0x040ff00000041828 */
[C---:B------:R-:W-:Y:S01]  /*18860*/  HMMA.16816.F32.BF16 R44, R48.reuse, R70, R44 ;  /* 0x00000046302c723c */ /* 0x040fe2000004182c */
[----:B------:R-:W1:Y:S07]  /*18870*/  LDSM.16.MT88.4 R68, [R123+0xe000] ;  /* 0x00e000007b44783b */ /* 0x000e6e0000004200 */
[C---:B--2---:R-:W-:Y:S08]  /*18880*/  HMMA.16816.F32.BF16 R52, R48.reuse, R64, R52 ;  /* 0x000000403034723c */ /* 0x044ff00000041834 */
[----:B------:R-:W-:Y:S01]  /*18890*/  HMMA.16816.F32.BF16 R4, R48, R66, R4 ;  /* 0x000000423004723c */ /* 0x000fe20000041804 */
[----:B------:R-:W-:Y:S06]  /*188a0*/  LDSM.16.MT88.4 R64, [R120+0xe000] ;  /* 0x00e000007840783b */ /* 0x000fec0000004200 */
[----:B---3--:R-:W-:-:S02]  /*188b0*/  F2FP.BF16.PACK_AB R48, R169, R168 ;  /* 0x000000a8a930723e */ /* 0x008fc400000010ff */
[----:B------:R-:W-:Y:S02]  /*188c0*/  F2FP.BF16.PACK_AB R49, R170, R167 ;  /* 0x000000a7aa31723e */ /* 0x000fe400000010ff */
[----:B------:R-:W-:Y:S02]  /*188d0*/  F2FP.BF16.PACK_AB R50, R173, R164 ;  /* 0x000000a4ad32723e */ /* 0x000fe400000010ff */
[----:B------:R-:W-:-:S07]  /*188e0*/  F2FP.BF16.PACK_AB R51, R166, R171 ;  /* 0x000000aba633723e */ /* 0x000fce00000010ff */
[C---:B-----5:R-:W-:Y:S08]  /*188f0*/  HMMA.16816.F32.BF16 R8, R48.reuse, R56, R8 ;  /* 0x000000383008723c */ /* 0x060ff00000041808 */
[C---:B------:R-:W-:Y:S01]  /*18900*/  HMMA.16816.F32.BF16 R12, R48.reuse, R58, R12 ;  /* 0x0000003a300c723c */ /* 0x040fe2000004180c */
[----:B------:R-:W2:Y:S07]  /*18910*/  LDSM.16.MT88.4 R56, [R120+0xc000] ;  /* 0x00c000007838783b */ /* 0x000eae0000004200 */
[C---:B-1----:R-:W-:Y:S08]  /*18920*/  HMMA.16816.F32.BF16 R24, R48.reuse, R60, R24 ;  /* 0x0000003c3018723c */ /* 0x042ff00000041818 */
[C---:B------:R-:W-:Y:S01]  /*18930*/  HMMA.16816.F32.BF16 R28, R48.reuse, R62, R28 ;  /* 0x0000003e301c723c */ /* 0x040fe2000004181c */
[----:B------:R-:W1:Y:S07]  /*18940*/  LDSM.16.MT88.4 R60, [R123+0xa400] ;  /* 0x00a400007b3c783b */ /* 0x000e6e0000004200 */
[C---:B------:R-:W-:Y:S08]  /*18950*/  HMMA.16816.F32.BF16 R16, R48.reuse, R72, R16 ;  /* 0x000000483010723c */ /* 0x040ff00000041810 */
[C---:B------:R-:W-:Y:S01]  /*18960*/  HMMA.16816.F32.BF16 R20, R48.reuse, R74, R20 ;  /* 0x0000004a3014723c */ /* 0x040fe20000041814 */
[----:B------:R-:W-:Y:S07]  /*18970*/  LDSM.16.MT88.4 R72, [R120+0xa400] ;  /* 0x00a400007848783b */ /* 0x000fee0000004200 */
        /* <DEDUP_REMOVED lines=8> */
[----:B------:R-:W3:Y:S06]  /*18a00*/  LDSM.16.MT88.4 R64, [R120+0xe400] ;  /* 0x00e400007840783b */ /* 0x000eec0000004200 */
[----:B------:R-:W-:-:S02]  /*18a10*/  F2FP.BF16.PACK_AB R48, R157, R156 ;  /* 0x0000009c9d30723e */ /* 0x000fc400000010ff */
[----:B------:R-:W-:Y:S02]  /*18a20*/  F2FP.BF16.PACK_AB R49, R160, R159 ;  /* 0x0000009fa031723e */ /* 0x000fe400000010ff */
[----:B------:R-:W-:Y:S02]  /*18a30*/  F2FP.BF16.PACK_AB R50, R155, R154 ;  /* 0x0000009a9b32723e */ /* 0x000fe400000010ff */
[----:B------:R-:W-:-:S07]  /*18a40*/  F2FP.BF16.PACK_AB R51, R153, R158 ;  /* 0x0000009e9933723e */ /* 0x000fce00000010ff */
        /* <DEDUP_REMOVED lines=8> */
[----:B------:R-:W5:Y:S07]  /*18ad0*/  LDSM.16.MT88.4 R72, [R123+0xa800] ;  /* 0x00a800007b48783b */ /* 0x000f6e0000004200 */
[C---:B---3--:R-:W-:Y:S07]  /*18ae0*/  HMMA.16816.F32.BF16 R52, R48.reuse, R64, R52 ;  /* 0x000000403034723c */ /* 0x048fee0000041834 */
[----:B----4-:R-:W-:Y:S01]  /*18af0*/  F2FP.BF16.PACK_AB R64, R148, R149 ;  /* 0x000000959440723e */ /* 0x010fe200000010ff */
[----:B------:R-:W-:Y:S01]  /*18b00*/  HMMA.16816.F32.BF16 R4, R48, R66, R4 ;  /* 0x000000423004723c */ /* 0x000fe20000041804 */
[----:B------:R-:W-:-:S06]  /*18b10*/  F2FP.BF16.PACK_AB R65, R152, R151 ;  /* 0x000000979841723e */ /* 0x000fcc00000010ff */
[----:B------:R-:W-:Y:S01]  /*18b20*/  F2FP.BF16.PACK_AB R66, R172, R145 ;  /* 0x00000091ac42723e */ /* 0x000fe200000010ff */
[----:B-1----:R-:W-:Y:S01]  /*18b30*/  HMMA.16816.F32.BF16 R32, R48, R60, R32 ;  /* 0x0000003c3020723c */ /* 0x002fe20000041820 */
[----:B------:R-:W-:-:S07]  /*18b40*/  F2FP.BF16.PACK_AB R67, R147, R150 ;  /* 0x000000969343723e */ /* 0x000fce00000010ff */
[----:B------:R-:W-:Y:S01]  /*18b50*/  HMMA.16816.F32.BF16 R36, R48, R62, R36 ;  /* 0x0000003e3024723c */ /* 0x000fe20000041824 */
[----:B------:R-:W1:Y:S07]  /*18b60*/  LDSM.16.MT88.4 R60, [R123+0xc800] ;  /* 0x00c800007b3c783b */ /* 0x000e6e0000004200 */
[C---:B--2---:R-:W-:Y:S08]  /*18b70*/  HMMA.16816.F32.BF16 R16, R64.reuse, R56, R16 ;  /* 0x000000384010723c */ /* 0x044ff00000041810 */
[----:B------:R-:W-:Y:S01]  /*18b80*/  HMMA.16816.F32.BF16 R20, R64, R58, R20 ;  /* 0x0000003a4014723c */ /* 0x000fe20000041814 */
[----:B------:R-:W2:Y:S07]  /*18b90*/  LDSM.16.MT88.4 R56, [R120+0xe800] ;  /* 0x00e800007838783b */ /* 0x000eae0000004200 */
[C---:B------:R-:W-:Y:S08]  /*18ba0*/  HMMA.16816.F32.BF16 R40, R48.reuse, R68, R40 ;  /* 0x000000443028723c */ /* 0x040ff00000041828 */
[----:B------:R-:W-:Y:S01]  /*18bb0*/  HMMA.16816.F32.BF16 R44, R48, R70, R44 ;  /* 0x00000046302c723c */ /* 0x000fe2000004182c */
[----:B------:R-:W3:Y:S04]  /*18bc0*/  LDSM.16.MT88.4 R68, [R123+0xe800] ;  /* 0x00e800007b44783b */ /* 0x000ee80000004200 */
[----:B------:R-:W4:Y:S03]  /*18bd0*/  LDSM.16.MT88.4 R48, [R120+0xc800] ;  /* 0x00c800007830783b */ /* 0x000f260000004200 */
[C---:B-----5:R-:W-:Y:S08]  /*18be0*/  HMMA.16816.F32.BF16 R8, R64.reuse, R72, R8 ;  /* 0x000000484008723c */ /* 0x060ff00000041808 */
[C---:B-1----:R-:W-:Y:S07]  /*18bf0*/  HMMA.16816.F32.BF16 R24, R64.reuse, R60, R24 ;  /* 0x0000003c4018723c */ /* 0x042fee0000041818 */
[-C--:B------:R-:W-:Y:S01]  /*18c00*/  FFMA.FTZ R60, R121, R143.reuse, -R134 ;  /* 0x0000008f793c7223 */ /* 0x080fe20000010886 */
[----:B------:R-:W-:Y:S01]  /*18c10*/  HMMA.16816.F32.BF16 R28, R64, R62, R28 ;  /* 0x0000003e401c723c */ /* 0x000fe2000004181c */
[----:B------:R-:W-:-:S02]  /*18c20*/  FFMA.FTZ R61, R126, R143, -R138 ;  /* 0x0000008f7e3d7223 */ /* 0x000fc4000001088a */
[-C--:B------:R-:W-:Y:S02]  /*18c30*/  FFMA.FTZ R126, R129, R143.reuse, -R138 ;  /* 0x0000008f817e7223 */ /* 0x080fe4000001088a */
[-C--:B------:R-:W-:Y:S01]  /*18c40*/  FFMA.FTZ R121, R128, R143.reuse, -R134 ;  /* 0x0000008f80797223 */ /* 0x080fe20000010886 */
[----:B------:R-:W-:Y:S01]  /*18c50*/  MUFU.EX2 R60, R60 ;  /* 0x0000003c003c7308 */ /* 0x000fe20000000800 */
[-CC-:B------:R-:W-:Y:S01]  /*18c60*/  FFMA.FTZ R62, R127, R143.reuse, -R138.reuse ;  /* 0x0000008f7f3e7223 */ /* 0x180fe2000001088a */
[----:B--2---:R-:W-:Y:S01]  /*18c70*/  HMMA.16816.F32.BF16 R52, R64, R56, R52 ;  /* 0x000000384034723c */ /* 0x004fe20000041834 */
[----:B------:R-:W-:-:S05]  /*18c80*/  FFMA.FTZ R63, R125, R143, -R138 ;  /* 0x0000008f7d3f7223 */ /* 0x000fca000001088a */
[----:B------:R-:W-:Y:S01]  /*18c90*/  MUFU.EX2 R61, R61 ;  /* 0x0000003d003d7308 */ /* 0x000fe20000000800 */
[----:B------:R-:W-:Y:S01]  /*18ca0*/  FADD.FTZ R57, R135, R136 ;  /* 0x0000008887397221 */ /* 0x000fe20000010000 */
[----:B------:R-:W-:Y:S03]  /*18cb0*/  HMMA.16816.F32.BF16 R12, R64, R74, R12 ;  /* 0x0000004a400c723c */ /* 0x000fe6000004180c */
[----:B------:R-:W-:-:S03]  /*18cc0*/  FADD.FTZ R57, R0, R57 ;  /* 0x0000003900397221 */ /* 0x000fc60000010000 */
[----:B------:R-:W1:Y:S01]  /*18cd0*/  MUFU.EX2 R62, R62 ;  /* 0x0000003e003e7308 */ /* 0x000e620000000800 */
[----:B------:R-:W-:Y:S01]  /*18ce0*/  FADD.FTZ R0, R84, R57 ;  /* 0x0000003954007221 */ /* 0x000fe20000010000 */
[----:B---3--:R-:W-:Y:S03]  /*18cf0*/  HMMA.16816.F32.BF16 R40, R64, R68, R40 ;  /* 0x000000444028723c */ /* 0x008fe60000041828 */
[----:B------:R-:W-:-:S03]  /*18d00*/  FADD.FTZ R0, R81, R0 ;  /* 0x0000000051007221 */ /* 0x000fc60000010000 */
[----:B------:R-:W-:Y:S01]  /*18d10*/  MUFU.EX2 R63, R63 ;  /* 0x0000003f003f7308 */ /* 0x000fe20000000800 */
[----:B------:R-:W-:Y:S01]  /*18d20*/  FADD.FTZ R57, R77, R0 ;  /* 0x000000004d397221 */ /* 0x000fe20000010000 */
[C---:B------:R-:W-:Y:S01]  /*18d30*/  HMMA.16816.F32.BF16 R44, R64.reuse, R70, R44 ;  /* 0x00000046402c723c */ /* 0x040fe2000004182c */
[----:B------:R-:W-:Y:S02]  /*18d40*/  F2FP.BF16.PACK_AB R69, R3, R124 ;  /* 0x0000007c0345723e */ /* 0x000fe400000010ff */
[----:B------:R-:W-:Y:S02]  /*18d50*/  FADD.FTZ R57, R76, R57 ;  /* 0x000000394c397221 */ /* 0x000fe40000010000 */
[----:B------:R-:W2:Y:S01]  /*18d60*/  LDSM.16.MT88.4 R76, [R123+0xec00] ;  /* 0x00ec00007b4c783b */ /* 0x000ea20000004200 */
[----:B------:R-:W3:Y:S01]  /*18d70*/  MUFU.EX2 R126, R126 ;  /* 0x0000007e007e7308 */ /* 0x000ee20000000800 */
[----:B-1----:R-:W-:Y:S01]  /*18d80*/  F2FP.BF16.PACK_AB R68, R62, R61 ;  /* 0x0000003d3e44723e */ /* 0x002fe200000010ff */
[----:B------:R-:W-:Y:S01]  /*18d90*/  FADD.FTZ R82, R82, R57 ;  /* 0x0000003952527221 */ /* 0x000fe20000010000 */
[----:B----4-:R-:W-:Y:S03]  /*18da0*/  HMMA.16816.F32.BF16 R32, R64, R48, R32 ;  /* 0x000000304020723c */ /* 0x010fe60000041820 */
[----:B------:R-:W-:-:S02]  /*18db0*/  FADD.FTZ R85, R85, R82 ;  /* 0x0000005255557221 */ /* 0x000fc40000010000 */
[----:B------:R-:W1:Y:S02]  /*18dc0*/  MUFU.EX2 R121, R121 ;  /* 0x0000007900797308 */ /* 0x000e640000000800 */
[----:B------:R-:W-:Y:S01]  /*18dd0*/  FADD.FTZ R86, R86, R85 ;  /* 0x0000005556567221 */ /* 0x000fe20000010000 */
[----:B------:R-:W-:Y:S01]  /*18de0*/  HMMA.16816.F32.BF16 R36, R64, R50, R36 ;  /* 0x000000324024723c */ /* 0x000fe20000041824 */
[----:B------:R-:W4:Y:S02]  /*18df0*/  LDSM.16.MT88.4 R48, [R123+0xcc00] ;  /* 0x00cc00007b30783b */ /* 0x000f240000004200 */
[----:B------:R-:W-:Y:S01]  /*18e00*/  FADD.FTZ R87, R87, R86 ;  /* 0x0000005657577221 */ /* 0x000fe20000010000 */
[----:B---3--:R-:W-:-:S03]  /*18e10*/  F2FP.BF16.PACK_AB R70, R126, R63 ;  /* 0x0000003f7e46723e */ /* 0x008fc600000010ff */
[----:B------:R-:W-:Y:S01]  /*18e20*/  FADD.FTZ R0, R94, R87 ;  /* 0x000000575e007221 */ /* 0x000fe20000010000 */
[----:B------:R-:W-:Y:S03]  /*18e30*/  HMMA.16816.F32.BF16 R4, R64, R58, R4 ;  /* 0x0000003a4004723c */ /* 0x000fe60000041804 */
[----:B------:R-:W-:Y:S01]  /*18e40*/  FADD.FTZ R0, R95, R0 ;  /* 0x000000005f007221 */ /* 0x000fe20000010000 */
[----:B-1----:R-:W-:-:S07]  /*18e50*/  F2FP.BF16.PACK_AB R71, R121, R60 ;  /* 0x0000003c7947723e */ /* 0x002fce00000010ff */
[C---:B------:R-:W-:Y:S01]  /*18e60*/  HMMA.16816.F32.BF16 R112, R68.reuse, R108, R8 ;  /* 0x0000006c4470723c */ /* 0x040fe20000041808 */
[----:B------:R-:W1:Y:S07]  /*18e70*/  LDSM.16.MT88.4 R8, [R120+0xcc00] ;  /* 0x00cc00007808783b */ /* 0x000e6e0000004200 */
[C---:B------:R-:W-:Y:S07]  /*18e80*/  HMMA.16816.F32.BF16 R104, R68.reuse, R100, R16 ;  /* 0x000000644468723c */ /* 0x040fee0000041810 */
[----:B------:R-:W-:Y:S01]  /*18e90*/  FADD.FTZ R17, R161, R0 ;  /* 0x00000000a1117221 */ /* 0x000fe20000010000 */
[----:B------:R-:W-:Y:S01]  /*18ea0*/  HMMA.16816.F32.BF16 R108, R68, R110, R12 ;  /* 0x0000006e446c723c */ /* 0x000fe2000004180c */
[----:B------:R-:W-:Y:S01]  /*18eb0*/  FADD.FTZ R0, R163, R92 ;  /* 0x0000005ca3007221 */ /* 0x000fe20000010000 */
[----:B------:R-:W3:Y:S01]  /*18ec0*/  LDSM.16.MT88.4 R12, [R120+0xec00] ;  /* 0x00ec0000780c783b */ /* 0x000ee20000004200 */
[----:B------:R-:W-:-:S02]  /*18ed0*/  FADD.FTZ R17, R162, R17 ;  /* 0x00000011a2117221 */ /* 0x000fc40000010000 */
[----:B------:R-:W-:Y:S02]  /*18ee0*/  FADD.FTZ R167, R167, R0 ;  /* 0x00000000a7a77221 */ /* 0x000fe40000010000 */
[----:B------:R-:W-:Y:S01]  /*18ef0*/  FADD.FTZ R168, R168, R17 ;  /* 0x00000011a8a87221 */ /* 0x000fe20000010000 */
[C---:B--2---:R-:W-:Y:S01]  /*18f00*/  HMMA.16816.F32.BF16 R80, R68.reuse, R76, R40 ;  /* 0x0000004c4450723c */ /* 0x044fe20000041828 */
[----:B------:R-:W-:Y:S02]  /*18f10*/  FADD.FTZ R170, R170, R167 ;  /* 0x000000a7aaaa7221 */ /* 0x000fe40000010000 */
[----:B------:R-:W-:Y:S02]  /*18f20*/  FADD.FTZ R169, R169, R168 ;  /* 0x000000a8a9a97221 */ /* 0x000fe40000010000 */
[----:B------:R-:W-:Y:S02]  /*18f30*/  FADD.FTZ R171, R171, R170 ;  /* 0x000000aaabab7221 */ /* 0x000fe40000010000 */
[----:B------:R-:W-:Y:S01]  /*18f40*/  FADD.FTZ R164, R164, R169 ;  /* 0x000000a9a4a47221 */ /* 0x000fe20000010000 */
[----:B------:R-:W-:Y:S01]  /*18f50*/  HMMA.16816.F32.BF16 R100, R68, R102, R20 ;  /* 0x000000664464723c */ /* 0x000fe20000041814 */
[----:B------:R-:W-:-:S02]  /*18f60*/  FADD.FTZ R166, R166, R171 ;  /* 0x000000aba6a67221 */ /* 0x000fc40000010000 */
[----:B------:R-:W-:-:S04]  /*18f70*/  FADD.FTZ R173, R173, R164 ;  /* 0x000000a4adad7221 */ /* 0x000fc80000010000 */
[----:B------:R-:W-:Y:S01]  /*18f80*/  FADD.FTZ R156, R156, R173 ;  /* 0x000000ad9c9c7221 */ /* 0x000fe20000010000 */
[----:B----4-:R-:W-:Y:S03]  /*18f90*/  HMMA.16816.F32.BF16 R96, R68, R48, R24 ;  /* 0x000000304460723c */ /* 0x010fe60000041818 */
[----:B------:R-:W-:-:S04]  /*18fa0*/  FADD.FTZ R157, R157, R156 ;  /* 0x0000009c9d9d7221 */ /* 0x000fc80000010000 */
[----:B------:R-:W-:Y:S01]  /*18fb0*/  FADD.FTZ R2, R154, R157 ;  /* 0x0000009d9a027221 */ /* 0x000fe20000010000 */
[----:B-1----:R-:W-:Y:S03]  /*18fc0*/  HMMA.16816.F32.BF16 R88, R68, R8, R32 ;  /* 0x000000084458723c */ /* 0x002fe60000041820 */
[----:B------:R-:W-:-:S04]  /*18fd0*/  FADD.FTZ R2, R155, R2 ;  /* 0x000000029b027221 */ /* 0x000fc80000010000 */
[----:B------:R-:W-:Y:S01]  /*18fe0*/  FADD.FTZ R9, R159, R166 ;  /* 0x000000a69f097221 */ /* 0x000fe20000010000 */
[C---:B------:R-:W-:Y:S01]  /*18ff0*/  HMMA.16816.F32.BF16 R92, R68.reuse, R50, R28 ;  /* 0x00000032445c723c */ /* 0x040fe2000004181c */
[----:B------:R-:W-:Y:S01]  /*19000*/  FADD.FTZ R149, R149, R2 ;  /* 0x0000000295957221 */ /* 0x000fe20000010000 */
[----:B------:R-:W-:Y:S01]  /*19010*/  MOV R2, R142 ;  /* 0x0000008e00027202 */ /* 0x000fe20000000f00 */
        /* <DEDUP_REMOVED lines=13> */
[----:B------:R-:W-:Y:S01]  /*190f0*/  FADD.FTZ R150, R150, R9 ;  /* 0x0000000996967221 */ /* 0x000fe20000010000 */
[C---:B---3--:R-:W-:Y:S01]  /*19100*/  HMMA.16816.F32.BF16 R72, R68.reuse, R12, R52 ;  /* 0x0000000c4448723c */ /* 0x048fe20000041834 */
[----:B------:R-:W-:Y:S02]  /*19110*/  FADD.FTZ R63, R63, R62 ;  /* 0x0000003e3f3f7221 */ /* 0x000fe40000010000 */
[----:B------:R-:W-:Y:S02]  /*19120*/  FADD.FTZ R147, R147, R150 ;  /* 0x0000009693937221 */ /* 0x000fe40000010000 */
[----:B------:R-:W-:Y:S02]  /*19130*/  FADD.FTZ R211, R126, R63 ;  /* 0x0000003f7ed37221 */ /* 0x000fe40000010000 */
[----:B------:R-:W-:Y:S01]  /*19140*/  FADD.FTZ R124, R124, R147 ;  /* 0x000000937c7c7221 */ /* 0x000fe20000010000 */
[----:B------:R-:W-:Y:S03]  /*19150*/  HMMA.16816.F32.BF16 R68, R68, R14, R4 ;  /* 0x0000000e4444723c */ /* 0x000fe60000041804 */
[----:B------:R-:W-:-:S04]  /*19160*/  FADD.FTZ R3, R3, R124 ;  /* 0x0000007c03037221 */ /* 0x000fc80000010000 */
[----:B------:R-:W-:-:S04]  /*19170*/  FADD.FTZ R60, R60, R3 ;  /* 0x000000033c3c7221 */ /* 0x000fc80000010000 */
[----:B------:R-:W-:Y:S02]  /*19180*/  FADD.FTZ R210, R121, R60 ;  /* 0x0000003c79d27221 */ /* 0x000fe40000010000 */
.L_x_1191:
[----:B------:R-:W-:-:S13]  /*19190*/  ISETP.GE.AND P0, PT, R206, 0x1, PT ;  /* 0x00000001ce00780c */ /* 0x000fda0003f06270 */
[----:B------:R-:W-:Y:S05]  /*191a0*/  @!P0 BRA `(.L_x_1200) ;  /* 0x0000461000008947 */ /* 0x000fea0003800000 */
[----:B------:R-:W-:Y:S02]  /*191b0*/  MOV R3, R0 ;  /* 0x0000000000037202 */ /* 0x000fe40000000f00 */
[----:B------:R-:W-:Y:S02]  /*191c0*/  MOV R121, R2 ;  /* 0x0000000200797202 */ /* 0x000fe40000000f00 */
.L_x_1209:
        /* <DEDUP_REMOVED lines=58> */
[----:B------:R-:W-:Y:S02]  /*19570*/  IMAD R2, R10, R7, R2 ;  /* 0x000000070a027224 */ /* 0x000fe400078e0202 */
[----:B------:R-:W-:Y:S02]  /*19580*/  IMAD.MOV.U32 R4, RZ, RZ, R8 ;  /* 0x000000ffff047224 */ /* 0x000fe400078e0008 */
[----:B----4-:R-:W-:Y:S02]  /*19590*/  IMAD.IADD R7, R0, 0x1, -R5 ;  /* 0x0000000100077824 */ /* 0x010fe400078e0a05 */
[----:B------:R-:W-:Y:S02]  /*195a0*/  IMAD.IADD R5, R9, 0x1, R2 ;  /* 0x0000000109057824 */ /* 0x000fe400078e0202 */
[----:B---3--:R-:W-:Y:S01]  /*195b0*/  IMAD R9, R15, R7, RZ ;  /* 0x000000070f097224 */ /* 0x008fe200078e02ff */
[----:B------:R-:W-:Y:S01]  /*195c0*/  SHF.R.S32.HI R0, RZ, 0x1f, R7 ;  /* 0x0000001fff007819 */ /* 0x000fe20000011407 */
[----:B------:R-:W-:Y:S04]  /*195d0*/  IMAD.WIDE.U32 R4, R7, R14, R4 ;  /* 0x0000000e07047225 */ /* 0x000fe800078e0004 */
[----:B------:R-:W-:Y:S04]  /*195e0*/  IMAD R9, R14, R0, R9 ;  /* 0x000000000e097224 */ /* 0x000fe800078e0209 */
[----:B------:R-:W-:Y:S01]  /*195f0*/  IMAD.IADD R0, R5, 0x1, R9 ;  /* 0x0000000105007824 */ /* 0x000fe200078e0209 */
[----:B------:R-:W-:-:S05]  /*19600*/  BRA `(.L_x_1203) ;  /* 0x0000003000007947 */ /* 0x000fca0003800000 */
.L_x_1202:
[----:B------:R-:W2:Y:S02]  /*19610*/  LD.E R4, [R118.64+0x40] ;  /* 0x0000400476047980 */ /* 0x000ea4000c101900 */
[----:B--2---:R-:W-:Y:S04]  /*19620*/  LEA R4, -R4, RZ, 0x7 ;  /* 0x000000ff04047211 */ /* 0x004fe800078e39ff */
[----:B------:R-:W-:Y:S02]  /*19630*/  SHF.R.S32.HI R0, RZ, 0x1f, R4 ;  /* 0x0000001fff007819 */ /* 0x000fe40000011404 */
.L_x_1203:
[----:B------:R-:W-:Y:S05]  /*19640*/  BSYNC B0 ;  /* 0x0000000000007941 */ /* 0x000fea0003800000 */
.L_x_1201:
[C---:B------:R-:W-:Y:S01]  /*19650*/  LOP3.LUT P5, RZ, R207.reuse, 0x1, RZ, 0xc0, !PT ;  /* 0x00000001cfff7812 */ /* 0x040fe200078ac0ff */
[----:B------:R-:W-:Y:S01]  /*19660*/  BSSY B1, `(.L_x_1204) ;  /* 0x000021a000017945 */ /* 0x000fe20003800000 */
[CC--:B------:R-:W-:Y:S02]  /*19670*/  LEA R212, P1, R4.reuse, R140.reuse, 0x1 ;  /* 0x0000008c04d47211 */ /* 0x0c0fe400078208ff */
[C---:B------:R-:W-:Y:S02]  /*19680*/  LOP3.LUT P4, RZ, R207.reuse, 0x2, RZ, 0xc0, !PT ;  /* 0x00000002cfff7812 */ /* 0x040fe4000788c0ff */
[C---:B------:R-:W-:Y:S02]  /*19690*/  LEA.HI.X R213, R4.reuse, R141, R0, 0x1, P1 ;  /* 0x0000008d04d57211 */ /* 0x040fe400008f0c00 */
[----:B------:R-:W-:Y:S02]  /*196a0*/  LOP3.LUT P2, RZ, R207, 0x4, RZ, 0xc0, !PT ;  /* 0x00000004cfff7812 */ /* 0x000fe4000784c0ff */
[----:B------:R-:W-:Y:S03]  /*196b0*/  IADD3 R7, P0, R4, R191, RZ ;  /* 0x000000bf04077210 */ /* 0x000fe60007f1e0ff */
[----:B------:R-:W-:Y:S01]  /*196c0*/  @!PT LDS RZ, [RZ] ;  /* 0x00000000fffff984 */ /* 0x000fe20000000800 */
[----:B------:R-:W-:Y:S01]  /*196d0*/  @!PT LDS RZ, [RZ] ;  /* 0x00000000fffff984 */ /* 0x000fe20000000800 */
[----:B------:R-:W-:Y:S01]  /*196e0*/  @!PT LDS RZ, [RZ] ;  /* 0x00000000fffff984 */ /* 0x000fe20000000800 */
[----:B------:R1:W-:Y:S01]  /*196f0*/  @P5 LDGSTS.E.BYPASS.LTC128B.128 [R203+0x9000], [R212.64] ;  /* 0x09000000d4cb5fae */ /* 0x0003e2000b901d44 */
[C---:B------:R-:W-:Y:S02]  /*19700*/  @P5 LEA R12, P6, R7.reuse, R140, 0x1 ;  /* 0x0000008c070c5211 */ /* 0x040fe400078c08ff */
[----:B------:R-:W-:Y:S02]  /*19710*/  IADD3.X R2, R0, R192, RZ, P0, !PT ;  /* 0x000000c000027210 */ /* 0x000fe400007fe4ff */
[C---:B------:R-:W-:Y:S02]  /*19720*/  @P4 LEA R8, P1, R7.reuse, R140, 0x1 ;  /* 0x0000008c07084211 */ /* 0x040fe400078208ff */
[CCC-:B------:R-:W-:Y:S01]  /*19730*/  @P5 LEA.HI.X R13, R7.reuse, R141.reuse, R2.reuse, 0x1, P6 ;  /* 0x0000008d070d5211 */ /* 0x1c0fe200030f0c02 */
[----:B------:R-:W-:Y:S01]  /*19740*/  @!P5 STS.64 [R203+0x9008], RZ ;  /* 0x009008ffcb00d388 */ /* 0x000fe20000000a00 */
[C-C-:B------:R-:W-:Y:S02]  /*19750*/  @P4 LEA.HI.X R9, R7.reuse, R141, R2.reuse, 0x1, P1 ;  /* 0x0000008d07094211 */ /* 0x140fe400008f0c02 */
[C---:B------:R-:W-:Y:S03]  /*19760*/  IADD3 R5, P0, R7.reuse, R191, RZ ;  /* 0x000000bf07057210 */ /* 0x040fe60007f1e0ff */
[----:B------:R-:W-:Y:S01]  /*19770*/  @!P5 STS [R203+0x9000], RZ ;  /* 0x009000ffcb00d388 */ /* 0x000fe20000000800 */
[----:B------:R-:W-:Y:S02]  /*19780*/  IADD3.X R0, R2, R192, RZ, P0, !PT ;  /* 0x000000c002007210 */ /* 0x000fe400007fe4ff */
[-C--:B------:R-:W-:Y:S01]  /*19790*/  @P2 LEA R6, P0, R7, R140.reuse, 0x1 ;  /* 0x0000008c07062211 */ /* 0x080fe200078008ff */
[----:B------:R-:W-:Y:S01]  /*197a0*/  @!P5 STS [R203+0x9004], RZ ;  /* 0x009004ffcb00d388 */ /* 0x000fe20000000800 */
[-C--:B------:R-:W-:Y:S02]  /*197b0*/  @P5 LEA R10, P6, R5, R140.reuse, 0x1 ;  /* 0x0000008c050a5211 */ /* 0x080fe400078c08ff */
[-C--:B------:R-:W-:Y:S01]  /*197c0*/  @P2 LEA.HI.X R7, R7, R141.reuse, R2, 0x1, P0 ;  /* 0x0000008d07072211 */ /* 0x080fe200000f0c02 */
[----:B------:R-:W-:Y:S01]  /*197d0*/  @!PT LDS RZ, [RZ] ;  /* 0x00000000fffff984 */ /* 0x000fe20000000800 */
[----:B------:R-:W-:Y:S01]  /*197e0*/  @!PT LDS RZ, [RZ] ;  /* 0x00000000fffff984 */ /* 0x000fe20000000800 */
[----:B------:R-:W-:Y:S01]  /*197f0*/  @!PT LDS RZ, [RZ] ;  /* 0x00000000fffff984 */ /* 0x000fe20000000800 */
[----:B------:R1:W-:Y:S01]  /*19800*/  @P4 LDGSTS.E.BYPASS.LTC128B.128 [R203+0xb000], [R212.64+0x40] ;  /* 0x0b000040d4cb4fae */ /* 0x0003e2000b901d44 */
[CCC-:B------:R-:W-:Y:S02]  /*19810*/  @P5 LEA.HI.X R11, R5.reuse, R141.reuse, R0.reuse, 0x1, P6 ;  /* 0x0000008d050b5211 */ /* 0x1c0fe400030f0c00 */
[CC--:B------:R-:W-:Y:S02]  /*19820*/  @P4 LEA R14, P1, R5.reuse, R140.reuse, 0x1 ;  /* 0x0000008c050e4211 */ /* 0x0c0fe400078208ff */
[C---:B------:R-:W-:Y:S02]  /*19830*/  @P2 LEA R4, P0, R5.reuse, R140, 0x1 ;  /* 0x0000008c05042211 */ /* 0x040fe400078008ff */
[C-C-:B------:R-:W-:Y:S01]  /*19840*/  @P4 LEA.HI.X R15, R5.reuse, R141, R0.reuse, 0x1, P1 ;  /* 0x0000008d050f4211 */ /* 0x140fe200008f0c00 */
[----:B------:R-:W-:Y:S01]  /*19850*/  @!P4 STS.128 [R203+0xb000], RZ ;  /* 0x00b000ffcb00c388 */ /* 0x000fe20000000c00 */
[C---:B------:R-:W-:Y:S02]  /*19860*/  IADD3 R2, P6, R5.reuse, R191, RZ ;  /* 0x000000bf05027210 */ /* 0x040fe40007fde0ff */
[-C--:B------:R-:W-:Y:S02]  /*19870*/  @P2 LEA.HI.X R5, R5, R141.reuse, R0, 0x1, P0 ;  /* 0x0000008d05052211 */ /* 0x080fe400000f0c00 */
[----:B------:R-:W-:Y:S02]  /*19880*/  IADD3.X R0, R0, R192, RZ, P6, !PT ;  /* 0x000000c000007210 */ /* 0x000fe400037fe4ff */
[CC--:B------:R-:W-:Y:S01]  /*19890*/  @P5 LEA R18, P6, R2.reuse, R140.reuse, 0x1 ;  /* 0x0000008c02125211 */ /* 0x0c0fe200078c08ff */
[----:B------:R-:W-:Y:S01]  /*198a0*/  @!PT LDS RZ, [RZ] ;  /* 0x00000000fffff984 */ /* 0x000fe20000000800 */
[----:B------:R-:W-:Y:S01]  /*198b0*/  @!PT LDS RZ, [RZ] ;  /* 0x00000000fffff984 */ /* 0x000fe20000000800 */
[----:B------:R-:W-:Y:S01]  /*198c0*/  @!PT LDS RZ, [RZ] ;  /* 0x00000000fffff984 */ /* 0x000fe20000000800 */
[----:B------:R1:W-:Y:S01]  /*198d0*/  @P2 LDGSTS.E.BYPASS.LTC128B.128 [R203+0xd000], [R212.64+0x80] ;  /* 0x0d000080d4cb2fae */ /* 0x0003e2000b901d44 */
[CC--:B------:R-:W-:Y:S02]  /*198e0*/  @P4 LEA R16, P1, R2.reuse, R140.reuse, 0x1 ;  /* 0x0000008c02104211 */ /* 0x0c0fe400078208ff */
[CCC-:B------:R-:W-:Y:S02]  /*198f0*/  @P5 LEA.HI.X R19, R2.reuse, R141.reuse, R0.reuse, 0x1, P6 ;  /* 0x0000008d02135211 */ /* 0x1c0fe400030f0c00 */
[CCC-:B------:R-:W-:Y:S02]  /*19900*/  @P4 LEA.HI.X R17, R2.reuse, R141.reuse, R0.reuse, 0x1, P1 ;  /* 0x0000008d02114211 */ /* 0x1c0fe400008f0c00 */
[C---:B------:R-:W-:Y:S01]  /*19910*/  @P2 LEA R20, P0, R2.reuse, R140, 0x1 ;  /* 0x0000008c02142211 */ /* 0x040fe200078008ff */
[----:B------:R-:W-:Y:S03]  /*19920*/  @!P2 STS.128 [R203+0xd000], RZ ;  /* 0x00d000ffcb00a388 */ /* 0x000fe60000000c00 */
[----:B------:R-:W-:Y:S02]  /*19930*/  @P2 LEA.HI.X R21, R2, R141, R0, 0x1, P0 ;  /* 0x0000008d02152211 */ /* 0x000fe400000f0c00 */
[----:B------:R-:W-:Y:S03]  /*19940*/  ISETP.GE.AND P0, PT, R206, 0x2, PT ;  /* 0x00000002ce00780c */ /* 0x000fe60003f06270 */
[----:B------:R-:W-:Y:S01]  /*19950*/  @!PT LDS RZ, [RZ] ;  /* 0x00000000fffff984 */ /* 0x000fe20000000800 */
[----:B------:R-:W-:Y:S01]  /*19960*/  @!PT LDS RZ, [RZ] ;  /* 0x00000000fffff984 */ /* 0x000fe20000000800 */
[----:B------:R-:W-:Y:S01]  /*19970*/  @!PT LDS RZ, [RZ] ;  /* 0x00000000fffff984 */ /* 0x000fe20000000800 */
[----:B------:R2:W-:Y:S08]  /*19980*/  @P5 LDGSTS.E.BYPASS.LTC128B.128 [R203+0x9800], [R12.64] ;  /* 0x098000000ccb5fae */ /* 0x0005f0000b901d44 */
[----:B------:R-:W-:Y:S08]  /*19990*/  @!P5 STS.128 [R203+0x9800], RZ ;  /* 0x009800ffcb00d388 */ /* 0x000ff00000000c00 */
[----:B------:R-:W-:Y:S01]  /*199a0*/  @!PT LDS RZ, [RZ] ;  /* 0x00000000fffff984 */ /* 0x000fe20000000800 */
[----:B------:R-:W-:Y:S01]  /*199b0*/  @!PT LDS RZ, [RZ] ;  /* 0x00000000fffff984 */ /* 0x000fe20000000800 */
[----:B------:R-:W-:Y:S01]  /*199c0*/  @!PT LDS RZ, [RZ] ;  /* 0x00000000fffff984 */ /* 0x000fe20000000800 */
[----:B------:R3:W-:Y:S08]  /*199d0*/  @P4 LDGSTS.E.BYPASS.LTC128B.128 [R203+0xb800], [R8.64+0x40] ;  /* 0x0b80004008cb4fae */ /* 0x0007f0000b901d44 */
        /* <DEDUP_REMOVED lines=36> */
[----:B------:R-:W-:Y:S08]  /*19c20*/  LDSM.16.M88.4 R124, [R190] ;  /* 0x00000000be7c783b */ /* 0x000ff00000000200 */
[----:B------:R-:W4:Y:S08]  /*19c30*/  LDSM.16.M88.4 R128, [R189+0x3000] ;  /* 0x00300000bd80783b */ /* 0x000f300000000200 */
[----:B------:R-:W2:Y:S08]  /*19c40*/  LDSM.16.M88.4 R132, [R189+0x3400] ;  /* 0x00340000bd84783b */ /* 0x000eb00000000200 */
[----:B------:R-:W1:Y:S08]  /*19c50*/  LDSM.16.M88.4 R136, [R189+0x3800] ;  /* 0x00380000bd88783b */ /* 0x000e700000000200 */
[----:B------:R-:W0:Y:S08]  /*19c60*/  LDGDEPBAR ;  /* 0x00000000000079af */ /* 0x000e300000000000 */
[----:B------:R-:W1:Y:S01]  /*19c70*/  LDSM.16.M88.4 R32, [R189+0x3c00] ;  /* 0x003c0000bd20783b */ /* 0x000e620000000200 */
[C---:B----4-:R-:W-:Y:S07]  /*19c80*/  HMMA.16816.F32.BF16 R4, R124.reuse, R128, RZ ;  /* 0x000000807c04723c */ /* 0x050fee00000418ff */
[----:B------:R-:W4:Y:S01]  /*19c90*/  LDSM.16.M88.4 R40, [R189+0x4000] ;  /* 0x00400000bd28783b */ /* 0x000f220000000200 */
[C---:B---3--:R-:W-:Y:S07]  /*19ca0*/  HMMA.16816.F32.BF16 R8, R124.reuse, R130, RZ ;  /* 0x000000827c08723c */ /* 0x048fee00000418ff */
[----:B------:R-:W3:Y:S01]  /*19cb0*/  LDSM.16.M88.4 R48, [R189+0x4400] ;  /* 0x00440000bd30783b */ /* 0x000ee20000000200 */
[C---:B--2---:R-:W-:Y:S07]  /*19cc0*/  HMMA.16816.F32.BF16 R12, R124.reuse, R132, RZ ;  /* 0x000000847c0c723c */ /* 0x044fee00000418ff */
[----:B------:R-:W2:Y:S01]  /*19cd0*/  LDSM.16.M88.4 R56, [R189+0x4800] ;  /* 0x00480000bd38783b */ /* 0x000ea20000000200 */
[C---:B-----5:R-:W-:Y:S07]  /*19ce0*/  HMMA.16816.F32.BF16 R16, R124.reuse, R134, RZ ;  /* 0x000000867c10723c */ /* 0x060fee00000418ff */
[----:B------:R-:W5:Y:S01]  /*19cf0*/  LDSM.16.M88.4 R64, [R189+0x4c00] ;  /* 0x004c0000bd40783b */ /* 0x000f620000000200 */
[C---:B-1----:R-:W-:Y:S07]  /*19d00*/  HMMA.16816.F32.BF16 R20, R124.reuse, R136, RZ ;  /* 0x000000887c14723c */ /* 0x042fee00000418ff */
[----:B------:R-:W-:Y:S01]  /*19d10*/  LDSM.16.M88.4 R140, [R188] ;  /* 0x00000000bc8c783b */ /* 0x000fe20000000200 */
[C---:B------:R-:W-:Y:S07]  /*19d20*/  HMMA.16816.F32.BF16 R24, R124.reuse, R138, RZ ;  /* 0x0000008a7c18723c */ /* 0x040fee00000418ff */
[----:B------:R-:W1:Y:S01]  /*19d30*/  LDSM.16.M88.4 R144, [R122+0x3000] ;  /* 0x003000007a90783b */ /* 0x000e620000000200 */
[C---:B------:R-:W-:Y:S07]  /*19d40*/  HMMA.16816.F32.BF16 R28, R124.reuse, R32, RZ ;  /* 0x000000207c1c723c */ /* 0x040fee00000418ff */
[----:B------:R-:W1:Y:S01]  /*19d50*/  LDSM.16.M88.4 R148, [R122+0x3400] ;  /* 0x003400007a94783b */ /* 0x000e620000000200 */
[C---:B------:R-:W-:Y:S07]  /*19d60*/  HMMA.16816.F32.BF16 R32, R124.reuse, R34, RZ ;  /* 0x000000227c20723c */ /* 0x040fee00000418ff */
[----:B------:R-:W1:Y:S01]  /*19d70*/  LDSM.16.M88.4 R152, [R122+0x3800] ;  /* 0x003800007a98783b */ /* 0x000e620000000200 */
[C---:B----4-:R-:W-:Y:S07]  /*19d80*/  HMMA.16816.F32.BF16 R36, R124.reuse, R40, RZ ;  /* 0x000000287c24723c */ /* 0x050fee00000418ff */
[----:B------:R-:W4:Y:S01]  /*19d90*/  LDSM.16.M88.4 R128, [R122+0x3c00] ;  /* 0x003c00007a80783b */ /* 0x000f220000000200 */
[C---:B------:R-:W-:Y:S07]  /*19da0*/  HMMA.16816.F32.BF16 R40, R124.reuse, R42, RZ ;  /* 0x0000002a7c28723c */ /* 0x040fee00000418ff */
[----:B------:R-:W1:Y:S01]  /*19db0*/  LDSM.16.M88.4 R132, [R122+0x4000] ;  /* 0x004000007a84783b */ /* 0x000e620000000200 */
[C---:B---3--:R-:W-:Y:S07]  /*19dc0*/  HMMA.16816.F32.BF16 R44, R124.reuse, R48, RZ ;  /* 0x000000307c2c723c */ /* 0x048fee00000418ff */
[----:B------:R-:W3:Y:S01]  /*19dd0*/  LDSM.16.M88.4 R136, [R122+0x4400] ;  /* 0x004400007a88783b */ /* 0x000ee20000000200 */
[C---:B------:R-:W-:Y:S07]  /*19de0*/  HMMA.16816.F32.BF16 R48, R124.reuse, R50, RZ ;  /* 0x000000327c30723c */ /* 0x040fee00000418ff */
[----:B------:R-:W3:Y:S01]  /*19df0*/  LDSM.16.M88.4 R156, [R122+0x4800] ;  /* 0x004800007a9c783b */ /* 0x000ee20000000200 */
[C---:B--2---:R-:W-:Y:S07]  /*19e00*/  HMMA.16816.F32.BF16 R52, R124.reuse, R56, RZ ;  /* 0x000000387c34723c */ /* 0x044fee00000418ff */
[----:B------:R-:W-:Y:S01]  /*19e10*/  LDSM.16.M88.4 R160, [R189+0x5400] ;  /* 0x00540000bda0783b */ /* 0x000fe20000000200 */
[C---:B------:R-:W-:Y:S07]  /*19e20*/  HMMA.16816.F32.BF16 R56, R124.reuse, R58, RZ ;  /* 0x0000003a7c38723c */ /* 0x040fee00000418ff */
[----:B------:R-:W-:Y:S01]  /*19e30*/  LDSM.16.M88.4 R164, [R189+0x5800] ;  /* 0x00580000bda4783b */ /* 0x000fe20000000200 */
[C---:B-----5:R-:W-:Y:S07]  /*19e40*/  HMMA.16816.F32.BF16 R60, R124.reuse, R64, RZ ;  /* 0x000000407c3c723c */ /* 0x060fee00000418ff */
[----:B------:R-:W-:Y:S01]  /*19e50*/  LDSM.16.M88.4 R168, [R189+0x6c00] ;  /* 0x006c0000bda8783b */ /* 0x000fe20000000200 */
[----:B------:R-:W-:Y:S07]  /*19e60*/  HMMA.16816.F32.BF16 R64, R124, R66, RZ ;  /* 0x000000427c40723c */ /* 0x000fee00000418ff */
[----:B------:R-:W2:Y:S01]  /*19e70*/  LDSM.16.M88.4 R124, [R122+0x4c00] ;  /* 0x004c00007a7c783b */ /* 0x000ea20000000200 */
[C---:B-1----:R-:W-:Y:S07]  /*19e80*/  HMMA.16816.F32.BF16 R4, R140.reuse, R144, R4 ;  /* 0x000000908c04723c */ /* 0x042fee0000041804 */
[----:B------:R-:W-:Y:S01]  /*19e90*/  LDSM.16.M88.4 R172, [R188+0x1000] ;  /* 0x00100000bcac783b */ /* 0x000fe20000000200 */
[C---:B------:R-:W-:Y:S07]  /*19ea0*/  HMMA.16816.F32.BF16 R8, R140.reuse, R146, R8 ;  /* 0x000000928c08723c */ /* 0x040fee0000041808 */
[----:B------:R-:W-:Y:S01]  /*19eb0*/  LDSM.16.M88.4 R144, [R190+0x1000] ;  /* 0x00100000be90783b */ /* 0x000fe20000000200 */
[C---:B------:R-:W-:Y:S07]  /*19ec0*/  HMMA.16816.F32.BF16 R12, R140.reuse, R148, R12 ;  /* 0x000000948c0c723c */ /* 0x040fee000004180c */
[----:B------:R-:W-:Y:S01]  /*19ed0*/  LDSM.16.M88.4 R176, [R122+0x5000] ;  /* 0x005000007ab0783b */ /* 0x000fe20000000200 */
[C---:B------:R-:W-:Y:S07]  /*19ee0*/  HMMA.16816.F32.BF16 R16, R140.reuse, R150, R16 ;  /* 0x000000968c10723c */ /* 0x040fee0000041810 */
[----:B------:R-:W1:Y:S01]  /*19ef0*/  LDSM.16.M88.4 R148, [R189+0x5000] ;  /* 0x00500000bd94783b */ /* 0x000e620000000200 */
[C---:B------:R-:W-:Y:S07]  /*19f00*/  HMMA.16816.F32.BF16 R20, R140.reuse, R152, R20 ;  /* 0x000000988c14723c */ /* 0x040fee0000041814 */
[----:B------:R-:W5:Y:S04]  /*19f10*/  LD.E R0, [R118.64+0x18c] ;  /* 0x00018c0476007980 */ /* 0x000f68000c101900 */
[----:B------:R-:W-:Y:S01]  /*19f20*/  LDSM.16.M88.4 R180, [R188+0x2000] ;  /* 0x00200000bcb4783b */ /* 0x000fe20000000200 */
[C---:B------:R-:W-:Y:S07]  /*19f30*/  HMMA.16816.F32.BF16 R24, R140.reuse, R154, R24 ;  /* 0x0000009a8c18723c */ /* 0x040fee0000041818 */
[----:B------:R-:W1:Y:S01]  /*19f40*/  LDSM.16.M88.4 R152, [R189+0x5c00] ;  /* 0x005c0000bd98783b */ /* 0x000e620000000200 */
[C---:B----4-:R-:W-:Y:S07]  /*19f50*/  HMMA.16816.F32.BF16 R28, R140.reuse, R128, R28 ;  /* 0x000000808c1c723c */ /* 0x050fee000004181c */
[----:B------:R-:W-:Y:S01]  /*19f60*/  LDSM.16.M88.4 R184, [R122+0x7000] ;  /* 0x007000007ab8783b */ /* 0x000fe20000000200 */
[C---:B------:R-:W-:Y:S07]  /*19f70*/  HMMA.16816.F32.BF16 R32, R140.reuse, R130, R32 ;  /* 0x000000828c20723c */ /* 0x040fee0000041820 */
[----:B------:R-:W4:Y:S01]  /*19f80*/  LDSM.16.M88.4 R128, [R189+0x6000] ;  /* 0x00600000bd80783b */ /* 0x000f220000000200 */
[C---:B------:R-:W-:Y:S08]  /*19f90*/  HMMA.16816.F32.BF16 R36, R140.reuse, R132, R36 ;  /* 0x000000848c24723c */ /* 0x040ff00000041824 */
[C---:B------:R-:W-:Y:S01]  /*19fa0*/  HMMA.16816.F32.BF16 R40, R140.reuse, R134, R40 ;  /* 0x000000868c28723c */ /* 0x040fe20000041828 */
[----:B------:R-:W1:Y:S07]  /*19fb0*/  LDSM.16.M88.4 R132, [R189+0x6400] ;  /* 0x00640000bd84783b */ /* 0x000e6e0000000200 */
[C---:B---3--:R-:W-:Y:S08]  /*19fc0*/  HMMA.16816.F32.BF16 R44, R140.reuse, R136, R44 ;  /* 0x000000888c2c723c */ /* 0x048ff0000004182c */
[C---:B------:R-:W-:Y:S01]  /*19fd0*/  HMMA.16816.F32.BF16 R48, R140.reuse, R138, R48 ;  /* 0x0000008a8c30723c */ /* 0x040fe20000041830 */
[----:B------:R-:W3:Y:S07]  /*19fe0*/  LDSM.16.M88.4 R136, [R189+0x6800] ;  /* 0x00680000bd88783b */ /* 0x000eee0000000200 */
[C---:B------:R-:W-:Y:S08]  /*19ff0*/  HMMA.16816.F32.BF16 R52, R140.reuse, R156, R52 ;  /* 0x0000009c8c34723c */ /* 0x040ff00000041834 */
[C---:B------:R-:W-:Y:S01]  /*1a000*/  HMMA.16816.F32.BF16 R56, R140.reuse, R158, R56 ;  /* 0x0000009e8c38723c */ /* 0x040fe20000041838 */
[----:B------:R-:W3:Y:S07]  /*1a010*/  LDSM.16.M88.4 R156, [R122+0x5400] ;  /* 0x005400007a9c783b */ /* 0x000eee0000000200 */
[C---:B--2---:R-:W-:Y:S08]  /*1a020*/  HMMA.16816.F32.BF16 R60, R140.reuse, R124, R60 ;  /* 0x0000007c8c3c723c */ /* 0x044ff0000004183c */
[----:B------:R-:W-:Y:S01]  /*1a030*/  HMMA.16816.F32.BF16 R64, R140, R126, R64 ;  /* 0x0000007e8c40723c */ /* 0x000fe20000041840 */
[----:B------:R-:W2:Y:S07]  /*1a040*/  LDSM.16.M88.4 R124, [R122+0x5800] ;  /* 0x005800007a7c783b */ /* 0x000eae0000000200 */
[C---:B-1----:R-:W-:Y:S01]  /*1a050*/  HMMA.16816.F32.BF16 R4, R144.reuse, R148, R4 ;  /* 0x000000949004723c */ /* 0x042fe20000041804 */
[----:B------:R-:W1:Y:S07]  /*1a060*/  LDSM.16.M88.4 R140, [R122+0x5c00] ;  /* 0x005c00007a8c783b */ /* 0x000e6e0000000200 */
        /* <DEDUP_REMOVED lines=16> */
[----:B------:R-:W1:Y:S07]  /*1a170*/  LDSM.16.M88.4 R132, [R122+0x6400] ;  /* 0x006400007a84783b */ /* 0x000e6e0000000200 */
[C---:B---3--:R-:W-:Y:S08]  /*1a180*/  HMMA.16816.F32.BF16 R52, R144.reuse, R136, R52 ;  /* 0x000000889034723c */ /* 0x048ff00000041834 */
[C---:B------:R-:W-:Y:S01]  /*1a190*/  HMMA.16816.F32.BF16 R56, R144.reuse, R138, R56 ;  /* 0x0000008a9038723c */ /* 0x040fe20000041838 */
[----:B------:R-:W3:Y:S07]  /*1a1a0*/  LDSM.16.M88.4 R136, [R122+0x6800] ;  /* 0x006800007a88783b */ /* 0x000eee0000000200 */
[C---:B------:R-:W-:Y:S08]  /*1a1b0*/  HMMA.16816.F32.BF16 R60, R144.reuse, R168, R60 ;  /* 0x000000a8903c723c */ /* 0x040ff0000004183c */
[----:B------:R-:W-:Y:S01]  /*1a1c0*/  HMMA.16816.F32.BF16 R64, R144, R170, R64 ;  /* 0x000000aa9040723c */ /* 0x000fe20000041840 */
[----:B------:R-:W1:Y:S07]  /*1a1d0*/  LDSM.16.M88.4 R144, [R122+0x6c00] ;  /* 0x006c00007a90783b */ /* 0x000e6e0000000200 */
[C---:B------:R-:W-:Y:S01]  /*1a1e0*/  HMMA.16816.F32.BF16 R4, R172.reuse, R176, R4 ;  /* 0x000000b0ac04723c */ /* 0x040fe20000041804 */
[----:B------:R-:W-:Y:S07]  /*1a1f0*/  LDSM.16.M88.4 R168, [R189+0x8400] ;  /* 0x00840000bda8783b */ /* 0x000fee0000000200 */
[C---:B------:R-:W-:Y:S01]  /*1a200*/  HMMA.16816.F32.BF16 R8, R172.reuse, R178, R8 ;  /* 0x000000b2ac08723c */ /* 0x040fe20000041808 */
[----:B------:R-:W-:Y:S07]  /*1a210*/  LDSM.16.M88.4 R176, [R189+0x8800] ;  /* 0x00880000bdb0783b */ /* 0x000fee0000000200 */
[C---:B------:R-:W-:Y:S08]  /*1a220*/  HMMA.16816.F32.BF16 R12, R172.reuse, R156, R12 ;  /* 0x0000009cac0c723c */ /* 0x040ff0000004180c */
[C---:B------:R-:W-:Y:S01]  /*1a230*/  HMMA.16816.F32.BF16 R16, R172.reuse, R158, R16 ;  /* 0x0000009eac10723c */ /* 0x040fe20000041810 */
[----:B------:R-:W-:Y:S07]  /*1a240*/  LDSM.16.M88.4 R156, [R189+0x7800] ;  /* 0x00780000bd9c783b */ /* 0x000fee0000000200 */
[C---:B--2---:R-:W-:Y:S08]  /*1a250*/  HMMA.16816.F32.BF16 R20, R172.reuse, R124, R20 ;  /* 0x0000007cac14723c */ /* 0x044ff00000041814 */
[C---:B------:R-:W-:Y:S01]  /*1a260*/  HMMA.16816.F32.BF16 R24, R172.reuse, R126, R24 ;  /* 0x0000007eac18723c */ /* 0x040fe20000041818 */
[----:B------:R-:W2:Y:S07]  /*1a270*/  LDSM.16.M88.4 R124, [R189+0x7400] ;  /* 0x00740000bd7c783b */ /* 0x000eae0000000200 */
[C---:B-1----:R-:W-:Y:S08]  /*1a280*/  HMMA.16816.F32.BF16 R28, R172.reuse, R140, R28 ;  /* 0x0000008cac1c723c */ /* 0x042ff0000004181c */
[C---:B------:R-:W-:Y:S01]  /*1a290*/  HMMA.16816.F32.BF16 R32, R172.reuse, R142, R32 ;  /* 0x0000008eac20723c */ /* 0x040fe20000041820 */
[----:B------:R-:W1:Y:S07]  /*1a2a0*/  LDSM.16.M88.4 R140, [R189+0x8c00] ;  /* 0x008c0000bd8c783b */ /* 0x000e6e0000000200 */
[C---:B----4-:R-:W-:Y:S08]  /*1a2b0*/  HMMA.16816.F32.BF16 R36, R172.reuse, R128, R36 ;  /* 0x00000080ac24723c */ /* 0x050ff00000041824 */
[C---:B------:R-:W-:Y:S08]  /*1a2c0*/  HMMA.16816.F32.BF16 R40, R172.reuse, R130, R40 ;  /* 0x00000082ac28723c */ /* 0x040ff00000041828 */
[C---:B------:R-:W-:Y:S08]  /*1a2d0*/  HMMA.16816.F32.BF16 R44, R172.reuse, R132, R44 ;  /* 0x00000084ac2c723c */ /* 0x040ff0000004182c */
[C---:B------:R-:W-:Y:S08]  /*1a2e0*/  HMMA.16816.F32.BF16 R48, R172.reuse, R134, R48 ;  /* 0x00000086ac30723c */ /* 0x040ff00000041830 */
[C---:B---3--:R-:W-:Y:S08]  /*1a2f0*/  HMMA.16816.F32.BF16 R52, R172.reuse, R136, R52 ;  /* 0x00000088ac34723c */ /* 0x048ff00000041834 */
[C---:B------:R-:W-:Y:S08]  /*1a300*/  HMMA.16816.F32.BF16 R56, R172.reuse, R138, R56 ;  /* 0x0000008aac38723c */ /* 0x040ff00000041838 */
[C---:B------:R-:W-:Y:S08]  /*1a310*/  HMMA.16816.F32.BF16 R60, R172.reuse, R144, R60 ;  /* 0x00000090ac3c723c */ /* 0x040ff0000004183c */
[----:B------:R-:W-:Y:S08]  /*1a320*/  HMMA.16816.F32.BF16 R64, R172, R146, R64 ;  /* 0x00000092ac40723c */ /* 0x000ff00000041840 */
[C---:B------:R-:W-:Y:S08]  /*1a330*/  HMMA.16816.F32.BF16 R4, R148.reuse, R152, R4 ;  /* 0x000000989404723c */ /* 0x040ff00000041804 */
[C---:B------:R-:W-:Y:S08]  /*1a340*/  HMMA.16816.F32.BF16 R8, R148.reuse, R154, R8 ;  /* 0x0000009a9408723c */ /* 0x040ff00000041808 */
[C---:B--2---:R-:W-:Y:S08]  /*1a350*/  HMMA.16816.F32.BF16 R12, R148.reuse, R124, R12 ;  /* 0x0000007c940c723c */ /* 0x044ff0000004180c */
[C---:B------:R-:W-:Y:S01]  /*1a360*/  HMMA.16816.F32.BF16 R16, R148.reuse, R126, R16 ;  /* 0x0000007e9410723c */ /* 0x040fe20000041810 */
[----:B------:R-:W2:Y:S07]  /*1a370*/  LDSM.16.M88.4 R124, [R122+0x7400] ;  /* 0x007400007a7c783b */ /* 0x000eae0000000200 */
        /* <DEDUP_REMOVED lines=10> */
[C---:B-1----:R-:W-:Y:S07]  /*1a420*/  HMMA.16816.F32.BF16 R60, R148.reuse, R140, R60 ;  /* 0x0000008c943c723c */ /* 0x042fee000004183c */
[----:B------:R-:W-:Y:S01]  /*1a430*/  MOV R140, R212 ;  /* 0x000000d4008c7202 */ /* 0x000fe20000000f00 */
[----:B------:R-:W-:Y:S04]  /*1a440*/  HMMA.16816.F32.BF16 R64, R148, R142, R64 ;  /* 0x0000008e9440723c */ /* 0x000fe80000041840 */
[----:B------:R-:W-:Y:S04]  /*1a450*/  MOV R141, R213 ;  /* 0x000000d5008d7202 */ /* 0x000fe80000000f00 */
[C---:B------:R-:W-:Y:S08]  /*1a460*/  HMMA.16816.F32.BF16 R4, R180.reuse, R184, R4 ;  /* 0x000000b8b404723c */ /* 0x040ff00000041804 */
[C---:B------:R-:W-:Y:S08]  /*1a470*/  HMMA.16816.F32.BF16 R8, R180.reuse, R186, R8 ;  /* 0x000000bab408723c */ /* 0x040ff00000041808 */
[C---:B--2---:R-:W-:Y:S08]  /*1a480*/  HMMA.16816.F32.BF16 R12, R180.reuse, R124, R12 ;  /* 0x0000007cb40c723c */ /* 0x044ff0000004180c */
[-C--:B-----5:R-:W-:Y:S01]  /*1a490*/  FMUL.FTZ R230, R4, R0.reuse ;  /* 0x0000000004e67220 */ /* 0x0a0fe20000410000 */
[C---:B------:R-:W-:Y:S03]  /*1a4a0*/  HMMA.16816.F32.BF16 R16, R180.reuse, R126, R16 ;  /* 0x0000007eb410723c */ /* 0x040fe60000041810 */
[-C--:B------:R-:W-:Y:S02]  /*1a4b0*/  FMUL.FTZ R229, R5, R0.reuse ;  /* 0x0000000005e57220 */ /* 0x080fe40000410000 */
[----:B------:R-:W1:Y:S01]  /*1a4c0*/  MUFU.TANH R230, R230 ;  /* 0x000000e600e67308 */ /* 0x000e620000002400 */
[-C--:B------:R-:W-:Y:S02]  /*1a4d0*/  FMUL.FTZ R228, R6, R0.reuse ;  /* 0x0000000006e47220 */ /* 0x080fe40000410000 */
[-C--:B------:R-:W-:Y:S04]  /*1a4e0*/  FMUL.FTZ R9, R9, R0.reuse ;  /* 0x0000000009097220 */ /* 0x080fe80000410000 */
[-C--:B------:R-:W-:Y:S02]  /*1a4f0*/  FMUL.FTZ R10, R10, R0.reuse ;  /* 0x000000000a0a7220 */ /* 0x080fe40000410000 */
[-C--:B------:R-:W-:Y:S01]  /*1a500*/  FMUL.FTZ R11, R11, R0.reuse ;  /* 0x000000000b0b7220 */ /* 0x080fe20000410000 */
[----:B------:R-:W2:Y:S01]  /*1a510*/  MUFU.TANH R233, R9 ;  /* 0x0000000900e97308 */ /* 0x000ea20000002400 */
[-C--:B------:R-:W-:Y:S02]  /*1a520*/  FMUL.FTZ R227, R7, R0.reuse ;  /* 0x0000000007e37220 */ /* 0x080fe40000410000 */
[----:B------:R-:W3:Y:S01]  /*1a530*/  LDSM.16.M88.4 R4, [R122+0x7800] ;  /* 0x007800007a04783b */ /* 0x000ee20000000200 */
[-C--:B------:R-:W-:Y:S02]  /*1a540*/  FMUL.FTZ R226, R8, R0.reuse ;  /* 0x0000000008e27220 */ /* 0x080fe40000410000 */
[-C--:B------:R-:W-:Y:S02]  /*1a550*/  FMUL.FTZ R225, R12, R0.reuse ;  /* 0x000000000ce17220 */ /* 0x080fe40000410000 */
[-C--:B------:R-:W-:Y:S02]  /*1a560*/  FMUL.FTZ R13, R13, R0.reuse ;  /* 0x000000000d0d7220 */ /* 0x080fe40000410000 */
[----:B------:R-:W4:Y:S01]  /*1a570*/  MUFU.TANH R232, R10 ;  /* 0x0000000a00e87308 */ /* 0x000f220000002400 */
[-C--:B------:R-:W-:Y:S02]  /*1a580*/  FMUL.FTZ R221, R16, R0.reuse ;  /* 0x0000000010dd7220 */ /* 0x080fe40000410000 */
[-C--:B------:R-:W-:Y:S02]  /*1a590*/  FMUL.FTZ R14, R14, R0.reuse ;  /* 0x000000000e0e7220 */ /* 0x080fe40000410000 */
[-C--:B------:R-:W-:Y:S02]  /*1a5a0*/  FMUL.FTZ R15, R15, R0.reuse ;  /* 0x000000000f0f7220 */ /* 0x080fe40000410000 */
[-C--:B------:R-:W-:Y:S02]  /*1a5b0*/  FMUL.FTZ R17, R17, R0.reuse ;  /* 0x0000000011117220 */ /* 0x080fe40000410000 */
[-C--:B------:R-:W-:Y:S01]  /*1a5c0*/  FMUL.FTZ R18, R18, R0.reuse ;  /* 0x0000000012127220 */ /* 0x080fe20000410000 */
[----:B------:R5:W1:Y:S01]  /*1a5d0*/  MUFU.TANH R231, R11 ;  /* 0x0000000b00e77308 */ /* 0x000a620000002400 */
[-C--:B------:R-:W-:Y:S09]  /*1a5e0*/  FMUL.FTZ R19, R19, R0.reuse ;  /* 0x0000000013137220 */ /* 0x080ff20000410000 */
[----:B------:R-:W1:Y:S10]  /*1a5f0*/  MUFU.TANH R229, R229 ;  /* 0x000000e500e57308 */ /* 0x000e740000002400 */
[----:B------:R-:W1:Y:S01]  /*1a600*/  MUFU.TANH R228, R228 ;  /* 0x000000e400e47308 */ /* 0x000e620000002400 */
[C---:B---3--:R-:W-:Y:S01]  /*1a610*/  HMMA.16816.F32.BF16 R20, R180.reuse, R4, R20 ;  /* 0x00000004b414723c */ /* 0x048fe20000041814 */
[----:B-----5:R-:W3:Y:S08]  /*1a620*/  LDSM.16.M88.4 R8, [R122+0x7c00] ;  /* 0x007c00007a08783b */ /* 0x020ef00000000200 */
[----:B------:R-:W1:Y:S01]  /*1a630*/  MUFU.TANH R227, R227 ;  /* 0x000000e300e37308 */ /* 0x000e620000002400 */
[C---:B------:R-:W-:Y:S01]  /*1a640*/  HMMA.16816.F32.BF16 R24, R180.reuse, R6, R24 ;  /* 0x00000006b418723c */ /* 0x040fe20000041818 */
[----:B------:R-:W5:Y:S08]  /*1a650*/  LDSM.16.M88.4 R4, [R122+0x8000] ;  /* 0x008000007a04783b */ /* 0x000f700000000200 */
[----:B------:R-:W1:Y:S05]  /*1a660*/  MUFU.TANH R226, R226 ;  /* 0x000000e200e27308 */ /* 0x000e6a0000002400 */
[-C--:B------:R-:W-:Y:S02]  /*1a670*/  FMUL.FTZ R217, R20, R0.reuse ;  /* 0x0000000014d97220 */ /* 0x080fe40000410000 */
[-C--:B------:R-:W-:Y:S03]  /*1a680*/  FMUL.FTZ R21, R21, R0.reuse ;  /* 0x0000000015157220 */ /* 0x080fe60000410000 */
[----:B------:R-:W1:Y:S01]  /*1a690*/  MUFU.TANH R225, R225 ;  /* 0x000000e100e17308 */ /* 0x000e620000002400 */
[-C--:B------:R-:W-:Y:S02]  /*1a6a0*/  FMUL.FTZ R22, R22, R0.reuse ;  /* 0x0000000016167220 */ /* 0x080fe40000410000 */
[-C--:B------:R-:W-:Y:S02]  /*1a6b0*/  FMUL.FTZ R23, R23, R0.reuse ;  /* 0x0000000017177220 */ /* 0x080fe40000410000 */
[-C--:B------:R-:W-:Y:S02]  /*1a6c0*/  FMUL.FTZ R187, R24, R0.reuse ;  /* 0x0000000018bb7220 */ /* 0x080fe40000410000 */
[-C--:B------:R-:W-:Y:S02]  /*1a6d0*/  FMUL.FTZ R25, R25, R0.reuse ;  /* 0x0000000019197220 */ /* 0x080fe40000410000 */
[-C--:B------:R-:W-:Y:S01]  /*1a6e0*/  FMUL.FTZ R26, R26, R0.reuse ;  /* 0x000000001a1a7220 */ /* 0x080fe20000410000 */
[----:B------:R-:W1:Y:S01]  /*1a6f0*/  MUFU.TANH R224, R13 ;  /* 0x0000000d00e07308 */ /* 0x000e620000002400 */
[-C--:B------:R-:W-:Y:S01]  /*1a700*/  FMUL.FTZ R27, R27, R0.reuse ;  /* 0x000000001b1b7220 */ /* 0x080fe20000410000 */
[C---:B---3--:R-:W-:Y:S08]  /*1a710*/  HMMA.16816.F32.BF16 R28, R180.reuse, R8, R28 ;  /* 0x00000008b41c723c */ /* 0x048ff0000004181c */
[----:B------:R-:W3:Y:S01]  /*1a720*/  MUFU.TANH R223, R14 ;  /* 0x0000000e00df7308 */ /* 0x000ee20000002400 */
[C---:B------:R-:W-:Y:S01]  /*1a730*/  HMMA.16816.F32.BF16 R32, R180.reuse, R10, R32 ;  /* 0x0000000ab420723c */ /* 0x040fe20000041820 */
[----:B------:R-:W1:Y:S08]  /*1a740*/  LDSM.16.M88.4 R8, [R122+0x8400] ;  /* 0x008400007a08783b */ /* 0x000e700000000200 */
[----:B------:R-:W1:Y:S01]  /*1a750*/  MUFU.TANH R222, R15 ;  /* 0x0000000f00de7308 */ /* 0x000e620000002400 */
[C---:B-----5:R-:W-:Y:S05]  /*1a760*/  HMMA.16816.F32.BF16 R36, R180.reuse, R4, R36 ;  /* 0x00000004b424723c */ /* 0x060fea0000041824 */
[-C--:B------:R-:W-:Y:S03]  /*1a770*/  FMUL.FTZ R179, R28, R0.reuse ;  /* 0x000000001cb37220 */ /* 0x080fe60000410000 */
[C---:B------:R-:W-:Y:S01]  /*1a780*/  HMMA.16816.F32.BF16 R40, R180.reuse, R6, R40 ;  /* 0x00000006b428723c */ /* 0x040fe20000041828 */
[----:B------:R-:W2:Y:S01]  /*1a790*/  MUFU.TANH R221, R221 ;  /* 0x000000dd00dd7308 */ /* 0x000ea20000002400 */
[----:B------:R-:W5:Y:S02]  /*1a7a0*/  LDSM.16.M88.4 R4, [R122+0x8800] ;  /* 0x008800007a04783b */ /* 0x000f640000000200 */
[-C--:B------:R-:W-:Y:S02]  /*1a7b0*/  FMUL.FTZ R29, R29, R0.reuse ;  /* 0x000000001d1d7220 */ /* 0x080fe40000410000 */
[-C--:B------:R-:W-:Y:S02]  /*1a7c0*/  FMUL.FTZ R30, R30, R0.reuse ;  /* 0x000000001e1e7220 */ /* 0x080fe40000410000 */
[-C--:B------:R-:W-:Y:S03]  /*1a7d0*/  FMUL.FTZ R168, R32, R0.reuse ;  /* 0x0000000020a87220 */ /* 0x080fe60000410000 */
[----:B------:R-:W2:Y:S01]  /*1a7e0*/  MUFU.TANH R220, R17 ;  /* 0x0000001100dc7308 */ /* 0x000ea20000002400 */
[-C--:B------:R-:W-:Y:S02]  /*1a7f0*/  FMUL.FTZ R31, R31, R0.reuse ;  /* 0x000000001f1f7220 */ /* 0x080fe40000410000 */
[-C--:B------:R-:W-:Y:S02]  /*1a800*/  FMUL.FTZ R33, R33, R0.reuse ;  /* 0x0000000021217220 */ /* 0x080fe40000410000 */
[-C--:B------:R-:W-:Y:S02]  /*1a810*/  FMUL.FTZ R173, R36, R0.reuse ;  /* 0x0000000024ad7220 */ /* 0x080fe40000410000 */
[-C--:B------:R-:W-:Y:S02]  /*1a820*/  FMUL.FTZ R34, R34, R0.reuse ;  /* 0x0000000022227220 */ /* 0x080fe40000410000 */
[-C--:B------:R-:W-:Y:S01]  /*1a830*/  FMUL.FTZ R35, R35, R0.reuse ;  /* 0x0000000023237220 */ /* 0x080fe20000410000 */
[----:B------:R-:W2:Y:S01]  /*1a840*/  MUFU.TANH R219, R18 ;  /* 0x0000001200db7308 */ /* 0x000ea20000002400 */
[-C--:B------:R-:W-:Y:S01]  /*1a850*/  FMUL.FTZ R37, R37, R0.reuse ;  /* 0x0000000025257220 */ /* 0x080fe20000410000 */
[C---:B-1----:R-:W-:Y:S03]  /*1a860*/  HMMA.16816.F32.BF16 R44, R180.reuse, R8, R44 ;  /* 0x00000008b42c723c */ /* 0x042fe6000004182c */
[-C--:B------:R-:W-:Y:S02]  /*1a870*/  FMUL.FTZ R167, R40, R0.reuse ;  /* 0x0000000028a77220 */ /* 0x080fe40000410000 */
[-C--:B------:R-:W-:Y:S03]  /*1a880*/  FMUL.FTZ R38, R38, R0.reuse ;  /* 0x0000000026267220 */ /* 0x080fe60000410000 */
[----:B------:R-:W1:Y:S01]  /*1a890*/  MUFU.TANH R218, R19 ;  /* 0x0000001300da7308 */ /* 0x000e620000002400 */
[C---:B------:R-:W-:Y:S01]  /*1a8a0*/  HMMA.16816.F32.BF16 R48, R180.reuse, R10, R48 ;  /* 0x0000000ab430723c */ /* 0x040fe20000041830 */
[----:B------:R-:W1:Y:S01]  /*1a8b0*/  LDSM.16.M88.4 R8, [R122+0x8c00] ;  /* 0x008c00007a08783b */ /* 0x000e620000000200 */
[----:B------:R-:W-:Y:S04]  /*1a8c0*/  DEPBAR.LE SB0, 0x0 ;  /* 0x000080000000791a */ /* 0x000fe80000000000 */
[-C--:B------:R-:W-:Y:S02]  /*1a8d0*/  FMUL.FTZ R39, R39, R0.reuse ;  /* 0x0000000027277220 */ /* 0x080fe40000410000 */
[-C--:B------:R-:W-:Y:S01]  /*1a8e0*/  FMUL.FTZ R41, R41, R0.reuse ;  /* 0x0000000029297220 */ /* 0x080fe20000410000 */
[----:B------:R-:W1:Y:S01]  /*1a8f0*/  MUFU.TANH R217, R217 ;  /* 0x000000d900d97308 */ /* 0x000e620000002400 */
[----:B------:R-:W-:Y:S01]  /*1a900*/  BAR.SYNC.DEFER_BLOCKING 0x0 ;  /* 0x0000000000007b1d */ /* 0x000fe20000010000 */
[C---:B-----5:R-:W-:Y:S05]  /*1a910*/  HMMA.16816.F32.BF16 R52, R180.reuse, R4, R52 ;  /* 0x00000004b434723c */ /* 0x060fea0000041834 */
[-C--:B------:R-:W-:Y:S02]  /*1a920*/  FMUL.FTZ R163, R44, R0.reuse ;  /* 0x000000002ca37220 */ /* 0x080fe40000410000 */
[-C--:B------:R-:W-:Y:S01]  /*1a930*/  FMUL.FTZ R42, R42, R0.reuse ;  /* 0x000000002a2a7220 */ /* 0x080fe20000410000 */
[----:B------:R-:W2:Y:S01]  /*1a940*/  MUFU.TANH R216, R21 ;  /* 0x0000001500d87308 */ /* 0x000ea20000002400 */
[C---:B------:R-:W-:Y:S03]  /*1a950*/  HMMA.16816.F32.BF16 R56, R180.reuse, R6, R56 ;  /* 0x00000006b438723c */ /* 0x040fe60000041838 */
[-C--:B------:R-:W-:Y:S02]  /*1a960*/  FMUL.FTZ R43, R43, R0.reuse ;  /* 0x000000002b2b7220 */ /* 0x080fe40000410000 */
[-C--:B------:R-:W-:Y:S02]  /*1a970*/  FMUL.FTZ R159, R48, R0.reuse ;  /* 0x00000000309f7220 */ /* 0x080fe40000410000 */
[-C--:B------:R-:W-:Y:S02]  /*1a980*/  FMUL.FTZ R45, R45, R0.reuse ;  /* 0x000000002d2d7220 */ /* 0x080fe40000410000 */
[----:B------:R-:W2:Y:S03]  /*1a990*/  MUFU.TANH R215, R22 ;  /* 0x0000001600d77308 */ /* 0x000ea60000002400 */
        /* <DEDUP_REMOVED lines=8> */
[-C--:B------:R-:W-:Y:S02]  /*1aa20*/  FMUL.FTZ R50, R50, R0.reuse ;  /* 0x0000000032327220 */ /* 0x080fe40000410000 */
[-C--:B------:R-:W-:Y:S01]  /*1aa30*/  FMUL.FTZ R51, R51, R0.reuse ;  /* 0x0000000033337220 */ /* 0x080fe20000410000 */
[----:B------:R1:W1:Y:S01]  /*1aa40*/  MUFU.TANH R153, R54 ;  /* 0x0000003600997308 */ /* 0x0002620000002400 */
[----:B------:R-:W-:Y:S03]  /*1aa50*/  HMMA.16816.F32.BF16 R64, R180, R10, R64 ;  /* 0x0000000ab440723c */ /* 0x000fe60000041840 */
        /* <DEDUP_REMOVED lines=8> */
[----:B------:R2:W2:Y:S01]  /*1aae0*/  MUFU.TANH R186, R25 ;  /* 0x0000001900ba7308 */ /* 0x0004a20000002400 */
[-C--:B------:R-:W-:Y:S02]  /*1aaf0*/  FMUL.FTZ R62, R62, R0.reuse ;  /* 0x000000003e3e7220 */ /* 0x080fe40000410000 */
[-C--:B------:R-:W-:Y:S02]  /*1ab00*/  FMUL.FTZ R63, R63, R0.reuse ;  /* 0x000000003f3f7220 */ /* 0x080fe40000410000 */
[-C--:B------:R-:W-:Y:S02]  /*1ab10*/  FMUL.FTZ R144, R64, R0.reuse ;  /* 0x0000000040907220 */ /* 0x080fe40000410000 */
[-C--:B------:R-:W-:Y:S02]  /*1ab20*/  FMUL.FTZ R56, R66, R0.reuse ;  /* 0x0000000042387220 */ /* 0x080fe40000410000 */
[-C--:B-1----:R-:W-:Y:S01]  /*1ab30*/  FMUL.FTZ R54, R67, R0.reuse ;  /* 0x0000000043367220 */ /* 0x082fe20000410000 */
[----:B------:R1:W1:Y:S01]  /*1ab40*/  MUFU.TANH R185, R26 ;  /* 0x0000001a00b97308 */ /* 0x0002620000002400 */
[----:B------:R-:W-:Y:S09]  /*1ab50*/  FMUL.FTZ R65, R65, R0 ;  /* 0x0000000041417220 */ /* 0x000ff20000410000 */
[----:B------:R1:W1:Y:S10]  /*1ab60*/  MUFU.TANH R184, R27 ;  /* 0x0000001b00b87308 */ /* 0x0002740000002400 */
[----:B------:R-:W1:Y:S10]  /*1ab70*/  MUFU.TANH R179, R179 ;  /* 0x000000b300b37308 */ /* 0x000e740000002400 */
[----:B------:R1:W1:Y:S10]  /*1ab80*/  MUFU.TANH R178, R29 ;  /* 0x0000001d00b27308 */ /* 0x0002740000002400 */
[----:B------:R1:W1:Y:S10]  /*1ab90*/  MUFU.TANH R177, R30 ;  /* 0x0000001e00b17308 */ /* 0x0002740000002400 */
        /* <DEDUP_REMOVED lines=34> */
[----:B------:R-:W1:Y:S10]  /*1adc0*/  MUFU.TANH R56, R56 ;  /* 0x0000003800387308 */ /* 0x000e740000002400 */
[----:B------:R-:W1:Y:S01]  /*1add0*/  MUFU.TANH R54, R54 ;  /* 0x0000003600367308 */ /* 0x000e620000002400 */
[----:B------:R-:W-:-:S05]  /*1ade0*/  @!P0 BRA `(.L_x_1205) ;  /* 0x00000a1000008947 */ /* 0x000fca0003800000 */
[----:B--234-:R-:W-:Y:S01]  /*1adf0*/  BSSY B0, `(.L_x_1206) ;  /* 0x0000045000007945 */ /* 0x01cfe20003800000 */
[----:B------:R-:W-:-:S05]  /*1ae00*/  @!P3 BRA `(.L_x_1207) ;  /* 0x000004000000b947 */ /* 0x000fca0003800000 */
[----:B------:R-:W-:Y:S01]  /*1ae10*/  IMAD.MOV.U32 R8, RZ, RZ, RZ ;  /* 0x000000ffff087224 */ /* 0x000fe200078e00ff */
[----:B------:R-:W2:Y:S04]  /*1ae20*/  LD.E R11, [R118.64+0x170] ;  /* 0x00017004760b7980 */ /* 0x000ea8000c101900 */
[----:B------:R-:W3:Y:S01]  /*1ae30*/  LD.E.64 R14, [R118.64+0x20] ;  /* 0x00002004760e7980 */ /* 0x000ee2000c101b00 */
[-C--:B--2---:R-:W-:Y:S02]  /*1ae40*/  IABS R7, R11.reuse ;  /* 0x0000000b00077213 */ /* 0x084fe40000000000 */
[----:B------:R-:W-:Y:S02]  /*1ae50*/  IABS R5, R11 ;  /* 0x0000000b00057213 */ /* 0x000fe40000000000 */
[----:B------:R-:W2:Y:S03]  /*1ae60*/  I2F.RP R10, R7 ;  /* 0x00000007000a7306 */ /* 0x000ea60000209400 */
[----:B------:R-:W-:Y:S07]  /*1ae70*/  IMAD.MOV R5, RZ, RZ, -R5 ;  /* 0x000000ffff057224 */ /* 0x000fee00078e0a05 */
[----:B--2---:R-:W2:Y:S02]  /*1ae80*/  MUFU.RCP R0, R10 ;  /* 0x0000000a00007308 */ /* 0x004ea40000001000 */
[----:B--2---:R-:W-:Y:S01]  /*1ae90*/  IADD3 R4, R0, 0xffffffe, RZ ;  /* 0x0ffffffe00047810 */ /* 0x004fe20007ffe0ff */
[----:B------:R-:W-:Y:S07]  /*1aea0*/  IMAD.SHL.U32 R0, R206, 0x80, RZ ;  /* 0x00000080ce007824 */ /* 0x000fee00078e00ff */
[----:B------:R-:W2:Y:S01]  /*1aeb0*/  F2I.FTZ.U32.TRUNC.NTZ R9, R4 ;  /* 0x0000000400097305 */ /* 0x000ea2000021f000 */
[----:B------:R-:W-:Y:S01]  /*1aec0*/  IADD3 R6, R0, -0x100, RZ ;  /* 0xffffff0000067810 */ /* 0x000fe20007ffe0ff */
[--C-:B--2---:R-:W-:Y:S04]  /*1aed0*/  IMAD.MOV R2, RZ, RZ, -R9.reuse ;  /* 0x000000ffff027224 */ /* 0x104fe800078e0a09 */
[----:B------:R-:W-:Y:S01]  /*1aee0*/  IMAD R13, R2, R7, RZ ;  /* 0x00000007020d7224 */ /* 0x000fe200078e02ff */
[----:B------:R-:W-:Y:S02]  /*1aef0*/  IABS R2, R6 ;  /* 0x0000000600027213 */ /* 0x000fe40000000000 */
[----:B------:R-:W-:Y:S01]  /*1af00*/  LOP3.LUT R6, R6, R11, RZ, 0x3c, !PT ;  /* 0x0000000b06067212 */ /* 0x000fe200078e3cff */
[----:B------:R-:W-:Y:S01]  /*1af10*/  IMAD.HI.U32 R9, R9, R13, R8 ;  /* 0x0000000d09097227 */ /* 0x000fe200078e0008 */
[----:B------:R-:W-:Y:S01]  /*1af20*/  IADD3 R8, R0, -0x80, RZ ;  /* 0xffffff8000087810 */ /* 0x000fe20007ffe0ff */
[----:B------:R-:W2:Y:S03]  /*1af30*/  LD.E.64 R12, [R118.64+0x38] ;  /* 0x00003804760c7980 */ /* 0x000ea6000c101b00 */
[----:B------:R-:W-:Y:S01]  /*1af40*/  IABS R0, R8 ;  /* 0x0000000800007213 */ /* 0x000fe20000000000 */
[C---:B------:R-:W-:Y:S01]  /*1af50*/  IMAD.HI.U32 R4, R9.reuse, R2, RZ ;  /* 0x0000000209047227 */ /* 0x040fe200078e00ff */
[----:B------:R-:W-:Y:S03]  /*1af60*/  LOP3.LUT R8, R8, R11, RZ, 0x3c, !PT ;  /* 0x0000000b08087212 */ /* 0x000fe600078e3cff */
        /* <DEDUP_REMOVED lines=42> */
.L_x_1207:
[----:B------:R-:W2:Y:S02]  /*1b210*/  LD.E R4, [R118.64+0x38] ;  /* 0x0000380476047980 */ /* 0x000ea4000c101900 */
[----:B--2---:R-:W-:Y:S04]  /*1b220*/  LEA R4, -R4, RZ, 0x7 ;  /* 0x000000ff04047211 */ /* 0x004fe800078e39ff */
[----:B------:R-:W-:Y:S02]  /*1b230*/  SHF.R.S32.HI R0, RZ, 0x1f, R4 ;  /* 0x0000001fff007819 */ /* 0x000fe40000011404 */
.L_x_1208:
[----:B------:R-:W-:Y:S05]  /*1b240*/  BSYNC B0 ;  /* 0x0000000000007941 */ /* 0x000fea0003800000 */
.L_x_1206:
[CC--:B------:R-:W-:Y:S02]  /*1b250*/  LEA R14, P1, R4.reuse, R196.reuse, 0x1 ;  /* 0x000000c4040e7211 */ /* 0x0c0fe400078208ff */
[C---:B------:R-:W-:Y:S02]  /*1b260*/  IADD3 R7, P0, R4.reuse, R193, RZ ;  /* 0x000000c104077210 */ /* 0x040fe40007f1e0ff */
[----:B------:R-:W-:Y:S02]  /*1b270*/  LEA.HI.X R15, R4, R195, R0, 0x1, P1 ;  /* 0x000000c3040f7211 */ /* 0x000fe400008f0c00 */
[CC--:B------:R-:W-:Y:S01]  /*1b280*/  @P5 LEA R12, P6, R7.reuse, R196.reuse, 0x1 ;  /* 0x000000c4070c5211 */ /* 0x0c0fe200078c08ff */
[----:B------:R-:W-:Y:S01]  /*1b290*/  IMAD.X R2, R0, 0x1, R194, P0 ;  /* 0x0000000100027824 */ /* 0x000fe200000e06c2 */
[CC--:B------:R-:W-:Y:S01]  /*1b2a0*/  @P4 LEA R8, P1, R7.reuse, R196.reuse, 0x1 ;  /* 0x000000c407084211 */ /* 0x0c0fe200078208ff */
[----:B------:R-:W-:Y:S01]  /*1b2b0*/  @!PT LDS RZ, [RZ] ;  /* 0x00000000fffff984 */ /* 0x000fe20000000800 */
[----:B------:R-:W-:Y:S01]  /*1b2c0*/  @!PT LDS RZ, [RZ] ;  /* 0x00000000fffff984 */ /* 0x000fe20000000800 */
[----:B------:R-:W-:Y:S01]  /*1b2d0*/  @!PT LDS RZ, [RZ] ;  /* 0x00000000fffff984 */ /* 0x000fe20000000800 */
[----:B------:R2:W-:Y:S01]  /*1b2e0*/  @P5 LDGSTS.E.BYPASS.LTC128B.128 [R203+0x3000], [R14.64] ;  /* 0x030000000ecb5fae */ /* 0x0005e2000b901d44 */
[C---:B------:R-:W-:Y:S02]  /*1b2f0*/  IADD3 R5, P0, R7.reuse, R193, RZ ;  /* 0x000000c107057210 */ /* 0x040fe40007f1e0ff */
[CCC-:B------:R-:W-:Y:S01]  /*1b300*/  @P5 LEA.HI.X R13, R7.reuse, R195.reuse, R2.reuse, 0x1, P6 ;  /* 0x000000c3070d5211 */ /* 0x1c0fe200030f0c02 */
[----:B------:R2:W-:Y:S01]  /*1b310*/  @!P5 STS [R203+0x3000], RZ ;  /* 0x003000ffcb00d388 */ /* 0x0005e20000000800 */
[CC--:B------:R-:W-:Y:S01]  /*1b320*/  @P4 LEA.HI.X R9, R7.reuse, R195.reuse, R2, 0x1, P1 ;  /* 0x000000c307094211 */ /* 0x0c0fe200008f0c02 */
[----:B------:R-:W-:Y:S01]  /*1b330*/  IMAD.X R0, R2, 0x1, R194, P0 ;  /* 0x0000000102007824 */ /* 0x000fe200000e06c2 */
        /* <DEDUP_REMOVED lines=11> */
[CC--:B------:R-:W-:Y:S02]  /*1b3f0*/  @P2 LEA R4, P0, R5.reuse, R196.reuse, 0x1 ;  /* 0x000000c405042211 */ /* 0x0c0fe400078008ff */
[C-C-:B------:R-:W-:Y:S01]  /*1b400*/  @P4 LEA.HI.X R17, R5.reuse, R195, R0.reuse, 0x1, P1 ;  /* 0x000000c305114211 */ /* 0x140fe200008f0c00 */
        /* <DEDUP_REMOVED lines=63> */
.L_x_1205:
[----:B--234-:R-:W-:Y:S05]  /*1b800*/  BSYNC B1 ;  /* 0x0000000000017941 */ /* 0x01cfea0003800000 */
.L_x_1204:
[----:B-1----:R-:W2:Y:S01]  /*1b810*/  LD.E R53, [R118.64+0xdc] ;  /* 0x0000dc0476357980 */ /* 0x002ea2000c101900 */
[----:B------:R-:W-:Y:S02]  /*1b820*/  FMNMX.FTZ R0, R228, R3, !PT ;  /* 0x00000003e4007209 */ /* 0x000fe40007810000 */
[----:B------:R-:W-:Y:S01]  /*1b830*/  FMNMX.FTZ R2, R230, R121, !PT ;  /* 0x00000079e6027209 */ /* 0x000fe20007810000 */
[----:B------:R-:W-:Y:S01]  /*1b840*/  LDSM.16.MT88.4 R20, [R120+0x9000] ;  /* 0x009000007814783b */ /* 0x000fe20000004200 */
[----:B------:R-:W-:Y:S04]  /*1b850*/  FMNMX.FTZ R5, R227, R0, !PT ;  /* 0x00000000e3057209 */ /* 0x000fe80007810000 */
        /* <DEDUP_REMOVED lines=63> */
[----:B------:R-:W-:Y:S03]  /*1bc50*/  FMNMX.FTZ R9, R144, R15, !PT ;  /* 0x0000000f90097209 */ /* 0x000fe60007810000 */
[----:B------:R-:W1:Y:S01]  /*1bc60*/  SHFL.BFLY PT, R0, R7, 0x2, 0x1f ;  /* 0x0c401f0007007f89 */ /* 0x000e6200000e0000 */
[----:B------:R-:W-:Y:S07]  /*1bc70*/  FMNMX.FTZ R13, R142, R9, !PT ;  /* 0x000000098e0d7209 */ /* 0x000fee0007810000 */
[----:B------:R-:W3:Y:S01]  /*1bc80*/  SHFL.BFLY PT, R2, R13, 0x2, 0x1f ;  /* 0x0c401f000d027f89 */ /* 0x000ee200000e0000 */
[----:B-1----:R-:W-:Y:S07]  /*1bc90*/  FMNMX.FTZ R5, R7, R0, !PT ;  /* 0x0000000007057209 */ /* 0x002fee0007810000 */
[----:B------:R-:W1:Y:S01]  /*1bca0*/  SHFL.BFLY PT, R0, R5, 0x1, 0x1f ;  /* 0x0c201f0005007f89 */ /* 0x000e6200000e0000 */
[----:B---3--:R-:W-:Y:S07]  /*1bcb0*/  FMNMX.FTZ R11, R13, R2, !PT ;  /* 0x000000020d0b7209 */ /* 0x008fee0007810000 */
[----:B------:R-:W3:Y:S08]  /*1bcc0*/  SHFL.BFLY PT, R2, R11, 0x1, 0x1f ;  /* 0x0c201f000b027f89 */ /* 0x000ef000000e0000 */
[----:B------:R-:W4:Y:S01]  /*1bcd0*/  LDSM.16.MT88.4 R12, [R123+0x9000] ;  /* 0x009000007b0c783b */ /* 0x000f220000004200 */
[----:B-1----:R-:W-:Y:S05]  /*1bce0*/  FMNMX.FTZ R0, R5, R0, !PT ;  /* 0x0000000005007209 */ /* 0x002fea0007810000 */
[----:B------:R-:W-:Y:S01]  /*1bcf0*/  FADD.FTZ R4, -R0, R3 ;  /* 0x0000000300047221 */ /* 0x000fe20000010100 */
[----:B---3--:R-:W-:Y:S04]  /*1bd00*/  FMNMX.FTZ R2, R11, R2, !PT ;  /* 0x000000020b027209 */ /* 0x008fe80007810000 */
[----:B------:R-:W-:Y:S01]  /*1bd10*/  FSETP.NEU.FTZ.AND P0, PT, R2, -INF , PT ;  /* 0xff8000000200780b */ /* 0x000fe20003f1d000 */
[C---:B--2---:R-:W-:Y:S02]  /*1bd20*/  FMUL.FTZ R132, R53.reuse, R2 ;  /* 0x0000000235847220 */ /* 0x044fe40000410000 */
[C---:B------:R-:W-:Y:S02]  /*1bd30*/  FMUL.FTZ R130, R53.reuse, R0 ;  /* 0x0000000035827220 */ /* 0x040fe40000410000 */
[C---:B------:R-:W-:Y:S01]  /*1bd40*/  FMUL.FTZ R3, R53.reuse, R4 ;  /* 0x0000000435037220 */ /* 0x040fe20000410000 */
[----:B------:R-:W-:Y:S01]  /*1bd50*/  FSEL R132, R132, RZ, P0 ;  /* 0x000000ff84847208 */ /* 0x000fe20000000000 */
[----:B------:R-:W-:Y:S01]  /*1bd60*/  FADD.FTZ R4, -R2, R121 ;  /* 0x0000007902047221 */ /* 0x000fe20000010100 */
[----:B------:R-:W-:Y:S03]  /*1bd70*/  FSETP.NEU.FTZ.AND P0, PT, R0, -INF , PT ;  /* 0xff8000000000780b */ /* 0x000fe60003f1d000 */
[----:B------:R-:W-:Y:S01]  /*1bd80*/  FMUL.FTZ R52, R53, R4 ;  /* 0x0000000435347220 */ /* 0x000fe20000410000 */
[----:B------:R-:W-:Y:S01]  /*1bd90*/  FSEL R130, R130, RZ, P0 ;  /* 0x000000ff82827208 */ /* 0x000fe20000000000 */
[-CC-:B------:R-:W-:Y:S01]  /*1bda0*/  FFMA.FTZ R128, R230, R53.reuse, -R132.reuse ;  /* 0x00000035e6807223 */ /* 0x180fe20000010884 */
[----:B------:R-:W1:Y:S01]  /*1bdb0*/  MUFU.EX2 R3, R3 ;  /* 0x0000000300037308 */ /* 0x000e620000000800 */
[-C--:B------:R-:W-:Y:S01]  /*1bdc0*/  FFMA.FTZ R121, R229, R53.reuse, -R132 ;  /* 0x00000035e5797223 */ /* 0x080fe20000010884 */
[----:B------:R-:W-:Y:S01]  /*1bdd0*/  ISETP.GT.AND P0, PT, R206, 0x1, PT ;  /* 0x00000001ce00780c */ /* 0x000fe20003f04270 */
[-CC-:B------:R-:W-:Y:S02]  /*1bde0*/  FFMA.FTZ R126, R228, R53.reuse, -R130.reuse ;  /* 0x00000035e47e7223 */ /* 0x180fe40000010882 */
[-C--:B------:R-:W-:Y:S02]  /*1bdf0*/  FFMA.FTZ R59, R227, R53.reuse, -R130 ;  /* 0x00000035e33b7223 */ /* 0x080fe40000010882 */
[-CC-:B------:R-:W-:Y:S02]  /*1be00*/  FFMA.FTZ R124, R226, R53.reuse, -R132.reuse ;  /* 0x00000035e27c7223 */ /* 0x180fe40000010884 */
[-C--:B------:R-:W-:Y:S01]  /*1be10*/  FFMA.FTZ R57, R233, R53.reuse, -R132 ;  /* 0x00000035e9397223 */ /* 0x080fe20000010884 */
[----:B------:R-:W2:Y:S01]  /*1be20*/  MUFU.EX2 R52, R52 ;  /* 0x0000003400347308 */ /* 0x000ea20000000800 */
[-CC-:B------:R-:W-:Y:S02]  /*1be30*/  FFMA.FTZ R58, R232, R53.reuse, -R130.reuse ;  /* 0x00000035e83a7223 */ /* 0x180fe40000010882 */
[-CC-:B------:R-:W-:Y:S02]  /*1be40*/  FFMA.FTZ R55, R231, R53.reuse, -R130.reuse ;  /* 0x00000035e7377223 */ /* 0x180fe40000010882 */
[-CC-:B------:R-:W-:Y:S02]  /*1be50*/  FFMA.FTZ R125, R184, R53.reuse, -R130.reuse ;  /* 0x00000035b87d7223 */ /* 0x180fe40000010882 */
[-C--:B------:R-:W-:Y:S02]  /*1be60*/  FFMA.FTZ R223, R223, R53.reuse, -R130 ;  /* 0x00000035dfdf7223 */ /* 0x080fe40000010882 */
[-CC-:B------:R-:W-:Y:S01]  /*1be70*/  FFMA.FTZ R134, R186, R53.reuse, -R132.reuse ;  /* 0x00000035ba867223 */ /* 0x180fe20000010884 */
[----:B------:R-:W-:Y:S01]  /*1be80*/  MUFU.EX2 R128, R128 ;  /* 0x0000008000807308 */ /* 0x000fe20000000800 */
[-CC-:B------:R-:W-:Y:S02]  /*1be90*/  FFMA.FTZ R127, R179, R53.reuse, -R132.reuse ;  /* 0x00000035b37f7223 */ /* 0x180fe40000010884 */
[--C-:B------:R-:W-:Y:S02]  /*1bea0*/  FFMA.FTZ R136, R178, R53, -R132.reuse ;  /* 0x00000035b2887223 */ /* 0x100fe40000010884 */
[C---:B-1----:R-:W-:Y:S02]  /*1beb0*/  FMUL.FTZ R6, R3.reuse, R114 ;  /* 0x0000007203067220 */ /* 0x042fe40000410000 */
[C---:B------:R-:W-:Y:S02]  /*1bec0*/  FMUL.FTZ R7, R3.reuse, R115 ;  /* 0x0000007303077220 */ /* 0x040fe40000410000 */
[C---:B------:R-:W-:Y:S01]  /*1bed0*/  FMUL.FTZ R10, R3.reuse, R110 ;  /* 0x0000006e030a7220 */ /* 0x040fe20000410000 */
[----:B------:R-:W1:Y:S01]  /*1bee0*/  MUFU.EX2 R121, R121 ;  /* 0x0000007900797308 */ /* 0x000e620000000800 */
[C---:B------:R-:W-:Y:S02]  /*1bef0*/  FMUL.FTZ R11, R3.reuse, R111 ;  /* 0x0000006f030b7220 */ /* 0x040fe40000410000 */
[C---:B------:R-:W-:Y:S02]  /*1bf00*/  FMUL.FTZ R18, R3.reuse, R102 ;  /* 0x0000006603127220 */ /* 0x040fe40000410000 */
[C---:B--2---:R-:W-:Y:S02]  /*1bf10*/  FMUL.FTZ R4, R52.reuse, R112 ;  /* 0x0000007034047220 */ /* 0x044fe40000410000 */
[C---:B------:R-:W-:Y:S02]  /*1bf20*/  FMUL.FTZ R5, R52.reuse, R113 ;  /* 0x0000007134057220 */ /* 0x040fe40000410000 */
[C---:B------:R-:W-:Y:S01]  /*1bf30*/  FMUL.FTZ R8, R52.reuse, R108 ;  /* 0x0000006c34087220 */ /* 0x040fe20000410000 */
[----:B------:R-:W-:Y:S01]  /*1bf40*/  MUFU.EX2 R126, R126 ;  /* 0x0000007e007e7308 */ /* 0x000fe20000000800 */
[C---:B------:R-:W-:Y:S02]  /*1bf50*/  FMUL.FTZ R9, R52.reuse, R109 ;  /* 0x0000006d34097220 */ /* 0x040fe40000410000 */
[C---:B------:R-:W-:Y:S01]  /*1bf60*/  FMUL.FTZ R19, R3.reuse, R103 ;  /* 0x0000006703137220 */ /* 0x040fe20000410000 */
[----:B------:R-:W-:Y:S01]  /*1bf70*/  LDSM.16.MT88.4 R108, [R123+0xac00] ;  /* 0x00ac00007b6c783b */ /* 0x000fe20000004200 */
[C---:B------:R-:W-:Y:S02]  /*1bf80*/  FMUL.FTZ R16, R52.reuse, R100 ;  /* 0x0000006434107220 */ /* 0x040fe40000410000 */
[C---:B------:R-:W-:Y:S02]  /*1bf90*/  FMUL.FTZ R17, R52.reuse, R101 ;  /* 0x0000006534117220 */ /* 0x040fe40000410000 */
[C---:B------:R-:W-:Y:S01]  /*1bfa0*/  FMUL.FTZ R26, R3.reuse, R94 ;  /* 0x0000005e031a7220 */ /* 0x040fe20000410000 */
[----:B------:R-:W2:Y:S01]  /*1bfb0*/  MUFU.EX2 R59, R59 ;  /* 0x0000003b003b7308 */ /* 0x000ea20000000800 */
[----:B------:R-:W-:Y:S01]  /*1bfc0*/  FMUL.FTZ R27, R3, R95 ;  /* 0x0000005f031b7220 */ /* 0x000fe20000410000 */
[----:B------:R-:W-:Y:S01]  /*1bfd0*/  LDSM.16.MT88.4 R100, [R120+0xac00] ;  /* 0x00ac00007864783b */ /* 0x000fe20000004200 */
[C---:B------:R-:W-:Y:S01]  /*1bfe0*/  FMUL.FTZ R24, R52.reuse, R92 ;  /* 0x0000005c34187220 */ /* 0x040fe20000410000 */
[----:B-1----:R-:W-:Y:S01]  /*1bff0*/  F2FP.BF16.PACK_AB R60, R121, R128 ;  /* 0x00000080793c723e */ /* 0x002fe200000010ff */
        /* <DEDUP_REMOVED lines=8> */
[----:B------:R-:W-:Y:S02]  /*1c080*/  FMUL.FTZ R43, R3, R79 ;  /* 0x0000004f032b7220 */ /* 0x000fe40000410000 */
[C---:B------:R-:W-:Y:S01]  /*1c090*/  FMUL.FTZ R40, R52.reuse, R76 ;  /* 0x0000004c34287220 */ /* 0x040fe20000410000 */
[----:B------:R-:W1:Y:S01]  /*1c0a0*/  MUFU.EX2 R57, R57 ;  /* 0x0000003900397308 */ /* 0x000e620000000800 */
[C---:B------:R-:W-:Y:S02]  /*1c0b0*/  FMUL.FTZ R41, R52.reuse, R77 ;  /* 0x0000004d34297220 */ /* 0x040fe40000410000 */
[----:B------:R-:W3:Y:S01]  /*1c0c0*/  LDSM.16.MT88.4 R76, [R123+0x9400] ;  /* 0x009400007b4c783b */ /* 0x000ee20000004200 */
[----:B--2---:R-:W-:Y:S01]  /*1c0d0*/  F2FP.BF16.PACK_AB R61, R59, R126 ;  /* 0x0000007e3b3d723e */ /* 0x004fe200000010ff */
[C---:B------:R-:W-:Y:S02]  /*1c0e0*/  FMUL.FTZ R50, R3.reuse, R70 ;  /* 0x0000004603327220 */ /* 0x040fe40000410000 */
[----:B------:R-:W-:Y:S02]  /*1c0f0*/  FMUL.FTZ R51, R3, R71 ;  /* 0x0000004703337220 */ /* 0x000fe40000410000 */
[C---:B------:R-:W-:Y:S01]  /*1c100*/  FMUL.FTZ R48, R52.reuse, R68 ;  /* 0x0000004434307220 */ /* 0x040fe20000410000 */
[----:B------:R-:W-:Y:S01]  /*1c110*/  MUFU.EX2 R58, R58 ;  /* 0x0000003a003a7308 */ /* 0x000fe20000000800 */
[----:B------:R-:W-:Y:S02]  /*1c120*/  FMUL.FTZ R49, R52, R69 ;  /* 0x0000004534317220 */ /* 0x000fe40000410000 */
[----:B------:R-:W-:Y:S01]  /*1c130*/  LDSM.16.MT88.4 R68, [R120+0xb400] ;  /* 0x00b400007844783b */ /* 0x000fe20000004200 */
[-CC-:B------:R-:W-:Y:S02]  /*1c140*/  FFMA.FTZ R84, R221, R53.reuse, -R132.reuse ;  /* 0x00000035dd547223 */ /* 0x180fe40000010884 */
[-C--:B------:R-:W-:Y:S02]  /*1c150*/  FFMA.FTZ R85, R220, R53.reuse, -R132 ;  /* 0x00000035dc557223 */ /* 0x080fe40000010884 */
[-CC-:B------:R-:W-:Y:S02]  /*1c160*/  FFMA.FTZ R87, R218, R53.reuse, -R130.reuse ;  /* 0x00000035da577223 */ /* 0x180fe40000010882 */
[----:B------:R-:W2:Y:S01]  /*1c170*/  MUFU.EX2 R55, R55 ;  /* 0x0000003700377308 */ /* 0x000ea20000000800 */
[-CC-:B------:R-:W-:Y:S02]  /*1c180*/  FFMA.FTZ R86, R219, R53.reuse, -R130.reuse ;  /* 0x00000035db567223 */ /* 0x180fe40000010882 */
[-CC-:B------:R-:W-:Y:S01]  /*1c190*/  FFMA.FTZ R138, R177, R53.reuse, -R130.reuse ;  /* 0x00000035b18a7223 */ /* 0x180fe20000010882 */
[----:B-1----:R-:W-:Y:S01]  /*1c1a0*/  F2FP.BF16.PACK_AB R62, R57, R124 ;  /* 0x0000007c393e723e */ /* 0x002fe200000010ff */
[-C--:B------:R-:W-:Y:S02]  /*1c1b0*/  FFMA.FTZ R129, R176, R53.reuse, -R130 ;  /* 0x00000035b0817223 */ /* 0x080fe40000010882 */
[-CC-:B------:R-:W-:Y:S02]  /*1c1c0*/  FFMA.FTZ R131, R168, R53.reuse, -R132.reuse ;  /* 0x00000035a8837223 */ /* 0x180fe40000010884 */
[-C--:B------:R-:W-:Y:S01]  /*1c1d0*/  FFMA.FTZ R168, R175, R53.reuse, -R132 ;  /* 0x00000035afa87223 */ /* 0x080fe20000010884 */
[----:B------:R-:W-:Y:S01]  /*1c1e0*/  MUFU.EX2 R84, R84 ;  /* 0x0000005400547308 */ /* 0x000fe20000000800 */
[-CC-:B------:R-:W-:Y:S02]  /*1c1f0*/  FFMA.FTZ R133, R174, R53.reuse, -R130.reuse ;  /* 0x00000035ae857223 */ /* 0x180fe40000010882 */
[-C--:B------:R-:W-:Y:S02]  /*1c200*/  FFMA.FTZ R172, R172, R53.reuse, -R130 ;  /* 0x00000035acac7223 */ /* 0x080fe40000010882 */
[-CC-:B------:R-:W-:Y:S02]  /*1c210*/  FFMA.FTZ R135, R173, R53.reuse, -R132.reuse ;  /* 0x00000035ad877223 */ /* 0x180fe40000010884 */
[-C--:B------:R-:W-:Y:S02]  /*1c220*/  FFMA.FTZ R174, R171, R53.reuse, -R132 ;  /* 0x00000035abae7223 */ /* 0x080fe40000010884 */
[-CC-:B------:R-:W-:Y:S01]  /*1c230*/  FFMA.FTZ R137, R170, R53.reuse, -R130.reuse ;  /* 0x00000035aa897223 */ /* 0x180fe20000010882 */
[----:B------:R-:W1:Y:S01]  /*1c240*/  MUFU.EX2 R85, R85 ;  /* 0x0000005500557308 */ /* 0x000e620000000800 */
[-C--:B------:R-:W-:Y:S02]  /*1c250*/  FFMA.FTZ R170, R169, R53.reuse, -R130 ;  /* 0x00000035a9aa7223 */ /* 0x080fe40000010882 */
[-CC-:B------:R-:W-:Y:S01]  /*1c260*/  FFMA.FTZ R139, R167, R53.reuse, -R132.reuse ;  /* 0x00000035a78b7223 */ /* 0x180fe20000010884 */
[----:B--2---:R-:W-:Y:S01]  /*1c270*/  F2FP.BF16.PACK_AB R63, R55, R58 ;  /* 0x0000003a373f723e */ /* 0x004fe200000010ff */
[-C--:B------:R-:W-:Y:S02]  /*1c280*/  FFMA.FTZ R166, R166, R53.reuse, -R132 ;  /* 0x00000035a6a67223 */ /* 0x080fe40000010884 */
[-CC-:B------:R-:W-:Y:S02]  /*1c290*/  FFMA.FTZ R165, R165, R53.reuse, -R130.reuse ;  /* 0x00000035a5a57223 */ /* 0x180fe40000010882 */
[-C--:B------:R-:W-:Y:S01]  /*1c2a0*/  FFMA.FTZ R164, R164, R53.reuse, -R130 ;  /* 0x00000035a4a47223 */ /* 0x080fe20000010882 */
[----:B------:R-:W-:Y:S01]  /*1c2b0*/  MUFU.EX2 R87, R87 ;  /* 0x0000005700577308 */ /* 0x000fe20000000800 */
[C---:B----4-:R-:W-:Y:S05]  /*1c2c0*/  HMMA.16816.F32.BF16 R4, R60.reuse, R12, R4 ;  /* 0x0000000c3c04723c */ /* 0x050fea0000041804 */
[----:B------:R-:W-:Y:S02]  /*1c2d0*/  FFMA.FTZ R163, R163, R53, -R132 ;  /* 0x00000035a3a37223 */ /* 0x000fe40000010884 */
[C---:B------:R-:W-:Y:S01]  /*1c2e0*/  FMUL.FTZ R12, R52.reuse, R104 ;  /* 0x00000068340c7220 */ /* 0x040fe20000410000 */
[C---:B------:R-:W-:Y:S01]  /*1c2f0*/  HMMA.16816.F32.BF16 R8, R60.reuse, R14, R8 ;  /* 0x0000000e3c08723c */ /* 0x040fe20000041808 */
[----:B------:R-:W2:Y:S03]  /*1c300*/  MUFU.EX2 R86, R86 ;  /* 0x0000005600567308 */ /* 0x000ea60000000800 */
[----:B------:R-:W-:Y:S02]  /*1c310*/  FMUL.FTZ R13, R52, R105 ;  /* 0x00000069340d7220 */ /* 0x000fe40000410000 */
[--C-:B------:R-:W-:Y:S02]  /*1c320*/  FFMA.FTZ R105, R215, R53, -R130.reuse ;  /* 0x00000035d7697223 */ /* 0x100fe40000010882 */
[C---:B------:R-:W-:Y:S03]  /*1c330*/  FMUL.FTZ R14, R3.reuse, R106 ;  /* 0x0000006a030e7220 */ /* 0x040fe60000410000 */
[----:B------:R-:W-:Y:S01]  /*1c340*/  MUFU.EX2 R125, R125 ;  /* 0x0000007d007d7308 */ /* 0x000fe20000000800 */
[----:B------:R-:W-:Y:S02]  /*1c350*/  FMUL.FTZ R15, R3, R107 ;  /* 0x0000006b030f7220 */ /* 0x000fe40000410000 */
[-C--:B------:R-:W-:Y:S02]  /*1c360*/  FFMA.FTZ R104, R185, R53.reuse, -R130 ;  /* 0x00000035b9687223 */ /* 0x080fe40000010882 */
[-C--:B------:R-:W-:Y:S02]  /*1c370*/  FFMA.FTZ R162, R162, R53.reuse, -R132 ;  /* 0x00000035a2a27223 */ /* 0x080fe40000010884 */
[-CC-:B------:R-:W-:Y:S01]  /*1c380*/  FFMA.FTZ R161, R161, R53.reuse, -R130.reuse ;  /* 0x00000035a1a17223 */ /* 0x180fe20000010882 */
[C---:B------:R-:W-:Y:S02]  /*1c390*/  HMMA.16816.F32.BF16 R12, R60.reuse, R20, R12 ;  /* 0x000000143c0c723c */ /* 0x040fe4000004180c */
[----:B------:R-:W-:Y:S01]  /*1c3a0*/  MUFU.EX2 R105, R105 ;  /* 0x0000006900697308 */ /* 0x000fe20000000800 */
[-C--:B------:R-:W-:Y:S02]  /*1c3b0*/  FFMA.FTZ R160, R160, R53.reuse, -R130 ;  /* 0x00000035a0a07223 */ /* 0x080fe40000010882 */
[--C-:B------:R-:W-:Y:S02]  /*1c3c0*/  FFMA.FTZ R159, R159, R53, -R132.reuse ;  /* 0x000000359f9f7223 */ /* 0x100fe40000010884 */
[C---:B------:R-:W-:Y:S01]  /*1c3d0*/  FMUL.FTZ R20, R52.reuse, R96 ;  /* 0x0000006034147220 */ /* 0x040fe20000410000 */
[C---:B------:R-:W-:Y:S04]  /*1c3e0*/  HMMA.16816.F32.BF16 R16, R60.reuse, R22, R16 ;  /* 0x000000163c10723c */ /* 0x040fe80000041810 */
[----:B------:R-:W-:Y:S01]  /*1c3f0*/  FMUL.FTZ R21, R52, R97 ;  /* 0x0000006134157220 */ /* 0x000fe20000410000 */
[----:B------:R-:W-:Y:S01]  /*1c400*/  MUFU.EX2 R104, R104 ;  /* 0x0000006800687308 */ /* 0x000fe20000000800 */
[--C-:B------:R-:W-:Y:S02]  /*1c410*/  FFMA.FTZ R97, R225, R53, -R132.reuse ;  /* 0x00000035e1617223 */ /* 0x100fe40000010884 */
[C---:B------:R-:W-:Y:S04]  /*1c420*/  FMUL.FTZ R22, R3.reuse, R98 ;  /* 0x0000006203167220 */ /* 0x040fe80000410000 */
[----:B------:R-:W-:Y:S02]  /*1c430*/  FMUL.FTZ R23, R3, R99 ;  /* 0x0000006303177220 */ /* 0x000fe40000410000 */
[-C--:B------:R-:W-:Y:S01]  /*1c440*/  FFMA.FTZ R96, R224, R53.reuse, -R132 ;  /* 0x00000035e0607223 */ /* 0x080fe20000010884 */
[----:B------:R-:W-:Y:S01]  /*1c450*/  MUFU.EX2 R97, R97 ;  /* 0x0000006100617308 */ /* 0x000fe20000000800 */
[-C--:B------:R-:W-:Y:S02]  /*1c460*/  FFMA.FTZ R98, R214, R53.reuse, -R130 ;  /* 0x00000035d6627223 */ /* 0x080fe40000010882 */
[-CC-:B------:R-:W-:Y:S01]  /*1c470*/  FFMA.FTZ R99, R187, R53.reuse, -R132.reuse ;  /* 0x00000035bb637223 */ /* 0x180fe20000010884 */
[C---:B------:R-:W-:Y:S03]  /*1c480*/  HMMA.16816.F32.BF16 R20, R60.reuse, R28, R20 ;  /* 0x0000001c3c14723c */ /* 0x040fe60000041814 */
[-C--:B------:R-:W-:Y:S02]  /*1c490*/  FFMA.FTZ R158, R158, R53.reuse, -R132 ;  /* 0x000000359e9e7223 */ /* 0x080fe40000010884 */
[--C-:B------:R-:W-:Y:S01]  /*1c4a0*/  FFMA.FTZ R157, R157, R53, -R130.reuse ;  /* 0x000000359d9d7223 */ /* 0x100fe20000010882 */
[----:B------:R-:W4:Y:S01]  /*1c4b0*/  MUFU.EX2 R96, R96 ;  /* 0x0000006000607308 */ /* 0x000f220000000800 */
[C---:B------:R-:W-:Y:S01]  /*1c4c0*/  FMUL.FTZ R28, R52.reuse, R88 ;  /* 0x00000058341c7220 */ /* 0x040fe20000410000 */
[C---:B------:R-:W-:Y:S04]  /*1c4d0*/  HMMA.16816.F32.BF16 R24, R60.reuse, R30, R24 ;  /* 0x0000001e3c18723c */ /* 0x040fe80000041818 */
[----:B------:R-:W-:Y:S02]  /*1c4e0*/  FMUL.FTZ R29, R52, R89 ;  /* 0x00000059341d7220 */ /* 0x000fe40000410000 */
[----:B------:R-:W-:Y:S02]  /*1c4f0*/  FFMA.FTZ R88, R222, R53, -R130 ;  /* 0x00000035de587223 */ /* 0x000fe40000010882 */
[C---:B------:R-:W-:Y:S01]  /*1c500*/  FMUL.FTZ R30, R3.reuse, R90 ;  /* 0x0000005a031e7220 */ /* 0x040fe20000410000 */
[----:B------:R-:W-:Y:S03]  /*1c510*/  MUFU.EX2 R98, R98 ;  /* 0x0000006200627308 */ /* 0x000fe60000000800 */
[----:B------:R-:W-:Y:S02]  /*1c520*/  FMUL.FTZ R31, R3, R91 ;  /* 0x0000005b031f7220 */ /* 0x000fe40000410000 */
[-CC-:B------:R-:W-:Y:S02]  /*1c530*/  FFMA.FTZ R89, R217, R53.reuse, -R132.reuse ;  /* 0x00000035d9597223 */ /* 0x180fe40000010884 */
[-C--:B------:R-:W-:Y:S02]  /*1c540*/  FFMA.FTZ R90, R216, R53.reuse, -R132 ;  /* 0x00000035d85a7223 */ /* 0x080fe40000010884 */
[-C--:B------:R-:W-:Y:S01]  /*1c550*/  FFMA.FTZ R156, R156, R53.reuse, -R130 ;  /* 0x000000359c9c7223 */ /* 0x080fe20000010882 */
[C---:B------:R-:W-:Y:S01]  /*1c560*/  HMMA.16816.F32.BF16 R28, R60.reuse, R36, R28 ;  /* 0x000000243c1c723c */ /* 0x040fe2000004181c */
[----:B------:R-:W-:Y:S02]  /*1c570*/  MUFU.EX2 R91, R223 ;  /* 0x000000df005b7308 */ /* 0x000fe40000000800 */
[-CC-:B------:R-:W-:Y:S02]  /*1c580*/  FFMA.FTZ R155, R155, R53.reuse, -R132.reuse ;  /* 0x000000359b9b7223 */ /* 0x180fe40000010884 */
[----:B------:R-:W-:Y:S02]  /*1c590*/  FFMA.FTZ R154, R154, R53, -R132 ;  /* 0x000000359a9a7223 */ /* 0x000fe40000010884 */
[C---:B------:R-:W-:Y:S01]  /*1c5a0*/  FMUL.FTZ R36, R52.reuse, R80 ;  /* 0x0000005034247220 */ /* 0x040fe20000410000 */
[C---:B------:R-:W-:Y:S03]  /*1c5b0*/  HMMA.16816.F32.BF16 R32, R60.reuse, R38, R32 ;  /* 0x000000263c20723c */ /* 0x040fe60000041820 */
[----:B------:R-:W5:Y:S01]  /*1c5c0*/  MUFU.EX2 R88, R88 ;  /* 0x0000005800587308 */ /* 0x000f620000000800 */
[----:B------:R-:W-:Y:S02]  /*1c5d0*/  FMUL.FTZ R37, R52, R81 ;  /* 0x0000005134257220 */ /* 0x000fe40000410000 */
[--C-:B------:R-:W-:Y:S02]  /*1c5e0*/  FFMA.FTZ R176, R153, R53, -R130.reuse ;  /* 0x0000003599b07223 */ /* 0x100fe40000010882 */
[C---:B------:R-:W-:Y:S04]  /*1c5f0*/  FMUL.FTZ R38, R3.reuse, R82 ;  /* 0x0000005203267220 */ /* 0x040fe80000410000 */
[----:B------:R-:W-:Y:S01]  /*1c600*/  FMUL.FTZ R39, R3, R83 ;  /* 0x0000005303277220 */ /* 0x000fe20000410000 */
[----:B------:R-:W-:Y:S01]  /*1c610*/  MUFU.EX2 R89, R89 ;  /* 0x0000005900597308 */ /* 0x000fe20000000800 */
[----:B------:R-:W-:Y:S01]  /*1c620*/  LDSM.16.MT88.4 R80, [R123+0xd400] ;  /* 0x00d400007b50783b */ /* 0x000fe20000004200 */
[-C--:B------:R-:W-:Y:S02]  /*1c630*/  FFMA.FTZ R151, R151, R53.reuse, -R130 ;  /* 0x0000003597977223 */ /* 0x080fe40000010882 */
[-CC-:B------:R-:W-:Y:S02]  /*1c640*/  FFMA.FTZ R152, R152, R53.reuse, -R132.reuse ;  /* 0x0000003598987223 */ /* 0x180fe40000010884 */
[C---:B------:R-:W-:Y:S03]  /*1c650*/  HMMA.16816.F32.BF16 R36, R60.reuse, R44, R36 ;  /* 0x0000002c3c24723c */ /* 0x040fe60000041824 */
[-C--:B------:R-:W-:Y:S01]  /*1c660*/  FFMA.FTZ R153, R150, R53.reuse, -R132 ;  /* 0x0000003596997223 */ /* 0x080fe20000010884 */
[----:B------:R-:W1:Y:S01]  /*1c670*/  MUFU.EX2 R90, R90 ;  /* 0x0000005a005a7308 */ /* 0x000e620000000800 */
[--C-:B------:R-:W-:Y:S02]  /*1c680*/  FFMA.FTZ R149, R149, R53, -R130.reuse ;  /* 0x0000003595957223 */ /* 0x100fe40000010882 */
[C---:B------:R-:W-:Y:S01]  /*1c690*/  FMUL.FTZ R44, R52.reuse, R72 ;  /* 0x00000048342c7220 */ /* 0x040fe20000410000 */
[C---:B------:R-:W-:Y:S04]  /*1c6a0*/  HMMA.16816.F32.BF16 R40, R60.reuse, R46, R40 ;  /* 0x0000002e3c28723c */ /* 0x040fe80000041828 */
[----:B------:R-:W-:Y:S02]  /*1c6b0*/  FMUL.FTZ R45, R52, R73 ;  /* 0x00000049342d7220 */ /* 0x000fe40000410000 */
[----:B------:R-:W-:Y:S01]  /*1c6c0*/  MUFU.EX2 R99, R99 ;  /* 0x0000006300637308 */ /* 0x000fe20000000800 */
[C---:B------:R-:W-:Y:S02]  /*1c6d0*/  FMUL.FTZ R46, R3.reuse, R74 ;  /* 0x0000004a032e7220 */ /* 0x040fe40000410000 */
[----:B------:R-:W-:Y:S02]  /*1c6e0*/  FMUL.FTZ R47, R3, R75 ;  /* 0x0000004b032f7220 */ /* 0x000fe40000410000 */
[----:B------:R-:W3:Y:S01]  /*1c6f0*/  LDSM.16.MT88.4 R72, [R120+0x9400] ;  /* 0x009400007848783b */ /* 0x000ee20000004200 */
[-C--:B------:R-:W-:Y:S02]  /*1c700*/  FFMA.FTZ R148, R148, R53.reuse, -R130 ;  /* 0x0000003594947223 */ /* 0x080fe40000010882 */
[-CC-:B------:R-:W-:Y:S02]  /*1c710*/  FFMA.FTZ R146, R146, R53.reuse, -R132.reuse ;  /* 0x0000003592927223 */ /* 0x180fe40000010884 */
[C---:B------:R-:W-:Y:S01]  /*1c720*/  HMMA.16816.F32.BF16 R44, R60.reuse, R64, R44 ;  /* 0x000000403c2c723c */ /* 0x040fe2000004182c */
[----:B------:R-:W3:Y:S02]  /*1c730*/  MUFU.EX2 R134, R134 ;  /* 0x0000008600867308 */ /* 0x000ee40000000800 */
[-C--:B------:R-:W-:Y:S02]  /*1c740*/  FFMA.FTZ R147, R147, R53.reuse, -R132 ;  /* 0x0000003593937223 */ /* 0x080fe40000010884 */
[-CC-:B------:R-:W-:Y:S02]  /*1c750*/  FFMA.FTZ R145, R145, R53.reuse, -R130.reuse ;  /* 0x0000003591917223 */ /* 0x180fe40000010882 */
[-CC-:B------:R-:W-:Y:S01]  /*1c760*/  FFMA.FTZ R150, R143, R53.reuse, -R130.reuse ;  /* 0x000000358f967223 */ /* 0x180fe20000010882 */
[----:B------:R-:W-:Y:S01]  /*1c770*/  HMMA.16816.F32.BF16 R48, R60, R66, R48 ;  /* 0x000000423c30723c */ /* 0x000fe20000041830 */
[----:B------:R-:W3:Y:S02]  /*1c780*/  LDSM.16.MT88.4 R64, [R123+0xb400] ;  /* 0x00b400007b40783b */ /* 0x000ee40000004200 */
[----:B------:R-:W-:Y:S01]  /*1c790*/  MUFU.EX2 R127, R127 ;  /* 0x0000007f007f7308 */ /* 0x000fe20000000800 */
[-CC-:B------:R-:W-:Y:S02]  /*1c7a0*/  FFMA.FTZ R56, R56, R53.reuse, -R130.reuse ;  /* 0x0000003538387223 */ /* 0x180fe40000010882 */
[----:B------:R-:W-:Y:S01]  /*1c7b0*/  FFMA.FTZ R130, R54, R53, -R130 ;  /* 0x0000003536827223 */ /* 0x000fe20000010882 */
[----:B-1----:R-:W-:Y:S01]  /*1c7c0*/  F2FP.BF16.PACK_AB R62, R85, R84 ;  /* 0x00000054553e723e */ /* 0x002fe200000010ff */
[----:B------:R-:W-:Y:S01]  /*1c7d0*/  FFMA.FTZ R128, R52, R211, R128 ;  /* 0x000000d334807223 */ /* 0x000fe20000010080 */
[----:B--2---:R-:W-:Y:S03]  /*1c7e0*/  F2FP.BF16.PACK_AB R63, R87, R86 ;  /* 0x00000056573f723e */ /* 0x004fe600000010ff */
[----:B----4-:R-:W-:Y:S01]  /*1c7f0*/  F2FP.BF16.PACK_AB R60, R96, R97 ;  /* 0x00000061603c723e */ /* 0x010fe200000010ff */
[----:B------:R-:W1:Y:S01]  /*1c800*/  MUFU.EX2 R136, R136 ;  /* 0x0000008800887308 */ /* 0x000e620000000800 */
[----:B-----5:R-:W-:Y:S01]  /*1c810*/  F2FP.BF16.PACK_AB R61, R88, R91 ;  /* 0x0000005b583d723e */ /* 0x020fe200000010ff */
[----:B------:R-:W-:Y:S02]  /*1c820*/  FADD.FTZ R121, R121, R128 ;  /* 0x0000008079797221 */ /* 0x000fe40000010000 */
[----:B------:R-:W-:Y:S02]  /*1c830*/  FFMA.FTZ R126, R3, R210, R126 ;  /* 0x000000d2037e7223 */ /* 0x000fe4000001007e */
[----:B------:R-:W-:Y:S01]  /*1c840*/  FADD.FTZ R124, R124, R121 ;  /* 0x000000797c7c7221 */ /* 0x000fe20000010000 */
[----:B------:R-:W-:Y:S01]  /*1c850*/  MOV R121, R2 ;  /* 0x0000000200797202 */ /* 0x000fe20000000f00 */
[C---:B---3--:R-:W-:Y:S02]  /*1c860*/  HMMA.16816.F32.BF16 R4, R60.reuse, R76, R4 ;  /* 0x0000004c3c04723c */ /* 0x048fe40000041804 */
[----:B------:R-:W-:Y:S01]  /*1c870*/  MUFU.EX2 R138, R138 ;  /* 0x0000008a008a7308 */ /* 0x000fe20000000800 */
[----:B------:R-:W-:Y:S02]  /*1c880*/  FADD.FTZ R124, R57, R124 ;  /* 0x0000007c397c7221 */ /* 0x000fe40000010000 */
[----:B------:R-:W-:Y:S02]  /*1c890*/  FADD.FTZ R59, R59, R126 ;  /* 0x0000007e3b3b7221 */ /* 0x000fe40000010000 */
[----:B------:R-:W-:Y:S01]  /*1c8a0*/  FADD.FTZ R97, R97, R124 ;  /* 0x0000007c61617221 */ /* 0x000fe20000010000 */
[C---:B------:R-:W-:Y:S01]  /*1c8b0*/  HMMA.16816.F32.BF16 R8, R60.reuse, R78, R8 ;  /* 0x0000004e3c08723c */ /* 0x040fe20000041808 */
[----:B------:R-:W2:Y:S03]  /*1c8c0*/  LDSM.16.MT88.4 R76, [R120+0xd400] ;  /* 0x00d40000784c783b */ /* 0x000ea60000004200 */
[----:B------:R-:W-:Y:S01]  /*1c8d0*/  FADD.FTZ R97, R96, R97 ;  /* 0x0000006160617221 */ /* 0x000fe20000010000 */
[----:B------:R-:W3:Y:S01]  /*1c8e0*/  MUFU.EX2 R129, R129 ;  /* 0x0000008100817308 */ /* 0x000ee20000000800 */
[----:B------:R-:W-:Y:S02]  /*1c8f0*/  FADD.FTZ R58, R58, R59 ;  /* 0x0000003b3a3a7221 */ /* 0x000fe40000010000 */
[C---:B------:R-:W-:Y:S04]  /*1c900*/  HMMA.16816.F32.BF16 R12, R60.reuse, R72, R12 ;  /* 0x000000483c0c723c */ /* 0x040fe8000004180c */
[----:B------:R-:W-:Y:S03]  /*1c910*/  FADD.FTZ R58, R55, R58 ;  /* 0x0000003a373a7221 */ /* 0x000fe60000010000 */
[----:B------:R-:W-:Y:S01]  /*1c920*/  MUFU.EX2 R131, R131 ;  /* 0x0000008300837308 */ /* 0x000fe20000000800 */
[C---:B------:R-:W-:Y:S01]  /*1c930*/  HMMA.16816.F32.BF16 R16, R60.reuse, R74, R16 ;  /* 0x0000004a3c10723c */ /* 0x040fe20000041810 */
[----:B------:R-:W4:Y:S03]  /*1c940*/  LDSM.16.MT88.4 R72, [R123+0x9800] ;  /* 0x009800007b48783b */ /* 0x000f260000004200 */
[----:B------:R-:W-:Y:S04]  /*1c950*/  FADD.FTZ R91, R91, R58 ;  /* 0x0000003a5b5b7221 */ /* 0x000fe80000010000 */
[C---:B------:R-:W-:Y:S01]  /*1c960*/  HMMA.16816.F32.BF16 R20, R60.reuse, R64, R20 ;  /* 0x000000403c14723c */ /* 0x040fe20000041814 */
[----:B------:R-:W5:Y:S03]  /*1c970*/  MUFU.EX2 R168, R168 ;  /* 0x000000a800a87308 */ /* 0x000f660000000800 */
[----:B------:R-:W-:Y:S04]  /*1c980*/  FADD.FTZ R91, R88, R91 ;  /* 0x0000005b585b7221 */ /* 0x000fe80000010000 */
[C---:B------:R-:W-:Y:S01]  /*1c990*/  HMMA.16816.F32.BF16 R24, R60.reuse, R66, R24 ;  /* 0x000000423c18723c */ /* 0x040fe20000041818 */
[----:B------:R-:W1:Y:S02]  /*1c9a0*/  LDSM.16.MT88.4 R64, [R120+0x9800] ;  /* 0x009800007840783b */ /* 0x000e640000004200 */
[----:B------:R-:W-:Y:S01]  /*1c9b0*/  MUFU.EX2 R133, R133 ;  /* 0x0000008500857308 */ /* 0x000fe20000000800 */
[----:B------:R-:W-:Y:S04]  /*1c9c0*/  FADD.FTZ R86, R86, R91 ;  /* 0x0000005b56567221 */ /* 0x000fe80000010000 */
[C---:B------:R-:W-:Y:S04]  /*1c9d0*/  HMMA.16816.F32.BF16 R28, R60.reuse, R68, R28 ;  /* 0x000000443c1c723c */ /* 0x040fe8000004181c */
[----:B------:R-:W-:Y:S01]  /*1c9e0*/  FADD.FTZ R86, R87, R86 ;  /* 0x0000005657567221 */ /* 0x000fe20000010000 */
[----:B------:R-:W1:Y:S03]  /*1c9f0*/  MUFU.EX2 R172, R172 ;  /* 0x000000ac00ac7308 */ /* 0x000e660000000800 */
[C---:B------:R-:W-:Y:S01]  /*1ca00*/  HMMA.16816.F32.BF16 R32, R60.reuse, R70, R32 ;  /* 0x000000463c20723c */ /* 0x040fe20000041820 */
[----:B------:R-:W1:Y:S06]  /*1ca10*/  LDSM.16.MT88.4 R68, [R123+0xb800] ;  /* 0x00b800007b44783b */ /* 0x000e6c0000004200 */
[----:B------:R-:W-:Y:S01]  /*1ca20*/  MUFU.EX2 R135, R135 ;  /* 0x0000008700877308 */ /* 0x000fe20000000800 */
[C---:B------:R-:W-:Y:S08]  /*1ca30*/  HMMA.16816.F32.BF16 R36, R60.reuse, R80, R36 ;  /* 0x000000503c24723c */ /* 0x040ff00000041824 */
[C---:B------:R-:W-:Y:S01]  /*1ca40*/  HMMA.16816.F32.BF16 R40, R60.reuse, R82, R40 ;  /* 0x000000523c28723c */ /* 0x040fe20000041828 */
[----:B------:R-:W-:Y:S01]  /*1ca50*/  LDSM.16.MT88.4 R80, [R123+0xe400] ;  /* 0x00e400007b50783b */ /* 0x000fe20000004200 */
[----:B------:R-:W1:Y:S06]  /*1ca60*/  MUFU.EX2 R174, R174 ;  /* 0x000000ae00ae7308 */ /* 0x000e6c0000000800 */
[C---:B--2---:R-:W-:Y:S04]  /*1ca70*/  HMMA.16816.F32.BF16 R44, R60.reuse, R76, R44 ;  /* 0x0000004c3c2c723c */ /* 0x044fe8000004182c */
[----:B------:R-:W-:Y:S04]  /*1ca80*/  MUFU.EX2 R137, R137 ;  /* 0x0000008900897308 */ /* 0x000fe80000000800 */
[----:B------:R-:W-:Y:S01]  /*1ca90*/  HMMA.16816.F32.BF16 R48, R60, R78, R48 ;  /* 0x0000004e3c30723c */ /* 0x000fe20000041830 */
[----:B------:R-:W2:Y:S05]  /*1caa0*/  LDSM.16.MT88.4 R76, [R120+0xb800] ;  /* 0x00b80000784c783b */ /* 0x000eaa0000004200 */
[----:B------:R-:W1:Y:S01]  /*1cab0*/  MUFU.EX2 R170, R170 ;  /* 0x000000aa00aa7308 */ /* 0x000e620000000800 */
[----:B------:R-:W-:Y:S02]  /*1cac0*/  F2FP.BF16.PACK_AB R60, R90, R89 ;  /* 0x000000595a3c723e */ /* 0x000fe400000010ff */
[----:B------:R-:W-:Y:S03]  /*1cad0*/  F2FP.BF16.PACK_AB R61, R98, R105 ;  /* 0x00000069623d723e */ /* 0x000fe600000010ff */
[----:B------:R-:W-:Y:S01]  /*1cae0*/  F2FP.BF16.PACK_AB R62, R134, R99 ;  /* 0x00000063863e723e */ /* 0x000fe200000010ff */
[----:B------:R-:W-:Y:S01]  /*1caf0*/  FADD.FTZ R105, R105, R86 ;  /* 0x0000005669697221 */ /* 0x000fe20000010000 */
[----:B------:R-:W-:Y:S02]  /*1cb00*/  F2FP.BF16.PACK_AB R63, R125, R104 ;  /* 0x000000687d3f723e */ /* 0x000fe400000010ff */
[----:B------:R-:W-:Y:S01]  /*1cb10*/  MUFU.EX2 R139, R139 ;  /* 0x0000008b008b7308 */ /* 0x000fe20000000800 */
[----:B------:R-:W-:Y:S04]  /*1cb20*/  FADD.FTZ R105, R98, R105 ;  /* 0x0000006962697221 */ /* 0x000fe80000010000 */
[C---:B----4-:R-:W-:Y:S05]  /*1cb30*/  HMMA.16816.F32.BF16 R4, R60.reuse, R72, R4 ;  /* 0x000000483c04723c */ /* 0x050fea0000041804 */
[----:B------:R-:W4:Y:S03]  /*1cb40*/  MUFU.EX2 R166, R166 ;  /* 0x000000a600a67308 */ /* 0x000f260000000800 */
[C---:B------:R-:W-:Y:S01]  /*1cb50*/  HMMA.16816.F32.BF16 R8, R60.reuse, R74, R8 ;  /* 0x0000004a3c08723c */ /* 0x040fe20000041808 */
[----:B------:R-:W3:Y:S06]  /*1cb60*/  LDSM.16.MT88.4 R72, [R123+0xd800] ;  /* 0x00d800007b48783b */ /* 0x000eec0000004200 */
[----:B------:R-:W-:Y:S01]  /*1cb70*/  MUFU.EX2 R165, R165 ;  /* 0x000000a500a57308 */ /* 0x000fe20000000800 */
[C---:B-1----:R-:W-:Y:S08]  /*1cb80*/  HMMA.16816.F32.BF16 R12, R60.reuse, R64, R12 ;  /* 0x000000403c0c723c */ /* 0x042ff0000004180c */
[C---:B------:R-:W-:Y:S01]  /*1cb90*/  HMMA.16816.F32.BF16 R16, R60.reuse, R66, R16 ;  /* 0x000000423c10723c */ /* 0x040fe20000041810 */
[----:B------:R-:W1:Y:S01]  /*1cba0*/  LDSM.16.MT88.4 R64, [R120+0xd800] ;  /* 0x00d800007840783b */ /* 0x000e620000004200 */
[----:B------:R-:W1:Y:S06]  /*1cbb0*/  MUFU.EX2 R164, R164 ;  /* 0x000000a400a47308 */ /* 0x000e6c0000000800 */
[C---:B------:R-:W-:Y:S04]  /*1cbc0*/  HMMA.16816.F32.BF16 R20, R60.reuse, R68, R20 ;  /* 0x000000443c14723c */ /* 0x040fe80000041814 */
[----:B------:R-:W-:Y:S04]  /*1cbd0*/  MUFU.EX2 R163, R163 ;  /* 0x000000a300a37308 */ /* 0x000fe80000000800 */
[C---:B------:R-:W-:Y:S01]  /*1cbe0*/  HMMA.16816.F32.BF16 R24, R60.reuse, R70, R24 ;  /* 0x000000463c18723c */ /* 0x040fe20000041818 */
[----:B------:R-:W4:Y:S05]  /*1cbf0*/  LDSM.16.MT88.4 R68, [R123+0x9c00] ;  /* 0x009c00007b44783b */ /* 0x000f2a0000004200 */
[----:B------:R-:W1:Y:S02]  /*1cc00*/  MUFU.EX2 R162, R162 ;  /* 0x000000a200a27308 */ /* 0x000e640000000800 */
[C---:B--2---:R-:W-:Y:S08]  /*1cc10*/  HMMA.16816.F32.BF16 R28, R60.reuse, R76, R28 ;  /* 0x0000004c3c1c723c */ /* 0x044ff0000004181c */
[C---:B------:R-:W-:Y:S01]  /*1cc20*/  HMMA.16816.F32.BF16 R32, R60.reuse, R78, R32 ;  /* 0x0000004e3c20723c */ /* 0x040fe20000041820 */
[----:B------:R-:W2:Y:S01]  /*1cc30*/  LDSM.16.MT88.4 R76, [R120+0x9c00] ;  /* 0x009c0000784c783b */ /* 0x000ea20000004200 */
[----:B------:R-:W-:Y:S06]  /*1cc40*/  MUFU.EX2 R161, R161 ;  /* 0x000000a100a17308 */ /* 0x000fec0000000800 */
[C---:B---3--:R-:W-:Y:S04]  /*1cc50*/  HMMA.16816.F32.BF16 R36, R60.reuse, R72, R36 ;  /* 0x000000483c24723c */ /* 0x048fe80000041824 */
[----:B------:R-:W3:Y:S04]  /*1cc60*/  MUFU.EX2 R160, R160 ;  /* 0x000000a000a07308 */ /* 0x000ee80000000800 */
[C---:B------:R-:W-:Y:S01]  /*1cc70*/  HMMA.16816.F32.BF16 R40, R60.reuse, R74, R40 ;  /* 0x0000004a3c28723c */ /* 0x040fe20000041828 */
[----:B------:R-:W2:Y:S05]  /*1cc80*/  LDSM.16.MT88.4 R72, [R123+0xbc00] ;  /* 0x00bc00007b48783b */ /* 0x000eaa0000004200 */
[----:B------:R-:W-:Y:S02]  /*1cc90*/  MUFU.EX2 R159, R159 ;  /* 0x0000009f009f7308 */ /* 0x000fe40000000800 */
[C---:B-1----:R-:W-:Y:S08]  /*1cca0*/  HMMA.16816.F32.BF16 R44, R60.reuse, R64, R44 ;  /* 0x000000403c2c723c */ /* 0x042ff0000004182c */
[----:B------:R-:W-:Y:S01]  /*1ccb0*/  HMMA.16816.F32.BF16 R48, R60, R66, R48 ;  /* 0x000000423c30723c */ /* 0x000fe20000041830 */
[----:B------:R-:W1:Y:S01]  /*1ccc0*/  LDSM.16.MT88.4 R64, [R120+0xbc00] ;  /* 0x00bc00007840783b */ /* 0x000e620000004200 */
[----:B------:R-:W1:Y:S05]  /*1ccd0*/  MUFU.EX2 R158, R158 ;  /* 0x0000009e009e7308 */ /* 0x000e6a0000000800 */
[----:B------:R-:W-:Y:S02]  /*1cce0*/  F2FP.BF16.PACK_AB R60, R136, R127 ;  /* 0x0000007f883c723e */ /* 0x000fe400000010ff */
[----:B------:R-:W-:Y:S03]  /*1ccf0*/  F2FP.BF16.PACK_AB R61, R129, R138 ;  /* 0x0000008a813d723e */ /* 0x000fe600000010ff */
[----:B-----5:R-:W-:Y:S01]  /*1cd00*/  F2FP.BF16.PACK_AB R62, R168, R131 ;  /* 0x00000083a83e723e */ /* 0x020fe200000010ff */
[----:B------:R-:W-:Y:S01]  /*1cd10*/  MUFU.EX2 R157, R157 ;  /* 0x0000009d009d7308 */ /* 0x000fe20000000800 */
[----:B------:R-:W-:Y:S07]  /*1cd20*/  F2FP.BF16.PACK_AB R63, R172, R133 ;  /* 0x00000085ac3f723e */ /* 0x000fee00000010ff */
[C---:B----4-:R-:W-:Y:S02]  /*1cd30*/  HMMA.16816.F32.BF16 R4, R60.reuse, R68, R4 ;  /* 0x000000443c04723c */ /* 0x050fe40000041804 */
[----:B------:R-:W4:Y:S06]  /*1cd40*/  MUFU.EX2 R156, R156 ;  /* 0x0000009c009c7308 */ /* 0x000f2c0000000800 */
[C---:B------:R-:W-:Y:S01]  /*1cd50*/  HMMA.16816.F32.BF16 R8, R60.reuse, R70, R8 ;  /* 0x000000463c08723c */ /* 0x040fe20000041808 */
[----:B------:R-:W5:Y:S03]  /*1cd60*/  LDSM.16.MT88.4 R68, [R123+0xdc00] ;  /* 0x00dc00007b44783b */ /* 0x000f660000004200 */
[----:B------:R-:W-:Y:S04]  /*1cd70*/  MUFU.EX2 R155, R155 ;  /* 0x0000009b009b7308 */ /* 0x000fe80000000800 */
[C---:B--2---:R-:W-:Y:S06]  /*1cd80*/  HMMA.16816.F32.BF16 R12, R60.reuse, R76, R12 ;  /* 0x0000004c3c0c723c */ /* 0x044fec000004180c */
[----:B------:R-:W2:Y:S02]  /*1cd90*/  MUFU.EX2 R154, R154 ;  /* 0x0000009a009a7308 */ /* 0x000ea40000000800 */
[C---:B------:R-:W-:Y:S01]  /*1cda0*/  HMMA.16816.F32.BF16 R16, R60.reuse, R78, R16 ;  /* 0x0000004e3c10723c */ /* 0x040fe20000041810 */
[----:B------:R-:W2:Y:S07]  /*1cdb0*/  LDSM.16.MT88.4 R76, [R120+0xdc00] ;  /* 0x00dc0000784c783b */ /* 0x000eae0000004200 */
[C---:B------:R-:W-:Y:S01]  /*1cdc0*/  HMMA.16816.F32.BF16 R20, R60.reuse, R72, R20 ;  /* 0x000000483c14723c */ /* 0x040fe20000041814 */
[----:B------:R-:W-:Y:S07]  /*1cdd0*/  MUFU.EX2 R176, R176 ;  /* 0x000000b000b07308 */ /* 0x000fee0000000800 */
[C---:B------:R-:W-:Y:S01]  /*1cde0*/  HMMA.16816.F32.BF16 R24, R60.reuse, R74, R24 ;  /* 0x0000004a3c18723c */ /* 0x040fe20000041818 */
[----:B------:R-:W3:Y:S02]  /*1cdf0*/  LDSM.16.MT88.4 R72, [R123+0xa000] ;  /* 0x00a000007b48783b */ /* 0x000ee40000004200 */
[----:B------:R-:W2:Y:S05]  /*1ce00*/  MUFU.EX2 R151, R151 ;  /* 0x0000009700977308 */ /* 0x000eaa0000000800 */
[C---:B-1----:R-:W-:Y:S05]  /*1ce10*/  HMMA.16816.F32.BF16 R28, R60.reuse, R64, R28 ;  /* 0x000000403c1c723c */ /* 0x042fea000004181c */
[----:B------:R-:W-:Y:S03]  /*1ce20*/  MUFU.EX2 R152, R152 ;  /* 0x0000009800987308 */ /* 0x000fe60000000800 */
[C---:B------:R-:W-:Y:S01]  /*1ce30*/  HMMA.16816.F32.BF16 R32, R60.reuse, R66, R32 ;  /* 0x000000423c20723c */ /* 0x040fe20000041820 */
[----:B------:R-:W1:Y:S06]  /*1ce40*/  LDSM.16.MT88.4 R64, [R120+0xa000] ;  /* 0x00a000007840783b */ /* 0x000e6c0000004200 */
[----:B------:R-:W1:Y:S01]  /*1ce50*/  MUFU.EX2 R153, R153 ;  /* 0x0000009900997308 */ /* 0x000e620000000800 */
[C---:B-----5:R-:W-:Y:S08]  /*1ce60*/  HMMA.16816.F32.BF16 R36, R60.reuse, R68, R36 ;  /* 0x000000443c24723c */ /* 0x060ff00000041824 */
[C---:B------:R-:W-:Y:S01]  /*1ce70*/  HMMA.16816.F32.BF16 R40, R60.reuse, R70, R40 ;  /* 0x000000463c28723c */ /* 0x040fe20000041828 */
[----:B------:R-:W5:Y:S01]  /*1ce80*/  LDSM.16.MT88.4 R68, [R123+0xc000] ;  /* 0x00c000007b44783b */ /* 0x000f620000004200 */
[----:B------:R-:W-:Y:S06]  /*1ce90*/  MUFU.EX2 R149, R149 ;  /* 0x0000009500957308 */ /* 0x000fec0000000800 */
[C---:B--2---:R-:W-:Y:S04]  /*1cea0*/  HMMA.16816.F32.BF16 R44, R60.reuse, R76, R44 ;  /* 0x0000004c3c2c723c */ /* 0x044fe8000004182c */
[----:B------:R-:W2:Y:S04]  /*1ceb0*/  MUFU.EX2 R148, R148 ;  /* 0x0000009400947308 */ /* 0x000ea80000000800 */
[----:B------:R-:W-:Y:S01]  /*1cec0*/  HMMA.16816.F32.BF16 R48, R60, R78, R48 ;  /* 0x0000004e3c30723c */ /* 0x000fe20000041830 */
[----:B------:R-:W2:Y:S05]  /*1ced0*/  LDSM.16.MT88.4 R76, [R120+0xc000] ;  /* 0x00c00000784c783b */ /* 0x000eaa0000004200 */
[----:B------:R-:W-:Y:S01]  /*1cee0*/  MUFU.EX2 R146, R146 ;  /* 0x0000009200927308 */ /* 0x000fe20000000800 */
[----:B------:R-:W-:Y:S02]  /*1cef0*/  F2FP.BF16.PACK_AB R60, R174, R135 ;  /* 0x00000087ae3c723e */ /* 0x000fe400000010ff */
[----:B------:R-:W-:Y:S03]  /*1cf00*/  F2FP.BF16.PACK_AB R61, R170, R137 ;  /* 0x00000089aa3d723e */ /* 0x000fe600000010ff */
[----:B------:R-:W-:Y:S02]  /*1cf10*/  F2FP.BF16.PACK_AB R62, R166, R139 ;  /* 0x0000008ba63e723e */ /* 0x000fe400000010ff */
[----:B------:R-:W-:Y:S02]  /*1cf20*/  F2FP.BF16.PACK_AB R63, R164, R165 ;  /* 0x000000a5a43f723e */ /* 0x000fe400000010ff */
[----:B------:R-:W2:Y:S05]  /*1cf30*/  MUFU.EX2 R147, R147 ;  /* 0x0000009300937308 */ /* 0x000eaa0000000800 */
[C---:B---3--:R-:W-:Y:S05]  /*1cf40*/  HMMA.16816.F32.BF16 R4, R60.reuse, R72, R4 ;  /* 0x000000483c04723c */ /* 0x048fea0000041804 */
[----:B------:R-:W-:Y:S03]  /*1cf50*/  MUFU.EX2 R145, R145 ;  /* 0x0000009100917308 */ /* 0x000fe60000000800 */
[C---:B------:R-:W-:Y:S01]  /*1cf60*/  HMMA.16816.F32.BF16 R8, R60.reuse, R74, R8 ;  /* 0x0000004a3c08723c */ /* 0x040fe20000041808 */
[----:B------:R-:W3:Y:S06]  /*1cf70*/  LDSM.16.MT88.4 R72, [R123+0xe000] ;  /* 0x00e000007b48783b */ /* 0x000eec0000004200 */
[----:B------:R-:W2:Y:S01]  /*1cf80*/  MUFU.EX2 R150, R150 ;  /* 0x0000009600967308 */ /* 0x000ea20000000800 */
[C---:B-1----:R-:W-:Y:S08]  /*1cf90*/  HMMA.16816.F32.BF16 R12, R60.reuse, R64, R12 ;  /* 0x000000403c0c723c */ /* 0x042ff0000004180c */
[C---:B------:R-:W-:Y:S01]  /*1cfa0*/  HMMA.16816.F32.BF16 R16, R60.reuse, R66, R16 ;  /* 0x000000423c10723c */ /* 0x040fe20000041810 */
[----:B------:R-:W1:Y:S01]  /*1cfb0*/  LDSM.16.MT88.4 R64, [R120+0xe000] ;  /* 0x00e000007840783b */ /* 0x000e620000004200 */
[----:B------:R-:W-:Y:S06]  /*1cfc0*/  MUFU.EX2 R56, R56 ;  /* 0x0000003800387308 */ /* 0x000fec0000000800 */
[C---:B-----5:R-:W-:Y:S08]  /*1cfd0*/  HMMA.16816.F32.BF16 R20, R60.reuse, R68, R20 ;  /* 0x000000443c14723c */ /* 0x060ff00000041814 */
[C---:B------:R-:W-:Y:S01]  /*1cfe0*/  HMMA.16816.F32.BF16 R24, R60.reuse, R70, R24 ;  /* 0x000000463c18723c */ /* 0x040fe20000041818 */
[----:B------:R-:W5:Y:S07]  /*1cff0*/  LDSM.16.MT88.4 R68, [R123+0xa400] ;  /* 0x00a400007b44783b */ /* 0x000f6e0000004200 */
[C---:B--2---:R-:W-:Y:S08]  /*1d000*/  HMMA.16816.F32.BF16 R28, R60.reuse, R76, R28 ;  /* 0x0000004c3c1c723c */ /* 0x044ff0000004181c */
[C---:B------:R-:W-:Y:S01]  /*1d010*/  HMMA.16816.F32.BF16 R32, R60.reuse, R78, R32 ;  /* 0x0000004e3c20723c */ /* 0x040fe20000041820 */
[----:B------:R-:W-:Y:S07]  /*1d020*/  LDSM.16.MT88.4 R76, [R123+0xc400] ;  /* 0x00c400007b4c783b */ /* 0x000fee0000004200 */
[C---:B---3--:R-:W-:Y:S08]  /*1d030*/  HMMA.16816.F32.BF16 R36, R60.reuse, R72, R36 ;  /* 0x000000483c24723c */ /* 0x048ff00000041824 */
[C---:B------:R-:W-:Y:S01]  /*1d040*/  HMMA.16816.F32.BF16 R40, R60.reuse, R74, R40 ;  /* 0x0000004a3c28723c */ /* 0x040fe20000041828 */
[----:B------:R-:W2:Y:S07]  /*1d050*/  LDSM.16.MT88.4 R72, [R120+0xa400] ;  /* 0x00a400007848783b */ /* 0x000eae0000004200 */
[C---:B-1----:R-:W-:Y:S08]  /*1d060*/  HMMA.16816.F32.BF16 R44, R60.reuse, R64, R44 ;  /* 0x000000403c2c723c */ /* 0x042ff0000004182c */
[----:B------:R-:W-:Y:S01]  /*1d070*/  HMMA.16816.F32.BF16 R48, R60, R66, R48 ;  /* 0x000000423c30723c */ /* 0x000fe20000041830 */
[----:B------:R-:W1:Y:S06]  /*1d080*/  LDSM.16.MT88.4 R64, [R120+0xc400] ;  /* 0x00c400007840783b */ /* 0x000e6c0000004200 */
[----:B------:R-:W-:Y:S02]  /*1d090*/  F2FP.BF16.PACK_AB R60, R162, R163 ;  /* 0x000000a3a23c723e */ /* 0x000fe400000010ff */
[----:B------:R-:W-:Y:S03]  /*1d0a0*/  F2FP.BF16.PACK_AB R61, R160, R161 ;  /* 0x000000a1a03d723e */ /* 0x000fe600000010ff */
[----:B------:R-:W-:Y:S02]  /*1d0b0*/  F2FP.BF16.PACK_AB R62, R158, R159 ;  /* 0x0000009f9e3e723e */ /* 0x000fe400000010ff */
[----:B----4-:R-:W-:Y:S07]  /*1d0c0*/  F2FP.BF16.PACK_AB R63, R156, R157 ;  /* 0x0000009d9c3f723e */ /* 0x010fee00000010ff */
[C---:B-----5:R-:W-:Y:S08]  /*1d0d0*/  HMMA.16816.F32.BF16 R4, R60.reuse, R68, R4 ;  /* 0x000000443c04723c */ /* 0x060ff00000041804 */
[C---:B------:R-:W-:Y:S01]  /*1d0e0*/  HMMA.16816.F32.BF16 R8, R60.reuse, R70, R8 ;  /* 0x000000463c08723c */ /* 0x040fe20000041808 */
[----:B------:R-:W3:Y:S07]  /*1d0f0*/  LDSM.16.MT88.4 R68, [R120+0xe400] ;  /* 0x00e400007844783b */ /* 0x000eee0000004200 */
[C---:B--2---:R-:W-:Y:S08]  /*1d100*/  HMMA.16816.F32.BF16 R12, R60.reuse, R72, R12 ;  /* 0x000000483c0c723c */ /* 0x044ff0000004180c */
[C---:B------:R-:W-:Y:S01]  /*1d110*/  HMMA.16816.F32.BF16 R16, R60.reuse, R74, R16 ;  /* 0x0000004a3c10723c */ /* 0x040fe20000041810 */
[----:B------:R-:W2:Y:S07]  /*1d120*/  LDSM.16.MT88.4 R72, [R123+0xa800] ;  /* 0x00a800007b48783b */ /* 0x000eae0000004200 */
[C---:B------:R-:W-:Y:S08]  /*1d130*/  HMMA.16816.F32.BF16 R20, R60.reuse, R76, R20 ;  /* 0x0000004c3c14723c */ /* 0x040ff00000041814 */
[C---:B------:R-:W-:Y:S01]  /*1d140*/  HMMA.16816.F32.BF16 R24, R60.reuse, R78, R24 ;  /* 0x0000004e3c18723c */ /* 0x040fe20000041818 */
[----:B------:R-:W4:Y:S07]  /*1d150*/  LDSM.16.MT88.4 R76, [R120+0xa800] ;  /* 0x00a80000784c783b */ /* 0x000f2e0000004200 */
[C---:B-1----:R-:W-:Y:S08]  /*1d160*/  HMMA.16816.F32.BF16 R28, R60.reuse, R64, R28 ;  /* 0x000000403c1c723c */ /* 0x042ff0000004181c */
[C---:B------:R-:W-:Y:S01]  /*1d170*/  HMMA.16816.F32.BF16 R32, R60.reuse, R66, R32 ;  /* 0x000000423c20723c */ /* 0x040fe20000041820 */
[----:B------:R-:W1:Y:S07]  /*1d180*/  LDSM.16.MT88.4 R64, [R123+0xc800] ;  /* 0x00c800007b40783b */ /* 0x000e6e0000004200 */
[C---:B------:R-:W-:Y:S08]  /*1d190*/  HMMA.16816.F32.BF16 R36, R60.reuse, R80, R36 ;  /* 0x000000503c24723c */ /* 0x040ff00000041824 */
[C---:B------:R-:W-:Y:S08]  /*1d1a0*/  HMMA.16816.F32.BF16 R40, R60.reuse, R82, R40 ;  /* 0x000000523c28723c */ /* 0x040ff00000041828 */
[C---:B---3--:R-:W-:Y:S08]  /*1d1b0*/  HMMA.16816.F32.BF16 R44, R60.reuse, R68, R44 ;  /* 0x000000443c2c723c */ /* 0x048ff0000004182c */
[----:B------:R-:W-:Y:S01]  /*1d1c0*/  HMMA.16816.F32.BF16 R48, R60, R70, R48 ;  /* 0x000000463c30723c */ /* 0x000fe20000041830 */
[----:B------:R-:W3:Y:S06]  /*1d1d0*/  LDSM.16.MT88.4 R68, [R120+0xc800] ;  /* 0x00c800007844783b */ /* 0x000eec0000004200 */
[----:B------:R-:W-:Y:S02]  /*1d1e0*/  F2FP.BF16.PACK_AB R60, R154, R155 ;  /* 0x0000009b9a3c723e */ /* 0x000fe400000010ff */
[----:B------:R-:W-:Y:S03]  /*1d1f0*/  F2FP.BF16.PACK_AB R61, R151, R176 ;  /* 0x000000b0973d723e */ /* 0x000fe600000010ff */
[----:B------:R-:W-:Y:S02]  /*1d200*/  F2FP.BF16.PACK_AB R62, R153, R152 ;  /* 0x00000098993e723e */ /* 0x000fe400000010ff */
[----:B------:R-:W-:Y:S07]  /*1d210*/  F2FP.BF16.PACK_AB R63, R148, R149 ;  /* 0x00000095943f723e */ /* 0x000fee00000010ff */
[C---:B--2---:R-:W-:Y:S08]  /*1d220*/  HMMA.16816.F32.BF16 R4, R60.reuse, R72, R4 ;  /* 0x000000483c04723c */ /* 0x044ff00000041804 */
[C---:B------:R-:W-:Y:S01]  /*1d230*/  HMMA.16816.F32.BF16 R8, R60.reuse, R74, R8 ;  /* 0x0000004a3c08723c */ /* 0x040fe20000041808 */
[----:B------:R-:W2:Y:S07]  /*1d240*/  LDSM.16.MT88.4 R72, [R123+0xe800] ;  /* 0x00e800007b48783b */ /* 0x000eae0000004200 */
[C---:B----4-:R-:W-:Y:S08]  /*1d250*/  HMMA.16816.F32.BF16 R12, R60.reuse, R76, R12 ;  /* 0x0000004c3c0c723c */ /* 0x050ff0000004180c */
[C---:B------:R-:W-:Y:S01]  /*1d260*/  HMMA.16816.F32.BF16 R16, R60.reuse, R78, R16 ;  /* 0x0000004e3c10723c */ /* 0x040fe20000041810 */
[----:B------:R-:W4:Y:S07]  /*1d270*/  LDSM.16.MT88.4 R76, [R120+0xe800] ;  /* 0x00e80000784c783b */ /* 0x000f2e0000004200 */
[C---:B-1----:R-:W-:Y:S07]  /*1d280*/  HMMA.16816.F32.BF16 R20, R60.reuse, R64, R20 ;  /* 0x000000403c14723c */ /* 0x042fee0000041814 */
[-CC-:B------:R-:W-:Y:S01]  /*1d290*/  FFMA.FTZ R64, R144, R53.reuse, -R132.reuse ;  /* 0x0000003590407223 */ /* 0x180fe20000010884 */
[C---:B------:R-:W-:Y:S01]  /*1d2a0*/  HMMA.16816.F32.BF16 R24, R60.reuse, R66, R24 ;  /* 0x000000423c18723c */ /* 0x040fe20000041818 */
[----:B------:R-:W1:Y:S03]  /*1d2b0*/  MUFU.EX2 R67, R130 ;  /* 0x0000008200437308 */ /* 0x000e660000000800 */
[----:B------:R-:W-:Y:S04]  /*1d2c0*/  FFMA.FTZ R132, R142, R53, -R132 ;  /* 0x000000358e847223 */ /* 0x000fe80000010884 */
[C---:B---3--:R-:W-:Y:S03]  /*1d2d0*/  HMMA.16816.F32.BF16 R28, R60.reuse, R68, R28 ;  /* 0x000000443c1c723c */ /* 0x048fe6000004181c */
[----:B------:R-:W-:Y:S04]  /*1d2e0*/  MUFU.EX2 R64, R64 ;  /* 0x0000004000407308 */ /* 0x000fe80000000800 */
[----:B------:R-:W-:Y:S01]  /*1d2f0*/  F2FP.BF16.PACK_AB R68, R147, R146 ;  /* 0x000000929344723e */ /* 0x000fe200000010ff */
[C---:B------:R-:W-:Y:S04]  /*1d300*/  HMMA.16816.F32.BF16 R32, R60.reuse, R70, R32 ;  /* 0x000000463c20723c */ /* 0x040fe80000041820 */
[----:B------:R-:W-:Y:S01]  /*1d310*/  F2FP.BF16.PACK_AB R69, R150, R145 ;  /* 0x000000919645723e */ /* 0x000fe200000010ff */
[----:B------:R-:W3:Y:S03]  /*1d320*/  MUFU.EX2 R65, R132 ;  /* 0x0000008400417308 */ /* 0x000ee60000000800 */
[C---:B--2---:R-:W-:Y:S04]  /*1d330*/  HMMA.16816.F32.BF16 R36, R60.reuse, R72, R36 ;  /* 0x000000483c24723c */ /* 0x044fe80000041824 */
[----:B-1----:R-:W-:Y:S04]  /*1d340*/  F2FP.BF16.PACK_AB R71, R67, R56 ;  /* 0x000000384347723e */ /* 0x002fe800000010ff */
[C---:B------:R-:W-:Y:S08]  /*1d350*/  HMMA.16816.F32.BF16 R40, R60.reuse, R74, R40 ;  /* 0x0000004a3c28723c */ /* 0x040ff00000041828 */
[C---:B----4-:R-:W-:Y:S04]  /*1d360*/  HMMA.16816.F32.BF16 R44, R60.reuse, R76, R44 ;  /* 0x0000004c3c2c723c */ /* 0x050fe8000004182c */
[----:B---3--:R-:W-:Y:S04]  /*1d370*/  F2FP.BF16.PACK_AB R70, R65, R64 ;  /* 0x000000404146723e */ /* 0x008fe800000010ff */
[----:B------:R-:W-:Y:S01]  /*1d380*/  HMMA.16816.F32.BF16 R48, R60, R78, R48 ;  /* 0x0000004e3c30723c */ /* 0x000fe20000041830 */
[----:B------:R-:W-:Y:S07]  /*1d390*/  LDSM.16.MT88.4 R76, [R123+0xec00] ;  /* 0x00ec00007b4c783b */ /* 0x000fee0000004200 */
[C---:B------:R-:W-:Y:S07]  /*1d3a0*/  HMMA.16816.F32.BF16 R112, R68.reuse, R108, R4 ;  /* 0x0000006c4470723c */ /* 0x040fee0000041804 */
[----:B------:R-:W-:Y:S01]  /*1d3b0*/  FADD.FTZ R4, R84, R97 ;  /* 0x0000006154047221 */ /* 0x000fe20000010000 */
[C---:B------:R-:W-:Y:S04]  /*1d3c0*/  HMMA.16816.F32.BF16 R108, R68.reuse, R110, R8 ;  /* 0x0000006e446c723c */ /* 0x040fe80000041808 */
[----:B------:R-:W-:Y:S02]  /*1d3d0*/  FADD.FTZ R4, R85, R4 ;  /* 0x0000000455047221 */ /* 0x000fe40000010000 */
[----:B------:R-:W1:Y:S02]  /*1d3e0*/  LDSM.16.MT88.4 R84, [R120+0xcc00] ;  /* 0x00cc00007854783b */ /* 0x000e640000004200 */
[----:B------:R-:W-:Y:S04]  /*1d3f0*/  FADD.FTZ R89, R89, R4 ;  /* 0x0000000459597221 */ /* 0x000fe80000010000 */
[----:B------:R-:W-:Y:S02]  /*1d400*/  FADD.FTZ R4, R104, R105 ;  /* 0x0000006968047221 */ /* 0x000fe40000010000 */
[----:B------:R-:W-:Y:S01]  /*1d410*/  FADD.FTZ R90, R90, R89 ;  /* 0x000000595a5a7221 */ /* 0x000fe20000010000 */
[C---:B------:R-:W-:Y:S03]  /*1d420*/  HMMA.16816.F32.BF16 R104, R68.reuse, R100, R12 ;  /* 0x000000644468723c */ /* 0x040fe6000004180c */
[----:B------:R-:W-:Y:S02]  /*1d430*/  FADD.FTZ R125, R125, R4 ;  /* 0x000000047d7d7221 */ /* 0x000fe40000010000 */
[----:B------:R-:W-:Y:S01]  /*1d440*/  FADD.FTZ R99, R99, R90 ;  /* 0x0000005a63637221 */ /* 0x000fe20000010000 */
[----:B------:R-:W2:Y:S01]  /*1d450*/  LDSM.16.MT88.4 R4, [R120+0xec00] ;  /* 0x00ec00007804783b */ /* 0x000ea20000004200 */
        /* <DEDUP_REMOVED lines=30> */
[----:B------:R-:W-:Y:S02]  /*1d640*/  FADD.FTZ R159, R159, R162 ;  /* 0x000000a29f9f7221 */ /* 0x000fe40000010000 */
        /* <DEDUP_REMOVED lines=8> */
[----:B------:R-:W-:Y:S01]  /*1d6d0*/  FADD.FTZ R152, R152, R3 ;  /* 0x0000000398987221 */ /* 0x000fe20000010000 */
[----:B------:R-:W-:Y:S01]  /*1d6e0*/  IADD3 R3, R206, -0x1, RZ ;  /* 0xffffffffce037810 */ /* 0x000fe20007ffe0ff */
[----:B------:R-:W-:Y:S02]  /*1d6f0*/  FADD.FTZ R148, R148, R149 ;  /* 0x0000009594947221 */ /* 0x000fe40000010000 */
[----:B------:R-:W-:Y:S01]  /*1d700*/  FADD.FTZ R153, R153, R152 ;  /* 0x0000009899997221 */ /* 0x000fe20000010000 */
[----:B------:R-:W-:Y:S01]  /*1d710*/  MOV R206, R3 ;  /* 0x0000000300ce7202 */ /* 0x000fe20000000f00 */
[----:B------:R-:W-:Y:S01]  /*1d720*/  FADD.FTZ R145, R145, R148 ;  /* 0x0000009491917221 */ /* 0x000fe20000010000 */
[----:B------:R-:W-:Y:S01]  /*1d730*/  MOV R3, R0 ;  /* 0x0000000000037202 */ /* 0x000fe20000000f00 */
[----:B------:R-:W-:Y:S02]  /*1d740*/  FADD.FTZ R146, R146, R153 ;  /* 0x0000009992927221 */ /* 0x000fe40000010000 */
[----:B------:R-:W-:Y:S02]  /*1d750*/  FADD.FTZ R145, R150, R145 ;  /* 0x0000009196917221 */ /* 0x000fe40000010000 */
[----:B------:R-:W-:Y:S02]  /*1d760*/  FADD.FTZ R147, R147, R146 ;  /* 0x0000009293937221 */ /* 0x000fe40000010000 */
[----:B------:R-:W-:Y:S02]  /*1d770*/  FADD.FTZ R56, R56, R145 ;  /* 0x0000009138387221 */ /* 0x000fe40000010000 */
[----:B------:R-:W-:Y:S02]  /*1d780*/  FADD.FTZ R64, R64, R147 ;  /* 0x0000009340407221 */ /* 0x000fe40000010000 */
[----:B------:R-:W-:Y:S02]  /*1d790*/  FADD.FTZ R210, R67, R56 ;  /* 0x0000003843d27221 */ /* 0x000fe40000010000 */
[----:B------:R-:W-:Y:S01]  /*1d7a0*/  FADD.FTZ R211, R65, R64 ;  /* 0x0000004041d37221 */ /* 0x000fe20000010000 */
[----:B------:R-:W-:-:S05]  /*1d7b0*/  @P0 BRA `(.L_x_1209) ;  /* 0xffffba1000000947 */ /* 0x000fca000383ffff */
.L_x_1200:
[----:B------:R1:W5:Y:S01]  /*1d7c0*/  LD.E R5, [R118.64+0xd8] ;  /* 0x0000d80476057980 */ /* 0x000362000c101900 */
[----:B------:R-:W-:-:S02]  /*1d7d0*/  MOV R6, 0x1f ;  /* 0x0000001f00067802 */ /* 0x000fc40000000f00 */
[----:B------:R-:W-:Y:S01]  /*1d7e0*/  MOV R3, 0xffffffff ;  /* 0xffffffff00037802 */ /* 0x000fe20000000f00 */
[----:B------:R-:W-:Y:S05]  /*1d7f0*/  BRA.DIV ~URZ, `(.L_x_1210) ;  /* 0x000010d27f007947 */ /* 0x000fea000b800000 */
[----:B------:R2:W3:Y:S02]  /*1d800*/  SHFL.BFLY PT, R7, R211, 0x2, 0x1f ;  /* 0x0c401f00d3077f89 */ /* 0x0004e400000e0000 */
.L_x_1219:
[----:B--23--:R-:W-:Y:S01]  /*1d810*/  FADD.FTZ R211, R7, R211 ;  /* 0x000000d307d37221 */ /* 0x00cfe20000010000 */
[----:B------:R-:W-:Y:S05]  /*1d820*/  BRA.DIV ~URZ, `(.L_x_1211) ;  /* 0x000010e27f007947 */ /* 0x000fea000b800000 */
[----:B------:R-:W2:Y:S04]  /*1d830*/  SHFL.BFLY PT, R3, R210, 0x2, 0x1f ;  /* 0x0c401f00d2037f89 */ /* 0x000ea800000e0000 */
[----:B------:R-:W3:Y:S01]  /*1d840*/  SHFL.BFLY PT, R4, R211, 0x1, 0x1f ;  /* 0x0c201f00d3047f89 */ /* 0x000ee200000e0000 */
[----:B--2---:R-:W-:Y:S02]  /*1d850*/  FADD.FTZ R8, R3, R210 ;  /* 0x000000d203087221 */ /* 0x004fe40000010000 */
[----:B---3--:R-:W-:-:S03]  /*1d860*/  FADD.FTZ R9, R211, R4 ;  /* 0x00000004d3097221 */ /* 0x008fc60000010000 */
[----:B------:R2:W3:Y:S04]  /*1d870*/  SHFL.BFLY PT, R7, R8, 0x1, 0x1f ;  /* 0x0c201f0008077f89 */ /* 0x0004e800000e0000 */
.L_x_1220:
        /* <DEDUP_REMOVED lines=169> */
.L_x_1213:
[----:B------:R-:W2:Y:S04]  /*1e310*/  LD.E R0, [R118.64+0x60] ;  /* 0x0000600476007980 */ /* 0x000ea8000c101900 */
[----:B------:R-:W3:Y:S01]  /*1e320*/  LD.E R5, [R118.64+0xb4] ;  /* 0x0000b40476057980 */ /* 0x000ee2000c101900 */
[----:B--2---:R-:W-:-:S04]  /*1e330*/  IMAD R0, R0, R199, R197 ;  /* 0x000000c700007224 */ /* 0x004fc800078e02c5 */
[----:B---3--:R-:W-:Y:S02]  /*1e340*/  IMAD R5, R5, R0, RZ ;  /* 0x0000000005057224 */ /* 0x008fe400078e02ff */
.L_x_1214:
[----:B------:R-:W-:Y:S05]  /*1e350*/  BSYNC B0 ;  /* 0x0000000000007941 */ /* 0x000fea0003800000 */
.L_x_1212:
        /* <DEDUP_REMOVED lines=28> */
.L_x_1216:
[----:B------:R-:W-:Y:S05]  /*1e520*/  BSYNC B0 ;  /* 0x0000000000007941 */ /* 0x000fea0003800000 */
.L_x_1215:
[----:B-1----:R1:W5:Y:S01]  /*1e530*/  LD.E R118, [R118.64+0xc0] ;  /* 0x0000c00476767980 */ /* 0x002362000c101900 */
[----:B------:R-:W-:Y:S01]  /*1e540*/  IMAD.SHL.U32 R12, R12, 0x8, RZ ;  /* 0x000000080c0c7824 */ /* 0x000fe200078e00ff */
[----:B----4-:R-:W-:Y:S01]  /*1e550*/  SHF.R.S32.HI R2, RZ, 0x1f, R197 ;  /* 0x0000001fff027819 */ /* 0x010fe200000114c5 */
[----:B------:R-:W-:Y:S01]  /*1e560*/  IMAD.SHL.U32 R5, R200, 0x40, RZ ;  /* 0x00000040c8057824 */ /* 0x000fe200078e00ff */
[----:B------:R-:W-:Y:S02]  /*1e570*/  BSSY B0, `(.L_x_1217) ;  /* 0x000001d000007945 */ /* 0x000fe40003800000 */
[----:B------:R-:W-:Y:S01]  /*1e580*/  SHF.R.S32.HI R13, RZ, 0x1f, R12 ;  /* 0x0000001fff0d7819 */ /* 0x000fe2000001140c */
        /* <DEDUP_REMOVED lines=27> */
.L_x_1218:
[----:B-1----:R-:W-:Y:S05]  /*1e740*/  BSYNC B0 ;  /* 0x0000000000007941 */ /* 0x002fea0003800000 */
.L_x_1217:
[----:B------:R-:W-:Y:S01]  /*1e750*/  IADD3 R0, R6, 0x20, RZ ;  /* 0x0000002006007810 */ /* 0x000fe20007ffe0ff */
[----:B------:R-:W-:-:S03]  /*1e760*/  IMAD.MOV.U32 R199, RZ, RZ, 0x0 ;  /* 0x00000000ffc77424 */ /* 0x000fc600078e00ff */
[----:B------:R-:W-:-:S13]  /*1e770*/  ISETP.GE.AND P0, PT, R0, R5, PT ;  /* 0x000000050000720c */ /* 0x000fda0003f06270 */
[----:B------:R-:W-:Y:S05]  /*1e780*/  @P0 RET.REL.NODEC R198 `(_ZN5flash24flash_fwd_splitkv_kernelI23Flash_fwd_kernel_traitsILi96ELi64ELi128ELi4ELb0ELb0EN7cutlass10bfloat16_tE19Flash_kernel_traitsILi96ELi64ELi128ELi4ES3_EELb1ELb0ELb0ELb0ELb0ELb1ELb0ELb1EEEvNS_16Flash_fwd_paramsE) ;  /* 0xfffe1870c6000950 */ /* 0x000fea0003c3ffff */
        /* <DEDUP_REMOVED lines=16> */
[----:B------:R-:W-:Y:S05]  /*1e890*/  @P0 RET.REL.NODEC R198 `(_ZN5flash24flash_fwd_splitkv_kernelI23Flash_fwd_kernel_traitsILi96ELi64ELi128ELi4ELb0ELb0EN7cutlass10bfloat16_tE19Flash_kernel_traitsILi96ELi64ELi128ELi4ES3_EELb1ELb0ELb0ELb0ELb0ELb1ELb0ELb1EEEvNS_16Flash_fwd_paramsE) ;  /* 0xfffe1760c6000950 */ /* 0x000fea0003c3ffff */
[----:B------:R-:W-:Y:S01]  /*1e8a0*/  MOV R199, 0x0 ;  /* 0x0000000000c77802 */ /* 0x000fe20000000f00 */
[----:B------:R3:W-:Y:S03]  /*1e8b0*/  ST.E.128 [R2.64+0x80], R32 ;  /* 0x0000802002007985 */ /* 0x0007e6000c101d04 */
[----:B------:R-:W-:Y:S05]  /*1e8c0*/  RET.REL.NODEC R198 `(_ZN5flash24flash_fwd_splitkv_kernelI23Flash_fwd_kernel_traitsILi96ELi64ELi128ELi4ELb0ELb0EN7cutlass10bfloat16_tE19Flash_kernel_traitsILi96ELi64ELi128ELi4ES3_EELb1ELb0ELb0ELb0ELb0ELb1ELb0ELb1EEEvNS_16Flash_fwd_paramsE) ;  /* 0xfffe1730c6007950 */ /* 0x000fea0003c3ffff */
.L_x_1210:
[----:B------:R-:W-:Y:S02]  /*1e8d0*/  MOV R7, 0x2 ;  /* 0x0000000200077802 */ /* 0x000fe40000000f00 */
[----:B------:R-:W-:-:S02]  /*1e8e0*/  MOV R4, 0x1e900 ;  /* 0x0001e90000047802 */ /* 0x000fc40000000f00 */
[----:B-1---5:R-:W-:Y:S05]  /*1e8f0*/  CALL.REL.NOINC `($__internal_15_$__cuda_sm70_shflsync_bfly_p) ;  /* 0x000000f000007944 */ /* 0x022fea0003c00000 */
[----:B-12---:R-:W-:Y:S05]  /*1e900*/  BRA `(.L_x_1219) ;  /* 0xffffef0000007947 */ /* 0x006fea000383ffff */
.L_x_1211:
[----:B------:R-:W-:Y:S02]  /*1e910*/  MOV R7, 0x1 ;  /* 0x0000000100077802 */ /* 0x000fe40000000f00 */
[----:B------:R-:W-:-:S02]  /*1e920*/  MOV R4, 0x1e940 ;  /* 0x0001e94000047802 */ /* 0x000fc40000000f00 */
[----:B-1---5:R-:W-:Y:S05]  /*1e930*/  CALL.REL.NOINC `($__internal_15_$__cuda_sm70_shflsync_bfly_p) ;  /* 0x000000b000007944 */ /* 0x022fea0003c00000 */
[----:B--2---:R-:W-:Y:S01]  /*1e940*/  FADD.FTZ R9, R211, R7 ;  /* 0x00000007d3097221 */ /* 0x004fe20000010000 */
[----:B-1----:R-:W-:-:S02]  /*1e950*/  MOV R211, R210 ;  /* 0x000000d200d37202 */ /* 0x002fc40000000f00 */
[----:B------:R-:W-:Y:S02]  /*1e960*/  MOV R7, 0x2 ;  /* 0x0000000200077802 */ /* 0x000fe40000000f00 */
[----:B------:R-:W-:Y:S02]  /*1e970*/  MOV R4, 0x1e990 ;  /* 0x0001e99000047802 */ /* 0x000fe40000000f00 */
[----:B------:R-:W-:Y:S05]  /*1e980*/  CALL.REL.NOINC `($__internal_15_$__cuda_sm70_shflsync_bfly_p) ;  /* 0x0000006000007944 */ /* 0x000fea0003c00000 */
[----:B--2---:R-:W-:Y:S01]  /*1e990*/  FADD.FTZ R8, R210, R7 ;  /* 0x00000007d2087221 */ /* 0x004fe20000010000 */
[----:B------:R-:W-:Y:S02]  /*1e9a0*/  MOV R7, 0x1 ;  /* 0x0000000100077802 */ /* 0x000fe40000000f00 */
[----:B------:R-:W-:Y:S02]  /*1e9b0*/  MOV R4, 0x1e9e0 ;  /* 0x0001e9e000047802 */ /* 0x000fe40000000f00 */
[----:B-1----:R-:W-:Y:S02]  /*1e9c0*/  MOV R211, R8 ;  /* 0x0000000800d37202 */ /* 0x002fe40000000f00 */
[----:B------:R-:W-:Y:S05]  /*1e9d0*/  CALL.REL.NOINC `($__internal_15_$__cuda_sm70_shflsync_bfly_p) ;  /* 0x0000001000007944 */ /* 0x000fea0003c00000 */
[----:B-12---:R-:W-:Y:S05]  /*1e9e0*/  BRA `(.L_x_1220) ;  /* 0xffffee9000007947 */ /* 0x006fea000383ffff */
        .weak           $__internal_15_$__cuda_sm70_shflsync_bfly_p
        .type           $__internal_15_$__cuda_sm70_shflsync_bfly_p,@function
        .size           $__internal_15_$__cuda_sm70_shflsync_bfly_p,(.L_x_6277 - $__internal_15_$__cuda_sm70_shflsync_bfly_p)
$__internal_15_$__cuda_sm70_shflsync_bfly_p:
[----:B------:R-:W-:Y:S01]  /*1e9f0*/  MOV R10, R4 ;  /* 0x00000004000a7202 */ /* 0x000fe20000000f00 */
[----:B------:R-:W-:Y:S04]  /*1ea00*/  WARPSYNC R3 ;  /* 0x0000000300007348 */ /* 0x000fe80003800000 */
[----:B------:R-:W-:Y:S01]  /*1ea10*/  MOV R11, 0x0 ;  /* 0x00000000000b7802 */ /* 0x000fe20000000f00 */
[----:B------:R1:W2:Y:S03]  /*1ea20*/  SHFL.BFLY PT, R7, R211, R7, R6 ;  /* 0x0c000007d3077389 */ /* 0x0002a600000e0006 */
[----:B------:R-:W-:Y:S05]  /*1ea30*/  RET.REL.NODEC R10 `(_ZN5flash24flash_fwd_splitkv_kernelI23Flash_fwd_kernel_traitsILi96ELi64ELi128ELi4ELb0ELb0EN7cutlass10bfloat16_tE19Flash_kernel_traitsILi96ELi64ELi128ELi4ES3_EELb1ELb0ELb0ELb0ELb0ELb1ELb0ELb1EEEvNS_16Flash_fwd_paramsE) ;  /* 0xfffe15c00a007950 */ /* 0x000fea0003c3ffff */
.L_x_1221:
        /* <DEDUP_REMOVED lines=12> */
.L_x_6277:


//--------------------- .text._ZN5flash24flash_fwd_splitkv_kernelI23Flash_fwd_kernel_traitsILi96ELi64ELi128ELi4ELb0ELb0EN7cutlass10bfloat16_tE19Flash_kernel_traitsILi96ELi64ELi128ELi4ES3_EELb1ELb0ELb0ELb0ELb0ELb0ELb1ELb0EEEvNS_16Flash_fwd_paramsE --------------------------
	.section	.text._ZN5flash24flash_fwd_splitkv_kernelI23Flash_fwd_kernel_traitsILi96ELi64ELi128ELi4ELb0ELb0EN7cutlass10bfloat16_tE19Flash_kernel_traitsILi96ELi64ELi128ELi4ES3_EELb1ELb0ELb0ELb0ELb0ELb0ELb1ELb0EEEvNS_16Flash_fwd_paramsE,"ax",@progbits
	.sectioninfo	@"SHI_REGISTERS=216"
	.align	128
        .global         _ZN5flash24flash_fwd_splitkv_kernelI23Flash_fwd_kernel_traitsILi96ELi64ELi128ELi4ELb0ELb0EN7cutlass10bfloat16_tE19Flash_kernel_traitsILi96ELi64ELi128ELi4ES3_EELb1ELb0ELb0ELb0ELb0ELb0ELb1ELb0EEEvNS_16Flash_fwd_paramsE
        .type           _ZN5flash24flash_fwd_splitkv_kernelI23Flash_fwd_kernel_traitsILi96ELi64ELi128ELi4ELb0ELb0EN7cutlass10bfloat16_tE19Flash_kernel_traitsILi96ELi64ELi128ELi4ES3_EELb1ELb0ELb0ELb0ELb0ELb0ELb1ELb0EEEvNS_16Flash_fwd_paramsE,@function
        .size           _ZN5flash24flash_fwd_splitkv_kernelI23Flash_fwd_kernel_traitsILi96ELi64ELi128ELi4ELb0ELb0EN7cutlass10bfloat16_tE19Flash_kernel_traitsILi96ELi64ELi128ELi4ES3_EELb1ELb0ELb0ELb0ELb0ELb0ELb1ELb0EEEvNS_16Flash_fwd_paramsE,(.L_x_6322 - _ZN5flash24flash_fwd_splitkv_kernelI23Flash_fwd_kernel_traitsILi96ELi64ELi128ELi4ELb0ELb0EN7cutlass10bfloat16_tE19Flash_kernel_traitsILi96ELi64ELi128ELi4ES3_EELb1ELb0ELb0ELb0ELb0ELb0ELb1ELb0EEEvNS_16Flash_fwd_paramsE)
        .other          _ZN5flash24flash_fwd_splitkv_kernelI23Flash_fwd_kernel_traitsILi96ELi64ELi128ELi4ELb0ELb0EN7cutlass10bfloat16_tE19Flash_kernel_traitsILi96ELi64ELi128ELi4ES3_EELb1ELb0ELb0ELb0ELb0ELb0ELb1ELb0EEEvNS_16Flash_fwd_paramsE,@"STO_CUDA_ENTRY STV_DEFAULT"
_ZN5flash24flash_fwd_splitkv_kernelI23Flash_fwd_kernel_traitsILi96ELi64ELi128ELi4ELb0ELb0EN7cutlass10bfloat16_tE19Flash_kernel_traitsILi96ELi64ELi128ELi4ES3_EELb1ELb0ELb0ELb0ELb0ELb0ELb1ELb0EEEvNS_16Flash_fwd_paramsE:
.text._ZN5flash24flash_fwd_splitkv_kernelI23Flash_fwd_kernel_traitsILi96ELi64ELi128ELi4ELb0ELb0EN7cutlass10bfloat16_tE19Flash_kernel_traitsILi96ELi64ELi128ELi4ES3_EELb1ELb0ELb0ELb0ELb0ELb0ELb1ELb0EEEvNS_16Flash_fwd_paramsE:
[----:B------:R-:W-:Y:S02]  /*0000*/  MOV R1, c[0x0][0x28] ;  /* 0x00000a0000017a02 */ /* 0x000fe40000000f00 */
[----:B------:R-:W1:Y:S01]  /*0010*/  I2F.U32.RP R4, c[0x0][0x1c0] ;  /* 0x0000700000047b06 */ /* 0x000e620000209000 */
[----:B------:R-:W2:Y:S01]  /*0020*/  S2R R13, SR_CTAID.Z ;  /* 0x00000000000d7919 */ /* 0x000ea20000002700 */
[----:B------:R-:W-:Y:S01]  /*0030*/  IMAD.MOV.U32 R2, RZ, RZ, RZ ;  /* 0x000000ffff027224 */ /* 0x000fe200078e00ff */
[----:B------:R-:W-:Y:S01]  /*0040*/  ISETP.NE.U32.AND P1, PT, RZ, c[0x0][0x1c0], PT ;  /* 0x00007000ff007a0c */ /* 0x000fe20003f25070 */
[----:B------:R-:W-:Y:S01]  /*0050*/  IMAD.MOV.U32 R7, RZ, RZ, -0x1 ;  /* 0xffffffffff077424 */ /* 0x000fe200078e00ff */
[----:B------:R-:W-:-:S03]  /*0060*/  ULDC.64 UR6, c[0x0][0x118] ;  /* 0x0000460000067ab9 */ /* 0x000fc60000000a00 */
[----:B-1----:R-:W1:Y:S02]  /*0070*/  MUFU.RCP R3, R4 ;  /* 0x0000000400037308 */ /* 0x002e640000001000 */
[----:B-1----:R-:W-:-:S06]  /*0080*/  IADD3 R3, R3, 0xffffffe, RZ ;  /* 0x0ffffffe03037810 */ /* 0x002fcc0007ffe0ff */
[----:B------:R-:W1:Y:S02]  /*0090*/  F2I.FTZ.U32.TRUNC.NTZ R3, R3 ;  /* 0x0000000300037305 */ /* 0x000e64000021f000 */
[----:B-1----:R-:W-:-:S04]  /*00a0*/  IMAD.MOV R0, RZ, RZ, -R3 ;  /* 0x000000ffff007224 */ /* 0x002fc800078e0a03 */
[----:B------:R-:W-:Y:S02]  /*00b0*/  IMAD R5, R0, c[0x0][0x1c0], RZ ;  /* 0x0000700000057a24 */ /* 0x000fe400078e02ff */
[----:B------:R-:W1:Y:S02]  /*00c0*/  LDC.U8 R0, c[0x0][0x312] ;  /* 0x0000c480ff007b82 */ /* 0x000e640000000000 */
[----:B------:R-:W-:-:S04]  /*00d0*/  IMAD.HI.U32 R2, R3, R5, R2 ;  /* 0x0000000503027227 */ /* 0x000fc800078e0002 */
[----:B------:R-:W-:Y:S02]  /*00e0*/  IMAD.MOV.U32 R5, RZ, RZ, 0x4 ;  /* 0x00000004ff057424 */ /* 0x000fe400078e00ff */
[----:B--2---:R-:W-:-:S04]  /*00f0*/  IMAD.HI.U32 R186, R2, R13, RZ ;  /* 0x0000000d02ba7227 */ /* 0x004fc800078e00ff */
[----:B------:R-:W-:-:S04]  /*0100*/  IMAD.MOV R2, RZ, RZ, -R186 ;  /* 0x000000ffff027224 */ /* 0x000fc800078e0aba */
[----:B------:R-:W-:-:S05]  /*0110*/  IMAD R2, R2, c[0x0][0x1c0], R13 ;  /* 0x0000700002027a24 */ /* 0x000fca00078e020d */
[----:B------:R-:W-:Y:S02]  /*0120*/  ISETP.GE.U32.AND P2, PT, R2, c[0x0][0x1c0], PT ;  /* 0x0000700002007a0c */ /* 0x000fe40003f46070 */
[----:B-1----:R-:W-:-:S11]  /*0130*/  ISETP.NE.AND P3, PT, R0, RZ, PT ;  /* 0x000000ff0000720c */ /* 0x002fd60003f65270 */
[----:B------:R-:W-:Y:S02]  /*0140*/  @P2 IADD3 R2, R2, -c[0x0][0x1c0], RZ ;  /* 0x8000700002022a10 */ /* 0x000fe40007ffe0ff */
[----:B------:R-:W-:Y:S02]  /*0150*/  @P2 IADD3 R186, R186, 0x1, RZ ;  /* 0x00000001baba2810 */ /* 0x000fe40007ffe0ff */
[----:B------:R-:W-:Y:S02]  /*0160*/  ISETP.GE.U32.AND P0, PT, R2, c[0x0][0x1c0], PT ;  /* 0x0000700002007a0c */ /* 0x000fe40003f06070 */
[----:B------:R-:W-:-:S04]  /*0170*/  ISETP.NE.U32.AND P2, PT, RZ, c[0x0][0x240], PT ;  /* 0x00009000ff007a0c */ /* 0x000fc80003f45070 */
[----:B------:R-:W-:-:S07]  /*0180*/  ISETP.NE.AND.EX P2, PT, RZ, c[0x0][0x244], PT, P2 ;  /* 0x00009100ff007a0c */ /* 0x000fce0003f45320 */
[----:B------:R-:W-:Y:S02]  /*0190*/  @P0 IADD3 R186, R186, 0x1, RZ ;  /* 0x00000001baba0810 */ /* 0x000fe40007ffe0ff */
[----:B------:R-:W-:Y:S02]  /*01a0*/  @!P1 LOP3.LUT R186, RZ, c[0x0][0x1c0], RZ, 0x33, !PT ;  /* 0x00007000ffba9a12 */ /* 0x000fe400078e33ff */
[----:B------:R-:W-:Y:S01]  /*01b0*/  ISETP.EQ.U32.AND P1, PT, RZ, c[0x0][0x248], PT ;  /* 0x00009200ff007a0c */ /* 0x000fe20003f22070 */
[----:B------:R-:W-:Y:S01]  /*01c0*/  IMAD.MOV.U32 R6, RZ, RZ, -0x1 ;  /* 0xffffffffff067424 */ /* 0x000fe200078e00ff */
[----:B------:R-:W-:Y:S01]  /*01d0*/  ISETP.NE.U32.AND P0, PT, RZ, c[0x0][0x250], PT ;  /* 0x00009400ff007a0c */ /* 0x000fe20003f05070 */
[CC--:B------:R-:W-:Y:S01]  /*01e0*/  IMAD.WIDE R16, R186.reuse, R5.reuse, c[0x0][0x240] ;  /* 0x00009000ba107625 */ /* 0x0c0fe200078e0205 */
[----:B------:R-:W-:Y:S02]  /*01f0*/  ISETP.EQ.OR.EX P1, PT, RZ, c[0x0][0x24c], !P3, P1 ;  /* 0x00009300ff007a0c */ /* 0x000fe40005f22710 */
[----:B------:R-:W-:Y:S01]  /*0200*/  ISETP.NE.AND.EX P0, PT, RZ, c[0x0][0x254], PT, P0 ;  /* 0x00009500ff007a0c */ /* 0x000fe20003f05300 */
[----:B------:R-:W-:Y:S01]  /*0210*/  IMAD.WIDE R10, R186, R5, c[0x0][0x248] ;  /* 0x00009200ba0a7625 */ /* 0x000fe200078e0205 */
[----:B------:R-:W2:Y:S04]  /*0220*/  @P2 LDG.E R7, [R16.64] ;  /* 0x0000000610072981 */ /* 0x000ea8000c1e1900 */
[----:B------:R-:W2:Y:S01]  /*0230*/  @P2 LDG.E R0, [R16.64+0x4] ;  /* 0x0000040610002981 */ /* 0x000ea2000c1e1900 */
[----:B------:R-:W-:-:S04]  /*0240*/  MOV R3, RZ ;  /* 0x000000ff00037202 */ /* 0x000fc80000000f00 */
[----:B------:R1:W5:Y:S02]  /*0250*/  @!P1 LDG.E R6, [R10.64] ;  /* 0x000000060a069981 */ /* 0x000364000c1e1900 */
[----:B------:R-:W-:Y:S02]  /*0260*/  @P0 IMAD.WIDE R14, R186, R5, c[0x0][0x250] ;  /* 0x00009400ba0e0625 */ /* 0x000fe400078e0205 */
[----:B------:R-:W3:Y:S04]  /*0270*/  S2R R23, SR_CTAID.X ;  /* 0x0000000000177919 */ /* 0x000ee80000002500 */
[----:B------:R1:W5:Y:S01]  /*0280*/  @P0 LDG.E R3, [R14.64] ;  /* 0x000000060e030981 */ /* 0x000362000c1e1900 */
[----:B------:R-:W-:-:S03]  /*0290*/  ISETP.NE.U32.AND P0, PT, RZ, c[0x0][0x248], PT ;  /* 0x00009200ff007a0c */ /* 0x000fc60003f05070 */
[----:B------:R-:W4:Y:S01]  /*02a0*/  S2R R9, SR_CTAID.Y ;  /* 0x0000000000097919 */ /* 0x000f220000002600 */
[----:B------:R-:W-:Y:S01]  /*02b0*/  ISETP.NE.AND.EX P0, PT, RZ, c[0x0][0x24c], PT, P0 ;  /* 0x00009300ff007a0c */ /* 0x000fe20003f05300 */
[----:B------:R-:W-:-:S04]  /*02c0*/  IMAD.MOV R18, RZ, RZ, -R186 ;  /* 0x000000ffff127224 */ /* 0x000fc800078e0aba */
[----:B------:R-:W-:Y:S01]  /*02d0*/  IMAD R18, R18, c[0x0][0x1c0], R13 ;  /* 0x0000700012127a24 */ /* 0x000fe200078e020d */
[----:B--2---:R-:W-:Y:S01]  /*02e0*/  @P2 IADD3 R127, R0, -R7, RZ ;  /* 0x80000007007f2210 */ /* 0x004fe20007ffe0ff */
[----:B------:R-:W-:-:S06]  /*02f0*/  @!P2 IMAD.MOV.U32 R127, RZ, RZ, c[0x0][0x214] ;  /* 0x00008500ff7fa624 */ /* 0x000fcc00078e00ff */
[----:B------:R-:W-:Y:S05]  /*0300*/  @!P0 BRA `(.L_x_1222) ;  /* 0x0000004000008947 */ /* 0x000fea0003800000 */
[----:B-1-34-:R-:W2:Y:S02]  /*0310*/  @P3 LDG.E R13, [R10.64+0x4] ;  /* 0x000004060a0d3981 */ /* 0x01aea4000c1e1900 */
[----:B--2--5:R-:W-:-:S06]  /*0320*/  @P3 IADD3 R2, R13, -R6, RZ ;  /* 0x800000060d023210 */ /* 0x024fcc0007ffe0ff */
[----:B------:R1:W5:Y:S01]  /*0330*/  @!P3 LDG.E R2, [R10.64] ;  /* 0x000000060a02b981 */ /* 0x000362000c1e1900 */
[----:B------:R-:W-:Y:S05]  /*0340*/  BRA `(.L_x_1223) ;  /* 0x0000001000007947 */ /* 0x000fea0003800000 */
.L_x_1222:
[----:B-1-34-:R-:W-:Y:S02]  /*0350*/  MOV R2, c[0x0][0x218] ;  /* 0x0000860000027a02 */ /* 0x01afe40000000f00 */
.L_x_1223:
[----:B------:R-:W-:-:S04]  /*0360*/  ISETP.NE.U32.AND P2, PT, RZ, c[0x0][0x258], PT ;  /* 0x00009600ff007a0c */ /* 0x000fc80003f45070 */
[----:B------:R-:W-:-:S13]  /*0370*/  ISETP.NE.AND.EX P2, PT, RZ, c[0x0][0x25c], PT, P2 ;  /* 0x00009700ff007a0c */ /* 0x000fda0003f45320 */
[----:B-1----:R-:W-:-:S05]  /*0380*/  @P2 IMAD.WIDE R10, R186, R5, c[0x0][0x258] ;  /* 0x00009600ba0a2625 */ /* 0x002fca00078e0205 */
[----:B------:R-:W2:Y:S01]  /*0390*/  @P2 LDG.E R122, [R10.64] ;  /* 0x000000060a7a2981 */ /* 0x000ea2000c1e1900 */
[----:B------:R-:W-:Y:S01]  /*03a0*/  IMAD.SHL.U32 R124, R23, 0x40, RZ ;  /* 0x00000040177c7824 */ /* 0x000fe200078e00ff */
[----:B------:R-:W-:-:S04]  /*03b0*/  @!P2 ISETP.NE.U32.AND P1, PT, RZ, c[0x0][0x268], PT ;  /* 0x00009a00ff00aa0c */ /* 0x000fc80003f25070 */
[----:B------:R-:W-:Y:S02]  /*03c0*/  ISETP.GT.AND P0, PT, R127, R124, PT ;  /* 0x0000007c7f00720c */ /* 0x000fe40003f04270 */
[----:B------:R-:W-:-:S04]  /*03d0*/  @!P2 ISETP.NE.AND.EX P1, PT, RZ, c[0x0][0x26c], PT, P1 ;  /* 0x00009b00ff00aa0c */ /* 0x000fc80003f25310 */
[----:B------:R-:W-:Y:S01]  /*03e0*/  @!P2 SEL R0, RZ, c[0x0][0x21c], !P1 ;  /* 0x00008700ff00aa07 */ /* 0x000fe20004800000 */
[----:B--2--5:R-:W-:-:S03]  /*03f0*/  @P2 IMAD.IADD R122, R122, 0x1, -R3 ;  /* 0x000000017a7a2824 */ /* 0x024fc600078e0a03 */
[----:B------:R-:W-:-:S03]  /*0400*/  @!P2 IADD3 R122, R0, R2, -R3 ;  /* 0x00000002007aa210 */ /* 0x000fc60007ffe803 */
[----:B------:R-:W-:Y:S05]  /*0410*/  @!P0 EXIT ;  /* 0x000000000000894d */ /* 0x000fea0003800000 */
[----:B------:R-:W-:Y:S01]  /*0420*/  IABS R4, c[0x0][0x10] ;  /* 0x0000040000047a13 */ /* 0x000fe20000000000 */
[----:B------:R-:W-:-:S03]  /*0430*/  IMAD.MOV.U32 R13, RZ, RZ, c[0x0][0x218] ;  /* 0x00008600ff0d7624 */ /* 0x000fc600078e00ff */
[----:B------:R-:W1:Y:S02]  /*0440*/  I2F.RP R0, R4 ;  /* 0x0000000400007306 */ /* 0x000e640000209400 */
[----:B------:R-:W-:-:S04]  /*0450*/  IADD3 R13, R13, 0x7f, RZ ;  /* 0x0000007f0d0d7810 */ /* 0x000fc80007ffe0ff */
[----:B------:R-:W-:-:S04]  /*0460*/  SHF.R.S32.HI R8, RZ, 0x1f, R13 ;  /* 0x0000001fff087819 */ /* 0x000fc8000001140d */
[----:B------:R-:W-:-:S04]  /*0470*/  LEA.HI R8, R8, R13, RZ, 0x7 ;  /* 0x0000000d08087211 */ /* 0x000fc800078f38ff */
[----:B------:R-:W-:Y:S01]  /*0480*/  LEA.HI.SX32 R8, R8, c[0x0][0x10], 0x19 ;  /* 0x0000040008087a11 */ /* 0x000fe200078fcaff */
[----:B-1----:R-:W1:Y:S03]  /*0490*/  MUFU.RCP R10, R0 ;  /* 0x00000000000a7308 */ /* 0x002e660000001000 */
[----:B------:R-:W-:Y:S02]  /*04a0*/  IADD3 R8, R8, -0x1, RZ ;  /* 0xffffffff08087810 */ /* 0x000fe40007ffe0ff */
[----:B-1----:R-:W-:Y:S02]  /*04b0*/  IADD3 R10, R10, 0xffffffe, RZ ;  /* 0x0ffffffe0a0a7810 */ /* 0x002fe40007ffe0ff */
[----:B------:R-:W-:Y:S02]  /*04c0*/  IABS R0, R8 ;  /* 0x0000000800007213 */ /* 0x000fe40000000000 */
[----:B------:R-:W1:Y:S01]  /*04d0*/  F2I.FTZ.U32.TRUNC.NTZ R11, R10 ;  /* 0x0000000a000b7305 */ /* 0x000e62000021f000 */
[----:B------:R-:W-:-:S04]  /*04e0*/  LOP3.LUT R8, R8, c[0x0][0x10], RZ, 0x3c, !PT ;  /* 0x0000040008087a12 */ /* 0x000fc800078e3cff */
[----:B------:R-:W-:Y:S01]  /*04f0*/  ISETP.GE.AND P0, PT, R8, RZ, PT ;  /* 0x000000ff0800720c */ /* 0x000fe20003f06270 */
[----:B-1----:R-:W-:Y:S02]  /*0500*/  IMAD.MOV R13, RZ, RZ, -R11 ;  /* 0x000000ffff0d7224 */ /* 0x002fe400078e0a0b */
[----:B------:R-:W-:Y:S02]  /*0510*/  IMAD.MOV.U32 R10, RZ, RZ, RZ ;  /* 0x000000ffff0a7224 */ /* 0x000fe400078e00ff */
[----:B------:R-:W-:Y:S01]  /*0520*/  IMAD R2, R13, R4, RZ ;  /* 0x000000040d027224 */ /* 0x000fe200078e02ff */
[----:B------:R-:W-:-:S03]  /*0530*/  IADD3 R13, -R127, 0xbf, R124 ;  /* 0x000000bf7f0d7810 */ /* 0x000fc60007ffe17c */
[----:B------:R-:W-:Y:S01]  /*0540*/  IMAD.HI.U32 R11, R11, R2, R10 ;  /* 0x000000020b0b7227 */ /* 0x000fe200078e000a */
[----:B------:R-:W-:-:S04]  /*0550*/  IADD3 R13, R13, c[0x0][0x2e8], R122 ;  /* 0x0000ba000d0d7a10 */ /* 0x000fc80007ffe07a */
[----:B------:R-:W-:Y:S01]  /*0560*/  SHF.R.S32.HI R118, RZ, 0x1f, R13 ;  /* 0x0000001fff767819 */ /* 0x000fe2000001140d */
[----:B------:R-:W-:-:S03]  /*0570*/  IMAD.HI.U32 R2, R11, R0, RZ ;  /* 0x000000000b027227 */ /* 0x000fc600078e00ff */
[----:B------:R-:W-:Y:S01]  /*0580*/  LEA.HI R118, R118, R13, RZ, 0x7 ;  /* 0x0000000d76767211 */ /* 0x000fe200078f38ff */
[----:B------:R-:W-:Y:S01]  /*0590*/  IMAD.MOV R11, RZ, RZ, -R2 ;  /* 0x000000ffff0b7224 */ /* 0x000fe200078e0a02 */
[----:B------:R-:W1:Y:S02]  /*05a0*/  S2R R13, SR_TID.X ;  /* 0x00000000000d7919 */ /* 0x000e640000002100 */
[----:B------:R-:W-:Y:S01]  /*05b0*/  SHF.R.S32.HI R118, RZ, 0x7, R118 ;  /* 0x00000007ff767819 */ /* 0x000fe20000011476 */
[----:B------:R-:W-:-:S05]  /*05c0*/  IMAD R11, R4, R11, R0 ;  /* 0x0000000b040b7224 */ /* 0x000fca00078e0200 */
[----:B------:R-:W-:-:S13]  /*05d0*/  ISETP.GT.U32.AND P1, PT, R4, R11, PT ;  /* 0x0000000b0400720c */ /* 0x000fda0003f24070 */
[----:B------:R-:W-:Y:S01]  /*05e0*/  @!P1 IMAD.IADD R11, R11, 0x1, -R4 ;  /* 0x000000010b0b9824 */ /* 0x000fe200078e0a04 */
[----:B------:R-:W-:Y:S02]  /*05f0*/  @!P1 IADD3 R2, R2, 0x1, RZ ;  /* 0x0000000102029810 */ /* 0x000fe40007ffe0ff */
[----:B------:R-:W-:Y:S02]  /*0600*/  ISETP.NE.AND P1, PT, RZ, c[0x0][0x10], PT ;  /* 0x00000400ff007a0c */ /* 0x000fe40003f25270 */
[----:B------:R-:W-:-:S13]  /*0610*/  ISETP.GE.U32.AND P2, PT, R11, R4, PT ;  /* 0x000000040b00720c */ /* 0x000fda0003f46070 */
[----:B------:R-:W-:-:S05]  /*0620*/  @P2 IADD3 R2, R2, 0x1, RZ ;  /* 0x0000000102022810 */ /* 0x000fca0007ffe0ff */
[----:B------:R-:W-:Y:S01]  /*0630*/  IMAD.MOV.U32 R0, RZ, RZ, R2 ;  /* 0x000000ffff007224 */ /* 0x000fe200078e0002 */
[----:B------:R-:W-:-:S03]  /*0640*/  IADD3 R2, R122, 0x7f, RZ ;  /* 0x0000007f7a027810 */ /* 0x000fc60007ffe0ff */
[----:B------:R-:W-:Y:S01]  /*0650*/  @!P0 IMAD.MOV R0, RZ, RZ, -R0 ;  /* 0x000000ffff008224 */ /* 0x000fe200078e0a00 */
[----:B------:R-:W-:Y:S02]  /*0660*/  @!P1 LOP3.LUT R0, RZ, c[0x0][0x10], RZ, 0x33, !PT ;  /* 0x00000400ff009a12 */ /* 0x000fe400078e33ff */
[----:B------:R-:W-:-:S03]  /*0670*/  SHF.R.S32.HI R11, RZ, 0x1f, R2 ;  /* 0x0000001fff0b7819 */ /* 0x000fc60000011402 */
[----:B------:R-:W-:Y:S01]  /*0680*/  IMAD R175, R0, R9, RZ ;  /* 0x0000000900af7224 */ /* 0x000fe200078e02ff */
[----:B------:R-:W-:-:S03]  /*0690*/  LEA.HI R11, R11, R2, RZ, 0x7 ;  /* 0x000000020b0b7211 */ /* 0x000fc600078f38ff */
[----:B------:R-:W-:Y:S01]  /*06a0*/  IMAD.IADD R0, R0, 0x1, R175 ;  /* 0x0000000100007824 */ /* 0x000fe200078e02af */
[----:B------:R-:W-:-:S04]  /*06b0*/  SHF.R.S32.HI R11, RZ, 0x7, R11 ;  /* 0x00000007ff0b7819 */ /* 0x000fc8000001140b */
[----:B------:R-:W-:-:S04]  /*06c0*/  IMNMX R11, R11, R0, PT ;  /* 0x000000000b0b7217 */ /* 0x000fc80003800200 */
[----:B------:R-:W-:-:S04]  /*06d0*/  IMNMX R118, R11, R118, PT ;  /* 0x000000760b767217 */ /* 0x000fc80003800200 */
[----:B------:R-:W-:-:S13]  /*06e0*/  ISETP.GE.AND P0, PT, R175, R118, PT ;  /* 0x00000076af00720c */ /* 0x000fda0003f06270 */
[----:B------:R-:W-:Y:S05]  /*06f0*/  @!P0 BRA `(.L_x_1224) ;  /* 0x0000052000008947 */ /* 0x000fea0003800000 */
[----:B-1----:R-:W-:Y:S01]  /*0700*/  SHF.R.S32.HI R0, RZ, 0x1f, R13 ;  /* 0x0000001fff007819 */ /* 0x002fe2000001140d */
[----:B------:R-:W-:Y:S01]  /*0710*/  IMAD R9, R9, c[0x0][0x210], R186 ;  /* 0x0000840009097a24 */ /* 0x000fe200078e02ba */
[----:B------:R-:W-:Y:S01]  /*0720*/  BSSY B0, `(.L_x_1225) ;  /* 0x000001a000007945 */ /* 0x000fe20003800000 */
[----:B------:R-:W-:Y:S01]  /*0730*/  IMAD.IADD R127, R127, 0x1, -R124 ;  /* 0x000000017f7f7824 */ /* 0x000fe200078e0a7c */
[----:B------:R-:W-:Y:S01]  /*0740*/  LEA.HI R0, R0, R13, RZ, 0x3 ;  /* 0x0000000d00007211 */ /* 0x000fe200078f18ff */
[----:B------:R-:W-:-:S03]  /*0750*/  IMAD R3, R9, c[0x0][0x1c0], R18 ;  /* 0x0000700009037a24 */ /* 0x000fc600078e0212 */
[----:B------:R-:W-:Y:S01]  /*0760*/  LOP3.LUT R2, R0, 0xfffffff8, RZ, 0xc0, !PT ;  /* 0xfffffff800027812 */ /* 0x000fe200078ec0ff */
[----:B------:R-:W-:Y:S01]  /*0770*/  IMAD R3, R3, c[0x0][0x214], R124 ;  /* 0x0000850003037a24 */ /* 0x000fe200078e027c */
[----:B------:R-:W-:-:S03]  /*0780*/  SHF.R.S32.HI R0, RZ, 0x3, R0 ;  /* 0x00000003ff007819 */ /* 0x000fc60000011400 */
[----:B------:R-:W-:Y:S01]  /*0790*/  IMAD.IADD R13, R13, 0x1, -R2 ;  /* 0x000000010d0d7824 */ /* 0x000fe200078e0a02 */
[----:B------:R-:W-:Y:S01]  /*07a0*/  ISETP.GE.AND P1, PT, R0, R127, PT ;  /* 0x0000007f0000720c */ /* 0x000fe20003f26270 */
[----:B------:R-:W-:Y:S02]  /*07b0*/  IMAD R7, R3, c[0x0][0x22c], RZ ;  /* 0x00008b0003077a24 */ /* 0x000fe400078e02ff */
[----:B------:R-:W-:-:S05]  /*07c0*/  IMAD.SHL.U32 R4, R13, 0x4, RZ ;  /* 0x000000040d047824 */ /* 0x000fca00078e00ff */
[----:B------:R-:W-:-:S05]  /*07d0*/  SHF.R.S32.HI R5, RZ, 0x1f, R4 ;  /* 0x0000001fff057819 */ /* 0x000fca0000011404 */
[----:B------:R-:W-:-:S05]  /*07e0*/  IMAD.WIDE R8, R0, 0x60, R4 ;  /* 0x0000006000087825 */ /* 0x000fca00078e0204 */
[----:B------:R-:W-:-:S04]  /*07f0*/  IADD3 R2, P0, R7, R8, RZ ;  /* 0x0000000807027210 */ /* 0x000fc80007f1e0ff */
[----:B------:R-:W-:Y:S02]  /*0800*/  LEA.HI.X.SX32 R7, R7, R9, 0x1, P0 ;  /* 0x0000000907077211 */ /* 0x000fe400000f0eff */
[----:B------:R-:W-:Y:S02]  /*0810*/  LEA R10, P0, R2, c[0x0][0x1d8], 0x2 ;  /* 0x00007600020a7a11 */ /* 0x000fe400078010ff */
[----:B------:R-:W-:Y:S02]  /*0820*/  IADD3 R9, R4, 0x20, RZ ;  /* 0x0000002004097810 */ /* 0x000fe40007ffe0ff */
[----:B------:R-:W-:Y:S02]  /*0830*/  LEA.HI.X R11, R2, c[0x0][0x1dc], R7, 0x2, P0 ;  /* 0x00007700020b7a11 */ /* 0x000fe400000f1407 */
[----:B------:R-:W-:Y:S01]  /*0840*/  IADD3 R7, R4, 0x40, RZ ;  /* 0x0000004004077810 */ /* 0x000fe20007ffe0ff */
[----:B------:R-:W-:Y:S05]  /*0850*/  @P1 BRA `(.L_x_1226) ;  /* 0x0000006000001947 */ /* 0x000fea0003800000 */
[----:B------:R-:W-:Y:S02]  /*0860*/  ISETP.GE.AND P2, PT, R4, c[0x0][0x220], PT ;  /* 0x0000880004007a0c */ /* 0x000fe40003f46270 */
[----:B------:R-:W-:-:S02]  /*0870*/  ISETP.GE.AND P1, PT, R9, c[0x0][0x220], PT ;  /* 0x0000880009007a0c */ /* 0x000fc40003f26270 */
[----:B------:R-:W-:-:S09]  /*0880*/  ISETP.GE.AND P0, PT, R7, c[0x0][0x220], PT ;  /* 0x0000880007007a0c */ /* 0x000fd20003f06270 */
[----:B------:R1:W-:Y:S04]  /*0890*/  @!P2 STG.E.128 [R10.64], RZ ;  /* 0x000000ff0a00a986 */ /* 0x0003e8000c101d06 */
[----:B------:R1:W-:Y:S04]  /*08a0*/  @!P1 STG.E.128 [R10.64+0x80], RZ ;  /* 0x000080ff0a009986 */ /* 0x0003e8000c101d06 */
[----:B------:R1:W-:Y:S02]  /*08b0*/  @!P0 STG.E.128 [R10.64+0x100], RZ ;  /* 0x000100ff0a008986 */ /* 0x0003e4000c101d06 */
.L_x_1226:
[----:B------:R-:W-:Y:S05]  /*08c0*/  BSYNC B0 ;  /* 0x0000000000007941 */ /* 0x000fea0003800000 */
.L_x_1225:
[----:B------:R-:W-:Y:S01]  /*08d0*/  IADD3 R8, R0, 0x10, RZ ;  /* 0x0000001000087810 */ /* 0x000fe20007ffe0ff */
[----:B------:R-:W-:Y:S03]  /*08e0*/  BSSY B0, `(.L_x_1227) ;  /* 0x0000009000007945 */ /* 0x000fe60003800000 */
[----:B------:R-:W-:-:S13]  /*08f0*/  ISETP.GE.AND P0, PT, R8, R127, PT ;  /* 0x0000007f0800720c */ /* 0x000fda0003f06270 */
[----:B------:R-:W-:Y:S05]  /*0900*/  @P0 BRA `(.L_x_1228) ;  /* 0x0000006000000947 */ /* 0x000fea0003800000 */
[----:B------:R-:W-:Y:S02]  /*0910*/  ISETP.GE.AND P2, PT, R4, c[0x0][0x220], PT ;  /* 0x0000880004007a0c */ /* 0x000fe40003f46270 */
[----:B------:R-:W-:Y:S02]  /*0920*/  ISETP.GE.AND P1, PT, R9, c[0x0][0x220], PT ;  /* 0x0000880009007a0c */ /* 0x000fe40003f26270 */
[----:B------:R-:W-:-:S09]  /*0930*/  ISETP.GE.AND P0, PT, R7, c[0x0][0x220], PT ;  /* 0x0000880007007a0c */ /* 0x000fd20003f06270 */
[----:B------:R2:W-:Y:S04]  /*0940*/  @!P2 STG.E.128 [R10.64+0x1800], RZ ;  /* 0x001800ff0a00a986 */ /* 0x0005e8000c101d06 */
[----:B------:R2:W-:Y:S04]  /*0950*/  @!P1 STG.E.128 [R10.64+0x1880], RZ ;  /* 0x001880ff0a009986 */ /* 0x0005e8000c101d06 */
[----:B------:R2:W-:Y:S02]  /*0960*/  @!P0 STG.E.128 [R10.64+0x1900], RZ ;  /* 0x001900ff0a008986 */ /* 0x0005e4000c101d06 */
.L_x_1228:
[----:B------:R-:W-:Y:S05]  /*0970*/  BSYNC B0 ;  /* 0x0000000000007941 */ /* 0x000fea0003800000 */
.L_x_1227:
        /* <DEDUP_REMOVED lines=10> */
.L_x_1230:
[----:B------:R-:W-:Y:S05]  /*0a20*/  BSYNC B0 ;  /* 0x0000000000007941 */ /* 0x000fea0003800000 */
.L_x_1229:
        /* <DEDUP_REMOVED lines=10> */
.L_x_1232:
[----:B------:R-:W-:Y:S05]  /*0ad0*/  BSYNC B0 ;  /* 0x0000000000007941 */ /* 0x000fea0003800000 */
.L_x_1231:
[----:B------:R-:W-:Y:S02]  /*0ae0*/  ISETP.NE.AND P4, PT, R13, RZ, PT ;  /* 0x000000ff0d00720c */ /* 0x000fe40003f85270 */
[----:B------:R-:W-:-:S02]  /*0af0*/  SHF.R.S32.HI R5, RZ, 0x1f, R3 ;  /* 0x0000001fff057819 */ /* 0x000fc40000011403 */
[-C--:B------:R-:W-:Y:S02]  /*0b00*/  ISETP.GE.OR P2, PT, R8, R127.reuse, P4 ;  /* 0x0000007f0800720c */ /* 0x080fe40002746670 */
[-C--:B------:R-:W-:Y:S02]  /*0b10*/  ISETP.GE.OR P3, PT, R0, R127.reuse, P4 ;  /* 0x0000007f0000720c */ /* 0x080fe40002766670 */
[-C--:B------:R-:W-:Y:S02]  /*0b20*/  ISETP.GE.OR P1, PT, R6, R127.reuse, P4 ;  /* 0x0000007f0600720c */ /* 0x080fe40002726670 */
[----:B------:R-:W-:Y:S02]  /*0b30*/  IADD3 R3, P0, R3, R0, RZ ;  /* 0x0000000003037210 */ /* 0x000fe40007f1e0ff */
[----:B------:R-:W-:Y:S02]  /*0b40*/  ISETP.GE.OR P4, PT, R2, R127, P4 ;  /* 0x0000007f0200720c */ /* 0x000fe40002786670 */
[----:B------:R-:W-:-:S02]  /*0b50*/  LEA.HI.X.SX32 R0, R0, R5, 0x1, P0 ;  /* 0x0000000500007211 */ /* 0x000fc400000f0eff */
[----:B------:R-:W-:-:S03]  /*0b60*/  LEA R6, P0, R3, c[0x0][0x208], 0x2 ;  /* 0x0000820003067a11 */ /* 0x000fc600078010ff */
[----:B------:R-:W-:Y:S01]  /*0b70*/  @!P3 IMAD.MOV.U32 R4, RZ, RZ, -0x800000 ;  /* 0xff800000ff04b424 */ /* 0x000fe200078e00ff */
[----:B------:R-:W-:Y:S01]  /*0b80*/  LEA.HI.X R7, R3, c[0x0][0x20c], R0, 0x2, P0 ;  /* 0x0000830003077a11 */ /* 0x000fe200000f1400 */
[----:B------:R-:W-:Y:S02]  /*0b90*/  @!P2 IMAD.MOV.U32 R3, RZ, RZ, -0x800000 ;  /* 0xff800000ff03a424 */ /* 0x000fe400078e00ff */
[----:B------:R-:W-:Y:S02]  /*0ba0*/  @!P1 IMAD.MOV.U32 R0, RZ, RZ, -0x800000 ;  /* 0xff800000ff009424 */ /* 0x000fe400078e00ff */
[----:B------:R1:W-:Y:S04]  /*0bb0*/  @!P3 STG.E [R6.64], R4 ;  /* 0x000000040600b986 */ /* 0x0003e8000c101906 */
[----:B------:R1:W-:Y:S04]  /*0bc0*/  @!P2 STG.E [R6.64+0x40], R3 ;  /* 0x000040030600a986 */ /* 0x0003e8000c101906 */
[----:B------:R1:W-:Y:S01]  /*0bd0*/  @!P1 STG.E [R6.64+0x80], R0 ;  /* 0x0000800006009986 */ /* 0x0003e2000c101906 */
[----:B------:R-:W-:Y:S05]  /*0be0*/  @P4 EXIT ;  /* 0x000000000000494d */ /* 0x000fea0003800000 */
[----:B-1----:R-:W-:-:S05]  /*0bf0*/  MOV R3, 0xff800000 ;  /* 0xff80000000037802 */ /* 0x002fca0000000f00 */
[----:B------:R-:W-:Y:S01]  /*0c00*/  STG.E [R6.64+0xc0], R3 ;  /* 0x0000c00306007986 */ /* 0x000fe2000c101906 */
[----:B------:R-:W-:Y:S05]  /*0c10*/  EXIT ;  /* 0x000000000000794d */ /* 0x000fea0003800000 */
.L_x_1224:
[----:B-1----:R-:W-:Y:S01]  /*0c20*/  ISETP.NE.U32.AND P1, PT, RZ, c[0x0][0x2c0], PT ;  /* 0x0000b000ff007a0c */ /* 0x002fe20003f25070 */
        /* <DEDUP_REMOVED lines=20> */
[----:B-1----:R-:W1:Y:S01]  /*0d70*/  I2F.RP R6, R133 ;  /* 0x0000008500067306 */ /* 0x002e620000209400 */
[----:B------:R-:W-:-:S04]  /*0d80*/  LEA R15, R118, 0xffffff80, 0x7 ;  /* 0xffffff80760f7811 */ /* 0x000fc800078e38ff */
[----:B-----5:R-:W-:-:S03]  /*0d90*/  IABS R0, R15 ;  /* 0x0000000f00007213 */ /* 0x020fc60000000000 */
[----:B-1----:R-:W1:Y:S02]  /*0da0*/  MUFU.RCP R4, R6 ;  /* 0x0000000600047308 */ /* 0x002e640000001000 */
[----:B-1----:R-:W-:-:S06]  /*0db0*/  IADD3 R4, R4, 0xffffffe, RZ ;  /* 0x0ffffffe04047810 */ /* 0x002fcc0007ffe0ff */
[----:B------:R-:W1:Y:S02]  /*0dc0*/  F2I.FTZ.U32.TRUNC.NTZ R5, R4 ;  /* 0x0000000400057305 */ /* 0x000e64000021f000 */
[----:B-1----:R-:W-:Y:S02]  /*0dd0*/  IMAD.MOV R2, RZ, RZ, -R5 ;  /* 0x000000ffff027224 */ /* 0x002fe400078e0a05 */
[----:B------:R-:W-:Y:S02]  /*0de0*/  IMAD.MOV.U32 R4, RZ, RZ, RZ ;  /* 0x000000ffff047224 */ /* 0x000fe400078e00ff */
[----:B------:R-:W-:-:S04]  /*0df0*/  IMAD R2, R2, R133, RZ ;  /* 0x0000008502027224 */ /* 0x000fc800078e02ff */
[----:B------:R-:W-:Y:S01]  /*0e00*/  IMAD.HI.U32 R3, R5, R2, R4 ;  /* 0x0000000205037227 */ /* 0x000fe200078e0004 */
[----:B------:R-:W-:-:S05]  /*0e10*/  MOV R2, R0 ;  /* 0x0000000000027202 */ /* 0x000fca0000000f00 */
[----:B------:R-:W-:-:S04]  /*0e20*/  IMAD.HI.U32 R3, R3, R2, RZ ;  /* 0x0000000203037227 */ /* 0x000fc800078e00ff */
[----:B------:R-:W-:-:S04]  /*0e30*/  IMAD.MOV R0, RZ, RZ, -R3 ;  /* 0x000000ffff007224 */ /* 0x000fc800078e0a03 */
[----:B------:R-:W-:-:S05]  /*0e40*/  IMAD R0, R133, R0, R2 ;  /* 0x0000000085007224 */ /* 0x000fca00078e0202 */
[----:B------:R-:W-:-:S13]  /*0e50*/  ISETP.GT.U32.AND P1, PT, R133, R0, PT ;  /* 0x000000008500720c */ /* 0x000fda0003f24070 */
[-C--:B------:R-:W-:Y:S02]  /*0e60*/  @!P1 IADD3 R0, R0, -R133.reuse, RZ ;  /* 0x8000008500009210 */ /* 0x080fe40007ffe0ff */
[----:B------:R-:W-:Y:S02]  /*0e70*/  @!P1 IADD3 R3, R3, 0x1, RZ ;  /* 0x0000000103039810 */ /* 0x000fe40007ffe0ff */
[----:B------:R-:W-:Y:S02]  /*0e80*/  ISETP.GE.U32.AND P2, PT, R0, R133, PT ;  /* 0x000000850000720c */ /* 0x000fe40003f46070 */
[----:B------:R-:W-:Y:S02]  /*0e90*/  LOP3.LUT R0, R15, c[0x0][0x2d0], RZ, 0x3c, !PT ;  /* 0x0000b4000f007a12 */ /* 0x000fe400078e3cff */
[----:B------:R-:W-:Y:S02]  /*0ea0*/  ISETP.NE.AND P1, PT, RZ, c[0x0][0x2d0], PT ;  /* 0x0000b400ff007a0c */ /* 0x000fe40003f25270 */
[----:B------:R-:W-:-:S07]  /*0eb0*/  ISETP.GE.AND P0, PT, R0, RZ, PT ;  /* 0x000000ff0000720c */ /* 0x000fce0003f06270 */
[----:B------:R-:W-:-:S06]  /*0ec0*/  @P2 IADD3 R3, R3, 0x1, RZ ;  /* 0x0000000103032810 */ /* 0x000fcc0007ffe0ff */
[----:B------:R-:W-:Y:S01]  /*0ed0*/  @!P0 IMAD.MOV R3, RZ, RZ, -R3 ;  /* 0x000000ffff038224 */ /* 0x000fe200078e0a03 */
[----:B------:R-:W-:-:S05]  /*0ee0*/  @!P1 LOP3.LUT R3, RZ, c[0x0][0x2d0], RZ, 0x33, !PT ;  /* 0x0000b400ff039a12 */ /* 0x000fca00078e33ff */
[----:B------:R-:W-:-:S06]  /*0ef0*/  IMAD.WIDE R28, R3, 0x4, R188 ;  /* 0x00000004031c7825 */ /* 0x000fcc00078e02bc */
[----:B------:R-:W2:Y:S01]  /*0f00*/  LDG.E R28, [R28.64] ;  /* 0x000000061c1c7981 */ /* 0x000ea2000c1e1900 */
[----:B------:R-:W-:-:S04]  /*0f10*/  IABS R0, c[0x0][0x1c8] ;  /* 0x0000720000007a13 */ /* 0x000fc80000000000 */
[----:B------:R-:W1:Y:S08]  /*0f20*/  I2F.RP R5, R0 ;  /* 0x0000000000057306 */ /* 0x000e700000209400 */
[----:B-1----:R-:W1:Y:S02]  /*0f30*/  MUFU.RCP R8, R5 ;  /* 0x0000000500087308 */ /* 0x002e640000001000 */
[----:B-1----:R-:W-:-:S06]  /*0f40*/  IADD3 R8, R8, 0xffffffe, RZ ;  /* 0x0ffffffe08087810 */ /* 0x002fcc0007ffe0ff */
[----:B------:R-:W1:Y:S02]  /*0f50*/  F2I.FTZ.U32.TRUNC.NTZ R9, R8 ;  /* 0x0000000800097305 */ /* 0x000e64000021f000 */
[----:B-1----:R-:W-:Y:S01]  /*0f60*/  IADD3 R2, RZ, -R9, RZ ;  /* 0x80000009ff027210 */ /* 0x002fe20007ffe0ff */
        /* <DEDUP_REMOVED lines=20> */
[----:B------:R-:W-:Y:S02]  /*10b0*/  @!P1 LOP3.LUT R14, RZ, c[0x0][0x1c8], RZ, 0x33, !PT ;  /* 0x00007200ff0e9a12 */ /* 0x000fe400078e33ff */
        /* <DEDUP_REMOVED lines=10> */
[----:B------:R-:W-:Y:S02]  /*1160*/  SHF.R.S32.HI R11, RZ, 0x1f, R14 ;  /* 0x0000001fff0b7819 */ /* 0x000fe4000001140e */
[----:B------:R-:W-:Y:S01]  /*1170*/  IADD3 R6, R29, R6, RZ ;  /* 0x000000061d067210 */ /* 0x000fe20007ffe0ff */
[----:B------:R-:W-:Y:S02]  /*1180*/  IMAD.IADD R27, R27, 0x1, R3 ;  /* 0x000000011b1b7824 */ /* 0x000fe400078e0203 */
[----:B------:R-:W-:Y:S02]  /*1190*/  IMAD R3, R11, c[0x0][0x1b0], RZ ;  /* 0x00006c000b037a24 */ /* 0x000fe400078e02ff */
[----:B------:R-:W-:-:S04]  /*11a0*/  IMAD.WIDE.U32 R26, R14, c[0x0][0x1b0], R26 ;  /* 0x00006c000e1a7a25 */ /* 0x000fc800078e001a */
[----:B------:R-:W-:-:S04]  /*11b0*/  IMAD R2, R14, c[0x0][0x1b4], R3 ;  /* 0x00006d000e027a24 */ /* 0x000fc800078e0203 */
[----:B------:R-:W-:Y:S01]  /*11c0*/  IMAD.IADD R2, R27, 0x1, R2 ;  /* 0x000000011b027824 */ /* 0x000fe200078e0202 */
[----:B------:R-:W-:Y:S05]  /*11d0*/  BRA `(.L_x_1234) ;  /* 0x0000043000007947 */ /* 0x000fea0003800000 */
.L_x_1233:
[----:B-1----:R-:W-:-:S13]  /*11e0*/  ISETP.NE.AND P3, PT, R6, -0x1, PT ;  /* 0xffffffff0600780c */ /* 0x002fda0003f65270 */
[----:B------:R-:W-:-:S05]  /*11f0*/  @P3 IADD3 R5, R3, R6, RZ ;  /* 0x0000000603053210 */ /* 0x000fca0007ffe0ff */
[----:B------:R-:W-:-:S04]  /*1200*/  @P3 IMAD.WIDE.U32 R8, R5, c[0x0][0x198], RZ ;  /* 0x0000660005083a25 */ /* 0x000fc800078e00ff */
[----:B------:R-:W-:Y:S01]  /*1210*/  @P3 IMAD R5, R5, c[0x0][0x19c], R9 ;  /* 0x0000670005053a24 */ /* 0x000fe200078e0209 */
[----:B------:R-:W-:Y:S01]  /*1220*/  @P3 MOV R4, R8 ;  /* 0x0000000800043202 */ /* 0x000fe20000000f00 */
        /* <DEDUP_REMOVED lines=11> */
[----:B------:R-:W-:Y:S02]  /*12e0*/  MOV R4, R8 ;  /* 0x0000000800047202 */ /* 0x000fe40000000f00 */
.L_x_1235:
[----:B------:R-:W-:Y:S02]  /*12f0*/  IABS R9, c[0x0][0x1c8] ;  /* 0x0000720000097a13 */ /* 0x000fe40000000000 */
[----:B------:R-:W-:Y:S02]  /*1300*/  LEA R15, R118, 0xffffff80, 0x7 ;  /* 0xffffff80760f7811 */ /* 0x000fe400078e38ff */
[----:B------:R-:W1:Y:S01]  /*1310*/  I2F.RP R12, R9 ;  /* 0x00000009000c7306 */ /* 0x000e620000209400 */
[----:B------:R-:W-:Y:S02]  /*1320*/  @P3 IADD3 R6, R3, R6, RZ ;  /* 0x0000000603063210 */ /* 0x000fe40007ffe0ff */
[----:B------:R-:W-:-:S04]  /*1330*/  IMAD.WIDE.U32 R4, R15, c[0x0][0x198], R4 ;  /* 0x000066000f047a25 */ /* 0x000fc800078e0004 */
[----:B------:R-:W-:Y:S01]  /*1340*/  @P3 IMAD.WIDE.U32 R28, R6, c[0x0][0x1a0], RZ ;  /* 0x00006800061c3a25 */ /* 0x000fe200078e00ff */
[----:B------:R-:W-:-:S03]  /*1350*/  MOV R26, R4 ;  /* 0x00000004001a7202 */ /* 0x000fc60000000f00 */
[----:B------:R-:W-:Y:S01]  /*1360*/  @P3 IMAD R6, R6, c[0x0][0x1a4], R29 ;  /* 0x0000690006063a24 */ /* 0x000fe200078e021d */
[----:B-1----:R-:W1:Y:S02]  /*1370*/  MUFU.RCP R10, R12 ;  /* 0x0000000c000a7308 */ /* 0x002e640000001000 */
[----:B-1----:R-:W-:-:S06]  /*1380*/  IADD3 R10, R10, 0xffffffe, RZ ;  /* 0x0ffffffe0a0a7810 */ /* 0x002fcc0007ffe0ff */
[----:B------:R-:W1:Y:S02]  /*1390*/  F2I.FTZ.U32.TRUNC.NTZ R11, R10 ;  /* 0x0000000a000b7305 */ /* 0x000e64000021f000 */
[----:B-1----:R-:W-:Y:S02]  /*13a0*/  IMAD.MOV R2, RZ, RZ, -R11 ;  /* 0x000000ffff027224 */ /* 0x002fe400078e0a0b */
[----:B------:R-:W-:Y:S02]  /*13b0*/  IMAD.MOV.U32 R10, RZ, RZ, RZ ;  /* 0x000000ffff0a7224 */ /* 0x000fe400078e00ff */
[----:B------:R-:W-:Y:S01]  /*13c0*/  IMAD R8, R2, R9, RZ ;  /* 0x0000000902087224 */ /* 0x000fe200078e02ff */
[----:B------:R-:W-:-:S03]  /*13d0*/  IABS R2, R18 ;  /* 0x0000001200027213 */ /* 0x000fc60000000000 */
        /* <DEDUP_REMOVED lines=11> */
[----:B------:R-:W-:-:S02]  /*1490*/  ISETP.GE.AND P1, PT, R2, RZ, PT ;  /* 0x000000ff0200720c */ /* 0x000fc40003f26270 */
[----:B------:R-:W-:-:S05]  /*14a0*/  SHF.R.S32.HI R9, RZ, 0x1f, R15 ;  /* 0x0000001fff097819 */ /* 0x000fca000001140f */
[----:B------:R-:W-:Y:S01]  /*14b0*/  @P2 IADD3 R14, R14, 0x1, RZ ;  /* 0x000000010e0e2810 */ /* 0x000fe20007ffe0ff */
[----:B------:R-:W-:-:S04]  /*14c0*/  IMAD R2, R9, c[0x0][0x198], RZ ;  /* 0x0000660009027a24 */ /* 0x000fc800078e02ff */
[----:B------:R-:W-:Y:S02]  /*14d0*/  IMAD R17, R15, c[0x0][0x19c], R2 ;  /* 0x000067000f117a24 */ /* 0x000fe400078e0202 */
[----:B------:R-:W-:Y:S01]  /*14e0*/  @!P1 IMAD.MOV R14, RZ, RZ, -R14 ;  /* 0x000000ffff0e9224 */ /* 0x000fe200078e0a0e */
[----:B------:R-:W-:Y:S01]  /*14f0*/  @!P0 LOP3.LUT R14, RZ, c[0x0][0x1c8], RZ, 0x33, !PT ;  /* 0x00007200ff0e8a12 */ /* 0x000fe200078e33ff */
[----:B------:R-:W-:-:S03]  /*1500*/  IMAD.IADD R27, R5, 0x1, R17 ;  /* 0x00000001051b7824 */ /* 0x000fc600078e0211 */
[----:B------:R-:W-:Y:S01]  /*1510*/  SHF.R.S32.HI R11, RZ, 0x1f, R14 ;  /* 0x0000001fff0b7819 */ /* 0x000fe2000001140e */
[----:B------:R-:W-:-:S04]  /*1520*/  IMAD.WIDE.U32 R26, R14, c[0x0][0x1b0], R26 ;  /* 0x00006c000e1a7a25 */ /* 0x000fc800078e001a */
[----:B------:R-:W-:-:S04]  /*1530*/  IMAD R5, R11, c[0x0][0x1b0], RZ ;  /* 0x00006c000b057a24 */ /* 0x000fc800078e02ff */
[----:B------:R-:W-:-:S04]  /*1540*/  IMAD R2, R14, c[0x0][0x1b4], R5 ;  /* 0x00006d000e027a24 */ /* 0x000fc800078e0205 */
[----:B------:R-:W-:Y:S01]  /*1550*/  IMAD.IADD R2, R27, 0x1, R2 ;  /* 0x000000011b027824 */ /* 0x000fe200078e0202 */
[----:B------:R-:W-:Y:S05]  /*1560*/  @P3 BRA `(.L_x_1234) ;  /* 0x000000a000003947 */ /* 0x000fea0003800000 */
[----:B------:R-:W-:Y:S01]  /*1570*/  SHF.R.S32.HI R6, RZ, 0x1f, R3 ;  /* 0x0000001fff067819 */ /* 0x000fe20000011403 */
[----:B------:R-:W-:Y:S01]  /*1580*/  IMAD.WIDE.U32 R16, R3, c[0x0][0x1a0], RZ ;  /* 0x0000680003107a25 */ /* 0x000fe200078e00ff */
[----:B-----5:R-:W-:-:S03]  /*1590*/  SHF.R.S32.HI R4, RZ, 0x1f, R0 ;  /* 0x0000001fff047819 */ /* 0x020fc60000011400 */
[----:B------:R-:W-:-:S04]  /*15a0*/  IMAD R6, R6, c[0x0][0x1a0], RZ ;  /* 0x0000680006067a24 */ /* 0x000fc800078e02ff */
[----:B------:R-:W-:Y:S02]  /*15b0*/  IMAD R6, R3, c[0x0][0x1a4], R6 ;  /* 0x0000690003067a24 */ /* 0x000fe400078e0206 */
[----:B------:R-:W-:-:S03]  /*15c0*/  IMAD R3, R4, c[0x0][0x188], RZ ;  /* 0x0000620004037a24 */ /* 0x000fc600078e02ff */
[----:B------:R-:W-:Y:S01]  /*15d0*/  IADD3 R17, R17, R6, RZ ;  /* 0x0000000611117210 */ /* 0x000fe20007ffe0ff */
[----:B------:R-:W-:-:S04]  /*15e0*/  IMAD R3, R0, c[0x0][0x18c], R3 ;  /* 0x0000630000037a24 */ /* 0x000fc800078e0203 */
[----:B------:R-:W-:-:S05]  /*15f0*/  IMAD.WIDE.U32 R28, R0, c[0x0][0x188], R16 ;  /* 0x00006200001c7a25 */ /* 0x000fca00078e0010 */
[----:B------:R-:W-:Y:S02]  /*1600*/  IADD3 R6, R29, R3, RZ ;  /* 0x000000031d067210 */ /* 0x000fe40007ffe0ff */
.L_x_1234:
[----:B------:R-:W-:Y:S01]  /*1610*/  ISETP.NE.AND P0, PT, R7, -0x1, PT ;  /* 0xffffffff0700780c */ /* 0x000fe20003f05270 */
[----:B------:R-:W-:Y:S01]  /*1620*/  IMAD R11, R11, c[0x0][0x1b8], RZ ;  /* 0x00006e000b0b7a24 */ /* 0x000fe200078e02ff */
[----:B------:R-:W-:Y:S01]  /*1630*/  SHF.R.S32.HI R4, RZ, 0x1f, R13 ;  /* 0x0000001fff047819 */ /* 0x000fe2000001140d */
[----:B------:R-:W-:Y:S01]  /*1640*/  IMAD.IADD R174, R127, 0x1, -R124 ;  /* 0x000000017fae7824 */ /* 0x000fe200078e0a7c */
[----:B------:R-:W-:Y:S02]  /*1650*/  BSSY B0, `(.L_x_1236) ;  /* 0x0000072000007945 */ /* 0x000fe40003800000 */
[----:B------:R-:W-:-:S04]  /*1660*/  LEA.HI R5, R4, R13, RZ, 0x2 ;  /* 0x0000000d04057211 */ /* 0x000fc800078f10ff */
[----:B------:R-:W-:Y:S02]  /*1670*/  LOP3.LUT R8, R5, 0xfffffffc, RZ, 0xc0, !PT ;  /* 0xfffffffc05087812 */ /* 0x000fe400078ec0ff */
[----:B------:R-:W-:Y:S01]  /*1680*/  SHF.R.S32.HI R16, RZ, 0x2, R5 ;  /* 0x00000002ff107819 */ /* 0x000fe20000011405 */
[----:B------:R-:W-:Y:S01]  /*1690*/  @P0 IMAD.WIDE.U32 R24, R7, c[0x0][0x190], RZ ;  /* 0x0000640007180a25 */ /* 0x000fe200078e00ff */
[----:B------:R-:W-:Y:S02]  /*16a0*/  @!P0 SHF.R.S32.HI R3, RZ, 0x1f, R186 ;  /* 0x0000001fff038819 */ /* 0x000fe400000114ba */
[----:B------:R-:W-:Y:S01]  /*16b0*/  SHF.R.S32.HI R17, RZ, 0x1f, R16 ;  /* 0x0000001fff117819 */ /* 0x000fe20000011410 */
[----:B------:R-:W-:Y:S02]  /*16c0*/  IMAD.IADD R185, R13, 0x1, -R8 ;  /* 0x000000010db97824 */ /* 0x000fe400078e0a08 */
[----:B------:R-:W-:Y:S02]  /*16d0*/  @!P0 IMAD R3, R3, c[0x0][0x178], RZ ;  /* 0x00005e0003038a24 */ /* 0x000fe400078e02ff */
[----:B------:R-:W-:-:S04]  /*16e0*/  @!P0 IMAD.WIDE.U32 R20, R186, c[0x0][0x178], RZ ;  /* 0x00005e00ba148a25 */ /* 0x000fc800078e00ff */
[----:B-----5:R-:W-:Y:S01]  /*16f0*/  @!P0 IMAD R0, R186, c[0x0][0x17c], R3 ;  /* 0x00005f00ba008a24 */ /* 0x020fe200078e0203 */
[----:B------:R-:W-:Y:S01]  /*1700*/  LEA.HI R3, R4, R13, RZ, 0x3 ;  /* 0x0000000d04037211 */ /* 0x000fe200078f18ff */
[----:B------:R-:W-:Y:S02]  /*1710*/  @P0 IMAD R7, R7, c[0x0][0x194], R25 ;  /* 0x0000650007070a24 */ /* 0x000fe400078e0219 */
[----:B------:R-:W-:Y:S02]  /*1720*/  IMAD.SHL.U32 R185, R185, 0x8, RZ ;  /* 0x00000008b9b97824 */ /* 0x000fe400078e00ff */
[----:B------:R-:W-:Y:S01]  /*1730*/  @!P0 IMAD.IADD R7, R21, 0x1, R0 ;  /* 0x0000000115078824 */ /* 0x000fe200078e0200 */
[----:B------:R-:W-:Y:S01]  /*1740*/  SHF.R.S32.HI R0, RZ, 0x3, R3 ;  /* 0x00000003ff007819 */ /* 0x000fe20000011403 */
[----:B------:R-:W-:Y:S01]  /*1750*/  @!P0 IMAD.MOV.U32 R24, RZ, RZ, R20 ;  /* 0x000000ffff188224 */ /* 0x000fe200078e0014 */
[----:B------:R-:W-:Y:S01]  /*1760*/  IADD3 R28, P1, R185, R28, RZ ;  /* 0x0000001cb91c7210 */ /* 0x000fe20007f3e0ff */
[----:B------:R-:W-:Y:S01]  /*1770*/  IMAD R135, R17, c[0x0][0x198], RZ ;  /* 0x0000660011877a24 */ /* 0x000fe200078e02ff */
[----:B------:R-:W-:Y:S01]  /*1780*/  SHF.R.S32.HI R19, RZ, 0x1f, R185 ;  /* 0x0000001fff137819 */ /* 0x000fe200000114b9 */
[----:B------:R-:W-:Y:S01]  /*1790*/  IMAD.WIDE R22, R23, 0x40, R16 ;  /* 0x0000004017167825 */ /* 0x000fe200078e0210 */
[----:B------:R-:W-:-:S02]  /*17a0*/  LEA.HI R21, R3, R0, RZ, 0x1 ;  /* 0x0000000003157211 */ /* 0x000fc400078f08ff */
[----:B------:R-:W-:Y:S01]  /*17b0*/  IADD3 R26, P2, R185, R26, RZ ;  /* 0x0000001ab91a7210 */ /* 0x000fe20007f5e0ff */
[----:B------:R-:W-:Y:S01]  /*17c0*/  IMAD.X R29, R19, 0x1, R6, P1 ;  /* 0x00000001131d7824 */ /* 0x000fe200008e0606 */
[----:B------:R-:W-:Y:S01]  /*17d0*/  IADD3 R24, P0, R185, R24, RZ ;  /* 0x00000018b9187210 */ /* 0x000fe20007f1e0ff */
[----:B------:R-:W-:Y:S01]  /*17e0*/  IMAD R135, R16, c[0x0][0x19c], R135 ;  /* 0x0000670010877a24 */ /* 0x000fe200078e0287 */
[----:B------:R-:W-:Y:S01]  /*17f0*/  LOP3.LUT R21, R21, 0xfffffffe, RZ, 0xc0, !PT ;  /* 0xfffffffe15157812 */ /* 0x000fe200078ec0ff */
[----:B------:R-:W-:Y:S01]  /*1800*/  IMAD.X R27, R19, 0x1, R2, P2 ;  /* 0x00000001131b7824 */ /* 0x000fe200010e0602 */
[----:B------:R-:W-:Y:S01]  /*1810*/  LOP3.LUT R6, R3, 0xfffffff8, RZ, 0xc0, !PT ;  /* 0xfffffff803067812 */ /* 0x000fe200078ec0ff */
[----:B------:R-:W-:Y:S01]  /*1820*/  IMAD.X R25, R19, 0x1, R7, P0 ;  /* 0x0000000113197824 */ /* 0x000fe200000e0607 */
[-C--:B------:R-:W-:Y:S01]  /*1830*/  LEA.HI R3, R4, R13.reuse, RZ, 0x5 ;  /* 0x0000000d04037211 */ /* 0x080fe200078f28ff */
[C---:B------:R-:W-:Y:S01]  /*1840*/  IMAD.IADD R2, R0.reuse, 0x1, -R21 ;  /* 0x0000000100027824 */ /* 0x040fe200078e0a15 */
[----:B------:R-:W-:Y:S01]  /*1850*/  LEA.HI R21, R5, R16, RZ, 0x1 ;  /* 0x0000001005157211 */ /* 0x000fe200078f08ff */
[----:B------:R-:W-:Y:S01]  /*1860*/  IMAD.SHL.U32 R7, R0, 0x40, RZ ;  /* 0x0000004000077824 */ /* 0x000fe200078e00ff */
[----:B------:R-:W-:Y:S01]  /*1870*/  LEA.HI R5, R4, R13, RZ, 0x4 ;  /* 0x0000000d04057211 */ /* 0x000fe200078f20ff */
[----:B------:R-:W-:Y:S01]  /*1880*/  IMAD.IADD R0, R13, 0x1, -R6 ;  /* 0x000000010d007824 */ /* 0x000fe200078e0a06 */
[----:B------:R-:W-:Y:S01]  /*1890*/  LOP3.LUT R21, R21, 0x7fffffe, RZ, 0xc0, !PT ;  /* 0x07fffffe15157812 */ /* 0x000fe200078ec0ff */
[----:B------:R-:W-:Y:S01]  /*18a0*/  IMAD.WIDE.U32 R26, R16, c[0x0][0x198], R26 ;  /* 0x00006600101a7a25 */ /* 0x000fe200078e001a */
[----:B------:R-:W-:-:S02]  /*18b0*/  LOP3.LUT R6, R7, 0xc0, RZ, 0xc0, !PT ;  /* 0x000000c007067812 */ /* 0x000fc400078ec0ff */
[----:B------:R-:W-:Y:S01]  /*18c0*/  LEA.HI R4, R0, R0, RZ, 0x1 ;  /* 0x0000000000047211 */ /* 0x000fe200078f08ff */
[----:B------:R-:W-:Y:S01]  /*18d0*/  IMAD.IADD R10, R16, 0x1, -R21 ;  /* 0x00000001100a7824 */ /* 0x000fe200078e0a15 */
[----:B------:R-:W-:Y:S01]  /*18e0*/  LOP3.LUT R8, R5, 0xfffffff0, RZ, 0xc0, !PT ;  /* 0xfffffff005087812 */ /* 0x000fe200078ec0ff */
[----:B------:R-:W-:Y:S01]  /*18f0*/  IMAD.IADD R135, R27, 0x1, R135 ;  /* 0x000000011b877824 */ /* 0x000fe200078e0287 */
[----:B------:R-:W-:Y:S02]  /*1900*/  LOP3.LUT R7, R4, 0xfffffffe, RZ, 0xc0, !PT ;  /* 0xfffffffe04077812 */ /* 0x000fe400078ec0ff */
[----:B------:R-:W-:Y:S02]  /*1910*/  SHF.R.S32.HI R125, RZ, 0x5, R3 ;  /* 0x00000005ff7d7819 */ /* 0x000fe40000011403 */
[----:B------:R-:W-:Y:S01]  /*1920*/  IADD3 R120, P0, R16, R15, RZ ;  /* 0x0000000f10787210 */ /* 0x000fe20007f1e0ff */
[----:B------:R-:W-:Y:S01]  /*1930*/  IMAD.IADD R0, R0, 0x1, -R7 ;  /* 0x0000000100007824 */ /* 0x000fe200078e0a07 */
[----:B------:R-:W-:Y:S01]  /*1940*/  LEA R181, R125, R10, 0x3 ;  /* 0x0000000a7db57211 */ /* 0x000fe200078e18ff */
[----:B------:R-:W-:Y:S01]  /*1950*/  IMAD.IADD R7, R13, 0x1, -R8 ;  /* 0x000000010d077824 */ /* 0x000fe200078e0a08 */
[----:B------:R-:W-:Y:S01]  /*1960*/  LOP3.LUT R19, R6, 0x18, R185, 0xf8, !PT ;  /* 0x0000001806137812 */ /* 0x000fe200078ef8b9 */
[----:B------:R-:W-:Y:S01]  /*1970*/  IMAD.X R8, R17, 0x1, R9, P0 ;  /* 0x0000000111087824 */ /* 0x000fe200000e0609 */
[----:B------:R-:W-:-:S02]  /*1980*/  SHF.R.U32.HI R6, RZ, 0x3, R6 ;  /* 0x00000003ff067819 */ /* 0x000fc40000011606 */
[----:B------:R-:W-:Y:S02]  /*1990*/  LEA.HI R10, R7, R7, RZ, 0x1 ;  /* 0x00000007070a7211 */ /* 0x000fe400078f08ff */
[----:B------:R-:W-:Y:S02]  /*19a0*/  LOP3.LUT R6, R19, R6, RZ, 0x3c, !PT ;  /* 0x0000000613067212 */ /* 0x000fe400078e3cff */
[--C-:B------:R-:W-:Y:S02]  /*19b0*/  SHF.R.S32.HI R12, RZ, 0x1, R10.reuse ;  /* 0x00000001ff0c7819 */ /* 0x100fe4000001140a */
[----:B------:R-:W-:Y:S01]  /*19c0*/  SHF.R.S32.HI R9, RZ, 0x1f, R10 ;  /* 0x0000001fff097819 */ /* 0x000fe2000001140a */
[----:B------:R-:W-:Y:S01]  /*19d0*/  IMAD.U32 R181, R181, 0x20, R6 ;  /* 0x00000020b5b57824 */ /* 0x000fe200078e0006 */
[----:B------:R-:W-:Y:S01]  /*19e0*/  ISETP.GE.AND P0, PT, R16, R174, PT ;  /* 0x000000ae1000720c */ /* 0x000fe20003f06270 */
[C---:B------:R-:W-:Y:S01]  /*19f0*/  IMAD R6, R14.reuse, c[0x0][0x1bc], R11 ;  /* 0x00006f000e067a24 */ /* 0x040fe200078e020b */
[----:B------:R-:W-:Y:S01]  /*1a00*/  LEA.HI R9, R9, R12, RZ, 0x2 ;  /* 0x0000000c09097211 */ /* 0x000fe200078f10ff */
[----:B------:R-:W-:Y:S01]  /*1a10*/  IMAD.WIDE.U32 R14, R14, c[0x0][0x1b8], R28 ;  /* 0x00006e000e0e7a25 */ /* 0x000fe200078e001c */
[----:B------:R-:W-:-:S02]  /*1a20*/  SHF.R.S32.HI R21, RZ, 0x1f, R18 ;  /* 0x0000001fff157819 */ /* 0x000fc40000011412 */
[----:B------:R-:W-:Y:S01]  /*1a30*/  LOP3.LUT R9, R9, 0xfffffffc, RZ, 0xc0, !PT ;  /* 0xfffffffc09097812 */ /* 0x000fe200078ec0ff */
[----:B------:R-:W-:Y:S01]  /*1a40*/  IMAD.IADD R15, R15, 0x1, R6 ;  /* 0x000000010f0f7824 */ /* 0x000fe200078e0206 */
[----:B------:R-:W-:Y:S01]  /*1a50*/  MOV R134, R26 ;  /* 0x0000001a00867202 */ /* 0x000fe20000000f00 */
[----:B------:R-:W-:Y:S01]  /*1a60*/  IMAD R21, R21, c[0x0][0x1a8], RZ ;  /* 0x00006a0015157a24 */ /* 0x000fe200078e02ff */
[----:B------:R-:W-:Y:S01]  /*1a70*/  SHF.R.S32.HI R5, RZ, 0x4, R5 ;  /* 0x00000004ff057819 */ /* 0x000fe20000011405 */
[----:B------:R-:W-:Y:S01]  /*1a80*/  IMAD.IADD R6, R12, 0x1, -R9 ;  /* 0x000000010c067824 */ /* 0x000fe200078e0a09 */
[----:B------:R-:W-:Y:S01]  /*1a90*/  SHF.R.S32.HI R4, RZ, 0x1, R4 ;  /* 0x00000001ff047819 */ /* 0x000fe20000011404 */
[----:B------:R-:W-:Y:S01]  /*1aa0*/  IMAD R9, R8, c[0x0][0x1a0], RZ ;  /* 0x0000680008097a24 */ /* 0x000fe200078e02ff */
[----:B------:R-:W-:Y:S01]  /*1ab0*/  LOP3.LUT R8, R3, 0xffffffe0, RZ, 0xc0, !PT ;  /* 0xffffffe003087812 */ /* 0x000fe200078ec0ff */
[----:B------:R-:W-:Y:S01]  /*1ac0*/  IMAD R21, R18, c[0x0][0x1ac], R21 ;  /* 0x00006b0012157a24 */ /* 0x000fe200078e0215 */
[C---:B------:R-:W-:Y:S01]  /*1ad0*/  IADD3 R184, R185.reuse, 0x20, RZ ;  /* 0x00000020b9b87810 */ /* 0x040fe20007ffe0ff */
[----:B------:R-:W-:Y:S01]  /*1ae0*/  IMAD R3, R120, c[0x0][0x1a4], R9 ;  /* 0x0000690078037a24 */ /* 0x000fe200078e0209 */
[----:B------:R-:W-:Y:S01]  /*1af0*/  IADD3 R183, R185, 0x40, RZ ;  /* 0x00000040b9b77810 */ /* 0x000fe20007ffe0ff */
[----:B------:R-:W-:-:S04]  /*1b00*/  IMAD.WIDE.U32 R18, R18, c[0x0][0x1a8], R24 ;  /* 0x00006a0012127a25 */ /* 0x000fc800078e0018 */
[----:B------:R-:W-:-:S04]  /*1b10*/  IMAD.WIDE.U32 R120, R120, c[0x0][0x1a0], R14 ;  /* 0x0000680078787a25 */ /* 0x000fc800078e000e */
[----:B------:R-:W-:Y:S02]  /*1b20*/  IMAD.IADD R9, R13, 0x1, -R8 ;  /* 0x000000010d097824 */ /* 0x000fe400078e0a08 */
        /* <DEDUP_REMOVED lines=36> */
.L_x_1237:
[----:B------:R-:W-:Y:S05]  /*1d70*/  BSYNC B0 ;  /* 0x0000000000007941 */ /* 0x000fea0003800000 */
.L_x_1236:
        /* <DEDUP_REMOVED lines=36> */
.L_x_1239:
[----:B------:R-:W-:Y:S05]  /*1fc0*/  BSYNC B0 ;  /* 0x0000000000007941 */ /* 0x000fea0003800000 */
.L_x_1238:
        /* <DEDUP_REMOVED lines=33> */
.L_x_1241:
[----:B------:R-:W-:Y:S05]  /*21e0*/  BSYNC B0 ;  /* 0x0000000000007941 */ /* 0x000fea0003800000 */
.L_x_1240:
        /* <DEDUP_REMOVED lines=34> */
.L_x_1243:
[----:B------:R-:W-:Y:S05]  /*2410*/  BSYNC B0 ;  /* 0x0000000000007941 */ /* 0x000fea0003800000 */
.L_x_1242:
        /* <DEDUP_REMOVED lines=32> */
.L_x_1245:
[----:B------:R-:W-:Y:S05]  /*2620*/  BSYNC B0 ;  /* 0x0000000000007941 */ /* 0x000fea0003800000 */
.L_x_1244:
[----:B------:R-:W-:Y:S01]  /*2630*/  IADD3 R12, R16, 0x60, RZ ;  /* 0x00000060100c7810 */ /* 0x000fe20007ffe0ff */
[----:B------:R-:W-:Y:S03]  /*2640*/  BSSY B0, `(.L_x_1246) ;  /* 0x0000020000007945 */ /* 0x000fe60003800000 */
[----:B------:R-:W-:-:S13]  /*2650*/  ISETP.GE.AND P0, PT, R12, R3, PT ;  /* 0x000000030c00720c */ /* 0x000fda0003f06270 */
[----:B------:R-:W-:Y:S05]  /*2660*/  @P0 BRA `(.L_x_1247) ;  /* 0x000001d000000947 */ /* 0x000fea0003800000 */
[----:B------:R-:W-:Y:S01]  /*2670*/  ISETP.GE.AND P3, PT, R185, c[0x0][0x220], PT ;  /* 0x00008800b9007a0c */ /* 0x000fe20003f66270 */
[----:B------:R-:W-:Y:S01]  /*2680*/  ULDC UR4, c[0x0][0x19c] ;  /* 0x0000670000047ab9 */ /* 0x000fe20000000800 */
[----:B------:R-:W-:Y:S01]  /*2690*/  ISETP.GE.AND P2, PT, R184, c[0x0][0x220], PT ;  /* 0x00008800b8007a0c */ /* 0x000fe20003f46270 */
[----:B------:R-:W-:Y:S01]  /*26a0*/  UIMAD UR4, UR4, 0x60, URZ ;  /* 0x00000060040478a4 */ /* 0x000fe2000f8e023f */
[----:B--2---:R-:W-:Y:S01]  /*26b0*/  IMAD.WIDE.U32 R20, R132, 0x60, R134 ;  /* 0x0000006084147825 */ /* 0x004fe200078e0086 */
[----:B------:R-:W-:-:S04]  /*26c0*/  ISETP.GE.AND P0, PT, R183, c[0x0][0x220], PT ;  /* 0x00008800b7007a0c */ /* 0x000fc80003f06270 */
[----:B------:R-:W-:-:S04]  /*26d0*/  IADD3 R11, R21, UR4, RZ ;  /* 0x00000004150b7c10 */ /* 0x000fc8000fffe0ff */
        /* <DEDUP_REMOVED lines=22> */
.L_x_1247:
[----:B------:R-:W-:Y:S05]  /*2840*/  BSYNC B0 ;  /* 0x0000000000007941 */ /* 0x000fea0003800000 */
.L_x_1246:
[----:B------:R-:W0:Y:S01]  /*2850*/  LDGDEPBAR ;  /* 0x00000000000079af */ /* 0x000e220000000000 */
[----:B------:R-:W-:Y:S01]  /*2860*/  ISETP.GE.AND P1, PT, R16, R3, PT ;  /* 0x000000031000720c */ /* 0x000fe20003f26270 */
[----:B------:R-:W-:Y:S01]  /*2870*/  IMAD.SHL.U32 R136, R13, 0x2, RZ ;  /* 0x000000020d887824 */ /* 0x000fe200078e00ff */
[----:B------:R-:W-:Y:S01]  /*2880*/  SHF.R.S32.HI R180, RZ, 0x1f, R9 ;  /* 0x0000001fffb47819 */ /* 0x000fe20000011409 */
[----:B------:R-:W-:Y:S01]  /*2890*/  BSSY B0, `(.L_x_1248) ;  /* 0x0000026000007945 */ /* 0x000fe20003800000 */
[----:B------:R-:W-:Y:S02]  /*28a0*/  LEA R196, P0, R120, c[0x0][0x170], 0x1 ;  /* 0x00005c0078c47a11 */ /* 0x000fe400078008ff */
[----:B------:R-:W-:Y:S02]  /*28b0*/  LEA.HI R180, R180, R9, RZ, 0x2 ;  /* 0x00000009b4b47211 */ /* 0x000fe400078f10ff */
[----:B------:R-:W-:Y:S02]  /*28c0*/  LOP3.LUT R136, R136, 0x6, RZ, 0xc0, !PT ;  /* 0x0000000688887812 */ /* 0x000fe400078ec0ff */
[----:B------:R-:W-:-:S02]  /*28d0*/  LEA.HI.X R195, R120, c[0x0][0x174], R116, 0x1, P0 ;  /* 0x00005d0078c37a11 */ /* 0x000fc400000f0c74 */
[----:B------:R-:W-:Y:S01]  /*28e0*/  SHF.R.S32.HI R180, RZ, 0x2, R180 ;  /* 0x00000002ffb47819 */ /* 0x000fe200000114b4 */
[----:B------:R-:W-:-:S04]  /*28f0*/  DEPBAR.LE SB0, 0x0 ;  /* 0x000080000000791a */ /* 0x000fc80000000000 */
[----:B------:R-:W-:Y:S06]  /*2900*/  BAR.SYNC.DEFER_BLOCKING 0x0 ;  /* 0x0000000000007b1d */ /* 0x000fec0000010000 */
[----:B------:R3:W-:Y:S04]  /*2910*/  @P1 STS [R181+0x9000], RZ ;  /* 0x009000ffb5001388 */ /* 0x0007e80000000800 */
[----:B------:R3:W-:Y:S04]  /*2920*/  @P1 STS [R181+0x9004], RZ ;  /* 0x009004ffb5001388 */ /* 0x0007e80000000800 */
[----:B------:R3:W-:Y:S04]  /*2930*/  @P1 STS.64 [R181+0x9008], RZ ;  /* 0x009008ffb5001388 */ /* 0x0007e80000000a00 */
[----:B------:R3:W-:Y:S04]  /*2940*/  @P1 STS.128 [R181+0xb000], RZ ;  /* 0x00b000ffb5001388 */ /* 0x0007e80000000c00 */
[----:B------:R3:W-:Y:S01]  /*2950*/  @P1 STS.128 [R181+0xd000], RZ ;  /* 0x00d000ffb5001388 */ /* 0x0007e20000000c00 */
        /* <DEDUP_REMOVED lines=25> */
.L_x_1249:
[----:B------:R-:W-:Y:S05]  /*2af0*/  BSYNC B0 ;  /* 0x0000000000007941 */ /* 0x000fea0003800000 */
.L_x_1248:
        /* <DEDUP_REMOVED lines=34> */
.L_x_1251:
[----:B------:R-:W-:Y:S05]  /*2d20*/  BSYNC B0 ;  /* 0x0000000000007941 */ /* 0x000fea0003800000 */
.L_x_1250:
        /* <DEDUP_REMOVED lines=34> */
.L_x_1253:
[----:B------:R-:W-:Y:S05]  /*2f50*/  BSYNC B0 ;  /* 0x0000000000007941 */ /* 0x000fea0003800000 */
.L_x_1252:
[----:B------:R-:W-:Y:S01]  /*2f60*/  ISETP.GE.AND P0, PT, R12, R3, PT ;  /* 0x000000030c00720c */ /* 0x000fe20003f06270 */
[----:B------:R-:W-:Y:S01]  /*2f70*/  IMAD.MOV.U32 R3, RZ, RZ, 0x10 ;  /* 0x00000010ff037424 */ /* 0x000fe200078e00ff */
[----:B------:R-:W-:Y:S01]  /*2f80*/  LOP3.LUT P1, RZ, R6, 0x2, RZ, 0xc0, !PT ;  /* 0x0000000206ff7812 */ /* 0x000fe2000782c0ff */
[----:B------:R-:W-:Y:S03]  /*2f90*/  BSSY B0, `(.L_x_1254) ;  /* 0x0000028000007945 */ /* 0x000fe60003800000 */
[----:B------:R-:W-:-:S07]  /*2fa0*/  SEL R3, R3, 0xfffffff0, !P1 ;  /* 0xfffffff003037807 */ /* 0x000fce0004800000 */
        /* <DEDUP_REMOVED lines=38> */
.L_x_1255:
[----:B------:R-:W-:Y:S05]  /*3210*/  BSYNC B0 ;  /* 0x0000000000007941 */ /* 0x000fea0003800000 */
.L_x_1254:
[----:B-1----:R-:W-:Y:S01]  /*3220*/  LOP3.LUT R12, R10, 0x7fffffe, RZ, 0xc0, !PT ;  /* 0x07fffffe0a0c7812 */ /* 0x002fe200078ec0ff */
[----:B------:R-:W-:Y:S01]  /*3230*/  IMAD.SHL.U32 R6, R6, 0x40, RZ ;  /* 0x0000004006067824 */ /* 0x000fe200078e00ff */
[----:B----4-:R-:W-:Y:S01]  /*3240*/  LEA.HI R9, R5, R5, RZ, 0x1 ;  /* 0x0000000505097211 */ /* 0x010fe200078f08ff */
[----:B------:R-:W-:Y:S01]  /*3250*/  IMAD.SHL.U32 R2, R2, 0x8, RZ ;  /* 0x0000000802027824 */ /* 0x000fe200078e00ff */
[----:B------:R-:W-:Y:S01]  /*3260*/  SHF.R.S32.HI R8, RZ, 0x1f, R7 ;  /* 0x0000001fff087819 */ /* 0x000fe20000011407 */
[----:B------:R-:W-:Y:S01]  /*3270*/  IMAD.IADD R123, R7, 0x1, -R12 ;  /* 0x00000001077b7824 */ /* 0x000fe200078e0a0c */
[----:B------:R-:W-:Y:S01]  /*3280*/  LOP3.LUT R10, R9, 0xfffffffe, RZ, 0xc0, !PT ;  /* 0xfffffffe090a7812 */ /* 0x000fe200078ec0ff */
[----:B------:R-:W0:Y:S01]  /*3290*/  LDGDEPBAR ;  /* 0x00000000000079af */ /* 0x000e220000000000 */
[----:B------:R-:W-:Y:S01]  /*32a0*/  LEA.HI R8, R8, R7, RZ, 0x3 ;  /* 0x0000000708087211 */ /* 0x000fe200078f18ff */
[----:B------:R-:W-:Y:S01]  /*32b0*/  IMAD.SHL.U32 R7, R4, 0x40, RZ ;  /* 0x0000004004077824 */ /* 0x000fe200078e00ff */
[----:B------:R-:W-:Y:S01]  /*32c0*/  LOP3.LUT R9, R6, 0xc0, RZ, 0xc0, !PT ;  /* 0x000000c006097812 */ /* 0x000fe200078ec0ff */
[----:B------:R-:W-:Y:S01]  /*32d0*/  IMAD.IADD R5, R5, 0x1, -R10 ;  /* 0x0000000105057824 */ /* 0x000fe200078e0a0a */
[----:B------:R-:W-:Y:S01]  /*32e0*/  LOP3.LUT P0, RZ, R4, 0x2, RZ, 0xc0, !PT ;  /* 0x0000000204ff7812 */ /* 0x000fe2000780c0ff */
[----:B------:R-:W-:Y:S01]  /*32f0*/  IMAD.SHL.U32 R8, R8, 0x20, RZ ;  /* 0x0000002008087824 */ /* 0x000fe200078e00ff */
[----:B------:R-:W-:Y:S01]  /*3300*/  LOP3.LUT R7, R7, 0xc0, RZ, 0xc0, !PT ;  /* 0x000000c007077812 */ /* 0x000fe200078ec0ff */
[----:B------:R-:W-:-:S02]  /*3310*/  IMAD.SHL.U32 R6, R5, 0x8, RZ ;  /* 0x0000000805067824 */ /* 0x000fc400078e00ff */
[----:B------:R-:W-:Y:S01]  /*3320*/  IMAD R172, R5, 0x8, R0 ;  /* 0x0000000805ac7824 */ /* 0x000fe200078e0200 */
[----:B------:R-:W-:Y:S01]  /*3330*/  LOP3.LUT R10, R7, 0x8, R2, 0xf8, !PT ;  /* 0x00000008070a7812 */ /* 0x000fe200078ef802 */
[----:B------:R-:W-:Y:S01]  /*3340*/  IMAD.MOV.U32 R5, RZ, RZ, 0x20 ;  /* 0x00000020ff057424 */ /* 0x000fe200078e00ff */
[----:B------:R-:W-:Y:S02]  /*3350*/  LOP3.LUT R2, R8, 0xffffff00, RZ, 0xc0, !PT ;  /* 0xffffff0008027812 */ /* 0x000fe400078ec0ff */
[----:B------:R-:W-:Y:S02]  /*3360*/  LOP3.LUT R8, R9, 0x8, R6, 0xf8, !PT ;  /* 0x0000000809087812 */ /* 0x000fe400078ef806 */
[----:B------:R-:W-:Y:S01]  /*3370*/  SHF.R.U32.HI R7, RZ, 0x3, R7 ;  /* 0x00000003ff077819 */ /* 0x000fe20000011607 */
[C---:B------:R-:W-:Y:S01]  /*3380*/  IMAD R6, R125.reuse, 0x200, R2 ;  /* 0x000002007d067824 */ /* 0x040fe200078e0202 */
[----:B------:R-:W-:Y:S01]  /*3390*/  SHF.R.U32.HI R9, RZ, 0x3, R9 ;  /* 0x00000003ff097819 */ /* 0x000fe20000011609 */
[----:B------:R-:W-:Y:S01]  /*33a0*/  IMAD R125, R125, 0x10, R124 ;  /* 0x000000107d7d7824 */ /* 0x000fe200078e027c */
[----:B------:R-:W-:Y:S01]  /*33b0*/  LOP3.LUT R7, R10, R7, RZ, 0x3c, !PT ;  /* 0x000000070a077212 */ /* 0x000fe200078e3cff */
[C---:B------:R-:W-:Y:S01]  /*33c0*/  IMAD R173, R123.reuse, 0x20, R6 ;  /* 0x000000207bad7824 */ /* 0x040fe200078e0206 */
[----:B------:R-:W-:Y:S01]  /*33d0*/  LOP3.LUT R0, R8, R9, RZ, 0x3c, !PT ;  /* 0x0000000908007212 */ /* 0x000fe200078e3cff */
[----:B------:R-:W-:Y:S01]  /*33e0*/  IMAD R123, R123, 0x20, R2 ;  /* 0x000000207b7b7824 */ /* 0x000fe200078e0202 */
[----:B------:R-:W-:Y:S01]  /*33f0*/  SEL R5, R5, 0xffffffe0, !P0 ;  /* 0xffffffe005057807 */ /* 0x000fe20004000000 */
[----:B------:R-:W-:-:S02]  /*3400*/  IMAD.U32 R172, R172, 0x20, R7 ;  /* 0x00000020acac7824 */ /* 0x000fc400078e0007 */
[----:B------:R-:W-:Y:S02]  /*3410*/  IMAD.IADD R173, R0, 0x1, R173 ;  /* 0x0000000100ad7824 */ /* 0x000fe400078e02ad */
[----:B------:R-:W-:Y:S02]  /*3420*/  IMAD.SHL.U32 R172, R172, 0x2, RZ ;  /* 0x00000002acac7824 */ /* 0x000fe400078e00ff */
[----:B------:R-:W-:Y:S02]  /*3430*/  IMAD.SHL.U32 R173, R173, 0x2, RZ ;  /* 0x00000002adad7824 */ /* 0x000fe400078e00ff */
[----:B------:R-:W-:Y:S01]  /*3440*/  IMAD.IADD R169, R172, 0x1, R5 ;  /* 0x00000001aca97824 */ /* 0x000fe200078e0205 */
[----:B------:R-:W-:Y:S01]  /*3450*/  LDSM.16.M88.4 R80, [R172+0x3400] ;  /* 0x00340000ac50783b */ /* 0x000fe20000000200 */
[----:B------:R-:W-:-:S03]  /*3460*/  IMAD R171, R3, 0x2, R173 ;  /* 0x0000000203ab7824 */ /* 0x000fc600078e02ad */
[----:B------:R-:W1:Y:S04]  /*3470*/  LDSM.16.M88.4 R8, [R173] ;  /* 0x00000000ad08783b */ /* 0x000e680000000200 */
[----:B------:R-:W4:Y:S04]  /*3480*/  LDSM.16.M88.4 R72, [R172+0x3800] ;  /* 0x00380000ac48783b */ /* 0x000f280000000200 */
[----:B------:R-:W5:Y:S04]  /*3490*/  LDSM.16.M88.4 R64, [R172+0x3c00] ;  /* 0x003c0000ac40783b */ /* 0x000f680000000200 */
[----:B------:R-:W-:Y:S04]  /*34a0*/  LDSM.16.M88.4 R88, [R171] ;  /* 0x00000000ab58783b */ /* 0x000fe80000000200 */
[----:B--2---:R-:W2:Y:S04]  /*34b0*/  LDSM.16.M88.4 R16, [R169+0x3400] ;  /* 0x00340000a910783b */ /* 0x004ea80000000200 */
[----:B------:R-:W3:Y:S04]  /*34c0*/  LDSM.16.M88.4 R56, [R172+0x4000] ;  /* 0x00400000ac38783b */ /* 0x000ee80000000200 */
[----:B------:R-:W2:Y:S04]  /*34d0*/  LDSM.16.M88.4 R24, [R172+0x3000] ;  /* 0x00300000ac18783b */ /* 0x000ea80000000200 */
[----:B------:R-:W2:Y:S04]  /*34e0*/  LDSM.16.M88.4 R12, [R169+0x3800] ;  /* 0x00380000a90c783b */ /* 0x000ea80000000200 */
[----:B------:R-:W2:Y:S04]  /*34f0*/  LDSM.16.M88.4 R4, [R169+0x3c00] ;  /* 0x003c0000a904783b */ /* 0x000ea80000000200 */
        /* <DEDUP_REMOVED lines=8> */
[----:B------:R-:W-:Y:S04]  /*3580*/  LDSM.16.M88.4 R104, [R173+0x1000] ;  /* 0x00100000ad68783b */ /* 0x000fe80000000200 */
[----:B------:R-:W-:Y:S01]  /*3590*/  LDSM.16.M88.4 R100, [R169+0x4400] ;  /* 0x00440000a964783b */ /* 0x000fe20000000200 */
[C---:B-----5:R-:W-:Y:S03]  /*35a0*/  HMMA.16816.F32.BF16 R68, R8.reuse, R64, RZ ;  /* 0x000000400844723c */ /* 0x060fe600000418ff */
[----:B------:R-:W-:Y:S04]  /*35b0*/  LDSM.16.M88.4 R96, [R169+0x4800] ;  /* 0x00480000a960783b */ /* 0x000fe80000000200 */
[----:B------:R-:W-:Y:S01]  /*35c0*/  LDSM.16.M88.4 R112, [R172+0x6800] ;  /* 0x00680000ac70783b */ /* 0x000fe20000000200 */
[C---:B------:R-:W-:Y:S03]  /*35d0*/  HMMA.16816.F32.BF16 R72, R8.reuse, R74, RZ ;  /* 0x0000004a0848723c */ /* 0x040fe600000418ff */
[----:B------:R-:W-:Y:S05]  /*35e0*/  LDSM.16.M88.4 R108, [R172+0x6c00] ;  /* 0x006c0000ac6c783b */ /* 0x000fea0000000200 */
[----:B------:R-:W-:Y:S08]  /*35f0*/  HMMA.16816.F32.BF16 R64, R8, R66, RZ ;  /* 0x000000420840723c */ /* 0x000ff000000418ff */
[C---:B--2---:R-:W-:Y:S08]  /*3600*/  HMMA.16816.F32.BF16 R84, R88.reuse, R16, R84 ;  /* 0x000000105854723c */ /* 0x044ff00000041854 */
[----:B------:R-:W-:Y:S01]  /*3610*/  HMMA.16816.F32.BF16 R80, R88, R18, R80 ;  /* 0x000000125850723c */ /* 0x000fe20000041850 */
[----:B------:R-:W2:Y:S07]  /*3620*/  LDSM.16.M88.4 R16, [R172+0x5400] ;  /* 0x00540000ac10783b */ /* 0x000eae0000000200 */
[C---:B---3--:R-:W-:Y:S08]  /*3630*/  HMMA.16816.F32.BF16 R60, R8.reuse, R56, RZ ;  /* 0x00000038083c723c */ /* 0x048ff000000418ff */
[C---:B------:R-:W-:Y:S08]  /*3640*/  HMMA.16816.F32.BF16 R56, R8.reuse, R58, RZ ;  /* 0x0000003a0838723c */ /* 0x040ff000000418ff */
[C---:B------:R-:W-:Y:S08]  /*3650*/  HMMA.16816.F32.BF16 R28, R8.reuse, R24, RZ ;  /* 0x00000018081c723c */ /* 0x040ff000000418ff */
[----:B------:R-:W-:Y:S08]  /*3660*/  HMMA.16816.F32.BF16 R24, R8, R26, RZ ;  /* 0x0000001a0818723c */ /* 0x000ff000000418ff */
[C---:B------:R-:W-:Y:S08]  /*3670*/  HMMA.16816.F32.BF16 R76, R88.reuse, R12, R76 ;  /* 0x0000000c584c723c */ /* 0x040ff0000004184c */
[C---:B------:R-:W-:Y:S01]  /*3680*/  HMMA.16816.F32.BF16 R72, R88.reuse, R14, R72 ;  /* 0x0000000e5848723c */ /* 0x040fe20000041848 */
[----:B------:R-:W3:Y:S07]  /*3690*/  LDSM.16.M88.4 R12, [R172+0x5800] ;  /* 0x00580000ac0c783b */ /* 0x000eee0000000200 */
[C---:B------:R-:W-:Y:S08]  /*36a0*/  HMMA.16816.F32.BF16 R68, R88.reuse, R4, R68 ;  /* 0x000000045844723c */ /* 0x040ff00000041844 */
[----:B------:R-:W-:Y:S01]  /*36b0*/  HMMA.16816.F32.BF16 R64, R88, R6, R64 ;  /* 0x000000065840723c */ /* 0x000fe20000041840 */
[----:B------:R-:W4:Y:S07]  /*36c0*/  LDSM.16.M88.4 R4, [R172+0x5c00] ;  /* 0x005c0000ac04783b */ /* 0x000f2e0000000200 */
[C---:B------:R-:W-:Y:S08]  /*36d0*/  HMMA.16816.F32.BF16 R52, R8.reuse, R48, RZ ;  /* 0x000000300834723c */ /* 0x040ff000000418ff */
[C---:B-1----:R-:W-:Y:S08]  /*36e0*/  HMMA.16816.F32.BF16 R44, R8.reuse, R40, RZ ;  /* 0x00000028082c723c */ /* 0x042ff000000418ff */
[C---:B------:R-:W-:Y:S08]  /*36f0*/  HMMA.16816.F32.BF16 R48, R8.reuse, R50, RZ ;  /* 0x000000320830723c */ /* 0x040ff000000418ff */
[C---:B------:R-:W-:Y:S08]  /*3700*/  HMMA.16816.F32.BF16 R40, R8.reuse, R42, RZ ;  /* 0x0000002a0828723c */ /* 0x040ff000000418ff */
[C---:B------:R-:W-:Y:S08]  /*3710*/  HMMA.16816.F32.BF16 R36, R8.reuse, R92, RZ ;  /* 0x0000005c0824723c */ /* 0x040ff000000418ff */
[----:B------:R-:W-:Y:S01]  /*3720*/  HMMA.16816.F32.BF16 R8, R8, R94, RZ ;  /* 0x0000005e0808723c */ /* 0x000fe200000418ff */
[----:B------:R-:W1:Y:S07]  /*3730*/  LDSM.16.M88.4 R92, [R169+0x4c00] ;  /* 0x004c0000a95c783b */ /* 0x000e6e0000000200 */
[C---:B------:R-:W-:Y:S08]  /*3740*/  HMMA.16816.F32.BF16 R60, R88.reuse, R20, R60 ;  /* 0x00000014583c723c */ /* 0x040ff0000004183c */
[C---:B------:R-:W-:Y:S01]  /*3750*/  HMMA.16816.F32.BF16 R56, R88.reuse, R22, R56 ;  /* 0x000000165838723c */ /* 0x040fe20000041838 */
[----:B------:R-:W5:Y:S07]  /*3760*/  LDSM.16.M88.4 R20, [R172+0x6000] ;  /* 0x00600000ac14783b */ /* 0x000f6e0000000200 */
[C---:B------:R-:W-:Y:S08]  /*3770*/  HMMA.16816.F32.BF16 R28, R88.reuse, R32, R28 ;  /* 0x00000020581c723c */ /* 0x040ff0000004181c */
[----:B------:R-:W-:Y:S01]  /*3780*/  HMMA.16816.F32.BF16 R24, R88, R34, R24 ;  /* 0x000000225818723c */ /* 0x000fe20000041818 */
[----:B------:R-:W1:Y:S07]  /*3790*/  LDSM.16.M88.4 R32, [R172+0x5000] ;  /* 0x00500000ac20783b */ /* 0x000e6e0000000200 */
[C---:B--2---:R-:W-:Y:S08]  /*37a0*/  HMMA.16816.F32.BF16 R84, R104.reuse, R16, R84 ;  /* 0x000000106854723c */ /* 0x044ff00000041854 */
[----:B------:R-:W-:Y:S01]  /*37b0*/  HMMA.16816.F32.BF16 R80, R104, R18, R80 ;  /* 0x000000126850723c */ /* 0x000fe20000041850 */
[----:B------:R-:W2:Y:S07]  /*37c0*/  LDSM.16.M88.4 R16, [R172+0x6400] ;  /* 0x00640000ac10783b */ /* 0x000eae0000000200 */
[C---:B------:R-:W-:Y:S08]  /*37d0*/  HMMA.16816.F32.BF16 R52, R88.reuse, R100, R52 ;  /* 0x000000645834723c */ /* 0x040ff00000041834 */
[----:B------:R-:W-:Y:S01]  /*37e0*/  HMMA.16816.F32.BF16 R48, R88, R102, R48 ;  /* 0x000000665830723c */ /* 0x000fe20000041830 */
[----:B------:R-:W-:Y:S07]  /*37f0*/  LDSM.16.M88.4 R100, [R169+0x5000] ;  /* 0x00500000a964783b */ /* 0x000fee0000000200 */
[C---:B---3--:R-:W-:Y:S08]  /*3800*/  HMMA.16816.F32.BF16 R76, R104.reuse, R12, R76 ;  /* 0x0000000c684c723c */ /* 0x048ff0000004184c */
[C---:B------:R-:W-:Y:S01]  /*3810*/  HMMA.16816.F32.BF16 R72, R104.reuse, R14, R72 ;  /* 0x0000000e6848723c */ /* 0x040fe20000041848 */
[----:B------:R-:W-:Y:S07]  /*3820*/  LDSM.16.M88.4 R12, [R169+0x6000] ;  /* 0x00600000a90c783b */ /* 0x000fee0000000200 */
[C---:B----4-:R-:W-:Y:S08]  /*3830*/  HMMA.16816.F32.BF16 R68, R104.reuse, R4, R68 ;  /* 0x000000046844723c */ /* 0x050ff00000041844 */
[----:B------:R-:W-:Y:S01]  /*3840*/  HMMA.16816.F32.BF16 R64, R104, R6, R64 ;  /* 0x000000066840723c */ /* 0x000fe20000041840 */
[----:B------:R-:W3:Y:S07]  /*3850*/  LDSM.16.M88.4 R4, [R171+0x1000] ;  /* 0x00100000ab04783b */ /* 0x000eee0000000200 */
[C---:B------:R-:W-:Y:S08]  /*3860*/  HMMA.16816.F32.BF16 R44, R88.reuse, R96, R44 ;  /* 0x00000060582c723c */ /* 0x040ff0000004182c */
[C---:B------:R-:W-:Y:S01]  /*3870*/  HMMA.16816.F32.BF16 R40, R88.reuse, R98, R40 ;  /* 0x000000625828723c */ /* 0x040fe20000041828 */
[----:B------:R-:W-:Y:S07]  /*3880*/  LDSM.16.M88.4 R96, [R169+0x5400] ;  /* 0x00540000a960783b */ /* 0x000fee0000000200 */
[C---:B-1----:R-:W-:Y:S08]  /*3890*/  HMMA.16816.F32.BF16 R36, R88.reuse, R92, R36 ;  /* 0x0000005c5824723c */ /* 0x042ff00000041824 */
[----:B------:R-:W-:Y:S01]  /*38a0*/  HMMA.16816.F32.BF16 R8, R88, R94, R8 ;  /* 0x0000005e5808723c */ /* 0x000fe20000041808 */
[----:B------:R-:W1:Y:S04]  /*38b0*/  LDSM.16.M88.4 R88, [R169+0x5c00] ;  /* 0x005c0000a958783b */ /* 0x000e680000000200 */
[----:B------:R-:W-:Y:S03]  /*38c0*/  LDSM.16.M88.4 R92, [R169+0x5800] ;  /* 0x00580000a95c783b */ /* 0x000fe60000000200 */
[C---:B-----5:R-:W-:Y:S08]  /*38d0*/  HMMA.16816.F32.BF16 R60, R104.reuse, R20, R60 ;  /* 0x00000014683c723c */ /* 0x060ff0000004183c */
[C---:B------:R-:W-:Y:S01]  /*38e0*/  HMMA.16816.F32.BF16 R56, R104.reuse, R22, R56 ;  /* 0x000000166838723c */ /* 0x040fe20000041838 */
[----:B------:R-:W4:Y:S07]  /*38f0*/  LDSM.16.M88.4 R20, [R169+0x6800] ;  /* 0x00680000a914783b */ /* 0x000f2e0000000200 */
[C---:B------:R-:W-:Y:S08]  /*3900*/  HMMA.16816.F32.BF16 R28, R104.reuse, R32, R28 ;  /* 0x00000020681c723c */ /* 0x040ff0000004181c */
[C---:B------:R-:W-:Y:S01]  /*3910*/  HMMA.16816.F32.BF16 R24, R104.reuse, R34, R24 ;  /* 0x000000226818723c */ /* 0x040fe20000041818 */
[----:B------:R-:W5:Y:S07]  /*3920*/  LDSM.16.M88.4 R32, [R169+0x6400] ;  /* 0x00640000a920783b */ /* 0x000f6e0000000200 */
[C---:B--2---:R-:W-:Y:S08]  /*3930*/  HMMA.16816.F32.BF16 R52, R104.reuse, R16, R52 ;  /* 0x000000106834723c */ /* 0x044ff00000041834 */
[C---:B------:R-:W-:Y:S01]  /*3940*/  HMMA.16816.F32.BF16 R48, R104.reuse, R18, R48 ;  /* 0x000000126830723c */ /* 0x040fe20000041830 */
[----:B------:R-:W2:Y:S07]  /*3950*/  LDSM.16.M88.4 R16, [R169+0x6c00] ;  /* 0x006c0000a910783b */ /* 0x000eae0000000200 */
[C---:B------:R-:W-:Y:S08]  /*3960*/  HMMA.16816.F32.BF16 R44, R104.reuse, R112, R44 ;  /* 0x00000070682c723c */ /* 0x040ff0000004182c */
[C---:B------:R-:W-:Y:S01]  /*3970*/  HMMA.16816.F32.BF16 R40, R104.reuse, R114, R40 ;  /* 0x000000726828723c */ /* 0x040fe20000041828 */
[----:B------:R-:W-:Y:S07]  /*3980*/  LDSM.16.M88.4 R112, [R172+0x7000] ;  /* 0x00700000ac70783b */ /* 0x000fee0000000200 */
[C---:B------:R-:W-:Y:S08]  /*3990*/  HMMA.16816.F32.BF16 R36, R104.reuse, R108, R36 ;  /* 0x0000006c6824723c */ /* 0x040ff00000041824 */
[----:B------:R-:W-:Y:S01]  /*39a0*/  HMMA.16816.F32.BF16 R8, R104, R110, R8 ;  /* 0x0000006e6808723c */ /* 0x000fe20000041808 */
[----:B------:R-:W-:Y:S04]  /*39b0*/  LDSM.16.M88.4 R108, [R172+0x7400] ;  /* 0x00740000ac6c783b */ /* 0x000fe80000000200 */
[----:B------:R-:W-:Y:S03]  /*39c0*/  LDSM.16.M88.4 R104, [R172+0x7800] ;  /* 0x00780000ac68783b */ /* 0x000fe60000000200 */
[C---:B---3--:R-:W-:Y:S08]  /*39d0*/  HMMA.16816.F32.BF16 R60, R4.reuse, R12, R60 ;  /* 0x0000000c043c723c */ /* 0x048ff0000004183c */
        /* <DEDUP_REMOVED lines=14> */
[C---:B------:R-:W-:Y:S08]  /*3ac0*/  HMMA.16816.F32.BF16 R76, R4.reuse, R92, R76 ;  /* 0x0000005c044c723c */ /* 0x040ff0000004184c */
[C---:B------:R-:W-:Y:S01]  /*3ad0*/  HMMA.16816.F32.BF16 R72, R4.reuse, R94, R72 ;  /* 0x0000005e0448723c */ /* 0x040fe20000041848 */
[----:B------:R-:W-:Y:S07]  /*3ae0*/  LDSM.16.M88.4 R92, [R172+0x8400] ;  /* 0x00840000ac5c783b */ /* 0x000fee0000000200 */
[C---:B-----5:R-:W-:Y:S08]  /*3af0*/  HMMA.16816.F32.BF16 R52, R4.reuse, R32, R52 ;  /* 0x000000200434723c */ /* 0x060ff00000041834 */
[C---:B------:R-:W-:Y:S01]  /*3b00*/  HMMA.16816.F32.BF16 R48, R4.reuse, R34, R48 ;  /* 0x000000220430723c */ /* 0x040fe20000041830 */
[----:B------:R-:W-:Y:S07]  /*3b10*/  LDSM.16.M88.4 R32, [R169+0x7000] ;  /* 0x00700000a920783b */ /* 0x000fee0000000200 */
[C---:B--2---:R-:W-:Y:S08]  /*3b20*/  HMMA.16816.F32.BF16 R36, R4.reuse, R16, R36 ;  /* 0x000000100424723c */ /* 0x044ff00000041824 */
[----:B------:R-:W-:Y:S01]  /*3b30*/  HMMA.16816.F32.BF16 R8, R4, R18, R8 ;  /* 0x000000120408723c */ /* 0x000fe20000041808 */
[----:B------:R-:W2:Y:S04]  /*3b40*/  LDSM.16.M88.4 R4, [R171+0x2000] ;  /* 0x00200000ab04783b */ /* 0x000ea80000000200 */
[----:B------:R-:W5:Y:S03]  /*3b50*/  LDSM.16.M88.4 R16, [R169+0x7400] ;  /* 0x00740000a910783b */ /* 0x000f660000000200 */
[C---:B---3--:R-:W-:Y:S08]  /*3b60*/  HMMA.16816.F32.BF16 R24, R12.reuse, R114, R24 ;  /* 0x000000720c18723c */ /* 0x048ff00000041818 */
[C---:B------:R-:W-:Y:S08]  /*3b70*/  HMMA.16816.F32.BF16 R28, R12.reuse, R112, R28 ;  /* 0x000000700c1c723c */ /* 0x040ff0000004181c */
[C---:B------:R-:W-:Y:S08]  /*3b80*/  HMMA.16816.F32.BF16 R84, R12.reuse, R108, R84 ;  /* 0x0000006c0c54723c */ /* 0x040ff00000041854 */
[C---:B-1----:R-:W-:Y:S08]  /*3b90*/  HMMA.16816.F32.BF16 R44, R12.reuse, R88, R44 ;  /* 0x000000580c2c723c */ /* 0x042ff0000004182c */
[C---:B------:R-:W-:Y:S01]  /*3ba0*/  HMMA.16816.F32.BF16 R40, R12.reuse, R90, R40 ;  /* 0x0000005a0c28723c */ /* 0x040fe20000041828 */
[----:B------:R-:W1:Y:S07]  /*3bb0*/  LDSM.16.M88.4 R88, [R169+0x7800] ;  /* 0x00780000a958783b */ /* 0x000e6e0000000200 */
[C---:B------:R-:W-:Y:S08]  /*3bc0*/  HMMA.16816.F32.BF16 R80, R12.reuse, R110, R80 ;  /* 0x0000006e0c50723c */ /* 0x040ff00000041850 */
[----:B----4-:R-:W-:Y:S07]  /*3bd0*/  HMMA.16816.F32.BF16 R36, R12, R20, R36 ;  /* 0x000000140c24723c */ /* 0x010fee0000041824 */
[----:B------:R-:W-:Y:S01]  /*3be0*/  IADD3 R21, R125, 0x1, R180 ;  /* 0x000000017d157810 */ /* 0x000fe20007ffe0b4 */
[----:B--2---:R-:W-:Y:S03]  /*3bf0*/  HMMA.16816.F32.BF16 R24, R4, R34, R24 ;  /* 0x000000220418723c */ /* 0x004fe60000041818 */
[----:B------:R-:W-:-:S04]  /*3c00*/  IADD3 R21, R122, R21, -R127 ;  /* 0x000000157a157210 */ /* 0x000fc80007ffe87f */
[----:B------:R-:W-:Y:S01]  /*3c10*/  IADD3 R21, R21, c[0x0][0x2e8], RZ ;  /* 0x0000ba0015157a10 */ /* 0x000fe20007ffe0ff */
[----:B------:R-:W-:Y:S03]  /*3c20*/  HMMA.16816.F32.BF16 R76, R12, R104, R76 ;  /* 0x000000680c4c723c */ /* 0x000fe6000004184c */
[C---:B------:R-:W-:Y:S02]  /*3c30*/  IADD3 R137, R21.reuse, 0x8, RZ ;  /* 0x0000000815897810 */ /* 0x040fe40007ffe0ff */
[-C--:B------:R-:W-:Y:S02]  /*3c40*/  IMNMX R138, R21, R122.reuse, PT ;  /* 0x0000007a158a7217 */ /* 0x080fe40003800200 */
[----:B------:R-:W-:Y:S01]  /*3c50*/  IMNMX R137, R137, R122, PT ;  /* 0x0000007a89897217 */ /* 0x000fe20003800200 */
[----:B------:R-:W-:Y:S01]  /*3c60*/  HMMA.16816.F32.BF16 R28, R4, R32, R28 ;  /* 0x00000020041c723c */ /* 0x000fe2000004181c */
[----:B------:R-:W2:Y:S07]  /*3c70*/  LDSM.16.M88.4 R32, [R169+0x8c00] ;  /* 0x008c0000a920783b */ /* 0x000eae0000000200 */
[C---:B------:R-:W-:Y:S08]  /*3c80*/  HMMA.16816.F32.BF16 R72, R12.reuse, R106, R72 ;  /* 0x0000006a0c48723c */ /* 0x040ff00000041848 */
[C---:B------:R-:W-:Y:S08]  /*3c90*/  HMMA.16816.F32.BF16 R68, R12.reuse, R100, R68 ;  /* 0x000000640c44723c */ /* 0x040ff00000041844 */
[C---:B------:R-:W-:Y:S08]  /*3ca0*/  HMMA.16816.F32.BF16 R64, R12.reuse, R102, R64 ;  /* 0x000000660c40723c */ /* 0x040ff00000041840 */
[C---:B------:R-:W-:Y:S08]  /*3cb0*/  HMMA.16816.F32.BF16 R60, R12.reuse, R96, R60 ;  /* 0x000000600c3c723c */ /* 0x040ff0000004183c */
[C---:B------:R-:W-:Y:S08]  /*3cc0*/  HMMA.16816.F32.BF16 R56, R12.reuse, R98, R56 ;  /* 0x000000620c38723c */ /* 0x040ff00000041838 */
[C---:B------:R-:W-:Y:S07]  /*3cd0*/  HMMA.16816.F32.BF16 R52, R12.reuse, R92, R52 ;  /* 0x0000005c0c34723c */ /* 0x040fee0000041834 */
[----:B------:R-:W-:Y:S01]  /*3ce0*/  IMAD.IADD R92, R119, 0x1, R136 ;  /* 0x00000001775c7824 */ /* 0x000fe200078e0288 */
[----:B------:R-:W-:Y:S04]  /*3cf0*/  HMMA.16816.F32.BF16 R48, R12, R94, R48 ;  /* 0x0000005e0c30723c */ /* 0x000fe80000041830 */
[----:B------:R-:W-:-:S02]  /*3d00*/  IADD3 R2, R92, 0x8, RZ ;  /* 0x000000085c027810 */ /* 0x000fc40007ffe0ff */
[----:B------:R-:W-:Y:S02]  /*3d10*/  IADD3 R20, R92, 0x19, RZ ;  /* 0x000000195c147810 */ /* 0x000fe40007ffe0ff */
[----:B------:R-:W-:Y:S01]  /*3d20*/  HMMA.16816.F32.BF16 R8, R12, R22, R8 ;  /* 0x000000160c08723c */ /* 0x000fe20000041808 */
[----:B------:R-:W3:Y:S01]  /*3d30*/  LDSM.16.M88.4 R12, [R169+0x7c00] ;  /* 0x007c0000a90c783b */ /* 0x000ee20000000200 */
[C---:B------:R-:W-:Y:S02]  /*3d40*/  ISETP.GE.AND P0, PT, R2.reuse, R138, PT ;  /* 0x0000008a0200720c */ /* 0x040fe40003f06270 */
[----:B------:R-:W-:Y:S02]  /*3d50*/  ISETP.GE.AND P4, PT, R2, R137, PT ;  /* 0x000000890200720c */ /* 0x000fe40003f86270 */
[----:B------:R-:W-:Y:S02]  /*3d60*/  IADD3 R2, R92, 0x10, RZ ;  /* 0x000000105c027810 */ /* 0x000fe40007ffe0ff */
[----:B-----5:R-:W-:Y:S01]  /*3d70*/  HMMA.16816.F32.BF16 R84, R4, R16, R84 ;  /* 0x000000100454723c */ /* 0x020fe20000041854 */
[----:B------:R-:W-:-:S02]  /*3d80*/  FSEL R93, R24, -INF , !P0 ;  /* 0xff800000185d7808 */ /* 0x000fc40004000000 */
[----:B------:R-:W-:Y:S02]  /*3d90*/  FSEL R94, R26, -INF , !P4 ;  /* 0xff8000001a5e7808 */ /* 0x000fe40006000000 */
[-C--:B------:R-:W-:Y:S02]  /*3da0*/  ISETP.GE.AND P0, PT, R2, R137.reuse, PT ;  /* 0x000000890200720c */ /* 0x080fe40003f06270 */
[C---:B------:R-:W-:Y:S01]  /*3db0*/  IADD3 R16, R92.reuse, 0x1, RZ ;  /* 0x000000015c107810 */ /* 0x040fe20007ffe0ff */
[----:B------:R-:W-:Y:S01]  /*3dc0*/  HMMA.16816.F32.BF16 R80, R4, R18, R80 ;  /* 0x000000120450723c */ /* 0x000fe20000041850 */
[----:B------:R-:W-:Y:S02]  /*3dd0*/  IADD3 R24, R92, 0x61, RZ ;  /* 0x000000615c187810 */ /* 0x000fe40007ffe0ff */
[C---:B------:R-:W-:Y:S02]  /*3de0*/  ISETP.GE.AND P2, PT, R16.reuse, R138, PT ;  /* 0x0000008a1000720c */ /* 0x040fe40003f46270 */
[----:B------:R-:W-:-:S02]  /*3df0*/  ISETP.GE.AND P3, PT, R16, R137, PT ;  /* 0x000000891000720c */ /* 0x000fc40003f66270 */
[----:B------:R-:W-:Y:S01]  /*3e00*/  IADD3 R16, R92, 0x9, RZ ;  /* 0x000000095c107810 */ /* 0x000fe20007ffe0ff */
[C---:B-1----:R-:W-:Y:S01]  /*3e10*/  HMMA.16816.F32.BF16 R76, R4.reuse, R88, R76 ;  /* 0x00000058044c723c */ /* 0x042fe2000004184c */
[----:B------:R-:W-:Y:S02]  /*3e20*/  FSEL R95, R29, -INF , !P2 ;  /* 0xff8000001d5f7808 */ /* 0x000fe40005000000 */
[C---:B------:R-:W-:Y:S02]  /*3e30*/  ISETP.GE.AND P1, PT, R16.reuse, R138, PT ;  /* 0x0000008a1000720c */ /* 0x040fe40003f26270 */
[----:B------:R-:W-:Y:S02]  /*3e40*/  ISETP.GE.AND P5, PT, R16, R137, PT ;  /* 0x000000891000720c */ /* 0x000fe40003fa6270 */
[----:B------:R-:W-:Y:S01]  /*3e50*/  IADD3 R16, R92, 0x11, RZ ;  /* 0x000000115c107810 */ /* 0x000fe20007ffe0ff */
[----:B------:R-:W-:Y:S01]  /*3e60*/  HMMA.16816.F32.BF16 R72, R4, R90, R72 ;  /* 0x0000005a0448723c */ /* 0x000fe20000041848 */
[----:B------:R-:W-:-:S02]  /*3e70*/  FSEL R97, R25, -INF , !P1 ;  /* 0xff80000019617808 */ /* 0x000fc40004800000 */
[-C--:B------:R-:W-:Y:S02]  /*3e80*/  ISETP.GE.AND P4, PT, R16, R138.reuse, PT ;  /* 0x0000008a1000720c */ /* 0x080fe40003f86270 */
[----:B------:R-:W-:Y:S02]  /*3e90*/  ISETP.GE.AND P2, PT, R2, R138, PT ;  /* 0x0000008a0200720c */ /* 0x000fe40003f46270 */
[----:B------:R-:W-:Y:S01]  /*3ea0*/  ISETP.GE.AND P1, PT, R16, R137, PT ;  /* 0x000000891000720c */ /* 0x000fe20003f26270 */
[----:B--2---:R-:W-:Y:S01]  /*3eb0*/  HMMA.16816.F32.BF16 R36, R4, R32, R36 ;  /* 0x000000200424723c */ /* 0x004fe20000041824 */
[----:B------:R-:W-:Y:S01]  /*3ec0*/  IADD3 R2, R92, 0x18, RZ ;  /* 0x000000185c027810 */ /* 0x000fe20007ffe0ff */
[----:B------:R-:W1:Y:S01]  /*3ed0*/  LDSM.16.M88.4 R16, [R169+0x8000] ;  /* 0x00800000a910783b */ /* 0x000e620000000200 */
[----:B------:R-:W-:Y:S02]  /*3ee0*/  FSEL R86, R86, -INF , !P0 ;  /* 0xff80000056567808 */ /* 0x000fe40004000000 */
[----:B------:R-:W-:-:S02]  /*3ef0*/  FSEL R85, R85, -INF , !P4 ;  /* 0xff80000055557808 */ /* 0x000fc40006000000 */
[----:B------:R-:W-:Y:S01]  /*3f00*/  FSEL R89, R84, -INF , !P2 ;  /* 0xff80000054597808 */ /* 0x000fe20005000000 */
[C---:B---3--:R-:W-:Y:S01]  /*3f10*/  HMMA.16816.F32.BF16 R68, R4.reuse, R12, R68 ;  /* 0x0000000c0444723c */ /* 0x048fe20000041844 */
[C---:B------:R-:W-:Y:S02]  /*3f20*/  ISETP.GE.AND P0, PT, R20.reuse, R138, PT ;  /* 0x0000008a1400720c */ /* 0x040fe40003f06270 */
[-C--:B------:R-:W-:Y:S02]  /*3f30*/  ISETP.GE.AND P4, PT, R20, R137.reuse, PT ;  /* 0x000000891400720c */ /* 0x080fe40003f86270 */
[----:B------:R-:W-:Y:S02]  /*3f40*/  ISETP.GE.AND P2, PT, R2, R137, PT ;  /* 0x000000890200720c */ /* 0x000fe40003f46270 */
[----:B------:R-:W-:Y:S01]  /*3f50*/  IADD3 R20, R92, 0x21, RZ ;  /* 0x000000215c147810 */ /* 0x000fe20007ffe0ff */
[----:B------:R-:W-:Y:S01]  /*3f60*/  HMMA.16816.F32.BF16 R64, R4, R14, R64 ;  /* 0x0000000e0440723c */ /* 0x000fe20000041840 */
[----:B------:R-:W-:-:S02]  /*3f70*/  FSEL R82, R82, -INF , !P2 ;  /* 0xff80000052527808 */ /* 0x000fc40005000000 */
[----:B------:R-:W-:Y:S02]  /*3f80*/  FSEL R81, R81, -INF , !P0 ;  /* 0xff80000051517808 */ /* 0x000fe40004000000 */
[CC--:B------:R-:W-:Y:S02]  /*3f90*/  ISETP.GE.AND P2, PT, R20.reuse, R138.reuse, PT ;  /* 0x0000008a1400720c */ /* 0x0c0fe40003f46270 */
[----:B------:R-:W-:Y:S01]  /*3fa0*/  ISETP.GE.AND P0, PT, R20, R137, PT ;  /* 0x000000891400720c */ /* 0x000fe20003f06270 */
[----:B------:R-:W-:Y:S01]  /*3fb0*/  HMMA.16816.F32.BF16 R8, R4, R34, R8 ;  /* 0x000000220408723c */ /* 0x000fe20000041808 */
[----:B------:R-:W2:Y:S01]  /*3fc0*/  LDSM.16.M88.4 R20, [R169+0x8400] ;  /* 0x00840000a914783b */ /* 0x000ea20000000200 */
[----:B------:R-:W-:Y:S02]  /*3fd0*/  FSEL R88, R27, -INF , !P5 ;  /* 0xff8000001b587808 */ /* 0x000fe40006800000 */
[----:B------:R-:W-:Y:S02]  /*3fe0*/  ISETP.GE.AND P5, PT, R2, R138, PT ;  /* 0x0000008a0200720c */ /* 0x000fe40003fa6270 */
[----:B------:R-:W-:-:S02]  /*3ff0*/  IADD3 R2, R92, 0x20, RZ ;  /* 0x000000205c027810 */ /* 0x000fc40007ffe0ff */
[----:B------:R-:W-:Y:S02]  /*4000*/  FSEL R29, R80, -INF , !P5 ;  /* 0xff800000501d7808 */ /* 0x000fe40006800000 */
[----:B------:R-:W-:Y:S02]  /*4010*/  FSEL R84, R87, -INF , !P1 ;  /* 0xff80000057547808 */ /* 0x000fe40004800000 */
[C---:B------:R-:W-:Y:S02]  /*4020*/  ISETP.GE.AND P5, PT, R2.reuse, R137, PT ;  /* 0x000000890200720c */ /* 0x040fe40003fa6270 */
[----:B------:R-:W-:Y:S02]  /*4030*/  ISETP.GE.AND P1, PT, R2, R138, PT ;  /* 0x0000008a0200720c */ /* 0x000fe40003f26270 */
[C---:B------:R-:W-:Y:S02]  /*4040*/  IADD3 R12, R92.reuse, 0x29, RZ ;  /* 0x000000295c0c7810 */ /* 0x040fe40007ffe0ff */
[----:B------:R-:W-:Y:S01]  /*4050*/  IADD3 R2, R92, 0x28, RZ ;  /* 0x000000285c027810 */ /* 0x000fe20007ffe0ff */
[----:B-1----:R-:W-:Y:S01]  /*4060*/  HMMA.16816.F32.BF16 R60, R4, R16, R60 ;  /* 0x00000010043c723c */ /* 0x002fe2000004183c */
[----:B------:R-:W-:-:S02]  /*4070*/  FSEL R150, R78, -INF , !P5 ;  /* 0xff8000004e967808 */ /* 0x000fc40006800000 */
[----:B------:R-:W-:Y:S02]  /*4080*/  FSEL R151, R77, -INF , !P2 ;  /* 0xff8000004d977808 */ /* 0x000fe40005000000 */
[----:B------:R-:W-:Y:S02]  /*4090*/  FSEL R149, R76, -INF , !P1 ;  /* 0xff8000004c957808 */ /* 0x000fe40004800000 */
[C---:B------:R-:W-:Y:S01]  /*40a0*/  ISETP.GE.AND P5, PT, R12.reuse, R138, PT ;  /* 0x0000008a0c00720c */ /* 0x040fe20003fa6270 */
[----:B------:R-:W-:Y:S01]  /*40b0*/  HMMA.16816.F32.BF16 R56, R4, R18, R56 ;  /* 0x000000120438723c */ /* 0x000fe20000041838 */
[-C--:B------:R-:W-:Y:S02]  /*40c0*/  ISETP.GE.AND P2, PT, R12, R137.reuse, PT ;  /* 0x000000890c00720c */ /* 0x080fe40003f46270 */
[----:B------:R-:W-:Y:S02]  /*40d0*/  ISETP.GE.AND P1, PT, R2, R137, PT ;  /* 0x000000890200720c */ /* 0x000fe40003f26270 */
[----:B------:R-:W-:-:S02]  /*40e0*/  IADD3 R12, R92, 0x31, RZ ;  /* 0x000000315c0c7810 */ /* 0x000fc40007ffe0ff */
[----:B------:R-:W-:Y:S02]  /*40f0*/  FSEL R152, R74, -INF , !P1 ;  /* 0xff8000004a987808 */ /* 0x000fe40004800000 */
[----:B------:R-:W-:Y:S02]  /*4100*/  FSEL R155, R73, -INF , !P5 ;  /* 0xff800000499b7808 */ /* 0x000fe40006800000 */
[C---:B------:R-:W-:Y:S02]  /*4110*/  ISETP.GE.AND P1, PT, R12.reuse, R138, PT ;  /* 0x0000008a0c00720c */ /* 0x040fe40003f26270 */
[----:B------:R-:W-:Y:S01]  /*4120*/  ISETP.GE.AND P5, PT, R12, R137, PT ;  /* 0x000000890c00720c */ /* 0x000fe20003fa6270 */
[----:B--2---:R-:W-:Y:S01]  /*4130*/  HMMA.16816.F32.BF16 R52, R4, R20, R52 ;  /* 0x000000140434723c */ /* 0x004fe20000041834 */
[----:B------:R-:W1:Y:S01]  /*4140*/  LDSM.16.M88.4 R12, [R169+0x8800] ;  /* 0x00880000a90c783b */ /* 0x000e620000000200 */
[----:B------:R-:W-:Y:S01]  /*4150*/  FSEL R80, R83, -INF , !P4 ;  /* 0xff80000053507808 */ /* 0x000fe20006000000 */
[----:B------:R-:W-:-:S04]  /*4160*/  DEPBAR.LE SB0, 0x0 ;  /* 0x000080000000791a */ /* 0x000fc80000000000 */
[----:B------:R-:W-:Y:S01]  /*4170*/  BAR.SYNC.DEFER_BLOCKING 0x0 ;  /* 0x0000000000007b1d */ /* 0x000fe20000010000 */
[-C--:B------:R-:W-:Y:S01]  /*4180*/  ISETP.GE.AND P4, PT, R2, R138.reuse, PT ;  /* 0x0000008a0200720c */ /* 0x080fe20003f86270 */
[----:B------:R-:W-:Y:S01]  /*4190*/  HMMA.16816.F32.BF16 R48, R4, R22, R48 ;  /* 0x000000160430723c */ /* 0x000fe20000041830 */
[----:B------:R-:W-:Y:S02]  /*41a0*/  IADD3 R2, R92, 0x30, RZ ;  /* 0x000000305c027810 */ /* 0x000fe40007ffe0ff */
[----:B------:R-:W-:Y:S02]  /*41b0*/  FSEL R154, R79, -INF , !P0 ;  /* 0xff8000004f9a7808 */ /* 0x000fe40004000000 */
[----:B------:R-:W-:Y:S02]  /*41c0*/  FSEL R153, R72, -INF , !P4 ;  /* 0xff80000048997808 */ /* 0x000fe40006000000 */
[C---:B------:R-:W-:Y:S02]  /*41d0*/  ISETP.GE.AND P0, PT, R2.reuse, R138, PT ;  /* 0x0000008a0200720c */ /* 0x040fe40003f06270 */
[----:B------:R-:W-:-:S02]  /*41e0*/  ISETP.GE.AND P4, PT, R2, R137, PT ;  /* 0x000000890200720c */ /* 0x000fc40003f86270 */
[C---:B------:R-:W-:Y:S02]  /*41f0*/  IADD3 R2, R92.reuse, 0x38, RZ ;  /* 0x000000385c027810 */ /* 0x040fe40007ffe0ff */
[----:B------:R-:W-:Y:S02]  /*4200*/  IADD3 R16, R92, 0x39, RZ ;  /* 0x000000395c107810 */ /* 0x000fe40007ffe0ff */
[----:B------:R-:W-:Y:S02]  /*4210*/  FSEL R156, R75, -INF , !P2 ;  /* 0xff8000004b9c7808 */ /* 0x000fe40005000000 */
[----:B------:R-:W-:Y:S02]  /*4220*/  FSEL R131, R68, -INF , !P0 ;  /* 0xff80000044837808 */ /* 0x000fe40004000000 */
[----:B------:R-:W-:Y:S02]  /*4230*/  FSEL R130, R70, -INF , !P4 ;  /* 0xff80000046827808 */ /* 0x000fe40006000000 */
[----:B------:R-:W-:-:S02]  /*4240*/  FSEL R143, R69, -INF , !P1 ;  /* 0xff800000458f7808 */ /* 0x000fc40004800000 */
[CC--:B------:R-:W-:Y:S02]  /*4250*/  ISETP.GE.AND P2, PT, R2.reuse, R138.reuse, PT ;  /* 0x0000008a0200720c */ /* 0x0c0fe40003f46270 */
[-C--:B------:R-:W-:Y:S02]  /*4260*/  ISETP.GE.AND P0, PT, R2, R137.reuse, PT ;  /* 0x000000890200720c */ /* 0x080fe40003f06270 */
[C---:B------:R-:W-:Y:S02]  /*4270*/  ISETP.GE.AND P4, PT, R16.reuse, R138, PT ;  /* 0x0000008a1000720c */ /* 0x040fe40003f86270 */
[----:B------:R-:W-:Y:S02]  /*4280*/  ISETP.GE.AND P1, PT, R16, R137, PT ;  /* 0x000000891000720c */ /* 0x000fe40003f26270 */
[C---:B------:R-:W-:Y:S01]  /*4290*/  IADD3 R2, R92.reuse, 0x40, RZ ;  /* 0x000000405c027810 */ /* 0x040fe20007ffe0ff */
[----:B-1----:R-:W-:Y:S01]  /*42a0*/  HMMA.16816.F32.BF16 R20, R4, R12, R44 ;  /* 0x0000000c0414723c */ /* 0x002fe2000004182c */
[----:B------:R-:W-:-:S02]  /*42b0*/  IADD3 R16, R92, 0x41, RZ ;  /* 0x000000415c107810 */ /* 0x000fc40007ffe0ff */
[----:B------:R-:W-:Y:S02]  /*42c0*/  FSEL R146, R71, -INF , !P5 ;  /* 0xff80000047927808 */ /* 0x000fe40006800000 */
[----:B------:R-:W-:Y:S02]  /*42d0*/  FSEL R145, R64, -INF , !P2 ;  /* 0xff80000040917808 */ /* 0x000fe40005000000 */
[----:B------:R-:W-:Y:S02]  /*42e0*/  FSEL R140, R66, -INF , !P0 ;  /* 0xff800000428c7808 */ /* 0x000fe40004000000 */
[----:B------:R-:W-:Y:S02]  /*42f0*/  FSEL R147, R65, -INF , !P4 ;  /* 0xff80000041937808 */ /* 0x000fe40006000000 */
[C---:B------:R-:W-:Y:S02]  /*4300*/  ISETP.GE.AND P5, PT, R2.reuse, R138, PT ;  /* 0x0000008a0200720c */ /* 0x040fe40003fa6270 */
        /* <DEDUP_REMOVED lines=8> */
[----:B------:R-:W-:Y:S02]  /*4390*/  FSEL R127, R61, -INF , !P0 ;  /* 0xff8000003d7f7808 */ /* 0x000fe40004000000 */
[CC--:B------:R-:W-:Y:S02]  /*43a0*/  ISETP.GE.AND P1, PT, R2.reuse, R138.reuse, PT ;  /* 0x0000008a0200720c */ /* 0x0c0fe40003f26270 */
[-C--:B------:R-:W-:Y:S02]  /*43b0*/  ISETP.GE.AND P5, PT, R2, R137.reuse, PT ;  /* 0x000000890200720c */ /* 0x080fe40003fa6270 */
[C---:B------:R-:W-:Y:S02]  /*43c0*/  ISETP.GE.AND P2, PT, R16.reuse, R138, PT ;  /* 0x0000008a1000720c */ /* 0x040fe40003f46270 */
[----:B------:R-:W-:-:S02]  /*43d0*/  ISETP.GE.AND P0, PT, R16, R137, PT ;  /* 0x000000891000720c */ /* 0x000fc40003f06270 */
[C---:B------:R-:W-:Y:S02]  /*43e0*/  IADD3 R2, R92.reuse, 0x50, RZ ;  /* 0x000000505c027810 */ /* 0x040fe40007ffe0ff */
[----:B------:R-:W-:Y:S02]  /*43f0*/  IADD3 R16, R92, 0x51, RZ ;  /* 0x000000515c107810 */ /* 0x000fe40007ffe0ff */
[----:B------:R-:W-:Y:S02]  /*4400*/  FSEL R141, R56, -INF , !P1 ;  /* 0xff800000388d7808 */ /* 0x000fe40004800000 */
[----:B------:R-:W-:Y:S02]  /*4410*/  FSEL R126, R58, -INF , !P5 ;  /* 0xff8000003a7e7808 */ /* 0x000fe40006800000 */
[----:B------:R-:W-:Y:S02]  /*4420*/  ISETP.GE.AND P1, PT, R2, R137, PT ;  /* 0x000000890200720c */ /* 0x000fe40003f26270 */
[----:B------:R-:W-:-:S02]  /*4430*/  ISETP.GE.AND P5, PT, R16, R138, PT ;  /* 0x0000008a1000720c */ /* 0x000fc40003fa6270 */
[----:B------:R-:W-:Y:S02]  /*4440*/  IADD3 R12, R92, 0x59, RZ ;  /* 0x000000595c0c7810 */ /* 0x000fe40007ffe0ff */
[----:B------:R-:W-:Y:S02]  /*4450*/  FSEL R139, R57, -INF , !P2 ;  /* 0xff800000398b7808 */ /* 0x000fe40005000000 */
[----:B------:R-:W-:Y:S02]  /*4460*/  ISETP.GE.AND P2, PT, R16, R137, PT ;  /* 0x000000891000720c */ /* 0x000fe40003f46270 */
[----:B------:R-:W-:Y:S02]  /*4470*/  FSEL R16, R54, -INF , !P1 ;  /* 0xff80000036107808 */ /* 0x000fe40004800000 */
[----:B------:R-:W-:Y:S02]  /*4480*/  FSEL R17, R53, -INF , !P5 ;  /* 0xff80000035117808 */ /* 0x000fe40006800000 */
[----:B------:R-:W-:-:S02]  /*4490*/  ISETP.GE.AND P1, PT, R12, R138, PT ;  /* 0x0000008a0c00720c */ /* 0x000fc40003f26270 */
[----:B------:R-:W-:Y:S02]  /*44a0*/  ISETP.GE.AND P5, PT, R12, R137, PT ;  /* 0x000000890c00720c */ /* 0x000fe40003fa6270 */
[----:B------:R-:W-:Y:S01]  /*44b0*/  HMMA.16816.F32.BF16 R12, R4, R14, R40 ;  /* 0x0000000e040c723c */ /* 0x000fe20000041828 */
[----:B------:R-:W-:Y:S02]  /*44c0*/  FSEL R144, R63, -INF , !P4 ;  /* 0xff8000003f907808 */ /* 0x000fe40006000000 */
        /* <DEDUP_REMOVED lines=20> */
[----:B------:R-:W-:Y:S02]  /*4610*/  ISETP.GE.AND P5, PT, R2, R137, PT ;  /* 0x000000890200720c */ /* 0x000fe40003fa6270 */
[----:B------:R-:W-:-:S02]  /*4620*/  FSEL R43, R21, -INF , !P4 ;  /* 0xff800000152b7808 */ /* 0x000fc40006000000 */
[----:B------:R-:W-:Y:S02]  /*4630*/  FSEL R21, R38, -INF , !P5 ;  /* 0xff80000026157808 */ /* 0x000fe40006800000 */
[----:B------:R-:W-:Y:S02]  /*4640*/  FSEL R61, R49, -INF , !P1 ;  /* 0xff800000313d7808 */ /* 0x000fe40004800000 */
[----:B------:R-:W-:Y:S02]  /*4650*/  ISETP.GE.AND P5, PT, R92, R138, PT ;  /* 0x0000008a5c00720c */ /* 0x000fe40003fa6270 */
[----:B------:R-:W-:Y:S02]  /*4660*/  ISETP.GE.AND P1, PT, R24, R137, PT ;  /* 0x000000891800720c */ /* 0x000fe40003f26270 */
[----:B------:R-:W-:Y:S02]  /*4670*/  IADD3 R20, R92, 0x69, RZ ;  /* 0x000000695c147810 */ /* 0x000fe40007ffe0ff */
[----:B------:R-:W-:-:S02]  /*4680*/  FSEL R28, R28, -INF , !P5 ;  /* 0xff8000001c1c7808 */ /* 0x000fc40006800000 */
[----:B------:R-:W-:Y:S02]  /*4690*/  FSEL R24, R22, -INF , !P0 ;  /* 0xff80000016187808 */ /* 0x000fe40004000000 */
[----:B------:R-:W-:Y:S02]  /*46a0*/  FSEL R23, R23, -INF , !P1 ;  /* 0xff80000017177808 */ /* 0x000fe40004800000 */
[----:B------:R-:W-:Y:S02]  /*46b0*/  ISETP.GT.AND P5, PT, R182, R175, PT ;  /* 0x000000afb600720c */ /* 0x000fe40003fa4270 */
[-C--:B------:R-:W-:Y:S02]  /*46c0*/  ISETP.GE.AND P0, PT, R20, R138.reuse, PT ;  /* 0x0000008a1400720c */ /* 0x080fe40003f06270 */
[----:B------:R-:W-:Y:S02]  /*46d0*/  ISETP.GE.AND P1, PT, R2, R138, PT ;  /* 0x0000008a0200720c */ /* 0x000fe40003f26270 */
[----:B------:R-:W-:-:S02]  /*46e0*/  IADD3 R2, R92, 0x71, RZ ;  /* 0x000000715c027810 */ /* 0x000fc40007ffe0ff */
        /* <DEDUP_REMOVED lines=10> */
[----:B------:R-:W-:Y:S02]  /*4790*/  FSEL R20, R39, -INF , !P0 ;  /* 0xff80000027147808 */ /* 0x000fe40004000000 */
[----:B------:R-:W-:-:S02]  /*47a0*/  FSEL R6, R31, -INF , !P3 ;  /* 0xff8000001f067808 */ /* 0x000fc40005800000 */
[CC--:B------:R-:W-:Y:S02]  /*47b0*/  ISETP.GE.AND P4, PT, R4.reuse, R138.reuse, PT ;  /* 0x0000008a0400720c */ /* 0x0c0fe40003f86270 */
[-C--:B------:R-:W-:Y:S01]  /*47c0*/  ISETP.GE.AND P1, PT, R4, R137.reuse, PT ;  /* 0x000000890400720c */ /* 0x080fe20003f26270 */
[----:B------:R-:W-:Y:S01]  /*47d0*/  IMAD.IADD R4, R0, 0x1, R123 ;  /* 0x0000000100047824 */ /* 0x000fe200078e027b */
[-C--:B------:R-:W-:Y:S02]  /*47e0*/  ISETP.GE.AND P2, PT, R92, R137.reuse, PT ;  /* 0x000000895c00720c */ /* 0x080fe40003f46270 */
[C---:B------:R-:W-:Y:S02]  /*47f0*/  ISETP.GE.AND P3, PT, R2.reuse, R138, PT ;  /* 0x0000008a0200720c */ /* 0x040fe40003f66270 */
[----:B------:R-:W-:Y:S02]  /*4800*/  ISETP.GE.AND P0, PT, R2, R137, PT ;  /* 0x000000890200720c */ /* 0x000fe40003f06270 */
[----:B------:R-:W-:-:S02]  /*4810*/  FSEL R30, R30, -INF , !P2 ;  /* 0xff8000001e1e7808 */ /* 0x000fc40005000000 */
[----:B------:R-:W-:Y:S02]  /*4820*/  FSEL R51, R8, -INF , !P4 ;  /* 0xff80000008337808 */ /* 0x000fe40006000000 */
[----:B------:R-:W-:Y:S02]  /*4830*/  FSEL R48, R10, -INF , !P1 ;  /* 0xff8000000a307808 */ /* 0x000fe40004800000 */
[----:B------:R-:W-:Y:S02]  /*4840*/  FSEL R50, R9, -INF , !P3 ;  /* 0xff80000009327808 */ /* 0x000fe40005800000 */
[----:B------:R-:W-:Y:S01]  /*4850*/  FSEL R47, R11, -INF , !P0 ;  /* 0xff8000000b2f7808 */ /* 0x000fe20004000000 */
[----:B------:R-:W-:Y:S05]  /*4860*/  @!P5 BRA `(.L_x_1256) ;  /* 0x00000b900000d947 */ /* 0x000fea0003800000 */
[----:B------:R-:W-:Y:S05]  /*4870*/  @!P6 BRA `(.L_x_1257) ;  /* 0x000003900000e947 */ /* 0x000fea0003800000 */
[----:B------:R-:W1:Y:S01]  /*4880*/  I2F.RP R8, R133 ;  /* 0x0000008500087306 */ /* 0x000e620000209400 */
[----:B------:R-:W-:Y:S02]  /*4890*/  IADD3 R9, R119, -0x80, RZ ;  /* 0xffffff8077097810 */ /* 0x000fe40007ffe0ff */
[----:B------:R-:W-:-:S02]  /*48a0*/  IABS R5, R119 ;  /* 0x0000007700057213 */ /* 0x000fc40000000000 */
[----:B------:R-:W-:Y:S02]  /*48b0*/  IABS R2, R9 ;  /* 0x0000000900027213 */ /* 0x000fe40000000000 */
[----:B------:R-:W-:Y:S02]  /*48c0*/  LOP3.LUT R119, R119, c[0x0][0x2d0], RZ, 0x3c, !PT ;  /* 0x0000b40077777a12 */ /* 0x000fe400078e3cff */
[----:B------:R-:W-:Y:S02]  /*48d0*/  LOP3.LUT R9, R9, c[0x0][0x2d0], RZ, 0x3c, !PT ;  /* 0x0000b40009097a12 */ /* 0x000fe400078e3cff */
[----:B------:R-:W-:Y:S01]  /*48e0*/  ISETP.GE.AND P2, PT, R119, RZ, PT ;  /* 0x000000ff7700720c */ /* 0x000fe20003f46270 */
        /* <DEDUP_REMOVED lines=20> */
[----:B------:R-:W-:Y:S02]  /*4a30*/  ISETP.GE.AND P0, PT, R9, RZ, PT ;  /* 0x000000ff0900720c */ /* 0x000fe40003f06270 */
[----:B------:R-:W-:-:S02]  /*4a40*/  @!P1 IADD3 R7, R7, 0x1, RZ ;  /* 0x0000000107079810 */ /* 0x000fc40007ffe0ff */
[----:B------:R-:W-:Y:S02]  /*4a50*/  ISETP.NE.AND P1, PT, RZ, c[0x0][0x2d0], PT ;  /* 0x0000b400ff007a0c */ /* 0x000fe40003f25270 */
[----:B------:R-:W-:-:S03]  /*4a60*/  LOP3.LUT R0, RZ, c[0x0][0x2d0], RZ, 0x33, !PT ;  /* 0x0000b400ff007a12 */ /* 0x000fc600078e33ff */
        /* <DEDUP_REMOVED lines=20> */
[----:B------:R-:W-:-:S05]  /*4bb0*/  SHF.R.S32.HI R2, RZ, 0x1f, R7 ;  /* 0x0000001fff027819 */ /* 0x000fca0000011407 */
[----:B------:R-:W-:-:S04]  /*4bc0*/  IMAD R2, R2, c[0x0][0x180], RZ ;  /* 0x0000600002027a24 */ /* 0x000fc800078e02ff */
[----:B------:R-:W-:-:S04]  /*4bd0*/  IMAD R2, R7, c[0x0][0x184], R2 ;  /* 0x0000610007027a24 */ /* 0x000fc800078e0202 */
[----:B------:R-:W-:Y:S01]  /*4be0*/  IMAD.IADD R10, R9, 0x1, R2 ;  /* 0x00000001090a7824 */ /* 0x000fe200078e0202 */
[----:B------:R-:W-:Y:S01]  /*4bf0*/  MOV R9, R8 ;  /* 0x0000000800097202 */ /* 0x000fe20000000f00 */
[----:B------:R-:W-:Y:S05]  /*4c00*/  BRA `(.L_x_1258) ;  /* 0x0000002000007947 */ /* 0x000fea0003800000 */
.L_x_1257:
[----:B------:R-:W-:-:S04]  /*4c10*/  LEA R9, -R132, RZ, 0x7 ;  /* 0x000000ff84097211 */ /* 0x000fc800078e39ff */
[----:B------:R-:W-:Y:S02]  /*4c20*/  SHF.R.S32.HI R10, RZ, 0x1f, R9 ;  /* 0x0000001fff0a7819 */ /* 0x000fe40000011409 */
.L_x_1258:
        /* <DEDUP_REMOVED lines=121> */
.L_x_1260:
[----:B------:R-:W-:Y:S05]  /*53c0*/  BSYNC B0 ;  /* 0x0000000000007941 */ /* 0x000fea0003800000 */
.L_x_1259:
[----:B------:R-:W0:Y:S01]  /*53d0*/  LDGDEPBAR ;  /* 0x00000000000079af */ /* 0x000e220000000000 */
[----:B------:R-:W-:-:S04]  /*53e0*/  IADD3 R134, P0, R9, R134, RZ ;  /* 0x0000008609867210 */ /* 0x000fc80007f1e0ff */
[----:B------:R-:W-:Y:S02]  /*53f0*/  IADD3.X R135, R10, R135, RZ, P0, !PT ;  /* 0x000000870a877210 */ /* 0x000fe400007fe4ff */
.L_x_1256:
        /* <DEDUP_REMOVED lines=62> */
[----:B------:R-:W-:Y:S01]  /*57e0*/  SHF.L.U32 R170, R4, 0x1, RZ ;  /* 0x0000000104aa7819 */ /* 0x000fe200000006ff */
[----:B------:R-:W2:Y:S03]  /*57f0*/  SHFL.BFLY PT, R7, R0, 0x2, 0x1f ;  /* 0x0c401f0000077f89 */ /* 0x000ea600000e0000 */
[----:B------:R-:W-:Y:S01]  /*5800*/  LEA R168, R3, R170, 0x1 ;  /* 0x000000aa03a87211 */ /* 0x000fe200078e08ff */
[----:B------:R-:W3:Y:S04]  /*5810*/  SHFL.BFLY PT, R5, R8, 0x2, 0x1f ;  /* 0x0c401f0008057f89 */ /* 0x000ee800000e0000 */
[----:B-1----:R-:W-:Y:S04]  /*5820*/  LDSM.16.MT88.4 R12, [R170+0xb400] ;  /* 0x00b40000aa0c783b */ /* 0x002fe80000004200 */
[----:B------:R-:W-:Y:S04]  /*5830*/  LDSM.16.MT88.4 R108, [R170+0xd000] ;  /* 0x00d00000aa6c783b */ /* 0x000fe80000004200 */
[----:B------:R-:W-:Y:S04]  /*5840*/  LDSM.16.MT88.4 R68, [R170+0x9000] ;  /* 0x00900000aa44783b */ /* 0x000fe80000004200 */
[----:B------:R-:W-:Y:S01]  /*5850*/  LDSM.16.MT88.4 R76, [R168+0x9000] ;  /* 0x00900000a84c783b */ /* 0x000fe20000004200 */
[----:B--2---:R-:W-:-:S03]  /*5860*/  FMNMX.FTZ R7, R0, R7, !PT ;  /* 0x0000000700077209 */ /* 0x004fc60007810000 */
[----:B------:R-:W-:Y:S01]  /*5870*/  LDSM.16.MT88.4 R32, [R170+0x9400] ;  /* 0x00940000aa20783b */ /* 0x000fe20000004200 */
[----:B---3--:R-:W-:-:S03]  /*5880*/  FMNMX.FTZ R5, R8, R5, !PT ;  /* 0x0000000508057209 */ /* 0x008fc60007810000 */
[----:B------:R-:W1:Y:S04]  /*5890*/  SHFL.BFLY PT, R2, R7, 0x1, 0x1f ;  /* 0x0c201f0007027f89 */ /* 0x000e6800000e0000 */
[----:B------:R-:W2:Y:S04]  /*58a0*/  SHFL.BFLY PT, R0, R5, 0x1, 0x1f ;  /* 0x0c201f0005007f89 */ /* 0x000ea800000e0000 */
[----:B------:R-:W-:Y:S01]  /*58b0*/  LDSM.16.MT88.4 R8, [R168+0xb400] ;  /* 0x00b40000a808783b */ /* 0x000fe20000004200 */
[----:B-1----:R-:W-:Y:S02]  /*58c0*/  FMNMX.FTZ R2, R7, R2, !PT ;  /* 0x0000000207027209 */ /* 0x002fe40007810000 */
[----:B--2---:R-:W-:-:S03]  /*58d0*/  FMNMX.FTZ R0, R5, R0, !PT ;  /* 0x0000000005007209 */ /* 0x004fc60007810000 */
[C---:B------:R-:W-:Y:S01]  /*58e0*/  FMUL.FTZ R56, R2.reuse, c[0x0][0x23c] ;  /* 0x00008f0002387a20 */ /* 0x040fe20000410000 */
[----:B------:R-:W-:Y:S01]  /*58f0*/  FSETP.NEU.FTZ.AND P0, PT, R2, -INF , PT ;  /* 0xff8000000200780b */ /* 0x000fe20003f1d000 */
[----:B------:R-:W-:-:S03]  /*5900*/  FMUL.FTZ R53, R0, c[0x0][0x23c] ;  /* 0x00008f0000357a20 */ /* 0x000fc60000410000 */
[----:B------:R-:W-:Y:S02]  /*5910*/  FSEL R56, R56, RZ, P0 ;  /* 0x000000ff38387208 */ /* 0x000fe40000000000 */
[----:B------:R-:W-:-:S03]  /*5920*/  FSETP.NEU.FTZ.AND P0, PT, R0, -INF , PT ;  /* 0xff8000000000780b */ /* 0x000fc60003f1d000 */
[--C-:B------:R-:W-:Y:S01]  /*5930*/  FFMA.FTZ R122, R95, c[0x0][0x23c], -R56.reuse ;  /* 0x00008f005f7a7a23 */ /* 0x100fe20000010838 */
[----:B------:R-:W-:Y:S01]  /*5940*/  FSEL R53, R53, RZ, P0 ;  /* 0x000000ff35357208 */ /* 0x000fe20000000000 */
[--C-:B------:R-:W-:Y:S01]  /*5950*/  FFMA.FTZ R119, R93, c[0x0][0x23c], -R56.reuse ;  /* 0x00008f005d777a23 */ /* 0x100fe20000010838 */
[----:B------:R-:W-:Y:S01]  /*5960*/  LEA R192, P0, R134, c[0x0][0x168], 0x1 ;  /* 0x00005a0086c07a11 */ /* 0x000fe200078008ff */
[--C-:B------:R-:W-:Y:S02]  /*5970*/  FFMA.FTZ R123, R28, c[0x0][0x23c], -R56.reuse ;  /* 0x00008f001c7b7a23 */ /* 0x100fe40000010838 */
[----:B------:R-:W-:Y:S01]  /*5980*/  FFMA.FTZ R67, R94, c[0x0][0x23c], -R53 ;  /* 0x00008f005e437a23 */ /* 0x000fe20000010835 */
[----:B------:R-:W-:Y:S01]  /*5990*/  MUFU.EX2 R122, R122 ;  /* 0x0000007a007a7308 */ /* 0x000fe20000000800 */
[----:B------:R-:W1:Y:S01]  /*59a0*/  LDSM.16.MT88.4 R92, [R168+0xb000] ;  /* 0x00b00000a85c783b */ /* 0x000e620000004200 */
[----:B------:R-:W-:Y:S01]  /*59b0*/  FFMA.FTZ R64, R97, c[0x0][0x23c], -R56 ;  /* 0x00008f0061407a23 */ /* 0x000fe20000010838 */
[----:B------:R-:W-:Y:S01]  /*59c0*/  LEA.HI.X R191, R134, c[0x0][0x16c], R135, 0x1, P0 ;  /* 0x00005b0086bf7a11 */ /* 0x000fe200000f0c87 */
[----:B------:R-:W-:-:S02]  /*59d0*/  FFMA.FTZ R125, R30, c[0x0][0x23c], -R53 ;  /* 0x00008f001e7d7a23 */ /* 0x000fc40000010835 */
[--C-:B------:R-:W-:Y:S02]  /*59e0*/  FFMA.FTZ R124, R6, c[0x0][0x23c], -R53.reuse ;  /* 0x00008f00067c7a23 */ /* 0x100fe40000010835 */
[--C-:B------:R-:W-:Y:S01]  /*59f0*/  FFMA.FTZ R66, R88, c[0x0][0x23c], -R53.reuse ;  /* 0x00008f0058427a23 */ /* 0x100fe20000010835 */
[----:B------:R-:W2:Y:S01]  /*5a00*/  MUFU.EX2 R123, R123 ;  /* 0x0000007b007b7308 */ /* 0x000ea20000000800 */
[--C-:B------:R-:W-:Y:S02]  /*5a10*/  FFMA.FTZ R54, R85, c[0x0][0x23c], -R56.reuse ;  /* 0x00008f0055367a23 */ /* 0x100fe40000010838 */
[--C-:B------:R-:W-:Y:S02]  /*5a20*/  FFMA.FTZ R58, R86, c[0x0][0x23c], -R53.reuse ;  /* 0x00008f00563a7a23 */ /* 0x100fe40000010835 */
[----:B------:R-:W-:Y:S02]  /*5a30*/  FFMA.FTZ R57, R84, c[0x0][0x23c], -R53 ;  /* 0x00008f0054397a23 */ /* 0x000fe40000010835 */
[----:B------:R-:W3:Y:S01]  /*5a40*/  LDSM.16.MT88.4 R84, [R170+0xb000] ;  /* 0x00b00000aa54783b */ /* 0x000ee20000004200 */
[----:B------:R-:W-:Y:S01]  /*5a50*/  MUFU.EX2 R119, R119 ;  /* 0x0000007700777308 */ /* 0x000fe20000000800 */
[----:B------:R-:W-:-:S02]  /*5a60*/  FFMA.FTZ R65, R89, c[0x0][0x23c], -R56 ;  /* 0x00008f0059417a23 */ /* 0x000fc40000010838 */
[--C-:B------:R-:W-:Y:S02]  /*5a70*/  FFMA.FTZ R59, R29, c[0x0][0x23c], -R56.reuse ;  /* 0x00008f001d3b7a23 */ /* 0x100fe40000010838 */
[--C-:B------:R-:W-:Y:S01]  /*5a80*/  FFMA.FTZ R46, R81, c[0x0][0x23c], -R56.reuse ;  /* 0x00008f00512e7a23 */ /* 0x100fe20000010838 */
[----:B------:R-:W-:Y:S01]  /*5a90*/  LDSM.16.MT88.4 R28, [R168+0x9400] ;  /* 0x00940000a81c783b */ /* 0x000fe20000004200 */
[--C-:B------:R-:W-:Y:S01]  /*5aa0*/  FFMA.FTZ R55, R82, c[0x0][0x23c], -R53.reuse ;  /* 0x00008f0052377a23 */ /* 0x100fe20000010835 */
[----:B------:R-:W4:Y:S01]  /*5ab0*/  MUFU.EX2 R64, R64 ;  /* 0x0000004000407308 */ /* 0x000f220000000800 */
[----:B--2---:R-:W-:Y:S01]  /*5ac0*/  F2FP.BF16.PACK_AB R104, R122, R123 ;  /* 0x0000007b7a68723e */ /* 0x004fe200000010ff */
[----:B------:R-:W-:Y:S02]  /*5ad0*/  FFMA.FTZ R42, R80, c[0x0][0x23c], -R53 ;  /* 0x00008f00502a7a23 */ /* 0x000fe40000010835 */
[--C-:B------:R-:W-:Y:S02]  /*5ae0*/  FFMA.FTZ R44, R149, c[0x0][0x23c], -R56.reuse ;  /* 0x00008f00952c7a23 */ /* 0x100fe40000010838 */
[----:B------:R-:W-:-:S02]  /*5af0*/  FFMA.FTZ R41, R151, c[0x0][0x23c], -R56 ;  /* 0x00008f0097297a23 */ /* 0x000fc40000010838 */
[----:B------:R-:W-:Y:S01]  /*5b00*/  MUFU.EX2 R125, R125 ;  /* 0x0000007d007d7308 */ /* 0x000fe20000000800 */
[--C-:B------:R-:W-:Y:S02]  /*5b10*/  FFMA.FTZ R39, R153, c[0x0][0x23c], -R56.reuse ;  /* 0x00008f0099277a23 */ /* 0x100fe40000010838 */
[----:B------:R-:W-:Y:S02]  /*5b20*/  FFMA.FTZ R36, R155, c[0x0][0x23c], -R56 ;  /* 0x00008f009b247a23 */ /* 0x000fe40000010838 */
[--C-:B------:R-:W-:Y:S02]  /*5b30*/  FFMA.FTZ R40, R150, c[0x0][0x23c], -R53.reuse ;  /* 0x00008f0096287a23 */ /* 0x100fe40000010835 */
[--C-:B------:R-:W-:Y:S01]  /*5b40*/  FFMA.FTZ R37, R154, c[0x0][0x23c], -R53.reuse ;  /* 0x00008f009a257a23 */ /* 0x100fe20000010835 */
[----:B------:R-:W2:Y:S01]  /*5b50*/  MUFU.EX2 R124, R124 ;  /* 0x0000007c007c7308 */ /* 0x000ea20000000800 */
[----:B----4-:R-:W-:Y:S01]  /*5b60*/  F2FP.BF16.PACK_AB R106, R64, R119 ;  /* 0x00000077406a723e */ /* 0x010fe200000010ff */
[----:B------:R-:W-:-:S02]  /*5b70*/  FFMA.FTZ R38, R152, c[0x0][0x23c], -R53 ;  /* 0x00008f0098267a23 */ /* 0x000fc40000010835 */
[--C-:B------:R-:W-:Y:S02]  /*5b80*/  FFMA.FTZ R3, R148, c[0x0][0x23c], -R53.reuse ;  /* 0x00008f0094037a23 */ /* 0x100fe40000010835 */
[----:B------:R-:W-:Y:S02]  /*5b90*/  FFMA.FTZ R63, R63, c[0x0][0x23c], -R56 ;  /* 0x00008f003f3f7a23 */ /* 0x000fe40000010838 */
[----:B------:R-:W-:Y:S01]  /*5ba0*/  MUFU.EX2 R67, R67 ;  /* 0x0000004300437308 */ /* 0x000fe20000000800 */
[----:B------:R-:W-:Y:S02]  /*5bb0*/  FFMA.FTZ R60, R60, c[0x0][0x23c], -R53 ;  /* 0x00008f003c3c7a23 */ /* 0x000fe40000010835 */
[----:B------:R-:W-:Y:S02]  /*5bc0*/  FADD.FTZ R122, R123, R122 ;  /* 0x0000007a7b7a7221 */ /* 0x000fe40000010000 */
[--C-:B------:R-:W-:Y:S02]  /*5bd0*/  FFMA.FTZ R45, R45, c[0x0][0x23c], -R56.reuse ;  /* 0x00008f002d2d7a23 */ /* 0x100fe40000010838 */
[----:B------:R-:W-:Y:S01]  /*5be0*/  FFMA.FTZ R52, R52, c[0x0][0x23c], -R56 ;  /* 0x00008f0034347a23 */ /* 0x000fe20000010838 */
[----:B------:R-:W4:Y:S01]  /*5bf0*/  MUFU.EX2 R66, R66 ;  /* 0x0000004200427308 */ /* 0x000f220000000800 */
[----:B--2---:R-:W-:Y:S01]  /*5c00*/  F2FP.BF16.PACK_AB R105, R124, R125 ;  /* 0x0000007d7c69723e */ /* 0x004fe200000010ff */
[----:B------:R-:W-:-:S02]  /*5c10*/  FADD.FTZ R124, R125, R124 ;  /* 0x0000007c7d7c7221 */ /* 0x000fc40000010000 */
[--C-:B------:R-:W-:Y:S02]  /*5c20*/  FFMA.FTZ R48, R48, c[0x0][0x23c], -R53.reuse ;  /* 0x00008f0030307a23 */ /* 0x100fe40000010835 */
[----:B------:R-:W-:Y:S02]  /*5c30*/  FFMA.FTZ R47, R47, c[0x0][0x23c], -R53 ;  /* 0x00008f002f2f7a23 */ /* 0x000fe40000010835 */
[----:B------:R-:W-:Y:S01]  /*5c40*/  MUFU.EX2 R65, R65 ;  /* 0x0000004100417308 */ /* 0x000fe20000000800 */
[----:B----4-:R-:W-:-:S07]  /*5c50*/  F2FP.BF16.PACK_AB R107, R66, R67 ;  /* 0x00000043426b723e */ /* 0x010fce00000010ff */
[----:B------:R-:W2:Y:S01]  /*5c60*/  MUFU.EX2 R54, R54 ;  /* 0x0000003600367308 */ /* 0x000ea20000000800 */
[----:B------:R-:W-:-:S04]  /*5c70*/  FADD.FTZ R67, R67, R124 ;  /* 0x0000007c43437221 */ /* 0x000fc80000010000 */
[----:B------:R-:W-:Y:S01]  /*5c80*/  FADD.FTZ R67, R66, R67 ;  /* 0x0000004342437221 */ /* 0x000fe20000010000 */
[C---:B-1----:R-:W-:Y:S01]  /*5c90*/  HMMA.16816.F32.BF16 R88, R104.reuse, R92, RZ ;  /* 0x0000005c6858723c */ /* 0x042fe200000418ff */
[----:B------:R-:W-:Y:S01]  /*5ca0*/  FFMA.FTZ R66, R51, c[0x0][0x23c], -R56 ;  /* 0x00008f0033427a23 */ /* 0x000fe20000010838 */
[----:B------:R-:W-:Y:S06]  /*5cb0*/  MUFU.EX2 R59, R59 ;  /* 0x0000003b003b7308 */ /* 0x000fec0000000800 */
[----:B------:R-:W-:Y:S02]  /*5cc0*/  HMMA.16816.F32.BF16 R92, R104, R94, RZ ;  /* 0x0000005e685c723c */ /* 0x000fe400000418ff */
[----:B------:R-:W1:Y:S01]  /*5cd0*/  MUFU.EX2 R46, R46 ;  /* 0x0000002e002e7308 */ /* 0x000e620000000800 */
[----:B--2---:R-:W-:-:S05]  /*5ce0*/  F2FP.BF16.PACK_AB R4, R54, R65 ;  /* 0x000000413604723e */ /* 0x004fca00000010ff */
[C---:B---3--:R-:W-:Y:S02]  /*5cf0*/  HMMA.16816.F32.BF16 R80, R104.reuse, R84, RZ ;  /* 0x000000546850723c */ /* 0x048fe400000418ff */
[----:B------:R-:W-:Y:S06]  /*5d00*/  MUFU.EX2 R58, R58 ;  /* 0x0000003a003a7308 */ /* 0x000fec0000000800 */
[----:B------:R-:W-:Y:S02]  /*5d10*/  HMMA.16816.F32.BF16 R84, R104, R86, RZ ;  /* 0x000000566854723c */ /* 0x000fe400000418ff */
[----:B------:R-:W2:Y:S01]  /*5d20*/  MUFU.EX2 R57, R57 ;  /* 0x0000003900397308 */ /* 0x000ea20000000800 */
[----:B-1----:R-:W-:-:S05]  /*5d30*/  F2FP.BF16.PACK_AB R6, R46, R59 ;  /* 0x0000003b2e06723e */ /* 0x002fca00000010ff */
[C---:B------:R-:W-:Y:S02]  /*5d40*/  HMMA.16816.F32.BF16 R96, R104.reuse, R108, RZ ;  /* 0x0000006c6860723c */ /* 0x040fe400000418ff */
[----:B------:R-:W-:Y:S06]  /*5d50*/  MUFU.EX2 R55, R55 ;  /* 0x0000003700377308 */ /* 0x000fec0000000800 */
[----:B------:R-:W-:Y:S02]  /*5d60*/  HMMA.16816.F32.BF16 R108, R104, R110, RZ ;  /* 0x0000006e686c723c */ /* 0x000fe400000418ff */
[----:B------:R-:W1:Y:S01]  /*5d70*/  MUFU.EX2 R42, R42 ;  /* 0x0000002a002a7308 */ /* 0x000e620000000800 */
[----:B--2---:R-:W-:-:S05]  /*5d80*/  F2FP.BF16.PACK_AB R5, R57, R58 ;  /* 0x0000003a3905723e */ /* 0x004fca00000010ff */
[C---:B------:R-:W-:Y:S02]  /*5d90*/  HMMA.16816.F32.BF16 R112, R104.reuse, R68, RZ ;  /* 0x000000446870723c */ /* 0x040fe400000418ff */
[----:B------:R-:W-:Y:S06]  /*5da0*/  MUFU.EX2 R44, R44 ;  /* 0x0000002c002c7308 */ /* 0x000fec0000000800 */
[C---:B------:R-:W-:Y:S01]  /*5db0*/  HMMA.16816.F32.BF16 R72, R104.reuse, R76, RZ ;  /* 0x0000004c6848723c */ /* 0x040fe200000418ff */
[----:B-1----:R-:W-:Y:S01]  /*5dc0*/  F2FP.BF16.PACK_AB R7, R42, R55 ;  /* 0x000000372a07723e */ /* 0x002fe200000010ff */
[----:B------:R-:W1:Y:S06]  /*5dd0*/  MUFU.EX2 R41, R41 ;  /* 0x0000002900297308 */ /* 0x000e6c0000000800 */
[----:B------:R-:W-:Y:S02]  /*5de0*/  HMMA.16816.F32.BF16 R68, R104, R70, RZ ;  /* 0x000000466844723c */ /* 0x000fe400000418ff */
[----:B------:R-:W-:Y:S06]  /*5df0*/  MUFU.EX2 R39, R39 ;  /* 0x0000002700277308 */ /* 0x000fec0000000800 */
[C---:B------:R-:W-:Y:S02]  /*5e00*/  HMMA.16816.F32.BF16 R88, R4.reuse, R8, R88 ;  /* 0x000000080458723c */ /* 0x040fe40000041858 */
[----:B------:R-:W-:Y:S06]  /*5e10*/  MUFU.EX2 R36, R36 ;  /* 0x0000002400247308 */ /* 0x000fec0000000800 */
[C---:B------:R-:W-:Y:S01]  /*5e20*/  HMMA.16816.F32.BF16 R92, R4.reuse, R10, R92 ;  /* 0x0000000a045c723c */ /* 0x040fe2000004185c */
[----:B------:R-:W2:Y:S01]  /*5e30*/  LDSM.16.MT88.4 R8, [R170+0xd400] ;  /* 0x00d40000aa08783b */ /* 0x000ea20000004200 */
[----:B------:R-:W-:Y:S06]  /*5e40*/  MUFU.EX2 R40, R40 ;  /* 0x0000002800287308 */ /* 0x000fec0000000800 */
[C---:B------:R-:W-:Y:S02]  /*5e50*/  HMMA.16816.F32.BF16 R80, R4.reuse, R12, R80 ;  /* 0x0000000c0450723c */ /* 0x040fe40000041850 */
[----:B------:R-:W3:Y:S06]  /*5e60*/  MUFU.EX2 R37, R37 ;  /* 0x0000002500257308 */ /* 0x000eec0000000800 */
[----:B------:R-:W-:Y:S01]  /*5e70*/  HMMA.16816.F32.BF16 R84, R4, R14, R84 ;  /* 0x0000000e0454723c */ /* 0x000fe20000041854 */
[----:B------:R-:W4:Y:S01]  /*5e80*/  LDSM.16.MT88.4 R12, [R168+0xd000] ;  /* 0x00d00000a80c783b */ /* 0x000f220000004200 */
[----:B------:R-:W-:Y:S06]  /*5e90*/  MUFU.EX2 R38, R38 ;  /* 0x0000002600267308 */ /* 0x000fec0000000800 */
[----:B------:R-:W-:Y:S02]  /*5ea0*/  HMMA.16816.F32.BF16 R76, R104, R78, RZ ;  /* 0x0000004e684c723c */ /* 0x000fe400000418ff */
[----:B------:R-:W-:Y:S06]  /*5eb0*/  MUFU.EX2 R3, R3 ;  /* 0x0000000300037308 */ /* 0x000fec0000000800 */
[C---:B------:R-:W-:Y:S02]  /*5ec0*/  HMMA.16816.F32.BF16 R112, R4.reuse, R32, R112 ;  /* 0x000000200470723c */ /* 0x040fe40000041870 */
[----:B------:R-:W-:Y:S05]  /*5ed0*/  MUFU.EX2 R63, R63 ;  /* 0x0000003f003f7308 */ /* 0x000fea0000000800 */
[--C-:B------:R-:W-:Y:S01]  /*5ee0*/  FFMA.FTZ R33, R156, c[0x0][0x23c], -R53.reuse ;  /* 0x00008f009c217a23 */ /* 0x100fe20000010835 */
[C---:B------:R-:W-:Y:S01]  /*5ef0*/  HMMA.16816.F32.BF16 R68, R4.reuse, R34, R68 ;  /* 0x000000220444723c */ /* 0x040fe20000041844 */
[--C-:B------:R-:W-:Y:S01]  /*5f00*/  FFMA.FTZ R32, R143, c[0x0][0x23c], -R56.reuse ;  /* 0x00008f008f207a23 */ /* 0x100fe20000010838 */
[----:B------:R-:W-:Y:S05]  /*5f10*/  MUFU.EX2 R60, R60 ;  /* 0x0000003c003c7308 */ /* 0x000fea0000000800 */
[--C-:B------:R-:W-:Y:S01]  /*5f20*/  FFMA.FTZ R35, R131, c[0x0][0x23c], -R56.reuse ;  /* 0x00008f0083237a23 */ /* 0x100fe20000010838 */
[----:B--2---:R-:W-:Y:S01]  /*5f30*/  HMMA.16816.F32.BF16 R96, R4, R8, R96 ;  /* 0x000000080460723c */ /* 0x004fe20000041860 */
[----:B------:R-:W-:Y:S01]  /*5f40*/  FFMA.FTZ R34, R130, c[0x0][0x23c], -R53 ;  /* 0x00008f0082227a23 */ /* 0x000fe20000010835 */
[----:B------:R-:W2:Y:S01]  /*5f50*/  MUFU.EX2 R33, R33 ;  /* 0x0000002100217308 */ /* 0x000ea20000000800 */
[----:B------:R-:W-:-:S02]  /*5f60*/  FFMA.FTZ R131, R127, c[0x0][0x23c], -R56 ;  /* 0x00008f007f837a23 */ /* 0x000fc40000010838 */
[----:B------:R-:W-:-:S03]  /*5f70*/  FFMA.FTZ R127, R126, c[0x0][0x23c], -R53 ;  /* 0x00008f007e7f7a23 */ /* 0x000fc60000010835 */
[----:B------:R-:W-:Y:S01]  /*5f80*/  HMMA.16816.F32.BF16 R108, R4, R10, R108 ;  /* 0x0000000a046c723c */ /* 0x000fe2000004186c */
[----:B------:R-:W5:Y:S01]  /*5f90*/  LDSM.16.MT88.4 R8, [R168+0xd400] ;  /* 0x00d40000a808783b */ /* 0x000f620000004200 */
[--C-:B------:R-:W-:Y:S01]  /*5fa0*/  FFMA.FTZ R130, R141, c[0x0][0x23c], -R56.reuse ;  /* 0x00008f008d827a23 */ /* 0x100fe20000010838 */
[----:B------:R-:W-:Y:S01]  /*5fb0*/  MUFU.EX2 R35, R35 ;  /* 0x0000002300237308 */ /* 0x000fe20000000800 */
[--C-:B------:R-:W-:Y:S02]  /*5fc0*/  FFMA.FTZ R126, R142, c[0x0][0x23c], -R53.reuse ;  /* 0x00008f008e7e7a23 */ /* 0x100fe40000010835 */
[--C-:B------:R-:W-:Y:S02]  /*5fd0*/  FFMA.FTZ R142, R61, c[0x0][0x23c], -R56.reuse ;  /* 0x00008f003d8e7a23 */ /* 0x100fe40000010838 */
[----:B----4-:R-:W-:Y:S01]  /*5fe0*/  HMMA.16816.F32.BF16 R100, R104, R12, RZ ;  /* 0x0000000c6864723c */ /* 0x010fe200000418ff */
[----:B------:R-:W-:Y:S02]  /*5ff0*/  FFMA.FTZ R141, R19, c[0x0][0x23c], -R56 ;  /* 0x00008f00138d7a23 */ /* 0x000fe40000010838 */
[----:B------:R-:W4:Y:S01]  /*6000*/  MUFU.EX2 R32, R32 ;  /* 0x0000002000207308 */ /* 0x000f220000000800 */
[----:B------:R-:W-:-:S02]  /*6010*/  FFMA.FTZ R61, R62, c[0x0][0x23c], -R53 ;  /* 0x00008f003e3d7a23 */ /* 0x000fc40000010835 */
[--C-:B------:R-:W-:Y:S02]  /*6020*/  FFMA.FTZ R62, R43, c[0x0][0x23c], -R56.reuse ;  /* 0x00008f002b3e7a23 */ /* 0x100fe40000010838 */
[----:B------:R-:W-:Y:S01]  /*6030*/  HMMA.16816.F32.BF16 R104, R104, R14, RZ ;  /* 0x0000000e6868723c */ /* 0x000fe200000418ff */
[----:B------:R-:W-:Y:S01]  /*6040*/  LDSM.16.MT88.4 R12, [R168+0xa400] ;  /* 0x00a40000a80c783b */ /* 0x000fe20000004200 */
[--C-:B------:R-:W-:Y:S01]  /*6050*/  FFMA.FTZ R43, R27, c[0x0][0x23c], -R56.reuse ;  /* 0x00008f001b2b7a23 */ /* 0x100fe20000010838 */
[----:B------:R-:W-:Y:S05]  /*6060*/  MUFU.EX2 R34, R34 ;  /* 0x0000002200227308 */ /* 0x000fea0000000800 */
[C---:B------:R-:W-:Y:S03]  /*6070*/  HMMA.16816.F32.BF16 R72, R4.reuse, R28, R72 ;  /* 0x0000001c0448723c */ /* 0x040fe60000041848 */
[----:B------:R-:W-:Y:S04]  /*6080*/  MUFU.EX2 R131, R131 ;  /* 0x0000008300837308 */ /* 0x000fe80000000800 */
[----:B------:R-:W-:Y:S01]  /*6090*/  FFMA.FTZ R28, R147, c[0x0][0x23c], -R56 ;  /* 0x00008f00931c7a23 */ /* 0x000fe20000010838 */
[----:B------:R-:W-:Y:S01]  /*60a0*/  HMMA.16816.F32.BF16 R76, R4, R30, R76 ;  /* 0x0000001e044c723c */ /* 0x000fe2000004184c */
[----:B------:R-:W-:-:S02]  /*60b0*/  FFMA.FTZ R29, R146, c[0x0][0x23c], -R53 ;  /* 0x00008f00921d7a23 */ /* 0x000fc40000010835 */
[----:B------:R-:W-:Y:S01]  /*60c0*/  MUFU.EX2 R130, R130 ;  /* 0x0000008200827308 */ /* 0x000fe20000000800 */
[----:B------:R-:W-:-:S03]  /*60d0*/  FFMA.FTZ R146, R16, c[0x0][0x23c], -R53 ;  /* 0x00008f0010927a23 */ /* 0x000fc60000010835 */
[--C-:B------:R-:W-:Y:S01]  /*60e0*/  FFMA.FTZ R31, R145, c[0x0][0x23c], -R56.reuse ;  /* 0x00008f00911f7a23 */ /* 0x100fe20000010838 */
[C---:B-----5:R-:W-:Y:S01]  /*60f0*/  HMMA.16816.F32.BF16 R100, R4.reuse, R8, R100 ;  /* 0x000000080464723c */ /* 0x060fe20000041864 */
[--C-:B------:R-:W-:Y:S02]  /*6100*/  FFMA.FTZ R30, R140, c[0x0][0x23c], -R53.reuse ;  /* 0x00008f008c1e7a23 */ /* 0x100fe40000010835 */
[----:B------:R-:W-:Y:S01]  /*6110*/  MUFU.EX2 R28, R28 ;  /* 0x0000001c001c7308 */ /* 0x000fe20000000800 */
[--C-:B------:R-:W-:Y:S02]  /*6120*/  FFMA.FTZ R140, R129, c[0x0][0x23c], -R56.reuse ;  /* 0x00008f00818c7a23 */ /* 0x100fe40000010838 */
[----:B------:R-:W-:Y:S02]  /*6130*/  FFMA.FTZ R129, R139, c[0x0][0x23c], -R56 ;  /* 0x00008f008b817a23 */ /* 0x000fe40000010838 */
[--C-:B------:R-:W-:Y:S01]  /*6140*/  FFMA.FTZ R139, R128, c[0x0][0x23c], -R53.reuse ;  /* 0x00008f00808b7a23 */ /* 0x100fe20000010835 */
[----:B------:R-:W-:Y:S01]  /*6150*/  HMMA.16816.F32.BF16 R104, R4, R10, R104 ;  /* 0x0000000a0468723c */ /* 0x000fe20000041868 */
[----:B------:R-:W5:Y:S01]  /*6160*/  LDSM.16.MT88.4 R8, [R170+0x9800] ;  /* 0x00980000aa08783b */ /* 0x000f620000004200 */
[----:B------:R-:W-:Y:S01]  /*6170*/  MUFU.EX2 R31, R31 ;  /* 0x0000001f001f7308 */ /* 0x000fe20000000800 */
[----:B------:R-:W-:-:S02]  /*6180*/  FFMA.FTZ R128, R144, c[0x0][0x23c], -R53 ;  /* 0x00008f0090807a23 */ /* 0x000fc40000010835 */
[----:B------:R-:W-:Y:S02]  /*6190*/  FFMA.FTZ R144, R17, c[0x0][0x23c], -R56 ;  /* 0x00008f0011907a23 */ /* 0x000fe40000010838 */
[----:B-1----:R-:W-:Y:S02]  /*61a0*/  F2FP.BF16.PACK_AB R4, R41, R44 ;  /* 0x0000002c2904723e */ /* 0x002fe400000010ff */
[----:B---3--:R-:W-:Y:S01]  /*61b0*/  F2FP.BF16.PACK_AB R5, R37, R40 ;  /* 0x000000282505723e */ /* 0x008fe200000010ff */
[----:B------:R-:W1:Y:S01]  /*61c0*/  MUFU.EX2 R29, R29 ;  /* 0x0000001d001d7308 */ /* 0x000e620000000800 */
[----:B------:R-:W-:Y:S02]  /*61d0*/  F2FP.BF16.PACK_AB R6, R36, R39 ;  /* 0x000000272406723e */ /* 0x000fe400000010ff */
[----:B--2---:R-:W-:-:S05]  /*61e0*/  F2FP.BF16.PACK_AB R7, R33, R38 ;  /* 0x000000262107723e */ /* 0x004fca00000010ff */
[----:B------:R-:W2:Y:S08]  /*61f0*/  MUFU.EX2 R30, R30 ;  /* 0x0000001e001e7308 */ /* 0x000eb00000000800 */
[----:B------:R-:W3:Y:S08]  /*6200*/  MUFU.EX2 R140, R140 ;  /* 0x0000008c008c7308 */ /* 0x000ef00000000800 */
[----:B------:R-:W-:Y:S01]  /*6210*/  MUFU.EX2 R129, R129 ;  /* 0x0000008100817308 */ /* 0x000fe20000000800 */
[C---:B-----5:R-:W-:Y:S07]  /*6220*/  HMMA.16816.F32.BF16 R112, R4.reuse, R8, R112 ;  /* 0x000000080470723c */ /* 0x060fee0000041870 */
[----:B------:R-:W-:Y:S01]  /*6230*/  MUFU.EX2 R139, R139 ;  /* 0x0000008b008b7308 */ /* 0x000fe20000000800 */
[C---:B------:R-:W-:Y:S01]  /*6240*/  HMMA.16816.F32.BF16 R68, R4.reuse, R10, R68 ;  /* 0x0000000a0444723c */ /* 0x040fe20000041844 */
[----:B------:R-:W5:Y:S06]  /*6250*/  LDSM.16.MT88.4 R8, [R168+0x9800] ;  /* 0x00980000a808783b */ /* 0x000f6c0000004200 */
[----:B------:R-:W1:Y:S08]  /*6260*/  MUFU.EX2 R128, R128 ;  /* 0x0000008000807308 */ /* 0x000e700000000800 */
[----:B------:R-:W-:Y:S08]  /*6270*/  MUFU.EX2 R127, R127 ;  /* 0x0000007f007f7308 */ /* 0x000ff00000000800 */
[----:B------:R-:W1:Y:S08]  /*6280*/  MUFU.EX2 R126, R126 ;  /* 0x0000007e007e7308 */ /* 0x000e700000000800 */
[----:B------:R-:W-:Y:S08]  /*6290*/  MUFU.EX2 R141, R141 ;  /* 0x0000008d008d7308 */ /* 0x000ff00000000800 */
[----:B------:R-:W1:Y:S01]  /*62a0*/  MUFU.EX2 R144, R144 ;  /* 0x0000009000907308 */ /* 0x000e620000000800 */
[C---:B-----5:R-:W-:Y:S07]  /*62b0*/  HMMA.16816.F32.BF16 R72, R4.reuse, R8, R72 ;  /* 0x000000080448723c */ /* 0x060fee0000041848 */
[----:B------:R-:W-:Y:S01]  /*62c0*/  MUFU.EX2 R142, R142 ;  /* 0x0000008e008e7308 */ /* 0x000fe20000000800 */
[C---:B------:R-:W-:Y:S01]  /*62d0*/  HMMA.16816.F32.BF16 R76, R4.reuse, R10, R76 ;  /* 0x0000000a044c723c */ /* 0x040fe2000004184c */
[----:B------:R-:W5:Y:S06]  /*62e0*/  LDSM.16.MT88.4 R8, [R170+0xb800] ;  /* 0x00b80000aa08783b */ /* 0x000f6c0000004200 */
[----:B------:R-:W-:Y:S08]  /*62f0*/  MUFU.EX2 R146, R146 ;  /* 0x0000009200927308 */ /* 0x000ff00000000800 */
[----:B------:R-:W1:Y:S08]  /*6300*/  MUFU.EX2 R61, R61 ;  /* 0x0000003d003d7308 */ /* 0x000e700000000800 */
[----:B------:R-:W-:Y:S08]  /*6310*/  MUFU.EX2 R45, R45 ;  /* 0x0000002d002d7308 */ /* 0x000ff00000000800 */
[----:B------:R-:W-:Y:S08]  /*6320*/  MUFU.EX2 R62, R62 ;  /* 0x0000003e003e7308 */ /* 0x000ff00000000800 */
[----:B------:R-:W-:Y:S01]  /*6330*/  MUFU.EX2 R43, R43 ;  /* 0x0000002b002b7308 */ /* 0x000fe20000000800 */
[C---:B-----5:R-:W-:Y:S07]  /*6340*/  HMMA.16816.F32.BF16 R80, R4.reuse, R8, R80 ;  /* 0x000000080450723c */ /* 0x060fee0000041850 */
[----:B------:R-:W-:Y:S01]  /*6350*/  MUFU.EX2 R52, R52 ;  /* 0x0000003400347308 */ /* 0x000fe20000000800 */
[C---:B------:R-:W-:Y:S01]  /*6360*/  HMMA.16816.F32.BF16 R84, R4.reuse, R10, R84 ;  /* 0x0000000a0454723c */ /* 0x040fe20000041854 */
[----:B------:R-:W5:Y:S06]  /*6370*/  LDSM.16.MT88.4 R8, [R168+0xb800] ;  /* 0x00b80000a808783b */ /* 0x000f6c0000004200 */
[----:B------:R-:W-:Y:S08]  /*6380*/  MUFU.EX2 R48, R48 ;  /* 0x0000003000307308 */ /* 0x000ff00000000800 */
[----:B------:R-:W-:Y:S01]  /*6390*/  MUFU.EX2 R47, R47 ;  /* 0x0000002f002f7308 */ /* 0x000fe20000000800 */
[C---:B-----5:R-:W-:Y:S08]  /*63a0*/  HMMA.16816.F32.BF16 R88, R4.reuse, R8, R88 ;  /* 0x000000080458723c */ /* 0x060ff00000041858 */
[C---:B------:R-:W-:Y:S01]  /*63b0*/  HMMA.16816.F32.BF16 R92, R4.reuse, R10, R92 ;  /* 0x0000000a045c723c */ /* 0x040fe2000004185c */
[----:B------:R-:W5:Y:S07]  /*63c0*/  LDSM.16.MT88.4 R8, [R170+0xd800] ;  /* 0x00d80000aa08783b */ /* 0x000f6e0000004200 */
[C---:B-----5:R-:W-:Y:S08]  /*63d0*/  HMMA.16816.F32.BF16 R96, R4.reuse, R8, R96 ;  /* 0x000000080460723c */ /* 0x060ff00000041860 */
[C---:B------:R-:W-:Y:S01]  /*63e0*/  HMMA.16816.F32.BF16 R108, R4.reuse, R10, R108 ;  /* 0x0000000a046c723c */ /* 0x040fe2000004186c */
[----:B------:R-:W5:Y:S07]  /*63f0*/  LDSM.16.MT88.4 R8, [R168+0xd800] ;  /* 0x00d80000a808783b */ /* 0x000f6e0000004200 */
[C---:B-----5:R-:W-:Y:S08]  /*6400*/  HMMA.16816.F32.BF16 R100, R4.reuse, R8, R100 ;  /* 0x000000080464723c */ /* 0x060ff00000041864 */
[----:B------:R-:W-:Y:S01]  /*6410*/  HMMA.16816.F32.BF16 R104, R4, R10, R104 ;  /* 0x0000000a0468723c */ /* 0x000fe20000041868 */
[----:B------:R-:W5:Y:S06]  /*6420*/  LDSM.16.MT88.4 R8, [R170+0x9c00] ;  /* 0x009c0000aa08783b */ /* 0x000f6c0000004200 */
[----:B----4-:R-:W-:-:S02]  /*6430*/  F2FP.BF16.PACK_AB R4, R32, R35 ;  /* 0x000000232004723e */ /* 0x010fc400000010ff */
[----:B-1----:R-:W-:Y:S02]  /*6440*/  F2FP.BF16.PACK_AB R5, R29, R34 ;  /* 0x000000221d05723e */ /* 0x002fe400000010ff */
[----:B------:R-:W-:Y:S02]  /*6450*/  F2FP.BF16.PACK_AB R6, R28, R31 ;  /* 0x0000001f1c06723e */ /* 0x000fe400000010ff */
[----:B--2---:R-:W-:-:S07]  /*6460*/  F2FP.BF16.PACK_AB R7, R3, R30 ;  /* 0x0000001e0307723e */ /* 0x004fce00000010ff */
[C---:B-----5:R-:W-:Y:S08]  /*6470*/  HMMA.16816.F32.BF16 R112, R4.reuse, R8, R112 ;  /* 0x000000080470723c */ /* 0x060ff00000041870 */
        /* <DEDUP_REMOVED lines=17> */
[----:B---3--:R-:W-:-:S02]  /*6590*/  F2FP.BF16.PACK_AB R4, R131, R140 ;  /* 0x0000008c8304723e */ /* 0x008fc400000010ff */
[----:B------:R-:W-:Y:S02]  /*65a0*/  F2FP.BF16.PACK_AB R5, R128, R139 ;  /* 0x0000008b8005723e */ /* 0x000fe400000010ff */
[----:B------:R-:W-:Y:S02]  /*65b0*/  F2FP.BF16.PACK_AB R6, R129, R130 ;  /* 0x000000828106723e */ /* 0x000fe400000010ff */
[----:B------:R-:W-:-:S07]  /*65c0*/  F2FP.BF16.PACK_AB R7, R126, R127 ;  /* 0x0000007f7e07723e */ /* 0x000fce00000010ff */
        /* <DEDUP_REMOVED lines=18> */
[----:B------:R-:W-:Y:S01]  /*66f0*/  FFMA.FTZ R6, R18, c[0x0][0x23c], -R53 ;  /* 0x00008f0012067a23 */ /* 0x000fe20000010835 */
[----:B------:R-:W-:Y:S01]  /*6700*/  F2FP.BF16.PACK_AB R4, R144, R141 ;  /* 0x0000008d9004723e */ /* 0x000fe200000010ff */
[----:B------:R-:W-:Y:S01]  /*6710*/  FADD.FTZ R5, R119, R122 ;  /* 0x0000007a77057221 */ /* 0x000fe20000010000 */
[----:B------:R-:W2:Y:S01]  /*6720*/  LDSM.16.MT88.4 R16, [R170+0xa400] ;  /* 0x00a40000aa10783b */ /* 0x000ea20000004200 */
[----:B------:R3:W4:Y:S01]  /*6730*/  MUFU.EX2 R119, R6 ;  /* 0x0000000600777308 */ /* 0x0007220000000800 */
[----:B------:R-:W-:-:S02]  /*6740*/  FFMA.FTZ R122, R26, c[0x0][0x23c], -R56 ;  /* 0x00008f001a7a7a23 */ /* 0x000fc40000010838 */
[----:B------:R-:W-:Y:S01]  /*6750*/  FADD.FTZ R64, R64, R5 ;  /* 0x0000000540407221 */ /* 0x000fe20000010000 */
[----:B------:R-:W-:-:S03]  /*6760*/  F2FP.BF16.PACK_AB R5, R61, R146 ;  /* 0x000000923d05723e */ /* 0x000fc600000010ff */
[----:B------:R-:W-:Y:S02]  /*6770*/  FADD.FTZ R123, R65, R64 ;  /* 0x00000040417b7221 */ /* 0x000fe40000010000 */
[--C-:B------:R-:W-:Y:S02]  /*6780*/  FFMA.FTZ R65, R24, c[0x0][0x23c], -R53.reuse ;  /* 0x00008f0018417a23 */ /* 0x100fe40000010835 */
[----:B------:R-:W-:Y:S02]  /*6790*/  FFMA.FTZ R64, R23, c[0x0][0x23c], -R53 ;  /* 0x00008f0017407a23 */ /* 0x000fe40000010835 */
[----:B------:R-:W-:Y:S02]  /*67a0*/  FADD.FTZ R54, R54, R123 ;  /* 0x0000007b36367221 */ /* 0x000fe40000010000 */
[----:B------:R-:W-:Y:S01]  /*67b0*/  MUFU.EX2 R65, R65 ;  /* 0x0000004100417308 */ /* 0x000fe20000000800 */
[----:B---3--:R-:W-:Y:S01]  /*67c0*/  F2FP.BF16.PACK_AB R6, R142, R63 ;  /* 0x0000003f8e06723e */ /* 0x008fe200000010ff */
[----:B------:R-:W-:Y:S01]  /*67d0*/  FADD.FTZ R59, R59, R54 ;  /* 0x000000363b3b7221 */ /* 0x000fe20000010000 */
[----:B----4-:R-:W-:Y:S01]  /*67e0*/  F2FP.BF16.PACK_AB R7, R60, R119 ;  /* 0x000000773c07723e */ /* 0x010fe200000010ff */
[----:B------:R-:W-:-:S04]  /*67f0*/  FFMA.FTZ R54, R21, c[0x0][0x23c], -R53 ;  /* 0x00008f0015367a23 */ /* 0x000fc80000010835 */
[----:B------:R-:W3:Y:S02]  /*6800*/  MUFU.EX2 R64, R64 ;  /* 0x0000004000407308 */ /* 0x000ee40000000800 */
[C---:B------:R-:W-:Y:S08]  /*6810*/  HMMA.16816.F32.BF16 R72, R4.reuse, R12, R72 ;  /* 0x0000000c0448723c */ /* 0x040ff00000041848 */
[C---:B-1----:R-:W-:Y:S08]  /*6820*/  HMMA.16816.F32.BF16 R80, R4.reuse, R8, R80 ;  /* 0x000000080450723c */ /* 0x042ff00000041850 */
[C---:B------:R-:W-:Y:S01]  /*6830*/  HMMA.16816.F32.BF16 R84, R4.reuse, R10, R84 ;  /* 0x0000000a0454723c */ /* 0x040fe20000041854 */
[----:B------:R-:W1:Y:S07]  /*6840*/  LDSM.16.MT88.4 R8, [R170+0xe400] ;  /* 0x00e40000aa08783b */ /* 0x000e6e0000004200 */
[C---:B------:R-:W-:Y:S01]  /*6850*/  HMMA.16816.F32.BF16 R76, R4.reuse, R14, R76 ;  /* 0x0000000e044c723c */ /* 0x040fe2000004184c */
[----:B------:R-:W4:Y:S07]  /*6860*/  LDSM.16.MT88.4 R12, [R168+0xe400] ;  /* 0x00e40000a80c783b */ /* 0x000f2e0000004200 */
[C---:B--2---:R-:W-:Y:S08]  /*6870*/  HMMA.16816.F32.BF16 R112, R4.reuse, R16, R112 ;  /* 0x000000100470723c */ /* 0x044ff00000041870 */
[C---:B------:R-:W-:Y:S01]  /*6880*/  HMMA.16816.F32.BF16 R68, R4.reuse, R18, R68 ;  /* 0x000000120444723c */ /* 0x040fe20000041844 */
[----:B------:R-:W2:Y:S07]  /*6890*/  LDSM.16.MT88.4 R16, [R168+0xc400] ;  /* 0x00c40000a810783b */ /* 0x000eae0000004200 */
[C---:B-1----:R-:W-:Y:S08]  /*68a0*/  HMMA.16816.F32.BF16 R96, R4.reuse, R8, R96 ;  /* 0x000000080460723c */ /* 0x042ff00000041860 */
[C---:B------:R-:W-:Y:S01]  /*68b0*/  HMMA.16816.F32.BF16 R108, R4.reuse, R10, R108 ;  /* 0x0000000a046c723c */ /* 0x040fe2000004186c */
[----:B------:R-:W1:Y:S07]  /*68c0*/  LDSM.16.MT88.4 R8, [R170+0xa800] ;  /* 0x00a80000aa08783b */ /* 0x000e6e0000004200 */
[C---:B----4-:R-:W-:Y:S07]  /*68d0*/  HMMA.16816.F32.BF16 R100, R4.reuse, R12, R100 ;  /* 0x0000000c0464723c */ /* 0x050fee0000041864 */
[--C-:B------:R-:W-:Y:S01]  /*68e0*/  FFMA.FTZ R13, R49, c[0x0][0x23c], -R53.reuse ;  /* 0x00008f00310d7a23 */ /* 0x100fe20000010835 */
[----:B--2---:R-:W-:Y:S01]  /*68f0*/  HMMA.16816.F32.BF16 R88, R4, R16, R88 ;  /* 0x000000100458723c */ /* 0x004fe20000041858 */
[----:B------:R-:W-:-:S02]  /*6900*/  FFMA.FTZ R49, R22, c[0x0][0x23c], -R53 ;  /* 0x00008f0016317a23 */ /* 0x000fc40000010835 */
[----:B------:R-:W-:Y:S02]  /*6910*/  FADD.FTZ R12, R58, R67 ;  /* 0x000000433a0c7221 */ /* 0x000fe40000010000 */
[----:B------:R2:W-:Y:S01]  /*6920*/  MUFU.EX2 R58, R13 ;  /* 0x0000000d003a7308 */ /* 0x0005e20000000800 */
[----:B------:R-:W-:Y:S02]  /*6930*/  FFMA.FTZ R67, R25, c[0x0][0x23c], -R56 ;  /* 0x00008f0019437a23 */ /* 0x000fe40000010838 */
[C---:B------:R-:W-:Y:S01]  /*6940*/  HMMA.16816.F32.BF16 R92, R4.reuse, R18, R92 ;  /* 0x00000012045c723c */ /* 0x040fe2000004185c */
[----:B------:R-:W4:Y:S01]  /*6950*/  LDSM.16.MT88.4 R16, [R168+0xe800] ;  /* 0x00e80000a810783b */ /* 0x000f220000004200 */
[----:B------:R-:W-:Y:S02]  /*6960*/  FADD.FTZ R12, R57, R12 ;  /* 0x0000000c390c7221 */ /* 0x000fe40000010000 */
[----:B------:R-:W-:Y:S01]  /*6970*/  FFMA.FTZ R56, R50, c[0x0][0x23c], -R56 ;  /* 0x00008f0032387a23 */ /* 0x000fe20000010838 */
[----:B------:R-:W5:Y:S01]  /*6980*/  MUFU.EX2 R49, R49 ;  /* 0x0000003100317308 */ /* 0x000f620000000800 */
[----:B------:R-:W-:Y:S01]  /*6990*/  FADD.FTZ R55, R55, R12 ;  /* 0x0000000c37377221 */ /* 0x000fe20000010000 */
[----:B------:R-:W-:Y:S01]  /*69a0*/  LDSM.16.MT88.4 R24, [R168+0xa800] ;  /* 0x00a80000a818783b */ /* 0x000fe20000004200 */
[----:B------:R-:W-:Y:S01]  /*69b0*/  HMMA.16816.F32.BF16 R104, R4, R14, R104 ;  /* 0x0000000e0468723c */ /* 0x000fe20000041868 */
[----:B------:R-:W-:-:S02]  /*69c0*/  FFMA.FTZ R50, R20, c[0x0][0x23c], -R53 ;  /* 0x00008f0014327a23 */ /* 0x000fc40000010835 */
[----:B------:R-:W-:Y:S01]  /*69d0*/  LDSM.16.MT88.4 R20, [R170+0xc800] ;  /* 0x00c80000aa14783b */ /* 0x000fe20000004200 */
[----:B------:R-:W-:Y:S01]  /*69e0*/  FADD.FTZ R53, R46, R59 ;  /* 0x0000003b2e357221 */ /* 0x000fe20000010000 */
[----:B------:R-:W-:Y:S01]  /*69f0*/  MUFU.EX2 R51, R50 ;  /* 0x0000003200337308 */ /* 0x000fe20000000800 */
[----:B------:R-:W-:Y:S01]  /*6a00*/  FADD.FTZ R55, R42, R55 ;  /* 0x000000372a377221 */ /* 0x000fe20000010000 */
[----:B------:R-:W-:Y:S01]  /*6a10*/  F2FP.BF16.PACK_AB R4, R62, R45 ;  /* 0x0000002d3e04723e */ /* 0x000fe200000010ff */
[----:B--2---:R-:W2:Y:S01]  /*6a20*/  LDSM.16.MT88.4 R12, [R168+0xc800] ;  /* 0x00c80000a80c783b */ /* 0x004ea20000004200 */
[----:B---3--:R-:W-:Y:S01]  /*6a30*/  F2FP.BF16.PACK_AB R5, R64, R65 ;  /* 0x000000414005723e */ /* 0x008fe200000010ff */
[----:B------:R-:W-:Y:S01]  /*6a40*/  FADD.FTZ R44, R44, R53 ;  /* 0x000000352c2c7221 */ /* 0x000fe20000010000 */
[----:B------:R-:W-:Y:S01]  /*6a50*/  F2FP.BF16.PACK_AB R6, R52, R43 ;  /* 0x0000002b3406723e */ /* 0x000fe200000010ff */
[----:B------:R-:W-:Y:S01]  /*6a60*/  FADD.FTZ R40, R40, R55 ;  /* 0x0000003728287221 */ /* 0x000fe20000010000 */
[----:B-----5:R-:W-:Y:S01]  /*6a70*/  F2FP.BF16.PACK_AB R7, R49, R58 ;  /* 0x0000003a3107723e */ /* 0x020fe200000010ff */
[----:B------:R-:W-:Y:S01]  /*6a80*/  FADD.FTZ R44, R41, R44 ;  /* 0x0000002c292c7221 */ /* 0x000fe20000010000 */
[----:B------:R-:W-:Y:S01]  /*6a90*/  MUFU.EX2 R46, R54 ;  /* 0x00000036002e7308 */ /* 0x000fe20000000800 */
[----:B------:R-:W-:-:S02]  /*6aa0*/  FADD.FTZ R37, R37, R40 ;  /* 0x0000002825257221 */ /* 0x000fc40000010000 */
[----:B------:R-:W-:Y:S02]  /*6ab0*/  FADD.FTZ R39, R39, R44 ;  /* 0x0000002c27277221 */ /* 0x000fe40000010000 */
[C---:B-1----:R-:W-:Y:S01]  /*6ac0*/  HMMA.16816.F32.BF16 R112, R4.reuse, R8, R112 ;  /* 0x000000080470723c */ /* 0x042fe20000041870 */
[----:B------:R-:W-:Y:S02]  /*6ad0*/  FADD.FTZ R38, R38, R37 ;  /* 0x0000002526267221 */ /* 0x000fe40000010000 */
[----:B------:R-:W-:Y:S02]  /*6ae0*/  FADD.FTZ R36, R36, R39 ;  /* 0x0000002724247221 */ /* 0x000fe40000010000 */
[----:B------:R-:W-:Y:S02]  /*6af0*/  FADD.FTZ R33, R33, R38 ;  /* 0x0000002621217221 */ /* 0x000fe40000010000 */
[----:B------:R-:W-:Y:S01]  /*6b00*/  FADD.FTZ R35, R35, R36 ;  /* 0x0000002423237221 */ /* 0x000fe20000010000 */
[----:B------:R-:W-:Y:S01]  /*6b10*/  HMMA.16816.F32.BF16 R68, R4, R10, R68 ;  /* 0x0000000a0444723c */ /* 0x000fe20000041844 */
[----:B------:R-:W1:Y:S01]  /*6b20*/  LDSM.16.MT88.4 R8, [R170+0xe800] ;  /* 0x00e80000aa08783b */ /* 0x000e620000004200 */
[----:B------:R-:W-:-:S02]  /*6b30*/  FADD.FTZ R34, R34, R33 ;  /* 0x0000002122227221 */ /* 0x000fc40000010000 */
[----:B------:R-:W-:Y:S02]  /*6b40*/  FADD.FTZ R32, R32, R35 ;  /* 0x0000002320207221 */ /* 0x000fe40000010000 */
[----:B------:R-:W-:Y:S02]  /*6b50*/  FADD.FTZ R29, R29, R34 ;  /* 0x000000221d1d7221 */ /* 0x000fe40000010000 */
[C---:B----4-:R-:W-:Y:S01]  /*6b60*/  HMMA.16816.F32.BF16 R100, R4.reuse, R16, R100 ;  /* 0x000000100464723c */ /* 0x050fe20000041864 */
[----:B------:R-:W-:Y:S02]  /*6b70*/  FADD.FTZ R31, R31, R32 ;  /* 0x000000201f1f7221 */ /* 0x000fe40000010000 */
[----:B------:R-:W-:Y:S02]  /*6b80*/  FADD.FTZ R30, R30, R29 ;  /* 0x0000001d1e1e7221 */ /* 0x000fe40000010000 */
[----:B------:R-:W-:Y:S02]  /*6b90*/  FADD.FTZ R31, R28, R31 ;  /* 0x0000001f1c1f7221 */ /* 0x000fe40000010000 */
[----:B------:R-:W-:Y:S01]  /*6ba0*/  FADD.FTZ R30, R3, R30 ;  /* 0x0000001e031e7221 */ /* 0x000fe20000010000 */
[----:B------:R-:W-:Y:S01]  /*6bb0*/  HMMA.16816.F32.BF16 R104, R4, R18, R104 ;  /* 0x000000120468723c */ /* 0x000fe20000041868 */
[----:B------:R-:W3:Y:S01]  /*6bc0*/  LDSM.16.MT88.4 R16, [R168+0xcc00] ;  /* 0x00cc0000a810783b */ /* 0x000ee20000004200 */
[----:B------:R-:W-:-:S02]  /*6bd0*/  FADD.FTZ R140, R140, R31 ;  /* 0x0000001f8c8c7221 */ /* 0x000fc40000010000 */
[----:B------:R-:W-:Y:S02]  /*6be0*/  FADD.FTZ R139, R139, R30 ;  /* 0x0000001e8b8b7221 */ /* 0x000fe40000010000 */
[----:B------:R-:W-:Y:S02]  /*6bf0*/  FADD.FTZ R131, R131, R140 ;  /* 0x0000008c83837221 */ /* 0x000fe40000010000 */
[----:B--2---:R-:W-:Y:S01]  /*6c00*/  HMMA.16816.F32.BF16 R88, R4, R12, R88 ;  /* 0x0000000c0458723c */ /* 0x004fe20000041858 */
[----:B------:R-:W-:-:S04]  /*6c10*/  FADD.FTZ R128, R128, R139 ;  /* 0x0000008b80807221 */ /* 0x000fc80000010000 */
[----:B------:R-:W-:-:S03]  /*6c20*/  FADD.FTZ R127, R127, R128 ;  /* 0x000000807f7f7221 */ /* 0x000fc60000010000 */
        /* <DEDUP_REMOVED lines=8> */
[----:B-1----:R-:W-:Y:S01]  /*6cb0*/  HMMA.16816.F32.BF16 R96, R4, R8, R96 ;  /* 0x000000080460723c */ /* 0x002fe20000041860 */
[----:B------:R-:W-:Y:S01]  /*6cc0*/  MUFU.EX2 R25, R66 ;  /* 0x0000004200197308 */ /* 0x000fe20000000800 */
[----:B------:R-:W-:-:S04]  /*6cd0*/  FADD.FTZ R60, R60, R119 ;  /* 0x000000773c3c7221 */ /* 0x000fc80000010000 */
[----:B------:R-:W-:Y:S02]  /*6ce0*/  FADD.FTZ R65, R65, R60 ;  /* 0x0000003c41417221 */ /* 0x000fe40000010000 */
[----:B------:R-:W-:Y:S01]  /*6cf0*/  HMMA.16816.F32.BF16 R108, R4, R10, R108 ;  /* 0x0000000a046c723c */ /* 0x000fe2000004186c */
[----:B------:R-:W1:Y:S01]  /*6d00*/  LDSM.16.MT88.4 R8, [R170+0xcc00] ;  /* 0x00cc0000aa08783b */ /* 0x000e620000004200 */
[----:B------:R-:W-:-:S04]  /*6d10*/  FADD.FTZ R65, R64, R65 ;  /* 0x0000004140417221 */ /* 0x000fc80000010000 */
[----:B------:R-:W-:Y:S02]  /*6d20*/  FADD.FTZ R58, R58, R65 ;  /* 0x000000413a3a7221 */ /* 0x000fe40000010000 */
[----:B------:R-:W-:Y:S01]  /*6d30*/  HMMA.16816.F32.BF16 R76, R4, R26, R76 ;  /* 0x0000001a044c723c */ /* 0x000fe2000004184c */
[----:B------:R-:W4:Y:S01]  /*6d40*/  MUFU.EX2 R27, R67 ;  /* 0x00000043001b7308 */ /* 0x000f220000000800 */
[----:B------:R-:W-:-:S06]  /*6d50*/  FADD.FTZ R49, R49, R58 ;  /* 0x0000003a31317221 */ /* 0x000fcc0000010000 */
[C---:B------:R-:W-:Y:S01]  /*6d60*/  HMMA.16816.F32.BF16 R80, R4.reuse, R20, R80 ;  /* 0x000000140450723c */ /* 0x040fe20000041850 */
[----:B------:R-:W5:Y:S07]  /*6d70*/  MUFU.EX2 R26, R56 ;  /* 0x00000038001a7308 */ /* 0x000f6e0000000800 */
[----:B------:R-:W-:Y:S01]  /*6d80*/  HMMA.16816.F32.BF16 R84, R4, R22, R84 ;  /* 0x000000160454723c */ /* 0x000fe20000041854 */
[----:B------:R-:W1:Y:S06]  /*6d90*/  LDSM.16.MT88.4 R20, [R170+0xac00] ;  /* 0x00ac0000aa14783b */ /* 0x000e6c0000004200 */
[----:B----4-:R-:W-:-:S02]  /*6da0*/  F2FP.BF16.PACK_AB R4, R27, R24 ;  /* 0x000000181b04723e */ /* 0x010fc400000010ff */
[----:B------:R-:W-:Y:S01]  /*6db0*/  F2FP.BF16.PACK_AB R5, R51, R46 ;  /* 0x0000002e3305723e */ /* 0x000fe200000010ff */
[----:B------:R-:W-:Y:S01]  /*6dc0*/  FADD.FTZ R46, R46, R49 ;  /* 0x000000312e2e7221 */ /* 0x000fe20000010000 */
[----:B-----5:R-:W-:Y:S02]  /*6dd0*/  F2FP.BF16.PACK_AB R6, R26, R25 ;  /* 0x000000191a06723e */ /* 0x020fe400000010ff */
[----:B------:R-:W-:Y:S01]  /*6de0*/  F2FP.BF16.PACK_AB R7, R47, R48 ;  /* 0x000000302f07723e */ /* 0x000fe200000010ff */
[----:B------:R-:W-:-:S04]  /*6df0*/  FADD.FTZ R51, R51, R46 ;  /* 0x0000002e33337221 */ /* 0x000fc80000010000 */
[----:B------:R-:W-:Y:S02]  /*6e00*/  FADD.FTZ R48, R48, R51 ;  /* 0x0000003330307221 */ /* 0x000fe40000010000 */
[----:B---3--:R-:W-:Y:S02]  /*6e10*/  HMMA.16816.F32.BF16 R88, R4, R16, R88 ;  /* 0x000000100458723c */ /* 0x008fe40000041858 */
[----:B------:R-:W-:-:S05]  /*6e20*/  FADD.FTZ R194, R47, R48 ;  /* 0x000000302fc27221 */ /* 0x000fca0000010000 */
        /* <DEDUP_REMOVED lines=8> */
[----:B-1----:R-:W-:Y:S03]  /*6eb0*/  HMMA.16816.F32.BF16 R80, R4, R8, R80 ;  /* 0x000000080450723c */ /* 0x002fe60000041850 */
[----:B------:R-:W-:-:S04]  /*6ec0*/  FADD.FTZ R142, R142, R63 ;  /* 0x0000003f8e8e7221 */ /* 0x000fc80000010000 */
[----:B------:R-:W-:Y:S01]  /*6ed0*/  FADD.FTZ R45, R45, R142 ;  /* 0x0000008e2d2d7221 */ /* 0x000fe20000010000 */
[----:B------:R-:W-:Y:S01]  /*6ee0*/  HMMA.16816.F32.BF16 R84, R4, R10, R84 ;  /* 0x0000000a0454723c */ /* 0x000fe20000041854 */
[----:B------:R-:W1:Y:S02]  /*6ef0*/  LDSM.16.MT88.4 R8, [R168+0xec00] ;  /* 0x00ec0000a808783b */ /* 0x000e640000004200 */
[----:B------:R-:W-:-:S04]  /*6f00*/  FADD.FTZ R62, R62, R45 ;  /* 0x0000002d3e3e7221 */ /* 0x000fc80000010000 */
[----:B------:R-:W-:Y:S01]  /*6f10*/  FADD.FTZ R3, R43, R62 ;  /* 0x0000003e2b037221 */ /* 0x000fe20000010000 */
[----:B------:R-:W-:Y:S03]  /*6f20*/  HMMA.16816.F32.BF16 R112, R4, R20, R112 ;  /* 0x000000140470723c */ /* 0x000fe60000041870 */
[----:B------:R-:W-:-:S04]  /*6f30*/  FADD.FTZ R3, R52, R3 ;  /* 0x0000000334037221 */ /* 0x000fc80000010000 */
[----:B------:R-:W-:Y:S01]  /*6f40*/  FADD.FTZ R24, R24, R3 ;  /* 0x0000000318187221 */ /* 0x000fe20000010000 */
[----:B------:R-:W-:Y:S03]  /*6f50*/  HMMA.16816.F32.BF16 R68, R4, R22, R68 ;  /* 0x000000160444723c */ /* 0x000fe60000041844 */
[----:B------:R-:W-:-:S04]  /*6f60*/  FADD.FTZ R24, R27, R24 ;  /* 0x000000181b187221 */ /* 0x000fc80000010000 */
[----:B------:R-:W-:Y:S01]  /*6f70*/  FADD.FTZ R25, R25, R24 ;  /* 0x0000001819197221 */ /* 0x000fe20000010000 */
[----:B------:R-:W-:Y:S03]  /*6f80*/  HMMA.16816.F32.BF16 R92, R4, R18, R92 ;  /* 0x00000012045c723c */ /* 0x000fe6000004185c */
[----:B------:R-:W-:-:S05]  /*6f90*/  FADD.FTZ R193, R26, R25 ;  /* 0x000000191ac17221 */ /* 0x000fca0000010000 */
[C---:B--2---:R-:W-:Y:S08]  /*6fa0*/  HMMA.16816.F32.BF16 R96, R4.reuse, R12, R96 ;  /* 0x0000000c0460723c */ /* 0x044ff00000041860 */
[C---:B------:R-:W-:Y:S08]  /*6fb0*/  HMMA.16816.F32.BF16 R108, R4.reuse, R14, R108 ;  /* 0x0000000e046c723c */ /* 0x040ff0000004186c */
[C---:B-1----:R-:W-:Y:S08]  /*6fc0*/  HMMA.16816.F32.BF16 R100, R4.reuse, R8, R100 ;  /* 0x000000080464723c */ /* 0x042ff00000041864 */
[----:B------:R-:W-:Y:S01]  /*6fd0*/  HMMA.16816.F32.BF16 R104, R4, R10, R104 ;  /* 0x0000000a0468723c */ /* 0x000fe20000041868 */
[----:B------:R-:W-:Y:S07]  /*6fe0*/  @!UPT UIADD3 URZ, URZ, URZ, URZ ;  /* 0x0000003f3f3ff290 */ /* 0x000fee000fffe03f */
[----:B------:R-:W-:Y:S11]  /*6ff0*/  @!P5 BRA `(.L_x_1261) ;  /* 0x000049200000d947 */ /* 0x000ff60003800000 */
[----:B------:R-:W-:-:S04]  /*7000*/  DEPBAR.LE SB0, 0x0 ;  /* 0x000080000000791a */ /* 0x000fc80000000000 */
[----:B------:R-:W-:Y:S01]  /*7010*/  IADD3 R182, R118, -0x2, RZ ;  /* 0xfffffffe76b67810 */ /* 0x000fe20007ffe0ff */
[----:B------:R-:W-:Y:S06]  /*7020*/  BAR.SYNC.DEFER_BLOCKING 0x0 ;  /* 0x0000000000007b1d */ /* 0x000fec0000010000 */
[----:B------:R-:W-:Y:S05]  /*7030*/  @!P6 BRA `(.L_x_1262) ;  /* 0x000003900000e947 */ /* 0x000fea0003800000 */
[----:B------:R-:W1:Y:S01]  /*7040*/  I2F.RP R4, R133 ;  /* 0x0000008500047306 */ /* 0x000e620000209400 */
[----:B------:R-:W-:-:S05]  /*7050*/  IMAD.SHL.U32 R3, R182, 0x80, RZ ;  /* 0x00000080b6037824 */ /* 0x000fca00078e00ff */
[C---:B------:R-:W-:Y:S02]  /*7060*/  IADD3 R10, R3.reuse, 0x80, RZ ;  /* 0x00000080030a7810 */ /* 0x040fe40007ffe0ff */
        /* <DEDUP_REMOVED lines=9> */
[----:B-1----:R-:W-:Y:S01]  /*7100*/  IMAD.MOV R8, RZ, RZ, -R13 ;  /* 0x000000ffff087224 */ /* 0x002fe200078e0a0d */
[----:B------:R-:W-:-:S03]  /*7110*/  MOV R12, RZ ;  /* 0x000000ff000c7202 */ /* 0x000fc60000000f00 */
[----:B------:R-:W-:-:S04]  /*7120*/  IMAD R8, R8, R133, RZ ;  /* 0x0000008508087224 */ /* 0x000fc800078e02ff */
[----:B------:R-:W-:-:S06]  /*7130*/  IMAD.HI.U32 R8, R13, R8, R12 ;  /* 0x000000080d087227 */ /* 0x000fcc00078e000c */
[----:B------:R-:W-:-:S04]  /*7140*/  IMAD.HI.U32 R9, R8, R7, RZ ;  /* 0x0000000708097227 */ /* 0x000fc800078e00ff */
[----:B------:R-:W-:-:S04]  /*7150*/  IMAD.HI.U32 R8, R8, R5, RZ ;  /* 0x0000000508087227 */ /* 0x000fc800078e00ff */
[----:B------:R-:W-:Y:S02]  /*7160*/  IMAD.MOV R6, RZ, RZ, -R9 ;  /* 0x000000ffff067224 */ /* 0x000fe400078e0a09 */
[----:B------:R-:W-:Y:S02]  /*7170*/  IMAD.MOV R4, RZ, RZ, -R8 ;  /* 0x000000ffff047224 */ /* 0x000fe400078e0a08 */
[C---:B------:R-:W-:Y:S02]  /*7180*/  IMAD R6, R133.reuse, R6, R7 ;  /* 0x0000000685067224 */ /* 0x040fe400078e0207 */
[----:B------:R-:W-:-:S03]  /*7190*/  IMAD R4, R133, R4, R5 ;  /* 0x0000000485047224 */ /* 0x000fc600078e0205 */
        /* <DEDUP_REMOVED lines=8> */
[----:B------:R-:W-:-:S02]  /*7220*/  ISETP.NE.AND P1, PT, RZ, c[0x0][0x2d0], PT ;  /* 0x0000b400ff007a0c */ /* 0x000fc40003f25270 */
[----:B------:R-:W-:-:S05]  /*7230*/  LOP3.LUT R6, RZ, c[0x0][0x2d0], RZ, 0x33, !PT ;  /* 0x0000b400ff067a12 */ /* 0x000fca00078e33ff */
[----:B------:R-:W-:Y:S02]  /*7240*/  @P5 IADD3 R9, R9, 0x1, RZ ;  /* 0x0000000109095810 */ /* 0x000fe40007ffe0ff */
[----:B------:R-:W-:-:S03]  /*7250*/  @P4 IADD3 R8, R8, 0x1, RZ ;  /* 0x0000000108084810 */ /* 0x000fc60007ffe0ff */
[----:B------:R-:W-:Y:S01]  /*7260*/  @!P2 IMAD.MOV R9, RZ, RZ, -R9 ;  /* 0x000000ffff09a224 */ /* 0x000fe200078e0a09 */
[----:B------:R-:W-:-:S04]  /*7270*/  @!P0 IADD3 R8, -R8, RZ, RZ ;  /* 0x000000ff08088210 */ /* 0x000fc80007ffe1ff */
[C---:B------:R-:W-:Y:S02]  /*7280*/  SEL R3, R6.reuse, R9, !P1 ;  /* 0x0000000906037207 */ /* 0x040fe40004800000 */
[----:B------:R-:W-:-:S03]  /*7290*/  SEL R6, R6, R8, !P1 ;  /* 0x0000000806067207 */ /* 0x000fc60004800000 */
[----:B------:R-:W-:-:S04]  /*72a0*/  IMAD.WIDE R12, R3, 0x4, R188 ;  /* 0x00000004030c7825 */ /* 0x000fc800078e02bc */
[----:B------:R-:W-:Y:S01]  /*72b0*/  IMAD.WIDE R10, R6, 0x4, R188 ;  /* 0x00000004060a7825 */ /* 0x000fe200078e02bc */
[----:B------:R-:W2:Y:S04]  /*72c0*/  LDG.E R4, [R12.64] ;  /* 0x000000060c047981 */ /* 0x000ea8000c1e1900 */
[----:B------:R-:W2:Y:S01]  /*72d0*/  LDG.E R5, [R10.64] ;  /* 0x000000060a057981 */ /* 0x000ea2000c1e1900 */
[----:B------:R-:W-:Y:S02]  /*72e0*/  IMAD.IADD R3, R3, 0x1, -R6 ;  /* 0x0000000103037824 */ /* 0x000fe400078e0a06 */
[----:B------:R-:W-:-:S04]  /*72f0*/  IMAD.MOV.U32 R6, RZ, RZ, c[0x0][0x2d0] ;  /* 0x0000b400ff067624 */ /* 0x000fc800078e00ff */
[----:B------:R-:W-:-:S04]  /*7300*/  IMAD R6, R3, R6, -0x80 ;  /* 0xffffff8003067424 */ /* 0x000fc800078e0206 */
[----:B------:R-:W-:Y:S01]  /*7310*/  IMAD.WIDE.U32 R8, R6, c[0x0][0x1a0], RZ ;  /* 0x0000680006087a25 */ /* 0x000fe200078e00ff */
[----:B------:R-:W-:-:S05]  /*7320*/  SHF.R.S32.HI R3, RZ, 0x1f, R6 ;  /* 0x0000001fff037819 */ /* 0x000fca0000011406 */
[----:B------:R-:W-:-:S04]  /*7330*/  IMAD R3, R3, c[0x0][0x1a0], RZ ;  /* 0x0000680003037a24 */ /* 0x000fc800078e02ff */
[----:B------:R-:W-:-:S04]  /*7340*/  IMAD R3, R6, c[0x0][0x1a4], R3 ;  /* 0x0000690006037a24 */ /* 0x000fc800078e0203 */
[----:B------:R-:W-:Y:S01]  /*7350*/  IMAD.IADD R9, R9, 0x1, R3 ;  /* 0x0000000109097824 */ /* 0x000fe200078e0203 */
[----:B--2---:R-:W-:-:S04]  /*7360*/  IADD3 R5, -R4, R5, RZ ;  /* 0x0000000504057210 */ /* 0x004fc80007ffe1ff */
[----:B------:R-:W-:Y:S01]  /*7370*/  SHF.R.S32.HI R4, RZ, 0x1f, R5 ;  /* 0x0000001fff047819 */ /* 0x000fe20000011405 */
[----:B------:R-:W-:-:S04]  /*7380*/  IMAD.WIDE.U32 R8, R5, c[0x0][0x188], R8 ;  /* 0x0000620005087a25 */ /* 0x000fc800078e0008 */
[----:B------:R-:W-:-:S04]  /*7390*/  IMAD R4, R4, c[0x0][0x188], RZ ;  /* 0x0000620004047a24 */ /* 0x000fc800078e02ff */
[----:B------:R-:W-:-:S05]  /*73a0*/  IMAD R4, R5, c[0x0][0x18c], R4 ;  /* 0x0000630005047a24 */ /* 0x000fca00078e0204 */
[----:B------:R-:W-:Y:S01]  /*73b0*/  IADD3 R5, R9, R4, RZ ;  /* 0x0000000409057210 */ /* 0x000fe20007ffe0ff */
[----:B------:R-:W-:Y:S05]  /*73c0*/  BRA `(.L_x_1263) ;  /* 0x0000002000007947 */ /* 0x000fea0003800000 */
.L_x_1262:
[----:B------:R-:W-:-:S04]  /*73d0*/  LEA R8, -R117, RZ, 0x7 ;  /* 0x000000ff75087211 */ /* 0x000fc800078e39ff */
[----:B------:R-:W-:Y:S02]  /*73e0*/  SHF.R.S32.HI R5, RZ, 0x1f, R8 ;  /* 0x0000001fff057819 */ /* 0x000fe40000011408 */
.L_x_1263:
        /* <DEDUP_REMOVED lines=8> */
[--C-:B------:R-:W-:Y:S01]  /*7470*/  @!P3 IMAD.X R6, R5, 0x1, R116.reuse, P1 ;  /* 0x000000010506b824 */ /* 0x100fe200008e0674 */
        /* <DEDUP_REMOVED lines=27> */
[----:B------:R-:W-:Y:S01]  /*7630*/  @!P2 LEA R8, P0, R4, c[0x0][0x170], 0x1 ;  /* 0x00005c000408aa11 */ /* 0x000fe200078008ff */
[----:B------:R-:W-:Y:S01]  /*7640*/  IMAD.X R5, R178, 0x1, R5, P1 ;  /* 0x00000001b2057824 */ /* 0x000fe200008e0605 */
[-C--:B------:R-:W-:Y:S01]  /*7650*/  @!P3 IADD3 R7, P1, R6, R120.reuse, RZ ;  /* 0x000000780607b210 */ /* 0x080fe20007f3e0ff */
[----:B------:R-:W-:Y:S01]  /*7660*/  @P2 STS.128 [R181+0xd000], RZ ;  /* 0x00d000ffb5002388 */ /* 0x000fe20000000c00 */
[----:B------:R-:W-:Y:S02]  /*7670*/  @!P2 LEA.HI.X R9, R4, c[0x0][0x174], R3, 0x1, P0 ;  /* 0x00005d000409aa11 */ /* 0x000fe400000f0c03 */
[C---:B------:R-:W-:Y:S01]  /*7680*/  @!P2 IADD3 R3, P0, R6.reuse, R120, RZ ;  /* 0x000000780603a210 */ /* 0x040fe20007f1e0ff */
[----:B------:R-:W-:Y:S01]  /*7690*/  @!P3 IMAD.X R4, R5, 0x1, R116, P1 ;  /* 0x000000010504b824 */ /* 0x000fe200008e0674 */
[C---:B------:R-:W-:Y:S01]  /*76a0*/  @!P3 LEA R18, P1, R7.reuse, c[0x0][0x170], 0x1 ;  /* 0x00005c000712ba11 */ /* 0x040fe200078208ff */
[----:B------:R-:W-:Y:S01]  /*76b0*/  @!PT LDS RZ, [RZ] ;  /* 0x00000000fffff984 */ /* 0x000fe20000000800 */
[----:B------:R-:W-:Y:S01]  /*76c0*/  @!PT LDS RZ, [RZ] ;  /* 0x00000000fffff984 */ /* 0x000fe20000000800 */
[----:B------:R-:W-:Y:S01]  /*76d0*/  @!PT LDS RZ, [RZ] ;  /* 0x00000000fffff984 */ /* 0x000fe20000000800 */
[----:B------:R3:W-:Y:S03]  /*76e0*/  @!P2 LDGSTS.E.BYPASS.LTC128B.128 [R181+0xd000], [R10.64+0x80] ;  /* 0x0d0000800ab5afae */ /* 0x0007e6000b901d46 */
[----:B------:R-:W-:Y:S01]  /*76f0*/  @!P3 LEA.HI.X R19, R7, c[0x0][0x174], R4, 0x1, P1 ;  /* 0x00005d000713ba11 */ /* 0x000fe200008f0c04 */
[----:B------:R-:W-:Y:S01]  /*7700*/  @!P2 IMAD.X R4, R5, 0x1, R116, P0 ;  /* 0x000000010504a824 */ /* 0x000fe200000e0674 */
[----:B------:R-:W-:Y:S01]  /*7710*/  @!P2 LEA R20, P0, R3, c[0x0][0x170], 0x1 ;  /* 0x00005c000314aa11 */ /* 0x000fe200078008ff */
[----:B------:R-:W-:Y:S01]  /*7720*/  @P4 STS.128 [R181+0x9800], RZ ;  /* 0x009800ffb5004388 */ /* 0x000fe20000000c00 */
[----:B------:R-:W-:-:S02]  /*7730*/  @!P4 LEA R22, P1, R6, R196, 0x1 ;  /* 0x000000c40616c211 */ /* 0x000fc400078208ff */
[----:B------:R-:W-:Y:S01]  /*7740*/  IADD3 R7, P5, R179, R6, RZ ;  /* 0x00000006b3077210 */ /* 0x000fe20007fbe0ff */
[----:B------:R-:W-:Y:S01]  /*7750*/  @!PT LDS RZ, [RZ] ;  /* 0x00000000fffff984 */ /* 0x000fe20000000800 */
[----:B------:R-:W-:Y:S01]  /*7760*/  @!PT LDS RZ, [RZ] ;  /* 0x00000000fffff984 */ /* 0x000fe20000000800 */
[----:B------:R-:W-:Y:S01]  /*7770*/  @!PT LDS RZ, [RZ] ;  /* 0x00000000fffff984 */ /* 0x000fe20000000800 */
[----:B------:R4:W-:Y:S01]  /*7780*/  @!P4 LDGSTS.E.BYPASS.LTC128B.128 [R181+0x9800], [R14.64] ;  /* 0x098000000eb5cfae */ /* 0x0009e2000b901d46 */
[----:B------:R-:W-:Y:S02]  /*7790*/  @!P2 LEA.HI.X R21, R3, c[0x0][0x174], R4, 0x1, P0 ;  /* 0x00005d000315aa11 */ /* 0x000fe400000f0c04 */
[-CC-:B------:R-:W-:Y:S01]  /*77a0*/  @!P4 LEA.HI.X R23, R6, R195.reuse, R5.reuse, 0x1, P1 ;  /* 0x000000c30617c211 */ /* 0x180fe200008f0c05 */
[----:B------:R-:W-:Y:S01]  /*77b0*/  IMAD.X R5, R178, 0x1, R5, P5 ;  /* 0x00000001b2057824 */ /* 0x000fe200028e0605 */
[CC--:B------:R-:W-:Y:S01]  /*77c0*/  @!P3 IADD3 R3, P1, R7.reuse, R120.reuse, RZ ;  /* 0x000000780703b210 */ /* 0x0c0fe20007f3e0ff */
[----:B------:R-:W-:Y:S01]  /*77d0*/  @P3 STS.128 [R181+0xb800], RZ ;  /* 0x00b800ffb5003388 */ /* 0x000fe20000000c00 */
[C---:B------:R-:W-:Y:S02]  /*77e0*/  @!P2 IADD3 R120, P0, R7.reuse, R120, RZ ;  /* 0x000000780778a210 */ /* 0x040fe40007f1e0ff */
[----:B------:R-:W-:Y:S01]  /*77f0*/  @!P4 LEA R24, P5, R7, R196, 0x1 ;  /* 0x000000c40718c211 */ /* 0x000fe200078a08ff */
[----:B------:R-:W-:Y:S01]  /*7800*/  @!PT LDS RZ, [RZ] ;  /* 0x00000000fffff984 */ /* 0x000fe20000000800 */
[----:B------:R-:W-:Y:S01]  /*7810*/  @!PT LDS RZ, [RZ] ;  /* 0x00000000fffff984 */ /* 0x000fe20000000800 */
[----:B------:R-:W-:Y:S01]  /*7820*/  @!PT LDS RZ, [RZ] ;  /* 0x00000000fffff984 */ /* 0x000fe20000000800 */
[----:B------:R4:W-:Y:S01]  /*7830*/  @!P3 LDGSTS.E.BYPASS.LTC128B.128 [R181+0xb800], [R12.64+0x40] ;  /* 0x0b8000400cb5bfae */ /* 0x0009e2000b901d46 */
[----:B------:R-:W-:Y:S01]  /*7840*/  @!P3 IMAD.X R4, R5, 0x1, R116, P1 ;  /* 0x000000010504b824 */ /* 0x000fe200008e0674 */
[----:B------:R-:W-:Y:S01]  /*7850*/  @!P3 LEA R28, P1, R3, c[0x0][0x170], 0x1 ;  /* 0x00005c00031cba11 */ /* 0x000fe200078208ff */
[----:B------:R-:W-:Y:S01]  /*7860*/  IMAD.MOV.U32 R196, RZ, RZ, R140 ;  /* 0x000000ffffc47224 */ /* 0x000fe200078e008c */
[----:B------:R-:W-:Y:S01]  /*7870*/  @P2 STS.128 [R181+0xd800], RZ ;  /* 0x00d800ffb5002388 */ /* 0x000fe20000000c00 */
[----:B------:R-:W-:Y:S01]  /*7880*/  @!P4 LEA.HI.X R25, R7, R195, R5, 0x1, P5 ;  /* 0x000000c30719c211 */ /* 0x000fe200028f0c05 */
[----:B------:R-:W-:Y:S01]  /*7890*/  @!P2 IMAD.X R5, R5, 0x1, R116, P0 ;  /* 0x000000010505a824 */ /* 0x000fe200000e0674 */
[----:B------:R-:W-:Y:S01]  /*78a0*/  @!P2 LEA R26, P0, R120, c[0x0][0x170], 0x1 ;  /* 0x00005c00781aaa11 */ /* 0x000fe200078008ff */
[----:B------:R-:W-:Y:S01]  /*78b0*/  @!PT LDS RZ, [RZ] ;  /* 0x00000000fffff984 */ /* 0x000fe20000000800 */
[----:B------:R-:W-:Y:S01]  /*78c0*/  @!PT LDS RZ, [RZ] ;  /* 0x00000000fffff984 */ /* 0x000fe20000000800 */
[----:B------:R-:W-:Y:S01]  /*78d0*/  @!PT LDS RZ, [RZ] ;  /* 0x00000000fffff984 */ /* 0x000fe20000000800 */
[----:B------:R3:W-:Y:S01]  /*78e0*/  @!P2 LDGSTS.E.BYPASS.LTC128B.128 [R181+0xd800], [R8.64+0x80] ;  /* 0x0d80008008b5afae */ /* 0x0007e2000b901d46 */
[----:B------:R-:W-:Y:S01]  /*78f0*/  @!P3 LEA.HI.X R29, R3, c[0x0][0x174], R4, 0x1, P1 ;  /* 0x00005d00031dba11 */ /* 0x000fe200008f0c04 */
[----:B------:R-:W-:Y:S01]  /*7900*/  IMAD.SHL.U32 R3, R182, 0x80, RZ ;  /* 0x00000080b6037824 */ /* 0x000fe200078e00ff */
[----:B------:R-:W-:Y:S01]  /*7910*/  @!P2 LEA.HI.X R27, R120, c[0x0][0x174], R5, 0x1, P0 ;  /* 0x00005d00781baa11 */ /* 0x000fe200000f0c05 */
[----:B------:R-:W-:Y:S01]  /*7920*/  @P4 STS.128 [R181+0xa000], RZ ;  /* 0x00a000ffb5004388 */ /* 0x000fe20000000c00 */
[----:B------:R-:W-:-:S03]  /*7930*/  IMAD.MOV.U32 R195, RZ, RZ, R141 ;  /* 0x000000ffffc37224 */ /* 0x000fc600078e008d */
        /* <DEDUP_REMOVED lines=30> */
[----:B------:R-:W1:Y:S04]  /*7b20*/  LDSM.16.M88.4 R60, [R172+0x3000] ;  /* 0x00300000ac3c783b */ /* 0x000e680000000200 */
[----:B------:R-:W1:Y:S04]  /*7b30*/  LDSM.16.M88.4 R52, [R172+0x3400] ;  /* 0x00340000ac34783b */ /* 0x000e680000000200 */
[----:B------:R-:W-:Y:S04]  /*7b40*/  LDSM.16.M88.4 R116, [R171] ;  /* 0x00000000ab74783b */ /* 0x000fe80000000200 */
[----:B----4-:R-:W4:Y:S04]  /*7b50*/  LDSM.16.M88.4 R12, [R169+0x3000] ;  /* 0x00300000a90c783b */ /* 0x010f280000000200 */
[----:B---3--:R-:W3:Y:S04]  /*7b60*/  LDSM.16.M88.4 R8, [R169+0x3400] ;  /* 0x00340000a908783b */ /* 0x008ee80000000200 */
[----:B------:R-:W3:Y:S04]  /*7b70*/  LDSM.16.M88.4 R44, [R172+0x3800] ;  /* 0x00380000ac2c783b */ /* 0x000ee80000000200 */
[----:B------:R-:W3:Y:S04]  /*7b80*/  LDSM.16.M88.4 R36, [R172+0x3c00] ;  /* 0x003c0000ac24783b */ /* 0x000ee80000000200 */
[----:B-----5:R-:W5:Y:S04]  /*7b90*/  LDSM.16.M88.4 R20, [R172+0x4400] ;  /* 0x00440000ac14783b */ /* 0x020f680000000200 */
[----:B--2---:R-:W2:Y:S04]  /*7ba0*/  LDSM.16.M88.4 R16, [R169+0x3800] ;  /* 0x00380000a910783b */ /* 0x004ea80000000200 */
[----:B-1----:R-:W1:Y:S01]  /*7bb0*/  LDSM.16.M88.4 R28, [R172+0x4000] ;  /* 0x00400000ac1c783b */ /* 0x002e620000000200 */
[C---:B------:R-:W-:Y:S03]  /*7bc0*/  HMMA.16816.F32.BF16 R64, R4.reuse, R60, RZ ;  /* 0x0000003c0440723c */ /* 0x040fe600000418ff */
[----:B------:R-:W-:Y:S04]  /*7bd0*/  LDSM.16.M88.4 R124, [R172+0x4c00] ;  /* 0x004c0000ac7c783b */ /* 0x000fe80000000200 */
[----:B------:R-:W-:Y:S01]  /*7be0*/  LDSM.16.M88.4 R120, [R169+0x4400] ;  /* 0x00440000a978783b */ /* 0x000fe20000000200 */
[C---:B------:R-:W-:Y:S03]  /*7bf0*/  HMMA.16816.F32.BF16 R56, R4.reuse, R52, RZ ;  /* 0x000000340438723c */ /* 0x040fe600000418ff */
[----:B------:R-:W-:Y:S04]  /*7c00*/  LDSM.16.M88.4 R128, [R169+0x4000] ;  /* 0x00400000a980783b */ /* 0x000fe80000000200 */
[----:B------:R-:W0:Y:S01]  /*7c10*/  LDGDEPBAR ;  /* 0x00000000000079af */ /* 0x000e220000000000 */
[C---:B------:R-:W-:Y:S08]  /*7c20*/  HMMA.16816.F32.BF16 R60, R4.reuse, R62, RZ ;  /* 0x0000003e043c723c */ /* 0x040ff000000418ff */
[----:B------:R-:W-:Y:S08]  /*7c30*/  HMMA.16816.F32.BF16 R52, R4, R54, RZ ;  /* 0x000000360434723c */ /* 0x000ff000000418ff */
[C---:B----4-:R-:W-:Y:S08]  /*7c40*/  HMMA.16816.F32.BF16 R64, R116.reuse, R12, R64 ;  /* 0x0000000c7440723c */ /* 0x050ff00000041840 */
[C---:B------:R-:W-:Y:S01]  /*7c50*/  HMMA.16816.F32.BF16 R60, R116.reuse, R14, R60 ;  /* 0x0000000e743c723c */ /* 0x040fe2000004183c */
[----:B------:R-:W-:Y:S07]  /*7c60*/  LDSM.16.M88.4 R12, [R172+0x4800] ;  /* 0x00480000ac0c783b */ /* 0x000fee0000000200 */
[C---:B---3--:R-:W-:Y:S08]  /*7c70*/  HMMA.16816.F32.BF16 R56, R116.reuse, R8, R56 ;  /* 0x000000087438723c */ /* 0x048ff00000041838 */
[----:B------:R-:W-:Y:S01]  /*7c80*/  HMMA.16816.F32.BF16 R52, R116, R10, R52 ;  /* 0x0000000a7434723c */ /* 0x000fe20000041834 */
[----:B------:R-:W3:Y:S07]  /*7c90*/  LDSM.16.M88.4 R8, [R169+0x3c00] ;  /* 0x003c0000a908783b */ /* 0x000eee0000000200 */
[C---:B------:R-:W-:Y:S08]  /*7ca0*/  HMMA.16816.F32.BF16 R48, R4.reuse, R44, RZ ;  /* 0x0000002c0430723c */ /* 0x040ff000000418ff */
[C---:B------:R-:W-:Y:S08]  /*7cb0*/  HMMA.16816.F32.BF16 R44, R4.reuse, R46, RZ ;  /* 0x0000002e042c723c */ /* 0x040ff000000418ff */
[C---:B------:R-:W-:Y:S08]  /*7cc0*/  HMMA.16816.F32.BF16 R40, R4.reuse, R36, RZ ;  /* 0x000000240428723c */ /* 0x040ff000000418ff */
[C---:B------:R-:W-:Y:S08]  /*7cd0*/  HMMA.16816.F32.BF16 R36, R4.reuse, R38, RZ ;  /* 0x000000260424723c */ /* 0x040ff000000418ff */
[C---:B-----5:R-:W-:Y:S08]  /*7ce0*/  HMMA.16816.F32.BF16 R24, R4.reuse, R20, RZ ;  /* 0x000000140418723c */ /* 0x060ff000000418ff */
[----:B------:R-:W-:Y:S08]  /*7cf0*/  HMMA.16816.F32.BF16 R20, R4, R22, RZ ;  /* 0x000000160414723c */ /* 0x000ff000000418ff */
[C---:B--2---:R-:W-:Y:S08]  /*7d00*/  HMMA.16816.F32.BF16 R48, R116.reuse, R16, R48 ;  /* 0x000000107430723c */ /* 0x044ff00000041830 */
[----:B------:R-:W-:Y:S08]  /*7d10*/  HMMA.16816.F32.BF16 R44, R116, R18, R44 ;  /* 0x00000012742c723c */ /* 0x000ff0000004182c */
[----:B-1----:R-:W-:Y:S08]  /*7d20*/  HMMA.16816.F32.BF16 R32, R4, R28, RZ ;  /* 0x0000001c0420723c */ /* 0x002ff000000418ff */
[C---:B---3--:R-:W-:Y:S08]  /*7d30*/  HMMA.16816.F32.BF16 R40, R116.reuse, R8, R40 ;  /* 0x000000087428723c */ /* 0x048ff00000041828 */
[----:B------:R-:W-:Y:S08]  /*7d40*/  HMMA.16816.F32.BF16 R36, R116, R10, R36 ;  /* 0x0000000a7424723c */ /* 0x000ff00000041824 */
        /* <DEDUP_REMOVED lines=10> */
[C---:B------:R-:W-:Y:S08]  /*7df0*/  HMMA.16816.F32.BF16 R28, R116.reuse, R130, R28 ;  /* 0x00000082741c723c */ /* 0x040ff0000004181c */
        /* <DEDUP_REMOVED lines=102> */
[----:B------:R-:W-:Y:S01]  /*8460*/  LOP3.LUT R116, R3, 0x8, R136, 0xfe, !PT ;  /* 0x0000000803747812 */ /* 0x000fe200078efe88 */
[----:B------:R-:W-:Y:S01]  /*8470*/  HMMA.16816.F32.BF16 R4, R124, R118, R4 ;  /* 0x000000767c04723c */ /* 0x000fe20000041804 */
[----:B------:R-:W-:Y:S02]  /*8480*/  BAR.SYNC.DEFER_BLOCKING 0x0 ;  /* 0x0000000000007b1d */ /* 0x000fe40000010000 */
[----:B------:R-:W-:-:S02]  /*8490*/  ISETP.GE.AND P0, PT, R116, R138, PT ;  /* 0x0000008a7400720c */ /* 0x000fc40003f06270 */
[-C--:B------:R-:W-:Y:S02]  /*84a0*/  ISETP.GE.AND P5, PT, R116, R137.reuse, PT ;  /* 0x000000897400720c */ /* 0x080fe40003fa6270 */
[C-C-:B------:R-:W-:Y:S01]  /*84b0*/  LOP3.LUT R116, R3.reuse, 0x10, R136.reuse, 0xfe, !PT ;  /* 0x0000001003747812 */ /* 0x140fe200078efe88 */
[C---:B--2---:R-:W-:Y:S01]  /*84c0*/  HMMA.16816.F32.BF16 R16, R124.reuse, R120, R16 ;  /* 0x000000787c10723c */ /* 0x044fe20000041810 */
[----:B------:R-:W-:Y:S02]  /*84d0*/  FSEL R117, R60, -INF , !P0 ;  /* 0xff8000003c757808 */ /* 0x000fe40004000000 */
[----:B------:R-:W-:Y:S02]  /*84e0*/  ISETP.GE.AND P1, PT, R116, R138, PT ;  /* 0x0000008a7400720c */ /* 0x000fe40003f26270 */
[----:B------:R-:W-:Y:S02]  /*84f0*/  LOP3.LUT R60, R3, 0x18, R136, 0xfe, !PT ;  /* 0x00000018033c7812 */ /* 0x000fe400078efe88 */
[----:B------:R-:W-:Y:S01]  /*8500*/  FSEL R118, R62, -INF , !P5 ;  /* 0xff8000003e767808 */ /* 0x000fe20006800000 */
[----:B------:R-:W-:Y:S01]  /*8510*/  HMMA.16816.F32.BF16 R12, R124, R122, R12 ;  /* 0x0000007a7c0c723c */ /* 0x000fe2000004180c */
[----:B------:R-:W-:-:S02]  /*8520*/  ISETP.GE.AND P0, PT, R116, R137, PT ;  /* 0x000000897400720c */ /* 0x000fc40003f06270 */
[----:B------:R-:W-:Y:S02]  /*8530*/  ISETP.GE.AND P5, PT, R60, R138, PT ;  /* 0x0000008a3c00720c */ /* 0x000fe40003fa6270 */
[----:B------:R-:W-:Y:S02]  /*8540*/  FSEL R201, R56, -INF , !P1 ;  /* 0xff80000038c97808 */ /* 0x000fe40004800000 */
[----:B------:R-:W-:Y:S02]  /*8550*/  LOP3.LUT R56, R3, 0x20, R136, 0xfe, !PT ;  /* 0x0000002003387812 */ /* 0x000fe400078efe88 */
[----:B------:R-:W-:Y:S02]  /*8560*/  ISETP.GE.AND P1, PT, R60, R137, PT ;  /* 0x000000893c00720c */ /* 0x000fe40003f26270 */
[----:B------:R-:W-:Y:S02]  /*8570*/  FSEL R130, R58, -INF , !P0 ;  /* 0xff8000003a827808 */ /* 0x000fe40004000000 */
[----:B------:R-:W-:-:S02]  /*8580*/  FSEL R199, R52, -INF , !P5 ;  /* 0xff80000034c77808 */ /* 0x000fc40006800000 */
[-C--:B------:R-:W-:Y:S02]  /*8590*/  ISETP.GE.AND P0, PT, R56, R138.reuse, PT ;  /* 0x0000008a3800720c */ /* 0x080fe40003f06270 */
[----:B------:R-:W-:Y:S02]  /*85a0*/  LOP3.LUT R52, R3, 0x28, R136, 0xfe, !PT ;  /* 0x0000002803347812 */ /* 0x000fe400078efe88 */
[----:B------:R-:W-:Y:S02]  /*85b0*/  FSEL R124, R54, -INF , !P1 ;  /* 0xff800000367c7808 */ /* 0x000fe40004800000 */
[----:B------:R-:W-:Y:S02]  /*85c0*/  ISETP.GE.AND P5, PT, R56, R137, PT ;  /* 0x000000893800720c */ /* 0x000fe40003fa6270 */
[----:B------:R-:W-:Y:S02]  /*85d0*/  ISETP.GE.AND P1, PT, R52, R138, PT ;  /* 0x0000008a3400720c */ /* 0x000fe40003f26270 */
[----:B------:R-:W-:-:S02]  /*85e0*/  FSEL R123, R48, -INF , !P0 ;  /* 0xff800000307b7808 */ /* 0x000fc40004000000 */
[C-C-:B------:R-:W-:Y:S02]  /*85f0*/  LOP3.LUT R48, R3.reuse, 0x30, R136.reuse, 0xfe, !PT ;  /* 0x0000003003307812 */ /* 0x140fe400078efe88 */
[----:B------:R-:W-:Y:S02]  /*8600*/  ISETP.GE.AND P0, PT, R52, R137, PT ;  /* 0x000000893400720c */ /* 0x000fe40003f06270 */
[----:B------:R-:W-:Y:S02]  /*8610*/  FSEL R126, R50, -INF , !P5 ;  /* 0xff800000327e7808 */ /* 0x000fe40006800000 */
[----:B------:R-:W-:Y:S02]  /*8620*/  FSEL R121, R44, -INF , !P1 ;  /* 0xff8000002c797808 */ /* 0x000fe40004800000 */
[----:B------:R-:W-:Y:S02]  /*8630*/  ISETP.GE.AND P5, PT, R48, R138, PT ;  /* 0x0000008a3000720c */ /* 0x000fe40003fa6270 */
[----:B------:R-:W-:-:S02]  /*8640*/  LOP3.LUT R44, R3, 0x38, R136, 0xfe, !PT ;  /* 0x00000038032c7812 */ /* 0x000fc400078efe88 */
[----:B------:R-:W-:Y:S02]  /*8650*/  FSEL R122, R46, -INF , !P0 ;  /* 0xff8000002e7a7808 */ /* 0x000fe40004000000 */
[-C--:B------:R-:W-:Y:S02]  /*8660*/  ISETP.GE.AND P1, PT, R48, R137.reuse, PT ;  /* 0x000000893000720c */ /* 0x080fe40003f26270 */
[----:B------:R-:W-:Y:S02]  /*8670*/  ISETP.GE.AND P0, PT, R44, R138, PT ;  /* 0x0000008a2c00720c */ /* 0x000fe40003f06270 */
[----:B------:R-:W-:Y:S02]  /*8680*/  FSEL R165, R40, -INF , !P5 ;  /* 0xff80000028a57808 */ /* 0x000fe40006800000 */
[----:B------:R-:W-:Y:S02]  /*8690*/  LOP3.LUT R40, R3, 0x40, R136, 0xfe, !PT ;  /* 0x0000004003287812 */ /* 0x000fe400078efe88 */
[----:B------:R-:W-:-:S02]  /*86a0*/  ISETP.GE.AND P5, PT, R44, R137, PT ;  /* 0x000000892c00720c */ /* 0x000fc40003fa6270 */
[----:B------:R-:W-:Y:S02]  /*86b0*/  FSEL R166, R42, -INF , !P1 ;  /* 0xff8000002aa67808 */ /* 0x000fe40004800000 */
[----:B------:R-:W-:Y:S02]  /*86c0*/  FSEL R163, R36, -INF , !P0 ;  /* 0xff80000024a37808 */ /* 0x000fe40004000000 */
[----:B------:R-:W-:Y:S02]  /*86d0*/  ISETP.GE.AND P1, PT, R40, R138, PT ;  /* 0x0000008a2800720c */ /* 0x000fe40003f26270 */
[----:B------:R-:W-:Y:S02]  /*86e0*/  LOP3.LUT R36, R3, 0x48, R136, 0xfe, !PT ;  /* 0x0000004803247812 */ /* 0x000fe400078efe88 */
[----:B------:R-:W-:Y:S02]  /*86f0*/  FSEL R162, R38, -INF , !P5 ;  /* 0xff80000026a27808 */ /* 0x000fe40006800000 */
        /* <DEDUP_REMOVED lines=20> */
[----:B------:R-:W-:Y:S02]  /*8840*/  ISETP.GE.AND P1, PT, R24, R137, PT ;  /* 0x000000891800720c */ /* 0x000fe40003f26270 */
[----:B------:R-:W-:Y:S02]  /*8850*/  ISETP.GE.AND P0, PT, R20, R138, PT ;  /* 0x0000008a1400720c */ /* 0x000fe40003f06270 */
[----:B------:R-:W-:Y:S02]  /*8860*/  FSEL R145, R16, -INF , !P5 ;  /* 0xff80000010917808 */ /* 0x000fe40006800000 */
[----:B------:R-:W-:Y:S02]  /*8870*/  LOP3.LUT R16, R3, 0x70, R136, 0xfe, !PT ;  /* 0x0000007003107812 */ /* 0x000fe400078efe88 */
[----:B------:R-:W-:-:S02]  /*8880*/  FSEL R116, R18, -INF , !P1 ;  /* 0xff80000012747808 */ /* 0x000fc40004800000 */
[----:B------:R-:W-:Y:S02]  /*8890*/  FSEL R147, R12, -INF , !P0 ;  /* 0xff8000000c937808 */ /* 0x000fe40004000000 */
[-C--:B------:R-:W-:Y:S02]  /*88a0*/  ISETP.GE.AND P5, PT, R20, R137.reuse, PT ;  /* 0x000000891400720c */ /* 0x080fe40003fa6270 */
[C---:B------:R-:W-:Y:S02]  /*88b0*/  ISETP.GE.AND P1, PT, R16.reuse, R138, PT ;  /* 0x0000008a1000720c */ /* 0x040fe40003f26270 */
[----:B------:R-:W-:Y:S02]  /*88c0*/  ISETP.GE.AND P0, PT, R16, R137, PT ;  /* 0x000000891000720c */ /* 0x000fe40003f06270 */
[C---:B------:R-:W-:Y:S02]  /*88d0*/  LOP3.LUT R16, R3.reuse, 0x78, R136, 0xfe, !PT ;  /* 0x0000007803107812 */ /* 0x040fe400078efe88 */
[----:B------:R-:W-:-:S02]  /*88e0*/  LOP3.LUT R12, R3, R136, RZ, 0xfc, !PT ;  /* 0x00000088030c7212 */ /* 0x000fc400078efcff */
[----:B------:R-:W-:Y:S02]  /*88f0*/  FSEL R62, R14, -INF , !P5 ;  /* 0xff8000000e3e7808 */ /* 0x000fe40006800000 */
[----:B------:R-:W-:Y:S02]  /*8900*/  FSEL R149, R8, -INF , !P1 ;  /* 0xff80000008957808 */ /* 0x000fe40004800000 */
[----:B------:R-:W-:Y:S02]  /*8910*/  ISETP.GE.AND P5, PT, R16, R138, PT ;  /* 0x0000008a1000720c */ /* 0x000fe40003fa6270 */
[----:B------:R-:W-:Y:S02]  /*8920*/  IADD3 R8, R12, 0x1, RZ ;  /* 0x000000010c087810 */ /* 0x000fe40007ffe0ff */
[----:B------:R-:W-:Y:S02]  /*8930*/  FSEL R58, R10, -INF , !P0 ;  /* 0xff8000000a3a7808 */ /* 0x000fe40004000000 */
[----:B------:R-:W-:-:S02]  /*8940*/  ISETP.GE.AND P1, PT, R16, R137, PT ;  /* 0x000000891000720c */ /* 0x000fc40003f26270 */
[----:B------:R-:W-:Y:S02]  /*8950*/  ISETP.GE.AND P0, PT, R8, R138, PT ;  /* 0x0000008a0800720c */ /* 0x000fe40003f06270 */
[----:B------:R-:W-:Y:S02]  /*8960*/  FSEL R150, R4, -INF , !P5 ;  /* 0xff80000004967808 */ /* 0x000fe40006800000 */
[----:B------:R-:W-:Y:S02]  /*8970*/  IADD3 R4, R12, 0x9, RZ ;  /* 0x000000090c047810 */ /* 0x000fe40007ffe0ff */
[----:B------:R-:W-:Y:S02]  /*8980*/  FSEL R60, R6, -INF , !P1 ;  /* 0xff800000063c7808 */ /* 0x000fe40004800000 */
[----:B------:R-:W-:Y:S02]  /*8990*/  FSEL R119, R65, -INF , !P0 ;  /* 0xff80000041777808 */ /* 0x000fe40004000000 */
[----:B------:R-:W-:-:S02]  /*89a0*/  ISETP.GE.AND P5, PT, R8, R137, PT ;  /* 0x000000890800720c */ /* 0x000fc40003fa6270 */
        /* <DEDUP_REMOVED lines=67> */
[C---:B------:R-:W-:Y:S02]  /*8de0*/  IADD3 R8, R12.reuse, 0x79, RZ ;  /* 0x000000790c087810 */ /* 0x040fe40007ffe0ff */
[----:B------:R-:W-:Y:S02]  /*8df0*/  FSEL R67, R15, -INF , !P0 ;  /* 0xff8000000f437808 */ /* 0x000fe40004000000 */
[-C--:B------:R-:W-:Y:S02]  /*8e00*/  ISETP.GE.AND P0, PT, R12, R138.reuse, PT ;  /* 0x0000008a0c00720c */ /* 0x080fe40003f06270 */
[----:B------:R-:W-:Y:S02]  /*8e10*/  FSEL R159, R9, -INF , !P5 ;  /* 0xff800000099f7808 */ /* 0x000fe40006800000 */
[----:B------:R-:W-:-:S02]  /*8e20*/  ISETP.GE.AND P5, PT, R8, R138, PT ;  /* 0x0000008a0800720c */ /* 0x000fc40003fa6270 */
[----:B------:R-:W-:Y:S02]  /*8e30*/  FSEL R61, R11, -INF , !P1 ;  /* 0xff8000000b3d7808 */ /* 0x000fe40004800000 */
[----:B------:R-:W-:Y:S02]  /*8e40*/  FSEL R9, R64, -INF , !P0 ;  /* 0xff80000040097808 */ /* 0x000fe40004000000 */
[-C--:B------:R-:W-:Y:S02]  /*8e50*/  ISETP.GE.AND P1, PT, R12, R137.reuse, PT ;  /* 0x000000890c00720c */ /* 0x080fe40003f26270 */
[----:B------:R-:W-:Y:S02]  /*8e60*/  ISETP.GE.AND P0, PT, R8, R137, PT ;  /* 0x000000890800720c */ /* 0x000fe40003f06270 */
[----:B------:R-:W-:Y:S02]  /*8e70*/  FSEL R137, R5, -INF , !P5 ;  /* 0xff80000005897808 */ /* 0x000fe40006800000 */
[----:B------:R-:W-:-:S02]  /*8e80*/  ISETP.GT.AND P5, PT, R182, R175, PT ;  /* 0x000000afb600720c */ /* 0x000fc40003fa4270 */
[----:B------:R-:W-:Y:S02]  /*8e90*/  FSEL R5, R66, -INF , !P1 ;  /* 0xff80000042057808 */ /* 0x000fe40004800000 */
[----:B------:R-:W-:-:S09]  /*8ea0*/  FSEL R66, R7, -INF , !P0 ;  /* 0xff80000007427808 */ /* 0x000fd20004000000 */
        /* <DEDUP_REMOVED lines=15> */
[----:B------:R-:W-:-:S04]  /*8fa0*/  LOP3.LUT R12, R12, c[0x0][0x2d0], RZ, 0x3c, !PT ;  /* 0x0000b4000c0c7a12 */ /* 0x000fc800078e3cff */
[----:B------:R-:W-:-:S05]  /*8fb0*/  IADD3 R10, -R13, RZ, RZ ;  /* 0x000000ff0d0a7210 */ /* 0x000fca0007ffe1ff */
[----:B------:R-:W-:Y:S02]  /*8fc0*/  IMAD R10, R133, R10, R11 ;  /* 0x0000000a850a7224 */ /* 0x000fe400078e020b */
[----:B------:R-:W-:-:S03]  /*8fd0*/  IMAD.HI.U32 R11, R8, R7, RZ ;  /* 0x00000007080b7227 */ /* 0x000fc600078e00ff */
[----:B------:R-:W-:Y:S01]  /*8fe0*/  ISETP.GT.U32.AND P1, PT, R133, R10, PT ;  /* 0x0000000a8500720c */ /* 0x000fe20003f24070 */
[----:B------:R-:W-:-:S04]  /*8ff0*/  IMAD.MOV R8, RZ, RZ, -R11 ;  /* 0x000000ffff087224 */ /* 0x000fc800078e0a0b */
[----:B------:R-:W-:-:S05]  /*9000*/  IMAD R8, R133, R8, R7 ;  /* 0x0000000885087224 */ /* 0x000fca00078e0207 */
[----:B------:R-:W-:-:S03]  /*9010*/  ISETP.GT.U32.AND P0, PT, R133, R8, PT ;  /* 0x000000088500720c */ /* 0x000fc60003f04070 */
[----:B------:R-:W-:Y:S01]  /*9020*/  @!P1 IMAD.IADD R10, R10, 0x1, -R133 ;  /* 0x000000010a0a9824 */ /* 0x000fe200078e0a85 */
[----:B------:R-:W-:-:S04]  /*9030*/  @!P1 IADD3 R13, R13, 0x1, RZ ;  /* 0x000000010d0d9810 */ /* 0x000fc80007ffe0ff */
[----:B------:R-:W-:-:S05]  /*9040*/  ISETP.GE.U32.AND P1, PT, R10, R133, PT ;  /* 0x000000850a00720c */ /* 0x000fca0003f26070 */
[----:B------:R-:W-:Y:S02]  /*9050*/  @!P0 IADD3 R8, R8, -R133, RZ ;  /* 0x8000008508088210 */ /* 0x000fe40007ffe0ff */
[----:B------:R-:W-:Y:S02]  /*9060*/  @!P0 IADD3 R11, R11, 0x1, RZ ;  /* 0x000000010b0b8810 */ /* 0x000fe40007ffe0ff */
[----:B------:R-:W-:-:S04]  /*9070*/  ISETP.GE.AND P0, PT, R3, RZ, PT ;  /* 0x000000ff0300720c */ /* 0x000fc80003f06270 */
[----:B------:R-:W-:Y:S02]  /*9080*/  @P1 IADD3 R13, R13, 0x1, RZ ;  /* 0x000000010d0d1810 */ /* 0x000fe40007ffe0ff */
[----:B------:R-:W-:Y:S02]  /*9090*/  ISETP.GE.U32.AND P1, PT, R8, R133, PT ;  /* 0x000000850800720c */ /* 0x000fe40003f26070 */
[----:B------:R-:W-:-:S05]  /*90a0*/  LOP3.LUT R8, RZ, c[0x0][0x2d0], RZ, 0x33, !PT ;  /* 0x0000b400ff087a12 */ /* 0x000fca00078e33ff */
[----:B------:R-:W-:Y:S01]  /*90b0*/  @!P0 IMAD.MOV R13, RZ, RZ, -R13 ;  /* 0x000000ffff0d8224 */ /* 0x000fe200078e0a0d */
[----:B------:R-:W-:-:S04]  /*90c0*/  ISETP.NE.AND P0, PT, RZ, c[0x0][0x2d0], PT ;  /* 0x0000b400ff007a0c */ /* 0x000fc80003f05270 */
[----:B------:R-:W-:Y:S02]  /*90d0*/  SEL R3, R8, R13, !P0 ;  /* 0x0000000d08037207 */ /* 0x000fe40004000000 */
[----:B------:R-:W-:Y:S02]  /*90e0*/  @P1 IADD3 R11, R11, 0x1, RZ ;  /* 0x000000010b0b1810 */ /* 0x000fe40007ffe0ff */
[----:B------:R-:W-:Y:S01]  /*90f0*/  ISETP.GE.AND P1, PT, R12, RZ, PT ;  /* 0x000000ff0c00720c */ /* 0x000fe20003f26270 */
[----:B------:R-:W-:-:S05]  /*9100*/  IMAD.WIDE R16, R3, 0x4, R188 ;  /* 0x0000000403107825 */ /* 0x000fca00078e02bc */
[----:B------:R-:W2:Y:S07]  /*9110*/  LDG.E R7, [R16.64] ;  /* 0x0000000610077981 */ /* 0x000eae000c1e1900 */
[----:B------:R-:W-:-:S05]  /*9120*/  @!P1 IMAD.MOV R11, RZ, RZ, -R11 ;  /* 0x000000ffff0b9224 */ /* 0x000fca00078e0a0b */
[----:B------:R-:W-:-:S05]  /*9130*/  SEL R8, R8, R11, !P0 ;  /* 0x0000000b08087207 */ /* 0x000fca0004000000 */
[----:B------:R-:W-:-:S05]  /*9140*/  IMAD.WIDE R14, R8, 0x4, R188 ;  /* 0x00000004080e7825 */ /* 0x000fca00078e02bc */
[----:B------:R-:W2:Y:S01]  /*9150*/  LDG.E R10, [R14.64] ;  /* 0x000000060e0a7981 */ /* 0x000ea2000c1e1900 */
[----:B------:R-:W-:Y:S01]  /*9160*/  IADD3 R3, R3, -R8, RZ ;  /* 0x8000000803037210 */ /* 0x000fe20007ffe0ff */
[----:B------:R-:W-:-:S04]  /*9170*/  IMAD.MOV.U32 R8, RZ, RZ, c[0x0][0x2d0] ;  /* 0x0000b400ff087624 */ /* 0x000fc800078e00ff */
[----:B------:R-:W-:-:S05]  /*9180*/  IMAD R8, R3, R8, -0x80 ;  /* 0xffffff8003087424 */ /* 0x000fca00078e0208 */
[----:B------:R-:W-:Y:S01]  /*9190*/  SHF.R.S32.HI R3, RZ, 0x1f, R8 ;  /* 0x0000001fff037819 */ /* 0x000fe20000011408 */
[----:B------:R-:W-:-:S04]  /*91a0*/  IMAD.WIDE.U32 R12, R8, c[0x0][0x198], RZ ;  /* 0x00006600080c7a25 */ /* 0x000fc800078e00ff */
        /* <DEDUP_REMOVED lines=11> */
.L_x_1265:
[----:B------:R-:W-:-:S04]  /*9260*/  LEA R11, -R132, RZ, 0x7 ;  /* 0x000000ff840b7211 */ /* 0x000fc800078e39ff */
[----:B------:R-:W-:Y:S02]  /*9270*/  SHF.R.S32.HI R12, RZ, 0x1f, R11 ;  /* 0x0000001fff0c7819 */ /* 0x000fe4000001140b */
.L_x_1266:
        /* <DEDUP_REMOVED lines=33> */
[----:B------:R-:W-:-:S03]  /*9490*/  @!P3 IADD3.X R3, R135, R12, R176, P1, P0 ;  /* 0x0000000c8703b210 */ /* 0x000fc60000fe04b0 */
[----:B------:R1:W-:Y:S04]  /*94a0*/  @P4 STS.128 [R181+0x3800], RZ ;  /* 0x003800ffb5004388 */ /* 0x0003e80000000c00 */
[----:B------:R-:W-:Y:S01]  /*94b0*/  @!PT LDS RZ, [RZ] ;  /* 0x00000000fffff984 */ /* 0x000fe20000000800 */
[----:B------:R-:W-:Y:S01]  /*94c0*/  @!PT LDS RZ, [RZ] ;  /* 0x00000000fffff984 */ /* 0x000fe20000000800 */
[----:B------:R-:W-:Y:S01]  /*94d0*/  @!PT LDS RZ, [RZ] ;  /* 0x00000000fffff984 */ /* 0x000fe20000000800 */
[----:B------:R5:W-:Y:S01]  /*94e0*/  @!P4 LDGSTS.E.BYPASS.LTC128B.128 [R181+0x3800], [R18.64] ;  /* 0x0380000012b5cfae */ /* 0x000be2000b901d46 */
[----:B--2---:R-:W-:-:S03]  /*94f0*/  @!P3 LEA R16, P0, R8, c[0x0][0x168], 0x1 ;  /* 0x00005a000810ba11 */ /* 0x004fc600078008ff */
[----:B------:R1:W-:Y:S01]  /*9500*/  @P3 STS.128 [R181+0x5800], RZ ;  /* 0x005800ffb5003388 */ /* 0x0003e20000000c00 */
[----:B------:R-:W-:Y:S02]  /*9510*/  @!P3 LEA.HI.X R17, R8, c[0x0][0x16c], R3, 0x1, P0 ;  /* 0x00005b000811ba11 */ /* 0x000fe400000f0c03 */
[----:B------:R-:W-:-:S03]  /*9520*/  @!P2 IADD3 R8, P1, P0, R134, R11, R177 ;  /* 0x0000000b8608a210 */ /* 0x000fc6000783e0b1 */
[----:B------:R-:W-:Y:S01]  /*9530*/  @!PT LDS RZ, [RZ] ;  /* 0x00000000fffff984 */ /* 0x000fe20000000800 */
[----:B------:R-:W-:Y:S01]  /*9540*/  @!PT LDS RZ, [RZ] ;  /* 0x00000000fffff984 */ /* 0x000fe20000000800 */
[----:B------:R-:W-:Y:S01]  /*9550*/  @!PT LDS RZ, [RZ] ;  /* 0x00000000fffff984 */ /* 0x000fe20000000800 */
[----:B------:R2:W-:Y:S01]  /*9560*/  @!P3 LDGSTS.E.BYPASS.LTC128B.128 [R181+0x5800], [R16.64+0x40] ;  /* 0x0580004010b5bfae */ /* 0x0005e2000b901d46 */
[----:B------:R-:W-:Y:S02]  /*9570*/  @!P2 IADD3.X R3, R135, R12, R176, P1, P0 ;  /* 0x0000000c8703a210 */ /* 0x000fe40000fe04b0 */
[C---:B---3--:R-:W-:Y:S01]  /*9580*/  @!P2 LEA R14, P0, R8.reuse, c[0x0][0x168], 0x1 ;  /* 0x00005a00080eaa11 */ /* 0x048fe200078008ff */
[----:B------:R1:W-:Y:S03]  /*9590*/  @P2 STS.128 [R181+0x7800], RZ ;  /* 0x007800ffb5002388 */ /* 0x0003e60000000c00 */
[----:B------:R-:W-:Y:S02]  /*95a0*/  @!P2 LEA.HI.X R15, R8, c[0x0][0x16c], R3, 0x1, P0 ;  /* 0x00005b00080faa11 */ /* 0x000fe400000f0c03 */
[----:B------:R-:W-:-:S03]  /*95b0*/  IADD3 R7, P1, P0, R177, R11, R177 ;  /* 0x0000000bb1077210 */ /* 0x000fc6000783e0b1 */
[----:B------:R-:W-:Y:S01]  /*95c0*/  @!PT LDS RZ, [RZ] ;  /* 0x00000000fffff984 */ /* 0x000fe20000000800 */
[----:B------:R-:W-:Y:S01]  /*95d0*/  @!PT LDS RZ, [RZ] ;  /* 0x00000000fffff984 */ /* 0x000fe20000000800 */
[----:B------:R-:W-:Y:S01]  /*95e0*/  @!PT LDS RZ, [RZ] ;  /* 0x00000000fffff984 */ /* 0x000fe20000000800 */
[----:B------:R3:W-:Y:S01]  /*95f0*/  @!P2 LDGSTS.E.BYPASS.LTC128B.128 [R181+0x7800], [R14.64+0x80] ;  /* 0x078000800eb5afae */ /* 0x0007e2000b901d46 */
[----:B------:R-:W-:Y:S02]  /*9600*/  IADD3.X R10, R176, R12, R176, P1, P0 ;  /* 0x0000000cb00a7210 */ /* 0x000fe40000fe04b0 */
[----:B------:R-:W-:Y:S01]  /*9610*/  @!P3 IADD3 R8, P0, R134, R7, RZ ;  /* 0x000000078608b210 */ /* 0x000fe20007f1e0ff */
[----:B------:R1:W-:Y:S01]  /*9620*/  @P4 STS.128 [R181+0x4000], RZ ;  /* 0x004000ffb5004388 */ /* 0x0003e20000000c00 */
[----:B----4-:R-:W-:-:S03]  /*9630*/  @!P4 LEA R20, P1, R7, R192, 0x1 ;  /* 0x000000c00714c211 */ /* 0x010fc600078208ff */
[--C-:B------:R-:W-:Y:S01]  /*9640*/  @!P3 IMAD.X R3, R135, 0x1, R10.reuse, P0 ;  /* 0x000000018703b824 */ /* 0x100fe200000e060a */
[C---:B-----5:R-:W-:Y:S02]  /*9650*/  @!P3 LEA R18, P0, R8.reuse, c[0x0][0x168], 0x1 ;  /* 0x00005a000812ba11 */ /* 0x060fe400078008ff */
[----:B------:R-:W-:Y:S02]  /*9660*/  @!P4 LEA.HI.X R21, R7, R191, R10, 0x1, P1 ;  /* 0x000000bf0715c211 */ /* 0x000fe400008f0c0a */
[----:B------:R-:W-:Y:S02]  /*9670*/  @!P3 LEA.HI.X R19, R8, c[0x0][0x16c], R3, 0x1, P0 ;  /* 0x00005b000813ba11 */ /* 0x000fe400000f0c03 */
[-C--:B------:R-:W-:Y:S01]  /*9680*/  @!P2 IADD3 R8, P0, R134, R7.reuse, RZ ;  /* 0x000000078608a210 */ /* 0x080fe20007f1e0ff */
[----:B------:R-:W-:Y:S01]  /*9690*/  @!PT LDS RZ, [RZ] ;  /* 0x00000000fffff984 */ /* 0x000fe20000000800 */
[----:B------:R-:W-:Y:S01]  /*96a0*/  @!PT LDS RZ, [RZ] ;  /* 0x00000000fffff984 */ /* 0x000fe20000000800 */
[----:B------:R-:W-:Y:S01]  /*96b0*/  @!PT LDS RZ, [RZ] ;  /* 0x00000000fffff984 */ /* 0x000fe20000000800 */
[----:B------:R1:W-:Y:S01]  /*96c0*/  @!P4 LDGSTS.E.BYPASS.LTC128B.128 [R181+0x4000], [R20.64] ;  /* 0x0400000014b5cfae */ /* 0x0003e2000b901d46 */
[----:B------:R-:W-:-:S03]  /*96d0*/  IADD3 R7, P1, R177, R7, RZ ;  /* 0x00000007b1077210 */ /* 0x000fc60007f3e0ff */
[--C-:B------:R-:W-:Y:S01]  /*96e0*/  @!P2 IMAD.X R3, R135, 0x1, R10.reuse, P0 ;  /* 0x000000018703a824 */ /* 0x100fe200000e060a */
[----:B------:R1:W-:Y:S01]  /*96f0*/  @P3 STS.128 [R181+0x6000], RZ ;  /* 0x006000ffb5003388 */ /* 0x0003e20000000c00 */
[----:B------:R-:W-:-:S03]  /*9700*/  IMAD.X R10, R176, 0x1, R10, P1 ;  /* 0x00000001b00a7824 */ /* 0x000fc600008e060a */
[----:B------:R-:W-:Y:S01]  /*9710*/  @!PT LDS RZ, [RZ] ;  /* 0x00000000fffff984 */ /* 0x000fe20000000800 */
[----:B------:R-:W-:Y:S01]  /*9720*/  @!PT LDS RZ, [RZ] ;  /* 0x00000000fffff984 */ /* 0x000fe20000000800 */
[----:B------:R-:W-:Y:S01]  /*9730*/  @!PT LDS RZ, [RZ] ;  /* 0x00000000fffff984 */ /* 0x000fe20000000800 */
[----:B------:R4:W-:Y:S01]  /*9740*/  @!P3 LDGSTS.E.BYPASS.LTC128B.128 [R181+0x6000], [R18.64+0x40] ;  /* 0x0600004012b5bfae */ /* 0x0009e2000b901d46 */
[----:B---3--:R-:W-:-:S03]  /*9750*/  @!P2 LEA R14, P0, R8, c[0x0][0x168], 0x1 ;  /* 0x00005a00080eaa11 */ /* 0x008fc600078008ff */
[----:B------:R1:W-:Y:S01]  /*9760*/  @P2 STS.128 [R181+0x8000], RZ ;  /* 0x008000ffb5002388 */ /* 0x0003e20000000c00 */
[----:B------:R-:W-:Y:S02]  /*9770*/  @!P2 LEA.HI.X R15, R8, c[0x0][0x16c], R3, 0x1, P0 ;  /* 0x00005b00080faa11 */ /* 0x000fe400000f0c03 */
[----:B------:R-:W-:-:S03]  /*9780*/  @!P3 IADD3 R3, P0, R134, R7, RZ ;  /* 0x000000078603b210 */ /* 0x000fc60007f1e0ff */
[----:B------:R-:W-:Y:S01]  /*9790*/  @!PT LDS RZ, [RZ] ;  /* 0x00000000fffff984 */ /* 0x000fe20000000800 */
[----:B------:R-:W-:Y:S01]  /*97a0*/  @!PT LDS RZ, [RZ] ;  /* 0x00000000fffff984 */ /* 0x000fe20000000800 */
[----:B------:R-:W-:Y:S01]  /*97b0*/  @!PT LDS RZ, [RZ] ;  /* 0x00000000fffff984 */ /* 0x000fe20000000800 */
[----:B------:R1:W-:Y:S02]  /*97c0*/  @!P2 LDGSTS.E.BYPASS.LTC128B.128 [R181+0x8000], [R14.64+0x80] ;  /* 0x080000800eb5afae */ /* 0x0003e4000b901d46 */
[----:B------:R-:W-:Y:S01]  /*97d0*/  @!P3 IMAD.X R8, R135, 0x1, R10, P0 ;  /* 0x000000018708b824 */ /* 0x000fe200000e060a */
[C---:B--2---:R-:W-:Y:S01]  /*97e0*/  @!P3 LEA R16, P0, R3.reuse, c[0x0][0x168], 0x1 ;  /* 0x00005a000310ba11 */ /* 0x044fe200078008ff */
[----:B------:R1:W-:Y:S03]  /*97f0*/  @P4 STS.128 [R181+0x4800], RZ ;  /* 0x004800ffb5004388 */ /* 0x0003e60000000c00 */
[----:B------:R-:W-:Y:S02]  /*9800*/  @!P3 LEA.HI.X R17, R3, c[0x0][0x16c], R8, 0x1, P0 ;  /* 0x00005b000311ba11 */ /* 0x000fe400000f0c08 */
[----:B----4-:R-:W-:-:S04]  /*9810*/  @!P4 LEA R18, P1, R7, R192, 0x1 ;  /* 0x000000c00712c211 */ /* 0x010fc800078208ff */
        /* <DEDUP_REMOVED lines=20> */
.L_x_1268:
[----:B------:R-:W-:Y:S05]  /*9960*/  BSYNC B0 ;  /* 0x0000000000007941 */ /* 0x000fea0003800000 */
.L_x_1267:
[----:B------:R-:W0:Y:S01]  /*9970*/  LDGDEPBAR ;  /* 0x00000000000079af */ /* 0x000e220000000000 */
[----:B------:R-:W-:-:S04]  /*9980*/  LEA R192, P0, R11, R192, 0x1 ;  /* 0x000000c00bc07211 */ /* 0x000fc800078008ff */
[----:B------:R-:W-:Y:S02]  /*9990*/  LEA.HI.X R191, R11, R191, R12, 0x1, P0 ;  /* 0x000000bf0bbf7211 */ /* 0x000fe400000f0c0c */
.L_x_1264:
        /* <DEDUP_REMOVED lines=80> */
[----:B------:R-:W-:Y:S01]  /*9ea0*/  FADD.FTZ R197, R2, -R197 ;  /* 0x800000c502c57221 */ /* 0x000fe20000010000 */
[----:B--2---:R-:W-:Y:S01]  /*9eb0*/  FMNMX.FTZ R3, R8, R3, !PT ;  /* 0x0000000308037209 */ /* 0x004fe20007810000 */
[--C-:B------:R-:W-:Y:S02]  /*9ec0*/  FFMA.FTZ R134, R117, c[0x0][0x23c], -R138.reuse ;  /* 0x00008f0075867a23 */ /* 0x100fe4000001088a */
[--C-:B------:R-:W-:Y:S01]  /*9ed0*/  FFMA.FTZ R202, R9, c[0x0][0x23c], -R138.reuse ;  /* 0x00008f0009ca7a23 */ /* 0x100fe2000001088a */
[C---:B------:R-:W-:Y:S01]  /*9ee0*/  FSETP.NEU.FTZ.AND P0, PT, R3.reuse, -INF , PT ;  /* 0xff8000000300780b */ /* 0x040fe20003f1d000 */
[----:B------:R-:W-:Y:S01]  /*9ef0*/  FMUL.FTZ R7, R3, c[0x0][0x23c] ;  /* 0x00008f0003077a20 */ /* 0x000fe20000410000 */
[----:B------:R-:W1:Y:S01]  /*9f00*/  LDSM.16.MT88.4 R8, [R170+0x9000] ;  /* 0x00900000aa08783b */ /* 0x000e620000004200 */
[--C-:B------:R-:W-:Y:S01]  /*9f10*/  FFMA.FTZ R131, R119, c[0x0][0x23c], -R138.reuse ;  /* 0x00008f0077837a23 */ /* 0x100fe2000001088a */
[----:B------:R-:W-:Y:S01]  /*9f20*/  MUFU.EX2 R134, R134 ;  /* 0x0000008600867308 */ /* 0x000fe20000000800 */
[----:B------:R-:W-:Y:S01]  /*9f30*/  FFMA.FTZ R119, R65, c[0x0][0x23c], -R138 ;  /* 0x00008f0041777a23 */ /* 0x000fe2000001088a */
[----:B------:R-:W-:Y:S01]  /*9f40*/  FSEL R117, R7, RZ, P0 ;  /* 0x000000ff07757208 */ /* 0x000fe20000000000 */
[----:B------:R-:W-:-:S02]  /*9f50*/  FMUL.FTZ R197, R197, c[0x0][0x23c] ;  /* 0x00008f00c5c57a20 */ /* 0x000fc40000410000 */
[----:B------:R-:W-:Y:S02]  /*9f60*/  FFMA.FTZ R65, R63, c[0x0][0x23c], -R138 ;  /* 0x00008f003f417a23 */ /* 0x000fe4000001088a */
[--C-:B------:R-:W-:Y:S01]  /*9f70*/  FFMA.FTZ R135, R5, c[0x0][0x23c], -R117.reuse ;  /* 0x00008f0005877a23 */ /* 0x100fe20000010875 */
[----:B------:R-:W-:Y:S01]  /*9f80*/  FSEL R5, R3, RZ, P0 ;  /* 0x000000ff03057208 */ /* 0x000fe20000000000 */
[--C-:B------:R-:W-:Y:S01]  /*9f90*/  FFMA.FTZ R129, R118, c[0x0][0x23c], -R117.reuse ;  /* 0x00008f0076817a23 */ /* 0x100fe20000010875 */
[----:B------:R-:W-:Y:S01]  /*9fa0*/  MUFU.EX2 R202, R202 ;  /* 0x000000ca00ca7308 */ /* 0x000fe20000000800 */
[----:B------:R-:W-:Y:S02]  /*9fb0*/  FFMA.FTZ R133, R6, c[0x0][0x23c], -R117 ;  /* 0x00008f0006857a23 */ /* 0x000fe40000010875 */
[----:B------:R-:W-:Y:S02]  /*9fc0*/  FADD.FTZ R140, R0, -R5 ;  /* 0x80000005008c7221 */ /* 0x000fe40000010000 */
[----:B------:R-:W-:-:S02]  /*9fd0*/  FFMA.FTZ R118, R4, c[0x0][0x23c], -R117 ;  /* 0x00008f0004767a23 */ /* 0x000fc40000010875 */
[----:B------:R-:W-:Y:S01]  /*9fe0*/  FMUL.FTZ R140, R140, c[0x0][0x23c] ;  /* 0x00008f008c8c7a20 */ /* 0x000fe20000410000 */
[----:B------:R-:W2:Y:S01]  /*9ff0*/  MUFU.EX2 R131, R131 ;  /* 0x0000008300837308 */ /* 0x000ea20000000800 */
[--C-:B------:R-:W-:Y:S02]  /*a000*/  FFMA.FTZ R59, R57, c[0x0][0x23c], -R138.reuse ;  /* 0x00008f00393b7a23 */ /* 0x100fe4000001088a */
[--C-:B------:R-:W-:Y:S02]  /*a010*/  FFMA.FTZ R132, R201, c[0x0][0x23c], -R138.reuse ;  /* 0x00008f00c9847a23 */ /* 0x100fe4000001088a */
[----:B------:R-:W-:Y:S02]  /*a020*/  FFMA.FTZ R64, R199, c[0x0][0x23c], -R138 ;  /* 0x00008f00c7407a23 */ /* 0x000fe4000001088a */
[--C-:B------:R-:W-:Y:S01]  /*a030*/  FFMA.FTZ R63, R130, c[0x0][0x23c], -R117.reuse ;  /* 0x00008f00823f7a23 */ /* 0x100fe20000010875 */
[----:B------:R-:W3:Y:S01]  /*a040*/  MUFU.EX2 R119, R119 ;  /* 0x0000007700777308 */ /* 0x000ee20000000800 */
[----:B------:R-:W-:-:S02]  /*a050*/  FFMA.FTZ R2, R206, c[0x0][0x23c], -R117 ;  /* 0x00008f00ce027a23 */ /* 0x000fc40000010875 */
[--C-:B------:R-:W-:Y:S02]  /*a060*/  FFMA.FTZ R57, R124, c[0x0][0x23c], -R117.reuse ;  /* 0x00008f007c397a23 */ /* 0x100fe40000010875 */
[----:B------:R-:W-:Y:S02]  /*a070*/  FFMA.FTZ R0, R204, c[0x0][0x23c], -R117 ;  /* 0x00008f00cc007a23 */ /* 0x000fe40000010875 */
[--C-:B------:R-:W-:Y:S01]  /*a080*/  FFMA.FTZ R130, R123, c[0x0][0x23c], -R138.reuse ;  /* 0x00008f007b827a23 */ /* 0x100fe2000001088a */
[----:B------:R-:W-:Y:S01]  /*a090*/  MUFU.EX2 R135, R135 ;  /* 0x0000008700877308 */ /* 0x000fe20000000800 */
[----:B--2---:R-:W-:Y:S01]  /*a0a0*/  F2FP.BF16.PACK_AB R48, R131, R202 ;  /* 0x000000ca8330723e */ /* 0x004fe200000010ff */
[--C-:B------:R-:W-:Y:S02]  /*a0b0*/  FFMA.FTZ R124, R121, c[0x0][0x23c], -R138.reuse ;  /* 0x00008f00797c7a23 */ /* 0x100fe4000001088a */
[--C-:B------:R-:W-:Y:S02]  /*a0c0*/  FFMA.FTZ R123, R125, c[0x0][0x23c], -R138.reuse ;  /* 0x00008f007d7b7a23 */ /* 0x100fe4000001088a */
[----:B------:R-:W-:-:S02]  /*a0d0*/  FFMA.FTZ R127, R127, c[0x0][0x23c], -R138 ;  /* 0x00008f007f7f7a23 */ /* 0x000fc4000001088a */
[----:B------:R-:W2:Y:S01]  /*a0e0*/  MUFU.EX2 R133, R133 ;  /* 0x0000008500857308 */ /* 0x000ea20000000800 */
[----:B---3--:R-:W-:Y:S01]  /*a0f0*/  F2FP.BF16.PACK_AB R50, R119, R134 ;  /* 0x000000867732723e */ /* 0x008fe200000010ff */
[--C-:B------:R-:W-:Y:S02]  /*a100*/  FFMA.FTZ R126, R126, c[0x0][0x23c], -R117.reuse ;  /* 0x00008f007e7e7a23 */ /* 0x100fe40000010875 */
[--C-:B------:R-:W-:Y:S02]  /*a110*/  FFMA.FTZ R125, R190, c[0x0][0x23c], -R117.reuse ;  /* 0x00008f00be7d7a23 */ /* 0x100fe40000010875 */
[--C-:B------:R-:W-:Y:S02]  /*a120*/  FFMA.FTZ R122, R122, c[0x0][0x23c], -R117.reuse ;  /* 0x00008f007a7a7a23 */ /* 0x100fe40000010875 */
[----:B------:R-:W3:Y:S01]  /*a130*/  MUFU.EX2 R197, R197 ;  /* 0x000000c500c57308 */ /* 0x000ee20000000800 */
[----:B------:R-:W-:Y:S02]  /*a140*/  FFMA.FTZ R121, R164, c[0x0][0x23c], -R117 ;  /* 0x00008f00a4797a23 */ /* 0x000fe40000010875 */
[----:B------:R-:W-:-:S02]  /*a150*/  FFMA.FTZ R190, R165, c[0x0][0x23c], -R138 ;  /* 0x00008f00a5be7a23 */ /* 0x000fc4000001088a */
[--C-:B------:R-:W-:Y:S02]  /*a160*/  FFMA.FTZ R164, R163, c[0x0][0x23c], -R138.reuse ;  /* 0x00008f00a3a47a23 */ /* 0x100fe4000001088a */
[--C-:B------:R-:W-:Y:S01]  /*a170*/  FFMA.FTZ R167, R167, c[0x0][0x23c], -R138.reuse ;  /* 0x00008f00a7a77a23 */ /* 0x100fe2000001088a */
[----:B------:R-:W4:Y:S01]  /*a180*/  MUFU.EX2 R140, R140 ;  /* 0x0000008c008c7308 */ /* 0x000f220000000800 */
[----:B--2---:R-:W-:Y:S01]  /*a190*/  F2FP.BF16.PACK_AB R49, R133, R135 ;  /* 0x000000878531723e */ /* 0x004fe200000010ff */
[----:B------:R-:W-:Y:S02]  /*a1a0*/  FFMA.FTZ R163, R187, c[0x0][0x23c], -R138 ;  /* 0x00008f00bba37a23 */ /* 0x000fe4000001088a */
[--C-:B------:R-:W-:Y:S02]  /*a1b0*/  FFMA.FTZ R166, R166, c[0x0][0x23c], -R117.reuse ;  /* 0x00008f00a6a67a23 */ /* 0x100fe40000010875 */
[----:B------:R-:W-:Y:S02]  /*a1c0*/  FFMA.FTZ R165, R200, c[0x0][0x23c], -R117 ;  /* 0x00008f00c8a57a23 */ /* 0x000fe40000010875 */
[----:B------:R-:W-:Y:S01]  /*a1d0*/  MUFU.EX2 R129, R129 ;  /* 0x0000008100817308 */ /* 0x000fe20000000800 */
[----:B---3--:R-:W-:-:S02]  /*a1e0*/  FMUL.FTZ R4, R112, R197 ;  /* 0x000000c570047220 */ /* 0x008fc40000410000 */
[-C--:B------:R-:W-:Y:S02]  /*a1f0*/  FMUL.FTZ R5, R113, R197.reuse ;  /* 0x000000c571057220 */ /* 0x080fe40000410000 */
[-C--:B------:R-:W-:Y:S02]  /*a200*/  FMUL.FTZ R68, R68, R197.reuse ;  /* 0x000000c544447220 */ /* 0x080fe40000410000 */
[----:B------:R-:W-:Y:S01]  /*a210*/  FMUL.FTZ R69, R69, R197 ;  /* 0x000000c545457220 */ /* 0x000fe20000410000 */
[----:B------:R-:W2:Y:S01]  /*a220*/  MUFU.EX2 R118, R118 ;  /* 0x0000007600767308 */ /* 0x000ea20000000800 */
[-C--:B----4-:R-:W-:Y:S02]  /*a230*/  FMUL.FTZ R6, R114, R140.reuse ;  /* 0x0000008c72067220 */ /* 0x090fe40000410000 */
[-C--:B------:R-:W-:Y:S02]  /*a240*/  FMUL.FTZ R7, R115, R140.reuse ;  /* 0x0000008c73077220 */ /* 0x080fe40000410000 */
[----:B------:R-:W-:-:S02]  /*a250*/  FMUL.FTZ R70, R70, R140 ;  /* 0x0000008c46467220 */ /* 0x000fc40000410000 */
[-C--:B------:R-:W-:Y:S01]  /*a260*/  FMUL.FTZ R71, R71, R140.reuse ;  /* 0x0000008c47477220 */ /* 0x080fe20000410000 */
[----:B------:R-:W-:Y:S01]  /*a270*/  MUFU.EX2 R132, R132 ;  /* 0x0000008400847308 */ /* 0x000fe20000000800 */
[-C--:B------:R-:W-:Y:S02]  /*a280*/  FMUL.FTZ R12, R72, R197.reuse ;  /* 0x000000c5480c7220 */ /* 0x080fe40000410000 */
[----:B------:R-:W-:Y:S02]  /*a290*/  FMUL.FTZ R13, R73, R197 ;  /* 0x000000c5490d7220 */ /* 0x000fe40000410000 */
[-C--:B------:R-:W-:Y:S02]  /*a2a0*/  FMUL.FTZ R14, R74, R140.reuse ;  /* 0x0000008c4a0e7220 */ /* 0x080fe40000410000 */
[-C--:B------:R-:W-:Y:S01]  /*a2b0*/  FMUL.FTZ R15, R75, R140.reuse ;  /* 0x0000008c4b0f7220 */ /* 0x080fe20000410000 */
[----:B--2---:R-:W-:Y:S01]  /*a2c0*/  F2FP.BF16.PACK_AB R51, R118, R129 ;  /* 0x000000817633723e */ /* 0x004fe200000010ff */
[-C--:B------:R-:W-:Y:S01]  /*a2d0*/  FMUL.FTZ R76, R76, R197.reuse ;  /* 0x000000c54c4c7220 */ /* 0x080fe20000410000 */
[----:B------:R-:W-:Y:S01]  /*a2e0*/  LDSM.16.MT88.4 R72, [R170+0x9400] ;  /* 0x00940000aa48783b */ /* 0x000fe20000004200 */
[----:B------:R-:W-:Y:S01]  /*a2f0*/  FMUL.FTZ R77, R77, R197 ;  /* 0x000000c54d4d7220 */ /* 0x000fe20000410000 */
[----:B------:R-:W2:Y:S01]  /*a300*/  MUFU.EX2 R65, R65 ;  /* 0x0000004100417308 */ /* 0x000ea20000000800 */
[----:B------:R-:W-:-:S02]  /*a310*/  FMUL.FTZ R78, R78, R140 ;  /* 0x0000008c4e4e7220 */ /* 0x000fc40000410000 */
[C---:B-1----:R-:W-:Y:S01]  /*a320*/  HMMA.16816.F32.BF16 R4, R48.reuse, R8, R4 ;  /* 0x000000083004723c */ /* 0x042fe20000041804 */
[-C--:B------:R-:W-:Y:S02]  /*a330*/  FMUL.FTZ R79, R79, R140.reuse ;  /* 0x0000008c4f4f7220 */ /* 0x080fe40000410000 */
[-C--:B------:R-:W-:Y:S02]  /*a340*/  FMUL.FTZ R20, R80, R197.reuse ;  /* 0x000000c550147220 */ /* 0x080fe40000410000 */
[----:B------:R-:W-:Y:S01]  /*a350*/  MUFU.EX2 R64, R64 ;  /* 0x0000004000407308 */ /* 0x000fe20000000800 */
[----:B------:R-:W-:Y:S02]  /*a360*/  FMUL.FTZ R21, R81, R197 ;  /* 0x000000c551157220 */ /* 0x000fe40000410000 */
[----:B------:R-:W-:Y:S01]  /*a370*/  HMMA.16816.F32.BF16 R8, R48, R10, R68 ;  /* 0x0000000a3008723c */ /* 0x000fe20000041844 */
[----:B------:R-:W1:Y:S01]  /*a380*/  LDSM.16.MT88.4 R68, [R168+0x9400] ;  /* 0x00940000a844783b */ /* 0x000e620000004200 */
[----:B------:R-:W-:-:S02]  /*a390*/  FMUL.FTZ R22, R82, R140 ;  /* 0x0000008c52167220 */ /* 0x000fc40000410000 */
[-C--:B------:R-:W-:Y:S01]  /*a3a0*/  FMUL.FTZ R23, R83, R140.reuse ;  /* 0x0000008c53177220 */ /* 0x080fe20000410000 */
[----:B------:R-:W-:Y:S01]  /*a3b0*/  MUFU.EX2 R59, R59 ;  /* 0x0000003b003b7308 */ /* 0x000fe20000000800 */
[-C--:B------:R-:W-:Y:S02]  /*a3c0*/  FMUL.FTZ R84, R84, R197.reuse ;  /* 0x000000c554547220 */ /* 0x080fe40000410000 */
[----:B------:R-:W-:Y:S01]  /*a3d0*/  HMMA.16816.F32.BF16 R12, R48, R16, R12 ;  /* 0x00000010300c723c */ /* 0x000fe2000004180c */
[----:B------:R-:W-:Y:S02]  /*a3e0*/  FMUL.FTZ R85, R85, R197 ;  /* 0x000000c555557220 */ /* 0x000fe40000410000 */
[-C--:B------:R-:W-:Y:S02]  /*a3f0*/  FMUL.FTZ R86, R86, R140.reuse ;  /* 0x0000008c56567220 */ /* 0x080fe40000410000 */
[----:B------:R-:W-:Y:S01]  /*a400*/  MUFU.EX2 R63, R63 ;  /* 0x0000003f003f7308 */ /* 0x000fe20000000800 */
[----:B------:R-:W-:-:S02]  /*a410*/  FMUL.FTZ R87, R87, R140 ;  /* 0x0000008c57577220 */ /* 0x000fc40000410000 */
[C---:B------:R-:W-:Y:S01]  /*a420*/  HMMA.16816.F32.BF16 R16, R48.reuse, R18, R76 ;  /* 0x000000123010723c */ /* 0x040fe2000004184c */
[----:B------:R-:W3:Y:S01]  /*a430*/  LDSM.16.MT88.4 R76, [R170+0xb400] ;  /* 0x00b40000aa4c783b */ /* 0x000ee20000004200 */
[-C--:B------:R-:W-:Y:S02]  /*a440*/  FMUL.FTZ R28, R88, R197.reuse ;  /* 0x000000c5581c7220 */ /* 0x080fe40000410000 */
[-C--:B------:R-:W-:Y:S01]  /*a450*/  FMUL.FTZ R29, R89, R197.reuse ;  /* 0x000000c5591d7220 */ /* 0x080fe20000410000 */
[----:B------:R-:W4:Y:S01]  /*a460*/  MUFU.EX2 R2, R2 ;  /* 0x0000000200027308 */ /* 0x000f220000000800 */
[-C--:B------:R-:W-:Y:S02]  /*a470*/  FMUL.FTZ R30, R90, R140.reuse ;  /* 0x0000008c5a1e7220 */ /* 0x080fe40000410000 */
[----:B------:R-:W-:Y:S01]  /*a480*/  FMUL.FTZ R31, R91, R140 ;  /* 0x0000008c5b1f7220 */ /* 0x000fe20000410000 */
[----:B------:R-:W-:Y:S01]  /*a490*/  HMMA.16816.F32.BF16 R20, R48, R24, R20 ;  /* 0x000000183014723c */ /* 0x000fe20000041814 */
[----:B------:R-:W-:-:S02]  /*a4a0*/  FMUL.FTZ R36, R96, R197 ;  /* 0x000000c560247220 */ /* 0x000fc40000410000 */
[-C--:B------:R-:W-:Y:S01]  /*a4b0*/  FMUL.FTZ R37, R97, R197.reuse ;  /* 0x000000c561257220 */ /* 0x080fe20000410000 */
[----:B------:R-:W-:Y:S01]  /*a4c0*/  MUFU.EX2 R57, R57 ;  /* 0x0000003900397308 */ /* 0x000fe20000000800 */
[-C--:B------:R-:W-:Y:S02]  /*a4d0*/  FMUL.FTZ R38, R98, R140.reuse ;  /* 0x0000008c62267220 */ /* 0x080fe40000410000 */
[-C--:B------:R-:W-:Y:S01]  /*a4e0*/  FMUL.FTZ R39, R99, R140.reuse ;  /* 0x0000008c63277220 */ /* 0x080fe20000410000 */
[----:B------:R-:W-:Y:S01]  /*a4f0*/  HMMA.16816.F32.BF16 R24, R48, R26, R84 ;  /* 0x0000001a3018723c */ /* 0x000fe20000041854 */
[-C--:B------:R-:W-:Y:S01]  /*a500*/  FMUL.FTZ R92, R92, R197.reuse ;  /* 0x000000c55c5c7220 */ /* 0x080fe20000410000 */
[----:B------:R-:W-:Y:S01]  /*a510*/  LDSM.16.MT88.4 R84, [R170+0xc400] ;  /* 0x00c40000aa54783b */ /* 0x000fe20000004200 */
[----:B------:R-:W-:Y:S01]  /*a520*/  FMUL.FTZ R93, R93, R197 ;  /* 0x000000c55d5d7220 */ /* 0x000fe20000410000 */
[----:B------:R-:W5:Y:S01]  /*a530*/  MUFU.EX2 R0, R0 ;  /* 0x0000000000007308 */ /* 0x000f620000000800 */
[----:B------:R-:W-:-:S02]  /*a540*/  FMUL.FTZ R94, R94, R140 ;  /* 0x0000008c5e5e7220 */ /* 0x000fc40000410000 */
[-C--:B------:R-:W-:Y:S01]  /*a550*/  FMUL.FTZ R95, R95, R140.reuse ;  /* 0x0000008c5f5f7220 */ /* 0x080fe20000410000 */
[C---:B------:R-:W-:Y:S01]  /*a560*/  HMMA.16816.F32.BF16 R28, R48.reuse, R32, R28 ;  /* 0x00000020301c723c */ /* 0x040fe2000004181c */
[-C--:B------:R-:W-:Y:S02]  /*a570*/  FMUL.FTZ R108, R108, R197.reuse ;  /* 0x000000c56c6c7220 */ /* 0x080fe40000410000 */
[-C--:B------:R-:W-:Y:S01]  /*a580*/  FMUL.FTZ R109, R109, R197.reuse ;  /* 0x000000c56d6d7220 */ /* 0x080fe20000410000 */
[----:B------:R-:W-:Y:S01]  /*a590*/  MUFU.EX2 R130, R130 ;  /* 0x0000008200827308 */ /* 0x000fe20000000800 */
[-C--:B------:R-:W-:Y:S02]  /*a5a0*/  FMUL.FTZ R110, R110, R140.reuse ;  /* 0x0000008c6e6e7220 */ /* 0x080fe40000410000 */
[----:B------:R-:W-:Y:S01]  /*a5b0*/  FMUL.FTZ R111, R111, R140 ;  /* 0x0000008c6f6f7220 */ /* 0x000fe20000410000 */
[----:B------:R-:W-:Y:S01]  /*a5c0*/  HMMA.16816.F32.BF16 R36, R48, R40, R36 ;  /* 0x000000283024723c */ /* 0x000fe20000041824 */
[----:B------:R-:W-:-:S02]  /*a5d0*/  FMUL.FTZ R44, R100, R197 ;  /* 0x000000c5642c7220 */ /* 0x000fc40000410000 */
[-C--:B------:R-:W-:Y:S01]  /*a5e0*/  FMUL.FTZ R45, R101, R197.reuse ;  /* 0x000000c5652d7220 */ /* 0x080fe20000410000 */
[----:B------:R-:W1:Y:S01]  /*a5f0*/  MUFU.EX2 R127, R127 ;  /* 0x0000007f007f7308 */ /* 0x000e620000000800 */
[-C--:B------:R-:W-:Y:S02]  /*a600*/  FMUL.FTZ R46, R102, R140.reuse ;  /* 0x0000008c662e7220 */ /* 0x080fe40000410000 */
[-C--:B------:R-:W-:Y:S01]  /*a610*/  FMUL.FTZ R47, R103, R140.reuse ;  /* 0x0000008c672f7220 */ /* 0x080fe20000410000 */
[----:B------:R-:W-:Y:S01]  /*a620*/  HMMA.16816.F32.BF16 R32, R48, R34, R92 ;  /* 0x000000223020723c */ /* 0x000fe2000004185c */
[-C--:B------:R-:W-:Y:S01]  /*a630*/  FMUL.FTZ R104, R104, R197.reuse ;  /* 0x000000c568687220 */ /* 0x080fe20000410000 */
[----:B------:R-:W-:Y:S01]  /*a640*/  LDSM.16.MT88.4 R92, [R168+0xc400] ;  /* 0x00c40000a85c783b */ /* 0x000fe20000004200 */
[----:B------:R-:W-:Y:S01]  /*a650*/  FMUL.FTZ R105, R105, R197 ;  /* 0x000000c569697220 */ /* 0x000fe20000410000 */
[----:B------:R-:W-:Y:S01]  /*a660*/  MUFU.EX2 R124, R124 ;  /* 0x0000007c007c7308 */ /* 0x000fe20000000800 */
[----:B------:R-:W-:-:S02]  /*a670*/  FMUL.FTZ R106, R106, R140 ;  /* 0x0000008c6a6a7220 */ /* 0x000fc40000410000 */
[----:B------:R-:W-:Y:S01]  /*a680*/  FMUL.FTZ R107, R107, R140 ;  /* 0x0000008c6b6b7220 */ /* 0x000fe20000410000 */
[C---:B------:R-:W-:Y:S01]  /*a690*/  HMMA.16816.F32.BF16 R40, R48.reuse, R42, R108 ;  /* 0x0000002a3028723c */ /* 0x040fe2000004186c */
[--C-:B------:R-:W-:Y:S01]  /*a6a0*/  FFMA.FTZ R162, R162, c[0x0][0x23c], -R117.reuse ;  /* 0x00008f00a2a27a23 */ /* 0x100fe20000010875 */
[----:B------:R-:W-:Y:S01]  /*a6b0*/  LDSM.16.MT88.4 R108, [R170+0xe400] ;  /* 0x00e40000aa6c783b */ /* 0x000fe20000004200 */
[----:B------:R-:W-:Y:S01]  /*a6c0*/  FFMA.FTZ R141, R198, c[0x0][0x23c], -R117 ;  /* 0x00008f00c68d7a23 */ /* 0x000fe20000010875 */
[----:B------:R-:W-:Y:S01]  /*a6d0*/  MUFU.EX2 R123, R123 ;  /* 0x0000007b007b7308 */ /* 0x000fe20000000800 */
[--C-:B------:R-:W-:Y:S02]  /*a6e0*/  FFMA.FTZ R187, R151, c[0x0][0x23c], -R138.reuse ;  /* 0x00008f0097bb7a23 */ /* 0x100fe4000001088a */
[--C-:B------:R-:W-:Y:S01]  /*a6f0*/  FFMA.FTZ R198, R161, c[0x0][0x23c], -R138.reuse ;  /* 0x00008f00a1c67a23 */ /* 0x100fe2000001088a */
[----:B------:R-:W-:Y:S01]  /*a700*/  HMMA.16816.F32.BF16 R44, R48, R52, R44 ;  /* 0x00000034302c723c */ /* 0x000fe2000004182c */
[----:B------:R-:W-:-:S02]  /*a710*/  FFMA.FTZ R151, R152, c[0x0][0x23c], -R138 ;  /* 0x00008f0098977a23 */ /* 0x000fc4000001088a */
[----:B------:R-:W-:Y:S01]  /*a720*/  FFMA.FTZ R194, R194, R140, R135 ;  /* 0x0000008cc2c27223 */ /* 0x000fe20000010087 */
[----:B------:R-:W-:Y:S01]  /*a730*/  MUFU.EX2 R126, R126 ;  /* 0x0000007e007e7308 */ /* 0x000fe20000000800 */
[----:B------:R-:W-:Y:S02]  /*a740*/  FFMA.FTZ R152, R160, c[0x0][0x23c], -R138 ;  /* 0x00008f00a0987a23 */ /* 0x000fe4000001088a */
[----:B--2---:R-:W-:Y:S01]  /*a750*/  F2FP.BF16.PACK_AB R52, R65, R132 ;  /* 0x000000844134723e */ /* 0x004fe200000010ff */
[----:B------:R-:W-:Y:S01]  /*a760*/  HMMA.16816.F32.BF16 R48, R48, R54, R104 ;  /* 0x000000363030723c */ /* 0x000fe20000041868 */
[----:B----4-:R-:W-:Y:S01]  /*a770*/  F2FP.BF16.PACK_AB R53, R2, R63 ;  /* 0x0000003f0235723e */ /* 0x010fe200000010ff */
[--C-:B------:R-:W-:Y:S02]  /*a780*/  FFMA.FTZ R148, R148, c[0x0][0x23c], -R117.reuse ;  /* 0x00008f0094947a23 */ /* 0x100fe40000010875 */
[----:B------:R-:W2:Y:S01]  /*a790*/  MUFU.EX2 R125, R125 ;  /* 0x0000007d007d7308 */ /* 0x000ea20000000800 */
[----:B------:R-:W-:-:S02]  /*a7a0*/  FFMA.FTZ R161, R154, c[0x0][0x23c], -R117 ;  /* 0x00008f009aa17a23 */ /* 0x000fc40000010875 */
[----:B------:R-:W-:Y:S01]  /*a7b0*/  F2FP.BF16.PACK_AB R54, R59, R64 ;  /* 0x000000403b36723e */ /* 0x000fe200000010ff */
[--C-:B------:R-:W-:Y:S01]  /*a7c0*/  FFMA.FTZ R135, R146, c[0x0][0x23c], -R117.reuse ;  /* 0x00008f0092877a23 */ /* 0x100fe20000010875 */
[----:B-----5:R-:W-:Y:S01]  /*a7d0*/  F2FP.BF16.PACK_AB R55, R0, R57 ;  /* 0x000000390037723e */ /* 0x020fe200000010ff */
[----:B------:R-:W-:Y:S02]  /*a7e0*/  FFMA.FTZ R140, R156, c[0x0][0x23c], -R117 ;  /* 0x00008f009c8c7a23 */ /* 0x000fe40000010875 */
[----:B------:R-:W-:Y:S01]  /*a7f0*/  MUFU.EX2 R122, R122 ;  /* 0x0000007a007a7308 */ /* 0x000fe20000000800 */
[--C-:B------:R-:W-:Y:S02]  /*a800*/  FFMA.FTZ R139, R139, c[0x0][0x23c], -R138.reuse ;  /* 0x00008f008b8b7a23 */ /* 0x100fe4000001088a */
[--C-:B------:R-:W-:Y:S01]  /*a810*/  FFMA.FTZ R153, R153, c[0x0][0x23c], -R138.reuse ;  /* 0x00008f0099997a23 */ /* 0x100fe2000001088a */
[----:B-1----:R-:W-:Y:S01]  /*a820*/  HMMA.16816.F32.BF16 R12, R52, R68, R12 ;  /* 0x00000044340c723c */ /* 0x002fe2000004180c */
[----:B------:R-:W-:-:S02]  /*a830*/  FFMA.FTZ R143, R143, c[0x0][0x23c], -R138 ;  /* 0x00008f008f8f7a23 */ /* 0x000fc4000001088a */
[--C-:B------:R-:W-:Y:S01]  /*a840*/  FFMA.FTZ R155, R155, c[0x0][0x23c], -R138.reuse ;  /* 0x00008f009b9b7a23 */ /* 0x100fe2000001088a */
[----:B------:R-:W1:Y:S01]  /*a850*/  MUFU.EX2 R121, R121 ;  /* 0x0000007900797308 */ /* 0x000e620000000800 */
[----:B------:R-:W-:Y:S02]  /*a860*/  FFMA.FTZ R142, R142, c[0x0][0x23c], -R117 ;  /* 0x00008f008e8e7a23 */ /* 0x000fe40000010875 */
[--C-:B------:R-:W-:Y:S01]  /*a870*/  FFMA.FTZ R145, R145, c[0x0][0x23c], -R138.reuse ;  /* 0x00008f0091917a23 */ /* 0x100fe2000001088a */
[----:B------:R-:W-:Y:S01]  /*a880*/  HMMA.16816.F32.BF16 R16, R52, R70, R16 ;  /* 0x000000463410723c */ /* 0x000fe20000041810 */
[----:B------:R-:W4:Y:S01]  /*a890*/  LDSM.16.MT88.4 R68, [R168+0xd400] ;  /* 0x00d40000a844783b */ /* 0x000f220000004200 */
[--C-:B------:R-:W-:Y:S02]  /*a8a0*/  FFMA.FTZ R157, R157, c[0x0][0x23c], -R138.reuse ;  /* 0x00008f009d9d7a23 */ /* 0x100fe4000001088a */
[----:B------:R-:W-:Y:S01]  /*a8b0*/  MUFU.EX2 R190, R190 ;  /* 0x000000be00be7308 */ /* 0x000fe20000000800 */
[----:B------:R-:W-:-:S02]  /*a8c0*/  FFMA.FTZ R147, R147, c[0x0][0x23c], -R138 ;  /* 0x00008f0093937a23 */ /* 0x000fc4000001088a */
[----:B------:R-:W-:Y:S01]  /*a8d0*/  FFMA.FTZ R158, R158, c[0x0][0x23c], -R138 ;  /* 0x00008f009e9e7a23 */ /* 0x000fe2000001088a */
[C---:B------:R-:W-:Y:S01]  /*a8e0*/  HMMA.16816.F32.BF16 R4, R52.reuse, R72, R4 ;  /* 0x000000483404723c */ /* 0x040fe20000041804 */
[----:B------:R-:W-:Y:S02]  /*a8f0*/  FFMA.FTZ R202, R193, R197, R202 ;  /* 0x000000c5c1ca7223 */ /* 0x000fe400000100ca */
[----:B------:R-:W-:Y:S01]  /*a900*/  FADD.FTZ R194, R133, R194 ;  /* 0x000000c285c27221 */ /* 0x000fe20000010000 */
[----:B------:R-:W-:Y:S01]  /*a910*/  MUFU.EX2 R167, R167 ;  /* 0x000000a700a77308 */ /* 0x000fe20000000800 */
[----:B------:R-:W-:Y:S02]  /*a920*/  FADD.FTZ R131, R131, R202 ;  /* 0x000000ca83837221 */ /* 0x000fe40000010000 */
[----:B------:R-:W-:Y:S01]  /*a930*/  FADD.FTZ R129, R129, R194 ;  /* 0x000000c281817221 */ /* 0x000fe20000010000 */
[----:B------:R-:W-:Y:S01]  /*a940*/  HMMA.16816.F32.BF16 R8, R52, R74, R8 ;  /* 0x0000004a3408723c */ /* 0x000fe20000041808 */
[----:B------:R-:W5:Y:S01]  /*a950*/  LDSM.16.MT88.4 R72, [R168+0xb400] ;  /* 0x00b40000a848783b */ /* 0x000f620000004200 */
[----:B------:R-:W-:-:S02]  /*a960*/  FADD.FTZ R134, R134, R131 ;  /* 0x0000008386867221 */ /* 0x000fc40000010000 */
[----:B------:R-:W-:Y:S01]  /*a970*/  MUFU.EX2 R164, R164 ;  /* 0x000000a400a47308 */ /* 0x000fe20000000800 */
[----:B------:R-:W-:Y:S02]  /*a980*/  FADD.FTZ R118, R118, R129 ;  /* 0x0000008176767221 */ /* 0x000fe40000010000 */
[----:B------:R-:W-:Y:S01]  /*a990*/  FADD.FTZ R119, R119, R134 ;  /* 0x0000008677777221 */ /* 0x000fe20000010000 */
[C---:B---3--:R-:W-:Y:S01]  /*a9a0*/  HMMA.16816.F32.BF16 R20, R52.reuse, R76, R20 ;  /* 0x0000004c3414723c */ /* 0x048fe20000041814 */
[----:B------:R-:W-:Y:S02]  /*a9b0*/  FADD.FTZ R63, R63, R118 ;  /* 0x000000763f3f7221 */ /* 0x000fe40000010000 */
[----:B------:R-:W-:Y:S01]  /*a9c0*/  FADD.FTZ R132, R132, R119 ;  /* 0x0000007784847221 */ /* 0x000fe20000010000 */
[----:B------:R-:W-:Y:S01]  /*a9d0*/  MUFU.EX2 R163, R163 ;  /* 0x000000a300a37308 */ /* 0x000fe20000000800 */
[----:B------:R-:W-:Y:S02]  /*a9e0*/  FADD.FTZ R2, R2, R63 ;  /* 0x0000003f02027221 */ /* 0x000fe40000010000 */
[----:B------:R-:W-:Y:S01]  /*a9f0*/  FADD.FTZ R65, R65, R132 ;  /* 0x0000008441417221 */ /* 0x000fe20000010000 */
[----:B------:R-:W-:Y:S01]  /*aa00*/  HMMA.16816.F32.BF16 R24, R52, R78, R24 ;  /* 0x0000004e3418723c */ /* 0x000fe20000041818 */
[----:B------:R-:W3:Y:S01]  /*aa10*/  LDSM.16.MT88.4 R76, [R170+0xd400] ;  /* 0x00d40000aa4c783b */ /* 0x000ee20000004200 */
[----:B------:R-:W-:-:S02]  /*aa20*/  FFMA.FTZ R149, R149, c[0x0][0x23c], -R138 ;  /* 0x00008f0095957a23 */ /* 0x000fc4000001088a */
[----:B------:R-:W-:Y:S01]  /*aa30*/  MUFU.EX2 R166, R166 ;  /* 0x000000a600a67308 */ /* 0x000fe20000000800 */
[----:B------:R-:W-:Y:S02]  /*aa40*/  FADD.FTZ R64, R64, R65 ;  /* 0x0000004140407221 */ /* 0x000fe40000010000 */
[----:B------:R-:W-:Y:S01]  /*aa50*/  FFMA.FTZ R150, R150, c[0x0][0x23c], -R138 ;  /* 0x00008f0096967a23 */ /* 0x000fe2000001088a */
[----:B----4-:R-:W-:Y:S01]  /*aa60*/  HMMA.16816.F32.BF16 R44, R52, R68, R44 ;  /* 0x00000044342c723c */ /* 0x010fe2000004182c */
[----:B------:R-:W-:-:S03]  /*aa70*/  FADD.FTZ R59, R59, R64 ;  /* 0x000000403b3b7221 */ /* 0x000fc60000010000 */
[----:B------:R-:W-:Y:S01]  /*aa80*/  MUFU.EX2 R165, R165 ;  /* 0x000000a500a57308 */ /* 0x000fe20000000800 */
[--C-:B------:R-:W-:Y:S02]  /*aa90*/  FFMA.FTZ R137, R137, c[0x0][0x23c], -R138.reuse ;  /* 0x00008f0089897a23 */ /* 0x100fe4000001088a */
[--C-:B------:R-:W-:Y:S01]  /*aaa0*/  FFMA.FTZ R194, R66, c[0x0][0x23c], -R117.reuse ;  /* 0x00008f0042c27a23 */ /* 0x100fe20000010875 */
[C---:B------:R-:W-:Y:S01]  /*aab0*/  HMMA.16816.F32.BF16 R48, R52.reuse, R70, R48 ;  /* 0x000000463430723c */ /* 0x040fe20000041830 */
[----:B------:R-:W4:Y:S01]  /*aac0*/  LDSM.16.MT88.4 R68, [R168+0x9800] ;  /* 0x00980000a844783b */ /* 0x000f220000004200 */
[----:B------:R-:W-:Y:S02]  /*aad0*/  FFMA.FTZ R159, R159, c[0x0][0x23c], -R138 ;  /* 0x00008f009f9f7a23 */ /* 0x000fe4000001088a */
[----:B------:R-:W-:Y:S01]  /*aae0*/  MUFU.EX2 R162, R162 ;  /* 0x000000a200a27308 */ /* 0x000fe20000000800 */
[--C-:B------:R-:W-:Y:S02]  /*aaf0*/  FFMA.FTZ R58, R58, c[0x0][0x23c], -R117.reuse ;  /* 0x00008f003a3a7a23 */ /* 0x100fe40000010875 */
[--C-:B------:R-:W-:Y:S01]  /*ab00*/  FFMA.FTZ R61, R61, c[0x0][0x23c], -R117.reuse ;  /* 0x00008f003d3d7a23 */ /* 0x100fe20000010875 */
[----:B-----5:R-:W-:Y:S01]  /*ab10*/  HMMA.16816.F32.BF16 R28, R52, R72, R28 ;  /* 0x00000048341c723c */ /* 0x020fe2000004181c */
[----:B------:R-:W-:-:S03]  /*ab20*/  FFMA.FTZ R60, R60, c[0x0][0x23c], -R117 ;  /* 0x00008f003c3c7a23 */ /* 0x000fc60000010875 */
[----:B------:R-:W-:Y:S04]  /*ab30*/  MUFU.EX2 R141, R141 ;  /* 0x0000008d008d7308 */ /* 0x000fe80000000800 */
[C---:B------:R-:W-:Y:S01]  /*ab40*/  HMMA.16816.F32.BF16 R32, R52.reuse, R74, R32 ;  /* 0x0000004a3420723c */ /* 0x040fe20000041820 */
[----:B------:R-:W5:Y:S03]  /*ab50*/  LDSM.16.MT88.4 R72, [R170+0x9800] ;  /* 0x00980000aa48783b */ /* 0x000f660000004200 */
[----:B------:R-:W-:Y:S04]  /*ab60*/  MUFU.EX2 R187, R187 ;  /* 0x000000bb00bb7308 */ /* 0x000fe80000000800 */
[C---:B---3--:R-:W-:Y:S04]  /*ab70*/  HMMA.16816.F32.BF16 R36, R52.reuse, R76, R36 ;  /* 0x0000004c3424723c */ /* 0x048fe80000041824 */
[----:B------:R-:W3:Y:S04]  /*ab80*/  MUFU.EX2 R198, R198 ;  /* 0x000000c600c67308 */ /* 0x000ee80000000800 */
[----:B------:R-:W-:Y:S01]  /*ab90*/  HMMA.16816.F32.BF16 R40, R52, R78, R40 ;  /* 0x0000004e3428723c */ /* 0x000fe20000041828 */
[----:B------:R-:W5:Y:S03]  /*aba0*/  LDSM.16.MT88.4 R76, [R170+0xb800] ;  /* 0x00b80000aa4c783b */ /* 0x000f660000004200 */
[----:B------:R-:W-:Y:S03]  /*abb0*/  MUFU.EX2 R151, R151 ;  /* 0x0000009700977308 */ /* 0x000fe60000000800 */
[----:B------:R-:W-:Y:S01]  /*abc0*/  F2FP.BF16.PACK_AB R52, R127, R130 ;  /* 0x000000827f34723e */ /* 0x000fe200000010ff */
[----:B------:R-:W-:Y:S01]  /*abd0*/  FADD.FTZ R130, R130, R59 ;  /* 0x0000003b82827221 */ /* 0x000fe20000010000 */
[----:B--2---:R-:W-:-:S02]  /*abe0*/  F2FP.BF16.PACK_AB R53, R125, R126 ;  /* 0x0000007e7d35723e */ /* 0x004fc400000010ff */
[----:B------:R-:W-:Y:S01]  /*abf0*/  F2FP.BF16.PACK_AB R54, R123, R124 ;  /* 0x0000007c7b36723e */ /* 0x000fe200000010ff */
[----:B------:R-:W2:Y:S01]  /*ac00*/  MUFU.EX2 R152, R152 ;  /* 0x0000009800987308 */ /* 0x000ea20000000800 */
[----:B-1----:R-:W-:Y:S01]  /*ac10*/  F2FP.BF16.PACK_AB R55, R121, R122 ;  /* 0x0000007a7937723e */ /* 0x002fe200000010ff */
[----:B------:R-:W-:Y:S01]  /*ac20*/  FADD.FTZ R127, R127, R130 ;  /* 0x000000827f7f7221 */ /* 0x000fe20000010000 */
[----:B---3--:R-:W-:-:S03]  /*ac30*/  F2FP.BF16.PACK_AB R104, R198, R187 ;  /* 0x000000bbc668723e */ /* 0x008fc600000010ff */
[----:B------:R-:W-:Y:S02]  /*ac40*/  FADD.FTZ R124, R124, R127 ;  /* 0x0000007f7c7c7221 */ /* 0x000fe40000010000 */
[----:B----4-:R-:W-:Y:S01]  /*ac50*/  HMMA.16816.F32.BF16 R12, R52, R68, R12 ;  /* 0x00000044340c723c */ /* 0x010fe2000004180c */
[----:B------:R-:W-:Y:S01]  /*ac60*/  MUFU.EX2 R148, R148 ;  /* 0x0000009400947308 */ /* 0x000fe20000000800 */
[----:B------:R-:W-:-:S06]  /*ac70*/  FADD.FTZ R123, R123, R124 ;  /* 0x0000007c7b7b7221 */ /* 0x000fcc0000010000 */
[----:B------:R-:W-:Y:S01]  /*ac80*/  HMMA.16816.F32.BF16 R16, R52, R70, R16 ;  /* 0x000000463410723c */ /* 0x000fe20000041810 */
[----:B------:R-:W1:Y:S01]  /*ac90*/  LDSM.16.MT88.4 R68, [R168+0xd800] ;  /* 0x00d80000a844783b */ /* 0x000e620000004200 */
[----:B------:R-:W3:Y:S01]  /*aca0*/  MUFU.EX2 R161, R161 ;  /* 0x000000a100a17308 */ /* 0x000ee20000000800 */
[----:B--2---:R-:W-:-:S05]  /*acb0*/  F2FP.BF16.PACK_AB R106, R152, R151 ;  /* 0x00000097986a723e */ /* 0x004fca00000010ff */
[C---:B-----5:R-:W-:Y:S02]  /*acc0*/  HMMA.16816.F32.BF16 R4, R52.reuse, R72, R4 ;  /* 0x000000483404723c */ /* 0x060fe40000041804 */
[----:B------:R-:W-:Y:S06]  /*acd0*/  MUFU.EX2 R135, R135 ;  /* 0x0000008700877308 */ /* 0x000fec0000000800 */
[----:B------:R-:W-:Y:S01]  /*ace0*/  HMMA.16816.F32.BF16 R8, R52, R74, R8 ;  /* 0x0000004a3408723c */ /* 0x000fe20000041808 */
[----:B------:R-:W2:Y:S01]  /*acf0*/  LDSM.16.MT88.4 R72, [R168+0xb800] ;  /* 0x00b80000a848783b */ /* 0x000ea20000004200 */
[----:B------:R-:W4:Y:S01]  /*ad00*/  MUFU.EX2 R140, R140 ;  /* 0x0000008c008c7308 */ /* 0x000f220000000800 */
[----:B---3--:R-:W-:-:S05]  /*ad10*/  F2FP.BF16.PACK_AB R105, R161, R148 ;  /* 0x00000094a169723e */ /* 0x008fca00000010ff */
[C---:B------:R-:W-:Y:S02]  /*ad20*/  HMMA.16816.F32.BF16 R20, R52.reuse, R76, R20 ;  /* 0x0000004c3414723c */ /* 0x040fe40000041814 */
[----:B------:R-:W-:Y:S06]  /*ad30*/  MUFU.EX2 R149, R149 ;  /* 0x0000009500957308 */ /* 0x000fec0000000800 */
[C---:B------:R-:W-:Y:S01]  /*ad40*/  HMMA.16816.F32.BF16 R24, R52.reuse, R78, R24 ;  /* 0x0000004e3418723c */ /* 0x040fe20000041818 */
[----:B------:R-:W3:Y:S01]  /*ad50*/  LDSM.16.MT88.4 R76, [R170+0xd800] ;  /* 0x00d80000aa4c783b */ /* 0x000ee20000004200 */
[----:B----4-:R-:W-:Y:S01]  /*ad60*/  F2FP.BF16.PACK_AB R107, R140, R135 ;  /* 0x000000878c6b723e */ /* 0x010fe200000010ff */
[----:B------:R-:W-:Y:S05]  /*ad70*/  MUFU.EX2 R150, R150 ;  /* 0x0000009600967308 */ /* 0x000fea0000000800 */
[C---:B-1----:R-:W-:Y:S03]  /*ad80*/  HMMA.16816.F32.BF16 R44, R52.reuse, R68, R44 ;  /* 0x00000044342c723c */ /* 0x042fe6000004182c */
[----:B------:R-:W-:Y:S05]  /*ad90*/  MUFU.EX2 R137, R137 ;  /* 0x0000008900897308 */ /* 0x000fea0000000800 */
[C---:B------:R-:W-:Y:S01]  /*ada0*/  HMMA.16816.F32.BF16 R48, R52.reuse, R70, R48 ;  /* 0x000000463430723c */ /* 0x040fe20000041830 */
[----:B------:R-:W1:Y:S02]  /*adb0*/  LDSM.16.MT88.4 R68, [R170+0xbc00] ;  /* 0x00bc0000aa44783b */ /* 0x000e640000004200 */
[----:B------:R-:W-:Y:S05]  /*adc0*/  MUFU.EX2 R194, R194 ;  /* 0x000000c200c27308 */ /* 0x000fea0000000800 */
        /* <DEDUP_REMOVED lines=24> */
[C---:B--2---:R-:W-:Y:S08]  /*af50*/  HMMA.16816.F32.BF16 R28, R52.reuse, R76, R28 ;  /* 0x0000004c341c723c */ /* 0x044ff0000004181c */
[C---:B------:R-:W-:Y:S01]  /*af60*/  HMMA.16816.F32.BF16 R32, R52.reuse, R78, R32 ;  /* 0x0000004e3420723c */ /* 0x040fe20000041820 */
[----:B------:R-:W-:Y:S07]  /*af70*/  LDSM.16.MT88.4 R76, [R168+0xa400] ;  /* 0x00a40000a84c783b */ /* 0x000fee0000004200 */
[C---:B---3--:R-:W-:Y:S08]  /*af80*/  HMMA.16816.F32.BF16 R36, R52.reuse, R72, R36 ;  /* 0x000000483424723c */ /* 0x048ff00000041824 */
[----:B------:R-:W-:Y:S01]  /*af90*/  HMMA.16816.F32.BF16 R40, R52, R74, R40 ;  /* 0x0000004a3428723c */ /* 0x000fe20000041828 */
[----:B------:R-:W2:Y:S04]  /*afa0*/  LDSM.16.MT88.4 R52, [R168+0xa000] ;  /* 0x00a00000a834783b */ /* 0x000ea80000004200 */
[----:B------:R-:W-:Y:S03]  /*afb0*/  LDSM.16.MT88.4 R72, [R170+0xc000] ;  /* 0x00c00000aa48783b */ /* 0x000fe60000004200 */
[C---:B-1----:R-:W-:Y:S01]  /*afc0*/  HMMA.16816.F32.BF16 R112, R104.reuse, R68, R4 ;  /* 0x000000446870723c */ /* 0x042fe20000041804 */
[----:B------:R-:W-:Y:S07]  /*afd0*/  LDSM.16.MT88.4 R4, [R168+0xe000] ;  /* 0x00e00000a804783b */ /* 0x000fee0000004200 */
[C---:B------:R-:W-:Y:S01]  /*afe0*/  HMMA.16816.F32.BF16 R8, R104.reuse, R70, R8 ;  /* 0x000000466808723c */ /* 0x040fe20000041808 */
[----:B------:R-:W1:Y:S07]  /*aff0*/  LDSM.16.MT88.4 R68, [R168+0xc000] ;  /* 0x00c00000a844783b */ /* 0x000e6e0000004200 */
[C---:B--2---:R-:W-:Y:S08]  /*b000*/  HMMA.16816.F32.BF16 R12, R104.reuse, R52, R12 ;  /* 0x00000034680c723c */ /* 0x044ff0000004180c */
[C---:B------:R-:W-:Y:S01]  /*b010*/  HMMA.16816.F32.BF16 R16, R104.reuse, R54, R16 ;  /* 0x000000366810723c */ /* 0x040fe20000041810 */
[----:B------:R-:W2:Y:S07]  /*b020*/  LDSM.16.MT88.4 R52, [R170+0xe000] ;  /* 0x00e00000aa34783b */ /* 0x000eae0000004200 */
[C---:B-1----:R-:W-:Y:S08]  /*b030*/  HMMA.16816.F32.BF16 R28, R104.reuse, R68, R28 ;  /* 0x00000044681c723c */ /* 0x042ff0000004181c */
[C---:B------:R-:W-:Y:S01]  /*b040*/  HMMA.16816.F32.BF16 R32, R104.reuse, R70, R32 ;  /* 0x000000466820723c */ /* 0x040fe20000041820 */
[----:B------:R-:W1:Y:S07]  /*b050*/  LDSM.16.MT88.4 R68, [R170+0xa400] ;  /* 0x00a40000aa44783b */ /* 0x000e6e0000004200 */
[C---:B------:R-:W-:Y:S08]  /*b060*/  HMMA.16816.F32.BF16 R20, R104.reuse, R72, R20 ;  /* 0x000000486814723c */ /* 0x040ff00000041814 */
[C---:B------:R-:W-:Y:S08]  /*b070*/  HMMA.16816.F32.BF16 R24, R104.reuse, R74, R24 ;  /* 0x0000004a6818723c */ /* 0x040ff00000041818 */
[C---:B------:R-:W-:Y:S08]  /*b080*/  HMMA.16816.F32.BF16 R44, R104.reuse, R4, R44 ;  /* 0x00000004682c723c */ /* 0x040ff0000004182c */
[C---:B--2---:R-:W-:Y:S01]  /*b090*/  HMMA.16816.F32.BF16 R36, R104.reuse, R52, R36 ;  /* 0x000000346824723c */ /* 0x044fe20000041824 */
[----:B------:R-:W-:Y:S07]  /*b0a0*/  MUFU.EX2 R52, R139 ;  /* 0x0000008b00347308 */ /* 0x000fee0000000800 */
[C---:B------:R-:W-:Y:S01]  /*b0b0*/  HMMA.16816.F32.BF16 R40, R104.reuse, R54, R40 ;  /* 0x000000366828723c */ /* 0x040fe20000041828 */
[----:B------:R-:W2:Y:S07]  /*b0c0*/  MUFU.EX2 R55, R153 ;  /* 0x0000009900377308 */ /* 0x000eae0000000800 */
[----:B------:R-:W-:Y:S01]  /*b0d0*/  HMMA.16816.F32.BF16 R104, R104, R6, R48 ;  /* 0x000000066868723c */ /* 0x000fe20000041830 */
[----:B------:R-:W-:Y:S06]  /*b0e0*/  MUFU.EX2 R53, R143 ;  /* 0x0000008f00357308 */ /* 0x000fec0000000800 */
        /* <DEDUP_REMOVED lines=12> */
[C---:B-1----:R-:W-:Y:S08]  /*b1b0*/  HMMA.16816.F32.BF16 R112, R4.reuse, R68, R112 ;  /* 0x000000440470723c */ /* 0x042ff00000041870 */
        /* <DEDUP_REMOVED lines=13> */
[----:B------:R-:W-:Y:S01]  /*b290*/  LDSM.16.MT88.4 R20, [R170+0xc800] ;  /* 0x00c80000aa14783b */ /* 0x000fe20000004200 */
[----:B------:R-:W-:-:S03]  /*b2a0*/  FFMA.FTZ R34, R67, c[0x0][0x23c], -R117 ;  /* 0x00008f0043227a23 */ /* 0x000fc60000010875 */
[C---:B------:R-:W-:Y:S02]  /*b2b0*/  HMMA.16816.F32.BF16 R96, R4.reuse, R108, R36 ;  /* 0x0000006c0460723c */ /* 0x040fe40000041824 */
[----:B------:R-:W-:Y:S05]  /*b2c0*/  MUFU.EX2 R31, R158 ;  /* 0x0000009e001f7308 */ /* 0x000fea0000000800 */
[----:B------:R-:W-:Y:S01]  /*b2d0*/  FADD.FTZ R37, R57, R2 ;  /* 0x0000000239257221 */ /* 0x000fe20000010000 */
[----:B-1----:R-:W-:Y:S01]  /*b2e0*/  HMMA.16816.F32.BF16 R100, R4, R8, R44 ;  /* 0x000000080464723c */ /* 0x002fe2000004182c */
[----:B------:R-:W-:Y:S01]  /*b2f0*/  MOV R2, R56 ;  /* 0x0000003800027202 */ /* 0x000fe20000000f00 */
[----:B------:R-:W-:Y:S01]  /*b300*/  MUFU.EX2 R32, R32 ;  /* 0x0000002000207308 */ /* 0x000fe20000000800 */
[----:B------:R-:W-:-:S02]  /*b310*/  FADD.FTZ R37, R0, R37 ;  /* 0x0000002500257221 */ /* 0x000fc40000010000 */
[----:B------:R-:W-:Y:S02]  /*b320*/  FADD.FTZ R0, R164, R167 ;  /* 0x000000a7a4007221 */ /* 0x000fe40000010000 */
[----:B------:R-:W-:Y:S01]  /*b330*/  FADD.FTZ R126, R126, R37 ;  /* 0x000000257e7e7221 */ /* 0x000fe20000010000 */
[C---:B------:R-:W-:Y:S01]  /*b340*/  HMMA.16816.F32.BF16 R104, R4.reuse, R10, R104 ;  /* 0x0000000a0468723c */ /* 0x040fe20000041868 */
[----:B------:R-:W1:Y:S01]  /*b350*/  LDSM.16.MT88.4 R8, [R170+0xe800] ;  /* 0x00e80000aa08783b */ /* 0x000e620000004200 */
[----:B------:R-:W4:Y:S01]  /*b360*/  MUFU.EX2 R35, R35 ;  /* 0x0000002300237308 */ /* 0x000f220000000800 */
[----:B------:R-:W-:Y:S02]  /*b370*/  FADD.FTZ R125, R125, R126 ;  /* 0x0000007e7d7d7221 */ /* 0x000fe40000010000 */
[----:B------:R-:W-:Y:S02]  /*b380*/  FADD.FTZ R0, R163, R0 ;  /* 0x00000000a3007221 */ /* 0x000fe40000010000 */
[----:B------:R-:W-:Y:S01]  /*b390*/  FADD.FTZ R122, R122, R125 ;  /* 0x0000007d7a7a7221 */ /* 0x000fe20000010000 */
[----:B------:R-:W-:Y:S01]  /*b3a0*/  HMMA.16816.F32.BF16 R76, R4, R78, R16 ;  /* 0x0000004e044c723c */ /* 0x000fe20000041810 */
[----:B------:R-:W5:Y:S01]  /*b3b0*/  LDSM.16.MT88.4 R16, [R168+0xc800] ;  /* 0x00c80000a810783b */ /* 0x000f620000004200 */
[----:B------:R-:W-:Y:S01]  /*b3c0*/  MUFU.EX2 R33, R33 ;  /* 0x0000002100217308 */ /* 0x000fe20000000800 */
[----:B------:R-:W-:-:S02]  /*b3d0*/  FADD.FTZ R121, R121, R122 ;  /* 0x0000007a79797221 */ /* 0x000fc40000010000 */
[----:B------:R-:W-:Y:S02]  /*b3e0*/  FADD.FTZ R187, R187, R0 ;  /* 0x00000000bbbb7221 */ /* 0x000fe40000010000 */
[----:B------:R-:W-:Y:S01]  /*b3f0*/  FADD.FTZ R166, R166, R121 ;  /* 0x00000079a6a67221 */ /* 0x000fe20000010000 */
[C---:B------:R-:W-:Y:S01]  /*b400*/  HMMA.16816.F32.BF16 R84, R4.reuse, R86, R24 ;  /* 0x000000560454723c */ /* 0x040fe20000041818 */
[----:B------:R-:W-:Y:S01]  /*b410*/  LDSM.16.MT88.4 R24, [R168+0xa800] ;  /* 0x00a80000a818783b */ /* 0x000fe20000004200 */
[----:B------:R-:W2:Y:S01]  /*b420*/  MUFU.EX2 R34, R34 ;  /* 0x0000002200227308 */ /* 0x000ea20000000800 */
[----:B------:R-:W-:Y:S02]  /*b430*/  FADD.FTZ R165, R165, R166 ;  /* 0x000000a6a5a57221 */ /* 0x000fe40000010000 */
[----:B------:R-:W-:Y:S02]  /*b440*/  FADD.FTZ R198, R198, R187 ;  /* 0x000000bbc6c67221 */ /* 0x000fe40000010000 */
[----:B------:R-:W-:Y:S01]  /*b450*/  FADD.FTZ R162, R162, R165 ;  /* 0x000000a5a2a27221 */ /* 0x000fe20000010000 */
[----:B------:R-:W-:Y:S03]  /*b460*/  HMMA.16816.F32.BF16 R108, R4, R110, R40 ;  /* 0x0000006e046c723c */ /* 0x000fe60000041828 */
[----:B------:R-:W-:-:S04]  /*b470*/  FADD.FTZ R141, R141, R162 ;  /* 0x000000a28d8d7221 */ /* 0x000fc80000010000 */
[----:B---3--:R-:W-:Y:S01]  /*b480*/  F2FP.BF16.PACK_AB R4, R29, R30 ;  /* 0x0000001e1d04723e */ /* 0x008fe200000010ff */
[----:B------:R-:W-:Y:S01]  /*b490*/  FADD.FTZ R0, R148, R141 ;  /* 0x0000008d94007221 */ /* 0x000fe20000010000 */
[----:B----4-:R-:W-:Y:S02]  /*b4a0*/  F2FP.BF16.PACK_AB R5, R35, R32 ;  /* 0x000000202305723e */ /* 0x010fe400000010ff */
[----:B------:R-:W-:Y:S01]  /*b4b0*/  F2FP.BF16.PACK_AB R6, R31, R28 ;  /* 0x0000001c1f06723e */ /* 0x000fe200000010ff */
[----:B------:R-:W-:Y:S01]  /*b4c0*/  FADD.FTZ R0, R161, R0 ;  /* 0x00000000a1007221 */ /* 0x000fe20000010000 */
[----:B--2---:R-:W-:-:S07]  /*b4d0*/  F2FP.BF16.PACK_AB R7, R34, R33 ;  /* 0x000000212207723e */ /* 0x004fce00000010ff */
[C---:B------:R-:W-:Y:S08]  /*b4e0*/  HMMA.16816.F32.BF16 R112, R4.reuse, R12, R112 ;  /* 0x0000000c0470723c */ /* 0x040ff00000041870 */
[C---:B------:R-:W-:Y:S01]  /*b4f0*/  HMMA.16816.F32.BF16 R68, R4.reuse, R14, R68 ;  /* 0x0000000e0444723c */ /* 0x040fe20000041844 */
[----:B------:R-:W2:Y:S07]  /*b500*/  LDSM.16.MT88.4 R12, [R168+0xe800] ;  /* 0x00e80000a80c783b */ /* 0x000eae0000004200 */
[C---:B-1----:R-:W-:Y:S08]  /*b510*/  HMMA.16816.F32.BF16 R96, R4.reuse, R8, R96 ;  /* 0x000000080460723c */ /* 0x042ff00000041860 */
[C---:B------:R-:W-:Y:S01]  /*b520*/  HMMA.16816.F32.BF16 R108, R4.reuse, R10, R108 ;  /* 0x0000000a046c723c */ /* 0x040fe2000004186c */
[----:B------:R-:W1:Y:S07]  /*b530*/  LDSM.16.MT88.4 R8, [R170+0xcc00] ;  /* 0x00cc0000aa08783b */ /* 0x000e6e0000004200 */
[C---:B-----5:R-:W-:Y:S08]  /*b540*/  HMMA.16816.F32.BF16 R88, R4.reuse, R16, R88 ;  /* 0x000000100458723c */ /* 0x060ff00000041858 */
[C---:B------:R-:W-:Y:S01]  /*b550*/  HMMA.16816.F32.BF16 R92, R4.reuse, R18, R92 ;  /* 0x00000012045c723c */ /* 0x040fe2000004185c */
[----:B------:R-:W3:Y:S07]  /*b560*/  LDSM.16.MT88.4 R16, [R168+0xac00] ;  /* 0x00ac0000a810783b */ /* 0x000eee0000004200 */
[C---:B------:R-:W-:Y:S08]  /*b570*/  HMMA.16816.F32.BF16 R80, R4.reuse, R20, R80 ;  /* 0x000000140450723c */ /* 0x040ff00000041850 */
[C---:B------:R-:W-:Y:S01]  /*b580*/  HMMA.16816.F32.BF16 R84, R4.reuse, R22, R84 ;  /* 0x000000160454723c */ /* 0x040fe20000041854 */
[----:B------:R-:W4:Y:S07]  /*b590*/  LDSM.16.MT88.4 R20, [R170+0xac00] ;  /* 0x00ac0000aa14783b */ /* 0x000f2e0000004200 */
[C---:B--2---:R-:W-:Y:S08]  /*b5a0*/  HMMA.16816.F32.BF16 R100, R4.reuse, R12, R100 ;  /* 0x0000000c0464723c */ /* 0x044ff00000041864 */
[C---:B------:R-:W-:Y:S01]  /*b5b0*/  HMMA.16816.F32.BF16 R104, R4.reuse, R14, R104 ;  /* 0x0000000e0468723c */ /* 0x040fe20000041868 */
[----:B------:R-:W2:Y:S07]  /*b5c0*/  LDSM.16.MT88.4 R12, [R168+0xcc00] ;  /* 0x00cc0000a80c783b */ /* 0x000eae0000004200 */
[C---:B------:R-:W-:Y:S01]  /*b5d0*/  HMMA.16816.F32.BF16 R72, R4.reuse, R24, R72 ;  /* 0x000000180448723c */ /* 0x040fe20000041848 */
[----:B------:R-:W5:Y:S07]  /*b5e0*/  MUFU.EX2 R24, R159 ;  /* 0x0000009f00187308 */ /* 0x000f6e0000000800 */
[----:B------:R-:W-:Y:S01]  /*b5f0*/  HMMA.16816.F32.BF16 R76, R4, R26, R76 ;  /* 0x0000001a044c723c */ /* 0x000fe2000004184c */
[----:B------:R-:W-:Y:S06]  /*b600*/  MUFU.EX2 R26, R58 ;  /* 0x0000003a001a7308 */ /* 0x000fec0000000800 */
[----:B------:R-:W-:-:S02]  /*b610*/  F2FP.BF16.PACK_AB R6, R137, R150 ;  /* 0x000000968906723e */ /* 0x000fc400000010ff */
[----:B------:R-:W1:Y:S01]  /*b620*/  MUFU.EX2 R25, R61 ;  /* 0x0000003d00197308 */ /* 0x000e620000000800 */
[----:B-----5:R-:W-:-:S07]  /*b630*/  F2FP.BF16.PACK_AB R4, R24, R149 ;  /* 0x000000951804723e */ /* 0x020fce00000010ff */
[----:B------:R-:W5:Y:S01]  /*b640*/  MUFU.EX2 R27, R60 ;  /* 0x0000003c001b7308 */ /* 0x000f620000000800 */
[----:B-1----:R-:W-:Y:S02]  /*b650*/  F2FP.BF16.PACK_AB R5, R25, R26 ;  /* 0x0000001a1905723e */ /* 0x002fe400000010ff */
[----:B-----5:R-:W-:-:S07]  /*b660*/  F2FP.BF16.PACK_AB R7, R194, R27 ;  /* 0x0000001bc207723e */ /* 0x020fce00000010ff */
[C---:B------:R-:W-:Y:S08]  /*b670*/  HMMA.16816.F32.BF16 R80, R4.reuse, R8, R80 ;  /* 0x000000080450723c */ /* 0x040ff00000041850 */
[C---:B------:R-:W-:Y:S01]  /*b680*/  HMMA.16816.F32.BF16 R84, R4.reuse, R10, R84 ;  /* 0x0000000a0454723c */ /* 0x040fe20000041854 */
[----:B------:R-:W1:Y:S07]  /*b690*/  LDSM.16.MT88.4 R8, [R168+0xec00] ;  /* 0x00ec0000a808783b */ /* 0x000e6e0000004200 */
[C---:B---3--:R-:W-:Y:S08]  /*b6a0*/  HMMA.16816.F32.BF16 R72, R4.reuse, R16, R72 ;  /* 0x000000100448723c */ /* 0x048ff00000041848 */
[C---:B------:R-:W-:Y:S01]  /*b6b0*/  HMMA.16816.F32.BF16 R76, R4.reuse, R18, R76 ;  /* 0x00000012044c723c */ /* 0x040fe2000004184c */
[----:B------:R-:W3:Y:S07]  /*b6c0*/  LDSM.16.MT88.4 R16, [R170+0xec00] ;  /* 0x00ec0000aa10783b */ /* 0x000eee0000004200 */
[C---:B----4-:R-:W-:Y:S07]  /*b6d0*/  HMMA.16816.F32.BF16 R112, R4.reuse, R20, R112 ;  /* 0x000000140470723c */ /* 0x050fee0000041870 */
[----:B------:R-:W-:Y:S01]  /*b6e0*/  FADD.FTZ R21, R135, R0 ;  /* 0x0000000087157221 */ /* 0x000fe20000010000 */
[----:B--2---:R-:W-:Y:S03]  /*b6f0*/  HMMA.16816.F32.BF16 R88, R4, R12, R88 ;  /* 0x0000000c0458723c */ /* 0x004fe60000041858 */
        /* <DEDUP_REMOVED lines=33> */
[----:B------:R-:W-:-:S08]  /*b910*/  FADD.FTZ R193, R137, R150 ;  /* 0x0000009689c17221 */ /* 0x000fd00000010000 */
.L_x_1261:
        /* <DEDUP_REMOVED lines=8> */
.L_x_1273:
[----:B------:R-:W-:Y:S01]  /*b9a0*/  IADD3 R182, R182, -0x1, RZ ;  /* 0xffffffffb6b67810 */ /* 0x000fe20007ffe0ff */
[----:B------:R-:W-:Y:S04]  /*b9b0*/  DEPBAR.LE SB0, 0x0 ;  /* 0x000080000000791a */ /* 0x000fe80000000000 */
[----:B------:R-:W-:Y:S01]  /*b9c0*/  BAR.SYNC.DEFER_BLOCKING 0x0 ;  /* 0x0000000000007b1d */ /* 0x000fe20000010000 */
[----:B------:R-:W-:Y:S01]  /*b9d0*/  MOV R0, R187 ;  /* 0x000000bb00007202 */ /* 0x000fe20000000f00 */
[----:B------:R-:W-:Y:S04]  /*b9e0*/  IMAD.MOV.U32 R2, RZ, RZ, R190 ;  /* 0x000000ffff027224 */ /* 0x000fe800078e00be */
[----:B------:R-:W-:-:S05]  /*b9f0*/  @!P6 BRA `(.L_x_1270) ;  /* 0x000003c00000e947 */ /* 0x000fca0003800000 */
[----:B------:R-:W-:Y:S04]  /*ba00*/  IABS R0, c[0x0][0x2d0] ;  /* 0x0000b40000007a13 */ /* 0x000fe80000000000 */
[----:B------:R-:W1:Y:S10]  /*ba10*/  I2F.RP R7, R0 ;  /* 0x0000000000077306 */ /* 0x000e740000209400 */
[----:B-1----:R-:W1:Y:S02]  /*ba20*/  MUFU.RCP R2, R7 ;  /* 0x0000000700027308 */ /* 0x002e640000001000 */
[----:B-1----:R-:W-:Y:S01]  /*ba30*/  IADD3 R8, R2, 0xffffffe, RZ ;  /* 0x0ffffffe02087810 */ /* 0x002fe20007ffe0ff */
[----:B------:R-:W-:Y:S07]  /*ba40*/  IMAD.SHL.U32 R2, R182, 0x80, RZ ;  /* 0x00000080b6027824 */ /* 0x000fee00078e00ff */
[----:B------:R-:W1:Y:S01]  /*ba50*/  F2I.FTZ.U32.TRUNC.NTZ R9, R8 ;  /* 0x0000000800097305 */ /* 0x000e62000021f000 */
[C---:B------:R-:W-:Y:S02]  /*ba60*/  IADD3 R10, R2.reuse, 0x80, RZ ;  /* 0x00000080020a7810 */ /* 0x040fe40007ffe0ff */
[----:B------:R-:W-:Y:S02]  /*ba70*/  IABS R4, R2 ;  /* 0x0000000200047213 */ /* 0x000fe40000000000 */
[----:B------:R-:W-:Y:S02]  /*ba80*/  LOP3.LUT R2, R2, c[0x0][0x2d0], RZ, 0x3c, !PT ;  /* 0x0000b40002027a12 */ /* 0x000fe400078e3cff */
[----:B------:R-:W-:Y:S02]  /*ba90*/  IABS R6, R10 ;  /* 0x0000000a00067213 */ /* 0x000fe40000000000 */
[----:B------:R-:W-:Y:S02]  /*baa0*/  ISETP.GE.AND P0, PT, R2, RZ, PT ;  /* 0x000000ff0200720c */ /* 0x000fe40003f06270 */
[----:B------:R-:W-:Y:S04]  /*bab0*/  LOP3.LUT R10, R10, c[0x0][0x2d0], RZ, 0x3c, !PT ;  /* 0x0000b4000a0a7a12 */ /* 0x000fe800078e3cff */
        /* <DEDUP_REMOVED lines=30> */
[-C--:B------:R-:W-:Y:S01]  /*bca0*/  LEA.HI.X.SX32 R13, R5, R189.reuse, 0x2, P1 ;  /* 0x000000bd050d7211 */ /* 0x080fe200008f16ff */
[----:B------:R-:W-:Y:S01]  /*bcb0*/  IMAD.MOV.U32 R5, RZ, RZ, c[0x0][0x2d0] ;  /* 0x0000b400ff057624 */ /* 0x000fe200078e00ff */
[----:B------:R-:W-:Y:S03]  /*bcc0*/  LEA.HI.X.SX32 R11, R9, R189, 0x2, P0 ;  /* 0x000000bd090b7211 */ /* 0x000fe600000f16ff */
[----:B------:R-:W-:Y:S01]  /*bcd0*/  IMAD R5, R0, R5, -0x80 ;  /* 0xffffff8000057424 */ /* 0x000fe200078e0205 */
[----:B------:R-:W2:Y:S03]  /*bce0*/  LDG.E R2, [R12.64] ;  /* 0x000000060c027981 */ /* 0x000ea6000c1e1900 */
[C---:B------:R-:W-:Y:S01]  /*bcf0*/  IMAD.WIDE.U32 R8, R5.reuse, c[0x0][0x1a0], RZ ;  /* 0x0000680005087a25 */ /* 0x040fe200078e00ff */
[----:B------:R-:W2:Y:S01]  /*bd00*/  LDG.E R7, [R10.64] ;  /* 0x000000060a077981 */ /* 0x000ea2000c1e1900 */
        /* <DEDUP_REMOVED lines=10> */
[----:B------:R-:W-:Y:S02]  /*bdb0*/  IMAD.MOV.U32 R2, RZ, RZ, R8 ;  /* 0x000000ffff027224 */ /* 0x000fe400078e0008 */
.L_x_1270:
[----:B------:R-:W-:Y:S02]  /*bdc0*/  ISETP.GE.AND P4, PT, R185, c[0x0][0x220], PT ;  /* 0x00008800b9007a0c */ /* 0x000fe40003f86270 */
[----:B------:R-:W-:Y:S02]  /*bdd0*/  ISETP.GE.AND P3, PT, R184, c[0x0][0x220], PT ;  /* 0x00008800b8007a0c */ /* 0x000fe40003f66270 */
[C---:B------:R-:W-:Y:S02]  /*bde0*/  LEA R118, P1, R2.reuse, R196, 0x1 ;  /* 0x000000c402767211 */ /* 0x040fe400078208ff */
[----:B------:R-:W-:Y:S02]  /*bdf0*/  ISETP.GE.AND P2, PT, R183, c[0x0][0x220], PT ;  /* 0x00008800b7007a0c */ /* 0x000fe40003f46270 */
[-CC-:B------:R-:W-:Y:S02]  /*be00*/  LEA.HI.X R119, R2, R195.reuse, R0.reuse, 0x1, P1 ;  /* 0x000000c302777211 */ /* 0x180fe400008f0c00 */
[----:B------:R-:W-:Y:S03]  /*be10*/  IADD3 R199, P0, R179, R2, RZ ;  /* 0x00000002b3c77210 */ /* 0x000fe60007f1e0ff */
[----:B------:R-:W-:Y:S01]  /*be20*/  @P4 STS [R181+0x9000], RZ ;  /* 0x009000ffb5004388 */ /* 0x000fe20000000800 */
[CC--:B------:R-:W-:Y:S01]  /*be30*/  @!P4 LEA R202, P5, R199.reuse, R196.reuse, 0x1 ;  /* 0x000000c4c7cac211 */ /* 0x0c0fe200078a08ff */
[C---:B------:R-:W-:Y:S01]  /*be40*/  IMAD.X R2, R178.reuse, 0x1, R0, P0 ;  /* 0x00000001b2027824 */ /* 0x040fe200000e0600 */
[CC--:B------:R-:W-:Y:S01]  /*be50*/  @!P3 LEA R200, P1, R199.reuse, R196.reuse, 0x1 ;  /* 0x000000c4c7c8b211 */ /* 0x0c0fe200078208ff */
[----:B------:R-:W-:Y:S02]  /*be60*/  @P4 STS [R181+0x9004], RZ ;  /* 0x009004ffb5004388 */ /* 0x000fe40000000800 */
[CC--:B------:R-:W-:Y:S02]  /*be70*/  @!P2 LEA R198, P0, R199.reuse, R196.reuse, 0x1 ;  /* 0x000000c4c7c6a211 */ /* 0x0c0fe400078008ff */
[----:B------:R-:W-:Y:S01]  /*be80*/  @P4 STS.64 [R181+0x9008], RZ ;  /* 0x009008ffb5004388 */ /* 0x000fe20000000a00 */
[CCC-:B------:R-:W-:Y:S02]  /*be90*/  @!P4 LEA.HI.X R203, R199.reuse, R195.reuse, R2.reuse, 0x1, P5 ;  /* 0x000000c3c7cbc211 */ /* 0x1c0fe400028f0c02 */
[--C-:B------:R-:W-:Y:S01]  /*bea0*/  @!P3 LEA.HI.X R201, R199, R195, R2.reuse, 0x1, P1 ;  /* 0x000000c3c7c9b211 */ /* 0x100fe200008f0c02 */
[----:B------:R-:W-:Y:S01]  /*beb0*/  @!PT LDS RZ, [RZ] ;  /* 0x00000000fffff984 */ /* 0x000fe20000000800 */
[----:B------:R-:W-:Y:S01]  /*bec0*/  @!PT LDS RZ, [RZ] ;  /* 0x00000000fffff984 */ /* 0x000fe20000000800 */
[----:B------:R-:W-:Y:S01]  /*bed0*/  @!PT LDS RZ, [RZ] ;  /* 0x00000000fffff984 */ /* 0x000fe20000000800 */
[----:B------:R1:W-:Y:S01]  /*bee0*/  @!P4 LDGSTS.E.BYPASS.LTC128B.128 [R181+0x9000], [R118.64] ;  /* 0x0900000076b5cfae */ /* 0x0003e2000b901d46 */
[----:B------:R-:W-:Y:S02]  /*bef0*/  IADD3 R197, P5, R179, R199, RZ ;  /* 0x000000c7b3c57210 */ /* 0x000fe40007fbe0ff */
[-CC-:B------:R-:W-:Y:S01]  /*bf00*/  @!P2 LEA.HI.X R199, R199, R195.reuse, R2.reuse, 0x1, P0 ;  /* 0x000000c3c7c7a211 */ /* 0x180fe200000f0c02 */
[----:B------:R-:W-:Y:S01]  /*bf10*/  @P3 STS.128 [R181+0xb000], RZ ;  /* 0x00b000ffb5003388 */ /* 0x000fe20000000c00 */
        /* <DEDUP_REMOVED lines=9> */
[----:B------:R-:W-:Y:S01]  /*bfb0*/  @P2 STS.128 [R181+0xd000], RZ ;  /* 0x00d000ffb5002388 */ /* 0x000fe20000000c00 */
[--C-:B------:R-:W-:Y:S02]  /*bfc0*/  @!P3 LEA.HI.X R207, R197, R195, R2.reuse, 0x1, P1 ;  /* 0x000000c3c5cfb211 */ /* 0x100fe400008f0c02 */
[----:B------:R-:W-:Y:S01]  /*bfd0*/  IADD3 R0, P5, R179, R197, RZ ;  /* 0x000000c5b3007210 */ /* 0x000fe20007fbe0ff */
[----:B------:R-:W-:Y:S01]  /*bfe0*/  @!PT LDS RZ, [RZ] ;  /* 0x00000000fffff984 */ /* 0x000fe20000000800 */
[----:B------:R-:W-:Y:S01]  /*bff0*/  @!PT LDS RZ, [RZ] ;  /* 0x00000000fffff984 */ /* 0x000fe20000000800 */
[----:B------:R-:W-:Y:S01]  /*c000*/  @!PT LDS RZ, [RZ] ;  /* 0x00000000fffff984 */ /* 0x000fe20000000800 */
[----:B------:R1:W-:Y:S01]  /*c010*/  @!P2 LDGSTS.E.BYPASS.LTC128B.128 [R181+0xd000], [R118.64+0x80] ;  /* 0x0d00008076b5afae */ /* 0x0003e2000b901d46 */
[-CC-:B------:R-:W-:Y:S02]  /*c020*/  @!P2 LEA.HI.X R205, R197, R195.reuse, R2.reuse, 0x1, P0 ;  /* 0x000000c3c5cda211 */ /* 0x180fe400000f0c02 */
[-C--:B------:R-:W-:Y:S01]  /*c030*/  @!P3 LEA R210, P1, R0, R196.reuse, 0x1 ;  /* 0x000000c400d2b211 */ /* 0x080fe200078208ff */
        /* <DEDUP_REMOVED lines=16> */
[----:B------:R-:W-:Y:S01]  /*c140*/  ISETP.GT.AND P0, PT, R182, R175, PT ;  /* 0x000000afb600720c */ /* 0x000fe20003f04270 */
        /* <DEDUP_REMOVED lines=200> */
[----:B------:R-:W-:Y:S04]  /*cdd0*/  IADD3 R120, R116, -0x80, RZ ;  /* 0xffffff8074787810 */ /* 0x000fe80007ffe0ff */
        /* <DEDUP_REMOVED lines=20> */
[----:B------:R-:W-:Y:S01]  /*cf20*/  @!P0 IADD3 R118, R118, 0x1, RZ ;  /* 0x0000000176768810 */ /* 0x000fe20007ffe0ff */
[--C-:B------:R-:W-:Y:S05]  /*cf30*/  @!P0 IMAD.IADD R121, R121, 0x1, -R2.reuse ;  /* 0x0000000179798824 */ /* 0x100fea00078e0a02 */
[-C--:B------:R-:W-:Y:S01]  /*cf40*/  ISETP.GE.U32.AND P5, PT, R121, R2.reuse, PT ;  /* 0x000000027900720c */ /* 0x080fe20003fa6070 */
[----:B------:R-:W-:Y:S01]  /*cf50*/  @!P1 IMAD.IADD R123, R123, 0x1, -R2 ;  /* 0x000000017b7b9824 */ /* 0x000fe200078e0a02 */
[----:B------:R-:W-:Y:S02]  /*cf60*/  @!P1 IADD3 R0, R0, 0x1, RZ ;  /* 0x0000000100009810 */ /* 0x000fe40007ffe0ff */
[----:B------:R-:W-:Y:S02]  /*cf70*/  ISETP.GE.AND P1, PT, R120, RZ, PT ;  /* 0x000000ff7800720c */ /* 0x000fe40003f26270 */
[----:B------:R-:W-:Y:S07]  /*cf80*/  ISETP.GE.U32.AND P0, PT, R123, R2, PT ;  /* 0x000000027b00720c */ /* 0x000fee0003f06070 */
[----:B------:R-:W-:Y:S02]  /*cf90*/  @P5 IADD3 R118, R118, 0x1, RZ ;  /* 0x0000000176765810 */ /* 0x000fe40007ffe0ff */
[----:B------:R-:W-:Y:S02]  /*cfa0*/  ISETP.GE.AND P5, PT, R116, RZ, PT ;  /* 0x000000ff7400720c */ /* 0x000fe40003fa6270 */
[----:B------:R-:W-:Y:S02]  /*cfb0*/  @!P1 IADD3 R118, -R118, RZ, RZ ;  /* 0x000000ff76769210 */ /* 0x000fe40007ffe1ff */
        /* <DEDUP_REMOVED lines=17> */
[----:B------:R-:W-:Y:S05]  /*d0d0*/  IMAD R0, R119, c[0x0][0x19c], R0 ;  /* 0x0000670077007a24 */ /* 0x000fea00078e0200 */
[----:B------:R-:W-:Y:S01]  /*d0e0*/  IADD3 R123, R123, R0, RZ ;  /* 0x000000007b7b7210 */ /* 0x000fe20007ffe0ff */
[----:B--2---:R-:W-:Y:S04]  /*d0f0*/  IMAD.IADD R121, R2, 0x1, -R121 ;  /* 0x0000000102797824 */ /* 0x004fe800078e0a79 */
[C---:B------:R-:W-:Y:S01]  /*d100*/  IMAD.WIDE.U32 R122, R121.reuse, c[0x0][0x180], R122 ;  /* 0x00006000797a7a25 */ /* 0x040fe200078e007a */
[----:B------:R-:W-:Y:S03]  /*d110*/  SHF.R.S32.HI R2, RZ, 0x1f, R121 ;  /* 0x0000001fff027819 */ /* 0x000fe60000011479 */
[----:B------:R-:W-:Y:S02]  /*d120*/  IMAD.MOV.U32 R0, RZ, RZ, R122 ;  /* 0x000000ffff007224 */ /* 0x000fe400078e007a */
[----:B------:R-:W-:Y:S04]  /*d130*/  IMAD R2, R2, c[0x0][0x180], RZ ;  /* 0x0000600002027a24 */ /* 0x000fe800078e02ff */
[----:B------:R-:W-:Y:S04]  /*d140*/  IMAD R2, R121, c[0x0][0x184], R2 ;  /* 0x0000610079027a24 */ /* 0x000fe800078e0202 */
[----:B------:R-:W-:Y:S02]  /*d150*/  IMAD.IADD R2, R123, 0x1, R2 ;  /* 0x000000017b027824 */ /* 0x000fe400078e0202 */
.L_x_1272:
        /* <DEDUP_REMOVED lines=91> */
.L_x_1271:
        /* <DEDUP_REMOVED lines=86> */
[----:B------:R-:W-:Y:S01]  /*dc70*/  ISETP.GT.AND P0, PT, R182, R175, PT ;  /* 0x000000afb600720c */ /* 0x000fe20003f04270 */
        /* <DEDUP_REMOVED lines=24> */
[----:B------:R-:W-:Y:S02]  /*de00*/  FMUL.FTZ R81, R116, R81 ;  /* 0x0000005174517220 */ /* 0x000fe40000410000 */
[C---:B---3--:R-:W-:Y:S02]  /*de10*/  FMUL.FTZ R10, R3.reuse, R114 ;  /* 0x00000072030a7220 */ /* 0x048fe40000410000 */
[C---:B------:R-:W-:Y:S02]  /*de20*/  FMUL.FTZ R11, R3.reuse, R115 ;  /* 0x00000073030b7220 */ /* 0x040fe40000410000 */
[C---:B------:R-:W-:Y:S01]  /*de30*/  FMUL.FTZ R70, R3.reuse, R70 ;  /* 0x0000004603467220 */ /* 0x040fe20000410000 */
[----:B------:R-:W3:Y:S01]  /*de40*/  MUFU.EX2 R137, R137 ;  /* 0x0000008900897308 */ /* 0x000ee20000000800 */
        /* <DEDUP_REMOVED lines=26> */
[----:B------:R-:W-:Y:S02]  /*dff0*/  FMUL.FTZ R97, R116, R97 ;  /* 0x0000006174617220 */ /* 0x000fe40000410000 */
[C---:B------:R-:W-:Y:S01]  /*e000*/  FMUL.FTZ R98, R3.reuse, R98 ;  /* 0x0000006203627220 */ /* 0x040fe20000410000 */
[----:B--2---:R-:W-:Y:S01]  /*e010*/  F2FP.BF16.PACK_AB R114, R128, R131 ;  /* 0x000000838072723e */ /* 0x004fe200000010ff */
[C---:B------:R-:W-:Y:S02]  /*e020*/  FMUL.FTZ R99, R3.reuse, R99 ;  /* 0x0000006303637220 */ /* 0x040fe40000410000 */
[C---:B------:R-:W-:Y:S02]  /*e030*/  FMUL.FTZ R12, R116.reuse, R108 ;  /* 0x0000006c740c7220 */ /* 0x040fe40000410000 */
[----:B------:R-:W-:Y:S01]  /*e040*/  FMUL.FTZ R13, R116, R109 ;  /* 0x0000006d740d7220 */ /* 0x000fe20000410000 */
[----:B------:R-:W-:Y:S01]  /*e050*/  MUFU.EX2 R130, R130 ;  /* 0x0000008200827308 */ /* 0x000fe20000000800 */
[----:B------:R-:W-:Y:S02]  /*e060*/  FMUL.FTZ R14, R3, R110 ;  /* 0x0000006e030e7220 */ /* 0x000fe40000410000 */
[--C-:B------:R-:W-:Y:S02]  /*e070*/  FFMA.FTZ R6, R15, c[0x0][0x23c], -R5.reuse ;  /* 0x00008f000f067a23 */ /* 0x100fe40000010805 */
[----:B------:R-:W-:Y:S02]  /*e080*/  FMUL.FTZ R15, R3, R111 ;  /* 0x0000006f030f7220 */ /* 0x000fe40000410000 */
[----:B------:R-:W-:Y:S01]  /*e090*/  LDSM.16.MT88.4 R108, [R170+0x9400] ;  /* 0x00940000aa6c783b */ /* 0x000fe20000004200 */
        /* <DEDUP_REMOVED lines=10> */
[--C-:B------:R-:W-:Y:S02]  /*e140*/  FFMA.FTZ R141, R33, c[0x0][0x23c], -R134.reuse ;  /* 0x00008f00218d7a23 */ /* 0x100fe40000010886 */
[--C-:B------:R-:W-:Y:S01]  /*e150*/  FFMA.FTZ R142, R34, c[0x0][0x23c], -R5.reuse ;  /* 0x00008f00228e7a23 */ /* 0x100fe20000010805 */
[C---:B------:R-:W-:Y:S01]  /*e160*/  HMMA.16816.F32.BF16 R68, R112.reuse, R122, R68 ;  /* 0x0000007a7044723c */ /* 0x040fe20000041844 */
[----:B------:R-:W3:Y:S02]  /*e170*/  LDSM.16.MT88.4 R120, [R170+0xb000] ;  /* 0x00b00000aa78783b */ /* 0x000ee40000004200 */
[----:B------:R-:W-:Y:S01]  /*e180*/  MUFU.EX2 R139, R139 ;  /* 0x0000008b008b7308 */ /* 0x000fe20000000800 */
[--C-:B------:R-:W-:Y:S02]  /*e190*/  FFMA.FTZ R143, R35, c[0x0][0x23c], -R5.reuse ;  /* 0x00008f00238f7a23 */ /* 0x100fe40000010805 */
[--C-:B------:R-:W-:Y:S02]  /*e1a0*/  FFMA.FTZ R147, R38, c[0x0][0x23c], -R5.reuse ;  /* 0x00008f0026937a23 */ /* 0x100fe40000010805 */
[C---:B-1----:R-:W-:Y:S04]  /*e1b0*/  HMMA.16816.F32.BF16 R72, R112.reuse, R124, R72 ;  /* 0x0000007c7048723c */ /* 0x042fe80000041848 */
[--C-:B------:R-:W-:Y:S01]  /*e1c0*/  FFMA.FTZ R148, R39, c[0x0][0x23c], -R5.reuse ;  /* 0x00008f0027947a23 */ /* 0x100fe20000010805 */
[----:B------:R-:W-:Y:S01]  /*e1d0*/  MUFU.EX2 R140, R140 ;  /* 0x0000008c008c7308 */ /* 0x000fe20000000800 */
[----:B------:R-:W-:Y:S02]  /*e1e0*/  FFMA.FTZ R151, R43, c[0x0][0x23c], -R5 ;  /* 0x00008f002b977a23 */ /* 0x000fe40000010805 */
[C---:B------:R-:W-:Y:S01]  /*e1f0*/  HMMA.16816.F32.BF16 R76, R112.reuse, R126, R76 ;  /* 0x0000007e704c723c */ /* 0x040fe2000004184c */
[----:B------:R-:W1:Y:S03]  /*e200*/  LDSM.16.MT88.4 R124, [R168+0xb000] ;  /* 0x00b00000a87c783b */ /* 0x000e660000004200 */
[C---:B------:R-:W-:Y:S01]  /*e210*/  FMUL.FTZ R100, R116.reuse, R100 ;  /* 0x0000006474647220 */ /* 0x040fe20000410000 */
[----:B--2---:R-:W-:Y:S01]  /*e220*/  F2FP.BF16.PACK_AB R16, R133, R130 ;  /* 0x000000828510723e */ /* 0x004fe200000010ff */
[C---:B------:R-:W-:Y:S01]  /*e230*/  FMUL.FTZ R101, R116.reuse, R101 ;  /* 0x0000006574657220 */ /* 0x040fe20000410000 */
[----:B------:R-:W-:Y:S01]  /*e240*/  MUFU.EX2 R142, R142 ;  /* 0x0000008e008e7308 */ /* 0x000fe20000000800 */
[C---:B------:R-:W-:Y:S04]  /*e250*/  FMUL.FTZ R102, R3.reuse, R102 ;  /* 0x0000006603667220 */ /* 0x040fe80000410000 */
[C---:B------:R-:W-:Y:S02]  /*e260*/  FMUL.FTZ R103, R3.reuse, R103 ;  /* 0x0000006703677220 */ /* 0x040fe40000410000 */
[C---:B------:R-:W-:Y:S02]  /*e270*/  FMUL.FTZ R104, R116.reuse, R104 ;  /* 0x0000006874687220 */ /* 0x040fe40000410000 */
[C---:B------:R-:W-:Y:S01]  /*e280*/  FMUL.FTZ R105, R116.reuse, R105 ;  /* 0x0000006974697220 */ /* 0x040fe20000410000 */
[----:B------:R-:W2:Y:S01]  /*e290*/  MUFU.EX2 R6, R6 ;  /* 0x0000000600067308 */ /* 0x000ea20000000800 */
[C---:B------:R-:W-:Y:S02]  /*e2a0*/  FMUL.FTZ R106, R3.reuse, R106 ;  /* 0x0000006a036a7220 */ /* 0x040fe40000410000 */
[----:B------:R-:W-:Y:S02]  /*e2b0*/  FMUL.FTZ R107, R3, R107 ;  /* 0x0000006b036b7220 */ /* 0x000fe40000410000 */
[----:B------:R-:W-:Y:S02]  /*e2c0*/  FFMA.FTZ R145, R116, R193, R145 ;  /* 0x000000c174917223 */ /* 0x000fe40000010091 */
[----:B------:R-:W-:Y:S01]  /*e2d0*/  FFMA.FTZ R116, R37, c[0x0][0x23c], -R134 ;  /* 0x00008f0025747a23 */ /* 0x000fe20000010886 */
[C---:B---3--:R-:W-:Y:S02]  /*e2e0*/  HMMA.16816.F32.BF16 R80, R112.reuse, R120, R80 ;  /* 0x000000787050723c */ /* 0x048fe40000041850 */
[----:B------:R-:W-:Y:S01]  /*e2f0*/  MUFU.EX2 R7, R7 ;  /* 0x0000000700077308 */ /* 0x000fe20000000800 */
[----:B------:R-:W-:Y:S02]  /*e300*/  FFMA.FTZ R144, R3, R194, R144 ;  /* 0x000000c203907223 */ /* 0x000fe40000010090 */
[--C-:B------:R-:W-:Y:S02]  /*e310*/  FFMA.FTZ R3, R36, c[0x0][0x23c], -R134.reuse ;  /* 0x00008f0024037a23 */ /* 0x100fe40000010886 */
[----:B------:R-:W-:Y:S01]  /*e320*/  LDSM.16.MT88.4 R36, [R168+0xc400] ;  /* 0x00c40000a824783b */ /* 0x000fe20000004200 */
[C---:B------:R-:W-:Y:S04]  /*e330*/  HMMA.16816.F32.BF16 R84, R112.reuse, R122, R84 ;  /* 0x0000007a7054723c */ /* 0x040fe80000041854 */
[--C-:B------:R-:W-:Y:S01]  /*e340*/  FFMA.FTZ R146, R40, c[0x0][0x23c], -R134.reuse ;  /* 0x00008f0028927a23 */ /* 0x100fe20000010886 */
[----:B------:R-:W3:Y:S01]  /*e350*/  MUFU.EX2 R118, R118 ;  /* 0x0000007600767308 */ /* 0x000ee20000000800 */
[--C-:B------:R-:W-:Y:S01]  /*e360*/  FFMA.FTZ R40, R52, c[0x0][0x23c], -R134.reuse ;  /* 0x00008f0034287a23 */ /* 0x100fe20000010886 */
[----:B------:R-:W4:Y:S01]  /*e370*/  LDSM.16.MT88.4 R120, [R170+0xd000] ;  /* 0x00d00000aa78783b */ /* 0x000f220000004200 */
[C---:B-1----:R-:W-:Y:S04]  /*e380*/  HMMA.16816.F32.BF16 R88, R112.reuse, R124, R88 ;  /* 0x0000007c7058723c */ /* 0x042fe80000041858 */
[----:B--2---:R-:W-:Y:S01]  /*e390*/  F2FP.BF16.PACK_AB R17, R6, R135 ;  /* 0x000000870611723e */ /* 0x004fe200000010ff */
[--C-:B------:R-:W-:Y:S02]  /*e3a0*/  FFMA.FTZ R52, R53, c[0x0][0x23c], -R134.reuse ;  /* 0x00008f0035347a23 */ /* 0x100fe40000010886 */
[----:B------:R1:W-:Y:S01]  /*e3b0*/  MUFU.EX2 R53, R40 ;  /* 0x0000002800357308 */ /* 0x0003e20000000800 */
[C---:B------:R-:W-:Y:S01]  /*e3c0*/  HMMA.16816.F32.BF16 R92, R112.reuse, R126, R92 ;  /* 0x0000007e705c723c */ /* 0x040fe2000004185c */
[----:B------:R-:W2:Y:S03]  /*e3d0*/  LDSM.16.MT88.4 R124, [R168+0xd000] ;  /* 0x00d00000a87c783b */ /* 0x000ea60000004200 */
[----:B------:R-:W-:Y:S02]  /*e3e0*/  FFMA.FTZ R149, R41, c[0x0][0x23c], -R134 ;  /* 0x00008f0029957a23 */ /* 0x000fe40000010886 */
[----:B------:R-:W-:Y:S02]  /*e3f0*/  FFMA.FTZ R150, R42, c[0x0][0x23c], -R5 ;  /* 0x00008f002a967a23 */ /* 0x000fe40000010805 */
[----:B------:R-:W-:Y:S01]  /*e400*/  FADD.FTZ R136, R136, R145 ;  /* 0x0000009188887221 */ /* 0x000fe20000010000 */
[----:B------:R-:W-:Y:S03]  /*e410*/  MUFU.EX2 R119, R119 ;  /* 0x0000007700777308 */ /* 0x000fe60000000800 */
[----:B------:R-:W-:Y:S01]  /*e420*/  FADD.FTZ R41, R131, R136 ;  /* 0x0000008883297221 */ /* 0x000fe20000010000 */
[----:B---3--:R-:W-:Y:S01]  /*e430*/  F2FP.BF16.PACK_AB R18, R118, R7 ;  /* 0x000000077612723e */ /* 0x008fe200000010ff */
[----:B------:R-:W-:Y:S02]  /*e440*/  FADD.FTZ R137, R137, R144 ;  /* 0x0000009089897221 */ /* 0x000fe40000010000 */
[----:B------:R-:W-:Y:S02]  /*e450*/  FADD.FTZ R41, R128, R41 ;  /* 0x0000002980297221 */ /* 0x000fe40000010000 */
[----:B------:R-:W-:Y:S01]  /*e460*/  FADD.FTZ R42, R132, R137 ;  /* 0x00000089842a7221 */ /* 0x000fe20000010000 */
[----:B------:R-:W-:Y:S01]  /*e470*/  MUFU.EX2 R138, R138 ;  /* 0x0000008a008a7308 */ /* 0x000fe20000000800 */
[----:B------:R-:W-:Y:S02]  /*e480*/  FADD.FTZ R130, R130, R41 ;  /* 0x0000002982827221 */ /* 0x000fe40000010000 */
[----:B------:R-:W-:Y:S02]  /*e490*/  FADD.FTZ R42, R129, R42 ;  /* 0x0000002a812a7221 */ /* 0x000fe40000010000 */
[----:B------:R-:W-:Y:S02]  /*e4a0*/  FFMA.FTZ R44, R44, c[0x0][0x23c], -R134 ;  /* 0x00008f002c2c7a23 */ /* 0x000fe40000010886 */
[----:B------:R-:W-:Y:S02]  /*e4b0*/  FADD.FTZ R135, R135, R42 ;  /* 0x0000002a87877221 */ /* 0x000fe40000010000 */
[----:B-1----:R-:W-:Y:S01]  /*e4c0*/  LDSM.16.MT88.4 R40, [R170+0xe800] ;  /* 0x00e80000aa28783b */ /* 0x002fe20000004200 */
[----:B------:R-:W-:Y:S01]  /*e4d0*/  MUFU.EX2 R141, R141 ;  /* 0x0000008d008d7308 */ /* 0x000fe20000000800 */
[--C-:B------:R-:W-:Y:S01]  /*e4e0*/  FFMA.FTZ R45, R45, c[0x0][0x23c], -R134.reuse ;  /* 0x00008f002d2d7a23 */ /* 0x100fe20000010886 */
[C---:B----4-:R-:W-:Y:S03]  /*e4f0*/  HMMA.16816.F32.BF16 R96, R112.reuse, R120, R96 ;  /* 0x000000787060723c */ /* 0x050fe60000041860 */
[--C-:B------:R-:W-:Y:S02]  /*e500*/  FFMA.FTZ R48, R48, c[0x0][0x23c], -R134.reuse ;  /* 0x00008f0030307a23 */ /* 0x100fe40000010886 */
[--C-:B------:R-:W-:Y:S02]  /*e510*/  FFMA.FTZ R49, R49, c[0x0][0x23c], -R134.reuse ;  /* 0x00008f0031317a23 */ /* 0x100fe40000010886 */
[--C-:B------:R-:W-:Y:S01]  /*e520*/  FFMA.FTZ R120, R19, c[0x0][0x23c], -R5.reuse ;  /* 0x00008f0013787a23 */ /* 0x100fe20000010805 */
[C---:B------:R-:W-:Y:S01]  /*e530*/  HMMA.16816.F32.BF16 R12, R112.reuse, R122, R12 ;  /* 0x0000007a700c723c */ /* 0x040fe2000004180c */
[----:B------:R-:W-:Y:S03]  /*e540*/  MUFU.EX2 R143, R143 ;  /* 0x0000008f008f7308 */ /* 0x000fe60000000800 */
[--C-:B------:R-:W-:Y:S02]  /*e550*/  FFMA.FTZ R121, R24, c[0x0][0x23c], -R134.reuse ;  /* 0x00008f0018797a23 */ /* 0x100fe40000010886 */
[--C-:B------:R-:W-:Y:S02]  /*e560*/  FFMA.FTZ R46, R46, c[0x0][0x23c], -R5.reuse ;  /* 0x00008f002e2e7a23 */ /* 0x100fe40000010805 */
[C---:B--2---:R-:W-:Y:S03]  /*e570*/  HMMA.16816.F32.BF16 R100, R112.reuse, R124, R100 ;  /* 0x0000007c7064723c */ /* 0x044fe60000041864 */
[----:B------:R-:W1:Y:S01]  /*e580*/  MUFU.EX2 R120, R120 ;  /* 0x0000007800787308 */ /* 0x000e620000000800 */
[--C-:B------:R-:W-:Y:S02]  /*e590*/  FFMA.FTZ R123, R21, c[0x0][0x23c], -R134.reuse ;  /* 0x00008f00157b7a23 */ /* 0x100fe40000010886 */
[--C-:B------:R-:W-:Y:S02]  /*e5a0*/  FFMA.FTZ R122, R23, c[0x0][0x23c], -R5.reuse ;  /* 0x00008f00177a7a23 */ /* 0x100fe40000010805 */
[----:B------:R-:W-:Y:S01]  /*e5b0*/  HMMA.16816.F32.BF16 R104, R112, R126, R104 ;  /* 0x0000007e7068723c */ /* 0x000fe20000041868 */
[----:B------:R-:W2:Y:S03]  /*e5c0*/  LDSM.16.MT88.4 R112, [R168+0x9400] ;  /* 0x00940000a870783b */ /* 0x000ea60000004200 */
[--C-:B------:R-:W-:Y:S01]  /*e5d0*/  FFMA.FTZ R124, R20, c[0x0][0x23c], -R134.reuse ;  /* 0x00008f00147c7a23 */ /* 0x100fe20000010886 */
[----:B------:R-:W-:Y:S01]  /*e5e0*/  MUFU.EX2 R121, R121 ;  /* 0x0000007900797308 */ /* 0x000fe20000000800 */
[--C-:B------:R-:W-:Y:S02]  /*e5f0*/  FFMA.FTZ R125, R22, c[0x0][0x23c], -R5.reuse ;  /* 0x00008f00167d7a23 */ /* 0x100fe40000010805 */
[--C-:B------:R-:W-:Y:S01]  /*e600*/  FFMA.FTZ R127, R28, c[0x0][0x23c], -R134.reuse ;  /* 0x00008f001c7f7a23 */ /* 0x100fe20000010886 */
[----:B------:R-:W-:Y:S03]  /*e610*/  LDSM.16.MT88.4 R20, [R170+0x9800] ;  /* 0x00980000aa14783b */ /* 0x000fe60000004200 */
[--C-:B------:R-:W-:Y:S02]  /*e620*/  FFMA.FTZ R126, R32, c[0x0][0x23c], -R134.reuse ;  /* 0x00008f00207e7a23 */ /* 0x100fe40000010886 */
[--C-:B------:R-:W-:Y:S01]  /*e630*/  FFMA.FTZ R47, R47, c[0x0][0x23c], -R5.reuse ;  /* 0x00008f002f2f7a23 */ /* 0x100fe20000010805 */
[----:B------:R-:W-:Y:S01]  /*e640*/  MUFU.EX2 R124, R124 ;  /* 0x0000007c007c7308 */ /* 0x000fe20000000800 */
[--C-:B------:R-:W-:Y:S01]  /*e650*/  FFMA.FTZ R50, R50, c[0x0][0x23c], -R5.reuse ;  /* 0x00008f0032327a23 */ /* 0x100fe20000010805 */
[----:B------:R-:W-:Y:S01]  /*e660*/  LDSM.16.MT88.4 R28, [R170+0xbc00] ;  /* 0x00bc0000aa1c783b */ /* 0x000fe20000004200 */
[--C-:B------:R-:W-:Y:S01]  /*e670*/  FFMA.FTZ R51, R51, c[0x0][0x23c], -R5.reuse ;  /* 0x00008f0033337a23 */ /* 0x100fe20000010805 */
[----:B-1----:R-:W-:Y:S01]  /*e680*/  F2FP.BF16.PACK_AB R19, R120, R119 ;  /* 0x000000777813723e */ /* 0x002fe200000010ff */
[--C-:B------:R-:W-:Y:S02]  /*e690*/  FFMA.FTZ R56, R56, c[0x0][0x23c], -R134.reuse ;  /* 0x00008f0038387a23 */ /* 0x100fe40000010886 */
[--C-:B------:R-:W-:Y:S02]  /*e6a0*/  FFMA.FTZ R57, R57, c[0x0][0x23c], -R134.reuse ;  /* 0x00008f0039397a23 */ /* 0x100fe40000010886 */
[--C-:B------:R-:W-:Y:S01]  /*e6b0*/  FFMA.FTZ R54, R54, c[0x0][0x23c], -R5.reuse ;  /* 0x00008f0036367a23 */ /* 0x100fe20000010805 */
[----:B------:R-:W-:Y:S01]  /*e6c0*/  LDSM.16.MT88.4 R32, [R168+0xc000] ;  /* 0x00c00000a820783b */ /* 0x000fe20000004200 */
[C---:B------:R-:W-:Y:S01]  /*e6d0*/  HMMA.16816.F32.BF16 R8, R16.reuse, R108, R8 ;  /* 0x0000006c1008723c */ /* 0x040fe20000041808 */
[----:B------:R-:W1:Y:S04]  /*e6e0*/  MUFU.EX2 R123, R123 ;  /* 0x0000007b007b7308 */ /* 0x000e680000000800 */
[--C-:B------:R-:W-:Y:S02]  /*e6f0*/  FFMA.FTZ R55, R55, c[0x0][0x23c], -R5.reuse ;  /* 0x00008f0037377a23 */ /* 0x100fe40000010805 */
[--C-:B------:R-:W-:Y:S01]  /*e700*/  FFMA.FTZ R58, R58, c[0x0][0x23c], -R5.reuse ;  /* 0x00008f003a3a7a23 */ /* 0x100fe20000010805 */
[C---:B------:R-:W-:Y:S01]  /*e710*/  HMMA.16816.F32.BF16 R68, R16.reuse, R110, R68 ;  /* 0x0000006e1044723c */ /* 0x040fe20000041844 */
[----:B------:R-:W3:Y:S02]  /*e720*/  LDSM.16.MT88.4 R108, [R170+0xb400] ;  /* 0x00b40000aa6c783b */ /* 0x000ee40000004200 */
[----:B------:R-:W-:Y:S01]  /*e730*/  MUFU.EX2 R125, R125 ;  /* 0x0000007d007d7308 */ /* 0x000fe20000000800 */
[--C-:B------:R-:W-:Y:S02]  /*e740*/  FFMA.FTZ R59, R59, c[0x0][0x23c], -R5.reuse ;  /* 0x00008f003b3b7a23 */ /* 0x100fe40000010805 */
[--C-:B------:R-:W-:Y:S02]  /*e750*/  FFMA.FTZ R60, R60, c[0x0][0x23c], -R134.reuse ;  /* 0x00008f003c3c7a23 */ /* 0x100fe40000010886 */
[C---:B--2---:R-:W-:Y:S04]  /*e760*/  HMMA.16816.F32.BF16 R72, R16.reuse, R112, R72 ;  /* 0x000000701048723c */ /* 0x044fe80000041848 */
[--C-:B------:R-:W-:Y:S01]  /*e770*/  FFMA.FTZ R61, R61, c[0x0][0x23c], -R134.reuse ;  /* 0x00008f003d3d7a23 */ /* 0x100fe20000010886 */
[----:B------:R-:W2:Y:S01]  /*e780*/  MUFU.EX2 R122, R122 ;  /* 0x0000007a007a7308 */ /* 0x000ea20000000800 */
[----:B------:R-:W-:Y:S02]  /*e790*/  FFMA.FTZ R64, R64, c[0x0][0x23c], -R134 ;  /* 0x00008f0040407a23 */ /* 0x000fe40000010886 */
[C---:B------:R-:W-:Y:S01]  /*e7a0*/  HMMA.16816.F32.BF16 R76, R16.reuse, R114, R76 ;  /* 0x00000072104c723c */ /* 0x040fe2000004184c */
[----:B------:R-:W4:Y:S03]  /*e7b0*/  LDSM.16.MT88.4 R112, [R168+0xb400] ;  /* 0x00b40000a870783b */ /* 0x000f260000004200 */
[--C-:B------:R-:W-:Y:S02]  /*e7c0*/  FFMA.FTZ R62, R62, c[0x0][0x23c], -R5.reuse ;  /* 0x00008f003e3e7a23 */ /* 0x100fe40000010805 */
[----:B------:R-:W-:Y:S01]  /*e7d0*/  FFMA.FTZ R63, R63, c[0x0][0x23c], -R5 ;  /* 0x00008f003f3f7a23 */ /* 0x000fe20000010805 */
[----:B------:R-:W-:Y:S01]  /*e7e0*/  MUFU.EX2 R127, R127 ;  /* 0x0000007f007f7308 */ /* 0x000fe20000000800 */
[----:B------:R-:W-:Y:S04]  /*e7f0*/  FADD.FTZ R6, R6, R135 ;  /* 0x0000008706067221 */ /* 0x000fe80000010000 */
[----:B------:R-:W-:Y:S04]  /*e800*/  FADD.FTZ R119, R119, R6 ;  /* 0x0000000677777221 */ /* 0x000fe80000010000 */
[----:B------:R-:W-:Y:S01]  /*e810*/  FADD.FTZ R120, R120, R119 ;  /* 0x0000007778787221 */ /* 0x000fe20000010000 */
        /* <DEDUP_REMOVED lines=8> */
[C---:B------:R-:W-:Y:S01]  /*e8a0*/  HMMA.16816.F32.BF16 R92, R16.reuse, R114, R92 ;  /* 0x00000072105c723c */ /* 0x040fe2000004185c */
[----:B------:R-:W4:Y:S08]  /*e8b0*/  LDSM.16.MT88.4 R112, [R168+0xd400] ;  /* 0x00d40000a870783b */ /* 0x000f300000004200 */
[----:B------:R-:W-:Y:S10]  /*e8c0*/  MUFU.EX2 R148, R148 ;  /* 0x0000009400947308 */ /* 0x000ff40000000800 */
[----:B------:R-:W-:Y:S01]  /*e8d0*/  MUFU.EX2 R146, R146 ;  /* 0x0000009200927308 */ /* 0x000fe20000000800 */
[C---:B---3--:R-:W-:Y:S09]  /*e8e0*/  HMMA.16816.F32.BF16 R96, R16.reuse, R108, R96 ;  /* 0x0000006c1060723c */ /* 0x048ff20000041860 */
[----:B------:R-:W-:Y:S03]  /*e8f0*/  MUFU.EX2 R149, R149 ;  /* 0x0000009500957308 */ /* 0x000fe60000000800 */
[--C-:B------:R-:W-:Y:S01]  /*e900*/  FFMA.FTZ R108, R25, c[0x0][0x23c], -R134.reuse ;  /* 0x00008f00196c7a23 */ /* 0x100fe20000010886 */
[C---:B------:R-:W-:Y:S03]  /*e910*/  HMMA.16816.F32.BF16 R12, R16.reuse, R110, R12 ;  /* 0x0000006e100c723c */ /* 0x040fe6000004180c */
[--C-:B------:R-:W-:Y:S03]  /*e920*/  FFMA.FTZ R109, R26, c[0x0][0x23c], -R5.reuse ;  /* 0x00008f001a6d7a23 */ /* 0x100fe60000010805 */
[----:B------:R-:W3:Y:S01]  /*e930*/  MUFU.EX2 R108, R108 ;  /* 0x0000006c006c7308 */ /* 0x000ee20000000800 */
[----:B------:R-:W-:Y:S01]  /*e940*/  FFMA.FTZ R134, R65, c[0x0][0x23c], -R134 ;  /* 0x00008f0041867a23 */ /* 0x000fe20000010886 */
[C---:B----4-:R-:W-:Y:S04]  /*e950*/  HMMA.16816.F32.BF16 R100, R16.reuse, R112, R100 ;  /* 0x000000701064723c */ /* 0x050fe80000041864 */
[--C-:B------:R-:W-:Y:S02]  /*e960*/  FFMA.FTZ R110, R27, c[0x0][0x23c], -R5.reuse ;  /* 0x00008f001b6e7a23 */ /* 0x100fe40000010805 */
[----:B------:R-:W4:Y:S02]  /*e970*/  LDSM.16.MT88.4 R24, [R168+0x9800] ;  /* 0x00980000a818783b */ /* 0x000f240000004200 */
[----:B------:R-:W-:Y:S01]  /*e980*/  MUFU.EX2 R109, R109 ;  /* 0x0000006d006d7308 */ /* 0x000fe20000000800 */
[----:B------:R-:W-:Y:S03]  /*e990*/  HMMA.16816.F32.BF16 R104, R16, R114, R104 ;  /* 0x000000721068723c */ /* 0x000fe60000041868 */
[--C-:B------:R-:W-:Y:S02]  /*e9a0*/  FFMA.FTZ R65, R66, c[0x0][0x23c], -R5.reuse ;  /* 0x00008f0042417a23 */ /* 0x100fe40000010805 */
[----:B------:R-:W-:Y:S02]  /*e9b0*/  FFMA.FTZ R5, R67, c[0x0][0x23c], -R5 ;  /* 0x00008f0043057a23 */ /* 0x000fe40000010805 */
[----:B-1----:R-:W-:Y:S01]  /*e9c0*/  F2FP.BF16.PACK_AB R16, R123, R124 ;  /* 0x0000007c7b10723e */ /* 0x002fe200000010ff */
[----:B------:R-:W-:Y:S01]  /*e9d0*/  FADD.FTZ R66, R133, R130 ;  /* 0x0000008285427221 */ /* 0x000fe20000010000 */
[----:B------:R-:W1:Y:S03]  /*e9e0*/  MUFU.EX2 R110, R110 ;  /* 0x0000006e006e7308 */ /* 0x000e660000000800 */
[----:B--2---:R-:W-:Y:S01]  /*e9f0*/  F2FP.BF16.PACK_AB R17, R122, R125 ;  /* 0x0000007d7a11723e */ /* 0x004fe200000010ff */
[----:B------:R-:W-:Y:S01]  /*ea00*/  FADD.FTZ R125, R125, R120 ;  /* 0x000000787d7d7221 */ /* 0x000fe20000010000 */
[----:B---3--:R-:W-:Y:S01]  /*ea10*/  F2FP.BF16.PACK_AB R18, R108, R121 ;  /* 0x000000796c12723e */ /* 0x008fe200000010ff */
[----:B------:R-:W-:Y:S02]  /*ea20*/  FADD.FTZ R7, R7, R66 ;  /* 0x0000004207077221 */ /* 0x000fe40000010000 */
[----:B------:R-:W-:Y:S02]  /*ea30*/  FADD.FTZ R122, R122, R125 ;  /* 0x0000007d7a7a7221 */ /* 0x000fe40000010000 */
[----:B------:R-:W-:Y:S01]  /*ea40*/  MUFU.EX2 R150, R150 ;  /* 0x0000009600967308 */ /* 0x000fe20000000800 */
[----:B------:R-:W-:Y:S04]  /*ea50*/  FADD.FTZ R7, R118, R7 ;  /* 0x0000000776077221 */ /* 0x000fe80000010000 */
[----:B------:R-:W-:Y:S04]  /*ea60*/  FADD.FTZ R6, R124, R7 ;  /* 0x000000077c067221 */ /* 0x000fe80000010000 */
[----:B------:R-:W-:Y:S01]  /*ea70*/  FADD.FTZ R6, R123, R6 ;  /* 0x000000067b067221 */ /* 0x000fe20000010000 */
[----:B------:R-:W2:Y:S03]  /*ea80*/  MUFU.EX2 R151, R151 ;  /* 0x0000009700977308 */ /* 0x000ea60000000800 */
[----:B------:R-:W-:Y:S01]  /*ea90*/  FADD.FTZ R121, R121, R6 ;  /* 0x0000000679797221 */ /* 0x000fe20000010000 */
[----:B-1----:R-:W-:Y:S01]  /*eaa0*/  F2FP.BF16.PACK_AB R19, R110, R109 ;  /* 0x0000006d6e13723e */ /* 0x002fe200000010ff */
[----:B------:R-:W-:Y:S02]  /*eab0*/  FADD.FTZ R109, R109, R122 ;  /* 0x0000007a6d6d7221 */ /* 0x000fe40000010000 */
[----:B------:R-:W-:Y:S03]  /*eac0*/  FADD.FTZ R6, R108, R121 ;  /* 0x000000796c067221 */ /* 0x000fe60000010000 */
[----:B------:R-:W-:Y:S01]  /*ead0*/  MUFU.EX2 R44, R44 ;  /* 0x0000002c002c7308 */ /* 0x000fe20000000800 */
[C---:B------:R-:W-:Y:S03]  /*eae0*/  HMMA.16816.F32.BF16 R8, R16.reuse, R20, R8 ;  /* 0x000000141008723c */ /* 0x040fe60000041808 */
[----:B------:R-:W-:Y:S04]  /*eaf0*/  FADD.FTZ R7, R127, R6 ;  /* 0x000000067f077221 */ /* 0x000fe80000010000 */
[----:B------:R-:W-:Y:S01]  /*eb00*/  FADD.FTZ R7, R138, R7 ;  /* 0x000000078a077221 */ /* 0x000fe20000010000 */
[C---:B------:R-:W-:Y:S01]  /*eb10*/  HMMA.16816.F32.BF16 R68, R16.reuse, R22, R68 ;  /* 0x000000161044723c */ /* 0x040fe20000041844 */
[----:B------:R-:W1:Y:S01]  /*eb20*/  LDSM.16.MT88.4 R20, [R170+0xb800] ;  /* 0x00b80000aa14783b */ /* 0x000e620000004200 */
[----:B------:R-:W3:Y:S02]  /*eb30*/  MUFU.EX2 R45, R45 ;  /* 0x0000002d002d7308 */ /* 0x000ee40000000800 */
[----:B------:R-:W-:Y:S04]  /*eb40*/  FADD.FTZ R6, R126, R7 ;  /* 0x000000077e067221 */ /* 0x000fe80000010000 */
[C---:B----4-:R-:W-:Y:S04]  /*eb50*/  HMMA.16816.F32.BF16 R72, R16.reuse, R24, R72 ;  /* 0x000000181048723c */ /* 0x050fe80000041848 */
[----:B------:R-:W-:Y:S01]  /*eb60*/  MUFU.EX2 R46, R46 ;  /* 0x0000002e002e7308 */ /* 0x000fe20000000800 */
[C---:B------:R-:W-:Y:S03]  /*eb70*/  FADD.FTZ R6, R141.reuse, R6 ;  /* 0x000000068d067221 */ /* 0x040fe60000010000 */
[C---:B------:R-:W-:Y:S01]  /*eb80*/  HMMA.16816.F32.BF16 R76, R16.reuse, R26, R76 ;  /* 0x0000001a104c723c */ /* 0x040fe2000004184c */
[----:B------:R-:W4:Y:S05]  /*eb90*/  LDSM.16.MT88.4 R24, [R168+0xb800] ;  /* 0x00b80000a818783b */ /* 0x000f2a0000004200 */
[----:B------:R-:W5:Y:S10]  /*eba0*/  MUFU.EX2 R47, R47 ;  /* 0x0000002f002f7308 */ /* 0x000f740000000800 */
[----:B------:R-:W-:Y:S01]  /*ebb0*/  MUFU.EX2 R48, R48 ;  /* 0x0000003000307308 */ /* 0x000fe20000000800 */
[C---:B-1----:R-:W-:Y:S09]  /*ebc0*/  HMMA.16816.F32.BF16 R80, R16.reuse, R20, R80 ;  /* 0x000000141050723c */ /* 0x042ff20000041850 */
[----:B------:R-:W1:Y:S01]  /*ebd0*/  MUFU.EX2 R49, R49 ;  /* 0x0000003100317308 */ /* 0x000e620000000800 */
[C---:B------:R-:W-:Y:S01]  /*ebe0*/  HMMA.16816.F32.BF16 R84, R16.reuse, R22, R84 ;  /* 0x000000161054723c */ /* 0x040fe20000041854 */
[----:B------:R-:W1:Y:S08]  /*ebf0*/  LDSM.16.MT88.4 R20, [R170+0xd800] ;  /* 0x00d80000aa14783b */ /* 0x000e700000004200 */
[----:B------:R-:W-:Y:S01]  /*ec00*/  MUFU.EX2 R50, R50 ;  /* 0x0000003200327308 */ /* 0x000fe20000000800 */
[C---:B----4-:R-:W-:Y:S09]  /*ec10*/  HMMA.16816.F32.BF16 R88, R16.reuse, R24, R88 ;  /* 0x000000181058723c */ /* 0x050ff20000041858 */
[----:B------:R-:W4:Y:S01]  /*ec20*/  MUFU.EX2 R51, R51 ;  /* 0x0000003300337308 */ /* 0x000f220000000800 */
        /* <DEDUP_REMOVED lines=16> */
[----:B------:R-:W-:Y:S02]  /*ed30*/  F2FP.BF16.PACK_AB R18, R141, R126 ;  /* 0x0000007e8d12723e */ /* 0x000fe400000010ff */
[----:B------:R-:W-:Y:S03]  /*ed40*/  F2FP.BF16.PACK_AB R19, R143, R142 ;  /* 0x0000008e8f13723e */ /* 0x000fe600000010ff */
[----:B------:R-:W3:Y:S04]  /*ed50*/  MUFU.EX2 R59, R59 ;  /* 0x0000003b003b7308 */ /* 0x000ee80000000800 */
[C---:B-1----:R-:W-:Y:S06]  /*ed60*/  HMMA.16816.F32.BF16 R8, R16.reuse, R20, R8 ;  /* 0x000000141008723c */ /* 0x042fec0000041808 */
[----:B------:R-:W-:Y:S02]  /*ed70*/  MUFU.EX2 R60, R60 ;  /* 0x0000003c003c7308 */ /* 0x000fe40000000800 */
        /* <DEDUP_REMOVED lines=28> */
[----:B------:R-:W-:Y:S03]  /*ef40*/  F2FP.BF16.PACK_AB R19, R151, R150 ;  /* 0x000000969713723e */ /* 0x000fe600000010ff */
[----:B------:R-:W-:Y:S04]  /*ef50*/  FADD.FTZ R146, R146, R3 ;  /* 0x0000000392927221 */ /* 0x000fe80000010000 */
[C---:B-1----:R-:W-:Y:S03]  /*ef60*/  HMMA.16816.F32.BF16 R8, R16.reuse, R20, R8 ;  /* 0x000000141008723c */ /* 0x042fe60000041808 */
[----:B------:R-:W-:Y:S05]  /*ef70*/  FADD.FTZ R149, R149, R146 ;  /* 0x0000009295957221 */ /* 0x000fea0000010000 */
        /* <DEDUP_REMOVED lines=17> */
[----:B------:R-:W-:Y:S01]  /*f090*/  F2FP.BF16.PACK_AB R16, R45, R44 ;  /* 0x0000002c2d10723e */ /* 0x000fe200000010ff */
[----:B------:R-:W-:Y:S01]  /*f0a0*/  FADD.FTZ R44, R44, R149 ;  /* 0x000000952c2c7221 */ /* 0x000fe20000010000 */
[----:B-----5:R-:W-:Y:S03]  /*f0b0*/  F2FP.BF16.PACK_AB R17, R47, R46 ;  /* 0x0000002e2f11723e */ /* 0x020fe600000010ff */
[----:B------:R-:W-:Y:S01]  /*f0c0*/  F2FP.BF16.PACK_AB R18, R49, R48 ;  /* 0x000000303112723e */ /* 0x000fe200000010ff */
[----:B------:R-:W-:Y:S01]  /*f0d0*/  FADD.FTZ R45, R45, R44 ;  /* 0x0000002c2d2d7221 */ /* 0x000fe20000010000 */
[----:B----4-:R-:W-:Y:S03]  /*f0e0*/  F2FP.BF16.PACK_AB R19, R51, R50 ;  /* 0x000000323313723e */ /* 0x010fe600000010ff */
[----:B------:R-:W-:Y:S04]  /*f0f0*/  FADD.FTZ R6, R48, R45 ;  /* 0x0000002d30067221 */ /* 0x000fe80000010000 */
[C---:B---3--:R-:W-:Y:S03]  /*f100*/  HMMA.16816.F32.BF16 R8, R16.reuse, R28, R8 ;  /* 0x0000001c1008723c */ /* 0x048fe60000041808 */
[----:B------:R-:W-:Y:S04]  /*f110*/  FADD.FTZ R6, R49, R6 ;  /* 0x0000000631067221 */ /* 0x000fe80000010000 */
[----:B------:R-:W-:Y:S01]  /*f120*/  FADD.FTZ R3, R53, R6 ;  /* 0x0000000635037221 */ /* 0x000fe20000010000 */
[C---:B------:R-:W-:Y:S01]  /*f130*/  HMMA.16816.F32.BF16 R68, R16.reuse, R30, R68 ;  /* 0x0000001e1044723c */ /* 0x040fe20000041844 */
[----:B------:R-:W3:Y:S03]  /*f140*/  LDSM.16.MT88.4 R28, [R168+0xe400] ;  /* 0x00e40000a81c783b */ /* 0x000ee60000004200 */
[C---:B------:R-:W-:Y:S04]  /*f150*/  FADD.FTZ R3, R52.reuse, R3 ;  /* 0x0000000334037221 */ /* 0x040fe80000010000 */
        /* <DEDUP_REMOVED lines=17> */
[----:B------:R-:W-:Y:S01]  /*f270*/  F2FP.BF16.PACK_AB R18, R57, R56 ;  /* 0x000000383912723e */ /* 0x000fe200000010ff */
[----:B------:R-:W-:Y:S01]  /*f280*/  FADD.FTZ R56, R56, R3 ;  /* 0x0000000338387221 */ /* 0x000fe20000010000 */
[----:B------:R-:W-:Y:S02]  /*f290*/  F2FP.BF16.PACK_AB R19, R59, R58 ;  /* 0x0000003a3b13723e */ /* 0x000fe400000010ff */
[----:B------:R-:W-:Y:S01]  /*f2a0*/  MOV R3, R0 ;  /* 0x0000000000037202 */ /* 0x000fe20000000f00 */
[----:B------:R-:W-:Y:S04]  /*f2b0*/  FADD.FTZ R57, R57, R56 ;  /* 0x0000003839397221 */ /* 0x000fe80000010000 */
        /* <DEDUP_REMOVED lines=21> */
[----:B-----5:R-:W-:Y:S03]  /*f410*/  F2FP.BF16.PACK_AB R19, R5, R36 ;  /* 0x000000240513723e */ /* 0x020fe600000010ff */
[----:B------:R-:W-:Y:S04]  /*f420*/  FADD.FTZ R64, R64, R61 ;  /* 0x0000003d40407221 */ /* 0x000fe80000010000 */
[C---:B-1----:R-:W-:Y:S01]  /*f430*/  HMMA.16816.F32.BF16 R112, R16.reuse, R20, R8 ;  /* 0x000000141070723c */ /* 0x042fe20000041808 */
[----:B------:R-:W1:Y:S02]  /*f440*/  LDSM.16.MT88.4 R8, [R168+0xcc00] ;  /* 0x00cc0000a808783b */ /* 0x000e640000004200 */
[----:B------:R-:W-:Y:S04]  /*f450*/  FADD.FTZ R193, R193, R64 ;  /* 0x00000040c1c17221 */ /* 0x000fe80000010000 */
[----:B------:R-:W-:Y:S01]  /*f460*/  FADD.FTZ R20, R110, R109 ;  /* 0x0000006d6e147221 */ /* 0x000fe20000010000 */
[C---:B------:R-:W-:Y:S01]  /*f470*/  HMMA.16816.F32.BF16 R68, R16.reuse, R22, R68 ;  /* 0x000000161044723c */ /* 0x040fe20000041844 */
[----:B------:R-:W3:Y:S03]  /*f480*/  LDSM.16.MT88.4 R108, [R170+0xec00] ;  /* 0x00ec0000aa6c783b */ /* 0x000ee60000004200 */
[----:B------:R-:W-:Y:S04]  /*f490*/  FADD.FTZ R21, R139, R20 ;  /* 0x000000148b157221 */ /* 0x000fe80000010000 */
[C---:B--2---:R-:W-:Y:S04]  /*f4a0*/  HMMA.16816.F32.BF16 R72, R16.reuse, R24, R72 ;  /* 0x000000181048723c */ /* 0x044fe80000041848 */
[----:B------:R-:W-:Y:S04]  /*f4b0*/  FADD.FTZ R21, R140, R21 ;  /* 0x000000158c157221 */ /* 0x000fe80000010000 */
[C---:B------:R-:W-:Y:S04]  /*f4c0*/  HMMA.16816.F32.BF16 R76, R16.reuse, R26, R76 ;  /* 0x0000001a104c723c */ /* 0x040fe8000004184c */
[----:B------:R-:W-:Y:S02]  /*f4d0*/  FADD.FTZ R24, R142, R21 ;  /* 0x000000158e187221 */ /* 0x000fe40000010000 */
[----:B------:R-:W2:Y:S02]  /*f4e0*/  LDSM.16.MT88.4 R20, [R168+0xec00] ;  /* 0x00ec0000a814783b */ /* 0x000ea40000004200 */
[C---:B----4-:R-:W-:Y:S04]  /*f4f0*/  HMMA.16816.F32.BF16 R80, R16.reuse, R32, R80 ;  /* 0x000000201050723c */ /* 0x050fe80000041850 */
[----:B------:R-:W-:Y:S04]  /*f500*/  FADD.FTZ R24, R143, R24 ;  /* 0x000000188f187221 */ /* 0x000fe80000010000 */
[C---:B------:R-:W-:Y:S04]  /*f510*/  HMMA.16816.F32.BF16 R84, R16.reuse, R34, R84 ;  /* 0x000000221054723c */ /* 0x040fe80000041854 */
[----:B------:R-:W-:Y:S04]  /*f520*/  FADD.FTZ R7, R147, R24 ;  /* 0x0000001893077221 */ /* 0x000fe80000010000 */
[C---:B-1----:R-:W-:Y:S04]  /*f530*/  HMMA.16816.F32.BF16 R88, R16.reuse, R8, R88 ;  /* 0x000000081058723c */ /* 0x042fe80000041858 */
[----:B------:R-:W-:Y:S04]  /*f540*/  FADD.FTZ R7, R148, R7 ;  /* 0x0000000794077221 */ /* 0x000fe80000010000 */
[C---:B------:R-:W-:Y:S04]  /*f550*/  HMMA.16816.F32.BF16 R92, R16.reuse, R10, R92 ;  /* 0x0000000a105c723c */ /* 0x040fe8000004185c */
[----:B------:R-:W-:Y:S04]  /*f560*/  FADD.FTZ R150, R150, R7 ;  /* 0x0000000796967221 */ /* 0x000fe80000010000 */
[C---:B---3--:R-:W-:Y:S04]  /*f570*/  HMMA.16816.F32.BF16 R96, R16.reuse, R108, R96 ;  /* 0x0000006c1060723c */ /* 0x048fe80000041860 */
[----:B------:R-:W-:Y:S04]  /*f580*/  FADD.FTZ R151, R151, R150 ;  /* 0x0000009697977221 */ /* 0x000fe80000010000 */
[C---:B------:R-:W-:Y:S04]  /*f590*/  HMMA.16816.F32.BF16 R108, R16.reuse, R110, R12 ;  /* 0x0000006e106c723c */ /* 0x040fe8000004180c */
[----:B------:R-:W-:Y:S04]  /*f5a0*/  FADD.FTZ R46, R46, R151 ;  /* 0x000000972e2e7221 */ /* 0x000fe80000010000 */
[----:B------:R-:W-:Y:S01]  /*f5b0*/  FADD.FTZ R47, R47, R46 ;  /* 0x0000002e2f2f7221 */ /* 0x000fe20000010000 */
[C---:B--2---:R-:W-:Y:S03]  /*f5c0*/  HMMA.16816.F32.BF16 R100, R16.reuse, R20, R100 ;  /* 0x000000141064723c */ /* 0x044fe60000041864 */
[----:B------:R-:W-:Y:S04]  /*f5d0*/  FADD.FTZ R50, R50, R47 ;  /* 0x0000002f32327221 */ /* 0x000fe80000010000 */
[----:B------:R-:W-:Y:S01]  /*f5e0*/  FADD.FTZ R51, R51, R50 ;  /* 0x0000003233337221 */ /* 0x000fe20000010000 */
[----:B------:R-:W-:Y:S04]  /*f5f0*/  HMMA.16816.F32.BF16 R104, R16, R22, R104 ;  /* 0x000000161068723c */ /* 0x000fe80000041868 */
[----:B------:R-:W-:Y:S04]  /*f600*/  FADD.FTZ R54, R54, R51 ;  /* 0x0000003336367221 */ /* 0x000fe80000010000 */
[----:B------:R-:W-:Y:S04]  /*f610*/  FADD.FTZ R55, R55, R54 ;  /* 0x0000003637377221 */ /* 0x000fe80000010000 */
[----:B------:R-:W-:Y:S04]  /*f620*/  FADD.FTZ R58, R58, R55 ;  /* 0x000000373a3a7221 */ /* 0x000fe80000010000 */
[----:B------:R-:W-:Y:S04]  /*f630*/  FADD.FTZ R59, R59, R58 ;  /* 0x0000003a3b3b7221 */ /* 0x000fe80000010000 */
[----:B------:R-:W-:Y:S04]  /*f640*/  FADD.FTZ R62, R62, R59 ;  /* 0x0000003b3e3e7221 */ /* 0x000fe80000010000 */
[----:B------:R-:W-:Y:S04]  /*f650*/  FADD.FTZ R63, R63, R62 ;  /* 0x0000003e3f3f7221 */ /* 0x000fe80000010000 */
[----:B------:R-:W-:Y:S04]  /*f660*/  FADD.FTZ R36, R36, R63 ;  /* 0x0000003f24247221 */ /* 0x000fe80000010000 */
[----:B------:R-:W-:Y:S01]  /*f670*/  FADD.FTZ R194, R5, R36 ;  /* 0x0000002405c27221 */ /* 0x000fe20000010000 */
[----:B------:R-:W-:-:S05]  /*f680*/  @P0 BRA `(.L_x_1273) ;  /* 0xffffc31000000947 */ /* 0x000fca000383ffff */
.L_x_1269:
[----:B------:R-:W1:Y:S01]  /*f690*/  SHFL.BFLY PT, R8, R193, 0x2, 0x1f ;  /* 0x0c401f00c1087f89 */ /* 0x000e6200000e0000 */
[----:B------:R-:W-:Y:S01]  /*f6a0*/  MOV R7, 0x3f800000 ;  /* 0x3f80000000077802 */ /* 0x000fe20000000f00 */
[----:B------:R-:W-:Y:S01]  /*f6b0*/  BSSY B0, `(.L_x_1274) ;  /* 0x00000c2000007945 */ /* 0x000fe20003800000 */
[----:B------:R-:W-:Y:S01]  /*f6c0*/  MOV R6, 0x3f800000 ;  /* 0x3f80000000067802 */ /* 0x000fe20000000f00 */
[----:B------:R-:W2:Y:S04]  /*f6d0*/  SHFL.BFLY PT, R9, R194, 0x2, 0x1f ;  /* 0x0c401f00c2097f89 */ /* 0x000ea800000e0000 */
[----:B------:R-:W3:Y:S04]  /*f6e0*/  S2R R3, SR_TID.X ;  /* 0x0000000000037919 */ /* 0x000ee80000002100 */
[----:B------:R-:W-:Y:S01]  /*f6f0*/  BAR.SYNC.DEFER_BLOCKING 0x0 ;  /* 0x0000000000007b1d */ /* 0x000fe20000010000 */
[----:B-1----:R-:W-:-:S02]  /*f700*/  FADD.FTZ R8, R8, R193 ;  /* 0x000000c108087221 */ /* 0x002fc40000010000 */
[----:B--2---:R-:W-:-:S03]  /*f710*/  FADD.FTZ R9, R9, R194 ;  /* 0x000000c209097221 */ /* 0x004fc60000010000 */
[----:B------:R-:W1:Y:S04]  /*f720*/  SHFL.BFLY PT, R5, R8, 0x1, 0x1f ;  /* 0x0c201f0008057f89 */ /* 0x000e6800000e0000 */
[----:B------:R-:W2:Y:S01]  /*f730*/  SHFL.BFLY PT, R4, R9, 0x1, 0x1f ;  /* 0x0c201f0009047f89 */ /* 0x000ea200000e0000 */
[----:B-1----:R-:W-:Y:S01]  /*f740*/  FADD.FTZ R5, R8, R5 ;  /* 0x0000000508057221 */ /* 0x002fe20000010000 */
[----:B---3--:R-:W-:Y:S01]  /*f750*/  SHF.R.S32.HI R8, RZ, 0x1f, R3 ;  /* 0x0000001fff087819 */ /* 0x008fe20000011403 */
[----:B--2---:R-:W-:-:S03]  /*f760*/  FADD.FTZ R4, R9, R4 ;  /* 0x0000000409047221 */ /* 0x004fc60000010000 */
[CC--:B------:R-:W-:Y:S02]  /*f770*/  LEA.HI R10, R8.reuse, R3.reuse, RZ, 0x3 ;  /* 0x00000003080a7211 */ /* 0x0c0fe400078f18ff */
[----:B------:R-:W-:Y:S02]  /*f780*/  LEA.HI R9, R8, R3, RZ, 0x2 ;  /* 0x0000000308097211 */ /* 0x000fe400078f10ff */
[----:B------:R-:W-:Y:S02]  /*f790*/  SHF.R.S32.HI R11, RZ, 0x3, R10 ;  /* 0x00000003ff0b7819 */ /* 0x000fe4000001140a */
[----:B------:R-:W-:Y:S02]  /*f7a0*/  SHF.R.S32.HI R12, RZ, 0x2, R9 ;  /* 0x00000002ff0c7819 */ /* 0x000fe40000011409 */
[----:B------:R-:W-:Y:S02]  /*f7b0*/  LEA.HI R14, R10, R11, RZ, 0x1 ;  /* 0x0000000b0a0e7211 */ /* 0x000fe400078f08ff */
[----:B------:R-:W-:-:S02]  /*f7c0*/  LEA.HI R13, R8, R3, RZ, 0x6 ;  /* 0x00000003080d7211 */ /* 0x000fc400078f30ff */
[----:B------:R-:W-:Y:S02]  /*f7d0*/  SHF.R.S32.HI R15, RZ, 0x1f, R12 ;  /* 0x0000001fff0f7819 */ /* 0x000fe4000001140c */
[----:B------:R-:W-:Y:S02]  /*f7e0*/  LOP3.LUT R14, R14, 0xfffffffe, RZ, 0xc0, !PT ;  /* 0xfffffffe0e0e7812 */ /* 0x000fe400078ec0ff */
[----:B------:R-:W-:Y:S02]  /*f7f0*/  SHF.L.U32 R13, R13, 0x2, RZ ;  /* 0x000000020d0d7819 */ /* 0x000fe400000006ff */
[----:B------:R-:W-:Y:S01]  /*f800*/  LEA.HI R15, R15, R12, RZ, 0x3 ;  /* 0x0000000c0f0f7211 */ /* 0x000fe200078f18ff */
[----:B------:R-:W-:Y:S01]  /*f810*/  IMAD.IADD R14, R11, 0x1, -R14 ;  /* 0x000000010b0e7824 */ /* 0x000fe200078e0a0e */
[----:B------:R-:W-:Y:S02]  /*f820*/  LOP3.LUT R13, R13, 0x3fffff00, RZ, 0xc0, !PT ;  /* 0x3fffff000d0d7812 */ /* 0x000fe400078ec0ff */
[----:B------:R-:W-:-:S02]  /*f830*/  LOP3.LUT R15, R15, 0xfffffff8, RZ, 0xc0, !PT ;  /* 0xfffffff80f0f7812 */ /* 0x000fc400078ec0ff */
[----:B------:R-:W-:Y:S02]  /*f840*/  LEA R14, R14, R13, 0x5 ;  /* 0x0000000d0e0e7211 */ /* 0x000fe400078e28ff */
[----:B------:R-:W-:Y:S02]  /*f850*/  IADD3 R19, R12, -R15, RZ ;  /* 0x8000000f0c137210 */ /* 0x000fe40007ffe0ff */
[CC--:B------:R-:W-:Y:S02]  /*f860*/  LEA.HI R12, R8.reuse, R3.reuse, RZ, 0x5 ;  /* 0x00000003080c7211 */ /* 0x0c0fe400078f28ff */
[----:B------:R-:W-:Y:S02]  /*f870*/  LEA.HI R13, R8, R3, RZ, 0x4 ;  /* 0x00000003080d7211 */ /* 0x000fe400078f20ff */
[----:B------:R-:W-:Y:S02]  /*f880*/  LOP3.LUT R8, R10, 0xfffffff8, RZ, 0xc0, !PT ;  /* 0xfffffff80a087812 */ /* 0x000fe400078ec0ff */
[----:B------:R-:W-:-:S02]  /*f890*/  FSETP.NE.FTZ.AND P3, PT, R5, RZ, PT ;  /* 0x000000ff0500720b */ /* 0x000fc40003f75000 */
[----:B------:R-:W-:Y:S01]  /*f8a0*/  LOP3.LUT R16, R9, 0xfffffffc, RZ, 0xc0, !PT ;  /* 0xfffffffc09107812 */ /* 0x000fe200078ec0ff */
[----:B------:R-:W-:Y:S01]  /*f8b0*/  IMAD.IADD R9, R3, 0x1, -R8 ;  /* 0x0000000103097824 */ /* 0x000fe200078e0a08 */
[----:B------:R-:W-:Y:S02]  /*f8c0*/  LEA.HI R15, R19, R19, RZ, 0x1 ;  /* 0x00000013130f7211 */ /* 0x000fe400078f08ff */
[----:B------:R-:W-:Y:S02]  /*f8d0*/  SHF.R.S32.HI R8, RZ, 0x5, R12 ;  /* 0x00000005ff087819 */ /* 0x000fe4000001140c */
[----:B------:R-:W-:Y:S02]  /*f8e0*/  LOP3.LUT R10, R15, 0x1fffffe, RZ, 0xc0, !PT ;  /* 0x01fffffe0f0a7812 */ /* 0x000fe400078ec0ff */
[----:B------:R-:W-:Y:S02]  /*f8f0*/  IADD3 R17, -R16, R3, RZ ;  /* 0x0000000310117210 */ /* 0x000fe40007ffe1ff */
[----:B------:R-:W-:Y:S01]  /*f900*/  LEA.HI R16, R9, R9, RZ, 0x1 ;  /* 0x0000000909107211 */ /* 0x000fe200078f08ff */
[----:B------:R-:W1:Y:S01]  /*f910*/  @P3 MUFU.RCP R7, R5 ;  /* 0x0000000500073308 */ /* 0x000e620000001000 */
[----:B------:R-:W-:-:S02]  /*f920*/  FSETP.NE.FTZ.AND P2, PT, R4, RZ, PT ;  /* 0x000000ff0400720b */ /* 0x000fc40003f55000 */
[----:B------:R-:W-:Y:S01]  /*f930*/  IADD3 R19, R19, -R10, RZ ;  /* 0x8000000a13137210 */ /* 0x000fe20007ffe0ff */
[----:B------:R-:W-:Y:S01]  /*f940*/  IMAD R10, R8, 0x100, R17 ;  /* 0x00000100080a7824 */ /* 0x000fe200078e0211 */
[----:B------:R-:W-:Y:S02]  /*f950*/  SHF.R.S32.HI R15, RZ, 0x1, R15 ;  /* 0x00000001ff0f7819 */ /* 0x000fe4000001140f */
[----:B------:R-:W-:Y:S01]  /*f960*/  SHF.R.S32.HI R18, RZ, 0x1, R16 ;  /* 0x00000001ff127819 */ /* 0x000fe20000011410 */
[----:B------:R-:W-:Y:S01]  /*f970*/  @P3 MUFU.LG2 R5, R5 ;  /* 0x0000000500053308 */ /* 0x000fe20000000c00 */
[----:B------:R-:W-:Y:S02]  /*f980*/  LOP3.LUT R16, R16, 0xfffffffe, RZ, 0xc0, !PT ;  /* 0xfffffffe10107812 */ /* 0x000fe400078ec0ff */
[----:B------:R-:W-:Y:S02]  /*f990*/  SHF.L.U32 R17, R15, 0x6, RZ ;  /* 0x000000060f117819 */ /* 0x000fe400000006ff */
[----:B------:R-:W-:Y:S01]  /*f9a0*/  LEA R10, R19, R10, 0x4 ;  /* 0x0000000a130a7211 */ /* 0x000fe200078e20ff */
[----:B------:R-:W-:Y:S01]  /*f9b0*/  IMAD.IADD R19, R9, 0x1, -R16 ;  /* 0x0000000109137824 */ /* 0x000fe200078e0a10 */
[----:B------:R-:W-:Y:S01]  /*f9c0*/  SHF.R.S32.HI R13, RZ, 0x4, R13 ;  /* 0x00000004ff0d7819 */ /* 0x000fe2000001140d */
[----:B------:R-:W2:Y:S01]  /*f9d0*/  @P2 MUFU.RCP R6, R4 ;  /* 0x0000000400062308 */ /* 0x000ea20000001000 */
[----:B------:R-:W-:Y:S01]  /*f9e0*/  LOP3.LUT R17, R17, 0xc0, RZ, 0xc0, !PT ;  /* 0x000000c011117812 */ /* 0x000fe200078ec0ff */
[----:B-1----:R-:W-:Y:S01]  /*f9f0*/  FMUL.FTZ R112, R7, R112 ;  /* 0x0000007007707220 */ /* 0x002fe20000410000 */
[----:B------:R-:W-:Y:S01]  /*fa00*/  LOP3.LUT R16, R15, 0x1, RZ, 0xc0, !PT ;  /* 0x000000010f107812 */ /* 0x000fe200078ec0ff */
[----:B------:R-:W-:Y:S01]  /*fa10*/  FMUL.FTZ R113, R7, R113 ;  /* 0x0000007107717220 */ /* 0x000fe20000410000 */
[----:B------:R-:W-:Y:S01]  /*fa20*/  SHF.L.U32 R13, R13, 0x6, RZ ;  /* 0x000000060d0d7819 */ /* 0x000fe200000006ff */
[----:B------:R-:W-:Y:S01]  /*fa30*/  FMUL.FTZ R68, R7, R68 ;  /* 0x0000004407447220 */ /* 0x000fe20000410000 */
[----:B------:R-:W-:Y:S01]  /*fa40*/  LEA.HI R17, R17, R17, RZ, 0x1d ;  /* 0x0000001111117211 */ /* 0x000fe200078fe8ff */
[C---:B------:R-:W-:Y:S01]  /*fa50*/  FMUL.FTZ R69, R7.reuse, R69 ;  /* 0x0000004507457220 */ /* 0x040fe20000410000 */
[----:B------:R-:W-:Y:S01]  /*fa60*/  ISETP.NE.U32.AND P1, PT, R16, 0x1, PT ;  /* 0x000000011000780c */ /* 0x000fe20003f25070 */
[----:B------:R-:W-:Y:S01]  /*fa70*/  FMUL.FTZ R72, R7, R72 ;  /* 0x0000004807487220 */ /* 0x000fe20000410000 */
[----:B------:R-:W-:Y:S01]  /*fa80*/  LOP3.LUT R13, R13, 0xc0, RZ, 0xc0, !PT ;  /* 0x000000c00d0d7812 */ /* 0x000fe200078ec0ff */
[C---:B------:R-:W-:Y:S01]  /*fa90*/  FMUL.FTZ R73, R7.reuse, R73 ;  /* 0x0000004907497220 */ /* 0x040fe20000410000 */
[----:B------:R-:W-:Y:S01]  /*faa0*/  SHF.L.U32 R18, R18, 0x3, RZ ;  /* 0x0000000312127819 */ /* 0x000fe200000006ff */
[C---:B------:R-:W-:Y:S01]  /*fab0*/  FMUL.FTZ R76, R7.reuse, R76 ;  /* 0x0000004c074c7220 */ /* 0x040fe20000410000 */
[----:B------:R-:W-:Y:S01]  /*fac0*/  LEA R10, R10, R17, 0x1 ;  /* 0x000000110a0a7211 */ /* 0x000fe200078e08ff */
[----:B------:R-:W-:Y:S01]  /*fad0*/  FMUL.FTZ R77, R7, R77 ;  /* 0x0000004d074d7220 */ /* 0x000fe20000410000 */
[----:B------:R-:W-:Y:S01]  /*fae0*/  LOP3.LUT P0, RZ, R15, 0x2, RZ, 0xc0, !PT ;  /* 0x000000020fff7812 */ /* 0x000fe2000780c0ff */
[----:B------:R-:W-:Y:S01]  /*faf0*/  FMUL.FTZ R80, R7, R80 ;  /* 0x0000005007507220 */ /* 0x000fe20000410000 */
[----:B------:R-:W-:Y:S01]  /*fb00*/  LOP3.LUT R18, R13, 0x18, R18, 0xf8, !PT ;  /* 0x000000180d127812 */ /* 0x000fe200078ef812 */
[C---:B------:R-:W-:Y:S01]  /*fb10*/  FMUL.FTZ R81, R7.reuse, R81 ;  /* 0x0000005107517220 */ /* 0x040fe20000410000 */
[----:B------:R-:W-:Y:S01]  /*fb20*/  SHF.L.U32 R15, R10, 0x2, RZ ;  /* 0x000000020a0f7819 */ /* 0x000fe200000006ff */
[C---:B------:R-:W-:Y:S01]  /*fb30*/  FMUL.FTZ R84, R7.reuse, R84 ;  /* 0x0000005407547220 */ /* 0x040fe20000410000 */
[----:B------:R-:W-:Y:S01]  /*fb40*/  SHF.R.U32.HI R13, RZ, 0x3, R13 ;  /* 0x00000003ff0d7819 */ /* 0x000fe2000001160d */
[----:B------:R-:W-:Y:S01]  /*fb50*/  FMUL.FTZ R85, R7, R85 ;  /* 0x0000005507557220 */ /* 0x000fe20000410000 */
[----:B------:R-:W-:Y:S01]  /*fb60*/  LEA R14, R19, R14, 0x2 ;  /* 0x0000000e130e7211 */ /* 0x000fe200078e10ff */
[----:B------:R-:W-:Y:S01]  /*fb70*/  FMUL.FTZ R88, R7, R88 ;  /* 0x0000005807587220 */ /* 0x000fe20000410000 */
[----:B------:R-:W-:Y:S01]  /*fb80*/  IADD3 R16, R15, -0x20, RZ ;  /* 0xffffffe00f107810 */ /* 0x000fe20007ffe0ff */
[C---:B------:R-:W-:Y:S01]  /*fb90*/  FMUL.FTZ R89, R7.reuse, R89 ;  /* 0x0000005907597220 */ /* 0x040fe20000410000 */
[----:B------:R-:W-:Y:S01]  /*fba0*/  LOP3.LUT R13, R18, R13, RZ, 0x3c, !PT ;  /* 0x0000000d120d7212 */ /* 0x000fe200078e3cff */
[----:B------:R-:W-:Y:S01]  /*fbb0*/  FMUL.FTZ R92, R7, R92 ;  /* 0x0000005c075c7220 */ /* 0x000fe20000410000 */
[----:B------:R-:W-:Y:S01]  /*fbc0*/  @P1 IADD3 R16, R15, 0x20, RZ ;  /* 0x000000200f101810 */ /* 0x000fe20007ffe0ff */
[C---:B------:R-:W-:Y:S01]  /*fbd0*/  FMUL.FTZ R93, R7.reuse, R93 ;  /* 0x0000005d075d7220 */ /* 0x040fe20000410000 */
[----:B------:R-:W-:Y:S01]  /*fbe0*/  STS.64 [R10.X4], R112 ;  /* 0x000000700a007388 */ /* 0x000fe20000004a00 */
[C---:B------:R-:W-:Y:S01]  /*fbf0*/  FMUL.FTZ R96, R7.reuse, R96 ;  /* 0x0000006007607220 */ /* 0x040fe20000410000 */
[----:B------:R-:W-:Y:S01]  /*fc00*/  LOP3.LUT R12, R12, 0xffffffe0, RZ, 0xc0, !PT ;  /* 0xffffffe00c0c7812 */ /* 0x000fe200078ec0ff */
[C---:B------:R-:W-:Y:S01]  /*fc10*/  FMUL.FTZ R97, R7.reuse, R97 ;  /* 0x0000006107617220 */ /* 0x040fe20000410000 */
[----:B------:R-:W1:Y:S01]  /*fc20*/  @P2 MUFU.LG2 R4, R4 ;  /* 0x0000000400042308 */ /* 0x000e620000000c00 */
[C---:B------:R-:W-:Y:S01]  /*fc30*/  FMUL.FTZ R108, R7.reuse, R108 ;  /* 0x0000006c076c7220 */ /* 0x040fe20000410000 */
[----:B------:R-:W-:Y:S01]  /*fc40*/  IADD3 R12, -R12, R3, RZ ;  /* 0x000000030c0c7210 */ /* 0x000fe20007ffe1ff */
[C---:B------:R-:W-:Y:S01]  /*fc50*/  FMUL.FTZ R109, R7.reuse, R109 ;  /* 0x0000006d076d7220 */ /* 0x040fe20000410000 */
[----:B------:R-:W-:Y:S01]  /*fc60*/  MOV R3, 0xff800000 ;  /* 0xff80000000037802 */ /* 0x000fe20000000f00 */
[----:B------:R-:W-:-:S02]  /*fc70*/  FMUL.FTZ R100, R7, R100 ;  /* 0x0000006407647220 */ /* 0x000fc40000410000 */
[C---:B------:R-:W-:Y:S02]  /*fc80*/  FMUL.FTZ R101, R7.reuse, R101 ;  /* 0x0000006507657220 */ /* 0x040fe40000410000 */
[C---:B------:R-:W-:Y:S02]  /*fc90*/  FMUL.FTZ R104, R7.reuse, R104 ;  /* 0x0000006807687220 */ /* 0x040fe40000410000 */
[----:B------:R-:W-:Y:S02]  /*fca0*/  FMUL.FTZ R105, R7, R105 ;  /* 0x0000006907697220 */ /* 0x000fe40000410000 */
[----:B------:R-:W-:Y:S02]  /*fcb0*/  IMAD.MOV.U32 R7, RZ, RZ, 0x40 ;  /* 0x00000040ff077424 */ /* 0x000fe400078e00ff */
[C---:B--2---:R-:W-:Y:S02]  /*fcc0*/  FMUL.FTZ R115, R6.reuse, R115 ;  /* 0x0000007306737220 */ /* 0x044fe40000410000 */
[C---:B------:R-:W-:Y:S01]  /*fcd0*/  FMUL.FTZ R114, R6.reuse, R114 ;  /* 0x0000007206727220 */ /* 0x040fe20000410000 */
[----:B------:R-:W-:Y:S01]  /*fce0*/  SEL R7, R7, 0xffffffc0, !P0 ;  /* 0xffffffc007077807 */ /* 0x000fe20004000000 */
[----:B------:R-:W-:Y:S01]  /*fcf0*/  FMUL.FTZ R71, R6, R71 ;  /* 0x0000004706477220 */ /* 0x000fe20000410000 */
[----:B------:R-:W-:Y:S01]  /*fd00*/  LOP3.LUT P0, RZ, R12, 0x3, RZ, 0xc0, !PT ;  /* 0x000000030cff7812 */ /* 0x000fe2000780c0ff */
[C---:B------:R-:W-:Y:S01]  /*fd10*/  FMUL.FTZ R70, R6.reuse, R70 ;  /* 0x0000004606467220 */ /* 0x040fe20000410000 */
[----:B------:R-:W-:Y:S01]  /*fd20*/  IADD3 R15, R15, R7, RZ ;  /* 0x000000070f0f7210 */ /* 0x000fe20007ffe0ff */
[C---:B------:R-:W-:Y:S01]  /*fd30*/  FMUL.FTZ R75, R6.reuse, R75 ;  /* 0x0000004b064b7220 */ /* 0x040fe20000410000 */
[----:B------:R-:W-:Y:S01]  /*fd40*/  IADD3 R17, R7, R16, RZ ;  /* 0x0000001007117210 */ /* 0x000fe20007ffe0ff */
[C---:B------:R-:W-:Y:S01]  /*fd50*/  FMUL.FTZ R74, R6.reuse, R74 ;  /* 0x0000004a064a7220 */ /* 0x040fe20000410000 */
[----:B------:R-:W2:Y:S01]  /*fd60*/  S2R R7, SR_CTAID.Y ;  /* 0x0000000000077919 */ /* 0x000ea20000002600 */
[----:B------:R-:W-:-:S02]  /*fd70*/  FMUL.FTZ R79, R6, R79 ;  /* 0x0000004f064f7220 */ /* 0x000fc40000410000 */
[C---:B------:R-:W-:Y:S01]  /*fd80*/  FMUL.FTZ R78, R6.reuse, R78 ;  /* 0x0000004e064e7220 */ /* 0x040fe20000410000 */
[----:B------:R-:W-:Y:S01]  /*fd90*/  STS.64 [R10.X4+0x400], R114 ;  /* 0x000400720a007388 */ /* 0x000fe20000004a00 */
[C---:B------:R-:W-:Y:S02]  /*fda0*/  FMUL.FTZ R83, R6.reuse, R83 ;  /* 0x0000005306537220 */ /* 0x040fe40000410000 */
[C---:B------:R-:W-:Y:S01]  /*fdb0*/  FMUL.FTZ R82, R6.reuse, R82 ;  /* 0x0000005206527220 */ /* 0x040fe20000410000 */
[----:B------:R-:W-:Y:S01]  /*fdc0*/  STS.64 [R16], R68 ;  /* 0x0000004410007388 */ /* 0x000fe20000000a00 */
[C---:B------:R-:W-:Y:S02]  /*fdd0*/  FMUL.FTZ R87, R6.reuse, R87 ;  /* 0x0000005706577220 */ /* 0x040fe40000410000 */
[C---:B------:R-:W-:Y:S01]  /*fde0*/  FMUL.FTZ R86, R6.reuse, R86 ;  /* 0x0000005606567220 */ /* 0x040fe20000410000 */
[----:B------:R-:W-:Y:S01]  /*fdf0*/  STS.64 [R16+0x400], R70 ;  /* 0x0004004610007388 */ /* 0x000fe20000000a00 */
[----:B------:R-:W-:-:S02]  /*fe00*/  FMUL.FTZ R91, R6, R91 ;  /* 0x0000005b065b7220 */ /* 0x000fc40000410000 */
[C---:B------:R-:W-:Y:S01]  /*fe10*/  FMUL.FTZ R90, R6.reuse, R90 ;  /* 0x0000005a065a7220 */ /* 0x040fe20000410000 */
[----:B------:R-:W-:Y:S01]  /*fe20*/  STS.64 [R15], R72 ;  /* 0x000000480f007388 */ /* 0x000fe20000000a00 */
[C---:B------:R-:W-:Y:S02]  /*fe30*/  FMUL.FTZ R95, R6.reuse, R95 ;  /* 0x0000005f065f7220 */ /* 0x040fe40000410000 */
[C---:B------:R-:W-:Y:S01]  /*fe40*/  FMUL.FTZ R94, R6.reuse, R94 ;  /* 0x0000005e065e7220 */ /* 0x040fe20000410000 */
[----:B------:R-:W-:Y:S01]  /*fe50*/  STS.64 [R15+0x400], R74 ;  /* 0x0004004a0f007388 */ /* 0x000fe20000000a00 */
[C---:B------:R-:W-:Y:S02]  /*fe60*/  FMUL.FTZ R99, R6.reuse, R99 ;  /* 0x0000006306637220 */ /* 0x040fe40000410000 */
[C---:B------:R-:W-:Y:S01]  /*fe70*/  FMUL.FTZ R98, R6.reuse, R98 ;  /* 0x0000006206627220 */ /* 0x040fe20000410000 */
[----:B------:R-:W-:Y:S01]  /*fe80*/  STS.64 [R17], R76 ;  /* 0x0000004c11007388 */ /* 0x000fe20000000a00 */
[----:B------:R-:W-:-:S02]  /*fe90*/  FMUL.FTZ R111, R6, R111 ;  /* 0x0000006f066f7220 */ /* 0x000fc40000410000 */
[C---:B------:R-:W-:Y:S01]  /*fea0*/  FMUL.FTZ R110, R6.reuse, R110 ;  /* 0x0000006e066e7220 */ /* 0x040fe20000410000 */
[----:B------:R-:W-:Y:S01]  /*feb0*/  STS.64 [R17+0x400], R78 ;  /* 0x0004004e11007388 */ /* 0x000fe20000000a00 */
[C---:B------:R-:W-:Y:S02]  /*fec0*/  FMUL.FTZ R103, R6.reuse, R103 ;  /* 0x0000006706677220 */ /* 0x040fe40000410000 */
[C---:B------:R-:W-:Y:S01]  /*fed0*/  FMUL.FTZ R102, R6.reuse, R102 ;  /* 0x0000006606667220 */ /* 0x040fe20000410000 */
[----:B------:R-:W-:Y:S01]  /*fee0*/  STS.64 [R10.X4+0x2000], R80 ;  /* 0x002000500a007388 */ /* 0x000fe20000004a00 */
[C---:B------:R-:W-:Y:S02]  /*fef0*/  FMUL.FTZ R107, R6.reuse, R107 ;  /* 0x0000006b066b7220 */ /* 0x040fe40000410000 */
[----:B------:R-:W-:Y:S01]  /*ff00*/  FMUL.FTZ R106, R6, R106 ;  /* 0x0000006a066a7220 */ /* 0x000fe20000410000 */
[----:B------:R-:W-:Y:S01]  /*ff10*/  IADD3 R6, R14, R13, RZ ;  /* 0x0000000d0e067210 */ /* 0x000fe20007ffe0ff */
[----:B------:R-:W-:Y:S01]  /*ff20*/  STS.64 [R10.X4+0x2400], R82 ;  /* 0x002400520a007388 */ /* 0x000fe20000004a00 */
[----:B--2---:R-:W-:-:S02]  /*ff30*/  IMAD R7, R7, c[0x0][0x210], R186 ;  /* 0x0000840007077a24 */ /* 0x004fc400078e02ba */
[----:B------:R-:W-:Y:S01]  /*ff40*/  @P3 FMUL.FTZ R5, R5, 0.69314718246459960938 ;  /* 0x3f31721805053820 */ /* 0x000fe20000410000 */
[----:B------:R-:W2:Y:S03]  /*ff50*/  S2R R14, SR_CTAID.Z ;  /* 0x00000000000e7919 */ /* 0x000ea60000002700 */
[----:B------:R-:W-:Y:S01]  /*ff60*/  @P3 FFMA.FTZ R3, R2, c[0x0][0x238], R5 ;  /* 0x00008e0002033a23 */ /* 0x000fe20000010005 */
[----:B------:R-:W3:Y:S04]  /*ff70*/  S2R R13, SR_CTAID.X ;  /* 0x00000000000d7919 */ /* 0x000ee80000002500 */
[----:B------:R-:W-:Y:S04]  /*ff80*/  STS.64 [R16+0x2000], R84 ;  /* 0x0020005410007388 */ /* 0x000fe80000000a00 */
[----:B------:R-:W-:Y:S04]  /*ff90*/  STS.64 [R16+0x2400], R86 ;  /* 0x0024005610007388 */ /* 0x000fe80000000a00 */
[----:B------:R-:W-:Y:S04]  /*ffa0*/  STS.64 [R15+0x2000], R88 ;  /* 0x002000580f007388 */ /* 0x000fe80000000a00 */
[----:B------:R-:W-:Y:S04]  /*ffb0*/  STS.64 [R15+0x2400], R90 ;  /* 0x0024005a0f007388 */ /* 0x000fe80000000a00 */
[----:B------:R-:W-:Y:S04]  /*ffc0*/  STS.64 [R17+0x2000], R92 ;  /* 0x0020005c11007388 */ /* 0x000fe80000000a00 */
[----:B------:R-:W-:Y:S01]  /*ffd0*/  STS.64 [R17+0x2400], R94 ;  /* 0x0024005e11007388 */ /* 0x000fe20000000a00 */
[----:B---3--:R-:W-:-:S03]  /*ffe0*/  SHF.L.U32 R13, R13, 0x6, RZ ;  /* 0x000000060d0d7819 */ /* 0x008fc600000006ff */
[----:B------:R-:W-:Y:S04]  /*fff0*/  STS.64 [R10.X4+0x4000], R96 ;  /* 0x004000600a007388 */ /* 0x000fe80000004a00 */
[----:B------:R-:W-:Y:S04]  /*10000*/  STS.64 [R10.X4+0x4400], R98 ;  /* 0x004400620a007388 */ /* 0x000fe80000004a00 */
[----:B------:R-:W-:Y:S04]  /*10010*/  STS.64 [R16+0x4000], R108 ;  /* 0x0040006c10007388 */ /* 0x000fe80000000a00 */
[----:B------:R-:W-:Y:S04]  /*10020*/  STS.64 [R16+0x4400], R110 ;  /* 0x0044006e10007388 */ /* 0x000fe80000000a00 */
[----:B------:R-:W-:Y:S04]  /*10030*/  STS.64 [R15+0x4000], R100 ;  /* 0x004000640f007388 */ /* 0x000fe80000000a00 */
[----:B------:R3:W-:Y:S04]  /*10040*/  STS.64 [R15+0x4400], R102 ;  /* 0x004400660f007388 */ /* 0x0007e80000000a00 */
[----:B------:R-:W-:Y:S04]  /*10050*/  STS.64 [R17+0x4000], R104 ;  /* 0x0040006811007388 */ /* 0x000fe80000000a00 */
[----:B------:R-:W-:Y:S04]  /*10060*/  STS.64 [R17+0x4400], R106 ;  /* 0x0044006a11007388 */ /* 0x000fe80000000a00 */
[----:B------:R-:W-:Y:S01]  /*10070*/  BAR.SYNC.DEFER_BLOCKING 0x0 ;  /* 0x0000000000007b1d */ /* 0x000fe20000010000 */
[----:B---3--:R-:W-:-:S04]  /*10080*/  IMAD.MOV R15, RZ, RZ, -R186 ;  /* 0x000000ffff0f7224 */ /* 0x008fc800078e0aba */
[----:B--2---:R-:W-:-:S04]  /*10090*/  IMAD R14, R15, c[0x0][0x1c0], R14 ;  /* 0x000070000f0e7a24 */ /* 0x004fc800078e020e */
[----:B------:R-:W-:Y:S01]  /*100a0*/  IMAD R14, R7, c[0x0][0x1c0], R14 ;  /* 0x00007000070e7a24 */ /* 0x000fe200078e020e */
[----:B------:R-:W-:Y:S01]  /*100b0*/  SHF.R.S32.HI R7, RZ, 0x1f, R8 ;  /* 0x0000001fff077819 */ /* 0x000fe20000011408 */
[----:B------:R-:W2:Y:S02]  /*100c0*/  LDS.128 R56, [R6.X4] ;  /* 0x0000000006387984 */ /* 0x000ea40000004c00 */
[----:B------:R-:W-:Y:S01]  /*100d0*/  IMAD R13, R14, c[0x0][0x214], R13 ;  /* 0x000085000e0d7a24 */ /* 0x000fe200078e020d */
[----:B------:R-:W-:Y:S01]  /*100e0*/  LEA.HI R7, R7, R8, RZ, 0x2 ;  /* 0x0000000807077211 */ /* 0x000fe200078f10ff */
[----:B------:R-:W3:Y:S01]  /*100f0*/  LDS.128 R52, [R6.X4+0x800] ;  /* 0x0008000006347984 */ /* 0x000ee20000004c00 */
[----:B------:R-:W-:Y:S01]  /*10100*/  SHF.L.U32 R14, R9, 0x2, RZ ;  /* 0x00000002090e7819 */ /* 0x000fe200000006ff */
[----:B-1----:R-:W-:Y:S01]  /*10110*/  @P2 FMUL.FTZ R9, R4, 0.69314718246459960938 ;  /* 0x3f31721804092820 */ /* 0x002fe20000410000 */
[----:B------:R-:W-:Y:S01]  /*10120*/  LOP3.LUT R7, R7, 0xffffffc, RZ, 0xc0, !PT ;  /* 0x0ffffffc07077812 */ /* 0x000fe200078ec0ff */
[----:B------:R-:W1:Y:S01]  /*10130*/  LDS.128 R48, [R6.X4+0x1000] ;  /* 0x0010000006307984 */ /* 0x000e620000004c00 */
[----:B------:R-:W-:-:S02]  /*10140*/  SHF.R.S32.HI R15, RZ, 0x1f, R14 ;  /* 0x0000001fff0f7819 */ /* 0x000fc4000001140e */
[----:B------:R-:W-:Y:S01]  /*10150*/  IADD3 R7, R8, -R7, RZ ;  /* 0x8000000708077210 */ /* 0x000fe20007ffe0ff */
[----:B------:R-:W4:Y:S03]  /*10160*/  LDS.128 R44, [R6.X4+0x1800] ;  /* 0x00180000062c7984 */ /* 0x000f260000004c00 */
[----:B------:R-:W-:Y:S01]  /*10170*/  LEA R7, R7, R180, 0x4 ;  /* 0x000000b407077211 */ /* 0x000fe200078e20ff */
[----:B------:R-:W1:Y:S04]  /*10180*/  LDS.128 R40, [R6.X4+0x2000] ;  /* 0x0020000006287984 */ /* 0x000e680000004c00 */
[----:B------:R-:W1:Y:S04]  /*10190*/  LDS.128 R36, [R6.X4+0x2800] ;  /* 0x0028000006247984 */ /* 0x000e680000004c00 */
[----:B------:R-:W1:Y:S04]  /*101a0*/  LDS.128 R32, [R6.X4+0x3000] ;  /* 0x0030000006207984 */ /* 0x000e680000004c00 */
[----:B------:R-:W1:Y:S04]  /*101b0*/  LDS.128 R28, [R6.X4+0x3800] ;  /* 0x00380000061c7984 */ /* 0x000e680000004c00 */
[----:B------:R-:W1:Y:S04]  /*101c0*/  LDS.128 R24, [R6.X4+0x4000] ;  /* 0x0040000006187984 */ /* 0x000e680000004c00 */
[----:B------:R-:W1:Y:S04]  /*101d0*/  LDS.128 R20, [R6.X4+0x4800] ;  /* 0x0048000006147984 */ /* 0x000e680000004c00 */
[----:B------:R-:W1:Y:S04]  /*101e0*/  LDS.128 R16, [R6.X4+0x5000] ;  /* 0x0050000006107984 */ /* 0x000e680000004c00 */
[----:B------:R5:W1:Y:S02]  /*101f0*/  LDS.128 R60, [R6.X4+0x5800] ;  /* 0x00580000063c7984 */ /* 0x000a640000004c00 */
[----:B-----5:R-:W-:-:S02]  /*10200*/  IMAD.MOV.U32 R6, RZ, RZ, -0x800000 ;  /* 0xff800000ff067424 */ /* 0x020fc400078e00ff */
[----:B------:R-:W-:Y:S01]  /*10210*/  @P2 FFMA.FTZ R6, R0, c[0x0][0x238], R9 ;  /* 0x00008e0000062a23 */ /* 0x000fe20000010009 */
[----:B------:R-:W-:Y:S05]  /*10220*/  @P0 BRA `(.L_x_1275) ;  /* 0x000000a000000947 */ /* 0x000fea0003800000 */
[----:B--234-:R-:W-:Y:S02]  /*10230*/  IADD3 R5, R7, 0x8, RZ ;  /* 0x0000000807057810 */ /* 0x01cfe40007ffe0ff */
[----:B------:R-:W-:Y:S02]  /*10240*/  SHF.R.S32.HI R2, RZ, 0x1f, R7 ;  /* 0x0000001fff027819 */ /* 0x000fe40000011407 */
[----:B------:R-:W-:Y:S02]  /*10250*/  IADD3 R0, P0, R13, R7, RZ ;  /* 0x000000070d007210 */ /* 0x000fe40007f1e0ff */
[-C--:B------:R-:W-:Y:S02]  /*10260*/  ISETP.GE.AND P2, PT, R7, R174.reuse, PT ;  /* 0x000000ae0700720c */ /* 0x080fe40003f46270 */
[----:B------:R-:W-:Y:S02]  /*10270*/  ISETP.GE.AND P1, PT, R5, R174, PT ;  /* 0x000000ae0500720c */ /* 0x000fe40003f26270 */
[----:B------:R-:W-:-:S02]  /*10280*/  LEA.HI.X.SX32 R5, R13, R2, 0x1, P0 ;  /* 0x000000020d057211 */ /* 0x000fc400000f0eff */
[----:B------:R-:W-:-:S04]  /*10290*/  LEA R4, P0, R0, c[0x0][0x208], 0x2 ;  /* 0x0000820000047a11 */ /* 0x000fc800078010ff */
[----:B------:R-:W-:-:S05]  /*102a0*/  LEA.HI.X R5, R0, c[0x0][0x20c], R5, 0x2, P0 ;  /* 0x0000830000057a11 */ /* 0x000fca00000f1405 */
[----:B------:R2:W-:Y:S04]  /*102b0*/  @!P2 STG.E [R4.64], R3 ;  /* 0x000000030400a986 */ /* 0x0005e8000c101906 */
[----:B------:R2:W-:Y:S02]  /*102c0*/  @!P1 STG.E [R4.64+0x20], R6 ;  /* 0x0000200604009986 */ /* 0x0005e4000c101906 */
.L_x_1275:
[----:B--234-:R-:W-:Y:S05]  /*102d0*/  BSYNC B0 ;  /* 0x0000000000007941 */ /* 0x01cfea0003800000 */
.L_x_1274:
[C---:B------:R-:W-:Y:S01]  /*102e0*/  IMAD.WIDE R4, R11.reuse, 0x60, R14 ;  /* 0x000000600b047825 */ /* 0x040fe200078e020e */
[----:B------:R-:W-:Y:S01]  /*102f0*/  ISETP.GE.AND P1, PT, R11, R174, PT ;  /* 0x000000ae0b00720c */ /* 0x000fe20003f26270 */
[----:B------:R-:W-:Y:S01]  /*10300*/  BSSY B0, `(.L_x_1276) ;  /* 0x0000010000007945 */ /* 0x000fe20003800000 */
[----:B------:R-:W-:Y:S01]  /*10310*/  IADD3 R2, R14, 0x20, RZ ;  /* 0x000000200e027810 */ /* 0x000fe20007ffe0ff */
[----:B------:R-:W-:-:S05]  /*10320*/  IMAD R0, R13, c[0x0][0x22c], RZ ;  /* 0x00008b000d007a24 */ /* 0x000fca00078e02ff */
[----:B------:R-:W-:-:S04]  /*10330*/  IADD3 R3, P0, R0, R4, RZ ;  /* 0x0000000400037210 */ /* 0x000fc80007f1e0ff */
[----:B------:R-:W-:Y:S02]  /*10340*/  LEA.HI.X.SX32 R0, R0, R5, 0x1, P0 ;  /* 0x0000000500007211 */ /* 0x000fe400000f0eff */
[----:B------:R-:W-:-:S04]  /*10350*/  LEA R4, P0, R3, c[0x0][0x1d8], 0x2 ;  /* 0x0000760003047a11 */ /* 0x000fc800078010ff */
[----:B------:R-:W-:Y:S02]  /*10360*/  LEA.HI.X R5, R3, c[0x0][0x1dc], R0, 0x2, P0 ;  /* 0x0000770003057a11 */ /* 0x000fe400000f1400 */
[----:B------:R-:W-:Y:S01]  /*10370*/  IADD3 R0, R14, 0x40, RZ ;  /* 0x000000400e007810 */ /* 0x000fe20007ffe0ff */
[----:B------:R-:W-:Y:S05]  /*10380*/  @P1 BRA `(.L_x_1277) ;  /* 0x0000007000001947 */ /* 0x000fea0003800000 */
[----:B------:R-:W-:Y:S02]  /*10390*/  ISETP.GE.AND P1, PT, R2, c[0x0][0x220], PT ;  /* 0x0000880002007a0c */ /* 0x000fe40003f26270 */
[----:B------:R-:W-:Y:S02]  /*103a0*/  ISETP.GE.AND P0, PT, R0, c[0x0][0x220], PT ;  /* 0x0000880000007a0c */ /* 0x000fe40003f06270 */
[----:B------:R-:W-:-:S09]  /*103b0*/  ISETP.GE.AND P2, PT, R14, c[0x0][0x220], PT ;  /* 0x000088000e007a0c */ /* 0x000fd20003f46270 */
[----:B-1----:R1:W-:Y:S04]  /*103c0*/  @!P1 STG.E.128 [R4.64+0x80], R40 ;  /* 0x0000802804009986 */ /* 0x0023e8000c101d06 */
[----:B------:R1:W-:Y:S04]  /*103d0*/  @!P0 STG.E.128 [R4.64+0x100], R24 ;  /* 0x0001001804008986 */ /* 0x0003e8000c101d06 */
[----:B------:R1:W-:Y:S04]  /*103e0*/  @!P2 STG.E.64 [R4.64], R56 ;  /* 0x000000380400a986 */ /* 0x0003e8000c101b06 */
[----:B------:R1:W-:Y:S02]  /*103f0*/  @!P2 STG.E.64 [R4.64+0x8], R58 ;  /* 0x0000083a0400a986 */ /* 0x0003e4000c101b06 */
.L_x_1277:
[----:B------:R-:W-:Y:S05]  /*10400*/  BSYNC B0 ;  /* 0x0000000000007941 */ /* 0x000fea0003800000 */
.L_x_1276:
[----:B------:R-:W-:Y:S01]  /*10410*/  IADD3 R3, R11, 0x10, RZ ;  /* 0x000000100b037810 */ /* 0x000fe20007ffe0ff */
[----:B------:R-:W-:Y:S03]  /*10420*/  BSSY B0, `(.L_x_1278) ;  /* 0x0000009000007945 */ /* 0x000fe60003800000 */
[----:B------:R-:W-:-:S13]  /*10430*/  ISETP.GE.AND P0, PT, R3, R174, PT ;  /* 0x000000ae0300720c */ /* 0x000fda0003f06270 */
[----:B------:R-:W-:Y:S05]  /*10440*/  @P0 BRA `(.L_x_1279) ;  /* 0x0000006000000947 */ /* 0x000fea0003800000 */
[----:B------:R-:W-:Y:S02]  /*10450*/  ISETP.GE.AND P2, PT, R14, c[0x0][0x220], PT ;  /* 0x000088000e007a0c */ /* 0x000fe40003f46270 */
[----:B------:R-:W-:Y:S02]  /*10460*/  ISETP.GE.AND P1, PT, R2, c[0x0][0x220], PT ;  /* 0x0000880002007a0c */ /* 0x000fe40003f26270 */
[----:B------:R-:W-:-:S09]  /*10470*/  ISETP.GE.AND P0, PT, R0, c[0x0][0x220], PT ;  /* 0x0000880000007a0c */ /* 0x000fd20003f06270 */
[----:B------:R2:W-:Y:S04]  /*10480*/  @!P2 STG.E.128 [R4.64+0x1800], R52 ;  /* 0x001800340400a986 */ /* 0x0005e8000c101d06 */
[----:B-1----:R2:W-:Y:S04]  /*10490*/  @!P1 STG.E.128 [R4.64+0x1880], R36 ;  /* 0x0018802404009986 */ /* 0x0025e8000c101d06 */
[----:B------:R2:W-:Y:S02]  /*104a0*/  @!P0 STG.E.128 [R4.64+0x1900], R20 ;  /* 0x0019001404008986 */ /* 0x0005e4000c101d06 */
.L_x_1279:
[----:B------:R-:W-:Y:S05]  /*104b0*/  BSYNC B0 ;  /* 0x0000000000007941 */ /* 0x000fea0003800000 */
.L_x_1278:
[----:B------:R-:W-:Y:S01]  /*104c0*/  IADD3 R3, R11, 0x20, RZ ;  /* 0x000000200b037810 */ /* 0x000fe20007ffe0ff */
[----:B------:R-:W-:Y:S03]  /*104d0*/  BSSY B0, `(.L_x_1280) ;  /* 0x0000009000007945 */ /* 0x000fe60003800000 */
[----:B------:R-:W-:-:S13]  /*104e0*/  ISETP.GE.AND P0, PT, R3, R174, PT ;  /* 0x000000ae0300720c */ /* 0x000fda0003f06270 */
[----:B------:R-:W-:Y:S05]  /*104f0*/  @P0 BRA `(.L_x_1281) ;  /* 0x0000006000000947 */ /* 0x000fea0003800000 */
[----:B------:R-:W-:Y:S02]  /*10500*/  ISETP.GE.AND P2, PT, R14, c[0x0][0x220], PT ;  /* 0x000088000e007a0c */ /* 0x000fe40003f46270 */
[----:B------:R-:W-:Y:S02]  /*10510*/  ISETP.GE.AND P1, PT, R2, c[0x0][0x220], PT ;  /* 0x0000880002007a0c */ /* 0x000fe40003f26270 */
[----:B------:R-:W-:-:S09]  /*10520*/  ISETP.GE.AND P0, PT, R0, c[0x0][0x220], PT ;  /* 0x0000880000007a0c */ /* 0x000fd20003f06270 */
[----:B-1----:R1:W-:Y:S04]  /*10530*/  @!P2 STG.E.128 [R4.64+0x3000], R48 ;  /* 0x003000300400a986 */ /* 0x0023e8000c101d06 */
[----:B------:R1:W-:Y:S04]  /*10540*/  @!P1 STG.E.128 [R4.64+0x3080], R32 ;  /* 0x0030802004009986 */ /* 0x0003e8000c101d06 */
[----:B------:R1:W-:Y:S02]  /*10550*/  @!P0 STG.E.128 [R4.64+0x3100], R16 ;  /* 0x0031001004008986 */ /* 0x0003e4000c101d06 */
.L_x_1281:
[----:B------:R-:W-:Y:S05]  /*10560*/  BSYNC B0 ;  /* 0x0000000000007941 */ /* 0x000fea0003800000 */
.L_x_1280:
[----:B------:R-:W-:-:S04]  /*10570*/  IADD3 R11, R11, 0x30, RZ ;  /* 0x000000300b0b7810 */ /* 0x000fc80007ffe0ff */
[----:B------:R-:W-:-:S13]  /*10580*/  ISETP.GE.AND P0, PT, R11, R174, PT ;  /* 0x000000ae0b00720c */ /* 0x000fda0003f06270 */
[----:B------:R-:W-:Y:S05]  /*10590*/  @P0 EXIT ;  /* 0x000000000000094d */ /* 0x000fea0003800000 */
[----:B------:R-:W-:Y:S02]  /*105a0*/  ISETP.GE.AND P0, PT, R2, c[0x0][0x220], PT ;  /* 0x0000880002007a0c */ /* 0x000fe40003f06270 */
[----:B------:R-:W-:-:S11]  /*105b0*/  ISETP.GE.AND P1, PT, R14, c[0x0][0x220], PT ;  /* 0x000088000e007a0c */ /* 0x000fd60003f26270 */
[----:B-1----:R1:W-:Y:S01]  /*105c0*/  @!P0 STG.E.128 [R4.64+0x4880], R28 ;  /* 0x0048801c04008986 */ /* 0x0023e2000c101d06 */
[----:B------:R-:W-:-:S03]  /*105d0*/  ISETP.GE.AND P0, PT, R0, c[0x0][0x220], PT ;  /* 0x0000880000007a0c */ /* 0x000fc60003f06270 */
[----:B------:R1:W-:Y:S10]  /*105e0*/  @!P1 STG.E.128 [R4.64+0x4800], R44 ;  /* 0x0048002c04009986 */ /* 0x0003f4000c101d06 */
[----:B------:R-:W-:Y:S05]  /*105f0*/  @P0 EXIT ;  /* 0x000000000000094d */ /* 0x000fea0003800000 */
[----:B------:R-:W-:Y:S01]  /*10600*/  STG.E.128 [R4.64+0x4900], R60 ;  /* 0x0049003c04007986 */ /* 0x000fe2000c101d06 */
[----:B------:R-:W-:Y:S05]  /*10610*/  EXIT ;  /* 0x000000000000794d */ /* 0x000fea0003800000 */
.L_x_1282:
        /* <DEDUP_REMOVED lines=14> */
.L_x_6322:


//--------------------- .text._ZN5flash24flash_fwd_splitkv_kernelI23Flash_fwd_kernel_traitsILi96ELi64ELi128ELi4ELb0ELb0EN7cutlass10bfloat16_tE19Flash_kernel_traitsILi96ELi64ELi128ELi4ES3_EELb1ELb0ELb0ELb0ELb0ELb1ELb1ELb0EEEvNS_16Flash_fwd_paramsE --------------------------
	.section	.text._ZN5flash24flash_fwd_splitkv_kernelI23Flash_fwd_kernel_traitsILi96ELi64ELi128ELi4ELb0ELb0EN7cutlass10bfloat16_tE19Flash_kernel_traitsILi96ELi64ELi128ELi4ES3_EELb1ELb0ELb0ELb0ELb0ELb1ELb1ELb0EEEvNS_16Flash_fwd_paramsE,"ax",@progbits
	.sectioninfo	@"SHI_REGISTERS=255"
	.align	128
        .global         _ZN5flash24flash_fwd_splitkv_kernelI23Flash_fwd_kernel_traitsILi96ELi64ELi128ELi4ELb0ELb0EN7cutlass10bfloat16_tE19Flash_kernel_traitsILi96ELi64ELi128ELi4ES3_EELb1ELb0ELb0ELb0ELb0ELb1ELb1ELb0EEEvNS_16Flash_fwd_paramsE
        .type           _ZN5flash24flash_fwd_splitkv_kernelI23Flash_fwd_kernel_traitsILi96ELi64ELi128ELi4ELb0ELb0EN7cutlass10bfloat16_tE19Flash_kernel_traitsILi96ELi64ELi128ELi4ES3_EELb1ELb0ELb0ELb0ELb0ELb1ELb1ELb0EEEvNS_16Flash_fwd_paramsE,@function
        .size           _ZN5flash24flash_fwd_splitkv_kernelI23Flash_fwd_kernel_traitsILi96ELi64ELi128ELi4ELb0ELb0EN7cutlass10bfloat16_tE19Flash_kernel_traitsILi96ELi64ELi128ELi4ES3_EELb1ELb0ELb0ELb0ELb0ELb1ELb1ELb0EEEvNS_16Flash_fwd_paramsE,(.L_x_6323 - _ZN5flash24flash_fwd_splitkv_kernelI23Flash_fwd_kernel_traitsILi96ELi64ELi128ELi4ELb0ELb0EN7cutlass10bfloat16_tE19Flash_kernel_traitsILi96ELi64ELi128ELi4ES3_EELb1ELb0ELb0ELb0ELb0ELb1ELb1ELb0EEEvNS_16Flash_fwd_paramsE)
        .other          _ZN5flash24flash_fwd_splitkv_kernelI23Flash_fwd_kernel_traitsILi96ELi64ELi128ELi4ELb0ELb0EN7cutlass10bfloat16_tE19Flash_kernel_traitsILi96ELi64ELi128ELi4ES3_EELb1ELb0ELb0ELb0ELb0ELb1ELb1ELb0EEEvNS_16Flash_fwd_paramsE,@"STO_CUDA_ENTRY STV_DEFAULT"
_ZN5flash24flash_fwd_splitkv_kernelI23Flash_fwd_kernel_traitsILi96ELi64ELi128ELi4ELb0ELb0EN7cutlass10bfloat16_tE19Flash_kernel_traitsILi96ELi64ELi128ELi4ES3_EELb1ELb0ELb0ELb0ELb0ELb1ELb1ELb0EEEvNS_16Flash_fwd_paramsE:
.text._ZN5flash24flash_fwd_splitkv_kernelI23Flash_fwd_kernel_traitsILi96ELi64ELi128ELi4ELb0ELb0EN7cutlass10bfloat16_tE19Flash_kernel_traitsILi96ELi64ELi128ELi4ES3_EELb1ELb0ELb0ELb0ELb0ELb1ELb1ELb0EEEvNS_16Flash_fwd_paramsE:
        /* <DEDUP_REMOVED lines=34> */
[----:B------:R1:W2:Y:S04]  /*0220*/  @P2 LDG.E R7, [R16.64] ;  /* 0x0000000610072981 */ /* 0x0002a8000c1e1900 */
[----:B------:R1:W2:Y:S01]  /*0230*/  @P2 LDG.E R0, [R16.64+0x4] ;  /* 0x0000040610002981 */ /* 0x0002a2000c1e1900 */
[----:B------:R-:W-:-:S04]  /*0240*/  MOV R3, RZ ;  /* 0x000000ff00037202 */ /* 0x000fc80000000f00 */
[----:B------:R3:W5:Y:S02]  /*0250*/  @!P1 LDG.E R6, [R10.64] ;  /* 0x000000060a069981 */ /* 0x000764000c1e1900 */
[----:B------:R-:W-:Y:S02]  /*0260*/  @P0 IMAD.WIDE R14, R180, R5, c[0x0][0x250] ;  /* 0x00009400b40e0625 */ /* 0x000fe400078e0205 */
[----:B------:R-:W4:Y:S04]  /*0270*/  S2R R23, SR_CTAID.X ;  /* 0x0000000000177919 */ /* 0x000f280000002500 */
[----:B------:R3:W5:Y:S01]  /*0280*/  @P0 LDG.E R3, [R14.64] ;  /* 0x000000060e030981 */ /* 0x000762000c1e1900 */
[----:B------:R-:W-:-:S03]  /*0290*/  ISETP.NE.U32.AND P0, PT, RZ, c[0x0][0x248], PT ;  /* 0x00009200ff007a0c */ /* 0x000fc60003f05070 */
[----:B------:R-:W2:Y:S01]  /*02a0*/  S2R R9, SR_CTAID.Y ;  /* 0x0000000000097919 */ /* 0x000ea20000002600 */
[----:B------:R-:W-:Y:S01]  /*02b0*/  ISETP.NE.AND.EX P0, PT, RZ, c[0x0][0x24c], PT, P0 ;  /* 0x00009300ff007a0c */ /* 0x000fe20003f05300 */
[----:B-1----:R-:W-:-:S04]  /*02c0*/  IMAD.MOV R16, RZ, RZ, -R180 ;  /* 0x000000ffff107224 */ /* 0x002fc800078e0ab4 */
[----:B------:R-:W-:Y:S01]  /*02d0*/  IMAD R16, R16, c[0x0][0x1c0], R13 ;  /* 0x0000700010107a24 */ /* 0x000fe200078e020d */
[----:B--2---:R-:W-:Y:S01]  /*02e0*/  @P2 IADD3 R131, R0, -R7, RZ ;  /* 0x8000000700832210 */ /* 0x004fe20007ffe0ff */
[----:B------:R-:W-:-:S06]  /*02f0*/  @!P2 IMAD.MOV.U32 R131, RZ, RZ, c[0x0][0x214] ;  /* 0x00008500ff83a624 */ /* 0x000fcc00078e00ff */
[----:B------:R-:W-:Y:S05]  /*0300*/  @!P0 BRA `(.L_x_1283) ;  /* 0x0000004000008947 */ /* 0x000fea0003800000 */
[----:B---34-:R-:W2:Y:S02]  /*0310*/  @P3 LDG.E R13, [R10.64+0x4] ;  /* 0x000004060a0d3981 */ /* 0x018ea4000c1e1900 */
[----:B--2--5:R-:W-:-:S06]  /*0320*/  @P3 IADD3 R2, R13, -R6, RZ ;  /* 0x800000060d023210 */ /* 0x024fcc0007ffe0ff */
[----:B------:R1:W5:Y:S01]  /*0330*/  @!P3 LDG.E R2, [R10.64] ;  /* 0x000000060a02b981 */ /* 0x000362000c1e1900 */
[----:B------:R-:W-:Y:S05]  /*0340*/  BRA `(.L_x_1284) ;  /* 0x0000001000007947 */ /* 0x000fea0003800000 */
.L_x_1283:
[----:B---34-:R-:W-:Y:S02]  /*0350*/  MOV R2, c[0x0][0x218] ;  /* 0x0000860000027a02 */ /* 0x018fe40000000f00 */
.L_x_1284:
        /* <DEDUP_REMOVED lines=86> */
.L_x_1287:
[----:B------:R-:W-:Y:S05]  /*08c0*/  BSYNC B0 ;  /* 0x0000000000007941 */ /* 0x000fea0003800000 */
.L_x_1286:
        /* <DEDUP_REMOVED lines=10> */
.L_x_1289:
[----:B------:R-:W-:Y:S05]  /*0970*/  BSYNC B0 ;  /* 0x0000000000007941 */ /* 0x000fea0003800000 */
.L_x_1288:
        /* <DEDUP_REMOVED lines=10> */
.L_x_1291:
[----:B------:R-:W-:Y:S05]  /*0a20*/  BSYNC B0 ;  /* 0x0000000000007941 */ /* 0x000fea0003800000 */
.L_x_1290:
        /* <DEDUP_REMOVED lines=10> */
.L_x_1293:
[----:B------:R-:W-:Y:S05]  /*0ad0*/  BSYNC B0 ;  /* 0x0000000000007941 */ /* 0x000fea0003800000 */
.L_x_1292:
        /* <DEDUP_REMOVED lines=20> */
.L_x_1285:
        /* <DEDUP_REMOVED lines=92> */
.L_x_1294:
        /* <DEDUP_REMOVED lines=17> */
.L_x_1296:
        /* <DEDUP_REMOVED lines=50> */
.L_x_1295:
        /* <DEDUP_REMOVED lines=118> */
.L_x_1298:
[----:B------:R-:W-:Y:S05]  /*1d70*/  BSYNC B0 ;  /* 0x0000000000007941 */ /* 0x000fea0003800000 */
.L_x_1297:
        /* <DEDUP_REMOVED lines=36> */
.L_x_1300:
[----:B------:R-:W-:Y:S05]  /*1fc0*/  BSYNC B0 ;  /* 0x0000000000007941 */ /* 0x000fea0003800000 */
.L_x_1299:
        /* <DEDUP_REMOVED lines=33> */
.L_x_1302:
[----:B------:R-:W-:Y:S05]  /*21e0*/  BSYNC B0 ;  /* 0x0000000000007941 */ /* 0x000fea0003800000 */
.L_x_1301:
        /* <DEDUP_REMOVED lines=34> */
.L_x_1304:
[----:B------:R-:W-:Y:S05]  /*2410*/  BSYNC B0 ;  /* 0x0000000000007941 */ /* 0x000fea0003800000 */
.L_x_1303:
[----:B------:R-:W-:Y:S01]  /*2420*/  IADD3 R8, R18, 0x40, RZ ;  /* 0x0000004012087810 */ /* 0x000fe20007ffe0ff */
[----:B------:R-:W-:Y:S03]  /*2430*/  BSSY B0, `(.L_x_1305) ;  /* 0x000001f000007945 */ /* 0x000fe60003800000 */
[----:B------:R-:W-:-:S13]  /*2440*/  ISETP.GE.AND P0, PT, R8, R3, PT ;  /* 0x000000030800720c */ /* 0x000fda0003f06270 */
[----:B------:R-:W-:Y:S05]  /*2450*/  @P0 BRA `(.L_x_1306) ;  /* 0x000001c000000947 */ /* 0x000fea0003800000 */
[----:B------:R-:W-:Y:S01]  /*2460*/  ISETP.GE.AND P3, PT, R179, c[0x0][0x220], PT ;  /* 0x00008800b3007a0c */ /* 0x000fe20003f66270 */
[----:B--2---:R-:W-:Y:S01]  /*2470*/  IMAD.MOV.U32 R16, RZ, RZ, c[0x0][0x19c] ;  /* 0x00006700ff107624 */ /* 0x004fe200078e00ff */
[----:B------:R-:W-:Y:S02]  /*2480*/  ISETP.GE.AND P2, PT, R178, c[0x0][0x220], PT ;  /* 0x00008800b2007a0c */ /* 0x000fe40003f46270 */
[----:B------:R-:W-:Y:S02]  /*2490*/  LEA R12, P1, R117, R136, 0x6 ;  /* 0x00000088750c7211 */ /* 0x000fe400078230ff */
[----:B------:R-:W-:Y:S02]  /*24a0*/  ISETP.GE.AND P0, PT, R177, c[0x0][0x220], PT ;  /* 0x00008800b1007a0c */ /* 0x000fe40003f06270 */
[----:B------:R-:W-:-:S05]  /*24b0*/  LEA.HI.X R11, R117, R137, R16, 0x6, P1 ;  /* 0x00000089750b7211 */ /* 0x000fca00008f3410 */
        /* <DEDUP_REMOVED lines=22> */
.L_x_1306:
[----:B------:R-:W-:Y:S05]  /*2620*/  BSYNC B0 ;  /* 0x0000000000007941 */ /* 0x000fea0003800000 */
.L_x_1305:
        /* <DEDUP_REMOVED lines=33> */
.L_x_1308:
[----:B------:R-:W-:Y:S05]  /*2840*/  BSYNC B0 ;  /* 0x0000000000007941 */ /* 0x000fea0003800000 */
.L_x_1307:
        /* <DEDUP_REMOVED lines=42> */
.L_x_1310:
[----:B------:R-:W-:Y:S05]  /*2af0*/  BSYNC B0 ;  /* 0x0000000000007941 */ /* 0x000fea0003800000 */
.L_x_1309:
        /* <DEDUP_REMOVED lines=12> */
[CC--:B--2---:R-:W-:Y:S01]  /*2bc0*/  @!P3 LEA R16, P4, R173.reuse, R190.reuse, 0x1 ;  /* 0x000000bead10b211 */ /* 0x0c4fe200078808ff */
        /* <DEDUP_REMOVED lines=21> */
.L_x_1312:
[----:B------:R-:W-:Y:S05]  /*2d20*/  BSYNC B0 ;  /* 0x0000000000007941 */ /* 0x000fea0003800000 */
.L_x_1311:
        /* <DEDUP_REMOVED lines=34> */
.L_x_1314:
[----:B------:R-:W-:Y:S05]  /*2f50*/  BSYNC B0 ;  /* 0x0000000000007941 */ /* 0x000fea0003800000 */
.L_x_1313:
        /* <DEDUP_REMOVED lines=19> */
[----:B--2---:R-:W-:Y:S01]  /*3090*/  @!P1 IMAD.WIDE.U32 R14, R121, 0xc0, R188 ;  /* 0x000000c0790e9825 */ /* 0x004fe200078e00bc */
        /* <DEDUP_REMOVED lines=23> */
.L_x_1316:
[----:B------:R-:W-:Y:S05]  /*3210*/  BSYNC B0 ;  /* 0x0000000000007941 */ /* 0x000fea0003800000 */
.L_x_1315:
[----:B-1----:R-:W-:Y:S01]  /*3220*/  LOP3.LUT R12, R10, 0x7fffffe, RZ, 0xc0, !PT ;  /* 0x07fffffe0a0c7812 */ /* 0x002fe200078ec0ff */
[----:B------:R-:W-:Y:S01]  /*3230*/  IMAD.SHL.U32 R6, R6, 0x40, RZ ;  /* 0x0000004006067824 */ /* 0x000fe200078e00ff */
[----:B--2---:R-:W-:Y:S01]  /*3240*/  LEA.HI R9, R5, R5, RZ, 0x1 ;  /* 0x0000000505097211 */ /* 0x004fe200078f08ff */
        /* <DEDUP_REMOVED lines=23> */
[----:B------:R-:W-:Y:S01]  /*33c0*/  IMAD R167, R127, 0x20, R6 ;  /* 0x000000207fa77824 */ /* 0x000fe200078e0206 */
[----:B------:R-:W-:-:S02]  /*33d0*/  LOP3.LUT R0, R8, R9, RZ, 0x3c, !PT ;  /* 0x0000000908007212 */ /* 0x000fc400078e3cff */
[----:B------:R-:W-:Y:S01]  /*33e0*/  SEL R5, R5, 0xffffffe0, !P0 ;  /* 0xffffffe005057807 */ /* 0x000fe20004000000 */
[----:B------:R-:W-:Y:S02]  /*33f0*/  IMAD.U32 R166, R166, 0x20, R7 ;  /* 0x00000020a6a67824 */ /* 0x000fe400078e0007 */
[----:B------:R-:W-:Y:S02]  /*3400*/  IMAD.IADD R167, R0, 0x1, R167 ;  /* 0x0000000100a77824 */ /* 0x000fe400078e02a7 */
[----:B------:R-:W-:Y:S02]  /*3410*/  IMAD.SHL.U32 R166, R166, 0x2, RZ ;  /* 0x00000002a6a67824 */ /* 0x000fe400078e00ff */
[----:B------:R-:W-:Y:S02]  /*3420*/  IMAD.SHL.U32 R167, R167, 0x2, RZ ;  /* 0x00000002a7a77824 */ /* 0x000fe400078e00ff */
[----:B------:R-:W-:Y:S01]  /*3430*/  IMAD.IADD R118, R166, 0x1, R5 ;  /* 0x00000001a6767824 */ /* 0x000fe200078e0205 */
[----:B------:R-:W-:Y:S01]  /*3440*/  LDSM.16.M88.4 R76, [R166+0x3c00] ;  /* 0x003c0000a64c783b */ /* 0x000fe20000000200 */
[----:B------:R-:W-:-:S03]  /*3450*/  IMAD R165, R3, 0x2, R167 ;  /* 0x0000000203a57824 */ /* 0x000fc600078e02a7 */
[----:B------:R-:W1:Y:S04]  /*3460*/  LDSM.16.M88.4 R44, [R167] ;  /* 0x00000000a72c783b */ /* 0x000e680000000200 */
[----:B------:R-:W2:Y:S04]  /*3470*/  LDSM.16.M88.4 R24, [R166+0x3000] ;  /* 0x00300000a618783b */ /* 0x000ea80000000200 */
[----:B------:R-:W5:Y:S04]  /*3480*/  LDSM.16.M88.4 R32, [R166+0x3400] ;  /* 0x00340000a620783b */ /* 0x000f680000000200 */
[----:B------:R-:W3:Y:S04]  /*3490*/  LDSM.16.M88.4 R52, [R166+0x4800] ;  /* 0x00480000a634783b */ /* 0x000ee80000000200 */
[----:B------:R-:W-:Y:S04]  /*34a0*/  LDSM.16.M88.4 R12, [R118+0x3000] ;  /* 0x00300000760c783b */ /* 0x000fe80000000200 */
[----:B------:R-:W4:Y:S04]  /*34b0*/  LDSM.16.M88.4 R4, [R165] ;  /* 0x00000000a504783b */ /* 0x000f280000000200 */
[----:B------:R-:W3:Y:S04]  /*34c0*/  LDSM.16.M88.4 R28, [R118+0x3c00] ;  /* 0x003c0000761c783b */ /* 0x000ee80000000200 */
[----:B------:R-:W3:Y:S04]  /*34d0*/  LDSM.16.M88.4 R68, [R166+0x4000] ;  /* 0x00400000a644783b */ /* 0x000ee80000000200 */
[----:B------:R-:W3:Y:S04]  /*34e0*/  LDSM.16.M88.4 R84, [R166+0x3800] ;  /* 0x00380000a654783b */ /* 0x000ee80000000200 */
[----:B------:R-:W3:Y:S04]  /*34f0*/  LDSM.16.M88.4 R60, [R166+0x4400] ;  /* 0x00440000a63c783b */ /* 0x000ee80000000200 */
[----:B------:R-:W3:Y:S01]  /*3500*/  LDSM.16.M88.4 R20, [R166+0x4c00] ;  /* 0x004c0000a614783b */ /* 0x000ee20000000200 */
[C---:B-1----:R-:W-:Y:S03]  /*3510*/  HMMA.16816.F32.BF16 R80, R44.reuse, R76, RZ ;  /* 0x0000004c2c50723c */ /* 0x042fe600000418ff */
[----:B------:R-:W1:Y:S04]  /*3520*/  LDSM.16.M88.4 R112, [R118+0x3400] ;  /* 0x003400007670783b */ /* 0x000e680000000200 */
[----:B------:R-:W-:Y:S01]  /*3530*/  LDSM.16.M88.4 R100, [R166+0x5000] ;  /* 0x00500000a664783b */ /* 0x000fe20000000200 */
[C---:B--2---:R-:W-:Y:S03]  /*3540*/  HMMA.16816.F32.BF16 R16, R44.reuse, R24, RZ ;  /* 0x000000182c10723c */ /* 0x044fe600000418ff */
[----:B------:R-:W2:Y:S04]  /*3550*/  LDSM.16.M88.4 R108, [R167+0x1000] ;  /* 0x00100000a76c783b */ /* 0x000ea80000000200 */
[----:B------:R-:W1:Y:S01]  /*3560*/  LDSM.16.M88.4 R40, [R118+0x4800] ;  /* 0x004800007628783b */ /* 0x000e620000000200 */
[C---:B------:R-:W-:Y:S03]  /*3570*/  HMMA.16816.F32.BF16 R76, R44.reuse, R78, RZ ;  /* 0x0000004e2c4c723c */ /* 0x040fe600000418ff */
[----:B------:R-:W1:Y:S04]  /*3580*/  LDSM.16.M88.4 R8, [R118+0x4000] ;  /* 0x004000007608783b */ /* 0x000e680000000200 */
[----:B------:R-:W1:Y:S01]  /*3590*/  LDSM.16.M88.4 R104, [R118+0x3800] ;  /* 0x003800007668783b */ /* 0x000e620000000200 */
[C---:B------:R-:W-:Y:S03]  /*35a0*/  HMMA.16816.F32.BF16 R24, R44.reuse, R26, RZ ;  /* 0x0000001a2c18723c */ /* 0x040fe600000418ff */
[----:B------:R-:W-:Y:S04]  /*35b0*/  LDSM.16.M88.4 R92, [R118+0x5000] ;  /* 0x00500000765c783b */ /* 0x000fe80000000200 */
[----:B------:R-:W-:Y:S01]  /*35c0*/  LDSM.16.M88.4 R96, [R118+0x4400] ;  /* 0x004400007660783b */ /* 0x000fe20000000200 */
[C---:B-----5:R-:W-:Y:S08]  /*35d0*/  HMMA.16816.F32.BF16 R36, R44.reuse, R32, RZ ;  /* 0x000000202c24723c */ /* 0x060ff000000418ff */
[C---:B---3--:R-:W-:Y:S08]  /*35e0*/  HMMA.16816.F32.BF16 R56, R44.reuse, R52, RZ ;  /* 0x000000342c38723c */ /* 0x048ff000000418ff */
[C---:B------:R-:W-:Y:S08]  /*35f0*/  HMMA.16816.F32.BF16 R32, R44.reuse, R34, RZ ;  /* 0x000000222c20723c */ /* 0x040ff000000418ff */
[----:B------:R-:W-:Y:S08]  /*3600*/  HMMA.16816.F32.BF16 R52, R44, R54, RZ ;  /* 0x000000362c34723c */ /* 0x000ff000000418ff */
[C---:B----4-:R-:W-:Y:S08]  /*3610*/  HMMA.16816.F32.BF16 R16, R4.reuse, R12, R16 ;  /* 0x0000000c0410723c */ /* 0x050ff00000041810 */
[C---:B------:R-:W-:Y:S08]  /*3620*/  HMMA.16816.F32.BF16 R80, R4.reuse, R28, R80 ;  /* 0x0000001c0450723c */ /* 0x040ff00000041850 */
[C---:B------:R-:W-:Y:S01]  /*3630*/  HMMA.16816.F32.BF16 R76, R4.reuse, R30, R76 ;  /* 0x0000001e044c723c */ /* 0x040fe2000004184c */
[----:B------:R-:W3:Y:S07]  /*3640*/  LDSM.16.M88.4 R28, [R166+0x5400] ;  /* 0x00540000a61c783b */ /* 0x000eee0000000200 */
[----:B------:R-:W-:Y:S01]  /*3650*/  HMMA.16816.F32.BF16 R24, R4, R14, R24 ;  /* 0x0000000e0418723c */ /* 0x000fe20000041818 */
[----:B------:R-:W4:Y:S07]  /*3660*/  LDSM.16.M88.4 R12, [R165+0x1000] ;  /* 0x00100000a50c783b */ /* 0x000f2e0000000200 */
        /* <DEDUP_REMOVED lines=8> */
[----:B------:R-:W5:Y:S07]  /*36f0*/  LDSM.16.M88.4 R20, [R118+0x4c00] ;  /* 0x004c00007614783b */ /* 0x000f6e0000000200 */
[C---:B-1----:R-:W-:Y:S08]  /*3700*/  HMMA.16816.F32.BF16 R36, R4.reuse, R112, R36 ;  /* 0x000000700424723c */ /* 0x042ff00000041824 */
[----:B------:R-:W-:Y:S01]  /*3710*/  HMMA.16816.F32.BF16 R32, R4, R114, R32 ;  /* 0x000000720420723c */ /* 0x000fe20000041820 */
[----:B------:R-:W-:Y:S07]  /*3720*/  LDSM.16.M88.4 R112, [R166+0x7000] ;  /* 0x00700000a670783b */ /* 0x000fee0000000200 */
[----:B--2---:R-:W-:Y:S08]  /*3730*/  HMMA.16816.F32.BF16 R16, R108, R100, R16 ;  /* 0x000000646c10723c */ /* 0x004ff00000041810 */
[C---:B------:R-:W-:Y:S08]  /*3740*/  HMMA.16816.F32.BF16 R56, R4.reuse, R40, R56 ;  /* 0x000000280438723c */ /* 0x040ff00000041838 */
[----:B------:R-:W-:Y:S01]  /*3750*/  HMMA.16816.F32.BF16 R52, R4, R42, R52 ;  /* 0x0000002a0434723c */ /* 0x000fe20000041834 */
[----:B------:R-:W1:Y:S07]  /*3760*/  LDSM.16.M88.4 R40, [R118+0x5400] ;  /* 0x005400007628783b */ /* 0x000e6e0000000200 */
[----:B------:R-:W-:Y:S01]  /*3770*/  HMMA.16816.F32.BF16 R24, R108, R102, R24 ;  /* 0x000000666c18723c */ /* 0x000fe20000041818 */
[----:B------:R-:W2:Y:S07]  /*3780*/  LDSM.16.M88.4 R100, [R166+0x5c00] ;  /* 0x005c0000a664783b */ /* 0x000eae0000000200 */
[C---:B------:R-:W-:Y:S08]  /*3790*/  HMMA.16816.F32.BF16 R72, R4.reuse, R8, R72 ;  /* 0x000000080448723c */ /* 0x040ff00000041848 */
[C---:B------:R-:W-:Y:S01]  /*37a0*/  HMMA.16816.F32.BF16 R68, R4.reuse, R10, R68 ;  /* 0x0000000a0444723c */ /* 0x040fe20000041844 */
[----:B------:R-:W1:Y:S07]  /*37b0*/  LDSM.16.M88.4 R8, [R167+0x2000] ;  /* 0x00200000a708783b */ /* 0x000e6e0000000200 */
[C---:B------:R-:W-:Y:S08]  /*37c0*/  HMMA.16816.F32.BF16 R88, R4.reuse, R104, R88 ;  /* 0x000000680458723c */ /* 0x040ff00000041858 */
[----:B------:R-:W-:Y:S01]  /*37d0*/  HMMA.16816.F32.BF16 R84, R4, R106, R84 ;  /* 0x0000006a0454723c */ /* 0x000fe20000041854 */
[----:B------:R-:W1:Y:S07]  /*37e0*/  LDSM.16.M88.4 R104, [R166+0x5800] ;  /* 0x00580000a668783b */ /* 0x000e6e0000000200 */
[----:B---3--:R-:W-:Y:S08]  /*37f0*/  HMMA.16816.F32.BF16 R36, R108, R28, R36 ;  /* 0x0000001c6c24723c */ /* 0x008ff00000041824 */
[----:B----4-:R-:W-:Y:S08]  /*3800*/  HMMA.16816.F32.BF16 R16, R12, R92, R16 ;  /* 0x0000005c0c10723c */ /* 0x010ff00000041810 */
[----:B------:R-:W-:Y:S01]  /*3810*/  HMMA.16816.F32.BF16 R32, R108, R30, R32 ;  /* 0x0000001e6c20723c */ /* 0x000fe20000041820 */
[----:B------:R-:W3:Y:S07]  /*3820*/  LDSM.16.M88.4 R28, [R166+0x7400] ;  /* 0x00740000a61c783b */ /* 0x000eee0000000200 */
[----:B------:R-:W-:Y:S01]  /*3830*/  HMMA.16816.F32.BF16 R24, R12, R94, R24 ;  /* 0x0000005e0c18723c */ /* 0x000fe20000041818 */
[----:B------:R-:W-:Y:S07]  /*3840*/  LDSM.16.M88.4 R92, [R166+0x6400] ;  /* 0x00640000a65c783b */ /* 0x000fee0000000200 */
[C---:B------:R-:W-:Y:S08]  /*3850*/  HMMA.16816.F32.BF16 R64, R4.reuse, R96, R64 ;  /* 0x000000600440723c */ /* 0x040ff00000041840 */
[C---:B------:R-:W-:Y:S01]  /*3860*/  HMMA.16816.F32.BF16 R60, R4.reuse, R98, R60 ;  /* 0x00000062043c723c */ /* 0x040fe2000004183c */
[----:B------:R-:W-:Y:S07]  /*3870*/  LDSM.16.M88.4 R96, [R166+0x6000] ;  /* 0x00600000a660783b */ /* 0x000fee0000000200 */
[C---:B-----5:R-:W-:Y:S08]  /*3880*/  HMMA.16816.F32.BF16 R48, R4.reuse, R20, R48 ;  /* 0x000000140430723c */ /* 0x060ff00000041830 */
[----:B------:R-:W-:Y:S01]  /*3890*/  HMMA.16816.F32.BF16 R44, R4, R22, R44 ;  /* 0x00000016042c723c */ /* 0x000fe2000004182c */
[----:B------:R-:W-:Y:S04]  /*38a0*/  LDSM.16.M88.4 R20, [R118+0x7000] ;  /* 0x007000007614783b */ /* 0x000fe80000000200 */
[----:B------:R-:W4:Y:S03]  /*38b0*/  LDSM.16.M88.4 R4, [R165+0x2000] ;  /* 0x00200000a504783b */ /* 0x000f260000000200 */
[----:B-1----:R-:W-:Y:S08]  /*38c0*/  HMMA.16816.F32.BF16 R36, R12, R40, R36 ;  /* 0x000000280c24723c */ /* 0x002ff00000041824 */
[----:B--2---:R-:W-:Y:S08]  /*38d0*/  HMMA.16816.F32.BF16 R80, R108, R100, R80 ;  /* 0x000000646c50723c */ /* 0x004ff00000041850 */
[----:B------:R-:W-:Y:S08]  /*38e0*/  HMMA.16816.F32.BF16 R16, R8, R112, R16 ;  /* 0x000000700810723c */ /* 0x000ff00000041810 */
[C---:B------:R-:W-:Y:S01]  /*38f0*/  HMMA.16816.F32.BF16 R100, R108.reuse, R102, R76 ;  /* 0x000000666c64723c */ /* 0x040fe2000004184c */
[----:B------:R-:W1:Y:S07]  /*3900*/  LDSM.16.M88.4 R76, [R118+0x7400] ;  /* 0x00740000764c783b */ /* 0x000e6e0000000200 */
[C---:B------:R-:W-:Y:S08]  /*3910*/  HMMA.16816.F32.BF16 R88, R108.reuse, R104, R88 ;  /* 0x000000686c58723c */ /* 0x040ff00000041858 */
[----:B------:R-:W-:Y:S01]  /*3920*/  HMMA.16816.F32.BF16 R84, R108, R106, R84 ;  /* 0x0000006a6c54723c */ /* 0x000fe20000041854 */
[----:B------:R-:W2:Y:S07]  /*3930*/  LDSM.16.M88.4 R104, [R118+0x5800] ;  /* 0x005800007668783b */ /* 0x000eae0000000200 */
[C---:B------:R-:W-:Y:S08]  /*3940*/  HMMA.16816.F32.BF16 R24, R8.reuse, R114, R24 ;  /* 0x000000720818723c */ /* 0x040ff00000041818 */
[----:B---3--:R-:W-:Y:S08]  /*3950*/  HMMA.16816.F32.BF16 R36, R8, R28, R36 ;  /* 0x0000001c0824723c */ /* 0x008ff00000041824 */
[----:B------:R-:W-:Y:S08]  /*3960*/  HMMA.16816.F32.BF16 R32, R12, R42, R32 ;  /* 0x0000002a0c20723c */ /* 0x000ff00000041820 */
[C---:B----4-:R-:W-:Y:S08]  /*3970*/  HMMA.16816.F32.BF16 R16, R4.reuse, R20, R16 ;  /* 0x000000140410723c */ /* 0x050ff00000041810 */
[C---:B------:R-:W-:Y:S01]  /*3980*/  HMMA.16816.F32.BF16 R24, R4.reuse, R22, R24 ;  /* 0x000000160418723c */ /* 0x040fe20000041818 */
[----:B------:R-:W3:Y:S07]  /*3990*/  LDSM.16.M88.4 R20, [R166+0x7800] ;  /* 0x00780000a614783b */ /* 0x000eee0000000200 */
[----:B-1----:R-:W-:Y:S08]  /*39a0*/  HMMA.16816.F32.BF16 R36, R4, R76, R36 ;  /* 0x0000004c0424723c */ /* 0x002ff00000041824 */
[----:B------:R-:W-:Y:S01]  /*39b0*/  HMMA.16816.F32.BF16 R32, R8, R30, R32 ;  /* 0x0000001e0820723c */ /* 0x000fe20000041820 */
[----:B------:R-:W-:Y:S01]  /*39c0*/  FMUL.FTZ R16, R16, c[0x0][0x2ec] ;  /* 0x0000bb0010107a20 */ /* 0x000fe20000410000 */
[----:B------:R-:W-:Y:S01]  /*39d0*/  LDSM.16.M88.4 R28, [R166+0x6c00] ;  /* 0x006c0000a61c783b */ /* 0x000fe20000000200 */
[----:B------:R-:W-:-:S02]  /*39e0*/  FMUL.FTZ R17, R17, c[0x0][0x2ec] ;  /* 0x0000bb0011117a20 */ /* 0x000fc40000410000 */
[----:B------:R-:W-:Y:S01]  /*39f0*/  FMUL.FTZ R18, R18, c[0x0][0x2ec] ;  /* 0x0000bb0012127a20 */ /* 0x000fe20000410000 */
[----:B------:R-:W-:Y:S01]  /*3a00*/  MUFU.TANH R40, R16 ;  /* 0x0000001000287308 */ /* 0x000fe20000002400 */
[----:B------:R-:W-:Y:S01]  /*3a10*/  FMUL.FTZ R43, R19, c[0x0][0x2ec] ;  /* 0x0000bb00132b7a20 */ /* 0x000fe20000410000 */
[----:B--2---:R-:W-:Y:S01]  /*3a20*/  HMMA.16816.F32.BF16 R88, R12, R104, R88 ;  /* 0x000000680c58723c */ /* 0x004fe20000041858 */
[----:B------:R-:W-:Y:S02]  /*3a30*/  FMUL.FTZ R76, R24, c[0x0][0x2ec] ;  /* 0x0000bb00184c7a20 */ /* 0x000fe40000410000 */
[----:B------:R-:W-:-:S03]  /*3a40*/  FMUL.FTZ R77, R25, c[0x0][0x2ec] ;  /* 0x0000bb00194d7a20 */ /* 0x000fc60000410000 */
[----:B------:R-:W1:Y:S02]  /*3a50*/  MUFU.TANH R42, R17 ;  /* 0x00000011002a7308 */ /* 0x000e640000002400 */
[----:B------:R-:W-:Y:S01]  /*3a60*/  HMMA.16816.F32.BF16 R84, R12, R106, R84 ;  /* 0x0000006a0c54723c */ /* 0x000fe20000041854 */
[----:B------:R-:W-:Y:S02]  /*3a70*/  FMUL.FTZ R36, R36, c[0x0][0x2ec] ;  /* 0x0000bb0024247a20 */ /* 0x000fe40000410000 */
[----:B------:R-:W-:-:S03]  /*3a80*/  FMUL.FTZ R37, R37, c[0x0][0x2ec] ;  /* 0x0000bb0025257a20 */ /* 0x000fc60000410000 */
[----:B------:R2:W-:Y:S02]  /*3a90*/  MUFU.TANH R41, R18 ;  /* 0x0000001200297308 */ /* 0x0005e40000002400 */
[C---:B------:R-:W-:Y:S06]  /*3aa0*/  HMMA.16816.F32.BF16 R64, R108.reuse, R92, R64 ;  /* 0x0000005c6c40723c */ /* 0x040fec0000041840 */
[----:B------:R-:W-:Y:S01]  /*3ab0*/  MUFU.TANH R43, R43 ;  /* 0x0000002b002b7308 */ /* 0x000fe20000002400 */
[----:B------:R-:W-:Y:S01]  /*3ac0*/  FMUL.FTZ R92, R26, c[0x0][0x2ec] ;  /* 0x0000bb001a5c7a20 */ /* 0x000fe20000410000 */
[----:B------:R-:W-:Y:S01]  /*3ad0*/  HMMA.16816.F32.BF16 R72, R108, R96, R72 ;  /* 0x000000606c48723c */ /* 0x000fe20000041848 */
[----:B------:R-:W-:-:S02]  /*3ae0*/  FMUL.FTZ R93, R27, c[0x0][0x2ec] ;  /* 0x0000bb001b5d7a20 */ /* 0x000fc40000410000 */
[----:B------:R-:W4:Y:S03]  /*3af0*/  LDSM.16.M88.4 R24, [R118+0x5c00] ;  /* 0x005c00007618783b */ /* 0x000f260000000200 */
[----:B------:R-:W-:Y:S01]  /*3b00*/  MUFU.TANH R76, R76 ;  /* 0x0000004c004c7308 */ /* 0x000fe20000002400 */
[----:B--2---:R-:W2:Y:S01]  /*3b10*/  LDSM.16.M88.4 R16, [R118+0x7800] ;  /* 0x007800007610783b */ /* 0x004ea20000000200 */
[C---:B------:R-:W-:Y:S03]  /*3b20*/  HMMA.16816.F32.BF16 R68, R108.reuse, R98, R68 ;  /* 0x000000626c44723c */ /* 0x040fe60000041844 */
[----:B------:R-:W5:Y:S03]  /*3b30*/  LDSM.16.M88.4 R96, [R166+0x6800] ;  /* 0x00680000a660783b */ /* 0x000f660000000200 */
[----:B------:R-:W-:Y:S02]  /*3b40*/  MUFU.TANH R92, R92 ;  /* 0x0000005c005c7308 */ /* 0x000fe40000002400 */
[----:B------:R-:W-:Y:S06]  /*3b50*/  HMMA.16816.F32.BF16 R60, R108, R94, R60 ;  /* 0x0000005e6c3c723c */ /* 0x000fec000004183c */
[----:B------:R-:W-:Y:S01]  /*3b60*/  MUFU.TANH R94, R36 ;  /* 0x00000024005e7308 */ /* 0x000fe20000002400 */
[----:B------:R-:W-:Y:S01]  /*3b70*/  FMUL.FTZ R95, R39, c[0x0][0x2ec] ;  /* 0x0000bb00275f7a20 */ /* 0x000fe20000410000 */
[----:B------:R-:W-:Y:S06]  /*3b80*/  HMMA.16816.F32.BF16 R32, R4, R78, R32 ;  /* 0x0000004e0420723c */ /* 0x000fec0000041820 */
[----:B------:R1:W-:Y:S01]  /*3b90*/  MUFU.TANH R78, R37 ;  /* 0x00000025004e7308 */ /* 0x0003e20000002400 */
[----:B------:R-:W-:Y:S01]  /*3ba0*/  FMUL.FTZ R79, R38, c[0x0][0x2ec] ;  /* 0x0000bb00264f7a20 */ /* 0x000fe20000410000 */
[C---:B---3--:R-:W-:Y:S06]  /*3bb0*/  HMMA.16816.F32.BF16 R88, R8.reuse, R20, R88 ;  /* 0x000000140858723c */ /* 0x048fec0000041858 */
[----:B------:R-:W3:Y:S02]  /*3bc0*/  MUFU.TANH R77, R77 ;  /* 0x0000004d004d7308 */ /* 0x000ee40000002400 */
[----:B------:R-:W-:Y:S01]  /*3bd0*/  HMMA.16816.F32.BF16 R84, R8, R22, R84 ;  /* 0x000000160854723c */ /* 0x000fe20000041854 */
[----:B------:R-:W-:Y:S04]  /*3be0*/  LDSM.16.M88.4 R20, [R166+0x7c00] ;  /* 0x007c0000a614783b */ /* 0x000fe80000000200 */
[----:B-1----:R-:W1:Y:S01]  /*3bf0*/  LDSM.16.M88.4 R36, [R118+0x6000] ;  /* 0x006000007624783b */ /* 0x002e620000000200 */
[----:B------:R-:W1:Y:S02]  /*3c00*/  MUFU.TANH R93, R93 ;  /* 0x0000005d005d7308 */ /* 0x000e640000002400 */
[----:B----4-:R-:W-:Y:S01]  /*3c10*/  HMMA.16816.F32.BF16 R80, R12, R24, R80 ;  /* 0x000000180c50723c */ /* 0x010fe20000041850 */
[----:B------:R-:W-:-:S02]  /*3c20*/  FMUL.FTZ R32, R32, c[0x0][0x2ec] ;  /* 0x0000bb0020207a20 */ /* 0x000fc40000410000 */
[----:B------:R-:W-:Y:S02]  /*3c30*/  FMUL.FTZ R33, R33, c[0x0][0x2ec] ;  /* 0x0000bb0021217a20 */ /* 0x000fe40000410000 */
[----:B------:R-:W-:Y:S02]  /*3c40*/  FMUL.FTZ R34, R34, c[0x0][0x2ec] ;  /* 0x0000bb0022227a20 */ /* 0x000fe40000410000 */
[----:B------:R-:W-:Y:S01]  /*3c50*/  FMUL.FTZ R35, R35, c[0x0][0x2ec] ;  /* 0x0000bb0023237a20 */ /* 0x000fe20000410000 */
[C---:B--2---:R-:W-:Y:S01]  /*3c60*/  HMMA.16816.F32.BF16 R88, R4.reuse, R16, R88 ;  /* 0x000000100458723c */ /* 0x044fe20000041858 */
[----:B------:R-:W2:Y:S07]  /*3c70*/  MUFU.TANH R79, R79 ;  /* 0x0000004f004f7308 */ /* 0x000eae0000002400 */
[----:B------:R-:W-:Y:S01]  /*3c80*/  HMMA.16816.F32.BF16 R84, R4, R18, R84 ;  /* 0x000000120454723c */ /* 0x000fe20000041854 */
[----:B------:R-:W4:Y:S01]  /*3c90*/  LDSM.16.M88.4 R16, [R166+0x8000] ;  /* 0x00800000a610783b */ /* 0x000f220000000200 */
[----:B------:R-:W1:Y:S06]  /*3ca0*/  MUFU.TANH R95, R95 ;  /* 0x0000005f005f7308 */ /* 0x000e6c0000002400 */
[----:B------:R-:W-:Y:S01]  /*3cb0*/  HMMA.16816.F32.BF16 R100, R12, R26, R100 ;  /* 0x0000001a0c64723c */ /* 0x000fe20000041864 */
[----:B------:R-:W2:Y:S07]  /*3cc0*/  LDSM.16.M88.4 R24, [R118+0x7c00] ;  /* 0x007c00007618783b */ /* 0x000eae0000000200 */
[----:B-----5:R-:W-:Y:S01]  /*3cd0*/  HMMA.16816.F32.BF16 R56, R108, R96, R56 ;  /* 0x000000606c38723c */ /* 0x020fe20000041838 */
[----:B------:R-:W5:Y:S01]  /*3ce0*/  MUFU.TANH R97, R32 ;  /* 0x0000002000617308 */ /* 0x000f620000002400 */
[----:B------:R-:W-:-:S02]  /*3cf0*/  FMUL.FTZ R209, R89, c[0x0][0x2ec] ;  /* 0x0000bb0059d17a20 */ /* 0x000fc40000410000 */
[----:B------:R-:W-:Y:S02]  /*3d00*/  FMUL.FTZ R91, R91, c[0x0][0x2ec] ;  /* 0x0000bb005b5b7a20 */ /* 0x000fe40000410000 */
[----:B------:R-:W-:Y:S02]  /*3d10*/  FMUL.FTZ R88, R88, c[0x0][0x2ec] ;  /* 0x0000bb0058587a20 */ /* 0x000fe40000410000 */
[----:B------:R-:W-:Y:S01]  /*3d20*/  HMMA.16816.F32.BF16 R52, R108, R98, R52 ;  /* 0x000000626c34723c */ /* 0x000fe20000041834 */
[----:B------:R-:W-:Y:S01]  /*3d30*/  MUFU.TANH R96, R33 ;  /* 0x0000002100607308 */ /* 0x000fe20000002400 */
[----:B------:R-:W-:Y:S02]  /*3d40*/  FMUL.FTZ R84, R84, c[0x0][0x2ec] ;  /* 0x0000bb0054547a20 */ /* 0x000fe40000410000 */
[----:B------:R-:W-:Y:S02]  /*3d50*/  FMUL.FTZ R86, R86, c[0x0][0x2ec] ;  /* 0x0000bb0056567a20 */ /* 0x000fe40000410000 */
[----:B------:R-:W-:-:S02]  /*3d60*/  FMUL.FTZ R89, R90, c[0x0][0x2ec] ;  /* 0x0000bb005a597a20 */ /* 0x000fc40000410000 */
[----:B-1----:R-:W-:Y:S01]  /*3d70*/  HMMA.16816.F32.BF16 R72, R12, R36, R72 ;  /* 0x000000240c48723c */ /* 0x002fe20000041848 */
[----:B------:R-:W1:Y:S01]  /*3d80*/  MUFU.TANH R99, R34 ;  /* 0x0000002200637308 */ /* 0x000e620000002400 */
[----:B------:R-:W-:Y:S02]  /*3d90*/  FMUL.FTZ R85, R85, c[0x0][0x2ec] ;  /* 0x0000bb0055557a20 */ /* 0x000fe40000410000 */
[----:B------:R-:W-:-:S04]  /*3da0*/  FMUL.FTZ R87, R87, c[0x0][0x2ec] ;  /* 0x0000bb0057577a20 */ /* 0x000fc80000410000 */
[----:B------:R-:W-:Y:S01]  /*3db0*/  HMMA.16816.F32.BF16 R68, R12, R38, R68 ;  /* 0x000000260c44723c */ /* 0x000fe20000041844 */
[----:B------:R1:W1:Y:S07]  /*3dc0*/  MUFU.TANH R98, R35 ;  /* 0x0000002300627308 */ /* 0x00026e0000002400 */
[C---:B------:R-:W-:Y:S01]  /*3dd0*/  HMMA.16816.F32.BF16 R80, R8.reuse, R20, R80 ;  /* 0x000000140850723c */ /* 0x040fe20000041850 */
[----:B------:R-:W2:Y:S07]  /*3de0*/  MUFU.TANH R209, R209 ;  /* 0x000000d100d17308 */ /* 0x000eae0000002400 */
[C---:B------:R-:W-:Y:S01]  /*3df0*/  HMMA.16816.F32.BF16 R100, R8.reuse, R22, R100 ;  /* 0x000000160864723c */ /* 0x040fe20000041864 */
[----:B-1----:R-:W1:Y:S01]  /*3e00*/  LDSM.16.M88.4 R32, [R118+0x6400] ;  /* 0x006400007620783b */ /* 0x002e620000000200 */
[----:B------:R-:W1:Y:S03]  /*3e10*/  MUFU.TANH R203, R91 ;  /* 0x0000005b00cb7308 */ /* 0x000e660000002400 */
[----:B------:R-:W1:Y:S03]  /*3e20*/  LDSM.16.M88.4 R20, [R118+0x8000] ;  /* 0x008000007614783b */ /* 0x000e660000000200 */
[C---:B----4-:R-:W-:Y:S02]  /*3e30*/  HMMA.16816.F32.BF16 R72, R8.reuse, R16, R72 ;  /* 0x000000100848723c */ /* 0x050fe40000041848 */
[----:B------:R-:W4:Y:S06]  /*3e40*/  MUFU.TANH R207, R84 ;  /* 0x0000005400cf7308 */ /* 0x000f2c0000002400 */
[----:B------:R-:W-:Y:S01]  /*3e50*/  HMMA.16816.F32.BF16 R68, R8, R18, R68 ;  /* 0x000000120844723c */ /* 0x000fe20000041844 */
[----:B------:R-:W3:Y:S01]  /*3e60*/  LDSM.16.M88.4 R16, [R166+0x8400] ;  /* 0x00840000a610783b */ /* 0x000ee20000000200 */
[----:B------:R-:W1:Y:S06]  /*3e70*/  MUFU.TANH R201, R86 ;  /* 0x0000005600c97308 */ /* 0x000e6c0000002400 */
[C---:B--2---:R-:W-:Y:S02]  /*3e80*/  HMMA.16816.F32.BF16 R80, R4.reuse, R24, R80 ;  /* 0x000000180450723c */ /* 0x044fe40000041850 */
[----:B------:R-:W2:Y:S06]  /*3e90*/  MUFU.TANH R88, R88 ;  /* 0x0000005800587308 */ /* 0x000eac0000002400 */
[----:B------:R-:W-:Y:S01]  /*3ea0*/  HMMA.16816.F32.BF16 R100, R4, R26, R100 ;  /* 0x0000001a0464723c */ /* 0x000fe20000041864 */
[----:B------:R-:W2:Y:S01]  /*3eb0*/  LDSM.16.M88.4 R24, [R118+0x6800] ;  /* 0x006800007618783b */ /* 0x000ea20000000200 */
[----:B------:R-:W2:Y:S06]  /*3ec0*/  MUFU.TANH R89, R89 ;  /* 0x0000005900597308 */ /* 0x000eac0000002400 */
[----:B------:R-:W-:Y:S02]  /*3ed0*/  HMMA.16816.F32.BF16 R48, R108, R28, R48 ;  /* 0x0000001c6c30723c */ /* 0x000fe40000041830 */
[----:B------:R-:W2:Y:S06]  /*3ee0*/  MUFU.TANH R211, R85 ;  /* 0x0000005500d37308 */ /* 0x000eac0000002400 */
[----:B-1----:R-:W-:Y:S01]  /*3ef0*/  HMMA.16816.F32.BF16 R64, R12, R32, R64 ;  /* 0x000000200c40723c */ /* 0x002fe20000041840 */
[----:B------:R-:W-:Y:S01]  /*3f00*/  FMUL.FTZ R80, R80, c[0x0][0x2ec] ;  /* 0x0000bb0050507a20 */ /* 0x000fe20000410000 */
[----:B------:R-:W-:Y:S01]  /*3f10*/  MUFU.TANH R205, R87 ;  /* 0x0000005700cd7308 */ /* 0x000fe20000002400 */
[----:B------:R-:W-:-:S02]  /*3f20*/  FMUL.FTZ R82, R82, c[0x0][0x2ec] ;  /* 0x0000bb0052527a20 */ /* 0x000fc40000410000 */
[----:B------:R-:W-:Y:S02]  /*3f30*/  FMUL.FTZ R81, R81, c[0x0][0x2ec] ;  /* 0x0000bb0051517a20 */ /* 0x000fe40000410000 */
[----:B------:R-:W-:Y:S01]  /*3f40*/  FMUL.FTZ R83, R83, c[0x0][0x2ec] ;  /* 0x0000bb0053537a20 */ /* 0x000fe20000410000 */
[----:B------:R-:W-:Y:S01]  /*3f50*/  HMMA.16816.F32.BF16 R60, R12, R34, R60 ;  /* 0x000000220c3c723c */ /* 0x000fe2000004183c */
[----:B------:R-:W1:Y:S01]  /*3f60*/  LDSM.16.M88.4 R32, [R118+0x8400] ;  /* 0x008400007620783b */ /* 0x000e620000000200 */
[----:B------:R-:W1:Y:S01]  /*3f70*/  MUFU.TANH R193, R80 ;  /* 0x0000005000c17308 */ /* 0x000e620000002400 */
[----:B------:R-:W-:Y:S02]  /*3f80*/  FMUL.FTZ R100, R100, c[0x0][0x2ec] ;  /* 0x0000bb0064647a20 */ /* 0x000fe40000410000 */
[----:B------:R-:W-:Y:S02]  /*3f90*/  FMUL.FTZ R101, R101, c[0x0][0x2ec] ;  /* 0x0000bb0065657a20 */ /* 0x000fe40000410000 */
[----:B------:R-:W-:Y:S01]  /*3fa0*/  FMUL.FTZ R103, R103, c[0x0][0x2ec] ;  /* 0x0000bb0067677a20 */ /* 0x000fe20000410000 */
[C---:B------:R-:W-:Y:S01]  /*3fb0*/  HMMA.16816.F32.BF16 R72, R4.reuse, R20, R72 ;  /* 0x000000140448723c */ /* 0x040fe20000041848 */
[----:B------:R-:W-:Y:S01]  /*3fc0*/  FMUL.FTZ R102, R102, c[0x0][0x2ec] ;  /* 0x0000bb0066667a20 */ /* 0x000fe20000410000 */
[----:B------:R-:W1:Y:S06]  /*3fd0*/  MUFU.TANH R185, R82 ;  /* 0x0000005200b97308 */ /* 0x000e6c0000002400 */
[----:B------:R-:W-:Y:S01]  /*3fe0*/  HMMA.16816.F32.BF16 R68, R4, R22, R68 ;  /* 0x000000160444723c */ /* 0x000fe20000041844 */
[----:B------:R-:W1:Y:S01]  /*3ff0*/  LDSM.16.M88.4 R20, [R166+0x8800] ;  /* 0x00880000a614783b */ /* 0x000e620000000200 */
[----:B------:R-:W1:Y:S06]  /*4000*/  MUFU.TANH R197, R81 ;  /* 0x0000005100c57308 */ /* 0x000e6c0000002400 */
[----:B------:R-:W-:Y:S01]  /*4010*/  HMMA.16816.F32.BF16 R44, R108, R30, R44 ;  /* 0x0000001e6c2c723c */ /* 0x000fe2000004182c */
[----:B------:R-:W4:Y:S01]  /*4020*/  LDSM.16.M88.4 R28, [R118+0x6c00] ;  /* 0x006c0000761c783b */ /* 0x000f220000000200 */
[----:B------:R-:W1:Y:S06]  /*4030*/  MUFU.TANH R191, R83 ;  /* 0x0000005300bf7308 */ /* 0x000e6c0000002400 */
[----:B---3--:R-:W-:Y:S01]  /*4040*/  HMMA.16816.F32.BF16 R64, R8, R16, R64 ;  /* 0x000000100840723c */ /* 0x008fe20000041840 */
[----:B------:R-:W-:Y:S01]  /*4050*/  FMUL.FTZ R73, R73, c[0x0][0x2ec] ;  /* 0x0000bb0049497a20 */ /* 0x000fe20000410000 */
[----:B------:R-:W3:Y:S01]  /*4060*/  MUFU.TANH R195, R100 ;  /* 0x0000006400c37308 */ /* 0x000ee20000002400 */
[----:B------:R-:W-:-:S02]  /*4070*/  FMUL.FTZ R72, R72, c[0x0][0x2ec] ;  /* 0x0000bb0048487a20 */ /* 0x000fc40000410000 */
[----:B------:R-:W-:Y:S02]  /*4080*/  FMUL.FTZ R74, R74, c[0x0][0x2ec] ;  /* 0x0000bb004a4a7a20 */ /* 0x000fe40000410000 */
[----:B------:R-:W-:Y:S01]  /*4090*/  IADD3 R16, R129, 0x1, R174 ;  /* 0x0000000181107810 */ /* 0x000fe20007ffe0ae */
[----:B--2---:R-:W-:Y:S01]  /*40a0*/  HMMA.16816.F32.BF16 R56, R12, R24, R56 ;  /* 0x000000180c38723c */ /* 0x004fe20000041838 */
[----:B------:R-:W-:Y:S01]  /*40b0*/  FMUL.FTZ R69, R69, c[0x0][0x2ec] ;  /* 0x0000bb0045457a20 */ /* 0x000fe20000410000 */
[----:B------:R-:W-:Y:S01]  /*40c0*/  MUFU.TANH R163, R73 ;  /* 0x0000004900a37308 */ /* 0x000fe20000002400 */
[----:B------:R-:W-:Y:S01]  /*40d0*/  IADD3 R16, R116, R16, -R131 ;  /* 0x0000001074107210 */ /* 0x000fe20007ffe883 */
[----:B------:R-:W-:Y:S02]  /*40e0*/  FMUL.FTZ R157, R71, c[0x0][0x2ec] ;  /* 0x0000bb00479d7a20 */ /* 0x000fe40000410000 */
[----:B------:R-:W-:Y:S01]  /*40f0*/  FMUL.FTZ R68, R68, c[0x0][0x2ec] ;  /* 0x0000bb0044447a20 */ /* 0x000fe20000410000 */
[----:B------:R-:W-:Y:S01]  /*4100*/  IADD3 R17, R16, c[0x0][0x2e8], RZ ;  /* 0x0000ba0010117a10 */ /* 0x000fe20007ffe0ff */
[----:B------:R-:W-:Y:S01]  /*4110*/  IMAD.IADD R24, R123, 0x1, R138 ;  /* 0x000000017b187824 */ /* 0x000fe200078e028a */
[----:B------:R-:W-:Y:S01]  /*4120*/  HMMA.16816.F32.BF16 R60, R8, R18, R60 ;  /* 0x00000012083c723c */ /* 0x000fe2000004183c */
[----:B------:R2:W-:Y:S01]  /*4130*/  MUFU.TANH R161, R69 ;  /* 0x0000004500a17308 */ /* 0x0005e20000002400 */
[----:B------:R-:W-:Y:S01]  /*4140*/  IADD3 R139, R17, 0x8, RZ ;  /* 0x00000008118b7810 */ /* 0x000fe20007ffe0ff */
[----:B------:R-:W-:Y:S01]  /*4150*/  FMUL.FTZ R70, R70, c[0x0][0x2ec] ;  /* 0x0000bb0046467a20 */ /* 0x000fe20000410000 */
[----:B------:R-:W-:Y:S01]  /*4160*/  IADD3 R16, R24, 0x1, RZ ;  /* 0x0000000118107810 */ /* 0x000fe20007ffe0ff */
[----:B------:R-:W-:Y:S01]  /*4170*/  FMUL.FTZ R75, R75, c[0x0][0x2ec] ;  /* 0x0000bb004b4b7a20 */ /* 0x000fe20000410000 */
[----:B------:R-:W-:-:S02]  /*4180*/  IMNMX R140, R17, R116, PT ;  /* 0x00000074118c7217 */ /* 0x000fc40003800200 */
[----:B------:R-:W-:Y:S01]  /*4190*/  IMNMX R139, R139, R116, PT ;  /* 0x000000748b8b7217 */ /* 0x000fe20003800200 */
[----:B-1----:R-:W-:Y:S01]  /*41a0*/  HMMA.16816.F32.BF16 R64, R4, R32, R64 ;  /* 0x000000200440723c */ /* 0x002fe20000041840 */
[C---:B------:R-:W-:Y:S01]  /*41b0*/  ISETP.GE.AND P4, PT, R16.reuse, R140, PT ;  /* 0x0000008c1000720c */ /* 0x040fe20003f86270 */
[----:B------:R-:W1:Y:S01]  /*41c0*/  MUFU.TANH R199, R101 ;  /* 0x0000006500c77308 */ /* 0x000e620000002400 */
[----:B------:R-:W-:Y:S02]  /*41d0*/  ISETP.GE.AND P2, PT, R16, R139, PT ;  /* 0x0000008b1000720c */ /* 0x000fe40003f46270 */
[----:B------:R-:W-:-:S03]  /*41e0*/  IADD3 R16, R24, 0x9, RZ ;  /* 0x0000000918107810 */ /* 0x000fc60007ffe0ff */
[----:B------:R-:W-:Y:S01]  /*41f0*/  HMMA.16816.F32.BF16 R52, R12, R26, R52 ;  /* 0x0000001a0c34723c */ /* 0x000fe20000041834 */
[CC--:B------:R-:W-:Y:S01]  /*4200*/  ISETP.GE.AND P5, PT, R16.reuse, R140.reuse, PT ;  /* 0x0000008c1000720c */ /* 0x0c0fe20003fa6270 */
[----:B------:R-:W1:Y:S01]  /*4210*/  MUFU.TANH R187, R103 ;  /* 0x0000006700bb7308 */ /* 0x000e620000002400 */
[-C--:B------:R-:W-:Y:S02]  /*4220*/  ISETP.GE.AND P1, PT, R16, R139.reuse, PT ;  /* 0x0000008b1000720c */ /* 0x080fe40003f26270 */
[----:B------:R-:W1:Y:S01]  /*4230*/  LDSM.16.M88.4 R16, [R118+0x8800] ;  /* 0x008800007610783b */ /* 0x000e620000000200 */
[----:B--2---:R-:W-:Y:S01]  /*4240*/  FSEL R69, R42, -INF , !P4 ;  /* 0xff8000002a457808 */ /* 0x004fe20006000000 */
[----:B------:R-:W-:Y:S01]  /*4250*/  IMAD R27, R127, 0x20, R2 ;  /* 0x000000207f1b7824 */ /* 0x000fe200078e0202 */
[----:B------:R-:W-:Y:S01]  /*4260*/  IADD3 R2, R24, 0x8, RZ ;  /* 0x0000000818027810 */ /* 0x000fe20007ffe0ff */
[----:B------:R-:W-:Y:S01]  /*4270*/  HMMA.16816.F32.BF16 R56, R8, R20, R56 ;  /* 0x000000140838723c */ /* 0x000fe20000041838 */
[----:B------:R-:W-:Y:S01]  /*4280*/  FSEL R77, R77, -INF , !P5 ;  /* 0xff8000004d4d7808 */ /* 0x000fe20006800000 */
[----:B------:R-:W2:Y:S01]  /*4290*/  MUFU.TANH R155, R72 ;  /* 0x00000048009b7308 */ /* 0x000ea20000002400 */
[----:B------:R-:W-:Y:S01]  /*42a0*/  ISETP.GE.AND P3, PT, R2, R140, PT ;  /* 0x0000008c0200720c */ /* 0x000fe20003f66270 */
[----:B------:R-:W-:Y:S01]  /*42b0*/  IMAD.IADD R164, R0, 0x1, R27 ;  /* 0x0000000100a47824 */ /* 0x000fe200078e021b */
[----:B------:R-:W-:-:S02]  /*42c0*/  ISETP.GE.AND P0, PT, R2, R139, PT ;  /* 0x0000008b0200720c */ /* 0x000fc40003f06270 */
[C---:B------:R-:W-:Y:S01]  /*42d0*/  IADD3 R2, R24.reuse, 0x10, RZ ;  /* 0x0000001018027810 */ /* 0x040fe20007ffe0ff */
[----:B----4-:R-:W-:Y:S01]  /*42e0*/  HMMA.16816.F32.BF16 R48, R12, R28, R48 ;  /* 0x0000001c0c30723c */ /* 0x010fe20000041830 */
[----:B------:R-:W-:Y:S01]  /*42f0*/  IADD3 R20, R24, 0x11, RZ ;  /* 0x0000001118147810 */ /* 0x000fe20007ffe0ff */
[----:B------:R-:W-:Y:S01]  /*4300*/  FMUL.FTZ R131, R67, c[0x0][0x2ec] ;  /* 0x0000bb0043837a20 */ /* 0x000fe20000410000 */
[----:B------:R-:W-:Y:S01]  /*4310*/  FSEL R71, R76, -INF , !P3 ;  /* 0xff8000004c477808 */ /* 0x000fe20005800000 */
[----:B------:R-:W-:Y:S01]  /*4320*/  FMUL.FTZ R65, R65, c[0x0][0x2ec] ;  /* 0x0000bb0041417a20 */ /* 0x000fe20000410000 */
[----:B------:R-:W-:Y:S01]  /*4330*/  FSEL R33, R92, -INF , !P0 ;  /* 0xff8000005c217808 */ /* 0x000fe20004000000 */
[----:B------:R-:W4:Y:S01]  /*4340*/  MUFU.TANH R153, R74 ;  /* 0x0000004a00997308 */ /* 0x000f220000002400 */
[----:B------:R-:W-:Y:S01]  /*4350*/  FSEL R29, R43, -INF , !P2 ;  /* 0xff8000002b1d7808 */ /* 0x000fe20005000000 */
[----:B------:R-:W-:Y:S01]  /*4360*/  HMMA.16816.F32.BF16 R60, R4, R34, R60 ;  /* 0x00000022043c723c */ /* 0x000fe2000004183c */
[-C--:B------:R-:W-:Y:S01]  /*4370*/  ISETP.GE.AND P4, PT, R2, R140.reuse, PT ;  /* 0x0000008c0200720c */ /* 0x080fe20003f86270 */
[----:B------:R-:W-:Y:S01]  /*4380*/  FMUL.FTZ R64, R64, c[0x0][0x2ec] ;  /* 0x0000bb0040407a20 */ /* 0x000fe20000410000 */
[-C--:B------:R-:W-:Y:S01]  /*4390*/  ISETP.GE.AND P2, PT, R2, R139.reuse, PT ;  /* 0x0000008b0200720c */ /* 0x080fe20003f46270 */
[----:B------:R-:W-:Y:S01]  /*43a0*/  FMUL.FTZ R25, R66, c[0x0][0x2ec] ;  /* 0x0000bb0042197a20 */ /* 0x000fe20000410000 */
[C---:B------:R-:W-:Y:S01]  /*43b0*/  ISETP.GE.AND P3, PT, R20.reuse, R140, PT ;  /* 0x0000008c1400720c */ /* 0x040fe20003f66270 */
[----:B------:R1:W-:Y:S01]  /*43c0*/  MUFU.TANH R141, R65 ;  /* 0x00000041008d7308 */ /* 0x0003e20000002400 */
[----:B------:R-:W-:Y:S01]  /*43d0*/  ISETP.GE.AND P0, PT, R20, R139, PT ;  /* 0x0000008b1400720c */ /* 0x000fe20003f06270 */
[----:B------:R-:W-:Y:S01]  /*43e0*/  HMMA.16816.F32.BF16 R52, R8, R22, R52 ;  /* 0x000000160834723c */ /* 0x000fe20000041834 */
[----:B------:R-:W-:-:S02]  /*43f0*/  IADD3 R21, R24, 0x18, RZ ;  /* 0x0000001818157810 */ /* 0x000fc40007ffe0ff */
[----:B------:R-:W-:Y:S02]  /*4400*/  IADD3 R20, R24, 0x19, RZ ;  /* 0x0000001918147810 */ /* 0x000fe40007ffe0ff */
[----:B------:R-:W-:Y:S01]  /*4410*/  FSEL R93, R93, -INF , !P1 ;  /* 0xff8000005d5d7808 */ /* 0x000fe20004800000 */
[----:B------:R-:W2:Y:S01]  /*4420*/  MUFU.TANH R151, R68 ;  /* 0x0000004400977308 */ /* 0x000ea20000002400 */
[----:B------:R-:W-:Y:S01]  /*4430*/  FSEL R35, R94, -INF , !P4 ;  /* 0xff8000005e237808 */ /* 0x000fe20006000000 */
[----:B------:R-:W-:Y:S01]  /*4440*/  HMMA.16816.F32.BF16 R44, R12, R30, R44 ;  /* 0x0000001e0c2c723c */ /* 0x000fe2000004182c */
[----:B------:R-:W-:Y:S02]  /*4450*/  FSEL R79, R79, -INF , !P2 ;  /* 0xff8000004f4f7808 */ /* 0x000fe40005000000 */
[CC--:B------:R-:W-:Y:S02]  /*4460*/  ISETP.GE.AND P5, PT, R21.reuse, R140.reuse, PT ;  /* 0x0000008c1500720c */ /* 0x0c0fe40003fa6270 */
[-C--:B------:R-:W-:Y:S01]  /*4470*/  ISETP.GE.AND P1, PT, R21, R139.reuse, PT ;  /* 0x0000008b1500720c */ /* 0x080fe20003f26270 */
[----:B------:R-:W2:Y:S01]  /*4480*/  MUFU.TANH R149, R70 ;  /* 0x0000004600957308 */ /* 0x000ea20000002400 */
[CC--:B------:R-:W-:Y:S01]  /*4490*/  ISETP.GE.AND P4, PT, R20.reuse, R140.reuse, PT ;  /* 0x0000008c1400720c */ /* 0x0c0fe20003f86270 */
[C---:B-1----:R-:W-:Y:S01]  /*44a0*/  HMMA.16816.F32.BF16 R56, R4.reuse, R16, R56 ;  /* 0x000000100438723c */ /* 0x042fe20000041838 */
[----:B------:R-:W-:Y:S01]  /*44b0*/  ISETP.GE.AND P2, PT, R20, R139, PT ;  /* 0x0000008b1400720c */ /* 0x000fe20003f46270 */
[----:B------:R-:W-:Y:S01]  /*44c0*/  FMUL.FTZ R60, R60, c[0x0][0x2ec] ;  /* 0x0000bb003c3c7a20 */ /* 0x000fe20000410000 */
[----:B------:R-:W-:Y:S01]  /*44d0*/  IADD3 R21, R24, 0x20, RZ ;  /* 0x0000002018157810 */ /* 0x000fe20007ffe0ff */
[----:B------:R-:W-:Y:S01]  /*44e0*/  FMUL.FTZ R62, R62, c[0x0][0x2ec] ;  /* 0x0000bb003e3e7a20 */ /* 0x000fe20000410000 */
[----:B------:R-:W-:Y:S01]  /*44f0*/  IADD3 R20, R24, 0x21, RZ ;  /* 0x0000002118147810 */ /* 0x000fe20007ffe0ff */
[----:B------:R-:W1:Y:S01]  /*4500*/  MUFU.TANH R157, R157 ;  /* 0x0000009d009d7308 */ /* 0x000e620000002400 */
[----:B------:R-:W-:Y:S01]  /*4510*/  FSEL R67, R78, -INF , !P3 ;  /* 0xff8000004e437808 */ /* 0x000fe20005800000 */
[----:B------:R-:W-:Y:S01]  /*4520*/  HMMA.16816.F32.BF16 R52, R4, R18, R52 ;  /* 0x000000120434723c */ /* 0x000fe20000041834 */
[----:B------:R-:W-:Y:S01]  /*4530*/  FSEL R95, R95, -INF , !P0 ;  /* 0xff8000005f5f7808 */ /* 0x000fe20004000000 */
[----:B------:R-:W-:Y:S01]  /*4540*/  FMUL.FTZ R61, R61, c[0x0][0x2ec] ;  /* 0x0000bb003d3d7a20 */ /* 0x000fe20000410000 */
[----:B-----5:R-:W-:Y:S01]  /*4550*/  FSEL R97, R97, -INF , !P5 ;  /* 0xff80000061617808 */ /* 0x020fe20006800000 */
[----:B------:R-:W-:Y:S01]  /*4560*/  FMUL.FTZ R63, R63, c[0x0][0x2ec] ;  /* 0x0000bb003f3f7a20 */ /* 0x000fe20000410000 */
[----:B------:R-:W-:Y:S01]  /*4570*/  FSEL R99, R99, -INF , !P1 ;  /* 0xff80000063637808 */ /* 0x000fe20004800000 */
[----:B------:R-:W5:Y:S01]  /*4580*/  MUFU.TANH R2, R64 ;  /* 0x0000004000027308 */ /* 0x000f620000002400 */
[----:B------:R-:W-:-:S02]  /*4590*/  ISETP.GE.AND P3, PT, R21, R140, PT ;  /* 0x0000008c1500720c */ /* 0x000fc40003f66270 */
[-C--:B------:R-:W-:Y:S02]  /*45a0*/  ISETP.GE.AND P0, PT, R21, R139.reuse, PT ;  /* 0x0000008b1500720c */ /* 0x080fe40003f06270 */
[CC--:B------:R-:W-:Y:S02]  /*45b0*/  ISETP.GE.AND P5, PT, R20.reuse, R140.reuse, PT ;  /* 0x0000008c1400720c */ /* 0x0c0fe40003fa6270 */
[-C--:B------:R-:W-:Y:S01]  /*45c0*/  ISETP.GE.AND P1, PT, R20, R139.reuse, PT ;  /* 0x0000008b1400720c */ /* 0x080fe20003f26270 */
[----:B------:R-:W1:Y:S01]  /*45d0*/  MUFU.TANH R131, R131 ;  /* 0x0000008300837308 */ /* 0x000e620000002400 */
[----:B------:R-:W1:Y:S01]  /*45e0*/  LDSM.16.M88.4 R20, [R166+0x8c00] ;  /* 0x008c0000a614783b */ /* 0x000e620000000200 */
[----:B------:R-:W-:Y:S01]  /*45f0*/  IADD3 R17, R24, 0x28, RZ ;  /* 0x0000002818117810 */ /* 0x000fe20007ffe0ff */
[----:B------:R-:W-:Y:S01]  /*4600*/  FMUL.FTZ R18, R58, c[0x0][0x2ec] ;  /* 0x0000bb003a127a20 */ /* 0x000fe20000410000 */
[----:B------:R-:W-:Y:S01]  /*4610*/  FSEL R65, R96, -INF , !P4 ;  /* 0xff80000060417808 */ /* 0x000fe20006000000 */
[----:B------:R-:W-:Y:S01]  /*4620*/  FMUL.FTZ R56, R56, c[0x0][0x2ec] ;  /* 0x0000bb0038387a20 */ /* 0x000fe20000410000 */
[----:B------:R-:W-:Y:S01]  /*4630*/  FSEL R73, R98, -INF , !P2 ;  /* 0xff80000062497808 */ /* 0x000fe20005000000 */
[----:B------:R-:W-:Y:S01]  /*4640*/  FMUL.FTZ R57, R57, c[0x0][0x2ec] ;  /* 0x0000bb0039397a20 */ /* 0x000fe20000410000 */
[C---:B------:R-:W-:Y:S01]  /*4650*/  ISETP.GE.AND P4, PT, R17.reuse, R140, PT ;  /* 0x0000008c1100720c */ /* 0x040fe20003f86270 */
[----:B------:R-:W1:Y:S01]  /*4660*/  MUFU.TANH R135, R60 ;  /* 0x0000003c00877308 */ /* 0x000e620000002400 */
[----:B------:R-:W-:Y:S01]  /*4670*/  ISETP.GE.AND P2, PT, R17, R139, PT ;  /* 0x0000008b1100720c */ /* 0x000fe20003f46270 */
[----:B------:R-:W-:Y:S01]  /*4680*/  FMUL.FTZ R59, R59, c[0x0][0x2ec] ;  /* 0x0000bb003b3b7a20 */ /* 0x000fe20000410000 */
[----:B------:R-:W-:Y:S01]  /*4690*/  IADD3 R13, R24, 0x30, RZ ;  /* 0x00000030180d7810 */ /* 0x000fe20007ffe0ff */
[----:B------:R-:W-:Y:S01]  /*46a0*/  FMUL.FTZ R52, R52, c[0x0][0x2ec] ;  /* 0x0000bb0034347a20 */ /* 0x000fe20000410000 */
[----:B------:R-:W-:Y:S01]  /*46b0*/  IADD3 R12, R24, 0x31, RZ ;  /* 0x00000031180c7810 */ /* 0x000fe20007ffe0ff */
[----:B------:R-:W-:Y:S01]  /*46c0*/  FMUL.FTZ R54, R54, c[0x0][0x2ec] ;  /* 0x0000bb0036367a20 */ /* 0x000fe20000410000 */
[----:B------:R-:W-:Y:S01]  /*46d0*/  FSEL R209, R209, -INF , !P5 ;  /* 0xff800000d1d17808 */ /* 0x000fe20006800000 */
[----:B------:R-:W1:Y:S01]  /*46e0*/  MUFU.TANH R129, R62 ;  /* 0x0000003e00817308 */ /* 0x000e620000002400 */
[----:B------:R-:W-:-:S02]  /*46f0*/  FSEL R203, R203, -INF , !P1 ;  /* 0xff800000cbcb7808 */ /* 0x000fc40004800000 */
[----:B------:R-:W-:Y:S02]  /*4700*/  FSEL R207, R207, -INF , !P4 ;  /* 0xff800000cfcf7808 */ /* 0x000fe40006000000 */
[----:B------:R-:W-:Y:S02]  /*4710*/  FSEL R201, R201, -INF , !P2 ;  /* 0xff800000c9c97808 */ /* 0x000fe40005000000 */
[CC--:B------:R-:W-:Y:S01]  /*4720*/  ISETP.GE.AND P5, PT, R13.reuse, R140.reuse, PT ;  /* 0x0000008c0d00720c */ /* 0x0c0fe20003fa6270 */
[----:B------:R-:W-:Y:S01]  /*4730*/  MUFU.TANH R133, R61 ;  /* 0x0000003d00857308 */ /* 0x000fe20000002400 */
[-C--:B------:R-:W-:Y:S02]  /*4740*/  ISETP.GE.AND P1, PT, R13, R139.reuse, PT ;  /* 0x0000008b0d00720c */ /* 0x080fe40003f26270 */
[C---:B------:R-:W-:Y:S02]  /*4750*/  ISETP.GE.AND P4, PT, R12.reuse, R140, PT ;  /* 0x0000008c0c00720c */ /* 0x040fe40003f86270 */
[----:B------:R-:W-:-:S02]  /*4760*/  ISETP.GE.AND P2, PT, R12, R139, PT ;  /* 0x0000008b0c00720c */ /* 0x000fc40003f46270 */
[----:B------:R-:W2:Y:S01]  /*4770*/  LDSM.16.M88.4 R12, [R118+0x8c00] ;  /* 0x008c0000760c783b */ /* 0x000ea20000000200 */
[----:B------:R-:W-:Y:S01]  /*4780*/  IADD3 R16, R24, 0x29, RZ ;  /* 0x0000002918107810 */ /* 0x000fe20007ffe0ff */
[----:B------:R-:W2:Y:S01]  /*4790*/  MUFU.TANH R181, R102 ;  /* 0x0000006600b57308 */ /* 0x000ea20000002400 */
[----:B------:R-:W-:Y:S01]  /*47a0*/  FSEL R39, R88, -INF , !P3 ;  /* 0xff80000058277808 */ /* 0x000fe20005800000 */
[----:B------:R-:W-:-:S04]  /*47b0*/  DEPBAR.LE SB0, 0x0 ;  /* 0x000080000000791a */ /* 0x000fc80000000000 */
[----:B------:R-:W-:Y:S01]  /*47c0*/  FSEL R37, R89, -INF , !P0 ;  /* 0xff80000059257808 */ /* 0x000fe20004000000 */
[C---:B-1----:R-:W-:Y:S01]  /*47d0*/  HMMA.16816.F32.BF16 R44, R8.reuse, R22, R44 ;  /* 0x00000016082c723c */ /* 0x042fe2000004182c */
[C---:B------:R-:W-:Y:S01]  /*47e0*/  ISETP.GE.AND P3, PT, R16.reuse, R140, PT ;  /* 0x0000008c1000720c */ /* 0x040fe20003f66270 */
[----:B------:R-:W1:Y:S01]  /*47f0*/  MUFU.TANH R61, R56 ;  /* 0x00000038003d7308 */ /* 0x000e620000002400 */
[----:B------:R-:W-:Y:S02]  /*4800*/  ISETP.GE.AND P0, PT, R16, R139, PT ;  /* 0x0000008b1000720c */ /* 0x000fe40003f06270 */
[C---:B------:R-:W-:Y:S02]  /*4810*/  IADD3 R16, R24.reuse, 0x38, RZ ;  /* 0x0000003818107810 */ /* 0x040fe40007ffe0ff */
[----:B------:R-:W-:Y:S01]  /*4820*/  IADD3 R17, R24, 0x39, RZ ;  /* 0x0000003918117810 */ /* 0x000fe20007ffe0ff */
[----:B------:R-:W-:Y:S01]  /*4830*/  HMMA.16816.F32.BF16 R48, R8, R20, R48 ;  /* 0x000000140830723c */ /* 0x000fe20000041830 */
[----:B------:R-:W-:Y:S01]  /*4840*/  FSEL R211, R211, -INF , !P3 ;  /* 0xff800000d3d37808 */ /* 0x000fe20005800000 */
[----:B------:R-:W1:Y:S01]  /*4850*/  MUFU.TANH R18, R18 ;  /* 0x0000001200127308 */ /* 0x000e620000002400 */
[----:B------:R-:W-:Y:S01]  /*4860*/  FSEL R193, R193, -INF , !P5 ;  /* 0xff800000c1c17808 */ /* 0x000fe20006800000 */
[----:B------:R-:W-:Y:S01]  /*4870*/  FMUL.FTZ R22, R55, c[0x0][0x2ec] ;  /* 0x0000bb0037167a20 */ /* 0x000fe20000410000 */
[----:B------:R-:W-:-:S02]  /*4880*/  FSEL R185, R185, -INF , !P1 ;  /* 0xff800000b9b97808 */ /* 0x000fc40004800000 */
[-C--:B------:R-:W-:Y:S02]  /*4890*/  ISETP.GE.AND P3, PT, R16, R140.reuse, PT ;  /* 0x0000008c1000720c */ /* 0x080fe40003f66270 */
[C---:B------:R-:W-:Y:S01]  /*48a0*/  ISETP.GE.AND P5, PT, R17.reuse, R140, PT ;  /* 0x0000008c1100720c */ /* 0x040fe20003fa6270 */
[----:B------:R-:W1:Y:S01]  /*48b0*/  MUFU.TANH R159, R75 ;  /* 0x0000004b009f7308 */ /* 0x000e620000002400 */
[----:B------:R-:W-:Y:S02]  /*48c0*/  ISETP.GE.AND P1, PT, R17, R139, PT ;  /* 0x0000008b1100720c */ /* 0x000fe40003f26270 */
[C---:B------:R-:W-:Y:S02]  /*48d0*/  IADD3 R19, R24.reuse, 0x40, RZ ;  /* 0x0000004018137810 */ /* 0x040fe40007ffe0ff */
[C---:B------:R-:W-:Y:S02]  /*48e0*/  IADD3 R17, R24.reuse, 0x41, RZ ;  /* 0x0000004118117810 */ /* 0x040fe40007ffe0ff */
[----:B------:R-:W-:Y:S01]  /*48f0*/  IADD3 R10, R24, 0x48, RZ ;  /* 0x00000048180a7810 */ /* 0x000fe20007ffe0ff */
[----:B------:R-:W-:Y:S01]  /*4900*/  MUFU.TANH R8, R59 ;  /* 0x0000003b00087308 */ /* 0x000fe20000002400 */
[----:B------:R-:W-:-:S02]  /*4910*/  FSEL R197, R197, -INF , !P4 ;  /* 0xff800000c5c57808 */ /* 0x000fc40006000000 */
[----:B------:R-:W-:Y:S01]  /*4920*/  FSEL R191, R191, -INF , !P2 ;  /* 0xff800000bfbf7808 */ /* 0x000fe20005000000 */
[C---:B--2---:R-:W-:Y:S01]  /*4930*/  HMMA.16816.F32.BF16 R44, R4.reuse, R14, R44 ;  /* 0x0000000e042c723c */ /* 0x044fe2000004182c */
[C---:B------:R-:W-:Y:S02]  /*4940*/  ISETP.GE.AND P4, PT, R19.reuse, R140, PT ;  /* 0x0000008c1300720c */ /* 0x040fe40003f86270 */
[----:B------:R-:W-:Y:S01]  /*4950*/  ISETP.GE.AND P2, PT, R19, R139, PT ;  /* 0x0000008b1300720c */ /* 0x000fe20003f46270 */
[----:B------:R-:W-:Y:S01]  /*4960*/  MUFU.TANH R25, R25 ;  /* 0x0000001900197308 */ /* 0x000fe20000002400 */
[----:B---3--:R-:W-:Y:S02]  /*4970*/  FSEL R195, R195, -INF , !P3 ;  /* 0xff800000c3c37808 */ /* 0x008fe40005800000 */
[----:B------:R-:W-:Y:S01]  /*4980*/  FSEL R199, R199, -INF , !P5 ;  /* 0xff800000c7c77808 */ /* 0x000fe20006800000 */
[----:B------:R-:W-:Y:S01]  /*4990*/  HMMA.16816.F32.BF16 R48, R4, R12, R48 ;  /* 0x0000000c0430723c */ /* 0x000fe20000041830 */
[----:B------:R-:W-:-:S02]  /*49a0*/  FSEL R187, R187, -INF , !P1 ;  /* 0xff800000bbbb7808 */ /* 0x000fc40004800000 */
[-C--:B------:R-:W-:Y:S01]  /*49b0*/  ISETP.GE.AND P3, PT, R17, R140.reuse, PT ;  /* 0x0000008c1100720c */ /* 0x080fe20003f66270 */
[----:B------:R-:W-:Y:S01]  /*49c0*/  MUFU.TANH R22, R22 ;  /* 0x0000001600167308 */ /* 0x000fe20000002400 */
[----:B------:R-:W-:Y:S02]  /*49d0*/  IADD3 R9, R24, 0x49, RZ ;  /* 0x0000004918097810 */ /* 0x000fe40007ffe0ff */
[C---:B------:R-:W-:Y:S02]  /*49e0*/  ISETP.GE.AND P5, PT, R10.reuse, R140, PT ;  /* 0x0000008c0a00720c */ /* 0x040fe40003fa6270 */
[----:B------:R-:W-:Y:S02]  /*49f0*/  ISETP.GE.AND P1, PT, R10, R139, PT ;  /* 0x0000008b0a00720c */ /* 0x000fe40003f26270 */
[----:B------:R-:W-:Y:S01]  /*4a00*/  IADD3 R10, R24, 0x50, RZ ;  /* 0x00000050180a7810 */ /* 0x000fe20007ffe0ff */
[----:B------:R-:W-:Y:S01]  /*4a10*/  MUFU.TANH R127, R63 ;  /* 0x0000003f007f7308 */ /* 0x000fe20000002400 */
[----:B------:R-:W-:-:S02]  /*4a20*/  FSEL R155, R155, -INF , !P4 ;  /* 0xff8000009b9b7808 */ /* 0x000fc40006000000 */
[----:B----4-:R-:W-:Y:S01]  /*4a30*/  FSEL R153, R153, -INF , !P2 ;  /* 0xff80000099997808 */ /* 0x010fe20005000000 */
[----:B------:R-:W-:Y:S01]  /*4a40*/  FMUL.FTZ R23, R44, c[0x0][0x2ec] ;  /* 0x0000bb002c177a20 */ /* 0x000fe20000410000 */
[-C--:B------:R-:W-:Y:S01]  /*4a50*/  ISETP.GE.AND P4, PT, R9, R140.reuse, PT ;  /* 0x0000008c0900720c */ /* 0x080fe20003f86270 */
[----:B------:R-:W-:Y:S01]  /*4a60*/  FMUL.FTZ R45, R45, c[0x0][0x2ec] ;  /* 0x0000bb002d2d7a20 */ /* 0x000fe20000410000 */
[-C--:B------:R-:W-:Y:S01]  /*4a70*/  ISETP.GE.AND P2, PT, R9, R139.reuse, PT ;  /* 0x0000008b0900720c */ /* 0x080fe20003f46270 */
[----:B------:R-:W-:Y:S01]  /*4a80*/  FMUL.FTZ R9, R53, c[0x0][0x2ec] ;  /* 0x0000bb0035097a20 */ /* 0x000fe20000410000 */
[----:B------:R-:W-:Y:S01]  /*4a90*/  FSEL R163, R163, -INF , !P3 ;  /* 0xff800000a3a37808 */ /* 0x000fe20005800000 */
[----:B------:R-:W-:Y:S01]  /*4aa0*/  MUFU.TANH R23, R23 ;  /* 0x0000001700177308 */ /* 0x000fe20000002400 */
[----:B------:R-:W-:Y:S01]  /*4ab0*/  FSEL R205, R205, -INF , !P0 ;  /* 0xff800000cdcd7808 */ /* 0x000fe20004000000 */
[----:B------:R-:W-:Y:S01]  /*4ac0*/  FMUL.FTZ R20, R51, c[0x0][0x2ec] ;  /* 0x0000bb0033147a20 */ /* 0x000fe20000410000 */
[----:B------:R-:W-:Y:S01]  /*4ad0*/  IADD3 R11, R24, 0x51, RZ ;  /* 0x00000051180b7810 */ /* 0x000fe20007ffe0ff */
[----:B------:R-:W-:Y:S01]  /*4ae0*/  FMUL.FTZ R21, R50, c[0x0][0x2ec] ;  /* 0x0000bb0032157a20 */ /* 0x000fe20000410000 */
[----:B------:R-:W-:Y:S01]  /*4af0*/  ISETP.GE.AND P3, PT, R10, R140, PT ;  /* 0x0000008c0a00720c */ /* 0x000fe20003f66270 */
[----:B------:R-:W-:Y:S01]  /*4b00*/  FMUL.FTZ R48, R48, c[0x0][0x2ec] ;  /* 0x0000bb0030307a20 */ /* 0x000fe20000410000 */
[----:B------:R-:W-:Y:S01]  /*4b10*/  IADD3 R12, R24, 0x58, RZ ;  /* 0x00000058180c7810 */ /* 0x000fe20007ffe0ff */
[----:B------:R-:W-:Y:S01]  /*4b20*/  MUFU.TANH R9, R9 ;  /* 0x0000000900097308 */ /* 0x000fe20000002400 */
[----:B------:R-:W-:Y:S01]  /*4b30*/  ISETP.GE.AND P0, PT, R16, R139, PT ;  /* 0x0000008b1000720c */ /* 0x000fe20003f06270 */
[----:B------:R-:W-:Y:S01]  /*4b40*/  FMUL.FTZ R49, R49, c[0x0][0x2ec] ;  /* 0x0000bb0031317a20 */ /* 0x000fe20000410000 */
[----:B------:R-:W-:Y:S01]  /*4b50*/  FSEL R151, R151, -INF , !P5 ;  /* 0xff80000097977808 */ /* 0x000fe20006800000 */
[----:B------:R-:W-:Y:S01]  /*4b60*/  FMUL.FTZ R43, R46, c[0x0][0x2ec] ;  /* 0x0000bb002e2b7a20 */ /* 0x000fe20000410000 */
[----:B------:R-:W-:-:S02]  /*4b70*/  FSEL R149, R149, -INF , !P1 ;  /* 0xff80000095957808 */ /* 0x000fc40004800000 */
[----:B------:R-:W-:Y:S01]  /*4b80*/  FSEL R161, R161, -INF , !P4 ;  /* 0xff800000a1a17808 */ /* 0x000fe20006000000 */
[----:B------:R-:W2:Y:S01]  /*4b90*/  MUFU.TANH R16, R57 ;  /* 0x0000003900107308 */ /* 0x000ea20000002400 */
[----:B------:R-:W-:Y:S02]  /*4ba0*/  FSEL R157, R157, -INF , !P2 ;  /* 0xff8000009d9d7808 */ /* 0x000fe40005000000 */
[CC--:B------:R-:W-:Y:S02]  /*4bb0*/  ISETP.GE.AND P5, PT, R11.reuse, R140.reuse, PT ;  /* 0x0000008c0b00720c */ /* 0x0c0fe40003fa6270 */
[-C--:B------:R-:W-:Y:S02]  /*4bc0*/  ISETP.GE.AND P1, PT, R11, R139.reuse, PT ;  /* 0x0000008b0b00720c */ /* 0x080fe40003f26270 */
[C---:B------:R-:W-:Y:S01]  /*4bd0*/  ISETP.GE.AND P4, PT, R12.reuse, R140, PT ;  /* 0x0000008c0c00720c */ /* 0x040fe20003f86270 */
[----:B------:R-:W3:Y:S01]  /*4be0*/  MUFU.TANH R57, R52 ;  /* 0x0000003400397308 */ /* 0x000ee20000002400 */
[----:B------:R-:W-:-:S02]  /*4bf0*/  ISETP.GE.AND P2, PT, R12, R139, PT ;  /* 0x0000008b0c00720c */ /* 0x000fc40003f46270 */
[----:B-----5:R-:W-:Y:S02]  /*4c00*/  FSEL R19, R2, -INF , !P3 ;  /* 0xff80000002137808 */ /* 0x020fe40005800000 */
[C---:B------:R-:W-:Y:S02]  /*4c10*/  IADD3 R2, R24.reuse, 0x60, RZ ;  /* 0x0000006018027810 */ /* 0x040fe40007ffe0ff */
[----:B------:R-:W-:Y:S01]  /*4c20*/  IADD3 R4, R24, 0x61, RZ ;  /* 0x0000006118047810 */ /* 0x000fe20007ffe0ff */
[----:B------:R-:W-:Y:S01]  /*4c30*/  MUFU.TANH R21, R21 ;  /* 0x0000001500157308 */ /* 0x000fe20000002400 */
[----:B------:R-:W-:Y:S02]  /*4c40*/  FSEL R141, R141, -INF , !P5 ;  /* 0xff8000008d8d7808 */ /* 0x000fe40006800000 */
[----:B------:R-:W-:Y:S02]  /*4c50*/  FSEL R131, R131, -INF , !P1 ;  /* 0xff80000083837808 */ /* 0x000fe40004800000 */
[----:B------:R-:W-:-:S02]  /*4c60*/  FSEL R135, R135, -INF , !P4 ;  /* 0xff80000087877808 */ /* 0x000fc40006000000 */
[----:B------:R-:W-:Y:S01]  /*4c70*/  FSEL R129, R129, -INF , !P2 ;  /* 0xff80000081817808 */ /* 0x000fe20005000000 */
[----:B------:R-:W-:Y:S01]  /*4c80*/  MUFU.TANH R20, R20 ;  /* 0x0000001400147308 */ /* 0x000fe20000002400 */
[CC--:B------:R-:W-:Y:S02]  /*4c90*/  ISETP.GE.AND P5, PT, R2.reuse, R140.reuse, PT ;  /* 0x0000008c0200720c */ /* 0x0c0fe40003fa6270 */
[-C--:B------:R-:W-:Y:S02]  /*4ca0*/  ISETP.GE.AND P1, PT, R2, R139.reuse, PT ;  /* 0x0000008b0200720c */ /* 0x080fe40003f26270 */
[C---:B------:R-:W-:Y:S02]  /*4cb0*/  ISETP.GE.AND P4, PT, R4.reuse, R140, PT ;  /* 0x0000008c0400720c */ /* 0x040fe40003f86270 */
[----:B------:R-:W-:Y:S01]  /*4cc0*/  ISETP.GE.AND P2, PT, R4, R139, PT ;  /* 0x0000008b0400720c */ /* 0x000fe20003f46270 */
[----:B------:R-:W-:Y:S01]  /*4cd0*/  MUFU.TANH R2, R49 ;  /* 0x0000003100027308 */ /* 0x000fe20000002400 */
[----:B------:R-:W-:-:S02]  /*4ce0*/  IADD3 R4, R24, 0x69, RZ ;  /* 0x0000006918047810 */ /* 0x000fc40007ffe0ff */
[----:B------:R-:W-:Y:S02]  /*4cf0*/  FSEL R181, R181, -INF , !P0 ;  /* 0xff800000b5b57808 */ /* 0x000fe40004000000 */
[----:B-1----:R-:W-:Y:S02]  /*4d00*/  FSEL R61, R61, -INF , !P5 ;  /* 0xff8000003d3d7808 */ /* 0x002fe40006800000 */
[----:B------:R-:W-:Y:S01]  /*4d10*/  FSEL R53, R18, -INF , !P1 ;  /* 0xff80000012357808 */ /* 0x000fe20004800000 */
[----:B------:R-:W-:Y:S01]  /*4d20*/  MUFU.TANH R45, R45 ;  /* 0x0000002d002d7308 */ /* 0x000fe20000002400 */
[-C--:B------:R-:W-:Y:S02]  /*4d30*/  ISETP.GE.AND P0, PT, R17, R139.reuse, PT ;  /* 0x0000008b1100720c */ /* 0x080fe40003f06270 */
[C---:B------:R-:W-:Y:S02]  /*4d40*/  ISETP.GE.AND P5, PT, R4.reuse, R140, PT ;  /* 0x0000008c0400720c */ /* 0x040fe40003fa6270 */
[----:B------:R-:W-:-:S02]  /*4d50*/  ISETP.GE.AND P1, PT, R4, R139, PT ;  /* 0x0000008b0400720c */ /* 0x000fc40003f26270 */
[----:B------:R-:W-:Y:S01]  /*4d60*/  IADD3 R4, R24, 0x70, RZ ;  /* 0x0000007018047810 */ /* 0x000fe20007ffe0ff */
[----:B------:R-:W-:Y:S01]  /*4d70*/  MUFU.TANH R43, R43 ;  /* 0x0000002b002b7308 */ /* 0x000fe20000002400 */
[----:B------:R-:W-:Y:S02]  /*4d80*/  FSEL R159, R159, -INF , !P0 ;  /* 0xff8000009f9f7808 */ /* 0x000fe40004000000 */
[----:B--2---:R-:W-:Y:S02]  /*4d90*/  FSEL R59, R16, -INF , !P4 ;  /* 0xff800000103b7808 */ /* 0x004fe40006000000 */
[----:B------:R-:W-:Y:S01]  /*4da0*/  FSEL R51, R8, -INF , !P2 ;  /* 0xff80000008337808 */ /* 0x000fe20005000000 */
[----:B------:R-:W-:Y:S01]  /*4db0*/  BAR.SYNC.DEFER_BLOCKING 0x0 ;  /* 0x0000000000007b1d */ /* 0x000fe20000010000 */
[----:B------:R-:W-:Y:S02]  /*4dc0*/  ISETP.GE.AND P0, PT, R10, R139, PT ;  /* 0x0000008b0a00720c */ /* 0x000fe40003f06270 */
[----:B------:R-:W-:-:S02]  /*4dd0*/  ISETP.GE.AND P4, PT, R4, R140, PT ;  /* 0x0000008c0400720c */ /* 0x000fc40003f86270 */
[----:B------:R-:W-:Y:S01]  /*4de0*/  ISETP.GE.AND P2, PT, R4, R139, PT ;  /* 0x0000008b0400720c */ /* 0x000fe20003f46270 */
[----:B------:R-:W1:Y:S01]  /*4df0*/  MUFU.TANH R10, R54 ;  /* 0x00000036000a7308 */ /* 0x000e620000002400 */
[----:B------:R-:W-:Y:S02]  /*4e00*/  IADD3 R4, R24, 0x78, RZ ;  /* 0x0000007818047810 */ /* 0x000fe40007ffe0ff */
[----:B------:R-:W-:Y:S02]  /*4e10*/  FSEL R17, R25, -INF , !P0 ;  /* 0xff80000019117808 */ /* 0x000fe40004000000 */
[----:B------:R-:W-:Y:S02]  /*4e20*/  FSEL R55, R9, -INF , !P5 ;  /* 0xff80000009377808 */ /* 0x000fe40006800000 */
[----:B------:R-:W-:Y:S01]  /*4e30*/  FSEL R22, R22, -INF , !P1 ;  /* 0xff80000016167808 */ /* 0x000fe20004800000 */
[----:B------:R-:W2:Y:S01]  /*4e40*/  MUFU.TANH R25, R48 ;  /* 0x0000003000197308 */ /* 0x000ea20000002400 */
[----:B------:R-:W-:-:S02]  /*4e50*/  IADD3 R11, R24, 0x59, RZ ;  /* 0x00000059180b7810 */ /* 0x000fc40007ffe0ff */
[CC--:B------:R-:W-:Y:S02]  /*4e60*/  ISETP.GE.AND P5, PT, R4.reuse, R140.reuse, PT ;  /* 0x0000008c0400720c */ /* 0x0c0fe40003fa6270 */
[-C--:B------:R-:W-:Y:S01]  /*4e70*/  ISETP.GE.AND P1, PT, R4, R139.reuse, PT ;  /* 0x0000008b0400720c */ /* 0x080fe20003f26270 */
[----:B------:R-:W-:Y:S01]  /*4e80*/  FMUL.FTZ R4, R47, c[0x0][0x2ec] ;  /* 0x0000bb002f047a20 */ /* 0x000fe20000410000 */
[C---:B------:R-:W-:Y:S02]  /*4e90*/  ISETP.GE.AND P3, PT, R11.reuse, R140, PT ;  /* 0x0000008c0b00720c */ /* 0x040fe40003f66270 */
[----:B------:R-:W-:Y:S02]  /*4ea0*/  ISETP.GE.AND P0, PT, R11, R139, PT ;  /* 0x0000008b0b00720c */ /* 0x000fe40003f06270 */
[----:B------:R-:W-:Y:S01]  /*4eb0*/  IADD3 R5, R24, 0x68, RZ ;  /* 0x0000006818057810 */ /* 0x000fe20007ffe0ff */
[----:B------:R-:W4:Y:S01]  /*4ec0*/  MUFU.TANH R4, R4 ;  /* 0x0000000400047308 */ /* 0x000f220000002400 */
[----:B------:R-:W-:-:S02]  /*4ed0*/  FSEL R23, R23, -INF , !P5 ;  /* 0xff80000017177808 */ /* 0x000fc40006800000 */
[----:B------:R-:W-:Y:S02]  /*4ee0*/  FSEL R133, R133, -INF , !P3 ;  /* 0xff80000085857808 */ /* 0x000fe40005800000 */
[----:B------:R-:W-:Y:S02]  /*4ef0*/  FSEL R127, R127, -INF , !P0 ;  /* 0xff8000007f7f7808 */ /* 0x000fe40004000000 */
[----:B------:R-:W-:Y:S02]  /*4f00*/  ISETP.GT.AND P5, PT, R176, R169, PT ;  /* 0x000000a9b000720c */ /* 0x000fe40003fa4270 */
[C---:B------:R-:W-:Y:S02]  /*4f10*/  ISETP.GE.AND P3, PT, R5.reuse, R140, PT ;  /* 0x0000008c0500720c */ /* 0x040fe40003f66270 */
[----:B------:R-:W-:Y:S02]  /*4f20*/  ISETP.GE.AND P0, PT, R5, R139, PT ;  /* 0x0000008b0500720c */ /* 0x000fe40003f06270 */
[----:B------:R-:W-:-:S02]  /*4f30*/  IADD3 R5, R24, 0x71, RZ ;  /* 0x0000007118057810 */ /* 0x000fc40007ffe0ff */
[----:B---3--:R-:W-:Y:S02]  /*4f40*/  FSEL R57, R57, -INF , !P3 ;  /* 0xff80000039397808 */ /* 0x008fe40005800000 */
[----:B-1----:R-:W-:Y:S02]  /*4f50*/  FSEL R49, R10, -INF , !P0 ;  /* 0xff8000000a317808 */ /* 0x002fe40004000000 */
[C---:B------:R-:W-:Y:S02]  /*4f60*/  ISETP.GE.AND P3, PT, R5.reuse, R140, PT ;  /* 0x0000008c0500720c */ /* 0x040fe40003f66270 */
[----:B------:R-:W-:Y:S02]  /*4f70*/  ISETP.GE.AND P0, PT, R5, R139, PT ;  /* 0x0000008b0500720c */ /* 0x000fe40003f06270 */
[----:B------:R-:W-:Y:S02]  /*4f80*/  IADD3 R5, R24, 0x79, RZ ;  /* 0x0000007918057810 */ /* 0x000fe40007ffe0ff */
[----:B--2---:R-:W-:-:S02]  /*4f90*/  FSEL R25, R25, -INF , !P4 ;  /* 0xff80000019197808 */ /* 0x004fc40006000000 */
[----:B------:R-:W-:Y:S02]  /*4fa0*/  FSEL R21, R21, -INF , !P2 ;  /* 0xff80000015157808 */ /* 0x000fe40005000000 */
[CC--:B------:R-:W-:Y:S02]  /*4fb0*/  ISETP.GE.AND P4, PT, R24.reuse, R140.reuse, PT ;  /* 0x0000008c1800720c */ /* 0x0c0fe40003f86270 */
[----:B------:R-:W-:Y:S02]  /*4fc0*/  ISETP.GE.AND P2, PT, R24, R139, PT ;  /* 0x0000008b1800720c */ /* 0x000fe40003f46270 */
[----:B------:R-:W-:Y:S02]  /*4fd0*/  FSEL R24, R2, -INF , !P3 ;  /* 0xff80000002187808 */ /* 0x000fe40005800000 */
[----:B------:R-:W-:Y:S02]  /*4fe0*/  FSEL R20, R20, -INF , !P0 ;  /* 0xff80000014147808 */ /* 0x000fe40004000000 */
[----:B------:R-:W-:-:S02]  /*4ff0*/  ISETP.GE.AND P3, PT, R5, R140, PT ;  /* 0x0000008c0500720c */ /* 0x000fc40003f66270 */
[----:B------:R-:W-:Y:S02]  /*5000*/  ISETP.GE.AND P0, PT, R5, R139, PT ;  /* 0x0000008b0500720c */ /* 0x000fe40003f06270 */
[----:B------:R-:W-:Y:S02]  /*5010*/  FSEL R43, R43, -INF , !P1 ;  /* 0xff8000002b2b7808 */ /* 0x000fe40004800000 */
[----:B------:R-:W-:Y:S02]  /*5020*/  FSEL R40, R40, -INF , !P4 ;  /* 0xff80000028287808 */ /* 0x000fe40006000000 */
[----:B------:R-:W-:Y:S02]  /*5030*/  FSEL R41, R41, -INF , !P2 ;  /* 0xff80000029297808 */ /* 0x000fe40005000000 */
[----:B------:R-:W-:Y:S02]  /*5040*/  FSEL R45, R45, -INF , !P3 ;  /* 0xff8000002d2d7808 */ /* 0x000fe40005800000 */
[----:B----4-:R-:W-:Y:S01]  /*5050*/  FSEL R27, R4, -INF , !P0 ;  /* 0xff800000041b7808 */ /* 0x010fe20004000000 */
[----:B------:R-:W-:Y:S05]  /*5060*/  @!P5 BRA `(.L_x_1317) ;  /* 0x00000b900000d947 */ /* 0x000fea0003800000 */
[----:B------:R-:W-:Y:S05]  /*5070*/  @!P6 BRA `(.L_x_1318) ;  /* 0x000003900000e947 */ /* 0x000fea0003800000 */
[----:B------:R-:W1:Y:S01]  /*5080*/  I2F.RP R0, R119 ;  /* 0x0000007700007306 */ /* 0x000e620000209400 */
[----:B------:R-:W-:-:S02]  /*5090*/  IADD3 R7, R123, -0x80, RZ ;  /* 0xffffff807b077810 */ /* 0x000fc40007ffe0ff */
[----:B------:R-:W-:Y:S02]  /*50a0*/  IABS R5, R123 ;  /* 0x0000007b00057213 */ /* 0x000fe40000000000 */
        /* <DEDUP_REMOVED lines=50> */
[----:B------:R-:W-:-:S04]  /*53d0*/  IMAD R5, R4, c[0x0][0x184], R5 ;  /* 0x0000610004057a24 */ /* 0x000fc800078e0205 */
[----:B------:R-:W-:Y:S01]  /*53e0*/  IMAD.IADD R6, R9, 0x1, R5 ;  /* 0x0000000109067824 */ /* 0x000fe200078e0205 */
[----:B------:R-:W-:Y:S01]  /*53f0*/  MOV R9, R8 ;  /* 0x0000000800097202 */ /* 0x000fe20000000f00 */
[----:B------:R-:W-:Y:S05]  /*5400*/  BRA `(.L_x_1319) ;  /* 0x0000002000007947 */ /* 0x000fea0003800000 */
.L_x_1318:
[----:B------:R-:W-:-:S04]  /*5410*/  LEA R9, -R117, RZ, 0x7 ;  /* 0x000000ff75097211 */ /* 0x000fc800078e39ff */
[----:B------:R-:W-:Y:S02]  /*5420*/  SHF.R.S32.HI R6, RZ, 0x1f, R9 ;  /* 0x0000001fff067819 */ /* 0x000fe40000011409 */
.L_x_1319:
        /* <DEDUP_REMOVED lines=121> */
.L_x_1321:
[----:B------:R-:W-:Y:S05]  /*5bc0*/  BSYNC B0 ;  /* 0x0000000000007941 */ /* 0x000fea0003800000 */
.L_x_1320:
[----:B------:R-:W0:Y:S01]  /*5bd0*/  LDGDEPBAR ;  /* 0x00000000000079af */ /* 0x000e220000000000 */
[----:B------:R-:W-:-:S04]  /*5be0*/  IADD3 R136, P0, R9, R136, RZ ;  /* 0x0000008809887210 */ /* 0x000fc80007f1e0ff */
[----:B------:R-:W-:Y:S02]  /*5bf0*/  IADD3.X R137, R6, R137, RZ, P0, !PT ;  /* 0x0000008906897210 */ /* 0x000fe400007fe4ff */
.L_x_1317:
        /* <DEDUP_REMOVED lines=51> */
[----:B------:R-:W-:Y:S02]  /*5f30*/  SHF.L.U32 R164, R164, 0x1, RZ ;  /* 0x00000001a4a47819 */ /* 0x000fe400000006ff */
[----:B------:R-:W-:Y:S02]  /*5f40*/  FMNMX.FTZ R0, R55, R0, !PT ;  /* 0x0000000037007209 */ /* 0x000fe40007810000 */
[----:B------:R-:W-:Y:S01]  /*5f50*/  LEA R116, R3, R164, 0x1 ;  /* 0x000000a403747211 */ /* 0x000fe200078e08ff */
[----:B-1----:R-:W-:Y:S01]  /*5f60*/  LDSM.16.MT88.4 R12, [R164+0xb400] ;  /* 0x00b40000a40c783b */ /* 0x002fe20000004200 */
        /* <DEDUP_REMOVED lines=10> */
[----:B------:R-:W-:Y:S03]  /*6010*/  LDSM.16.MT88.4 R100, [R116+0x9000] ;  /* 0x009000007464783b */ /* 0x000fe60000004200 */
[----:B------:R-:W-:Y:S01]  /*6020*/  FMNMX.FTZ R4, R20, R5, !PT ;  /* 0x0000000514047209 */ /* 0x000fe20007810000 */
[----:B------:R-:W1:Y:S03]  /*6030*/  SHFL.BFLY PT, R7, R0, 0x2, 0x1f ;  /* 0x0c401f0000077f89 */ /* 0x000e6600000e0000 */
        /* <DEDUP_REMOVED lines=10> */
[----:B------:R-:W-:Y:S02]  /*60e0*/  FSEL R48, R48, RZ, P0 ;  /* 0x000000ff30307208 */ /* 0x000fe40000000000 */
[----:B--2---:R-:W-:-:S03]  /*60f0*/  FMNMX.FTZ R0, R5, R0, !PT ;  /* 0x0000000005007209 */ /* 0x004fc60007810000 */
[--C-:B------:R-:W-:Y:S01]  /*6100*/  FFMA.FTZ R145, R40, c[0x0][0x23c], -R48.reuse ;  /* 0x00008f0028917a23 */ /* 0x100fe20000010830 */
[C---:B------:R-:W-:Y:S01]  /*6110*/  FSETP.NEU.FTZ.AND P0, PT, R0.reuse, -INF , PT ;  /* 0xff8000000000780b */ /* 0x040fe20003f1d000 */
[----:B------:R-:W-:Y:S02]  /*6120*/  FMUL.FTZ R46, R0, c[0x0][0x23c] ;  /* 0x00008f00002e7a20 */ /* 0x000fe40000410000 */
[--C-:B------:R-:W-:Y:S02]  /*6130*/  FFMA.FTZ R16, R69, c[0x0][0x23c], -R48.reuse ;  /* 0x00008f0045107a23 */ /* 0x100fe40000010830 */
[--C-:B------:R-:W-:Y:S01]  /*6140*/  FFMA.FTZ R143, R71, c[0x0][0x23c], -R48.reuse ;  /* 0x00008f00478f7a23 */ /* 0x100fe20000010830 */
[----:B------:R-:W-:Y:S01]  /*6150*/  FSEL R46, R46, RZ, P0 ;  /* 0x000000ff2e2e7208 */ /* 0x000fe20000000000 */
[--C-:B------:R-:W-:Y:S01]  /*6160*/  FFMA.FTZ R54, R77, c[0x0][0x23c], -R48.reuse ;  /* 0x00008f004d367a23 */ /* 0x100fe20000010830 */
[----:B------:R-:W-:Y:S01]  /*6170*/  MUFU.EX2 R145, R145 ;  /* 0x0000009100917308 */ /* 0x000fe20000000800 */
[----:B------:R-:W-:Y:S01]  /*6180*/  FFMA.FTZ R47, R67, c[0x0][0x23c], -R48 ;  /* 0x00008f00432f7a23 */ /* 0x000fe20000010830 */
[----:B------:R-:W-:Y:S01]  /*6190*/  LEA R186, P0, R136, c[0x0][0x168], 0x1 ;  /* 0x00005a0088ba7a11 */ /* 0x000fe200078008ff */
[----:B------:R-:W-:-:S02]  /*61a0*/  FFMA.FTZ R147, R41, c[0x0][0x23c], -R46 ;  /* 0x00008f0029937a23 */ /* 0x000fc4000001082e */
[--C-:B------:R-:W-:Y:S02]  /*61b0*/  FFMA.FTZ R18, R29, c[0x0][0x23c], -R46.reuse ;  /* 0x00008f001d127a23 */ /* 0x100fe4000001082e */
[--C-:B------:R-:W-:Y:S01]  /*61c0*/  FFMA.FTZ R123, R33, c[0x0][0x23c], -R46.reuse ;  /* 0x00008f00217b7a23 */ /* 0x100fe2000001082e */
[----:B------:R-:W1:Y:S01]  /*61d0*/  MUFU.EX2 R16, R16 ;  /* 0x0000001000107308 */ /* 0x000e620000000800 */
[--C-:B------:R-:W-:Y:S01]  /*61e0*/  FFMA.FTZ R56, R93, c[0x0][0x23c], -R46.reuse ;  /* 0x00008f005d387a23 */ /* 0x100fe2000001082e */
[----:B------:R-:W-:Y:S01]  /*61f0*/  LDSM.16.MT88.4 R28, [R116+0x9400] ;  /* 0x00940000741c783b */ /* 0x000fe20000004200 */
[----:B------:R-:W-:Y:S02]  /*6200*/  FFMA.FTZ R50, R95, c[0x0][0x23c], -R46 ;  /* 0x00008f005f327a23 */ /* 0x000fe4000001082e */
[--C-:B------:R-:W-:Y:S01]  /*6210*/  FFMA.FTZ R26, R65, c[0x0][0x23c], -R48.reuse ;  /* 0x00008f00411a7a23 */ /* 0x100fe20000010830 */
[----:B------:R-:W2:Y:S01]  /*6220*/  LDSM.16.MT88.4 R92, [R164+0xb000] ;  /* 0x00b00000a45c783b */ /* 0x000ea20000004200 */
[--C-:B------:R-:W-:Y:S01]  /*6230*/  FFMA.FTZ R52, R35, c[0x0][0x23c], -R48.reuse ;  /* 0x00008f0023347a23 */ /* 0x100fe20000010830 */
[----:B------:R-:W-:Y:S01]  /*6240*/  MUFU.EX2 R143, R143 ;  /* 0x0000008f008f7308 */ /* 0x000fe20000000800 */
[----:B------:R-:W-:Y:S01]  /*6250*/  FFMA.FTZ R67, R97, c[0x0][0x23c], -R48 ;  /* 0x00008f0061437a23 */ /* 0x000fe20000010830 */
[----:B------:R-:W-:Y:S01]  /*6260*/  LDSM.16.MT88.4 R32, [R164+0x9400] ;  /* 0x00940000a420783b */ /* 0x000fe20000004200 */
[----:B------:R-:W-:-:S02]  /*6270*/  FFMA.FTZ R65, R79, c[0x0][0x23c], -R46 ;  /* 0x00008f004f417a23 */ /* 0x000fc4000001082e */
[--C-:B------:R-:W-:Y:S01]  /*6280*/  FFMA.FTZ R63, R99, c[0x0][0x23c], -R46.reuse ;  /* 0x00008f00633f7a23 */ /* 0x100fe2000001082e */
[----:B------:R-:W3:Y:S01]  /*6290*/  LDSM.16.MT88.4 R76, [R164+0xd000] ;  /* 0x00d00000a44c783b */ /* 0x000ee20000004200 */
[----:B------:R-:W-:Y:S01]  /*62a0*/  FFMA.FTZ R42, R73, c[0x0][0x23c], -R46 ;  /* 0x00008f00492a7a23 */ /* 0x000fe2000001082e */
[----:B------:R-:W4:Y:S01]  /*62b0*/  MUFU.EX2 R54, R54 ;  /* 0x0000003600367308 */ /* 0x000f220000000800 */
[----:B-1----:R-:W-:Y:S01]  /*62c0*/  F2FP.BF16.PACK_AB R68, R16, R145 ;  /* 0x000000911044723e */ /* 0x002fe200000010ff */
[----:B------:R-:W-:Y:S02]  /*62d0*/  FFMA.FTZ R44, R39, c[0x0][0x23c], -R48 ;  /* 0x00008f00272c7a23 */ /* 0x000fe40000010830 */
[----:B------:R-:W-:Y:S02]  /*62e0*/  FFMA.FTZ R40, R37, c[0x0][0x23c], -R46 ;  /* 0x00008f0025287a23 */ /* 0x000fe4000001082e */
[--C-:B------:R-:W-:Y:S02]  /*62f0*/  FFMA.FTZ R41, R209, c[0x0][0x23c], -R48.reuse ;  /* 0x00008f00d1297a23 */ /* 0x100fe40000010830 */
[----:B------:R-:W-:Y:S01]  /*6300*/  MUFU.EX2 R147, R147 ;  /* 0x0000009300937308 */ /* 0x000fe20000000800 */
[----:B------:R-:W-:-:S02]  /*6310*/  FFMA.FTZ R39, R207, c[0x0][0x23c], -R48 ;  /* 0x00008f00cf277a23 */ /* 0x000fc40000010830 */
[----:B------:R-:W-:Y:S02]  /*6320*/  FFMA.FTZ R36, R211, c[0x0][0x23c], -R48 ;  /* 0x00008f00d3247a23 */ /* 0x000fe40000010830 */
[--C-:B------:R-:W-:Y:S02]  /*6330*/  FFMA.FTZ R37, R203, c[0x0][0x23c], -R46.reuse ;  /* 0x00008f00cb257a23 */ /* 0x100fe4000001082e */
[--C-:B------:R-:W-:Y:S01]  /*6340*/  FFMA.FTZ R38, R201, c[0x0][0x23c], -R46.reuse ;  /* 0x00008f00c9267a23 */ /* 0x100fe2000001082e */
[----:B------:R-:W1:Y:S01]  /*6350*/  MUFU.EX2 R18, R18 ;  /* 0x0000001200127308 */ /* 0x000e620000000800 */
[----:B----4-:R-:W-:Y:S01]  /*6360*/  F2FP.BF16.PACK_AB R70, R54, R143 ;  /* 0x0000008f3646723e */ /* 0x010fe200000010ff */
        /* <DEDUP_REMOVED lines=8> */
[----:B------:R-:W4:Y:S01]  /*63f0*/  MUFU.EX2 R56, R56 ;  /* 0x0000003800387308 */ /* 0x000f220000000800 */
[----:B-1----:R-:W-:Y:S01]  /*6400*/  F2FP.BF16.PACK_AB R69, R18, R147 ;  /* 0x000000931245723e */ /* 0x002fe200000010ff */
[----:B------:R-:W-:-:S02]  /*6410*/  FFMA.FTZ R149, R149, c[0x0][0x23c], -R46 ;  /* 0x00008f0095957a23 */ /* 0x000fc4000001082e */
[----:B------:R-:W-:Y:S02]  /*6420*/  FFMA.FTZ R58, R157, c[0x0][0x23c], -R46 ;  /* 0x00008f009d3a7a23 */ /* 0x000fe4000001082e */
[--C-:B------:R-:W-:Y:S02]  /*6430*/  FFMA.FTZ R66, R135, c[0x0][0x23c], -R48.reuse ;  /* 0x00008f0087427a23 */ /* 0x100fe40000010830 */
[----:B------:R-:W-:Y:S01]  /*6440*/  MUFU.EX2 R52, R52 ;  /* 0x0000003400347308 */ /* 0x000fe20000000800 */
[--C-:B------:R-:W-:Y:S02]  /*6450*/  FFMA.FTZ R126, R19, c[0x0][0x23c], -R48.reuse ;  /* 0x00008f00137e7a23 */ /* 0x100fe40000010830 */
[--C-:B------:R-:W-:Y:S02]  /*6460*/  FFMA.FTZ R141, R141, c[0x0][0x23c], -R48.reuse ;  /* 0x00008f008d8d7a23 */ /* 0x100fe40000010830 */
[----:B------:R-:W-:Y:S02]  /*6470*/  FFMA.FTZ R133, R133, c[0x0][0x23c], -R48 ;  /* 0x00008f0085857a23 */ /* 0x000fe40000010830 */
[--C-:B------:R-:W-:Y:S01]  /*6480*/  FFMA.FTZ R135, R17, c[0x0][0x23c], -R46.reuse ;  /* 0x00008f0011877a23 */ /* 0x100fe2000001082e */
[----:B----4-:R-:W-:Y:S01]  /*6490*/  F2FP.BF16.PACK_AB R71, R56, R123 ;  /* 0x0000007b3847723e */ /* 0x010fe200000010ff */
[----:B------:R-:W1:Y:S01]  /*64a0*/  MUFU.EX2 R47, R47 ;  /* 0x0000002f002f7308 */ /* 0x000e620000000800 */
[----:B------:R-:W-:-:S02]  /*64b0*/  FFMA.FTZ R128, R131, c[0x0][0x23c], -R46 ;  /* 0x00008f0083807a23 */ /* 0x000fc4000001082e */
[--C-:B------:R-:W-:Y:S02]  /*64c0*/  FFMA.FTZ R130, R129, c[0x0][0x23c], -R46.reuse ;  /* 0x00008f0081827a23 */ /* 0x100fe4000001082e */
[----:B------:R-:W-:Y:S01]  /*64d0*/  FFMA.FTZ R127, R127, c[0x0][0x23c], -R46 ;  /* 0x00008f007f7f7a23 */ /* 0x000fe2000001082e */
[C---:B------:R-:W-:Y:S01]  /*64e0*/  HMMA.16816.F32.BF16 R88, R68.reuse, R84, RZ ;  /* 0x000000544458723c */ /* 0x040fe200000418ff */
[----:B------:R-:W-:Y:S01]  /*64f0*/  FADD.FTZ R16, R145, R16 ;  /* 0x0000001091107221 */ /* 0x000fe20000010000 */
[----:B------:R-:W-:Y:S01]  /*6500*/  MUFU.EX2 R67, R67 ;  /* 0x0000004300437308 */ /* 0x000fe20000000800 */
[----:B------:R-:W-:Y:S02]  /*6510*/  FFMA.FTZ R59, R59, c[0x0][0x23c], -R48 ;  /* 0x00008f003b3b7a23 */ /* 0x000fe40000010830 */
[----:B------:R-:W-:Y:S02]  /*6520*/  FADD.FTZ R143, R143, R16 ;  /* 0x000000108f8f7221 */ /* 0x000fe40000010000 */
[--C-:B------:R-:W-:Y:S01]  /*6530*/  FFMA.FTZ R55, R55, c[0x0][0x23c], -R48.reuse ;  /* 0x00008f0037377a23 */ /* 0x100fe20000010830 */
[----:B------:R-:W-:Y:S01]  /*6540*/  HMMA.16816.F32.BF16 R84, R68, R86, RZ ;  /* 0x000000564454723c */ /* 0x000fe200000418ff */
[----:B------:R-:W-:Y:S01]  /*6550*/  FADD.FTZ R143, R54, R143 ;  /* 0x0000008f368f7221 */ /* 0x000fe20000010000 */
[----:B------:R-:W4:Y:S01]  /*6560*/  MUFU.EX2 R26, R26 ;  /* 0x0000001a001a7308 */ /* 0x000f220000000800 */
[----:B-1----:R-:W-:Y:S01]  /*6570*/  F2FP.BF16.PACK_AB R4, R47, R52 ;  /* 0x000000342f04723e */ /* 0x002fe200000010ff */
[----:B------:R-:W-:-:S02]  /*6580*/  FFMA.FTZ R54, R61, c[0x0][0x23c], -R48 ;  /* 0x00008f003d367a23 */ /* 0x000fc40000010830 */
[----:B------:R-:W-:Y:S02]  /*6590*/  FADD.FTZ R134, R52, R143 ;  /* 0x0000008f34867221 */ /* 0x000fe40000010000 */
[C---:B--2---:R-:W-:Y:S01]  /*65a0*/  HMMA.16816.F32.BF16 R96, R68.reuse, R92, RZ ;  /* 0x0000005c4460723c */ /* 0x044fe200000418ff */
[----:B------:R-:W-:Y:S01]  /*65b0*/  FFMA.FTZ R52, R57, c[0x0][0x23c], -R48 ;  /* 0x00008f0039347a23 */ /* 0x000fe20000010830 */
[----:B------:R-:W-:Y:S01]  /*65c0*/  MUFU.EX2 R65, R65 ;  /* 0x0000004100417308 */ /* 0x000fe20000000800 */
[----:B------:R-:W-:Y:S02]  /*65d0*/  FADD.FTZ R134, R47, R134 ;  /* 0x000000862f867221 */ /* 0x000fe40000010000 */
[--C-:B------:R-:W-:Y:S02]  /*65e0*/  FFMA.FTZ R132, R53, c[0x0][0x23c], -R46.reuse ;  /* 0x00008f0035847a23 */ /* 0x100fe4000001082e */
[--C-:B------:R-:W-:Y:S01]  /*65f0*/  FFMA.FTZ R47, R22, c[0x0][0x23c], -R46.reuse ;  /* 0x00008f00162f7a23 */ /* 0x100fe2000001082e */
[----:B------:R-:W-:Y:S01]  /*6600*/  HMMA.16816.F32.BF16 R92, R68, R94, RZ ;  /* 0x0000005e445c723c */ /* 0x000fe200000418ff */
[----:B------:R-:W-:Y:S01]  /*6610*/  FFMA.FTZ R51, R51, c[0x0][0x23c], -R46 ;  /* 0x00008f0033337a23 */ /* 0x000fe2000001082e */
[----:B------:R-:W1:Y:S01]  /*6620*/  MUFU.EX2 R50, R50 ;  /* 0x0000003200327308 */ /* 0x000e620000000800 */
[----:B----4-:R-:W-:Y:S01]  /*6630*/  F2FP.BF16.PACK_AB R6, R26, R67 ;  /* 0x000000431a06723e */ /* 0x010fe200000010ff */
[----:B------:R-:W-:-:S02]  /*6640*/  FFMA.FTZ R61, R25, c[0x0][0x23c], -R48 ;  /* 0x00008f00193d7a23 */ /* 0x000fc40000010830 */
[--C-:B------:R-:W-:Y:S02]  /*6650*/  FFMA.FTZ R57, R24, c[0x0][0x23c], -R48.reuse ;  /* 0x00008f0018397a23 */ /* 0x100fe40000010830 */
[C---:B---3--:R-:W-:Y:S01]  /*6660*/  HMMA.16816.F32.BF16 R80, R68.reuse, R76, RZ ;  /* 0x0000004c4450723c */ /* 0x048fe200000418ff */
[--C-:B------:R-:W-:Y:S01]  /*6670*/  FFMA.FTZ R53, R23, c[0x0][0x23c], -R48.reuse ;  /* 0x00008f0017357a23 */ /* 0x100fe20000010830 */
[----:B------:R-:W-:Y:S01]  /*6680*/  MUFU.EX2 R63, R63 ;  /* 0x0000003f003f7308 */ /* 0x000fe20000000800 */
[----:B------:R-:W-:Y:S02]  /*6690*/  FFMA.FTZ R188, R45, c[0x0][0x23c], -R48 ;  /* 0x00008f002dbc7a23 */ /* 0x000fe40000010830 */
[--C-:B------:R-:W-:Y:S02]  /*66a0*/  FFMA.FTZ R45, R20, c[0x0][0x23c], -R46.reuse ;  /* 0x00008f00142d7a23 */ /* 0x100fe4000001082e */
[----:B------:R-:W-:Y:S01]  /*66b0*/  FFMA.FTZ R43, R43, c[0x0][0x23c], -R46 ;  /* 0x00008f002b2b7a23 */ /* 0x000fe2000001082e */
[----:B------:R-:W-:Y:S02]  /*66c0*/  HMMA.16816.F32.BF16 R76, R68, R78, RZ ;  /* 0x0000004e444c723c */ /* 0x000fe400000418ff */
[----:B------:R-:W2:Y:S01]  /*66d0*/  MUFU.EX2 R42, R42 ;  /* 0x0000002a002a7308 */ /* 0x000ea20000000800 */
[----:B-1----:R-:W-:-:S05]  /*66e0*/  F2FP.BF16.PACK_AB R5, R50, R65 ;  /* 0x000000413205723e */ /* 0x002fca00000010ff */
[C---:B------:R-:W-:Y:S02]  /*66f0*/  HMMA.16816.F32.BF16 R112, R68.reuse, R108, RZ ;  /* 0x0000006c4470723c */ /* 0x040fe400000418ff */
[----:B------:R-:W-:Y:S06]  /*6700*/  MUFU.EX2 R44, R44 ;  /* 0x0000002c002c7308 */ /* 0x000fec0000000800 */
[C---:B------:R-:W-:Y:S01]  /*6710*/  HMMA.16816.F32.BF16 R104, R68.reuse, R100, RZ ;  /* 0x000000644468723c */ /* 0x040fe200000418ff */
[----:B--2---:R-:W-:Y:S01]  /*6720*/  F2FP.BF16.PACK_AB R7, R42, R63 ;  /* 0x0000003f2a07723e */ /* 0x004fe200000010ff */
        /* <DEDUP_REMOVED lines=17> */
[----:B------:R-:W-:Y:S01]  /*6840*/  FFMA.FTZ R33, R205, c[0x0][0x23c], -R46 ;  /* 0x00008f00cd217a23 */ /* 0x000fe2000001082e */
[C---:B------:R-:W-:Y:S01]  /*6850*/  HMMA.16816.F32.BF16 R108, R4.reuse, R34, R108 ;  /* 0x00000022046c723c */ /* 0x040fe2000004186c */
[--C-:B------:R-:W-:Y:S01]  /*6860*/  FFMA.FTZ R32, R197, c[0x0][0x23c], -R48.reuse ;  /* 0x00008f00c5207a23 */ /* 0x100fe20000010830 */
[----:B------:R-:W-:Y:S05]  /*6870*/  MUFU.EX2 R64, R64 ;  /* 0x0000004000407308 */ /* 0x000fea0000000800 */
[----:B------:R-:W-:Y:S01]  /*6880*/  FFMA.FTZ R35, R193, c[0x0][0x23c], -R48 ;  /* 0x00008f00c1237a23 */ /* 0x000fe20000010830 */
[C---:B--2---:R-:W-:Y:S01]  /*6890*/  HMMA.16816.F32.BF16 R80, R4.reuse, R8, R80 ;  /* 0x000000080450723c */ /* 0x044fe20000041850 */
[----:B------:R-:W-:Y:S01]  /*68a0*/  FFMA.FTZ R34, R185, c[0x0][0x23c], -R46 ;  /* 0x00008f00b9227a23 */ /* 0x000fe2000001082e */
[----:B------:R-:W-:Y:S01]  /*68b0*/  LEA.HI.X R185, R136, c[0x0][0x16c], R137, 0x1, P0 ;  /* 0x00005b0088b97a11 */ /* 0x000fe200000f0c89 */
[----:B------:R-:W2:Y:S05]  /*68c0*/  MUFU.EX2 R33, R33 ;  /* 0x0000002100217308 */ /* 0x000eaa0000000800 */
[----:B------:R-:W-:Y:S01]  /*68d0*/  HMMA.16816.F32.BF16 R76, R4, R10, R76 ;  /* 0x0000000a044c723c */ /* 0x000fe2000004184c */
[----:B------:R-:W5:Y:S02]  /*68e0*/  LDSM.16.MT88.4 R8, [R116+0xd400] ;  /* 0x00d400007408783b */ /* 0x000f640000004200 */
[----:B------:R-:W-:Y:S05]  /*68f0*/  MUFU.EX2 R35, R35 ;  /* 0x0000002300237308 */ /* 0x000fea0000000800 */
[C---:B----4-:R-:W-:Y:S03]  /*6900*/  HMMA.16816.F32.BF16 R72, R68.reuse, R12, RZ ;  /* 0x0000000c4448723c */ /* 0x050fe600000418ff */
[----:B------:R-:W4:Y:S05]  /*6910*/  MUFU.EX2 R32, R32 ;  /* 0x0000002000207308 */ /* 0x000f2a0000000800 */
[----:B------:R-:W-:Y:S01]  /*6920*/  HMMA.16816.F32.BF16 R68, R68, R14, RZ ;  /* 0x0000000e4444723c */ /* 0x000fe200000418ff */
[----:B------:R-:W-:Y:S02]  /*6930*/  LDSM.16.MT88.4 R12, [R116+0xa400] ;  /* 0x00a40000740c783b */ /* 0x000fe40000004200 */
[----:B------:R-:W-:Y:S05]  /*6940*/  MUFU.EX2 R34, R34 ;  /* 0x0000002200227308 */ /* 0x000fea0000000800 */
[C---:B------:R-:W-:Y:S03]  /*6950*/  HMMA.16816.F32.BF16 R104, R4.reuse, R28, R104 ;  /* 0x0000001c0468723c */ /* 0x040fe60000041868 */
[----:B------:R-:W-:Y:S04]  /*6960*/  MUFU.EX2 R151, R151 ;  /* 0x0000009700977308 */ /* 0x000fe80000000800 */
[----:B------:R-:W-:Y:S01]  /*6970*/  FFMA.FTZ R28, R199, c[0x0][0x23c], -R48 ;  /* 0x00008f00c71c7a23 */ /* 0x000fe20000010830 */
[----:B------:R-:W-:Y:S01]  /*6980*/  HMMA.16816.F32.BF16 R100, R4, R30, R100 ;  /* 0x0000001e0464723c */ /* 0x000fe20000041864 */
[----:B------:R-:W-:-:S02]  /*6990*/  FFMA.FTZ R29, R191, c[0x0][0x23c], -R46 ;  /* 0x00008f00bf1d7a23 */ /* 0x000fc4000001082e */
[----:B------:R-:W-:Y:S04]  /*69a0*/  MUFU.EX2 R62, R62 ;  /* 0x0000003e003e7308 */ /* 0x000fe80000000800 */
[----:B------:R-:W-:Y:S01]  /*69b0*/  FFMA.FTZ R31, R195, c[0x0][0x23c], -R48 ;  /* 0x00008f00c31f7a23 */ /* 0x000fe20000010830 */
[C---:B-----5:R-:W-:Y:S01]  /*69c0*/  HMMA.16816.F32.BF16 R72, R4.reuse, R8, R72 ;  /* 0x000000080448723c */ /* 0x060fe20000041848 */
[--C-:B------:R-:W-:Y:S02]  /*69d0*/  FFMA.FTZ R30, R181, c[0x0][0x23c], -R46.reuse ;  /* 0x00008f00b51e7a23 */ /* 0x100fe4000001082e */
[----:B------:R-:W-:Y:S01]  /*69e0*/  MUFU.EX2 R28, R28 ;  /* 0x0000001c001c7308 */ /* 0x000fe20000000800 */
[----:B------:R-:W-:Y:S02]  /*69f0*/  FFMA.FTZ R48, R21, c[0x0][0x23c], -R46 ;  /* 0x00008f0015307a23 */ /* 0x000fe4000001082e */
[----:B------:R-:W-:Y:S02]  /*6a00*/  LDSM.16.MT88.4 R20, [R164+0xc800] ;  /* 0x00c80000a414783b */ /* 0x000fe40000004200 */
[----:B------:R-:W-:Y:S02]  /*6a10*/  HMMA.16816.F32.BF16 R68, R4, R10, R68 ;  /* 0x0000000a0444723c */ /* 0x000fe40000041844 */
[----:B------:R-:W5:Y:S01]  /*6a20*/  LDSM.16.MT88.4 R8, [R164+0x9800] ;  /* 0x00980000a408783b */ /* 0x000f620000004200 */
[----:B------:R-:W-:Y:S04]  /*6a30*/  MUFU.EX2 R31, R31 ;  /* 0x0000001f001f7308 */ /* 0x000fe80000000800 */
[----:B-1----:R-:W-:-:S02]  /*6a40*/  F2FP.BF16.PACK_AB R4, R41, R44 ;  /* 0x0000002c2904723e */ /* 0x002fc400000010ff */
[----:B---3--:R-:W-:Y:S02]  /*6a50*/  F2FP.BF16.PACK_AB R5, R37, R40 ;  /* 0x000000282505723e */ /* 0x008fe400000010ff */
[----:B------:R-:W1:Y:S01]  /*6a60*/  MUFU.EX2 R29, R29 ;  /* 0x0000001d001d7308 */ /* 0x000e620000000800 */
[----:B------:R-:W-:Y:S02]  /*6a70*/  F2FP.BF16.PACK_AB R6, R36, R39 ;  /* 0x000000272406723e */ /* 0x000fe400000010ff */
[----:B--2---:R-:W-:-:S05]  /*6a80*/  F2FP.BF16.PACK_AB R7, R33, R38 ;  /* 0x000000262107723e */ /* 0x004fca00000010ff */
[----:B------:R-:W2:Y:S08]  /*6a90*/  MUFU.EX2 R30, R30 ;  /* 0x0000001e001e7308 */ /* 0x000eb00000000800 */
[----:B------:R-:W-:Y:S08]  /*6aa0*/  MUFU.EX2 R153, R153 ;  /* 0x0000009900997308 */ /* 0x000ff00000000800 */
[----:B------:R-:W3:Y:S01]  /*6ab0*/  MUFU.EX2 R60, R60 ;  /* 0x0000003c003c7308 */ /* 0x000ee20000000800 */
[C---:B-----5:R-:W-:Y:S07]  /*6ac0*/  HMMA.16816.F32.BF16 R112, R4.reuse, R8, R112 ;  /* 0x000000080470723c */ /* 0x060fee0000041870 */
[----:B------:R-:W-:Y:S01]  /*6ad0*/  MUFU.EX2 R149, R149 ;  /* 0x0000009500957308 */ /* 0x000fe20000000800 */
[C---:B------:R-:W-:Y:S01]  /*6ae0*/  HMMA.16816.F32.BF16 R108, R4.reuse, R10, R108 ;  /* 0x0000000a046c723c */ /* 0x040fe2000004186c */
[----:B------:R-:W5:Y:S06]  /*6af0*/  LDSM.16.MT88.4 R8, [R116+0x9800] ;  /* 0x009800007408783b */ /* 0x000f6c0000004200 */
[----:B------:R-:W1:Y:S08]  /*6b00*/  MUFU.EX2 R58, R58 ;  /* 0x0000003a003a7308 */ /* 0x000e700000000800 */
[----:B------:R-:W-:Y:S08]  /*6b10*/  MUFU.EX2 R126, R126 ;  /* 0x0000007e007e7308 */ /* 0x000ff00000000800 */
[----:B------:R-:W-:Y:S08]  /*6b20*/  MUFU.EX2 R141, R141 ;  /* 0x0000008d008d7308 */ /* 0x000ff00000000800 */
[----:B------:R-:W-:Y:S08]  /*6b30*/  MUFU.EX2 R66, R66 ;  /* 0x0000004200427308 */ /* 0x000ff00000000800 */
        /* <DEDUP_REMOVED lines=15> */
[----:B------:R-:W-:Y:S08]  /*6c30*/  MUFU.EX2 R132, R132 ;  /* 0x0000008400847308 */ /* 0x000ff00000000800 */
[----:B------:R-:W-:Y:S08]  /*6c40*/  MUFU.EX2 R47, R47 ;  /* 0x0000002f002f7308 */ /* 0x000ff00000000800 */
[----:B------:R-:W-:Y:S08]  /*6c50*/  MUFU.EX2 R188, R188 ;  /* 0x000000bc00bc7308 */ /* 0x000ff00000000800 */
[----:B------:R-:W-:Y:S01]  /*6c60*/  MUFU.EX2 R45, R45 ;  /* 0x0000002d002d7308 */ /* 0x000fe20000000800 */
[C---:B-----5:R-:W-:Y:S07]  /*6c70*/  HMMA.16816.F32.BF16 R88, R4.reuse, R8, R88 ;  /* 0x000000080458723c */ /* 0x060fee0000041858 */
[----:B------:R-:W-:Y:S01]  /*6c80*/  MUFU.EX2 R43, R43 ;  /* 0x0000002b002b7308 */ /* 0x000fe20000000800 */
        /* <DEDUP_REMOVED lines=30> */
[----:B------:R-:W-:-:S02]  /*6e70*/  F2FP.BF16.PACK_AB R4, R64, R155 ;  /* 0x0000009b4004723e */ /* 0x000fc400000010ff */
[----:B---3--:R-:W-:Y:S02]  /*6e80*/  F2FP.BF16.PACK_AB R5, R60, R153 ;  /* 0x000000993c05723e */ /* 0x008fe400000010ff */
        /* <DEDUP_REMOVED lines=21> */
[----:B------:R-:W-:Y:S01]  /*6fe0*/  F2FP.BF16.PACK_AB R5, R128, R135 ;  /* 0x000000878005723e */ /* 0x000fe200000010ff */
[----:B------:R-:W2:Y:S01]  /*6ff0*/  LDSM.16.MT88.4 R16, [R164+0xa400] ;  /* 0x00a40000a410783b */ /* 0x000ea20000004200 */
[----:B------:R-:W-:Y:S01]  /*7000*/  F2FP.BF16.PACK_AB R6, R133, R66 ;  /* 0x000000428506723e */ /* 0x000fe200000010ff */
[----:B------:R-:W-:Y:S01]  /*7010*/  FADD.FTZ R123, R123, R4 ;  /* 0x000000047b7b7221 */ /* 0x000fe20000010000 */
[----:B------:R-:W-:-:S02]  /*7020*/  F2FP.BF16.PACK_AB R4, R141, R126 ;  /* 0x0000007e8d04723e */ /* 0x000fc400000010ff */
[----:B------:R-:W-:Y:S01]  /*7030*/  F2FP.BF16.PACK_AB R7, R127, R130 ;  /* 0x000000827f07723e */ /* 0x000fe200000010ff */
[----:B------:R-:W-:-:S04]  /*7040*/  FADD.FTZ R56, R56, R123 ;  /* 0x0000007b38387221 */ /* 0x000fc80000010000 */
[----:B------:R-:W-:Y:S02]  /*7050*/  FADD.FTZ R65, R65, R56 ;  /* 0x0000003841417221 */ /* 0x000fe40000010000 */
[----:B------:R-:W-:Y:S02]  /*7060*/  HMMA.16816.F32.BF16 R104, R4, R12, R104 ;  /* 0x0000000c0468723c */ /* 0x000fe40000041868 */
[----:B------:R-:W-:-:S04]  /*7070*/  FADD.FTZ R50, R50, R65 ;  /* 0x0000004132327221 */ /* 0x000fc80000010000 */
[----:B------:R-:W-:Y:S02]  /*7080*/  FADD.FTZ R63, R63, R50 ;  /* 0x000000323f3f7221 */ /* 0x000fe40000010000 */
[----:B------:R-:W-:Y:S01]  /*7090*/  HMMA.16816.F32.BF16 R100, R4, R14, R100 ;  /* 0x0000000e0464723c */ /* 0x000fe20000041864 */
[----:B------:R-:W3:Y:S01]  /*70a0*/  LDSM.16.MT88.4 R12, [R116+0xe400] ;  /* 0x00e40000740c783b */ /* 0x000ee20000004200 */
[----:B------:R-:W-:-:S04]  /*70b0*/  FADD.FTZ R63, R42, R63 ;  /* 0x0000003f2a3f7221 */ /* 0x000fc80000010000 */
        /* <DEDUP_REMOVED lines=16> */
[----:B---3--:R-:W-:Y:S03]  /*71c0*/  HMMA.16816.F32.BF16 R72, R4, R12, R72 ;  /* 0x0000000c0448723c */ /* 0x008fe60000041848 */
[----:B------:R-:W-:-:S04]  /*71d0*/  FADD.FTZ R149, R149, R60 ;  /* 0x0000003c95957221 */ /* 0x000fc80000010000 */
[----:B------:R-:W-:Y:S02]  /*71e0*/  FADD.FTZ R58, R58, R149 ;  /* 0x000000953a3a7221 */ /* 0x000fe40000010000 */
[--C-:B------:R-:W-:Y:S01]  /*71f0*/  FFMA.FTZ R12, R49, c[0x0][0x23c], -R46.reuse ;  /* 0x00008f00310c7a23 */ /* 0x100fe2000001082e */
[----:B------:R-:W-:Y:S01]  /*7200*/  HMMA.16816.F32.BF16 R68, R4, R14, R68 ;  /* 0x0000000e0444723c */ /* 0x000fe20000041844 */
[----:B------:R3:W4:Y:S01]  /*7210*/  MUFU.EX2 R49, R51 ;  /* 0x0000003300317308 */ /* 0x0007220000000800 */
[----:B------:R-:W-:Y:S02]  /*7220*/  FFMA.FTZ R46, R27, c[0x0][0x23c], -R46 ;  /* 0x00008f001b2e7a23 */ /* 0x000fe4000001082e */
[----:B------:R-:W-:-:S04]  /*7230*/  FADD.FTZ R135, R135, R58 ;  /* 0x0000003a87877221 */ /* 0x000fc80000010000 */
[----:B-1----:R-:W-:Y:S01]  /*7240*/  HMMA.16816.F32.BF16 R80, R4, R8, R80 ;  /* 0x000000080450723c */ /* 0x002fe20000041850 */
[----:B------:R1:W5:Y:S01]  /*7250*/  MUFU.EX2 R56, R12 ;  /* 0x0000000c00387308 */ /* 0x0003620000000800 */
[----:B------:R-:W-:-:S04]  /*7260*/  FADD.FTZ R135, R128, R135 ;  /* 0x0000008780877221 */ /* 0x000fc80000010000 */
[----:B------:R-:W-:Y:S02]  /*7270*/  FADD.FTZ R130, R130, R135 ;  /* 0x0000008782827221 */ /* 0x000fe40000010000 */
[C---:B------:R-:W-:Y:S01]  /*7280*/  HMMA.16816.F32.BF16 R76, R4.reuse, R10, R76 ;  /* 0x0000000a044c723c */ /* 0x040fe2000004184c */
[----:B------:R-:W5:Y:S01]  /*7290*/  LDSM.16.MT88.4 R8, [R164+0xa800] ;  /* 0x00a80000a408783b */ /* 0x000f620000004200 */
[----:B---3--:R-:W-:Y:S01]  /*72a0*/  FADD.FTZ R51, R67, R134 ;  /* 0x0000008643337221 */ /* 0x008fe20000010000 */
[----:B------:R-:W-:Y:S01]  /*72b0*/  MUFU.EX2 R46, R46 ;  /* 0x0000002e002e7308 */ /* 0x000fe20000000800 */
[----:B------:R-:W-:Y:S02]  /*72c0*/  FADD.FTZ R127, R127, R130 ;  /* 0x000000827f7f7221 */ /* 0x000fe40000010000 */
[----:B------:R-:W-:Y:S02]  /*72d0*/  FADD.FTZ R51, R26, R51 ;  /* 0x000000331a337221 */ /* 0x000fe40000010000 */
[----:B--2---:R-:W-:Y:S01]  /*72e0*/  HMMA.16816.F32.BF16 R88, R4, R16, R88 ;  /* 0x000000100458723c */ /* 0x004fe20000041858 */
[----:B-1----:R-:W1:Y:S01]  /*72f0*/  LDSM.16.MT88.4 R12, [R116+0xc800] ;  /* 0x00c80000740c783b */ /* 0x002e620000004200 */
[----:B------:R-:W-:-:S03]  /*7300*/  FADD.FTZ R44, R44, R51 ;  /* 0x000000332c2c7221 */ /* 0x000fc60000010000 */
[----:B------:R-:W2:Y:S01]  /*7310*/  LDSM.16.MT88.4 R24, [R116+0xa800] ;  /* 0x00a800007418783b */ /* 0x000ea20000004200 */
[----:B------:R-:W-:Y:S02]  /*7320*/  FADD.FTZ R44, R41, R44 ;  /* 0x0000002c292c7221 */ /* 0x000fe40000010000 */
[----:B------:R-:W-:Y:S01]  /*7330*/  HMMA.16816.F32.BF16 R84, R4, R18, R84 ;  /* 0x000000120454723c */ /* 0x000fe20000041854 */
[----:B------:R-:W-:Y:S01]  /*7340*/  LDSM.16.MT88.4 R16, [R116+0xe800] ;  /* 0x00e800007410783b */ /* 0x000fe20000004200 */
[----:B------:R-:W-:-:S04]  /*7350*/  FADD.FTZ R39, R39, R44 ;  /* 0x0000002c27277221 */ /* 0x000fc80000010000 */
[----:B------:R-:W-:Y:S01]  /*7360*/  FADD.FTZ R36, R36, R39 ;  /* 0x0000002724247221 */ /* 0x000fe20000010000 */
[----:B------:R-:W-:Y:S02]  /*7370*/  F2FP.BF16.PACK_AB R4, R59, R54 ;  /* 0x000000363b04723e */ /* 0x000fe400000010ff */
[----:B----4-:R-:W-:Y:S01]  /*7380*/  F2FP.BF16.PACK_AB R5, R49, R132 ;  /* 0x000000843105723e */ /* 0x010fe200000010ff */
[----:B------:R-:W-:Y:S01]  /*7390*/  FADD.FTZ R35, R35, R36 ;  /* 0x0000002423237221 */ /* 0x000fe20000010000 */
[----:B------:R-:W-:Y:S01]  /*73a0*/  F2FP.BF16.PACK_AB R6, R55, R52 ;  /* 0x000000343706723e */ /* 0x000fe200000010ff */
[----:B------:R-:W-:Y:S01]  /*73b0*/  FADD.FTZ R132, R132, R127 ;  /* 0x0000007f84847221 */ /* 0x000fe20000010000 */
[----:B-----5:R-:W-:Y:S01]  /*73c0*/  F2FP.BF16.PACK_AB R7, R47, R56 ;  /* 0x000000382f07723e */ /* 0x020fe200000010ff */
[----:B------:R-:W-:Y:S02]  /*73d0*/  FADD.FTZ R32, R32, R35 ;  /* 0x0000002320207221 */ /* 0x000fe40000010000 */
[----:B------:R-:W-:-:S02]  /*73e0*/  FADD.FTZ R49, R49, R132 ;  /* 0x0000008431317221 */ /* 0x000fc40000010000 */
[----:B------:R-:W-:Y:S02]  /*73f0*/  FADD.FTZ R31, R31, R32 ;  /* 0x000000201f1f7221 */ /* 0x000fe40000010000 */
[C---:B------:R-:W-:Y:S01]  /*7400*/  HMMA.16816.F32.BF16 R96, R4.reuse, R20, R96 ;  /* 0x000000140460723c */ /* 0x040fe20000041860 */
[----:B------:R-:W-:Y:S02]  /*7410*/  FADD.FTZ R56, R56, R49 ;  /* 0x0000003138387221 */ /* 0x000fe40000010000 */
[----:B------:R-:W-:Y:S02]  /*7420*/  FADD.FTZ R28, R28, R31 ;  /* 0x0000001f1c1c7221 */ /* 0x000fe40000010000 */
[----:B------:R-:W-:Y:S02]  /*7430*/  FADD.FTZ R47, R47, R56 ;  /* 0x000000382f2f7221 */ /* 0x000fe40000010000 */
[----:B------:R-:W-:Y:S01]  /*7440*/  FADD.FTZ R155, R155, R28 ;  /* 0x0000001c9b9b7221 */ /* 0x000fe20000010000 */
[----:B------:R-:W-:Y:S03]  /*7450*/  HMMA.16816.F32.BF16 R112, R4, R8, R112 ;  /* 0x000000080470723c */ /* 0x000fe60000041870 */
[----:B------:R-:W-:-:S04]  /*7460*/  FADD.FTZ R64, R64, R155 ;  /* 0x0000009b40407221 */ /* 0x000fc80000010000 */
[----:B------:R-:W-:Y:S01]  /*7470*/  FADD.FTZ R3, R151, R64 ;  /* 0x0000004097037221 */ /* 0x000fe20000010000 */
[----:B------:R-:W-:Y:S01]  /*7480*/  HMMA.16816.F32.BF16 R108, R4, R10, R108 ;  /* 0x0000000a046c723c */ /* 0x000fe2000004186c */
[----:B------:R-:W3:Y:S02]  /*7490*/  LDSM.16.MT88.4 R8, [R164+0xe800] ;  /* 0x00e80000a408783b */ /* 0x000ee40000004200 */
        /* <DEDUP_REMOVED lines=9> */
[----:B--2---:R-:W-:Y:S01]  /*7530*/  HMMA.16816.F32.BF16 R104, R4, R24, R104 ;  /* 0x000000180468723c */ /* 0x004fe20000041868 */
[----:B------:R-:W-:Y:S02]  /*7540*/  MUFU.EX2 R24, R61 ;  /* 0x0000003d00187308 */ /* 0x000fe40000000800 */
[----:B------:R-:W-:-:S04]  /*7550*/  FADD.FTZ R59, R59, R54 ;  /* 0x000000363b3b7221 */ /* 0x000fc80000010000 */
[----:B------:R-:W-:Y:S01]  /*7560*/  FADD.FTZ R52, R52, R59 ;  /* 0x0000003b34347221 */ /* 0x000fe20000010000 */
[----:B------:R-:W-:Y:S01]  /*7570*/  HMMA.16816.F32.BF16 R100, R4, R26, R100 ;  /* 0x0000001a0464723c */ /* 0x000fe20000041864 */
[----:B------:R-:W2:Y:S02]  /*7580*/  MUFU.EX2 R27, R57 ;  /* 0x00000039001b7308 */ /* 0x000ea40000000800 */
[----:B------:R-:W-:-:S05]  /*7590*/  FADD.FTZ R55, R55, R52 ;  /* 0x0000003437377221 */ /* 0x000fca0000010000 */
[C---:B------:R-:W-:Y:S01]  /*75a0*/  HMMA.16816.F32.BF16 R92, R4.reuse, R22, R92 ;  /* 0x00000016045c723c */ /* 0x040fe2000004185c */
[----:B------:R-:W-:Y:S01]  /*75b0*/  MUFU.EX2 R25, R53 ;  /* 0x0000003500197308 */ /* 0x000fe20000000800 */
[----:B------:R-:W-:Y:S06]  /*75c0*/  LDSM.16.MT88.4 R20, [R164+0xac00] ;  /* 0x00ac0000a414783b */ /* 0x000fec0000004200 */
[C---:B---3--:R-:W-:Y:S01]  /*75d0*/  HMMA.16816.F32.BF16 R80, R4.reuse, R8, R80 ;  /* 0x000000080450723c */ /* 0x048fe20000041850 */
[----:B------:R-:W3:Y:S07]  /*75e0*/  MUFU.EX2 R26, R48 ;  /* 0x00000030001a7308 */ /* 0x000eee0000000800 */
[C---:B------:R-:W-:Y:S01]  /*75f0*/  HMMA.16816.F32.BF16 R76, R4.reuse, R10, R76 ;  /* 0x0000000a044c723c */ /* 0x040fe2000004184c */
[----:B------:R-:W4:Y:S07]  /*7600*/  LDSM.16.MT88.4 R8, [R164+0xcc00] ;  /* 0x00cc0000a408783b */ /* 0x000f2e0000004200 */
[C---:B------:R-:W-:Y:S08]  /*7610*/  HMMA.16816.F32.BF16 R72, R4.reuse, R16, R72 ;  /* 0x000000100448723c */ /* 0x040ff00000041848 */
[----:B------:R-:W-:Y:S01]  /*7620*/  HMMA.16816.F32.BF16 R68, R4, R18, R68 ;  /* 0x000000120444723c */ /* 0x000fe20000041844 */
[----:B------:R-:W5:Y:S06]  /*7630*/  LDSM.16.MT88.4 R16, [R116+0xcc00] ;  /* 0x00cc00007410783b */ /* 0x000f6c0000004200 */
[----:B--2---:R-:W-:Y:S01]  /*7640*/  F2FP.BF16.PACK_AB R4, R27, R24 ;  /* 0x000000181b04723e */ /* 0x004fe200000010ff */
[----:B------:R-:W-:Y:S01]  /*7650*/  FADD.FTZ R24, R24, R55 ;  /* 0x0000003718187221 */ /* 0x000fe20000010000 */
[----:B---3--:R-:W-:Y:S01]  /*7660*/  F2FP.BF16.PACK_AB R5, R45, R26 ;  /* 0x0000001a2d05723e */ /* 0x008fe200000010ff */
[----:B------:R-:W-:Y:S01]  /*7670*/  FADD.FTZ R26, R26, R47 ;  /* 0x0000002f1a1a7221 */ /* 0x000fe20000010000 */
[----:B------:R-:W-:Y:S01]  /*7680*/  F2FP.BF16.PACK_AB R6, R188, R25 ;  /* 0x00000019bc06723e */ /* 0x000fe200000010ff */
[----:B------:R-:W-:Y:S01]  /*7690*/  FADD.FTZ R24, R27, R24 ;  /* 0x000000181b187221 */ /* 0x000fe20000010000 */
[----:B------:R-:W-:Y:S01]  /*76a0*/  F2FP.BF16.PACK_AB R7, R46, R43 ;  /* 0x0000002b2e07723e */ /* 0x000fe200000010ff */
[----:B------:R-:W-:-:S02]  /*76b0*/  FADD.FTZ R26, R45, R26 ;  /* 0x0000001a2d1a7221 */ /* 0x000fc40000010000 */
[----:B------:R-:W-:Y:S02]  /*76c0*/  FADD.FTZ R25, R25, R24 ;  /* 0x0000001819197221 */ /* 0x000fe40000010000 */
[----:B------:R-:W-:Y:S02]  /*76d0*/  FADD.FTZ R43, R43, R26 ;  /* 0x0000001a2b2b7221 */ /* 0x000fe40000010000 */
[----:B-1----:R-:W-:Y:S01]  /*76e0*/  HMMA.16816.F32.BF16 R104, R4, R12, R104 ;  /* 0x0000000c0468723c */ /* 0x002fe20000041868 */
[----:B------:R-:W-:Y:S02]  /*76f0*/  FADD.FTZ R188, R188, R25 ;  /* 0x00000019bcbc7221 */ /* 0x000fe40000010000 */
[----:B------:R-:W-:-:S05]  /*7700*/  FADD.FTZ R187, R46, R43 ;  /* 0x0000002b2ebb7221 */ /* 0x000fca0000010000 */
[C---:B------:R-:W-:Y:S01]  /*7710*/  HMMA.16816.F32.BF16 R100, R4.reuse, R14, R100 ;  /* 0x0000000e0464723c */ /* 0x040fe20000041864 */
[----:B------:R-:W1:Y:S07]  /*7720*/  LDSM.16.MT88.4 R12, [R164+0xec00] ;  /* 0x00ec0000a40c783b */ /* 0x000e6e0000004200 */
[C---:B----4-:R-:W-:Y:S08]  /*7730*/  HMMA.16816.F32.BF16 R96, R4.reuse, R8, R96 ;  /* 0x000000080460723c */ /* 0x050ff00000041860 */
[C---:B------:R-:W-:Y:S01]  /*7740*/  HMMA.16816.F32.BF16 R92, R4.reuse, R10, R92 ;  /* 0x0000000a045c723c */ /* 0x040fe2000004185c */
[----:B------:R-:W2:Y:S07]  /*7750*/  LDSM.16.MT88.4 R8, [R116+0xec00] ;  /* 0x00ec00007408783b */ /* 0x000eae0000004200 */
[C---:B------:R-:W-:Y:S08]  /*7760*/  HMMA.16816.F32.BF16 R112, R4.reuse, R20, R112 ;  /* 0x000000140470723c */ /* 0x040ff00000041870 */
[C---:B------:R-:W-:Y:S08]  /*7770*/  HMMA.16816.F32.BF16 R108, R4.reuse, R22, R108 ;  /* 0x00000016046c723c */ /* 0x040ff0000004186c */
[C---:B-----5:R-:W-:Y:S08]  /*7780*/  HMMA.16816.F32.BF16 R88, R4.reuse, R16, R88 ;  /* 0x000000100458723c */ /* 0x060ff00000041858 */
[C---:B------:R-:W-:Y:S08]  /*7790*/  HMMA.16816.F32.BF16 R84, R4.reuse, R18, R84 ;  /* 0x000000120454723c */ /* 0x040ff00000041854 */
[C---:B-1----:R-:W-:Y:S08]  /*77a0*/  HMMA.16816.F32.BF16 R80, R4.reuse, R12, R80 ;  /* 0x0000000c0450723c */ /* 0x042ff00000041850 */
[C---:B------:R-:W-:Y:S08]  /*77b0*/  HMMA.16816.F32.BF16 R76, R4.reuse, R14, R76 ;  /* 0x0000000e044c723c */ /* 0x040ff0000004184c */
[C---:B--2---:R-:W-:Y:S08]  /*77c0*/  HMMA.16816.F32.BF16 R72, R4.reuse, R8, R72 ;  /* 0x000000080448723c */ /* 0x044ff00000041848 */
        /* <DEDUP_REMOVED lines=64> */
.L_x_1323:
[----:B------:R-:W-:-:S04]  /*7bd0*/  LEA R8, -R121, RZ, 0x7 ;  /* 0x000000ff79087211 */ /* 0x000fc800078e39ff */
[----:B------:R-:W-:Y:S02]  /*7be0*/  SHF.R.S32.HI R5, RZ, 0x1f, R8 ;  /* 0x0000001fff057819 */ /* 0x000fe40000011408 */
.L_x_1324:
        /* <DEDUP_REMOVED lines=75> */
[C---:B------:R-:W-:Y:S01]  /*80a0*/  @!P2 LEA R26, P0, R124.reuse, c[0x0][0x170], 0x1 ;  /* 0x00005c007c1aaa11 */ /* 0x040fe200078008ff */
[----:B------:R-:W-:Y:S01]  /*80b0*/  @!PT LDS RZ, [RZ] ;  /* 0x00000000fffff984 */ /* 0x000fe20000000800 */
[----:B------:R-:W-:Y:S01]  /*80c0*/  @!PT LDS RZ, [RZ] ;  /* 0x00000000fffff984 */ /* 0x000fe20000000800 */
[----:B------:R-:W-:Y:S01]  /*80d0*/  @!PT LDS RZ, [RZ] ;  /* 0x00000000fffff984 */ /* 0x000fe20000000800 */
[----:B------:R3:W-:Y:S01]  /*80e0*/  @!P2 LDGSTS.E.BYPASS.LTC128B.128 [R175+0xd800], [R8.64+0x80] ;  /* 0x0d80008008afafae */ /* 0x0007e2000b901d46 */
[----:B------:R-:W-:Y:S01]  /*80f0*/  @!P3 LEA.HI.X R29, R3, c[0x0][0x174], R4, 0x1, P1 ;  /* 0x00005d00031dba11 */ /* 0x000fe200008f0c04 */
[----:B------:R-:W-:Y:S01]  /*8100*/  IMAD.MOV.U32 R189, RZ, RZ, R143 ;  /* 0x000000ffffbd7224 */ /* 0x000fe200078e008f */
[----:B------:R-:W-:Y:S01]  /*8110*/  @!P2 LEA.HI.X R27, R124, c[0x0][0x174], R5, 0x1, P0 ;  /* 0x00005d007c1baa11 */ /* 0x000fe200000f0c05 */
        /* <DEDUP_REMOVED lines=164> */
[----:B------:R-:W2:Y:S01]  /*8b60*/  LDSM.16.M88.4 R124, [R118+0x7800] ;  /* 0x00780000767c783b */ /* 0x000ea20000000200 */
[----:B------:R-:W-:-:S02]  /*8b70*/  FMUL.FTZ R58, R58, c[0x0][0x2ec] ;  /* 0x0000bb003a3a7a20 */ /* 0x000fc40000410000 */
[----:B------:R-:W-:-:S04]  /*8b80*/  FMUL.FTZ R134, R59, c[0x0][0x2ec] ;  /* 0x0000bb003b867a20 */ /* 0x000fc80000410000 */
[----:B------:R-:W-:Y:S02]  /*8b90*/  FMUL.FTZ R59, R52, c[0x0][0x2ec] ;  /* 0x0000bb00343b7a20 */ /* 0x000fe40000410000 */
[----:B------:R-:W-:Y:S01]  /*8ba0*/  FMUL.FTZ R52, R53, c[0x0][0x2ec] ;  /* 0x0000bb0035347a20 */ /* 0x000fe20000410000 */
[----:B------:R-:W-:Y:S01]  /*8bb0*/  MUFU.TANH R134, R134 ;  /* 0x0000008600867308 */ /* 0x000fe20000002400 */
[----:B------:R-:W-:Y:S02]  /*8bc0*/  FMUL.FTZ R53, R54, c[0x0][0x2ec] ;  /* 0x0000bb0036357a20 */ /* 0x000fe40000410000 */
[----:B------:R-:W-:Y:S02]  /*8bd0*/  FMUL.FTZ R55, R55, c[0x0][0x2ec] ;  /* 0x0000bb0037377a20 */ /* 0x000fe40000410000 */
[----:B------:R-:W-:Y:S02]  /*8be0*/  FMUL.FTZ R3, R66, c[0x0][0x2ec] ;  /* 0x0000bb0042037a20 */ /* 0x000fe40000410000 */
[----:B------:R-:W-:Y:S01]  /*8bf0*/  FMUL.FTZ R65, R65, c[0x0][0x2ec] ;  /* 0x0000bb0041417a20 */ /* 0x000fe20000410000 */
[----:B------:R-:W-:Y:S01]  /*8c00*/  MUFU.TANH R66, R58 ;  /* 0x0000003a00427308 */ /* 0x000fe20000002400 */
[----:B------:R-:W-:-:S04]  /*8c10*/  FMUL.FTZ R67, R67, c[0x0][0x2ec] ;  /* 0x0000bb0043437a20 */ /* 0x000fc80000410000 */
[----:B------:R-:W-:Y:S01]  /*8c20*/  FMUL.FTZ R63, R63, c[0x0][0x2ec] ;  /* 0x0000bb003f3f7a20 */ /* 0x000fe20000410000 */
[C---:B-1----:R-:W-:Y:S02]  /*8c30*/  HMMA.16816.F32.BF16 R40, R128.reuse, R120, R40 ;  /* 0x000000788028723c */ /* 0x042fe40000041828 */
[----:B------:R-:W-:Y:S06]  /*8c40*/  MUFU.TANH R59, R59 ;  /* 0x0000003b003b7308 */ /* 0x000fec0000002400 */
[C---:B------:R-:W-:Y:S01]  /*8c50*/  HMMA.16816.F32.BF16 R36, R128.reuse, R122, R36 ;  /* 0x0000007a8024723c */ /* 0x040fe20000041824 */
[----:B------:R-:W1:Y:S01]  /*8c60*/  LDSM.16.M88.4 R120, [R118+0x8400] ;  /* 0x008400007678783b */ /* 0x000e620000000200 */
[----:B------:R-:W-:Y:S06]  /*8c70*/  MUFU.TANH R53, R53 ;  /* 0x0000003500357308 */ /* 0x000fec0000002400 */
[C---:B--2---:R-:W-:Y:S02]  /*8c80*/  HMMA.16816.F32.BF16 R48, R128.reuse, R124, R48 ;  /* 0x0000007c8030723c */ /* 0x044fe40000041830 */
[----:B------:R-:W-:Y:S06]  /*8c90*/  MUFU.TANH R65, R65 ;  /* 0x0000004100417308 */ /* 0x000fec0000002400 */
[----:B------:R-:W-:Y:S01]  /*8ca0*/  HMMA.16816.F32.BF16 R44, R128, R126, R44 ;  /* 0x0000007e802c723c */ /* 0x000fe2000004182c */
[----:B------:R-:W2:Y:S01]  /*8cb0*/  LDSM.16.M88.4 R124, [R118+0x8000] ;  /* 0x00800000767c783b */ /* 0x000ea20000000200 */
[----:B------:R-:W-:Y:S01]  /*8cc0*/  FMUL.FTZ R41, R41, c[0x0][0x2ec] ;  /* 0x0000bb0029297a20 */ /* 0x000fe20000410000 */
[----:B------:R-:W-:Y:S01]  /*8cd0*/  MUFU.TANH R67, R67 ;  /* 0x0000004300437308 */ /* 0x000fe20000002400 */
[----:B------:R-:W-:-:S02]  /*8ce0*/  FMUL.FTZ R40, R40, c[0x0][0x2ec] ;  /* 0x0000bb0028287a20 */ /* 0x000fc40000410000 */
[----:B------:R-:W-:Y:S02]  /*8cf0*/  FMUL.FTZ R42, R42, c[0x0][0x2ec] ;  /* 0x0000bb002a2a7a20 */ /* 0x000fe40000410000 */
[----:B------:R-:W-:Y:S02]  /*8d00*/  FMUL.FTZ R37, R37, c[0x0][0x2ec] ;  /* 0x0000bb0025257a20 */ /* 0x000fe40000410000 */
[----:B------:R-:W-:Y:S01]  /*8d10*/  FMUL.FTZ R36, R36, c[0x0][0x2ec] ;  /* 0x0000bb0024247a20 */ /* 0x000fe20000410000 */
[----:B------:R3:W-:Y:S01]  /*8d20*/  MUFU.TANH R197, R41 ;  /* 0x0000002900c57308 */ /* 0x0007e20000002400 */
[----:B------:R-:W-:Y:S02]  /*8d30*/  FMUL.FTZ R38, R38, c[0x0][0x2ec] ;  /* 0x0000bb0026267a20 */ /* 0x000fe40000410000 */
[----:B------:R-:W-:Y:S02]  /*8d40*/  FMUL.FTZ R202, R39, c[0x0][0x2ec] ;  /* 0x0000bb0027ca7a20 */ /* 0x000fe40000410000 */
[----:B------:R-:W-:-:S02]  /*8d50*/  FMUL.FTZ R48, R48, c[0x0][0x2ec] ;  /* 0x0000bb0030307a20 */ /* 0x000fc40000410000 */
[----:B------:R-:W-:Y:S01]  /*8d60*/  FMUL.FTZ R50, R50, c[0x0][0x2ec] ;  /* 0x0000bb0032327a20 */ /* 0x000fe20000410000 */
[----:B------:R-:W-:Y:S01]  /*8d70*/  MUFU.TANH R195, R37 ;  /* 0x0000002500c37308 */ /* 0x000fe20000002400 */
[----:B------:R-:W-:Y:S02]  /*8d80*/  FMUL.FTZ R49, R49, c[0x0][0x2ec] ;  /* 0x0000bb0031317a20 */ /* 0x000fe40000410000 */
[----:B------:R-:W-:Y:S02]  /*8d90*/  FMUL.FTZ R51, R51, c[0x0][0x2ec] ;  /* 0x0000bb0033337a20 */ /* 0x000fe40000410000 */
[----:B------:R-:W-:Y:S01]  /*8da0*/  FMUL.FTZ R44, R44, c[0x0][0x2ec] ;  /* 0x0000bb002c2c7a20 */ /* 0x000fe20000410000 */
[----:B-1----:R-:W-:Y:S01]  /*8db0*/  HMMA.16816.F32.BF16 R24, R128, R120, R24 ;  /* 0x000000788018723c */ /* 0x002fe20000041818 */
[----:B------:R-:W-:Y:S01]  /*8dc0*/  FMUL.FTZ R46, R46, c[0x0][0x2ec] ;  /* 0x0000bb002e2e7a20 */ /* 0x000fe20000410000 */
[----:B------:R-:W-:Y:S01]  /*8dd0*/  MUFU.TANH R132, R50 ;  /* 0x0000003200847308 */ /* 0x000fe20000002400 */
[----:B---3--:R-:W-:-:S02]  /*8de0*/  IMAD.SHL.U32 R41, R176, 0x80, RZ ;  /* 0x00000080b0297824 */ /* 0x008fc400078e00ff */
[----:B------:R-:W-:Y:S02]  /*8df0*/  FMUL.FTZ R45, R45, c[0x0][0x2ec] ;  /* 0x0000bb002d2d7a20 */ /* 0x000fe40000410000 */
[----:B------:R-:W-:Y:S01]  /*8e00*/  FMUL.FTZ R47, R47, c[0x0][0x2ec] ;  /* 0x0000bb002f2f7a20 */ /* 0x000fe20000410000 */
[----:B------:R-:W-:Y:S01]  /*8e10*/  HMMA.16816.F32.BF16 R20, R128, R122, R20 ;  /* 0x0000007a8014723c */ /* 0x000fe20000041814 */
[----:B------:R-:W1:Y:S01]  /*8e20*/  LDSM.16.M88.4 R120, [R118+0x8c00] ;  /* 0x008c00007678783b */ /* 0x000e620000000200 */
[----:B------:R-:W-:Y:S01]  /*8e30*/  MUFU.TANH R193, R40 ;  /* 0x0000002800c17308 */ /* 0x000fe20000002400 */
[----:B------:R-:W-:-:S05]  /*8e40*/  FMUL.FTZ R43, R43, c[0x0][0x2ec] ;  /* 0x0000bb002b2b7a20 */ /* 0x000fca0000410000 */
[C---:B--2---:R-:W-:Y:S02]  /*8e50*/  HMMA.16816.F32.BF16 R32, R128.reuse, R124, R32 ;  /* 0x0000007c8020723c */ /* 0x044fe40000041820 */
[----:B------:R-:W-:Y:S06]  /*8e60*/  MUFU.TANH R198, R42 ;  /* 0x0000002a00c67308 */ /* 0x000fec0000002400 */
[----:B------:R-:W-:Y:S01]  /*8e70*/  HMMA.16816.F32.BF16 R28, R128, R126, R28 ;  /* 0x0000007e801c723c */ /* 0x000fe2000004181c */
[----:B------:R-:W2:Y:S01]  /*8e80*/  LDSM.16.M88.4 R124, [R118+0x8800] ;  /* 0x00880000767c783b */ /* 0x000ea20000000200 */
[----:B------:R-:W-:Y:S01]  /*8e90*/  FMUL.FTZ R141, R24, c[0x0][0x2ec] ;  /* 0x0000bb00188d7a20 */ /* 0x000fe20000410000 */
[----:B------:R-:W-:Y:S01]  /*8ea0*/  LOP3.LUT R24, R41, 0x28, R138, 0xfe, !PT ;  /* 0x0000002829187812 */ /* 0x000fe200078efe8a */
[----:B------:R-:W-:Y:S01]  /*8eb0*/  MUFU.TANH R191, R36 ;  /* 0x0000002400bf7308 */ /* 0x000fe20000002400 */
[----:B------:R-:W-:Y:S01]  /*8ec0*/  FMUL.FTZ R26, R26, c[0x0][0x2ec] ;  /* 0x0000bb001a1a7a20 */ /* 0x000fe20000410000 */
[----:B------:R-:W-:-:S04]  /*8ed0*/  DEPBAR.LE SB0, 0x0 ;  /* 0x000080000000791a */ /* 0x000fc80000000000 */
[----:B------:R-:W-:Y:S01]  /*8ee0*/  FMUL.FTZ R145, R20, c[0x0][0x2ec] ;  /* 0x0000bb0014917a20 */ /* 0x000fe20000410000 */
[--C-:B------:R-:W-:Y:S01]  /*8ef0*/  LOP3.LUT R20, R41, 0x38, R138.reuse, 0xfe, !PT ;  /* 0x0000003829147812 */ /* 0x100fe200078efe8a */
[----:B------:R-:W-:Y:S01]  /*8f00*/  MUFU.TANH R194, R38 ;  /* 0x0000002600c27308 */ /* 0x000fe20000002400 */
[----:B------:R-:W-:Y:S02]  /*8f10*/  FMUL.FTZ R22, R22, c[0x0][0x2ec] ;  /* 0x0000bb0016167a20 */ /* 0x000fe40000410000 */
[----:B------:R-:W-:Y:S02]  /*8f20*/  FMUL.FTZ R25, R25, c[0x0][0x2ec] ;  /* 0x0000bb0019197a20 */ /* 0x000fe40000410000 */
[----:B------:R-:W-:Y:S01]  /*8f30*/  FMUL.FTZ R153, R32, c[0x0][0x2ec] ;  /* 0x0000bb0020997a20 */ /* 0x000fe20000410000 */
[--C-:B------:R-:W-:Y:S01]  /*8f40*/  LOP3.LUT R32, R41, 0x8, R138.reuse, 0xfe, !PT ;  /* 0x0000000829207812 */ /* 0x100fe200078efe8a */
[----:B------:R-:W-:Y:S01]  /*8f50*/  FMUL.FTZ R34, R34, c[0x0][0x2ec] ;  /* 0x0000bb0022227a20 */ /* 0x000fe20000410000 */
[----:B------:R-:W-:Y:S01]  /*8f60*/  MUFU.TANH R141, R141 ;  /* 0x0000008d008d7308 */ /* 0x000fe20000002400 */
[----:B------:R-:W-:Y:S01]  /*8f70*/  FMUL.FTZ R181, R33, c[0x0][0x2ec] ;  /* 0x0000bb0021b57a20 */ /* 0x000fe20000410000 */
[CC--:B------:R-:W-:Y:S01]  /*8f80*/  ISETP.GE.AND P0, PT, R32.reuse, R140.reuse, PT ;  /* 0x0000008c2000720c */ /* 0x0c0fe20003f06270 */
[----:B------:R-:W-:Y:S01]  /*8f90*/  FMUL.FTZ R35, R35, c[0x0][0x2ec] ;  /* 0x0000bb0023237a20 */ /* 0x000fe20000410000 */
[----:B------:R-:W-:Y:S01]  /*8fa0*/  ISETP.GE.AND P5, PT, R32, R139, PT ;  /* 0x0000008b2000720c */ /* 0x000fe20003fa6270 */
[C---:B-1----:R-:W-:Y:S01]  /*8fb0*/  HMMA.16816.F32.BF16 R8, R128.reuse, R120, R8 ;  /* 0x000000788008723c */ /* 0x042fe20000041808 */
[C-C-:B------:R-:W-:Y:S01]  /*8fc0*/  LOP3.LUT R32, R41.reuse, 0x10, R138.reuse, 0xfe, !PT ;  /* 0x0000001029207812 */ /* 0x140fe200078efe8a */
[----:B------:R-:W-:Y:S01]  /*8fd0*/  FMUL.FTZ R150, R30, c[0x0][0x2ec] ;  /* 0x0000bb001e967a20 */ /* 0x000fe20000410000 */
[----:B------:R-:W-:Y:S01]  /*8fe0*/  LOP3.LUT R30, R41, 0x20, R138, 0xfe, !PT ;  /* 0x00000020291e7812 */ /* 0x000fe200078efe8a */
[----:B------:R-:W-:Y:S01]  /*8ff0*/  FMUL.FTZ R155, R28, c[0x0][0x2ec] ;  /* 0x0000bb001c9b7a20 */ /* 0x000fe20000410000 */
[----:B------:R-:W-:Y:S01]  /*9000*/  ISETP.GE.AND P1, PT, R32, R140, PT ;  /* 0x0000008c2000720c */ /* 0x000fe20003f26270 */
[----:B------:R-:W-:Y:S01]  /*9010*/  MUFU.TANH R153, R153 ;  /* 0x0000009900997308 */ /* 0x000fe20000002400 */
[----:B------:R-:W-:Y:S01]  /*9020*/  FMUL.FTZ R121, R64, c[0x0][0x2ec] ;  /* 0x0000bb0040797a20 */ /* 0x000fe20000410000 */
[----:B------:R-:W-:Y:S01]  /*9030*/  HMMA.16816.F32.BF16 R4, R128, R122, R4 ;  /* 0x0000007a8004723c */ /* 0x000fe20000041804 */
[----:B------:R-:W-:-:S02]  /*9040*/  FMUL.FTZ R64, R60, c[0x0][0x2ec] ;  /* 0x0000bb003c407a20 */ /* 0x000fc40000410000 */
[----:B------:R-:W-:Y:S02]  /*9050*/  FMUL.FTZ R60, R61, c[0x0][0x2ec] ;  /* 0x0000bb003d3c7a20 */ /* 0x000fe40000410000 */
[----:B------:R-:W-:Y:S01]  /*9060*/  FMUL.FTZ R61, R62, c[0x0][0x2ec] ;  /* 0x0000bb003e3d7a20 */ /* 0x000fe20000410000 */
[----:B------:R-:W-:Y:S01]  /*9070*/  MUFU.TANH R154, R34 ;  /* 0x00000022009a7308 */ /* 0x000fe20000002400 */
[----:B------:R-:W-:Y:S01]  /*9080*/  FMUL.FTZ R62, R56, c[0x0][0x2ec] ;  /* 0x0000bb00383e7a20 */ /* 0x000fe20000410000 */
[C---:B--2---:R-:W-:Y:S01]  /*9090*/  HMMA.16816.F32.BF16 R16, R128.reuse, R124, R16 ;  /* 0x0000007c8010723c */ /* 0x044fe20000041810 */
[----:B------:R-:W-:Y:S02]  /*90a0*/  FMUL.FTZ R56, R57, c[0x0][0x2ec] ;  /* 0x0000bb0039387a20 */ /* 0x000fe40000410000 */
[----:B------:R-:W-:Y:S02]  /*90b0*/  FMUL.FTZ R29, R29, c[0x0][0x2ec] ;  /* 0x0000bb001d1d7a20 */ /* 0x000fe40000410000 */
[----:B------:R-:W-:Y:S01]  /*90c0*/  FMUL.FTZ R31, R31, c[0x0][0x2ec] ;  /* 0x0000bb001f1f7a20 */ /* 0x000fe20000410000 */
[----:B------:R-:W1:Y:S01]  /*90d0*/  MUFU.TANH R64, R64 ;  /* 0x0000004000407308 */ /* 0x000e620000002400 */
[----:B------:R-:W-:Y:S01]  /*90e0*/  FMUL.FTZ R27, R27, c[0x0][0x2ec] ;  /* 0x0000bb001b1b7a20 */ /* 0x000fe20000410000 */
[----:B------:R-:W-:Y:S01]  /*90f0*/  HMMA.16816.F32.BF16 R12, R128, R126, R12 ;  /* 0x0000007e800c723c */ /* 0x000fe2000004180c */
[----:B------:R-:W-:Y:S01]  /*9100*/  FMUL.FTZ R151, R8, c[0x0][0x2ec] ;  /* 0x0000bb0008977a20 */ /* 0x000fe20000410000 */
[----:B------:R-:W-:Y:S01]  /*9110*/  LOP3.LUT R8, R41, 0x68, R138, 0xfe, !PT ;  /* 0x0000006829087812 */ /* 0x000fe200078efe8a */
[----:B------:R-:W-:-:S02]  /*9120*/  FMUL.FTZ R10, R10, c[0x0][0x2ec] ;  /* 0x0000bb000a0a7a20 */ /* 0x000fc40000410000 */
[----:B------:R-:W-:Y:S01]  /*9130*/  FMUL.FTZ R21, R21, c[0x0][0x2ec] ;  /* 0x0000bb0015157a20 */ /* 0x000fe20000410000 */
[----:B------:R-:W2:Y:S01]  /*9140*/  MUFU.TANH R61, R61 ;  /* 0x0000003d003d7308 */ /* 0x000ea20000002400 */
[----:B------:R-:W-:Y:S02]  /*9150*/  FMUL.FTZ R23, R23, c[0x0][0x2ec] ;  /* 0x0000bb0017177a20 */ /* 0x000fe40000410000 */
[----:B------:R-:W-:Y:S01]  /*9160*/  FMUL.FTZ R152, R4, c[0x0][0x2ec] ;  /* 0x0000bb0004987a20 */ /* 0x000fe20000410000 */
[--C-:B------:R-:W-:Y:S01]  /*9170*/  LOP3.LUT R4, R41, 0x78, R138.reuse, 0xfe, !PT ;  /* 0x0000007829047812 */ /* 0x100fe200078efe8a */
[----:B------:R-:W-:Y:S02]  /*9180*/  FMUL.FTZ R6, R6, c[0x0][0x2ec] ;  /* 0x0000bb0006067a20 */ /* 0x000fe40000410000 */
[----:B------:R-:W-:Y:S01]  /*9190*/  FMUL.FTZ R162, R9, c[0x0][0x2ec] ;  /* 0x0000bb0009a27a20 */ /* 0x000fe20000410000 */
[----:B------:R-:W3:Y:S01]  /*91a0*/  MUFU.TANH R62, R62 ;  /* 0x0000003e003e7308 */ /* 0x000ee20000002400 */
[----:B-1----:R-:W-:Y:S01]  /*91b0*/  FSEL R37, R64, -INF , !P0 ;  /* 0xff80000040257808 */ /* 0x002fe20004000000 */
[----:B------:R-:W-:Y:S01]  /*91c0*/  FMUL.FTZ R147, R16, c[0x0][0x2ec] ;  /* 0x0000bb0010937a20 */ /* 0x000fe20000410000 */
[-C--:B------:R-:W-:Y:S01]  /*91d0*/  ISETP.GE.AND P0, PT, R32, R139.reuse, PT ;  /* 0x0000008b2000720c */ /* 0x080fe20003f06270 */
[----:B------:R-:W-:Y:S01]  /*91e0*/  FMUL.FTZ R18, R18, c[0x0][0x2ec] ;  /* 0x0000bb0012127a20 */ /* 0x000fe20000410000 */
[----:B------:R-:W-:Y:S01]  /*91f0*/  LOP3.LUT R32, R41, 0x18, R138, 0xfe, !PT ;  /* 0x0000001829207812 */ /* 0x000fe200078efe8a */
[----:B------:R-:W-:Y:S01]  /*9200*/  FMUL.FTZ R17, R17, c[0x0][0x2ec] ;  /* 0x0000bb0011117a20 */ /* 0x000fe20000410000 */
[----:B------:R-:W-:Y:S01]  /*9210*/  FSEL R66, R66, -INF , !P0 ;  /* 0xff80000042427808 */ /* 0x000fe20004000000 */
[----:B------:R-:W1:Y:S01]  /*9220*/  MUFU.TANH R129, R48 ;  /* 0x0000003000817308 */ /* 0x000e620000002400 */
[----:B--2---:R-:W-:Y:S01]  /*9230*/  FSEL R28, R61, -INF , !P5 ;  /* 0xff8000003d1c7808 */ /* 0x004fe20006800000 */
[----:B------:R-:W-:Y:S01]  /*9240*/  FMUL.FTZ R149, R12, c[0x0][0x2ec] ;  /* 0x0000bb000c957a20 */ /* 0x000fe20000410000 */
[-C--:B------:R-:W-:Y:S01]  /*9250*/  ISETP.GE.AND P5, PT, R32, R140.reuse, PT ;  /* 0x0000008c2000720c */ /* 0x080fe20003fa6270 */
[----:B------:R-:W-:Y:S01]  /*9260*/  FMUL.FTZ R14, R14, c[0x0][0x2ec] ;  /* 0x0000bb000e0e7a20 */ /* 0x000fe20000410000 */
[-C--:B------:R-:W-:Y:S01]  /*9270*/  ISETP.GE.AND P0, PT, R30, R140.reuse, PT ;  /* 0x0000008c1e00720c */ /* 0x080fe20003f06270 */
[----:B------:R-:W-:Y:S01]  /*9280*/  FMUL.FTZ R19, R19, c[0x0][0x2ec] ;  /* 0x0000bb0013137a20 */ /* 0x000fe20000410000 */
[----:B------:R-:W-:Y:S01]  /*9290*/  FSEL R59, R59, -INF , !P5 ;  /* 0xff8000003b3b7808 */ /* 0x000fe20006800000 */
[----:B------:R-:W2:Y:S01]  /*92a0*/  MUFU.TANH R127, R44 ;  /* 0x0000002c007f7308 */ /* 0x000ea20000002400 */
[----:B---3--:R-:W-:Y:S01]  /*92b0*/  FSEL R61, R62, -INF , !P1 ;  /* 0xff8000003e3d7808 */ /* 0x008fe20004800000 */
[----:B------:R-:W-:Y:S01]  /*92c0*/  FMUL.FTZ R13, R13, c[0x0][0x2ec] ;  /* 0x0000bb000d0d7a20 */ /* 0x000fe20000410000 */
[-C--:B------:R-:W-:Y:S01]  /*92d0*/  ISETP.GE.AND P1, PT, R32, R139.reuse, PT ;  /* 0x0000008b2000720c */ /* 0x080fe20003f26270 */
[----:B------:R-:W-:Y:S01]  /*92e0*/  FMUL.FTZ R15, R15, c[0x0][0x2ec] ;  /* 0x0000bb000f0f7a20 */ /* 0x000fe20000410000 */
[-C--:B------:R-:W-:Y:S01]  /*92f0*/  ISETP.GE.AND P5, PT, R30, R139.reuse, PT ;  /* 0x0000008b1e00720c */ /* 0x080fe20003fa6270 */
[----:B------:R-:W-:Y:S01]  /*9300*/  FMUL.FTZ R11, R11, c[0x0][0x2ec] ;  /* 0x0000bb000b0b7a20 */ /* 0x000fe20000410000 */
[----:B------:R-:W-:Y:S01]  /*9310*/  FSEL R64, R53, -INF , !P1 ;  /* 0xff80000035407808 */ /* 0x000fe20004800000 */
[----:B------:R-:W3:Y:S01]  /*9320*/  MUFU.TANH R128, R46 ;  /* 0x0000002e00807308 */ /* 0x000ee20000002400 */
[----:B-1----:R-:W-:Y:S01]  /*9330*/  FSEL R129, R129, -INF , !P0 ;  /* 0xff80000081817808 */ /* 0x002fe20004000000 */
[----:B------:R-:W-:Y:S01]  /*9340*/  FMUL.FTZ R5, R5, c[0x0][0x2ec] ;  /* 0x0000bb0005057a20 */ /* 0x000fe20000410000 */
[C---:B------:R-:W-:Y:S01]  /*9350*/  ISETP.GE.AND P1, PT, R24.reuse, R140, PT ;  /* 0x0000008c1800720c */ /* 0x040fe20003f26270 */
[----:B------:R-:W-:Y:S01]  /*9360*/  FMUL.FTZ R7, R7, c[0x0][0x2ec] ;  /* 0x0000bb0007077a20 */ /* 0x000fe20000410000 */
[----:B------:R-:W-:-:S02]  /*9370*/  ISETP.GE.AND P0, PT, R24, R139, PT ;  /* 0x0000008b1800720c */ /* 0x000fc40003f06270 */
[----:B------:R-:W-:Y:S01]  /*9380*/  LOP3.LUT R24, R41, 0x30, R138, 0xfe, !PT ;  /* 0x0000003029187812 */ /* 0x000fe200078efe8a */
[----:B------:R-:W1:Y:S01]  /*9390*/  MUFU.TANH R155, R155 ;  /* 0x0000009b009b7308 */ /* 0x000e620000002400 */
[----:B------:R-:W-:Y:S02]  /*93a0*/  FSEL R132, R132, -INF , !P5 ;  /* 0xff80000084847808 */ /* 0x000fe40006800000 */
[----:B------:R-:W-:Y:S02]  /*93b0*/  ISETP.GE.AND P5, PT, R24, R140, PT ;  /* 0x0000008c1800720c */ /* 0x000fe40003fa6270 */
[----:B--2---:R-:W-:Y:S02]  /*93c0*/  FSEL R127, R127, -INF , !P1 ;  /* 0xff8000007f7f7808 */ /* 0x004fe40004800000 */
[----:B------:R-:W-:Y:S01]  /*93d0*/  FSEL R193, R193, -INF , !P5 ;  /* 0xff800000c1c17808 */ /* 0x000fe20006800000 */
[----:B------:R-:W2:Y:S01]  /*93e0*/  MUFU.TANH R150, R150 ;  /* 0x0000009600967308 */ /* 0x000ea20000002400 */
[----:B---3--:R-:W-:-:S02]  /*93f0*/  FSEL R128, R128, -INF , !P0 ;  /* 0xff80000080807808 */ /* 0x008fc40004000000 */
[-C--:B------:R-:W-:Y:S02]  /*9400*/  ISETP.GE.AND P1, PT, R24, R139.reuse, PT ;  /* 0x0000008b1800720c */ /* 0x080fe40003f26270 */
[CC--:B------:R-:W-:Y:S02]  /*9410*/  ISETP.GE.AND P0, PT, R20.reuse, R140.reuse, PT ;  /* 0x0000008c1400720c */ /* 0x0c0fe40003f06270 */
[----:B------:R-:W-:Y:S01]  /*9420*/  ISETP.GE.AND P5, PT, R20, R139, PT ;  /* 0x0000008b1400720c */ /* 0x000fe20003fa6270 */
[----:B------:R-:W3:Y:S01]  /*9430*/  MUFU.TANH R146, R26 ;  /* 0x0000001a00927308 */ /* 0x000ee20000002400 */
[----:B------:R-:W-:Y:S02]  /*9440*/  LOP3.LUT R20, R41, 0x40, R138, 0xfe, !PT ;  /* 0x0000004029147812 */ /* 0x000fe400078efe8a */
[----:B------:R-:W-:Y:S02]  /*9450*/  FSEL R198, R198, -INF , !P1 ;  /* 0xff800000c6c67808 */ /* 0x000fe40004800000 */
[----:B------:R-:W-:-:S02]  /*9460*/  ISETP.GE.AND P1, PT, R20, R140, PT ;  /* 0x0000008c1400720c */ /* 0x000fc40003f26270 */
[----:B------:R-:W-:Y:S01]  /*9470*/  LOP3.LUT R16, R41, 0x48, R138, 0xfe, !PT ;  /* 0x0000004829107812 */ /* 0x000fe200078efe8a */
[----:B------:R-:W4:Y:S01]  /*9480*/  MUFU.TANH R145, R145 ;  /* 0x0000009100917308 */ /* 0x000f220000002400 */
[----:B------:R-:W-:Y:S02]  /*9490*/  FSEL R191, R191, -INF , !P0 ;  /* 0xff800000bfbf7808 */ /* 0x000fe40004000000 */
[----:B------:R-:W-:Y:S02]  /*94a0*/  FSEL R194, R194, -INF , !P5 ;  /* 0xff800000c2c27808 */ /* 0x000fe40006800000 */
[----:B------:R-:W-:Y:S02]  /*94b0*/  FSEL R153, R153, -INF , !P1 ;  /* 0xff80000099997808 */ /* 0x000fe40004800000 */
[----:B------:R-:W-:Y:S01]  /*94c0*/  ISETP.GE.AND P0, PT, R20, R139, PT ;  /* 0x0000008b1400720c */ /* 0x000fe20003f06270 */
[----:B------:R-:W5:Y:S01]  /*94d0*/  MUFU.TANH R144, R22 ;  /* 0x0000001600907308 */ /* 0x000f620000002400 */
[----:B------:R-:W-:-:S02]  /*94e0*/  ISETP.GE.AND P5, PT, R16, R140, PT ;  /* 0x0000008c1000720c */ /* 0x000fc40003fa6270 */
[----:B------:R-:W-:Y:S02]  /*94f0*/  ISETP.GE.AND P1, PT, R16, R139, PT ;  /* 0x0000008b1000720c */ /* 0x000fe40003f26270 */
[C-C-:B------:R-:W-:Y:S02]  /*9500*/  LOP3.LUT R16, R41.reuse, 0x50, R138.reuse, 0xfe, !PT ;  /* 0x0000005029107812 */ /* 0x140fe400078efe8a */
[----:B------:R-:W-:Y:S01]  /*9510*/  FSEL R154, R154, -INF , !P0 ;  /* 0xff8000009a9a7808 */ /* 0x000fe20004000000 */
[----:B------:R-:W3:Y:S01]  /*9520*/  MUFU.TANH R147, R147 ;  /* 0x0000009300937308 */ /* 0x000ee20000002400 */
[----:B------:R-:W-:Y:S02]  /*9530*/  ISETP.GE.AND P0, PT, R16, R140, PT ;  /* 0x0000008c1000720c */ /* 0x000fe40003f06270 */
[----:B------:R-:W-:Y:S02]  /*9540*/  LOP3.LUT R12, R41, 0x58, R138, 0xfe, !PT ;  /* 0x00000058290c7812 */ /* 0x000fe400078efe8a */
[----:B-1----:R-:W-:-:S02]  /*9550*/  FSEL R155, R155, -INF , !P5 ;  /* 0xff8000009b9b7808 */ /* 0x002fc40006800000 */
[----:B--2---:R-:W-:Y:S01]  /*9560*/  FSEL R150, R150, -INF , !P1 ;  /* 0xff80000096967808 */ /* 0x004fe20004800000 */
[----:B------:R-:W1:Y:S01]  /*9570*/  MUFU.TANH R122, R18 ;  /* 0x00000012007a7308 */ /* 0x000e620000002400 */
[----:B------:R-:W-:Y:S02]  /*9580*/  FSEL R141, R141, -INF , !P0 ;  /* 0xff8000008d8d7808 */ /* 0x000fe40004000000 */
[-C--:B------:R-:W-:Y:S02]  /*9590*/  ISETP.GE.AND P5, PT, R16, R139.reuse, PT ;  /* 0x0000008b1000720c */ /* 0x080fe40003fa6270 */
[C---:B------:R-:W-:Y:S02]  /*95a0*/  ISETP.GE.AND P1, PT, R12.reuse, R140, PT ;  /* 0x0000008c0c00720c */ /* 0x040fe40003f26270 */
[----:B------:R-:W-:Y:S01]  /*95b0*/  ISETP.GE.AND P0, PT, R12, R139, PT ;  /* 0x0000008b0c00720c */ /* 0x000fe20003f06270 */
[----:B------:R-:W2:Y:S01]  /*95c0*/  MUFU.TANH R149, R149 ;  /* 0x0000009500957308 */ /* 0x000ea20000002400 */
[----:B------:R-:W-:-:S02]  /*95d0*/  LOP3.LUT R12, R41, 0x60, R138, 0xfe, !PT ;  /* 0x00000060290c7812 */ /* 0x000fc400078efe8a */
[----:B---3--:R-:W-:Y:S02]  /*95e0*/  FSEL R146, R146, -INF , !P5 ;  /* 0xff80000092927808 */ /* 0x008fe40006800000 */
[----:B------:R-:W-:Y:S02]  /*95f0*/  ISETP.GE.AND P5, PT, R12, R140, PT ;  /* 0x0000008c0c00720c */ /* 0x000fe40003fa6270 */
[----:B----4-:R-:W-:Y:S01]  /*9600*/  FSEL R145, R145, -INF , !P1 ;  /* 0xff80000091917808 */ /* 0x010fe20004800000 */
[----:B------:R-:W3:Y:S01]  /*9610*/  MUFU.TANH R62, R14 ;  /* 0x0000000e003e7308 */ /* 0x000ee20000002400 */
[----:B-----5:R-:W-:Y:S02]  /*9620*/  FSEL R144, R144, -INF , !P0 ;  /* 0xff80000090907808 */ /* 0x020fe40004000000 */
[----:B------:R-:W-:Y:S02]  /*9630*/  FSEL R147, R147, -INF , !P5 ;  /* 0xff80000093937808 */ /* 0x000fe40006800000 */
[----:B------:R-:W-:-:S02]  /*9640*/  ISETP.GE.AND P1, PT, R12, R139, PT ;  /* 0x0000008b0c00720c */ /* 0x000fc40003f26270 */
[CC--:B------:R-:W-:Y:S01]  /*9650*/  ISETP.GE.AND P0, PT, R8.reuse, R140.reuse, PT ;  /* 0x0000008c0800720c */ /* 0x0c0fe20003f06270 */
[----:B------:R-:W4:Y:S01]  /*9660*/  MUFU.TANH R151, R151 ;  /* 0x0000009700977308 */ /* 0x000f220000002400 */
[----:B------:R-:W-:Y:S02]  /*9670*/  ISETP.GE.AND P5, PT, R8, R139, PT ;  /* 0x0000008b0800720c */ /* 0x000fe40003fa6270 */
[----:B------:R-:W-:Y:S02]  /*9680*/  LOP3.LUT R8, R41, 0x70, R138, 0xfe, !PT ;  /* 0x0000007029087812 */ /* 0x000fe400078efe8a */
[----:B-1----:R-:W-:Y:S02]  /*9690*/  FSEL R122, R122, -INF , !P1 ;  /* 0xff8000007a7a7808 */ /* 0x002fe40004800000 */
[----:B------:R-:W-:Y:S01]  /*96a0*/  ISETP.GE.AND P1, PT, R8, R140, PT ;  /* 0x0000008c0800720c */ /* 0x000fe20003f26270 */
[----:B------:R-:W1:Y:S01]  /*96b0*/  MUFU.TANH R57, R10 ;  /* 0x0000000a00397308 */ /* 0x000e620000002400 */
[----:B--2---:R-:W-:-:S02]  /*96c0*/  FSEL R149, R149, -INF , !P0 ;  /* 0xff80000095957808 */ /* 0x004fc40004000000 */
[-C--:B------:R-:W-:Y:S02]  /*96d0*/  ISETP.GE.AND P0, PT, R8, R139.reuse, PT ;  /* 0x0000008b0800720c */ /* 0x080fe40003f06270 */
[----:B------:R-:W-:Y:S02]  /*96e0*/  LOP3.LUT R8, R41, R138, RZ, 0xfc, !PT ;  /* 0x0000008a29087212 */ /* 0x000fe400078efcff */
[----:B---3--:R-:W-:Y:S01]  /*96f0*/  FSEL R62, R62, -INF , !P5 ;  /* 0xff8000003e3e7808 */ /* 0x008fe20006800000 */
[----:B------:R-:W2:Y:S01]  /*9700*/  MUFU.TANH R152, R152 ;  /* 0x0000009800987308 */ /* 0x000ea20000002400 */
[----:B----4-:R-:W-:Y:S02]  /*9710*/  FSEL R151, R151, -INF , !P1 ;  /* 0xff80000097977808 */ /* 0x010fe40004800000 */
[C---:B------:R-:W-:Y:S02]  /*9720*/  ISETP.GE.AND P5, PT, R4.reuse, R140, PT ;  /* 0x0000008c0400720c */ /* 0x040fe40003fa6270 */
[----:B------:R-:W-:-:S02]  /*9730*/  ISETP.GE.AND P1, PT, R4, R139, PT ;  /* 0x0000008b0400720c */ /* 0x000fc40003f26270 */
[----:B------:R-:W-:Y:S01]  /*9740*/  IADD3 R4, R8, 0x1, RZ ;  /* 0x0000000108047810 */ /* 0x000fe20007ffe0ff */
[----:B------:R-:W3:Y:S01]  /*9750*/  MUFU.TANH R58, R6 ;  /* 0x00000006003a7308 */ /* 0x000ee20000002400 */
[----:B-1----:R-:W-:Y:S02]  /*9760*/  FSEL R57, R57, -INF , !P0 ;  /* 0xff80000039397808 */ /* 0x002fe40004000000 */
[----:B------:R-:W-:Y:S02]  /*9770*/  ISETP.GE.AND P0, PT, R4, R140, PT ;  /* 0x0000008c0400720c */ /* 0x000fe40003f06270 */
[----:B------:R-:W-:Y:S02]  /*9780*/  IADD3 R10, R8, 0x19, RZ ;  /* 0x00000019080a7810 */ /* 0x000fe40007ffe0ff */
[----:B------:R-:W-:Y:S01]  /*9790*/  FSEL R39, R65, -INF , !P0 ;  /* 0xff80000041277808 */ /* 0x000fe20004000000 */
[----:B------:R-:W1:Y:S01]  /*97a0*/  MUFU.TANH R60, R60 ;  /* 0x0000003c003c7308 */ /* 0x000e620000002400 */
[----:B--2---:R-:W-:-:S02]  /*97b0*/  FSEL R152, R152, -INF , !P5 ;  /* 0xff80000098987808 */ /* 0x004fc40006800000 */
[-C--:B------:R-:W-:Y:S02]  /*97c0*/  ISETP.GE.AND P5, PT, R4, R139.reuse, PT ;  /* 0x0000008b0400720c */ /* 0x080fe40003fa6270 */
[C---:B------:R-:W-:Y:S02]  /*97d0*/  IADD3 R4, R8.reuse, 0x9, RZ ;  /* 0x0000000908047810 */ /* 0x040fe40007ffe0ff */
[----:B------:R-:W-:Y:S01]  /*97e0*/  IADD3 R9, R8, 0x69, RZ ;  /* 0x0000006908097810 */ /* 0x000fe20007ffe0ff */
[----:B------:R-:W2:Y:S01]  /*97f0*/  MUFU.TANH R63, R63 ;  /* 0x0000003f003f7308 */ /* 0x000ea20000002400 */
[----:B---3--:R-:W-:Y:S02]  /*9800*/  FSEL R58, R58, -INF , !P1 ;  /* 0xff8000003a3a7808 */ /* 0x008fe40004800000 */
[C---:B------:R-:W-:Y:S02]  /*9810*/  ISETP.GE.AND P1, PT, R4.reuse, R140, PT ;  /* 0x0000008c0400720c */ /* 0x040fe40003f26270 */
[----:B------:R-:W-:-:S02]  /*9820*/  ISETP.GE.AND P0, PT, R4, R139, PT ;  /* 0x0000008b0400720c */ /* 0x000fc40003f06270 */
[----:B------:R-:W-:Y:S01]  /*9830*/  IADD3 R4, R8, 0x11, RZ ;  /* 0x0000001108047810 */ /* 0x000fe20007ffe0ff */
[----:B------:R-:W3:Y:S01]  /*9840*/  MUFU.TANH R56, R56 ;  /* 0x0000003800387308 */ /* 0x000ee20000002400 */
[----:B------:R-:W-:Y:S02]  /*9850*/  FSEL R6, R67, -INF , !P5 ;  /* 0xff80000043067808 */ /* 0x000fe40006800000 */
[----:B------:R-:W-:Y:S02]  /*9860*/  ISETP.GE.AND P5, PT, R4, R140, PT ;  /* 0x0000008c0400720c */ /* 0x000fe40003fa6270 */
[----:B-1----:R-:W-:Y:S02]  /*9870*/  FSEL R33, R60, -INF , !P1 ;  /* 0xff8000003c217808 */ /* 0x002fe40004800000 */
[----:B------:R-:W-:Y:S01]  /*9880*/  ISETP.GE.AND P1, PT, R4, R139, PT ;  /* 0x0000008b0400720c */ /* 0x000fe20003f26270 */
[----:B------:R-:W1:Y:S01]  /*9890*/  MUFU.TANH R52, R52 ;  /* 0x0000003400347308 */ /* 0x000e620000002400 */
[----:B--2---:R-:W-:-:S02]  /*98a0*/  FSEL R4, R63, -INF , !P0 ;  /* 0xff8000003f047808 */ /* 0x004fc40004000000 */
[----:B------:R-:W-:Y:S02]  /*98b0*/  ISETP.GE.AND P0, PT, R10, R140, PT ;  /* 0x0000008c0a00720c */ /* 0x000fe40003f06270 */
[----:B------:R-:W-:-:S03]  /*98c0*/  FSEL R134, R134, -INF , !P1 ;  /* 0xff80000086867808 */ /* 0x000fc60004800000 */
[----:B------:R-:W2:Y:S01]  /*98d0*/  MUFU.TANH R130, R55 ;  /* 0x0000003700827308 */ /* 0x000ea20000002400 */
[----:B---3--:R-:W-:Y:S02]  /*98e0*/  FSEL R65, R56, -INF , !P5 ;  /* 0xff80000038417808 */ /* 0x008fe40006800000 */
[----:B------:R-:W-:Y:S02]  /*98f0*/  ISETP.GE.AND P5, PT, R10, R139, PT ;  /* 0x0000008b0a00720c */ /* 0x000fe40003fa6270 */
[----:B------:R-:W-:-:S03]  /*9900*/  IADD3 R10, R8, 0x21, RZ ;  /* 0x00000021080a7810 */ /* 0x000fc60007ffe0ff */
[----:B------:R-:W3:Y:S01]  /*9910*/  MUFU.TANH R133, R49 ;  /* 0x0000003100857308 */ /* 0x000ee20000002400 */
[----:B-1----:R-:W-:Y:S02]  /*9920*/  FSEL R63, R52, -INF , !P0 ;  /* 0xff800000343f7808 */ /* 0x002fe40004000000 */
[CC--:B------:R-:W-:Y:S02]  /*9930*/  ISETP.GE.AND P1, PT, R10.reuse, R140.reuse, PT ;  /* 0x0000008c0a00720c */ /* 0x0c0fe40003f26270 */
[----:B------:R-:W-:Y:S02]  /*9940*/  ISETP.GE.AND P0, PT, R10, R139, PT ;  /* 0x0000008b0a00720c */ /* 0x000fe40003f06270 */
[----:B------:R-:W-:Y:S01]  /*9950*/  IADD3 R10, R8, 0x29, RZ ;  /* 0x00000029080a7810 */ /* 0x000fe20007ffe0ff */
[----:B------:R-:W1:Y:S01]  /*9960*/  MUFU.TANH R200, R51 ;  /* 0x0000003300c87308 */ /* 0x000e620000002400 */
[----:B--2---:R-:W-:Y:S02]  /*9970*/  FSEL R130, R130, -INF , !P5 ;  /* 0xff80000082827808 */ /* 0x004fe40006800000 */
[----:B------:R-:W-:-:S05]  /*9980*/  ISETP.GE.AND P5, PT, R10, R140, PT ;  /* 0x0000008c0a00720c */ /* 0x000fca0003fa6270 */
[----:B------:R-:W2:Y:S01]  /*9990*/  MUFU.TANH R131, R45 ;  /* 0x0000002d00837308 */ /* 0x000ea20000002400 */
[----:B---3--:R-:W-:Y:S02]  /*99a0*/  FSEL R133, R133, -INF , !P1 ;  /* 0xff80000085857808 */ /* 0x008fe40004800000 */
[----:B------:R-:W-:Y:S02]  /*99b0*/  ISETP.GE.AND P1, PT, R10, R139, PT ;  /* 0x0000008b0a00720c */ /* 0x000fe40003f26270 */
[----:B------:R-:W-:-:S03]  /*99c0*/  IADD3 R10, R8, 0x31, RZ ;  /* 0x00000031080a7810 */ /* 0x000fc60007ffe0ff */
[----:B------:R-:W3:Y:S01]  /*99d0*/  MUFU.TANH R196, R47 ;  /* 0x0000002f00c47308 */ /* 0x000ee20000002400 */
[----:B-1----:R-:W-:Y:S02]  /*99e0*/  FSEL R200, R200, -INF , !P0 ;  /* 0xff800000c8c87808 */ /* 0x002fe40004000000 */
[----:B------:R-:W-:-:S04]  /*99f0*/  ISETP.GE.AND P0, PT, R10, R140, PT ;  /* 0x0000008c0a00720c */ /* 0x000fc80003f06270 */
[----:B------:R-:W-:Y:S01]  /*9a00*/  FSEL R197, R197, -INF , !P0 ;  /* 0xff800000c5c57808 */ /* 0x000fe20004000000 */
[----:B------:R-:W1:Y:S01]  /*9a10*/  MUFU.TANH R204, R43 ;  /* 0x0000002b00cc7308 */ /* 0x000e620000002400 */
[----:B--2---:R-:W-:Y:S02]  /*9a20*/  FSEL R131, R131, -INF , !P5 ;  /* 0xff80000083837808 */ /* 0x004fe40006800000 */
[----:B------:R-:W-:Y:S02]  /*9a30*/  ISETP.GE.AND P5, PT, R10, R139, PT ;  /* 0x0000008b0a00720c */ /* 0x000fe40003fa6270 */
[----:B------:R-:W-:-:S03]  /*9a40*/  IADD3 R10, R8, 0x39, RZ ;  /* 0x00000039080a7810 */ /* 0x000fc60007ffe0ff */
[----:B------:R-:W2:Y:S01]  /*9a50*/  MUFU.TANH R202, R202 ;  /* 0x000000ca00ca7308 */ /* 0x000ea20000002400 */
[----:B---3--:R-:W-:Y:S02]  /*9a60*/  FSEL R196, R196, -INF , !P1 ;  /* 0xff800000c4c47808 */ /* 0x008fe40004800000 */
[C---:B------:R-:W-:Y:S02]  /*9a70*/  ISETP.GE.AND P1, PT, R10.reuse, R140, PT ;  /* 0x0000008c0a00720c */ /* 0x040fe40003f26270 */
[----:B------:R-:W-:Y:S02]  /*9a80*/  ISETP.GE.AND P0, PT, R10, R139, PT ;  /* 0x0000008b0a00720c */ /* 0x000fe40003f06270 */
[----:B------:R-:W-:Y:S01]  /*9a90*/  IADD3 R10, R8, 0x41, RZ ;  /* 0x00000041080a7810 */ /* 0x000fe20007ffe0ff */
[----:B------:R-:W3:Y:S01]  /*9aa0*/  MUFU.TANH R181, R181 ;  /* 0x000000b500b57308 */ /* 0x000ee20000002400 */
[----:B-1----:R-:W-:Y:S02]  /*9ab0*/  FSEL R204, R204, -INF , !P5 ;  /* 0xff800000cccc7808 */ /* 0x002fe40006800000 */
[----:B------:R-:W-:-:S02]  /*9ac0*/  FSEL R195, R195, -INF , !P1 ;  /* 0xff800000c3c37808 */ /* 0x000fc40004800000 */
[CC--:B------:R-:W-:Y:S02]  /*9ad0*/  ISETP.GE.AND P5, PT, R10.reuse, R140.reuse, PT ;  /* 0x0000008c0a00720c */ /* 0x0c0fe40003fa6270 */
[----:B------:R-:W-:Y:S01]  /*9ae0*/  ISETP.GE.AND P1, PT, R10, R139, PT ;  /* 0x0000008b0a00720c */ /* 0x000fe20003f26270 */
[----:B------:R-:W1:Y:S01]  /*9af0*/  MUFU.TANH R156, R35 ;  /* 0x00000023009c7308 */ /* 0x000e620000002400 */
[----:B------:R-:W-:Y:S02]  /*9b00*/  IADD3 R10, R8, 0x49, RZ ;  /* 0x00000049080a7810 */ /* 0x000fe40007ffe0ff */
[----:B--2---:R-:W-:Y:S02]  /*9b10*/  FSEL R202, R202, -INF , !P0 ;  /* 0xff800000caca7808 */ /* 0x004fe40004000000 */
[----:B------:R-:W-:-:S03]  /*9b20*/  ISETP.GE.AND P0, PT, R10, R140, PT ;  /* 0x0000008c0a00720c */ /* 0x000fc60003f06270 */
[----:B------:R-:W2:Y:S01]  /*9b30*/  MUFU.TANH R163, R29 ;  /* 0x0000001d00a37308 */ /* 0x000ea20000002400 */
[----:B---3--:R-:W-:Y:S02]  /*9b40*/  FSEL R181, R181, -INF , !P5 ;  /* 0xff800000b5b57808 */ /* 0x008fe40006800000 */
[----:B------:R-:W-:Y:S02]  /*9b50*/  ISETP.GE.AND P5, PT, R10, R139, PT ;  /* 0x0000008b0a00720c */ /* 0x000fe40003fa6270 */
[----:B------:R-:W-:-:S03]  /*9b60*/  IADD3 R10, R8, 0x51, RZ ;  /* 0x00000051080a7810 */ /* 0x000fc60007ffe0ff */
[----:B------:R-:W3:Y:S01]  /*9b70*/  MUFU.TANH R158, R31 ;  /* 0x0000001f009e7308 */ /* 0x000ee20000002400 */
[----:B-1----:R-:W-:Y:S02]  /*9b80*/  FSEL R156, R156, -INF , !P1 ;  /* 0xff8000009c9c7808 */ /* 0x002fe40004800000 */
[----:B------:R-:W-:-:S05]  /*9b90*/  ISETP.GE.AND P1, PT, R10, R140, PT ;  /* 0x0000008c0a00720c */ /* 0x000fca0003f26270 */
[----:B------:R-:W1:Y:S01]  /*9ba0*/  MUFU.TANH R157, R25 ;  /* 0x00000019009d7308 */ /* 0x000e620000002400 */
[----:B--2---:R-:W-:Y:S02]  /*9bb0*/  FSEL R163, R163, -INF , !P0 ;  /* 0xff800000a3a37808 */ /* 0x004fe40004000000 */
[----:B------:R-:W-:Y:S02]  /*9bc0*/  ISETP.GE.AND P0, PT, R10, R139, PT ;  /* 0x0000008b0a00720c */ /* 0x000fe40003f06270 */
[----:B------:R-:W-:-:S03]  /*9bd0*/  IADD3 R10, R8, 0x59, RZ ;  /* 0x00000059080a7810 */ /* 0x000fc60007ffe0ff */
[----:B------:R-:W2:Y:S01]  /*9be0*/  MUFU.TANH R138, R27 ;  /* 0x0000001b008a7308 */ /* 0x000ea20000002400 */
[----:B---3--:R-:W-:Y:S02]  /*9bf0*/  FSEL R158, R158, -INF , !P5 ;  /* 0xff8000009e9e7808 */ /* 0x008fe40006800000 */
[----:B------:R-:W-:-:S05]  /*9c00*/  ISETP.GE.AND P5, PT, R10, R140, PT ;  /* 0x0000008c0a00720c */ /* 0x000fca0003fa6270 */
[----:B------:R-:W3:Y:S01]  /*9c10*/  MUFU.TANH R159, R21 ;  /* 0x00000015009f7308 */ /* 0x000ee20000002400 */
[----:B-1----:R-:W-:Y:S02]  /*9c20*/  FSEL R157, R157, -INF , !P1 ;  /* 0xff8000009d9d7808 */ /* 0x002fe40004800000 */
[----:B------:R-:W-:Y:S02]  /*9c30*/  ISETP.GE.AND P1, PT, R10, R139, PT ;  /* 0x0000008b0a00720c */ /* 0x000fe40003f26270 */
[----:B------:R-:W-:-:S03]  /*9c40*/  IADD3 R10, R8, 0x61, RZ ;  /* 0x00000061080a7810 */ /* 0x000fc60007ffe0ff */
        /* <DEDUP_REMOVED lines=19> */
[----:B------:R-:W-:-:S05]  /*9d80*/  ISETP.GE.AND P1, PT, R9, R139, PT ;  /* 0x0000008b0900720c */ /* 0x000fca0003f26270 */
[----:B------:R-:W1:Y:S01]  /*9d90*/  MUFU.TANH R121, R121 ;  /* 0x0000007900797308 */ /* 0x000e620000002400 */
[----:B--2---:R-:W-:Y:S01]  /*9da0*/  FSEL R124, R124, -INF , !P0 ;  /* 0xff8000007c7c7808 */ /* 0x004fe20004000000 */
[----:B------:R-:W-:Y:S01]  /*9db0*/  BAR.SYNC.DEFER_BLOCKING 0x0 ;  /* 0x0000000000007b1d */ /* 0x000fe20000010000 */
[----:B------:R-:W-:-:S05]  /*9dc0*/  ISETP.GE.AND P0, PT, R8, R140, PT ;  /* 0x0000008c0800720c */ /* 0x000fca0003f06270 */
[----:B------:R-:W2:Y:S01]  /*9dd0*/  MUFU.TANH R120, R11 ;  /* 0x0000000b00787308 */ /* 0x000ea20000002400 */
[----:B---3--:R-:W-:Y:S02]  /*9de0*/  FSEL R162, R162, -INF , !P5 ;  /* 0xff800000a2a27808 */ /* 0x008fe40006800000 */
[----:B------:R-:W-:-:S05]  /*9df0*/  ISETP.GE.AND P5, PT, R10, R140, PT ;  /* 0x0000008c0a00720c */ /* 0x000fca0003fa6270 */
[----:B------:R-:W3:Y:S01]  /*9e00*/  MUFU.TANH R5, R5 ;  /* 0x0000000500057308 */ /* 0x000ee20000002400 */
[----:B-1----:R-:W-:Y:S02]  /*9e10*/  FSEL R9, R121, -INF , !P0 ;  /* 0xff80000079097808 */ /* 0x002fe40004000000 */
[----:B------:R-:W-:Y:S02]  /*9e20*/  ISETP.GE.AND P0, PT, R10, R139, PT ;  /* 0x0000008b0a00720c */ /* 0x000fe40003f06270 */
[----:B--2---:R-:W-:-:S03]  /*9e30*/  FSEL R120, R120, -INF , !P1 ;  /* 0xff80000078787808 */ /* 0x004fc60004800000 */
[----:B------:R-:W1:Y:S01]  /*9e40*/  MUFU.TANH R3, R3 ;  /* 0x0000000300037308 */ /* 0x000e620000002400 */
[----:B------:R-:W-:Y:S02]  /*9e50*/  ISETP.GE.AND P1, PT, R8, R139, PT ;  /* 0x0000008b0800720c */ /* 0x000fe40003f26270 */
[----:B---3--:R-:W-:-:S05]  /*9e60*/  FSEL R139, R5, -INF , !P5 ;  /* 0xff800000058b7808 */ /* 0x008fca0006800000 */
[----:B------:R-:W2:Y:S01]  /*9e70*/  MUFU.TANH R7, R7 ;  /* 0x0000000700077308 */ /* 0x000ea20000002400 */
[----:B------:R-:W-:Y:S02]  /*9e80*/  ISETP.GT.AND P5, PT, R176, R169, PT ;  /* 0x000000a9b000720c */ /* 0x000fe40003fa4270 */
[----:B-1----:R-:W-:Y:S02]  /*9e90*/  FSEL R5, R3, -INF , !P1 ;  /* 0xff80000003057808 */ /* 0x002fe40004800000 */
[----:B--2---:R-:W-:-:S09]  /*9ea0*/  FSEL R121, R7, -INF , !P0 ;  /* 0xff80000007797808 */ /* 0x004fd20004000000 */
[----:B------:R-:W-:Y:S05]  /*9eb0*/  @!P5 BRA `(.L_x_1325) ;  /* 0x00000ae00000d947 */ /* 0x000fea0003800000 */
[----:B------:R-:W-:Y:S05]  /*9ec0*/  @!P6 BRA `(.L_x_1326) ;  /* 0x000003900000e947 */ /* 0x000fea0003800000 */
[----:B------:R-:W1:Y:S01]  /*9ed0*/  I2F.RP R8, R119 ;  /* 0x0000007700087306 */ /* 0x000e620000209400 */
[----:B------:R-:W-:Y:S01]  /*9ee0*/  IMAD.MOV.U32 R12, RZ, RZ, RZ ;  /* 0x000000ffff0c7224 */ /* 0x000fe200078e00ff */
[----:B------:R-:W-:Y:S02]  /*9ef0*/  IABS R10, R41 ;  /* 0x00000029000a7213 */ /* 0x000fe40000000000 */
[C---:B------:R-:W-:Y:S02]  /*9f00*/  IADD3 R11, R41.reuse, -0x80, RZ ;  /* 0xffffff80290b7810 */ /* 0x040fe40007ffe0ff */
[----:B------:R-:W-:Y:S02]  /*9f10*/  LOP3.LUT R41, R41, c[0x0][0x2d0], RZ, 0x3c, !PT ;  /* 0x0000b40029297a12 */ /* 0x000fe400078e3cff */
[----:B-1----:R-:W1:Y:S02]  /*9f20*/  MUFU.RCP R13, R8 ;  /* 0x00000008000d7308 */ /* 0x002e640000001000 */
[----:B-1----:R-:W-:-:S06]  /*9f30*/  IADD3 R13, R13, 0xffffffe, RZ ;  /* 0x0ffffffe0d0d7810 */ /* 0x002fcc0007ffe0ff */
[----:B------:R-:W1:Y:S02]  /*9f40*/  F2I.FTZ.U32.TRUNC.NTZ R13, R13 ;  /* 0x0000000d000d7305 */ /* 0x000e64000021f000 */
[----:B-1----:R-:W-:-:S04]  /*9f50*/  IMAD.MOV R3, RZ, RZ, -R13 ;  /* 0x000000ffff037224 */ /* 0x002fc800078e0a0d */
[----:B------:R-:W-:Y:S01]  /*9f60*/  IMAD R7, R3, R119, RZ ;  /* 0x0000007703077224 */ /* 0x000fe200078e02ff */
[----:B------:R-:W-:Y:S02]  /*9f70*/  IABS R3, R11 ;  /* 0x0000000b00037213 */ /* 0x000fe40000000000 */
[----:B------:R-:W-:Y:S01]  /*9f80*/  LOP3.LUT R11, R11, c[0x0][0x2d0], RZ, 0x3c, !PT ;  /* 0x0000b4000b0b7a12 */ /* 0x000fe200078e3cff */
[----:B------:R-:W-:-:S06]  /*9f90*/  IMAD.HI.U32 R7, R13, R7, R12 ;  /* 0x000000070d077227 */ /* 0x000fcc00078e000c */
[----:B------:R-:W-:-:S04]  /*9fa0*/  IMAD.HI.U32 R12, R7, R10, RZ ;  /* 0x0000000a070c7227 */ /* 0x000fc800078e00ff */
[----:B------:R-:W-:Y:S01]  /*9fb0*/  IMAD.HI.U32 R7, R7, R3, RZ ;  /* 0x0000000307077227 */ /* 0x000fe200078e00ff */
[----:B------:R-:W-:-:S05]  /*9fc0*/  IADD3 R8, -R12, RZ, RZ ;  /* 0x000000ff0c087210 */ /* 0x000fca0007ffe1ff */
[----:B------:R-:W-:Y:S02]  /*9fd0*/  IMAD R8, R119, R8, R10 ;  /* 0x0000000877087224 */ /* 0x000fe400078e020a */
[----:B------:R-:W-:-:S03]  /*9fe0*/  IMAD.MOV R10, RZ, RZ, -R7 ;  /* 0x000000ffff0a7224 */ /* 0x000fc600078e0a07 */
[C---:B------:R-:W-:Y:S01]  /*9ff0*/  ISETP.GT.U32.AND P1, PT, R119.reuse, R8, PT ;  /* 0x000000087700720c */ /* 0x040fe20003f24070 */
[----:B------:R-:W-:-:S05]  /*a000*/  IMAD R10, R119, R10, R3 ;  /* 0x0000000a770a7224 */ /* 0x000fca00078e0203 */
[----:B------:R-:W-:-:S07]  /*a010*/  ISETP.GT.U32.AND P0, PT, R119, R10, PT ;  /* 0x0000000a7700720c */ /* 0x000fce0003f04070 */
[----:B------:R-:W-:Y:S01]  /*a020*/  @!P1 IMAD.IADD R8, R8, 0x1, -R119 ;  /* 0x0000000108089824 */ /* 0x000fe200078e0a77 */
[----:B------:R-:W-:-:S04]  /*a030*/  @!P1 IADD3 R12, R12, 0x1, RZ ;  /* 0x000000010c0c9810 */ /* 0x000fc80007ffe0ff */
[-C--:B------:R-:W-:Y:S02]  /*a040*/  ISETP.GE.U32.AND P1, PT, R8, R119.reuse, PT ;  /* 0x000000770800720c */ /* 0x080fe40003f26070 */
[----:B------:R-:W-:Y:S02]  /*a050*/  @!P0 IADD3 R10, R10, -R119, RZ ;  /* 0x800000770a0a8210 */ /* 0x000fe40007ffe0ff */
[----:B------:R-:W-:Y:S02]  /*a060*/  @!P0 IADD3 R7, R7, 0x1, RZ ;  /* 0x0000000107078810 */ /* 0x000fe40007ffe0ff */
[----:B------:R-:W-:Y:S02]  /*a070*/  ISETP.GE.AND P0, PT, R41, RZ, PT ;  /* 0x000000ff2900720c */ /* 0x000fe40003f06270 */
[----:B------:R-:W-:-:S05]  /*a080*/  LOP3.LUT R8, RZ, c[0x0][0x2d0], RZ, 0x33, !PT ;  /* 0x0000b400ff087a12 */ /* 0x000fca00078e33ff */
[----:B------:R-:W-:Y:S02]  /*a090*/  @P1 IADD3 R12, R12, 0x1, RZ ;  /* 0x000000010c0c1810 */ /* 0x000fe40007ffe0ff */
[----:B------:R-:W-:-:S04]  /*a0a0*/  ISETP.GE.U32.AND P1, PT, R10, R119, PT ;  /* 0x000000770a00720c */ /* 0x000fc80003f26070 */
[----:B------:R-:W-:Y:S01]  /*a0b0*/  @!P0 IMAD.MOV R12, RZ, RZ, -R12 ;  /* 0x000000ffff0c8224 */ /* 0x000fe200078e0a0c */
[----:B------:R-:W-:-:S04]  /*a0c0*/  ISETP.NE.AND P0, PT, RZ, c[0x0][0x2d0], PT ;  /* 0x0000b400ff007a0c */ /* 0x000fc80003f05270 */
[----:B------:R-:W-:-:S04]  /*a0d0*/  SEL R3, R8, R12, !P0 ;  /* 0x0000000c08037207 */ /* 0x000fc80004000000 */
[----:B------:R-:W-:Y:S01]  /*a0e0*/  @P1 IADD3 R7, R7, 0x1, RZ ;  /* 0x0000000107071810 */ /* 0x000fe20007ffe0ff */
[----:B------:R-:W-:Y:S01]  /*a0f0*/  IMAD.WIDE R16, R3, 0x4, R182 ;  /* 0x0000000403107825 */ /* 0x000fe200078e02b6 */
[----:B------:R-:W-:-:S13]  /*a100*/  ISETP.GE.AND P1, PT, R11, RZ, PT ;  /* 0x000000ff0b00720c */ /* 0x000fda0003f26270 */
[----:B------:R-:W-:-:S05]  /*a110*/  @!P1 IMAD.MOV R7, RZ, RZ, -R7 ;  /* 0x000000ffff079224 */ /* 0x000fca00078e0a07 */
[----:B------:R-:W-:Y:S02]  /*a120*/  SEL R8, R8, R7, !P0 ;  /* 0x0000000708087207 */ /* 0x000fe40004000000 */
[----:B------:R-:W2:Y:S03]  /*a130*/  LDG.E R7, [R16.64] ;  /* 0x0000000610077981 */ /* 0x000ea6000c1e1900 */
        /* <DEDUP_REMOVED lines=18> */
.L_x_1326:
[----:B------:R-:W-:-:S04]  /*a260*/  LEA R117, -R117, RZ, 0x7 ;  /* 0x000000ff75757211 */ /* 0x000fc800078e39ff */
[----:B------:R-:W-:Y:S02]  /*a270*/  SHF.R.S32.HI R12, RZ, 0x1f, R117 ;  /* 0x0000001fff0c7819 */ /* 0x000fe40000011475 */
.L_x_1327:
        /* <DEDUP_REMOVED lines=56> */
[----:B----4-:R-:W-:Y:S02]  /*a600*/  IADD3.X R10, R170, R12, R170, P1, P0 ;  /* 0x0000000caa0a7210 */ /* 0x010fe40000fe04aa */
[----:B------:R-:W-:Y:S01]  /*a610*/  @!P3 IADD3 R8, P0, R136, R7, RZ ;  /* 0x000000078808b210 */ /* 0x000fe20007f1e0ff */
[----:B------:R1:W-:Y:S01]  /*a620*/  @P4 STS.128 [R175+0x4000], RZ ;  /* 0x004000ffaf004388 */ /* 0x0003e20000000c00 */
[----:B------:R-:W-:-:S03]  /*a630*/  @!P4 LEA R20, P1, R7, R186, 0x1 ;  /* 0x000000ba0714c211 */ /* 0x000fc600078208ff */
        /* <DEDUP_REMOVED lines=50> */
.L_x_1329:
[----:B------:R-:W-:Y:S05]  /*a960*/  BSYNC B0 ;  /* 0x0000000000007941 */ /* 0x000fea0003800000 */
.L_x_1328:
[----:B------:R-:W0:Y:S01]  /*a970*/  LDGDEPBAR ;  /* 0x00000000000079af */ /* 0x000e220000000000 */
[----:B------:R-:W-:-:S04]  /*a980*/  LEA R186, P0, R117, R186, 0x1 ;  /* 0x000000ba75ba7211 */ /* 0x000fc800078008ff */
[----:B------:R-:W-:Y:S02]  /*a990*/  LEA.HI.X R185, R117, R185, R12, 0x1, P0 ;  /* 0x000000b975b97211 */ /* 0x000fe400000f0c0c */
.L_x_1325:
        /* <DEDUP_REMOVED lines=76> */
[----:B------:R-:W-:Y:S01]  /*ae60*/  FMUL.FTZ R184, R56, c[0x0][0x23c] ;  /* 0x00008f0038b87a20 */ /* 0x000fe20000410000 */
[----:B--2---:R-:W-:Y:S02]  /*ae70*/  FMNMX.FTZ R3, R8, R3, !PT ;  /* 0x0000000308037209 */ /* 0x004fe40007810000 */
[----:B------:R-:W-:Y:S02]  /*ae80*/  FSEL R201, R56, RZ, P1 ;  /* 0x000000ff38c97208 */ /* 0x000fe40000800000 */
[----:B------:R-:W-:Y:S01]  /*ae90*/  FSEL R184, R184, RZ, P1 ;  /* 0x000000ffb8b87208 */ /* 0x000fe20000800000 */
[C---:B------:R-:W-:Y:S01]  /*aea0*/  FMUL.FTZ R119, R3.reuse, c[0x0][0x23c] ;  /* 0x00008f0003777a20 */ /* 0x040fe20000410000 */
[----:B------:R-:W-:Y:S01]  /*aeb0*/  FSETP.NEU.FTZ.AND P0, PT, R3, -INF , PT ;  /* 0xff8000000300780b */ /* 0x000fe20003f1d000 */
[----:B------:R-:W-:Y:S02]  /*aec0*/  FADD.FTZ R201, R2, -R201 ;  /* 0x800000c902c97221 */ /* 0x000fe40000010000 */
[--C-:B------:R-:W-:Y:S01]  /*aed0*/  FFMA.FTZ R199, R9, c[0x0][0x23c], -R184.reuse ;  /* 0x00008f0009c77a23 */ /* 0x100fe200000108b8 */
[----:B------:R-:W-:Y:S01]  /*aee0*/  FSEL R143, R3, RZ, P0 ;  /* 0x000000ff038f7208 */ /* 0x000fe20000000000 */
[--C-:B------:R-:W-:Y:S01]  /*aef0*/  FFMA.FTZ R125, R33, c[0x0][0x23c], -R184.reuse ;  /* 0x00008f00217d7a23 */ /* 0x100fe200000108b8 */
[----:B------:R-:W1:Y:S01]  /*af00*/  LDSM.16.MT88.4 R8, [R164+0x9000] ;  /* 0x00900000a408783b */ /* 0x000e620000004200 */
[----:B------:R-:W-:Y:S01]  /*af10*/  FSEL R119, R119, RZ, P0 ;  /* 0x000000ff77777208 */ /* 0x000fe20000000000 */
[----:B------:R-:W-:Y:S01]  /*af20*/  FFMA.FTZ R135, R39, c[0x0][0x23c], -R184 ;  /* 0x00008f0027877a23 */ /* 0x000fe200000108b8 */
[----:B------:R-:W-:Y:S01]  /*af30*/  MUFU.EX2 R199, R199 ;  /* 0x000000c700c77308 */ /* 0x000fe20000000800 */
[----:B------:R-:W2:Y:S01]  /*af40*/  LDSM.16.MT88.4 R32, [R116+0xb000] ;  /* 0x00b000007420783b */ /* 0x000ea20000004200 */
[----:B------:R-:W-:-:S02]  /*af50*/  FADD.FTZ R143, R0, -R143 ;  /* 0x8000008f008f7221 */ /* 0x000fc40000010000 */
[----:B------:R-:W-:Y:S02]  /*af60*/  FFMA.FTZ R140, R37, c[0x0][0x23c], -R184 ;  /* 0x00008f00258c7a23 */ /* 0x000fe400000108b8 */
[--C-:B------:R-:W-:Y:S02]  /*af70*/  FFMA.FTZ R192, R5, c[0x0][0x23c], -R119.reuse ;  /* 0x00008f0005c07a23 */ /* 0x100fe40000010877 */
[--C-:B------:R-:W-:Y:S01]  /*af80*/  FFMA.FTZ R137, R6, c[0x0][0x23c], -R119.reuse ;  /* 0x00008f0006897a23 */ /* 0x100fe20000010877 */
[----:B------:R-:W3:Y:S01]  /*af90*/  MUFU.EX2 R135, R135 ;  /* 0x0000008700877308 */ /* 0x000ee20000000800 */
[----:B------:R-:W-:Y:S02]  /*afa0*/  FMUL.FTZ R201, R201, c[0x0][0x23c] ;  /* 0x00008f00c9c97a20 */ /* 0x000fe40000410000 */
[----:B------:R-:W-:Y:S02]  /*afb0*/  FMUL.FTZ R143, R143, c[0x0][0x23c] ;  /* 0x00008f008f8f7a20 */ /* 0x000fe40000410000 */
[----:B------:R-:W-:-:S02]  /*afc0*/  FFMA.FTZ R142, R28, c[0x0][0x23c], -R119 ;  /* 0x00008f001c8e7a23 */ /* 0x000fc40000010877 */
[--C-:B------:R-:W-:Y:S01]  /*afd0*/  FFMA.FTZ R123, R4, c[0x0][0x23c], -R119.reuse ;  /* 0x00008f00047b7a23 */ /* 0x100fe20000010877 */
[----:B------:R-:W-:Y:S01]  /*afe0*/  MUFU.EX2 R140, R140 ;  /* 0x0000008c008c7308 */ /* 0x000fe20000000800 */
[--C-:B------:R-:W-:Y:S02]  /*aff0*/  FFMA.FTZ R136, R61, c[0x0][0x23c], -R184.reuse ;  /* 0x00008f003d887a23 */ /* 0x100fe400000108b8 */
[--C-:B------:R-:W-:Y:S02]  /*b000*/  FFMA.FTZ R61, R59, c[0x0][0x23c], -R184.reuse ;  /* 0x00008f003b3d7a23 */ /* 0x100fe400000108b8 */
[--C-:B------:R-:W-:Y:S02]  /*b010*/  FFMA.FTZ R60, R63, c[0x0][0x23c], -R184.reuse ;  /* 0x00008f003f3c7a23 */ /* 0x100fe400000108b8 */
[----:B------:R-:W-:Y:S01]  /*b020*/  FFMA.FTZ R117, R65, c[0x0][0x23c], -R184 ;  /* 0x00008f0041757a23 */ /* 0x000fe200000108b8 */
[----:B------:R-:W4:Y:S01]  /*b030*/  MUFU.EX2 R125, R125 ;  /* 0x0000007d007d7308 */ /* 0x000f220000000800 */
[----:B---3--:R-:W-:Y:S01]  /*b040*/  F2FP.BF16.PACK_AB R48, R135, R199 ;  /* 0x000000c78730723e */ /* 0x008fe200000010ff */
[----:B------:R-:W-:-:S02]  /*b050*/  FFMA.FTZ R63, R66, c[0x0][0x23c], -R119 ;  /* 0x00008f00423f7a23 */ /* 0x000fc40000010877 */
[--C-:B------:R-:W-:Y:S02]  /*b060*/  FFMA.FTZ R59, R64, c[0x0][0x23c], -R119.reuse ;  /* 0x00008f00403b7a23 */ /* 0x100fe40000010877 */
[----:B------:R-:W3:Y:S01]  /*b070*/  LDSM.16.MT88.4 R64, [R116+0x9400] ;  /* 0x009400007440783b */ /* 0x000ee20000004200 */
[--C-:B------:R-:W-:Y:S01]  /*b080*/  FFMA.FTZ R2, R134, c[0x0][0x23c], -R119.reuse ;  /* 0x00008f0086027a23 */ /* 0x100fe20000010877 */
[----:B------:R-:W-:Y:S01]  /*b090*/  MUFU.EX2 R192, R192 ;  /* 0x000000c000c07308 */ /* 0x000fe20000000800 */
[----:B------:R-:W-:Y:S02]  /*b0a0*/  FFMA.FTZ R0, R130, c[0x0][0x23c], -R119 ;  /* 0x00008f0082007a23 */ /* 0x000fe40000010877 */
[--C-:B------:R-:W-:Y:S02]  /*b0b0*/  FFMA.FTZ R134, R129, c[0x0][0x23c], -R184.reuse ;  /* 0x00008f0081867a23 */ /* 0x100fe400000108b8 */
[--C-:B------:R-:W-:Y:S02]  /*b0c0*/  FFMA.FTZ R130, R127, c[0x0][0x23c], -R184.reuse ;  /* 0x00008f007f827a23 */ /* 0x100fe400000108b8 */
[--C-:B------:R-:W-:Y:S01]  /*b0d0*/  FFMA.FTZ R129, R131, c[0x0][0x23c], -R184.reuse ;  /* 0x00008f0083817a23 */ /* 0x100fe200000108b8 */
[----:B------:R-:W5:Y:S01]  /*b0e0*/  MUFU.EX2 R137, R137 ;  /* 0x0000008900897308 */ /* 0x000f620000000800 */
[----:B----4-:R-:W-:Y:S01]  /*b0f0*/  F2FP.BF16.PACK_AB R50, R125, R140 ;  /* 0x0000008c7d32723e */ /* 0x010fe200000010ff */
[----:B------:R-:W-:-:S02]  /*b100*/  FFMA.FTZ R133, R133, c[0x0][0x23c], -R184 ;  /* 0x00008f0085857a23 */ /* 0x000fc400000108b8 */
[--C-:B------:R-:W-:Y:S02]  /*b110*/  FFMA.FTZ R132, R132, c[0x0][0x23c], -R119.reuse ;  /* 0x00008f0084847a23 */ /* 0x100fe40000010877 */
[--C-:B------:R-:W-:Y:S02]  /*b120*/  FFMA.FTZ R131, R200, c[0x0][0x23c], -R119.reuse ;  /* 0x00008f00c8837a23 */ /* 0x100fe40000010877 */
[----:B------:R-:W4:Y:S01]  /*b130*/  MUFU.EX2 R201, R201 ;  /* 0x000000c900c97308 */ /* 0x000f220000000800 */
[--C-:B------:R-:W-:Y:S02]  /*b140*/  FFMA.FTZ R128, R128, c[0x0][0x23c], -R119.reuse ;  /* 0x00008f0080807a23 */ /* 0x100fe40000010877 */
[----:B------:R-:W-:Y:S02]  /*b150*/  FFMA.FTZ R127, R196, c[0x0][0x23c], -R119 ;  /* 0x00008f00c47f7a23 */ /* 0x000fe40000010877 */
[--C-:B------:R-:W-:Y:S02]  /*b160*/  FFMA.FTZ R200, R193, c[0x0][0x23c], -R184.reuse ;  /* 0x00008f00c1c87a23 */ /* 0x100fe400000108b8 */
[--C-:B------:R-:W-:Y:S01]  /*b170*/  FFMA.FTZ R196, R191, c[0x0][0x23c], -R184.reuse ;  /* 0x00008f00bfc47a23 */ /* 0x100fe200000108b8 */
[----:B------:R-:W1:Y:S01]  /*b180*/  MUFU.EX2 R143, R143 ;  /* 0x0000008f008f7308 */ /* 0x000e620000000800 */
[----:B-----5:R-:W-:Y:S01]  /*b190*/  F2FP.BF16.PACK_AB R49, R137, R192 ;  /* 0x000000c08931723e */ /* 0x020fe200000010ff */
[----:B------:R-:W-:-:S02]  /*b1a0*/  FFMA.FTZ R193, R195, c[0x0][0x23c], -R184 ;  /* 0x00008f00c3c17a23 */ /* 0x000fc400000108b8 */
[----:B------:R-:W-:Y:S02]  /*b1b0*/  FFMA.FTZ R197, R197, c[0x0][0x23c], -R184 ;  /* 0x00008f00c5c57a23 */ /* 0x000fe400000108b8 */
[----:B------:R-:W-:Y:S02]  /*b1c0*/  FFMA.FTZ R198, R198, c[0x0][0x23c], -R119 ;  /* 0x00008f00c6c67a23 */ /* 0x000fe40000010877 */
[----:B------:R-:W-:Y:S01]  /*b1d0*/  MUFU.EX2 R142, R142 ;  /* 0x0000008e008e7308 */ /* 0x000fe20000000800 */
[-C--:B----4-:R-:W-:Y:S02]  /*b1e0*/  FMUL.FTZ R4, R112, R201.reuse ;  /* 0x000000c970047220 */ /* 0x090fe40000410000 */
[-C--:B------:R-:W-:Y:S02]  /*b1f0*/  FMUL.FTZ R5, R113, R201.reuse ;  /* 0x000000c971057220 */ /* 0x080fe40000410000 */
[-C--:B------:R-:W-:Y:S02]  /*b200*/  FMUL.FTZ R12, R104, R201.reuse ;  /* 0x000000c9680c7220 */ /* 0x080fe40000410000 */
[----:B------:R-:W-:Y:S01]  /*b210*/  FMUL.FTZ R13, R105, R201 ;  /* 0x000000c9690d7220 */ /* 0x000fe20000410000 */
[----:B------:R-:W4:Y:S01]  /*b220*/  MUFU.EX2 R123, R123 ;  /* 0x0000007b007b7308 */ /* 0x000f220000000800 */
[----:B-1----:R-:W-:-:S02]  /*b230*/  FMUL.FTZ R6, R114, R143 ;  /* 0x0000008f72067220 */ /* 0x002fc40000410000 */
        /* <DEDUP_REMOVED lines=8> */
[----:B----4-:R-:W-:Y:S01]  /*b2c0*/  F2FP.BF16.PACK_AB R51, R123, R142 ;  /* 0x0000008e7b33723e */ /* 0x010fe200000010ff */
        /* <DEDUP_REMOVED lines=23> */
[C---:B--2---:R-:W-:Y:S01]  /*b440*/  HMMA.16816.F32.BF16 R28, R48.reuse, R32, R28 ;  /* 0x00000020301c723c */ /* 0x044fe2000004181c */
[-C--:B------:R-:W-:Y:S01]  /*b450*/  FMUL.FTZ R92, R92, R201.reuse ;  /* 0x000000c95c5c7220 */ /* 0x080fe20000410000 */
[----:B------:R-:W2:Y:S01]  /*b460*/  MUFU.EX2 R2, R2 ;  /* 0x0000000200027308 */ /* 0x000ea20000000800 */
        /* <DEDUP_REMOVED lines=37> */
[----:B------:R-:W-:Y:S01]  /*b6c0*/  FFMA.FTZ R192, R187, R143, R192 ;  /* 0x0000008fbbc07223 */ /* 0x000fe200000100c0 */
[C---:B------:R-:W-:Y:S01]  /*b6d0*/  HMMA.16816.F32.BF16 R40, R48.reuse, R42, R76 ;  /* 0x0000002a3028723c */ /* 0x040fe2000004184c */
[----:B------:R-:W-:Y:S02]  /*b6e0*/  FFMA.FTZ R143, R150, c[0x0][0x23c], -R119 ;  /* 0x00008f00968f7a23 */ /* 0x000fe40000010877 */
[--C-:B------:R-:W-:Y:S01]  /*b6f0*/  FFMA.FTZ R181, R181, c[0x0][0x23c], -R184.reuse ;  /* 0x00008f00b5b57a23 */ /* 0x100fe200000108b8 */
[----:B------:R-:W-:Y:S01]  /*b700*/  MUFU.EX2 R129, R129 ;  /* 0x0000008100817308 */ /* 0x000fe20000000800 */
[--C-:B------:R-:W-:Y:S02]  /*b710*/  FFMA.FTZ R202, R163, c[0x0][0x23c], -R184.reuse ;  /* 0x00008f00a3ca7a23 */ /* 0x100fe400000108b8 */
[----:B------:R-:W-:Y:S01]  /*b720*/  FFMA.FTZ R76, R188, R201, R199 ;  /* 0x000000c9bc4c7223 */ /* 0x000fe200000100c7 */
[----:B------:R-:W-:Y:S01]  /*b730*/  HMMA.16816.F32.BF16 R44, R48, R52, R44 ;  /* 0x00000034302c723c */ /* 0x000fe2000004182c */
[----:B------:R-:W-:-:S02]  /*b740*/  FFMA.FTZ R188, R153, c[0x0][0x23c], -R184 ;  /* 0x00008f0099bc7a23 */ /* 0x000fc400000108b8 */
[----:B------:R-:W-:Y:S01]  /*b750*/  FFMA.FTZ R153, R155, c[0x0][0x23c], -R184 ;  /* 0x00008f009b997a23 */ /* 0x000fe200000108b8 */
[----:B------:R-:W-:Y:S01]  /*b760*/  MUFU.EX2 R132, R132 ;  /* 0x0000008400847308 */ /* 0x000fe20000000800 */
[--C-:B------:R-:W-:Y:S02]  /*b770*/  FFMA.FTZ R154, R154, c[0x0][0x23c], -R119.reuse ;  /* 0x00008f009a9a7a23 */ /* 0x100fe40000010877 */
[----:B-1----:R-:W-:Y:S01]  /*b780*/  F2FP.BF16.PACK_AB R52, R117, R136 ;  /* 0x000000887534723e */ /* 0x002fe200000010ff */
[----:B------:R-:W-:Y:S01]  /*b790*/  HMMA.16816.F32.BF16 R48, R48, R54, R68 ;  /* 0x000000363030723c */ /* 0x000fe20000041844 */
[----:B------:R-:W1:Y:S01]  /*b7a0*/  LDSM.16.MT88.4 R68, [R164+0x9400] ;  /* 0x00940000a444783b */ /* 0x000e620000004200 */
[----:B--2---:R-:W-:Y:S01]  /*b7b0*/  F2FP.BF16.PACK_AB R53, R2, R63 ;  /* 0x0000003f0235723e */ /* 0x004fe200000010ff */
[--C-:B------:R-:W-:Y:S01]  /*b7c0*/  FFMA.FTZ R155, R156, c[0x0][0x23c], -R119.reuse ;  /* 0x00008f009c9b7a23 */ /* 0x100fe20000010877 */
[----:B------:R-:W2:Y:S01]  /*b7d0*/  MUFU.EX2 R131, R131 ;  /* 0x0000008300837308 */ /* 0x000ea20000000800 */
        /* <DEDUP_REMOVED lines=12> */
[----:B------:R-:W-:Y:S01]  /*b8a0*/  LDSM.16.MT88.4 R76, [R164+0xe400] ;  /* 0x00e40000a44c783b */ /* 0x000fe20000004200 */
[--C-:B------:R-:W-:Y:S02]  /*b8b0*/  FFMA.FTZ R147, R147, c[0x0][0x23c], -R184.reuse ;  /* 0x00008f0093937a23 */ /* 0x100fe400000108b8 */
[----:B------:R-:W-:Y:S01]  /*b8c0*/  HMMA.16816.F32.BF16 R16, R52, R66, R16 ;  /* 0x000000423410723c */ /* 0x000fe20000041810 */
[----:B------:R-:W4:Y:S01]  /*b8d0*/  LDSM.16.MT88.4 R64, [R116+0xd400] ;  /* 0x00d400007440783b */ /* 0x000f220000004200 */
[--C-:B------:R-:W-:Y:S02]  /*b8e0*/  FFMA.FTZ R160, R160, c[0x0][0x23c], -R184.reuse ;  /* 0x00008f00a0a07a23 */ /* 0x100fe400000108b8 */
[----:B------:R-:W-:Y:S01]  /*b8f0*/  MUFU.EX2 R200, R200 ;  /* 0x000000c800c87308 */ /* 0x000fe20000000800 */
[----:B------:R-:W-:-:S02]  /*b900*/  FFMA.FTZ R149, R149, c[0x0][0x23c], -R184 ;  /* 0x00008f0095957a23 */ /* 0x000fc400000108b8 */
[----:B------:R-:W-:Y:S01]  /*b910*/  FFMA.FTZ R161, R161, c[0x0][0x23c], -R184 ;  /* 0x00008f00a1a17a23 */ /* 0x000fe200000108b8 */
[C---:B-----5:R-:W-:Y:S01]  /*b920*/  HMMA.16816.F32.BF16 R20, R52.reuse, R72, R20 ;  /* 0x000000483414723c */ /* 0x060fe20000041814 */
[----:B------:R-:W-:Y:S02]  /*b930*/  FADD.FTZ R137, R137, R192 ;  /* 0x000000c089897221 */ /* 0x000fe40000010000 */
[----:B------:R-:W-:Y:S01]  /*b940*/  FADD.FTZ R140, R140, R135 ;  /* 0x000000878c8c7221 */ /* 0x000fe20000010000 */
[----:B------:R-:W5:Y:S01]  /*b950*/  MUFU.EX2 R197, R197 ;  /* 0x000000c500c57308 */ /* 0x000f620000000800 */
[----:B------:R-:W-:Y:S02]  /*b960*/  FADD.FTZ R142, R142, R137 ;  /* 0x000000898e8e7221 */ /* 0x000fe40000010000 */
[----:B------:R-:W-:Y:S01]  /*b970*/  FADD.FTZ R125, R125, R140 ;  /* 0x0000008c7d7d7221 */ /* 0x000fe20000010000 */
[----:B------:R-:W-:Y:S01]  /*b980*/  HMMA.16816.F32.BF16 R24, R52, R74, R24 ;  /* 0x0000004a3418723c */ /* 0x000fe20000041818 */
[----:B------:R-:W2:Y:S01]  /*b990*/  LDSM.16.MT88.4 R72, [R164+0xd400] ;  /* 0x00d40000a448783b */ /* 0x000ea20000004200 */
[----:B------:R-:W-:-:S02]  /*b9a0*/  FADD.FTZ R142, R123, R142 ;  /* 0x0000008e7b8e7221 */ /* 0x000fc40000010000 */
[----:B------:R-:W-:Y:S01]  /*b9b0*/  MUFU.EX2 R196, R196 ;  /* 0x000000c400c47308 */ /* 0x000fe20000000800 */
[----:B------:R-:W-:Y:S02]  /*b9c0*/  FADD.FTZ R136, R136, R125 ;  /* 0x0000007d88887221 */ /* 0x000fe40000010000 */
[----:B------:R-:W-:Y:S01]  /*b9d0*/  FADD.FTZ R63, R63, R142 ;  /* 0x0000008e3f3f7221 */ /* 0x000fe20000010000 */
[C---:B-1----:R-:W-:Y:S01]  /*b9e0*/  HMMA.16816.F32.BF16 R4, R52.reuse, R68, R4 ;  /* 0x000000443404723c */ /* 0x042fe20000041804 */
[----:B------:R-:W-:Y:S02]  /*b9f0*/  FADD.FTZ R136, R117, R136 ;  /* 0x0000008875887221 */ /* 0x000fe40000010000 */
[----:B------:R-:W-:Y:S01]  /*ba00*/  FADD.FTZ R2, R2, R63 ;  /* 0x0000003f02027221 */ /* 0x000fe20000010000 */
[----:B------:R-:W-:Y:S01]  /*ba10*/  MUFU.EX2 R193, R193 ;  /* 0x000000c100c17308 */ /* 0x000fe20000000800 */
[--C-:B------:R-:W-:Y:S02]  /*ba20*/  FFMA.FTZ R151, R151, c[0x0][0x23c], -R184.reuse ;  /* 0x00008f0097977a23 */ /* 0x100fe400000108b8 */
[--C-:B------:R-:W-:Y:S01]  /*ba30*/  FFMA.FTZ R162, R162, c[0x0][0x23c], -R184.reuse ;  /* 0x00008f00a2a27a23 */ /* 0x100fe200000108b8 */
[----:B------:R-:W-:Y:S01]  /*ba40*/  HMMA.16816.F32.BF16 R8, R52, R70, R8 ;  /* 0x000000463408723c */ /* 0x000fe20000041808 */
[----:B------:R-:W1:Y:S01]  /*ba50*/  LDSM.16.MT88.4 R68, [R116+0xb400] ;  /* 0x00b400007444783b */ /* 0x000e620000004200 */
[----:B------:R-:W-:-:S02]  /*ba60*/  FFMA.FTZ R152, R152, c[0x0][0x23c], -R184 ;  /* 0x00008f0098987a23 */ /* 0x000fc400000108b8 */
[----:B------:R-:W-:Y:S01]  /*ba70*/  MUFU.EX2 R198, R198 ;  /* 0x000000c600c67308 */ /* 0x000fe20000000800 */
[----:B------:R-:W-:Y:S02]  /*ba80*/  FFMA.FTZ R139, R139, c[0x0][0x23c], -R184 ;  /* 0x00008f008b8b7a23 */ /* 0x000fe400000108b8 */
[--C-:B------:R-:W-:Y:S01]  /*ba90*/  FFMA.FTZ R187, R121, c[0x0][0x23c], -R119.reuse ;  /* 0x00008f0079bb7a23 */ /* 0x100fe20000010877 */
[----:B----4-:R-:W-:Y:S01]  /*baa0*/  HMMA.16816.F32.BF16 R44, R52, R64, R44 ;  /* 0x00000040342c723c */ /* 0x010fe2000004182c */
[----:B------:R-:W-:-:S03]  /*bab0*/  FFMA.FTZ R57, R57, c[0x0][0x23c], -R119 ;  /* 0x00008f0039397a23 */ /* 0x000fc60000010877 */
[----:B------:R-:W4:Y:S01]  /*bac0*/  MUFU.EX2 R195, R195 ;  /* 0x000000c300c37308 */ /* 0x000f220000000800 */
[--C-:B------:R-:W-:Y:S02]  /*bad0*/  FFMA.FTZ R120, R120, c[0x0][0x23c], -R119.reuse ;  /* 0x00008f0078787a23 */ /* 0x100fe40000010877 */
[----:B------:R-:W-:Y:S01]  /*bae0*/  FFMA.FTZ R58, R58, c[0x0][0x23c], -R119 ;  /* 0x00008f003a3a7a23 */ /* 0x000fe20000010877 */
[C---:B------:R-:W-:Y:S01]  /*baf0*/  HMMA.16816.F32.BF16 R48, R52.reuse, R66, R48 ;  /* 0x000000423430723c */ /* 0x040fe20000041830 */
[----:B------:R-:W3:Y:S03]  /*bb00*/  LDSM.16.MT88.4 R64, [R116+0x9800] ;  /* 0x009800007440783b */ /* 0x000ee60000004200 */
[----:B------:R-:W-:Y:S04]  /*bb10*/  MUFU.EX2 R194, R194 ;  /* 0x000000c200c27308 */ /* 0x000fe80000000800 */
[C---:B--2---:R-:W-:Y:S04]  /*bb20*/  HMMA.16816.F32.BF16 R36, R52.reuse, R72, R36 ;  /* 0x000000483424723c */ /* 0x044fe80000041824 */
[----:B------:R-:W2:Y:S04]  /*bb30*/  MUFU.EX2 R191, R191 ;  /* 0x000000bf00bf7308 */ /* 0x000ea80000000800 */
[C---:B------:R-:W-:Y:S01]  /*bb40*/  HMMA.16816.F32.BF16 R40, R52.reuse, R74, R40 ;  /* 0x0000004a3428723c */ /* 0x040fe20000041828 */
[----:B------:R-:W2:Y:S03]  /*bb50*/  LDSM.16.MT88.4 R72, [R164+0xb800] ;  /* 0x00b80000a448783b */ /* 0x000ea60000004200 */
[----:B------:R-:W-:Y:S04]  /*bb60*/  MUFU.EX2 R188, R188 ;  /* 0x000000bc00bc7308 */ /* 0x000fe80000000800 */
[C---:B-1----:R-:W-:Y:S04]  /*bb70*/  HMMA.16816.F32.BF16 R28, R52.reuse, R68, R28 ;  /* 0x00000044341c723c */ /* 0x042fe8000004181c */
[----:B------:R-:W1:Y:S04]  /*bb80*/  MUFU.EX2 R181, R181 ;  /* 0x000000b500b57308 */ /* 0x000e680000000800 */
[----:B------:R-:W-:Y:S01]  /*bb90*/  HMMA.16816.F32.BF16 R32, R52, R70, R32 ;  /* 0x000000463420723c */ /* 0x000fe20000041820 */
[----:B------:R-:W1:Y:S03]  /*bba0*/  LDSM.16.MT88.4 R68, [R164+0x9800] ;  /* 0x00980000a444783b */ /* 0x000e660000004200 */
[----:B------:R-:W-:Y:S03]  /*bbb0*/  MUFU.EX2 R153, R153 ;  /* 0x0000009900997308 */ /* 0x000fe60000000800 */
[----:B------:R-:W-:-:S02]  /*bbc0*/  F2FP.BF16.PACK_AB R52, R133, R134 ;  /* 0x000000868534723e */ /* 0x000fc400000010ff */
[----:B------:R-:W-:Y:S02]  /*bbd0*/  F2FP.BF16.PACK_AB R53, R131, R132 ;  /* 0x000000848335723e */ /* 0x000fe400000010ff */
[----:B------:R-:W-:Y:S01]  /*bbe0*/  F2FP.BF16.PACK_AB R54, R129, R130 ;  /* 0x000000828136723e */ /* 0x000fe200000010ff */
[----:B------:R-:W-:Y:S01]  /*bbf0*/  MUFU.EX2 R202, R202 ;  /* 0x000000ca00ca7308 */ /* 0x000fe20000000800 */
[----:B---3--:R-:W-:-:S07]  /*bc00*/  F2FP.BF16.PACK_AB R55, R127, R128 ;  /* 0x000000807f37723e */ /* 0x008fce00000010ff */
[C---:B------:R-:W-:Y:S01]  /*bc10*/  HMMA.16816.F32.BF16 R12, R52.reuse, R64, R12 ;  /* 0x00000040340c723c */ /* 0x040fe2000004180c */
[----:B------:R-:W-:Y:S07]  /*bc20*/  MUFU.EX2 R154, R154 ;  /* 0x0000009a009a7308 */ /* 0x000fee0000000800 */
[C---:B------:R-:W-:Y:S01]  /*bc30*/  HMMA.16816.F32.BF16 R16, R52.reuse, R66, R16 ;  /* 0x000000423410723c */ /* 0x040fe20000041810 */
[----:B------:R-:W3:Y:S01]  /*bc40*/  LDSM.16.MT88.4 R64, [R116+0xd800] ;  /* 0x00d800007440783b */ /* 0x000ee20000004200 */
[----:B------:R-:W3:Y:S06]  /*bc50*/  MUFU.EX2 R155, R155 ;  /* 0x0000009b009b7308 */ /* 0x000eec0000000800 */
[C---:B--2---:R-:W-:Y:S02]  /*bc60*/  HMMA.16816.F32.BF16 R20, R52.reuse, R72, R20 ;  /* 0x000000483414723c */ /* 0x044fe40000041814 */
[----:B------:R-:W-:Y:S06]  /*bc70*/  MUFU.EX2 R143, R143 ;  /* 0x0000008f008f7308 */ /* 0x000fec0000000800 */
[C---:B-1----:R-:W-:Y:S02]  /*bc80*/  HMMA.16816.F32.BF16 R4, R52.reuse, R68, R4 ;  /* 0x000000443404723c */ /* 0x042fe40000041804 */
        /* <DEDUP_REMOVED lines=19> */
[----:B-----5:R-:W-:-:S02]  /*bdc0*/  F2FP.BF16.PACK_AB R52, R197, R200 ;  /* 0x000000c8c534723e */ /* 0x020fc400000010ff */
[----:B----4-:R-:W-:Y:S02]  /*bdd0*/  F2FP.BF16.PACK_AB R53, R195, R198 ;  /* 0x000000c6c335723e */ /* 0x010fe400000010ff */
[----:B------:R-:W-:Y:S02]  /*bde0*/  F2FP.BF16.PACK_AB R54, R193, R196 ;  /* 0x000000c4c136723e */ /* 0x000fe400000010ff */
[----:B------:R-:W-:-:S07]  /*bdf0*/  F2FP.BF16.PACK_AB R55, R191, R194 ;  /* 0x000000c2bf37723e */ /* 0x000fce00000010ff */
[C---:B---3--:R-:W-:Y:S08]  /*be00*/  HMMA.16816.F32.BF16 R20, R52.reuse, R64, R20 ;  /* 0x000000403414723c */ /* 0x048ff00000041814 */
        /* <DEDUP_REMOVED lines=68> */
[----:B------:R-:W-:Y:S06]  /*c250*/  MUFU.EX2 R31, R161 ;  /* 0x000000a1001f7308 */ /* 0x000fec0000000800 */
[C---:B------:R-:W-:Y:S01]  /*c260*/  HMMA.16816.F32.BF16 R100, R4.reuse, R102, R16 ;  /* 0x000000660464723c */ /* 0x040fe20000041810 */
[----:B------:R-:W-:Y:S01]  /*c270*/  LDSM.16.MT88.4 R16, [R116+0xc800] ;  /* 0x00c800007410783b */ /* 0x000fe20000004200 */
[----:B------:R-:W-:Y:S06]  /*c280*/  MUFU.EX2 R32, R32 ;  /* 0x0000002000207308 */ /* 0x000fec0000000800 */
[C---:B------:R-:W-:Y:S01]  /*c290*/  HMMA.16816.F32.BF16 R92, R4.reuse, R94, R24 ;  /* 0x0000005e045c723c */ /* 0x040fe20000041818 */
[----:B------:R-:W4:Y:S01]  /*c2a0*/  LDSM.16.MT88.4 R24, [R116+0xa800] ;  /* 0x00a800007418783b */ /* 0x000f220000004200 */
[----:B------:R-:W5:Y:S06]  /*c2b0*/  MUFU.EX2 R35, R35 ;  /* 0x0000002300237308 */ /* 0x000f6c0000000800 */
[C---:B------:R-:W-:Y:S02]  /*c2c0*/  HMMA.16816.F32.BF16 R76, R4.reuse, R78, R40 ;  /* 0x0000004e044c723c */ /* 0x040fe40000041828 */
[----:B------:R-:W-:Y:S06]  /*c2d0*/  MUFU.EX2 R33, R33 ;  /* 0x0000002100217308 */ /* 0x000fec0000000800 */
[C---:B-1----:R-:W-:Y:S02]  /*c2e0*/  HMMA.16816.F32.BF16 R72, R4.reuse, R8, R44 ;  /* 0x000000080448723c */ /* 0x042fe4000004182c */
[----:B------:R-:W1:Y:S06]  /*c2f0*/  MUFU.EX2 R34, R34 ;  /* 0x0000002200227308 */ /* 0x000e6c0000000800 */
[----:B------:R-:W-:Y:S01]  /*c300*/  HMMA.16816.F32.BF16 R68, R4, R10, R68 ;  /* 0x0000000a0444723c */ /* 0x000fe20000041844 */
[----:B------:R-:W4:Y:S06]  /*c310*/  LDSM.16.MT88.4 R8, [R164+0xe800] ;  /* 0x00e80000a408783b */ /* 0x000f2c0000004200 */
[----:B---3--:R-:W-:-:S02]  /*c320*/  F2FP.BF16.PACK_AB R4, R29, R30 ;  /* 0x0000001e1d04723e */ /* 0x008fc400000010ff */
[----:B-----5:R-:W-:Y:S02]  /*c330*/  F2FP.BF16.PACK_AB R5, R35, R32 ;  /* 0x000000202305723e */ /* 0x020fe400000010ff */
[----:B------:R-:W-:Y:S02]  /*c340*/  F2FP.BF16.PACK_AB R6, R31, R28 ;  /* 0x0000001c1f06723e */ /* 0x000fe400000010ff */
[----:B-1----:R-:W-:-:S07]  /*c350*/  F2FP.BF16.PACK_AB R7, R34, R33 ;  /* 0x000000212207723e */ /* 0x002fce00000010ff */
[C---:B--2---:R-:W-:Y:S08]  /*c360*/  HMMA.16816.F32.BF16 R112, R4.reuse, R12, R112 ;  /* 0x0000000c0470723c */ /* 0x044ff00000041870 */
[C---:B------:R-:W-:Y:S01]  /*c370*/  HMMA.16816.F32.BF16 R108, R4.reuse, R14, R108 ;  /* 0x0000000e046c723c */ /* 0x040fe2000004186c */
[----:B------:R-:W1:Y:S07]  /*c380*/  LDSM.16.MT88.4 R12, [R116+0xe800] ;  /* 0x00e80000740c783b */ /* 0x000e6e0000004200 */
[C---:B----4-:R-:W-:Y:S01]  /*c390*/  HMMA.16816.F32.BF16 R100, R4.reuse, R26, R100 ;  /* 0x0000001a0464723c */ /* 0x050fe20000041864 */
[----:B------:R-:W2:Y:S06]  /*c3a0*/  MUFU.EX2 R26, R58 ;  /* 0x0000003a001a7308 */ /* 0x000eac0000000800 */
        /* <DEDUP_REMOVED lines=15> */
[----:B-1----:R-:W-:Y:S03]  /*c4a0*/  HMMA.16816.F32.BF16 R72, R4, R12, R72 ;  /* 0x0000000c0448723c */ /* 0x002fe60000041848 */
        /* <DEDUP_REMOVED lines=8> */
[----:B------:R-:W1:Y:S02]  /*c530*/  LDSM.16.MT88.4 R20, [R164+0xac00] ;  /* 0x00ac0000a414783b */ /* 0x000e640000004200 */
[----:B------:R-:W-:-:S04]  /*c540*/  FADD.FTZ R133, R133, R134 ;  /* 0x0000008685857221 */ /* 0x000fc80000010000 */
[----:B------:R-:W-:Y:S01]  /*c550*/  FADD.FTZ R130, R130, R133 ;  /* 0x0000008582827221 */ /* 0x000fe20000010000 */
[----:B------:R-:W-:Y:S01]  /*c560*/  HMMA.16816.F32.BF16 R68, R4, R14, R68 ;  /* 0x0000000e0444723c */ /* 0x000fe20000041844 */
[----:B------:R-:W5:Y:S02]  /*c570*/  LDSM.16.MT88.4 R12, [R116+0xcc00] ;  /* 0x00cc0000740c783b */ /* 0x000f640000004200 */
[----:B------:R-:W-:-:S04]  /*c580*/  FADD.FTZ R129, R129, R130 ;  /* 0x0000008281817221 */ /* 0x000fc80000010000 */
[----:B------:R-:W-:Y:S01]  /*c590*/  FADD.FTZ R200, R200, R129 ;  /* 0x00000081c8c87221 */ /* 0x000fe20000010000 */
[----:B------:R-:W-:Y:S01]  /*c5a0*/  HMMA.16816.F32.BF16 R104, R4, R24, R104 ;  /* 0x000000180468723c */ /* 0x000fe20000041868 */
[----:B------:R-:W-:Y:S02]  /*c5b0*/  MUFU.EX2 R25, R57 ;  /* 0x0000003900197308 */ /* 0x000fe40000000800 */
[----:B------:R-:W-:-:S04]  /*c5c0*/  FADD.FTZ R197, R197, R200 ;  /* 0x000000c8c5c57221 */ /* 0x000fc80000010000 */
[----:B------:R-:W-:Y:S01]  /*c5d0*/  FADD.FTZ R196, R196, R197 ;  /* 0x000000c5c4c47221 */ /* 0x000fe20000010000 */
[----:B------:R-:W-:Y:S01]  /*c5e0*/  F2FP.BF16.PACK_AB R4, R162, R151 ;  /* 0x00000097a204723e */ /* 0x000fe200000010ff */
[----:B------:R-:W1:Y:S01]  /*c5f0*/  MUFU.EX2 R24, R120 ;  /* 0x0000007800187308 */ /* 0x000e620000000800 */
[----:B------:R-:W-:Y:S01]  /*c600*/  F2FP.BF16.PACK_AB R6, R139, R152 ;  /* 0x000000988b06723e */ /* 0x000fe200000010ff */
[----:B------:R-:W-:Y:S01]  /*c610*/  FADD.FTZ R193, R193, R196 ;  /* 0x000000c4c1c17221 */ /* 0x000fe20000010000 */
[----:B--2---:R-:W-:-:S03]  /*c620*/  F2FP.BF16.PACK_AB R7, R187, R26 ;  /* 0x0000001abb07723e */ /* 0x004fc600000010ff */
[----:B------:R-:W-:-:S04]  /*c630*/  FADD.FTZ R0, R188, R193 ;  /* 0x000000c1bc007221 */ /* 0x000fc80000010000 */
[----:B------:R-:W-:Y:S01]  /*c640*/  FADD.FTZ R0, R181, R0 ;  /* 0x00000000b5007221 */ /* 0x000fe20000010000 */
[----:B-1----:R-:W-:-:S07]  /*c650*/  F2FP.BF16.PACK_AB R5, R24, R25 ;  /* 0x000000191805723e */ /* 0x002fce00000010ff */
[C---:B---3--:R-:W-:Y:S08]  /*c660*/  HMMA.16816.F32.BF16 R104, R4.reuse, R16, R104 ;  /* 0x000000100468723c */ /* 0x048ff00000041868 */
[C---:B------:R-:W-:Y:S01]  /*c670*/  HMMA.16816.F32.BF16 R100, R4.reuse, R18, R100 ;  /* 0x000000120464723c */ /* 0x040fe20000041864 */
[----:B------:R-:W1:Y:S07]  /*c680*/  LDSM.16.MT88.4 R16, [R164+0xec00] ;  /* 0x00ec0000a410783b */ /* 0x000e6e0000004200 */
[C---:B----4-:R-:W-:Y:S08]  /*c690*/  HMMA.16816.F32.BF16 R96, R4.reuse, R8, R96 ;  /* 0x000000080460723c */ /* 0x050ff00000041860 */
[C---:B------:R-:W-:Y:S01]  /*c6a0*/  HMMA.16816.F32.BF16 R92, R4.reuse, R10, R92 ;  /* 0x0000000a045c723c */ /* 0x040fe2000004185c */
[----:B------:R-:W2:Y:S07]  /*c6b0*/  LDSM.16.MT88.4 R8, [R116+0xec00] ;  /* 0x00ec00007408783b */ /* 0x000eae0000004200 */
[C---:B------:R-:W-:Y:S07]  /*c6c0*/  HMMA.16816.F32.BF16 R112, R4.reuse, R20, R112 ;  /* 0x000000140470723c */ /* 0x040fee0000041870 */
[----:B------:R-:W-:Y:S01]  /*c6d0*/  FADD.FTZ R21, R143, R2 ;  /* 0x000000028f157221 */ /* 0x000fe20000010000 */
[----:B-----5:R-:W-:Y:S01]  /*c6e0*/  HMMA.16816.F32.BF16 R88, R4, R12, R88 ;  /* 0x0000000c0458723c */ /* 0x020fe20000041858 */
[----:B------:R-:W-:-:S02]  /*c6f0*/  MOV R2, R56 ;  /* 0x0000003800027202 */ /* 0x000fc40000000f00 */
        /* <DEDUP_REMOVED lines=34> */
.L_x_1322:
        /* <DEDUP_REMOVED lines=8> */
.L_x_1334:
        /* <DEDUP_REMOVED lines=12> */
[----:B------:R-:W-:Y:S02]  /*ca60*/  IABS R4, R2 ;  /* 0x0000000200047213 */ /* 0x000fe40000000000 */
[C---:B------:R-:W-:Y:S02]  /*ca70*/  IADD3 R9, R2.reuse, 0x80, RZ ;  /* 0x0000008002097810 */ /* 0x040fe40007ffe0ff */
        /* <DEDUP_REMOVED lines=13> */
[C---:B------:R-:W-:Y:S01]  /*cb50*/  IMAD R4, R0.reuse, R3, R4 ;  /* 0x0000000300047224 */ /* 0x040fe200078e0204 */
[----:B------:R-:W-:Y:S01]  /*cb60*/  LOP3.LUT R3, RZ, c[0x0][0x2d0], RZ, 0x33, !PT ;  /* 0x0000b400ff037a12 */ /* 0x000fe200078e33ff */
[C---:B------:R-:W-:Y:S03]  /*cb70*/  IMAD R6, R0.reuse, R5, R6 ;  /* 0x0000000500067224 */ /* 0x040fe600078e0206 */
        /* <DEDUP_REMOVED lines=8> */
[----:B------:R-:W-:Y:S09]  /*cc00*/  ISETP.NE.AND P1, PT, RZ, c[0x0][0x2d0], PT ;  /* 0x0000b400ff007a0c */ /* 0x000ff20003f25270 */
        /* <DEDUP_REMOVED lines=18> */
[----:B------:R-:W-:Y:S04]  /*cd30*/  IMAD R0, R5, c[0x0][0x1a4], R0 ;  /* 0x0000690005007a24 */ /* 0x000fe800078e0200 */
[----:B------:R-:W-:Y:S02]  /*cd40*/  IMAD.IADD R3, R3, 0x1, R0 ;  /* 0x0000000103037824 */ /* 0x000fe400078e0200 */
[----:B--2---:R-:W-:Y:S04]  /*cd50*/  IMAD.IADD R7, R4, 0x1, -R7 ;  /* 0x0000000104077824 */ /* 0x004fe800078e0a07 */
[C---:B------:R-:W-:Y:S01]  /*cd60*/  IMAD.WIDE.U32 R2, R7.reuse, c[0x0][0x188], R2 ;  /* 0x0000620007027a25 */ /* 0x040fe200078e0002 */
[----:B------:R-:W-:Y:S05]  /*cd70*/  SHF.R.S32.HI R4, RZ, 0x1f, R7 ;  /* 0x0000001fff047819 */ /* 0x000fea0000011407 */
[----:B------:R-:W-:Y:S04]  /*cd80*/  IMAD R4, R4, c[0x0][0x188], RZ ;  /* 0x0000620004047a24 */ /* 0x000fe800078e02ff */
[----:B------:R-:W-:Y:S04]  /*cd90*/  IMAD R4, R7, c[0x0][0x18c], R4 ;  /* 0x0000630007047a24 */ /* 0x000fe800078e0204 */
[----:B------:R-:W-:Y:S02]  /*cda0*/  IMAD.IADD R0, R3, 0x1, R4 ;  /* 0x0000000103007824 */ /* 0x000fe400078e0204 */
.L_x_1331:
[----:B------:R-:W-:Y:S02]  /*cdb0*/  ISETP.GE.AND P4, PT, R179, c[0x0][0x220], PT ;  /* 0x00008800b3007a0c */ /* 0x000fe40003f86270 */
[----:B------:R-:W-:Y:S02]  /*cdc0*/  LEA R192, P1, R2, R190, 0x1 ;  /* 0x000000be02c07211 */ /* 0x000fe400078208ff */
[----:B------:R-:W-:Y:S02]  /*cdd0*/  ISETP.GE.AND P3, PT, R178, c[0x0][0x220], PT ;  /* 0x00008800b2007a0c */ /* 0x000fe40003f66270 */
[-C--:B------:R-:W-:Y:S02]  /*cde0*/  LEA.HI.X R193, R2, R189.reuse, R0, 0x1, P1 ;  /* 0x000000bd02c17211 */ /* 0x080fe400008f0c00 */
[----:B------:R-:W-:Y:S02]  /*cdf0*/  ISETP.GE.AND P2, PT, R177, c[0x0][0x220], PT ;  /* 0x00008800b1007a0c */ /* 0x000fe40003f46270 */
[----:B------:R-:W-:Y:S03]  /*ce00*/  IADD3 R191, P0, R173, R2, RZ ;  /* 0x00000002adbf7210 */ /* 0x000fe60007f1e0ff */
[----:B------:R-:W-:Y:S01]  /*ce10*/  @P4 STS.64 [R175+0x9008], RZ ;  /* 0x009008ffaf004388 */ /* 0x000fe20000000a00 */
[C---:B------:R-:W-:Y:S02]  /*ce20*/  @!P4 LEA R198, P5, R191.reuse, R190, 0x1 ;  /* 0x000000bebfc6c211 */ /* 0x040fe400078a08ff */
[C---:B------:R-:W-:Y:S02]  /*ce30*/  IADD3.X R2, R172.reuse, R0, RZ, P0, !PT ;  /* 0x00000000ac027210 */ /* 0x040fe400007fe4ff */
[CC--:B------:R-:W-:Y:S01]  /*ce40*/  @!P3 LEA R196, P1, R191.reuse, R190.reuse, 0x1 ;  /* 0x000000bebfc4b211 */ /* 0x0c0fe200078208ff */
[----:B------:R-:W-:Y:S01]  /*ce50*/  @P4 STS [R175+0x9000], RZ ;  /* 0x009000ffaf004388 */ /* 0x000fe20000000800 */
[CCC-:B------:R-:W-:Y:S02]  /*ce60*/  @!P4 LEA.HI.X R199, R191.reuse, R189.reuse, R2.reuse, 0x1, P5 ;  /* 0x000000bdbfc7c211 */ /* 0x1c0fe400028f0c02 */
[C-C-:B------:R-:W-:Y:S01]  /*ce70*/  @!P3 LEA.HI.X R197, R191.reuse, R189, R2.reuse, 0x1, P1 ;  /* 0x000000bdbfc5b211 */ /* 0x140fe200008f0c02 */
[----:B------:R-:W-:Y:S01]  /*ce80*/  @P4 STS [R175+0x9004], RZ ;  /* 0x009004ffaf004388 */ /* 0x000fe20000000800 */
[----:B------:R-:W-:Y:S02]  /*ce90*/  @!P2 LEA R194, P0, R191, R190, 0x1 ;  /* 0x000000bebfc2a211 */ /* 0x000fe400078008ff */
[----:B------:R-:W-:Y:S01]  /*cea0*/  IADD3 R3, P5, R173, R191, RZ ;  /* 0x000000bfad037210 */ /* 0x000fe20007fbe0ff */
[----:B------:R-:W-:Y:S01]  /*ceb0*/  @!PT LDS RZ, [RZ] ;  /* 0x00000000fffff984 */ /* 0x000fe20000000800 */
[----:B------:R-:W-:Y:S01]  /*cec0*/  @!PT LDS RZ, [RZ] ;  /* 0x00000000fffff984 */ /* 0x000fe20000000800 */
[----:B------:R-:W-:Y:S01]  /*ced0*/  @!PT LDS RZ, [RZ] ;  /* 0x00000000fffff984 */ /* 0x000fe20000000800 */
[----:B------:R1:W-:Y:S01]  /*cee0*/  @!P4 LDGSTS.E.BYPASS.LTC128B.128 [R175+0x9000], [R192.64] ;  /* 0x09000000c0afcfae */ /* 0x0003e2000b901d46 */
[-C--:B------:R-:W-:Y:S02]  /*cef0*/  @!P2 LEA.HI.X R195, R191, R189.reuse, R2, 0x1, P0 ;  /* 0x000000bdbfc3a211 */ /* 0x080fe400000f0c02 */
[C---:B------:R-:W-:Y:S02]  /*cf00*/  IADD3.X R2, R172.reuse, R2, RZ, P5, !PT ;  /* 0x00000002ac027210 */ /* 0x040fe40002ffe4ff */
[CC--:B------:R-:W-:Y:S02]  /*cf10*/  @!P4 LEA R204, P5, R3.reuse, R190.reuse, 0x1 ;  /* 0x000000be03ccc211 */ /* 0x0c0fe400078a08ff */
[CC--:B------:R-:W-:Y:S01]  /*cf20*/  @!P3 LEA R202, P1, R3.reuse, R190.reuse, 0x1 ;  /* 0x000000be03cab211 */ /* 0x0c0fe200078208ff */
[----:B------:R-:W-:Y:S01]  /*cf30*/  @P3 STS.128 [R175+0xb000], RZ ;  /* 0x00b000ffaf003388 */ /* 0x000fe20000000c00 */
[CCC-:B------:R-:W-:Y:S02]  /*cf40*/  @!P4 LEA.HI.X R205, R3.reuse, R189.reuse, R2.reuse, 0x1, P5 ;  /* 0x000000bd03cdc211 */ /* 0x1c0fe400028f0c02 */
[C-C-:B------:R-:W-:Y:S02]  /*cf50*/  @!P3 LEA.HI.X R203, R3.reuse, R189, R2.reuse, 0x1, P1 ;  /* 0x000000bd03cbb211 */ /* 0x140fe400008f0c02 */
[----:B------:R-:W-:Y:S02]  /*cf60*/  @!P2 LEA R200, P0, R3, R190, 0x1 ;  /* 0x000000be03c8a211 */ /* 0x000fe400078008ff */
        /* <DEDUP_REMOVED lines=18> */
[----:B------:R-:W-:Y:S02]  /*d090*/  ISETP.GT.AND P0, PT, R176, R169, PT ;  /* 0x000000a9b000720c */ /* 0x000fe40003f04270 */
        /* <DEDUP_REMOVED lines=183> */
[----:B------:R-:W-:Y:S02]  /*dc10*/  FMUL.FTZ R251, R4, c[0x0][0x2ec] ;  /* 0x0000bb0004fb7a20 */ /* 0x000fe40000410000 */
[----:B------:R-:W2:Y:S01]  /*dc20*/  MUFU.TANH R250, R250 ;  /* 0x000000fa00fa7308 */ /* 0x000ea20000002400 */
[----:B------:R-:W-:Y:S02]  /*dc30*/  FMUL.FTZ R249, R5, c[0x0][0x2ec] ;  /* 0x0000bb0005f97a20 */ /* 0x000fe40000410000 */
[C---:B---3--:R-:W-:Y:S04]  /*dc40*/  HMMA.16816.F32.BF16 R20, R132.reuse, R124, R20 ;  /* 0x0000007c8414723c */ /* 0x048fe80000041814 */
[----:B------:R-:W-:Y:S02]  /*dc50*/  FMUL.FTZ R0, R10, c[0x0][0x2ec] ;  /* 0x0000bb000a007a20 */ /* 0x000fe40000410000 */
[----:B------:R-:W-:Y:S01]  /*dc60*/  FMUL.FTZ R248, R7, c[0x0][0x2ec] ;  /* 0x0000bb0007f87a20 */ /* 0x000fe20000410000 */
[----:B------:R-:W3:Y:S01]  /*dc70*/  MUFU.TANH R251, R251 ;  /* 0x000000fb00fb7308 */ /* 0x000ee20000002400 */
[C---:B------:R-:W-:Y:S01]  /*dc80*/  HMMA.16816.F32.BF16 R24, R132.reuse, R126, R24 ;  /* 0x0000007e8418723c */ /* 0x040fe20000041818 */
[----:B------:R-:W2:Y:S03]  /*dc90*/  LDSM.16.M88.4 R124, [R118+0x8000] ;  /* 0x00800000767c783b */ /* 0x000ea60000000200 */
[----:B------:R-:W-:Y:S02]  /*dca0*/  FMUL.FTZ R247, R8, c[0x0][0x2ec] ;  /* 0x0000bb0008f77a20 */ /* 0x000fe40000410000 */
[----:B------:R-:W-:Y:S02]  /*dcb0*/  FMUL.FTZ R252, R11, c[0x0][0x2ec] ;  /* 0x0000bb000bfc7a20 */ /* 0x000fe40000410000 */
[----:B------:R-:W-:Y:S01]  /*dcc0*/  FMUL.FTZ R245, R12, c[0x0][0x2ec] ;  /* 0x0000bb000cf57a20 */ /* 0x000fe20000410000 */
[----:B------:R2:W2:Y:S03]  /*dcd0*/  MUFU.TANH R6, R0 ;  /* 0x0000000000067308 */ /* 0x0004a60000002400 */
[----:B------:R-:W-:Y:S02]  /*dce0*/  FMUL.FTZ R243, R13, c[0x0][0x2ec] ;  /* 0x0000bb000df37a20 */ /* 0x000fe40000410000 */
[----:B------:R-:W-:Y:S02]  /*dcf0*/  FMUL.FTZ R246, R14, c[0x0][0x2ec] ;  /* 0x0000bb000ef67a20 */ /* 0x000fe40000410000 */
[----:B------:R-:W-:Y:S02]  /*dd00*/  FMUL.FTZ R244, R15, c[0x0][0x2ec] ;  /* 0x0000bb000ff47a20 */ /* 0x000fe40000410000 */
[----:B------:R-:W-:Y:S01]  /*dd10*/  FMUL.FTZ R241, R16, c[0x0][0x2ec] ;  /* 0x0000bb0010f17a20 */ /* 0x000fe20000410000 */
[----:B------:R-:W3:Y:S01]  /*dd20*/  MUFU.TANH R249, R249 ;  /* 0x000000f900f97308 */ /* 0x000ee20000002400 */
[----:B------:R-:W-:Y:S02]  /*dd30*/  FMUL.FTZ R239, R17, c[0x0][0x2ec] ;  /* 0x0000bb0011ef7a20 */ /* 0x000fe40000410000 */
[----:B------:R-:W-:Y:S02]  /*dd40*/  FMUL.FTZ R242, R18, c[0x0][0x2ec] ;  /* 0x0000bb0012f27a20 */ /* 0x000fe40000410000 */
[----:B------:R-:W-:Y:S01]  /*dd50*/  FMUL.FTZ R240, R19, c[0x0][0x2ec] ;  /* 0x0000bb0013f07a20 */ /* 0x000fe20000410000 */
[C---:B-1----:R-:W-:Y:S03]  /*dd60*/  HMMA.16816.F32.BF16 R28, R132.reuse, R120, R28 ;  /* 0x00000078841c723c */ /* 0x042fe6000004181c */
[----:B------:R-:W-:Y:S01]  /*dd70*/  FMUL.FTZ R235, R20, c[0x0][0x2ec] ;  /* 0x0000bb0014eb7a20 */ /* 0x000fe20000410000 */
[----:B------:R-:W1:Y:S01]  /*dd80*/  MUFU.TANH R248, R248 ;  /* 0x000000f800f87308 */ /* 0x000e620000002400 */
[----:B------:R-:W-:Y:S02]  /*dd90*/  FMUL.FTZ R233, R21, c[0x0][0x2ec] ;  /* 0x0000bb0015e97a20 */ /* 0x000fe40000410000 */
[----:B------:R-:W-:Y:S01]  /*dda0*/  FMUL.FTZ R238, R22, c[0x0][0x2ec] ;  /* 0x0000bb0016ee7a20 */ /* 0x000fe20000410000 */
[C---:B------:R-:W-:Y:S01]  /*ddb0*/  HMMA.16816.F32.BF16 R32, R132.reuse, R122, R32 ;  /* 0x0000007a8420723c */ /* 0x040fe20000041820 */
[----:B------:R-:W1:Y:S03]  /*ddc0*/  LDSM.16.M88.4 R120, [R118+0x8400] ;  /* 0x008400007678783b */ /* 0x000e660000000200 */
[----:B------:R-:W-:Y:S02]  /*ddd0*/  FMUL.FTZ R236, R23, c[0x0][0x2ec] ;  /* 0x0000bb0017ec7a20 */ /* 0x000fe40000410000 */
[----:B------:R-:W1:Y:S01]  /*dde0*/  MUFU.TANH R247, R247 ;  /* 0x000000f700f77308 */ /* 0x000e620000002400 */
[----:B------:R-:W-:Y:S01]  /*ddf0*/  FMUL.FTZ R231, R24, c[0x0][0x2ec] ;  /* 0x0000bb0018e77a20 */ /* 0x000fe20000410000 */
[C---:B--2---:R-:W-:Y:S04]  /*de00*/  HMMA.16816.F32.BF16 R36, R132.reuse, R124, R36 ;  /* 0x0000007c8424723c */ /* 0x044fe80000041824 */
[----:B------:R-:W-:Y:S02]  /*de10*/  FMUL.FTZ R237, R25, c[0x0][0x2ec] ;  /* 0x0000bb0019ed7a20 */ /* 0x000fe40000410000 */
[----:B------:R-:W-:Y:S02]  /*de20*/  FMUL.FTZ R234, R26, c[0x0][0x2ec] ;  /* 0x0000bb001aea7a20 */ /* 0x000fe40000410000 */
[----:B------:R-:W2:Y:S01]  /*de30*/  MUFU.TANH R252, R252 ;  /* 0x000000fc00fc7308 */ /* 0x000ea20000002400 */
[C---:B------:R-:W-:Y:S01]  /*de40*/  HMMA.16816.F32.BF16 R40, R132.reuse, R126, R40 ;  /* 0x0000007e8428723c */ /* 0x040fe20000041828 */
[----:B------:R-:W2:Y:S02]  /*de50*/  LDSM.16.M88.4 R124, [R118+0x8800] ;  /* 0x00880000767c783b */ /* 0x000ea40000000200 */
        /* <DEDUP_REMOVED lines=8> */
[----:B------:R-:W3:Y:S01]  /*dee0*/  MUFU.TANH R243, R243 ;  /* 0x000000f300f37308 */ /* 0x000ee20000002400 */
[----:B------:R-:W-:Y:S02]  /*def0*/  FMUL.FTZ R226, R34, c[0x0][0x2ec] ;  /* 0x0000bb0022e27a20 */ /* 0x000fe40000410000 */
[----:B------:R-:W-:Y:S01]  /*df00*/  FMUL.FTZ R224, R35, c[0x0][0x2ec] ;  /* 0x0000bb0023e07a20 */ /* 0x000fe20000410000 */
[C---:B-1----:R-:W-:Y:S03]  /*df10*/  HMMA.16816.F32.BF16 R44, R132.reuse, R120, R44 ;  /* 0x00000078842c723c */ /* 0x042fe6000004182c */
[----:B------:R-:W-:Y:S03]  /*df20*/  FMUL.FTZ R213, R36, c[0x0][0x2ec] ;  /* 0x0000bb0024d57a20 */ /* 0x000fe60000410000 */
[----:B------:R-:W1:Y:S01]  /*df30*/  MUFU.TANH R246, R246 ;  /* 0x000000f600f67308 */ /* 0x000e620000002400 */
[----:B------:R-:W-:Y:S01]  /*df40*/  FMUL.FTZ R211, R37, c[0x0][0x2ec] ;  /* 0x0000bb0025d37a20 */ /* 0x000fe20000410000 */
[C---:B------:R-:W-:Y:S01]  /*df50*/  HMMA.16816.F32.BF16 R48, R132.reuse, R122, R48 ;  /* 0x0000007a8430723c */ /* 0x040fe20000041830 */
[----:B------:R-:W1:Y:S01]  /*df60*/  LDSM.16.M88.4 R120, [R118+0x8c00] ;  /* 0x008c00007678783b */ /* 0x000e620000000200 */
[----:B------:R-:W-:Y:S04]  /*df70*/  DEPBAR.LE SB0, 0x0 ;  /* 0x000080000000791a */ /* 0x000fe80000000000 */
[----:B------:R-:W-:Y:S02]  /*df80*/  FMUL.FTZ R212, R38, c[0x0][0x2ec] ;  /* 0x0000bb0026d47a20 */ /* 0x000fe40000410000 */
[----:B------:R-:W1:Y:S01]  /*df90*/  MUFU.TANH R244, R244 ;  /* 0x000000f400f47308 */ /* 0x000e620000002400 */
[----:B------:R-:W-:Y:S01]  /*dfa0*/  FMUL.FTZ R214, R39, c[0x0][0x2ec] ;  /* 0x0000bb0027d67a20 */ /* 0x000fe20000410000 */
[----:B------:R-:W-:Y:S01]  /*dfb0*/  BAR.SYNC.DEFER_BLOCKING 0x0 ;  /* 0x0000000000007b1d */ /* 0x000fe20000010000 */
[C---:B--2---:R-:W-:Y:S05]  /*dfc0*/  HMMA.16816.F32.BF16 R52, R132.reuse, R124, R52 ;  /* 0x0000007c8434723c */ /* 0x044fea0000041834 */
[----:B-----5:R-:W-:Y:S02]  /*dfd0*/  FMUL.FTZ R205, R40, c[0x0][0x2ec] ;  /* 0x0000bb0028cd7a20 */ /* 0x020fe40000410000 */
[----:B------:R-:W2:Y:S01]  /*dfe0*/  MUFU.TANH R241, R241 ;  /* 0x000000f100f17308 */ /* 0x000ea20000002400 */
[C---:B------:R-:W-:Y:S04]  /*dff0*/  HMMA.16816.F32.BF16 R56, R132.reuse, R126, R56 ;  /* 0x0000007e8438723c */ /* 0x040fe80000041838 */
[----:B------:R-:W-:Y:S02]  /*e000*/  FMUL.FTZ R209, R41, c[0x0][0x2ec] ;  /* 0x0000bb0029d17a20 */ /* 0x000fe40000410000 */
[----:B------:R-:W-:Y:S02]  /*e010*/  FMUL.FTZ R216, R42, c[0x0][0x2ec] ;  /* 0x0000bb002ad87a20 */ /* 0x000fe40000410000 */
[----:B------:R-:W-:Y:S01]  /*e020*/  FMUL.FTZ R210, R43, c[0x0][0x2ec] ;  /* 0x0000bb002bd27a20 */ /* 0x000fe20000410000 */
        /* <DEDUP_REMOVED lines=9> */
[----:B------:R-:W-:Y:S02]  /*e0c0*/  FMUL.FTZ R204, R50, c[0x0][0x2ec] ;  /* 0x0000bb0032cc7a20 */ /* 0x000fe40000410000 */
[----:B------:R-:W-:Y:S01]  /*e0d0*/  FMUL.FTZ R202, R51, c[0x0][0x2ec] ;  /* 0x0000bb0033ca7a20 */ /* 0x000fe20000410000 */
        /* <DEDUP_REMOVED lines=11> */
[----:B----4-:R-:W-:Y:S02]  /*e190*/  FMUL.FTZ R195, R59, c[0x0][0x2ec] ;  /* 0x0000bb003bc37a20 */ /* 0x010fe40000410000 */
[----:B------:R-:W-:Y:S02]  /*e1a0*/  FMUL.FTZ R219, R60, c[0x0][0x2ec] ;  /* 0x0000bb003cdb7a20 */ /* 0x000fe40000410000 */
        /* <DEDUP_REMOVED lines=9> */
[----:B------:R-:W1:Y:S10]  /*e240*/  MUFU.TANH R236, R236 ;  /* 0x000000ec00ec7308 */ /* 0x000e740000002400 */
        /* <DEDUP_REMOVED lines=112> */
.L_x_1333:
        /* <DEDUP_REMOVED lines=91> */
.L_x_1332:
        /* <DEDUP_REMOVED lines=93> */
[----:B------:R-:W-:Y:S01]  /*f4d0*/  ISETP.GT.AND P0, PT, R176, R169, PT ;  /* 0x000000a9b000720c */ /* 0x000fe20003f04270 */
        /* <DEDUP_REMOVED lines=30> */
[C---:B------:R-:W-:Y:S01]  /*f6c0*/  FMUL.FTZ R27, R54.reuse, R95 ;  /* 0x0000005f361b7220 */ /* 0x040fe20000410000 */
[----:B------:R-:W-:Y:S01]  /*f6d0*/  LDSM.16.MT88.4 R100, [R116+0xac00] ;  /* 0x00ac00007464783b */ /* 0x000fe20000004200 */
[----:B------:R-:W-:Y:S01]  /*f6e0*/  FMUL.FTZ R24, R53, R92 ;  /* 0x0000005c35187220 */ /* 0x000fe20000410000 */
[----:B-1----:R-:W-:Y:S01]  /*f6f0*/  F2FP.BF16.PACK_AB R56, R131, R138 ;  /* 0x0000008a8338723e */ /* 0x002fe200000010ff */
[C---:B------:R-:W-:Y:S02]  /*f700*/  FMUL.FTZ R25, R53.reuse, R93 ;  /* 0x0000005d35197220 */ /* 0x040fe40000410000 */
[C---:B------:R-:W-:Y:S02]  /*f710*/  FMUL.FTZ R32, R53.reuse, R84 ;  /* 0x0000005435207220 */ /* 0x040fe40000410000 */
[C---:B------:R-:W-:Y:S01]  /*f720*/  FMUL.FTZ R33, R53.reuse, R85 ;  /* 0x0000005535217220 */ /* 0x040fe20000410000 */
[----:B------:R-:W-:Y:S01]  /*f730*/  MUFU.EX2 R121, R121 ;  /* 0x0000007900797308 */ /* 0x000fe20000000800 */
[C---:B------:R-:W-:Y:S02]  /*f740*/  FMUL.FTZ R34, R54.reuse, R86 ;  /* 0x0000005636227220 */ /* 0x040fe40000410000 */
[C---:B------:R-:W-:Y:S02]  /*f750*/  FMUL.FTZ R35, R54.reuse, R87 ;  /* 0x0000005736237220 */ /* 0x040fe40000410000 */
[C---:B------:R-:W-:Y:S02]  /*f760*/  FMUL.FTZ R40, R53.reuse, R76 ;  /* 0x0000004c35287220 */ /* 0x040fe40000410000 */
[----:B------:R-:W-:Y:S02]  /*f770*/  FMUL.FTZ R41, R53, R77 ;  /* 0x0000004d35297220 */ /* 0x000fe40000410000 */
[C---:B------:R-:W-:Y:S01]  /*f780*/  FMUL.FTZ R42, R54.reuse, R78 ;  /* 0x0000004e362a7220 */ /* 0x040fe20000410000 */
[----:B------:R-:W1:Y:S01]  /*f790*/  MUFU.EX2 R120, R120 ;  /* 0x0000007800787308 */ /* 0x000e620000000800 */
[----:B------:R-:W-:Y:S02]  /*f7a0*/  FMUL.FTZ R43, R54, R79 ;  /* 0x0000004f362b7220 */ /* 0x000fe40000410000 */
[--C-:B------:R-:W-:Y:S01]  /*f7b0*/  FFMA.FTZ R93, R243, c[0x0][0x23c], -R132.reuse ;  /* 0x00008f00f35d7a23 */ /* 0x100fe20000010884 */
[----:B--2---:R-:W-:Y:S01]  /*f7c0*/  F2FP.BF16.PACK_AB R57, R129, R136 ;  /* 0x000000888139723e */ /* 0x004fe200000010ff */
[--C-:B------:R-:W-:Y:S01]  /*f7d0*/  FFMA.FTZ R85, R241, c[0x0][0x23c], -R132.reuse ;  /* 0x00008f00f1557a23 */ /* 0x100fe20000010884 */
[----:B------:R-:W-:Y:S01]  /*f7e0*/  LDSM.16.MT88.4 R76, [R116+0xc400] ;  /* 0x00c40000744c783b */ /* 0x000fe20000004200 */
[--C-:B------:R-:W-:Y:S02]  /*f7f0*/  FFMA.FTZ R86, R239, c[0x0][0x23c], -R132.reuse ;  /* 0x00008f00ef567a23 */ /* 0x100fe40000010884 */
[--C-:B------:R-:W-:Y:S01]  /*f800*/  FFMA.FTZ R84, R244, c[0x0][0x23c], -R55.reuse ;  /* 0x00008f00f4547a23 */ /* 0x100fe20000010837 */
[----:B------:R-:W-:Y:S01]  /*f810*/  MUFU.EX2 R122, R122 ;  /* 0x0000007a007a7308 */ /* 0x000fe20000000800 */
[--C-:B------:R-:W-:Y:S02]  /*f820*/  FFMA.FTZ R87, R242, c[0x0][0x23c], -R55.reuse ;  /* 0x00008f00f2577a23 */ /* 0x100fe40000010837 */
[C---:B------:R-:W-:Y:S02]  /*f830*/  FMUL.FTZ R48, R53.reuse, R68 ;  /* 0x0000004435307220 */ /* 0x040fe40000410000 */
[----:B------:R-:W-:Y:S02]  /*f840*/  FMUL.FTZ R49, R53, R69 ;  /* 0x0000004535317220 */ /* 0x000fe40000410000 */
[C---:B------:R-:W-:Y:S02]  /*f850*/  FMUL.FTZ R50, R54.reuse, R70 ;  /* 0x0000004636327220 */ /* 0x040fe40000410000 */
[----:B------:R-:W-:Y:S01]  /*f860*/  FMUL.FTZ R51, R54, R71 ;  /* 0x0000004736337220 */ /* 0x000fe20000410000 */
[----:B------:R-:W2:Y:S01]  /*f870*/  MUFU.EX2 R117, R117 ;  /* 0x0000007500757308 */ /* 0x000ea20000000800 */
[----:B------:R-:W-:Y:S01]  /*f880*/  LDSM.16.MT88.4 R68, [R164+0xbc00] ;  /* 0x00bc0000a444783b */ /* 0x000fe20000004200 */
[--C-:B------:R-:W-:Y:S01]  /*f890*/  FFMA.FTZ R92, R235, c[0x0][0x23c], -R132.reuse ;  /* 0x00008f00eb5c7a23 */ /* 0x100fe20000010884 */
[----:B-1----:R-:W-:Y:S01]  /*f8a0*/  F2FP.BF16.PACK_AB R58, R120, R121 ;  /* 0x00000079783a723e */ /* 0x002fe200000010ff */
[--C-:B------:R-:W-:Y:S02]  /*f8b0*/  FFMA.FTZ R123, R223, c[0x0][0x23c], -R132.reuse ;  /* 0x00008f00df7b7a23 */ /* 0x100fe40000010884 */
[--C-:B------:R-:W-:Y:S02]  /*f8c0*/  FFMA.FTZ R133, R226, c[0x0][0x23c], -R55.reuse ;  /* 0x00008f00e2857a23 */ /* 0x100fe40000010837 */
[--C-:B------:R-:W-:Y:S02]  /*f8d0*/  FFMA.FTZ R134, R224, c[0x0][0x23c], -R55.reuse ;  /* 0x00008f00e0867a23 */ /* 0x100fe40000010837 */
[----:B------:R-:W-:Y:S01]  /*f8e0*/  MUFU.EX2 R93, R93 ;  /* 0x0000005d005d7308 */ /* 0x000fe20000000800 */
[--C-:B------:R-:W-:Y:S02]  /*f8f0*/  FFMA.FTZ R139, R214, c[0x0][0x23c], -R55.reuse ;  /* 0x00008f00d68b7a23 */ /* 0x100fe40000010837 */
[--C-:B------:R-:W-:Y:S02]  /*f900*/  FFMA.FTZ R141, R216, c[0x0][0x23c], -R55.reuse ;  /* 0x00008f00d88d7a23 */ /* 0x100fe40000010837 */
[--C-:B------:R-:W-:Y:S02]  /*f910*/  FFMA.FTZ R142, R210, c[0x0][0x23c], -R55.reuse ;  /* 0x00008f00d28e7a23 */ /* 0x100fe40000010837 */
[--C-:B------:R-:W-:Y:S02]  /*f920*/  FFMA.FTZ R144, R199, c[0x0][0x23c], -R132.reuse ;  /* 0x00008f00c7907a23 */ /* 0x100fe40000010884 */
[--C-:B------:R-:W-:Y:S01]  /*f930*/  FFMA.FTZ R148, R203, c[0x0][0x23c], -R132.reuse ;  /* 0x00008f00cb947a23 */ /* 0x100fe20000010884 */
[----:B------:R-:W-:Y:S01]  /*f940*/  MUFU.EX2 R85, R85 ;  /* 0x0000005500557308 */ /* 0x000fe20000000800 */
[--C-:B------:R-:W-:Y:S02]  /*f950*/  FFMA.FTZ R143, R206, c[0x0][0x23c], -R55.reuse ;  /* 0x00008f00ce8f7a23 */ /* 0x100fe40000010837 */
[--C-:B------:R-:W-:Y:S01]  /*f960*/  FFMA.FTZ R146, R208, c[0x0][0x23c], -R55.reuse ;  /* 0x00008f00d0927a23 */ /* 0x100fe20000010837 */
[----:B--2---:R-:W-:Y:S01]  /*f970*/  F2FP.BF16.PACK_AB R59, R117, R122 ;  /* 0x0000007a753b723e */ /* 0x004fe200000010ff */
[--C-:B------:R-:W-:Y:S02]  /*f980*/  FFMA.FTZ R145, R204, c[0x0][0x23c], -R55.reuse ;  /* 0x00008f00cc917a23 */ /* 0x100fe40000010837 */
[--C-:B------:R-:W-:Y:S02]  /*f990*/  FFMA.FTZ R150, R202, c[0x0][0x23c], -R55.reuse ;  /* 0x00008f00ca967a23 */ /* 0x100fe40000010837 */
        /* <DEDUP_REMOVED lines=8> */
[--C-:B------:R-:W-:Y:S02]  /*fa20*/  FFMA.FTZ R149, R196, c[0x0][0x23c], -R55.reuse ;  /* 0x00008f00c4957a23 */ /* 0x100fe40000010837 */
[C---:B------:R-:W-:Y:S03]  /*fa30*/  FMUL.FTZ R14, R54.reuse, R106 ;  /* 0x0000006a360e7220 */ /* 0x040fe60000410000 */
[----:B------:R-:W-:Y:S01]  /*fa40*/  MUFU.EX2 R87, R87 ;  /* 0x0000005700577308 */ /* 0x000fe20000000800 */
[----:B------:R-:W-:Y:S02]  /*fa50*/  FMUL.FTZ R15, R54, R107 ;  /* 0x0000006b360f7220 */ /* 0x000fe40000410000 */
[--C-:B------:R-:W-:Y:S02]  /*fa60*/  FFMA.FTZ R154, R195, c[0x0][0x23c], -R55.reuse ;  /* 0x00008f00c39a7a23 */ /* 0x100fe40000010837 */
[--C-:B------:R-:W-:Y:S02]  /*fa70*/  FFMA.FTZ R191, R191, c[0x0][0x23c], -R55.reuse ;  /* 0x00008f00bfbf7a23 */ /* 0x100fe40000010837 */
[--C-:B------:R-:W-:Y:S01]  /*fa80*/  FFMA.FTZ R194, R194, c[0x0][0x23c], -R55.reuse ;  /* 0x00008f00c2c27a23 */ /* 0x100fe20000010837 */
[C---:B------:R-:W-:Y:S02]  /*fa90*/  HMMA.16816.F32.BF16 R12, R56.reuse, R20, R12 ;  /* 0x00000014380c723c */ /* 0x040fe4000004180c */
[----:B------:R-:W-:Y:S01]  /*faa0*/  MUFU.EX2 R92, R92 ;  /* 0x0000005c005c7308 */ /* 0x000fe20000000800 */
[----:B------:R-:W-:Y:S02]  /*fab0*/  FFMA.FTZ R130, R229, c[0x0][0x23c], -R132 ;  /* 0x00008f00e5827a23 */ /* 0x000fe40000010884 */
[C---:B------:R-:W-:Y:S02]  /*fac0*/  FFMA.FTZ R188, R53.reuse, R188, R138 ;  /* 0x000000bc35bc7223 */ /* 0x040fe4000001008a */
[C---:B------:R-:W-:Y:S01]  /*fad0*/  FMUL.FTZ R20, R53.reuse, R96 ;  /* 0x0000006035147220 */ /* 0x040fe20000410000 */
[C---:B------:R-:W-:Y:S04]  /*fae0*/  HMMA.16816.F32.BF16 R16, R56.reuse, R22, R16 ;  /* 0x000000163810723c */ /* 0x040fe80000041810 */
[----:B------:R-:W-:Y:S01]  /*faf0*/  FMUL.FTZ R21, R53, R97 ;  /* 0x0000006135157220 */ /* 0x000fe20000410000 */
[----:B------:R-:W-:Y:S01]  /*fb00*/  MUFU.EX2 R124, R124 ;  /* 0x0000007c007c7308 */ /* 0x000fe20000000800 */
[--C-:B------:R-:W-:Y:S02]  /*fb10*/  FFMA.FTZ R96, R237, c[0x0][0x23c], -R132.reuse ;  /* 0x00008f00ed607a23 */ /* 0x100fe40000010884 */
[C---:B------:R-:W-:Y:S04]  /*fb20*/  FMUL.FTZ R22, R54.reuse, R98 ;  /* 0x0000006236167220 */ /* 0x040fe80000410000 */
[----:B------:R-:W-:Y:S02]  /*fb30*/  FMUL.FTZ R23, R54, R99 ;  /* 0x0000006336177220 */ /* 0x000fe40000410000 */
[----:B------:R-:W-:Y:S01]  /*fb40*/  FFMA.FTZ R99, R233, c[0x0][0x23c], -R132 ;  /* 0x00008f00e9637a23 */ /* 0x000fe20000010884 */
[----:B------:R-:W-:Y:S01]  /*fb50*/  MUFU.EX2 R96, R96 ;  /* 0x0000006000607308 */ /* 0x000fe20000000800 */
[--C-:B------:R-:W-:Y:S02]  /*fb60*/  FFMA.FTZ R98, R238, c[0x0][0x23c], -R55.reuse ;  /* 0x00008f00ee627a23 */ /* 0x100fe40000010837 */
[--C-:B------:R-:W-:Y:S01]  /*fb70*/  FFMA.FTZ R97, R234, c[0x0][0x23c], -R55.reuse ;  /* 0x00008f00ea617a23 */ /* 0x100fe20000010837 */
[C---:B------:R-:W-:Y:S03]  /*fb80*/  HMMA.16816.F32.BF16 R20, R56.reuse, R28, R20 ;  /* 0x0000001c3814723c */ /* 0x040fe60000041814 */
[--C-:B------:R-:W-:Y:S02]  /*fb90*/  FFMA.FTZ R138, R212, c[0x0][0x23c], -R55.reuse ;  /* 0x00008f00d48a7a23 */ /* 0x100fe40000010837 */
[----:B------:R-:W-:Y:S01]  /*fba0*/  FADD.FTZ R188, R131, R188 ;  /* 0x000000bc83bc7221 */ /* 0x000fe20000010000 */
        /* <DEDUP_REMOVED lines=8> */
[----:B------:R-:W-:Y:S02]  /*fc30*/  FFMA.FTZ R90, R245, c[0x0][0x23c], -R132 ;  /* 0x00008f00f55a7a23 */ /* 0x000fe40000010884 */
[--C-:B------:R-:W-:Y:S02]  /*fc40*/  FFMA.FTZ R91, R236, c[0x0][0x23c], -R55.reuse ;  /* 0x00008f00ec5b7a23 */ /* 0x100fe40000010837 */
[----:B------:R-:W-:Y:S01]  /*fc50*/  FADD.FTZ R121, R121, R188 ;  /* 0x000000bc79797221 */ /* 0x000fe20000010000 */
[C---:B------:R-:W-:Y:S01]  /*fc60*/  HMMA.16816.F32.BF16 R28, R56.reuse, R36, R28 ;  /* 0x00000024381c723c */ /* 0x040fe2000004181c */
[----:B------:R-:W1:Y:S02]  /*fc70*/  MUFU.EX2 R90, R90 ;  /* 0x0000005a005a7308 */ /* 0x000e640000000800 */
        /* <DEDUP_REMOVED lines=9> */
[----:B------:R-:W2:Y:S01]  /*fd10*/  MUFU.EX2 R81, R81 ;  /* 0x0000005100517308 */ /* 0x000ea20000000800 */
[--C-:B------:R-:W-:Y:S02]  /*fd20*/  FFMA.FTZ R137, R205, c[0x0][0x23c], -R132.reuse ;  /* 0x00008f00cd897a23 */ /* 0x100fe40000010884 */
[--C-:B------:R-:W-:Y:S02]  /*fd30*/  FFMA.FTZ R140, R209, c[0x0][0x23c], -R132.reuse ;  /* 0x00008f00d18c7a23 */ /* 0x100fe40000010884 */
[--C-:B------:R-:W-:Y:S01]  /*fd40*/  FFMA.FTZ R147, R217, c[0x0][0x23c], -R132.reuse ;  /* 0x00008f00d9937a23 */ /* 0x100fe20000010884 */
[C---:B------:R-:W-:Y:S03]  /*fd50*/  HMMA.16816.F32.BF16 R36, R56.reuse, R44, R36 ;  /* 0x0000002c3824723c */ /* 0x040fe60000041824 */
[--C-:B------:R-:W-:Y:S01]  /*fd60*/  FFMA.FTZ R152, R218, c[0x0][0x23c], -R132.reuse ;  /* 0x00008f00da987a23 */ /* 0x100fe20000010884 */
[----:B------:R-:W-:Y:S01]  /*fd70*/  MUFU.EX2 R128, R128 ;  /* 0x0000008000807308 */ /* 0x000fe20000000800 */
[----:B------:R-:W-:Y:S02]  /*fd80*/  FFMA.FTZ R207, R207, c[0x0][0x23c], -R132 ;  /* 0x00008f00cfcf7a23 */ /* 0x000fe40000010884 */
[C---:B------:R-:W-:Y:S01]  /*fd90*/  FMUL.FTZ R44, R53.reuse, R72 ;  /* 0x00000048352c7220 */ /* 0x040fe20000410000 */
[C---:B------:R-:W-:Y:S04]  /*fda0*/  HMMA.16816.F32.BF16 R40, R56.reuse, R46, R40 ;  /* 0x0000002e3828723c */ /* 0x040fe80000041828 */
[----:B------:R-:W-:Y:S02]  /*fdb0*/  FMUL.FTZ R45, R53, R73 ;  /* 0x00000049352d7220 */ /* 0x000fe40000410000 */
[----:B------:R-:W-:Y:S01]  /*fdc0*/  MUFU.EX2 R127, R127 ;  /* 0x0000007f007f7308 */ /* 0x000fe20000000800 */
[C---:B------:R-:W-:Y:S02]  /*fdd0*/  FMUL.FTZ R46, R54.reuse, R74 ;  /* 0x0000004a362e7220 */ /* 0x040fe40000410000 */
[C---:B------:R-:W-:Y:S02]  /*fde0*/  FMUL.FTZ R47, R54.reuse, R75 ;  /* 0x0000004b362f7220 */ /* 0x040fe40000410000 */
[----:B------:R-:W-:Y:S01]  /*fdf0*/  LDSM.16.MT88.4 R72, [R164+0xc000] ;  /* 0x00c00000a448783b */ /* 0x000fe20000004200 */
[----:B------:R-:W-:Y:S02]  /*fe00*/  FFMA.FTZ R54, R54, R187, R136 ;  /* 0x000000bb36367223 */ /* 0x000fe40000010088 */
[----:B------:R-:W-:Y:S02]  /*fe10*/  FFMA.FTZ R187, R3, c[0x0][0x23c], -R55 ;  /* 0x00008f0003bb7a23 */ /* 0x000fe40000010837 */
[C---:B------:R-:W-:Y:S01]  /*fe20*/  HMMA.16816.F32.BF16 R44, R56.reuse, R60, R44 ;  /* 0x0000003c382c723c */ /* 0x040fe2000004182c */
[----:B------:R-:W-:Y:S02]  /*fe30*/  MUFU.EX2 R126, R126 ;  /* 0x0000007e007e7308 */ /* 0x000fe40000000800 */
[----:B------:R-:W-:Y:S02]  /*fe40*/  FADD.FTZ R53, R129, R54 ;  /* 0x0000003681357221 */ /* 0x000fe40000010000 */
[----:B------:R-:W-:Y:S02]  /*fe50*/  FFMA.FTZ R136, R211, c[0x0][0x23c], -R132 ;  /* 0x00008f00d3887a23 */ /* 0x000fe40000010884 */
[----:B------:R-:W-:Y:S01]  /*fe60*/  FADD.FTZ R54, R122, R53 ;  /* 0x000000357a367221 */ /* 0x000fe20000010000 */
[----:B------:R-:W-:Y:S01]  /*fe70*/  HMMA.16816.F32.BF16 R48, R56, R62, R48 ;  /* 0x0000003e3830723c */ /* 0x000fe20000041830 */
[----:B------:R-:W3:Y:S02]  /*fe80*/  LDSM.16.MT88.4 R60, [R116+0x9400] ;  /* 0x00940000743c783b */ /* 0x000ee40000004200 */
[----:B------:R-:W4:Y:S01]  /*fe90*/  MUFU.EX2 R91, R91 ;  /* 0x0000005b005b7308 */ /* 0x000f220000000800 */
[----:B------:R-:W-:Y:S02]  /*fea0*/  FADD.FTZ R53, R120, R121 ;  /* 0x0000007978357221 */ /* 0x000fe40000010000 */
[----:B------:R-:W-:Y:S01]  /*feb0*/  FADD.FTZ R54, R117, R54 ;  /* 0x0000003675367221 */ /* 0x000fe20000010000 */
[----:B-1----:R-:W-:Y:S01]  /*fec0*/  F2FP.BF16.PACK_AB R56, R93, R90 ;  /* 0x0000005a5d38723e */ /* 0x002fe200000010ff */
[----:B------:R-:W-:Y:S01]  /*fed0*/  FADD.FTZ R80, R90, R53 ;  /* 0x000000355a507221 */ /* 0x000fe20000010000 */
[----:B--2---:R-:W-:Y:S03]  /*fee0*/  F2FP.BF16.PACK_AB R57, R84, R81 ;  /* 0x000000515439723e */ /* 0x004fe600000010ff */
[----:B------:R-:W-:Y:S01]  /*fef0*/  F2FP.BF16.PACK_AB R58, R86, R85 ;  /* 0x00000055563a723e */ /* 0x000fe200000010ff */
[----:B------:R-:W1:Y:S01]  /*ff00*/  MUFU.EX2 R89, R89 ;  /* 0x0000005900597308 */ /* 0x000e620000000800 */
[----:B------:R-:W-:Y:S01]  /*ff10*/  F2FP.BF16.PACK_AB R59, R88, R87 ;  /* 0x00000057583b723e */ /* 0x000fe200000010ff */
[--C-:B------:R-:W-:Y:S02]  /*ff20*/  FFMA.FTZ R121, R200, c[0x0][0x23c], -R55.reuse ;  /* 0x00008f00c8797a23 */ /* 0x100fe40000010837 */
[--C-:B------:R-:W-:Y:S02]  /*ff30*/  FFMA.FTZ R122, R198, c[0x0][0x23c], -R55.reuse ;  /* 0x00008f00c67a7a23 */ /* 0x100fe40000010837 */
[----:B------:R-:W-:Y:S02]  /*ff40*/  FFMA.FTZ R90, R52, c[0x0][0x23c], -R55 ;  /* 0x00008f00345a7a23 */ /* 0x000fe40000010837 */
[C---:B------:R-:W-:Y:S02]  /*ff50*/  HMMA.16816.F32.BF16 R4, R56.reuse, R64, R4 ;  /* 0x000000403804723c */ /* 0x040fe40000041804 */
[----:B------:R-:W-:Y:S01]  /*ff60*/  MUFU.EX2 R125, R125 ;  /* 0x0000007d007d7308 */ /* 0x000fe20000000800 */
[--C-:B------:R-:W-:Y:S02]  /*ff70*/  FFMA.FTZ R215, R215, c[0x0][0x23c], -R132.reuse ;  /* 0x00008f00d7d77a23 */ /* 0x100fe40000010884 */
[--C-:B------:R-:W-:Y:S02]  /*ff80*/  FFMA.FTZ R219, R219, c[0x0][0x23c], -R132.reuse ;  /* 0x00008f00dbdb7a23 */ /* 0x100fe40000010884 */
[--C-:B------:R-:W-:Y:S01]  /*ff90*/  FFMA.FTZ R220, R220, c[0x0][0x23c], -R132.reuse ;  /* 0x00008f00dcdc7a23 */ /* 0x100fe20000010884 */
[C---:B------:R-:W-:Y:S01]  /*ffa0*/  HMMA.16816.F32.BF16 R8, R56.reuse, R66, R8 ;  /* 0x000000423808723c */ /* 0x040fe20000041808 */
[----:B------:R-:W2:Y:S03]  /*ffb0*/  LDSM.16.MT88.4 R64, [R164+0xb400] ;  /* 0x00b40000a440783b */ /* 0x000ea60000004200 */
[----:B------:R-:W-:Y:S01]  /*ffc0*/  MUFU.EX2 R123, R123 ;  /* 0x0000007b007b7308 */ /* 0x000fe20000000800 */
[--C-:B------:R-:W-:Y:S02]  /*ffd0*/  FFMA.FTZ R221, R221, c[0x0][0x23c], -R132.reuse ;  /* 0x00008f00dddd7a23 */ /* 0x100fe40000010884 */
[----:B------:R-:W-:Y:S01]  /*ffe0*/  FFMA.FTZ R132, R222, c[0x0][0x23c], -R132 ;  /* 0x00008f00de847a23 */ /* 0x000fe20000010884 */
[C---:B---3--:R-:W-:Y:S06]  /*fff0*/  HMMA.16816.F32.BF16 R12, R56.reuse, R60, R12 ;  /* 0x0000003c380c723c */ /* 0x048fec000004180c */
[----:B------:R-:W-:Y:S02]  /*10000*/  MUFU.EX2 R133, R133 ;  /* 0x0000008500857308 */ /* 0x000fe40000000800 */
[C---:B------:R-:W-:Y:S01]  /*10010*/  HMMA.16816.F32.BF16 R16, R56.reuse, R62, R16 ;  /* 0x0000003e3810723c */ /* 0x040fe20000041810 */
[----:B------:R-:W3:Y:S07]  /*10020*/  LDSM.16.MT88.4 R60, [R116+0xb400] ;  /* 0x00b40000743c783b */ /* 0x000eee0000004200 */
[----:B------:R-:W-:Y:S10]  /*10030*/  MUFU.EX2 R129, R197 ;  /* 0x000000c500817308 */ /* 0x000ff40000000800 */
[----:B------:R-:W-:Y:S01]  /*10040*/  MUFU.EX2 R144, R144 ;  /* 0x0000009000907308 */ /* 0x000fe20000000800 */
[C---:B--2---:R-:W-:Y:S09]  /*10050*/  HMMA.16816.F32.BF16 R20, R56.reuse, R64, R20 ;  /* 0x000000403814723c */ /* 0x044ff20000041814 */
[----:B------:R-:W-:Y:S01]  /*10060*/  MUFU.EX2 R143, R143 ;  /* 0x0000008f008f7308 */ /* 0x000fe20000000800 */
[C---:B------:R-:W-:Y:S01]  /*10070*/  HMMA.16816.F32.BF16 R24, R56.reuse, R66, R24 ;  /* 0x000000423818723c */ /* 0x040fe20000041818 */
[----:B------:R-:W2:Y:S08]  /*10080*/  LDSM.16.MT88.4 R64, [R164+0xd400] ;  /* 0x00d40000a440783b */ /* 0x000eb00000004200 */
[----:B------:R-:W-:Y:S01]  /*10090*/  MUFU.EX2 R146, R146 ;  /* 0x0000009200927308 */ /* 0x000fe20000000800 */
[C---:B---3--:R-:W-:Y:S09]  /*100a0*/  HMMA.16816.F32.BF16 R28, R56.reuse, R60, R28 ;  /* 0x0000003c381c723c */ /* 0x048ff2000004181c */
[----:B------:R-:W-:Y:S01]  /*100b0*/  MUFU.EX2 R131, R201 ;  /* 0x000000c900837308 */ /* 0x000fe20000000800 */
[C---:B------:R-:W-:Y:S01]  /*100c0*/  HMMA.16816.F32.BF16 R32, R56.reuse, R62, R32 ;  /* 0x0000003e3820723c */ /* 0x040fe20000041820 */
[----:B------:R-:W3:Y:S08]  /*100d0*/  LDSM.16.MT88.4 R60, [R116+0xd400] ;  /* 0x00d40000743c783b */ /* 0x000ef00000004200 */
[----:B------:R-:W-:Y:S10]  /*100e0*/  MUFU.EX2 R148, R148 ;  /* 0x0000009400947308 */ /* 0x000ff40000000800 */
[----:B------:R-:W-:Y:S01]  /*100f0*/  MUFU.EX2 R145, R145 ;  /* 0x0000009100917308 */ /* 0x000fe20000000800 */
[C---:B--2---:R-:W-:Y:S09]  /*10100*/  HMMA.16816.F32.BF16 R36, R56.reuse, R64, R36 ;  /* 0x000000403824723c */ /* 0x044ff20000041824 */
[----:B------:R-:W-:Y:S01]  /*10110*/  MUFU.EX2 R150, R150 ;  /* 0x0000009600967308 */ /* 0x000fe20000000800 */
[C---:B------:R-:W-:Y:S01]  /*10120*/  HMMA.16816.F32.BF16 R40, R56.reuse, R66, R40 ;  /* 0x000000423828723c */ /* 0x040fe20000041828 */
[----:B------:R-:W2:Y:S08]  /*10130*/  LDSM.16.MT88.4 R64, [R164+0x9800] ;  /* 0x00980000a440783b */ /* 0x000eb00000004200 */
[----:B------:R-:W5:Y:S01]  /*10140*/  MUFU.EX2 R97, R97 ;  /* 0x0000006100617308 */ /* 0x000f620000000800 */
[C---:B---3--:R-:W-:Y:S09]  /*10150*/  HMMA.16816.F32.BF16 R44, R56.reuse, R60, R44 ;  /* 0x0000003c382c723c */ /* 0x048ff2000004182c */
[----:B------:R-:W-:Y:S01]  /*10160*/  MUFU.EX2 R130, R130 ;  /* 0x0000008200827308 */ /* 0x000fe20000000800 */
[----:B------:R-:W-:Y:S01]  /*10170*/  HMMA.16816.F32.BF16 R48, R56, R62, R48 ;  /* 0x0000003e3830723c */ /* 0x000fe20000041830 */
[----:B------:R-:W3:Y:S08]  /*10180*/  LDSM.16.MT88.4 R60, [R116+0x9800] ;  /* 0x00980000743c783b */ /* 0x000ef00000004200 */
[----:B------:R-:W-:Y:S03]  /*10190*/  MUFU.EX2 R134, R134 ;  /* 0x0000008600867308 */ /* 0x000fe60000000800 */
[----:B------:R-:W-:Y:S02]  /*101a0*/  F2FP.BF16.PACK_AB R56, R99, R92 ;  /* 0x0000005c6338723e */ /* 0x000fe400000010ff */
[----:B----4-:R-:W-:Y:S02]  /*101b0*/  F2FP.BF16.PACK_AB R57, R91, R98 ;  /* 0x000000625b39723e */ /* 0x010fe400000010ff */
[----:B-1----:R-:W-:Y:S02]  /*101c0*/  F2FP.BF16.PACK_AB R58, R96, R89 ;  /* 0x00000059603a723e */ /* 0x002fe400000010ff */
[----:B-----5:R-:W-:Y:S01]  /*101d0*/  F2FP.BF16.PACK_AB R59, R124, R97 ;  /* 0x000000617c3b723e */ /* 0x020fe200000010ff */
[----:B------:R-:W-:Y:S06]  /*101e0*/  MUFU.EX2 R135, R135 ;  /* 0x0000008700877308 */ /* 0x000fec0000000800 */
[C---:B--2---:R-:W-:Y:S04]  /*101f0*/  HMMA.16816.F32.BF16 R4, R56.reuse, R64, R4 ;  /* 0x000000403804723c */ /* 0x044fe80000041804 */
[----:B------:R-:W-:Y:S04]  /*10200*/  MUFU.EX2 R136, R136 ;  /* 0x0000008800887308 */ /* 0x000fe80000000800 */
[C---:B------:R-:W-:Y:S01]  /*10210*/  HMMA.16816.F32.BF16 R8, R56.reuse, R66, R8 ;  /* 0x000000423808723c */ /* 0x040fe20000041808 */
[----:B------:R-:W1:Y:S05]  /*10220*/  LDSM.16.MT88.4 R64, [R164+0xb800] ;  /* 0x00b80000a440783b */ /* 0x000e6a0000004200 */
[----:B------:R-:W-:Y:S02]  /*10230*/  MUFU.EX2 R138, R138 ;  /* 0x0000008a008a7308 */ /* 0x000fe40000000800 */
[C---:B---3--:R-:W-:Y:S08]  /*10240*/  HMMA.16816.F32.BF16 R12, R56.reuse, R60, R12 ;  /* 0x0000003c380c723c */ /* 0x048ff0000004180c */
        /* <DEDUP_REMOVED lines=14> */
[----:B------:R-:W3:Y:S10]  /*10330*/  MUFU.EX2 R117, R215 ;  /* 0x000000d700757308 */ /* 0x000ef40000000800 */
[----:B------:R-:W-:Y:S01]  /*10340*/  MUFU.EX2 R121, R121 ;  /* 0x0000007900797308 */ /* 0x000fe20000000800 */
[C---:B-1----:R-:W-:Y:S09]  /*10350*/  HMMA.16816.F32.BF16 R36, R56.reuse, R64, R36 ;  /* 0x000000403824723c */ /* 0x042ff20000041824 */
[----:B------:R-:W1:Y:S01]  /*10360*/  MUFU.EX2 R122, R122 ;  /* 0x0000007a007a7308 */ /* 0x000e620000000800 */
[C---:B------:R-:W-:Y:S01]  /*10370*/  HMMA.16816.F32.BF16 R40, R56.reuse, R66, R40 ;  /* 0x000000423828723c */ /* 0x040fe20000041828 */
[----:B------:R-:W4:Y:S02]  /*10380*/  LDSM.16.MT88.4 R64, [R164+0x9c00] ;  /* 0x009c0000a440783b */ /* 0x000f240000004200 */
[----:B---3--:R-:W-:Y:S06]  /*10390*/  F2FP.BF16.PACK_AB R52, R117, R120 ;  /* 0x000000787534723e */ /* 0x008fec00000010ff */
[----:B------:R-:W-:Y:S01]  /*103a0*/  MUFU.EX2 R147, R147 ;  /* 0x0000009300937308 */ /* 0x000fe20000000800 */
[C---:B--2---:R-:W-:Y:S09]  /*103b0*/  HMMA.16816.F32.BF16 R44, R56.reuse, R60, R44 ;  /* 0x0000003c382c723c */ /* 0x044ff2000004182c */
[----:B------:R-:W-:Y:S01]  /*103c0*/  MUFU.EX2 R152, R152 ;  /* 0x0000009800987308 */ /* 0x000fe20000000800 */
[----:B------:R-:W-:Y:S01]  /*103d0*/  HMMA.16816.F32.BF16 R48, R56, R62, R48 ;  /* 0x0000003e3830723c */ /* 0x000fe20000041830 */
[----:B------:R-:W2:Y:S02]  /*103e0*/  LDSM.16.MT88.4 R60, [R116+0x9c00] ;  /* 0x009c0000743c783b */ /* 0x000ea40000004200 */
[----:B-1----:R-:W-:Y:S04]  /*103f0*/  F2FP.BF16.PACK_AB R53, R122, R121 ;  /* 0x000000797a35723e */ /* 0x002fe800000010ff */
[----:B------:R-:W-:Y:S02]  /*10400*/  F2FP.BF16.PACK_AB R56, R127, R128 ;  /* 0x000000807f38723e */ /* 0x000fe400000010ff */
[----:B------:R-:W-:Y:S01]  /*10410*/  F2FP.BF16.PACK_AB R57, R125, R126 ;  /* 0x0000007e7d39723e */ /* 0x000fe200000010ff */
[----:B------:R-:W-:Y:S02]  /*10420*/  MUFU.EX2 R149, R149 ;  /* 0x0000009500957308 */ /* 0x000fe40000000800 */
[----:B------:R-:W-:Y:S02]  /*10430*/  F2FP.BF16.PACK_AB R58, R130, R123 ;  /* 0x0000007b823a723e */ /* 0x000fe400000010ff */
[----:B------:R-:W-:Y:S06]  /*10440*/  F2FP.BF16.PACK_AB R59, R134, R133 ;  /* 0x00000085863b723e */ /* 0x000fec00000010ff */
[----:B------:R-:W1:Y:S01]  /*10450*/  MUFU.EX2 R154, R154 ;  /* 0x0000009a009a7308 */ /* 0x000e620000000800 */
[C---:B----4-:R-:W-:Y:S08]  /*10460*/  HMMA.16816.F32.BF16 R4, R56.reuse, R64, R4 ;  /* 0x000000403804723c */ /* 0x050ff00000041804 */
[C---:B------:R-:W-:Y:S01]  /*10470*/  HMMA.16816.F32.BF16 R8, R56.reuse, R66, R8 ;  /* 0x000000423808723c */ /* 0x040fe20000041808 */
[----:B------:R-:W3:Y:S01]  /*10480*/  LDSM.16.MT88.4 R64, [R116+0xbc00] ;  /* 0x00bc00007440783b */ /* 0x000ee20000004200 */
[----:B------:R-:W-:Y:S06]  /*10490*/  MUFU.EX2 R219, R219 ;  /* 0x000000db00db7308 */ /* 0x000fec0000000800 */
[C---:B--2---:R-:W-:Y:S04]  /*104a0*/  HMMA.16816.F32.BF16 R12, R56.reuse, R60, R12 ;  /* 0x0000003c380c723c */ /* 0x044fe8000004180c */
[----:B------:R-:W-:Y:S01]  /*104b0*/  MUFU.EX2 R220, R220 ;  /* 0x000000dc00dc7308 */ /* 0x000fe20000000800 */
[----:B-1----:R-:W-:Y:S03]  /*104c0*/  F2FP.BF16.PACK_AB R55, R154, R149 ;  /* 0x000000959a37723e */ /* 0x002fe600000010ff */
[C---:B------:R-:W-:Y:S01]  /*104d0*/  HMMA.16816.F32.BF16 R16, R56.reuse, R62, R16 ;  /* 0x0000003e3810723c */ /* 0x040fe20000041810 */
[----:B------:R-:W1:Y:S05]  /*104e0*/  LDSM.16.MT88.4 R60, [R164+0xdc00] ;  /* 0x00dc0000a43c783b */ /* 0x000e6a0000004200 */
[----:B------:R-:W-:Y:S02]  /*104f0*/  MUFU.EX2 R3, R191 ;  /* 0x000000bf00037308 */ /* 0x000fe40000000800 */
[C---:B------:R-:W-:Y:S08]  /*10500*/  HMMA.16816.F32.BF16 R20, R56.reuse, R68, R20 ;  /* 0x000000443814723c */ /* 0x040ff00000041814 */
[----:B------:R-:W-:Y:S01]  /*10510*/  MUFU.EX2 R221, R221 ;  /* 0x000000dd00dd7308 */ /* 0x000fe20000000800 */
[C---:B------:R-:W-:Y:S01]  /*10520*/  HMMA.16816.F32.BF16 R24, R56.reuse, R70, R24 ;  /* 0x000000463818723c */ /* 0x040fe20000041818 */
[----:B------:R-:W2:Y:S08]  /*10530*/  LDSM.16.MT88.4 R68, [R116+0xdc00] ;  /* 0x00dc00007444783b */ /* 0x000eb00000004200 */
[----:B------:R-:W4:Y:S01]  /*10540*/  MUFU.EX2 R132, R132 ;  /* 0x0000008400847308 */ /* 0x000f220000000800 */
[C---:B---3--:R-:W-:Y:S08]  /*10550*/  HMMA.16816.F32.BF16 R28, R56.reuse, R64, R28 ;  /* 0x00000040381c723c */ /* 0x048ff0000004181c */
[C---:B------:R-:W-:Y:S01]  /*10560*/  HMMA.16816.F32.BF16 R32, R56.reuse, R66, R32 ;  /* 0x000000423820723c */ /* 0x040fe20000041820 */
[----:B------:R-:W3:Y:S01]  /*10570*/  LDSM.16.MT88.4 R64, [R164+0xa000] ;  /* 0x00a00000a440783b */ /* 0x000ee20000004200 */
[----:B------:R-:W-:Y:S06]  /*10580*/  MUFU.EX2 R187, R187 ;  /* 0x000000bb00bb7308 */ /* 0x000fec0000000800 */
[C---:B-1----:R-:W-:Y:S08]  /*10590*/  HMMA.16816.F32.BF16 R36, R56.reuse, R60, R36 ;  /* 0x0000003c3824723c */ /* 0x042ff00000041824 */
[C---:B------:R-:W-:Y:S01]  /*105a0*/  HMMA.16816.F32.BF16 R40, R56.reuse, R62, R40 ;  /* 0x0000003e3828723c */ /* 0x040fe20000041828 */
[----:B------:R-:W1:Y:S07]  /*105b0*/  LDSM.16.MT88.4 R60, [R116+0xa000] ;  /* 0x00a00000743c783b */ /* 0x000e6e0000004200 */
[C---:B--2---:R-:W-:Y:S08]  /*105c0*/  HMMA.16816.F32.BF16 R44, R56.reuse, R68, R44 ;  /* 0x00000044382c723c */ /* 0x044ff0000004182c */
[----:B------:R-:W-:Y:S01]  /*105d0*/  HMMA.16816.F32.BF16 R48, R56, R70, R48 ;  /* 0x000000463830723c */ /* 0x000fe20000041830 */
[----:B------:R-:W2:Y:S06]  /*105e0*/  LDSM.16.MT88.4 R68, [R116+0xc000] ;  /* 0x00c000007444783b */ /* 0x000eac0000004200 */
[----:B------:R-:W-:Y:S02]  /*105f0*/  F2FP.BF16.PACK_AB R56, R136, R135 ;  /* 0x000000878838723e */ /* 0x000fe400000010ff */
[----:B------:R-:W-:Y:S03]  /*10600*/  F2FP.BF16.PACK_AB R57, R139, R138 ;  /* 0x0000008a8b39723e */ /* 0x000fe600000010ff */
[----:B------:R-:W-:Y:S02]  /*10610*/  F2FP.BF16.PACK_AB R58, R140, R137 ;  /* 0x000000898c3a723e */ /* 0x000fe400000010ff */
[----:B------:R-:W-:Y:S07]  /*10620*/  F2FP.BF16.PACK_AB R59, R142, R141 ;  /* 0x0000008d8e3b723e */ /* 0x000fee00000010ff */
[C---:B---3--:R-:W-:Y:S08]  /*10630*/  HMMA.16816.F32.BF16 R4, R56.reuse, R64, R4 ;  /* 0x000000403804723c */ /* 0x048ff00000041804 */
        /* <DEDUP_REMOVED lines=8> */
[C---:B--2---:R-:W-:Y:S08]  /*106c0*/  HMMA.16816.F32.BF16 R28, R56.reuse, R68, R28 ;  /* 0x00000044381c723c */ /* 0x044ff0000004181c */
[C---:B------:R-:W-:Y:S01]  /*106d0*/  HMMA.16816.F32.BF16 R32, R56.reuse, R70, R32 ;  /* 0x000000463820723c */ /* 0x040fe20000041820 */
[----:B------:R-:W2:Y:S07]  /*106e0*/  LDSM.16.MT88.4 R68, [R164+0xa400] ;  /* 0x00a40000a444783b */ /* 0x000eae0000004200 */
[C---:B---3--:R-:W-:Y:S08]  /*106f0*/  HMMA.16816.F32.BF16 R36, R56.reuse, R64, R36 ;  /* 0x000000403824723c */ /* 0x048ff00000041824 */
[C---:B------:R-:W-:Y:S01]  /*10700*/  HMMA.16816.F32.BF16 R40, R56.reuse, R66, R40 ;  /* 0x000000423828723c */ /* 0x040fe20000041828 */
[----:B------:R-:W3:Y:S07]  /*10710*/  LDSM.16.MT88.4 R64, [R116+0xa400] ;  /* 0x00a400007440783b */ /* 0x000eee0000004200 */
[C---:B-1----:R-:W-:Y:S08]  /*10720*/  HMMA.16816.F32.BF16 R44, R56.reuse, R60, R44 ;  /* 0x0000003c382c723c */ /* 0x042ff0000004182c */
[----:B------:R-:W-:Y:S01]  /*10730*/  HMMA.16816.F32.BF16 R48, R56, R62, R48 ;  /* 0x0000003e3830723c */ /* 0x000fe20000041830 */
[----:B------:R-:W1:Y:S06]  /*10740*/  LDSM.16.MT88.4 R60, [R164+0xe400] ;  /* 0x00e40000a43c783b */ /* 0x000e6c0000004200 */
[----:B------:R-:W-:Y:S02]  /*10750*/  F2FP.BF16.PACK_AB R56, R144, R129 ;  /* 0x000000819038723e */ /* 0x000fe400000010ff */
[----:B------:R-:W-:Y:S03]  /*10760*/  F2FP.BF16.PACK_AB R57, R146, R143 ;  /* 0x0000008f9239723e */ /* 0x000fe600000010ff */
[----:B------:R-:W-:Y:S02]  /*10770*/  F2FP.BF16.PACK_AB R58, R148, R131 ;  /* 0x00000083943a723e */ /* 0x000fe400000010ff */
[----:B------:R-:W-:Y:S07]  /*10780*/  F2FP.BF16.PACK_AB R59, R150, R145 ;  /* 0x00000091963b723e */ /* 0x000fee00000010ff */
        /* <DEDUP_REMOVED lines=8> */
[----:B------:R-:W5:Y:S07]  /*10810*/  LDSM.16.MT88.4 R72, [R116+0xa800] ;  /* 0x00a800007448783b */ /* 0x000f6e0000004200 */
[C---:B------:R-:W-:Y:S08]  /*10820*/  HMMA.16816.F32.BF16 R28, R56.reuse, R76, R28 ;  /* 0x0000004c381c723c */ /* 0x040ff0000004181c */
[C---:B------:R-:W-:Y:S01]  /*10830*/  HMMA.16816.F32.BF16 R32, R56.reuse, R78, R32 ;  /* 0x0000004e3820723c */ /* 0x040fe20000041820 */
[----:B------:R-:W-:Y:S07]  /*10840*/  LDSM.16.MT88.4 R76, [R116+0xc800] ;  /* 0x00c80000744c783b */ /* 0x000fee0000004200 */
[C---:B-1----:R-:W-:Y:S08]  /*10850*/  HMMA.16816.F32.BF16 R36, R56.reuse, R60, R36 ;  /* 0x0000003c3824723c */ /* 0x042ff00000041824 */
[C---:B------:R-:W-:Y:S01]  /*10860*/  HMMA.16816.F32.BF16 R40, R56.reuse, R62, R40 ;  /* 0x0000003e3828723c */ /* 0x040fe20000041828 */
[----:B------:R-:W1:Y:S07]  /*10870*/  LDSM.16.MT88.4 R60, [R164+0xc800] ;  /* 0x00c80000a43c783b */ /* 0x000e6e0000004200 */
[C---:B--2---:R-:W-:Y:S07]  /*10880*/  HMMA.16816.F32.BF16 R44, R56.reuse, R68, R44 ;  /* 0x00000044382c723c */ /* 0x044fee000004182c */
[----:B------:R-:W-:Y:S01]  /*10890*/  FADD.FTZ R69, R81, R54 ;  /* 0x0000003651457221 */ /* 0x000fe20000010000 */
[----:B------:R-:W-:Y:S01]  /*108a0*/  HMMA.16816.F32.BF16 R48, R56, R70, R48 ;  /* 0x000000463830723c */ /* 0x000fe20000041830 */
[----:B------:R-:W-:Y:S03]  /*108b0*/  LDSM.16.MT88.4 R56, [R116+0xe800] ;  /* 0x00e800007438783b */ /* 0x000fe60000004200 */
[----:B------:R-:W-:Y:S01]  /*108c0*/  F2FP.BF16.PACK_AB R54, R152, R147 ;  /* 0x000000939836723e */ /* 0x000fe200000010ff */
[----:B------:R-:W-:Y:S02]  /*108d0*/  FADD.FTZ R68, R93, R80 ;  /* 0x000000505d447221 */ /* 0x000fe40000010000 */
[----:B------:R-:W-:Y:S01]  /*108e0*/  FADD.FTZ R84, R84, R69 ;  /* 0x0000004554547221 */ /* 0x000fe20000010000 */
[----:B----4-:R-:W-:Y:S01]  /*108f0*/  F2FP.BF16.PACK_AB R70, R132, R221 ;  /* 0x000000dd8446723e */ /* 0x010fe200000010ff */
[----:B------:R-:W2:Y:S02]  /*10900*/  LDSM.16.MT88.4 R80, [R164+0xe800] ;  /* 0x00e80000a450783b */ /* 0x000ea40000004200 */
[C---:B---3--:R-:W-:Y:S01]  /*10910*/  HMMA.16816.F32.BF16 R4, R52.reuse, R64, R4 ;  /* 0x000000403404723c */ /* 0x048fe20000041804 */
[----:B------:R-:W3:Y:S04]  /*10920*/  MUFU.EX2 R64, R194 ;  /* 0x000000c200407308 */ /* 0x000ee80000000800 */
[----:B------:R-:W-:Y:S03]  /*10930*/  FADD.FTZ R87, R87, R84 ;  /* 0x0000005457577221 */ /* 0x000fe60000010000 */
[C---:B------:R-:W-:Y:S04]  /*10940*/  HMMA.16816.F32.BF16 R8, R52.reuse, R66, R8 ;  /* 0x000000423408723c */ /* 0x040fe80000041808 */
[----:B------:R-:W-:Y:S04]  /*10950*/  FADD.FTZ R87, R88, R87 ;  /* 0x0000005758577221 */ /* 0x000fe80000010000 */
[C---:B-----5:R-:W-:Y:S04]  /*10960*/  HMMA.16816.F32.BF16 R12, R52.reuse, R72, R12 ;  /* 0x00000048340c723c */ /* 0x060fe8000004180c */
[----:B------:R-:W-:Y:S04]  /*10970*/  FADD.FTZ R98, R98, R87 ;  /* 0x0000005762627221 */ /* 0x000fe80000010000 */
[C---:B------:R-:W-:Y:S04]  /*10980*/  HMMA.16816.F32.BF16 R16, R52.reuse, R74, R16 ;  /* 0x0000004a3410723c */ /* 0x040fe80000041810 */
[----:B---3--:R-:W-:Y:S01]  /*10990*/  F2FP.BF16.PACK_AB R69, R64, R3 ;  /* 0x000000034045723e */ /* 0x008fe200000010ff */
[----:B------:R-:W-:Y:S03]  /*109a0*/  FADD.FTZ R98, R91, R98 ;  /* 0x000000625b627221 */ /* 0x000fe60000010000 */
[C---:B-1----:R-:W-:Y:S01]  /*109b0*/  HMMA.16816.F32.BF16 R20, R52.reuse, R60, R20 ;  /* 0x0000003c3414723c */ /* 0x042fe20000041814 */
[----:B------:R-:W1:Y:S06]  /*109c0*/  MUFU.EX2 R60, R90 ;  /* 0x0000005a003c7308 */ /* 0x000e6c0000000800 */
[----:B------:R-:W-:Y:S01]  /*109d0*/  FADD.FTZ R61, R85, R68 ;  /* 0x00000044553d7221 */ /* 0x000fe20000010000 */
[C---:B------:R-:W-:Y:S04]  /*109e0*/  HMMA.16816.F32.BF16 R24, R52.reuse, R62, R24 ;  /* 0x0000003e3418723c */ /* 0x040fe80000041818 */
[----:B------:R-:W-:Y:S01]  /*109f0*/  FADD.FTZ R61, R86, R61 ;  /* 0x0000003d563d7221 */ /* 0x000fe20000010000 */
[----:B------:R-:W-:Y:S01]  /*10a00*/  F2FP.BF16.PACK_AB R68, R220, R219 ;  /* 0x000000dbdc44723e */ /* 0x000fe200000010ff */
[----:B------:R-:W-:Y:S02]  /*10a10*/  LDSM.16.MT88.4 R84, [R116+0xcc00] ;  /* 0x00cc00007454783b */ /* 0x000fe40000004200 */
[C---:B------:R-:W-:Y:S08]  /*10a20*/  HMMA.16816.F32.BF16 R28, R52.reuse, R76, R28 ;  /* 0x0000004c341c723c */ /* 0x040ff0000004181c */
[C---:B------:R-:W-:Y:S01]  /*10a30*/  HMMA.16816.F32.BF16 R32, R52.reuse, R78, R32 ;  /* 0x0000004e3420723c */ /* 0x040fe20000041820 */
[----:B------:R-:W-:Y:S03]  /*10a40*/  LDSM.16.MT88.4 R76, [R164+0xec00] ;  /* 0x00ec0000a44c783b */ /* 0x000fe60000004200 */
[----:B-1----:R-:W-:Y:S04]  /*10a50*/  F2FP.BF16.PACK_AB R71, R187, R60 ;  /* 0x0000003cbb47723e */ /* 0x002fe800000010ff */
[C---:B--2---:R-:W-:Y:S08]  /*10a60*/  HMMA.16816.F32.BF16 R36, R52.reuse, R80, R36 ;  /* 0x000000503424723c */ /* 0x044ff00000041824 */
[C---:B------:R-:W-:Y:S08]  /*10a70*/  HMMA.16816.F32.BF16 R40, R52.reuse, R82, R40 ;  /* 0x000000523428723c */ /* 0x040ff00000041828 */
[C---:B------:R-:W-:Y:S07]  /*10a80*/  HMMA.16816.F32.BF16 R44, R52.reuse, R56, R44 ;  /* 0x00000038342c723c */ /* 0x040fee000004182c */
[----:B------:R-:W-:Y:S01]  /*10a90*/  FADD.FTZ R56, R92, R61 ;  /* 0x0000003d5c387221 */ /* 0x000fe20000010000 */
[----:B------:R-:W-:Y:S01]  /*10aa0*/  HMMA.16816.F32.BF16 R48, R52, R58, R48 ;  /* 0x0000003a3430723c */ /* 0x000fe20000041830 */
[----:B------:R-:W1:Y:S03]  /*10ab0*/  LDSM.16.MT88.4 R92, [R164+0xcc00] ;  /* 0x00cc0000a45c783b */ /* 0x000e660000004200 */
[----:B------:R-:W-:Y:S04]  /*10ac0*/  FADD.FTZ R56, R99, R56 ;  /* 0x0000003863387221 */ /* 0x000fe80000010000 */
[C---:B------:R-:W-:Y:S07]  /*10ad0*/  HMMA.16816.F32.BF16 R112, R68.reuse, R108, R4 ;  /* 0x0000006c4470723c */ /* 0x040fee0000041804 */
        /* <DEDUP_REMOVED lines=13> */
[C---:B-1----:R-:W-:Y:S01]  /*10bb0*/  HMMA.16816.F32.BF16 R96, R68.reuse, R92, R20 ;  /* 0x0000005c4460723c */ /* 0x042fe20000041814 */
[----:B------:R-:W1:Y:S02]  /*10bc0*/  LDSM.16.MT88.4 R4, [R116+0xec00] ;  /* 0x00ec00007404783b */ /* 0x000e640000004200 */
        /* <DEDUP_REMOVED lines=27> */
[----:B------:R-:W-:Y:S01]  /*10d80*/  MOV R117, R0 ;  /* 0x0000000000757202 */ /* 0x000fe20000000f00 */
[----:B------:R-:W-:Y:S01]  /*10d90*/  FADD.FTZ R122, R122, R121 ;  /* 0x000000797a7a7221 */ /* 0x000fe20000010000 */
[----:B------:R-:W-:Y:S03]  /*10da0*/  HMMA.16816.F32.BF16 R68, R68, R6, R48 ;  /* 0x000000064444723c */ /* 0x000fe60000041830 */
[----:B------:R-:W-:Y:S02]  /*10db0*/  FADD.FTZ R147, R147, R8 ;  /* 0x0000000893937221 */ /* 0x000fe40000010000 */
[----:B------:R-:W-:Y:S02]  /*10dc0*/  FADD.FTZ R149, R149, R122 ;  /* 0x0000007a95957221 */ /* 0x000fe40000010000 */
[----:B------:R-:W-:Y:S02]  /*10dd0*/  FADD.FTZ R152, R152, R147 ;  /* 0x0000009398987221 */ /* 0x000fe40000010000 */
[----:B------:R-:W-:Y:S03]  /*10de0*/  FADD.FTZ R154, R154, R149 ;  /* 0x000000959a9a7221 */ /* 0x000fe60000010000 */
[----:B------:R-:W-:Y:S02]  /*10df0*/  FADD.FTZ R219, R219, R152 ;  /* 0x00000098dbdb7221 */ /* 0x000fe40000010000 */
        /* <DEDUP_REMOVED lines=8> */
.L_x_1330:
[----:B------:R-:W1:Y:S01]  /*10e80*/  SHFL.BFLY PT, R3, R188, 0x2, 0x1f ;  /* 0x0c401f00bc037f89 */ /* 0x000e6200000e0000 */
[----:B------:R-:W-:Y:S01]  /*10e90*/  MOV R7, 0x3f800000 ;  /* 0x3f80000000077802 */ /* 0x000fe20000000f00 */
[----:B------:R-:W-:Y:S01]  /*10ea0*/  BSSY B0, `(.L_x_1335) ;  /* 0x00000c2000007945 */ /* 0x000fe20003800000 */
[----:B------:R-:W-:Y:S01]  /*10eb0*/  MOV R6, 0x3f800000 ;  /* 0x3f80000000067802 */ /* 0x000fe20000000f00 */
[----:B------:R-:W2:Y:S04]  /*10ec0*/  SHFL.BFLY PT, R4, R187, 0x2, 0x1f ;  /* 0x0c401f00bb047f89 */ /* 0x000ea800000e0000 */
[----:B------:R-:W-:Y:S01]  /*10ed0*/  BAR.SYNC.DEFER_BLOCKING 0x0 ;  /* 0x0000000000007b1d */ /* 0x000fe20000010000 */
[----:B-1----:R-:W-:-:S05]  /*10ee0*/  FADD.FTZ R8, R3, R188 ;  /* 0x000000bc03087221 */ /* 0x002fca0000010000 */
[----:B------:R-:W1:Y:S01]  /*10ef0*/  S2R R3, SR_TID.X ;  /* 0x0000000000037919 */ /* 0x000e620000002100 */
[----:B--2---:R-:W-:-:S03]  /*10f00*/  FADD.FTZ R9, R4, R187 ;  /* 0x000000bb04097221 */ /* 0x004fc60000010000 */
[----:B------:R-:W2:Y:S04]  /*10f10*/  SHFL.BFLY PT, R5, R8, 0x1, 0x1f ;  /* 0x0c201f0008057f89 */ /* 0x000ea800000e0000 */
[----:B------:R-:W3:Y:S01]  /*10f20*/  SHFL.BFLY PT, R4, R9, 0x1, 0x1f ;  /* 0x0c201f0009047f89 */ /* 0x000ee200000e0000 */
[----:B--2---:R-:W-:Y:S01]  /*10f30*/  FADD.FTZ R5, R8, R5 ;  /* 0x0000000508057221 */ /* 0x004fe20000010000 */
[----:B-1----:R-:W-:Y:S01]  /*10f40*/  SHF.R.S32.HI R8, RZ, 0x1f, R3 ;  /* 0x0000001fff087819 */ /* 0x002fe20000011403 */
[----:B---3--:R-:W-:-:S03]  /*10f50*/  FADD.FTZ R4, R9, R4 ;  /* 0x0000000409047221 */ /* 0x008fc60000010000 */
        /* <DEDUP_REMOVED lines=182> */
.L_x_1336:
[----:B--234-:R-:W-:Y:S05]  /*11ac0*/  BSYNC B0 ;  /* 0x0000000000007941 */ /* 0x01cfea0003800000 */
.L_x_1335:
        /* <DEDUP_REMOVED lines=18> */
.L_x_1338:
[----:B------:R-:W-:Y:S05]  /*11bf0*/  BSYNC B0 ;  /* 0x0000000000007941 */ /* 0x000fea0003800000 */
.L_x_1337:
        /* <DEDUP_REMOVED lines=10> */
.L_x_1340:
[----:B------:R-:W-:Y:S05]  /*11ca0*/  BSYNC B0 ;  /* 0x0000000000007941 */ /* 0x000fea0003800000 */
.L_x_1339:
        /* <DEDUP_REMOVED lines=10> */
.L_x_1342:
[----:B------:R-:W-:Y:S05]  /*11d50*/  BSYNC B0 ;  /* 0x0000000000007941 */ /* 0x000fea0003800000 */
.L_x_1341:
        /* <DEDUP_REMOVED lines=11> */
.L_x_1343:
        /* <DEDUP_REMOVED lines=15> */
.L_x_6323:


//--------------------- .text._ZN5flash24flash_fwd_splitkv_kernelI23Flash_fwd_kernel_traitsILi96ELi64ELi128ELi4ELb0ELb0EN7cutlass10bfloat16_tE19Flash_kernel_traitsILi96ELi64ELi128ELi4ES3_EELb1ELb0ELb0ELb0ELb0ELb0ELb1ELb1EEEvNS_16Flash_fwd_paramsE --------------------------
	.section	.text._ZN5flash24flash_fwd_splitkv_kernelI23Flash_fwd_kernel_traitsILi96ELi64ELi128ELi4ELb0ELb0EN7cutlass10bfloat16_tE19Flash_kernel_traitsILi96ELi64ELi128ELi4ES3_EELb1ELb0ELb0ELb0ELb0ELb0ELb1ELb1EEEvNS_16Flash_fwd_paramsE,"ax",@progbits
	.sectioninfo	@"SHI_REGISTERS=213"
	.align	128
        .global         _ZN5flash24flash_fwd_splitkv_kernelI23Flash_fwd_kernel_traitsILi96ELi64ELi128ELi4ELb0ELb0EN7cutlass10bfloat16_tE19Flash_kernel_traitsILi96ELi64ELi128ELi4ES3_EELb1ELb0ELb0ELb0ELb0ELb0ELb1ELb1EEEvNS_16Flash_fwd_paramsE
        .type           _ZN5flash24flash_fwd_splitkv_kernelI23Flash_fwd_kernel_traitsILi96ELi64ELi128ELi4ELb0ELb0EN7cutlass10bfloat16_tE19Flash_kernel_traitsILi96ELi64ELi128ELi4ES3_EELb1ELb0ELb0ELb0ELb0ELb0ELb1ELb1EEEvNS_16Flash_fwd_paramsE,@function
        .size           _ZN5flash24flash_fwd_splitkv_kernelI23Flash_fwd_kernel_traitsILi96ELi64ELi128ELi4ELb0ELb0EN7cutlass10bfloat16_tE19Flash_kernel_traitsILi96ELi64ELi128ELi4ES3_EELb1ELb0ELb0ELb0ELb0ELb0ELb1ELb1EEEvNS_16Flash_fwd_paramsE,(.L_x_6279 - _ZN5flash24flash_fwd_splitkv_kernelI23Flash_fwd_kernel_traitsILi96ELi64ELi128ELi4ELb0ELb0EN7cutlass10bfloat16_tE19Flash_kernel_traitsILi96ELi64ELi128ELi4ES3_EELb1ELb0ELb0ELb0ELb0ELb0ELb1ELb1EEEvNS_16Flash_fwd_paramsE)
        .other          _ZN5flash24flash_fwd_splitkv_kernelI23Flash_fwd_kernel_traitsILi96ELi64ELi128ELi4ELb0ELb0EN7cutlass10bfloat16_tE19Flash_kernel_traitsILi96ELi64ELi128ELi4ES3_EELb1ELb0ELb0ELb0ELb0ELb0ELb1ELb1EEEvNS_16Flash_fwd_paramsE,@"STO_CUDA_ENTRY STV_DEFAULT"
_ZN5flash24flash_fwd_splitkv_kernelI23Flash_fwd_kernel_traitsILi96ELi64ELi128ELi4ELb0ELb0EN7cutlass10bfloat16_tE19Flash_kernel_traitsILi96ELi64ELi128ELi4ES3_EELb1ELb0ELb0ELb0ELb0ELb0ELb1ELb1EEEvNS_16Flash_fwd_paramsE:
.text._ZN5flash24flash_fwd_splitkv_kernelI23Flash_fwd_kernel_traitsILi96ELi64ELi128ELi4ELb0ELb0EN7cutlass10bfloat16_tE19Flash_kernel_traitsILi96ELi64ELi128ELi4ES3_EELb1ELb0ELb0ELb0ELb0ELb0ELb1ELb1EEEvNS_16Flash_fwd_paramsE:
[----:B------:R-:W-:Y:S02]  /*0000*/  MOV R1, c[0x0][0x28] ;  /* 0x00000a0000017a02 */ /* 0x000fe40000000f00 */
[----:B------:R-:W1:Y:S01]  /*0010*/  I2F.U32.RP R4, c[0x0][0x1c0] ;  /* 0x0000700000047b06 */ /* 0x000e620000209000 */
[----:B------:R-:W2:Y:S01]  /*0020*/  S2R R199, SR_CTAID.Z ;  /* 0x0000000000c77919 */ /* 0x000ea20000002700 */
[----:B------:R-:W-:Y:S01]  /*0030*/  IMAD.MOV.U32 R2, RZ, RZ, RZ ;  /* 0x000000ffff027224 */ /* 0x000fe200078e00ff */
[----:B------:R-:W-:Y:S01]  /*0040*/  ISETP.NE.U32.AND P0, PT, RZ, c[0x0][0x1c0], PT ;  /* 0x00007000ff007a0c */ /* 0x000fe20003f05070 */
[----:B------:R-:W3:Y:S01]  /*0050*/  S2UR UR6, SR_CTAID.Y ;  /* 0x00000000000679c3 */ /* 0x000ee20000002600 */
[----:B------:R-:W4:Y:S01]  /*0060*/  S2R R197, SR_CTAID.X ;  /* 0x0000000000c57919 */ /* 0x000f220000002500 */
[----:B------:R-:W-:Y:S01]  /*0070*/  ULDC.64 UR4, c[0x0][0x40] ;  /* 0x0000100000047ab9 */ /* 0x000fe20000000a00 */
[----:B------:R-:W-:Y:S01]  /*0080*/  BSSY B4, `(.L_x_1344) ;  /* 0x0000016000047945 */ /* 0x000fe20003800000 */
[----:B------:R-:W-:Y:S01]  /*0090*/  UIADD3 UR7, UP0, UR4, 0x160, URZ ;  /* 0x0000016004077890 */ /* 0x000fe2000ff1e03f */
[----:B------:R-:W-:-:S03]  /*00a0*/  MOV R198, 0x1e0 ;  /* 0x000001e000c67802 */ /* 0x000fc60000000f00 */
[----:B------:R-:W-:Y:S01]  /*00b0*/  UIADD3.X UR8, URZ, UR5, URZ, UP0, !UPT ;  /* 0x000000053f087290 */ /* 0x000fe200087fe43f */
[----:B-1----:R-:W1:Y:S02]  /*00c0*/  MUFU.RCP R3, R4 ;  /* 0x0000000400037308 */ /* 0x002e640000001000 */
[----:B-1----:R-:W-:-:S06]  /*00d0*/  IADD3 R3, R3, 0xffffffe, RZ ;  /* 0x0ffffffe03037810 */ /* 0x002fcc0007ffe0ff */
[----:B------:R-:W1:Y:S02]  /*00e0*/  F2I.FTZ.U32.TRUNC.NTZ R3, R3 ;  /* 0x0000000300037305 */ /* 0x000e64000021f000 */
[----:B-1----:R-:W-:-:S04]  /*00f0*/  IMAD.MOV R0, RZ, RZ, -R3 ;  /* 0x000000ffff007224 */ /* 0x002fc800078e0a03 */
[----:B------:R-:W-:-:S04]  /*0100*/  IMAD R5, R0, c[0x0][0x1c0], RZ ;  /* 0x0000700000057a24 */ /* 0x000fc800078e02ff */
[----:B------:R-:W-:-:S06]  /*0110*/  IMAD.HI.U32 R2, R3, R5, R2 ;  /* 0x0000000503027227 */ /* 0x000fcc00078e0002 */
[----:B--2---:R-:W-:-:S04]  /*0120*/  IMAD.HI.U32 R201, R2, R199, RZ ;  /* 0x000000c702c97227 */ /* 0x004fc800078e00ff */
[----:B------:R-:W-:-:S04]  /*0130*/  IMAD.MOV R0, RZ, RZ, -R201 ;  /* 0x000000ffff007224 */ /* 0x000fc800078e0ac9 */
[----:B------:R-:W-:-:S05]  /*0140*/  IMAD R0, R0, c[0x0][0x1c0], R199 ;  /* 0x0000700000007a24 */ /* 0x000fca00078e02c7 */
[----:B------:R-:W-:-:S13]  /*0150*/  ISETP.GE.U32.AND P2, PT, R0, c[0x0][0x1c0], PT ;  /* 0x0000700000007a0c */ /* 0x000fda0003f46070 */
[----:B------:R-:W-:Y:S02]  /*0160*/  @P2 IADD3 R0, R0, -c[0x0][0x1c0], RZ ;  /* 0x8000700000002a10 */ /* 0x000fe40007ffe0ff */
[----:B------:R-:W-:Y:S02]  /*0170*/  @P2 IADD3 R201, R201, 0x1, RZ ;  /* 0x00000001c9c92810 */ /* 0x000fe40007ffe0ff */
[----:B------:R-:W-:-:S13]  /*0180*/  ISETP.GE.U32.AND P1, PT, R0, c[0x0][0x1c0], PT ;  /* 0x0000700000007a0c */ /* 0x000fda0003f26070 */
[----:B------:R-:W-:Y:S02]  /*0190*/  @P1 IADD3 R201, R201, 0x1, RZ ;  /* 0x00000001c9c91810 */ /* 0x000fe40007ffe0ff */
[----:B------:R-:W-:-:S05]  /*01a0*/  @!P0 LOP3.LUT R201, RZ, c[0x0][0x1c0], RZ, 0x33, !PT ;  /* 0x00007000ffc98a12 */ /* 0x000fca00078e33ff */
[----:B------:R-:W-:-:S04]  /*01b0*/  IMAD.MOV R0, RZ, RZ, -R201 ;  /* 0x000000ffff007224 */ /* 0x000fc800078e0ac9 */
[----:B------:R-:W-:Y:S02]  /*01c0*/  IMAD R199, R0, c[0x0][0x1c0], R199 ;  /* 0x0000700000c77a24 */ /* 0x000fe400078e02c7 */
[----:B---34-:R-:W-:Y:S05]  /*01d0*/  CALL.REL.NOINC `($_ZN5flash24flash_fwd_splitkv_kernelI23Flash_fwd_kernel_traitsILi96ELi64ELi128ELi4ELb0ELb0EN7cutlass10bfloat16_tE19Flash_kernel_traitsILi96ELi64ELi128ELi4ES3_EELb1ELb0ELb0ELb0ELb0ELb0ELb1ELb1EEEvNS_16Flash_fwd_paramsE$_ZN5flash30compute_attn_1rowblock_splitkvI23Flash_fwd_kernel_traitsILi96ELi64ELi128ELi4ELb0ELb0EN7cutlass10bfloat16_tE19Flash_kernel_traitsILi96ELi64ELi128ELi4ES3_EELb1ELb0ELb0ELb0ELb0ELb0ELb1ELb1ENS_16Flash_fwd_paramsEEEvRKT8_iiiii) ;  /* 0x0000002000007944 */ /* 0x018fea0003c00000 */
[----:B------:R-:W-:Y:S05]  /*01e0*/  BSYNC B4 ;  /* 0x0000000000047941 */ /* 0x000fea0003800000 */
.L_x_1344:
[----:B------:R-:W-:Y:S05]  /*01f0*/  EXIT ;  /* 0x000000000000794d */ /* 0x000fea0003800000 */
        .type           $_ZN5flash24flash_fwd_splitkv_kernelI23Flash_fwd_kernel_traitsILi96ELi64ELi128ELi4ELb0ELb0EN7cutlass10bfloat16_tE19Flash_kernel_traitsILi96ELi64ELi128ELi4ES3_EELb1ELb0ELb0ELb0ELb0ELb0ELb1ELb1EEEvNS_16Flash_fwd_paramsE$_ZN5flash30compute_attn_1rowblock_splitkvI23Flash_fwd_kernel_traitsILi96ELi64ELi128ELi4ELb0ELb0EN7cutlass10bfloat16_tE19Flash_kernel_traitsILi96ELi64ELi128ELi4ES3_EELb1ELb0ELb0ELb0ELb0ELb0ELb1ELb1ENS_16Flash_fwd_paramsEEEvRKT8_iiiii,@function
        .size           $_ZN5flash24flash_fwd_splitkv_kernelI23Flash_fwd_kernel_traitsILi96ELi64ELi128ELi4ELb0ELb0EN7cutlass10bfloat16_tE19Flash_kernel_traitsILi96ELi64ELi128ELi4ES3_EELb1ELb0ELb0ELb0ELb0ELb0ELb1ELb1EEEvNS_16Flash_fwd_paramsE$_ZN5flash30compute_attn_1rowblock_splitkvI23Flash_fwd_kernel_traitsILi96ELi64ELi128ELi4ELb0ELb0EN7cutlass10bfloat16_tE19Flash_kernel_traitsILi96ELi64ELi128ELi4ES3_EELb1ELb0ELb0ELb0ELb0ELb0ELb1ELb1ENS_16Flash_fwd_paramsEEEvRKT8_iiiii,($__internal_16_$__cuda_sm70_shflsync_bfly_p - $_ZN5flash24flash_fwd_splitkv_kernelI23Flash_fwd_kernel_traitsILi96ELi64ELi128ELi4ELb0ELb0EN7cutlass10bfloat16_tE19Flash_kernel_traitsILi96ELi64ELi128ELi4ES3_EELb1ELb0ELb0ELb0ELb0ELb0ELb1ELb1EEEvNS_16Flash_fwd_paramsE$_ZN5flash30compute_attn_1rowblock_splitkvI23Flash_fwd_kernel_traitsILi96ELi64ELi128ELi4ELb0ELb0EN7cutlass10bfloat16_tE19Flash_kernel_traitsILi96ELi64ELi128ELi4ES3_EELb1ELb0ELb0ELb0ELb0ELb0ELb1ELb1ENS_16Flash_fwd_paramsEEEvRKT8_iiiii)
$_ZN5flash24flash_fwd_splitkv_kernelI23Flash_fwd_kernel_traitsILi96ELi64ELi128ELi4ELb0ELb0EN7cutlass10bfloat16_tE19Flash_kernel_traitsILi96ELi64ELi128ELi4ES3_EELb1ELb0ELb0ELb0ELb0ELb0ELb1ELb1EEEvNS_16Flash_fwd_paramsE$_ZN5flash30compute_attn_1rowblock_splitkvI23Flash_fwd_kernel_traitsILi96ELi64ELi128ELi4ELb0ELb0EN7cutlass10bfloat16_tE19Flash_kernel_traitsILi96ELi64ELi128ELi4ES3_EELb1ELb0ELb0ELb0ELb0ELb0ELb1ELb1ENS_16Flash_fwd_paramsEEEvRKT8_iiiii:
[----:B------:R-:W-:Y:S01]  /*0200*/  IMAD.U32 R116, RZ, RZ, UR7 ;  /* 0x00000007ff747e24 */ /* 0x000fe2000f8e00ff */
[----:B------:R-:W-:Y:S01]  /*0210*/  ULDC.64 UR4, c[0x0][0x118] ;  /* 0x0000460000047ab9 */ /* 0x000fe20000000a00 */
[----:B------:R-:W-:-:S05]  /*0220*/  IMAD.U32 R117, RZ, RZ, UR8 ;  /* 0x00000008ff757e24 */ /* 0x000fca000f8e00ff */
        /* <DEDUP_REMOVED lines=17> */
.L_x_1346:
[----:B------:R-:W-:Y:S05]  /*0340*/  BSYNC B0 ;  /* 0x0000000000007941 */ /* 0x000fea0003800000 */
.L_x_1345:
[----:B------:R-:W3:Y:S04]  /*0350*/  LD.E.64 R30, [R116.64+0xf0] ;  /* 0x0000f004741e7980 */ /* 0x000ee8000c101b00 */
[----:B------:R-:W4:Y:S01]  /*0360*/  @P1 LD.E R200, [R6.64+0x4] ;  /* 0x0000040406c81980 */ /* 0x000f22000c101900 */
[----:B------:R-:W-:Y:S01]  /*0370*/  IMAD.MOV.U32 R14, RZ, RZ, RZ ;  /* 0x000000ffff0e7224 */ /* 0x000fe200078e00ff */
[----:B---3--:R-:W-:-:S04]  /*0380*/  ISETP.NE.U32.AND P5, PT, R30, RZ, PT ;  /* 0x000000ff1e00720c */ /* 0x008fc80003fa5070 */
[----:B------:R-:W-:Y:S01]  /*0390*/  ISETP.NE.AND.EX P5, PT, R31, RZ, PT, P5 ;  /* 0x000000ff1f00720c */ /* 0x000fe20003fa5350 */
[----:B------:R-:W-:Y:S01]  /*03a0*/  IMAD.WIDE R30, R201, 0x4, R30 ;  /* 0x00000004c91e7825 */ /* 0x000fe200078e021e */
[----:B----45:R-:W-:-:S06]  /*03b0*/  @P1 IADD3 R200, R200, -R3, RZ ;  /* 0x80000003c8c81210 */ /* 0x030fcc0007ffe0ff */
        /* <DEDUP_REMOVED lines=10> */
.L_x_1348:
[----:B------:R4:W5:Y:S02]  /*0460*/  LD.E R81, [R116.64+0xb8] ;  /* 0x0000b80474517980 */ /* 0x000964000c101900 */
.L_x_1349:
[----:B------:R-:W-:Y:S05]  /*0470*/  BSYNC B0 ;  /* 0x0000000000007941 */ /* 0x000fea0003800000 */
.L_x_1347:
[----:B--2-4-:R-:W2:Y:S01]  /*0480*/  LD.E.64 R4, [R116.64+0xf8] ;  /* 0x0000f80474047980 */ /* 0x014ea2000c101b00 */
        /* <DEDUP_REMOVED lines=9> */
.L_x_1351:
[----:B------:R-:W2:Y:S01]  /*0520*/  LD.E.64 R4, [R116.64+0x108] ;  /* 0x0001080474047980 */ /* 0x000ea2000c101b00 */
[----:B------:R-:W-:Y:S01]  /*0530*/  BSSY B0, `(.L_x_1353) ;  /* 0x0000006000007945 */ /* 0x000fe20003800000 */
[----:B------:R-:W-:Y:S01]  /*0540*/  IMAD.MOV.U32 R0, RZ, RZ, RZ ;  /* 0x000000ffff007224 */ /* 0x000fe200078e00ff */
[----:B--2---:R-:W-:-:S04]  /*0550*/  ISETP.NE.U32.AND P0, PT, R4, RZ, PT ;  /* 0x000000ff0400720c */ /* 0x004fc80003f05070 */
[----:B------:R-:W-:-:S13]  /*0560*/  ISETP.NE.AND.EX P0, PT, R5, RZ, PT, P0 ;  /* 0x000000ff0500720c */ /* 0x000fda0003f05300 */
[----:B------:R-:W-:Y:S05]  /*0570*/  @!P0 BRA `(.L_x_1354) ;  /* 0x0000001000008947 */ /* 0x000fea0003800000 */
[----:B------:R2:W5:Y:S02]  /*0580*/  LD.E R0, [R116.64+0xbc] ;  /* 0x0000bc0474007980 */ /* 0x000564000c101900 */
.L_x_1354:
[----:B------:R-:W-:Y:S05]  /*0590*/  BSYNC B0 ;  /* 0x0000000000007941 */ /* 0x000fea0003800000 */
.L_x_1353:
[----:B-----5:R-:W-:Y:S02]  /*05a0*/  IADD3 R67, R81, R0, RZ ;  /* 0x0000000051437210 */ /* 0x020fe40007ffe0ff */
.L_x_1352:
[----:B------:R-:W-:Y:S05]  /*05b0*/  BSYNC B1 ;  /* 0x0000000000017941 */ /* 0x000fea0003800000 */
.L_x_1350:
[----:B------:R-:W-:Y:S01]  /*05c0*/  IMAD.SHL.U32 R65, R197, 0x40, RZ ;  /* 0x00000040c5417824 */ /* 0x000fe200078e00ff */
[----:B------:R-:W-:Y:S01]  /*05d0*/  MOV R4, R198 ;  /* 0x000000c600047202 */ /* 0x000fe20000000f00 */
[----:B------:R-:W-:-:S03]  /*05e0*/  IMAD.MOV.U32 R5, RZ, RZ, 0x0 ;  /* 0x00000000ff057424 */ /* 0x000fc600078e00ff */
[----:B------:R-:W-:-:S13]  /*05f0*/  ISETP.GT.AND P0, PT, R200, R65, PT ;  /* 0x00000041c800720c */ /* 0x000fda0003f04270 */
[----:B------:R-:W-:Y:S05]  /*0600*/  @!P0 RET.REL.NODEC R4 `(_ZN5flash24flash_fwd_splitkv_kernelI23Flash_fwd_kernel_traitsILi96ELi64ELi128ELi4ELb0ELb0EN7cutlass10bfloat16_tE19Flash_kernel_traitsILi96ELi64ELi128ELi4ES3_EELb1ELb0ELb0ELb0ELb0ELb0ELb1ELb1EEEvNS_16Flash_fwd_paramsE) ;  /* 0xfffff9f004008950 */ /* 0x000fea0003c3ffff */
[----:B------:R-:W4:Y:S04]  /*0610*/  LD.E R0, [R116.64+0xb8] ;  /* 0x0000b80474007980 */ /* 0x000f28000c101900 */
[----:B-1----:R-:W5:Y:S01]  /*0620*/  LD.E R6, [R116.64+0x188] ;  /* 0x0001880474067980 */ /* 0x002f62000c101900 */
[----:B------:R-:W-:-:S03]  /*0630*/  IABS R4, c[0x0][0x10] ;  /* 0x0000040000047a13 */ /* 0x000fc60000000000 */
[----:B------:R-:W1:Y:S01]  /*0640*/  S2R R74, SR_TID.X ;  /* 0x00000000004a7919 */ /* 0x000e620000002100 */
[----:B------:R-:W2:Y:S08]  /*0650*/  I2F.RP R2, R4 ;  /* 0x0000000400027306 */ /* 0x000eb00000209400 */
[----:B--2---:R-:W2:Y:S02]  /*0660*/  MUFU.RCP R8, R2 ;  /* 0x0000000200087308 */ /* 0x004ea40000001000 */
[----:B--2---:R-:W-:-:S06]  /*0670*/  IADD3 R8, R8, 0xffffffe, RZ ;  /* 0x0ffffffe08087810 */ /* 0x004fcc0007ffe0ff */
[----:B------:R-:W2:Y:S02]  /*0680*/  F2I.FTZ.U32.TRUNC.NTZ R9, R8 ;  /* 0x0000000800097305 */ /* 0x000ea4000021f000 */
[----:B--2---:R-:W-:Y:S02]  /*0690*/  IMAD.MOV R5, RZ, RZ, -R9 ;  /* 0x000000ffff057224 */ /* 0x004fe400078e0a09 */
[----:B------:R-:W-:Y:S02]  /*06a0*/  IMAD.MOV.U32 R8, RZ, RZ, RZ ;  /* 0x000000ffff087224 */ /* 0x000fe400078e00ff */
[----:B------:R-:W-:-:S04]  /*06b0*/  IMAD R5, R5, R4, RZ ;  /* 0x0000000405057224 */ /* 0x000fc800078e02ff */
[----:B------:R-:W-:Y:S01]  /*06c0*/  IMAD.HI.U32 R5, R9, R5, R8 ;  /* 0x0000000509057227 */ /* 0x000fe200078e0008 */
[----:B----4-:R-:W-:-:S04]  /*06d0*/  IADD3 R0, R0, 0x7f, RZ ;  /* 0x0000007f00007810 */ /* 0x010fc80007ffe0ff */
[----:B------:R-:W-:-:S04]  /*06e0*/  SHF.R.S32.HI R7, RZ, 0x1f, R0 ;  /* 0x0000001fff077819 */ /* 0x000fc80000011400 */
[----:B------:R-:W-:Y:S02]  /*06f0*/  LEA.HI R7, R7, R0, RZ, 0x7 ;  /* 0x0000000007077211 */ /* 0x000fe400078f38ff */
[----:B------:R-:W-:Y:S02]  /*0700*/  IABS R0, c[0x0][0x10] ;  /* 0x0000040000007a13 */ /* 0x000fe40000000000 */
[----:B------:R-:W-:-:S03]  /*0710*/  LEA.HI.SX32 R7, R7, c[0x0][0x10], 0x19 ;  /* 0x0000040007077a11 */ /* 0x000fc600078fcaff */
[----:B------:R-:W-:Y:S01]  /*0720*/  IMAD.MOV R0, RZ, RZ, -R0 ;  /* 0x000000ffff007224 */ /* 0x000fe200078e0a00 */
[----:B------:R-:W-:-:S04]  /*0730*/  IADD3 R7, R7, -0x1, RZ ;  /* 0xffffffff07077810 */ /* 0x000fc80007ffe0ff */
[----:B------:R-:W-:Y:S02]  /*0740*/  IABS R2, R7 ;  /* 0x0000000700027213 */ /* 0x000fe40000000000 */
[----:B------:R-:W-:-:S03]  /*0750*/  LOP3.LUT R7, R7, c[0x0][0x10], RZ, 0x3c, !PT ;  /* 0x0000040007077a12 */ /* 0x000fc600078e3cff */
[----:B------:R-:W-:Y:S01]  /*0760*/  IMAD.HI.U32 R5, R5, R2, RZ ;  /* 0x0000000205057227 */ /* 0x000fe200078e00ff */
[----:B------:R-:W-:-:S03]  /*0770*/  ISETP.GE.AND P0, PT, R7, RZ, PT ;  /* 0x000000ff0700720c */ /* 0x000fc60003f06270 */
[----:B------:R-:W-:Y:S01]  /*0780*/  IMAD R9, R5, R0, R2 ;  /* 0x0000000005097224 */ /* 0x000fe200078e0202 */
[----:B------:R-:W-:-:S04]  /*0790*/  IADD3 R0, -R200, 0xbf, R65 ;  /* 0x000000bfc8007810 */ /* 0x000fc80007ffe141 */
[----:B------:R-:W-:Y:S02]  /*07a0*/  ISETP.GT.U32.AND P1, PT, R4, R9, PT ;  /* 0x000000090400720c */ /* 0x000fe40003f24070 */
[----:B-----5:R-:W-:-:S04]  /*07b0*/  IADD3 R6, R6, R0, R67 ;  /* 0x0000000006067210 */ /* 0x020fc80007ffe043 */
[----:B------:R-:W-:-:S04]  /*07c0*/  SHF.R.S32.HI R53, RZ, 0x1f, R6 ;  /* 0x0000001fff357819 */ /* 0x000fc80000011406 */
[----:B------:R-:W-:-:S03]  /*07d0*/  LEA.HI R53, R53, R6, RZ, 0x7 ;  /* 0x0000000635357211 */ /* 0x000fc600078f38ff */
[----:B------:R-:W-:Y:S01]  /*07e0*/  @!P1 IMAD.IADD R9, R9, 0x1, -R4 ;  /* 0x0000000109099824 */ /* 0x000fe200078e0a04 */
[----:B------:R-:W-:Y:S02]  /*07f0*/  @!P1 IADD3 R5, R5, 0x1, RZ ;  /* 0x0000000105059810 */ /* 0x000fe40007ffe0ff */
[----:B------:R-:W-:Y:S02]  /*0800*/  ISETP.NE.AND P1, PT, RZ, c[0x0][0x10], PT ;  /* 0x00000400ff007a0c */ /* 0x000fe40003f25270 */
[----:B------:R-:W-:Y:S02]  /*0810*/  ISETP.GE.U32.AND P2, PT, R9, R4, PT ;  /* 0x000000040900720c */ /* 0x000fe40003f46070 */
[----:B------:R-:W-:-:S11]  /*0820*/  SHF.R.S32.HI R53, RZ, 0x7, R53 ;  /* 0x00000007ff357819 */ /* 0x000fd60000011435 */
[----:B------:R-:W-:-:S05]  /*0830*/  @P2 IADD3 R5, R5, 0x1, RZ ;  /* 0x0000000105052810 */ /* 0x000fca0007ffe0ff */
[----:B------:R-:W-:Y:S01]  /*0840*/  IMAD.MOV.U32 R7, RZ, RZ, R5 ;  /* 0x000000ffff077224 */ /* 0x000fe200078e0005 */
[----:B------:R-:W-:-:S03]  /*0850*/  IADD3 R5, R67, 0x7f, RZ ;  /* 0x0000007f43057810 */ /* 0x000fc60007ffe0ff */
[----:B------:R-:W-:Y:S01]  /*0860*/  @!P0 IMAD.MOV R7, RZ, RZ, -R7 ;  /* 0x000000ffff078224 */ /* 0x000fe200078e0a07 */
[----:B------:R-:W-:Y:S02]  /*0870*/  @!P1 LOP3.LUT R7, RZ, c[0x0][0x10], RZ, 0x33, !PT ;  /* 0x00000400ff079a12 */ /* 0x000fe400078e33ff */
[----:B------:R-:W-:-:S03]  /*0880*/  SHF.R.S32.HI R0, RZ, 0x1f, R5 ;  /* 0x0000001fff007819 */ /* 0x000fc60000011405 */
[----:B------:R-:W-:Y:S01]  /*0890*/  IMAD R194, R7, UR6, RZ ;  /* 0x0000000607c27c24 */ /* 0x000fe2000f8e02ff */
[----:B------:R-:W-:-:S03]  /*08a0*/  LEA.HI R5, R0, R5, RZ, 0x7 ;  /* 0x0000000500057211 */ /* 0x000fc600078f38ff */
[----:B------:R-:W-:Y:S01]  /*08b0*/  IMAD.IADD R0, R7, 0x1, R194 ;  /* 0x0000000107007824 */ /* 0x000fe200078e02c2 */
[----:B------:R-:W-:-:S04]  /*08c0*/  SHF.R.S32.HI R5, RZ, 0x7, R5 ;  /* 0x00000007ff057819 */ /* 0x000fc80000011405 */
[----:B------:R-:W-:-:S04]  /*08d0*/  IMNMX R0, R5, R0, PT ;  /* 0x0000000005007217 */ /* 0x000fc80003800200 */
[----:B------:R-:W-:-:S04]  /*08e0*/  IMNMX R53, R0, R53, PT ;  /* 0x0000003500357217 */ /* 0x000fc80003800200 */
[----:B------:R-:W-:-:S13]  /*08f0*/  ISETP.GE.AND P0, PT, R194, R53, PT ;  /* 0x00000035c200720c */ /* 0x000fda0003f06270 */
[----:B------:R-:W-:Y:S05]  /*0900*/  @!P0 BRA `(.L_x_1355) ;  /* 0x000005a000008947 */ /* 0x000fea0003800000 */
[----:B-1----:R-:W2:Y:S04]  /*0910*/  LD.E.64 R2, [R116.64+0xb0] ;  /* 0x0000b00474027980 */ /* 0x002ea8000c101b00 */
[----:B------:R-:W4:Y:S04]  /*0920*/  LD.E R6, [R116.64+0x60] ;  /* 0x0000600474067980 */ /* 0x000f28000c101900 */
[----:B---3--:R-:W3:Y:S04]  /*0930*/  LD.E R0, [R116.64+0xcc] ;  /* 0x0000cc0474007980 */ /* 0x008ee8000c101900 */
[----:B------:R-:W3:Y:S04]  /*0940*/  LD.E.64 R8, [R116.64+0x78] ;  /* 0x0000780474087980 */ /* 0x000ee8000c101b00 */
[----:B------:R1:W5:Y:S04]  /*0950*/  LD.E R4, [R116.64+0xc0] ;  /* 0x0000c00474047980 */ /* 0x000368000c101900 */
[----:B------:R1:W5:Y:S01]  /*0960*/  LD.E.64 R10, [R116.64+0xa8] ;  /* 0x0000a804740a7980 */ /* 0x000362000c101b00 */
[----:B------:R-:W-:Y:S01]  /*0970*/  SHF.R.S32.HI R7, RZ, 0x1f, R74 ;  /* 0x0000001fff077819 */ /* 0x000fe2000001144a */
[----:B------:R-:W-:Y:S03]  /*0980*/  BSSY B0, `(.L_x_1356) ;  /* 0x000001b000007945 */ /* 0x000fe60003800000 */
[----:B------:R-:W-:-:S04]  /*0990*/  LEA.HI R7, R7, R74, RZ, 0x3 ;  /* 0x0000004a07077211 */ /* 0x000fc800078f18ff */
[----:B------:R-:W-:-:S05]  /*09a0*/  LOP3.LUT R5, R7, 0xfffffff8, RZ, 0xc0, !PT ;  /* 0xfffffff807057812 */ /* 0x000fca00078ec0ff */
[----:B------:R-:W-:-:S04]  /*09b0*/  IMAD.IADD R5, R74, 0x1, -R5 ;  /* 0x000000014a057824 */ /* 0x000fc800078e0a05 */
[----:B------:R-:W-:-:S05]  /*09c0*/  IMAD.SHL.U32 R12, R5, 0x4, RZ ;  /* 0x00000004050c7824 */ /* 0x000fca00078e00ff */
[----:B------:R-:W-:Y:S01]  /*09d0*/  SHF.R.S32.HI R13, RZ, 0x1f, R12 ;  /* 0x0000001fff0d7819 */ /* 0x000fe2000001140c */
[----:B--2---:R-:W-:-:S04]  /*09e0*/  IMAD R2, R2, UR6, R201 ;  /* 0x0000000602027c24 */ /* 0x004fc8000f8e02c9 */
[----:B----4-:R-:W-:-:S04]  /*09f0*/  IMAD R2, R2, R6, R199 ;  /* 0x0000000602027224 */ /* 0x010fc800078e02c7 */
[----:B------:R-:W-:Y:S01]  /*0a00*/  IMAD R3, R3, R2, R65 ;  /* 0x0000000203037224 */ /* 0x000fe200078e0241 */
[----:B------:R-:W-:Y:S01]  /*0a10*/  SHF.R.S32.HI R2, RZ, 0x3, R7 ;  /* 0x00000003ff027819 */ /* 0x000fe20000011407 */
[----:B------:R-:W-:Y:S02]  /*0a20*/  IMAD.IADD R65, R200, 0x1, -R65 ;  /* 0x00000001c8417824 */ /* 0x000fe400078e0a41 */
[----:B---3--:R-:W-:Y:S02]  /*0a30*/  IMAD R0, R3, R0, RZ ;  /* 0x0000000003007224 */ /* 0x008fe400078e02ff */
[C---:B------:R-:W-:Y:S01]  /*0a40*/  IMAD.WIDE R14, R2.reuse, 0x60, R12 ;  /* 0x00000060020e7825 */ /* 0x040fe200078e020c */
[----:B------:R-:W-:-:S04]  /*0a50*/  ISETP.GE.AND P1, PT, R2, R65, PT ;  /* 0x000000410200720c */ /* 0x000fc80003f26270 */
[----:B------:R-:W-:-:S04]  /*0a60*/  IADD3 R7, P0, R0, R14, RZ ;  /* 0x0000000e00077210 */ /* 0x000fc80007f1e0ff */
[----:B------:R-:W-:Y:S02]  /*0a70*/  LEA.HI.X.SX32 R0, R0, R15, 0x1, P0 ;  /* 0x0000000f00007211 */ /* 0x000fe400000f0eff */
[----:B------:R-:W-:-:S04]  /*0a80*/  LEA R14, P0, R7, R8, 0x2 ;  /* 0x00000008070e7211 */ /* 0x000fc800078010ff */
[----:B------:R-:W-:Y:S02]  /*0a90*/  LEA.HI.X R15, R7, R9, R0, 0x2, P0 ;  /* 0x00000009070f7211 */ /* 0x000fe400000f1400 */
[C---:B------:R-:W-:Y:S02]  /*0aa0*/  IADD3 R9, R12.reuse, 0x20, RZ ;  /* 0x000000200c097810 */ /* 0x040fe40007ffe0ff */
[----:B------:R-:W-:Y:S01]  /*0ab0*/  IADD3 R7, R12, 0x40, RZ ;  /* 0x000000400c077810 */ /* 0x000fe20007ffe0ff */
[----:B------:R-:W-:Y:S05]  /*0ac0*/  @P1 BRA `(.L_x_1357) ;  /* 0x0000006000001947 */ /* 0x000fea0003800000 */
[-C--:B-1---5:R-:W-:Y:S02]  /*0ad0*/  ISETP.GE.AND P2, PT, R12, R4.reuse, PT ;  /* 0x000000040c00720c */ /* 0x0a2fe40003f46270 */
[-C--:B------:R-:W-:Y:S02]  /*0ae0*/  ISETP.GE.AND P1, PT, R9, R4.reuse, PT ;  /* 0x000000040900720c */ /* 0x080fe40003f26270 */
[----:B------:R-:W-:-:S09]  /*0af0*/  ISETP.GE.AND P0, PT, R7, R4, PT ;  /* 0x000000040700720c */ /* 0x000fd20003f06270 */
[----:B------:R1:W-:Y:S04]  /*0b00*/  @!P2 ST.E.128 [R14.64], RZ ;  /* 0x000000ff0e00a985 */ /* 0x0003e8000c101d04 */
[----:B------:R1:W-:Y:S04]  /*0b10*/  @!P1 ST.E.128 [R14.64+0x80], RZ ;  /* 0x000080ff0e009985 */ /* 0x0003e8000c101d04 */
[----:B------:R1:W-:Y:S02]  /*0b20*/  @!P0 ST.E.128 [R14.64+0x100], RZ ;  /* 0x000100ff0e008985 */ /* 0x0003e4000c101d04 */
.L_x_1357:
[----:B-1----:R-:W-:Y:S05]  /*0b30*/  BSYNC B0 ;  /* 0x0000000000007941 */ /* 0x002fea0003800000 */
.L_x_1356:
[----:B------:R-:W-:Y:S01]  /*0b40*/  IADD3 R8, R2, 0x10, RZ ;  /* 0x0000001002087810 */ /* 0x000fe20007ffe0ff */
[----:B------:R-:W-:Y:S03]  /*0b50*/  BSSY B0, `(.L_x_1358) ;  /* 0x0000009000007945 */ /* 0x000fe60003800000 */
[----:B------:R-:W-:-:S13]  /*0b60*/  ISETP.GE.AND P0, PT, R8, R65, PT ;  /* 0x000000410800720c */ /* 0x000fda0003f06270 */
[----:B------:R-:W-:Y:S05]  /*0b70*/  @P0 BRA `(.L_x_1359) ;  /* 0x0000006000000947 */ /* 0x000fea0003800000 */
[-C--:B-----5:R-:W-:Y:S02]  /*0b80*/  ISETP.GE.AND P2, PT, R12, R4.reuse, PT ;  /* 0x000000040c00720c */ /* 0x0a0fe40003f46270 */
[-C--:B------:R-:W-:Y:S02]  /*0b90*/  ISETP.GE.AND P1, PT, R9, R4.reuse, PT ;  /* 0x000000040900720c */ /* 0x080fe40003f26270 */
[----:B------:R-:W-:-:S09]  /*0ba0*/  ISETP.GE.AND P0, PT, R7, R4, PT ;  /* 0x000000040700720c */ /* 0x000fd20003f06270 */
[----:B------:R1:W-:Y:S04]  /*0bb0*/  @!P2 ST.E.128 [R14.64+0x1800], RZ ;  /* 0x001800ff0e00a985 */ /* 0x0003e8000c101d04 */
[----:B------:R1:W-:Y:S04]  /*0bc0*/  @!P1 ST.E.128 [R14.64+0x1880], RZ ;  /* 0x001880ff0e009985 */ /* 0x0003e8000c101d04 */
[----:B------:R1:W-:Y:S02]  /*0bd0*/  @!P0 ST.E.128 [R14.64+0x1900], RZ ;  /* 0x001900ff0e008985 */ /* 0x0003e4000c101d04 */
.L_x_1359:
[----:B------:R-:W-:Y:S05]  /*0be0*/  BSYNC B0 ;  /* 0x0000000000007941 */ /* 0x000fea0003800000 */
.L_x_1358:
        /* <DEDUP_REMOVED lines=10> */
.L_x_1361:
[----:B------:R-:W-:Y:S05]  /*0c90*/  BSYNC B0 ;  /* 0x0000000000007941 */ /* 0x000fea0003800000 */
.L_x_1360:
        /* <DEDUP_REMOVED lines=10> */
.L_x_1363:
[----:B------:R-:W-:Y:S05]  /*0d40*/  BSYNC B0 ;  /* 0x0000000000007941 */ /* 0x000fea0003800000 */
.L_x_1362:
[----:B------:R-:W-:Y:S01]  /*0d50*/  ISETP.NE.AND P4, PT, R5, RZ, PT ;  /* 0x000000ff0500720c */ /* 0x000fe20003f85270 */
[----:B------:R-:W-:Y:S01]  /*0d60*/  IMAD.MOV.U32 R199, RZ, RZ, 0x0 ;  /* 0x00000000ffc77424 */ /* 0x000fe200078e00ff */
[----:B------:R-:W-:-:S02]  /*0d70*/  SHF.R.S32.HI R5, RZ, 0x1f, R3 ;  /* 0x0000001fff057819 */ /* 0x000fc40000011403 */
[-C--:B------:R-:W-:Y:S02]  /*0d80*/  ISETP.GE.OR P2, PT, R8, R65.reuse, P4 ;  /* 0x000000410800720c */ /* 0x080fe40002746670 */
[-C--:B------:R-:W-:Y:S02]  /*0d90*/  ISETP.GE.OR P3, PT, R2, R65.reuse, P4 ;  /* 0x000000410200720c */ /* 0x080fe40002766670 */
[-C--:B------:R-:W-:Y:S02]  /*0da0*/  ISETP.GE.OR P1, PT, R6, R65.reuse, P4 ;  /* 0x000000410600720c */ /* 0x080fe40002726670 */
[----:B------:R-:W-:Y:S02]  /*0db0*/  IADD3 R3, P0, R3, R2, RZ ;  /* 0x0000000203037210 */ /* 0x000fe40007f1e0ff */
[----:B------:R-:W-:Y:S02]  /*0dc0*/  ISETP.GE.OR P4, PT, R0, R65, P4 ;  /* 0x000000410000720c */ /* 0x000fe40002786670 */
[----:B------:R-:W-:-:S02]  /*0dd0*/  LEA.HI.X.SX32 R5, R2, R5, 0x1, P0 ;  /* 0x0000000502057211 */ /* 0x000fc400000f0eff */
[C---:B-----5:R-:W-:Y:S01]  /*0de0*/  LEA R2, P0, R3.reuse, R10, 0x2 ;  /* 0x0000000a03027211 */ /* 0x060fe200078010ff */
[----:B------:R-:W-:Y:S02]  /*0df0*/  @!P2 IMAD.MOV.U32 R7, RZ, RZ, -0x800000 ;  /* 0xff800000ff07a424 */ /* 0x000fe400078e00ff */
[----:B------:R-:W-:Y:S01]  /*0e00*/  @!P3 IMAD.MOV.U32 R9, RZ, RZ, -0x800000 ;  /* 0xff800000ff09b424 */ /* 0x000fe200078e00ff */
[----:B------:R-:W-:Y:S01]  /*0e10*/  LEA.HI.X R3, R3, R11, R5, 0x2, P0 ;  /* 0x0000000b03037211 */ /* 0x000fe200000f1405 */
[----:B------:R-:W-:-:S04]  /*0e20*/  @!P1 IMAD.MOV.U32 R5, RZ, RZ, -0x800000 ;  /* 0xff800000ff059424 */ /* 0x000fc800078e00ff */
[----:B------:R4:W-:Y:S04]  /*0e30*/  @!P3 ST.E [R2.64], R9 ;  /* 0x000000090200b985 */ /* 0x0009e8000c101904 */
[----:B------:R4:W-:Y:S04]  /*0e40*/  @!P2 ST.E [R2.64+0x40], R7 ;  /* 0x000040070200a985 */ /* 0x0009e8000c101904 */
[----:B------:R4:W-:Y:S01]  /*0e50*/  @!P1 ST.E [R2.64+0x80], R5 ;  /* 0x0000800502009985 */ /* 0x0009e2000c101904 */
[----:B------:R-:W-:Y:S05]  /*0e60*/  @P4 RET.REL.NODEC R198 `(_ZN5flash24flash_fwd_splitkv_kernelI23Flash_fwd_kernel_traitsILi96ELi64ELi128ELi4ELb0ELb0EN7cutlass10bfloat16_tE19Flash_kernel_traitsILi96ELi64ELi128ELi4ES3_EELb1ELb0ELb0ELb0ELb0ELb0ELb1ELb1EEEvNS_16Flash_fwd_paramsE) ;  /* 0xfffff190c6004950 */ /* 0x000fea0003c3ffff */
[----:B----4-:R-:W-:Y:S02]  /*0e70*/  MOV R5, 0xff800000 ;  /* 0xff80000000057802 */ /* 0x010fe40000000f00 */
[----:B------:R-:W-:-:S03]  /*0e80*/  MOV R199, 0x0 ;  /* 0x0000000000c77802 */ /* 0x000fc60000000f00 */
[----:B------:R4:W-:Y:S01]  /*0e90*/  ST.E [R2.64+0xc0], R5 ;  /* 0x0000c00502007985 */ /* 0x0009e2000c101904 */
[----:B------:R-:W-:Y:S05]  /*0ea0*/  RET.REL.NODEC R198 `(_ZN5flash24flash_fwd_splitkv_kernelI23Flash_fwd_kernel_traitsILi96ELi64ELi128ELi4ELb0ELb0EN7cutlass10bfloat16_tE19Flash_kernel_traitsILi96ELi64ELi128ELi4ES3_EELb1ELb0ELb0ELb0ELb0ELb0ELb1ELb1EEEvNS_16Flash_fwd_paramsE) ;  /* 0xfffff150c6007950 */ /* 0x000fea0003c3ffff */
.L_x_1355:
[----:B-1----:R-:W2:Y:S04]  /*0eb0*/  LD.E.64 R8, [R116.64+0x160] ;  /* 0x0001600474087980 */ /* 0x002ea8000c101b00 */
[----:B------:R-:W4:Y:S01]  /*0ec0*/  LD.E.64 R18, [R116.64+0x158] ;  /* 0x0001580474127980 */ /* 0x000f22000c101b00 */
[----:B--2---:R-:W-:-:S04]  /*0ed0*/  ISETP.NE.U32.AND P1, PT, R8, RZ, PT ;  /* 0x000000ff0800720c */ /* 0x004fc80003f25070 */
[----:B------:R-:W-:-:S13]  /*0ee0*/  ISETP.NE.AND.EX P1, PT, R9, RZ, PT, P1 ;  /* 0x000000ff0900720c */ /* 0x000fda0003f25310 */
[----:B------:R-:W2:Y:S01]  /*0ef0*/  @P1 LD.E.64 R10, [R116.64+0x168] ;  /* 0x00016804740a1980 */ /* 0x000ea2000c101b00 */
        /* <DEDUP_REMOVED lines=8> */
[-C--:B--2---:R-:W-:Y:S02]  /*0f80*/  @P1 IMAD R0, R11, R201.reuse, RZ ;  /* 0x000000c90b001224 */ /* 0x084fe400078e02ff */
        /* <DEDUP_REMOVED lines=11> */
[----:B---3--:R-:W2:Y:S01]  /*1040*/  LD.E.64 R18, [R116.64+0x20] ;  /* 0x0000200474127980 */ /* 0x008ea2000c101b00 */
[----:B------:R-:W-:-:S03]  /*1050*/  IABS R4, R5 ;  /* 0x0000000500047213 */ /* 0x000fc60000000000 */
[----:B------:R-:W2:Y:S04]  /*1060*/  LD.E.64 R60, [R116.64+0x38] ;  /* 0x00003804743c7980 */ /* 0x000ea8000c101b00 */
[----:B-----5:R-:W2:Y:S04]  /*1070*/  LD.E.64 R12, [R116.64+0x28] ;  /* 0x00002804740c7980 */ /* 0x020ea8000c101b00 */
[----:B------:R-:W2:Y:S04]  /*1080*/  LD.E.64 R16, [R116.64+0x50] ;  /* 0x0000500474107980 */ /* 0x000ea8000c101b00 */
[----:B------:R1:W5:Y:S01]  /*1090*/  LD.E.64 R62, [R116.64+0x40] ;  /* 0x00004004743e7980 */ /* 0x000362000c101b00 */
[----:B--2---:R-:W-:-:S04]  /*10a0*/  IABS R7, R2 ;  /* 0x0000000200077213 */ /* 0x004fc80000000000 */
[----:B------:R-:W2:Y:S08]  /*10b0*/  I2F.RP R8, R7 ;  /* 0x0000000700087306 */ /* 0x000eb00000209400 */
[----:B--2---:R-:W2:Y:S02]  /*10c0*/  MUFU.RCP R10, R8 ;  /* 0x00000008000a7308 */ /* 0x004ea40000001000 */
[----:B--2---:R-:W-:-:S06]  /*10d0*/  IADD3 R10, R10, 0xffffffe, RZ ;  /* 0x0ffffffe0a0a7810 */ /* 0x004fcc0007ffe0ff */
[----:B------:R-:W2:Y:S02]  /*10e0*/  F2I.FTZ.U32.TRUNC.NTZ R11, R10 ;  /* 0x0000000a000b7305 */ /* 0x000ea4000021f000 */
[----:B--2---:R-:W-:Y:S02]  /*10f0*/  IMAD.MOV R0, RZ, RZ, -R11 ;  /* 0x000000ffff007224 */ /* 0x004fe400078e0a0b */
[----:B------:R-:W-:Y:S02]  /*1100*/  IMAD.MOV.U32 R10, RZ, RZ, RZ ;  /* 0x000000ffff0a7224 */ /* 0x000fe400078e00ff */
[----:B------:R-:W-:Y:S01]  /*1110*/  IMAD R9, R0, R7, RZ ;  /* 0x0000000700097224 */ /* 0x000fe200078e02ff */
[----:B------:R-:W-:-:S03]  /*1120*/  IABS R0, R2 ;  /* 0x0000000200007213 */ /* 0x000fc60000000000 */
[----:B------:R-:W-:Y:S01]  /*1130*/  IMAD.HI.U32 R9, R11, R9, R10 ;  /* 0x000000090b097227 */ /* 0x000fe200078e000a */
[----:B------:R-:W-:Y:S01]  /*1140*/  IADD3 R0, RZ, -R0, RZ ;  /* 0x80000000ff007210 */ /* 0x000fe20007ffe0ff */
[----:B------:R1:W5:Y:S04]  /*1150*/  LD.E.64 R10, [R116.64+0x58] ;  /* 0x00005804740a7980 */ /* 0x000368000c101b00 */
        /* <DEDUP_REMOVED lines=12> */
[----:B------:R-:W-:-:S05]  /*1220*/  IMAD.WIDE R22, R15, 0x4, R202 ;  /* 0x000000040f167825 */ /* 0x000fca00078e02ca */
[----:B------:R2:W3:Y:S01]  /*1230*/  LD.E R4, [R22.64] ;  /* 0x0000000416047980 */ /* 0x0004e2000c101900 */
[----:B----4-:R-:W-:-:S04]  /*1240*/  IABS R9, R6 ;  /* 0x0000000600097213 */ /* 0x010fc80000000000 */
[----:B------:R-:W4:Y:S08]  /*1250*/  I2F.RP R20, R9 ;  /* 0x0000000900147306 */ /* 0x000f300000209400 */
[----:B----4-:R-:W4:Y:S02]  /*1260*/  MUFU.RCP R14, R20 ;  /* 0x00000014000e7308 */ /* 0x010f240000001000 */
[----:B----4-:R-:W-:-:S06]  /*1270*/  IADD3 R14, R14, 0xffffffe, RZ ;  /* 0x0ffffffe0e0e7810 */ /* 0x010fcc0007ffe0ff */
[----:B--2---:R-:W2:Y:S01]  /*1280*/  F2I.FTZ.U32.TRUNC.NTZ R23, R14 ;  /* 0x0000000e00177305 */ /* 0x004ea2000021f000 */
[----:B------:R-:W-:Y:S01]  /*1290*/  IMAD.MOV.U32 R22, RZ, RZ, RZ ;  /* 0x000000ffff167224 */ /* 0x000fe200078e00ff */
[----:B------:R-:W-:Y:S02]  /*12a0*/  IABS R8, R199 ;  /* 0x000000c700087213 */ /* 0x000fe40000000000 */
[----:B--2---:R-:W-:-:S05]  /*12b0*/  IADD3 R0, RZ, -R23, RZ ;  /* 0x80000017ff007210 */ /* 0x004fca0007ffe0ff */
[----:B------:R-:W-:Y:S01]  /*12c0*/  IMAD R7, R0, R9, RZ ;  /* 0x0000000900077224 */ /* 0x000fe200078e02ff */
[----:B------:R-:W-:-:S03]  /*12d0*/  IABS R0, R6 ;  /* 0x0000000600007213 */ /* 0x000fc60000000000 */
[----:B------:R-:W-:-:S04]  /*12e0*/  IMAD.HI.U32 R7, R23, R7, R22 ;  /* 0x0000000717077227 */ /* 0x000fc800078e0016 */
[----:B------:R-:W-:Y:S02]  /*12f0*/  IMAD.MOV R0, RZ, RZ, -R0 ;  /* 0x000000ffff007224 */ /* 0x000fe400078e0a00 */
[----:B------:R-:W-:-:S04]  /*1300*/  IMAD.HI.U32 R7, R7, R8, RZ ;  /* 0x0000000807077227 */ /* 0x000fc800078e00ff */
[----:B------:R-:W-:-:S05]  /*1310*/  IMAD R0, R7, R0, R8 ;  /* 0x0000000007007224 */ /* 0x000fca00078e0208 */
[----:B------:R-:W-:Y:S02]  /*1320*/  ISETP.GT.U32.AND P1, PT, R9, R0, PT ;  /* 0x000000000900720c */ /* 0x000fe40003f24070 */
[----:B------:R-:W-:Y:S01]  /*1330*/  LOP3.LUT R8, R199, R6, RZ, 0x3c, !PT ;  /* 0x00000006c7087212 */ /* 0x000fe200078e3cff */
[----:B------:R-:W-:-:S10]  /*1340*/  IMAD.MOV R15, RZ, RZ, -R15 ;  /* 0x000000ffff0f7224 */ /* 0x000fd400078e0a0f */
[----:B------:R-:W-:-:S04]  /*1350*/  @!P1 IADD3 R0, R0, -R9, RZ ;  /* 0x8000000900009210 */ /* 0x000fc80007ffe0ff */
[----:B------:R-:W-:Y:S02]  /*1360*/  ISETP.GE.U32.AND P2, PT, R0, R9, PT ;  /* 0x000000090000720c */ /* 0x000fe40003f46070 */
[----:B------:R-:W-:Y:S02]  /*1370*/  ISETP.GE.AND P0, PT, R8, RZ, PT ;  /* 0x000000ff0800720c */ /* 0x000fe40003f06270 */
[----:B------:R-:W-:Y:S02]  /*1380*/  @!P1 IADD3 R7, R7, 0x1, RZ ;  /* 0x0000000107079810 */ /* 0x000fe40007ffe0ff */
[----:B------:R-:W-:Y:S01]  /*1390*/  ISETP.NE.AND P1, PT, R6, RZ, PT ;  /* 0x000000ff0600720c */ /* 0x000fe20003f25270 */
[----:B------:R-:W-:-:S04]  /*13a0*/  IMAD R2, R2, R15, R5 ;  /* 0x0000000f02027224 */ /* 0x000fc800078e0205 */
[----:B------:R-:W-:Y:S01]  /*13b0*/  IMAD R8, R61, R2, RZ ;  /* 0x000000023d087224 */ /* 0x000fe200078e02ff */
[----:B------:R-:W-:Y:S02]  /*13c0*/  SHF.R.S32.HI R15, RZ, 0x1f, R2 ;  /* 0x0000001fff0f7819 */ /* 0x000fe40000011402 */
[----:B------:R-:W-:-:S03]  /*13d0*/  @P2 IADD3 R7, R7, 0x1, RZ ;  /* 0x0000000107072810 */ /* 0x000fc60007ffe0ff */
[----:B------:R-:W-:Y:S02]  /*13e0*/  IMAD R8, R60, R15, R8 ;  /* 0x0000000f3c087224 */ /* 0x000fe400078e0208 */
[----:B------:R-:W-:Y:S01]  /*13f0*/  @!P0 IMAD.MOV R7, RZ, RZ, -R7 ;  /* 0x000000ffff078224 */ /* 0x000fe200078e0a07 */
[----:B------:R-:W-:-:S04]  /*1400*/  @!P1 LOP3.LUT R7, RZ, R6, RZ, 0x33, !PT ;  /* 0x00000006ff079212 */ /* 0x000fc800078e33ff */
[----:B------:R-:W-:Y:S02]  /*1410*/  SHF.R.S32.HI R6, RZ, 0x1f, R7 ;  /* 0x0000001fff067819 */ /* 0x000fe40000011407 */
[----:B---3--:R-:W-:Y:S01]  /*1420*/  SHF.R.S32.HI R0, RZ, 0x1f, R4 ;  /* 0x0000001fff007819 */ /* 0x008fe20000011404 */
[----:B------:R-:W-:-:S04]  /*1430*/  IMAD R9, R19, R4, RZ ;  /* 0x0000000413097224 */ /* 0x000fc800078e02ff */
[C---:B------:R-:W-:Y:S02]  /*1440*/  IMAD R9, R18.reuse, R0, R9 ;  /* 0x0000000012097224 */ /* 0x040fe400078e0209 */
[----:B------:R-:W-:-:S05]  /*1450*/  IMAD.WIDE.U32 R18, R18, R4, RZ ;  /* 0x0000000412127225 */ /* 0x000fca00078e00ff */
        /* <DEDUP_REMOVED lines=8> */
[----:B------:R-:W-:-:S03]  /*14e0*/  IMAD.WIDE.U32 R16, R7, R16, R18 ;  /* 0x0000001007107225 */ /* 0x000fc600078e0012 */
[----:B------:R-:W-:Y:S01]  /*14f0*/  IADD3 R27, R21, R9, RZ ;  /* 0x00000009151b7210 */ /* 0x000fe20007ffe0ff */
[----:B------:R-:W-:Y:S01]  /*1500*/  IMAD.MOV.U32 R4, RZ, RZ, R20 ;  /* 0x000000ffff047224 */ /* 0x000fe200078e0014 */
[----:B------:R-:W-:Y:S01]  /*1510*/  MOV R0, R16 ;  /* 0x0000001000007202 */ /* 0x000fe20000000f00 */
[----:B------:R-:W-:Y:S01]  /*1520*/  IMAD.IADD R13, R17, 0x1, R13 ;  /* 0x00000001110d7824 */ /* 0x000fe200078e020d */
[----:B------:R-:W-:Y:S05]  /*1530*/  BRA `(.L_x_1366) ;  /* 0x0000051000007947 */ /* 0x000fea0003800000 */
.L_x_1365:
        /* <DEDUP_REMOVED lines=8> */
[----:B------:R-:W-:-:S02]  /*15c0*/  IMAD.MOV.U32 R24, RZ, RZ, RZ ;  /* 0x000000ffff187224 */ /* 0x000fc400078e00ff */
[----:B------:R-:W-:Y:S01]  /*15d0*/  @P4 IMAD.IADD R8, R14, 0x1, R17 ;  /* 0x000000010e084824 */ /* 0x000fe200078e0211 */
        /* <DEDUP_REMOVED lines=21> */
[----:B---3--:R-:W-:-:S03]  /*1730*/  @!P4 IMAD R5, R23, R13, RZ ;  /* 0x0000000d1705c224 */ /* 0x008fc600078e02ff */
[----:B------:R-:W-:Y:S01]  /*1740*/  ISETP.GE.U32.AND P2, PT, R0, R7, PT ;  /* 0x000000070000720c */ /* 0x000fe20003f46070 */
[----:B------:R-:W-:Y:S01]  /*1750*/  @!P4 IMAD R5, R22, R6, R5 ;  /* 0x000000061605c224 */ /* 0x000fe200078e0205 */
[----:B------:R-:W-:Y:S01]  /*1760*/  LOP3.LUT R0, R199, R4, RZ, 0x3c, !PT ;  /* 0x00000004c7007212 */ /* 0x000fe200078e3cff */
[-C--:B------:R-:W-:Y:S02]  /*1770*/  @P4 IMAD R9, R61, R8.reuse, RZ ;  /* 0x000000083d094224 */ /* 0x080fe400078e02ff */
[----:B------:R-:W-:Y:S01]  /*1780*/  @P4 IMAD.WIDE.U32 R26, R60, R8, RZ ;  /* 0x000000083c1a4225 */ /* 0x000fe200078e00ff */
[----:B------:R-:W-:-:S03]  /*1790*/  ISETP.GE.AND P1, PT, R0, RZ, PT ;  /* 0x000000ff0000720c */ /* 0x000fc60003f26270 */
[----:B------:R-:W-:Y:S01]  /*17a0*/  @!P4 IMAD.WIDE.U32 R22, R22, R13, R24 ;  /* 0x0000000d1616c225 */ /* 0x000fe200078e0018 */
[----:B------:R-:W-:Y:S02]  /*17b0*/  @!P0 IADD3 R2, R2, 0x1, RZ ;  /* 0x0000000102028810 */ /* 0x000fe40007ffe0ff */
[----:B------:R-:W-:Y:S01]  /*17c0*/  ISETP.NE.AND P0, PT, R4, RZ, PT ;  /* 0x000000ff0400720c */ /* 0x000fe20003f05270 */
[----:B------:R-:W-:Y:S01]  /*17d0*/  @P4 IMAD.IADD R9, R27, 0x1, R9 ;  /* 0x000000011b094824 */ /* 0x000fe200078e0209 */
[----:B------:R-:W-:Y:S01]  /*17e0*/  @P4 MOV R12, R26 ;  /* 0x0000001a000c4202 */ /* 0x000fe20000000f00 */
[----:B------:R-:W-:Y:S01]  /*17f0*/  @!P4 IMAD R6, R63, R14, RZ ;  /* 0x0000000e3f06c224 */ /* 0x000fe200078e02ff */
[----:B------:R-:W-:Y:S02]  /*1800*/  @!P4 IADD3 R9, R23, R5, RZ ;  /* 0x000000051709c210 */ /* 0x000fe40007ffe0ff */
[----:B------:R-:W-:Y:S02]  /*1810*/  @!P4 SHF.R.S32.HI R7, RZ, 0x1f, R14 ;  /* 0x0000001fff07c819 */ /* 0x000fe4000001140e */
[----:B------:R-:W-:-:S02]  /*1820*/  LEA R5, R53, 0xffffff80, 0x7 ;  /* 0xffffff8035057811 */ /* 0x000fc400078e38ff */
[----:B------:R-:W-:Y:S02]  /*1830*/  @!P4 MOV R12, R22 ;  /* 0x00000016000cc202 */ /* 0x000fe40000000f00 */
[----:B------:R-:W-:Y:S01]  /*1840*/  @P2 IADD3 R2, R2, 0x1, RZ ;  /* 0x0000000102022810 */ /* 0x000fe20007ffe0ff */
[----:B------:R-:W-:Y:S01]  /*1850*/  @!P4 IMAD R6, R7, R62, R6 ;  /* 0x0000003e0706c224 */ /* 0x000fe200078e0206 */
[----:B------:R-:W-:Y:S01]  /*1860*/  SHF.R.S32.HI R15, RZ, 0x1f, R5 ;  /* 0x0000001fff0f7819 */ /* 0x000fe20000011405 */
[----:B------:R-:W-:Y:S01]  /*1870*/  IMAD R8, R61, R5, RZ ;  /* 0x000000053d087224 */ /* 0x000fe200078e02ff */
[----:B------:R-:W-:Y:S01]  /*1880*/  MOV R25, R9 ;  /* 0x0000000900197202 */ /* 0x000fe20000000f00 */
[----:B------:R-:W-:Y:S01]  /*1890*/  IMAD.MOV.U32 R24, RZ, RZ, R12 ;  /* 0x000000ffff187224 */ /* 0x000fe200078e000c */
[----:B------:R-:W-:Y:S01]  /*18a0*/  MOV R7, R2 ;  /* 0x0000000200077202 */ /* 0x000fe20000000f00 */
[----:B------:R-:W-:Y:S01]  /*18b0*/  @!P4 IMAD.WIDE.U32 R22, R62, R14, RZ ;  /* 0x0000000e3e16c225 */ /* 0x000fe200078e00ff */
[----:B------:R-:W-:-:S02]  /*18c0*/  @P4 IADD3 R14, R14, R17, RZ ;  /* 0x000000110e0e4210 */ /* 0x000fc40007ffe0ff */
[----:B------:R-:W-:Y:S01]  /*18d0*/  @!P4 SHF.R.S32.HI R17, RZ, 0x1f, R13 ;  /* 0x0000001fff11c819 */ /* 0x000fe2000001140d */
[----:B------:R-:W-:Y:S01]  /*18e0*/  IMAD R8, R15, R60, R8 ;  /* 0x0000003c0f087224 */ /* 0x000fe200078e0208 */
[----:B------:R-:W-:Y:S01]  /*18f0*/  @!P1 IADD3 R7, -R7, RZ, RZ ;  /* 0x000000ff07079210 */ /* 0x000fe20007ffe1ff */
[----:B------:R-:W-:Y:S01]  /*1900*/  IMAD.WIDE.U32 R24, R60, R5, R24 ;  /* 0x000000053c187225 */ /* 0x000fe200078e0018 */
[----:B------:R-:W-:-:S03]  /*1910*/  @!P0 LOP3.LUT R7, RZ, R4, RZ, 0x33, !PT ;  /* 0x00000004ff078212 */ /* 0x000fc600078e33ff */
[----:B------:R-:W-:Y:S02]  /*1920*/  @!P4 IMAD R0, R21, R13, RZ ;  /* 0x0000000d1500c224 */ /* 0x000fe400078e02ff */
[----:B------:R-:W-:Y:S01]  /*1930*/  @!P4 IMAD.IADD R23, R23, 0x1, R6 ;  /* 0x000000011717c824 */ /* 0x000fe200078e0206 */
[----:B------:R-:W-:Y:S01]  /*1940*/  IADD3 R9, R25, R8, RZ ;  /* 0x0000000819097210 */ /* 0x000fe20007ffe0ff */
[C---:B------:R-:W-:Y:S01]  /*1950*/  @!P4 IMAD R0, R20.reuse, R17, R0 ;  /* 0x000000111400c224 */ /* 0x040fe200078e0200 */
[----:B------:R-:W-:Y:S01]  /*1960*/  SHF.R.S32.HI R6, RZ, 0x1f, R7 ;  /* 0x0000001fff067819 */ /* 0x000fe20000011407 */
[----:B------:R-:W-:-:S04]  /*1970*/  @!P4 IMAD.WIDE.U32 R20, R20, R13, R22 ;  /* 0x0000000d1414c225 */ /* 0x000fc800078e0016 */
[----:B------:R-:W-:Y:S02]  /*1980*/  IMAD.MOV.U32 R8, RZ, RZ, R24 ;  /* 0x000000ffff087224 */ /* 0x000fe400078e0018 */
[----:B------:R-:W-:Y:S02]  /*1990*/  IMAD R13, R19, R7, RZ ;  /* 0x00000007130d7224 */ /* 0x000fe400078e02ff */
[-C--:B------:R-:W-:Y:S02]  /*19a0*/  @P4 IMAD R27, R63, R14.reuse, RZ ;  /* 0x0000000e3f1b4224 */ /* 0x080fe400078e02ff */
[----:B------:R-:W-:-:S04]  /*19b0*/  @P4 IMAD.WIDE.U32 R24, R62, R14, RZ ;  /* 0x0000000e3e184225 */ /* 0x000fc800078e00ff */
[----:B------:R-:W-:Y:S01]  /*19c0*/  IMAD.WIDE.U32 R8, R18, R7, R8 ;  /* 0x0000000712087225 */ /* 0x000fe200078e0008 */
[----:B------:R-:W-:-:S03]  /*19d0*/  @P4 IADD3 R27, R25, R27, RZ ;  /* 0x0000001b191b4210 */ /* 0x000fc60007ffe0ff */
[----:B------:R-:W-:Y:S01]  /*19e0*/  IMAD R13, R18, R6, R13 ;  /* 0x00000006120d7224 */ /* 0x000fe200078e020d */
[----:B------:R-:W-:Y:S01]  /*19f0*/  @!P4 IADD3 R27, R21, R0, RZ ;  /* 0x00000000151bc210 */ /* 0x000fe20007ffe0ff */
[----:B------:R-:W-:Y:S01]  /*1a00*/  @P4 IMAD.MOV.U32 R4, RZ, RZ, R24 ;  /* 0x000000ffff044224 */ /* 0x000fe200078e0018 */
[----:B------:R-:W-:Y:S01]  /*1a10*/  @!P4 MOV R4, R20 ;  /* 0x000000140004c202 */ /* 0x000fe20000000f00 */
[----:B------:R-:W-:Y:S01]  /*1a20*/  IMAD.MOV.U32 R0, RZ, RZ, R8 ;  /* 0x000000ffff007224 */ /* 0x000fe200078e0008 */
[----:B------:R-:W-:Y:S02]  /*1a30*/  IADD3 R13, R9, R13, RZ ;  /* 0x0000000d090d7210 */ /* 0x000fe40007ffe0ff */
[----:B------:R-:W-:Y:S02]  /*1a40*/  MOV R2, R5 ;  /* 0x0000000500027202 */ /* 0x000fe40000000f00 */
.L_x_1366:
[----:B-1----:R-:W-:Y:S05]  /*1a50*/  BSYNC B0 ;  /* 0x0000000000007941 */ /* 0x002fea0003800000 */
.L_x_1364:
[----:B------:R-:W-:Y:S01]  /*1a60*/  ISETP.NE.AND P2, PT, R3, -0x1, PT ;  /* 0xffffffff0300780c */ /* 0x000fe20003f45270 */
[----:B------:R-:W2:Y:S04]  /*1a70*/  LD.E.64 R20, [R116.64+0x30] ;  /* 0x0000300474147980 */ /* 0x000ea8000c101b00 */
[----:B------:R-:W3:Y:S04]  /*1a80*/  LD.E.64 R24, [R116.64+0x48] ;  /* 0x0000480474187980 */ /* 0x000ee8000c101b00 */
[----:B------:R-:W4:Y:S04]  /*1a90*/  LD.E R83, [R116.64+0xc0] ;  /* 0x0000c00474537980 */ /* 0x000f28000c101900 */
[----:B------:R-:W3:Y:S04]  /*1aa0*/  @!P2 LD.E.64 R22, [R116.64+0x18] ;  /* 0x000018047416a980 */ /* 0x000ee8000c101b00 */
[----:B------:R-:W4:Y:S04]  /*1ab0*/  LD.E.64 R16, [R116.64+0x10] ;  /* 0x0000100474107980 */ /* 0x000f28000c101b00 */
[----:B------:R-:W4:Y:S04]  /*1ac0*/  LD.E.64 R172, [R116.64+0x8] ;  /* 0x0000080474ac7980 */ /* 0x000f28000c101b00 */
[----:B------:R1:W5:Y:S04]  /*1ad0*/  @P5 LD.E R18, [R30.64] ;  /* 0x000000041e125980 */ /* 0x000368000c101900 */
[----:B------:R1:W5:Y:S01]  /*1ae0*/  LD.E.64 R176, [R116.64] ;  /* 0x0000000474b07980 */ /* 0x000362000c101b00 */
[----:B------:R-:W-:-:S04]  /*1af0*/  SHF.R.S32.HI R9, RZ, 0x1f, R74 ;  /* 0x0000001fff097819 */ /* 0x000fc8000001144a */
[CC--:B------:R-:W-:Y:S02]  /*1b00*/  LEA.HI R12, R9.reuse, R74.reuse, RZ, 0x3 ;  /* 0x0000004a090c7211 */ /* 0x0c0fe400078f18ff */
[----:B------:R-:W-:Y:S02]  /*1b10*/  LEA.HI R163, R9, R74, RZ, 0x2 ;  /* 0x0000004a09a37211 */ /* 0x000fe400078f10ff */
[----:B------:R-:W-:Y:S02]  /*1b20*/  SHF.R.S32.HI R19, RZ, 0x3, R12 ;  /* 0x00000003ff137819 */ /* 0x000fe4000001140c */
[----:B------:R-:W-:Y:S02]  /*1b30*/  LOP3.LUT R29, R163, 0xfffffffc, RZ, 0xc0, !PT ;  /* 0xfffffffca31d7812 */ /* 0x000fe400078ec0ff */
[----:B------:R-:W-:Y:S01]  /*1b40*/  LEA.HI R8, R12, R19, RZ, 0x1 ;  /* 0x000000130c087211 */ /* 0x000fe200078f08ff */
[----:B-----5:R-:W-:Y:S02]  /*1b50*/  IMAD R26, R15, R62, RZ ;  /* 0x0000003e0f1a7224 */ /* 0x020fe400078e02ff */
[----:B------:R-:W-:Y:S01]  /*1b60*/  IMAD.IADD R82, R74, 0x1, -R29 ;  /* 0x000000014a527824 */ /* 0x000fe200078e0a1d */
[----:B------:R-:W-:-:S02]  /*1b70*/  LOP3.LUT R8, R8, 0xfffffffe, RZ, 0xc0, !PT ;  /* 0xfffffffe08087812 */ /* 0x000fc400078ec0ff */
[----:B------:R-:W-:Y:S01]  /*1b80*/  LOP3.LUT R15, R12, 0xfffffff8, RZ, 0xc0, !PT ;  /* 0xfffffff80c0f7812 */ /* 0x000fe200078ec0ff */
[----:B------:R-:W-:Y:S02]  /*1b90*/  IMAD.SHL.U32 R14, R82, 0x8, RZ ;  /* 0x00000008520e7824 */ /* 0x000fe400078e00ff */
[C---:B------:R-:W-:Y:S02]  /*1ba0*/  IMAD.IADD R69, R19.reuse, 0x1, -R8 ;  /* 0x0000000113457824 */ /* 0x040fe400078e0a08 */
[----:B------:R-:W-:Y:S01]  /*1bb0*/  IMAD.SHL.U32 R19, R19, 0x40, RZ ;  /* 0x0000004013137824 */ /* 0x000fe200078e00ff */
[----:B------:R-:W-:Y:S01]  /*1bc0*/  IADD3 R28, P0, R14, R4, RZ ;  /* 0x000000040e1c7210 */ /* 0x000fe20007f1e0ff */
[----:B------:R-:W-:Y:S01]  /*1bd0*/  IMAD.IADD R68, R74, 0x1, -R15 ;  /* 0x000000014a447824 */ /* 0x000fe200078e0a0f */
[----:B------:R-:W-:Y:S02]  /*1be0*/  SHF.R.S32.HI R15, RZ, 0x1f, R14 ;  /* 0x0000001fff0f7819 */ /* 0x000fe4000001140e */
[----:B------:R-:W-:-:S02]  /*1bf0*/  SHF.R.S32.HI R170, RZ, 0x2, R163 ;  /* 0x00000002ffaa7819 */ /* 0x000fc400000114a3 */
[----:B------:R-:W-:Y:S01]  /*1c00*/  LOP3.LUT R19, R19, 0xc0, RZ, 0xc0, !PT ;  /* 0x000000c013137812 */ /* 0x000fe200078ec0ff */
[----:B------:R-:W-:Y:S01]  /*1c10*/  IMAD.X R29, R15, 0x1, R27, P0 ;  /* 0x000000010f1d7824 */ /* 0x000fe200000e061b */
[----:B------:R-:W-:Y:S01]  /*1c20*/  LEA.HI R163, R163, R170, RZ, 0x1 ;  /* 0x000000aaa3a37211 */ /* 0x000fe200078f08ff */
[C---:B------:R-:W-:Y:S01]  /*1c30*/  IMAD R26, R2.reuse, R63, R26 ;  /* 0x0000003f021a7224 */ /* 0x040fe200078e021a */
[----:B------:R-:W-:Y:S01]  /*1c40*/  LOP3.LUT R27, R19, 0x18, R14, 0xf8, !PT ;  /* 0x00000018131b7812 */ /* 0x000fe200078ef80e */
[----:B------:R-:W-:Y:S01]  /*1c50*/  IMAD.WIDE.U32 R28, R2, R62, R28 ;  /* 0x0000003e021c7225 */ /* 0x000fe200078e001c */
[----:B------:R-:W-:Y:S02]  /*1c60*/  SHF.R.U32.HI R4, RZ, 0x3, R19 ;  /* 0x00000003ff047819 */ /* 0x000fe40000011613 */
[CC--:B------:R-:W-:Y:S02]  /*1c70*/  LEA.HI R70, R9.reuse, R74.reuse, RZ, 0x4 ;  /* 0x0000004a09467211 */ /* 0x0c0fe400078f20ff */
[----:B------:R-:W-:-:S02]  /*1c80*/  LEA.HI R75, R9, R74, RZ, 0x5 ;  /* 0x0000004a094b7211 */ /* 0x000fc400078f28ff */
[----:B------:R-:W-:Y:S02]  /*1c90*/  LOP3.LUT R163, R163, 0x7fffffe, RZ, 0xc0, !PT ;  /* 0x07fffffea3a37812 */ /* 0x000fe400078ec0ff */
[----:B------:R-:W-:Y:S01]  /*1ca0*/  LOP3.LUT R2, R27, R4, RZ, 0x3c, !PT ;  /* 0x000000041b027212 */ /* 0x000fe200078e3cff */
[----:B------:R-:W-:Y:S01]  /*1cb0*/  IMAD.IADD R27, R29, 0x1, R26 ;  /* 0x000000011d1b7824 */ /* 0x000fe200078e021a */
[----:B------:R-:W-:Y:S01]  /*1cc0*/  LOP3.LUT R73, R70, 0xfffffff0, RZ, 0xc0, !PT ;  /* 0xfffffff046497812 */ /* 0x000fe200078ec0ff */
[----:B------:R-:W-:Y:S01]  /*1cd0*/  IMAD.MOV.U32 R26, RZ, RZ, R28 ;  /* 0x000000ffff1a7224 */ /* 0x000fe200078e001c */
[----:B------:R-:W-:Y:S01]  /*1ce0*/  SHF.R.S32.HI R78, RZ, 0x1f, R201 ;  /* 0x0000001fff4e7819 */ /* 0x000fe200000114c9 */
[----:B------:R-:W-:Y:S01]  /*1cf0*/  IMAD R11, R11, R7, RZ ;  /* 0x000000070b0b7224 */ /* 0x000fe200078e02ff */
[----:B------:R-:W-:Y:S01]  /*1d00*/  SHF.R.S32.HI R64, RZ, 0x5, R75 ;  /* 0x00000005ff407819 */ /* 0x000fe2000001144b */
[----:B------:R-:W-:Y:S02]  /*1d10*/  IMAD.IADD R163, R170, 0x1, -R163 ;  /* 0x00000001aaa37824 */ /* 0x000fe400078e0aa3 */
[----:B------:R-:W-:-:S02]  /*1d20*/  IMAD.IADD R73, R74, 0x1, -R73 ;  /* 0x000000014a497824 */ /* 0x000fc400078e0a49 */
[----:B------:R-:W-:-:S03]  /*1d30*/  IMAD R163, R64, 0x8, R163 ;  /* 0x0000000840a37824 */ /* 0x000fc600078e02a3 */
[----:B------:R-:W-:Y:S01]  /*1d40*/  LEA.HI R72, R73, R73, RZ, 0x1 ;  /* 0x0000004949487211 */ /* 0x000fe200078f08ff */
[----:B------:R-:W-:-:S03]  /*1d50*/  IMAD.U32 R163, R163, 0x20, R2 ;  /* 0x00000020a3a37824 */ /* 0x000fc600078e0002 */
[--C-:B------:R-:W-:Y:S02]  /*1d60*/  SHF.R.S32.HI R2, RZ, 0x1, R72.reuse ;  /* 0x00000001ff027819 */ /* 0x100fe40000011448 */
[----:B------:R-:W-:-:S04]  /*1d70*/  SHF.R.S32.HI R71, RZ, 0x1f, R72 ;  /* 0x0000001fff477819 */ /* 0x000fc80000011448 */
[----:B------:R-:W-:-:S04]  /*1d80*/  LEA.HI R71, R71, R2, RZ, 0x2 ;  /* 0x0000000247477211 */ /* 0x000fc800078f10ff */
[----:B------:R-:W-:Y:S02]  /*1d90*/  LOP3.LUT R71, R71, 0xfffffffc, RZ, 0xc0, !PT ;  /* 0xfffffffc47477812 */ /* 0x000fe400078ec0ff */
[----:B------:R-:W-:-:S03]  /*1da0*/  SHF.R.S32.HI R171, RZ, 0x1f, R170 ;  /* 0x0000001fffab7819 */ /* 0x000fc600000114aa */
[----:B------:R-:W-:Y:S02]  /*1db0*/  IMAD.IADD R71, R2, 0x1, -R71 ;  /* 0x0000000102477824 */ /* 0x000fe400078e0a47 */
[----:B------:R-:W-:-:S04]  /*1dc0*/  IMAD R149, R63, R170, RZ ;  /* 0x000000aa3f957224 */ /* 0x000fc800078e02ff */
[----:B------:R-:W-:Y:S02]  /*1dd0*/  IMAD R149, R171, R62, R149 ;  /* 0x0000003eab957224 */ /* 0x000fe400078e0295 */
[----:B------:R-:W-:Y:S01]  /*1de0*/  IMAD R169, R61, R170, RZ ;  /* 0x000000aa3da97224 */ /* 0x000fe200078e02ff */
[----:B------:R-:W-:-:S03]  /*1df0*/  LEA.HI R66, R68, R68, RZ, 0x1 ;  /* 0x0000004444427211 */ /* 0x000fc600078f08ff */
[----:B------:R-:W-:Y:S01]  /*1e00*/  IMAD R169, R171, R60, R169 ;  /* 0x0000003caba97224 */ /* 0x000fe200078e02a9 */
[----:B------:R-:W-:Y:S01]  /*1e10*/  LOP3.LUT R19, R66, 0xfffffffe, RZ, 0xc0, !PT ;  /* 0xfffffffe42137812 */ /* 0x000fe200078ec0ff */
[----:B------:R-:W-:Y:S01]  /*1e20*/  IMAD.MOV.U32 R52, RZ, RZ, 0x10 ;  /* 0x00000010ff347424 */ /* 0x000fe200078e00ff */
[----:B------:R-:W-:Y:S01]  /*1e30*/  LOP3.LUT R75, R75, 0xffffffe0, RZ, 0xc0, !PT ;  /* 0xffffffe04b4b7812 */ /* 0x000fe200078ec0ff */
[C---:B------:R-:W-:Y:S01]  /*1e40*/  IMAD.SHL.U32 R192, R60.reuse, 0x20, RZ ;  /* 0x000000203cc07824 */ /* 0x040fe200078e00ff */
[----:B------:R-:W-:Y:S01]  /*1e50*/  SHF.L.U64.HI R193, R60, 0x5, R61 ;  /* 0x000000053cc17819 */ /* 0x000fe2000001023d */
[----:B------:R-:W-:Y:S01]  /*1e60*/  IMAD.IADD R68, R68, 0x1, -R19 ;  /* 0x0000000144447824 */ /* 0x000fe200078e0a13 */
[C---:B------:R-:W-:Y:S01]  /*1e70*/  SHF.L.U64.HI R191, R62.reuse, 0x5, R63 ;  /* 0x000000053ebf7819 */ /* 0x040fe2000001023f */
[----:B------:R-:W-:Y:S01]  /*1e80*/  IMAD.SHL.U32 R190, R62, 0x20, RZ ;  /* 0x000000203ebe7824 */ /* 0x000fe200078e00ff */
[----:B------:R-:W-:Y:S01]  /*1e90*/  SHF.R.S32.HI R70, RZ, 0x4, R70 ;  /* 0x00000004ff467819 */ /* 0x000fe20000011446 */
[----:B------:R-:W-:Y:S01]  /*1ea0*/  IMAD.IADD R75, R74, 0x1, -R75 ;  /* 0x000000014a4b7824 */ /* 0x000fe200078e0a4b */
[----:B------:R-:W-:Y:S01]  /*1eb0*/  SHF.R.S32.HI R66, RZ, 0x1, R66 ;  /* 0x00000001ff427819 */ /* 0x000fe20000011442 */
[----:B------:R-:W-:-:S02]  /*1ec0*/  IMAD.SHL.U32 R82, R82, 0x4, RZ ;  /* 0x0000000452527824 */ /* 0x000fc400078e00ff */
[-C--:B--2---:R-:W-:Y:S02]  /*1ed0*/  @P2 IMAD R9, R21, R3.reuse, RZ ;  /* 0x0000000315092224 */ /* 0x084fe400078e02ff */
[----:B-1----:R-:W-:-:S04]  /*1ee0*/  @P2 IMAD.WIDE.U32 R30, R20, R3, RZ ;  /* 0x00000003141e2225 */ /* 0x002fc800078e00ff */
[----:B------:R-:W-:Y:S02]  /*1ef0*/  @P2 IMAD.MOV.U32 R4, RZ, RZ, R30 ;  /* 0x000000ffff042224 */ /* 0x000fe400078e001e */
[-C--:B---3--:R-:W-:Y:S02]  /*1f00*/  @!P2 IMAD R3, R23, R201.reuse, RZ ;  /* 0x000000c91703a224 */ /* 0x088fe400078e02ff */
[----:B------:R-:W-:-:S04]  /*1f10*/  @!P2 IMAD.WIDE.U32 R28, R22, R201, RZ ;  /* 0x000000c9161ca225 */ /* 0x000fc800078e00ff */
[----:B------:R-:W-:Y:S02]  /*1f20*/  @!P2 IMAD R3, R22, R78, R3 ;  /* 0x0000004e1603a224 */ /* 0x000fe400078e0203 */
[----:B------:R-:W-:Y:S02]  /*1f30*/  @!P2 IMAD.MOV.U32 R4, RZ, RZ, R28 ;  /* 0x000000ffff04a224 */ /* 0x000fe400078e001c */
[-C--:B------:R-:W-:Y:S02]  /*1f40*/  IMAD R22, R6, R10.reuse, R11 ;  /* 0x0000000a06167224 */ /* 0x080fe400078e020b */
[----:B------:R-:W-:Y:S01]  /*1f50*/  IMAD.WIDE.U32 R10, R7, R10, R26 ;  /* 0x0000000a070a7225 */ /* 0x000fe200078e001a */
[----:B------:R-:W-:-:S03]  /*1f60*/  IADD3 R8, P0, R14, R4, RZ ;  /* 0x000000040e087210 */ /* 0x000fc60007f1e0ff */
[----:B------:R-:W-:Y:S02]  /*1f70*/  @P2 IMAD.IADD R9, R31, 0x1, R9 ;  /* 0x000000011f092824 */ /* 0x000fe400078e0209 */
[----:B------:R-:W-:Y:S02]  /*1f80*/  @!P2 IMAD.IADD R9, R29, 0x1, R3 ;  /* 0x000000011d09a824 */ /* 0x000fe400078e0203 */
[----:B------:R-:W-:Y:S01]  /*1f90*/  IMAD.IADD R23, R11, 0x1, R22 ;  /* 0x000000010b177824 */ /* 0x000fe200078e0216 */
[----:B------:R-:W-:Y:S01]  /*1fa0*/  IADD3 R11, R14, 0x20, RZ ;  /* 0x000000200e0b7810 */ /* 0x000fe20007ffe0ff */
[----:B------:R-:W-:Y:S01]  /*1fb0*/  IMAD R174, R25, R199, RZ ;  /* 0x000000c719ae7224 */ /* 0x000fe200078e02ff */
[----:B------:R-:W-:Y:S01]  /*1fc0*/  SHF.R.S32.HI R3, RZ, 0x1f, R199 ;  /* 0x0000001fff037819 */ /* 0x000fe200000114c7 */
[----:B------:R-:W-:Y:S01]  /*1fd0*/  IMAD.X R9, R15, 0x1, R9, P0 ;  /* 0x000000010f097824 */ /* 0x000fe200000e0609 */
[----:B----4-:R-:W-:-:S03]  /*1fe0*/  ISETP.GE.AND P0, PT, R11, R83, PT ;  /* 0x000000530b00720c */ /* 0x010fc60003f06270 */
[----:B------:R-:W-:Y:S02]  /*1ff0*/  IMAD R174, R24, R3, R174 ;  /* 0x0000000318ae7224 */ /* 0x000fe400078e02ae */
[----:B------:R-:W-:Y:S01]  /*2000*/  IMAD.WIDE.U32 R24, R199, R24, R8 ;  /* 0x00000018c7187225 */ /* 0x000fe200078e0008 */
[----:B------:R-:W-:Y:S02]  /*2010*/  SEL R9, RZ, 0xffffffff, P0 ;  /* 0xffffffffff097807 */ /* 0x000fe40000000000 */
[----:B------:R-:W-:-:S03]  /*2020*/  ISETP.GE.AND P1, PT, R14, R83, PT ;  /* 0x000000530e00720c */ /* 0x000fc60003f26270 */
[----:B------:R-:W-:Y:S01]  /*2030*/  IMAD.SHL.U32 R9, R9, 0x2, RZ ;  /* 0x0000000209097824 */ /* 0x000fe200078e00ff */
[----:B------:R-:W-:Y:S01]  /*2040*/  SEL R2, RZ, 0x1, P1 ;  /* 0x00000001ff027807 */ /* 0x000fe20000800000 */
[----:B------:R-:W-:Y:S01]  /*2050*/  IMAD.MOV.U32 R22, RZ, RZ, R10 ;  /* 0x000000ffff167224 */ /* 0x000fe200078e000a */
[----:B------:R-:W-:Y:S02]  /*2060*/  IADD3 R10, R14, 0x40, RZ ;  /* 0x000000400e0a7810 */ /* 0x000fe40007ffe0ff */
[----:B------:R-:W-:Y:S01]  /*2070*/  LOP3.LUT R9, R9, 0x2, R2, 0xe2, !PT ;  /* 0x0000000209097812 */ /* 0x000fe200078ee202 */
[----:B------:R-:W-:Y:S01]  /*2080*/  IMAD.WIDE R2, R197, 0x40, R170 ;  /* 0x00000040c5027825 */ /* 0x000fe200078e02aa */
[----:B------:R-:W-:-:S03]  /*2090*/  ISETP.GE.AND P1, PT, R10, R83, PT ;  /* 0x000000530a00720c */ /* 0x000fc60003f26270 */
[----:B------:R-:W-:Y:S02]  /*20a0*/  IMAD.IADD R175, R25, 0x1, R174 ;  /* 0x0000000119af7824 */ /* 0x000fe400078e02ae */
[----:B------:R-:W-:Y:S02]  /*20b0*/  IMAD.MOV.U32 R174, RZ, RZ, R24 ;  /* 0x000000ffffae7224 */ /* 0x000fe400078e0018 */
[-C--:B------:R-:W-:Y:S01]  /*20c0*/  IMAD R3, R3, R20.reuse, RZ ;  /* 0x0000001403037224 */ /* 0x080fe200078e02ff */
[----:B------:R-:W-:Y:S01]  /*20d0*/  SEL R76, RZ, 0x4, P1 ;  /* 0x00000004ff4c7807 */ /* 0x000fe20000800000 */
[----:B------:R-:W-:-:S04]  /*20e0*/  IMAD.WIDE.U32 R174, R2, R20, R174 ;  /* 0x0000001402ae7225 */ /* 0x000fc800078e00ae */
[----:B------:R-:W-:Y:S01]  /*20f0*/  IMAD R3, R2, R21, R3 ;  /* 0x0000001502037224 */ /* 0x000fe200078e0203 */
[----:B------:R-:W-:Y:S01]  /*2100*/  SHF.R.S32.HI R2, RZ, 0x1f, R81 ;  /* 0x0000001fff027819 */ /* 0x000fe20000011451 */
[----:B------:R-:W-:Y:S01]  /*2110*/  IMAD.WIDE.U32 R22, R170, R62, R22 ;  /* 0x0000003eaa167225 */ /* 0x000fe200078e0016 */
[----:B------:R-:W-:Y:S02]  /*2120*/  LOP3.LUT R76, R9, R76, RZ, 0xfc, !PT ;  /* 0x0000004c094c7212 */ /* 0x000fe400078efcff */
[----:B------:R-:W-:Y:S01]  /*2130*/  LEA.HI R9, R2, R81, RZ, 0x7 ;  /* 0x0000005102097211 */ /* 0x000fe200078f38ff */
[----:B------:R-:W-:Y:S01]  /*2140*/  IMAD.IADD R149, R23, 0x1, R149 ;  /* 0x0000000117957824 */ /* 0x000fe200078e0295 */
[C---:B------:R-:W-:Y:S02]  /*2150*/  LEA R148, P0, R22.reuse, R16, 0x1 ;  /* 0x0000001016947211 */ /* 0x040fe400078008ff */
[----:B------:R-:W-:Y:S02]  /*2160*/  SHF.R.S32.HI R9, RZ, 0x7, R9 ;  /* 0x00000007ff097819 */ /* 0x000fe40000011409 */
[----:B------:R-:W-:-:S02]  /*2170*/  LEA.HI.X R149, R22, R17, R149, 0x1, P0 ;  /* 0x0000001116957211 */ /* 0x000fc400000f0c95 */
[----:B------:R-:W-:Y:S02]  /*2180*/  IMNMX R102, R194, R9, !PT ;  /* 0x00000009c2667217 */ /* 0x000fe40007800200 */
[----:B------:R-:W-:Y:S02]  /*2190*/  IADD3 R166, P0, R14, R0, RZ ;  /* 0x000000000ea67210 */ /* 0x000fe40007f1e0ff */
[----:B------:R-:W-:-:S03]  /*21a0*/  ISETP.GT.AND P1, PT, R53, R102, PT ;  /* 0x000000663500720c */ /* 0x000fc60003f24270 */
[----:B------:R-:W-:-:S04]  /*21b0*/  IMAD.X R167, R15, 0x1, R13, P0 ;  /* 0x000000010fa77824 */ /* 0x000fc800000e060d */
[----:B------:R-:W-:Y:S01]  /*21c0*/  IMAD.WIDE.U32 R166, R170, R60, R166 ;  /* 0x0000003caaa67225 */ /* 0x000fe200078e00a6 */
[----:B------:R-:W-:-:S03]  /*21d0*/  LOP3.LUT P2, RZ, R71, 0x2, RZ, 0xc0, !PT ;  /* 0x0000000247ff7812 */ /* 0x000fc6000784c0ff */
[----:B------:R-:W-:Y:S01]  /*21e0*/  IMAD.IADD R169, R167, 0x1, R169 ;  /* 0x00000001a7a97824 */ /* 0x000fe200078e02a9 */
[----:B------:R-:W-:Y:S01]  /*21f0*/  LEA R196, P0, R166, R172, 0x1 ;  /* 0x000000aca6c47211 */ /* 0x000fe200078008ff */
[C---:B------:R-:W-:Y:S01]  /*2200*/  IMAD.SHL.U32 R77, R20.reuse, 0x20, RZ ;  /* 0x00000020144d7824 */ /* 0x040fe200078e00ff */
[----:B------:R-:W-:Y:S01]  /*2210*/  SHF.L.U64.HI R79, R20, 0x5, R21 ;  /* 0x00000005144f7819 */ /* 0x000fe20000010215 */
[----:B------:R-:W-:Y:S01]  /*2220*/  @!P5 IMAD.MOV.U32 R18, RZ, RZ, RZ ;  /* 0x000000ffff12d224 */ /* 0x000fe200078e00ff */
[----:B------:R-:W-:Y:S01]  /*2230*/  SEL R52, R52, 0xfffffff0, !P2 ;  /* 0xfffffff034347807 */ /* 0x000fe20005000000 */
[----:B------:R-:W-:Y:S01]  /*2240*/  IMAD.IADD R80, R175, 0x1, R3 ;  /* 0x00000001af507824 */ /* 0x000fe200078e0203 */
[----:B------:R-:W-:Y:S01]  /*2250*/  LEA.HI.X R195, R166, R173, R169, 0x1, P0 ;  /* 0x000000ada6c37211 */ /* 0x000fe200000f0ca9 */
[----:B------:R-:W-:Y:S05]  /*2260*/  @!P1 BRA `(.L_x_1367) ;  /* 0x00008cc000009947 */ /* 0x000fea0003800000 */
[----:B------:R-:W2:Y:S04]  /*2270*/  LD.E.64 R30, [R116.64+0x120] ;  /* 0x00012004741e7980 */ /* 0x000ea8000c101b00 */
[----:B------:R-:W3:Y:S04]  /*2280*/  LD.E.64 R32, [R116.64+0x118] ;  /* 0x0001180474207980 */ /* 0x000ee8000c101b00 */
[----:B------:R-:W4:Y:S04]  /*2290*/  LD.E.64 R180, [R116.64+0x130] ;  /* 0x0001300474b47980 */ /* 0x000f28000c101b00 */
[----:B------:R-:W5:Y:S04]  /*22a0*/  LD.E.64 R182, [R116.64+0x128] ;  /* 0x0001280474b67980 */ /* 0x000f68000c101b00 */
[----:B------:R-:W4:Y:S04]  /*22b0*/  LD.E.64 R26, [R116.64+0x140] ;  /* 0x00014004741a7980 */ /* 0x000f28000c101b00 */
[----:B------:R-:W4:Y:S04]  /*22c0*/  LD.E.64 R24, [R116.64+0x138] ;  /* 0x0001380474187980 */ /* 0x000f28000c101b00 */
[----:B------:R-:W5:Y:S04]  /*22d0*/  LD.E R16, [R116.64+0xd0] ;  /* 0x0000d00474107980 */ /* 0x000f68000c101900 */
[----:B------:R-:W5:Y:S04]  /*22e0*/  LD.E.64 R20, [R116.64+0x108] ;  /* 0x0001080474147980 */ /* 0x000f68000c101b00 */
[----:B------:R-:W5:Y:S04]  /*22f0*/  LD.E.64 R22, [R116.64+0x110] ;  /* 0x0001100474167980 */ /* 0x000f68000c101b00 */
[----:B------:R-:W5:Y:S04]  /*2300*/  LD.E.64 R12, [R116.64+0x150] ;  /* 0x00015004740c7980 */ /* 0x000f68000c101b00 */
[----:B------:R-:W5:Y:S01]  /*2310*/  LD.E.64 R8, [R116.64+0x148] ;  /* 0x0001480474087980 */ /* 0x000f62000c101b00 */
        /* <DEDUP_REMOVED lines=28> */
[----:B-----5:R-:W-:Y:S02]  /*24e0*/  IMAD R0, R183, R5, RZ ;  /* 0x00000005b7007224 */ /* 0x020fe400078e02ff */
        /* <DEDUP_REMOVED lines=21> */
[----:B------:R-:W-:Y:S02]  /*2640*/  IMAD.IADD R4, R18, 0x1, R5 ;  /* 0x0000000112047824 */ /* 0x000fe400078e0205 */
        /* <DEDUP_REMOVED lines=22> */
[C---:B------:R-:W-:Y:S01]  /*27b0*/  IADD3 R97, P1, R192.reuse, 0x20, RZ ;  /* 0x00000020c0617810 */ /* 0x040fe20007f3e0ff */
        /* <DEDUP_REMOVED lines=20> */
[----:B------:R-:W-:Y:S01]  /*2900*/  IMAD.X R92, R94, 0x1, R193, P0 ;  /* 0x000000015e5c7824 */ /* 0x000fe200000e06c1 */
        /* <DEDUP_REMOVED lines=46> */
.L_x_1461:
        /* <DEDUP_REMOVED lines=9> */
[----:B-1-3--:R-:W-:-:S05]  /*2c80*/  @!P6 BRA `(.L_x_1369) ;  /* 0x000000900000e947 */ /* 0x00afca0003800000 */
        /* <DEDUP_REMOVED lines=9> */
.L_x_1369:
[----:B------:R-:W-:Y:S05]  /*2d20*/  BSYNC B0 ;  /* 0x0000000000007941 */ /* 0x000fea0003800000 */
.L_x_1368:
        /* <DEDUP_REMOVED lines=18> */
.L_x_1371:
[----:B------:R-:W-:Y:S05]  /*2e50*/  BSYNC B0 ;  /* 0x0000000000007941 */ /* 0x000fea0003800000 */
.L_x_1370:
        /* <DEDUP_REMOVED lines=18> */
.L_x_1373:
[----:B------:R-:W-:Y:S05]  /*2f80*/  BSYNC B0 ;  /* 0x0000000000007941 */ /* 0x000fea0003800000 */
.L_x_1372:
        /* <DEDUP_REMOVED lines=18> */
.L_x_1375:
[----:B------:R-:W-:Y:S05]  /*30b0*/  BSYNC B0 ;  /* 0x0000000000007941 */ /* 0x000fea0003800000 */
.L_x_1374:
        /* <DEDUP_REMOVED lines=65> */
.L_x_1382:
[----:B------:R-:W-:Y:S05]  /*34d0*/  BSYNC B0 ;  /* 0x0000000000007941 */ /* 0x000fea0003800000 */
.L_x_1381:
        /* <DEDUP_REMOVED lines=50> */
.L_x_1384:
[----:B------:R-:W-:Y:S05]  /*3800*/  BSYNC B0 ;  /* 0x0000000000007941 */ /* 0x000fea0003800000 */
.L_x_1383:
        /* <DEDUP_REMOVED lines=49> */
.L_x_1380:
[----:B------:R-:W-:Y:S05]  /*3b20*/  BSYNC B1 ;  /* 0x0000000000017941 */ /* 0x000fea0003800000 */
.L_x_1379:
        /* <DEDUP_REMOVED lines=60> */
.L_x_1388:
[----:B------:R-:W-:Y:S05]  /*3ef0*/  BSYNC B0 ;  /* 0x0000000000007941 */ /* 0x000fea0003800000 */
.L_x_1387:
        /* <DEDUP_REMOVED lines=53> */
.L_x_1390:
[----:B------:R-:W-:Y:S05]  /*4250*/  BSYNC B0 ;  /* 0x0000000000007941 */ /* 0x000fea0003800000 */
.L_x_1389:
        /* <DEDUP_REMOVED lines=52> */
.L_x_1386:
[----:B------:R-:W-:Y:S05]  /*45a0*/  BSYNC B1 ;  /* 0x0000000000017941 */ /* 0x000fea0003800000 */
.L_x_1385:
        /* <DEDUP_REMOVED lines=60> */
.L_x_1394:
[----:B------:R-:W-:Y:S05]  /*4970*/  BSYNC B0 ;  /* 0x0000000000007941 */ /* 0x000fea0003800000 */
.L_x_1393:
        /* <DEDUP_REMOVED lines=53> */
.L_x_1396:
[----:B------:R-:W-:Y:S05]  /*4cd0*/  BSYNC B0 ;  /* 0x0000000000007941 */ /* 0x000fea0003800000 */
.L_x_1395:
        /* <DEDUP_REMOVED lines=52> */
.L_x_1392:
[----:B------:R-:W-:Y:S05]  /*5020*/  BSYNC B1 ;  /* 0x0000000000017941 */ /* 0x000fea0003800000 */
.L_x_1391:
        /* <DEDUP_REMOVED lines=62> */
.L_x_1400:
[----:B------:R-:W-:Y:S05]  /*5410*/  BSYNC B0 ;  /* 0x0000000000007941 */ /* 0x000fea0003800000 */
.L_x_1399:
        /* <DEDUP_REMOVED lines=53> */
.L_x_1402:
[----:B------:R-:W-:Y:S05]  /*5770*/  BSYNC B0 ;  /* 0x0000000000007941 */ /* 0x000fea0003800000 */
.L_x_1401:
[----:B------:R-:W-:Y:S11]  /*5780*/  ISETP.GE.AND P0, PT, R10, R127, PT ;  /* 0x0000007f0a00720c */ /* 0x000ff60003f06270 */
[----:B------:R-:W-:Y:S02]  /*5790*/  @!UPT UIADD3 URZ, URZ, URZ, URZ ;  /* 0x0000003f3f3ff290 */ /* 0x000fe4000fffe03f */
[----:B------:R-:W-:-:S05]  /*57a0*/  @P0 BRA `(.L_x_1398) ;  /* 0x0000031000000947 */ /* 0x000fca0003800000 */
[----:B------:R-:W-:Y:S02]  /*57b0*/  ISETP.GE.AND P0, PT, R10, R19, PT ;  /* 0x000000130a00720c */ /* 0x000fe40003f06270 */
[C---:B------:R-:W-:Y:S04]  /*57c0*/  LEA R36, P1, R120.reuse, R128, 0x1 ;  /* 0x0000008078247211 */ /* 0x040fe800078208ff */
[----:B------:R-:W-:Y:S02]  /*57d0*/  LEA.HI.X R37, R120, R129, R115, 0x1, P1 ;  /* 0x0000008178257211 */ /* 0x000fe400008f0c73 */
[C---:B------:R-:W-:Y:S03]  /*57e0*/  LEA R40, P1, R88.reuse, R134, 0x1 ;  /* 0x0000008658287211 */ /* 0x040fe600078208ff */
[----:B-1----:R-:W2:Y:S01]  /*57f0*/  LD.E.128 R20, [R36.64] ;  /* 0x0000000424147980 */ /* 0x002ea2000c101d00 */
[----:B------:R-:W-:Y:S07]  /*5800*/  LEA.HI.X R41, R88, R135, R87, 0x1, P1 ;  /* 0x0000008758297211 */ /* 0x000fee00008f0c57 */
[----:B------:R-:W3:Y:S06]  /*5810*/  @!P0 LD.E.64 R34, [R34.64+0x40] ;  /* 0x0000400422228980 */ /* 0x000eec000c101b00 */
[----:B------:R-:W4:Y:S01]  /*5820*/  @!P0 LD.E.64 R6, [R24.64+0x40] ;  /* 0x0000400418068980 */ /* 0x000f22000c101b00 */
[----:B--2---:R-:W-:Y:S01]  /*5830*/  @!P0 IMAD.U32 R30, R23, 0x10000, RZ ;  /* 0x00010000171e8824 */ /* 0x004fe200078e00ff */
[C---:B------:R-:W-:Y:S02]  /*5840*/  @!P0 LOP3.LUT R19, R20.reuse, 0xffff0000, RZ, 0xc0, !PT ;  /* 0xffff000014138812 */ /* 0x040fe400078ec0ff */
        /* <DEDUP_REMOVED lines=39> */
.L_x_1398:
[----:B------:R-:W-:Y:S05]  /*5ac0*/  BSYNC B1 ;  /* 0x0000000000017941 */ /* 0x000fea0003800000 */
.L_x_1397:
[----:B------:R-:W2:Y:S02]  /*5ad0*/  LD.E R3, [R116.64+0xd0] ;  /* 0x0000d00474037980 */ /* 0x000ea4000c101900 */
[----:B--2---:R-:W-:Y:S05]  /*5ae0*/  IMAD.U32 R3, R3, -0x40, RZ ;  /* 0xffffffc003037824 */ /* 0x004fea00078e00ff */
[C---:B------:R-:W-:Y:S02]  /*5af0*/  LEA R16, P1, R3.reuse, R16, 0x1 ;  /* 0x0000001003107211 */ /* 0x040fe400078208ff */
[C---:B------:R-:W-:Y:S02]  /*5b00*/  LEA R54, P0, R3.reuse, R54, 0x1 ;  /* 0x0000003603367211 */ /* 0x040fe400078008ff */
[C---:B------:R-:W-:Y:S02]  /*5b10*/  LEA.HI.X.SX32 R17, R3.reuse, R17, 0x1, P1 ;  /* 0x0000001103117211 */ /* 0x040fe400008f0eff */
[----:B------:R-:W-:Y:S01]  /*5b20*/  LEA.HI.X.SX32 R55, R3, R55, 0x1, P0 ;  /* 0x0000003703377211 */ /* 0x000fe200000f0eff */
[----:B------:R-:W-:-:S05]  /*5b30*/  BRA `(.L_x_1403) ;  /* 0x00004da000007947 */ /* 0x000fca0003800000 */
.L_x_1378:
        /* <DEDUP_REMOVED lines=35> */
[----:B------:R-:W3:Y:S08]  /*5d70*/  LD.E.128 R20, [R20.64] ;  /* 0x0000000414147980 */ /* 0x000ef0000c101d00 */
        /* <DEDUP_REMOVED lines=9> */
[C---:B---3--:R-:W-:Y:S01]  /*5e10*/  IMAD.U32 R35, R20.reuse, 0x10000, RZ ;  /* 0x0001000014237824 */ /* 0x048fe200078e00ff */
[----:B------:R-:W-:Y:S01]  /*5e20*/  LOP3.LUT R33, R20, 0xffff0000, RZ, 0xc0, !PT ;  /* 0xffff000014217812 */ /* 0x000fe200078ec0ff */
[----:B------:R-:W-:Y:S01]  /*5e30*/  @!P5 FADD.FTZ R28, -R28, -RZ ;  /* 0x800000ff1c1cd221 */ /* 0x000fe20000010100 */
[----:B------:R-:W-:Y:S01]  /*5e40*/  SHF.L.U32 R31, R21, 0x10, RZ ;  /* 0x00000010151f7819 */ /* 0x000fe200000006ff */
[----:B------:R-:W-:Y:S01]  /*5e50*/  FMUL.FTZ R0, R35, R34 ;  /* 0x0000002223007220 */ /* 0x000fe20000410000 */
[----:B------:R-:W-:Y:S01]  /*5e60*/  LOP3.LUT R32, R21, 0xffff0000, RZ, 0xc0, !PT ;  /* 0xffff000015207812 */ /* 0x000fe200078ec0ff */
[----:B------:R-:W-:Y:S01]  /*5e70*/  @!P5 FADD.FTZ R27, -R27, -RZ ;  /* 0x800000ff1b1bd221 */ /* 0x000fe20000010100 */
[----:B------:R-:W-:Y:S01]  /*5e80*/  SHF.L.U32 R24, R187, 0x10, RZ ;  /* 0x00000010bb187819 */ /* 0x000fe200000006ff */
[C---:B----4-:R-:W-:Y:S01]  /*5e90*/  IMAD.U32 R36, R56.reuse, 0x10000, RZ ;  /* 0x0001000038247824 */ /* 0x050fe200078e00ff */
        /* <DEDUP_REMOVED lines=35> */
.L_x_1409:
[----:B------:R-:W-:Y:S05]  /*60d0*/  BSYNC B0 ;  /* 0x0000000000007941 */ /* 0x000fea0003800000 */
.L_x_1408:
[----:B-----5:R2:W-:Y:S02]  /*60e0*/  ST.E.128 [R134.64], R48 ;  /* 0x0000003086007985 */ /* 0x0205e4000c101d04 */
.L_x_1407:
[----:B------:R-:W-:Y:S05]  /*60f0*/  BSYNC B1 ;  /* 0x0000000000017941 */ /* 0x000fea0003800000 */
.L_x_1406:
        /* <DEDUP_REMOVED lines=33> */
[----:B------:R-:W4:Y:S08]  /*6310*/  LD.E.128 R20, [R20.64+0x40] ;  /* 0x0000400414147980 */ /* 0x000f30000c101d00 */
[----:B--2---:R-:W2:Y:S01]  /*6320*/  LD.E.128 R56, [R56.64+0x40] ;  /* 0x0000400438387980 */ /* 0x004ea2000c101d00 */
        /* <DEDUP_REMOVED lines=16> */
[C---:B--2---:R-:W-:Y:S01]  /*6430*/  IMAD.U32 R36, R56.reuse, 0x10000, RZ ;  /* 0x0001000038247824 */ /* 0x044fe200078e00ff */
        /* <DEDUP_REMOVED lines=35> */
.L_x_1413:
[----:B------:R-:W-:Y:S05]  /*6670*/  BSYNC B0 ;  /* 0x0000000000007941 */ /* 0x000fea0003800000 */
.L_x_1412:
[----:B-----5:R3:W-:Y:S02]  /*6680*/  ST.E.128 [R134.64+0x40], R48 ;  /* 0x0000403086007985 */ /* 0x0207e4000c101d04 */
.L_x_1411:
[----:B------:R-:W-:Y:S05]  /*6690*/  BSYNC B1 ;  /* 0x0000000000017941 */ /* 0x000fea0003800000 */
.L_x_1410:
        /* <DEDUP_REMOVED lines=86> */
.L_x_1415:
[----:B------:R-:W-:Y:S05]  /*6c00*/  BSYNC B0 ;  /* 0x0000000000007941 */ /* 0x000fea0003800000 */
.L_x_1414:
[----:B-----5:R3:W-:Y:S02]  /*6c10*/  ST.E.128 [R134.64+0x80], R48 ;  /* 0x0000803086007985 */ /* 0x0207e4000c101d04 */
.L_x_1405:
[----:B------:R-:W-:Y:S05]  /*6c20*/  BSYNC B2 ;  /* 0x0000000000027941 */ /* 0x000fea0003800000 */
.L_x_1404:
        /* <DEDUP_REMOVED lines=10> */
[----:B------:R4:W5:Y:S10]  /*6cd0*/  LD.E.128 R40, [R186.64] ;  /* 0x00000004ba287980 */ /* 0x000974000c101d00 */
[----:B------:R-:W-:-:S05]  /*6ce0*/  @P0 BRA `(.L_x_1421) ;  /* 0x0000052000000947 */ /* 0x000fca0003800000 */
[----:B--23--:R-:W-:Y:S01]  /*6cf0*/  LEA.HI R51, R19, R19, RZ, 0x1 ;  /* 0x0000001313337211 */ /* 0x00cfe200078f08ff */
        /* <DEDUP_REMOVED lines=14> */
[----:B------:R-:W-:Y:S02]  /*6de0*/  LEA R20, P0, R184, R186, 0x1 ;  /* 0x000000bab8147211 */ /* 0x000fe400078008ff */
[----:B------:R-:W-:Y:S02]  /*6df0*/  IADD3 R165, P5, R164, R185, RZ ;  /* 0x000000b9a4a57210 */ /* 0x000fe40007fbe0ff */
[----:B------:R-:W-:Y:S02]  /*6e00*/  LEA.HI.X.SX32 R21, R184, R187, 0x1, P0 ;  /* 0x000000bbb8157211 */ /* 0x000fe400000f0eff */
[----:B------:R-:W-:Y:S02]  /*6e10*/  LEA.HI.X.SX32 R184, R185, R146, 0x1, P5 ;  /* 0x00000092b9b87211 */ /* 0x000fe400028f0eff */
[C---:B----4-:R-:W-:Y:S02]  /*6e20*/  LEA R186, P0, R165.reuse, R130, 0x1 ;  /* 0x00000082a5ba7211 */ /* 0x050fe400078008ff */
        /* <DEDUP_REMOVED lines=40> */
[----:B------:R-:W-:Y:S01]  /*70b0*/  SHF.L.U32 R47, R59, 0x10, RZ ;  /* 0x000000103b2f7819 */ /* 0x000fe200000006ff */
[----:B------:R-:W-:Y:S01]  /*70c0*/  FMUL.FTZ R4, R27, R32 ;  /* 0x000000201b047220 */ /* 0x000fe20000410000 */
[----:B------:R-:W-:Y:S01]  /*70d0*/  LOP3.LUT R50, R59, 0xffff0000, RZ, 0xc0, !PT ;  /* 0xffff00003b327812 */ /* 0x000fe200078ec0ff */
[----:B------:R-:W-:Y:S02]  /*70e0*/  @!P4 FADD.FTZ R22, -R22, -RZ ;  /* 0x800000ff1616c221 */ /* 0x000fe40000010100 */
[----:B------:R-:W-:Y:S02]  /*70f0*/  FFMA.FTZ R2, R39, R36, R2 ;  /* 0x0000002427027223 */ /* 0x000fe40000010002 */
[----:B------:R-:W-:Y:S02]  /*7100*/  @!P4 FADD.FTZ R25, -R25, -RZ ;  /* 0x800000ff1919c221 */ /* 0x000fe40000010100 */
[----:B------:R-:W-:Y:S02]  /*7110*/  FMUL.FTZ R5, R24, R29 ;  /* 0x0000001d18057220 */ /* 0x000fe40000410000 */
[----:B------:R-:W-:Y:S02]  /*7120*/  IMAD.U32 R43, R58, 0x10000, RZ ;  /* 0x000100003a2b7824 */ /* 0x000fe400078e00ff */
[----:B------:R-:W-:Y:S01]  /*7130*/  FFMA.FTZ R3, R38, R40, R3 ;  /* 0x0000002826037223 */ /* 0x000fe20000010003 */
[----:B------:R-:W-:Y:S01]  /*7140*/  F2FP.BF16.PACK_AB R40, R2, R0 ;  /* 0x000000000228723e */ /* 0x000fe200000010ff */
[----:B------:R-:W-:Y:S02]  /*7150*/  @!P4 FADD.FTZ R20, -R20, -RZ ;  /* 0x800000ff1414c221 */ /* 0x000fe40000010100 */
[----:B------:R-:W-:Y:S02]  /*7160*/  FMUL.FTZ R6, R21, R22 ;  /* 0x0000001615067220 */ /* 0x000fe40000410000 */
[----:B------:R-:W-:Y:S02]  /*7170*/  FFMA.FTZ R4, R41, R42, R4 ;  /* 0x0000002a29047223 */ /* 0x000fe40000010004 */
[----:B------:R-:W-:Y:S02]  /*7180*/  FMUL.FTZ R7, R18, R25 ;  /* 0x0000001912077220 */ /* 0x000fe40000410000 */
[----:B------:R-:W-:Y:S01]  /*7190*/  FFMA.FTZ R5, R44, R43, R5 ;  /* 0x0000002b2c057223 */ /* 0x000fe20000010005 */
[----:B------:R-:W-:Y:S01]  /*71a0*/  F2FP.BF16.PACK_AB R41, R4, R3 ;  /* 0x000000030429723e */ /* 0x000fe200000010ff */
[----:B------:R-:W-:Y:S02]  /*71b0*/  FMUL.FTZ R8, R23, R20 ;  /* 0x0000001417087220 */ /* 0x000fe40000410000 */
[----:B------:R-:W-:Y:S02]  /*71c0*/  FFMA.FTZ R6, R45, R46, R6 ;  /* 0x0000002e2d067223 */ /* 0x000fe40000010006 */
[----:B------:R-:W-:Y:S02]  /*71d0*/  FFMA.FTZ R7, R48, R47, R7 ;  /* 0x0000002f30077223 */ /* 0x000fe40000010007 */
[----:B------:R-:W-:Y:S01]  /*71e0*/  FFMA.FTZ R8, R49, R50, R8 ;  /* 0x0000003231087223 */ /* 0x000fe20000010008 */
[----:B------:R-:W-:Y:S04]  /*71f0*/  F2FP.BF16.PACK_AB R42, R6, R5 ;  /* 0x00000005062a723e */ /* 0x000fe800000010ff */
[----:B------:R-:W-:Y:S02]  /*7200*/  F2FP.BF16.PACK_AB R43, R8, R7 ;  /* 0x00000007082b723e */ /* 0x000fe400000010ff */
.L_x_1421:
[----:B------:R-:W-:Y:S05]  /*7210*/  BSYNC B0 ;  /* 0x0000000000007941 */ /* 0x000fea0003800000 */
.L_x_1420:
[C---:B------:R-:W-:Y:S04]  /*7220*/  LEA R2, P0, R192.reuse, R134, 0x1 ;  /* 0x00000086c0027211 */ /* 0x040fe800078008ff */
[----:B------:R-:W-:Y:S05]  /*7230*/  LEA.HI.X R3, R192, R135, R193, 0x1, P0 ;  /* 0x00000087c0037211 */ /* 0x000fea00000f0cc1 */
[----:B-----5:R1:W-:Y:S04]  /*7240*/  ST.E.128 [R2.64], R40 ;  /* 0x0000002802007985 */ /* 0x0203e8000c101d04 */
.L_x_1419:
[----:B------:R-:W-:Y:S05]  /*7250*/  BSYNC B1 ;  /* 0x0000000000017941 */ /* 0x000fea0003800000 */
.L_x_1418:
[----:B------:R-:W-:Y:S01]  /*7260*/  ISETP.GE.AND P0, PT, R11, R127, PT ;  /* 0x0000007f0b00720c */ /* 0x000fe20003f06270 */
[----:B------:R-:W-:Y:S01]  /*7270*/  @!UPT UIADD3 URZ, URZ, URZ, URZ ;  /* 0x0000003f3f3ff290 */ /* 0x000fe2000fffe03f */
[----:B------:R-:W-:Y:S11]  /*7280*/  BSSY B1, `(.L_x_1422) ;  /* 0x000005e000017945 */ /* 0x000ff60003800000 */
[----:B------:R-:W-:-:S05]  /*7290*/  @P0 BRA `(.L_x_1423) ;  /* 0x000005c000000947 */ /* 0x000fca0003800000 */
[C---:B----4-:R-:W-:Y:S01]  /*72a0*/  LEA R186, P0, R103.reuse, R128, 0x1 ;  /* 0x0000008067ba7211 */ /* 0x050fe200078008ff */
[----:B------:R-:W-:Y:S03]  /*72b0*/  BSSY B0, `(.L_x_1424) ;  /* 0x0000057000007945 */ /* 0x000fe60003800000 */
[----:B------:R-:W-:Y:S02]  /*72c0*/  LEA.HI.X R187, R103, R129, R106, 0x1, P0 ;  /* 0x0000008167bb7211 */ /* 0x000fe400000f0c6a */
[----:B------:R-:W-:Y:S03]  /*72d0*/  ISETP.GE.AND P0, PT, R11, R19, PT ;  /* 0x000000130b00720c */ /* 0x000fe60003f06270 */
[----:B-1----:R1:W5:Y:S10]  /*72e0*/  LD.E.128 R40, [R186.64] ;  /* 0x00000004ba287980 */ /* 0x002374000c101d00 */
        /* <DEDUP_REMOVED lines=8> */
[----:B--23--:R-:W-:Y:S01]  /*7370*/  IMAD.U32 R48, R43, 0x10000, RZ ;  /* 0x000100002b307824 */ /* 0x00cfe200078e00ff */
        /* <DEDUP_REMOVED lines=12> */
[C---:B-1----:R-:W-:Y:S02]  /*7440*/  LEA R186, P0, R51.reuse, R130, 0x1 ;  /* 0x0000008233ba7211 */ /* 0x042fe400078008ff */
[----:B------:R-:W-:Y:S01]  /*7450*/  @P4 IADD3 R165, -R188, RZ, RZ ;  /* 0x000000ffbca54210 */ /* 0x000fe20007ffe1ff */
[----:B------:R-:W2:Y:S01]  /*7460*/  LD.E.128 R20, [R20.64] ;  /* 0x0000000414147980 */ /* 0x000ea2000c101d00 */
[----:B------:R-:W-:Y:S02]  /*7470*/  LEA.HI.X R187, R51, R131, R184, 0x1, P0 ;  /* 0x0000008333bb7211 */ /* 0x000fe400000f0cb8 */
[----:B------:R-:W-:Y:S04]  /*7480*/  IADD3 R51, P0, R155, R165, RZ ;  /* 0x000000a59b337210 */ /* 0x000fe80007f1e0ff */
[----:B------:R-:W-:Y:S01]  /*7490*/  LEA.HI.X.SX32 R188, R165, R144, 0x1, P0 ;  /* 0x00000090a5bc7211 */ /* 0x000fe200000f0eff */
[----:B------:R-:W3:Y:S01]  /*74a0*/  LD.E.128 R184, [R186.64] ;  /* 0x00000004bab87980 */ /* 0x000ee2000c101d00 */
        /* <DEDUP_REMOVED lines=20> */
[----:B------:R-:W-:Y:S01]  /*75f0*/  FMUL.FTZ R0, R30, R35 ;  /* 0x000000231e007220 */ /* 0x000fe20000410000 */
[C---:B----4-:R-:W-:Y:S01]  /*7600*/  LOP3.LUT R36, R56.reuse, 0xffff0000, RZ, 0xc0, !PT ;  /* 0xffff000038247812 */ /* 0x050fe200078ec0ff */
[----:B------:R-:W-:Y:S01]  /*7610*/  IMAD.U32 R34, R56, 0x10000, RZ ;  /* 0x0001000038227824 */ /* 0x000fe200078e00ff */
[----:B------:R-:W-:Y:S01]  /*7620*/  SHF.L.U32 R40, R57, 0x10, RZ ;  /* 0x0000001039287819 */ /* 0x000fe200000006ff */
[----:B------:R-:W-:Y:S01]  /*7630*/  @!P4 FADD.FTZ R32, -R32, -RZ ;  /* 0x800000ff2020c221 */ /* 0x000fe20000010100 */
[----:B------:R-:W-:Y:S01]  /*7640*/  LOP3.LUT R20, R187, 0xffff0000, RZ, 0xc0, !PT ;  /* 0xffff0000bb147812 */ /* 0x000fe200078ec0ff */
[----:B------:R-:W-:Y:S01]  /*7650*/  FMUL.FTZ R2, R28, R33 ;  /* 0x000000211c027220 */ /* 0x000fe20000410000 */
[----:B------:R-:W-:Y:S01]  /*7660*/  LOP3.LUT R42, R57, 0xffff0000, RZ, 0xc0, !PT ;  /* 0xffff0000392a7812 */ /* 0x000fe200078ec0ff */
        /* <DEDUP_REMOVED lines=27> */
.L_x_1425:
[----:B------:R-:W-:Y:S05]  /*7820*/  BSYNC B0 ;  /* 0x0000000000007941 */ /* 0x000fea0003800000 */
.L_x_1424:
[C---:B------:R-:W-:Y:S04]  /*7830*/  LEA R2, P0, R97.reuse, R134, 0x1 ;  /* 0x0000008661027211 */ /* 0x040fe800078008ff */
[----:B------:R-:W-:Y:S05]  /*7840*/  LEA.HI.X R3, R97, R135, R98, 0x1, P0 ;  /* 0x0000008761037211 */ /* 0x000fea00000f0c62 */
[----:B-----5:R4:W-:Y:S04]  /*7850*/  ST.E.128 [R2.64], R40 ;  /* 0x0000002802007985 */ /* 0x0209e8000c101d04 */
.L_x_1423:
[----:B------:R-:W-:Y:S05]  /*7860*/  BSYNC B1 ;  /* 0x0000000000017941 */ /* 0x000fea0003800000 */
.L_x_1422:
[----:B------:R-:W-:Y:S11]  /*7870*/  ISETP.GE.AND P0, PT, R10, R127, PT ;  /* 0x0000007f0a00720c */ /* 0x000ff60003f06270 */
[----:B------:R-:W-:Y:S02]  /*7880*/  @!UPT UIADD3 URZ, URZ, URZ, URZ ;  /* 0x0000003f3f3ff290 */ /* 0x000fe4000fffe03f */
[----:B------:R-:W-:-:S05]  /*7890*/  @P0 BRA `(.L_x_1417) ;  /* 0x000005c000000947 */ /* 0x000fca0003800000 */
[C---:B-1--4-:R-:W-:Y:S01]  /*78a0*/  LEA R186, P0, R107.reuse, R128, 0x1 ;  /* 0x000000806bba7211 */ /* 0x052fe200078008ff */
        /* <DEDUP_REMOVED lines=8> */
[----:B------:R-:W-:Y:S01]  /*7930*/  IMAD.MOV.U32 R188, RZ, RZ, RZ ;  /* 0x000000ffffbc7224 */ /* 0x000fe200078e00ff */
[----:B------:R-:W-:Y:S01]  /*7940*/  SHF.R.S32.HI R51, RZ, 0x1, R51 ;  /* 0x00000001ff337819 */ /* 0x000fe20000011433 */
[----:B------:R-:W-:Y:S01]  /*7950*/  IMAD.U32 R37, R40, 0x10000, RZ ;  /* 0x0001000028257824 */ /* 0x000fe200078e00ff */
[----:B------:R-:W-:Y:S01]  /*7960*/  SHF.L.U32 R44, R42, 0x10, RZ ;  /* 0x000000102a2c7819 */ /* 0x000fe200000006ff */
[C---:B------:R-:W-:Y:S01]  /*7970*/  IMAD.U32 R38, R41.reuse, 0x10000, RZ ;  /* 0x0001000029267824 */ /* 0x040fe200078e00ff */
[----:B------:R-:W-:Y:S01]  /*7980*/  ISETP.GE.AND P4, PT, R10, R51, PT ;  /* 0x000000330a00720c */ /* 0x000fe20003f86270 */
[--C-:B------:R-:W-:Y:S01]  /*7990*/  IMAD.MOV.U32 R185, RZ, RZ, R51.reuse ;  /* 0x000000ffffb97224 */ /* 0x100fe200078e0033 */
[----:B------:R-:W-:Y:S01]  /*79a0*/  LOP3.LUT R41, R41, 0xffff0000, RZ, 0xc0, !PT ;  /* 0xffff000029297812 */ /* 0x000fe200078ec0ff */
[C---:B------:R-:W-:Y:S01]  /*79b0*/  IMAD.U32 R48, R43.reuse, 0x10000, RZ ;  /* 0x000100002b307824 */ /* 0x040fe200078e00ff */
[----:B------:R-:W-:Y:S02]  /*79c0*/  LOP3.LUT R45, R42, 0xffff0000, RZ, 0xc0, !PT ;  /* 0xffff00002a2d7812 */ /* 0x000fe400078ec0ff */
[----:B------:R-:W-:Y:S07]  /*79d0*/  LOP3.LUT R49, R43, 0xffff0000, RZ, 0xc0, !PT ;  /* 0xffff00002b317812 */ /* 0x000fee00078ec0ff */
[C---:B------:R-:W-:Y:S01]  /*79e0*/  @P4 IADD3 R185, -R51.reuse, RZ, RZ ;  /* 0x000000ff33b94210 */ /* 0x040fe20007ffe1ff */
[----:B------:R-:W-:Y:S01]  /*79f0*/  @P4 IMAD.MOV R184, RZ, RZ, -R51 ;  /* 0x000000ffffb84224 */ /* 0x000fe200078e0a33 */
[----:B------:R-:W-:Y:S02]  /*7a00*/  @P4 IADD3 R188, -R51, RZ, RZ ;  /* 0x000000ff33bc4210 */ /* 0x000fe40007ffe1ff */
[----:B------:R-:W-:Y:S02]  /*7a10*/  LEA R20, P0, R185, R186, 0x1 ;  /* 0x000000bab9147211 */ /* 0x000fe400078008ff */
[----:B------:R-:W-:Y:S02]  /*7a20*/  IADD3 R165, P5, R153, R184, RZ ;  /* 0x000000b899a57210 */ /* 0x000fe40007fbe0ff */
[----:B------:R-:W-:Y:S02]  /*7a30*/  LEA.HI.X.SX32 R21, R185, R187, 0x1, P0 ;  /* 0x000000bbb9157211 */ /* 0x000fe400000f0eff */
[----:B------:R-:W-:Y:S02]  /*7a40*/  LEA.HI.X.SX32 R184, R184, R142, 0x1, P5 ;  /* 0x0000008eb8b87211 */ /* 0x000fe400028f0eff */
[C---:B-1----:R-:W-:Y:S02]  /*7a50*/  LEA R186, P0, R165.reuse, R130, 0x1 ;  /* 0x00000082a5ba7211 */ /* 0x042fe400078008ff */
[----:B------:R-:W2:Y:S02]  /*7a60*/  LD.E.128 R20, [R20.64] ;  /* 0x0000000414147980 */ /* 0x000ea4000c101d00 */
        /* <DEDUP_REMOVED lines=26> */
[C---:B----4-:R-:W-:Y:S01]  /*7c10*/  IMAD.U32 R34, R56.reuse, 0x10000, RZ ;  /* 0x0001000038227824 */ /* 0x050fe200078e00ff */
[----:B------:R-:W-:Y:S01]  /*7c20*/  LOP3.LUT R36, R56, 0xffff0000, RZ, 0xc0, !PT ;  /* 0xffff000038247812 */ /* 0x000fe200078ec0ff */
[----:B------:R-:W-:Y:S01]  /*7c30*/  @!P4 FADD.FTZ R32, -R32, -RZ ;  /* 0x800000ff2020c221 */ /* 0x000fe20000010100 */
[C---:B------:R-:W-:Y:S01]  /*7c40*/  SHF.L.U32 R40, R57.reuse, 0x10, RZ ;  /* 0x0000001039287819 */ /* 0x040fe200000006ff */
        /* <DEDUP_REMOVED lines=29> */
.L_x_1427:
[----:B------:R-:W-:Y:S05]  /*7e20*/  BSYNC B0 ;  /* 0x0000000000007941 */ /* 0x000fea0003800000 */
.L_x_1426:
[C---:B------:R-:W-:Y:S04]  /*7e30*/  LEA R2, P0, R93.reuse, R134, 0x1 ;  /* 0x000000865d027211 */ /* 0x040fe800078008ff */
[----:B------:R-:W-:Y:S05]  /*7e40*/  LEA.HI.X R3, R93, R135, R94, 0x1, P0 ;  /* 0x000000875d037211 */ /* 0x000fea00000f0c5e */
[----:B-----5:R4:W-:Y:S04]  /*7e50*/  ST.E.128 [R2.64], R40 ;  /* 0x0000002802007985 */ /* 0x0209e8000c101d04 */
.L_x_1417:
[----:B------:R-:W-:Y:S05]  /*7e60*/  BSYNC B2 ;  /* 0x0000000000027941 */ /* 0x000fea0003800000 */
.L_x_1416:
[----:B------:R-:W-:Y:S01]  /*7e70*/  BSSY B2, `(.L_x_1428) ;  /* 0x0000123000027945 */ /* 0x000fe20003800000 */
[----:B------:R-:W-:-:S05]  /*7e80*/  @!P2 BRA `(.L_x_1429) ;  /* 0x000012100000a947 */ /* 0x000fca0003800000 */
[----:B-----5:R-:W-:Y:S01]  /*7e90*/  ISETP.GE.AND P0, PT, R14, R127, PT ;  /* 0x0000007f0e00720c */ /* 0x020fe20003f06270 */
[----:B------:R-:W-:Y:S01]  /*7ea0*/  @!UPT UIADD3 URZ, URZ, URZ, URZ ;  /* 0x0000003f3f3ff290 */ /* 0x000fe2000fffe03f */
[----:B------:R-:W-:Y:S11]  /*7eb0*/  BSSY B1, `(.L_x_1430) ;  /* 0x000005e000017945 */ /* 0x000ff60003800000 */
        /* <DEDUP_REMOVED lines=24> */
[C---:B------:R-:W-:Y:S02]  /*8040*/  LEA R20, P0, R185.reuse, R186, 0x1 ;  /* 0x000000bab9147211 */ /* 0x040fe400078008ff */
        /* <DEDUP_REMOVED lines=64> */
.L_x_1433:
[----:B------:R-:W-:Y:S05]  /*8450*/  BSYNC B0 ;  /* 0x0000000000007941 */ /* 0x000fea0003800000 */
.L_x_1432:
[C---:B------:R-:W-:Y:S04]  /*8460*/  LEA R2, P0, R99.reuse, R134, 0x1 ;  /* 0x0000008663027211 */ /* 0x040fe800078008ff */
[----:B------:R-:W-:Y:S05]  /*8470*/  LEA.HI.X R3, R99, R135, R100, 0x1, P0 ;  /* 0x0000008763037211 */ /* 0x000fea00000f0c64 */
[----:B-----5:R4:W-:Y:S04]  /*8480*/  ST.E.128 [R2.64], R40 ;  /* 0x0000002802007985 */ /* 0x0209e8000c101d04 */
.L_x_1431:
[----:B------:R-:W-:Y:S05]  /*8490*/  BSYNC B1 ;  /* 0x0000000000017941 */ /* 0x000fea0003800000 */
.L_x_1430:
[----:B------:R-:W-:Y:S01]  /*84a0*/  ISETP.GE.AND P0, PT, R11, R127, PT ;  /* 0x0000007f0b00720c */ /* 0x000fe20003f06270 */
        /* <DEDUP_REMOVED lines=91> */
.L_x_1437:
[----:B------:R-:W-:Y:S05]  /*8a60*/  BSYNC B0 ;  /* 0x0000000000007941 */ /* 0x000fea0003800000 */
.L_x_1436:
[C---:B------:R-:W-:Y:S04]  /*8a70*/  LEA R2, P0, R95.reuse, R134, 0x1 ;  /* 0x000000865f027211 */ /* 0x040fe800078008ff */
[----:B------:R-:W-:Y:S05]  /*8a80*/  LEA.HI.X R3, R95, R135, R96, 0x1, P0 ;  /* 0x000000875f037211 */ /* 0x000fea00000f0c60 */
[----:B-----5:R4:W-:Y:S04]  /*8a90*/  ST.E.128 [R2.64], R40 ;  /* 0x0000002802007985 */ /* 0x0209e8000c101d04 */
.L_x_1435:
[----:B------:R-:W-:Y:S05]  /*8aa0*/  BSYNC B1 ;  /* 0x0000000000017941 */ /* 0x000fea0003800000 */
.L_x_1434:
        /* <DEDUP_REMOVED lines=91> */
.L_x_1439:
[----:B------:R-:W-:Y:S05]  /*9060*/  BSYNC B0 ;  /* 0x0000000000007941 */ /* 0x000fea0003800000 */
.L_x_1438:
[C---:B------:R-:W-:Y:S04]  /*9070*/  LEA R2, P0, R91.reuse, R134, 0x1 ;  /* 0x000000865b027211 */ /* 0x040fe800078008ff */
[----:B------:R-:W-:Y:S05]  /*9080*/  LEA.HI.X R3, R91, R135, R92, 0x1, P0 ;  /* 0x000000875b037211 */ /* 0x000fea00000f0c5c */
[----:B-----5:R4:W-:Y:S04]  /*9090*/  ST.E.128 [R2.64], R40 ;  /* 0x0000002802007985 */ /* 0x0209e8000c101d04 */
.L_x_1429:
[----:B------:R-:W-:Y:S05]  /*90a0*/  BSYNC B2 ;  /* 0x0000000000027941 */ /* 0x000fea0003800000 */
.L_x_1428:
[----:B------:R-:W-:Y:S01]  /*90b0*/  BSSY B2, `(.L_x_1440) ;  /* 0x0000125000027945 */ /* 0x000fe20003800000 */
[----:B------:R-:W-:-:S05]  /*90c0*/  @!P1 BRA `(.L_x_1441) ;  /* 0x0000123000009947 */ /* 0x000fca0003800000 */
[----:B-----5:R-:W-:Y:S01]  /*90d0*/  ISETP.GE.AND P0, PT, R14, R127, PT ;  /* 0x0000007f0e00720c */ /* 0x020fe20003f06270 */
[----:B------:R-:W-:Y:S01]  /*90e0*/  @!UPT UIADD3 URZ, URZ, URZ, URZ ;  /* 0x0000003f3f3ff290 */ /* 0x000fe2000fffe03f */
[----:B------:R-:W-:Y:S11]  /*90f0*/  BSSY B1, `(.L_x_1442) ;  /* 0x0000060000017945 */ /* 0x000ff60003800000 */
[----:B------:R-:W-:-:S05]  /*9100*/  @P0 BRA `(.L_x_1443) ;  /* 0x000005e000000947 */ /* 0x000fca0003800000 */
[----:B-1--4-:R-:W-:Y:S01]  /*9110*/  IMAD.WIDE.U32 R186, R182, 0xc0, R128 ;  /* 0x000000c0b6ba7825 */ /* 0x012fe200078e0080 */
[----:B------:R-:W-:Y:S01]  /*9120*/  ISETP.GE.AND P0, PT, R14, R19, PT ;  /* 0x000000130e00720c */ /* 0x000fe20003f06270 */
[----:B------:R-:W-:Y:S02]  /*9130*/  BSSY B0, `(.L_x_1444) ;  /* 0x0000057000007945 */ /* 0x000fe40003800000 */
[----:B------:R-:W-:Y:S05]  /*9140*/  IMAD R0, R183, 0xc0, RZ ;  /* 0x000000c0b7007824 */ /* 0x000fea00078e02ff */
[----:B------:R-:W-:Y:S05]  /*9150*/  IADD3 R187, R187, R0, RZ ;  /* 0x00000000bbbb7210 */ /* 0x000fea0007ffe0ff */
[----:B------:R1:W5:Y:S01]  /*9160*/  LD.E.128 R40, [R186.64] ;  /* 0x00000004ba287980 */ /* 0x000362000c101d00 */
        /* <DEDUP_REMOVED lines=83> */
.L_x_1445:
[----:B------:R-:W-:Y:S05]  /*96a0*/  BSYNC B0 ;  /* 0x0000000000007941 */ /* 0x000fea0003800000 */
.L_x_1444:
[----:B------:R-:W-:Y:S02]  /*96b0*/  IMAD R0, R61, 0xc0, RZ ;  /* 0x000000c03d007824 */ /* 0x000fe400078e02ff */
[----:B------:R-:W-:Y:S05]  /*96c0*/  IMAD.WIDE.U32 R2, R60, 0xc0, R134 ;  /* 0x000000c03c027825 */ /* 0x000fea00078e0086 */
[----:B------:R-:W-:Y:S05]  /*96d0*/  IADD3 R3, R3, R0, RZ ;  /* 0x0000000003037210 */ /* 0x000fea0007ffe0ff */
[----:B-----5:R4:W-:Y:S02]  /*96e0*/  ST.E.128 [R2.64], R40 ;  /* 0x0000002802007985 */ /* 0x0209e4000c101d04 */
.L_x_1443:
[----:B------:R-:W-:Y:S05]  /*96f0*/  BSYNC B1 ;  /* 0x0000000000017941 */ /* 0x000fea0003800000 */
.L_x_1442:
        /* <DEDUP_REMOVED lines=92> */
.L_x_1449:
[----:B------:R-:W-:Y:S05]  /*9cc0*/  BSYNC B0 ;  /* 0x0000000000007941 */ /* 0x000fea0003800000 */
.L_x_1448:
[C---:B------:R-:W-:Y:S04]  /*9cd0*/  LEA R2, P0, R90.reuse, R134, 0x1 ;  /* 0x000000865a027211 */ /* 0x040fe800078008ff */
[----:B------:R-:W-:Y:S05]  /*9ce0*/  LEA.HI.X R3, R90, R135, R89, 0x1, P0 ;  /* 0x000000875a037211 */ /* 0x000fea00000f0c59 */
[----:B-----5:R4:W-:Y:S04]  /*9cf0*/  ST.E.128 [R2.64], R40 ;  /* 0x0000002802007985 */ /* 0x0209e8000c101d04 */
.L_x_1447:
[----:B------:R-:W-:Y:S05]  /*9d00*/  BSYNC B1 ;  /* 0x0000000000017941 */ /* 0x000fea0003800000 */
.L_x_1446:
        /* <DEDUP_REMOVED lines=12> */
[----:B------:R-:W-:Y:S01]  /*9dd0*/  IMAD.MOV.U32 R188, RZ, RZ, RZ ;  /* 0x000000ffffbc7224 */ /* 0x000fe200078e00ff */
[----:B------:R-:W-:Y:S01]  /*9de0*/  SHF.R.S32.HI R127, RZ, 0x1, R127 ;  /* 0x00000001ff7f7819 */ /* 0x000fe2000001147f */
[----:B------:R-:W-:Y:S01]  /*9df0*/  IMAD.U32 R35, R44, 0x10000, RZ ;  /* 0x000100002c237824 */ /* 0x000fe200078e00ff */
[C---:B------:R-:W-:Y:S01]  /*9e00*/  LOP3.LUT R41, R45.reuse, 0xffff0000, RZ, 0xc0, !PT ;  /* 0xffff00002d297812 */ /* 0x040fe200078ec0ff */
[----:B------:R-:W-:Y:S01]  /*9e10*/  IMAD.U32 R38, R45, 0x10000, RZ ;  /* 0x000100002d267824 */ /* 0x000fe200078e00ff */
[----:B------:R-:W-:Y:S01]  /*9e20*/  ISETP.GE.AND P1, PT, R10, R127, PT ;  /* 0x0000007f0a00720c */ /* 0x000fe20003f26270 */
[--C-:B------:R-:W-:Y:S01]  /*9e30*/  IMAD.MOV.U32 R185, RZ, RZ, R127.reuse ;  /* 0x000000ffffb97224 */ /* 0x100fe200078e007f */
[C---:B------:R-:W-:Y:S02]  /*9e40*/  SHF.L.U32 R42, R46.reuse, 0x10, RZ ;  /* 0x000000102e2a7819 */ /* 0x040fe400000006ff */
[----:B------:R-:W-:Y:S01]  /*9e50*/  LOP3.LUT R45, R46, 0xffff0000, RZ, 0xc0, !PT ;  /* 0xffff00002e2d7812 */ /* 0x000fe200078ec0ff */
[C---:B------:R-:W-:Y:S01]  /*9e60*/  IMAD.U32 R46, R47.reuse, 0x10000, RZ ;  /* 0x000100002f2e7824 */ /* 0x040fe200078e00ff */
[----:B--23--:R-:W-:Y:S07]  /*9e70*/  LOP3.LUT R49, R47, 0xffff0000, RZ, 0xc0, !PT ;  /* 0xffff00002f317812 */ /* 0x00cfee00078ec0ff */
[C---:B------:R-:W-:Y:S01]  /*9e80*/  @P1 IADD3 R185, -R127.reuse, RZ, RZ ;  /* 0x000000ff7fb91210 */ /* 0x040fe20007ffe1ff */
[----:B------:R-:W-:Y:S01]  /*9e90*/  @P1 IMAD.MOV R184, RZ, RZ, -R127 ;  /* 0x000000ffffb81224 */ /* 0x000fe200078e0a7f */
[----:B------:R-:W-:Y:S02]  /*9ea0*/  @P1 IADD3 R188, -R127, RZ, RZ ;  /* 0x000000ff7fbc1210 */ /* 0x000fe40007ffe1ff */
[----:B------:R-:W-:Y:S02]  /*9eb0*/  LEA R18, P0, R185, R186, 0x1 ;  /* 0x000000bab9127211 */ /* 0x000fe400078008ff */
[----:B------:R-:W-:Y:S02]  /*9ec0*/  IADD3 R165, P2, R147, R184, RZ ;  /* 0x000000b893a57210 */ /* 0x000fe40007f5e0ff */
[----:B------:R-:W-:Y:S02]  /*9ed0*/  LEA.HI.X.SX32 R19, R185, R187, 0x1, P0 ;  /* 0x000000bbb9137211 */ /* 0x000fe400000f0eff */
[----:B------:R-:W-:Y:S02]  /*9ee0*/  LEA.HI.X.SX32 R184, R184, R138, 0x1, P2 ;  /* 0x0000008ab8b87211 */ /* 0x000fe400010f0eff */
[C---:B-1----:R-:W-:Y:S01]  /*9ef0*/  LEA R186, P0, R165.reuse, R130, 0x1 ;  /* 0x00000082a5ba7211 */ /* 0x042fe200078008ff */
[----:B------:R-:W2:Y:S03]  /*9f00*/  LD.E.128 R20, [R18.64] ;  /* 0x0000000412147980 */ /* 0x000ea6000c101d00 */
        /* <DEDUP_REMOVED lines=59> */
.L_x_1451:
[----:B------:R-:W-:Y:S05]  /*a2c0*/  BSYNC B0 ;  /* 0x0000000000007941 */ /* 0x000fea0003800000 */
.L_x_1450:
[C---:B------:R-:W-:Y:S04]  /*a2d0*/  LEA R2, P0, R88.reuse, R134, 0x1 ;  /* 0x0000008658027211 */ /* 0x040fe800078008ff */
[----:B------:R-:W-:Y:S05]  /*a2e0*/  LEA.HI.X R3, R88, R135, R87, 0x1, P0 ;  /* 0x0000008758037211 */ /* 0x000fea00000f0c57 */
[----:B-----5:R4:W-:Y:S04]  /*a2f0*/  ST.E.128 [R2.64], R44 ;  /* 0x0000002c02007985 */ /* 0x0209e8000c101d04 */
.L_x_1441:
[----:B------:R-:W-:Y:S05]  /*a300*/  BSYNC B2 ;  /* 0x0000000000027941 */ /* 0x000fea0003800000 */
.L_x_1440:
[----:B-1--4-:R-:W4:Y:S02]  /*a310*/  LD.E R3, [R116.64+0xd0] ;  /* 0x0000d00474037980 */ /* 0x012f24000c101900 */
[----:B----4-:R-:W-:Y:S05]  /*a320*/  IMAD.U32 R3, R3, -0x40, RZ ;  /* 0xffffffc003037824 */ /* 0x010fea00078e00ff */
[C---:B------:R-:W-:Y:S02]  /*a330*/  LEA R132, P1, R3.reuse, R132, 0x1 ;  /* 0x0000008403847211 */ /* 0x040fe400078208ff */
[C---:B------:R-:W-:Y:S02]  /*a340*/  LEA R130, P0, R3.reuse, R130, 0x1 ;  /* 0x0000008203827211 */ /* 0x040fe400078008ff */
[C---:B------:R-:W-:Y:S02]  /*a350*/  LEA.HI.X.SX32 R133, R3.reuse, R133, 0x1, P1 ;  /* 0x0000008503857211 */ /* 0x040fe400008f0eff */
[----:B------:R-:W-:Y:S01]  /*a360*/  LEA.HI.X.SX32 R131, R3, R131, 0x1, P0 ;  /* 0x0000008303837211 */ /* 0x000fe200000f0eff */
[----:B------:R-:W-:-:S05]  /*a370*/  BRA `(.L_x_1403) ;  /* 0x0000056000007947 */ /* 0x000fca0003800000 */
.L_x_1377:
        /* <DEDUP_REMOVED lines=11> */
.L_x_1453:
[----:B------:R-:W-:Y:S05]  /*a430*/  BSYNC B0 ;  /* 0x0000000000007941 */ /* 0x000fea0003800000 */
.L_x_1452:
        /* <DEDUP_REMOVED lines=24> */
.L_x_1455:
[----:B------:R-:W-:Y:S05]  /*a5c0*/  BSYNC B0 ;  /* 0x0000000000007941 */ /* 0x000fea0003800000 */
.L_x_1454:
        /* <DEDUP_REMOVED lines=24> */
.L_x_1457:
[----:B------:R-:W-:Y:S05]  /*a750*/  BSYNC B0 ;  /* 0x0000000000007941 */ /* 0x000fea0003800000 */
.L_x_1456:
        /* <DEDUP_REMOVED lines=24> */
.L_x_1403:
[----:B------:R-:W-:Y:S05]  /*a8e0*/  BSYNC B3 ;  /* 0x0000000000037941 */ /* 0x000fea0003800000 */
.L_x_1376:
[----:B------:R-:W4:Y:S01]  /*a8f0*/  LD.E R3, [R116.64+0x128] ;  /* 0x0001280474037980 */ /* 0x000f22000c101900 */
[----:B------:R-:W-:Y:S01]  /*a900*/  BSSY B0, `(.L_x_1458) ;  /* 0x000005e000007945 */ /* 0x000fe20003800000 */
[----:B----4-:R-:W-:Y:S05]  /*a910*/  IMAD.U32 R3, R3, -0x80, RZ ;  /* 0xffffff8003037824 */ /* 0x010fea00078e00ff */
[C---:B--2---:R-:W-:Y:S04]  /*a920*/  LEA R128, P0, R3.reuse, R128, 0x1 ;  /* 0x0000008003807211 */ /* 0x044fe800078008ff */
[----:B------:R-:W-:Y:S01]  /*a930*/  LEA.HI.X.SX32 R129, R3, R129, 0x1, P0 ;  /* 0x0000008103817211 */ /* 0x000fe200000f0eff */
[----:B------:R-:W-:-:S05]  /*a940*/  @!P3 BRA `(.L_x_1459) ;  /* 0x000005100000b947 */ /* 0x000fca0003800000 */
[----:B------:R-:W-:Y:S04]  /*a950*/  IADD3 R3, R9, -0x1, RZ ;  /* 0xffffffff09037810 */ /* 0x000fe80007ffe0ff */
[----:B------:R-:W-:Y:S11]  /*a960*/  ISETP.GT.AND P0, PT, R3, R102, PT ;  /* 0x000000660300720c */ /* 0x000ff60003f04270 */
[----:B------:R-:W-:Y:S02]  /*a970*/  @!UPT UIADD3 URZ, URZ, URZ, URZ ;  /* 0x0000003f3f3ff290 */ /* 0x000fe4000fffe03f */
[----:B------:R-:W-:-:S05]  /*a980*/  @!P0 BRA `(.L_x_1460) ;  /* 0x0000055000008947 */ /* 0x000fca0003800000 */
[----:B-1----:R-:W-:Y:S01]  /*a990*/  IMAD.MOV.U32 R22, RZ, RZ, RZ ;  /* 0x000000ffff167224 */ /* 0x002fe200078e00ff */
[----:B------:R-:W2:Y:S01]  /*a9a0*/  LD.E R2, [R116.64+0x170] ;  /* 0x0001700474027980 */ /* 0x000ea2000c101900 */
[----:B------:R-:W-:Y:S02]  /*a9b0*/  IADD3 R13, R13, -0x100, RZ ;  /* 0xffffff000d0d7810 */ /* 0x000fe40007ffe0ff */
[----:B------:R-:W-:Y:S01]  /*a9c0*/  IABS R8, R12 ;  /* 0x0000000c00087213 */ /* 0x000fe20000000000 */
[----:B------:R-:W4:Y:S01]  /*a9d0*/  LD.E.64 R26, [R116.64+0x40] ;  /* 0x00004004741a7980 */ /* 0x000f22000c101b00 */
[-C--:B------:R-:W-:Y:S05]  /*a9e0*/  IADD3 R0, -R12, R13.reuse, RZ ;  /* 0x0000000d0c007210 */ /* 0x080fea0007ffe1ff */
[----:B---3--:R-:W3:Y:S01]  /*a9f0*/  LD.E.64 R24, [R116.64+0x20] ;  /* 0x0000200474187980 */ /* 0x008ee2000c101b00 */
        /* <DEDUP_REMOVED lines=45> */
[-C--:B----4-:R-:W-:Y:S01]  /*acd0*/  IMAD R18, R27, R0.reuse, RZ ;  /* 0x000000001b127224 */ /* 0x090fe200078e02ff */
[----:B------:R-:W-:Y:S01]  /*ace0*/  SHF.R.S32.HI R7, RZ, 0x1f, R0 ;  /* 0x0000001fff077819 */ /* 0x000fe20000011400 */
[C---:B-1----:R-:W-:Y:S04]  /*acf0*/  IMAD.WIDE.U32 R28, R26.reuse, R0, RZ ;  /* 0x000000001a1c7225 */ /* 0x042fe800078e00ff */
[----:B--2---:R-:W-:Y:S02]  /*ad00*/  IMAD.IADD R19, R5, 0x1, -R8 ;  /* 0x0000000105137824 */ /* 0x004fe400078e0a08 */
[----:B------:R-:W-:Y:S02]  /*ad10*/  IMAD R8, R26, R7, R18 ;  /* 0x000000071a087224 */ /* 0x000fe400078e0212 */
[-C--:B---3--:R-:W-:Y:S01]  /*ad20*/  IMAD R5, R25, R19.reuse, RZ ;  /* 0x0000001319057224 */ /* 0x088fe200078e02ff */
        /* <DEDUP_REMOVED lines=19> */
.L_x_1459:
[----:B-1----:R-:W2:Y:S04]  /*ae60*/  LD.E R5, [R116.64+0x40] ;  /* 0x0000400474057980 */ /* 0x002ea8000c101900 */
[----:B------:R-:W4:Y:S02]  /*ae70*/  LD.E R3, [R116.64+0x38] ;  /* 0x0000380474037980 */ /* 0x000f24000c101900 */
[----:B----4-:R-:W-:Y:S02]  /*ae80*/  IMAD.U32 R3, R3, -0x80, RZ ;  /* 0xffffff8003037824 */ /* 0x010fe400078e00ff */
[----:B--2---:R-:W-:Y:S03]  /*ae90*/  IMAD.U32 R5, R5, -0x80, RZ ;  /* 0xffffff8005057824 */ /* 0x004fe600078e00ff */
[----:B---3--:R-:W-:Y:S02]  /*aea0*/  LEA R134, P0, R3, R134, 0x1 ;  /* 0x0000008603867211 */ /* 0x008fe400078008ff */
[----:B------:R-:W-:Y:S02]  /*aeb0*/  LEA R136, P1, R5, R136, 0x1 ;  /* 0x0000008805887211 */ /* 0x000fe400078208ff */
[----:B------:R-:W-:Y:S02]  /*aec0*/  LEA.HI.X.SX32 R135, R3, R135, 0x1, P0 ;  /* 0x0000008703877211 */ /* 0x000fe400000f0eff */
[----:B------:R-:W-:Y:S04]  /*aed0*/  LEA.HI.X.SX32 R137, R5, R137, 0x1, P1 ;  /* 0x0000008905897211 */ /* 0x000fe800008f0eff */
.L_x_1460:
[----:B------:R-:W-:Y:S05]  /*aee0*/  BSYNC B0 ;  /* 0x0000000000007941 */ /* 0x000fea0003800000 */
.L_x_1458:
[----:B------:R-:W-:Y:S04]  /*aef0*/  IADD3 R9, R9, -0x1, RZ ;  /* 0xffffffff09097810 */ /* 0x000fe80007ffe0ff */
[----:B------:R-:W-:Y:S11]  /*af00*/  ISETP.GT.AND P0, PT, R9, R102, PT ;  /* 0x000000660900720c */ /* 0x000ff60003f04270 */
[----:B------:R-:W-:Y:S02]  /*af10*/  @!UPT UIADD3 URZ, URZ, URZ, URZ ;  /* 0x0000003f3f3ff290 */ /* 0x000fe4000fffe03f */
[----:B------:R-:W-:-:S05]  /*af20*/  @P0 BRA `(.L_x_1461) ;  /* 0xffff7cc000000947 */ /* 0x000fca000383ffff */
.L_x_1367:
        /* <DEDUP_REMOVED lines=8> */
[----:B------:R-:W4:Y:S04]  /*afb0*/  LD.E.U8 R0, [R116.64+0x1b3] ;  /* 0x0001b30474007980 */ /* 0x000f28000c101100 */
[----:B------:R1:W5:Y:S04]  /*afc0*/  LD.E R13, [R116.64+0xc0] ;  /* 0x0000c004740d7980 */ /* 0x000368000c101900 */
[----:B------:R1:W5:Y:S04]  /*afd0*/  LD.E.64 R38, [R116.64+0x148] ;  /* 0x0001480474267980 */ /* 0x000368000c101b00 */
[----:B------:R1:W5:Y:S01]  /*afe0*/  LD.E.64 R36, [R116.64+0x150] ;  /* 0x0001500474247980 */ /* 0x000362000c101b00 */
[----:B--2---:R-:W-:-:S04]  /*aff0*/  ISETP.NE.U32.AND P1, PT, R2, RZ, PT ;  /* 0x000000ff0200720c */ /* 0x004fc80003f25070 */
[----:B------:R-:W-:-:S13]  /*b000*/  ISETP.NE.AND.EX P1, PT, R3, RZ, PT, P1 ;  /* 0x000000ff0300720c */ /* 0x000fda0003f25310 */
[----:B-1----:R-:W-:Y:S01]  /*b010*/  @P1 LEA R4, P0, R201, R2, 0x2 ;  /* 0x00000002c9041211 */ /* 0x002fe200078010ff */
[----:B------:R-:W-:-:S03]  /*b020*/  IMAD.MOV.U32 R2, RZ, RZ, RZ ;  /* 0x000000ffff027224 */ /* 0x000fc600078e00ff */
[----:B------:R-:W-:-:S05]  /*b030*/  @P1 LEA.HI.X R5, R201, R3, R78, 0x2, P0 ;  /* 0x00000003c9051211 */ /* 0x000fca00000f144e */
[----:B------:R1:W2:Y:S01]  /*b040*/  @P1 LD.E R2, [R4.64] ;  /* 0x0000000404021980 */ /* 0x0002a2000c101900 */
[----:B------:R-:W-:-:S04]  /*b050*/  LEA.HI R3, R9, R9, RZ, 0x1 ;  /* 0x0000000909037211 */ /* 0x000fc800078f08ff */
[----:B------:R-:W-:Y:S02]  /*b060*/  SHF.R.S32.HI R3, RZ, 0x1, R3 ;  /* 0x00000001ff037819 */ /* 0x000fe40000011403 */
[----:B----4-:R-:W-:Y:S01]  /*b070*/  ISETP.NE.AND P5, PT, R0, RZ, PT ;  /* 0x000000ff0000720c */ /* 0x010fe20003fa5270 */
[----:B------:R-:W-:Y:S01]  /*b080*/  IMAD.IADD R29, R200, 0x1, -R65 ;  /* 0x00000001c81d7824 */ /* 0x000fe200078e0a41 */
[----:B------:R-:W-:Y:S02]  /*b090*/  IADD3 R77, P0, R77, R174, RZ ;  /* 0x000000ae4d4d7210 */ /* 0x000fe40007f1e0ff */
[----:B------:R-:W-:-:S03]  /*b0a0*/  LEA R42, P1, R174, R176, 0x1 ;  /* 0x000000b0ae2a7211 */ /* 0x000fc600078208ff */
[--C-:B------:R-:W-:Y:S01]  /*b0b0*/  IMAD.X R79, R79, 0x1, R80.reuse, P0 ;  /* 0x000000014f4f7824 */ /* 0x100fe200000e0650 */
[----:B------:R-:W-:Y:S01]  /*b0c0*/  LEA.HI.X R43, R174, R177, R80, 0x1, P1 ;  /* 0x000000b1ae2b7211 */ /* 0x000fe200008f0c50 */
[----:B-1----:R-:W-:-:S04]  /*b0d0*/  IMAD R5, R170, R3, R82 ;  /* 0x00000003aa057224 */ /* 0x002fc800078e0252 */
[----:B------:R-:W-:Y:S01]  /*b0e0*/  IMAD.IADD R33, R82, 0x1, R5 ;  /* 0x0000000152217824 */ /* 0x000fe200078e0205 */
[----:B------:R-:W-:Y:S02]  /*b0f0*/  ISETP.GE.AND P0, PT, R170, R29, PT ;  /* 0x0000001daa00720c */ /* 0x000fe40003f06270 */
[C---:B------:R-:W-:Y:S01]  /*b100*/  LEA R40, P1, R77.reuse, R176, 0x1 ;  /* 0x000000b04d287211 */ /* 0x040fe200078208ff */
[----:B------:R-:W-:Y:S01]  /*b110*/  IMAD.MOV.U32 R35, RZ, RZ, R3 ;  /* 0x000000ffff237224 */ /* 0x000fe200078e0003 */
[----:B------:R-:W-:Y:S02]  /*b120*/  ISETP.GT.AND P0, PT, R74, -0x4, !P0 ;  /* 0xfffffffc4a00780c */ /* 0x000fe40004704270 */
[----:B------:R-:W-:Y:S02]  /*b130*/  LEA.HI.X R41, R77, R177, R79, 0x1, P1 ;  /* 0x000000b14d297211 */ /* 0x000fe400008f0c4f */
[----:B--2---:R-:W-:-:S05]  /*b140*/  IADD3 R2, R2, R81, R65 ;  /* 0x0000005102027210 */ /* 0x004fca0007ffe041 */
        /* <DEDUP_REMOVED lines=8> */
[----:B------:R-:W-:Y:S01]  /*b1d0*/  BSSY B2, `(.L_x_1465) ;  /* 0x00000a2000027945 */ /* 0x000fe20003800000 */
[----:B------:R-:W-:Y:S05]  /*b1e0*/  @!P0 BRA `(.L_x_1466) ;  /* 0x00000a0000008947 */ /* 0x000fea0003800000 */
[----:B-----5:R-:W-:Y:S01]  /*b1f0*/  ISETP.GE.AND P2, PT, R14, R13, PT ;  /* 0x0000000d0e00720c */ /* 0x020fe20003f46270 */
        /* <DEDUP_REMOVED lines=15> */
[----:B------:R-:W4:Y:S04]  /*b2f0*/  LD.E.64 R2, [R32.64] ;  /* 0x0000000420027980 */ /* 0x000f28000c101b00 */
[----:B--2---:R-:W2:Y:S01]  /*b300*/  LD.E.64 R4, [R30.64] ;  /* 0x000000041e047980 */ /* 0x004ea2000c101b00 */
[----:B-----5:R-:W-:Y:S01]  /*b310*/  LOP3.LUT R8, R17, 0xffff0000, RZ, 0xc0, !PT ;  /* 0xffff000011087812 */ /* 0x020fe200078ec0ff */
[----:B------:R-:W-:Y:S01]  /*b320*/  IMAD.U32 R27, R19, 0x10000, RZ ;  /* 0x00010000131b7824 */ /* 0x000fe200078e00ff */
[----:B------:R-:W-:Y:S02]  /*b330*/  SHF.L.U32 R12, R17, 0x10, RZ ;  /* 0x00000010110c7819 */ /* 0x000fe400000006ff */
[C---:B------:R-:W-:Y:S02]  /*b340*/  SHF.L.U32 R17, R16.reuse, 0x10, RZ ;  /* 0x0000001010117819 */ /* 0x040fe400000006ff */
[----:B------:R-:W-:-:S02]  /*b350*/  LOP3.LUT R24, R16, 0xffff0000, RZ, 0xc0, !PT ;  /* 0xffff000010187812 */ /* 0x000fc400078ec0ff */
[----:B------:R-:W-:Y:S02]  /*b360*/  LOP3.LUT R25, R19, 0xffff0000, RZ, 0xc0, !PT ;  /* 0xffff000013197812 */ /* 0x000fe400078ec0ff */
[C---:B------:R-:W-:Y:S02]  /*b370*/  SHF.L.U32 R22, R18.reuse, 0x10, RZ ;  /* 0x0000001012167819 */ /* 0x040fe400000006ff */
[----:B------:R-:W-:Y:S02]  /*b380*/  LOP3.LUT R26, R18, 0xffff0000, RZ, 0xc0, !PT ;  /* 0xffff0000121a7812 */ /* 0x000fe400078ec0ff */
[C---:B----4-:R-:W-:Y:S01]  /*b390*/  LOP3.LUT R21, R2.reuse, 0xffff0000, RZ, 0xc0, !PT ;  /* 0xffff000002157812 */ /* 0x050fe200078ec0ff */
[----:B------:R-:W-:Y:S01]  /*b3a0*/  IMAD.U32 R2, R2, 0x10000, RZ ;  /* 0x0001000002027824 */ /* 0x000fe200078e00ff */
[----:B------:R-:W-:Y:S02]  /*b3b0*/  LOP3.LUT R16, R3, 0xffff0000, RZ, 0xc0, !PT ;  /* 0xffff000003107812 */ /* 0x000fe400078ec0ff */
[----:B--2---:R-:W-:Y:S01]  /*b3c0*/  LOP3.LUT R23, R4, 0xffff0000, RZ, 0xc0, !PT ;  /* 0xffff000004177812 */ /* 0x004fe200078ec0ff */
[----:B------:R-:W-:Y:S01]  /*b3d0*/  FMUL.FTZ R19, R8, R21 ;  /* 0x0000001508137220 */ /* 0x000fe20000410000 */
[----:B------:R-:W-:Y:S01]  /*b3e0*/  LOP3.LUT R20, R5, 0xffff0000, RZ, 0xc0, !PT ;  /* 0xffff000005147812 */ /* 0x000fe200078ec0ff */
[----:B------:R-:W-:Y:S01]  /*b3f0*/  FMUL.FTZ R18, R25, R16 ;  /* 0x0000001019127220 */ /* 0x000fe20000410000 */
[----:B------:R-:W-:Y:S01]  /*b400*/  SHF.L.U32 R4, R4, 0x10, RZ ;  /* 0x0000001004047819 */ /* 0x000fe200000006ff */
[----:B------:R-:W-:Y:S01]  /*b410*/  FMUL.FTZ R8, R8, R23 ;  /* 0x0000001708087220 */ /* 0x000fe20000410000 */
[----:B------:R-:W-:Y:S01]  /*b420*/  SHF.L.U32 R3, R3, 0x10, RZ ;  /* 0x0000001003037819 */ /* 0x000fe200000006ff */
[----:B------:R-:W-:-:S02]  /*b430*/  FMUL.FTZ R25, R25, R20 ;  /* 0x0000001419197220 */ /* 0x000fc40000410000 */
[C---:B------:R-:W-:Y:S02]  /*b440*/  FFMA.FTZ R19, R12.reuse, R23, -R19 ;  /* 0x000000170c137223 */ /* 0x040fe40000010813 */
[----:B------:R-:W-:Y:S02]  /*b450*/  FFMA.FTZ R8, R12, R21, R8 ;  /* 0x000000150c087223 */ /* 0x000fe40000010008 */
[----:B------:R-:W-:Y:S02]  /*b460*/  IMAD.U32 R5, R5, 0x10000, RZ ;  /* 0x0001000005057824 */ /* 0x000fe400078e00ff */
[----:B------:R-:W-:Y:S01]  /*b470*/  FMUL.FTZ R12, R24, R2 ;  /* 0x00000002180c7220 */ /* 0x000fe20000410000 */
        /* <DEDUP_REMOVED lines=8> */
[C---:B------:R-:W-:Y:S01]  /*b500*/  FFMA.FTZ R16, R22.reuse, R5, -R16 ;  /* 0x0000000516107223 */ /* 0x040fe20000010810 */
[----:B------:R-:W-:Y:S01]  /*b510*/  F2FP.BF16.PACK_AB R5, R17, R12 ;  /* 0x0000000c1105723e */ /* 0x000fe200000010ff */
[----:B------:R-:W-:Y:S01]  /*b520*/  FFMA.FTZ R3, R22, R3, R26 ;  /* 0x0000000316037223 */ /* 0x000fe2000001001a */
[----:B------:R-:W-:-:S02]  /*b530*/  F2FP.BF16.PACK_AB R19, R25, R18 ;  /* 0x000000121913723e */ /* 0x000fc400000010ff */
[----:B------:R-:W-:Y:S02]  /*b540*/  MOV R17, R8 ;  /* 0x0000000800117202 */ /* 0x000fe40000000f00 */
[----:B------:R-:W-:Y:S02]  /*b550*/  F2FP.BF16.PACK_AB R18, R3, R16 ;  /* 0x000000100312723e */ /* 0x000fe400000010ff */
[----:B------:R-:W-:Y:S02]  /*b560*/  MOV R16, R5 ;  /* 0x0000000500107202 */ /* 0x000fe40000000f00 */
.L_x_1470:
[----:B------:R-:W-:Y:S05]  /*b570*/  BSYNC B0 ;  /* 0x0000000000007941 */ /* 0x000fea0003800000 */
.L_x_1469:
[----:B-----5:R4:W-:Y:S04]  /*b580*/  STS.64 [R204], R16 ;  /* 0x00000010cc007388 */ /* 0x0209e80000000a00 */
[----:B------:R4:W-:Y:S02]  /*b590*/  STS.64 [R204+0x8], R18 ;  /* 0x00000812cc007388 */ /* 0x0009e40000000a00 */
.L_x_1468:
[----:B------:R-:W-:Y:S05]  /*b5a0*/  BSYNC B1 ;  /* 0x0000000000017941 */ /* 0x000fea0003800000 */
.L_x_1467:
[----:B------:R-:W-:Y:S01]  /*b5b0*/  ISETP.GE.AND P0, PT, R11, R13, PT ;  /* 0x0000000d0b00720c */ /* 0x000fe20003f06270 */
[----:B------:R-:W-:-:S12]  /*b5c0*/  BSSY B1, `(.L_x_1471) ;  /* 0x0000031000017945 */ /* 0x000fd80003800000 */
[----:B------:R1:W-:Y:S01]  /*b5d0*/  @P0 STS.128 [R204+0x1000], RZ ;  /* 0x001000ffcc000388 */ /* 0x0003e20000000c00 */
[----:B------:R-:W-:Y:S05]  /*b5e0*/  @P0 BRA `(.L_x_1472) ;  /* 0x000002e000000947 */ /* 0x000fea0003800000 */
[----:B----4-:R4:W5:Y:S01]  /*b5f0*/  LD.E.128 R16, [R42.64+0x40] ;  /* 0x000040042a107980 */ /* 0x010962000c101d00 */
[----:B------:R-:W-:Y:S01]  /*b600*/  ISETP.GE.AND P0, PT, R11, R9, PT ;  /* 0x000000090b00720c */ /* 0x000fe20003f06270 */
[----:B------:R-:W-:-:S12]  /*b610*/  BSSY B0, `(.L_x_1473) ;  /* 0x000002a000007945 */ /* 0x000fd80003800000 */
[----:B------:R-:W-:Y:S05]  /*b620*/  @P0 BRA `(.L_x_1474) ;  /* 0x0000028000000947 */ /* 0x000fea0003800000 */
[----:B--2---:R-:W2:Y:S04]  /*b630*/  LD.E.64 R2, [R32.64+0x20] ;  /* 0x0000200420027980 */ /* 0x004ea8000c101b00 */
[----:B---3--:R-:W3:Y:S01]  /*b640*/  LD.E.64 R4, [R30.64+0x20] ;  /* 0x000020041e047980 */ /* 0x008ee2000c101b00 */
        /* <DEDUP_REMOVED lines=11> */
[----:B---3--:R-:W-:Y:S01]  /*b700*/  LOP3.LUT R23, R4, 0xffff0000, RZ, 0xc0, !PT ;  /* 0xffff000004177812 */ /* 0x008fe200078ec0ff */
        /* <DEDUP_REMOVED lines=26> */
.L_x_1474:
[----:B------:R-:W-:Y:S05]  /*b8b0*/  BSYNC B0 ;  /* 0x0000000000007941 */ /* 0x000fea0003800000 */
.L_x_1473:
[----:B-----5:R1:W-:Y:S02]  /*b8c0*/  STS.128 [R204+0x1000], R16 ;  /* 0x00100010cc007388 */ /* 0x0203e40000000c00 */
.L_x_1472:
[----:B------:R-:W-:Y:S05]  /*b8d0*/  BSYNC B1 ;  /* 0x0000000000017941 */ /* 0x000fea0003800000 */
.L_x_1471:
[----:B------:R-:W-:-:S13]  /*b8e0*/  ISETP.GE.AND P0, PT, R10, R13, PT ;  /* 0x0000000d0a00720c */ /* 0x000fda0003f06270 */
[----:B------:R1:W-:Y:S01]  /*b8f0*/  @P0 STS.128 [R204+0x2000], RZ ;  /* 0x002000ffcc000388 */ /* 0x0003e20000000c00 */
[----:B------:R-:W-:Y:S05]  /*b900*/  @P0 BRA `(.L_x_1466) ;  /* 0x000002e000000947 */ /* 0x000fea0003800000 */
[----:B-1--4-:R1:W5:Y:S01]  /*b910*/  LD.E.128 R16, [R42.64+0x80] ;  /* 0x000080042a107980 */ /* 0x012362000c101d00 */
[----:B------:R-:W-:Y:S01]  /*b920*/  ISETP.GE.AND P0, PT, R10, R9, PT ;  /* 0x000000090a00720c */ /* 0x000fe20003f06270 */
[----:B------:R-:W-:-:S12]  /*b930*/  BSSY B0, `(.L_x_1475) ;  /* 0x000002a000007945 */ /* 0x000fd80003800000 */
[----:B------:R-:W-:Y:S05]  /*b940*/  @P0 BRA `(.L_x_1476) ;  /* 0x0000028000000947 */ /* 0x000fea0003800000 */
[----:B------:R-:W4:Y:S04]  /*b950*/  LD.E.64 R2, [R32.64+0x40] ;  /* 0x0000400420027980 */ /* 0x000f28000c101b00 */
[----:B--2---:R-:W2:Y:S01]  /*b960*/  LD.E.64 R4, [R30.64+0x40] ;  /* 0x000040041e047980 */ /* 0x004ea2000c101b00 */
        /* <DEDUP_REMOVED lines=38> */
.L_x_1476:
[----:B------:R-:W-:Y:S05]  /*bbd0*/  BSYNC B0 ;  /* 0x0000000000007941 */ /* 0x000fea0003800000 */
.L_x_1475:
[----:B-----5:R4:W-:Y:S02]  /*bbe0*/  STS.128 [R204+0x2000], R16 ;  /* 0x00200010cc007388 */ /* 0x0209e40000000c00 */
.L_x_1466:
[----:B------:R-:W-:Y:S05]  /*bbf0*/  BSYNC B2 ;  /* 0x0000000000027941 */ /* 0x000fea0003800000 */
.L_x_1465:
[----:B------:R-:W-:-:S04]  /*bc00*/  IADD3 R8, R170, 0x20, RZ ;  /* 0x00000020aa087810 */ /* 0x000fc80007ffe0ff */
[----:B------:R-:W-:-:S04]  /*bc10*/  ISETP.GE.AND P0, PT, R8, R29, PT ;  /* 0x0000001d0800720c */ /* 0x000fc80003f06270 */
[----:B------:R-:W-:-:S13]  /*bc20*/  ISETP.LT.OR P0, PT, R74, -0x83, P0 ;  /* 0xffffff7d4a00780c */ /* 0x000fda0000701670 */
[----:B------:R-:W-:Y:S05]  /*bc30*/  @P0 BRA `(.L_x_1477) ;  /* 0x0000307000000947 */ /* 0x000fea0003800000 */
[----:B-----5:R-:W-:Y:S01]  /*bc40*/  ISETP.GE.AND P0, PT, R14, R13, PT ;  /* 0x0000000d0e00720c */ /* 0x020fe20003f06270 */
        /* <DEDUP_REMOVED lines=11> */
[----:B-1--4-:R1:W5:Y:S01]  /*bd00*/  LD.E.128 R16, [R40.64] ;  /* 0x0000000428107980 */ /* 0x012362000c101d00 */
[----:B------:R-:W-:Y:S01]  /*bd10*/  ISETP.GE.AND P0, PT, R14, R9, PT ;  /* 0x000000090e00720c */ /* 0x000fe20003f06270 */
[----:B------:R-:W-:-:S12]  /*bd20*/  BSSY B0, `(.L_x_1480) ;  /* 0x0000029000007945 */ /* 0x000fd80003800000 */
[----:B------:R-:W-:Y:S05]  /*bd30*/  @P0 BRA `(.L_x_1481) ;  /* 0x0000027000000947 */ /* 0x000fea0003800000 */
[----:B------:R-:W4:Y:S04]  /*bd40*/  LD.E.64 R2, [R20.64] ;  /* 0x0000000414027980 */ /* 0x000f28000c101b00 */
[----:B--2---:R-:W2:Y:S01]  /*bd50*/  LD.E.64 R4, [R6.64] ;  /* 0x0000000406047980 */ /* 0x004ea2000c101b00 */
[C---:B-----5:R-:W-:Y:S01]  /*bd60*/  SHF.L.U32 R12, R17.reuse, 0x10, RZ ;  /* 0x00000010110c7819 */ /* 0x060fe200000006ff */
[----:B------:R-:W-:Y:S01]  /*bd70*/  IMAD.U32 R25, R18, 0x10000, RZ ;  /* 0x0001000012197824 */ /* 0x000fe200078e00ff */
[----:B------:R-:W-:Y:S02]  /*bd80*/  LOP3.LUT R0, R17, 0xffff0000, RZ, 0xc0, !PT ;  /* 0xffff000011007812 */ /* 0x000fe400078ec0ff */
[C---:B------:R-:W-:Y:S02]  /*bd90*/  SHF.L.U32 R14, R16.reuse, 0x10, RZ ;  /* 0x00000010100e7819 */ /* 0x040fe400000006ff */
[----:B------:R-:W-:-:S02]  /*bda0*/  LOP3.LUT R26, R16, 0xffff0000, RZ, 0xc0, !PT ;  /* 0xffff0000101a7812 */ /* 0x000fc400078ec0ff */
[C---:B------:R-:W-:Y:S02]  /*bdb0*/  LOP3.LUT R22, R19.reuse, 0xffff0000, RZ, 0xc0, !PT ;  /* 0xffff000013167812 */ /* 0x040fe400078ec0ff */
[----:B------:R-:W-:Y:S02]  /*bdc0*/  SHF.L.U32 R24, R19, 0x10, RZ ;  /* 0x0000001013187819 */ /* 0x000fe400000006ff */
[----:B------:R-:W-:Y:S02]  /*bdd0*/  LOP3.LUT R27, R18, 0xffff0000, RZ, 0xc0, !PT ;  /* 0xffff0000121b7812 */ /* 0x000fe400078ec0ff */
[----:B----4-:R-:W-:Y:S02]  /*bde0*/  LOP3.LUT R17, R2, 0xffff0000, RZ, 0xc0, !PT ;  /* 0xffff000002117812 */ /* 0x010fe400078ec0ff */
[----:B------:R-:W-:Y:S02]  /*bdf0*/  LOP3.LUT R16, R3, 0xffff0000, RZ, 0xc0, !PT ;  /* 0xffff000003107812 */ /* 0x000fe400078ec0ff */
[----:B--2---:R-:W-:Y:S01]  /*be00*/  LOP3.LUT R23, R4, 0xffff0000, RZ, 0xc0, !PT ;  /* 0xffff000004177812 */ /* 0x004fe200078ec0ff */
[----:B------:R-:W-:Y:S01]  /*be10*/  FMUL.FTZ R15, R0, R17 ;  /* 0x00000011000f7220 */ /* 0x000fe20000410000 */
[----:B------:R-:W-:Y:S01]  /*be20*/  LOP3.LUT R19, R5, 0xffff0000, RZ, 0xc0, !PT ;  /* 0xffff000005137812 */ /* 0x000fe200078ec0ff */
[----:B------:R-:W-:-:S02]  /*be30*/  FMUL.FTZ R18, R22, R16 ;  /* 0x0000001016127220 */ /* 0x000fc40000410000 */
[-C--:B------:R-:W-:Y:S02]  /*be40*/  FMUL.FTZ R0, R0, R23.reuse ;  /* 0x0000001700007220 */ /* 0x080fe40000410000 */
[----:B------:R-:W-:Y:S01]  /*be50*/  FFMA.FTZ R15, R12, R23, -R15 ;  /* 0x000000170c0f7223 */ /* 0x000fe2000001080f */
[----:B------:R-:W-:Y:S01]  /*be60*/  SHF.L.U32 R23, R4, 0x10, RZ ;  /* 0x0000001004177819 */ /* 0x000fe200000006ff */
[----:B------:R-:W-:Y:S01]  /*be70*/  FFMA.FTZ R0, R12, R17, R0 ;  /* 0x000000110c007223 */ /* 0x000fe20000010000 */
[----:B------:R-:W-:Y:S01]  /*be80*/  SHF.L.U32 R4, R5, 0x10, RZ ;  /* 0x0000001005047819 */ /* 0x000fe200000006ff */
[-C--:B------:R-:W-:Y:S02]  /*be90*/  FMUL.FTZ R17, R22, R19.reuse ;  /* 0x0000001316117220 */ /* 0x080fe40000410000 */
[----:B------:R-:W-:Y:S01]  /*bea0*/  FFMA.FTZ R18, R24, R19, -R18 ;  /* 0x0000001318127223 */ /* 0x000fe20000010812 */
[----:B------:R-:W-:Y:S01]  /*beb0*/  SHF.L.U32 R19, R2, 0x10, RZ ;  /* 0x0000001002137819 */ /* 0x000fe200000006ff */
[----:B------:R-:W-:Y:S01]  /*bec0*/  IMAD.U32 R2, R3, 0x10000, RZ ;  /* 0x0001000003027824 */ /* 0x000fe200078e00ff */
[----:B------:R-:W-:Y:S01]  /*bed0*/  F2FP.BF16.PACK_AB R0, R0, R15 ;  /* 0x0000000f0000723e */ /* 0x000fe200000010ff */
[----:B------:R-:W-:-:S02]  /*bee0*/  FFMA.FTZ R17, R24, R16, R17 ;  /* 0x0000001018117223 */ /* 0x000fc40000010011 */
[C---:B------:R-:W-:Y:S02]  /*bef0*/  FMUL.FTZ R3, R26.reuse, R19 ;  /* 0x000000131a037220 */ /* 0x040fe40000410000 */
[C---:B------:R-:W-:Y:S02]  /*bf00*/  FMUL.FTZ R5, R27.reuse, R2 ;  /* 0x000000021b057220 */ /* 0x040fe40000410000 */
[-C--:B------:R-:W-:Y:S02]  /*bf10*/  FMUL.FTZ R26, R26, R23.reuse ;  /* 0x000000171a1a7220 */ /* 0x080fe40000410000 */
[----:B------:R-:W-:Y:S02]  /*bf20*/  FMUL.FTZ R27, R27, R4 ;  /* 0x000000041b1b7220 */ /* 0x000fe40000410000 */
[C---:B------:R-:W-:Y:S02]  /*bf30*/  FFMA.FTZ R3, R14.reuse, R23, -R3 ;  /* 0x000000170e037223 */ /* 0x040fe40000010803 */
[----:B------:R-:W-:Y:S01]  /*bf40*/  FFMA.FTZ R26, R14, R19, R26 ;  /* 0x000000130e1a7223 */ /* 0x000fe2000001001a */
[----:B------:R-:W-:Y:S01]  /*bf50*/  F2FP.BF16.PACK_AB R19, R17, R18 ;  /* 0x000000121113723e */ /* 0x000fe200000010ff */
[C---:B------:R-:W-:Y:S01]  /*bf60*/  FFMA.FTZ R5, R25.reuse, R4, -R5 ;  /* 0x0000000419057223 */ /* 0x040fe20000010805 */
[----:B------:R-:W-:Y:S01]  /*bf70*/  MOV R17, R0 ;  /* 0x0000000000117202 */ /* 0x000fe20000000f00 */
[----:B------:R-:W-:Y:S01]  /*bf80*/  FFMA.FTZ R2, R25, R2, R27 ;  /* 0x0000000219027223 */ /* 0x000fe2000001001b */
[----:B------:R-:W-:-:S04]  /*bf90*/  F2FP.BF16.PACK_AB R16, R26, R3 ;  /* 0x000000031a10723e */ /* 0x000fc800000010ff */
[----:B------:R-:W-:Y:S02]  /*bfa0*/  F2FP.BF16.PACK_AB R18, R2, R5 ;  /* 0x000000050212723e */ /* 0x000fe400000010ff */
.L_x_1481:
[----:B------:R-:W-:Y:S05]  /*bfb0*/  BSYNC B0 ;  /* 0x0000000000007941 */ /* 0x000fea0003800000 */
.L_x_1480:
[----:B-----5:R4:W-:Y:S02]  /*bfc0*/  STS.128 [R204+0x800], R16 ;  /* 0x00080010cc007388 */ /* 0x0209e40000000c00 */
.L_x_1479:
[----:B------:R-:W-:Y:S05]  /*bfd0*/  BSYNC B1 ;  /* 0x0000000000017941 */ /* 0x000fea0003800000 */
.L_x_1478:
[----:B------:R-:W-:Y:S01]  /*bfe0*/  ISETP.GE.AND P0, PT, R11, R13, PT ;  /* 0x0000000d0b00720c */ /* 0x000fe20003f06270 */
[----:B------:R-:W-:-:S12]  /*bff0*/  BSSY B1, `(.L_x_1482) ;  /* 0x0000030000017945 */ /* 0x000fd80003800000 */
        /* <DEDUP_REMOVED lines=8> */
[----:B-----5:R-:W-:Y:S01]  /*c080*/  SHF.L.U32 R12, R16, 0x10, RZ ;  /* 0x00000010100c7819 */ /* 0x020fe200000006ff */
[----:B------:R-:W-:Y:S01]  /*c090*/  IMAD.U32 R23, R18, 0x10000, RZ ;  /* 0x0001000012177824 */ /* 0x000fe200078e00ff */
[----:B------:R-:W-:Y:S02]  /*c0a0*/  LOP3.LUT R25, R16, 0xffff0000, RZ, 0xc0, !PT ;  /* 0xffff000010197812 */ /* 0x000fe400078ec0ff */
[----:B------:R-:W-:Y:S02]  /*c0b0*/  LOP3.LUT R0, R17, 0xffff0000, RZ, 0xc0, !PT ;  /* 0xffff000011007812 */ /* 0x000fe400078ec0ff */
[----:B------:R-:W-:-:S02]  /*c0c0*/  SHF.L.U32 R24, R19, 0x10, RZ ;  /* 0x0000001013187819 */ /* 0x000fc400000006ff */
[----:B------:R-:W-:Y:S02]  /*c0d0*/  LOP3.LUT R22, R19, 0xffff0000, RZ, 0xc0, !PT ;  /* 0xffff000013167812 */ /* 0x000fe400078ec0ff */
[----:B------:R-:W-:Y:S02]  /*c0e0*/  SHF.L.U32 R11, R17, 0x10, RZ ;  /* 0x00000010110b7819 */ /* 0x000fe400000006ff */
[----:B------:R-:W-:Y:S02]  /*c0f0*/  LOP3.LUT R26, R18, 0xffff0000, RZ, 0xc0, !PT ;  /* 0xffff0000121a7812 */ /* 0x000fe400078ec0ff */
[----:B----4-:R-:W-:Y:S02]  /*c100*/  LOP3.LUT R16, R2, 0xffff0000, RZ, 0xc0, !PT ;  /* 0xffff000002107812 */ /* 0x010fe400078ec0ff */
[C---:B------:R-:W-:Y:S01]  /*c110*/  LOP3.LUT R15, R3.reuse, 0xffff0000, RZ, 0xc0, !PT ;  /* 0xffff0000030f7812 */ /* 0x040fe200078ec0ff */
[----:B------:R-:W-:Y:S01]  /*c120*/  IMAD.U32 R3, R3, 0x10000, RZ ;  /* 0x0001000003037824 */ /* 0x000fe200078e00ff */
[----:B--2---:R-:W-:Y:S01]  /*c130*/  LOP3.LUT R19, R4, 0xffff0000, RZ, 0xc0, !PT ;  /* 0xffff000004137812 */ /* 0x004fe200078ec0ff */
[----:B------:R-:W-:Y:S01]  /*c140*/  FMUL.FTZ R14, R0, R16 ;  /* 0x00000010000e7220 */ /* 0x000fe20000410000 */
[----:B------:R-:W-:Y:S01]  /*c150*/  LOP3.LUT R17, R5, 0xffff0000, RZ, 0xc0, !PT ;  /* 0xffff000005117812 */ /* 0x000fe200078ec0ff */
[----:B------:R-:W-:Y:S01]  /*c160*/  FMUL.FTZ R18, R22, R15 ;  /* 0x0000000f16127220 */ /* 0x000fe20000410000 */
[----:B------:R-:W-:Y:S01]  /*c170*/  SHF.L.U32 R2, R2, 0x10, RZ ;  /* 0x0000001002027819 */ /* 0x000fe200000006ff */
[-C--:B------:R-:W-:Y:S01]  /*c180*/  FMUL.FTZ R0, R0, R19.reuse ;  /* 0x0000001300007220 */ /* 0x080fe20000410000 */
[----:B------:R-:W-:Y:S01]  /*c190*/  SHF.L.U32 R4, R4, 0x10, RZ ;  /* 0x0000001004047819 */ /* 0x000fe200000006ff */
[----:B------:R-:W-:Y:S01]  /*c1a0*/  FFMA.FTZ R14, R11, R19, -R14 ;  /* 0x000000130b0e7223 */ /* 0x000fe2000001080e */
[----:B------:R-:W-:Y:S01]  /*c1b0*/  SHF.L.U32 R5, R5, 0x10, RZ ;  /* 0x0000001005057819 */ /* 0x000fe200000006ff */
[----:B------:R-:W-:-:S02]  /*c1c0*/  FMUL.FTZ R22, R22, R17 ;  /* 0x0000001116167220 */ /* 0x000fc40000410000 */
[----:B------:R-:W-:Y:S02]  /*c1d0*/  FFMA.FTZ R18, R24, R17, -R18 ;  /* 0x0000001118127223 */ /* 0x000fe40000010812 */
[----:B------:R-:W-:Y:S02]  /*c1e0*/  FFMA.FTZ R11, R11, R16, R0 ;  /* 0x000000100b0b7223 */ /* 0x000fe40000010000 */
[C---:B------:R-:W-:Y:S02]  /*c1f0*/  FMUL.FTZ R17, R25.reuse, R2 ;  /* 0x0000000219117220 */ /* 0x040fe40000410000 */
[----:B------:R-:W-:Y:S01]  /*c200*/  FMUL.FTZ R25, R25, R4 ;  /* 0x0000000419197220 */ /* 0x000fe20000410000 */
[----:B------:R-:W-:Y:S01]  /*c210*/  F2FP.BF16.PACK_AB R11, R11, R14 ;  /* 0x0000000e0b0b723e */ /* 0x000fe200000010ff */
[C---:B------:R-:W-:Y:S02]  /*c220*/  FMUL.FTZ R0, R26.reuse, R3 ;  /* 0x000000031a007220 */ /* 0x040fe40000410000 */
[----:B------:R-:W-:-:S02]  /*c230*/  FMUL.FTZ R26, R26, R5 ;  /* 0x000000051a1a7220 */ /* 0x000fc40000410000 */
[----:B------:R-:W-:Y:S02]  /*c240*/  FFMA.FTZ R15, R24, R15, R22 ;  /* 0x0000000f180f7223 */ /* 0x000fe40000010016 */
[C---:B------:R-:W-:Y:S02]  /*c250*/  FFMA.FTZ R17, R12.reuse, R4, -R17 ;  /* 0x000000040c117223 */ /* 0x040fe40000010811 */
[----:B------:R-:W-:Y:S01]  /*c260*/  FFMA.FTZ R2, R12, R2, R25 ;  /* 0x000000020c027223 */ /* 0x000fe20000010019 */
[----:B------:R-:W-:Y:S01]  /*c270*/  F2FP.BF16.PACK_AB R19, R15, R18 ;  /* 0x000000120f13723e */ /* 0x000fe200000010ff */
[C---:B------:R-:W-:Y:S02]  /*c280*/  FFMA.FTZ R0, R23.reuse, R5, -R0 ;  /* 0x0000000517007223 */ /* 0x040fe40000010800 */
[----:B------:R-:W-:Y:S01]  /*c290*/  FFMA.FTZ R3, R23, R3, R26 ;  /* 0x0000000317037223 */ /* 0x000fe2000001001a */
[----:B------:R-:W-:Y:S02]  /*c2a0*/  F2FP.BF16.PACK_AB R16, R2, R17 ;  /* 0x000000110210723e */ /* 0x000fe400000010ff */
[----:B------:R-:W-:-:S02]  /*c2b0*/  MOV R17, R11 ;  /* 0x0000000b00117202 */ /* 0x000fc40000000f00 */
[----:B------:R-:W-:Y:S02]  /*c2c0*/  F2FP.BF16.PACK_AB R18, R3, R0 ;  /* 0x000000000312723e */ /* 0x000fe400000010ff */
.L_x_1485:
[----:B------:R-:W-:Y:S05]  /*c2d0*/  BSYNC B0 ;  /* 0x0000000000007941 */ /* 0x000fea0003800000 */
.L_x_1484:
[----:B-----5:R4:W-:Y:S02]  /*c2e0*/  STS.128 [R204+0x1800], R16 ;  /* 0x00180010cc007388 */ /* 0x0209e40000000c00 */
.L_x_1483:
[----:B------:R-:W-:Y:S05]  /*c2f0*/  BSYNC B1 ;  /* 0x0000000000017941 */ /* 0x000fea0003800000 */
.L_x_1482:
[----:B------:R-:W-:-:S13]  /*c300*/  ISETP.GE.AND P0, PT, R10, R13, PT ;  /* 0x0000000d0a00720c */ /* 0x000fda0003f06270 */
[----:B------:R1:W-:Y:S01]  /*c310*/  @P0 STS.128 [R204+0x2800], RZ ;  /* 0x002800ffcc000388 */ /* 0x0003e20000000c00 */
[----:B------:R-:W-:Y:S05]  /*c320*/  @P0 BRA `(.L_x_1477) ;  /* 0x0000298000000947 */ /* 0x000fea0003800000 */
[----:B-12-4-:R-:W5:Y:S01]  /*c330*/  LD.E.128 R40, [R40.64+0x80] ;  /* 0x0000800428287980 */ /* 0x016f62000c101d00 */
[----:B------:R-:W-:Y:S01]  /*c340*/  ISETP.GE.AND P0, PT, R10, R9, PT ;  /* 0x000000090a00720c */ /* 0x000fe20003f06270 */
[----:B------:R-:W-:-:S12]  /*c350*/  BSSY B0, `(.L_x_1486) ;  /* 0x0000028000007945 */ /* 0x000fd80003800000 */
[----:B------:R-:W-:Y:S05]  /*c360*/  @P0 BRA `(.L_x_1487) ;  /* 0x0000026000000947 */ /* 0x000fea0003800000 */
[----:B------:R-:W2:Y:S04]  /*c370*/  LD.E.64 R2, [R20.64+0x40] ;  /* 0x0000400414027980 */ /* 0x000ea8000c101b00 */
[----:B------:R-:W4:Y:S01]  /*c380*/  LD.E.64 R4, [R6.64+0x40] ;  /* 0x0000400406047980 */ /* 0x000f22000c101b00 */
[----:B-----5:R-:W-:Y:S01]  /*c390*/  LOP3.LUT R14, R43, 0xffff0000, RZ, 0xc0, !PT ;  /* 0xffff00002b0e7812 */ /* 0x020fe200078ec0ff */
[----:B------:R-:W-:Y:S01]  /*c3a0*/  IMAD.U32 R15, R42, 0x10000, RZ ;  /* 0x000100002a0f7824 */ /* 0x000fe200078e00ff */
[----:B------:R-:W-:Y:S02]  /*c3b0*/  LOP3.LUT R0, R41, 0xffff0000, RZ, 0xc0, !PT ;  /* 0xffff000029007812 */ /* 0x000fe400078ec0ff */
[----:B------:R-:W-:Y:S02]  /*c3c0*/  SHF.L.U32 R16, R43, 0x10, RZ ;  /* 0x000000102b107819 */ /* 0x000fe400000006ff */
[----:B------:R-:W-:-:S02]  /*c3d0*/  SHF.L.U32 R9, R41, 0x10, RZ ;  /* 0x0000001029097819 */ /* 0x000fc400000006ff */
[C---:B------:R-:W-:Y:S02]  /*c3e0*/  SHF.L.U32 R10, R40.reuse, 0x10, RZ ;  /* 0x00000010280a7819 */ /* 0x040fe400000006ff */
[----:B------:R-:W-:Y:S02]  /*c3f0*/  LOP3.LUT R40, R40, 0xffff0000, RZ, 0xc0, !PT ;  /* 0xffff000028287812 */ /* 0x000fe400078ec0ff */
[----:B------:R-:W-:Y:S02]  /*c400*/  LOP3.LUT R42, R42, 0xffff0000, RZ, 0xc0, !PT ;  /* 0xffff00002a2a7812 */ /* 0x000fe400078ec0ff */
[----:B--2---:R-:W-:Y:S02]  /*c410*/  LOP3.LUT R11, R3, 0xffff0000, RZ, 0xc0, !PT ;  /* 0xffff0000030b7812 */ /* 0x004fe400078ec0ff */
[----:B------:R-:W-:Y:S02]  /*c420*/  LOP3.LUT R12, R2, 0xffff0000, RZ, 0xc0, !PT ;  /* 0xffff0000020c7812 */ /* 0x000fe400078ec0ff */
[----:B----4-:R-:W-:Y:S01]  /*c430*/  LOP3.LUT R7, R5, 0xffff0000, RZ, 0xc0, !PT ;  /* 0xffff000005077812 */ /* 0x010fe200078ec0ff */
        /* <DEDUP_REMOVED lines=9> */
[C---:B------:R-:W-:Y:S02]  /*c4d0*/  FFMA.FTZ R6, R9.reuse, R13, -R6 ;  /* 0x0000000d09067223 */ /* 0x040fe40000010806 */
[----:B------:R-:W-:Y:S02]  /*c4e0*/  IMAD.U32 R13, R4, 0x10000, RZ ;  /* 0x00010000040d7824 */ /* 0x000fe400078e00ff */
[----:B------:R-:W-:Y:S02]  /*c4f0*/  FFMA.FTZ R9, R9, R12, R0 ;  /* 0x0000000c09097223 */ /* 0x000fe40000010000 */
[----:B------:R-:W-:Y:S02]  /*c500*/  FMUL.FTZ R0, R40, R7 ;  /* 0x0000000728007220 */ /* 0x000fe40000410000 */
[----:B------:R-:W-:Y:S01]  /*c510*/  FMUL.FTZ R2, R42, R3 ;  /* 0x000000032a027220 */ /* 0x000fe20000410000 */
[----:B------:R-:W-:Y:S01]  /*c520*/  F2FP.BF16.PACK_AB R41, R9, R6 ;  /* 0x000000060929723e */ /* 0x000fe200000010ff */
[----:B------:R-:W-:-:S02]  /*c530*/  FMUL.FTZ R40, R40, R13 ;  /* 0x0000000d28287220 */ /* 0x000fc40000410000 */
[----:B------:R-:W-:Y:S02]  /*c540*/  FMUL.FTZ R42, R42, R5 ;  /* 0x000000052a2a7220 */ /* 0x000fe40000410000 */
[----:B------:R-:W-:Y:S02]  /*c550*/  FFMA.FTZ R14, R16, R11, R14 ;  /* 0x0000000b100e7223 */ /* 0x000fe4000001000e */
[C---:B------:R-:W-:Y:S02]  /*c560*/  FFMA.FTZ R0, R10.reuse, R13, -R0 ;  /* 0x0000000d0a007223 */ /* 0x040fe40000010800 */
[----:B------:R-:W-:Y:S01]  /*c570*/  FFMA.FTZ R7, R10, R7, R40 ;  /* 0x000000070a077223 */ /* 0x000fe20000010028 */
[----:B------:R-:W-:Y:S01]  /*c580*/  F2FP.BF16.PACK_AB R43, R14, R17 ;  /* 0x000000110e2b723e */ /* 0x000fe200000010ff */
[C---:B------:R-:W-:Y:S02]  /*c590*/  FFMA.FTZ R2, R15.reuse, R5, -R2 ;  /* 0x000000050f027223 */ /* 0x040fe40000010802 */
[----:B------:R-:W-:Y:S01]  /*c5a0*/  FFMA.FTZ R3, R15, R3, R42 ;  /* 0x000000030f037223 */ /* 0x000fe2000001002a */
[----:B------:R-:W-:-:S04]  /*c5b0*/  F2FP.BF16.PACK_AB R40, R7, R0 ;  /* 0x000000000728723e */ /* 0x000fc800000010ff */
[----:B------:R-:W-:Y:S02]  /*c5c0*/  F2FP.BF16.PACK_AB R42, R3, R2 ;  /* 0x00000002032a723e */ /* 0x000fe400000010ff */
.L_x_1487:
[----:B------:R-:W-:Y:S05]  /*c5d0*/  BSYNC B0 ;  /* 0x0000000000007941 */ /* 0x000fea0003800000 */
.L_x_1486:
[----:B-----5:R1:W-:Y:S01]  /*c5e0*/  STS.128 [R204+0x2800], R40 ;  /* 0x00280028cc007388 */ /* 0x0203e20000000c00 */
[----:B------:R-:W-:Y:S05]  /*c5f0*/  BRA `(.L_x_1477) ;  /* 0x000026b000007947 */ /* 0x000fea0003800000 */
.L_x_1464:
[----:B------:R-:W-:Y:S01]  /*c600*/  BSSY B2, `(.L_x_1488) ;  /* 0x0000111000027945 */ /* 0x000fe20003800000 */
[----:B------:R-:W-:Y:S05]  /*c610*/  @!P0 BRA `(.L_x_1489) ;  /* 0x000010f000008947 */ /* 0x000fea0003800000 */
[----:B-----5:R-:W-:Y:S01]  /*c620*/  ISETP.GE.AND P0, PT, R14, R13, PT ;  /* 0x0000000d0e00720c */ /* 0x020fe20003f06270 */
        /* <DEDUP_REMOVED lines=19> */
[----:B------:R-:W4:Y:S01]  /*c760*/  LD.E.128 R4, [R4.64] ;  /* 0x0000000404047980 */ /* 0x000f22000c101d00 */
[----:B------:R-:W-:Y:S02]  /*c770*/  @P0 IADD3 R2, -R3, RZ, RZ ;  /* 0x000000ff03020210 */ /* 0x000fe40007ffe1ff */
[----:B------:R-:W-:Y:S02]  /*c780*/  LEA.HI.X R17, R19, R37, R17, 0x1, P1 ;  /* 0x0000002513117211 */ /* 0x000fe400008f0c11 */
[----:B------:R-:W-:-:S04]  /*c790*/  IADD3 R23, P1, R2, R31, RZ ;  /* 0x0000001f02177210 */ /* 0x000fc80007f3e0ff */
[----:B--2---:R-:W2:Y:S01]  /*c7a0*/  LD.E.128 R16, [R16.64] ;  /* 0x0000000410107980 */ /* 0x004ea2000c101d00 */
[----:B------:R-:W-:Y:S02]  /*c7b0*/  LEA.HI.X.SX32 R21, R2, R33, 0x1, P1 ;  /* 0x0000002102157211 */ /* 0x000fe400008f0eff */
[----:B------:R-:W-:-:S04]  /*c7c0*/  LEA R20, P1, R23, R38, 0x1 ;  /* 0x0000002617147211 */ /* 0x000fc800078208ff */
[----:B------:R-:W-:-:S06]  /*c7d0*/  LEA.HI.X R21, R23, R39, R21, 0x1, P1 ;  /* 0x0000002717157211 */ /* 0x000fcc00008f0c15 */
[----:B---3--:R-:W3:Y:S01]  /*c7e0*/  LD.E.128 R20, [R20.64] ;  /* 0x0000000414147980 */ /* 0x008ee2000c101d00 */
        /* <DEDUP_REMOVED lines=8> */
[C---:B----4-:R-:W-:Y:S01]  /*c870*/  IMAD.U32 R27, R4.reuse, 0x10000, RZ ;  /* 0x00010000041b7824 */ /* 0x050fe200078e00ff */
[----:B------:R-:W-:Y:S01]  /*c880*/  LOP3.LUT R26, R4, 0xffff0000, RZ, 0xc0, !PT ;  /* 0xffff0000041a7812 */ /* 0x000fe200078ec0ff */
[----:B------:R-:W-:Y:S01]  /*c890*/  IMAD.U32 R34, R6, 0x10000, RZ ;  /* 0x0001000006227824 */ /* 0x000fe200078e00ff */
[C---:B------:R-:W-:Y:S02]  /*c8a0*/  SHF.L.U32 R4, R5.reuse, 0x10, RZ ;  /* 0x0000001005047819 */ /* 0x040fe400000006ff */
[----:B------:R-:W-:Y:S02]  /*c8b0*/  LOP3.LUT R44, R5, 0xffff0000, RZ, 0xc0, !PT ;  /* 0xffff0000052c7812 */ /* 0x000fe400078ec0ff */
        /* <DEDUP_REMOVED lines=17> */
[----:B---3--:R-:W-:Y:S01]  /*c9d0*/  LOP3.LUT R19, R22, 0xffff0000, RZ, 0xc0, !PT ;  /* 0xffff000016137812 */ /* 0x008fe200078ec0ff */
        /* <DEDUP_REMOVED lines=29> */
.L_x_1493:
[----:B------:R-:W-:Y:S05]  /*cbb0*/  BSYNC B0 ;  /* 0x0000000000007941 */ /* 0x000fea0003800000 */
.L_x_1492:
[----:B-----5:R4:W-:Y:S04]  /*cbc0*/  STS.64 [R204], R24 ;  /* 0x00000018cc007388 */ /* 0x0209e80000000a00 */
[----:B------:R4:W-:Y:S02]  /*cbd0*/  STS.64 [R204+0x8], R26 ;  /* 0x0000081acc007388 */ /* 0x0009e40000000a00 */
.L_x_1491:
[----:B------:R-:W-:Y:S05]  /*cbe0*/  BSYNC B1 ;  /* 0x0000000000017941 */ /* 0x000fea0003800000 */
.L_x_1490:
        /* <DEDUP_REMOVED lines=87> */
.L_x_1497:
[----:B------:R-:W-:Y:S05]  /*d160*/  BSYNC B0 ;  /* 0x0000000000007941 */ /* 0x000fea0003800000 */
.L_x_1496:
[----:B-----5:R1:W-:Y:S02]  /*d170*/  STS.128 [R204+0x1000], R24 ;  /* 0x00100018cc007388 */ /* 0x0203e40000000c00 */
.L_x_1495:
[----:B------:R-:W-:Y:S05]  /*d180*/  BSYNC B1 ;  /* 0x0000000000017941 */ /* 0x000fea0003800000 */
.L_x_1494:
[----:B------:R-:W-:-:S13]  /*d190*/  ISETP.GE.AND P0, PT, R10, R13, PT ;  /* 0x0000000d0a00720c */ /* 0x000fda0003f06270 */
[----:B------:R1:W-:Y:S01]  /*d1a0*/  @P0 STS.128 [R204+0x2000], RZ ;  /* 0x002000ffcc000388 */ /* 0x0003e20000000c00 */
[----:B------:R-:W-:Y:S05]  /*d1b0*/  @P0 BRA `(.L_x_1489) ;  /* 0x0000055000000947 */ /* 0x000fea0003800000 */
[----:B-1--4-:R1:W5:Y:S01]  /*d1c0*/  LD.E.128 R24, [R42.64+0x80] ;  /* 0x000080042a187980 */ /* 0x012362000c101d00 */
        /* <DEDUP_REMOVED lines=12> */
[----:B------:R-:W4:Y:S03]  /*d290*/  LD.E.128 R4, [R4.64+0x80] ;  /* 0x0000800404047980 */ /* 0x000f26000c101d00 */
        /* <DEDUP_REMOVED lines=8> */
[----:B---3--:R-:W3:Y:S01]  /*d320*/  LD.E.128 R20, [R20.64+0x80] ;  /* 0x0000800414147980 */ /* 0x008ee2000c101d00 */
        /* <DEDUP_REMOVED lines=60> */
.L_x_1499:
[----:B------:R-:W-:Y:S05]  /*d6f0*/  BSYNC B0 ;  /* 0x0000000000007941 */ /* 0x000fea0003800000 */
.L_x_1498:
[----:B-----5:R4:W-:Y:S02]  /*d700*/  STS.128 [R204+0x2000], R24 ;  /* 0x00200018cc007388 */ /* 0x0209e40000000c00 */
.L_x_1489:
[----:B------:R-:W-:Y:S05]  /*d710*/  BSYNC B2 ;  /* 0x0000000000027941 */ /* 0x000fea0003800000 */
.L_x_1488:
[----:B------:R-:W-:-:S04]  /*d720*/  IADD3 R8, R170, 0x20, RZ ;  /* 0x00000020aa087810 */ /* 0x000fc80007ffe0ff */
[----:B------:R-:W-:-:S04]  /*d730*/  ISETP.GE.AND P0, PT, R8, R29, PT ;  /* 0x0000001d0800720c */ /* 0x000fc80003f06270 */
[----:B------:R-:W-:-:S13]  /*d740*/  ISETP.LT.OR P0, PT, R74, -0x83, P0 ;  /* 0xffffff7d4a00780c */ /* 0x000fda0000701670 */
[----:B------:R-:W-:Y:S05]  /*d750*/  @P0 BRA `(.L_x_1477) ;  /* 0x0000155000000947 */ /* 0x000fea0003800000 */
[----:B-----5:R-:W-:Y:S01]  /*d760*/  ISETP.GE.AND P0, PT, R14, R13, PT ;  /* 0x0000000d0e00720c */ /* 0x020fe20003f06270 */
        /* <DEDUP_REMOVED lines=18> */
[----:B------:R-:W-:-:S04]  /*d890*/  IMAD.WIDE R16, R15, 0x2, R40 ;  /* 0x000000020f107825 */ /* 0x000fc800078e0228 */
[----:B------:R-:W-:Y:S01]  /*d8a0*/  IMAD.MOV.U32 R15, RZ, RZ, RZ ;  /* 0x000000ffff0f7224 */ /* 0x000fe200078e00ff */
[----:B------:R-:W-:Y:S01]  /*d8b0*/  @P0 IADD3 R15, -R3, RZ, RZ ;  /* 0x000000ff030f0210 */ /* 0x000fe20007ffe1ff */
[----:B--2---:R-:W2:Y:S03]  /*d8c0*/  LD.E.128 R20, [R20.64] ;  /* 0x0000000414147980 */ /* 0x004ea6000c101d00 */
[C---:B-1--4-:R-:W-:Y:S01]  /*d8d0*/  IADD3 R25, P1, R15.reuse, R12, RZ ;  /* 0x0000000c0f197210 */ /* 0x052fe20007f3e0ff */
[----:B------:R-:W4:Y:S03]  /*d8e0*/  LD.E.128 R16, [R16.64] ;  /* 0x0000000410107980 */ /* 0x000f26000c101d00 */
[----:B------:R-:W-:Y:S02]  /*d8f0*/  LEA.HI.X.SX32 R2, R15, R2, 0x1, P1 ;  /* 0x000000020f027211 */ /* 0x000fe400008f0eff */
[----:B------:R-:W-:-:S04]  /*d900*/  LEA R24, P1, R25, R38, 0x1 ;  /* 0x0000002619187211 */ /* 0x000fc800078208ff */
[----:B------:R-:W-:-:S06]  /*d910*/  LEA.HI.X R25, R25, R39, R2, 0x1, P1 ;  /* 0x0000002719197211 */ /* 0x000fcc00008f0c02 */
[----:B---3--:R-:W3:Y:S01]  /*d920*/  LD.E.128 R24, [R24.64] ;  /* 0x0000000418187980 */ /* 0x008ee2000c101d00 */
        /* <DEDUP_REMOVED lines=8> */
[C---:B--2---:R-:W-:Y:S01]  /*d9b0*/  IMAD.U32 R28, R20.reuse, 0x10000, RZ ;  /* 0x00010000141c7824 */ /* 0x044fe200078e00ff */
[----:B------:R-:W-:Y:S01]  /*d9c0*/  LOP3.LUT R20, R20, 0xffff0000, RZ, 0xc0, !PT ;  /* 0xffff000014147812 */ /* 0x000fe200078ec0ff */
[----:B------:R-:W-:Y:S01]  /*d9d0*/  IMAD.U32 R30, R22, 0x10000, RZ ;  /* 0x00010000161e7824 */ /* 0x000fe200078e00ff */
[C---:B------:R-:W-:Y:S01]  /*d9e0*/  SHF.L.U32 R7, R21.reuse, 0x10, RZ ;  /* 0x0000001015077819 */ /* 0x040fe200000006ff */
[----:B----4-:R-:W-:Y:S01]  /*d9f0*/  IMAD.U32 R45, R16, 0x10000, RZ ;  /* 0x00010000102d7824 */ /* 0x010fe200078e00ff */
        /* <DEDUP_REMOVED lines=19> */
[C---:B---3--:R-:W-:Y:S01]  /*db30*/  IMAD.U32 R20, R24.reuse, 0x10000, RZ ;  /* 0x0001000018147824 */ /* 0x048fe200078e00ff */
        /* <DEDUP_REMOVED lines=21> */
[----:B------:R-:W-:Y:S01]  /*dc90*/  FFMA.FTZ R19, R4, R19, R43 ;  /* 0x0000001304137223 */ /* 0x000fe2000001002b */
[----:B------:R-:W-:Y:S01]  /*dca0*/  F2FP.BF16.PACK_AB R15, R5, R18 ;  /* 0x00000012050f723e */ /* 0x000fe200000010ff */
[----:B------:R-:W-:Y:S02]  /*dcb0*/  FFMA.FTZ R14, R14, R23, R47 ;  /* 0x000000170e0e7223 */ /* 0x000fe4000001002f */
[----:B------:R-:W-:Y:S01]  /*dcc0*/  FFMA.FTZ R17, R6, R22, R17 ;  /* 0x0000001606117223 */ /* 0x000fe20000010011 */
[----:B------:R-:W-:Y:S01]  /*dcd0*/  F2FP.BF16.PACK_AB R4, R19, R12 ;  /* 0x0000000c1304723e */ /* 0x000fe200000010ff */
[----:B------:R-:W-:Y:S01]  /*dce0*/  IMAD.MOV.U32 R5, RZ, RZ, R7 ;  /* 0x000000ffff057224 */ /* 0x000fe200078e0007 */
[----:B------:R-:W-:-:S02]  /*dcf0*/  MOV R7, R15 ;  /* 0x0000000f00077202 */ /* 0x000fc40000000f00 */
[----:B------:R-:W-:Y:S02]  /*dd00*/  F2FP.BF16.PACK_AB R6, R17, R14 ;  /* 0x0000000e1106723e */ /* 0x000fe400000010ff */
.L_x_1503:
[----:B------:R-:W-:Y:S05]  /*dd10*/  BSYNC B0 ;  /* 0x0000000000007941 */ /* 0x000fea0003800000 */
.L_x_1502:
[----:B-----5:R1:W-:Y:S02]  /*dd20*/  STS.128 [R204+0x800], R4 ;  /* 0x00080004cc007388 */ /* 0x0203e40000000c00 */
.L_x_1501:
[----:B------:R-:W-:Y:S05]  /*dd30*/  BSYNC B1 ;  /* 0x0000000000017941 */ /* 0x000fea0003800000 */
.L_x_1500:
[----:B------:R-:W-:Y:S01]  /*dd40*/  ISETP.GE.AND P0, PT, R11, R13, PT ;  /* 0x0000000d0b00720c */ /* 0x000fe20003f06270 */
[----:B------:R-:W-:-:S12]  /*dd50*/  BSSY B1, `(.L_x_1504) ;  /* 0x000005b000017945 */ /* 0x000fd80003800000 */
[----:B------:R1:W-:Y:S01]  /*dd60*/  @P0 STS.128 [R204+0x1800], RZ ;  /* 0x001800ffcc000388 */ /* 0x0003e20000000c00 */
[----:B------:R-:W-:Y:S05]  /*dd70*/  @P0 BRA `(.L_x_1505) ;  /* 0x0000058000000947 */ /* 0x000fea0003800000 */
[----:B-1----:R1:W5:Y:S01]  /*dd80*/  LD.E.128 R4, [R40.64+0x40] ;  /* 0x0000400428047980 */ /* 0x002362000c101d00 */
        /* <DEDUP_REMOVED lines=19> */
[----:B--2---:R-:W2:Y:S01]  /*dec0*/  LD.E.128 R20, [R20.64] ;  /* 0x0000000414147980 */ /* 0x004ea2000c101d00 */
[----:B------:R-:W-:Y:S02]  /*ded0*/  LEA.HI.X.SX32 R2, R12, R2, 0x1, P1 ;  /* 0x000000020c027211 */ /* 0x000fe400008f0eff */
[C---:B----4-:R-:W-:Y:S01]  /*dee0*/  LEA R24, P1, R11.reuse, R38, 0x1 ;  /* 0x000000260b187211 */ /* 0x050fe200078208ff */
[----:B------:R-:W4:Y:S03]  /*def0*/  LD.E.128 R16, [R16.64+0x40] ;  /* 0x0000400410107980 */ /* 0x000f26000c101d00 */
        /* <DEDUP_REMOVED lines=17> */
[----:B------:R-:W-:Y:S01]  /*e010*/  LOP3.LUT R21, R22, 0xffff0000, RZ, 0xc0, !PT ;  /* 0xffff000016157812 */ /* 0x000fe200078ec0ff */
[----:B------:R-:W-:Y:S01]  /*e020*/  @!P0 FADD.FTZ R7, -R7, -RZ ;  /* 0x800000ff07078221 */ /* 0x000fe20000010100 */
[C---:B------:R-:W-:Y:S01]  /*e030*/  SHF.L.U32 R20, R23.reuse, 0x10, RZ ;  /* 0x0000001017147819 */ /* 0x040fe200000006ff */
[----:B------:R-:W-:Y:S01]  /*e040*/  @!P0 FADD.FTZ R32, -R32, -RZ ;  /* 0x800000ff20208221 */ /* 0x000fe20000010100 */
[----:B------:R-:W-:Y:S01]  /*e050*/  LOP3.LUT R22, R23, 0xffff0000, RZ, 0xc0, !PT ;  /* 0xffff000017167812 */ /* 0x000fe200078ec0ff */
[C---:B------:R-:W-:Y:S01]  /*e060*/  IMAD.U32 R23, R16.reuse, 0x10000, RZ ;  /* 0x0001000010177824 */ /* 0x040fe200078e00ff */
        /* <DEDUP_REMOVED lines=12> */
[C---:B---3--:R-:W-:Y:S01]  /*e130*/  SHF.L.U32 R16, R25.reuse, 0x10, RZ ;  /* 0x0000001019107819 */ /* 0x048fe200000006ff */
[----:B------:R-:W-:Y:S01]  /*e140*/  FMUL.FTZ R21, R18, R21 ;  /* 0x0000001512157220 */ /* 0x000fe20000410000 */
[----:B------:R-:W-:Y:S01]  /*e150*/  LOP3.LUT R25, R25, 0xffff0000, RZ, 0xc0, !PT ;  /* 0xffff000019197812 */ /* 0x000fe200078ec0ff */
[----:B------:R-:W-:Y:S01]  /*e160*/  FMUL.FTZ R20, R17, R20 ;  /* 0x0000001411147220 */ /* 0x000fe20000410000 */
[----:B------:R-:W-:Y:S01]  /*e170*/  LOP3.LUT R17, R24, 0xffff0000, RZ, 0xc0, !PT ;  /* 0xffff000018117812 */ /* 0x000fe200078ec0ff */
[----:B------:R-:W-:Y:S01]  /*e180*/  FMUL.FTZ R28, R23, R28 ;  /* 0x0000001c171c7220 */ /* 0x000fe20000410000 */
[----:B------:R-:W-:Y:S01]  /*e190*/  LOP3.LUT R23, R26, 0xffff0000, RZ, 0xc0, !PT ;  /* 0xffff00001a177812 */ /* 0x000fe200078ec0ff */
[----:B------:R-:W-:-:S02]  /*e1a0*/  IMAD.U32 R18, R24, 0x10000, RZ ;  /* 0x0001000018127824 */ /* 0x000fc400078e00ff */
[----:B------:R-:W-:Y:S01]  /*e1b0*/  FMUL.FTZ R22, R19, R22 ;  /* 0x0000001613167220 */ /* 0x000fe20000410000 */
[C---:B------:R-:W-:Y:S01]  /*e1c0*/  SHF.L.U32 R19, R27.reuse, 0x10, RZ ;  /* 0x000000101b137819 */ /* 0x040fe200000006ff */
[----:B------:R-:W-:Y:S01]  /*e1d0*/  IMAD.U32 R24, R26, 0x10000, RZ ;  /* 0x000100001a187824 */ /* 0x000fe200078e00ff */
[----:B------:R-:W-:Y:S01]  /*e1e0*/  LOP3.LUT R26, R27, 0xffff0000, RZ, 0xc0, !PT ;  /* 0xffff00001b1a7812 */ /* 0x000fe200078ec0ff */
[----:B------:R-:W-:Y:S02]  /*e1f0*/  FMUL.FTZ R45, R45, R32 ;  /* 0x000000202d2d7220 */ /* 0x000fe40000410000 */
[----:B------:R-:W-:Y:S02]  /*e200*/  FMUL.FTZ R15, R34, R15 ;  /* 0x0000000f220f7220 */ /* 0x000fe40000410000 */
[----:B------:R-:W-:Y:S02]  /*e210*/  FMUL.FTZ R43, R43, R30 ;  /* 0x0000001e2b2b7220 */ /* 0x000fe40000410000 */
[----:B------:R-:W-:-:S02]  /*e220*/  FFMA.FTZ R7, R14, R16, R7 ;  /* 0x000000100e077223 */ /* 0x000fc40000010007 */
[----:B------:R-:W-:Y:S02]  /*e230*/  FFMA.FTZ R2, R2, R25, R45 ;  /* 0x0000001902027223 */ /* 0x000fe4000001002d */
[----:B------:R-:W-:Y:S02]  /*e240*/  FFMA.FTZ R11, R11, R18, R28 ;  /* 0x000000120b0b7223 */ /* 0x000fe4000001001c */
[----:B------:R-:W-:Y:S02]  /*e250*/  FFMA.FTZ R4, R4, R17, R15 ;  /* 0x0000001104047223 */ /* 0x000fe4000001000f */
[----:B------:R-:W-:Y:S02]  /*e260*/  FFMA.FTZ R12, R12, R24, R43 ;  /* 0x000000180c0c7223 */ /* 0x000fe4000001002b */
[----:B------:R-:W-:Y:S01]  /*e270*/  FFMA.FTZ R21, R6, R23, R21 ;  /* 0x0000001706157223 */ /* 0x000fe20000010015 */
[----:B------:R-:W-:Y:S01]  /*e280*/  F2FP.BF16.PACK_AB R4, R4, R11 ;  /* 0x0000000b0404723e */ /* 0x000fe200000010ff */
[----:B------:R-:W-:-:S02]  /*e290*/  FFMA.FTZ R19, R29, R19, R20 ;  /* 0x000000131d137223 */ /* 0x000fc40000010014 */
[----:B------:R-:W-:Y:S01]  /*e2a0*/  FFMA.FTZ R22, R5, R26, R22 ;  /* 0x0000001a05167223 */ /* 0x000fe20000010016 */
[----:B------:R-:W-:Y:S02]  /*e2b0*/  F2FP.BF16.PACK_AB R5, R2, R7 ;  /* 0x000000070205723e */ /* 0x000fe400000010ff */
[----:B------:R-:W-:Y:S02]  /*e2c0*/  F2FP.BF16.PACK_AB R6, R21, R12 ;  /* 0x0000000c1506723e */ /* 0x000fe400000010ff */
[----:B------:R-:W-:Y:S02]  /*e2d0*/  F2FP.BF16.PACK_AB R7, R22, R19 ;  /* 0x000000131607723e */ /* 0x000fe400000010ff */
.L_x_1507:
[----:B------:R-:W-:Y:S05]  /*e2e0*/  BSYNC B0 ;  /* 0x0000000000007941 */ /* 0x000fea0003800000 */
.L_x_1506:
[----:B-----5:R1:W-:Y:S02]  /*e2f0*/  STS.128 [R204+0x1800], R4 ;  /* 0x00180004cc007388 */ /* 0x0203e40000000c00 */
.L_x_1505:
[----:B------:R-:W-:Y:S05]  /*e300*/  BSYNC B1 ;  /* 0x0000000000017941 */ /* 0x000fea0003800000 */
.L_x_1504:
        /* <DEDUP_REMOVED lines=30> */
[C---:B-----5:R-:W-:Y:S01]  /*e4f0*/  SHF.L.U32 R3, R4.reuse, 0x10, RZ ;  /* 0x0000001004037819 */ /* 0x060fe200000006ff */
[C---:B------:R-:W-:Y:S01]  /*e500*/  IMAD.U32 R10, R5.reuse, 0x10000, RZ ;  /* 0x00010000050a7824 */ /* 0x040fe200078e00ff */
[----:B------:R-:W-:Y:S01]  /*e510*/  LOP3.LUT R2, R4, 0xffff0000, RZ, 0xc0, !PT ;  /* 0xffff000004027812 */ /* 0x000fe200078ec0ff */
[C---:B------:R-:W-:Y:S01]  /*e520*/  IMAD.U32 R9, R6.reuse, 0x10000, RZ ;  /* 0x0001000006097824 */ /* 0x040fe200078e00ff */
[----:B------:R-:W-:Y:S02]  /*e530*/  LOP3.LUT R0, R5, 0xffff0000, RZ, 0xc0, !PT ;  /* 0xffff000005007812 */ /* 0x000fe400078ec0ff */
[----:B------:R-:W-:Y:S02]  /*e540*/  LOP3.LUT R5, R6, 0xffff0000, RZ, 0xc0, !PT ;  /* 0xffff000006057812 */ /* 0x000fe400078ec0ff */
[C---:B------:R-:W-:Y:S02]  /*e550*/  LOP3.LUT R4, R7.reuse, 0xffff0000, RZ, 0xc0, !PT ;  /* 0xffff000007047812 */ /* 0x040fe400078ec0ff */
[----:B------:R-:W-:Y:S01]  /*e560*/  SHF.L.U32 R24, R7, 0x10, RZ ;  /* 0x0000001007187819 */ /* 0x000fe200000006ff */
[C---:B--2---:R-:W-:Y:S01]  /*e570*/  IMAD.U32 R11, R12.reuse, 0x10000, RZ ;  /* 0x000100000c0b7824 */ /* 0x044fe200078e00ff */
[----:B------:R-:W-:Y:S01]  /*e580*/  LOP3.LUT R7, R12, 0xffff0000, RZ, 0xc0, !PT ;  /* 0xffff00000c077812 */ /* 0x000fe200078ec0ff */
[C---:B------:R-:W-:Y:S01]  /*e590*/  IMAD.U32 R6, R13.reuse, 0x10000, RZ ;  /* 0x000100000d067824 */ /* 0x040fe200078e00ff */
[----:B------:R-:W-:Y:S01]  /*e5a0*/  LOP3.LUT R26, R13, 0xffff0000, RZ, 0xc0, !PT ;  /* 0xffff00000d1a7812 */ /* 0x000fe200078ec0ff */
[----:B------:R-:W-:Y:S01]  /*e5b0*/  IMAD.U32 R12, R15, 0x10000, RZ ;  /* 0x000100000f0c7824 */ /* 0x000fe200078e00ff */
[----:B------:R-:W-:-:S02]  /*e5c0*/  SHF.L.U32 R25, R14, 0x10, RZ ;  /* 0x000000100e197819 */ /* 0x000fc400000006ff */
[----:B------:R-:W-:Y:S02]  /*e5d0*/  LOP3.LUT R13, R14, 0xffff0000, RZ, 0xc0, !PT ;  /* 0xffff00000e0d7812 */ /* 0x000fe400078ec0ff */
[----:B------:R-:W-:Y:S01]  /*e5e0*/  LOP3.LUT R27, R15, 0xffff0000, RZ, 0xc0, !PT ;  /* 0xffff00000f1b7812 */ /* 0x000fe200078ec0ff */
[----:B---3--:R-:W-:Y:S01]  /*e5f0*/  IMAD.U32 R15, R17, 0x10000, RZ ;  /* 0x00010000110f7824 */ /* 0x008fe200078e00ff */
[C---:B------:R-:W-:Y:S02]  /*e600*/  SHF.L.U32 R28, R16.reuse, 0x10, RZ ;  /* 0x00000010101c7819 */ /* 0x040fe400000006ff */
[----:B------:R-:W-:Y:S01]  /*e610*/  LOP3.LUT R14, R16, 0xffff0000, RZ, 0xc0, !PT ;  /* 0xffff0000100e7812 */ /* 0x000fe200078ec0ff */
[----:B------:R-:W-:Y:S01]  /*e620*/  @!P0 FADD.FTZ R15, -R15, -RZ ;  /* 0x800000ff0f0f8221 */ /* 0x000fe20000010100 */
[----:B------:R-:W-:Y:S01]  /*e630*/  LOP3.LUT R29, R17, 0xffff0000, RZ, 0xc0, !PT ;  /* 0xffff0000111d7812 */ /* 0x000fe200078ec0ff */
[----:B------:R-:W-:Y:S01]  /*e640*/  IMAD.U32 R17, R19, 0x10000, RZ ;  /* 0x0001000013117824 */ /* 0x000fe200078e00ff */
[----:B------:R-:W-:Y:S01]  /*e650*/  SHF.L.U32 R30, R18, 0x10, RZ ;  /* 0x00000010121e7819 */ /* 0x000fe200000006ff */
[----:B------:R-:W-:Y:S01]  /*e660*/  @!P0 FADD.FTZ R28, -R28, -RZ ;  /* 0x800000ff1c1c8221 */ /* 0x000fe20000010100 */
[----:B------:R-:W-:Y:S01]  /*e670*/  LOP3.LUT R16, R18, 0xffff0000, RZ, 0xc0, !PT ;  /* 0xffff000012107812 */ /* 0x000fe200078ec0ff */
[----:B------:R-:W-:Y:S01]  /*e680*/  @!P0 FADD.FTZ R17, -R17, -RZ ;  /* 0x800000ff11118221 */ /* 0x000fe20000010100 */
[----:B------:R-:W-:Y:S01]  /*e690*/  LOP3.LUT R18, R19, 0xffff0000, RZ, 0xc0, !PT ;  /* 0xffff000013127812 */ /* 0x000fe200078ec0ff */
[----:B------:R-:W-:-:S02]  /*e6a0*/  @!P0 FADD.FTZ R14, -R14, -RZ ;  /* 0x800000ff0e0e8221 */ /* 0x000fc40000010100 */
[----:B------:R-:W-:Y:S02]  /*e6b0*/  FMUL.FTZ R28, R11, R28 ;  /* 0x0000001c0b1c7220 */ /* 0x000fe40000410000 */
[----:B------:R-:W-:Y:S01]  /*e6c0*/  @!P0 FADD.FTZ R18, -R18, -RZ ;  /* 0x800000ff12128221 */ /* 0x000fe20000010100 */
[----:B----4-:R-:W-:Y:S01]  /*e6d0*/  LOP3.LUT R11, R20, 0xffff0000, RZ, 0xc0, !PT ;  /* 0xffff0000140b7812 */ /* 0x010fe200078ec0ff */
[----:B------:R-:W-:Y:S02]  /*e6e0*/  @!P0 FADD.FTZ R16, -R16, -RZ ;  /* 0x800000ff10108221 */ /* 0x000fe40000010100 */
[----:B------:R-:W-:Y:S01]  /*e6f0*/  FMUL.FTZ R17, R12, R17 ;  /* 0x000000110c117220 */ /* 0x000fe20000410000 */
[----:B------:R-:W-:Y:S01]  /*e700*/  SHF.L.U32 R12, R20, 0x10, RZ ;  /* 0x00000010140c7819 */ /* 0x000fe200000006ff */
[----:B------:R-:W-:Y:S01]  /*e710*/  @!P0 FADD.FTZ R29, -R29, -RZ ;  /* 0x800000ff1d1d8221 */ /* 0x000fe20000010100 */
[----:B------:R-:W-:Y:S01]  /*e720*/  LOP3.LUT R20, R21, 0xffff0000, RZ, 0xc0, !PT ;  /* 0xffff000015147812 */ /* 0x000fe200078ec0ff */
[----:B------:R-:W-:Y:S01]  /*e730*/  FMUL.FTZ R7, R7, R14 ;  /* 0x0000000e07077220 */ /* 0x000fe20000410000 */
[----:B------:R-:W-:Y:S01]  /*e740*/  LOP3.LUT R14, R22, 0xffff0000, RZ, 0xc0, !PT ;  /* 0xffff0000160e7812 */ /* 0x000fe200078ec0ff */
[----:B------:R-:W-:-:S02]  /*e750*/  @!P0 FADD.FTZ R30, -R30, -RZ ;  /* 0x800000ff1e1e8221 */ /* 0x000fc40000010100 */
[----:B------:R-:W-:Y:S01]  /*e760*/  FMUL.FTZ R27, R27, R18 ;  /* 0x000000121b1b7220 */ /* 0x000fe20000410000 */
[----:B------:R-:W-:Y:S01]  /*e770*/  SHF.L.U32 R18, R22, 0x10, RZ ;  /* 0x0000001016127819 */ /* 0x000fe200000006ff */
[----:B------:R-:W-:Y:S01]  /*e780*/  FMUL.FTZ R15, R6, R15 ;  /* 0x0000000f060f7220 */ /* 0x000fe20000410000 */
[----:B------:R-:W-:Y:S01]  /*e790*/  LOP3.LUT R22, R23, 0xffff0000, RZ, 0xc0, !PT ;  /* 0xffff000017167812 */ /* 0x000fe200078ec0ff */
[----:B------:R-:W-:Y:S02]  /*e7a0*/  FMUL.FTZ R16, R13, R16 ;  /* 0x000000100d107220 */ /* 0x000fe40000410000 */
[----:B------:R-:W-:Y:S02]  /*e7b0*/  FMUL.FTZ R29, R26, R29 ;  /* 0x0000001d1a1d7220 */ /* 0x000fe40000410000 */
[----:B------:R-:W-:Y:S02]  /*e7c0*/  IMAD.U32 R6, R21, 0x10000, RZ ;  /* 0x0001000015067824 */ /* 0x000fe400078e00ff */
[----:B------:R-:W-:-:S02]  /*e7d0*/  IMAD.U32 R13, R23, 0x10000, RZ ;  /* 0x00010000170d7824 */ /* 0x000fc400078e00ff */
        /* <DEDUP_REMOVED lines=8> */
[----:B------:R-:W-:Y:S02]  /*e860*/  FFMA.FTZ R9, R9, R18, R30 ;  /* 0x0000001209097223 */ /* 0x000fe4000001001e */
[----:B------:R-:W-:Y:S01]  /*e870*/  FFMA.FTZ R14, R5, R14, R16 ;  /* 0x0000000e050e7223 */ /* 0x000fe20000010010 */
[----:B------:R-:W-:Y:S02]  /*e880*/  F2FP.BF16.PACK_AB R5, R29, R6 ;  /* 0x000000061d05723e */ /* 0x000fe400000010ff */
[----:B------:R-:W-:Y:S02]  /*e890*/  F2FP.BF16.PACK_AB R7, R4, R13 ;  /* 0x0000000d0407723e */ /* 0x000fe400000010ff */
[----:B------:R-:W-:Y:S02]  /*e8a0*/  F2FP.BF16.PACK_AB R6, R14, R9 ;  /* 0x000000090e06723e */ /* 0x000fe400000010ff */
[----:B------:R-:W-:-:S02]  /*e8b0*/  MOV R4, R2 ;  /* 0x0000000200047202 */ /* 0x000fc40000000f00 */
.L_x_1509:
[----:B------:R-:W-:Y:S05]  /*e8c0*/  BSYNC B0 ;  /* 0x0000000000007941 */ /* 0x000fea0003800000 */
.L_x_1508:
[----:B-----5:R1:W-:Y:S01]  /*e8d0*/  STS.128 [R204+0x2800], R4 ;  /* 0x00280004cc007388 */ /* 0x0203e20000000c00 */
[----:B------:R-:W-:Y:S05]  /*e8e0*/  BRA `(.L_x_1477) ;  /* 0x000003c000007947 */ /* 0x000fea0003800000 */
.L_x_1463:
[----:B------:R-:W-:Y:S01]  /*e8f0*/  IMAD.IADD R3, R200, 0x1, -R65 ;  /* 0x00000001c8037824 */ /* 0x000fe200078e0a41 */
[----:B------:R-:W-:Y:S01]  /*e900*/  BSSY B0, `(.L_x_1510) ;  /* 0x000001e000007945 */ /* 0x000fe20003800000 */
[----:B------:R-:W-:-:S02]  /*e910*/  ISETP.GE.AND P1, PT, R11, R83, PT ;  /* 0x000000530b00720c */ /* 0x000fc40003f26270 */
[----:B------:R-:W-:Y:S02]  /*e920*/  ISETP.GE.AND P0, PT, R10, R83, PT ;  /* 0x000000530a00720c */ /* 0x000fe40003f06270 */
[----:B------:R-:W-:-:S13]  /*e930*/  ISETP.GE.AND P2, PT, R170, R3, PT ;  /* 0x00000003aa00720c */ /* 0x000fda0003f46270 */
[----:B------:R-:W-:Y:S05]  /*e940*/  @P2 BRA `(.L_x_1511) ;  /* 0x0000019000002947 */ /* 0x000fea0003800000 */
[----:B------:R-:W-:Y:S02]  /*e950*/  ISETP.GE.AND P5, PT, R14, R83, PT ;  /* 0x000000530e00720c */ /* 0x000fe40003fa6270 */
[----:B-1----:R-:W-:-:S04]  /*e960*/  @!P1 LEA R4, P2, R174, R176, 0x1 ;  /* 0x000000b0ae049211 */ /* 0x002fc800078408ff */
        /* <DEDUP_REMOVED lines=23> */
.L_x_1511:
[----:B------:R-:W-:Y:S05]  /*eae0*/  BSYNC B0 ;  /* 0x0000000000007941 */ /* 0x000fea0003800000 */
.L_x_1510:
[----:B------:R-:W-:-:S04]  /*eaf0*/  IADD3 R8, R170, 0x20, RZ ;  /* 0x00000020aa087810 */ /* 0x000fc80007ffe0ff */
[----:B------:R-:W-:-:S13]  /*eb00*/  ISETP.GE.AND P2, PT, R8, R3, PT ;  /* 0x000000030800720c */ /* 0x000fda0003f46270 */
[----:B------:R-:W-:Y:S05]  /*eb10*/  @P2 BRA `(.L_x_1477) ;  /* 0x0000019000002947 */ /* 0x000fea0003800000 */
[----:B------:R-:W-:Y:S02]  /*eb20*/  ISETP.GE.AND P4, PT, R14, R83, PT ;  /* 0x000000530e00720c */ /* 0x000fe40003f86270 */
[----:B------:R-:W-:-:S05]  /*eb30*/  IADD3 R77, P2, R77, R174, RZ ;  /* 0x000000ae4d4d7210 */ /* 0x000fca0007f5e0ff */
[----:B------:R-:W-:Y:S01]  /*eb40*/  IMAD.X R79, R79, 0x1, R80, P2 ;  /* 0x000000014f4f7824 */ /* 0x000fe200010e0650 */
[----:B------:R-:W-:-:S04]  /*eb50*/  @!P1 LEA R2, P2, R77, R176, 0x1 ;  /* 0x000000b04d029211 */ /* 0x000fc800078408ff */
        /* <DEDUP_REMOVED lines=21> */
.L_x_1477:
[----:B------:R-:W-:Y:S05]  /*ecb0*/  BSYNC B3 ;  /* 0x0000000000037941 */ /* 0x000fea0003800000 */
.L_x_1462:
        /* <DEDUP_REMOVED lines=34> */
.L_x_1514:
[----:B------:R2:W-:Y:S02]  /*eee0*/  STS.128 [R204+0x7000], RZ ;  /* 0x007000ffcc007388 */ /* 0x0005e40000000c00 */
.L_x_1513:
[----:B------:R-:W-:Y:S05]  /*eef0*/  BSYNC B0 ;  /* 0x0000000000007941 */ /* 0x000fea0003800000 */
.L_x_1512:
        /* <DEDUP_REMOVED lines=8> */
[C---:B------:R-:W-:Y:S02]  /*ef80*/  @P0 LEA R10, P2, R7.reuse, R172, 0x1 ;  /* 0x000000ac070a0211 */ /* 0x040fe400078408ff */
[C---:B------:R-:W-:Y:S02]  /*ef90*/  @!P1 LEA R12, P4, R192.reuse, R196, 0x1 ;  /* 0x000000c4c00c9211 */ /* 0x040fe400078808ff */
[----:B------:R-:W-:Y:S02]  /*efa0*/  @P0 LEA.HI.X R11, R7, R173, R5, 0x1, P2 ;  /* 0x000000ad070b0211 */ /* 0x000fe400010f0c05 */
[----:B-----5:R-:W-:-:S05]  /*efb0*/  @!P1 LEA.HI.X R13, R192, R195, R193, 0x1, P4 ;  /* 0x000000c3c00d9211 */ /* 0x020fca00020f0cc1 */
        /* <DEDUP_REMOVED lines=19> */
.L_x_1517:
[----:B------:R1:W-:Y:S02]  /*f0f0*/  STS.128 [R204+0x7800], RZ ;  /* 0x007800ffcc007388 */ /* 0x0003e40000000c00 */
.L_x_1516:
[----:B------:R-:W-:Y:S05]  /*f100*/  BSYNC B0 ;  /* 0x0000000000007941 */ /* 0x000fea0003800000 */
.L_x_1515:
        /* <DEDUP_REMOVED lines=9> */
[C-C-:B------:R-:W-:Y:S02]  /*f1a0*/  SHF.L.U64.HI R4, R60.reuse, 0x6, R61.reuse ;  /* 0x000000063c047819 */ /* 0x140fe4000001023d */
[----:B------:R-:W-:-:S05]  /*f1b0*/  LEA.HI.X R5, R60, R169, R61, 0x6, P2 ;  /* 0x000000a93c057211 */ /* 0x000fca00010f343d */
        /* <DEDUP_REMOVED lines=23> */
.L_x_1520:
[----:B------:R1:W-:Y:S02]  /*f330*/  STS.128 [R204+0x8000], RZ ;  /* 0x008000ffcc007388 */ /* 0x0003e40000000c00 */
.L_x_1519:
[----:B------:R-:W-:Y:S05]  /*f340*/  BSYNC B0 ;  /* 0x0000000000007941 */ /* 0x000fea0003800000 */
.L_x_1518:
[----:B-1----:R-:W-:Y:S01]  /*f350*/  IADD3 R4, R170, 0x60, RZ ;  /* 0x00000060aa047810 */ /* 0x002fe20007ffe0ff */
        /* <DEDUP_REMOVED lines=9> */
[----:B------:R-:W-:-:S04]  /*f3f0*/  IMAD.WIDE.U32 R168, R60, 0x60, R168 ;  /* 0x000000603ca87825 */ /* 0x000fc800078e00a8 */
[----:B------:R-:W-:-:S04]  /*f400*/  IMAD.IADD R5, R169, 0x1, R2 ;  /* 0x00000001a9057824 */ /* 0x000fc800078e0202 */
[CC--:B------:R-:W-:Y:S02]  /*f410*/  @P2 LEA R12, P5, R168.reuse, R172.reuse, 0x1 ;  /* 0x000000aca80c2211 */ /* 0x0c0fe400078a08ff */
[----:B------:R-:W-:Y:S01]  /*f420*/  @!P4 MOV R11, R195 ;  /* 0x000000c3000bc202 */ /* 0x000fe20000000f00 */
[----:B------:R-:W-:Y:S01]  /*f430*/  @!P4 IMAD.MOV.U32 R10, RZ, RZ, R196 ;  /* 0x000000ffff0ac224 */ /* 0x000fe200078e00c4 */
[C---:B------:R-:W-:Y:S01]  /*f440*/  @P1 LEA R14, P0, R168.reuse, R172, 0x1 ;  /* 0x000000aca80e1211 */ /* 0x040fe200078008ff */
[----:B------:R-:W-:Y:S01]  /*f450*/  @!P4 IMAD R61, R61, 0xc0, RZ ;  /* 0x000000c03d3dc824 */ /* 0x000fe200078e02ff */
[-C--:B-----5:R-:W-:Y:S01]  /*f460*/  @P2 LEA.HI.X R13, R168, R173.reuse, R5, 0x1, P5 ;  /* 0x000000ada80d2211 */ /* 0x0a0fe200028f0c05 */
[----:B------:R-:W-:Y:S01]  /*f470*/  @!P4 IMAD.WIDE.U32 R10, R60, 0xc0, R10 ;  /* 0x000000c03c0ac825 */ /* 0x000fe200078e000a */
[----:B------:R-:W-:-:S04]  /*f480*/  @P1 LEA.HI.X R15, R168, R173, R5, 0x1, P0 ;  /* 0x000000ada80f1211 */ /* 0x000fc800000f0c05 */
[----:B------:R-:W-:-:S05]  /*f490*/  @!P4 IADD3 R11, R61, R11, RZ ;  /* 0x0000000b3d0bc210 */ /* 0x000fca0007ffe0ff */
        /* <DEDUP_REMOVED lines=15> */
.L_x_1522:
[----:B------:R-:W-:Y:S05]  /*f590*/  BSYNC B0 ;  /* 0x0000000000007941 */ /* 0x000fea0003800000 */
.L_x_1521:
[----:B------:R-:W0:Y:S04]  /*f5a0*/  LDGDEPBAR ;  /* 0x00000000000079af */ /* 0x000e280000000000 */
[----:B------:R1:W5:Y:S01]  /*f5b0*/  LD.E R2, [R116.64+0x188] ;  /* 0x0001880474027980 */ /* 0x000362000c101900 */
[----:B------:R-:W-:Y:S01]  /*f5c0*/  ISETP.GE.AND P0, PT, R170, R3, PT ;  /* 0x00000003aa00720c */ /* 0x000fe20003f06270 */
[----:B------:R-:W-:Y:S01]  /*f5d0*/  IMAD.SHL.U32 R119, R74, 0x2, RZ ;  /* 0x000000024a777824 */ /* 0x000fe200078e00ff */
[----:B-1----:R-:W-:Y:S01]  /*f5e0*/  SHF.R.S32.HI R10, RZ, 0x1f, R75 ;  /* 0x0000001fff0a7819 */ /* 0x002fe2000001144b */
[----:B------:R-:W-:Y:S03]  /*f5f0*/  BSSY B0, `(.L_x_1523) ;  /* 0x0000024000007945 */ /* 0x000fe60003800000 */
[----:B------:R-:W-:-:S02]  /*f600*/  LEA.HI R10, R10, R75, RZ, 0x2 ;  /* 0x0000004b0a0a7211 */ /* 0x000fc400078f10ff */
[----:B------:R-:W-:Y:S02]  /*f610*/  LOP3.LUT R119, R119, 0x6, RZ, 0xc0, !PT ;  /* 0x0000000677777812 */ /* 0x000fe400078ec0ff */
        /* <DEDUP_REMOVED lines=9> */
[C---:B------:R-:W-:Y:S02]  /*f6b0*/  LOP3.LUT R5, R206.reuse, 0x1, RZ, 0xc0, !PT ;  /* 0x00000001ce057812 */ /* 0x040fe400078ec0ff */
[----:B------:R-:W-:-:S02]  /*f6c0*/  R2P PR, R206, 0x6 ;  /* 0x00000006ce007804 */ /* 0x000fc40000000000 */
        /* <DEDUP_REMOVED lines=21> */
.L_x_1525:
[----:B------:R1:W-:Y:S02]  /*f820*/  STS.128 [R204+0xd000], RZ ;  /* 0x00d000ffcc007388 */ /* 0x0003e40000000c00 */
.L_x_1524:
[----:B------:R-:W-:Y:S05]  /*f830*/  BSYNC B0 ;  /* 0x0000000000007941 */ /* 0x000fea0003800000 */
.L_x_1523:
        /* <DEDUP_REMOVED lines=10> */
[C---:B-1----:R-:W-:Y:S02]  /*f8e0*/  @!P2 LEA R10, P4, R190.reuse, R148, 0x1 ;  /* 0x00000094be0aa211 */ /* 0x042fe400078808ff */
        /* <DEDUP_REMOVED lines=14> */
[----:B-1----:R-:W-:-:S04]  /*f9d0*/  LEA R8, P0, R190, R148, 0x1 ;  /* 0x00000094be087211 */ /* 0x002fc800078008ff */
[----:B------:R-:W-:-:S05]  /*f9e0*/  LEA.HI.X R9, R190, R149, R191, 0x1, P0 ;  /* 0x00000095be097211 */ /* 0x000fca00000f0cbf */
[----:B------:R-:W-:Y:S01]  /*f9f0*/  @!PT LDS RZ, [RZ] ;  /* 0x00000000fffff984 */ /* 0x000fe20000000800 */
[----:B------:R-:W-:Y:S01]  /*fa00*/  @!PT LDS RZ, [RZ] ;  /* 0x00000000fffff984 */ /* 0x000fe20000000800 */
[----:B------:R-:W-:Y:S01]  /*fa10*/  @!PT LDS RZ, [RZ] ;  /* 0x00000000fffff984 */ /* 0x000fe20000000800 */
[----:B------:R1:W-:Y:S01]  /*fa20*/  LDGSTS.E.BYPASS.LTC128B.128 [R204+0xd800], [R8.64+0x80] ;  /* 0x0d80008008cc7fae */ /* 0x0003e2000b901d44 */
[----:B------:R-:W-:Y:S05]  /*fa30*/  BRA `(.L_x_1527) ;  /* 0x0000001000007947 */ /* 0x000fea0003800000 */
.L_x_1528:
[----:B------:R1:W-:Y:S02]  /*fa40*/  STS.128 [R204+0xd800], RZ ;  /* 0x00d800ffcc007388 */ /* 0x0003e40000000c00 */
.L_x_1527:
[----:B------:R-:W-:Y:S05]  /*fa50*/  BSYNC B0 ;  /* 0x0000000000007941 */ /* 0x000fea0003800000 */
.L_x_1526:
        /* <DEDUP_REMOVED lines=11> */
[CC--:B-1----:R-:W-:Y:S02]  /*fb10*/  @P1 LEA R8, P0, R5.reuse, R148.reuse, 0x1 ;  /* 0x0000009405081211 */ /* 0x0c2fe400078008ff */
        /* <DEDUP_REMOVED lines=22> */
.L_x_1531:
[----:B------:R1:W-:Y:S02]  /*fc80*/  STS.128 [R204+0xe000], RZ ;  /* 0x00e000ffcc007388 */ /* 0x0003e40000000c00 */
.L_x_1530:
[----:B------:R-:W-:Y:S05]  /*fc90*/  BSYNC B0 ;  /* 0x0000000000007941 */ /* 0x000fea0003800000 */
.L_x_1529:
        /* <DEDUP_REMOVED lines=9> */
[----:B------:R-:W-:Y:S02]  /*fd30*/  @P1 IMAD R3, R63, 0xc0, RZ ;  /* 0x000000c03f031824 */ /* 0x000fe400078e02ff */
[----:B------:R-:W-:-:S04]  /*fd40*/  @P1 IMAD.WIDE.U32 R6, R62, 0xc0, R148 ;  /* 0x000000c03e061825 */ /* 0x000fc800078e0094 */
[----:B------:R-:W-:Y:S01]  /*fd50*/  @!P0 IMAD R4, R63, 0xc0, RZ ;  /* 0x000000c03f048824 */ /* 0x000fe200078e02ff */
[----:B------:R-:W-:Y:S01]  /*fd60*/  @P1 IADD3 R3, R3, R7, RZ ;  /* 0x0000000703031210 */ /* 0x000fe20007ffe0ff */
[----:B-1----:R-:W-:-:S03]  /*fd70*/  @!P0 IMAD.WIDE.U32 R8, R62, 0xc0, R148 ;  /* 0x000000c03e088825 */ /* 0x002fc600078e0094 */
[----:B------:R-:W-:Y:S02]  /*fd80*/  @P1 MOV R7, R3 ;  /* 0x0000000300071202 */ /* 0x000fe40000000f00 */
        /* <DEDUP_REMOVED lines=13> */
[----:B------:R-:W-:-:S05]  /*fe60*/  IMAD.WIDE.U32 R4, R62, 0xc0, R148 ;  /* 0x000000c03e047825 */ /* 0x000fca00078e0094 */
[----:B------:R-:W-:-:S05]  /*fe70*/  IADD3 R5, R63, R5, RZ ;  /* 0x000000053f057210 */ /* 0x000fca0007ffe0ff */
[----:B------:R-:W-:Y:S01]  /*fe80*/  @!PT LDS RZ, [RZ] ;  /* 0x00000000fffff984 */ /* 0x000fe20000000800 */
[----:B------:R-:W-:Y:S01]  /*fe90*/  @!PT LDS RZ, [RZ] ;  /* 0x00000000fffff984 */ /* 0x000fe20000000800 */
[----:B------:R-:W-:Y:S01]  /*fea0*/  @!PT LDS RZ, [RZ] ;  /* 0x00000000fffff984 */ /* 0x000fe20000000800 */
[----:B------:R1:W-:Y:S01]  /*feb0*/  LDGSTS.E.BYPASS.LTC128B.128 [R204+0xe800], [R4.64+0x80] ;  /* 0x0e80008004cc7fae */ /* 0x0003e2000b901d44 */
[----:B------:R-:W-:Y:S05]  /*fec0*/  BRA `(.L_x_1533) ;  /* 0x0000001000007947 */ /* 0x000fea0003800000 */
.L_x_1534:
[----:B------:R1:W-:Y:S02]  /*fed0*/  STS.128 [R204+0xe800], RZ ;  /* 0x00e800ffcc007388 */ /* 0x0003e40000000c00 */
.L_x_1533:
[----:B------:R-:W-:Y:S05]  /*fee0*/  BSYNC B0 ;  /* 0x0000000000007941 */ /* 0x000fea0003800000 */
.L_x_1532:
[----:B------:R-:W-:Y:S01]  /*fef0*/  LOP3.LUT R72, R72, 0x7fffffe, RZ, 0xc0, !PT ;  /* 0x07fffffe48487812 */ /* 0x000fe200078ec0ff */
[----:B------:R-:W-:Y:S01]  /*ff00*/  IMAD.SHL.U32 R3, R66, 0x40, RZ ;  /* 0x0000004042037824 */ /* 0x000fe200078e00ff */
[----:B-1----:R-:W-:Y:S01]  /*ff10*/  LEA.HI R5, R70, R70, RZ, 0x1 ;  /* 0x0000004646057211 */ /* 0x002fe200078f08ff */
[----:B------:R-:W-:Y:S01]  /*ff20*/  IMAD.SHL.U32 R71, R71, 0x40, RZ ;  /* 0x0000004047477824 */ /* 0x000fe200078e00ff */
[----:B------:R-:W-:Y:S01]  /*ff30*/  SHF.R.S32.HI R4, RZ, 0x1f, R73 ;  /* 0x0000001fff047819 */ /* 0x000fe20000011449 */
[----:B------:R-:W-:Y:S01]  /*ff40*/  IMAD.IADD R55, R73, 0x1, -R72 ;  /* 0x0000000149377824 */ /* 0x000fe200078e0a48 */
[----:B------:R-:W-:Y:S01]  /*ff50*/  LOP3.LUT R5, R5, 0xfffffffe, RZ, 0xc0, !PT ;  /* 0xfffffffe05057812 */ /* 0x000fe200078ec0ff */
[----:B------:R-:W-:Y:S01]  /*ff60*/  IMAD.SHL.U32 R69, R69, 0x8, RZ ;  /* 0x0000000845457824 */ /* 0x000fe200078e00ff */
[----:B------:R-:W-:Y:S01]  /*ff70*/  LEA.HI R73, R4, R73, RZ, 0x3 ;  /* 0x0000004904497211 */ /* 0x000fe200078f18ff */
[----:B------:R-:W0:Y:S01]  /*ff80*/  LDGDEPBAR ;  /* 0x00000000000079af */ /* 0x000e220000000000 */
[----:B------:R-:W-:Y:S01]  /*ff90*/  LOP3.LUT R4, R3, 0xc0, RZ, 0xc0, !PT ;  /* 0x000000c003047812 */ /* 0x000fe200078ec0ff */
[----:B------:R-:W-:Y:S01]  /*ffa0*/  IMAD.IADD R5, R70, 0x1, -R5 ;  /* 0x0000000146057824 */ /* 0x000fe200078e0a05 */
[----:B------:R-:W-:Y:S01]  /*ffb0*/  LOP3.LUT R6, R71, 0xc0, RZ, 0xc0, !PT ;  /* 0x000000c047067812 */ /* 0x000fe200078ec0ff */
[----:B------:R-:W-:Y:S01]  /*ffc0*/  IMAD.SHL.U32 R73, R73, 0x20, RZ ;  /* 0x0000002049497824 */ /* 0x000fe200078e00ff */
[----:B------:R-:W-:Y:S01]  /*ffd0*/  LOP3.LUT R69, R4, 0x8, R69, 0xf8, !PT ;  /* 0x0000000804457812 */ /* 0x000fe200078ef845 */
[C---:B------:R-:W-:Y:S01]  /*ffe0*/  IMAD.SHL.U32 R3, R5.reuse, 0x8, RZ ;  /* 0x0000000805037824 */ /* 0x040fe200078e00ff */
[----:B------:R-:W-:Y:S01]  /*fff0*/  SHF.R.U32.HI R4, RZ, 0x3, R4 ;  /* 0x00000003ff047819 */ /* 0x000fe20000011604 */
[----:B------:R-:W-:Y:S01]  /*10000*/  IMAD R68, R5, 0x8, R68 ;  /* 0x0000000805447824 */ /* 0x000fe200078e0244 */
[----:B------:R-:W-:Y:S01]  /*10010*/  LOP3.LUT R144, R73, 0xffffff00, RZ, 0xc0, !PT ;  /* 0xffffff0049907812 */ /* 0x000fe200078ec0ff */
[----:B------:R-:W-:Y:S01]  /*10020*/  BSSY B1, `(.L_x_1535) ;  /* 0x00001f8000017945 */ /* 0x000fe20003800000 */
[----:B------:R-:W-:-:S02]  /*10030*/  LOP3.LUT R3, R6, 0x8, R3, 0xf8, !PT ;  /* 0x0000000806037812 */ /* 0x000fc400078ef803 */
[----:B------:R-:W-:Y:S01]  /*10040*/  SHF.R.U32.HI R54, RZ, 0x3, R6 ;  /* 0x00000003ff367819 */ /* 0x000fe20000011606 */
[----:B------:R-:W-:Y:S01]  /*10050*/  IMAD R6, R64, 0x200, R144 ;  /* 0x0000020040067824 */ /* 0x000fe200078e0290 */
[----:B------:R-:W-:Y:S02]  /*10060*/  LOP3.LUT R69, R69, R4, RZ, 0x3c, !PT ;  /* 0x0000000445457212 */ /* 0x000fe400078e3cff */
[----:B------:R-:W-:Y:S01]  /*10070*/  LOP3.LUT R54, R3, R54, RZ, 0x3c, !PT ;  /* 0x0000003603367212 */ /* 0x000fe200078e3cff */
[----:B------:R-:W-:Y:S01]  /*10080*/  IMAD R189, R55, 0x20, R6 ;  /* 0x0000002037bd7824 */ /* 0x000fe200078e0206 */
[----:B------:R-:W-:Y:S01]  /*10090*/  LOP3.LUT P0, RZ, R66, 0x2, RZ, 0xc0, !PT ;  /* 0x0000000242ff7812 */ /* 0x000fe2000780c0ff */
[----:B------:R-:W-:Y:S02]  /*100a0*/  IMAD.U32 R188, R68, 0x20, R69 ;  /* 0x0000002044bc7824 */ /* 0x000fe400078e0045 */
[----:B------:R-:W-:Y:S02]  /*100b0*/  IMAD.IADD R189, R54, 0x1, R189 ;  /* 0x0000000136bd7824 */ /* 0x000fe400078e02bd */
[----:B------:R-:W-:-:S02]  /*100c0*/  IMAD.SHL.U32 R188, R188, 0x2, RZ ;  /* 0x00000002bcbc7824 */ /* 0x000fc400078e00ff */
[----:B------:R-:W-:Y:S02]  /*100d0*/  IMAD.SHL.U32 R189, R189, 0x2, RZ ;  /* 0x00000002bdbd7824 */ /* 0x000fe400078e00ff */
[----:B------:R-:W-:Y:S01]  /*100e0*/  IMAD.MOV.U32 R3, RZ, RZ, 0x20 ;  /* 0x00000020ff037424 */ /* 0x000fe200078e00ff */
[----:B------:R-:W-:Y:S01]  /*100f0*/  LDSM.16.M88.4 R56, [R188+0x3000] ;  /* 0x00300000bc38783b */ /* 0x000fe20000000200 */
[----:B------:R-:W-:-:S03]  /*10100*/  IMAD R187, R52, 0x2, R189 ;  /* 0x0000000234bb7824 */ /* 0x000fc600078e02bd */
[----:B------:R-:W1:Y:S01]  /*10110*/  LDSM.16.M88.4 R96, [R189] ;  /* 0x00000000bd60783b */ /* 0x000e620000000200 */
[----:B------:R-:W-:-:S03]  /*10120*/  SEL R3, R3, 0xffffffe0, !P0 ;  /* 0xffffffe003037807 */ /* 0x000fc60004000000 */
[----:B------:R-:W2:Y:S02]  /*10130*/  LDSM.16.M88.4 R44, [R188+0x3400] ;  /* 0x00340000bc2c783b */ /* 0x000ea40000000200 */
[----:B------:R-:W-:Y:S01]  /*10140*/  IMAD.IADD R185, R188, 0x1, R3 ;  /* 0x00000001bcb97824 */ /* 0x000fe200078e0203 */
[----:B------:R-:W-:Y:S01]  /*10150*/  SHF.R.S32.HI R3, RZ, 0x1f, R64 ;  /* 0x0000001fff037819 */ /* 0x000fe20000011440 */
[----:B-----5:R-:W3:Y:S03]  /*10160*/  LDSM.16.M88.4 R36, [R188+0x3800] ;  /* 0x00380000bc24783b */ /* 0x020ee60000000200 */
[----:B------:R-:W-:Y:S01]  /*10170*/  LEA.HI R3, R3, R64, RZ, 0x2 ;  /* 0x0000004003037211 */ /* 0x000fe200078f10ff */
[----:B------:R-:W-:Y:S03]  /*10180*/  LDSM.16.M88.4 R12, [R185+0x3000] ;  /* 0x00300000b90c783b */ /* 0x000fe60000000200 */
[----:B------:R-:W-:Y:S01]  /*10190*/  LOP3.LUT R3, R3, 0xfffffffc, RZ, 0xc0, !PT ;  /* 0xfffffffc03037812 */ /* 0x000fe200078ec0ff */
[----:B------:R-:W4:Y:S04]  /*101a0*/  LDSM.16.M88.4 R4, [R187] ;  /* 0x00000000bb04783b */ /* 0x000f280000000200 */
[----:B------:R-:W3:Y:S01]  /*101b0*/  LDSM.16.M88.4 R28, [R188+0x3c00] ;  /* 0x003c0000bc1c783b */ /* 0x000ee20000000200 */
[----:B------:R-:W-:-:S02]  /*101c0*/  IMAD.IADD R208, R64, 0x1, -R3 ;  /* 0x0000000140d07824 */ /* 0x000fc400078e0a03 */
[----:B------:R-:W-:Y:S01]  /*101d0*/  IMAD R3, R55, 0x20, R144 ;  /* 0x0000002037037824 */ /* 0x000fe200078e0290 */
[----:B------:R-:W3:Y:S03]  /*101e0*/  LDSM.16.M88.4 R20, [R188+0x4000] ;  /* 0x00400000bc14783b */ /* 0x000ee60000000200 */
[----:B------:R-:W-:Y:S01]  /*101f0*/  IMAD.IADD R3, R54, 0x1, R3 ;  /* 0x0000000136037824 */ /* 0x000fe200078e0203 */
[----:B------:R-:W4:Y:S04]  /*10200*/  LDSM.16.M88.4 R112, [R188+0x4400] ;  /* 0x00440000bc70783b */ /* 0x000f280000000200 */
[----:B------:R-:W4:Y:S04]  /*10210*/  LDSM.16.M88.4 R104, [R188+0x4800] ;  /* 0x00480000bc68783b */ /* 0x000f280000000200 */
[----:B----4-:R-:W4:Y:S01]  /*10220*/  LDSM.16.M88.4 R16, [R188+0x4c00] ;  /* 0x004c0000bc10783b */ /* 0x010f220000000200 */
[C---:B-1----:R-:W-:Y:S03]  /*10230*/  HMMA.16816.F32.BF16 R60, R96.reuse, R56, RZ ;  /* 0x00000038603c723c */ /* 0x042fe600000418ff */
[----:B------:R-:W1:Y:S04]  /*10240*/  LDSM.16.M88.4 R68, [R185+0x3400] ;  /* 0x00340000b944783b */ /* 0x000e680000000200 */
[----:B------:R-:W1:Y:S01]  /*10250*/  LDSM.16.M88.4 R8, [R185+0x3800] ;  /* 0x00380000b908783b */ /* 0x000e620000000200 */
[C---:B------:R-:W-:Y:S03]  /*10260*/  HMMA.16816.F32.BF16 R56, R96.reuse, R58, RZ ;  /* 0x0000003a6038723c */ /* 0x040fe600000418ff */
[----:B------:R-:W-:Y:S04]  /*10270*/  LDSM.16.M88.4 R84, [R185+0x4000] ;  /* 0x00400000b954783b */ /* 0x000fe80000000200 */
[----:B------:R-:W-:Y:S01]  /*10280*/  LDSM.16.M88.4 R80, [R185+0x4400] ;  /* 0x00440000b950783b */ /* 0x000fe20000000200 */
[C---:B--23--:R-:W-:Y:S03]  /*10290*/  HMMA.16816.F32.BF16 R48, R96.reuse, R44, RZ ;  /* 0x0000002c6030723c */ /* 0x04cfe600000418ff */
        /* <DEDUP_REMOVED lines=8> */
[----:B------:R-:W-:Y:S03]  /*10320*/  HMMA.16816.F32.BF16 R36, R96, R38, RZ ;  /* 0x000000266024723c */ /* 0x000fe600000418ff */
[----:B------:R-:W-:Y:S04]  /*10330*/  LDSM.16.M88.4 R128, [R185+0x6800] ;  /* 0x00680000b980783b */ /* 0x000fe80000000200 */
[----:B------:R-:W-:Y:S01]  /*10340*/  LDSM.16.M88.4 R88, [R188+0x7400] ;  /* 0x00740000bc58783b */ /* 0x000fe20000000200 */
[C---:B------:R-:W-:Y:S03]  /*10350*/  HMMA.16816.F32.BF16 R60, R4.reuse, R12, R60 ;  /* 0x0000000c043c723c */ /* 0x040fe6000004183c */
[----:B------:R-:W-:Y:S05]  /*10360*/  LDSM.16.M88.4 R140, [R185+0x6000] ;  /* 0x00600000b98c783b */ /* 0x000fea0000000200 */
[----:B------:R-:W-:Y:S01]  /*10370*/  HMMA.16816.F32.BF16 R56, R4, R14, R56 ;  /* 0x0000000e0438723c */ /* 0x000fe20000041838 */
[----:B------:R-:W2:Y:S07]  /*10380*/  LDSM.16.M88.4 R12, [R185+0x4c00] ;  /* 0x004c0000b90c783b */ /* 0x000eae0000000200 */
        /* <DEDUP_REMOVED lines=8> */
[C---:B----4-:R-:W-:Y:S08]  /*10410*/  HMMA.16816.F32.BF16 R100, R96.reuse, R16, RZ ;  /* 0x000000106064723c */ /* 0x050ff000000418ff */
[----:B------:R-:W-:Y:S01]  /*10420*/  HMMA.16816.F32.BF16 R96, R96, R18, RZ ;  /* 0x000000126060723c */ /* 0x000fe200000418ff */
[----:B------:R-:W3:Y:S07]  /*10430*/  LDSM.16.M88.4 R16, [R185+0x3c00] ;  /* 0x003c0000b910783b */ /* 0x000eee0000000200 */
[C---:B-1----:R-:W-:Y:S08]  /*10440*/  HMMA.16816.F32.BF16 R48, R4.reuse, R68, R48 ;  /* 0x000000440430723c */ /* 0x042ff00000041830 */
[C---:B------:R-:W-:Y:S01]  /*10450*/  HMMA.16816.F32.BF16 R44, R4.reuse, R70, R44 ;  /* 0x00000046042c723c */ /* 0x040fe2000004182c */
[----:B------:R-:W-:Y:S07]  /*10460*/  LDSM.16.M88.4 R68, [R189+0x1000] ;  /* 0x00100000bd44783b */ /* 0x000fee0000000200 */
[C---:B------:R-:W-:Y:S08]  /*10470*/  HMMA.16816.F32.BF16 R40, R4.reuse, R8, R40 ;  /* 0x000000080428723c */ /* 0x040ff00000041828 */
        /* <DEDUP_REMOVED lines=10> */
[----:B------:R-:W-:Y:S07]  /*10520*/  LDSM.16.M88.4 R84, [R188+0x7800] ;  /* 0x00780000bc54783b */ /* 0x000fee0000000200 */
[C---:B------:R-:W-:Y:S08]  /*10530*/  HMMA.16816.F32.BF16 R120, R4.reuse, R80, R120 ;  /* 0x000000500478723c */ /* 0x040ff00000041878 */
[C---:B------:R-:W-:Y:S01]  /*10540*/  HMMA.16816.F32.BF16 R112, R4.reuse, R82, R112 ;  /* 0x000000520470723c */ /* 0x040fe20000041870 */
[----:B------:R-:W-:Y:S07]  /*10550*/  LDSM.16.M88.4 R80, [R188+0x6400] ;  /* 0x00640000bc50783b */ /* 0x000fee0000000200 */
[C---:B------:R-:W-:Y:S08]  /*10560*/  HMMA.16816.F32.BF16 R108, R4.reuse, R76, R108 ;  /* 0x0000004c046c723c */ /* 0x040ff0000004186c */
[----:B------:R-:W-:Y:S01]  /*10570*/  HMMA.16816.F32.BF16 R104, R4, R78, R104 ;  /* 0x0000004e0468723c */ /* 0x000fe20000041868 */
[----:B------:R-:W4:Y:S04]  /*10580*/  LDSM.16.M88.4 R4, [R188+0x6000] ;  /* 0x00600000bc04783b */ /* 0x000f280000000200 */
[----:B------:R-:W-:Y:S03]  /*10590*/  LDSM.16.M88.4 R76, [R188+0x6800] ;  /* 0x00680000bc4c783b */ /* 0x000fe60000000200 */
[C---:B-1----:R-:W-:Y:S08]  /*105a0*/  HMMA.16816.F32.BF16 R48, R68.reuse, R8, R48 ;  /* 0x000000084430723c */ /* 0x042ff00000041830 */
[C---:B------:R-:W-:Y:S01]  /*105b0*/  HMMA.16816.F32.BF16 R44, R68.reuse, R10, R44 ;  /* 0x0000000a442c723c */ /* 0x040fe2000004182c */
[----:B------:R-:W1:Y:S07]  /*105c0*/  LDSM.16.M88.4 R8, [R185+0x5000] ;  /* 0x00500000b908783b */ /* 0x000e6e0000000200 */
        /* <DEDUP_REMOVED lines=15> */
[C---:B------:R-:W-:Y:S08]  /*106c0*/  HMMA.16816.F32.BF16 R100, R68.reuse, R72, R100 ;  /* 0x000000484464723c */ /* 0x040ff00000041864 */
[C---:B------:R-:W-:Y:S08]  /*106d0*/  HMMA.16816.F32.BF16 R120, R68.reuse, R80, R120 ;  /* 0x000000504478723c */ /* 0x040ff00000041878 */
[C---:B------:R-:W-:Y:S01]  /*106e0*/  HMMA.16816.F32.BF16 R112, R68.reuse, R82, R112 ;  /* 0x000000524470723c */ /* 0x040fe20000041870 */
[----:B------:R-:W-:Y:S07]  /*106f0*/  LDSM.16.M88.4 R80, [R188+0x7c00] ;  /* 0x007c0000bc50783b */ /* 0x000fee0000000200 */
[----:B------:R-:W-:Y:S01]  /*10700*/  HMMA.16816.F32.BF16 R96, R68, R74, R96 ;  /* 0x0000004a4460723c */ /* 0x000fe20000041860 */
[----:B------:R-:W-:Y:S07]  /*10710*/  LDSM.16.M88.4 R72, [R188+0x8400] ;  /* 0x00840000bc48783b */ /* 0x000fee0000000200 */
[C---:B--2---:R-:W-:Y:S08]  /*10720*/  HMMA.16816.F32.BF16 R40, R136.reuse, R12, R40 ;  /* 0x0000000c8828723c */ /* 0x044ff00000041828 */
[----:B------:R-:W-:Y:S01]  /*10730*/  HMMA.16816.F32.BF16 R36, R136, R14, R36 ;  /* 0x0000000e8824723c */ /* 0x000fe20000041824 */
[----:B------:R-:W2:Y:S07]  /*10740*/  LDSM.16.M88.4 R12, [R188+0x8c00] ;  /* 0x008c0000bc0c783b */ /* 0x000eae0000000200 */
[C---:B------:R-:W-:Y:S08]  /*10750*/  HMMA.16816.F32.BF16 R108, R68.reuse, R76, R108 ;  /* 0x0000004c446c723c */ /* 0x040ff0000004186c */
[----:B------:R-:W-:Y:S01]  /*10760*/  HMMA.16816.F32.BF16 R104, R68, R78, R104 ;  /* 0x0000004e4468723c */ /* 0x000fe20000041868 */
[----:B------:R-:W1:Y:S04]  /*10770*/  LDSM.16.M88.4 R68, [R188+0x8800] ;  /* 0x00880000bc44783b */ /* 0x000e680000000200 */
[----:B------:R-:W-:Y:S03]  /*10780*/  LDSM.16.M88.4 R76, [R188+0x8000] ;  /* 0x00800000bc4c783b */ /* 0x000fe60000000200 */
[C---:B---3--:R-:W-:Y:S08]  /*10790*/  HMMA.16816.F32.BF16 R48, R136.reuse, R16, R48 ;  /* 0x000000108830723c */ /* 0x048ff00000041830 */
[C---:B------:R-:W-:Y:S01]  /*107a0*/  HMMA.16816.F32.BF16 R44, R136.reuse, R18, R44 ;  /* 0x00000012882c723c */ /* 0x040fe2000004182c */
[----:B------:R-:W-:Y:S07]  /*107b0*/  LDSM.16.M88.4 R16, [R185+0x7000] ;  /* 0x00700000b910783b */ /* 0x000fee0000000200 */
[C---:B----4-:R-:W-:Y:S08]  /*107c0*/  HMMA.16816.F32.BF16 R32, R136.reuse, R4, R32 ;  /* 0x000000048820723c */ /* 0x050ff00000041820 */
[C---:B------:R-:W-:Y:S01]  /*107d0*/  HMMA.16816.F32.BF16 R28, R136.reuse, R6, R28 ;  /* 0x00000006881c723c */ /* 0x040fe2000004181c */
[----:B------:R-:W3:Y:S07]  /*107e0*/  LDSM.16.M88.4 R4, [R187+0x2000] ;  /* 0x00200000bb04783b */ /* 0x000eee0000000200 */
[C---:B------:R-:W-:Y:S08]  /*107f0*/  HMMA.16816.F32.BF16 R100, R136.reuse, R124, R100 ;  /* 0x0000007c8864723c */ /* 0x040ff00000041864 */
[C---:B------:R-:W-:Y:S08]  /*10800*/  HMMA.16816.F32.BF16 R120, R136.reuse, R132, R120 ;  /* 0x000000848878723c */ /* 0x040ff00000041878 */
[C---:B------:R-:W-:Y:S08]  /*10810*/  HMMA.16816.F32.BF16 R112, R136.reuse, R134, R112 ;  /* 0x000000868870723c */ /* 0x040ff00000041870 */
[----:B------:R-:W-:Y:S08]  /*10820*/  HMMA.16816.F32.BF16 R96, R136, R126, R96 ;  /* 0x0000007e8860723c */ /* 0x000ff00000041860 */
[----:B-1----:R-:W-:Y:S01]  /*10830*/  HMMA.16816.F32.BF16 R124, R8, R92, R60 ;  /* 0x0000005c087c723c */ /* 0x002fe2000004183c */
[----:B------:R-:W1:Y:S07]  /*10840*/  LDSM.16.M88.4 R60, [R185+0x7400] ;  /* 0x00740000b93c783b */ /* 0x000e6e0000000200 */
[C---:B------:R-:W-:Y:S08]  /*10850*/  HMMA.16816.F32.BF16 R108, R136.reuse, R128, R108 ;  /* 0x00000080886c723c */ /* 0x040ff0000004186c */
[----:B------:R-:W-:Y:S08]  /*10860*/  HMMA.16816.F32.BF16 R104, R136, R130, R104 ;  /* 0x000000828868723c */ /* 0x000ff00000041868 */
[C---:B------:R-:W-:Y:S08]  /*10870*/  HMMA.16816.F32.BF16 R56, R8.reuse, R94, R56 ;  /* 0x0000005e0838723c */ /* 0x040ff00000041838 */
[----:B------:R-:W-:Y:S08]  /*10880*/  HMMA.16816.F32.BF16 R48, R8, R88, R48 ;  /* 0x000000580830723c */ /* 0x000ff00000041830 */
[C---:B------:R-:W-:Y:S08]  /*10890*/  HMMA.16816.F32.BF16 R24, R136.reuse, R140, R24 ;  /* 0x0000008c8818723c */ /* 0x040ff00000041818 */
[----:B------:R-:W-:Y:S08]  /*108a0*/  HMMA.16816.F32.BF16 R20, R136, R142, R20 ;  /* 0x0000008e8814723c */ /* 0x000ff00000041814 */
[C---:B--2---:R-:W-:Y:S07]  /*108b0*/  HMMA.16816.F32.BF16 R100, R8.reuse, R12, R100 ;  /* 0x0000000c0864723c */ /* 0x044fee0000041864 */
[----:B------:R-:W-:Y:S01]  /*108c0*/  IMAD R12, R64, 0x10, R207 ;  /* 0x00000010400c7824 */ /* 0x000fe200078e02cf */
[----:B------:R-:W-:Y:S04]  /*108d0*/  HMMA.16816.F32.BF16 R120, R8, R72, R120 ;  /* 0x000000480878723c */ /* 0x000fe80000041878 */
[----:B------:R-:W-:-:S04]  /*108e0*/  IADD3 R65, R12, 0x1, R65 ;  /* 0x000000010c417810 */ /* 0x000fc80007ffe041 */
[----:B------:R-:W-:Y:S01]  /*108f0*/  HMMA.16816.F32.BF16 R112, R8, R74, R112 ;  /* 0x0000004a0870723c */ /* 0x000fe20000041870 */
[----:B------:R-:W2:Y:S01]  /*10900*/  LDSM.16.M88.4 R72, [R185+0x7800] ;  /* 0x00780000b948783b */ /* 0x000ea20000000200 */
[----:B------:R-:W-:-:S05]  /*10910*/  IADD3 R65, R67, R65, -R200 ;  /* 0x0000004143417210 */ /* 0x000fca0007ffe8c8 */
[----:B------:R-:W-:Y:S01]  /*10920*/  IMAD.IADD R118, R2, 0x1, R65 ;  /* 0x0000000102767824 */ /* 0x000fe200078e0241 */
[----:B------:R-:W-:Y:S01]  /*10930*/  HMMA.16816.F32.BF16 R108, R8, R68, R108 ;  /* 0x00000044086c723c */ /* 0x000fe2000004186c */
[----:B------:R-:W-:-:S05]  /*10940*/  IMAD.IADD R2, R0, 0x1, R119 ;  /* 0x0000000100027824 */ /* 0x000fca00078e0277 */
[C---:B------:R-:W-:Y:S02]  /*10950*/  IADD3 R12, R2.reuse, 0x1, RZ ;  /* 0x00000001020c7810 */ /* 0x040fe40007ffe0ff */
[----:B------:R-:W-:Y:S01]  /*10960*/  HMMA.16816.F32.BF16 R104, R8, R70, R104 ;  /* 0x000000460868723c */ /* 0x000fe20000041868 */
[----:B------:R-:W-:-:S07]  /*10970*/  IADD3 R13, R2, 0x9, RZ ;  /* 0x00000009020d7810 */ /* 0x000fce0007ffe0ff */
[C---:B---3--:R-:W-:Y:S07]  /*10980*/  HMMA.16816.F32.BF16 R68, R4.reuse, R16, R124 ;  /* 0x000000100444723c */ /* 0x048fee000004187c */
[C---:B------:R-:W-:Y:S01]  /*10990*/  IADD3 R16, R118.reuse, 0x8, RZ ;  /* 0x0000000876107810 */ /* 0x040fe20007ffe0ff */
[----:B------:R-:W-:Y:S01]  /*109a0*/  HMMA.16816.F32.BF16 R56, R4, R18, R56 ;  /* 0x000000120438723c */ /* 0x000fe20000041838 */
[-C--:B------:R-:W-:Y:S02]  /*109b0*/  IMNMX R118, R118, R67.reuse, PT ;  /* 0x0000004376767217 */ /* 0x080fe40003800200 */
[----:B------:R-:W-:-:S02]  /*109c0*/  IMNMX R119, R16, R67, PT ;  /* 0x0000004310777217 */ /* 0x000fc40003800200 */
[CC--:B------:R-:W-:Y:S02]  /*109d0*/  ISETP.GE.AND P2, PT, R12.reuse, R118.reuse, PT ;  /* 0x000000760c00720c */ /* 0x0c0fe40003f46270 */
[-C--:B------:R-:W-:Y:S01]  /*109e0*/  ISETP.GE.AND P4, PT, R12, R119.reuse, PT ;  /* 0x000000770c00720c */ /* 0x080fe20003f86270 */
[----:B------:R-:W-:Y:S01]  /*109f0*/  HMMA.16816.F32.BF16 R40, R8, R84, R40 ;  /* 0x000000540828723c */ /* 0x000fe20000041828 */
[----:B------:R-:W-:Y:S02]  /*10a00*/  IADD3 R12, R2, 0x8, RZ ;  /* 0x00000008020c7810 */ /* 0x000fe40007ffe0ff */
[-C--:B------:R-:W-:Y:S02]  /*10a10*/  ISETP.GE.AND P1, PT, R13, R118.reuse, PT ;  /* 0x000000760d00720c */ /* 0x080fe40003f26270 */
[C---:B------:R-:W-:Y:S02]  /*10a20*/  ISETP.GE.AND P0, PT, R12.reuse, R118, PT ;  /* 0x000000760c00720c */ /* 0x040fe40003f06270 */
[----:B------:R-:W-:Y:S01]  /*10a30*/  ISETP.GE.AND P5, PT, R12, R119, PT ;  /* 0x000000770c00720c */ /* 0x000fe20003fa6270 */
[----:B-1----:R-:W-:Y:S01]  /*10a40*/  HMMA.16816.F32.BF16 R48, R4, R60, R48 ;  /* 0x0000003c0430723c */ /* 0x002fe20000041830 */
[----:B------:R-:W-:-:S02]  /*10a50*/  IADD3 R12, R2, 0x10, RZ ;  /* 0x00000010020c7810 */ /* 0x000fc40007ffe0ff */
[----:B------:R-:W-:Y:S02]  /*10a60*/  ISETP.GE.AND P6, PT, R13, R119, PT ;  /* 0x000000770d00720c */ /* 0x000fe40003fc6270 */
[C---:B------:R-:W-:Y:S02]  /*10a70*/  IADD3 R13, R2.reuse, 0x11, RZ ;  /* 0x00000011020d7810 */ /* 0x040fe40007ffe0ff */
[----:B------:R-:W-:Y:S01]  /*10a80*/  IADD3 R16, R2, 0x19, RZ ;  /* 0x0000001902107810 */ /* 0x000fe20007ffe0ff */
[----:B------:R-:W-:Y:S01]  /*10a90*/  HMMA.16816.F32.BF16 R44, R8, R90, R44 ;  /* 0x0000005a082c723c */ /* 0x000fe2000004182c */
[----:B------:R-:W-:Y:S02]  /*10aa0*/  FSEL R55, R58, -INF , !P5 ;  /* 0xff8000003a377808 */ /* 0x000fe40006800000 */
[----:B------:R-:W-:Y:S02]  /*10ab0*/  ISETP.GE.AND P5, PT, R13, R118, PT ;  /* 0x000000760d00720c */ /* 0x000fe40003fa6270 */
[----:B------:R-:W-:-:S02]  /*10ac0*/  IADD3 R17, R2, 0x21, RZ ;  /* 0x0000002102117810 */ /* 0x000fc40007ffe0ff */
[----:B------:R-:W-:Y:S01]  /*10ad0*/  FSEL R90, R69, -INF , !P2 ;  /* 0xff800000455a7808 */ /* 0x000fe20005000000 */
[----:B------:R-:W-:Y:S01]  /*10ae0*/  HMMA.16816.F32.BF16 R36, R8, R86, R36 ;  /* 0x000000560824723c */ /* 0x000fe20000041824 */
[----:B------:R-:W-:Y:S02]  /*10af0*/  ISETP.GE.AND P2, PT, R12, R118, PT ;  /* 0x000000760c00720c */ /* 0x000fe40003f46270 */
[----:B------:R-:W-:-:S05]  /*10b00*/  FSEL R71, R71, -INF , !P4 ;  /* 0xff80000047477808 */ /* 0x000fca0006000000 */
[C---:B------:R-:W-:Y:S07]  /*10b10*/  HMMA.16816.F32.BF16 R32, R8.reuse, R80, R32 ;  /* 0x000000500820723c */ /* 0x040fee0000041820 */
[----:B------:R-:W-:Y:S01]  /*10b20*/  FSEL R80, R57, -INF , !P1 ;  /* 0xff80000039507808 */ /* 0x000fe20004800000 */
[----:B------:R-:W-:Y:S01]  /*10b30*/  HMMA.16816.F32.BF16 R28, R8, R82, R28 ;  /* 0x00000052081c723c */ /* 0x000fe2000004181c */
[----:B------:R-:W-:-:S06]  /*10b40*/  ISETP.GE.AND P1, PT, R13, R119, PT ;  /* 0x000000770d00720c */ /* 0x000fcc0003f26270 */
[----:B------:R-:W-:Y:S01]  /*10b50*/  FSEL R82, R56, -INF , !P0 ;  /* 0xff80000038527808 */ /* 0x000fe20004000000 */
[----:B------:R-:W-:Y:S01]  /*10b60*/  HMMA.16816.F32.BF16 R24, R8, R76, R24 ;  /* 0x0000004c0818723c */ /* 0x000fe20000041818 */
[----:B------:R-:W-:Y:S02]  /*10b70*/  ISETP.GE.AND P0, PT, R12, R119, PT ;  /* 0x000000770c00720c */ /* 0x000fe40003f06270 */
[----:B------:R-:W-:-:S04]  /*10b80*/  IADD3 R12, R2, 0x18, RZ ;  /* 0x00000018020c7810 */ /* 0x000fc80007ffe0ff */
[----:B------:R-:W-:Y:S01]  /*10b90*/  FSEL R77, R50, -INF , !P0 ;  /* 0xff800000324d7808 */ /* 0x000fe20004000000 */
[C---:B------:R-:W-:Y:S01]  /*10ba0*/  HMMA.16816.F32.BF16 R20, R8.reuse, R78, R20 ;  /* 0x0000004e0814723c */ /* 0x040fe20000041814 */
[----:B------:R-:W-:Y:S02]  /*10bb0*/  FSEL R76, R49, -INF , !P5 ;  /* 0xff800000314c7808 */ /* 0x000fe40006800000 */
[C---:B------:R-:W-:Y:S02]  /*10bc0*/  ISETP.GE.AND P0, PT, R16.reuse, R118, PT ;  /* 0x000000761000720c */ /* 0x040fe40003f06270 */
[-C--:B------:R-:W-:Y:S02]  /*10bd0*/  ISETP.GE.AND P5, PT, R16, R119.reuse, PT ;  /* 0x000000771000720c */ /* 0x080fe40003fa6270 */
[----:B------:R-:W-:Y:S01]  /*10be0*/  FSEL R78, R48, -INF , !P2 ;  /* 0xff800000304e7808 */ /* 0x000fe20005000000 */
[----:B------:R-:W-:Y:S01]  /*10bf0*/  HMMA.16816.F32.BF16 R96, R8, R14, R96 ;  /* 0x0000000e0860723c */ /* 0x000fe20000041860 */
[----:B------:R-:W1:Y:S01]  /*10c00*/  LDSM.16.M88.4 R8, [R185+0x7c00] ;  /* 0x007c0000b908783b */ /* 0x000e620000000200 */
[----:B------:R-:W-:-:S02]  /*10c10*/  ISETP.GE.AND P2, PT, R12, R119, PT ;  /* 0x000000770c00720c */ /* 0x000fc40003f46270 */
[----:B------:R-:W-:Y:S02]  /*10c20*/  IADD3 R16, R2, 0x20, RZ ;  /* 0x0000002002107810 */ /* 0x000fe40007ffe0ff */
[----:B------:R-:W-:Y:S02]  /*10c30*/  FSEL R79, R51, -INF , !P1 ;  /* 0xff800000334f7808 */ /* 0x000fe40004800000 */
[----:B--2---:R-:W-:Y:S01]  /*10c40*/  HMMA.16816.F32.BF16 R40, R4, R72, R40 ;  /* 0x000000480428723c */ /* 0x004fe20000041828 */
[----:B------:R-:W-:-:S06]  /*10c50*/  ISETP.GE.AND P1, PT, R16, R118, PT ;  /* 0x000000761000720c */ /* 0x000fcc0003f26270 */
[----:B------:R-:W-:Y:S01]  /*10c60*/  FSEL R72, R59, -INF , !P6 ;  /* 0xff8000003b487808 */ /* 0x000fe20007000000 */
[C---:B------:R-:W-:Y:S01]  /*10c70*/  HMMA.16816.F32.BF16 R44, R4.reuse, R62, R44 ;  /* 0x0000003e042c723c */ /* 0x040fe2000004182c */
[----:B------:R-:W-:Y:S02]  /*10c80*/  ISETP.GE.AND P6, PT, R12, R118, PT ;  /* 0x000000760c00720c */ /* 0x000fe40003fc6270 */
[----:B------:R-:W2:Y:S05]  /*10c90*/  LDSM.16.M88.4 R12, [R185+0x8000] ;  /* 0x00800000b90c783b */ /* 0x000eaa0000000200 */
[----:B------:R-:W-:Y:S08]  /*10ca0*/  HMMA.16816.F32.BF16 R36, R4, R74, R36 ;  /* 0x0000004a0424723c */ /* 0x000ff00000041824 */
[----:B------:R-:W-:-:S08]  /*10cb0*/  FSEL R168, R40, -INF , !P1 ;  /* 0xff80000028a87808 */ /* 0x000fd00004800000 */
[----:B------:R-:W-:Y:S01]  /*10cc0*/  FSEL R86, R44, -INF , !P6 ;  /* 0xff8000002c567808 */ /* 0x000fe20007000000 */
[C---:B-1----:R-:W-:Y:S01]  /*10cd0*/  HMMA.16816.F32.BF16 R32, R4.reuse, R8, R32 ;  /* 0x000000080420723c */ /* 0x042fe20000041820 */
[----:B------:R-:W-:Y:S02]  /*10ce0*/  FSEL R69, R46, -INF , !P2 ;  /* 0xff8000002e457808 */ /* 0x000fe40005000000 */
[----:B------:R-:W-:Y:S02]  /*10cf0*/  ISETP.GE.AND P6, PT, R16, R119, PT ;  /* 0x000000771000720c */ /* 0x000fe40003fc6270 */
[----:B------:R-:W-:Y:S02]  /*10d00*/  ISETP.GE.AND P2, PT, R17, R118, PT ;  /* 0x000000761100720c */ /* 0x000fe40003f46270 */
[C---:B------:R-:W-:Y:S01]  /*10d10*/  IADD3 R16, R2.reuse, 0x28, RZ ;  /* 0x0000002802107810 */ /* 0x040fe20007ffe0ff */
[----:B------:R-:W-:Y:S01]  /*10d20*/  HMMA.16816.F32.BF16 R28, R4, R10, R28 ;  /* 0x0000000a041c723c */ /* 0x000fe2000004181c */
[----:B------:R-:W-:-:S02]  /*10d30*/  IADD3 R8, R2, 0x29, RZ ;  /* 0x0000002902087810 */ /* 0x000fc40007ffe0ff */
[----:B------:R-:W-:Y:S02]  /*10d40*/  FSEL R88, R45, -INF , !P0 ;  /* 0xff8000002d587808 */ /* 0x000fe40004000000 */
[----:B------:R-:W-:Y:S02]  /*10d50*/  FSEL R84, R47, -INF , !P5 ;  /* 0xff8000002f547808 */ /* 0x000fe40006800000 */
[----:B------:R-:W-:Y:S02]  /*10d60*/  FSEL R145, R42, -INF , !P6 ;  /* 0xff8000002a917808 */ /* 0x000fe40007000000 */
[----:B------:R-:W-:Y:S01]  /*10d70*/  FSEL R166, R41, -INF , !P2 ;  /* 0xff80000029a67808 */ /* 0x000fe20005000000 */
[----:B--2---:R-:W-:Y:S01]  /*10d80*/  HMMA.16816.F32.BF16 R24, R4, R12, R24 ;  /* 0x0000000c0418723c */ /* 0x004fe20000041818 */
[----:B------:R-:W-:Y:S02]  /*10d90*/  ISETP.GE.AND P0, PT, R17, R119, PT ;  /* 0x000000771100720c */ /* 0x000fe40003f06270 */
[----:B------:R-:W-:-:S02]  /*10da0*/  ISETP.GE.AND P5, PT, R16, R118, PT ;  /* 0x000000761000720c */ /* 0x000fc40003fa6270 */
[C---:B------:R-:W-:Y:S02]  /*10db0*/  ISETP.GE.AND P6, PT, R8.reuse, R118, PT ;  /* 0x000000760800720c */ /* 0x040fe40003fc6270 */
[-C--:B------:R-:W-:Y:S01]  /*10dc0*/  ISETP.GE.AND P2, PT, R8, R119.reuse, PT ;  /* 0x000000770800720c */ /* 0x080fe20003f46270 */
[----:B------:R-:W-:Y:S01]  /*10dd0*/  HMMA.16816.F32.BF16 R20, R4, R14, R20 ;  /* 0x0000000e0414723c */ /* 0x000fe20000041814 */
[----:B------:R-:W-:Y:S02]  /*10de0*/  ISETP.GE.AND P1, PT, R16, R119, PT ;  /* 0x000000771000720c */ /* 0x000fe40003f26270 */
[----:B------:R-:W-:Y:S01]  /*10df0*/  IADD3 R8, R2, 0x30, RZ ;  /* 0x0000003002087810 */ /* 0x000fe20007ffe0ff */
[----:B------:R-:W1:Y:S01]  /*10e00*/  LDSM.16.M88.4 R16, [R185+0x8400] ;  /* 0x00840000b910783b */ /* 0x000e620000000200 */
[----:B------:R-:W-:Y:S02]  /*10e10*/  FSEL R147, R43, -INF , !P0 ;  /* 0xff8000002b937808 */ /* 0x000fe40004000000 */
[----:B------:R-:W-:-:S02]  /*10e20*/  FSEL R164, R36, -INF , !P5 ;  /* 0xff80000024a47808 */ /* 0x000fc40006800000 */
[CC--:B------:R-:W-:Y:S02]  /*10e30*/  ISETP.GE.AND P0, PT, R8.reuse, R118.reuse, PT ;  /* 0x000000760800720c */ /* 0x0c0fe40003f06270 */
[----:B------:R-:W-:Y:S02]  /*10e40*/  ISETP.GE.AND P5, PT, R8, R119, PT ;  /* 0x000000770800720c */ /* 0x000fe40003fa6270 */
[C---:B------:R-:W-:Y:S02]  /*10e50*/  IADD3 R9, R2.reuse, 0x31, RZ ;  /* 0x0000003102097810 */ /* 0x040fe40007ffe0ff */
[----:B------:R-:W-:Y:S02]  /*10e60*/  IADD3 R8, R2, 0x38, RZ ;  /* 0x0000003802087810 */ /* 0x000fe40007ffe0ff */
[----:B------:R-:W-:Y:S02]  /*10e70*/  FSEL R151, R38, -INF , !P1 ;  /* 0xff80000026977808 */ /* 0x000fe40004800000 */
[----:B------:R-:W-:-:S02]  /*10e80*/  ISETP.GE.AND P1, PT, R9, R118, PT ;  /* 0x000000760900720c */ /* 0x000fc40003f26270 */
[----:B------:R-:W-:Y:S02]  /*10e90*/  FSEL R162, R37, -INF , !P6 ;  /* 0xff80000025a27808 */ /* 0x000fe40007000000 */
[----:B------:R-:W-:Y:S02]  /*10ea0*/  FSEL R137, R39, -INF , !P2 ;  /* 0xff80000027897808 */ /* 0x000fe40005000000 */
[----:B------:R-:W-:Y:S02]  /*10eb0*/  FSEL R66, R32, -INF , !P0 ;  /* 0xff80000020427808 */ /* 0x000fe40004000000 */
[----:B------:R-:W-:Y:S02]  /*10ec0*/  ISETP.GE.AND P6, PT, R9, R119, PT ;  /* 0x000000770900720c */ /* 0x000fe40003fc6270 */
[----:B------:R-:W-:Y:S02]  /*10ed0*/  IADD3 R12, R2, 0x39, RZ ;  /* 0x00000039020c7810 */ /* 0x000fe40007ffe0ff */
[----:B------:R-:W-:-:S02]  /*10ee0*/  ISETP.GE.AND P2, PT, R8, R118, PT ;  /* 0x000000760800720c */ /* 0x000fc40003f46270 */
[-C--:B------:R-:W-:Y:S02]  /*10ef0*/  ISETP.GE.AND P0, PT, R8, R119.reuse, PT ;  /* 0x000000770800720c */ /* 0x080fe40003f06270 */
[----:B------:R-:W2:Y:S01]  /*10f00*/  LDSM.16.M88.4 R8, [R185+0x8800] ;  /* 0x00880000b908783b */ /* 0x000ea20000000200 */
[----:B------:R-:W-:Y:S02]  /*10f10*/  FSEL R63, R34, -INF , !P5 ;  /* 0xff800000223f7808 */ /* 0x000fe40006800000 */
[----:B------:R-:W-:Y:S02]  /*10f20*/  FSEL R160, R33, -INF , !P1 ;  /* 0xff80000021a07808 */ /* 0x000fe40004800000 */
[C---:B------:R-:W-:Y:S02]  /*10f30*/  ISETP.GE.AND P5, PT, R12.reuse, R118, PT ;  /* 0x000000760c00720c */ /* 0x040fe40003fa6270 */
[----:B------:R-:W-:Y:S02]  /*10f40*/  ISETP.GE.AND P1, PT, R12, R119, PT ;  /* 0x000000770c00720c */ /* 0x000fe40003f26270 */
[C---:B------:R-:W-:Y:S01]  /*10f50*/  IADD3 R12, R2.reuse, 0x40, RZ ;  /* 0x00000040020c7810 */ /* 0x040fe20007ffe0ff */
[----:B-1----:R-:W-:Y:S01]  /*10f60*/  HMMA.16816.F32.BF16 R120, R4, R16, R120 ;  /* 0x000000100478723c */ /* 0x002fe20000041878 */
[----:B------:R-:W-:-:S02]  /*10f70*/  IADD3 R13, R2, 0x41, RZ ;  /* 0x00000041020d7810 */ /* 0x000fc40007ffe0ff */
[----:B------:R-:W-:Y:S02]  /*10f80*/  FSEL R64, R35, -INF , !P6 ;  /* 0xff80000023407808 */ /* 0x000fe40007000000 */
[----:B------:R-:W-:Y:S02]  /*10f90*/  FSEL R158, R28, -INF , !P2 ;  /* 0xff8000001c9e7808 */ /* 0x000fe40005000000 */
[----:B------:R-:W-:Y:S01]  /*10fa0*/  FSEL R67, R30, -INF , !P0 ;  /* 0xff8000001e437808 */ /* 0x000fe20004000000 */
[----:B------:R-:W-:Y:S01]  /*10fb0*/  HMMA.16816.F32.BF16 R112, R4, R18, R112 ;  /* 0x000000120470723c */ /* 0x000fe20000041870 */
[----:B------:R-:W-:Y:S02]  /*10fc0*/  FSEL R156, R29, -INF , !P5 ;  /* 0xff8000001d9c7808 */ /* 0x000fe40006800000 */
[C---:B------:R-:W-:Y:S02]  /*10fd0*/  ISETP.GE.AND P6, PT, R12.reuse, R118, PT ;  /* 0x000000760c00720c */ /* 0x040fe40003fc6270 */
[----:B------:R-:W-:-:S02]  /*10fe0*/  ISETP.GE.AND P2, PT, R12, R119, PT ;  /* 0x000000770c00720c */ /* 0x000fc40003f46270 */
[C---:B------:R-:W-:Y:S02]  /*10ff0*/  ISETP.GE.AND P0, PT, R13.reuse, R118, PT ;  /* 0x000000760d00720c */ /* 0x040fe40003f06270 */
[----:B------:R-:W-:Y:S02]  /*11000*/  ISETP.GE.AND P5, PT, R13, R119, PT ;  /* 0x000000770d00720c */ /* 0x000fe40003fa6270 */
[----:B------:R-:W1:Y:S01]  /*11010*/  LDSM.16.M88.4 R12, [R185+0x8c00] ;  /* 0x008c0000b90c783b */ /* 0x000e620000000200 */
[----:B------:R-:W-:Y:S01]  /*11020*/  IADD3 R28, R2, 0x48, RZ ;  /* 0x00000048021c7810 */ /* 0x000fe20007ffe0ff */
[----:B------:R-:W-:-:S04]  /*11030*/  DEPBAR.LE SB0, 0x0 ;  /* 0x000080000000791a */ /* 0x000fc80000000000 */
[----:B------:R-:W-:Y:S02]  /*11040*/  IADD3 R16, R2, 0x49, RZ ;  /* 0x0000004902107810 */ /* 0x000fe40007ffe0ff */
[----:B------:R-:W-:Y:S02]  /*11050*/  FSEL R135, R31, -INF , !P1 ;  /* 0xff8000001f877808 */ /* 0x000fe40004800000 */
[----:B------:R-:W-:Y:S01]  /*11060*/  FSEL R134, R24, -INF , !P6 ;  /* 0xff80000018867808 */ /* 0x000fe20007000000 */
[----:B--2---:R-:W-:Y:S01]  /*11070*/  HMMA.16816.F32.BF16 R108, R4, R8, R108 ;  /* 0x00000008046c723c */ /* 0x004fe2000004186c */
[----:B------:R-:W-:Y:S02]  /*11080*/  FSEL R131, R26, -INF , !P2 ;  /* 0xff8000001a837808 */ /* 0x000fe40005000000 */
[----:B------:R-:W-:Y:S02]  /*11090*/  FSEL R154, R25, -INF , !P0 ;  /* 0xff800000199a7808 */ /* 0x000fe40004000000 */
[----:B------:R-:W-:-:S02]  /*110a0*/  ISETP.GE.AND P1, PT, R28, R118, PT ;  /* 0x000000761c00720c */ /* 0x000fc40003f26270 */
[-C--:B------:R-:W-:Y:S01]  /*110b0*/  ISETP.GE.AND P6, PT, R28, R119.reuse, PT ;  /* 0x000000771c00720c */ /* 0x080fe20003fc6270 */
[----:B------:R-:W-:Y:S01]  /*110c0*/  HMMA.16816.F32.BF16 R104, R4, R10, R104 ;  /* 0x0000000a0468723c */ /* 0x000fe20000041868 */
[C---:B------:R-:W-:Y:S02]  /*110d0*/  ISETP.GE.AND P2, PT, R16.reuse, R118, PT ;  /* 0x000000761000720c */ /* 0x040fe40003f46270 */
[----:B------:R-:W-:Y:S02]  /*110e0*/  ISETP.GE.AND P0, PT, R16, R119, PT ;  /* 0x000000771000720c */ /* 0x000fe40003f06270 */
[C---:B------:R-:W-:Y:S02]  /*110f0*/  IADD3 R16, R2.reuse, 0x50, RZ ;  /* 0x0000005002107810 */ /* 0x040fe40007ffe0ff */
[----:B------:R-:W-:Y:S02]  /*11100*/  IADD3 R17, R2, 0x51, RZ ;  /* 0x0000005102117810 */ /* 0x000fe40007ffe0ff */
[----:B------:R-:W-:-:S02]  /*11110*/  FSEL R132, R27, -INF , !P5 ;  /* 0xff8000001b847808 */ /* 0x000fc40006800000 */
[----:B------:R-:W-:Y:S02]  /*11120*/  FSEL R136, R20, -INF , !P1 ;  /* 0xff80000014887808 */ /* 0x000fe40004800000 */
[----:B------:R-:W-:Y:S02]  /*11130*/  FSEL R133, R22, -INF , !P6 ;  /* 0xff80000016857808 */ /* 0x000fe40007000000 */
[CC--:B------:R-:W-:Y:S02]  /*11140*/  ISETP.GE.AND P5, PT, R16.reuse, R118.reuse, PT ;  /* 0x000000761000720c */ /* 0x0c0fe40003fa6270 */
[----:B------:R-:W-:Y:S02]  /*11150*/  ISETP.GE.AND P1, PT, R16, R119, PT ;  /* 0x000000771000720c */ /* 0x000fe40003f26270 */
[----:B------:R-:W-:Y:S01]  /*11160*/  ISETP.GE.AND P6, PT, R17, R118, PT ;  /* 0x000000761100720c */ /* 0x000fe20003fc6270 */
[----:B-1----:R-:W-:Y:S01]  /*11170*/  HMMA.16816.F32.BF16 R100, R4, R12, R100 ;  /* 0x0000000c0464723c */ /* 0x002fe20000041864 */
[----:B------:R-:W-:-:S02]  /*11180*/  IADD3 R16, R2, 0x58, RZ ;  /* 0x0000005802107810 */ /* 0x000fc40007ffe0ff */
[----:B------:R-:W-:Y:S02]  /*11190*/  IADD3 R8, R2, 0x59, RZ ;  /* 0x0000005902087810 */ /* 0x000fe40007ffe0ff */
[----:B------:R-:W-:Y:S02]  /*111a0*/  FSEL R152, R21, -INF , !P2 ;  /* 0xff80000015987808 */ /* 0x000fe40005000000 */
[----:B------:R-:W-:Y:S01]  /*111b0*/  FSEL R142, R23, -INF , !P0 ;  /* 0xff800000178e7808 */ /* 0x000fe20004000000 */
[----:B------:R-:W-:Y:S01]  /*111c0*/  HMMA.16816.F32.BF16 R96, R4, R14, R96 ;  /* 0x0000000e0460723c */ /* 0x000fe20000041860 */
[----:B------:R-:W-:Y:S02]  /*111d0*/  FSEL R143, R122, -INF , !P1 ;  /* 0xff8000007a8f7808 */ /* 0x000fe40004800000 */
[----:B------:R-:W-:Y:S01]  /*111e0*/  FSEL R146, R121, -INF , !P6 ;  /* 0xff80000079927808 */ /* 0x000fe20007000000 */
[----:B------:R-:W-:Y:S01]  /*111f0*/  BAR.SYNC.DEFER_BLOCKING 0x0 ;  /* 0x0000000000007b1d */ /* 0x000fe20000010000 */
[----:B------:R-:W-:-:S02]  /*11200*/  ISETP.GE.AND P2, PT, R17, R119, PT ;  /* 0x000000771100720c */ /* 0x000fc40003f46270 */
[-C--:B------:R-:W-:Y:S02]  /*11210*/  ISETP.GE.AND P0, PT, R16, R118.reuse, PT ;  /* 0x000000761000720c */ /* 0x080fe40003f06270 */
        /* <DEDUP_REMOVED lines=15> */
[-C--:B------:R-:W-:Y:S02]  /*11310*/  ISETP.GE.AND P6, PT, R8, R119.reuse, PT ;  /* 0x000000770800720c */ /* 0x080fe40003fc6270 */
[----:B------:R-:W-:-:S02]  /*11320*/  ISETP.GE.AND P5, PT, R16, R119, PT ;  /* 0x000000771000720c */ /* 0x000fc40003fa6270 */
[----:B------:R-:W-:Y:S02]  /*11330*/  IADD3 R9, R2, 0x61, RZ ;  /* 0x0000006102097810 */ /* 0x000fe40007ffe0ff */
[----:B------:R-:W-:Y:S02]  /*11340*/  FSEL R65, R102, -INF , !P6 ;  /* 0xff80000066417808 */ /* 0x000fe40007000000 */
[----:B------:R-:W-:Y:S02]  /*11350*/  FSEL R139, R114, -INF , !P5 ;  /* 0xff800000728b7808 */ /* 0x000fe40006800000 */
[----:B------:R-:W-:Y:S02]  /*11360*/  FSEL R140, R113, -INF , !P1 ;  /* 0xff800000718c7808 */ /* 0x000fe40004800000 */
[-C--:B------:R-:W-:Y:S02]  /*11370*/  ISETP.GE.AND P6, PT, R2, R118.reuse, PT ;  /* 0x000000760200720c */ /* 0x080fe40003fc6270 */
[----:B------:R-:W-:-:S02]  /*11380*/  ISETP.GE.AND P5, PT, R9, R118, PT ;  /* 0x000000760900720c */ /* 0x000fc40003fa6270 */
[----:B------:R-:W-:Y:S02]  /*11390*/  ISETP.GE.AND P1, PT, R9, R119, PT ;  /* 0x000000770900720c */ /* 0x000fe40003f26270 */
[----:B------:R-:W-:Y:S02]  /*113a0*/  IADD3 R9, R2, 0x69, RZ ;  /* 0x0000006902097810 */ /* 0x000fe40007ffe0ff */
[----:B------:R-:W-:Y:S02]  /*113b0*/  FSEL R68, R68, -INF , !P6 ;  /* 0xff80000044447808 */ /* 0x000fe40007000000 */
[----:B------:R-:W-:Y:S02]  /*113c0*/  FSEL R129, R110, -INF , !P0 ;  /* 0xff8000006e817808 */ /* 0x000fe40004000000 */
[----:B------:R-:W-:Y:S02]  /*113d0*/  FSEL R128, R109, -INF , !P5 ;  /* 0xff8000006d807808 */ /* 0x000fe40006800000 */
[----:B------:R-:W-:-:S02]  /*113e0*/  FSEL R125, R111, -INF , !P1 ;  /* 0xff8000006f7d7808 */ /* 0x000fc40004800000 */
[----:B------:R-:W-:Y:S02]  /*113f0*/  ISETP.GT.AND P6, PT, R205, R194, PT ;  /* 0x000000c2cd00720c */ /* 0x000fe40003fc4270 */
[CC--:B------:R-:W-:Y:S02]  /*11400*/  ISETP.GE.AND P0, PT, R9.reuse, R118.reuse, PT ;  /* 0x000000760900720c */ /* 0x0c0fe40003f06270 */
[----:B------:R-:W-:Y:S02]  /*11410*/  ISETP.GE.AND P5, PT, R9, R119, PT ;  /* 0x000000770900720c */ /* 0x000fe40003fa6270 */
[----:B------:R-:W-:Y:S02]  /*11420*/  ISETP.GE.AND P1, PT, R8, R118, PT ;  /* 0x000000760800720c */ /* 0x000fe40003f26270 */
[C---:B------:R-:W-:Y:S02]  /*11430*/  IADD3 R8, R2.reuse, 0x71, RZ ;  /* 0x0000007102087810 */ /* 0x040fe40007ffe0ff */
        /* <DEDUP_REMOVED lines=8> */
[-C--:B------:R-:W-:Y:S02]  /*114c0*/  ISETP.GE.AND P1, PT, R4, R119.reuse, PT ;  /* 0x000000770400720c */ /* 0x080fe40003f26270 */
[C---:B------:R-:W-:Y:S02]  /*114d0*/  IADD3 R4, R2.reuse, 0x79, RZ ;  /* 0x0000007902047810 */ /* 0x040fe40007ffe0ff */
[----:B------:R-:W-:Y:S02]  /*114e0*/  FSEL R60, R101, -INF , !P2 ;  /* 0xff800000653c7808 */ /* 0x000fe40005000000 */
[----:B------:R-:W-:Y:S02]  /*114f0*/  FSEL R61, R103, -INF , !P0 ;  /* 0xff800000673d7808 */ /* 0x000fe40004000000 */
[----:B------:R-:W-:-:S02]  /*11500*/  ISETP.GE.AND P2, PT, R2, R119, PT ;  /* 0x000000770200720c */ /* 0x000fc40003f46270 */
[C---:B------:R-:W-:Y:S02]  /*11510*/  ISETP.GE.AND P4, PT, R4.reuse, R118, PT ;  /* 0x000000760400720c */ /* 0x040fe40003f86270 */
[----:B------:R-:W-:Y:S02]  /*11520*/  ISETP.GE.AND P0, PT, R4, R119, PT ;  /* 0x000000770400720c */ /* 0x000fe40003f06270 */
[----:B------:R-:W-:Y:S02]  /*11530*/  FSEL R70, R70, -INF , !P2 ;  /* 0xff80000046467808 */ /* 0x000fe40005000000 */
[----:B------:R-:W-:Y:S02]  /*11540*/  FSEL R58, R96, -INF , !P5 ;  /* 0xff800000603a7808 */ /* 0x000fe40006800000 */
[----:B------:R-:W-:Y:S02]  /*11550*/  FSEL R59, R98, -INF , !P1 ;  /* 0xff800000623b7808 */ /* 0x000fe40004800000 */
[----:B------:R-:W-:-:S02]  /*11560*/  FSEL R54, R97, -INF , !P4 ;  /* 0xff80000061367808 */ /* 0x000fc40006000000 */
[----:B------:R-:W-:Y:S01]  /*11570*/  FSEL R51, R99, -INF , !P0 ;  /* 0xff80000063337808 */ /* 0x000fe20004000000 */
[----:B------:R-:W-:Y:S05]  /*11580*/  @!P6 BRA `(.L_x_1536) ;  /* 0x00000a100000e947 */ /* 0x000fea0003800000 */
[----:B------:R-:W-:Y:S01]  /*11590*/  BSSY B0, `(.L_x_1537) ;  /* 0x0000042000007945 */ /* 0x000fe20003800000 */
[----:B------:R-:W-:Y:S05]  /*115a0*/  @!P3 BRA `(.L_x_1538) ;  /* 0x000003d00000b947 */ /* 0x000fea0003800000 */
[----:B------:R-:W2:Y:S01]  /*115b0*/  LD.E R11, [R116.64+0x170] ;  /* 0x00017004740b7980 */ /* 0x000ea2000c101900 */
[----:B------:R-:W-:Y:S02]  /*115c0*/  IADD3 R8, R0, -0x80, RZ ;  /* 0xffffff8000087810 */ /* 0x000fe40007ffe0ff */
[----:B------:R-:W-:Y:S02]  /*115d0*/  IABS R4, R0 ;  /* 0x0000000000047213 */ /* 0x000fe40000000000 */
[----:B------:R-:W-:Y:S02]  /*115e0*/  IABS R2, R8 ;  /* 0x0000000800027213 */ /* 0x000fe40000000000 */
[-C--:B--2---:R-:W-:Y:S02]  /*115f0*/  IABS R6, R11.reuse ;  /* 0x0000000b00067213 */ /* 0x084fe40000000000 */
[----:B------:R-:W-:-:S02]  /*11600*/  IABS R5, R11 ;  /* 0x0000000b00057213 */ /* 0x000fc40000000000 */
[----:B------:R-:W1:Y:S01]  /*11610*/  I2F.RP R9, R6 ;  /* 0x0000000600097306 */ /* 0x000e620000209400 */
[-C--:B------:R-:W-:Y:S02]  /*11620*/  LOP3.LUT R0, R0, R11.reuse, RZ, 0x3c, !PT ;  /* 0x0000000b00007212 */ /* 0x080fe400078e3cff */
[----:B------:R-:W-:Y:S01]  /*11630*/  IMAD.MOV R5, RZ, RZ, -R5 ;  /* 0x000000ffff057224 */ /* 0x000fe200078e0a05 */
[----:B------:R-:W-:Y:S02]  /*11640*/  LOP3.LUT R8, R8, R11, RZ, 0x3c, !PT ;  /* 0x0000000b08087212 */ /* 0x000fe400078e3cff */
[----:B------:R-:W-:Y:S02]  /*11650*/  ISETP.GE.AND P2, PT, R0, RZ, PT ;  /* 0x000000ff0000720c */ /* 0x000fe40003f46270 */
        /* <DEDUP_REMOVED lines=19> */
[----:B------:R-:W-:Y:S02]  /*11790*/  ISETP.GE.AND P0, PT, R8, RZ, PT ;  /* 0x000000ff0800720c */ /* 0x000fe40003f06270 */
[----:B------:R-:W-:-:S02]  /*117a0*/  @!P1 IADD3 R7, R7, 0x1, RZ ;  /* 0x0000000107079810 */ /* 0x000fc40007ffe0ff */
[----:B------:R-:W-:Y:S02]  /*117b0*/  ISETP.NE.AND P1, PT, R11, RZ, PT ;  /* 0x000000ff0b00720c */ /* 0x000fe40003f25270 */
[----:B------:R-:W-:-:S03]  /*117c0*/  LOP3.LUT R5, RZ, R11, RZ, 0x33, !PT ;  /* 0x0000000bff057212 */ /* 0x000fc600078e33ff */
[----:B------:R-:W-:Y:S02]  /*117d0*/  @P5 IADD3 R9, R9, 0x1, RZ ;  /* 0x0000000109095810 */ /* 0x000fe40007ffe0ff */
[----:B------:R-:W-:-:S03]  /*117e0*/  @P4 IADD3 R7, R7, 0x1, RZ ;  /* 0x0000000107074810 */ /* 0x000fc60007ffe0ff */
[----:B------:R-:W-:Y:S02]  /*117f0*/  @!P2 IMAD.MOV R9, RZ, RZ, -R9 ;  /* 0x000000ffff09a224 */ /* 0x000fe400078e0a09 */
[----:B------:R-:W-:-:S03]  /*11800*/  IMAD.MOV.U32 R2, RZ, RZ, R7 ;  /* 0x000000ffff027224 */ /* 0x000fc600078e0007 */
[----:B------:R-:W-:Y:S01]  /*11810*/  SEL R7, R5, R9, !P1 ;  /* 0x0000000905077207 */ /* 0x000fe20004800000 */
[----:B------:R-:W-:Y:S01]  /*11820*/  @!P0 IMAD.MOV R2, RZ, RZ, -R2 ;  /* 0x000000ffff028224 */ /* 0x000fe200078e0a02 */
[----:B------:R-:W3:Y:S03]  /*11830*/  LD.E.64 R8, [R116.64+0x38] ;  /* 0x0000380474087980 */ /* 0x000ee6000c101b00 */
[----:B------:R-:W-:Y:S01]  /*11840*/  IMAD.WIDE R16, R7, 0x4, R202 ;  /* 0x0000000407107825 */ /* 0x000fe200078e02ca */
[----:B------:R-:W-:-:S04]  /*11850*/  SEL R2, R5, R2, !P1 ;  /* 0x0000000205027207 */ /* 0x000fc80004800000 */
[----:B------:R-:W4:Y:S01]  /*11860*/  LD.E R5, [R16.64] ;  /* 0x0000000410057980 */ /* 0x000f22000c101900 */
[----:B------:R-:W-:-:S05]  /*11870*/  IMAD.WIDE R14, R2, 0x4, R202 ;  /* 0x00000004020e7825 */ /* 0x000fca00078e02ca */
        /* <DEDUP_REMOVED lines=16> */
.L_x_1538:
[----:B------:R-:W2:Y:S02]  /*11980*/  LD.E R5, [R116.64+0x38] ;  /* 0x0000380474057980 */ /* 0x000ea4000c101900 */
[----:B--2---:R-:W-:-:S04]  /*11990*/  LEA R5, -R5, RZ, 0x7 ;  /* 0x000000ff05057211 */ /* 0x004fc800078e39ff */
[----:B------:R-:W-:Y:S02]  /*119a0*/  SHF.R.S32.HI R0, RZ, 0x1f, R5 ;  /* 0x0000001fff007819 */ /* 0x000fe40000011405 */
.L_x_1539:
[----:B------:R-:W-:Y:S05]  /*119b0*/  BSYNC B0 ;  /* 0x0000000000007941 */ /* 0x000fea0003800000 */
.L_x_1537:
        /* <DEDUP_REMOVED lines=24> */
[CCC-:B------:R-:W-:Y:S01]  /*11b40*/  @P5 LEA.HI.X R17, R5.reuse, R195.reuse, R2.reuse, 0x1, P0 ;  /* 0x000000c305115211 */ /* 0x1c0fe200000f0c02 */
[----:B------:R-:W-:Y:S01]  /*11b50*/  @!PT LDS RZ, [RZ] ;  /* 0x00000000fffff984 */ /* 0x000fe20000000800 */
[----:B------:R-:W-:Y:S01]  /*11b60*/  @!PT LDS RZ, [RZ] ;  /* 0x00000000fffff984 */ /* 0x000fe20000000800 */
[----:B------:R-:W-:Y:S01]  /*11b70*/  @!PT LDS RZ, [RZ] ;  /* 0x00000000fffff984 */ /* 0x000fe20000000800 */
[----:B------:R1:W-:Y:S01]  /*11b80*/  @P4 LDGSTS.E.BYPASS.LTC128B.128 [R204+0x5000], [R12.64+0x40] ;  /* 0x050000400ccc4fae */ /* 0x0003e2000b901d44 */
[----:B------:R-:W-:-:S02]  /*11b90*/  @P4 LEA.HI.X R15, R5, R195, R2, 0x1, P1 ;  /* 0x000000c3050f4211 */ /* 0x000fc400008f0c02 */
[C---:B------:R-:W-:Y:S01]  /*11ba0*/  @P2 LEA R4, P0, R5.reuse, R196, 0x1 ;  /* 0x000000c405042211 */ /* 0x040fe200078008ff */
        /* <DEDUP_REMOVED lines=10> */
[----:B------:R1:W-:Y:S03]  /*11c50*/  @!P2 STS.128 [R204+0x7000], RZ ;  /* 0x007000ffcc00a388 */ /* 0x0003e60000000c00 */
[CC--:B------:R-:W-:Y:S01]  /*11c60*/  @P5 LEA.HI.X R21, R0.reuse, R195.reuse, R2, 0x1, P0 ;  /* 0x000000c300155211 */ /* 0x0c0fe200000f0c02 */
[----:B------:R-:W-:Y:S01]  /*11c70*/  @!PT LDS RZ, [RZ] ;  /* 0x00000000fffff984 */ /* 0x000fe20000000800 */
[----:B------:R-:W-:Y:S01]  /*11c80*/  @!PT LDS RZ, [RZ] ;  /* 0x00000000fffff984 */ /* 0x000fe20000000800 */
[----:B------:R-:W-:Y:S01]  /*11c90*/  @!PT LDS RZ, [RZ] ;  /* 0x00000000fffff984 */ /* 0x000fe20000000800 */
[----:B------:R1:W-:Y:S01]  /*11ca0*/  @P5 LDGSTS.E.BYPASS.LTC128B.128 [R204+0x3800], [R10.64] ;  /* 0x038000000acc5fae */ /* 0x0003e2000b901d44 */
[C---:B------:R-:W-:Y:S01]  /*11cb0*/  @P2 LEA R22, P0, R0.reuse, R196, 0x1 ;  /* 0x000000c400162211 */ /* 0x040fe200078008ff */
[----:B------:R-:W-:Y:S01]  /*11cc0*/  IMAD.MOV.U32 R196, RZ, RZ, R12 ;  /* 0x000000ffffc47224 */ /* 0x000fe200078e000c */
[CCC-:B------:R-:W-:Y:S01]  /*11cd0*/  @P4 LEA.HI.X R19, R0.reuse, R195.reuse, R2.reuse, 0x1, P1 ;  /* 0x000000c300134211 */ /* 0x1c0fe200008f0c02 */
[----:B------:R1:W-:Y:S01]  /*11ce0*/  @!P5 STS.128 [R204+0x3800], RZ ;  /* 0x003800ffcc00d388 */ /* 0x0003e20000000c00 */
[----:B------:R-:W-:Y:S01]  /*11cf0*/  @P2 LEA.HI.X R23, R0, R195, R2, 0x1, P0 ;  /* 0x000000c300172211 */ /* 0x000fe200000f0c02 */
[----:B------:R-:W-:-:S02]  /*11d00*/  IMAD.MOV.U32 R195, RZ, RZ, R13 ;  /* 0x000000ffffc37224 */ /* 0x000fc400078e000d */
        /* <DEDUP_REMOVED lines=41> */
.L_x_1536:
[----:B------:R-:W-:Y:S05]  /*11fa0*/  BSYNC B1 ;  /* 0x0000000000017941 */ /* 0x000fea0003800000 */
.L_x_1535:
[----:B------:R-:W2:Y:S01]  /*11fb0*/  LD.E R57, [R116.64+0xdc] ;  /* 0x0000dc0474397980 */ /* 0x000ea2000c101900 */
[----:B------:R-:W-:-:S02]  /*11fc0*/  FMNMX.FTZ R0, R70, R71, !PT ;  /* 0x0000004746007209 */ /* 0x000fc40007810000 */
[----:B------:R-:W-:Y:S02]  /*11fd0*/  SHF.L.U32 R186, R3, 0x1, RZ ;  /* 0x0000000103ba7819 */ /* 0x000fe400000006ff */
[----:B-1----:R-:W-:Y:S02]  /*11fe0*/  FMNMX.FTZ R5, R55, R0, !PT ;  /* 0x0000000037057209 */ /* 0x002fe40007810000 */
[----:B------:R-:W-:Y:S01]  /*11ff0*/  LEA R184, R52, R186, 0x1 ;  /* 0x000000ba34b87211 */ /* 0x000fe200078e08ff */
        /* <DEDUP_REMOVED lines=65> */
[----:B------:R-:W-:-:S03]  /*12410*/  FMNMX.FTZ R5, R60, R5, !PT ;  /* 0x000000053c057209 */ /* 0x000fc60007810000 */
[----:B------:R-:W1:Y:S01]  /*12420*/  SHFL.BFLY PT, R7, R2, 0x2, 0x1f ;  /* 0x0c401f0002077f89 */ /* 0x000e6200000e0000 */
        /* <DEDUP_REMOVED lines=9> */
[----:B---3--:R-:W-:Y:S02]  /*124c0*/  FMNMX.FTZ R2, R5, R2, !PT ;  /* 0x0000000205027209 */ /* 0x008fe40007810000 */
[----:B------:R-:W-:Y:S01]  /*124d0*/  LDSM.16.MT88.4 R4, [R184+0xd000] ;  /* 0x00d00000b804783b */ /* 0x000fe20000004200 */
[----:B--2---:R-:W-:-:S05]  /*124e0*/  FMUL.FTZ R56, R57, R0 ;  /* 0x0000000039387220 */ /* 0x004fca0000410000 */
[----:B------:R-:W-:Y:S02]  /*124f0*/  FSEL R56, R56, RZ, P0 ;  /* 0x000000ff38387208 */ /* 0x000fe40000000000 */
[----:B------:R-:W-:-:S03]  /*12500*/  FSETP.NEU.FTZ.AND P0, PT, R2, -INF , PT ;  /* 0xff8000000200780b */ /* 0x000fc60003f1d000 */
[-CC-:B------:R-:W-:Y:S02]  /*12510*/  FFMA.FTZ R45, R55, R57.reuse, -R56.reuse ;  /* 0x00000039372d7223 */ /* 0x180fe40000010838 */
[----:B------:R-:W-:Y:S02]  /*12520*/  FMUL.FTZ R55, R57, R2 ;  /* 0x0000000239377220 */ /* 0x000fe40000410000 */
[-CC-:B------:R-:W-:Y:S02]  /*12530*/  FFMA.FTZ R44, R72, R57.reuse, -R56.reuse ;  /* 0x00000039482c7223 */ /* 0x180fe40000010838 */
[----:B------:R-:W1:Y:S01]  /*12540*/  LDSM.16.MT88.4 R72, [R184+0x9000] ;  /* 0x00900000b848783b */ /* 0x000e620000004200 */
[----:B------:R-:W-:Y:S01]  /*12550*/  FSEL R55, R55, RZ, P0 ;  /* 0x000000ff37377208 */ /* 0x000fe20000000000 */
[-CC-:B------:R-:W-:Y:S01]  /*12560*/  FFMA.FTZ R50, R70, R57.reuse, -R56.reuse ;  /* 0x0000003946327223 */ /* 0x180fe20000010838 */
[----:B------:R-:W-:Y:S01]  /*12570*/  MUFU.EX2 R45, R45 ;  /* 0x0000002d002d7308 */ /* 0x000fe20000000800 */
[----:B------:R-:W-:-:S02]  /*12580*/  FFMA.FTZ R49, R71, R57, -R56 ;  /* 0x0000003947317223 */ /* 0x000fc40000010838 */
[-CC-:B------:R-:W-:Y:S02]  /*12590*/  FFMA.FTZ R48, R82, R57.reuse, -R55.reuse ;  /* 0x0000003952307223 */ /* 0x180fe40000010837 */
[-CC-:B------:R-:W-:Y:S02]  /*125a0*/  FFMA.FTZ R43, R80, R57.reuse, -R55.reuse ;  /* 0x00000039502b7223 */ /* 0x180fe40000010837 */
[----:B------:R-:W2:Y:S01]  /*125b0*/  LDSM.16.MT88.4 R80, [R186+0xb000] ;  /* 0x00b00000ba50783b */ /* 0x000ea20000004200 */
[-CC-:B------:R-:W-:Y:S01]  /*125c0*/  FFMA.FTZ R47, R68, R57.reuse, -R55.reuse ;  /* 0x00000039442f7223 */ /* 0x180fe20000010837 */
[----:B------:R-:W-:Y:S01]  /*125d0*/  MUFU.EX2 R50, R50 ;  /* 0x0000003200327308 */ /* 0x000fe20000000800 */
[-C--:B------:R-:W-:Y:S02]  /*125e0*/  FFMA.FTZ R46, R90, R57.reuse, -R55 ;  /* 0x000000395a2e7223 */ /* 0x080fe40000010837 */
[-CC-:B------:R-:W-:Y:S02]  /*125f0*/  FFMA.FTZ R42, R77, R57.reuse, -R56.reuse ;  /* 0x000000394d2a7223 */ /* 0x180fe40000010838 */
[----:B------:R-:W-:-:S02]  /*12600*/  FFMA.FTZ R37, R79, R57, -R56 ;  /* 0x000000394f257223 */ /* 0x000fc40000010838 */
[-CC-:B------:R-:W-:Y:S01]  /*12610*/  FFMA.FTZ R38, R69, R57.reuse, -R56.reuse ;  /* 0x0000003945267223 */ /* 0x180fe20000010838 */
[----:B------:R-:W3:Y:S01]  /*12620*/  MUFU.EX2 R49, R49 ;  /* 0x0000003100317308 */ /* 0x000ee20000000800 */
[-CC-:B------:R-:W-:Y:S02]  /*12630*/  FFMA.FTZ R41, R78, R57.reuse, -R55.reuse ;  /* 0x000000394e297223 */ /* 0x180fe40000010837 */
[-CC-:B------:R-:W-:Y:S02]  /*12640*/  FFMA.FTZ R40, R76, R57.reuse, -R55.reuse ;  /* 0x000000394c287223 */ /* 0x180fe40000010837 */
[-CC-:B------:R-:W-:Y:S02]  /*12650*/  FFMA.FTZ R39, R86, R57.reuse, -R55.reuse ;  /* 0x0000003956277223 */ /* 0x180fe40000010837 */
[-C--:B------:R-:W-:Y:S01]  /*12660*/  FFMA.FTZ R36, R88, R57.reuse, -R55 ;  /* 0x0000003958247223 */ /* 0x080fe20000010837 */
[----:B------:R-:W4:Y:S01]  /*12670*/  MUFU.EX2 R44, R44 ;  /* 0x0000002c002c7308 */ /* 0x000f220000000800 */
[----:B------:R-:W-:-:S02]  /*12680*/  FFMA.FTZ R33, R84, R57, -R56 ;  /* 0x0000003954217223 */ /* 0x000fc40000010838 */
[-CC-:B------:R-:W-:Y:S02]  /*12690*/  FFMA.FTZ R34, R145, R57.reuse, -R56.reuse ;  /* 0x0000003991227223 */ /* 0x180fe40000010838 */
[-CC-:B------:R-:W-:Y:S02]  /*126a0*/  FFMA.FTZ R29, R147, R57.reuse, -R56.reuse ;  /* 0x00000039931d7223 */ /* 0x180fe40000010838 */
[-C--:B------:R-:W-:Y:S01]  /*126b0*/  FFMA.FTZ R30, R151, R57.reuse, -R56 ;  /* 0x00000039971e7223 */ /* 0x080fe20000010838 */
[----:B------:R-:W-:Y:S01]  /*126c0*/  MUFU.EX2 R47, R47 ;  /* 0x0000002f002f7308 */ /* 0x000fe20000000800 */
[----:B---3--:R-:W-:Y:S01]  /*126d0*/  F2FP.BF16.PACK_AB R97, R49, R50 ;  /* 0x000000323161723e */ /* 0x008fe200000010ff */
[-CC-:B------:R-:W-:Y:S02]  /*126e0*/  FFMA.FTZ R35, R168, R57.reuse, -R55.reuse ;  /* 0x00000039a8237223 */ /* 0x180fe40000010837 */
[-CC-:B------:R-:W-:Y:S02]  /*126f0*/  FFMA.FTZ R32, R166, R57.reuse, -R55.reuse ;  /* 0x00000039a6207223 */ /* 0x180fe40000010837 */
[----:B------:R-:W-:-:S02]  /*12700*/  FFMA.FTZ R31, R164, R57, -R55 ;  /* 0x00000039a41f7223 */ /* 0x000fc40000010837 */
[----:B------:R-:W3:Y:S01]  /*12710*/  MUFU.EX2 R46, R46 ;  /* 0x0000002e002e7308 */ /* 0x000ee20000000800 */
[----:B----4-:R-:W-:Y:S01]  /*12720*/  F2FP.BF16.PACK_AB R99, R44, R45 ;  /* 0x0000002d2c63723e */ /* 0x010fe200000010ff */
[-C--:B------:R-:W-:Y:S02]  /*12730*/  FFMA.FTZ R28, R162, R57.reuse, -R55 ;  /* 0x00000039a21c7223 */ /* 0x080fe40000010837 */
[-CC-:B------:R-:W-:Y:S02]  /*12740*/  FFMA.FTZ R3, R137, R57.reuse, -R56.reuse ;  /* 0x0000003989037223 */ /* 0x180fe40000010838 */
[-CC-:B------:R-:W-:Y:S02]  /*12750*/  FFMA.FTZ R52, R63, R57.reuse, -R56.reuse ;  /* 0x000000393f347223 */ /* 0x180fe40000010838 */
[----:B------:R-:W-:Y:S01]  /*12760*/  MUFU.EX2 R48, R48 ;  /* 0x0000003000307308 */ /* 0x000fe20000000800 */
[-CC-:B------:R-:W-:Y:S02]  /*12770*/  FFMA.FTZ R63, R64, R57.reuse, -R56.reuse ;  /* 0x00000039403f7223 */ /* 0x180fe40000010838 */
[----:B------:R-:W-:-:S02]  /*12780*/  FFMA.FTZ R64, R67, R57, -R56 ;  /* 0x0000003943407223 */ /* 0x000fc40000010838 */
[-CC-:B------:R-:W-:Y:S02]  /*12790*/  FFMA.FTZ R66, R66, R57.reuse, -R55.reuse ;  /* 0x0000003942427223 */ /* 0x180fe40000010837 */
[--C-:B------:R-:W-:Y:S01]  /*127a0*/  FFMA.FTZ R67, R160, R57, -R55.reuse ;  /* 0x00000039a0437223 */ /* 0x100fe20000010837 */
[----:B------:R-:W4:Y:S01]  /*127b0*/  MUFU.EX2 R43, R43 ;  /* 0x0000002b002b7308 */ /* 0x000f220000000800 */
[----:B---3--:R-:W-:Y:S01]  /*127c0*/  F2FP.BF16.PACK_AB R96, R46, R47 ;  /* 0x0000002f2e60723e */ /* 0x008fe200000010ff */
[-CC-:B------:R-:W-:Y:S02]  /*127d0*/  FFMA.FTZ R120, R158, R57.reuse, -R55.reuse ;  /* 0x000000399e787223 */ /* 0x180fe40000010837 */
[-C--:B------:R-:W-:Y:S02]  /*127e0*/  FFMA.FTZ R121, R156, R57.reuse, -R55 ;  /* 0x000000399c797223 */ /* 0x080fe40000010837 */
[-CC-:B------:R-:W-:Y:S02]  /*127f0*/  FFMA.FTZ R123, R135, R57.reuse, -R56.reuse ;  /* 0x00000039877b7223 */ /* 0x180fe40000010838 */
[----:B------:R-:W-:Y:S01]  /*12800*/  MUFU.EX2 R42, R42 ;  /* 0x0000002a002a7308 */ /* 0x000fe20000000800 */
[----:B------:R-:W-:-:S02]  /*12810*/  FFMA.FTZ R131, R131, R57, -R56 ;  /* 0x0000003983837223 */ /* 0x000fc40000010838 */
[-CC-:B------:R-:W-:Y:S02]  /*12820*/  FFMA.FTZ R132, R132, R57.reuse, -R56.reuse ;  /* 0x0000003984847223 */ /* 0x180fe40000010838 */
[-CC-:B------:R-:W-:Y:S02]  /*12830*/  FFMA.FTZ R133, R133, R57.reuse, -R56.reuse ;  /* 0x0000003985857223 */ /* 0x180fe40000010838 */
[-CC-:B------:R-:W-:Y:S01]  /*12840*/  FFMA.FTZ R134, R134, R57.reuse, -R55.reuse ;  /* 0x0000003986867223 */ /* 0x180fe20000010837 */
[----:B----4-:R-:W-:Y:S01]  /*12850*/  F2FP.BF16.PACK_AB R98, R43, R48 ;  /* 0x000000302b62723e */ /* 0x010fe200000010ff */
[----:B------:R-:W-:Y:S01]  /*12860*/  MUFU.EX2 R37, R37 ;  /* 0x0000002500257308 */ /* 0x000fe20000000800 */
[-CC-:B------:R-:W-:Y:S02]  /*12870*/  FFMA.FTZ R135, R154, R57.reuse, -R55.reuse ;  /* 0x000000399a877223 */ /* 0x180fe40000010837 */
[-CC-:B------:R-:W-:Y:S02]  /*12880*/  FFMA.FTZ R136, R136, R57.reuse, -R55.reuse ;  /* 0x0000003988887223 */ /* 0x180fe40000010837 */
[-C--:B------:R-:W-:Y:S01]  /*12890*/  FFMA.FTZ R137, R152, R57.reuse, -R55 ;  /* 0x0000003998897223 */ /* 0x080fe20000010837 */
[----:B-1----:R-:W-:Y:S01]  /*128a0*/  HMMA.16816.F32.BF16 R68, R96, R72, RZ ;  /* 0x000000486044723c */ /* 0x002fe200000418ff */
        /* <DEDUP_REMOVED lines=8> */
[-CC-:B------:R-:W-:Y:S02]  /*12930*/  FFMA.FTZ R146, R146, R57.reuse, -R55.reuse ;  /* 0x0000003992927223 */ /* 0x180fe40000010837 */
[-CC-:B------:R-:W-:Y:S02]  /*12940*/  FFMA.FTZ R144, R144, R57.reuse, -R55.reuse ;  /* 0x0000003990907223 */ /* 0x180fe40000010837 */
[-C--:B------:R-:W-:Y:S01]  /*12950*/  FFMA.FTZ R145, R140, R57.reuse, -R55 ;  /* 0x000000398c917223 */ /* 0x080fe20000010837 */
[----:B--2---:R-:W-:Y:S01]  /*12960*/  HMMA.16816.F32.BF16 R76, R96, R80, RZ ;  /* 0x00000050604c723c */ /* 0x004fe200000418ff */
[-CC-:B------:R-:W-:Y:S01]  /*12970*/  FFMA.FTZ R138, R138, R57.reuse, -R56.reuse ;  /* 0x000000398a8a7223 */ /* 0x180fe20000010838 */
[----:B------:R-:W1:Y:S01]  /*12980*/  MUFU.EX2 R40, R40 ;  /* 0x0000002800287308 */ /* 0x000e620000000800 */
        /* <DEDUP_REMOVED lines=9> */
[----:B------:R-:W-:Y:S01]  /*12a20*/  HMMA.16816.F32.BF16 R112, R96, R108, RZ ;  /* 0x0000006c6070723c */ /* 0x000fe200000418ff */
[----:B------:R-:W-:Y:S01]  /*12a30*/  FFMA.FTZ R122, R122, R57, -R56 ;  /* 0x000000397a7a7223 */ /* 0x000fe20000010838 */
[----:B------:R-:W2:Y:S01]  /*12a40*/  MUFU.EX2 R36, R36 ;  /* 0x0000002400247308 */ /* 0x000ea20000000800 */
[----:B------:R-:W-:-:S02]  /*12a50*/  FADD.FTZ R50, R50, R49 ;  /* 0x0000003132327221 */ /* 0x000fc40000010000 */
[----:B------:R-:W-:Y:S02]  /*12a60*/  FADD.FTZ R47, R47, R46 ;  /* 0x0000002e2f2f7221 */ /* 0x000fe40000010000 */
[-C--:B------:R-:W-:Y:S01]  /*12a70*/  FFMA.FTZ R210, R54, R57.reuse, -R55 ;  /* 0x0000003936d27223 */ /* 0x080fe20000010837 */
[----:B------:R-:W-:Y:S01]  /*12a80*/  HMMA.16816.F32.BF16 R84, R96, R104, RZ ;  /* 0x000000686054723c */ /* 0x000fe200000418ff */
[----:B------:R-:W-:Y:S01]  /*12a90*/  FADD.FTZ R48, R48, R47 ;  /* 0x0000002f30307221 */ /* 0x000fe20000010000 */
[----:B------:R-:W3:Y:S01]  /*12aa0*/  MUFU.EX2 R33, R33 ;  /* 0x0000002100217308 */ /* 0x000ee20000000800 */
[----:B------:R-:W-:Y:S02]  /*12ab0*/  FFMA.FTZ R209, R51, R57, -R56 ;  /* 0x0000003933d17223 */ /* 0x000fe40000010838 */
[----:B------:R-:W-:-:S03]  /*12ac0*/  FADD.FTZ R48, R43, R48 ;  /* 0x000000302b307221 */ /* 0x000fc60000010000 */
[C---:B------:R-:W-:Y:S02]  /*12ad0*/  HMMA.16816.F32.BF16 R88, R96.reuse, R92, RZ ;  /* 0x0000005c6058723c */ /* 0x040fe400000418ff */
[----:B------:R-:W-:Y:S06]  /*12ae0*/  MUFU.EX2 R34, R34 ;  /* 0x0000002200227308 */ /* 0x000fec0000000800 */
[C---:B------:R-:W-:Y:S02]  /*12af0*/  HMMA.16816.F32.BF16 R108, R96.reuse, R110, RZ ;  /* 0x0000006e606c723c */ /* 0x040fe400000418ff */
[----:B------:R-:W-:Y:S06]  /*12b00*/  MUFU.EX2 R29, R29 ;  /* 0x0000001d001d7308 */ /* 0x000fec0000000800 */
[C---:B------:R-:W-:Y:S02]  /*12b10*/  HMMA.16816.F32.BF16 R104, R96.reuse, R106, RZ ;  /* 0x0000006a6068723c */ /* 0x040fe400000418ff */
[----:B------:R-:W-:Y:S06]  /*12b20*/  MUFU.EX2 R30, R30 ;  /* 0x0000001e001e7308 */ /* 0x000fec0000000800 */
[C---:B------:R-:W-:Y:S02]  /*12b30*/  HMMA.16816.F32.BF16 R92, R96.reuse, R94, RZ ;  /* 0x0000005e605c723c */ /* 0x040fe400000418ff */
[----:B------:R-:W-:Y:S06]  /*12b40*/  MUFU.EX2 R35, R35 ;  /* 0x0000002300237308 */ /* 0x000fec0000000800 */
[C---:B------:R-:W-:Y:S02]  /*12b50*/  HMMA.16816.F32.BF16 R100, R96.reuse, R4, RZ ;  /* 0x000000046064723c */ /* 0x040fe400000418ff */
[----:B------:R-:W4:Y:S05]  /*12b60*/  MUFU.EX2 R32, R32 ;  /* 0x0000002000207308 */ /* 0x000f2a0000000800 */
[----:B-1----:R-:W-:Y:S01]  /*12b70*/  F2FP.BF16.PACK_AB R4, R40, R41 ;  /* 0x000000292804723e */ /* 0x002fe200000010ff */
[----:B------:R-:W-:Y:S01]  /*12b80*/  HMMA.16816.F32.BF16 R96, R96, R6, RZ ;  /* 0x000000066060723c */ /* 0x000fe200000418ff */
[----:B------:R-:W-:Y:S01]  /*12b90*/  F2FP.BF16.PACK_AB R5, R37, R42 ;  /* 0x0000002a2505723e */ /* 0x000fe200000010ff */
[----:B------:R-:W-:Y:S01]  /*12ba0*/  MUFU.EX2 R31, R31 ;  /* 0x0000001f001f7308 */ /* 0x000fe20000000800 */
[----:B------:R-:W-:-:S04]  /*12bb0*/  FADD.FTZ R41, R41, R48 ;  /* 0x0000003029297221 */ /* 0x000fc80000010000 */
[----:B--2---:R-:W-:Y:S01]  /*12bc0*/  F2FP.BF16.PACK_AB R6, R36, R39 ;  /* 0x000000272406723e */ /* 0x004fe200000010ff */
[----:B------:R-:W-:Y:S01]  /*12bd0*/  FADD.FTZ R40, R40, R41 ;  /* 0x0000002928287221 */ /* 0x000fe20000010000 */
[----:B---3--:R-:W-:Y:S01]  /*12be0*/  F2FP.BF16.PACK_AB R7, R33, R38 ;  /* 0x000000262107723e */ /* 0x008fe200000010ff */
[----:B------:R-:W1:Y:S02]  /*12bf0*/  MUFU.EX2 R28, R28 ;  /* 0x0000001c001c7308 */ /* 0x000e640000000800 */
[----:B------:R-:W-:-:S04]  /*12c00*/  FADD.FTZ R39, R39, R40 ;  /* 0x0000002827277221 */ /* 0x000fc80000010000 */
[C---:B------:R-:W-:Y:S01]  /*12c10*/  HMMA.16816.F32.BF16 R68, R4.reuse, R12, R68 ;  /* 0x0000000c0444723c */ /* 0x040fe20000041844 */
[----:B------:R-:W-:Y:S01]  /*12c20*/  FADD.FTZ R36, R36, R39 ;  /* 0x0000002724247221 */ /* 0x000fe20000010000 */
[----:B------:R-:W2:Y:S06]  /*12c30*/  MUFU.EX2 R3, R3 ;  /* 0x0000000300037308 */ /* 0x000eac0000000800 */
[C---:B------:R-:W-:Y:S01]  /*12c40*/  HMMA.16816.F32.BF16 R72, R4.reuse, R14, R72 ;  /* 0x0000000e0448723c */ /* 0x040fe20000041848 */
[----:B------:R-:W3:Y:S01]  /*12c50*/  LDSM.16.MT88.4 R12, [R186+0xd400] ;  /* 0x00d40000ba0c783b */ /* 0x000ee20000004200 */
[----:B------:R-:W-:Y:S06]  /*12c60*/  MUFU.EX2 R52, R52 ;  /* 0x0000003400347308 */ /* 0x000fec0000000800 */
[C---:B------:R-:W-:Y:S02]  /*12c70*/  HMMA.16816.F32.BF16 R76, R4.reuse, R8, R76 ;  /* 0x00000008044c723c */ /* 0x040fe4000004184c */
[----:B------:R-:W-:Y:S06]  /*12c80*/  MUFU.EX2 R63, R63 ;  /* 0x0000003f003f7308 */ /* 0x000fec0000000800 */
[C---:B------:R-:W-:Y:S01]  /*12c90*/  HMMA.16816.F32.BF16 R80, R4.reuse, R10, R80 ;  /* 0x0000000a0450723c */ /* 0x040fe20000041850 */
[----:B------:R-:W5:Y:S01]  /*12ca0*/  LDSM.16.MT88.4 R8, [R184+0x9800] ;  /* 0x00980000b808783b */ /* 0x000f620000004200 */
[----:B------:R-:W-:Y:S06]  /*12cb0*/  MUFU.EX2 R64, R64 ;  /* 0x0000004000407308 */ /* 0x000fec0000000800 */
[C---:B------:R-:W-:Y:S02]  /*12cc0*/  HMMA.16816.F32.BF16 R112, R4.reuse, R16, R112 ;  /* 0x000000100470723c */ /* 0x040fe40000041870 */
[----:B------:R-:W-:Y:S06]  /*12cd0*/  MUFU.EX2 R66, R66 ;  /* 0x0000004200427308 */ /* 0x000fec0000000800 */
[C---:B------:R-:W-:Y:S01]  /*12ce0*/  HMMA.16816.F32.BF16 R108, R4.reuse, R18, R108 ;  /* 0x00000012046c723c */ /* 0x040fe2000004186c */
[----:B------:R-:W-:Y:S01]  /*12cf0*/  LDSM.16.MT88.4 R16, [R186+0x9800] ;  /* 0x00980000ba10783b */ /* 0x000fe20000004200 */
[----:B------:R-:W1:Y:S06]  /*12d00*/  MUFU.EX2 R67, R67 ;  /* 0x0000004300437308 */ /* 0x000e6c0000000800 */
[C---:B------:R-:W-:Y:S02]  /*12d10*/  HMMA.16816.F32.BF16 R84, R4.reuse, R24, R84 ;  /* 0x000000180454723c */ /* 0x040fe40000041854 */
[----:B------:R-:W-:Y:S06]  /*12d20*/  MUFU.EX2 R120, R120 ;  /* 0x0000007800787308 */ /* 0x000fec0000000800 */
[C---:B------:R-:W-:Y:S01]  /*12d30*/  HMMA.16816.F32.BF16 R104, R4.reuse, R26, R104 ;  /* 0x0000001a0468723c */ /* 0x040fe20000041868 */
[----:B------:R-:W-:Y:S01]  /*12d40*/  LDSM.16.MT88.4 R24, [R184+0xb800] ;  /* 0x00b80000b818783b */ /* 0x000fe20000004200 */
[----:B------:R-:W1:Y:S06]  /*12d50*/  MUFU.EX2 R121, R121 ;  /* 0x0000007900797308 */ /* 0x000e6c0000000800 */
[C---:B---3--:R-:W-:Y:S02]  /*12d60*/  HMMA.16816.F32.BF16 R88, R4.reuse, R12, R88 ;  /* 0x0000000c0458723c */ /* 0x048fe40000041858 */
[----:B------:R-:W3:Y:S06]  /*12d70*/  MUFU.EX2 R123, R123 ;  /* 0x0000007b007b7308 */ /* 0x000eec0000000800 */
[C---:B------:R-:W-:Y:S01]  /*12d80*/  HMMA.16816.F32.BF16 R92, R4.reuse, R14, R92 ;  /* 0x0000000e045c723c */ /* 0x040fe2000004185c */
[----:B------:R-:W3:Y:S01]  /*12d90*/  LDSM.16.MT88.4 R12, [R186+0xb800] ;  /* 0x00b80000ba0c783b */ /* 0x000ee20000004200 */
[----:B------:R-:W-:Y:S06]  /*12da0*/  MUFU.EX2 R131, R131 ;  /* 0x0000008300837308 */ /* 0x000fec0000000800 */
[C---:B------:R-:W-:Y:S02]  /*12db0*/  HMMA.16816.F32.BF16 R100, R4.reuse, R20, R100 ;  /* 0x000000140464723c */ /* 0x040fe40000041864 */
[----:B------:R-:W-:Y:S06]  /*12dc0*/  MUFU.EX2 R132, R132 ;  /* 0x0000008400847308 */ /* 0x000fec0000000800 */
[----:B------:R-:W-:Y:S01]  /*12dd0*/  HMMA.16816.F32.BF16 R96, R4, R22, R96 ;  /* 0x000000160460723c */ /* 0x000fe20000041860 */
[----:B------:R-:W-:Y:S01]  /*12de0*/  LDSM.16.MT88.4 R20, [R184+0xd800] ;  /* 0x00d80000b814783b */ /* 0x000fe20000004200 */
[----:B------:R-:W-:Y:S05]  /*12df0*/  MUFU.EX2 R133, R133 ;  /* 0x0000008500857308 */ /* 0x000fea0000000800 */
[----:B----4-:R-:W-:Y:S01]  /*12e00*/  F2FP.BF16.PACK_AB R4, R32, R35 ;  /* 0x000000232004723e */ /* 0x010fe200000010ff */
[----:B------:R-:W-:Y:S01]  /*12e10*/  FADD.FTZ R35, R35, R36 ;  /* 0x0000002423237221 */ /* 0x000fe20000010000 */
[----:B------:R-:W-:Y:S01]  /*12e20*/  F2FP.BF16.PACK_AB R5, R29, R34 ;  /* 0x000000221d05723e */ /* 0x000fe200000010ff */
[----:B------:R-:W-:Y:S01]  /*12e30*/  MUFU.EX2 R134, R134 ;  /* 0x0000008600867308 */ /* 0x000fe20000000800 */
[----:B-1----:R-:W-:Y:S01]  /*12e40*/  F2FP.BF16.PACK_AB R6, R28, R31 ;  /* 0x0000001f1c06723e */ /* 0x002fe200000010ff */
[----:B------:R-:W-:Y:S01]  /*12e50*/  FADD.FTZ R32, R32, R35 ;  /* 0x0000002320207221 */ /* 0x000fe20000010000 */
[----:B--2---:R-:W-:-:S03]  /*12e60*/  F2FP.BF16.PACK_AB R7, R3, R30 ;  /* 0x0000001e0307723e */ /* 0x004fc600000010ff */
[----:B------:R-:W-:Y:S02]  /*12e70*/  FADD.FTZ R31, R31, R32 ;  /* 0x000000201f1f7221 */ /* 0x000fe40000010000 */
[----:B------:R-:W1:Y:S02]  /*12e80*/  MUFU.EX2 R135, R135 ;  /* 0x0000008700877308 */ /* 0x000e640000000800 */
[----:B-----5:R-:W-:Y:S01]  /*12e90*/  HMMA.16816.F32.BF16 R68, R4, R8, R68 ;  /* 0x000000080444723c */ /* 0x020fe20000041844 */
[----:B------:R-:W-:-:S05]  /*12ea0*/  FADD.FTZ R31, R28, R31 ;  /* 0x0000001f1c1f7221 */ /* 0x000fca0000010000 */
[----:B------:R-:W-:Y:S02]  /*12eb0*/  MUFU.EX2 R136, R136 ;  /* 0x0000008800887308 */ /* 0x000fe40000000800 */
[C---:B------:R-:W-:Y:S01]  /*12ec0*/  HMMA.16816.F32.BF16 R72, R4.reuse, R10, R72 ;  /* 0x0000000a0448723c */ /* 0x040fe20000041848 */
[----:B------:R-:W2:Y:S05]  /*12ed0*/  LDSM.16.MT88.4 R8, [R186+0xd800] ;  /* 0x00d80000ba08783b */ /* 0x000eaa0000004200 */
[----:B------:R-:W4:Y:S02]  /*12ee0*/  MUFU.EX2 R137, R137 ;  /* 0x0000008900897308 */ /* 0x000f240000000800 */
[C---:B---3--:R-:W-:Y:S06]  /*12ef0*/  HMMA.16816.F32.BF16 R76, R4.reuse, R12, R76 ;  /* 0x0000000c044c723c */ /* 0x048fec000004184c */
[----:B------:R-:W3:Y:S02]  /*12f00*/  MUFU.EX2 R142, R142 ;  /* 0x0000008e008e7308 */ /* 0x000ee40000000800 */
[C---:B------:R-:W-:Y:S01]  /*12f10*/  HMMA.16816.F32.BF16 R80, R4.reuse, R14, R80 ;  /* 0x0000000e0450723c */ /* 0x040fe20000041850 */
[----:B------:R-:W5:Y:S05]  /*12f20*/  LDSM.16.MT88.4 R12, [R184+0x9c00] ;  /* 0x009c0000b80c783b */ /* 0x000f6a0000004200 */
[----:B------:R-:W-:Y:S02]  /*12f30*/  MUFU.EX2 R143, R143 ;  /* 0x0000008f008f7308 */ /* 0x000fe40000000800 */
[C---:B------:R-:W-:Y:S06]  /*12f40*/  HMMA.16816.F32.BF16 R112, R4.reuse, R16, R112 ;  /* 0x000000100470723c */ /* 0x040fec0000041870 */
[----:B------:R-:W-:Y:S02]  /*12f50*/  MUFU.EX2 R152, R152 ;  /* 0x0000009800987308 */ /* 0x000fe40000000800 */
[C---:B------:R-:W-:Y:S01]  /*12f60*/  HMMA.16816.F32.BF16 R108, R4.reuse, R18, R108 ;  /* 0x00000012046c723c */ /* 0x040fe2000004186c */
[----:B------:R-:W-:Y:S05]  /*12f70*/  LDSM.16.MT88.4 R16, [R186+0x9c00] ;  /* 0x009c0000ba10783b */ /* 0x000fea0000004200 */
[----:B------:R-:W-:Y:S02]  /*12f80*/  MUFU.EX2 R139, R139 ;  /* 0x0000008b008b7308 */ /* 0x000fe40000000800 */
[C---:B------:R-:W-:Y:S06]  /*12f90*/  HMMA.16816.F32.BF16 R84, R4.reuse, R24, R84 ;  /* 0x000000180454723c */ /* 0x040fec0000041854 */
[----:B------:R-:W-:Y:S02]  /*12fa0*/  MUFU.EX2 R141, R141 ;  /* 0x0000008d008d7308 */ /* 0x000fe40000000800 */
[C---:B--2---:R-:W-:Y:S06]  /*12fb0*/  HMMA.16816.F32.BF16 R88, R4.reuse, R8, R88 ;  /* 0x000000080458723c */ /* 0x044fec0000041858 */
[----:B------:R-:W2:Y:S02]  /*12fc0*/  MUFU.EX2 R146, R146 ;  /* 0x0000009200927308 */ /* 0x000ea40000000800 */
[C---:B------:R-:W-:Y:S01]  /*12fd0*/  HMMA.16816.F32.BF16 R92, R4.reuse, R10, R92 ;  /* 0x0000000a045c723c */ /* 0x040fe2000004185c */
[----:B------:R-:W1:Y:S05]  /*12fe0*/  LDSM.16.MT88.4 R8, [R186+0xbc00] ;  /* 0x00bc0000ba08783b */ /* 0x000e6a0000004200 */
[----:B------:R-:W-:Y:S02]  /*12ff0*/  MUFU.EX2 R144, R144 ;  /* 0x0000009000907308 */ /* 0x000fe40000000800 */
[C---:B------:R-:W-:Y:S01]  /*13000*/  HMMA.16816.F32.BF16 R104, R4.reuse, R26, R104 ;  /* 0x0000001a0468723c */ /* 0x040fe20000041868 */
[----:B------:R-:W1:Y:S05]  /*13010*/  LDSM.16.MT88.4 R24, [R184+0xbc00] ;  /* 0x00bc0000b818783b */ /* 0x000e6a0000004200 */
[----:B------:R-:W1:Y:S02]  /*13020*/  MUFU.EX2 R145, R145 ;  /* 0x0000009100917308 */ /* 0x000e640000000800 */
[C---:B------:R-:W-:Y:S06]  /*13030*/  HMMA.16816.F32.BF16 R100, R4.reuse, R20, R100 ;  /* 0x000000140464723c */ /* 0x040fec0000041864 */
[----:B------:R-:W1:Y:S02]  /*13040*/  MUFU.EX2 R138, R138 ;  /* 0x0000008a008a7308 */ /* 0x000e640000000800 */
[----:B------:R-:W-:Y:S01]  /*13050*/  HMMA.16816.F32.BF16 R96, R4, R22, R96 ;  /* 0x000000160460723c */ /* 0x000fe20000041860 */
[----:B------:R-:W-:Y:S05]  /*13060*/  LDSM.16.MT88.4 R20, [R184+0xdc00] ;  /* 0x00dc0000b814783b */ /* 0x000fea0000004200 */
[----:B------:R-:W-:Y:S01]  /*13070*/  MUFU.EX2 R129, R129 ;  /* 0x0000008100817308 */ /* 0x000fe20000000800 */
[----:B------:R-:W-:Y:S01]  /*13080*/  F2FP.BF16.PACK_AB R4, R67, R66 ;  /* 0x000000424304723e */ /* 0x000fe200000010ff */
[----:B------:R-:W-:Y:S01]  /*13090*/  FADD.FTZ R66, R66, R31 ;  /* 0x0000001f42427221 */ /* 0x000fe20000010000 */
[----:B------:R-:W-:-:S02]  /*130a0*/  F2FP.BF16.PACK_AB R5, R63, R52 ;  /* 0x000000343f05723e */ /* 0x000fc400000010ff */
[----:B------:R-:W-:Y:S01]  /*130b0*/  F2FP.BF16.PACK_AB R6, R121, R120 ;  /* 0x000000787906723e */ /* 0x000fe200000010ff */
[----:B------:R-:W-:Y:S01]  /*130c0*/  FADD.FTZ R67, R67, R66 ;  /* 0x0000004243437221 */ /* 0x000fe20000010000 */
[----:B------:R-:W-:Y:S01]  /*130d0*/  F2FP.BF16.PACK_AB R7, R123, R64 ;  /* 0x000000407b07723e */ /* 0x000fe200000010ff */
[----:B------:R-:W-:Y:S02]  /*130e0*/  MUFU.EX2 R140, R140 ;  /* 0x0000008c008c7308 */ /* 0x000fe40000000800 */
[----:B------:R-:W-:-:S04]  /*130f0*/  FADD.FTZ R120, R120, R67 ;  /* 0x0000004378787221 */ /* 0x000fc80000010000 */
[C---:B-----5:R-:W-:Y:S01]  /*13100*/  HMMA.16816.F32.BF16 R68, R4.reuse, R12, R68 ;  /* 0x0000000c0444723c */ /* 0x060fe20000041844 */
[----:B------:R-:W-:Y:S01]  /*13110*/  FADD.FTZ R121, R121, R120 ;  /* 0x0000007879797221 */ /* 0x000fe20000010000 */
[----:B------:R-:W-:Y:S06]  /*13120*/  MUFU.EX2 R125, R125 ;  /* 0x0000007d007d7308 */ /* 0x000fec0000000800 */
[C---:B------:R-:W-:Y:S01]  /*13130*/  HMMA.16816.F32.BF16 R72, R4.reuse, R14, R72 ;  /* 0x0000000e0448723c */ /* 0x040fe20000041848 */
[----:B------:R-:W5:Y:S01]  /*13140*/  LDSM.16.MT88.4 R12, [R186+0xdc00] ;  /* 0x00dc0000ba0c783b */ /* 0x000f620000004200 */
[----:B------:R-:W-:Y:S06]  /*13150*/  MUFU.EX2 R127, R127 ;  /* 0x0000007f007f7308 */ /* 0x000fec0000000800 */
[C---:B-1----:R-:W-:Y:S02]  /*13160*/  HMMA.16816.F32.BF16 R76, R4.reuse, R8, R76 ;  /* 0x00000008044c723c */ /* 0x042fe4000004184c */
[----:B------:R-:W1:Y:S06]  /*13170*/  MUFU.EX2 R128, R128 ;  /* 0x0000008000807308 */ /* 0x000e6c0000000800 */
[C---:B------:R-:W-:Y:S01]  /*13180*/  HMMA.16816.F32.BF16 R80, R4.reuse, R10, R80 ;  /* 0x0000000a0450723c */ /* 0x040fe20000041850 */
[----:B------:R-:W1:Y:S01]  /*13190*/  LDSM.16.MT88.4 R8, [R184+0xa000] ;  /* 0x00a00000b808783b */ /* 0x000e620000004200 */
[----:B------:R-:W-:Y:S06]  /*131a0*/  MUFU.EX2 R126, R126 ;  /* 0x0000007e007e7308 */ /* 0x000fec0000000800 */
[C---:B------:R-:W-:Y:S02]  /*131b0*/  HMMA.16816.F32.BF16 R112, R4.reuse, R16, R112 ;  /* 0x000000100470723c */ /* 0x040fe40000041870 */
[----:B------:R-:W1:Y:S06]  /*131c0*/  MUFU.EX2 R147, R147 ;  /* 0x0000009300937308 */ /* 0x000e6c0000000800 */
[C---:B------:R-:W-:Y:S01]  /*131d0*/  HMMA.16816.F32.BF16 R108, R4.reuse, R18, R108 ;  /* 0x00000012046c723c */ /* 0x040fe2000004186c */
[----:B------:R-:W1:Y:S01]  /*131e0*/  LDSM.16.MT88.4 R16, [R186+0xa000] ;  /* 0x00a00000ba10783b */ /* 0x000e620000004200 */
[----:B------:R-:W1:Y:S06]  /*131f0*/  MUFU.EX2 R122, R122 ;  /* 0x0000007a007a7308 */ /* 0x000e6c0000000800 */
[C---:B------:R-:W-:Y:S02]  /*13200*/  HMMA.16816.F32.BF16 R84, R4.reuse, R24, R84 ;  /* 0x000000180454723c */ /* 0x040fe40000041854 */
[----:B------:R-:W-:Y:S06]  /*13210*/  MUFU.EX2 R210, R210 ;  /* 0x000000d200d27308 */ /* 0x000fec0000000800 */
[C---:B------:R-:W-:Y:S01]  /*13220*/  HMMA.16816.F32.BF16 R104, R4.reuse, R26, R104 ;  /* 0x0000001a0468723c */ /* 0x040fe20000041868 */
[----:B------:R-:W-:Y:S01]  /*13230*/  LDSM.16.MT88.4 R24, [R184+0xc000] ;  /* 0x00c00000b818783b */ /* 0x000fe20000004200 */
[----:B------:R-:W-:Y:S06]  /*13240*/  MUFU.EX2 R209, R209 ;  /* 0x000000d100d17308 */ /* 0x000fec0000000800 */
[C---:B-----5:R-:W-:Y:S08]  /*13250*/  HMMA.16816.F32.BF16 R88, R4.reuse, R12, R88 ;  /* 0x0000000c0458723c */ /* 0x060ff00000041858 */
[C---:B------:R-:W-:Y:S01]  /*13260*/  HMMA.16816.F32.BF16 R92, R4.reuse, R14, R92 ;  /* 0x0000000e045c723c */ /* 0x040fe2000004185c */
[----:B------:R-:W5:Y:S07]  /*13270*/  LDSM.16.MT88.4 R12, [R186+0xc000] ;  /* 0x00c00000ba0c783b */ /* 0x000f6e0000004200 */
[C---:B------:R-:W-:Y:S08]  /*13280*/  HMMA.16816.F32.BF16 R100, R4.reuse, R20, R100 ;  /* 0x000000140464723c */ /* 0x040ff00000041864 */
[----:B------:R-:W-:Y:S01]  /*13290*/  HMMA.16816.F32.BF16 R96, R4, R22, R96 ;  /* 0x000000160460723c */ /* 0x000fe20000041860 */
[----:B------:R-:W-:Y:S06]  /*132a0*/  LDSM.16.MT88.4 R20, [R184+0xe000] ;  /* 0x00e00000b814783b */ /* 0x000fec0000004200 */
[----:B------:R-:W-:Y:S01]  /*132b0*/  F2FP.BF16.PACK_AB R4, R135, R134 ;  /* 0x000000868704723e */ /* 0x000fe200000010ff */
[----:B------:R-:W-:Y:S01]  /*132c0*/  FADD.FTZ R134, R134, R121 ;  /* 0x0000007986867221 */ /* 0x000fe20000010000 */
[----:B------:R-:W-:-:S02]  /*132d0*/  F2FP.BF16.PACK_AB R5, R132, R131 ;  /* 0x000000838405723e */ /* 0x000fc400000010ff */
[----:B----4-:R-:W-:Y:S01]  /*132e0*/  F2FP.BF16.PACK_AB R6, R137, R136 ;  /* 0x000000888906723e */ /* 0x010fe200000010ff */
[----:B------:R-:W-:Y:S01]  /*132f0*/  FADD.FTZ R135, R135, R134 ;  /* 0x0000008687877221 */ /* 0x000fe20000010000 */
[----:B---3--:R-:W-:-:S03]  /*13300*/  F2FP.BF16.PACK_AB R7, R142, R133 ;  /* 0x000000858e07723e */ /* 0x008fc600000010ff */
[----:B------:R-:W-:-:S04]  /*13310*/  FADD.FTZ R136, R136, R135 ;  /* 0x0000008788887221 */ /* 0x000fc80000010000 */
[----:B-1----:R-:W-:Y:S01]  /*13320*/  HMMA.16816.F32.BF16 R68, R4, R8, R68 ;  /* 0x000000080444723c */ /* 0x002fe20000041844 */
[----:B------:R-:W-:-:S07]  /*13330*/  FADD.FTZ R136, R137, R136 ;  /* 0x0000008889887221 */ /* 0x000fce0000010000 */
[C---:B------:R-:W-:Y:S01]  /*13340*/  HMMA.16816.F32.BF16 R72, R4.reuse, R10, R72 ;  /* 0x0000000a0448723c */ /* 0x040fe20000041848 */
[----:B------:R-:W1:Y:S07]  /*13350*/  LDSM.16.MT88.4 R8, [R186+0xe000] ;  /* 0x00e00000ba08783b */ /* 0x000e6e0000004200 */
[C---:B------:R-:W-:Y:S08]  /*13360*/  HMMA.16816.F32.BF16 R112, R4.reuse, R16, R112 ;  /* 0x000000100470723c */ /* 0x040ff00000041870 */
[C---:B------:R-:W-:Y:S01]  /*13370*/  HMMA.16816.F32.BF16 R108, R4.reuse, R18, R108 ;  /* 0x00000012046c723c */ /* 0x040fe2000004186c */
[----:B------:R-:W3:Y:S07]  /*13380*/  LDSM.16.MT88.4 R16, [R186+0xa400] ;  /* 0x00a40000ba10783b */ /* 0x000eee0000004200 */
[C---:B-----5:R-:W-:Y:S08]  /*13390*/  HMMA.16816.F32.BF16 R76, R4.reuse, R12, R76 ;  /* 0x0000000c044c723c */ /* 0x060ff0000004184c */
[C---:B------:R-:W-:Y:S01]  /*133a0*/  HMMA.16816.F32.BF16 R80, R4.reuse, R14, R80 ;  /* 0x0000000e0450723c */ /* 0x040fe20000041850 */
[----:B------:R-:W4:Y:S07]  /*133b0*/  LDSM.16.MT88.4 R12, [R184+0xa400] ;  /* 0x00a40000b80c783b */ /* 0x000f2e0000004200 */
[C---:B------:R-:W-:Y:S08]  /*133c0*/  HMMA.16816.F32.BF16 R84, R4.reuse, R24, R84 ;  /* 0x000000180454723c */ /* 0x040ff00000041854 */
[C---:B-1----:R-:W-:Y:S08]  /*133d0*/  HMMA.16816.F32.BF16 R88, R4.reuse, R8, R88 ;  /* 0x000000080458723c */ /* 0x042ff00000041858 */
[C---:B------:R-:W-:Y:S01]  /*133e0*/  HMMA.16816.F32.BF16 R92, R4.reuse, R10, R92 ;  /* 0x0000000a045c723c */ /* 0x040fe2000004185c */
[----:B------:R-:W1:Y:S07]  /*133f0*/  LDSM.16.MT88.4 R8, [R186+0xc400] ;  /* 0x00c40000ba08783b */ /* 0x000e6e0000004200 */
[C---:B------:R-:W-:Y:S01]  /*13400*/  HMMA.16816.F32.BF16 R104, R4.reuse, R26, R104 ;  /* 0x0000001a0468723c */ /* 0x040fe20000041868 */
[----:B------:R-:W-:Y:S07]  /*13410*/  LDSM.16.MT88.4 R24, [R186+0xe400] ;  /* 0x00e40000ba18783b */ /* 0x000fee0000004200 */
[C---:B------:R-:W-:Y:S08]  /*13420*/  HMMA.16816.F32.BF16 R100, R4.reuse, R20, R100 ;  /* 0x000000140464723c */ /* 0x040ff00000041864 */
[----:B------:R-:W-:Y:S01]  /*13430*/  HMMA.16816.F32.BF16 R96, R4, R22, R96 ;  /* 0x000000160460723c */ /* 0x000fe20000041860 */
[----:B------:R-:W5:Y:S06]  /*13440*/  LDSM.16.MT88.4 R20, [R184+0xc400] ;  /* 0x00c40000b814783b */ /* 0x000f6c0000004200 */
[----:B--2---:R-:W-:Y:S01]  /*13450*/  F2FP.BF16.PACK_AB R4, R146, R141 ;  /* 0x0000008d9204723e */ /* 0x004fe200000010ff */
[----:B------:R-:W-:Y:S01]  /*13460*/  FADD.FTZ R141, R141, R136 ;  /* 0x000000888d8d7221 */ /* 0x000fe20000010000 */
[----:B------:R-:W-:-:S02]  /*13470*/  F2FP.BF16.PACK_AB R5, R152, R143 ;  /* 0x0000008f9805723e */ /* 0x000fc400000010ff */
[----:B------:R-:W-:Y:S01]  /*13480*/  F2FP.BF16.PACK_AB R6, R145, R144 ;  /* 0x000000909106723e */ /* 0x000fe200000010ff */
[----:B------:R-:W-:Y:S01]  /*13490*/  FADD.FTZ R141, R146, R141 ;  /* 0x0000008d928d7221 */ /* 0x000fe20000010000 */
[----:B------:R-:W-:-:S03]  /*134a0*/  F2FP.BF16.PACK_AB R7, R138, R139 ;  /* 0x0000008b8a07723e */ /* 0x000fc600000010ff */
[----:B------:R-:W-:-:S04]  /*134b0*/  FADD.FTZ R144, R144, R141 ;  /* 0x0000008d90907221 */ /* 0x000fc80000010000 */
[----:B---3--:R-:W-:Y:S01]  /*134c0*/  HMMA.16816.F32.BF16 R112, R4, R16, R112 ;  /* 0x000000100470723c */ /* 0x008fe20000041870 */
[----:B------:R-:W-:-:S07]  /*134d0*/  FADD.FTZ R144, R145, R144 ;  /* 0x0000009091907221 */ /* 0x000fce0000010000 */
[C---:B------:R-:W-:Y:S01]  /*134e0*/  HMMA.16816.F32.BF16 R108, R4.reuse, R18, R108 ;  /* 0x00000012046c723c */ /* 0x040fe2000004186c */
[----:B------:R-:W2:Y:S07]  /*134f0*/  LDSM.16.MT88.4 R16, [R184+0xe400] ;  /* 0x00e40000b810783b */ /* 0x000eae0000004200 */
[C---:B----4-:R-:W-:Y:S08]  /*13500*/  HMMA.16816.F32.BF16 R68, R4.reuse, R12, R68 ;  /* 0x0000000c0444723c */ /* 0x050ff00000041844 */
[C---:B------:R-:W-:Y:S01]  /*13510*/  HMMA.16816.F32.BF16 R72, R4.reuse, R14, R72 ;  /* 0x0000000e0448723c */ /* 0x040fe20000041848 */
[----:B------:R-:W3:Y:S07]  /*13520*/  LDSM.16.MT88.4 R12, [R186+0xa800] ;  /* 0x00a80000ba0c783b */ /* 0x000eee0000004200 */
[C---:B-1----:R-:W-:Y:S08]  /*13530*/  HMMA.16816.F32.BF16 R76, R4.reuse, R8, R76 ;  /* 0x00000008044c723c */ /* 0x042ff0000004184c */
[C---:B------:R-:W-:Y:S01]  /*13540*/  HMMA.16816.F32.BF16 R80, R4.reuse, R10, R80 ;  /* 0x0000000a0450723c */ /* 0x040fe20000041850 */
[----:B------:R-:W1:Y:S07]  /*13550*/  LDSM.16.MT88.4 R8, [R184+0xa800] ;  /* 0x00a80000b808783b */ /* 0x000e6e0000004200 */
[C---:B-----5:R-:W-:Y:S08]  /*13560*/  HMMA.16816.F32.BF16 R84, R4.reuse, R20, R84 ;  /* 0x000000140454723c */ /* 0x060ff00000041854 */
[C---:B------:R-:W-:Y:S01]  /*13570*/  HMMA.16816.F32.BF16 R104, R4.reuse, R22, R104 ;  /* 0x000000160468723c */ /* 0x040fe20000041868 */
[----:B------:R-:W-:Y:S07]  /*13580*/  LDSM.16.MT88.4 R20, [R186+0xc800] ;  /* 0x00c80000ba14783b */ /* 0x000fee0000004200 */
[C---:B------:R-:W-:Y:S07]  /*13590*/  HMMA.16816.F32.BF16 R88, R4.reuse, R24, R88 ;  /* 0x000000180458723c */ /* 0x040fee0000041858 */
[-CC-:B------:R-:W-:Y:S01]  /*135a0*/  FFMA.FTZ R24, R65, R57.reuse, -R56.reuse ;  /* 0x0000003941187223 */ /* 0x180fe20000010838 */
[----:B------:R-:W-:Y:S01]  /*135b0*/  HMMA.16816.F32.BF16 R92, R4, R26, R92 ;  /* 0x0000001a045c723c */ /* 0x000fe2000004185c */
[----:B------:R-:W-:-:S04]  /*135c0*/  FFMA.FTZ R25, R61, R57, -R56 ;  /* 0x000000393d197223 */ /* 0x000fc80000010838 */
[----:B------:R-:W-:Y:S02]  /*135d0*/  MUFU.EX2 R24, R24 ;  /* 0x0000001800187308 */ /* 0x000fe40000000800 */
[----:B------:R-:W-:Y:S01]  /*135e0*/  FADD.FTZ R27, R45, R50 ;  /* 0x000000322d1b7221 */ /* 0x000fe20000010000 */
[C---:B--2---:R-:W-:Y:S03]  /*135f0*/  HMMA.16816.F32.BF16 R100, R4.reuse, R16, R100 ;  /* 0x000000100464723c */ /* 0x044fe60000041864 */
[----:B------:R-:W-:Y:S02]  /*13600*/  FADD.FTZ R27, R44, R27 ;  /* 0x0000001b2c1b7221 */ /* 0x000fe40000010000 */
[----:B------:R-:W2:Y:S02]  /*13610*/  MUFU.EX2 R25, R25 ;  /* 0x0000001900197308 */ /* 0x000ea40000000800 */
[----:B------:R-:W-:Y:S01]  /*13620*/  FADD.FTZ R42, R42, R27 ;  /* 0x0000001b2a2a7221 */ /* 0x000fe20000010000 */
[----:B------:R-:W-:Y:S01]  /*13630*/  HMMA.16816.F32.BF16 R96, R4, R18, R96 ;  /* 0x000000120460723c */ /* 0x000fe20000041860 */
[----:B------:R-:W4:Y:S02]  /*13640*/  LDSM.16.MT88.4 R16, [R184+0xc800] ;  /* 0x00c80000b810783b */ /* 0x000f240000004200 */
[----:B------:R-:W-:-:S04]  /*13650*/  FADD.FTZ R37, R37, R42 ;  /* 0x0000002a25257221 */ /* 0x000fc80000010000 */
[----:B------:R-:W-:Y:S01]  /*13660*/  F2FP.BF16.PACK_AB R4, R128, R127 ;  /* 0x0000007f8004723e */ /* 0x000fe200000010ff */
[----:B------:R-:W-:Y:S01]  /*13670*/  FADD.FTZ R38, R38, R37 ;  /* 0x0000002526267221 */ /* 0x000fe20000010000 */
[----:B------:R-:W-:Y:S01]  /*13680*/  F2FP.BF16.PACK_AB R5, R140, R129 ;  /* 0x000000818c05723e */ /* 0x000fe200000010ff */
[----:B------:R-:W-:Y:S01]  /*13690*/  FADD.FTZ R127, R127, R144 ;  /* 0x000000907f7f7221 */ /* 0x000fe20000010000 */
[----:B------:R-:W-:Y:S01]  /*136a0*/  F2FP.BF16.PACK_AB R6, R147, R126 ;  /* 0x0000007e9306723e */ /* 0x000fe200000010ff */
[----:B------:R-:W-:Y:S01]  /*136b0*/  FADD.FTZ R33, R33, R38 ;  /* 0x0000002621217221 */ /* 0x000fe20000010000 */
[----:B------:R-:W-:Y:S01]  /*136c0*/  F2FP.BF16.PACK_AB R7, R122, R125 ;  /* 0x0000007d7a07723e */ /* 0x000fe200000010ff */
[----:B------:R-:W-:Y:S02]  /*136d0*/  FADD.FTZ R127, R128, R127 ;  /* 0x0000007f807f7221 */ /* 0x000fe40000010000 */
[----:B------:R-:W-:Y:S02]  /*136e0*/  FADD.FTZ R34, R34, R33 ;  /* 0x0000002122227221 */ /* 0x000fe40000010000 */
[----:B------:R-:W-:-:S02]  /*136f0*/  FADD.FTZ R126, R126, R127 ;  /* 0x0000007f7e7e7221 */ /* 0x000fc40000010000 */
[----:B---3--:R-:W-:Y:S01]  /*13700*/  HMMA.16816.F32.BF16 R112, R4, R12, R112 ;  /* 0x0000000c0470723c */ /* 0x008fe20000041870 */
[----:B------:R-:W-:Y:S02]  /*13710*/  FADD.FTZ R29, R29, R34 ;  /* 0x000000221d1d7221 */ /* 0x000fe40000010000 */
[----:B------:R-:W-:Y:S02]  /*13720*/  FADD.FTZ R126, R147, R126 ;  /* 0x0000007e937e7221 */ /* 0x000fe40000010000 */
[----:B------:R-:W-:-:S03]  /*13730*/  FADD.FTZ R30, R30, R29 ;  /* 0x0000001d1e1e7221 */ /* 0x000fc60000010000 */
[----:B------:R-:W-:Y:S01]  /*13740*/  HMMA.16816.F32.BF16 R108, R4, R14, R108 ;  /* 0x0000000e046c723c */ /* 0x000fe2000004186c */
[----:B------:R-:W3:Y:S01]  /*13750*/  LDSM.16.MT88.4 R12, [R186+0xe800] ;  /* 0x00e80000ba0c783b */ /* 0x000ee20000004200 */
        /* <DEDUP_REMOVED lines=9> */
[----:B----4-:R-:W-:Y:S02]  /*137f0*/  HMMA.16816.F32.BF16 R84, R4, R16, R84 ;  /* 0x000000100454723c */ /* 0x010fe40000041854 */
[----:B------:R-:W-:-:S04]  /*13800*/  FADD.FTZ R132, R132, R131 ;  /* 0x0000008384847221 */ /* 0x000fc80000010000 */
[----:B------:R-:W-:Y:S02]  /*13810*/  FADD.FTZ R133, R133, R132 ;  /* 0x0000008485857221 */ /* 0x000fe40000010000 */
[----:B------:R-:W-:Y:S01]  /*13820*/  HMMA.16816.F32.BF16 R104, R4, R18, R104 ;  /* 0x000000120468723c */ /* 0x000fe20000041868 */
[----:B------:R-:W4:Y:S01]  /*13830*/  LDSM.16.MT88.4 R16, [R186+0xac00] ;  /* 0x00ac0000ba10783b */ /* 0x000f220000004200 */
[----:B------:R-:W-:-:S04]  /*13840*/  FADD.FTZ R142, R142, R133 ;  /* 0x000000858e8e7221 */ /* 0x000fc80000010000 */
[----:B------:R-:W-:Y:S02]  /*13850*/  FADD.FTZ R143, R143, R142 ;  /* 0x0000008e8f8f7221 */ /* 0x000fe40000010000 */
[----:B------:R-:W-:Y:S02]  /*13860*/  HMMA.16816.F32.BF16 R76, R4, R20, R76 ;  /* 0x00000014044c723c */ /* 0x000fe4000004184c */
[----:B------:R-:W-:-:S04]  /*13870*/  FADD.FTZ R152, R152, R143 ;  /* 0x0000008f98987221 */ /* 0x000fc80000010000 */
[----:B------:R-:W-:Y:S02]  /*13880*/  FADD.FTZ R139, R139, R152 ;  /* 0x000000988b8b7221 */ /* 0x000fe40000010000 */
[C---:B---3--:R-:W-:Y:S01]  /*13890*/  HMMA.16816.F32.BF16 R88, R4.reuse, R12, R88 ;  /* 0x0000000c0458723c */ /* 0x048fe20000041858 */
[-C--:B------:R-:W-:Y:S02]  /*138a0*/  FFMA.FTZ R20, R59, R57.reuse, -R56 ;  /* 0x000000393b147223 */ /* 0x080fe40000010838 */
[----:B------:R-:W-:Y:S02]  /*138b0*/  FFMA.FTZ R21, R62, R57, -R55 ;  /* 0x000000393e157223 */ /* 0x000fe40000010837 */
[----:B------:R-:W-:Y:S02]  /*138c0*/  FADD.FTZ R138, R138, R139 ;  /* 0x0000008b8a8a7221 */ /* 0x000fe40000010000 */
[----:B------:R-:W3:Y:S01]  /*138d0*/  MUFU.EX2 R20, R20 ;  /* 0x0000001400147308 */ /* 0x000ee20000000800 */
[----:B------:R-:W-:Y:S01]  /*138e0*/  HMMA.16816.F32.BF16 R92, R4, R14, R92 ;  /* 0x0000000e045c723c */ /* 0x000fe2000004185c */
[----:B------:R-:W5:Y:S01]  /*138f0*/  LDSM.16.MT88.4 R12, [R184+0xac00] ;  /* 0x00ac0000b80c783b */ /* 0x000f620000004200 */
[----:B------:R-:W-:-:S04]  /*13900*/  FADD.FTZ R129, R129, R138 ;  /* 0x0000008a81817221 */ /* 0x000fc80000010000 */
[----:B------:R-:W-:Y:S01]  /*13910*/  FADD.FTZ R140, R140, R129 ;  /* 0x000000818c8c7221 */ /* 0x000fe20000010000 */
[----:B------:R-:W-:Y:S01]  /*13920*/  MUFU.EX2 R21, R21 ;  /* 0x0000001500157308 */ /* 0x000fe20000000800 */
[----:B-1----:R-:W-:Y:S02]  /*13930*/  HMMA.16816.F32.BF16 R100, R4, R8, R100 ;  /* 0x000000080464723c */ /* 0x002fe40000041864 */
[----:B------:R-:W-:-:S04]  /*13940*/  FADD.FTZ R125, R125, R140 ;  /* 0x0000008c7d7d7221 */ /* 0x000fc80000010000 */
[----:B------:R-:W-:Y:S02]  /*13950*/  FADD.FTZ R125, R122, R125 ;  /* 0x0000007d7a7d7221 */ /* 0x000fe40000010000 */
[C---:B------:R-:W-:Y:S01]  /*13960*/  HMMA.16816.F32.BF16 R96, R4.reuse, R10, R96 ;  /* 0x0000000a0460723c */ /* 0x040fe20000041860 */
[----:B------:R-:W1:Y:S07]  /*13970*/  LDSM.16.MT88.4 R8, [R186+0xcc00] ;  /* 0x00cc0000ba08783b */ /* 0x000e6e0000004200 */
[----:B------:R-:W-:Y:S07]  /*13980*/  HMMA.16816.F32.BF16 R80, R4, R22, R80 ;  /* 0x000000160450723c */ /* 0x000fee0000041850 */
[-CC-:B------:R-:W-:Y:S01]  /*13990*/  FFMA.FTZ R22, R60, R57.reuse, -R55.reuse ;  /* 0x000000393c167223 */ /* 0x180fe20000010837 */
[----:B--2---:R-:W-:Y:S01]  /*139a0*/  F2FP.BF16.PACK_AB R5, R25, R24 ;  /* 0x000000181905723e */ /* 0x004fe200000010ff */
[----:B------:R-:W-:Y:S01]  /*139b0*/  FFMA.FTZ R23, R58, R57, -R55 ;  /* 0x000000393a177223 */ /* 0x000fe20000010837 */
[----:B---3--:R-:W-:Y:S01]  /*139c0*/  F2FP.BF16.PACK_AB R7, R209, R20 ;  /* 0x00000014d107723e */ /* 0x008fe200000010ff */
[----:B------:R-:W-:-:S02]  /*139d0*/  FADD.FTZ R24, R24, R125 ;  /* 0x0000007d18187221 */ /* 0x000fc40000010000 */
[----:B------:R-:W2:Y:S02]  /*139e0*/  MUFU.EX2 R22, R22 ;  /* 0x0000001600167308 */ /* 0x000ea40000000800 */
[----:B------:R-:W-:-:S04]  /*139f0*/  FADD.FTZ R25, R25, R24 ;  /* 0x0000001819197221 */ /* 0x000fc80000010000 */
[----:B------:R-:W-:Y:S02]  /*13a00*/  FADD.FTZ R20, R20, R25 ;  /* 0x0000001914147221 */ /* 0x000fe40000010000 */
[----:B------:R-:W3:Y:S02]  /*13a10*/  MUFU.EX2 R23, R23 ;  /* 0x0000001700177308 */ /* 0x000ee40000000800 */
[----:B------:R-:W-:Y:S01]  /*13a20*/  FADD.FTZ R209, R209, R20 ;  /* 0x00000014d1d17221 */ /* 0x000fe20000010000 */
[----:B--2---:R-:W-:Y:S01]  /*13a30*/  F2FP.BF16.PACK_AB R4, R22, R21 ;  /* 0x000000151604723e */ /* 0x004fe200000010ff */
[----:B------:R-:W-:-:S04]  /*13a40*/  FADD.FTZ R21, R21, R126 ;  /* 0x0000007e15157221 */ /* 0x000fc80000010000 */
[----:B------:R-:W-:Y:S01]  /*13a50*/  FADD.FTZ R22, R22, R21 ;  /* 0x0000001516167221 */ /* 0x000fe20000010000 */
[----:B---3--:R-:W-:-:S03]  /*13a60*/  F2FP.BF16.PACK_AB R6, R210, R23 ;  /* 0x00000017d206723e */ /* 0x008fc600000010ff */
[----:B------:R-:W-:-:S04]  /*13a70*/  FADD.FTZ R23, R23, R22 ;  /* 0x0000001617177221 */ /* 0x000fc80000010000 */
[----:B------:R-:W-:Y:S01]  /*13a80*/  FADD.FTZ R210, R210, R23 ;  /* 0x00000017d2d27221 */ /* 0x000fe20000010000 */
[C---:B----4-:R-:W-:Y:S08]  /*13a90*/  HMMA.16816.F32.BF16 R112, R4.reuse, R16, R112 ;  /* 0x000000100470723c */ /* 0x050ff00000041870 */
[C---:B------:R-:W-:Y:S01]  /*13aa0*/  HMMA.16816.F32.BF16 R108, R4.reuse, R18, R108 ;  /* 0x00000012046c723c */ /* 0x040fe2000004186c */
[----:B------:R-:W2:Y:S07]  /*13ab0*/  LDSM.16.MT88.4 R16, [R184+0xcc00] ;  /* 0x00cc0000b810783b */ /* 0x000eae0000004200 */
[C---:B-----5:R-:W-:Y:S08]  /*13ac0*/  HMMA.16816.F32.BF16 R68, R4.reuse, R12, R68 ;  /* 0x0000000c0444723c */ /* 0x060ff00000041844 */
[C---:B------:R-:W-:Y:S01]  /*13ad0*/  HMMA.16816.F32.BF16 R72, R4.reuse, R14, R72 ;  /* 0x0000000e0448723c */ /* 0x040fe20000041848 */
[----:B------:R-:W3:Y:S07]  /*13ae0*/  LDSM.16.MT88.4 R12, [R186+0xec00] ;  /* 0x00ec0000ba0c783b */ /* 0x000eee0000004200 */
[C---:B-1----:R-:W-:Y:S08]  /*13af0*/  HMMA.16816.F32.BF16 R76, R4.reuse, R8, R76 ;  /* 0x00000008044c723c */ /* 0x042ff0000004184c */
[C---:B------:R-:W-:Y:S01]  /*13b00*/  HMMA.16816.F32.BF16 R80, R4.reuse, R10, R80 ;  /* 0x0000000a0450723c */ /* 0x040fe20000041850 */
[----:B------:R-:W1:Y:S07]  /*13b10*/  LDSM.16.MT88.4 R8, [R184+0xec00] ;  /* 0x00ec0000b808783b */ /* 0x000e6e0000004200 */
[C---:B--2---:R-:W-:Y:S08]  /*13b20*/  HMMA.16816.F32.BF16 R84, R4.reuse, R16, R84 ;  /* 0x000000100454723c */ /* 0x044ff00000041854 */
[C---:B------:R-:W-:Y:S08]  /*13b30*/  HMMA.16816.F32.BF16 R104, R4.reuse, R18, R104 ;  /* 0x000000120468723c */ /* 0x040ff00000041868 */
[C---:B---3--:R-:W-:Y:S08]  /*13b40*/  HMMA.16816.F32.BF16 R88, R4.reuse, R12, R88 ;  /* 0x0000000c0458723c */ /* 0x048ff00000041858 */
[C---:B------:R-:W-:Y:S08]  /*13b50*/  HMMA.16816.F32.BF16 R92, R4.reuse, R14, R92 ;  /* 0x0000000e045c723c */ /* 0x040ff0000004185c */
[C---:B-1----:R-:W-:Y:S08]  /*13b60*/  HMMA.16816.F32.BF16 R100, R4.reuse, R8, R100 ;  /* 0x000000080464723c */ /* 0x042ff00000041864 */
[----:B------:R-:W-:Y:S01]  /*13b70*/  HMMA.16816.F32.BF16 R96, R4, R10, R96 ;  /* 0x0000000a0460723c */ /* 0x000fe20000041860 */
[----:B------:R-:W-:Y:S07]  /*13b80*/  @!UPT UIADD3 URZ, URZ, URZ, URZ ;  /* 0x0000003f3f3ff290 */ /* 0x000fee000fffe03f */
[----:B------:R-:W-:Y:S11]  /*13b90*/  @!P6 BRA `(.L_x_1540) ;  /* 0x000048f00000e947 */ /* 0x000ff60003800000 */
[----:B------:R-:W-:-:S04]  /*13ba0*/  DEPBAR.LE SB0, 0x0 ;  /* 0x000080000000791a */ /* 0x000fc80000000000 */
[----:B------:R-:W-:Y:S01]  /*13bb0*/  WARPSYNC 0xffffffff ;  /* 0xffffffff00007948 */ /* 0x000fe20003800000 */
[----:B------:R-:W-:Y:S01]  /*13bc0*/  BSSY B0, `(.L_x_1541) ;  /* 0x0000048000007945 */ /* 0x000fe20003800000 */
[----:B------:R-:W-:Y:S01]  /*13bd0*/  IADD3 R205, R53, -0x2, RZ ;  /* 0xfffffffe35cd7810 */ /* 0x000fe20007ffe0ff */
[----:B------:R-:W-:Y:S06]  /*13be0*/  BAR.SYNC.DEFER_BLOCKING 0x0 ;  /* 0x0000000000007b1d */ /* 0x000fec0000010000 */
[----:B------:R-:W-:Y:S05]  /*13bf0*/  @!P3 BRA `(.L_x_1542) ;  /* 0x000003f00000b947 */ /* 0x000fea0003800000 */
[----:B------:R-:W-:Y:S02]  /*13c00*/  IMAD.U32 R116, RZ, RZ, UR7 ;  /* 0x00000007ff747e24 */ /* 0x000fe4000f8e00ff */
[----:B------:R-:W-:-:S05]  /*13c10*/  IMAD.U32 R117, RZ, RZ, UR8 ;  /* 0x00000008ff757e24 */ /* 0x000fca000f8e00ff */
[----:B------:R-:W2:Y:S01]  /*13c20*/  LD.E R10, [R116.64+0x170] ;  /* 0x00017004740a7980 */ /* 0x000ea2000c101900 */
[----:B------:R-:W-:-:S04]  /*13c30*/  SHF.L.U32 R3, R205, 0x7, RZ ;  /* 0x00000007cd037819 */ /* 0x000fc800000006ff */
[C---:B------:R-:W-:Y:S02]  /*13c40*/  IADD3 R11, R3.reuse, 0x80, RZ ;  /* 0x00000080030b7810 */ /* 0x040fe40007ffe0ff */
[----:B------:R-:W-:Y:S02]  /*13c50*/  IABS R4, R3 ;  /* 0x0000000300047213 */ /* 0x000fe40000000000 */
[-C--:B--2---:R-:W-:Y:S02]  /*13c60*/  IABS R7, R10.reuse ;  /* 0x0000000a00077213 */ /* 0x084fe40000000000 */
[-C--:B------:R-:W-:Y:S02]  /*13c70*/  IABS R5, R10.reuse ;  /* 0x0000000a00057213 */ /* 0x080fe40000000000 */
[----:B------:R-:W1:Y:S01]  /*13c80*/  I2F.RP R12, R7 ;  /* 0x00000007000c7306 */ /* 0x000e620000209400 */
[----:B------:R-:W-:Y:S02]  /*13c90*/  LOP3.LUT R3, R3, R10, RZ, 0x3c, !PT ;  /* 0x0000000a03037212 */ /* 0x000fe400078e3cff */
[----:B------:R-:W-:-:S02]  /*13ca0*/  IMAD.MOV R5, RZ, RZ, -R5 ;  /* 0x000000ffff057224 */ /* 0x000fc400078e0a05 */
[----:B------:R-:W-:Y:S02]  /*13cb0*/  ISETP.GE.AND P0, PT, R3, RZ, PT ;  /* 0x000000ff0300720c */ /* 0x000fe40003f06270 */
[----:B------:R-:W-:Y:S01]  /*13cc0*/  LOP3.LUT R3, RZ, R10, RZ, 0x33, !PT ;  /* 0x0000000aff037212 */ /* 0x000fe200078e33ff */
        /* <DEDUP_REMOVED lines=50> */
.L_x_1542:
[----:B------:R-:W-:Y:S01]  /*13ff0*/  IMAD.U32 R116, RZ, RZ, UR7 ;  /* 0x00000007ff747e24 */ /* 0x000fe2000f8e00ff */
[----:B------:R-:W-:-:S05]  /*14000*/  MOV R117, UR8 ;  /* 0x0000000800757c02 */ /* 0x000fca0008000f00 */
[----:B------:R-:W2:Y:S02]  /*14010*/  LD.E R3, [R116.64+0x40] ;  /* 0x0000400474037980 */ /* 0x000ea4000c101900 */
[----:B--2---:R-:W-:-:S05]  /*14020*/  IMAD.U32 R3, R3, -0x80, RZ ;  /* 0xffffff8003037824 */ /* 0x004fca00078e00ff */
[----:B------:R-:W-:Y:S02]  /*14030*/  SHF.R.S32.HI R4, RZ, 0x1f, R3 ;  /* 0x0000001fff047819 */ /* 0x000fe40000011403 */
.L_x_1543:
[----:B------:R-:W-:Y:S05]  /*14040*/  BSYNC B0 ;  /* 0x0000000000007941 */ /* 0x000fea0003800000 */
.L_x_1541:
        /* <DEDUP_REMOVED lines=103> */
[----:B--2---:R-:W2:Y:S04]  /*146c0*/  LDSM.16.M88.4 R4, [R188+0x4000] ;  /* 0x00400000bc04783b */ /* 0x004ea80000000200 */
[----:B------:R-:W2:Y:S04]  /*146d0*/  LDSM.16.M88.4 R28, [R188+0x3400] ;  /* 0x00340000bc1c783b */ /* 0x000ea80000000200 */
[----:B---3--:R-:W5:Y:S04]  /*146e0*/  LDSM.16.M88.4 R12, [R188+0x3c00] ;  /* 0x003c0000bc0c783b */ /* 0x008f680000000200 */
[----:B------:R-:W3:Y:S04]  /*146f0*/  LDSM.16.M88.4 R136, [R188+0x4400] ;  /* 0x00440000bc88783b */ /* 0x000ee80000000200 */
[----:B------:R-:W2:Y:S04]  /*14700*/  LDSM.16.M88.4 R128, [R188+0x4800] ;  /* 0x00480000bc80783b */ /* 0x000ea80000000200 */
[----:B------:R-:W3:Y:S04]  /*14710*/  LDSM.16.M88.4 R52, [R188+0x4c00] ;  /* 0x004c0000bc34783b */ /* 0x000ee80000000200 */
[----:B------:R-:W-:Y:S04]  /*14720*/  LDSM.16.M88.4 R60, [R187] ;  /* 0x00000000bb3c783b */ /* 0x000fe80000000200 */
[----:B------:R-:W3:Y:S04]  /*14730*/  LDSM.16.M88.4 R48, [R185+0x3000] ;  /* 0x00300000b930783b */ /* 0x000ee80000000200 */
[----:B------:R-:W3:Y:S01]  /*14740*/  LDSM.16.M88.4 R64, [R185+0x3800] ;  /* 0x00380000b940783b */ /* 0x000ee20000000200 */
[C---:B-1----:R-:W-:Y:S03]  /*14750*/  HMMA.16816.F32.BF16 R40, R120.reuse, R36, RZ ;  /* 0x000000247828723c */ /* 0x042fe600000418ff */
[----:B------:R-:W1:Y:S04]  /*14760*/  LDSM.16.M88.4 R44, [R185+0x4000] ;  /* 0x00400000b92c783b */ /* 0x000e680000000200 */
[----:B------:R-:W1:Y:S01]  /*14770*/  LDSM.16.M88.4 R144, [R185+0x3400] ;  /* 0x00340000b990783b */ /* 0x000e620000000200 */
[C---:B------:R-:W-:Y:S03]  /*14780*/  HMMA.16816.F32.BF16 R36, R120.reuse, R38, RZ ;  /* 0x000000267824723c */ /* 0x040fe600000418ff */
[----:B------:R-:W-:Y:S04]  /*14790*/  LDSM.16.M88.4 R56, [R185+0x3c00] ;  /* 0x003c0000b938783b */ /* 0x000fe80000000200 */
[----:B------:R-:W-:Y:S01]  /*147a0*/  LDSM.16.M88.4 R152, [R188+0x6000] ;  /* 0x00600000bc98783b */ /* 0x000fe20000000200 */
[C---:B----4-:R-:W-:Y:S03]  /*147b0*/  HMMA.16816.F32.BF16 R24, R120.reuse, R20, RZ ;  /* 0x000000147818723c */ /* 0x050fe600000418ff */
[----:B------:R-:W-:Y:S04]  /*147c0*/  LDSM.16.M88.4 R148, [R188+0x6800] ;  /* 0x00680000bc94783b */ /* 0x000fe80000000200 */
[----:B------:R-:W-:Y:S01]  /*147d0*/  LDSM.16.M88.4 R156, [R187+0x1000] ;  /* 0x00100000bb9c783b */ /* 0x000fe20000000200 */
[C---:B--2---:R-:W-:Y:S03]  /*147e0*/  HMMA.16816.F32.BF16 R8, R120.reuse, R4, RZ ;  /* 0x000000047808723c */ /* 0x044fe600000418ff */
[----:B------:R-:W0:Y:S05]  /*147f0*/  LDGDEPBAR ;  /* 0x00000000000079af */ /* 0x000e2a0000000000 */
[C---:B------:R-:W-:Y:S08]  /*14800*/  HMMA.16816.F32.BF16 R20, R120.reuse, R22, RZ ;  /* 0x000000167814723c */ /* 0x040ff000000418ff */
[C---:B------:R-:W-:Y:S08]  /*14810*/  HMMA.16816.F32.BF16 R4, R120.reuse, R6, RZ ;  /* 0x000000067804723c */ /* 0x040ff000000418ff */
[C---:B------:R-:W-:Y:S08]  /*14820*/  HMMA.16816.F32.BF16 R32, R120.reuse, R28, RZ ;  /* 0x0000001c7820723c */ /* 0x040ff000000418ff */
[C---:B-----5:R-:W-:Y:S08]  /*14830*/  HMMA.16816.F32.BF16 R16, R120.reuse, R12, RZ ;  /* 0x0000000c7810723c */ /* 0x060ff000000418ff */
[C---:B---3--:R-:W-:Y:S08]  /*14840*/  HMMA.16816.F32.BF16 R140, R120.reuse, R136, RZ ;  /* 0x00000088788c723c */ /* 0x048ff000000418ff */
        /* <DEDUP_REMOVED lines=11> */
[C---:B------:R-:W-:Y:S08]  /*14900*/  HMMA.16816.F32.BF16 R24, R60.reuse, R64, R24 ;  /* 0x000000403c18723c */ /* 0x040ff00000041818 */
[C---:B------:R-:W-:Y:S01]  /*14910*/  HMMA.16816.F32.BF16 R20, R60.reuse, R66, R20 ;  /* 0x000000423c14723c */ /* 0x040fe20000041814 */
[----:B------:R-:W-:Y:S07]  /*14920*/  LDSM.16.M88.4 R64, [R189+0x1000] ;  /* 0x00100000bd40783b */ /* 0x000fee0000000200 */
[C---:B-1----:R-:W-:Y:S08]  /*14930*/  HMMA.16816.F32.BF16 R8, R60.reuse, R44, R8 ;  /* 0x0000002c3c08723c */ /* 0x042ff00000041808 */
[C---:B------:R-:W-:Y:S01]  /*14940*/  HMMA.16816.F32.BF16 R4, R60.reuse, R46, R4 ;  /* 0x0000002e3c04723c */ /* 0x040fe20000041804 */
[----:B------:R-:W1:Y:S07]  /*14950*/  LDSM.16.M88.4 R44, [R188+0x5000] ;  /* 0x00500000bc2c783b */ /* 0x000e6e0000000200 */
[C---:B------:R-:W-:Y:S08]  /*14960*/  HMMA.16816.F32.BF16 R32, R60.reuse, R144, R32 ;  /* 0x000000903c20723c */ /* 0x040ff00000041820 */
[C---:B------:R-:W-:Y:S01]  /*14970*/  HMMA.16816.F32.BF16 R28, R60.reuse, R146, R28 ;  /* 0x000000923c1c723c */ /* 0x040fe2000004181c */
[----:B------:R-:W4:Y:S07]  /*14980*/  LDSM.16.M88.4 R144, [R185+0x4c00] ;  /* 0x004c0000b990783b */ /* 0x000f2e0000000200 */
[C---:B--2---:R-:W-:Y:S08]  /*14990*/  HMMA.16816.F32.BF16 R140, R60.reuse, R52, R140 ;  /* 0x000000343c8c723c */ /* 0x044ff0000004188c */
[C---:B------:R-:W-:Y:S01]  /*149a0*/  HMMA.16816.F32.BF16 R136, R60.reuse, R54, R136 ;  /* 0x000000363c88723c */ /* 0x040fe20000041888 */
[----:B------:R-:W2:Y:S07]  /*149b0*/  LDSM.16.M88.4 R52, [R188+0x5800] ;  /* 0x00580000bc34783b */ /* 0x000eae0000000200 */
[C---:B---3--:R-:W-:Y:S08]  /*149c0*/  HMMA.16816.F32.BF16 R132, R60.reuse, R48, R132 ;  /* 0x000000303c84723c */ /* 0x048ff00000041884 */
[C---:B------:R-:W-:Y:S01]  /*149d0*/  HMMA.16816.F32.BF16 R128, R60.reuse, R50, R128 ;  /* 0x000000323c80723c */ /* 0x040fe20000041880 */
[----:B------:R-:W3:Y:S07]  /*149e0*/  LDSM.16.M88.4 R48, [R188+0x5c00] ;  /* 0x005c0000bc30783b */ /* 0x000eee0000000200 */
[C---:B------:R-:W-:Y:S08]  /*149f0*/  HMMA.16816.F32.BF16 R16, R60.reuse, R56, R16 ;  /* 0x000000383c10723c */ /* 0x040ff00000041810 */
[----:B------:R-:W-:Y:S01]  /*14a00*/  HMMA.16816.F32.BF16 R12, R60, R58, R12 ;  /* 0x0000003a3c0c723c */ /* 0x000fe2000004180c */
[----:B------:R-:W5:Y:S07]  /*14a10*/  LDSM.16.M88.4 R56, [R188+0x5400] ;  /* 0x00540000bc38783b */ /* 0x000f6e0000000200 */
[C---:B-1----:R-:W-:Y:S08]  /*14a20*/  HMMA.16816.F32.BF16 R40, R64.reuse, R44, R40 ;  /* 0x0000002c4028723c */ /* 0x042ff00000041828 */
[----:B------:R-:W-:Y:S01]  /*14a30*/  HMMA.16816.F32.BF16 R36, R64, R46, R36 ;  /* 0x0000002e4024723c */ /* 0x000fe20000041824 */
[----:B------:R-:W1:Y:S07]  /*14a40*/  LDSM.16.M88.4 R44, [R188+0x6400] ;  /* 0x00640000bc2c783b */ /* 0x000e6e0000000200 */
[C---:B----4-:R-:W-:Y:S08]  /*14a50*/  HMMA.16816.F32.BF16 R124, R60.reuse, R144, R124 ;  /* 0x000000903c7c723c */ /* 0x050ff0000004187c */
[----:B------:R-:W-:Y:S01]  /*14a60*/  HMMA.16816.F32.BF16 R120, R60, R146, R120 ;  /* 0x000000923c78723c */ /* 0x000fe20000041878 */
[----:B------:R-:W4:Y:S04]  /*14a70*/  LDSM.16.M88.4 R144, [R188+0x6c00] ;  /* 0x006c0000bc90783b */ /* 0x000f280000000200 */
[----:B------:R-:W-:Y:S03]  /*14a80*/  LDSM.16.M88.4 R60, [R185+0x5000] ;  /* 0x00500000b93c783b */ /* 0x000fe60000000200 */
[C---:B--2---:R-:W-:Y:S08]  /*14a90*/  HMMA.16816.F32.BF16 R24, R64.reuse, R52, R24 ;  /* 0x000000344018723c */ /* 0x044ff00000041818 */
[C---:B------:R-:W-:Y:S01]  /*14aa0*/  HMMA.16816.F32.BF16 R20, R64.reuse, R54, R20 ;  /* 0x000000364014723c */ /* 0x040fe20000041814 */
[----:B------:R-:W2:Y:S07]  /*14ab0*/  LDSM.16.M88.4 R52, [R185+0x5800] ;  /* 0x00580000b934783b */ /* 0x000eae0000000200 */
[C---:B---3--:R-:W-:Y:S08]  /*14ac0*/  HMMA.16816.F32.BF16 R16, R64.reuse, R48, R16 ;  /* 0x000000304010723c */ /* 0x048ff00000041810 */
[C---:B------:R-:W-:Y:S01]  /*14ad0*/  HMMA.16816.F32.BF16 R12, R64.reuse, R50, R12 ;  /* 0x00000032400c723c */ /* 0x040fe2000004180c */
[----:B------:R-:W3:Y:S07]  /*14ae0*/  LDSM.16.M88.4 R48, [R185+0x5c00] ;  /* 0x005c0000b930783b */ /* 0x000eee0000000200 */
[C---:B-----5:R-:W-:Y:S08]  /*14af0*/  HMMA.16816.F32.BF16 R32, R64.reuse, R56, R32 ;  /* 0x000000384020723c */ /* 0x060ff00000041820 */
[C---:B------:R-:W-:Y:S01]  /*14b00*/  HMMA.16816.F32.BF16 R28, R64.reuse, R58, R28 ;  /* 0x0000003a401c723c */ /* 0x040fe2000004181c */
[----:B------:R-:W5:Y:S07]  /*14b10*/  LDSM.16.M88.4 R56, [R185+0x5400] ;  /* 0x00540000b938783b */ /* 0x000f6e0000000200 */
[C---:B-1----:R-:W-:Y:S08]  /*14b20*/  HMMA.16816.F32.BF16 R140, R64.reuse, R44, R140 ;  /* 0x0000002c408c723c */ /* 0x042ff0000004188c */
[C---:B------:R-:W-:Y:S01]  /*14b30*/  HMMA.16816.F32.BF16 R136, R64.reuse, R46, R136 ;  /* 0x0000002e4088723c */ /* 0x040fe20000041888 */
[----:B------:R-:W1:Y:S07]  /*14b40*/  LDSM.16.M88.4 R44, [R185+0x6000] ;  /* 0x00600000b92c783b */ /* 0x000e6e0000000200 */
[C---:B----4-:R-:W-:Y:S08]  /*14b50*/  HMMA.16816.F32.BF16 R124, R64.reuse, R144, R124 ;  /* 0x00000090407c723c */ /* 0x050ff0000004187c */
[C---:B------:R-:W-:Y:S01]  /*14b60*/  HMMA.16816.F32.BF16 R120, R64.reuse, R146, R120 ;  /* 0x000000924078723c */ /* 0x040fe20000041878 */
[----:B------:R-:W4:Y:S07]  /*14b70*/  LDSM.16.M88.4 R144, [R185+0x6c00] ;  /* 0x006c0000b990783b */ /* 0x000f2e0000000200 */
[C---:B------:R-:W-:Y:S08]  /*14b80*/  HMMA.16816.F32.BF16 R8, R64.reuse, R152, R8 ;  /* 0x000000984008723c */ /* 0x040ff00000041808 */
[C---:B------:R-:W-:Y:S01]  /*14b90*/  HMMA.16816.F32.BF16 R4, R64.reuse, R154, R4 ;  /* 0x0000009a4004723c */ /* 0x040fe20000041804 */
[----:B------:R-:W1:Y:S07]  /*14ba0*/  LDSM.16.M88.4 R152, [R185+0x6400] ;  /* 0x00640000b998783b */ /* 0x000e6e0000000200 */
[C---:B------:R-:W-:Y:S08]  /*14bb0*/  HMMA.16816.F32.BF16 R132, R64.reuse, R148, R132 ;  /* 0x000000944084723c */ /* 0x040ff00000041884 */
[----:B------:R-:W-:Y:S01]  /*14bc0*/  HMMA.16816.F32.BF16 R128, R64, R150, R128 ;  /* 0x000000964080723c */ /* 0x000fe20000041880 */
[----:B------:R-:W1:Y:S04]  /*14bd0*/  LDSM.16.M88.4 R148, [R185+0x6800] ;  /* 0x00680000b994783b */ /* 0x000e680000000200 */
        /* <DEDUP_REMOVED lines=13> */
[C---:B------:R-:W-:Y:S08]  /*14cb0*/  HMMA.16816.F32.BF16 R40, R156.reuse, R60, R40 ;  /* 0x0000003c9c28723c */ /* 0x040ff00000041828 */
        /* <DEDUP_REMOVED lines=10> */
[----:B------:R-:W1:Y:S07]  /*14d60*/  LDSM.16.M88.4 R148, [R188+0x8c00] ;  /* 0x008c0000bc94783b */ /* 0x000e6e0000000200 */
[C---:B--2---:R-:W-:Y:S08]  /*14d70*/  HMMA.16816.F32.BF16 R24, R64.reuse, R52, R24 ;  /* 0x000000344018723c */ /* 0x044ff00000041818 */
[C---:B------:R-:W-:Y:S01]  /*14d80*/  HMMA.16816.F32.BF16 R20, R64.reuse, R54, R20 ;  /* 0x000000364014723c */ /* 0x040fe20000041814 */
[----:B------:R-:W-:Y:S07]  /*14d90*/  LDSM.16.M88.4 R52, [R185+0x7400] ;  /* 0x00740000b934783b */ /* 0x000fee0000000200 */
[C---:B---3--:R-:W-:Y:S08]  /*14da0*/  HMMA.16816.F32.BF16 R16, R64.reuse, R48, R16 ;  /* 0x000000304010723c */ /* 0x048ff00000041810 */
[C---:B------:R-:W-:Y:S01]  /*14db0*/  HMMA.16816.F32.BF16 R12, R64.reuse, R50, R12 ;  /* 0x00000032400c723c */ /* 0x040fe2000004180c */
[----:B------:R-:W2:Y:S07]  /*14dc0*/  LDSM.16.M88.4 R48, [R187+0x2000] ;  /* 0x00200000bb30783b */ /* 0x000eae0000000200 */
[C---:B-----5:R-:W-:Y:S08]  /*14dd0*/  HMMA.16816.F32.BF16 R32, R64.reuse, R56, R32 ;  /* 0x000000384020723c */ /* 0x060ff00000041820 */
[C---:B------:R-:W-:Y:S01]  /*14de0*/  HMMA.16816.F32.BF16 R28, R64.reuse, R58, R28 ;  /* 0x0000003a401c723c */ /* 0x040fe2000004181c */
[----:B------:R-:W3:Y:S07]  /*14df0*/  LDSM.16.M88.4 R56, [R185+0x7800] ;  /* 0x00780000b938783b */ /* 0x000eee0000000200 */
[C---:B-1----:R-:W-:Y:S08]  /*14e00*/  HMMA.16816.F32.BF16 R8, R64.reuse, R44, R8 ;  /* 0x0000002c4008723c */ /* 0x042ff00000041808 */
[C---:B------:R-:W-:Y:S01]  /*14e10*/  HMMA.16816.F32.BF16 R4, R64.reuse, R46, R4 ;  /* 0x0000002e4004723c */ /* 0x040fe20000041804 */
[----:B------:R-:W1:Y:S07]  /*14e20*/  LDSM.16.M88.4 R44, [R185+0x7000] ;  /* 0x00700000b92c783b */ /* 0x000e6e0000000200 */
[C---:B------:R-:W-:Y:S08]  /*14e30*/  HMMA.16816.F32.BF16 R40, R64.reuse, R60, R40 ;  /* 0x0000003c4028723c */ /* 0x040ff00000041828 */
[C---:B------:R-:W-:Y:S01]  /*14e40*/  HMMA.16816.F32.BF16 R36, R64.reuse, R62, R36 ;  /* 0x0000003e4024723c */ /* 0x040fe20000041824 */
[----:B------:R-:W5:Y:S07]  /*14e50*/  LDSM.16.M88.4 R60, [R185+0x7c00] ;  /* 0x007c0000b93c783b */ /* 0x000f6e0000000200 */
[C---:B----4-:R-:W-:Y:S08]  /*14e60*/  HMMA.16816.F32.BF16 R132, R64.reuse, R144, R132 ;  /* 0x000000904084723c */ /* 0x050ff00000041884 */
[C---:B------:R-:W-:Y:S01]  /*14e70*/  HMMA.16816.F32.BF16 R128, R64.reuse, R146, R128 ;  /* 0x000000924080723c */ /* 0x040fe20000041880 */
[----:B------:R-:W4:Y:S07]  /*14e80*/  LDSM.16.M88.4 R144, [R185+0x8000] ;  /* 0x00800000b990783b */ /* 0x000f2e0000000200 */
[C---:B------:R-:W-:Y:S08]  /*14e90*/  HMMA.16816.F32.BF16 R140, R64.reuse, R152, R140 ;  /* 0x00000098408c723c */ /* 0x040ff0000004188c */
[C---:B------:R-:W-:Y:S08]  /*14ea0*/  HMMA.16816.F32.BF16 R136, R64.reuse, R154, R136 ;  /* 0x0000009a4088723c */ /* 0x040ff00000041888 */
[C---:B------:R-:W-:Y:S07]  /*14eb0*/  HMMA.16816.F32.BF16 R124, R64.reuse, R148, R124 ;  /* 0x00000094407c723c */ /* 0x040fee000004187c */
[----:B------:R-:W-:Y:S01]  /*14ec0*/  IMAD.MOV.U32 R148, RZ, RZ, R160 ;  /* 0x000000ffff947224 */ /* 0x000fe200078e00a0 */
[----:B------:R-:W-:Y:S01]  /*14ed0*/  HMMA.16816.F32.BF16 R120, R64, R150, R120 ;  /* 0x000000964078723c */ /* 0x000fe20000041878 */
[----:B------:R-:W4:Y:S01]  /*14ee0*/  LDSM.16.M88.4 R64, [R185+0x8400] ;  /* 0x00840000b940783b */ /* 0x000f220000000200 */
[----:B------:R-:W-:-:S06]  /*14ef0*/  IMAD.MOV.U32 R149, RZ, RZ, R161 ;  /* 0x000000ffff957224 */ /* 0x000fcc00078e00a1 */
[C---:B--2---:R-:W-:Y:S08]  /*14f00*/  HMMA.16816.F32.BF16 R32, R48.reuse, R52, R32 ;  /* 0x000000343020723c */ /* 0x044ff00000041820 */
[C---:B------:R-:W-:Y:S01]  /*14f10*/  HMMA.16816.F32.BF16 R28, R48.reuse, R54, R28 ;  /* 0x00000036301c723c */ /* 0x040fe2000004181c */
[----:B------:R-:W2:Y:S07]  /*14f20*/  LDSM.16.M88.4 R52, [R185+0x8800] ;  /* 0x00880000b934783b */ /* 0x000eae0000000200 */
[C---:B---3--:R-:W-:Y:S08]  /*14f30*/  HMMA.16816.F32.BF16 R24, R48.reuse, R56, R24 ;  /* 0x000000383018723c */ /* 0x048ff00000041818 */
[----:B------:R-:W-:Y:S01]  /*14f40*/  HMMA.16816.F32.BF16 R20, R48, R58, R20 ;  /* 0x0000003a3014723c */ /* 0x000fe20000041814 */
[----:B------:R-:W3:Y:S01]  /*14f50*/  LDSM.16.M88.4 R56, [R185+0x8c00] ;  /* 0x008c0000b938783b */ /* 0x000ee20000000200 */
[----:B------:R-:W-:-:S06]  /*14f60*/  DEPBAR.LE SB0, 0x0 ;  /* 0x000080000000791a */ /* 0x000fcc0000000000 */
[C---:B-1----:R-:W-:Y:S07]  /*14f70*/  HMMA.16816.F32.BF16 R36, R48.reuse, R46, R36 ;  /* 0x0000002e3024723c */ /* 0x042fee0000041824 */
[----:B------:R-:W-:Y:S01]  /*14f80*/  IMAD.SHL.U32 R46, R205, 0x80, RZ ;  /* 0x00000080cd2e7824 */ /* 0x000fe200078e00ff */
[----:B-----5:R-:W-:Y:S04]  /*14f90*/  HMMA.16816.F32.BF16 R16, R48, R60, R16 ;  /* 0x0000003c3010723c */ /* 0x020fe80000041810 */
[----:B------:R-:W-:-:S03]  /*14fa0*/  LOP3.LUT R47, R46, 0x10, R3, 0xfe, !PT ;  /* 0x000000102e2f7812 */ /* 0x000fc600078efe03 */
[--C-:B------:R-:W-:Y:S01]  /*14fb0*/  LOP3.LUT R60, R46, 0x8, R3.reuse, 0xfe, !PT ;  /* 0x000000082e3c7812 */ /* 0x100fe200078efe03 */
[C---:B------:R-:W-:Y:S01]  /*14fc0*/  HMMA.16816.F32.BF16 R12, R48.reuse, R62, R12 ;  /* 0x0000003e300c723c */ /* 0x040fe2000004180c */
[CC--:B------:R-:W-:Y:S02]  /*14fd0*/  ISETP.GE.AND P6, PT, R47.reuse, R118.reuse, PT ;  /* 0x000000762f00720c */ /* 0x0c0fe40003fc6270 */
[C---:B------:R-:W-:Y:S02]  /*14fe0*/  ISETP.GE.AND P0, PT, R60.reuse, R118, PT ;  /* 0x000000763c00720c */ /* 0x040fe40003f06270 */
[-C--:B------:R-:W-:Y:S02]  /*14ff0*/  ISETP.GE.AND P1, PT, R60, R119.reuse, PT ;  /* 0x000000773c00720c */ /* 0x080fe40003f26270 */
[----:B------:R-:W-:Y:S01]  /*15000*/  LOP3.LUT R60, R46, 0x18, R3, 0xfe, !PT ;  /* 0x000000182e3c7812 */ /* 0x000fe200078efe03 */
[----:B----4-:R-:W-:Y:S01]  /*15010*/  HMMA.16816.F32.BF16 R8, R48, R144, R8 ;  /* 0x000000903008723c */ /* 0x010fe20000041808 */
[----:B------:R-:W-:-:S02]  /*15020*/  ISETP.GE.AND P2, PT, R47, R119, PT ;  /* 0x000000772f00720c */ /* 0x000fc40003f46270 */
[----:B------:R-:W-:Y:S02]  /*15030*/  LOP3.LUT R61, R46, 0x20, R3, 0xfe, !PT ;  /* 0x000000202e3d7812 */ /* 0x000fe400078efe03 */
[----:B------:R-:W-:Y:S02]  /*15040*/  FSEL R47, R36, -INF , !P0 ;  /* 0xff800000242f7808 */ /* 0x000fe40004000000 */
[----:B------:R-:W-:Y:S01]  /*15050*/  FSEL R38, R38, -INF , !P1 ;  /* 0xff80000026267808 */ /* 0x000fe20004800000 */
[----:B------:R-:W-:Y:S01]  /*15060*/  HMMA.16816.F32.BF16 R4, R48, R146, R4 ;  /* 0x000000923004723c */ /* 0x000fe20000041804 */
[C---:B------:R-:W-:Y:S02]  /*15070*/  ISETP.GE.AND P0, PT, R60.reuse, R118, PT ;  /* 0x000000763c00720c */ /* 0x040fe40003f06270 */
[----:B------:R-:W-:Y:S02]  /*15080*/  ISETP.GE.AND P1, PT, R60, R119, PT ;  /* 0x000000773c00720c */ /* 0x000fe40003f26270 */
[----:B------:R-:W-:-:S02]  /*15090*/  FSEL R34, R34, -INF , !P2 ;  /* 0xff80000022227808 */ /* 0x000fc40005000000 */
[C---:B------:R-:W-:Y:S01]  /*150a0*/  ISETP.GE.AND P2, PT, R61.reuse, R119, PT ;  /* 0x000000773d00720c */ /* 0x040fe20003f46270 */
[C---:B------:R-:W-:Y:S01]  /*150b0*/  HMMA.16816.F32.BF16 R140, R48.reuse, R64, R140 ;  /* 0x00000040308c723c */ /* 0x040fe2000004188c */
[--C-:B------:R-:W-:Y:S02]  /*150c0*/  LOP3.LUT R36, R46, 0x30, R3.reuse, 0xfe, !PT ;  /* 0x000000302e247812 */ /* 0x100fe400078efe03 */
[----:B------:R-:W-:Y:S02]  /*150d0*/  FSEL R174, R26, -INF , !P2 ;  /* 0xff8000001aae7808 */ /* 0x000fe40005000000 */
[----:B------:R-:W-:Y:S02]  /*150e0*/  LOP3.LUT R26, R46, 0x40, R3, 0xfe, !PT ;  /* 0x000000402e1a7812 */ /* 0x000fe400078efe03 */
[----:B------:R-:W-:Y:S01]  /*150f0*/  FSEL R65, R32, -INF , !P6 ;  /* 0xff80000020417808 */ /* 0x000fe20007000000 */
[----:B------:R-:W-:Y:S01]  /*15100*/  HMMA.16816.F32.BF16 R136, R48, R66, R136 ;  /* 0x000000423088723c */ /* 0x000fe20000041888 */
[----:B------:R-:W-:-:S02]  /*15110*/  ISETP.GE.AND P6, PT, R61, R118, PT ;  /* 0x000000763d00720c */ /* 0x000fc40003fc6270 */
[--C-:B------:R-:W-:Y:S02]  /*15120*/  LOP3.LUT R32, R46, 0x28, R3.reuse, 0xfe, !PT ;  /* 0x000000282e207812 */ /* 0x100fe400078efe03 */
[----:B------:R-:W-:Y:S02]  /*15130*/  FSEL R179, R24, -INF , !P6 ;  /* 0xff80000018b37808 */ /* 0x000fe40007000000 */
[----:B------:R-:W-:Y:S01]  /*15140*/  ISETP.GE.AND P6, PT, R36, R118, PT ;  /* 0x000000762400720c */ /* 0x000fe20003fc6270 */
[----:B--2---:R-:W-:Y:S01]  /*15150*/  HMMA.16816.F32.BF16 R132, R48, R52, R132 ;  /* 0x000000343084723c */ /* 0x004fe20000041884 */
[----:B------:R-:W-:Y:S02]  /*15160*/  LOP3.LUT R24, R46, 0x38, R3, 0xfe, !PT ;  /* 0x000000382e187812 */ /* 0x000fe400078efe03 */
[----:B------:R-:W-:Y:S02]  /*15170*/  FSEL R171, R16, -INF , !P6 ;  /* 0xff80000010ab7808 */ /* 0x000fe40007000000 */
[----:B------:R-:W-:-:S02]  /*15180*/  ISETP.GE.AND P2, PT, R36, R119, PT ;  /* 0x000000772400720c */ /* 0x000fc40003f46270 */
[----:B------:R-:W-:Y:S01]  /*15190*/  FSEL R53, R28, -INF , !P0 ;  /* 0xff8000001c357808 */ /* 0x000fe20004000000 */
[C---:B------:R-:W-:Y:S01]  /*151a0*/  HMMA.16816.F32.BF16 R128, R48.reuse, R54, R128 ;  /* 0x000000363080723c */ /* 0x040fe20000041880 */
[----:B------:R-:W-:Y:S02]  /*151b0*/  FSEL R52, R30, -INF , !P1 ;  /* 0xff8000001e347808 */ /* 0x000fe40004800000 */
[CC--:B------:R-:W-:Y:S02]  /*151c0*/  ISETP.GE.AND P0, PT, R32.reuse, R118.reuse, PT ;  /* 0x000000762000720c */ /* 0x0c0fe40003f06270 */
[----:B------:R-:W-:Y:S02]  /*151d0*/  ISETP.GE.AND P1, PT, R32, R119, PT ;  /* 0x000000772000720c */ /* 0x000fe40003f26270 */
[----:B------:R-:W-:Y:S01]  /*151e0*/  FSEL R177, R20, -INF , !P0 ;  /* 0xff80000014b17808 */ /* 0x000fe20004000000 */
[----:B---3--:R-:W-:Y:S01]  /*151f0*/  HMMA.16816.F32.BF16 R124, R48, R56, R124 ;  /* 0x00000038307c723c */ /* 0x008fe2000004187c */
[----:B------:R-:W-:Y:S01]  /*15200*/  FSEL R176, R22, -INF , !P1 ;  /* 0xff80000016b07808 */ /* 0x000fe20004800000 */
[----:B------:R-:W-:Y:S01]  /*15210*/  BAR.SYNC.DEFER_BLOCKING 0x0 ;  /* 0x0000000000007b1d */ /* 0x000fe20000010000 */
[----:B------:R-:W-:-:S02]  /*15220*/  ISETP.GE.AND P0, PT, R24, R118, PT ;  /* 0x000000761800720c */ /* 0x000fc40003f06270 */
[----:B------:R-:W-:Y:S02]  /*15230*/  ISETP.GE.AND P1, PT, R24, R119, PT ;  /* 0x000000771800720c */ /* 0x000fe40003f26270 */
[-C--:B------:R-:W-:Y:S01]  /*15240*/  ISETP.GE.AND P6, PT, R26, R118.reuse, PT ;  /* 0x000000761a00720c */ /* 0x080fe20003fc6270 */
[C---:B------:R-:W-:Y:S01]  /*15250*/  HMMA.16816.F32.BF16 R120, R48.reuse, R58, R120 ;  /* 0x0000003a3078723c */ /* 0x040fe20000041878 */
[----:B------:R-:W-:Y:S02]  /*15260*/  LOP3.LUT R16, R46, 0x48, R3, 0xfe, !PT ;  /* 0x000000482e107812 */ /* 0x000fe400078efe03 */
[----:B------:R-:W-:Y:S02]  /*15270*/  FSEL R169, R12, -INF , !P0 ;  /* 0xff8000000ca97808 */ /* 0x000fe40004000000 */
[----:B------:R-:W-:Y:S02]  /*15280*/  FSEL R168, R14, -INF , !P1 ;  /* 0xff8000000ea87808 */ /* 0x000fe40004800000 */
[----:B------:R-:W-:Y:S01]  /*15290*/  FSEL R166, R18, -INF , !P2 ;  /* 0xff80000012a67808 */ /* 0x000fe20005000000 */
[----:B------:R-:W-:Y:S01]  /*152a0*/  HMMA.16816.F32.BF16 R40, R48, R44, R40 ;  /* 0x0000002c3028723c */ /* 0x000fe20000041828 */
[----:B------:R-:W-:-:S02]  /*152b0*/  ISETP.GE.AND P0, PT, R16, R118, PT ;  /* 0x000000761000720c */ /* 0x000fc40003f06270 */
[-C--:B------:R-:W-:Y:S02]  /*152c0*/  ISETP.GE.AND P1, PT, R16, R119.reuse, PT ;  /* 0x000000771000720c */ /* 0x080fe40003f26270 */
[----:B------:R-:W-:Y:S02]  /*152d0*/  FSEL R163, R8, -INF , !P6 ;  /* 0xff80000008a37808 */ /* 0x000fe40007000000 */
[----:B------:R-:W-:Y:S02]  /*152e0*/  ISETP.GE.AND P2, PT, R26, R119, PT ;  /* 0x000000771a00720c */ /* 0x000fe40003f46270 */
[C-C-:B------:R-:W-:Y:S02]  /*152f0*/  LOP3.LUT R18, R46.reuse, 0x50, R3.reuse, 0xfe, !PT ;  /* 0x000000502e127812 */ /* 0x140fe400078efe03 */
[----:B------:R-:W-:Y:S02]  /*15300*/  LOP3.LUT R8, R46, 0x58, R3, 0xfe, !PT ;  /* 0x000000582e087812 */ /* 0x000fe400078efe03 */
[----:B------:R-:W-:-:S02]  /*15310*/  FSEL R159, R4, -INF , !P0 ;  /* 0xff800000049f7808 */ /* 0x000fc40004000000 */
[----:B------:R-:W-:Y:S02]  /*15320*/  FSEL R158, R6, -INF , !P1 ;  /* 0xff800000069e7808 */ /* 0x000fe40004800000 */
[-C--:B------:R-:W-:Y:S02]  /*15330*/  ISETP.GE.AND P6, PT, R18, R118.reuse, PT ;  /* 0x000000761200720c */ /* 0x080fe40003fc6270 */
[----:B------:R-:W-:Y:S02]  /*15340*/  FSEL R156, R10, -INF , !P2 ;  /* 0xff8000000a9c7808 */ /* 0x000fe40005000000 */
[C---:B------:R-:W-:Y:S02]  /*15350*/  ISETP.GE.AND P0, PT, R8.reuse, R118, PT ;  /* 0x000000760800720c */ /* 0x040fe40003f06270 */
[-C--:B------:R-:W-:Y:S02]  /*15360*/  ISETP.GE.AND P1, PT, R8, R119.reuse, PT ;  /* 0x000000770800720c */ /* 0x080fe40003f26270 */
[----:B------:R-:W-:-:S02]  /*15370*/  ISETP.GE.AND P2, PT, R18, R119, PT ;  /* 0x000000771200720c */ /* 0x000fc40003f46270 */
[C-C-:B------:R-:W-:Y:S02]  /*15380*/  LOP3.LUT R10, R46.reuse, 0x60, R3.reuse, 0xfe, !PT ;  /* 0x000000602e0a7812 */ /* 0x140fe400078efe03 */
[----:B------:R-:W-:Y:S02]  /*15390*/  LOP3.LUT R4, R46, 0x68, R3, 0xfe, !PT ;  /* 0x000000682e047812 */ /* 0x000fe400078efe03 */
[----:B------:R-:W-:Y:S02]  /*153a0*/  FSEL R153, R140, -INF , !P6 ;  /* 0xff8000008c997808 */ /* 0x000fe40007000000 */
[----:B------:R-:W-:Y:S02]  /*153b0*/  FSEL R151, R136, -INF , !P0 ;  /* 0xff80000088977808 */ /* 0x000fe40004000000 */
[----:B------:R-:W-:Y:S02]  /*153c0*/  FSEL R152, R138, -INF , !P1 ;  /* 0xff8000008a987808 */ /* 0x000fe40004800000 */
[----:B------:R-:W-:-:S02]  /*153d0*/  ISETP.GE.AND P6, PT, R10, R118, PT ;  /* 0x000000760a00720c */ /* 0x000fc40003fc6270 */
[----:B------:R-:W-:Y:S02]  /*153e0*/  FSEL R146, R142, -INF , !P2 ;  /* 0xff8000008e927808 */ /* 0x000fe40005000000 */
[C---:B------:R-:W-:Y:S02]  /*153f0*/  ISETP.GE.AND P0, PT, R4.reuse, R118, PT ;  /* 0x000000760400720c */ /* 0x040fe40003f06270 */
[-C--:B------:R-:W-:Y:S02]  /*15400*/  ISETP.GE.AND P1, PT, R4, R119.reuse, PT ;  /* 0x000000770400720c */ /* 0x080fe40003f26270 */
[----:B------:R-:W-:Y:S02]  /*15410*/  ISETP.GE.AND P2, PT, R10, R119, PT ;  /* 0x000000770a00720c */ /* 0x000fe40003f46270 */
[C---:B------:R-:W-:Y:S02]  /*15420*/  LOP3.LUT R6, R46.reuse, 0x70, R3, 0xfe, !PT ;  /* 0x000000702e067812 */ /* 0x040fe400078efe03 */
[----:B------:R-:W-:-:S02]  /*15430*/  LOP3.LUT R4, R46, R3, RZ, 0xfc, !PT ;  /* 0x000000032e047212 */ /* 0x000fc400078efcff */
[----:B------:R-:W-:Y:S02]  /*15440*/  LOP3.LUT R3, R46, 0x78, R3, 0xfe, !PT ;  /* 0x000000782e037812 */ /* 0x000fe400078efe03 */
[----:B------:R-:W-:Y:S02]  /*15450*/  FSEL R147, R132, -INF , !P6 ;  /* 0xff80000084937808 */ /* 0x000fe40007000000 */
[----:B------:R-:W-:Y:S02]  /*15460*/  ISETP.GE.AND P6, PT, R6, R118, PT ;  /* 0x000000760600720c */ /* 0x000fe40003fc6270 */
[----:B------:R-:W-:Y:S02]  /*15470*/  FSEL R142, R134, -INF , !P2 ;  /* 0xff800000868e7808 */ /* 0x000fe40005000000 */
[----:B------:R-:W-:Y:S02]  /*15480*/  FSEL R145, R128, -INF , !P0 ;  /* 0xff80000080917808 */ /* 0x000fe40004000000 */
[----:B------:R-:W-:-:S02]  /*15490*/  ISETP.GE.AND P2, PT, R6, R119, PT ;  /* 0x000000770600720c */ /* 0x000fc40003f46270 */
[C---:B------:R-:W-:Y:S02]  /*154a0*/  ISETP.GE.AND P0, PT, R3.reuse, R118, PT ;  /* 0x000000760300720c */ /* 0x040fe40003f06270 */
[----:B------:R-:W-:Y:S02]  /*154b0*/  IADD3 R8, R4, 0x1, RZ ;  /* 0x0000000104087810 */ /* 0x000fe40007ffe0ff */
[----:B------:R-:W-:Y:S02]  /*154c0*/  FSEL R140, R130, -INF , !P1 ;  /* 0xff800000828c7808 */ /* 0x000fe40004800000 */
[----:B------:R-:W-:Y:S02]  /*154d0*/  IADD3 R6, R4, 0x9, RZ ;  /* 0x0000000904067810 */ /* 0x000fe40007ffe0ff */
[----:B------:R-:W-:Y:S02]  /*154e0*/  ISETP.GE.AND P1, PT, R3, R119, PT ;  /* 0x000000770300720c */ /* 0x000fe40003f26270 */
[----:B------:R-:W-:-:S02]  /*154f0*/  FSEL R3, R124, -INF , !P6 ;  /* 0xff8000007c037808 */ /* 0x000fc40007000000 */
[-C--:B------:R-:W-:Y:S02]  /*15500*/  ISETP.GE.AND P6, PT, R8, R118.reuse, PT ;  /* 0x000000760800720c */ /* 0x080fe40003fc6270 */
[----:B------:R-:W-:Y:S02]  /*15510*/  FSEL R126, R126, -INF , !P2 ;  /* 0xff8000007e7e7808 */ /* 0x000fe40005000000 */
[----:B------:R-:W-:Y:S02]  /*15520*/  FSEL R120, R120, -INF , !P0 ;  /* 0xff80000078787808 */ /* 0x000fe40004000000 */
[----:B------:R-:W-:Y:S02]  /*15530*/  ISETP.GE.AND P2, PT, R8, R119, PT ;  /* 0x000000770800720c */ /* 0x000fe40003f46270 */
[----:B------:R-:W-:Y:S02]  /*15540*/  ISETP.GE.AND P0, PT, R6, R118, PT ;  /* 0x000000760600720c */ /* 0x000fe40003f06270 */
[----:B------:R-:W-:-:S02]  /*15550*/  IADD3 R8, R4, 0x11, RZ ;  /* 0x0000001104087810 */ /* 0x000fc40007ffe0ff */
[----:B------:R-:W-:Y:S02]  /*15560*/  FSEL R41, R41, -INF , !P6 ;  /* 0xff80000029297808 */ /* 0x000fe40007000000 */
[----:B------:R-:W-:Y:S02]  /*15570*/  ISETP.GE.AND P6, PT, R6, R119, PT ;  /* 0x000000770600720c */ /* 0x000fe40003fc6270 */
[----:B------:R-:W-:Y:S02]  /*15580*/  FSEL R43, R43, -INF , !P2 ;  /* 0xff8000002b2b7808 */ /* 0x000fe40005000000 */
[----:B------:R-:W-:Y:S02]  /*15590*/  FSEL R37, R37, -INF , !P0 ;  /* 0xff80000025257808 */ /* 0x000fe40004000000 */
[----:B------:R-:W-:Y:S02]  /*155a0*/  IADD3 R6, R4, 0x19, RZ ;  /* 0x0000001904067810 */ /* 0x000fe40007ffe0ff */
[----:B------:R-:W-:-:S02]  /*155b0*/  ISETP.GE.AND P2, PT, R8, R118, PT ;  /* 0x000000760800720c */ /* 0x000fc40003f46270 */
[----:B------:R-:W-:Y:S02]  /*155c0*/  ISETP.GE.AND P0, PT, R8, R119, PT ;  /* 0x000000770800720c */ /* 0x000fe40003f06270 */
[----:B------:R-:W-:Y:S02]  /*155d0*/  IADD3 R8, R4, 0x21, RZ ;  /* 0x0000002104087810 */ /* 0x000fe40007ffe0ff */
[----:B------:R-:W-:Y:S02]  /*155e0*/  FSEL R39, R39, -INF , !P6 ;  /* 0xff80000027277808 */ /* 0x000fe40007000000 */
[----:B------:R-:W-:Y:S02]  /*155f0*/  ISETP.GE.AND P6, PT, R6, R118, PT ;  /* 0x000000760600720c */ /* 0x000fe40003fc6270 */
[----:B------:R-:W-:Y:S02]  /*15600*/  FSEL R51, R33, -INF , !P2 ;  /* 0xff80000021337808 */ /* 0x000fe40005000000 */
[----:B------:R-:W-:-:S02]  /*15610*/  FSEL R35, R35, -INF , !P0 ;  /* 0xff80000023237808 */ /* 0x000fc40004000000 */
[-C--:B------:R-:W-:Y:S02]  /*15620*/  ISETP.GE.AND P2, PT, R6, R119.reuse, PT ;  /* 0x000000770600720c */ /* 0x080fe40003f46270 */
[----:B------:R-:W-:Y:S02]  /*15630*/  ISETP.GE.AND P0, PT, R8, R118, PT ;  /* 0x000000760800720c */ /* 0x000fe40003f06270 */
[----:B------:R-:W-:Y:S02]  /*15640*/  IADD3 R6, R4, 0x29, RZ ;  /* 0x0000002904067810 */ /* 0x000fe40007ffe0ff */
[----:B------:R-:W-:Y:S02]  /*15650*/  FSEL R49, R29, -INF , !P6 ;  /* 0xff8000001d317808 */ /* 0x000fe40007000000 */
[----:B------:R-:W-:Y:S02]  /*15660*/  ISETP.GE.AND P6, PT, R8, R119, PT ;  /* 0x000000770800720c */ /* 0x000fe40003fc6270 */
[----:B------:R-:W-:-:S02]  /*15670*/  FSEL R56, R31, -INF , !P2 ;  /* 0xff8000001f387808 */ /* 0x000fc40005000000 */
[----:B------:R-:W-:Y:S02]  /*15680*/  FSEL R183, R25, -INF , !P0 ;  /* 0xff80000019b77808 */ /* 0x000fe40004000000 */
[----:B------:R-:W-:Y:S02]  /*15690*/  IADD3 R8, R4, 0x31, RZ ;  /* 0x0000003104087810 */ /* 0x000fe40007ffe0ff */
[C---:B------:R-:W-:Y:S02]  /*156a0*/  ISETP.GE.AND P2, PT, R6.reuse, R118, PT ;  /* 0x000000760600720c */ /* 0x040fe40003f46270 */
[----:B------:R-:W-:Y:S02]  /*156b0*/  ISETP.GE.AND P0, PT, R6, R119, PT ;  /* 0x000000770600720c */ /* 0x000fe40003f06270 */
[----:B------:R-:W-:Y:S02]  /*156c0*/  IADD3 R6, R4, 0x39, RZ ;  /* 0x0000003904067810 */ /* 0x000fe40007ffe0ff */
[----:B------:R-:W-:-:S02]  /*156d0*/  FSEL R180, R27, -INF , !P6 ;  /* 0xff8000001bb47808 */ /* 0x000fc40007000000 */
[CC--:B------:R-:W-:Y:S02]  /*156e0*/  ISETP.GE.AND P6, PT, R8.reuse, R118.reuse, PT ;  /* 0x000000760800720c */ /* 0x0c0fe40003fc6270 */
        /* <DEDUP_REMOVED lines=36> */
[-C--:B------:R-:W-:Y:S02]  /*15930*/  ISETP.GE.AND P6, PT, R6, R119.reuse, PT ;  /* 0x000000770600720c */ /* 0x080fe40003fc6270 */
[----:B------:R-:W-:Y:S02]  /*15940*/  FSEL R144, R135, -INF , !P2 ;  /* 0xff80000087907808 */ /* 0x000fe40005000000 */
[----:B------:R-:W-:Y:S02]  /*15950*/  FSEL R141, R129, -INF , !P0 ;  /* 0xff800000818d7808 */ /* 0x000fe40004000000 */
[C---:B------:R-:W-:Y:S02]  /*15960*/  ISETP.GE.AND P2, PT, R5.reuse, R118, PT ;  /* 0x000000760500720c */ /* 0x040fe40003f46270 */
[----:B------:R-:W-:-:S02]  /*15970*/  ISETP.GE.AND P0, PT, R5, R119, PT ;  /* 0x000000770500720c */ /* 0x000fc40003f06270 */
[C---:B------:R-:W-:Y:S02]  /*15980*/  IADD3 R5, R4.reuse, 0x79, RZ ;  /* 0x0000007904057810 */ /* 0x040fe40007ffe0ff */
[----:B------:R-:W-:Y:S02]  /*15990*/  FSEL R138, R131, -INF , !P6 ;  /* 0xff800000838a7808 */ /* 0x000fe40007000000 */
[-C--:B------:R-:W-:Y:S02]  /*159a0*/  ISETP.GE.AND P6, PT, R4, R118.reuse, PT ;  /* 0x000000760400720c */ /* 0x080fe40003fc6270 */
[----:B------:R-:W-:Y:S02]  /*159b0*/  FSEL R125, R125, -INF , !P2 ;  /* 0xff8000007d7d7808 */ /* 0x000fe40005000000 */
[----:B------:R-:W-:Y:S02]  /*159c0*/  ISETP.GE.AND P2, PT, R5, R118, PT ;  /* 0x000000760500720c */ /* 0x000fe40003f46270 */
[----:B------:R-:W-:-:S02]  /*159d0*/  FSEL R118, R127, -INF , !P0 ;  /* 0xff8000007f767808 */ /* 0x000fc40004000000 */
[-C--:B------:R-:W-:Y:S02]  /*159e0*/  ISETP.GE.AND P0, PT, R5, R119.reuse, PT ;  /* 0x000000770500720c */ /* 0x080fe40003f06270 */
[----:B------:R-:W-:Y:S02]  /*159f0*/  FSEL R5, R40, -INF , !P6 ;  /* 0xff80000028057808 */ /* 0x000fe40007000000 */
[----:B------:R-:W-:Y:S02]  /*15a00*/  ISETP.GT.AND P6, PT, R205, R194, PT ;  /* 0x000000c2cd00720c */ /* 0x000fe40003fc4270 */
[----:B------:R-:W-:Y:S02]  /*15a10*/  FSEL R122, R122, -INF , !P1 ;  /* 0xff8000007a7a7808 */ /* 0x000fe40004800000 */
[----:B------:R-:W-:Y:S02]  /*15a20*/  ISETP.GE.AND P1, PT, R4, R119, PT ;  /* 0x000000770400720c */ /* 0x000fe40003f26270 */
[----:B------:R-:W-:-:S02]  /*15a30*/  FSEL R119, R121, -INF , !P2 ;  /* 0xff80000079777808 */ /* 0x000fc40005000000 */
[----:B------:R-:W-:Y:S02]  /*15a40*/  FSEL R7, R42, -INF , !P1 ;  /* 0xff8000002a077808 */ /* 0x000fe40004800000 */
[----:B------:R-:W-:-:S03]  /*15a50*/  FSEL R123, R123, -INF , !P0 ;  /* 0xff8000007b7b7808 */ /* 0x000fc60004000000 */
        /* <DEDUP_REMOVED lines=28> */
[----:B------:R-:W-:-:S04]  /*15c20*/  @!P2 IADD3 R11, R11, 0x1, RZ ;  /* 0x000000010b0ba810 */ /* 0x000fc80007ffe0ff */
[-C--:B------:R-:W-:Y:S02]  /*15c30*/  ISETP.GE.U32.AND P1, PT, R9, R8.reuse, PT ;  /* 0x000000080900720c */ /* 0x080fe40003f26070 */
[-C--:B------:R-:W-:Y:S02]  /*15c40*/  @!P0 IADD3 R17, R17, -R8.reuse, RZ ;  /* 0x8000000811118210 */ /* 0x080fe40007ffe0ff */
[----:B------:R-:W-:Y:S02]  /*15c50*/  @!P0 IADD3 R15, R15, 0x1, RZ ;  /* 0x000000010f0f8810 */ /* 0x000fe40007ffe0ff */
[----:B------:R-:W-:Y:S02]  /*15c60*/  ISETP.GE.U32.AND P2, PT, R17, R8, PT ;  /* 0x000000081100720c */ /* 0x000fe40003f46070 */
[----:B------:R-:W-:Y:S01]  /*15c70*/  ISETP.GE.AND P0, PT, R10, RZ, PT ;  /* 0x000000ff0a00720c */ /* 0x000fe20003f06270 */
[----:B------:R-:W2:Y:S04]  /*15c80*/  LD.E.64 R16, [R116.64+0x20] ;  /* 0x0000200474107980 */ /* 0x000ea8000c101b00 */
[----:B------:R-:W-:-:S02]  /*15c90*/  @P1 IADD3 R11, R11, 0x1, RZ ;  /* 0x000000010b0b1810 */ /* 0x000fc40007ffe0ff */
[----:B------:R-:W-:-:S04]  /*15ca0*/  ISETP.GE.AND P1, PT, R46, RZ, PT ;  /* 0x000000ff2e00720c */ /* 0x000fc80003f26270 */
[----:B------:R-:W-:Y:S02]  /*15cb0*/  @P2 IADD3 R15, R15, 0x1, RZ ;  /* 0x000000010f0f2810 */ /* 0x000fe40007ffe0ff */
[----:B------:R-:W-:-:S03]  /*15cc0*/  ISETP.NE.AND P2, PT, R13, RZ, PT ;  /* 0x000000ff0d00720c */ /* 0x000fc60003f45270 */
[----:B------:R-:W-:-:S04]  /*15cd0*/  @!P0 IMAD.MOV R15, RZ, RZ, -R15 ;  /* 0x000000ffff0f8224 */ /* 0x000fc800078e0a0f */
[----:B------:R-:W-:-:S05]  /*15ce0*/  @!P1 IMAD.MOV R11, RZ, RZ, -R11 ;  /* 0x000000ffff0b9224 */ /* 0x000fca00078e0a0b */
        /* <DEDUP_REMOVED lines=22> */
.L_x_1547:
[----:B------:R-:W2:Y:S02]  /*15e50*/  LD.E R13, [R116.64+0x38] ;  /* 0x00003804740d7980 */ /* 0x000ea4000c101900 */
[----:B--2---:R-:W-:-:S04]  /*15e60*/  LEA R13, -R13, RZ, 0x7 ;  /* 0x000000ff0d0d7211 */ /* 0x004fc800078e39ff */
[----:B------:R-:W-:Y:S02]  /*15e70*/  SHF.R.S32.HI R8, RZ, 0x1f, R13 ;  /* 0x0000001fff087819 */ /* 0x000fe4000001140d */
.L_x_1548:
[----:B------:R-:W-:Y:S05]  /*15e80*/  BSYNC B0 ;  /* 0x0000000000007941 */ /* 0x000fea0003800000 */
.L_x_1546:
[----:B------:R-:W-:Y:S02]  /*15e90*/  LOP3.LUT R4, R206, 0x1, RZ, 0xc0, !PT ;  /* 0x00000001ce047812 */ /* 0x000fe400078ec0ff */
[C---:B------:R-:W-:Y:S02]  /*15ea0*/  @P5 IADD3 R11, P0, R13.reuse, R192, RZ ;  /* 0x000000c00d0b5210 */ /* 0x040fe40007f1e0ff */
[CC--:B------:R-:W-:Y:S02]  /*15eb0*/  LEA R20, P1, R13.reuse, R196.reuse, 0x1 ;  /* 0x000000c40d147211 */ /* 0x0c0fe400078208ff */
[----:B------:R-:W-:Y:S01]  /*15ec0*/  ISETP.NE.U32.AND P2, PT, R4, 0x1, PT ;  /* 0x000000010400780c */ /* 0x000fe20003f45070 */
[----:B------:R-:W-:Y:S01]  /*15ed0*/  @P5 IMAD.X R4, R8, 0x1, R193, P0 ;  /* 0x0000000108045824 */ /* 0x000fe200000e06c1 */
[----:B------:R-:W-:Y:S02]  /*15ee0*/  LEA.HI.X R21, R13, R195, R8, 0x1, P1 ;  /* 0x000000c30d157211 */ /* 0x000fe400008f0c08 */
[----:B------:R-:W-:-:S02]  /*15ef0*/  @P5 LEA R16, P1, R11, R196, 0x1 ;  /* 0x000000c40b105211 */ /* 0x000fc400078208ff */
[----:B------:R-:W-:Y:S02]  /*15f00*/  @P4 IADD3 R9, P0, R13, R192, RZ ;  /* 0x000000c00d094210 */ /* 0x000fe40007f1e0ff */
[----:B------:R-:W-:-:S03]  /*15f10*/  @P5 LEA.HI.X R17, R11, R195, R4, 0x1, P1 ;  /* 0x000000c30b115211 */ /* 0x000fc600008f0c04 */
[----:B------:R-:W-:Y:S01]  /*15f20*/  @P4 IMAD.X R4, R8, 0x1, R193, P0 ;  /* 0x0000000108044824 */ /* 0x000fe200000e06c1 */
[----:B------:R-:W-:Y:S01]  /*15f30*/  IADD3 R11, P1, P0, R192, R192, R13 ;  /* 0x000000c0c00b7210 */ /* 0x000fe2000783e00d */
[----:B------:R-:W-:Y:S01]  /*15f40*/  @!PT LDS RZ, [RZ] ;  /* 0x00000000fffff984 */ /* 0x000fe20000000800 */
[----:B------:R-:W-:Y:S01]  /*15f50*/  @!PT LDS RZ, [RZ] ;  /* 0x00000000fffff984 */ /* 0x000fe20000000800 */
[----:B------:R-:W-:Y:S01]  /*15f60*/  @!PT LDS RZ, [RZ] ;  /* 0x00000000fffff984 */ /* 0x000fe20000000800 */
[----:B------:R1:W-:Y:S03]  /*15f70*/  @!P2 LDGSTS.E.BYPASS.LTC128B.128 [R204+0x3000], [R20.64] ;  /* 0x0300000014ccafae */ /* 0x0003e6000b901d44 */
[----:B------:R-:W-:Y:S01]  /*15f80*/  IADD3.X R6, R193, R193, R8, P1, P0 ;  /* 0x000000c1c1067210 */ /* 0x000fe20000fe0408 */
[----:B------:R1:W-:Y:S01]  /*15f90*/  @P2 STS [R204+0x3000], RZ ;  /* 0x003000ffcc002388 */ /* 0x0003e20000000800 */
[-C--:B------:R-:W-:Y:S02]  /*15fa0*/  @P4 LEA R14, P1, R9, R196.reuse, 0x1 ;  /* 0x000000c4090e4211 */ /* 0x080fe400078208ff */
[-C--:B------:R-:W-:Y:S01]  /*15fb0*/  @!P2 LEA R18, P0, R11, R196.reuse, 0x1 ;  /* 0x000000c40b12a211 */ /* 0x080fe200078008ff */
[----:B------:R1:W-:Y:S01]  /*15fc0*/  @P2 STS [R204+0x3004], RZ ;  /* 0x003004ffcc002388 */ /* 0x0003e20000000800 */
[-C--:B------:R-:W-:Y:S01]  /*15fd0*/  @P4 LEA.HI.X R15, R9, R195.reuse, R4, 0x1, P1 ;  /* 0x000000c3090f4211 */ /* 0x080fe200008f0c04 */
[----:B------:R-:W-:Y:S01]  /*15fe0*/  @P5 IMAD.MOV.U32 R9, RZ, RZ, R21 ;  /* 0x000000ffff095224 */ /* 0x000fe200078e0015 */
[C---:B------:R-:W-:Y:S01]  /*15ff0*/  @P5 LEA R22, P1, R11.reuse, R196, 0x1 ;  /* 0x000000c40b165211 */ /* 0x040fe200078208ff */
[----:B------:R1:W-:Y:S01]  /*16000*/  @P2 STS.64 [R204+0x3008], RZ ;  /* 0x003008ffcc002388 */ /* 0x0003e20000000a00 */
[----:B------:R-:W-:-:S02]  /*16010*/  @!P2 LEA.HI.X R19, R11, R195, R6, 0x1, P0 ;  /* 0x000000c30b13a211 */ /* 0x000fc400000f0c06 */
[CCC-:B------:R-:W-:Y:S02]  /*16020*/  @P5 LEA.HI.X R23, R11.reuse, R195.reuse, R6.reuse, 0x1, P1 ;  /* 0x000000c30b175211 */ /* 0x1c0fe400008f0c06 */
[C---:B------:R-:W-:Y:S02]  /*16030*/  @P4 LEA R10, P0, R11.reuse, R196, 0x1 ;  /* 0x000000c40b0a4211 */ /* 0x040fe400078008ff */
[CC--:B------:R-:W-:Y:S02]  /*16040*/  IADD3 R4, P1, R11.reuse, R192.reuse, RZ ;  /* 0x000000c00b047210 */ /* 0x0c0fe40007f3e0ff */
[----:B------:R-:W-:Y:S02]  /*16050*/  @P4 LEA.HI.X R11, R11, R195, R6, 0x1, P0 ;  /* 0x000000c30b0b4211 */ /* 0x000fe400000f0c06 */
[----:B------:R-:W-:Y:S01]  /*16060*/  @!P2 IADD3 R13, P0, R13, R192, RZ ;  /* 0x000000c00d0da210 */ /* 0x000fe20007f1e0ff */
[----:B------:R-:W-:Y:S01]  /*16070*/  IMAD.X R6, R6, 0x1, R193, P1 ;  /* 0x0000000106067824 */ /* 0x000fe200008e06c1 */
[----:B------:R-:W-:-:S03]  /*16080*/  @P5 LEA R26, P1, R4, R196, 0x1 ;  /* 0x000000c4041a5211 */ /* 0x000fc600078208ff */
[----:B------:R-:W-:Y:S01]  /*16090*/  @!P2 IMAD.X R8, R8, 0x1, R193, P0 ;  /* 0x000000010808a824 */ /* 0x000fe200000e06c1 */
[CC--:B------:R-:W-:Y:S02]  /*160a0*/  @P5 LEA.HI.X R27, R4.reuse, R195.reuse, R6, 0x1, P1 ;  /* 0x000000c3041b5211 */ /* 0x0c0fe400008f0c06 */
[CC--:B------:R-:W-:Y:S02]  /*160b0*/  @!P2 LEA R12, P1, R13.reuse, R196.reuse, 0x1 ;  /* 0x000000c40d0ca211 */ /* 0x0c0fe400078208ff */
[CC--:B------:R-:W-:Y:S02]  /*160c0*/  @!P2 LEA R28, P0, R4.reuse, R196.reuse, 0x1 ;  /* 0x000000c4041ca211 */ /* 0x0c0fe400078008ff */
[-C--:B------:R-:W-:Y:S01]  /*160d0*/  @!P2 LEA.HI.X R13, R13, R195.reuse, R8, 0x1, P1 ;  /* 0x000000c30d0da211 */ /* 0x080fe200008f0c08 */
[----:B------:R-:W-:Y:S01]  /*160e0*/  @P5 IMAD.MOV.U32 R8, RZ, RZ, R20 ;  /* 0x000000ffff085224 */ /* 0x000fe200078e0014 */
[CC--:B------:R-:W-:Y:S02]  /*160f0*/  @!P2 LEA.HI.X R29, R4.reuse, R195.reuse, R6, 0x1, P0 ;  /* 0x000000c3041da211 */ /* 0x0c0fe400000f0c06 */
[C---:B------:R-:W-:Y:S01]  /*16100*/  @P4 LEA R24, P0, R4.reuse, R196, 0x1 ;  /* 0x000000c404184211 */ /* 0x040fe200078008ff */
[----:B------:R-:W-:Y:S01]  /*16110*/  IMAD.MOV.U32 R196, RZ, RZ, R20 ;  /* 0x000000ffffc47224 */ /* 0x000fe200078e0014 */
[----:B------:R-:W-:Y:S01]  /*16120*/  @!PT LDS RZ, [RZ] ;  /* 0x00000000fffff984 */ /* 0x000fe20000000800 */
[----:B------:R-:W-:Y:S01]  /*16130*/  @!PT LDS RZ, [RZ] ;  /* 0x00000000fffff984 */ /* 0x000fe20000000800 */
[----:B------:R-:W-:Y:S01]  /*16140*/  @!PT LDS RZ, [RZ] ;  /* 0x00000000fffff984 */ /* 0x000fe20000000800 */
[----:B------:R2:W-:Y:S02]  /*16150*/  @P5 LDGSTS.E.BYPASS.LTC128B.128 [R204+0x5000], [R8.64+0x40] ;  /* 0x0500004008cc5fae */ /* 0x0005e4000b901d44 */
[----:B------:R-:W-:Y:S01]  /*16160*/  @P4 LEA.HI.X R25, R4, R195, R6, 0x1, P0 ;  /* 0x000000c304194211 */ /* 0x000fe200000f0c06 */
[----:B------:R-:W-:Y:S01]  /*16170*/  IMAD.MOV.U32 R195, RZ, RZ, R21 ;  /* 0x000000ffffc37224 */ /* 0x000fe200078e0015 */
        /* <DEDUP_REMOVED lines=54> */
.L_x_1545:
[----:B------:R-:W-:Y:S05]  /*164e0*/  BSYNC B1 ;  /* 0x0000000000017941 */ /* 0x000fea0003800000 */
.L_x_1544:
        /* <DEDUP_REMOVED lines=96> */
[-C--:B------:R-:W-:Y:S01]  /*16af0*/  FFMA.FTZ R137, R37, R136.reuse, -R134 ;  /* 0x0000008825897223 */ /* 0x080fe20000010886 */
[----:B------:R-:W-:Y:S01]  /*16b00*/  LDSM.16.MT88.4 R44, [R186+0xd000] ;  /* 0x00d00000ba2c783b */ /* 0x000fe20000004200 */
[C---:B------:R-:W-:Y:S02]  /*16b10*/  FMUL.FTZ R0, R136.reuse, R5 ;  /* 0x0000000588007220 */ /* 0x040fe40000410000 */
[----:B------:R-:W-:Y:S01]  /*16b20*/  FMUL.FTZ R139, R136, R7 ;  /* 0x00000007888b7220 */ /* 0x000fe20000410000 */
[----:B------:R-:W-:Y:S01]  /*16b30*/  MUFU.EX2 R124, R124 ;  /* 0x0000007c007c7308 */ /* 0x000fe20000000800 */
[----:B------:R-:W2:Y:S01]  /*16b40*/  LDSM.16.MT88.4 R36, [R184+0xb000] ;  /* 0x00b00000b824783b */ /* 0x000ea20000004200 */
[----:B------:R-:W-:-:S02]  /*16b50*/  FFMA.FTZ R2, R34, R136, -R129 ;  /* 0x0000008822027223 */ /* 0x000fc40000010881 */
[-CC-:B------:R-:W-:Y:S02]  /*16b60*/  FFMA.FTZ R160, R165, R136.reuse, -R134.reuse ;  /* 0x00000088a5a07223 */ /* 0x180fe40000010886 */
[--C-:B------:R-:W-:Y:S02]  /*16b70*/  FFMA.FTZ R161, R164, R136, -R129.reuse ;  /* 0x00000088a4a17223 */ /* 0x100fe40000010881 */
[----:B------:R-:W3:Y:S01]  /*16b80*/  MUFU.EX2 R121, R121 ;  /* 0x0000007900797308 */ /* 0x000ee20000000800 */
[----:B-1----:R-:W-:Y:S01]  /*16b90*/  F2FP.BF16.PACK_AB R5, R127, R128 ;  /* 0x000000807f05723e */ /* 0x002fe200000010ff */
[-CC-:B------:R-:W-:Y:S02]  /*16ba0*/  FFMA.FTZ R159, R159, R136.reuse, -R134.reuse ;  /* 0x000000889f9f7223 */ /* 0x180fe40000010886 */
[-C--:B------:R-:W-:Y:S02]  /*16bb0*/  FFMA.FTZ R165, R162, R136.reuse, -R129 ;  /* 0x00000088a2a57223 */ /* 0x080fe40000010881 */
[----:B------:R-:W-:-:S02]  /*16bc0*/  FFMA.FTZ R162, R155, R136, -R134 ;  /* 0x000000889ba27223 */ /* 0x000fc40000010886 */
[----:B------:R-:W-:Y:S01]  /*16bd0*/  MUFU.EX2 R132, R132 ;  /* 0x0000008400847308 */ /* 0x000fe20000000800 */
[-CC-:B------:R-:W-:Y:S02]  /*16be0*/  FFMA.FTZ R146, R146, R136.reuse, -R129.reuse ;  /* 0x0000008892927223 */ /* 0x180fe40000010881 */
[-CC-:B------:R-:W-:Y:S02]  /*16bf0*/  FFMA.FTZ R152, R152, R136.reuse, -R129.reuse ;  /* 0x0000008898987223 */ /* 0x180fe40000010881 */
[-CC-:B------:R-:W-:Y:S02]  /*16c00*/  FFMA.FTZ R153, R153, R136.reuse, -R134.reuse ;  /* 0x0000008899997223 */ /* 0x180fe40000010886 */
[----:B------:R-:W-:Y:S01]  /*16c10*/  FFMA.FTZ R151, R151, R136, -R134 ;  /* 0x0000008897977223 */ /* 0x000fe20000010886 */
        /* <DEDUP_REMOVED lines=9> */
[--C-:B------:R-:W-:Y:S01]  /*16cb0*/  FFMA.FTZ R141, R138, R136, -R129.reuse ;  /* 0x000000888a8d7223 */ /* 0x100fe20000010881 */
[----:B------:R-:W3:Y:S01]  /*16cc0*/  MUFU.EX2 R137, R137 ;  /* 0x0000008900897308 */ /* 0x000ee20000000800 */
[----:B-1----:R-:W-:Y:S01]  /*16cd0*/  F2FP.BF16.PACK_AB R4, R131, R132 ;  /* 0x000000848304723e */ /* 0x002fe200000010ff */
[----:B------:R-:W-:-:S02]  /*16ce0*/  FFMA.FTZ R126, R126, R136, -R129 ;  /* 0x000000887e7e7223 */ /* 0x000fc40000010881 */
[----:B------:R-:W-:-:S04]  /*16cf0*/  FFMA.FTZ R3, R3, R136, -R134 ;  /* 0x0000008803037223 */ /* 0x000fc80000010886 */
        /* <DEDUP_REMOVED lines=12> */
[-C--:B------:R-:W-:Y:S02]  /*16dc0*/  FMUL.FTZ R81, R81, R139.reuse ;  /* 0x0000008b51517220 */ /* 0x080fe40000410000 */
[-CC-:B------:R-:W-:Y:S01]  /*16dd0*/  FFMA.FTZ R78, R65, R136.reuse, -R134.reuse ;  /* 0x00000088414e7223 */ /* 0x180fe20000010886 */
[C---:B------:R-:W-:Y:S01]  /*16de0*/  HMMA.16816.F32.BF16 R24, R4.reuse, R28, R24 ;  /* 0x0000001c0418723c */ /* 0x040fe20000041818 */
[----:B------:R-:W-:Y:S01]  /*16df0*/  FFMA.FTZ R79, R49, R136, -R134 ;  /* 0x00000088314f7223 */ /* 0x000fe20000010886 */
[----:B------:R-:W1:Y:S01]  /*16e00*/  LDSM.16.MT88.4 R64, [R186+0x9400] ;  /* 0x00940000ba40783b */ /* 0x000e620000004200 */
        /* <DEDUP_REMOVED lines=8> */
[----:B------:R-:W-:Y:S02]  /*16e90*/  FMUL.FTZ R19, R71, R0 ;  /* 0x0000000047137220 */ /* 0x000fe40000410000 */
[-C--:B------:R-:W-:Y:S01]  /*16ea0*/  FFMA.FTZ R81, R51, R136.reuse, -R134 ;  /* 0x0000008833517223 */ /* 0x080fe20000010886 */
[----:B------:R-:W-:Y:S01]  /*16eb0*/  HMMA.16816.F32.BF16 R8, R4, R12, R8 ;  /* 0x0000000c0408723c */ /* 0x000fe20000041808 */
[----:B------:R-:W3:Y:S01]  /*16ec0*/  LDSM.16.MT88.4 R48, [R184+0x9400] ;  /* 0x00940000b830783b */ /* 0x000ee20000004200 */
[----:B------:R-:W-:Y:S02]  /*16ed0*/  FFMA.FTZ R83, R56, R136, -R129 ;  /* 0x0000008838537223 */ /* 0x000fe40000010881 */
[-C--:B------:R-:W-:Y:S01]  /*16ee0*/  FMUL.FTZ R16, R68, R139.reuse ;  /* 0x0000008b44107220 */ /* 0x080fe20000410000 */
[----:B------:R-:W4:Y:S01]  /*16ef0*/  LDSM.16.MT88.4 R56, [R186+0xb400] ;  /* 0x00b40000ba38783b */ /* 0x000f220000004200 */
[----:B------:R-:W-:Y:S01]  /*16f00*/  FMUL.FTZ R17, R69, R139 ;  /* 0x0000008b45117220 */ /* 0x000fe20000410000 */
[----:B------:R-:W5:Y:S01]  /*16f10*/  MUFU.EX2 R81, R81 ;  /* 0x0000005100517308 */ /* 0x000f620000000800 */
[-C--:B------:R-:W-:Y:S01]  /*16f20*/  FMUL.FTZ R110, R110, R0.reuse ;  /* 0x000000006e6e7220 */ /* 0x080fe20000410000 */
[----:B------:R-:W1:Y:S01]  /*16f30*/  LDSM.16.MT88.4 R68, [R186+0xd400] ;  /* 0x00d40000ba44783b */ /* 0x000e620000004200 */
[----:B------:R-:W-:-:S02]  /*16f40*/  FMUL.FTZ R111, R111, R0 ;  /* 0x000000006f6f7220 */ /* 0x000fc40000410000 */
[-C--:B------:R-:W-:Y:S01]  /*16f50*/  FMUL.FTZ R108, R108, R139.reuse ;  /* 0x0000008b6c6c7220 */ /* 0x080fe20000410000 */
[C---:B------:R-:W-:Y:S01]  /*16f60*/  HMMA.16816.F32.BF16 R16, R4.reuse, R20, R16 ;  /* 0x000000140410723c */ /* 0x040fe20000041810 */
[-C--:B------:R-:W-:Y:S01]  /*16f70*/  FMUL.FTZ R109, R109, R139.reuse ;  /* 0x0000008b6d6d7220 */ /* 0x080fe20000410000 */
[----:B------:R-:W-:Y:S01]  /*16f80*/  MUFU.EX2 R79, R79 ;  /* 0x0000004f004f7308 */ /* 0x000fe20000000800 */
[-C--:B------:R-:W-:Y:S02]  /*16f90*/  FMUL.FTZ R74, R74, R0.reuse ;  /* 0x000000004a4a7220 */ /* 0x080fe40000410000 */
[----:B------:R-:W-:Y:S02]  /*16fa0*/  FMUL.FTZ R75, R75, R0 ;  /* 0x000000004b4b7220 */ /* 0x000fe40000410000 */
[-C--:B------:R-:W-:Y:S01]  /*16fb0*/  FMUL.FTZ R72, R72, R139.reuse ;  /* 0x0000008b48487220 */ /* 0x080fe20000410000 */
[----:B------:R-:W-:Y:S01]  /*16fc0*/  HMMA.16816.F32.BF16 R12, R4, R14, R108 ;  /* 0x0000000e040c723c */ /* 0x000fe2000004186c */
[----:B------:R-:W-:Y:S01]  /*16fd0*/  FMUL.FTZ R73, R73, R139 ;  /* 0x0000008b49497220 */ /* 0x000fe20000410000 */
[----:B------:R-:W-:Y:S01]  /*16fe0*/  MUFU.EX2 R83, R83 ;  /* 0x0000005300537308 */ /* 0x000fe20000000800 */
[-CC-:B------:R-:W-:Y:S01]  /*16ff0*/  FFMA.FTZ R77, R35, R136.reuse, -R129.reuse ;  /* 0x00000088234d7223 */ /* 0x180fe20000010881 */
[----:B------:R-:W-:Y:S01]  /*17000*/  LDSM.16.MT88.4 R108, [R186+0xac00] ;  /* 0x00ac0000ba6c783b */ /* 0x000fe20000004200 */
[----:B------:R-:W-:-:S02]  /*17010*/  FFMA.FTZ R76, R52, R136, -R129 ;  /* 0x00000088344c7223 */ /* 0x000fc40000010881 */
[----:B------:R-:W-:Y:S01]  /*17020*/  FFMA.FTZ R80, R53, R136, -R134 ;  /* 0x0000008835507223 */ /* 0x000fe20000010886 */
[----:B------:R-:W-:Y:S01]  /*17030*/  HMMA.16816.F32.BF16 R20, R4, R22, R72 ;  /* 0x000000160414723c */ /* 0x000fe20000041848 */
[-C--:B------:R-:W-:Y:S01]  /*17040*/  FMUL.FTZ R34, R86, R0.reuse ;  /* 0x0000000056227220 */ /* 0x080fe20000410000 */
[----:B------:R-:W1:Y:S01]  /*17050*/  MUFU.EX2 R77, R77 ;  /* 0x0000004d004d7308 */ /* 0x000e620000000800 */
[-C--:B------:R-:W-:Y:S01]  /*17060*/  FMUL.FTZ R35, R87, R0.reuse ;  /* 0x0000000057237220 */ /* 0x080fe20000410000 */
[----:B------:R-:W-:Y:S01]  /*17070*/  LDSM.16.MT88.4 R72, [R184+0x9800] ;  /* 0x00980000b848783b */ /* 0x000fe20000004200 */
[-C--:B------:R-:W-:Y:S02]  /*17080*/  FMUL.FTZ R32, R84, R139.reuse ;  /* 0x0000008b54207220 */ /* 0x080fe40000410000 */
[----:B------:R-:W-:Y:S02]  /*17090*/  FMUL.FTZ R33, R85, R139 ;  /* 0x0000008b55217220 */ /* 0x000fe40000410000 */
[-C--:B------:R-:W-:Y:S01]  /*170a0*/  FMUL.FTZ R42, R90, R0.reuse ;  /* 0x000000005a2a7220 */ /* 0x080fe20000410000 */
[----:B------:R-:W-:Y:S01]  /*170b0*/  MUFU.EX2 R76, R76 ;  /* 0x0000004c004c7308 */ /* 0x000fe20000000800 */
[----:B------:R-:W-:-:S02]  /*170c0*/  FMUL.FTZ R43, R91, R0 ;  /* 0x000000005b2b7220 */ /* 0x000fc40000410000 */
[-C--:B------:R-:W-:Y:S01]  /*170d0*/  FMUL.FTZ R40, R88, R139.reuse ;  /* 0x0000008b58287220 */ /* 0x080fe20000410000 */
[C---:B--2---:R-:W-:Y:S01]  /*170e0*/  HMMA.16816.F32.BF16 R32, R4.reuse, R36, R32 ;  /* 0x000000240420723c */ /* 0x044fe20000041820 */
[-C--:B------:R-:W-:Y:S02]  /*170f0*/  FMUL.FTZ R41, R89, R139.reuse ;  /* 0x0000008b59297220 */ /* 0x080fe40000410000 */
[-C--:B------:R-:W-:Y:S01]  /*17100*/  FMUL.FTZ R106, R106, R0.reuse ;  /* 0x000000006a6a7220 */ /* 0x080fe20000410000 */
[----:B------:R-:W2:Y:S01]  /*17110*/  MUFU.EX2 R80, R80 ;  /* 0x0000005000507308 */ /* 0x000ea20000000800 */
        /* <DEDUP_REMOVED lines=12> */
[----:B------:R-:W-:Y:S01]  /*171e0*/  MUFU.EX2 R165, R165 ;  /* 0x000000a500a57308 */ /* 0x000fe20000000800 */
        /* <DEDUP_REMOVED lines=10> */
[-CC-:B------:R-:W-:Y:S01]  /*17290*/  FFMA.FTZ R82, R174, R136.reuse, -R129.reuse ;  /* 0x00000088ae527223 */ /* 0x180fe20000010881 */
[----:B------:R-:W-:Y:S01]  /*172a0*/  MUFU.EX2 R152, R152 ;  /* 0x0000009800987308 */ /* 0x000fe20000000800 */
[--C-:B------:R-:W-:Y:S02]  /*172b0*/  FFMA.FTZ R85, R180, R136, -R129.reuse ;  /* 0x00000088b4557223 */ /* 0x100fe40000010881 */
[----:B-----5:R-:W-:Y:S01]  /*172c0*/  F2FP.BF16.PACK_AB R60, R81, R78 ;  /* 0x0000004e513c723e */ /* 0x020fe200000010ff */
[----:B------:R-:W-:Y:S01]  /*172d0*/  HMMA.16816.F32.BF16 R4, R4, R62, R96 ;  /* 0x0000003e0404723c */ /* 0x000fe20000041860 */
[----:B-1----:R-:W-:Y:S01]  /*172e0*/  F2FP.BF16.PACK_AB R61, R77, R2 ;  /* 0x000000024d3d723e */ /* 0x002fe200000010ff */
[-C--:B------:R-:W-:Y:S02]  /*172f0*/  FFMA.FTZ R84, R176, R136.reuse, -R129 ;  /* 0x00000088b0547223 */ /* 0x080fe40000010881 */
[-CC-:B------:R-:W-:Y:S01]  /*17300*/  FFMA.FTZ R86, R179, R136.reuse, -R134.reuse ;  /* 0x00000088b3567223 */ /* 0x180fe20000010886 */
[----:B------:R-:W-:Y:S01]  /*17310*/  MUFU.EX2 R82, R82 ;  /* 0x0000005200527308 */ /* 0x000fe20000000800 */
[--C-:B------:R-:W-:Y:S01]  /*17320*/  FFMA.FTZ R87, R183, R136, -R134.reuse ;  /* 0x00000088b7577223 */ /* 0x100fe20000010886 */
[----:B--2---:R-:W-:Y:S01]  /*17330*/  F2FP.BF16.PACK_AB R62, R79, R80 ;  /* 0x000000504f3e723e */ /* 0x004fe200000010ff */
[--C-:B------:R-:W-:Y:S01]  /*17340*/  FFMA.FTZ R88, R177, R136, -R134.reuse ;  /* 0x00000088b1587223 */ /* 0x100fe20000010886 */
[----:B------:R-:W-:Y:S01]  /*17350*/  F2FP.BF16.PACK_AB R63, R83, R76 ;  /* 0x0000004c533f723e */ /* 0x000fe200000010ff */
[----:B------:R-:W-:-:S02]  /*17360*/  FFMA.FTZ R89, R181, R136, -R134 ;  /* 0x00000088b5597223 */ /* 0x000fc40000010886 */
[-CC-:B------:R-:W-:Y:S01]  /*17370*/  FFMA.FTZ R91, R178, R136.reuse, -R129.reuse ;  /* 0x00000088b25b7223 */ /* 0x180fe20000010881 */
[----:B------:R-:W-:Y:S01]  /*17380*/  MUFU.EX2 R85, R85 ;  /* 0x0000005500557308 */ /* 0x000fe20000000800 */
[-CC-:B------:R-:W-:Y:S02]  /*17390*/  FFMA.FTZ R90, R166, R136.reuse, -R129.reuse ;  /* 0x00000088a65a7223 */ /* 0x180fe40000010881 */
[----:B------:R-:W-:Y:S01]  /*173a0*/  HMMA.16816.F32.BF16 R8, R60, R64, R8 ;  /* 0x000000403c08723c */ /* 0x000fe20000041808 */
[-CC-:B------:R-:W-:Y:S02]  /*173b0*/  FFMA.FTZ R93, R172, R136.reuse, -R129.reuse ;  /* 0x00000088ac5d7223 */ /* 0x180fe40000010881 */
[-C--:B------:R-:W-:Y:S02]  /*173c0*/  FFMA.FTZ R92, R168, R136.reuse, -R129 ;  /* 0x00000088a85c7223 */ /* 0x080fe40000010881 */
[----:B------:R-:W-:Y:S01]  /*173d0*/  MUFU.EX2 R84, R84 ;  /* 0x0000005400547308 */ /* 0x000fe20000000800 */
[----:B------:R-:W-:-:S02]  /*173e0*/  FFMA.FTZ R94, R171, R136, -R134 ;  /* 0x00000088ab5e7223 */ /* 0x000fc40000010886 */
[C---:B------:R-:W-:Y:S01]  /*173f0*/  HMMA.16816.F32.BF16 R12, R60.reuse, R66, R12 ;  /* 0x000000423c0c723c */ /* 0x040fe2000004180c */
[----:B------:R-:W1:Y:S01]  /*17400*/  LDSM.16.MT88.4 R64, [R184+0xb400] ;  /* 0x00b40000b840783b */ /* 0x000e620000004200 */
[-CC-:B------:R-:W-:Y:S02]  /*17410*/  FFMA.FTZ R95, R175, R136.reuse, -R134.reuse ;  /* 0x00000088af5f7223 */ /* 0x180fe40000010886 */
[-CC-:B------:R-:W-:Y:S01]  /*17420*/  FFMA.FTZ R100, R169, R136.reuse, -R134.reuse ;  /* 0x00000088a9647223 */ /* 0x180fe20000010886 */
[----:B------:R-:W-:Y:S01]  /*17430*/  MUFU.EX2 R86, R86 ;  /* 0x0000005600567308 */ /* 0x000fe20000000800 */
[-C--:B------:R-:W-:Y:S02]  /*17440*/  FFMA.FTZ R101, R173, R136.reuse, -R134 ;  /* 0x00000088ad657223 */ /* 0x080fe40000010886 */
[----:B---3--:R-:W-:Y:S01]  /*17450*/  HMMA.16816.F32.BF16 R16, R60, R48, R16 ;  /* 0x000000303c10723c */ /* 0x008fe20000041810 */
[-CC-:B------:R-:W-:Y:S02]  /*17460*/  FFMA.FTZ R103, R170, R136.reuse, -R129.reuse ;  /* 0x00000088aa677223 */ /* 0x180fe40000010881 */
[----:B------:R-:W-:-:S02]  /*17470*/  FFMA.FTZ R102, R156, R136, -R129 ;  /* 0x000000889c667223 */ /* 0x000fc40000010881 */
[----:B------:R-:W2:Y:S01]  /*17480*/  MUFU.EX2 R87, R87 ;  /* 0x0000005700577308 */ /* 0x000ea20000000800 */
[-CC-:B------:R-:W-:Y:S02]  /*17490*/  FFMA.FTZ R156, R158, R136.reuse, -R129.reuse ;  /* 0x000000889e9c7223 */ /* 0x180fe40000010881 */
[C---:B------:R-:W-:Y:S01]  /*174a0*/  HMMA.16816.F32.BF16 R20, R60.reuse, R50, R20 ;  /* 0x000000323c14723c */ /* 0x040fe20000041814 */
[----:B------:R-:W3:Y:S01]  /*174b0*/  LDSM.16.MT88.4 R48, [R184+0xd400] ;  /* 0x00d40000b830783b */ /* 0x000ee20000004200 */
[-CC-:B------:R-:W-:Y:S02]  /*174c0*/  FFMA.FTZ R158, R163, R136.reuse, -R134.reuse ;  /* 0x00000088a39e7223 */ /* 0x180fe40000010886 */
[-CC-:B------:R-:W-:Y:S01]  /*174d0*/  FFMA.FTZ R163, R167, R136.reuse, -R134.reuse ;  /* 0x00000088a7a37223 */ /* 0x180fe20000010886 */
[----:B------:R-:W-:Y:S01]  /*174e0*/  MUFU.EX2 R88, R88 ;  /* 0x0000005800587308 */ /* 0x000fe20000000800 */
[-C--:B------:R-:W-:Y:S02]  /*174f0*/  FFMA.FTZ R167, R154, R136.reuse, -R129 ;  /* 0x000000889aa77223 */ /* 0x080fe40000010881 */
[----:B----4-:R-:W-:Y:S01]  /*17500*/  HMMA.16816.F32.BF16 R24, R60, R56, R24 ;  /* 0x000000383c18723c */ /* 0x010fe20000041818 */
[----:B------:R-:W-:-:S02]  /*17510*/  FFMA.FTZ R154, R157, R136, -R134 ;  /* 0x000000889d9a7223 */ /* 0x000fc40000010886 */
[-C--:B------:R-:W-:Y:S02]  /*17520*/  FFMA.FTZ R157, R144, R136.reuse, -R129 ;  /* 0x00000088909d7223 */ /* 0x080fe40000010881 */
[----:B------:R-:W4:Y:S01]  /*17530*/  MUFU.EX2 R89, R89 ;  /* 0x0000005900597308 */ /* 0x000f220000000800 */
[----:B------:R-:W-:Y:S02]  /*17540*/  FFMA.FTZ R144, R147, R136, -R134 ;  /* 0x0000008893907223 */ /* 0x000fe40000010886 */
[----:B------:R-:W-:Y:S01]  /*17550*/  HMMA.16816.F32.BF16 R28, R60, R58, R28 ;  /* 0x0000003a3c1c723c */ /* 0x000fe2000004181c */
[----:B------:R-:W5:Y:S01]  /*17560*/  LDSM.16.MT88.4 R56, [R186+0x9800] ;  /* 0x00980000ba38783b */ /* 0x000f620000004200 */
[----:B------:R-:W-:Y:S02]  /*17570*/  FFMA.FTZ R0, R209, R0, R128 ;  /* 0x00000000d1007223 */ /* 0x000fe40000010080 */
[----:B------:R-:W-:Y:S01]  /*17580*/  FFMA.FTZ R132, R210, R139, R132 ;  /* 0x0000008bd2847223 */ /* 0x000fe20000010084 */
[----:B------:R-:W2:Y:S01]  /*17590*/  MUFU.EX2 R91, R91 ;  /* 0x0000005b005b7308 */ /* 0x000ea20000000800 */
[----:B------:R-:W-:-:S02]  /*175a0*/  FADD.FTZ R127, R127, R0 ;  /* 0x000000007f7f7221 */ /* 0x000fc40000010000 */
[C---:B------:R-:W-:Y:S01]  /*175b0*/  HMMA.16816.F32.BF16 R40, R60.reuse, R68, R40 ;  /* 0x000000443c28723c */ /* 0x040fe20000041828 */
[----:B------:R-:W-:Y:S02]  /*175c0*/  FADD.FTZ R131, R131, R132 ;  /* 0x0000008483837221 */ /* 0x000fe40000010000 */
[----:B------:R-:W-:Y:S02]  /*175d0*/  FADD.FTZ R124, R124, R127 ;  /* 0x0000007f7c7c7221 */ /* 0x000fe40000010000 */
[----:B------:R-:W-:Y:S01]  /*175e0*/  MUFU.EX2 R90, R90 ;  /* 0x0000005a005a7308 */ /* 0x000fe20000000800 */
[----:B------:R-:W-:Y:S02]  /*175f0*/  FADD.FTZ R130, R130, R131 ;  /* 0x0000008382827221 */ /* 0x000fe40000010000 */
[----:B-1----:R-:W-:Y:S01]  /*17600*/  HMMA.16816.F32.BF16 R32, R60, R64, R32 ;  /* 0x000000403c20723c */ /* 0x002fe20000041820 */
[----:B------:R-:W-:Y:S02]  /*17610*/  FADD.FTZ R121, R121, R124 ;  /* 0x0000007c79797221 */ /* 0x000fe40000010000 */
[----:B------:R-:W-:-:S02]  /*17620*/  FADD.FTZ R137, R137, R130 ;  /* 0x0000008289897221 */ /* 0x000fc40000010000 */
[----:B------:R-:W-:Y:S01]  /*17630*/  MUFU.EX2 R93, R93 ;  /* 0x0000005d005d7308 */ /* 0x000fe20000000800 */
[-C--:B------:R-:W-:Y:S02]  /*17640*/  FFMA.FTZ R147, R118, R136.reuse, -R129 ;  /* 0x0000008876937223 */ /* 0x080fe40000010881 */
[C---:B------:R-:W-:Y:S01]  /*17650*/  HMMA.16816.F32.BF16 R36, R60.reuse, R66, R36 ;  /* 0x000000423c24723c */ /* 0x040fe20000041824 */
[----:B------:R-:W1:Y:S01]  /*17660*/  LDSM.16.MT88.4 R64, [R186+0xb800] ;  /* 0x00b80000ba40783b */ /* 0x000e620000004200 */
[----:B------:R-:W-:Y:S02]  /*17670*/  FADD.FTZ R2, R2, R121 ;  /* 0x0000007902027221 */ /* 0x000fe40000010000 */
[----:B------:R-:W-:Y:S01]  /*17680*/  FADD.FTZ R78, R78, R137 ;  /* 0x000000894e4e7221 */ /* 0x000fe20000010000 */
[----:B------:R-:W-:Y:S01]  /*17690*/  MUFU.EX2 R92, R92 ;  /* 0x0000005c005c7308 */ /* 0x000fe20000000800 */
[-C--:B------:R-:W-:Y:S02]  /*176a0*/  FFMA.FTZ R118, R119, R136.reuse, -R134 ;  /* 0x0000008877767223 */ /* 0x080fe40000010886 */
[----:B---3--:R-:W-:Y:S01]  /*176b0*/  HMMA.16816.F32.BF16 R52, R60, R48, R52 ;  /* 0x000000303c34723c */ /* 0x008fe20000041834 */
[----:B------:R-:W-:-:S02]  /*176c0*/  FFMA.FTZ R209, R123, R136, -R129 ;  /* 0x000000887bd17223 */ /* 0x000fc40000010881 */
[----:B------:R-:W-:Y:S01]  /*176d0*/  FADD.FTZ R77, R77, R2 ;  /* 0x000000024d4d7221 */ /* 0x000fe20000010000 */
[----:B------:R-:W-:Y:S01]  /*176e0*/  MOV R2, R135 ;  /* 0x0000008700027202 */ /* 0x000fe20000000f00 */
[----:B------:R-:W-:Y:S01]  /*176f0*/  MUFU.EX2 R94, R94 ;  /* 0x0000005e005e7308 */ /* 0x000fe20000000800 */
[----:B------:R-:W-:Y:S01]  /*17700*/  FADD.FTZ R81, R81, R78 ;  /* 0x0000004e51517221 */ /* 0x000fe20000010000 */
[----:B--2---:R-:W-:Y:S01]  /*17710*/  F2FP.BF16.PACK_AB R48, R87, R86 ;  /* 0x000000565730723e */ /* 0x004fe200000010ff */
[C---:B------:R-:W-:Y:S01]  /*17720*/  HMMA.16816.F32.BF16 R4, R60.reuse, R50, R4 ;  /* 0x000000323c04723c */ /* 0x040fe20000041804 */
[----:B------:R-:W-:Y:S01]  /*17730*/  F2FP.BF16.PACK_AB R49, R85, R82 ;  /* 0x000000525531723e */ /* 0x000fe200000010ff */
[----:B------:R-:W-:Y:S02]  /*17740*/  FADD.FTZ R76, R76, R77 ;  /* 0x0000004d4c4c7221 */ /* 0x000fe40000010000 */
[----:B------:R-:W-:Y:S01]  /*17750*/  FADD.FTZ R80, R80, R81 ;  /* 0x0000005150507221 */ /* 0x000fe20000010000 */
[----:B------:R-:W2:Y:S01]  /*17760*/  MUFU.EX2 R95, R95 ;  /* 0x0000005f005f7308 */ /* 0x000ea20000000800 */
[----:B------:R-:W-:Y:S01]  /*17770*/  FADD.FTZ R83, R83, R76 ;  /* 0x0000004c53537221 */ /* 0x000fe20000010000 */
[----:B----4-:R-:W-:Y:S01]  /*17780*/  F2FP.BF16.PACK_AB R50, R89, R88 ;  /* 0x000000585932723e */ /* 0x010fe200000010ff */
[----:B------:R-:W-:Y:S01]  /*17790*/  HMMA.16816.F32.BF16 R44, R60, R70, R44 ;  /* 0x000000463c2c723c */ /* 0x000fe2000004182c */
[----:B------:R-:W-:Y:S01]  /*177a0*/  F2FP.BF16.PACK_AB R51, R91, R84 ;  /* 0x000000545b33723e */ /* 0x000fe200000010ff */
[----:B------:R-:W3:Y:S01]  /*177b0*/  LDSM.16.MT88.4 R60, [R184+0xd800] ;  /* 0x00d80000b83c783b */ /* 0x000ee20000004200 */
[----:B------:R-:W-:-:S02]  /*177c0*/  FADD.FTZ R79, R79, R80 ;  /* 0x000000504f4f7221 */ /* 0x000fc40000010000 */
[----:B------:R-:W-:Y:S01]  /*177d0*/  MUFU.EX2 R100, R100 ;  /* 0x0000006400647308 */ /* 0x000fe20000000800 */
[----:B------:R-:W-:Y:S01]  /*177e0*/  LDSM.16.MT88.4 R68, [R186+0xd800] ;  /* 0x00d80000ba44783b */ /* 0x000fe20000004200 */
[----:B------:R-:W-:Y:S01]  /*177f0*/  FADD.FTZ R82, R82, R83 ;  /* 0x0000005352527221 */ /* 0x000fe20000010000 */
[C---:B-----5:R-:W-:Y:S01]  /*17800*/  HMMA.16816.F32.BF16 R8, R48.reuse, R56, R8 ;  /* 0x000000383008723c */ /* 0x060fe20000041808 */
[----:B------:R-:W-:Y:S02]  /*17810*/  FADD.FTZ R86, R86, R79 ;  /* 0x0000004f56567221 */ /* 0x000fe40000010000 */
[----:B------:R-:W-:Y:S02]  /*17820*/  FADD.FTZ R85, R85, R82 ;  /* 0x0000005255557221 */ /* 0x000fe40000010000 */
[----:B------:R-:W4:Y:S01]  /*17830*/  MUFU.EX2 R101, R101 ;  /* 0x0000006500657308 */ /* 0x000f220000000800 */
[----:B------:R-:W-:Y:S02]  /*17840*/  FADD.FTZ R87, R87, R86 ;  /* 0x0000005657577221 */ /* 0x000fe40000010000 */
[----:B------:R-:W-:Y:S01]  /*17850*/  HMMA.16816.F32.BF16 R12, R48, R58, R12 ;  /* 0x0000003a300c723c */ /* 0x000fe2000004180c */
[----:B------:R-:W5:Y:S01]  /*17860*/  LDSM.16.MT88.4 R56, [R184+0xb800] ;  /* 0x00b80000b838783b */ /* 0x000f620000004200 */
[----:B------:R-:W-:-:S02]  /*17870*/  FADD.FTZ R84, R84, R85 ;  /* 0x0000005554547221 */ /* 0x000fc40000010000 */
[----:B------:R-:W-:Y:S01]  /*17880*/  FADD.FTZ R88, R88, R87 ;  /* 0x0000005758587221 */ /* 0x000fe20000010000 */
[----:B------:R-:W2:Y:S01]  /*17890*/  MUFU.EX2 R103, R103 ;  /* 0x0000006700677308 */ /* 0x000ea20000000800 */
[----:B------:R-:W-:Y:S02]  /*178a0*/  FADD.FTZ R91, R91, R84 ;  /* 0x000000545b5b7221 */ /* 0x000fe40000010000 */
[----:B-1----:R-:W-:Y:S01]  /*178b0*/  HMMA.16816.F32.BF16 R24, R48, R64, R24 ;  /* 0x000000403018723c */ /* 0x002fe20000041818 */
[----:B------:R-:W-:-:S04]  /*178c0*/  FADD.FTZ R89, R89, R88 ;  /* 0x0000005859597221 */ /* 0x000fc80000010000 */
[----:B------:R-:W-:Y:S03]  /*178d0*/  MUFU.EX2 R102, R102 ;  /* 0x0000006600667308 */ /* 0x000fe60000000800 */
[C---:B------:R-:W-:Y:S01]  /*178e0*/  HMMA.16816.F32.BF16 R28, R48.reuse, R66, R28 ;  /* 0x00000042301c723c */ /* 0x040fe2000004181c */
[----:B------:R-:W1:Y:S04]  /*178f0*/  LDSM.16.MT88.4 R64, [R186+0x9c00] ;  /* 0x009c0000ba40783b */ /* 0x000e680000004200 */
[----:B------:R-:W-:Y:S03]  /*17900*/  MUFU.EX2 R156, R156 ;  /* 0x0000009c009c7308 */ /* 0x000fe60000000800 */
[C---:B------:R-:W-:Y:S05]  /*17910*/  HMMA.16816.F32.BF16 R16, R48.reuse, R72, R16 ;  /* 0x000000483010723c */ /* 0x040fea0000041810 */
[----:B------:R-:W1:Y:S03]  /*17920*/  MUFU.EX2 R158, R158 ;  /* 0x0000009e009e7308 */ /* 0x000e660000000800 */
[C---:B---3--:R-:W-:Y:S05]  /*17930*/  HMMA.16816.F32.BF16 R52, R48.reuse, R60, R52 ;  /* 0x0000003c3034723c */ /* 0x048fea0000041834 */
[----:B------:R-:W3:Y:S03]  /*17940*/  MUFU.EX2 R163, R163 ;  /* 0x000000a300a37308 */ /* 0x000ee60000000800 */
[C---:B------:R-:W-:Y:S01]  /*17950*/  HMMA.16816.F32.BF16 R4, R48.reuse, R62, R4 ;  /* 0x0000003e3004723c */ /* 0x040fe20000041804 */
[----:B------:R-:W-:Y:S04]  /*17960*/  LDSM.16.MT88.4 R60, [R184+0xbc00] ;  /* 0x00bc0000b83c783b */ /* 0x000fe80000004200 */
[----:B------:R-:W-:Y:S03]  /*17970*/  MUFU.EX2 R167, R167 ;  /* 0x000000a700a77308 */ /* 0x000fe60000000800 */
[C---:B-----5:R-:W-:Y:S05]  /*17980*/  HMMA.16816.F32.BF16 R32, R48.reuse, R56, R32 ;  /* 0x000000383020723c */ /* 0x060fea0000041820 */
[----:B------:R-:W-:Y:S03]  /*17990*/  MUFU.EX2 R153, R153 ;  /* 0x0000009900997308 */ /* 0x000fe60000000800 */
[C---:B------:R-:W-:Y:S01]  /*179a0*/  HMMA.16816.F32.BF16 R36, R48.reuse, R58, R36 ;  /* 0x0000003a3024723c */ /* 0x040fe20000041824 */
[----:B------:R-:W5:Y:S04]  /*179b0*/  LDSM.16.MT88.4 R56, [R186+0xbc00] ;  /* 0x00bc0000ba38783b */ /* 0x000f680000004200 */
[----:B------:R-:W-:Y:S03]  /*179c0*/  MUFU.EX2 R154, R154 ;  /* 0x0000009a009a7308 */ /* 0x000fe60000000800 */
[C---:B------:R-:W-:Y:S01]  /*179d0*/  HMMA.16816.F32.BF16 R20, R48.reuse, R74, R20 ;  /* 0x0000004a3014723c */ /* 0x040fe20000041814 */
[----:B------:R-:W3:Y:S04]  /*179e0*/  LDSM.16.MT88.4 R72, [R184+0x9c00] ;  /* 0x009c0000b848783b */ /* 0x000ee80000004200 */
[----:B------:R-:W-:Y:S03]  /*179f0*/  MUFU.EX2 R151, R151 ;  /* 0x0000009700977308 */ /* 0x000fe60000000800 */
[C---:B------:R-:W-:Y:S05]  /*17a00*/  HMMA.16816.F32.BF16 R40, R48.reuse, R68, R40 ;  /* 0x000000443028723c */ /* 0x040fea0000041828 */
[----:B------:R-:W-:Y:S03]  /*17a10*/  MUFU.EX2 R162, R162 ;  /* 0x000000a200a27308 */ /* 0x000fe60000000800 */
[----:B------:R-:W-:Y:S01]  /*17a20*/  HMMA.16816.F32.BF16 R44, R48, R70, R44 ;  /* 0x00000046302c723c */ /* 0x000fe2000004182c */
[----:B------:R-:W5:Y:S04]  /*17a30*/  LDSM.16.MT88.4 R68, [R186+0xdc00] ;  /* 0x00dc0000ba44783b */ /* 0x000f680000004200 */
[----:B------:R-:W-:Y:S02]  /*17a40*/  MUFU.EX2 R155, R155 ;  /* 0x0000009b009b7308 */ /* 0x000fe40000000800 */
[----:B--2---:R-:W-:Y:S01]  /*17a50*/  F2FP.BF16.PACK_AB R48, R95, R94 ;  /* 0x0000005e5f30723e */ /* 0x004fe200000010ff */
[----:B------:R-:W-:Y:S01]  /*17a60*/  FADD.FTZ R94, R94, R89 ;  /* 0x000000595e5e7221 */ /* 0x000fe20000010000 */
[----:B------:R-:W-:Y:S01]  /*17a70*/  F2FP.BF16.PACK_AB R49, R93, R90 ;  /* 0x0000005a5d31723e */ /* 0x000fe200000010ff */
[----:B------:R-:W-:Y:S01]  /*17a80*/  FADD.FTZ R90, R90, R91 ;  /* 0x0000005b5a5a7221 */ /* 0x000fe20000010000 */
[----:B----4-:R-:W-:Y:S01]  /*17a90*/  F2FP.BF16.PACK_AB R50, R101, R100 ;  /* 0x000000646532723e */ /* 0x010fe200000010ff */
[----:B------:R-:W-:Y:S01]  /*17aa0*/  FADD.FTZ R95, R95, R94 ;  /* 0x0000005e5f5f7221 */ /* 0x000fe20000010000 */
[----:B------:R-:W-:Y:S01]  /*17ab0*/  F2FP.BF16.PACK_AB R51, R103, R92 ;  /* 0x0000005c6733723e */ /* 0x000fe200000010ff */
[----:B------:R-:W-:Y:S01]  /*17ac0*/  MUFU.EX2 R142, R142 ;  /* 0x0000008e008e7308 */ /* 0x000fe20000000800 */
[----:B------:R-:W-:-:S02]  /*17ad0*/  FADD.FTZ R93, R93, R90 ;  /* 0x0000005a5d5d7221 */ /* 0x000fc40000010000 */
[----:B------:R-:W-:Y:S02]  /*17ae0*/  FADD.FTZ R100, R100, R95 ;  /* 0x0000005f64647221 */ /* 0x000fe40000010000 */
[----:B------:R-:W-:Y:S01]  /*17af0*/  FADD.FTZ R92, R92, R93 ;  /* 0x0000005d5c5c7221 */ /* 0x000fe20000010000 */
[----:B-1----:R-:W-:Y:S01]  /*17b00*/  HMMA.16816.F32.BF16 R8, R48, R64, R8 ;  /* 0x000000403008723c */ /* 0x002fe20000041808 */
[----:B------:R-:W-:Y:S01]  /*17b10*/  FADD.FTZ R101, R101, R100 ;  /* 0x0000006465657221 */ /* 0x000fe20000010000 */
[----:B------:R-:W-:Y:S01]  /*17b20*/  MUFU.EX2 R157, R157 ;  /* 0x0000009d009d7308 */ /* 0x000fe20000000800 */
[----:B------:R-:W-:Y:S02]  /*17b30*/  FADD.FTZ R103, R103, R92 ;  /* 0x0000005c67677221 */ /* 0x000fe40000010000 */
[----:B------:R-:W-:-:S03]  /*17b40*/  FADD.FTZ R0, R158, R101 ;  /* 0x000000659e007221 */ /* 0x000fc60000010000 */
[----:B------:R-:W-:Y:S01]  /*17b50*/  HMMA.16816.F32.BF16 R12, R48, R66, R12 ;  /* 0x00000042300c723c */ /* 0x000fe2000004180c */
[----:B------:R-:W1:Y:S01]  /*17b60*/  LDSM.16.MT88.4 R64, [R184+0xdc00] ;  /* 0x00dc0000b840783b */ /* 0x000e620000004200 */
[----:B------:R-:W-:Y:S01]  /*17b70*/  MUFU.EX2 R140, R140 ;  /* 0x0000008c008c7308 */ /* 0x000fe20000000800 */
[----:B---3--:R-:W-:-:S05]  /*17b80*/  FADD.FTZ R0, R163, R0 ;  /* 0x00000000a3007221 */ /* 0x008fca0000010000 */
[C---:B-----5:R-:W-:Y:S02]  /*17b90*/  HMMA.16816.F32.BF16 R24, R48.reuse, R56, R24 ;  /* 0x000000383018723c */ /* 0x060fe40000041818 */
[----:B------:R-:W-:Y:S06]  /*17ba0*/  MUFU.EX2 R144, R144 ;  /* 0x0000009000907308 */ /* 0x000fec0000000800 */
[C---:B------:R-:W-:Y:S01]  /*17bb0*/  HMMA.16816.F32.BF16 R28, R48.reuse, R58, R28 ;  /* 0x0000003a301c723c */ /* 0x040fe2000004181c */
[----:B------:R-:W2:Y:S01]  /*17bc0*/  LDSM.16.MT88.4 R56, [R186+0xa000] ;  /* 0x00a00000ba38783b */ /* 0x000ea20000004200 */
[----:B------:R-:W-:Y:S06]  /*17bd0*/  MUFU.EX2 R143, R143 ;  /* 0x0000008f008f7308 */ /* 0x000fec0000000800 */
[C---:B------:R-:W-:Y:S02]  /*17be0*/  HMMA.16816.F32.BF16 R32, R48.reuse, R60, R32 ;  /* 0x0000003c3020723c */ /* 0x040fe40000041820 */
[----:B------:R-:W-:Y:S06]  /*17bf0*/  MUFU.EX2 R145, R145 ;  /* 0x0000009100917308 */ /* 0x000fec0000000800 */
[C---:B------:R-:W-:Y:S01]  /*17c00*/  HMMA.16816.F32.BF16 R36, R48.reuse, R62, R36 ;  /* 0x0000003e3024723c */ /* 0x040fe20000041824 */
[----:B------:R-:W3:Y:S01]  /*17c10*/  LDSM.16.MT88.4 R60, [R186+0xc000] ;  /* 0x00c00000ba3c783b */ /* 0x000ee20000004200 */
[----:B------:R-:W-:Y:S06]  /*17c20*/  MUFU.EX2 R150, R150 ;  /* 0x0000009600967308 */ /* 0x000fec0000000800 */
[C---:B------:R-:W-:Y:S02]  /*17c30*/  HMMA.16816.F32.BF16 R16, R48.reuse, R72, R16 ;  /* 0x000000483010723c */ /* 0x040fe40000041810 */
[----:B------:R-:W-:Y:S06]  /*17c40*/  MUFU.EX2 R141, R141 ;  /* 0x0000008d008d7308 */ /* 0x000fec0000000800 */
[C---:B------:R-:W-:Y:S01]  /*17c50*/  HMMA.16816.F32.BF16 R20, R48.reuse, R74, R20 ;  /* 0x0000004a3014723c */ /* 0x040fe20000041814 */
[----:B------:R-:W4:Y:S01]  /*17c60*/  LDSM.16.MT88.4 R72, [R184+0xa000] ;  /* 0x00a00000b848783b */ /* 0x000f220000004200 */
[----:B------:R-:W-:Y:S06]  /*17c70*/  MUFU.EX2 R126, R126 ;  /* 0x0000007e007e7308 */ /* 0x000fec0000000800 */
[C---:B------:R-:W-:Y:S02]  /*17c80*/  HMMA.16816.F32.BF16 R40, R48.reuse, R68, R40 ;  /* 0x000000443028723c */ /* 0x040fe40000041828 */
[----:B------:R-:W5:Y:S06]  /*17c90*/  MUFU.EX2 R147, R147 ;  /* 0x0000009300937308 */ /* 0x000f6c0000000800 */
[C---:B------:R-:W-:Y:S01]  /*17ca0*/  HMMA.16816.F32.BF16 R44, R48.reuse, R70, R44 ;  /* 0x00000046302c723c */ /* 0x040fe2000004182c */
[----:B------:R-:W3:Y:S01]  /*17cb0*/  LDSM.16.MT88.4 R68, [R186+0xe000] ;  /* 0x00e00000ba44783b */ /* 0x000ee20000004200 */
[----:B------:R-:W-:Y:S06]  /*17cc0*/  MUFU.EX2 R3, R3 ;  /* 0x0000000300037308 */ /* 0x000fec0000000800 */
[----:B-1----:R-:W-:Y:S02]  /*17cd0*/  HMMA.16816.F32.BF16 R52, R48, R64, R52 ;  /* 0x000000403034723c */ /* 0x002fe40000041834 */
[----:B------:R-:W-:Y:S01]  /*17ce0*/  MUFU.EX2 R118, R118 ;  /* 0x0000007600767308 */ /* 0x000fe20000000800 */
[----:B-----5:R-:W-:-:S05]  /*17cf0*/  F2FP.BF16.PACK_AB R97, R147, R126 ;  /* 0x0000007e9361723e */ /* 0x020fca00000010ff */
[----:B------:R-:W-:Y:S01]  /*17d00*/  HMMA.16816.F32.BF16 R4, R48, R66, R4 ;  /* 0x000000423004723c */ /* 0x000fe20000041804 */
[----:B------:R-:W-:Y:S01]  /*17d10*/  LDSM.16.MT88.4 R64, [R184+0xe000] ;  /* 0x00e00000b840783b */ /* 0x000fe20000004200 */
[----:B------:R-:W-:Y:S05]  /*17d20*/  MUFU.EX2 R209, R209 ;  /* 0x000000d100d17308 */ /* 0x000fea0000000800 */
[----:B------:R-:W-:Y:S02]  /*17d30*/  F2FP.BF16.PACK_AB R48, R163, R158 ;  /* 0x0000009ea330723e */ /* 0x000fe400000010ff */
[----:B------:R-:W-:Y:S01]  /*17d40*/  F2FP.BF16.PACK_AB R49, R161, R102 ;  /* 0x00000066a131723e */ /* 0x000fe200000010ff */
[----:B------:R-:W-:Y:S01]  /*17d50*/  FADD.FTZ R102, R102, R103 ;  /* 0x0000006766667221 */ /* 0x000fe20000010000 */
[----:B------:R-:W-:Y:S01]  /*17d60*/  F2FP.BF16.PACK_AB R50, R160, R159 ;  /* 0x0000009fa032723e */ /* 0x000fe200000010ff */
[----:B------:R-:W-:Y:S01]  /*17d70*/  FADD.FTZ R159, R159, R0 ;  /* 0x000000009f9f7221 */ /* 0x000fe20000010000 */
[----:B------:R-:W-:Y:S01]  /*17d80*/  F2FP.BF16.PACK_AB R51, R165, R156 ;  /* 0x0000009ca533723e */ /* 0x000fe200000010ff */
[----:B------:R-:W-:-:S02]  /*17d90*/  FADD.FTZ R161, R161, R102 ;  /* 0x00000066a1a17221 */ /* 0x000fc40000010000 */
[----:B------:R-:W-:Y:S02]  /*17da0*/  FADD.FTZ R160, R160, R159 ;  /* 0x0000009fa0a07221 */ /* 0x000fe40000010000 */
[----:B------:R-:W-:Y:S02]  /*17db0*/  FADD.FTZ R156, R156, R161 ;  /* 0x000000a19c9c7221 */ /* 0x000fe40000010000 */
[----:B--2---:R-:W-:Y:S02]  /*17dc0*/  HMMA.16816.F32.BF16 R8, R48, R56, R8 ;  /* 0x000000383008723c */ /* 0x004fe40000041808 */
[----:B------:R-:W-:-:S06]  /*17dd0*/  FADD.FTZ R165, R165, R156 ;  /* 0x0000009ca5a57221 */ /* 0x000fcc0000010000 */
[C---:B------:R-:W-:Y:S01]  /*17de0*/  HMMA.16816.F32.BF16 R12, R48.reuse, R58, R12 ;  /* 0x0000003a300c723c */ /* 0x040fe2000004180c */
[----:B------:R-:W1:Y:S07]  /*17df0*/  LDSM.16.MT88.4 R56, [R184+0xc000] ;  /* 0x00c00000b838783b */ /* 0x000e6e0000004200 */
[C---:B---3--:R-:W-:Y:S08]  /*17e00*/  HMMA.16816.F32.BF16 R24, R48.reuse, R60, R24 ;  /* 0x0000003c3018723c */ /* 0x048ff00000041818 */
[C---:B------:R-:W-:Y:S01]  /*17e10*/  HMMA.16816.F32.BF16 R28, R48.reuse, R62, R28 ;  /* 0x0000003e301c723c */ /* 0x040fe2000004181c */
[----:B------:R-:W2:Y:S07]  /*17e20*/  LDSM.16.MT88.4 R60, [R186+0xa400] ;  /* 0x00a40000ba3c783b */ /* 0x000eae0000004200 */
[C---:B----4-:R-:W-:Y:S08]  /*17e30*/  HMMA.16816.F32.BF16 R16, R48.reuse, R72, R16 ;  /* 0x000000483010723c */ /* 0x050ff00000041810 */
[C---:B------:R-:W-:Y:S01]  /*17e40*/  HMMA.16816.F32.BF16 R20, R48.reuse, R74, R20 ;  /* 0x0000004a3014723c */ /* 0x040fe20000041814 */
[----:B------:R-:W3:Y:S07]  /*17e50*/  LDSM.16.MT88.4 R72, [R184+0xa400] ;  /* 0x00a40000b848783b */ /* 0x000eee0000004200 */
        /* <DEDUP_REMOVED lines=8> */
[----:B------:R-:W4:Y:S06]  /*17ee0*/  LDSM.16.MT88.4 R64, [R184+0xe400] ;  /* 0x00e40000b840783b */ /* 0x000f2c0000004200 */
[----:B------:R-:W-:Y:S01]  /*17ef0*/  F2FP.BF16.PACK_AB R48, R154, R153 ;  /* 0x000000999a30723e */ /* 0x000fe200000010ff */
[----:B------:R-:W-:Y:S01]  /*17f00*/  FADD.FTZ R153, R153, R160 ;  /* 0x000000a099997221 */ /* 0x000fe20000010000 */
[----:B------:R-:W-:Y:S01]  /*17f10*/  F2FP.BF16.PACK_AB R49, R167, R146 ;  /* 0x00000092a731723e */ /* 0x000fe200000010ff */
[----:B------:R-:W-:Y:S01]  /*17f20*/  FADD.FTZ R146, R146, R165 ;  /* 0x000000a592927221 */ /* 0x000fe20000010000 */
[----:B------:R-:W-:Y:S01]  /*17f30*/  F2FP.BF16.PACK_AB R50, R162, R151 ;  /* 0x00000097a232723e */ /* 0x000fe200000010ff */
[----:B------:R-:W-:Y:S01]  /*17f40*/  FADD.FTZ R154, R154, R153 ;  /* 0x000000999a9a7221 */ /* 0x000fe20000010000 */
[----:B------:R-:W-:Y:S01]  /*17f50*/  F2FP.BF16.PACK_AB R51, R155, R152 ;  /* 0x000000989b33723e */ /* 0x000fe200000010ff */
[----:B------:R-:W-:-:S04]  /*17f60*/  FADD.FTZ R167, R167, R146 ;  /* 0x00000092a7a77221 */ /* 0x000fc80000010000 */
[----:B------:R-:W-:Y:S02]  /*17f70*/  FADD.FTZ R152, R152, R167 ;  /* 0x000000a798987221 */ /* 0x000fe40000010000 */
[----:B--2---:R-:W-:Y:S02]  /*17f80*/  HMMA.16816.F32.BF16 R8, R48, R60, R8 ;  /* 0x0000003c3008723c */ /* 0x004fe40000041808 */
[----:B------:R-:W-:-:S06]  /*17f90*/  FADD.FTZ R155, R155, R152 ;  /* 0x000000989b9b7221 */ /* 0x000fcc0000010000 */
        /* <DEDUP_REMOVED lines=8> */
[C---:B----4-:R-:W-:Y:S07]  /*18020*/  HMMA.16816.F32.BF16 R52, R48.reuse, R64, R52 ;  /* 0x000000403034723c */ /* 0x050fee0000041834 */
[----:B------:R-:W-:Y:S01]  /*18030*/  F2FP.BF16.PACK_AB R64, R143, R144 ;  /* 0x000000908f40723e */ /* 0x000fe200000010ff */
[----:B--2---:R-:W-:Y:S01]  /*18040*/  HMMA.16816.F32.BF16 R32, R48, R60, R32 ;  /* 0x0000003c3020723c */ /* 0x004fe20000041820 */
[----:B------:R-:W-:Y:S01]  /*18050*/  F2FP.BF16.PACK_AB R65, R157, R142 ;  /* 0x0000008e9d41723e */ /* 0x000fe200000010ff */
[----:B------:R-:W-:-:S04]  /*18060*/  FADD.FTZ R142, R142, R155 ;  /* 0x0000009b8e8e7221 */ /* 0x000fc80000010000 */
[----:B------:R-:W-:Y:S02]  /*18070*/  FADD.FTZ R157, R157, R142 ;  /* 0x0000008e9d9d7221 */ /* 0x000fe40000010000 */
[C---:B------:R-:W-:Y:S01]  /*18080*/  HMMA.16816.F32.BF16 R36, R48.reuse, R62, R36 ;  /* 0x0000003e3024723c */ /* 0x040fe20000041824 */
[----:B------:R-:W1:Y:S07]  /*18090*/  LDSM.16.MT88.4 R60, [R186+0xc800] ;  /* 0x00c80000ba3c783b */ /* 0x000e6e0000004200 */
[C---:B------:R-:W-:Y:S07]  /*180a0*/  HMMA.16816.F32.BF16 R4, R48.reuse, R66, R4 ;  /* 0x000000423004723c */ /* 0x040fee0000041804 */
[----:B------:R-:W-:Y:S01]  /*180b0*/  F2FP.BF16.PACK_AB R66, R150, R145 ;  /* 0x000000919642723e */ /* 0x000fe200000010ff */
[----:B------:R-:W-:Y:S01]  /*180c0*/  HMMA.16816.F32.BF16 R40, R48, R68, R40 ;  /* 0x000000443028723c */ /* 0x000fe20000041828 */
[----:B------:R-:W-:Y:S01]  /*180d0*/  F2FP.BF16.PACK_AB R67, R141, R140 ;  /* 0x0000008c8d43723e */ /* 0x000fe200000010ff */
[----:B------:R-:W-:-:S04]  /*180e0*/  FADD.FTZ R140, R140, R157 ;  /* 0x0000009d8c8c7221 */ /* 0x000fc80000010000 */
[----:B------:R-:W-:Y:S02]  /*180f0*/  FADD.FTZ R141, R141, R140 ;  /* 0x0000008c8d8d7221 */ /* 0x000fe40000010000 */
[----:B------:R-:W-:Y:S01]  /*18100*/  HMMA.16816.F32.BF16 R44, R48, R70, R44 ;  /* 0x00000046302c723c */ /* 0x000fe2000004182c */
[----:B------:R-:W2:Y:S01]  /*18110*/  LDSM.16.MT88.4 R68, [R186+0xe800] ;  /* 0x00e80000ba44783b */ /* 0x000ea20000004200 */
[----:B------:R-:W-:-:S03]  /*18120*/  FADD.FTZ R126, R126, R141 ;  /* 0x0000008d7e7e7221 */ /* 0x000fc60000010000 */
[----:B------:R-:W4:Y:S01]  /*18130*/  LDSM.16.MT88.4 R48, [R184+0xc800] ;  /* 0x00c80000b830783b */ /* 0x000f220000004200 */
[----:B------:R-:W-:Y:S02]  /*18140*/  FADD.FTZ R147, R147, R126 ;  /* 0x0000007e93937221 */ /* 0x000fe40000010000 */
[C---:B---3--:R-:W-:Y:S08]  /*18150*/  HMMA.16816.F32.BF16 R8, R64.reuse, R72, R8 ;  /* 0x000000484008723c */ /* 0x048ff00000041808 */
[C---:B------:R-:W-:Y:S01]  /*18160*/  HMMA.16816.F32.BF16 R12, R64.reuse, R74, R12 ;  /* 0x0000004a400c723c */ /* 0x040fe2000004180c */
[----:B------:R-:W-:Y:S07]  /*18170*/  LDSM.16.MT88.4 R72, [R184+0xac00] ;  /* 0x00ac0000b848783b */ /* 0x000fee0000004200 */
[C---:B-1----:R-:W-:Y:S07]  /*18180*/  HMMA.16816.F32.BF16 R24, R64.reuse, R60, R24 ;  /* 0x0000003c4018723c */ /* 0x042fee0000041818 */
[-C--:B------:R-:W-:Y:S01]  /*18190*/  FFMA.FTZ R60, R122, R136.reuse, -R129 ;  /* 0x000000887a3c7223 */ /* 0x080fe20000010881 */
[----:B------:R-:W-:Y:S01]  /*181a0*/  HMMA.16816.F32.BF16 R28, R64, R62, R28 ;  /* 0x0000003e401c723c */ /* 0x000fe2000004181c */
[----:B------:R-:W-:-:S04]  /*181b0*/  FFMA.FTZ R61, R120, R136, -R134 ;  /* 0x00000088783d7223 */ /* 0x000fc80000010886 */
[----:B------:R-:W1:Y:S02]  /*181c0*/  MUFU.EX2 R60, R60 ;  /* 0x0000003c003c7308 */ /* 0x000e640000000800 */
[----:B------:R-:W-:Y:S01]  /*181d0*/  FFMA.FTZ R62, R125, R136, -R134 ;  /* 0x000000887d3e7223 */ /* 0x000fe20000010886 */
[C---:B------:R-:W-:Y:S05]  /*181e0*/  HMMA.16816.F32.BF16 R16, R64.reuse, R56, R16 ;  /* 0x000000384010723c */ /* 0x040fea0000041810 */
[----:B------:R-:W3:Y:S03]  /*181f0*/  MUFU.EX2 R62, R62 ;  /* 0x0000003e003e7308 */ /* 0x000ee60000000800 */
[C---:B------:R-:W-:Y:S01]  /*18200*/  HMMA.16816.F32.BF16 R20, R64.reuse, R58, R20 ;  /* 0x0000003a4014723c */ /* 0x040fe20000041814 */
[----:B------:R-:W5:Y:S04]  /*18210*/  LDSM.16.MT88.4 R56, [R184+0xe800] ;  /* 0x00e80000b838783b */ /* 0x000f680000004200 */
[----:B------:R-:W4:Y:S01]  /*18220*/  MUFU.EX2 R61, R61 ;  /* 0x0000003d003d7308 */ /* 0x000f220000000800 */
[C---:B-1----:R-:W-:Y:S01]  /*18230*/  F2FP.BF16.PACK_AB R99, R209.reuse, R60 ;  /* 0x0000003cd163723e */ /* 0x042fe200000010ff */
[----:B------:R-:W-:Y:S01]  /*18240*/  FADD.FTZ R60, R60, R147 ;  /* 0x000000933c3c7221 */ /* 0x000fe20000010000 */
[----:B--2---:R-:W-:Y:S03]  /*18250*/  HMMA.16816.F32.BF16 R40, R64, R68, R40 ;  /* 0x000000444028723c */ /* 0x004fe60000041828 */
[----:B------:R-:W-:Y:S01]  /*18260*/  FADD.FTZ R209, R209, R60 ;  /* 0x0000003cd1d17221 */ /* 0x000fe20000010000 */
[----:B---3--:R-:W-:-:S04]  /*18270*/  F2FP.BF16.PACK_AB R96, R62, R3 ;  /* 0x000000033e60723e */ /* 0x008fc800000010ff */
[----:B----4-:R-:W-:Y:S01]  /*18280*/  HMMA.16816.F32.BF16 R32, R64, R48, R32 ;  /* 0x000000304020723c */ /* 0x010fe20000041820 */
[----:B------:R-:W-:-:S07]  /*18290*/  F2FP.BF16.PACK_AB R98, R118, R61 ;  /* 0x0000003d7662723e */ /* 0x000fce00000010ff */
[----:B------:R-:W-:Y:S01]  /*182a0*/  HMMA.16816.F32.BF16 R36, R64, R50, R36 ;  /* 0x000000324024723c */ /* 0x000fe20000041824 */
[----:B------:R-:W-:Y:S07]  /*182b0*/  LDSM.16.MT88.4 R48, [R186+0xcc00] ;  /* 0x00cc0000ba30783b */ /* 0x000fee0000004200 */
[C---:B------:R-:W-:Y:S01]  /*182c0*/  HMMA.16816.F32.BF16 R112, R96.reuse, R108, R8 ;  /* 0x0000006c6070723c */ /* 0x040fe20000041808 */
[----:B------:R-:W1:Y:S07]  /*182d0*/  LDSM.16.MT88.4 R8, [R186+0xec00] ;  /* 0x00ec0000ba08783b */ /* 0x000e6e0000004200 */
[----:B------:R-:W-:Y:S01]  /*182e0*/  HMMA.16816.F32.BF16 R108, R96, R110, R12 ;  /* 0x0000006e606c723c */ /* 0x000fe2000004180c */
[----:B------:R-:W2:Y:S07]  /*182f0*/  LDSM.16.MT88.4 R12, [R184+0xec00] ;  /* 0x00ec0000b80c783b */ /* 0x000eae0000004200 */
[C---:B------:R-:W-:Y:S08]  /*18300*/  HMMA.16816.F32.BF16 R44, R64.reuse, R70, R44 ;  /* 0x00000046402c723c */ /* 0x040ff0000004182c */
[C---:B-----5:R-:W-:Y:S08]  /*18310*/  HMMA.16816.F32.BF16 R52, R64.reuse, R56, R52 ;  /* 0x000000384034723c */ /* 0x060ff00000041834 */
[----:B------:R-:W-:Y:S08]  /*18320*/  HMMA.16816.F32.BF16 R4, R64, R58, R4 ;  /* 0x0000003a4004723c */ /* 0x000ff00000041804 */
[C---:B------:R-:W-:Y:S08]  /*18330*/  HMMA.16816.F32.BF16 R68, R96.reuse, R72, R16 ;  /* 0x000000486044723c */ /* 0x040ff00000041810 */
[C---:B-1----:R-:W-:Y:S07]  /*18340*/  HMMA.16816.F32.BF16 R88, R96.reuse, R8, R40 ;  /* 0x000000086058723c */ /* 0x042fee0000041828 */
[----:B------:R-:W-:Y:S01]  /*18350*/  FADD.FTZ R9, R151, R154 ;  /* 0x0000009a97097221 */ /* 0x000fe20000010000 */
[----:B------:R-:W-:Y:S03]  /*18360*/  HMMA.16816.F32.BF16 R84, R96, R104, R32 ;  /* 0x000000686054723c */ /* 0x000fe60000041820 */
[----:B------:R-:W-:-:S04]  /*18370*/  FADD.FTZ R9, R162, R9 ;  /* 0x00000009a2097221 */ /* 0x000fc80000010000 */
[----:B------:R-:W-:Y:S01]  /*18380*/  FADD.FTZ R0, R144, R9 ;  /* 0x0000000990007221 */ /* 0x000fe20000010000 */
[----:B------:R-:W-:Y:S03]  /*18390*/  HMMA.16816.F32.BF16 R72, R96, R74, R20 ;  /* 0x0000004a6048723c */ /* 0x000fe60000041814 */
[----:B------:R-:W-:-:S04]  /*183a0*/  FADD.FTZ R0, R143, R0 ;  /* 0x000000008f007221 */ /* 0x000fc80000010000 */
[----:B------:R-:W-:Y:S01]  /*183b0*/  FADD.FTZ R145, R145, R0 ;  /* 0x0000000091917221 */ /* 0x000fe20000010000 */
[----:B------:R-:W-:Y:S01]  /*183c0*/  HMMA.16816.F32.BF16 R76, R96, R48, R24 ;  /* 0x00000030604c723c */ /* 0x000fe20000041818 */
[----:B------:R-:W-:Y:S02]  /*183d0*/  MOV R0, R133 ;  /* 0x0000008500007202 */ /* 0x000fe40000000f00 */
[----:B------:R-:W-:-:S04]  /*183e0*/  FADD.FTZ R150, R150, R145 ;  /* 0x0000009196967221 */ /* 0x000fc80000010000 */
[----:B------:R-:W-:Y:S01]  /*183f0*/  FADD.FTZ R3, R3, R150 ;  /* 0x0000009603037221 */ /* 0x000fe20000010000 */
[----:B------:R-:W-:Y:S03]  /*18400*/  HMMA.16816.F32.BF16 R80, R96, R50, R28 ;  /* 0x000000326050723c */ /* 0x000fe6000004181c */
[----:B------:R-:W-:-:S04]  /*18410*/  FADD.FTZ R62, R62, R3 ;  /* 0x000000033e3e7221 */ /* 0x000fc80000010000 */
[----:B------:R-:W-:Y:S01]  /*18420*/  FADD.FTZ R61, R61, R62 ;  /* 0x0000003e3d3d7221 */ /* 0x000fe20000010000 */
[----:B------:R-:W-:Y:S03]  /*18430*/  HMMA.16816.F32.BF16 R104, R96, R106, R36 ;  /* 0x0000006a6068723c */ /* 0x000fe60000041824 */
[----:B------:R-:W-:-:S05]  /*18440*/  FADD.FTZ R210, R118, R61 ;  /* 0x0000003d76d27221 */ /* 0x000fca0000010000 */
[C---:B------:R-:W-:Y:S08]  /*18450*/  HMMA.16816.F32.BF16 R92, R96.reuse, R10, R44 ;  /* 0x0000000a605c723c */ /* 0x040ff0000004182c */
[C---:B--2---:R-:W-:Y:S08]  /*18460*/  HMMA.16816.F32.BF16 R100, R96.reuse, R12, R52 ;  /* 0x0000000c6064723c */ /* 0x044ff00000041834 */
[----:B------:R-:W-:Y:S11]  /*18470*/  HMMA.16816.F32.BF16 R96, R96, R14, R4 ;  /* 0x0000000e6060723c */ /* 0x000ff60000041804 */
[----:B------:R-:W-:Y:S08]  /*18480*/  @!UPT UIADD3 URZ, URZ, URZ, URZ ;  /* 0x0000003f3f3ff290 */ /* 0x000ff0000fffe03f */
.L_x_1540:
[----:B------:R-:W-:Y:S05]  /*18490*/  @!P6 BRA `(.L_x_1549) ;  /* 0x00003df00000e947 */ /* 0x000fea0003800000 */
[----:B------:R-:W-:Y:S02]  /*184a0*/  MOV R121, R0 ;  /* 0x0000000000797202 */ /* 0x000fe40000000f00 */
[----:B------:R-:W-:-:S02]  /*184b0*/  MOV R3, R2 ;  /* 0x0000000200037202 */ /* 0x000fc40000000f00 */
.L_x_1558:
[----:B------:R-:W-:Y:S04]  /*184c0*/  DEPBAR.LE SB0, 0x0 ;  /* 0x000080000000791a */ /* 0x000fe80000000000 */
[----:B------:R-:W-:Y:S01]  /*184d0*/  WARPSYNC 0xffffffff ;  /* 0xffffffff00007948 */ /* 0x000fe20003800000 */
[----:B------:R-:W-:Y:S01]  /*184e0*/  BAR.SYNC.DEFER_BLOCKING 0x0 ;  /* 0x0000000000007b1d */ /* 0x000fe20000010000 */
[----:B------:R-:W-:Y:S05]  /*184f0*/  IADD3 R205, R205, -0x1, RZ ;  /* 0xffffffffcdcd7810 */ /* 0x000fea0007ffe0ff */
[----:B------:R-:W-:Y:S01]  /*18500*/  BSSY B0, `(.L_x_1550) ;  /* 0x0000044000007945 */ /* 0x000fe20003800000 */
[----:B------:R-:W-:-:S05]  /*18510*/  @!P3 BRA `(.L_x_1551) ;  /* 0x000003f00000b947 */ /* 0x000fca0003800000 */
[----:B------:R-:W2:Y:S04]  /*18520*/  LD.E R9, [R116.64+0x170] ;  /* 0x0001700474097980 */ /* 0x000ea8000c101900 */
[----:B------:R-:W3:Y:S01]  /*18530*/  LD.E.64 R14, [R116.64+0x28] ;  /* 0x00002804740e7980 */ /* 0x000ee2000c101b00 */
[-C--:B--2---:R-:W-:Y:S02]  /*18540*/  IABS R7, R9.reuse ;  /* 0x0000000900077213 */ /* 0x084fe40000000000 */
[-C--:B------:R-:W-:Y:S02]  /*18550*/  IABS R5, R9.reuse ;  /* 0x0000000900057213 */ /* 0x080fe40000000000 */
[----:B------:R-:W1:Y:S03]  /*18560*/  I2F.RP R6, R7 ;  /* 0x0000000700067306 */ /* 0x000e660000209400 */
[----:B------:R-:W-:Y:S07]  /*18570*/  IMAD.MOV R5, RZ, RZ, -R5 ;  /* 0x000000ffff057224 */ /* 0x000fee00078e0a05 */
[----:B-1----:R-:W1:Y:S02]  /*18580*/  MUFU.RCP R0, R6 ;  /* 0x0000000600007308 */ /* 0x002e640000001000 */
[----:B-1----:R-:W-:Y:S01]  /*18590*/  IADD3 R12, R0, 0xffffffe, RZ ;  /* 0x0ffffffe000c7810 */ /* 0x002fe20007ffe0ff */
[----:B------:R-:W-:Y:S07]  /*185a0*/  IMAD.SHL.U32 R0, R205, 0x80, RZ ;  /* 0x00000080cd007824 */ /* 0x000fee00078e00ff */
[----:B------:R-:W1:Y:S01]  /*185b0*/  F2I.FTZ.U32.TRUNC.NTZ R13, R12 ;  /* 0x0000000c000d7305 */ /* 0x000e62000021f000 */
[C---:B------:R-:W-:Y:S02]  /*185c0*/  IADD3 R10, R0.reuse, 0x80, RZ ;  /* 0x00000080000a7810 */ /* 0x040fe40007ffe0ff */
[----:B------:R-:W-:Y:S02]  /*185d0*/  IABS R2, R0 ;  /* 0x0000000000027213 */ /* 0x000fe40000000000 */
        /* <DEDUP_REMOVED lines=51> */
.L_x_1551:
[----:B------:R-:W2:Y:S02]  /*18910*/  LD.E R9, [R116.64+0x40] ;  /* 0x0000400474097980 */ /* 0x000ea4000c101900 */
[----:B--2---:R-:W-:Y:S04]  /*18920*/  LEA R9, -R9, RZ, 0x7 ;  /* 0x000000ff09097211 */ /* 0x004fe800078e39ff */
[----:B------:R-:W-:Y:S02]  /*18930*/  SHF.R.S32.HI R0, RZ, 0x1f, R9 ;  /* 0x0000001fff007819 */ /* 0x000fe40000011409 */
.L_x_1552:
[----:B------:R-:W-:Y:S05]  /*18940*/  BSYNC B0 ;  /* 0x0000000000007941 */ /* 0x000fea0003800000 */
.L_x_1550:
        /* <DEDUP_REMOVED lines=56> */
[----:B------:R-:W-:Y:S03]  /*18cd0*/  ISETP.GT.AND P0, PT, R205, R194, PT ;  /* 0x000000c2cd00720c */ /* 0x000fe60003f04270 */
        /* <DEDUP_REMOVED lines=197> */
[----:B------:R-:W-:Y:S01]  /*19930*/  IADD3 R122, R2, -0x80, RZ ;  /* 0xffffff80027a7810 */ /* 0x000fe20007ffe0ff */
[----:B------:R-:W3:Y:S03]  /*19940*/  LD.E.64 R130, [R116.64+0x20] ;  /* 0x0000200474827980 */ /* 0x000ee6000c101b00 */
        /* <DEDUP_REMOVED lines=59> */
.L_x_1556:
[----:B------:R-:W2:Y:S02]  /*19d00*/  LD.E R125, [R116.64+0x38] ;  /* 0x00003804747d7980 */ /* 0x000ea4000c101900 */
[----:B--2---:R-:W-:Y:S04]  /*19d10*/  LEA R125, -R125, RZ, 0x7 ;  /* 0x000000ff7d7d7211 */ /* 0x004fe800078e39ff */
[----:B------:R-:W-:Y:S02]  /*19d20*/  SHF.R.S32.HI R0, RZ, 0x1f, R125 ;  /* 0x0000001fff007819 */ /* 0x000fe4000001147d */
.L_x_1557:
[----:B------:R-:W-:Y:S05]  /*19d30*/  BSYNC B0 ;  /* 0x0000000000007941 */ /* 0x000fea0003800000 */
.L_x_1555:
        /* <DEDUP_REMOVED lines=91> */
.L_x_1554:
[----:B------:R-:W-:Y:S05]  /*1a2f0*/  BSYNC B1 ;  /* 0x0000000000017941 */ /* 0x000fea0003800000 */
.L_x_1553:
        /* <DEDUP_REMOVED lines=71> */
[----:B------:R-:W-:Y:S01]  /*1a770*/  LDSM.16.MT88.4 R128, [R186+0xb000] ;  /* 0x00b00000ba80783b */ /* 0x000fe20000004200 */
[----:B-1----:R-:W-:Y:S05]  /*1a780*/  FMNMX.FTZ R0, R123, R0, !PT ;  /* 0x000000007b007209 */ /* 0x002fea0007810000 */
[----:B------:R-:W-:Y:S01]  /*1a790*/  FADD.FTZ R120, -R0, R121 ;  /* 0x0000007900787221 */ /* 0x000fe20000010100 */
[----:B---3--:R-:W-:Y:S02]  /*1a7a0*/  FMNMX.FTZ R2, R127, R2, !PT ;  /* 0x000000027f027209 */ /* 0x008fe40007810000 */
[----:B------:R-:W-:Y:S02]  /*1a7b0*/  LDSM.16.MT88.4 R124, [R184+0x9000] ;  /* 0x00900000b87c783b */ /* 0x000fe40000004200 */
        /* <DEDUP_REMOVED lines=9> */
[----:B------:R-:W1:Y:S01]  /*1a850*/  LDSM.16.MT88.4 R120, [R186+0x9000] ;  /* 0x00900000ba78783b */ /* 0x000e620000004200 */
[-CC-:B------:R-:W-:Y:S01]  /*1a860*/  FFMA.FTZ R132, R8, R119.reuse, -R142.reuse ;  /* 0x0000007708847223 */ /* 0x180fe2000001088e */
[----:B------:R-:W2:Y:S01]  /*1a870*/  MUFU.EX2 R118, R118 ;  /* 0x0000007600767308 */ /* 0x000ea20000000800 */
[-C--:B------:R-:W-:Y:S01]  /*1a880*/  FFMA.FTZ R133, R9, R119.reuse, -R142 ;  /* 0x0000007709857223 */ /* 0x080fe2000001088e */
[----:B------:R-:W-:Y:S01]  /*1a890*/  ISETP.GT.AND P0, PT, R205, R194, PT ;  /* 0x000000c2cd00720c */ /* 0x000fe20003f04270 */
[-CC-:B------:R-:W-:Y:S02]  /*1a8a0*/  FFMA.FTZ R136, R10, R119.reuse, -R140.reuse ;  /* 0x000000770a887223 */ /* 0x180fe4000001088c */
[-C--:B------:R-:W-:Y:S02]  /*1a8b0*/  FFMA.FTZ R135, R11, R119.reuse, -R140 ;  /* 0x000000770b877223 */ /* 0x080fe4000001088c */
[-CC-:B------:R-:W-:Y:S02]  /*1a8c0*/  FFMA.FTZ R137, R4, R119.reuse, -R142.reuse ;  /* 0x0000007704897223 */ /* 0x180fe4000001088e */
[-C--:B------:R-:W-:Y:S01]  /*1a8d0*/  FFMA.FTZ R134, R5, R119.reuse, -R142 ;  /* 0x0000007705867223 */ /* 0x080fe2000001088e */
[----:B------:R-:W3:Y:S01]  /*1a8e0*/  MUFU.EX2 R3, R3 ;  /* 0x0000000300037308 */ /* 0x000ee20000000800 */
[-CC-:B------:R-:W-:Y:S02]  /*1a8f0*/  FFMA.FTZ R139, R6, R119.reuse, -R140.reuse ;  /* 0x00000077068b7223 */ /* 0x180fe4000001088c */
[-C--:B------:R-:W-:Y:S02]  /*1a900*/  FFMA.FTZ R138, R7, R119.reuse, -R140 ;  /* 0x00000077078a7223 */ /* 0x080fe4000001088c */
[-CC-:B------:R-:W-:Y:S02]  /*1a910*/  FFMA.FTZ R141, R12, R119.reuse, -R142.reuse ;  /* 0x000000770c8d7223 */ /* 0x180fe4000001088e */
[-CC-:B------:R-:W-:Y:S02]  /*1a920*/  FFMA.FTZ R145, R20, R119.reuse, -R142.reuse ;  /* 0x0000007714917223 */ /* 0x180fe4000001088e */
[-C--:B------:R-:W-:Y:S01]  /*1a930*/  FFMA.FTZ R150, R21, R119.reuse, -R142 ;  /* 0x0000007715967223 */ /* 0x080fe2000001088e */
[----:B------:R-:W-:Y:S01]  /*1a940*/  MUFU.EX2 R137, R137 ;  /* 0x0000008900897308 */ /* 0x000fe20000000800 */
[-CC-:B------:R-:W-:Y:S02]  /*1a950*/  FFMA.FTZ R147, R22, R119.reuse, -R140.reuse ;  /* 0x0000007716937223 */ /* 0x180fe4000001088c */
[----:B------:R-:W-:Y:S02]  /*1a960*/  FFMA.FTZ R152, R23, R119, -R140 ;  /* 0x0000007717987223 */ /* 0x000fe4000001088c */
[C---:B--2---:R-:W-:Y:S01]  /*1a970*/  FMUL.FTZ R6, R118.reuse, R114 ;  /* 0x0000007276067220 */ /* 0x044fe20000410000 */
[----:B------:R-:W-:Y:S01]  /*1a980*/  LDSM.16.MT88.4 R20, [R186+0xd400] ;  /* 0x00d40000ba14783b */ /* 0x000fe20000004200 */
[C---:B------:R-:W-:Y:S02]  /*1a990*/  FMUL.FTZ R7, R118.reuse, R115 ;  /* 0x0000007376077220 */ /* 0x040fe40000410000 */
[C---:B------:R-:W-:Y:S01]  /*1a9a0*/  FMUL.FTZ R10, R118.reuse, R110 ;  /* 0x0000006e760a7220 */ /* 0x040fe20000410000 */
[----:B------:R-:W2:Y:S01]  /*1a9b0*/  MUFU.EX2 R134, R134 ;  /* 0x0000008600867308 */ /* 0x000ea20000000800 */
[C---:B------:R-:W-:Y:S02]  /*1a9c0*/  FMUL.FTZ R11, R118.reuse, R111 ;  /* 0x0000006f760b7220 */ /* 0x040fe40000410000 */
[C---:B------:R-:W-:Y:S02]  /*1a9d0*/  FMUL.FTZ R70, R118.reuse, R70 ;  /* 0x0000004676467220 */ /* 0x040fe40000410000 */
[C---:B---3--:R-:W-:Y:S02]  /*1a9e0*/  FMUL.FTZ R4, R3.reuse, R112 ;  /* 0x0000007003047220 */ /* 0x048fe40000410000 */
[C---:B------:R-:W-:Y:S02]  /*1a9f0*/  FMUL.FTZ R5, R3.reuse, R113 ;  /* 0x0000007103057220 */ /* 0x040fe40000410000 */
[C---:B------:R-:W-:Y:S01]  /*1aa00*/  FMUL.FTZ R8, R3.reuse, R108 ;  /* 0x0000006c03087220 */ /* 0x040fe20000410000 */
[----:B------:R-:W-:Y:S01]  /*1aa10*/  MUFU.EX2 R139, R139 ;  /* 0x0000008b008b7308 */ /* 0x000fe20000000800 */
[C---:B------:R-:W-:Y:S02]  /*1aa20*/  FMUL.FTZ R9, R3.reuse, R109 ;  /* 0x0000006d03097220 */ /* 0x040fe40000410000 */
[C---:B------:R-:W-:Y:S01]  /*1aa30*/  FMUL.FTZ R71, R118.reuse, R71 ;  /* 0x0000004776477220 */ /* 0x040fe20000410000 */
[----:B------:R-:W3:Y:S01]  /*1aa40*/  LDSM.16.MT88.4 R108, [R184+0xb000] ;  /* 0x00b00000b86c783b */ /* 0x000ee20000004200 */
[C---:B------:R-:W-:Y:S02]  /*1aa50*/  FMUL.FTZ R68, R3.reuse, R68 ;  /* 0x0000004403447220 */ /* 0x040fe40000410000 */
[C---:B------:R-:W-:Y:S02]  /*1aa60*/  FMUL.FTZ R69, R3.reuse, R69 ;  /* 0x0000004503457220 */ /* 0x040fe40000410000 */
[C---:B------:R-:W-:Y:S01]  /*1aa70*/  FMUL.FTZ R74, R118.reuse, R74 ;  /* 0x0000004a764a7220 */ /* 0x040fe20000410000 */
[----:B------:R-:W4:Y:S01]  /*1aa80*/  MUFU.EX2 R138, R138 ;  /* 0x0000008a008a7308 */ /* 0x000f220000000800 */
[----:B------:R-:W-:Y:S02]  /*1aa90*/  FMUL.FTZ R75, R118, R75 ;  /* 0x0000004b764b7220 */ /* 0x000fe40000410000 */
        /* <DEDUP_REMOVED lines=11> */
[----:B------:R-:W2:Y:S01]  /*1ab50*/  MUFU.EX2 R133, R133 ;  /* 0x0000008500857308 */ /* 0x000ea20000000800 */
[C---:B------:R-:W-:Y:S02]  /*1ab60*/  FMUL.FTZ R81, R3.reuse, R81 ;  /* 0x0000005103517220 */ /* 0x040fe40000410000 */
[C---:B------:R-:W-:Y:S01]  /*1ab70*/  FMUL.FTZ R12, R3.reuse, R104 ;  /* 0x00000068030c7220 */ /* 0x040fe20000410000 */
[----:B----4-:R-:W-:Y:S01]  /*1ab80*/  F2FP.BF16.PACK_AB R113, R138, R139 ;  /* 0x0000008b8a71723e */ /* 0x010fe200000010ff */
[C---:B------:R-:W-:Y:S02]  /*1ab90*/  FMUL.FTZ R86, R118.reuse, R86 ;  /* 0x0000005676567220 */ /* 0x040fe40000410000 */
[----:B------:R-:W-:Y:S02]  /*1aba0*/  FMUL.FTZ R87, R118, R87 ;  /* 0x0000005776577220 */ /* 0x000fe40000410000 */
[C---:B------:R-:W-:Y:S01]  /*1abb0*/  FMUL.FTZ R84, R3.reuse, R84 ;  /* 0x0000005403547220 */ /* 0x040fe20000410000 */
[----:B------:R-:W-:Y:S01]  /*1abc0*/  MUFU.EX2 R136, R136 ;  /* 0x0000008800887308 */ /* 0x000fe20000000800 */
[----:B------:R-:W-:Y:S02]  /*1abd0*/  FMUL.FTZ R85, R3, R85 ;  /* 0x0000005503557220 */ /* 0x000fe40000410000 */
[-CC-:B------:R-:W-:Y:S02]  /*1abe0*/  FFMA.FTZ R151, R32, R119.reuse, -R142.reuse ;  /* 0x0000007720977223 */ /* 0x180fe4000001088e */
[-C--:B------:R-:W-:Y:S02]  /*1abf0*/  FFMA.FTZ R154, R33, R119.reuse, -R142 ;  /* 0x00000077219a7223 */ /* 0x080fe4000001088e */
[-CC-:B------:R-:W-:Y:S02]  /*1ac00*/  FFMA.FTZ R153, R34, R119.reuse, -R140.reuse ;  /* 0x0000007722997223 */ /* 0x180fe4000001088c */
[-C--:B------:R-:W-:Y:S01]  /*1ac10*/  FFMA.FTZ R156, R35, R119.reuse, -R140 ;  /* 0x00000077239c7223 */ /* 0x080fe2000001088c */
[----:B------:R-:W4:Y:S01]  /*1ac20*/  MUFU.EX2 R135, R135 ;  /* 0x0000008700877308 */ /* 0x000f220000000800 */
[----:B------:R-:W-:Y:S01]  /*1ac30*/  LDSM.16.MT88.4 R32, [R184+0x9c00] ;  /* 0x009c0000b820783b */ /* 0x000fe20000004200 */
[-CC-:B------:R-:W-:Y:S01]  /*1ac40*/  FFMA.FTZ R155, R36, R119.reuse, -R142.reuse ;  /* 0x00000077249b7223 */ /* 0x180fe2000001088e */
[----:B--2---:R-:W-:Y:S01]  /*1ac50*/  F2FP.BF16.PACK_AB R114, R133, R132 ;  /* 0x000000848572723e */ /* 0x004fe200000010ff */
[-C--:B------:R-:W-:Y:S02]  /*1ac60*/  FFMA.FTZ R158, R37, R119.reuse, -R142 ;  /* 0x00000077259e7223 */ /* 0x080fe4000001088e */
[-CC-:B------:R-:W-:Y:S02]  /*1ac70*/  FFMA.FTZ R157, R38, R119.reuse, -R140.reuse ;  /* 0x00000077269d7223 */ /* 0x180fe4000001088c */
[-C--:B------:R-:W-:Y:S02]  /*1ac80*/  FFMA.FTZ R160, R39, R119.reuse, -R140 ;  /* 0x0000007727a07223 */ /* 0x080fe4000001088c */
[----:B------:R-:W-:Y:S01]  /*1ac90*/  MUFU.EX2 R141, R141 ;  /* 0x0000008d008d7308 */ /* 0x000fe20000000800 */
[----:B------:R-:W-:Y:S01]  /*1aca0*/  LDSM.16.MT88.4 R36, [R186+0xc000] ;  /* 0x00c00000ba24783b */ /* 0x000fe20000004200 */
[-CC-:B------:R-:W-:Y:S02]  /*1acb0*/  FFMA.FTZ R159, R40, R119.reuse, -R142.reuse ;  /* 0x00000077289f7223 */ /* 0x180fe4000001088e */
[--C-:B------:R-:W-:Y:S02]  /*1acc0*/  FFMA.FTZ R162, R41, R119, -R142.reuse ;  /* 0x0000007729a27223 */ /* 0x100fe4000001088e */
[C---:B------:R-:W-:Y:S02]  /*1acd0*/  FMUL.FTZ R90, R118.reuse, R90 ;  /* 0x0000005a765a7220 */ /* 0x040fe40000410000 */
[C---:B------:R-:W-:Y:S02]  /*1ace0*/  FMUL.FTZ R91, R118.reuse, R91 ;  /* 0x0000005b765b7220 */ /* 0x040fe40000410000 */
[C---:B------:R-:W-:Y:S01]  /*1acf0*/  FMUL.FTZ R88, R3.reuse, R88 ;  /* 0x0000005803587220 */ /* 0x040fe20000410000 */
[----:B------:R-:W-:Y:S01]  /*1ad00*/  MUFU.EX2 R150, R150 ;  /* 0x0000009600967308 */ /* 0x000fe20000000800 */
[----:B------:R-:W-:Y:S01]  /*1ad10*/  FMUL.FTZ R89, R3, R89 ;  /* 0x0000005903597220 */ /* 0x000fe20000410000 */
[----:B----4-:R-:W-:Y:S01]  /*1ad20*/  F2FP.BF16.PACK_AB R115, R135, R136 ;  /* 0x000000888773723e */ /* 0x010fe200000010ff */
        /* <DEDUP_REMOVED lines=10> */
[----:B------:R-:W-:Y:S02]  /*1add0*/  FMUL.FTZ R99, R118, R99 ;  /* 0x0000006376637220 */ /* 0x000fe40000410000 */
[C---:B------:R-:W-:Y:S02]  /*1ade0*/  FMUL.FTZ R96, R3.reuse, R96 ;  /* 0x0000006003607220 */ /* 0x040fe40000410000 */
[C---:B------:R-:W-:Y:S04]  /*1adf0*/  HMMA.16816.F32.BF16 R68, R112.reuse, R124, R68 ;  /* 0x0000007c7044723c */ /* 0x040fe80000041844 */
[----:B------:R-:W-:Y:S01]  /*1ae00*/  FMUL.FTZ R97, R3, R97 ;  /* 0x0000006103617220 */ /* 0x000fe20000410000 */
[----:B------:R-:W-:Y:S01]  /*1ae10*/  MUFU.EX2 R147, R147 ;  /* 0x0000009300937308 */ /* 0x000fe20000000800 */
[----:B------:R-:W-:Y:S02]  /*1ae20*/  FFMA.FTZ R144, R17, R119, -R142 ;  /* 0x0000007711907223 */ /* 0x000fe4000001088e */
[C---:B------:R-:W-:Y:S01]  /*1ae30*/  HMMA.16816.F32.BF16 R72, R112.reuse, R126, R72 ;  /* 0x0000007e7048723c */ /* 0x040fe20000041848 */
[----:B------:R-:W-:Y:S03]  /*1ae40*/  LDSM.16.MT88.4 R124, [R186+0xb400] ;  /* 0x00b40000ba7c783b */ /* 0x000fe60000004200 */
[----:B------:R-:W-:Y:S02]  /*1ae50*/  FMUL.FTZ R17, R3, R101 ;  /* 0x0000006503117220 */ /* 0x000fe40000410000 */
[-CC-:B------:R-:W-:Y:S01]  /*1ae60*/  FFMA.FTZ R143, R18, R119.reuse, -R140.reuse ;  /* 0x00000077128f7223 */ /* 0x180fe2000001088c */
[----:B------:R-:W-:Y:S01]  /*1ae70*/  MUFU.EX2 R144, R144 ;  /* 0x0000009000907308 */ /* 0x000fe20000000800 */
[C---:B------:R-:W-:Y:S04]  /*1ae80*/  HMMA.16816.F32.BF16 R76, R112.reuse, R128, R76 ;  /* 0x00000080704c723c */ /* 0x040fe8000004184c */
[----:B------:R-:W-:Y:S02]  /*1ae90*/  FMUL.FTZ R18, R118, R102 ;  /* 0x0000006676127220 */ /* 0x000fe40000410000 */
[-C--:B------:R-:W-:Y:S02]  /*1aea0*/  FFMA.FTZ R146, R19, R119.reuse, -R140 ;  /* 0x0000007713927223 */ /* 0x080fe4000001088c */
[C---:B------:R-:W-:Y:S01]  /*1aeb0*/  HMMA.16816.F32.BF16 R80, R112.reuse, R130, R80 ;  /* 0x000000827050723c */ /* 0x040fe20000041850 */
[----:B------:R-:W-:Y:S03]  /*1aec0*/  MUFU.EX2 R143, R143 ;  /* 0x0000008f008f7308 */ /* 0x000fe60000000800 */
[----:B------:R-:W-:Y:S02]  /*1aed0*/  FFMA.FTZ R128, R13, R119, -R142 ;  /* 0x000000770d807223 */ /* 0x000fe4000001088e */
[----:B------:R-:W-:Y:S02]  /*1aee0*/  FMUL.FTZ R13, R3, R105 ;  /* 0x00000069030d7220 */ /* 0x000fe40000410000 */
[C---:B---3--:R-:W-:Y:S03]  /*1aef0*/  HMMA.16816.F32.BF16 R84, R112.reuse, R108, R84 ;  /* 0x0000006c7054723c */ /* 0x048fe60000041854 */
[----:B------:R-:W2:Y:S01]  /*1af00*/  MUFU.EX2 R128, R128 ;  /* 0x0000008000807308 */ /* 0x000ea20000000800 */
[-CC-:B------:R-:W-:Y:S02]  /*1af10*/  FFMA.FTZ R130, R14, R119.reuse, -R140.reuse ;  /* 0x000000770e827223 */ /* 0x180fe4000001088c */
[C---:B------:R-:W-:Y:S02]  /*1af20*/  FMUL.FTZ R14, R118.reuse, R106 ;  /* 0x0000006a760e7220 */ /* 0x040fe40000410000 */
[----:B------:R-:W-:Y:S04]  /*1af30*/  FFMA.FTZ R129, R15, R119, -R140 ;  /* 0x000000770f817223 */ /* 0x000fe8000001088c */
[C---:B------:R-:W-:Y:S01]  /*1af40*/  FMUL.FTZ R15, R118.reuse, R107 ;  /* 0x0000006b760f7220 */ /* 0x040fe20000410000 */
[----:B------:R-:W-:Y:S01]  /*1af50*/  MUFU.EX2 R130, R130 ;  /* 0x0000008200827308 */ /* 0x000fe20000000800 */
[----:B------:R-:W3:Y:S01]  /*1af60*/  LDSM.16.MT88.4 R104, [R184+0xd000] ;  /* 0x00d00000b868783b */ /* 0x000ee20000004200 */
[----:B------:R-:W-:Y:S02]  /*1af70*/  FMUL.FTZ R19, R118, R103 ;  /* 0x0000006776137220 */ /* 0x000fe40000410000 */
[-CC-:B------:R-:W-:Y:S02]  /*1af80*/  FFMA.FTZ R131, R16, R119.reuse, -R142.reuse ;  /* 0x0000007710837223 */ /* 0x180fe4000001088e */
[C---:B------:R-:W-:Y:S03]  /*1af90*/  HMMA.16816.F32.BF16 R12, R112.reuse, R110, R12 ;  /* 0x0000006e700c723c */ /* 0x040fe6000004180c */
[----:B------:R-:W4:Y:S01]  /*1afa0*/  LDSM.16.MT88.4 R108, [R186+0x9400] ;  /* 0x00940000ba6c783b */ /* 0x000f220000004200 */
[----:B------:R-:W5:Y:S01]  /*1afb0*/  MUFU.EX2 R129, R129 ;  /* 0x0000008100817308 */ /* 0x000f620000000800 */
[----:B------:R-:W-:Y:S02]  /*1afc0*/  FMUL.FTZ R16, R3, R100 ;  /* 0x0000006403107220 */ /* 0x000fe40000410000 */
[--C-:B------:R-:W-:Y:S01]  /*1afd0*/  FFMA.FTZ R44, R44, R119, -R142.reuse ;  /* 0x000000772c2c7223 */ /* 0x100fe2000001088e */
[C---:B-1----:R-:W-:Y:S04]  /*1afe0*/  HMMA.16816.F32.BF16 R88, R112.reuse, R120, R88 ;  /* 0x000000787058723c */ /* 0x042fe80000041858 */
[----:B--2---:R-:W-:Y:S01]  /*1aff0*/  F2FP.BF16.PACK_AB R100, R128, R141 ;  /* 0x0000008d8064723e */ /* 0x004fe200000010ff */
[-C--:B------:R-:W-:Y:S01]  /*1b000*/  FFMA.FTZ R45, R45, R119.reuse, -R142 ;  /* 0x000000772d2d7223 */ /* 0x080fe2000001088e */
[----:B------:R-:W1:Y:S01]  /*1b010*/  MUFU.EX2 R131, R131 ;  /* 0x0000008300837308 */ /* 0x000e620000000800 */
[-CC-:B------:R-:W-:Y:S01]  /*1b020*/  FFMA.FTZ R46, R46, R119.reuse, -R140.reuse ;  /* 0x000000772e2e7223 */ /* 0x180fe2000001088c */
[C---:B------:R-:W-:Y:S01]  /*1b030*/  HMMA.16816.F32.BF16 R92, R112.reuse, R122, R92 ;  /* 0x0000007a705c723c */ /* 0x040fe2000004185c */
[----:B------:R-:W2:Y:S03]  /*1b040*/  LDSM.16.MT88.4 R120, [R184+0x9400] ;  /* 0x00940000b878783b */ /* 0x000ea60000004200 */
[-C--:B------:R-:W-:Y:S02]  /*1b050*/  FFMA.FTZ R47, R47, R119.reuse, -R140 ;  /* 0x000000772f2f7223 */ /* 0x080fe4000001088c */
[-CC-:B------:R-:W-:Y:S02]  /*1b060*/  FFMA.FTZ R48, R48, R119.reuse, -R142.reuse ;  /* 0x0000007730307223 */ /* 0x180fe4000001088e */
[----:B------:R-:W4:Y:S01]  /*1b070*/  MUFU.EX2 R146, R146 ;  /* 0x0000009200927308 */ /* 0x000f220000000800 */
[-C--:B------:R-:W-:Y:S03]  /*1b080*/  FFMA.FTZ R49, R49, R119.reuse, -R142 ;  /* 0x0000007731317223 */ /* 0x080fe6000001088e */
[----:B-----5:R-:W-:Y:S01]  /*1b090*/  F2FP.BF16.PACK_AB R101, R129, R130 ;  /* 0x000000828165723e */ /* 0x020fe200000010ff */
[-CC-:B------:R-:W-:Y:S02]  /*1b0a0*/  FFMA.FTZ R50, R50, R119.reuse, -R140.reuse ;  /* 0x0000007732327223 */ /* 0x180fe4000001088c */
[-C--:B------:R-:W-:Y:S02]  /*1b0b0*/  FFMA.FTZ R51, R51, R119.reuse, -R140 ;  /* 0x0000007733337223 */ /* 0x080fe4000001088c */
[--C-:B------:R-:W-:Y:S01]  /*1b0c0*/  FFMA.FTZ R52, R52, R119, -R142.reuse ;  /* 0x0000007734347223 */ /* 0x100fe2000001088e */
[----:B------:R-:W5:Y:S01]  /*1b0d0*/  MUFU.EX2 R152, R152 ;  /* 0x0000009800987308 */ /* 0x000f620000000800 */
[C---:B---3--:R-:W-:Y:S03]  /*1b0e0*/  HMMA.16816.F32.BF16 R16, R112.reuse, R104, R16 ;  /* 0x000000687010723c */ /* 0x048fe60000041810 */
[----:B-1----:R-:W-:Y:S01]  /*1b0f0*/  F2FP.BF16.PACK_AB R102, R144, R131 ;  /* 0x000000839066723e */ /* 0x002fe200000010ff */
[-C--:B------:R-:W-:Y:S02]  /*1b100*/  FFMA.FTZ R53, R53, R119.reuse, -R142 ;  /* 0x0000007735357223 */ /* 0x080fe4000001088e */
[-CC-:B------:R-:W-:Y:S02]  /*1b110*/  FFMA.FTZ R54, R54, R119.reuse, -R140.reuse ;  /* 0x0000007736367223 */ /* 0x180fe4000001088c */
[----:B------:R-:W-:Y:S01]  /*1b120*/  HMMA.16816.F32.BF16 R96, R112, R106, R96 ;  /* 0x0000006a7060723c */ /* 0x000fe20000041860 */
[----:B------:R-:W1:Y:S01]  /*1b130*/  LDSM.16.MT88.4 R104, [R184+0xb400] ;  /* 0x00b40000b868783b */ /* 0x000e620000004200 */
[----:B------:R-:W-:Y:S02]  /*1b140*/  MUFU.EX2 R151, R151 ;  /* 0x0000009700977308 */ /* 0x000fe40000000800 */
[----:B------:R-:W-:Y:S01]  /*1b150*/  FFMA.FTZ R55, R55, R119, -R140 ;  /* 0x0000007737377223 */ /* 0x000fe2000001088c */
[----:B----4-:R-:W-:Y:S01]  /*1b160*/  F2FP.BF16.PACK_AB R103, R146, R143 ;  /* 0x0000008f9267723e */ /* 0x010fe200000010ff */
[-CC-:B------:R-:W-:Y:S02]  /*1b170*/  FFMA.FTZ R56, R56, R119.reuse, -R142.reuse ;  /* 0x0000007738387223 */ /* 0x180fe4000001088e */
[-C--:B------:R-:W-:Y:S01]  /*1b180*/  FFMA.FTZ R57, R57, R119.reuse, -R142 ;  /* 0x0000007739397223 */ /* 0x080fe2000001088e */
[----:B------:R-:W-:Y:S03]  /*1b190*/  LDSM.16.MT88.4 R112, [R184+0xd800] ;  /* 0x00d80000b870783b */ /* 0x000fe60000004200 */
[C---:B------:R-:W-:Y:S01]  /*1b1a0*/  HMMA.16816.F32.BF16 R4, R100.reuse, R108, R4 ;  /* 0x0000006c6404723c */ /* 0x040fe20000041804 */
[----:B------:R-:W-:Y:S04]  /*1b1b0*/  MUFU.EX2 R154, R154 ;  /* 0x0000009a009a7308 */ /* 0x000fe80000000800 */
[-CC-:B------:R-:W-:Y:S02]  /*1b1c0*/  FFMA.FTZ R58, R58, R119.reuse, -R140.reuse ;  /* 0x000000773a3a7223 */ /* 0x180fe4000001088c */
[----:B------:R-:W-:Y:S01]  /*1b1d0*/  FFMA.FTZ R59, R59, R119, -R140 ;  /* 0x000000773b3b7223 */ /* 0x000fe2000001088c */
[C---:B------:R-:W-:Y:S01]  /*1b1e0*/  HMMA.16816.F32.BF16 R8, R100.reuse, R110, R8 ;  /* 0x0000006e6408723c */ /* 0x040fe20000041808 */
[----:B------:R-:W3:Y:S02]  /*1b1f0*/  LDSM.16.MT88.4 R108, [R184+0xd400] ;  /* 0x00d40000b86c783b */ /* 0x000ee40000004200 */
[----:B------:R-:W-:Y:S01]  /*1b200*/  MUFU.EX2 R156, R156 ;  /* 0x0000009c009c7308 */ /* 0x000fe20000000800 */
[----:B------:R-:W-:Y:S02]  /*1b210*/  FFMA.FTZ R137, R3, R210, R137 ;  /* 0x000000d203897223 */ /* 0x000fe40000010089 */
[----:B------:R-:W-:Y:S02]  /*1b220*/  FFMA.FTZ R139, R118, R209, R139 ;  /* 0x000000d1768b7223 */ /* 0x000fe4000001008b */
[C---:B--2---:R-:W-:Y:S04]  /*1b230*/  HMMA.16816.F32.BF16 R68, R100.reuse, R120, R68 ;  /* 0x000000786444723c */ /* 0x044fe80000041844 */
[----:B------:R-:W-:Y:S01]  /*1b240*/  FADD.FTZ R137, R134, R137 ;  /* 0x0000008986897221 */ /* 0x000fe20000010000 */
[----:B------:R-:W-:Y:S01]  /*1b250*/  MUFU.EX2 R155, R155 ;  /* 0x0000009b009b7308 */ /* 0x000fe20000000800 */
[----:B------:R-:W-:Y:S02]  /*1b260*/  FADD.FTZ R139, R138, R139 ;  /* 0x0000008b8a8b7221 */ /* 0x000fe40000010000 */
[C---:B------:R-:W-:Y:S04]  /*1b270*/  HMMA.16816.F32.BF16 R72, R100.reuse, R122, R72 ;  /* 0x0000007a6448723c */ /* 0x040fe80000041848 */
[-CC-:B------:R-:W-:Y:S02]  /*1b280*/  FFMA.FTZ R120, R24, R119.reuse, -R142.reuse ;  /* 0x0000007718787223 */ /* 0x180fe4000001088e */
[-C--:B------:R-:W-:Y:S01]  /*1b290*/  FFMA.FTZ R121, R25, R119.reuse, -R142 ;  /* 0x0000007719797223 */ /* 0x080fe2000001088e */
[----:B------:R-:W-:Y:S01]  /*1b2a0*/  MUFU.EX2 R158, R158 ;  /* 0x0000009e009e7308 */ /* 0x000fe20000000800 */
[C---:B------:R-:W-:Y:S04]  /*1b2b0*/  HMMA.16816.F32.BF16 R76, R100.reuse, R124, R76 ;  /* 0x0000007c644c723c */ /* 0x040fe8000004184c */
[-C--:B------:R-:W-:Y:S02]  /*1b2c0*/  FFMA.FTZ R122, R26, R119.reuse, -R140 ;  /* 0x000000771a7a7223 */ /* 0x080fe4000001088c */
[-C--:B------:R-:W-:Y:S02]  /*1b2d0*/  FFMA.FTZ R123, R28, R119.reuse, -R142 ;  /* 0x000000771c7b7223 */ /* 0x080fe4000001088e */
[C---:B------:R-:W-:Y:S01]  /*1b2e0*/  HMMA.16816.F32.BF16 R80, R100.reuse, R126, R80 ;  /* 0x0000007e6450723c */ /* 0x040fe20000041850 */
[----:B------:R-:W-:Y:S03]  /*1b2f0*/  MUFU.EX2 R120, R120 ;  /* 0x0000007800787308 */ /* 0x000fe60000000800 */
[-C--:B------:R-:W-:Y:S02]  /*1b300*/  FFMA.FTZ R125, R27, R119.reuse, -R140 ;  /* 0x000000771b7d7223 */ /* 0x080fe4000001088c */
[----:B------:R-:W2:Y:S01]  /*1b310*/  LDSM.16.MT88.4 R24, [R186+0x9800] ;  /* 0x00980000ba18783b */ /* 0x000ea20000004200 */
[-C--:B------:R-:W-:Y:S01]  /*1b320*/  FFMA.FTZ R124, R29, R119.reuse, -R142 ;  /* 0x000000771d7c7223 */ /* 0x080fe2000001088e */
[C---:B-1----:R-:W-:Y:S03]  /*1b330*/  HMMA.16816.F32.BF16 R84, R100.reuse, R104, R84 ;  /* 0x000000686454723c */ /* 0x042fe60000041854 */
[----:B------:R-:W1:Y:S01]  /*1b340*/  MUFU.EX2 R121, R121 ;  /* 0x0000007900797308 */ /* 0x000e620000000800 */
[-CC-:B------:R-:W-:Y:S02]  /*1b350*/  FFMA.FTZ R126, R30, R119.reuse, -R140.reuse ;  /* 0x000000771e7e7223 */ /* 0x180fe4000001088c */
[----:B------:R-:W-:Y:S02]  /*1b360*/  FFMA.FTZ R127, R31, R119, -R140 ;  /* 0x000000771f7f7223 */ /* 0x000fe4000001088c */
[C---:B------:R-:W-:Y:S01]  /*1b370*/  HMMA.16816.F32.BF16 R12, R100.reuse, R106, R12 ;  /* 0x0000006a640c723c */ /* 0x040fe2000004180c */
[----:B------:R-:W4:Y:S03]  /*1b380*/  LDSM.16.MT88.4 R104, [R184+0x9800] ;  /* 0x00980000b868783b */ /* 0x000f260000004200 */
[----:B------:R-:W-:Y:S01]  /*1b390*/  FADD.FTZ R136, R136, R139 ;  /* 0x0000008b88887221 */ /* 0x000fe20000010000 */
[----:B------:R-:W-:Y:S03]  /*1b3a0*/  MUFU.EX2 R127, R127 ;  /* 0x0000007f007f7308 */ /* 0x000fe60000000800 */
[C---:B------:R-:W-:Y:S01]  /*1b3b0*/  HMMA.16816.F32.BF16 R88, R100.reuse, R20, R88 ;  /* 0x000000146458723c */ /* 0x040fe20000041858 */
[----:B------:R-:W2:Y:S03]  /*1b3c0*/  LDSM.16.MT88.4 R28, [R186+0xb800] ;  /* 0x00b80000ba1c783b */ /* 0x000ea60000004200 */
[----:B------:R-:W-:Y:S03]  /*1b3d0*/  FADD.FTZ R135, R135, R136 ;  /* 0x0000008887877221 */ /* 0x000fe60000010000 */
[----:B------:R-:W-:Y:S01]  /*1b3e0*/  MUFU.EX2 R122, R122 ;  /* 0x0000007a007a7308 */ /* 0x000fe20000000800 */
[C---:B------:R-:W-:Y:S04]  /*1b3f0*/  HMMA.16816.F32.BF16 R92, R100.reuse, R22, R92 ;  /* 0x00000016645c723c */ /* 0x040fe8000004185c */
[----:B------:R-:W-:Y:S01]  /*1b400*/  F2FP.BF16.PACK_AB R20, R150, R145 ;  /* 0x000000919614723e */ /* 0x000fe200000010ff */
[----:B------:R-:W-:Y:S01]  /*1b410*/  FADD.FTZ R130, R130, R135 ;  /* 0x0000008782827221 */ /* 0x000fe20000010000 */
[----:B-----5:R-:W-:Y:S02]  /*1b420*/  F2FP.BF16.PACK_AB R21, R152, R147 ;  /* 0x000000939815723e */ /* 0x020fe400000010ff */
[C---:B---3--:R-:W-:Y:S01]  /*1b430*/  HMMA.16816.F32.BF16 R16, R100.reuse, R108, R16 ;  /* 0x0000006c6410723c */ /* 0x048fe20000041810 */
[----:B------:R-:W3:Y:S03]  /*1b440*/  MUFU.EX2 R125, R125 ;  /* 0x0000007d007d7308 */ /* 0x000ee60000000800 */
[----:B-1----:R-:W-:Y:S01]  /*1b450*/  F2FP.BF16.PACK_AB R22, R121, R120 ;  /* 0x000000787916723e */ /* 0x002fe200000010ff */
[----:B------:R-:W-:Y:S03]  /*1b460*/  FADD.FTZ R130, R129, R130 ;  /* 0x0000008281827221 */ /* 0x000fe60000010000 */
[----:B------:R-:W-:Y:S01]  /*1b470*/  HMMA.16816.F32.BF16 R96, R100, R110, R96 ;  /* 0x0000006e6460723c */ /* 0x000fe20000041860 */
[----:B------:R-:W1:Y:S02]  /*1b480*/  LDSM.16.MT88.4 R100, [R184+0xb800] ;  /* 0x00b80000b864783b */ /* 0x000e640000004200 */
[----:B------:R-:W-:Y:S01]  /*1b490*/  MUFU.EX2 R123, R123 ;  /* 0x0000007b007b7308 */ /* 0x000fe20000000800 */
[----:B------:R-:W-:Y:S04]  /*1b4a0*/  FADD.FTZ R143, R143, R130 ;  /* 0x000000828f8f7221 */ /* 0x000fe80000010000 */
[----:B------:R-:W-:Y:S01]  /*1b4b0*/  FADD.FTZ R146, R146, R143 ;  /* 0x0000008f92927221 */ /* 0x000fe20000010000 */
[----:B------:R-:W5:Y:S03]  /*1b4c0*/  LDSM.16.MT88.4 R108, [R186+0xd800] ;  /* 0x00d80000ba6c783b */ /* 0x000f660000004200 */
[----:B------:R-:W-:Y:S01]  /*1b4d0*/  FADD.FTZ R3, R147, R146 ;  /* 0x0000009293037221 */ /* 0x000fe20000010000 */
[----:B------:R-:W1:Y:S03]  /*1b4e0*/  MUFU.EX2 R124, R124 ;  /* 0x0000007c007c7308 */ /* 0x000e660000000800 */
[----:B------:R-:W-:Y:S01]  /*1b4f0*/  FADD.FTZ R3, R152, R3 ;  /* 0x0000000398037221 */ /* 0x000fe20000010000 */
[C---:B---3--:R-:W-:Y:S03]  /*1b500*/  F2FP.BF16.PACK_AB R23, R125.reuse, R122 ;  /* 0x0000007a7d17723e */ /* 0x048fe600000010ff */
[----:B------:R-:W-:Y:S03]  /*1b510*/  FADD.FTZ R122, R122, R3 ;  /* 0x000000037a7a7221 */ /* 0x000fe60000010000 */
[----:B------:R-:W3:Y:S01]  /*1b520*/  MUFU.EX2 R126, R126 ;  /* 0x0000007e007e7308 */ /* 0x000ee20000000800 */
[C---:B--2---:R-:W-:Y:S05]  /*1b530*/  HMMA.16816.F32.BF16 R4, R20.reuse, R24, R4 ;  /* 0x000000181404723c */ /* 0x044fea0000041804 */
[----:B------:R-:W-:Y:S03]  /*1b540*/  FADD.FTZ R125, R125, R122 ;  /* 0x0000007a7d7d7221 */ /* 0x000fe60000010000 */
[C---:B------:R-:W-:Y:S01]  /*1b550*/  HMMA.16816.F32.BF16 R8, R20.reuse, R26, R8 ;  /* 0x0000001a1408723c */ /* 0x040fe20000041808 */
[----:B------:R-:W2:Y:S01]  /*1b560*/  LDSM.16.MT88.4 R24, [R186+0x9c00] ;  /* 0x009c0000ba18783b */ /* 0x000ea20000004200 */
[----:B------:R-:W-:Y:S06]  /*1b570*/  MUFU.EX2 R157, R157 ;  /* 0x0000009d009d7308 */ /* 0x000fec0000000800 */
[C---:B----4-:R-:W-:Y:S04]  /*1b580*/  HMMA.16816.F32.BF16 R68, R20.reuse, R104, R68 ;  /* 0x000000681444723c */ /* 0x050fe80000041844 */
[----:B------:R-:W4:Y:S04]  /*1b590*/  MUFU.EX2 R160, R160 ;  /* 0x000000a000a07308 */ /* 0x000f280000000800 */
[C---:B------:R-:W-:Y:S01]  /*1b5a0*/  HMMA.16816.F32.BF16 R72, R20.reuse, R106, R72 ;  /* 0x0000006a1448723c */ /* 0x040fe20000041848 */
[----:B------:R-:W-:Y:S05]  /*1b5b0*/  LDSM.16.MT88.4 R104, [R184+0xcc00] ;  /* 0x00cc0000b868783b */ /* 0x000fea0000004200 */
[----:B------:R-:W-:Y:S02]  /*1b5c0*/  MUFU.EX2 R159, R159 ;  /* 0x0000009f009f7308 */ /* 0x000fe40000000800 */
[C---:B------:R-:W-:Y:S08]  /*1b5d0*/  HMMA.16816.F32.BF16 R76, R20.reuse, R28, R76 ;  /* 0x0000001c144c723c */ /* 0x040ff0000004184c */
[C---:B------:R-:W-:Y:S01]  /*1b5e0*/  HMMA.16816.F32.BF16 R80, R20.reuse, R30, R80 ;  /* 0x0000001e1450723c */ /* 0x040fe20000041850 */
[----:B------:R-:W2:Y:S01]  /*1b5f0*/  LDSM.16.MT88.4 R28, [R186+0xbc00] ;  /* 0x00bc0000ba1c783b */ /* 0x000ea20000004200 */
[----:B------:R-:W2:Y:S06]  /*1b600*/  MUFU.EX2 R162, R162 ;  /* 0x000000a200a27308 */ /* 0x000eac0000000800 */
[C---:B-1----:R-:W-:Y:S04]  /*1b610*/  HMMA.16816.F32.BF16 R84, R20.reuse, R100, R84 ;  /* 0x000000641454723c */ /* 0x042fe80000041854 */
[----:B------:R-:W-:Y:S04]  /*1b620*/  MUFU.EX2 R44, R44 ;  /* 0x0000002c002c7308 */ /* 0x000fe80000000800 */
[C---:B------:R-:W-:Y:S01]  /*1b630*/  HMMA.16816.F32.BF16 R12, R20.reuse, R102, R12 ;  /* 0x00000066140c723c */ /* 0x040fe2000004180c */
[----:B------:R-:W1:Y:S05]  /*1b640*/  LDSM.16.MT88.4 R100, [R184+0xbc00] ;  /* 0x00bc0000b864783b */ /* 0x000e6a0000004200 */
[----:B------:R-:W-:Y:S02]  /*1b650*/  MUFU.EX2 R45, R45 ;  /* 0x0000002d002d7308 */ /* 0x000fe40000000800 */
[C---:B-----5:R-:W-:Y:S08]  /*1b660*/  HMMA.16816.F32.BF16 R88, R20.reuse, R108, R88 ;  /* 0x0000006c1458723c */ /* 0x060ff00000041858 */
[C---:B------:R-:W-:Y:S01]  /*1b670*/  HMMA.16816.F32.BF16 R92, R20.reuse, R110, R92 ;  /* 0x0000006e145c723c */ /* 0x040fe2000004185c */
[----:B------:R-:W-:Y:S01]  /*1b680*/  LDSM.16.MT88.4 R108, [R186+0xac00] ;  /* 0x00ac0000ba6c783b */ /* 0x000fe20000004200 */
[----:B------:R-:W-:Y:S06]  /*1b690*/  MUFU.EX2 R46, R46 ;  /* 0x0000002e002e7308 */ /* 0x000fec0000000800 */
[C---:B------:R-:W-:Y:S04]  /*1b6a0*/  HMMA.16816.F32.BF16 R16, R20.reuse, R112, R16 ;  /* 0x000000701410723c */ /* 0x040fe80000041810 */
[----:B------:R-:W-:Y:S04]  /*1b6b0*/  MUFU.EX2 R47, R47 ;  /* 0x0000002f002f7308 */ /* 0x000fe80000000800 */
[----:B------:R-:W-:Y:S06]  /*1b6c0*/  HMMA.16816.F32.BF16 R96, R20, R114, R96 ;  /* 0x000000721460723c */ /* 0x000fec0000041860 */
[----:B------:R-:W-:Y:S01]  /*1b6d0*/  MUFU.EX2 R48, R48 ;  /* 0x0000003000307308 */ /* 0x000fe20000000800 */
[----:B------:R-:W-:Y:S02]  /*1b6e0*/  F2FP.BF16.PACK_AB R20, R124, R123 ;  /* 0x0000007b7c14723e */ /* 0x000fe400000010ff */
[----:B---3--:R-:W-:Y:S03]  /*1b6f0*/  F2FP.BF16.PACK_AB R21, R127, R126 ;  /* 0x0000007e7f15723e */ /* 0x008fe600000010ff */
[----:B------:R-:W-:Y:S01]  /*1b700*/  F2FP.BF16.PACK_AB R22, R154, R151 ;  /* 0x000000979a16723e */ /* 0x000fe200000010ff */
[----:B------:R-:W-:Y:S01]  /*1b710*/  FADD.FTZ R126, R126, R125 ;  /* 0x0000007d7e7e7221 */ /* 0x000fe20000010000 */
[----:B------:R-:W-:Y:S02]  /*1b720*/  F2FP.BF16.PACK_AB R23, R156, R153 ;  /* 0x000000999c17723e */ /* 0x000fe400000010ff */
[----:B------:R-:W-:Y:S05]  /*1b730*/  MUFU.EX2 R49, R49 ;  /* 0x0000003100317308 */ /* 0x000fea0000000800 */
[C---:B--2---:R-:W-:Y:S05]  /*1b740*/  HMMA.16816.F32.BF16 R4, R20.reuse, R24, R4 ;  /* 0x000000181404723c */ /* 0x044fea0000041804 */
[----:B------:R-:W-:Y:S03]  /*1b750*/  MUFU.EX2 R50, R50 ;  /* 0x0000003200327308 */ /* 0x000fe60000000800 */
[C---:B------:R-:W-:Y:S01]  /*1b760*/  HMMA.16816.F32.BF16 R8, R20.reuse, R26, R8 ;  /* 0x0000001a1408723c */ /* 0x040fe20000041808 */
[----:B------:R-:W2:Y:S06]  /*1b770*/  LDSM.16.MT88.4 R24, [R186+0xdc00] ;  /* 0x00dc0000ba18783b */ /* 0x000eac0000004200 */
[----:B------:R-:W-:Y:S01]  /*1b780*/  MUFU.EX2 R51, R51 ;  /* 0x0000003300337308 */ /* 0x000fe20000000800 */
[C---:B------:R-:W-:Y:S08]  /*1b790*/  HMMA.16816.F32.BF16 R68, R20.reuse, R32, R68 ;  /* 0x000000201444723c */ /* 0x040ff00000041844 */
[C---:B------:R-:W-:Y:S01]  /*1b7a0*/  HMMA.16816.F32.BF16 R72, R20.reuse, R34, R72 ;  /* 0x000000221448723c */ /* 0x040fe20000041848 */
[----:B------:R-:W3:Y:S01]  /*1b7b0*/  LDSM.16.MT88.4 R32, [R184+0xdc00] ;  /* 0x00dc0000b820783b */ /* 0x000ee20000004200 */
[----:B------:R-:W-:Y:S06]  /*1b7c0*/  MUFU.EX2 R52, R52 ;  /* 0x0000003400347308 */ /* 0x000fec0000000800 */
[C---:B------:R-:W-:Y:S04]  /*1b7d0*/  HMMA.16816.F32.BF16 R76, R20.reuse, R28, R76 ;  /* 0x0000001c144c723c */ /* 0x040fe8000004184c */
[----:B------:R-:W-:Y:S04]  /*1b7e0*/  MUFU.EX2 R53, R53 ;  /* 0x0000003500357308 */ /* 0x000fe80000000800 */
[C---:B------:R-:W-:Y:S01]  /*1b7f0*/  HMMA.16816.F32.BF16 R80, R20.reuse, R30, R80 ;  /* 0x0000001e1450723c */ /* 0x040fe20000041850 */
[----:B------:R-:W5:Y:S05]  /*1b800*/  LDSM.16.MT88.4 R28, [R186+0xa000] ;  /* 0x00a00000ba1c783b */ /* 0x000f6a0000004200 */
[----:B------:R-:W-:Y:S02]  /*1b810*/  MUFU.EX2 R54, R54 ;  /* 0x0000003600367308 */ /* 0x000fe40000000800 */
[C---:B-1----:R-:W-:Y:S07]  /*1b820*/  HMMA.16816.F32.BF16 R84, R20.reuse, R100, R84 ;  /* 0x000000641454723c */ /* 0x042fee0000041854 */
[-CC-:B------:R-:W-:Y:S01]  /*1b830*/  FFMA.FTZ R100, R42, R119.reuse, -R140.reuse ;  /* 0x000000772a647223 */ /* 0x180fe2000001088c */
[C---:B------:R-:W-:Y:S01]  /*1b840*/  HMMA.16816.F32.BF16 R12, R20.reuse, R102, R12 ;  /* 0x00000066140c723c */ /* 0x040fe2000004180c */
[----:B------:R-:W-:Y:S03]  /*1b850*/  MUFU.EX2 R55, R55 ;  /* 0x0000003700377308 */ /* 0x000fe60000000800 */
[----:B------:R-:W-:Y:S02]  /*1b860*/  FFMA.FTZ R101, R43, R119, -R140 ;  /* 0x000000772b657223 */ /* 0x000fe4000001088c */
[----:B------:R-:W-:Y:S02]  /*1b870*/  LDSM.16.MT88.4 R40, [R186+0xe000] ;  /* 0x00e00000ba28783b */ /* 0x000fe40000004200 */
[C---:B--2---:R-:W-:Y:S03]  /*1b880*/  HMMA.16816.F32.BF16 R88, R20.reuse, R24, R88 ;  /* 0x000000181458723c */ /* 0x044fe60000041858 */
[----:B------:R-:W-:Y:S05]  /*1b890*/  MUFU.EX2 R100, R100 ;  /* 0x0000006400647308 */ /* 0x000fea0000000800 */
[C---:B------:R-:W-:Y:S01]  /*1b8a0*/  HMMA.16816.F32.BF16 R92, R20.reuse, R26, R92 ;  /* 0x0000001a145c723c */ /* 0x040fe2000004185c */
[----:B------:R-:W1:Y:S04]  /*1b8b0*/  LDSM.16.MT88.4 R24, [R184+0xa000] ;  /* 0x00a00000b818783b */ /* 0x000e680000004200 */
[----:B------:R-:W2:Y:S03]  /*1b8c0*/  MUFU.EX2 R101, R101 ;  /* 0x0000006500657308 */ /* 0x000ea60000000800 */
[C---:B---3--:R-:W-:Y:S07]  /*1b8d0*/  HMMA.16816.F32.BF16 R16, R20.reuse, R32, R16 ;  /* 0x000000201410723c */ /* 0x048fee0000041810 */
[----:B------:R-:W-:Y:S01]  /*1b8e0*/  MUFU.EX2 R56, R56 ;  /* 0x0000003800387308 */ /* 0x000fe20000000800 */
[----:B------:R-:W-:Y:S01]  /*1b8f0*/  HMMA.16816.F32.BF16 R96, R20, R34, R96 ;  /* 0x000000221460723c */ /* 0x000fe20000041860 */
[----:B------:R-:W3:Y:S06]  /*1b900*/  LDSM.16.MT88.4 R32, [R184+0xc000] ;  /* 0x00c00000b820783b */ /* 0x000eec0000004200 */
[----:B------:R-:W-:Y:S02]  /*1b910*/  F2FP.BF16.PACK_AB R20, R158, R155 ;  /* 0x0000009b9e14723e */ /* 0x000fe400000010ff */
[----:B----4-:R-:W-:Y:S01]  /*1b920*/  F2FP.BF16.PACK_AB R21, R160, R157 ;  /* 0x0000009da015723e */ /* 0x010fe200000010ff */
[----:B------:R-:W4:Y:S02]  /*1b930*/  MUFU.EX2 R57, R57 ;  /* 0x0000003900397308 */ /* 0x000f240000000800 */
[----:B------:R-:W-:Y:S02]  /*1b940*/  F2FP.BF16.PACK_AB R22, R162, R159 ;  /* 0x0000009fa216723e */ /* 0x000fe400000010ff */
[----:B--2---:R-:W-:Y:S06]  /*1b950*/  F2FP.BF16.PACK_AB R23, R101, R100 ;  /* 0x000000646517723e */ /* 0x004fec00000010ff */
[----:B------:R-:W-:Y:S01]  /*1b960*/  MUFU.EX2 R58, R58 ;  /* 0x0000003a003a7308 */ /* 0x000fe20000000800 */
[C---:B-----5:R-:W-:Y:S08]  /*1b970*/  HMMA.16816.F32.BF16 R4, R20.reuse, R28, R4 ;  /* 0x0000001c1404723c */ /* 0x060ff00000041804 */
[C---:B------:R-:W-:Y:S01]  /*1b980*/  HMMA.16816.F32.BF16 R8, R20.reuse, R30, R8 ;  /* 0x0000001e1408723c */ /* 0x040fe20000041808 */
[----:B------:R-:W-:Y:S01]  /*1b990*/  LDSM.16.MT88.4 R28, [R186+0xa400] ;  /* 0x00a40000ba1c783b */ /* 0x000fe20000004200 */
[----:B------:R-:W2:Y:S06]  /*1b9a0*/  MUFU.EX2 R59, R59 ;  /* 0x0000003b003b7308 */ /* 0x000eac0000000800 */
[C---:B-1----:R-:W-:Y:S08]  /*1b9b0*/  HMMA.16816.F32.BF16 R68, R20.reuse, R24, R68 ;  /* 0x000000181444723c */ /* 0x042ff00000041844 */
[C---:B------:R-:W-:Y:S01]  /*1b9c0*/  HMMA.16816.F32.BF16 R72, R20.reuse, R26, R72 ;  /* 0x0000001a1448723c */ /* 0x040fe20000041848 */
[----:B------:R-:W1:Y:S07]  /*1b9d0*/  LDSM.16.MT88.4 R24, [R184+0xe000] ;  /* 0x00e00000b818783b */ /* 0x000e6e0000004200 */
[C---:B------:R-:W-:Y:S08]  /*1b9e0*/  HMMA.16816.F32.BF16 R76, R20.reuse, R36, R76 ;  /* 0x00000024144c723c */ /* 0x040ff0000004184c */
[C---:B------:R-:W-:Y:S01]  /*1b9f0*/  HMMA.16816.F32.BF16 R80, R20.reuse, R38, R80 ;  /* 0x000000261450723c */ /* 0x040fe20000041850 */
[----:B------:R-:W-:Y:S07]  /*1ba00*/  LDSM.16.MT88.4 R36, [R184+0xc400] ;  /* 0x00c40000b824783b */ /* 0x000fee0000004200 */
[C---:B---3--:R-:W-:Y:S08]  /*1ba10*/  HMMA.16816.F32.BF16 R84, R20.reuse, R32, R84 ;  /* 0x000000201454723c */ /* 0x048ff00000041854 */
[C---:B------:R-:W-:Y:S01]  /*1ba20*/  HMMA.16816.F32.BF16 R12, R20.reuse, R34, R12 ;  /* 0x00000022140c723c */ /* 0x040fe2000004180c */
[----:B------:R-:W3:Y:S07]  /*1ba30*/  LDSM.16.MT88.4 R32, [R184+0xa400] ;  /* 0x00a40000b820783b */ /* 0x000eee0000004200 */
[C---:B------:R-:W-:Y:S08]  /*1ba40*/  HMMA.16816.F32.BF16 R88, R20.reuse, R40, R88 ;  /* 0x000000281458723c */ /* 0x040ff00000041858 */
[C---:B------:R-:W-:Y:S01]  /*1ba50*/  HMMA.16816.F32.BF16 R92, R20.reuse, R42, R92 ;  /* 0x0000002a145c723c */ /* 0x040fe2000004185c */
[----:B------:R-:W-:Y:S07]  /*1ba60*/  LDSM.16.MT88.4 R40, [R186+0xe400] ;  /* 0x00e40000ba28783b */ /* 0x000fee0000004200 */
[C---:B-1----:R-:W-:Y:S08]  /*1ba70*/  HMMA.16816.F32.BF16 R16, R20.reuse, R24, R16 ;  /* 0x000000181410723c */ /* 0x042ff00000041810 */
[----:B------:R-:W-:Y:S01]  /*1ba80*/  HMMA.16816.F32.BF16 R96, R20, R26, R96 ;  /* 0x0000001a1460723c */ /* 0x000fe20000041860 */
[----:B------:R-:W1:Y:S06]  /*1ba90*/  LDSM.16.MT88.4 R24, [R186+0xc400] ;  /* 0x00c40000ba18783b */ /* 0x000e6c0000004200 */
[----:B------:R-:W-:Y:S02]  /*1baa0*/  F2FP.BF16.PACK_AB R20, R45, R44 ;  /* 0x0000002c2d14723e */ /* 0x000fe400000010ff */
[----:B------:R-:W-:Y:S03]  /*1bab0*/  F2FP.BF16.PACK_AB R21, R47, R46 ;  /* 0x0000002e2f15723e */ /* 0x000fe600000010ff */
[----:B------:R-:W-:Y:S02]  /*1bac0*/  F2FP.BF16.PACK_AB R22, R49, R48 ;  /* 0x000000303116723e */ /* 0x000fe400000010ff */
[----:B------:R-:W-:Y:S07]  /*1bad0*/  F2FP.BF16.PACK_AB R23, R51, R50 ;  /* 0x000000323317723e */ /* 0x000fee00000010ff */
[C---:B------:R-:W-:Y:S08]  /*1bae0*/  HMMA.16816.F32.BF16 R4, R20.reuse, R28, R4 ;  /* 0x0000001c1404723c */ /* 0x040ff00000041804 */
[C---:B------:R-:W-:Y:S01]  /*1baf0*/  HMMA.16816.F32.BF16 R8, R20.reuse, R30, R8 ;  /* 0x0000001e1408723c */ /* 0x040fe20000041808 */
[----:B------:R-:W5:Y:S07]  /*1bb00*/  LDSM.16.MT88.4 R28, [R184+0xe400] ;  /* 0x00e40000b81c783b */ /* 0x000f6e0000004200 */
        /* <DEDUP_REMOVED lines=16> */
[-C--:B------:R-:W-:Y:S03]  /*1bc10*/  FFMA.FTZ R43, R63, R119.reuse, -R140 ;  /* 0x000000773f2b7223 */ /* 0x080fe6000001088c */
[----:B------:R-:W5:Y:S01]  /*1bc20*/  MUFU.EX2 R41, R41 ;  /* 0x0000002900297308 */ /* 0x000f620000000800 */
[----:B------:R-:W-:Y:S01]  /*1bc30*/  HMMA.16816.F32.BF16 R96, R20, R30, R96 ;  /* 0x0000001e1460723c */ /* 0x000fe20000041860 */
[----:B------:R-:W5:Y:S06]  /*1bc40*/  LDSM.16.MT88.4 R28, [R184+0xc800] ;  /* 0x00c80000b81c783b */ /* 0x000f6c0000004200 */
[----:B------:R-:W-:Y:S02]  /*1bc50*/  F2FP.BF16.PACK_AB R20, R53, R52 ;  /* 0x000000343514723e */ /* 0x000fe400000010ff */
[----:B------:R-:W-:Y:S01]  /*1bc60*/  F2FP.BF16.PACK_AB R21, R55, R54 ;  /* 0x000000363715723e */ /* 0x000fe200000010ff */
[----:B------:R-:W-:Y:S02]  /*1bc70*/  MUFU.EX2 R42, R42 ;  /* 0x0000002a002a7308 */ /* 0x000fe40000000800 */
[----:B----4-:R-:W-:Y:S02]  /*1bc80*/  F2FP.BF16.PACK_AB R22, R57, R56 ;  /* 0x000000383916723e */ /* 0x010fe400000010ff */
[----:B--2---:R-:W-:Y:S06]  /*1bc90*/  F2FP.BF16.PACK_AB R23, R59, R58 ;  /* 0x0000003a3b17723e */ /* 0x004fec00000010ff */
[----:B------:R-:W2:Y:S01]  /*1bca0*/  MUFU.EX2 R43, R43 ;  /* 0x0000002b002b7308 */ /* 0x000ea20000000800 */
[C---:B---3--:R-:W-:Y:S08]  /*1bcb0*/  HMMA.16816.F32.BF16 R4, R20.reuse, R32, R4 ;  /* 0x000000201404723c */ /* 0x048ff00000041804 */
[C---:B------:R-:W-:Y:S01]  /*1bcc0*/  HMMA.16816.F32.BF16 R8, R20.reuse, R34, R8 ;  /* 0x000000221408723c */ /* 0x040fe20000041808 */
[----:B------:R-:W3:Y:S07]  /*1bcd0*/  LDSM.16.MT88.4 R32, [R186+0xe800] ;  /* 0x00e80000ba20783b */ /* 0x000eee0000004200 */
[C---:B-1----:R-:W-:Y:S08]  /*1bce0*/  HMMA.16816.F32.BF16 R68, R20.reuse, R24, R68 ;  /* 0x000000181444723c */ /* 0x042ff00000041844 */
        /* <DEDUP_REMOVED lines=13> */
[C---:B---3--:R-:W-:Y:S01]  /*1bdc0*/  HMMA.16816.F32.BF16 R88, R20.reuse, R32, R88 ;  /* 0x000000201458723c */ /* 0x048fe20000041858 */
[----:B------:R-:W-:Y:S06]  /*1bdd0*/  MUFU.EX2 R38, R38 ;  /* 0x0000002600267308 */ /* 0x000fec0000000800 */
[----:B------:R-:W-:Y:S01]  /*1bde0*/  FADD.FTZ R32, R132, R137 ;  /* 0x0000008984207221 */ /* 0x000fe20000010000 */
[C---:B------:R-:W-:Y:S03]  /*1bdf0*/  HMMA.16816.F32.BF16 R92, R20.reuse, R34, R92 ;  /* 0x00000022145c723c */ /* 0x040fe6000004185c */
[----:B------:R-:W3:Y:S01]  /*1be00*/  MUFU.EX2 R33, R140 ;  /* 0x0000008c00217308 */ /* 0x000ee20000000800 */
[----:B------:R-:W-:Y:S04]  /*1be10*/  FADD.FTZ R32, R133, R32 ;  /* 0x0000002085207221 */ /* 0x000fe80000010000 */
[C---:B-1----:R-:W-:Y:S04]  /*1be20*/  HMMA.16816.F32.BF16 R16, R20.reuse, R24, R16 ;  /* 0x000000181410723c */ /* 0x042fe80000041810 */
[----:B------:R-:W-:Y:S04]  /*1be30*/  FADD.FTZ R141, R141, R32 ;  /* 0x000000208d8d7221 */ /* 0x000fe80000010000 */
[----:B------:R-:W-:Y:S01]  /*1be40*/  HMMA.16816.F32.BF16 R96, R20, R26, R96 ;  /* 0x0000001a1460723c */ /* 0x000fe20000041860 */
[----:B------:R-:W1:Y:S03]  /*1be50*/  LDSM.16.MT88.4 R24, [R186+0xcc00] ;  /* 0x00cc0000ba18783b */ /* 0x000e660000004200 */
[----:B------:R-:W-:Y:S03]  /*1be60*/  FADD.FTZ R128, R128, R141 ;  /* 0x0000008d80807221 */ /* 0x000fe60000010000 */
[----:B------:R-:W-:Y:S01]  /*1be70*/  F2FP.BF16.PACK_AB R20, R41, R40 ;  /* 0x000000282914723e */ /* 0x000fe200000010ff */
[----:B------:R-:W-:Y:S01]  /*1be80*/  FADD.FTZ R131, R131, R128 ;  /* 0x0000008083837221 */ /* 0x000fe20000010000 */
[----:B--2---:R-:W-:Y:S03]  /*1be90*/  F2FP.BF16.PACK_AB R21, R43, R42 ;  /* 0x0000002a2b15723e */ /* 0x004fe600000010ff */
[----:B----4-:R-:W-:Y:S01]  /*1bea0*/  F2FP.BF16.PACK_AB R22, R37, R36 ;  /* 0x000000242516723e */ /* 0x010fe200000010ff */
[----:B------:R-:W-:Y:S01]  /*1beb0*/  FADD.FTZ R144, R144, R131 ;  /* 0x0000008390907221 */ /* 0x000fe20000010000 */
[----:B---3--:R-:W-:Y:S07]  /*1bec0*/  F2FP.BF16.PACK_AB R23, R33, R38 ;  /* 0x000000262117723e */ /* 0x008fee00000010ff */
[C---:B------:R-:W-:Y:S07]  /*1bed0*/  HMMA.16816.F32.BF16 R112, R20.reuse, R108, R4 ;  /* 0x0000006c1470723c */ /* 0x040fee0000041804 */
[----:B------:R-:W-:Y:S01]  /*1bee0*/  FADD.FTZ R5, R145, R144 ;  /* 0x0000009091057221 */ /* 0x000fe20000010000 */
[C---:B------:R-:W-:Y:S04]  /*1bef0*/  HMMA.16816.F32.BF16 R108, R20.reuse, R110, R8 ;  /* 0x0000006e146c723c */ /* 0x040fe80000041808 */
[----:B------:R-:W-:Y:S04]  /*1bf00*/  FADD.FTZ R5, R150, R5 ;  /* 0x0000000596057221 */ /* 0x000fe80000010000 */
[----:B------:R-:W-:Y:S01]  /*1bf10*/  FADD.FTZ R8, R120, R5 ;  /* 0x0000000578087221 */ /* 0x000fe20000010000 */
[C---:B-----5:R-:W-:Y:S01]  /*1bf20*/  HMMA.16816.F32.BF16 R68, R20.reuse, R28, R68 ;  /* 0x0000001c1444723c */ /* 0x060fe20000041844 */
[----:B------:R-:W2:Y:S02]  /*1bf30*/  LDSM.16.MT88.4 R4, [R186+0xec00] ;  /* 0x00ec0000ba04783b */ /* 0x000ea40000004200 */
[----:B------:R-:W-:Y:S01]  /*1bf40*/  FADD.FTZ R8, R121, R8 ;  /* 0x0000000879087221 */ /* 0x000fe20000010000 */
[----:B------:R-:W-:Y:S03]  /*1bf50*/  MOV R121, R0 ;  /* 0x0000000000797202 */ /* 0x000fe60000000f00 */
        /* <DEDUP_REMOVED lines=51> */
.L_x_1549:
[----:B------:R1:W5:Y:S01]  /*1c290*/  LD.E R3, [R116.64+0xd8] ;  /* 0x0000d80474037980 */ /* 0x000362000c101900 */
[----:B------:R-:W-:-:S02]  /*1c2a0*/  MOV R8, 0x1f ;  /* 0x0000001f00087802 */ /* 0x000fc40000000f00 */
[----:B------:R-:W-:Y:S01]  /*1c2b0*/  MOV R5, 0xffffffff ;  /* 0xffffffff00057802 */ /* 0x000fe20000000f00 */
[----:B------:R-:W-:Y:S05]  /*1c2c0*/  BRA.DIV ~URZ, `(.L_x_1559) ;  /* 0x000010027f007947 */ /* 0x000fea000b800000 */
[----:B------:R2:W3:Y:S02]  /*1c2d0*/  SHFL.BFLY PT, R10, R210, 0x2, 0x1f ;  /* 0x0c401f00d20a7f89 */ /* 0x0004e400000e0000 */
.L_x_1569:
[----:B---3--:R-:W-:Y:S01]  /*1c2e0*/  FADD.FTZ R9, R10, R210 ;  /* 0x000000d20a097221 */ /* 0x008fe20000010000 */
[----:B------:R-:W-:Y:S05]  /*1c2f0*/  BRA.DIV ~URZ, `(.L_x_1560) ;  /* 0x000010127f007947 */ /* 0x000fea000b800000 */
[----:B------:R-:W3:Y:S04]  /*1c300*/  SHFL.BFLY PT, R6, R209, 0x2, 0x1f ;  /* 0x0c401f00d1067f89 */ /* 0x000ee800000e0000 */
[----:B------:R-:W4:Y:S01]  /*1c310*/  SHFL.BFLY PT, R4, R9, 0x1, 0x1f ;  /* 0x0c201f0009047f89 */ /* 0x000f2200000e0000 */
[----:B---3--:R-:W-:Y:S02]  /*1c320*/  FADD.FTZ R11, R6, R209 ;  /* 0x000000d1060b7221 */ /* 0x008fe40000010000 */
[----:B----4-:R-:W-:-:S03]  /*1c330*/  FADD.FTZ R4, R9, R4 ;  /* 0x0000000409047221 */ /* 0x010fc60000010000 */
[----:B------:R3:W4:Y:S04]  /*1c340*/  SHFL.BFLY PT, R10, R11, 0x1, 0x1f ;  /* 0x0c201f000b0a7f89 */ /* 0x00072800000e0000 */
.L_x_1570:
[----:B------:R-:W1:Y:S01]  /*1c350*/  S2R R5, SR_TID.X ;  /* 0x0000000000057919 */ /* 0x000e620000002100 */
[----:B----4-:R-:W-:Y:S01]  /*1c360*/  FADD.FTZ R6, R10, R11 ;  /* 0x0000000b0a067221 */ /* 0x010fe20000010000 */
[----:B------:R-:W-:Y:S01]  /*1c370*/  FSETP.NE.FTZ.AND P3, PT, R4, RZ, PT ;  /* 0x000000ff0400720b */ /* 0x000fe20003f75000 */
[----:B------:R-:W-:Y:S01]  /*1c380*/  WARPSYNC 0xffffffff ;  /* 0xffffffff00007948 */ /* 0x000fe20003800000 */
[----:B------:R-:W-:Y:S01]  /*1c390*/  MOV R8, 0x3f800000 ;  /* 0x3f80000000087802 */ /* 0x000fe20000000f00 */
[----:B------:R-:W-:Y:S01]  /*1c3a0*/  BAR.SYNC.DEFER_BLOCKING 0x0 ;  /* 0x0000000000007b1d */ /* 0x000fe20000010000 */
[----:B------:R-:W-:Y:S02]  /*1c3b0*/  FSETP.NE.FTZ.AND P2, PT, R6, RZ, PT ;  /* 0x000000ff0600720b */ /* 0x000fe40003f55000 */
[----:B------:R-:W-:-:S07]  /*1c3c0*/  MOV R7, 0x3f800000 ;  /* 0x3f80000000077802 */ /* 0x000fce0000000f00 */
[----:B------:R-:W4:Y:S08]  /*1c3d0*/  @P3 MUFU.RCP R8, R4 ;  /* 0x0000000400083308 */ /* 0x000f300000001000 */
[----:B------:R-:W2:Y:S01]  /*1c3e0*/  @P2 MUFU.RCP R7, R6 ;  /* 0x0000000600072308 */ /* 0x000ea20000001000 */
[----:B-1----:R-:W-:-:S04]  /*1c3f0*/  SHF.R.S32.HI R10, RZ, 0x1f, R5 ;  /* 0x0000001fff0a7819 */ /* 0x002fc80000011405 */
[----:B------:R-:W-:Y:S01]  /*1c400*/  LEA.HI R9, R10, R5, RZ, 0x2 ;  /* 0x000000050a097211 */ /* 0x000fe200078f10ff */
[----:B----4-:R-:W-:-:S03]  /*1c410*/  FMUL.FTZ R112, R8, R112 ;  /* 0x0000007008707220 */ /* 0x010fc60000410000 */
[----:B---3--:R-:W-:Y:S01]  /*1c420*/  SHF.R.S32.HI R11, RZ, 0x2, R9 ;  /* 0x00000002ff0b7819 */ /* 0x008fe20000011409 */
[C---:B------:R-:W-:Y:S01]  /*1c430*/  FMUL.FTZ R113, R8.reuse, R113 ;  /* 0x0000007108717220 */ /* 0x040fe20000410000 */
[----:B------:R-:W-:Y:S01]  /*1c440*/  LOP3.LUT R16, R9, 0xfffffffc, RZ, 0xc0, !PT ;  /* 0xfffffffc09107812 */ /* 0x000fe200078ec0ff */
[C---:B------:R-:W-:Y:S01]  /*1c450*/  FMUL.FTZ R108, R8.reuse, R108 ;  /* 0x0000006c086c7220 */ /* 0x040fe20000410000 */
[----:B------:R-:W-:Y:S01]  /*1c460*/  SHF.R.S32.HI R12, RZ, 0x1f, R11 ;  /* 0x0000001fff0c7819 */ /* 0x000fe2000001140b */
[----:B------:R-:W-:Y:S02]  /*1c470*/  FMUL.FTZ R109, R8, R109 ;  /* 0x0000006d086d7220 */ /* 0x000fe40000410000 */
[----:B------:R-:W-:Y:S01]  /*1c480*/  IMAD.IADD R13, R5, 0x1, -R16 ;  /* 0x00000001050d7824 */ /* 0x000fe200078e0a10 */
[----:B------:R-:W-:Y:S01]  /*1c490*/  LEA.HI R12, R12, R11, RZ, 0x3 ;  /* 0x0000000b0c0c7211 */ /* 0x000fe200078f18ff */
[C---:B------:R-:W-:Y:S02]  /*1c4a0*/  FMUL.FTZ R68, R8.reuse, R68 ;  /* 0x0000004408447220 */ /* 0x040fe40000410000 */
[----:B------:R-:W-:Y:S01]  /*1c4b0*/  FMUL.FTZ R69, R8, R69 ;  /* 0x0000004508457220 */ /* 0x000fe20000410000 */
[----:B------:R-:W-:Y:S01]  /*1c4c0*/  LOP3.LUT R12, R12, 0xfffffff8, RZ, 0xc0, !PT ;  /* 0xfffffff80c0c7812 */ /* 0x000fe200078ec0ff */
[----:B------:R-:W-:-:S02]  /*1c4d0*/  FMUL.FTZ R72, R8, R72 ;  /* 0x0000004808487220 */ /* 0x000fc40000410000 */
[C---:B------:R-:W-:Y:S01]  /*1c4e0*/  FMUL.FTZ R73, R8.reuse, R73 ;  /* 0x0000004908497220 */ /* 0x040fe20000410000 */
[----:B------:R-:W-:Y:S01]  /*1c4f0*/  IADD3 R12, R11, -R12, RZ ;  /* 0x8000000c0b0c7210 */ /* 0x000fe20007ffe0ff */
[----:B------:R-:W-:Y:S01]  /*1c500*/  FMUL.FTZ R76, R8, R76 ;  /* 0x0000004c084c7220 */ /* 0x000fe20000410000 */
[----:B------:R-:W-:Y:S01]  /*1c510*/  LEA.HI R11, R10, R5, RZ, 0x5 ;  /* 0x000000050a0b7211 */ /* 0x000fe200078f28ff */
[----:B------:R-:W-:Y:S01]  /*1c520*/  FMUL.FTZ R77, R8, R77 ;  /* 0x0000004d084d7220 */ /* 0x000fe20000410000 */
[----:B------:R-:W-:Y:S01]  /*1c530*/  LEA.HI R9, R12, R12, RZ, 0x1 ;  /* 0x0000000c0c097211 */ /* 0x000fe200078f08ff */
[C---:B------:R-:W-:Y:S01]  /*1c540*/  FMUL.FTZ R80, R8.reuse, R80 ;  /* 0x0000005008507220 */ /* 0x040fe20000410000 */
[----:B------:R-:W-:Y:S01]  /*1c550*/  SHF.R.S32.HI R14, RZ, 0x5, R11 ;  /* 0x00000005ff0e7819 */ /* 0x000fe2000001140b */
[C---:B------:R-:W-:Y:S01]  /*1c560*/  FMUL.FTZ R81, R8.reuse, R81 ;  /* 0x0000005108517220 */ /* 0x040fe20000410000 */
[----:B------:R-:W-:Y:S01]  /*1c570*/  LOP3.LUT R15, R9, 0x1fffffe, RZ, 0xc0, !PT ;  /* 0x01fffffe090f7812 */ /* 0x000fe200078ec0ff */
[C---:B------:R-:W-:Y:S01]  /*1c580*/  FMUL.FTZ R84, R8.reuse, R84 ;  /* 0x0000005408547220 */ /* 0x040fe20000410000 */
[----:B------:R-:W-:Y:S01]  /*1c590*/  SHF.R.S32.HI R9, RZ, 0x1, R9 ;  /* 0x00000001ff097819 */ /* 0x000fe20000011409 */
[----:B------:R-:W-:Y:S01]  /*1c5a0*/  FMUL.FTZ R85, R8, R85 ;  /* 0x0000005508557220 */ /* 0x000fe20000410000 */
[----:B------:R-:W-:Y:S01]  /*1c5b0*/  LEA R13, R14, R13, 0x8 ;  /* 0x0000000d0e0d7211 */ /* 0x000fe200078e40ff */
[----:B------:R-:W-:Y:S01]  /*1c5c0*/  FMUL.FTZ R104, R8, R104 ;  /* 0x0000006808687220 */ /* 0x000fe20000410000 */
[----:B------:R-:W-:Y:S01]  /*1c5d0*/  IADD3 R12, R12, -R15, RZ ;  /* 0x8000000f0c0c7210 */ /* 0x000fe20007ffe0ff */
[C---:B------:R-:W-:Y:S01]  /*1c5e0*/  FMUL.FTZ R105, R8.reuse, R105 ;  /* 0x0000006908697220 */ /* 0x040fe20000410000 */
[C---:B------:R-:W-:Y:S01]  /*1c5f0*/  SHF.L.U32 R14, R9.reuse, 0x6, RZ ;  /* 0x00000006090e7819 */ /* 0x040fe200000006ff */
[----:B------:R-:W-:Y:S01]  /*1c600*/  FMUL.FTZ R88, R8, R88 ;  /* 0x0000005808587220 */ /* 0x000fe20000410000 */
[C---:B------:R-:W-:Y:S01]  /*1c610*/  LOP3.LUT P0, RZ, R9.reuse, 0x2, RZ, 0xc0, !PT ;  /* 0x0000000209ff7812 */ /* 0x040fe2000780c0ff */
[----:B------:R-:W-:Y:S01]  /*1c620*/  IMAD R12, R12, 0x10, R13 ;  /* 0x000000100c0c7824 */ /* 0x000fe200078e020d */
[----:B------:R-:W-:Y:S01]  /*1c630*/  LOP3.LUT R13, R14, 0xc0, RZ, 0xc0, !PT ;  /* 0x000000c00e0d7812 */ /* 0x000fe200078ec0ff */
[C---:B------:R-:W-:Y:S01]  /*1c640*/  FMUL.FTZ R89, R8.reuse, R89 ;  /* 0x0000005908597220 */ /* 0x040fe20000410000 */
[----:B------:R-:W-:Y:S01]  /*1c650*/  LOP3.LUT R14, R9, 0x1, RZ, 0xc0, !PT ;  /* 0x00000001090e7812 */ /* 0x000fe200078ec0ff */
[C---:B------:R-:W-:Y:S01]  /*1c660*/  FMUL.FTZ R92, R8.reuse, R92 ;  /* 0x0000005c085c7220 */ /* 0x040fe20000410000 */
[----:B------:R-:W-:Y:S01]  /*1c670*/  LEA.HI R13, R13, R13, RZ, 0x1d ;  /* 0x0000000d0d0d7211 */ /* 0x000fe200078fe8ff */
[----:B------:R-:W-:Y:S01]  /*1c680*/  FMUL.FTZ R93, R8, R93 ;  /* 0x0000005d085d7220 */ /* 0x000fe20000410000 */
[----:B------:R-:W-:Y:S01]  /*1c690*/  ISETP.NE.U32.AND P1, PT, R14, 0x1, PT ;  /* 0x000000010e00780c */ /* 0x000fe20003f25070 */
[----:B------:R-:W-:Y:S01]  /*1c6a0*/  FMUL.FTZ R100, R8, R100 ;  /* 0x0000006408647220 */ /* 0x000fe20000410000 */
[----:B------:R-:W-:Y:S01]  /*1c6b0*/  LEA R12, R12, R13, 0x1 ;  /* 0x0000000d0c0c7211 */ /* 0x000fe200078e08ff */
[----:B------:R-:W-:-:S02]  /*1c6c0*/  FMUL.FTZ R101, R8, R101 ;  /* 0x0000006508657220 */ /* 0x000fc40000410000 */
[----:B------:R-:W-:Y:S01]  /*1c6d0*/  FMUL.FTZ R96, R8, R96 ;  /* 0x0000006008607220 */ /* 0x000fe20000410000 */
[----:B------:R-:W-:Y:S01]  /*1c6e0*/  SHF.L.U32 R9, R12, 0x2, RZ ;  /* 0x000000020c097819 */ /* 0x000fe200000006ff */
[----:B------:R-:W-:Y:S01]  /*1c6f0*/  FMUL.FTZ R97, R8, R97 ;  /* 0x0000006108617220 */ /* 0x000fe20000410000 */
[----:B------:R-:W-:Y:S01]  /*1c700*/  MOV R8, 0x40 ;  /* 0x0000004000087802 */ /* 0x000fe20000000f00 */
[C---:B--2---:R-:W-:Y:S01]  /*1c710*/  FMUL.FTZ R115, R7.reuse, R115 ;  /* 0x0000007307737220 */ /* 0x044fe20000410000 */
[----:B------:R-:W-:Y:S01]  /*1c720*/  STS.64 [R12.X4], R112 ;  /* 0x000000700c007388 */ /* 0x000fe20000004a00 */
[C---:B------:R-:W-:Y:S01]  /*1c730*/  FMUL.FTZ R114, R7.reuse, R114 ;  /* 0x0000007207727220 */ /* 0x040fe20000410000 */
[----:B------:R-:W-:Y:S01]  /*1c740*/  SEL R8, R8, 0xffffffc0, !P0 ;  /* 0xffffffc008087807 */ /* 0x000fe20004000000 */
[C---:B------:R-:W-:Y:S02]  /*1c750*/  FMUL.FTZ R111, R7.reuse, R111 ;  /* 0x0000006f076f7220 */ /* 0x040fe40000410000 */
[C---:B------:R-:W-:Y:S01]  /*1c760*/  FMUL.FTZ R110, R7.reuse, R110 ;  /* 0x0000006e076e7220 */ /* 0x040fe20000410000 */
[----:B------:R-:W-:Y:S01]  /*1c770*/  STS.64 [R12.X4+0x400], R114 ;  /* 0x000400720c007388 */ /* 0x000fe20000004a00 */
[----:B------:R-:W-:-:S02]  /*1c780*/  FMUL.FTZ R71, R7, R71 ;  /* 0x0000004707477220 */ /* 0x000fc40000410000 */
[C---:B------:R-:W-:Y:S02]  /*1c790*/  FMUL.FTZ R70, R7.reuse, R70 ;  /* 0x0000004607467220 */ /* 0x040fe40000410000 */
[C---:B------:R-:W-:Y:S02]  /*1c7a0*/  FMUL.FTZ R75, R7.reuse, R75 ;  /* 0x0000004b074b7220 */ /* 0x040fe40000410000 */
[C---:B------:R-:W-:Y:S02]  /*1c7b0*/  FMUL.FTZ R74, R7.reuse, R74 ;  /* 0x0000004a074a7220 */ /* 0x040fe40000410000 */
[C---:B------:R-:W-:Y:S02]  /*1c7c0*/  FMUL.FTZ R79, R7.reuse, R79 ;  /* 0x0000004f074f7220 */ /* 0x040fe40000410000 */
[C---:B------:R-:W-:Y:S02]  /*1c7d0*/  FMUL.FTZ R78, R7.reuse, R78 ;  /* 0x0000004e074e7220 */ /* 0x040fe40000410000 */
        /* <DEDUP_REMOVED lines=13> */
[----:B------:R-:W-:Y:S01]  /*1c8b0*/  FMUL.FTZ R98, R7, R98 ;  /* 0x0000006207627220 */ /* 0x000fe20000410000 */
[C---:B------:R-:W-:Y:S01]  /*1c8c0*/  IADD3 R7, R9.reuse, -0x20, RZ ;  /* 0xffffffe009077810 */ /* 0x040fe20007ffe0ff */
[C---:B------:R-:W-:Y:S01]  /*1c8d0*/  IMAD.IADD R13, R9.reuse, 0x1, R8 ;  /* 0x00000001090d7824 */ /* 0x040fe200078e0208 */
[----:B------:R-:W-:-:S04]  /*1c8e0*/  @P1 IADD3 R7, R9, 0x20, RZ ;  /* 0x0000002009071810 */ /* 0x000fc80007ffe0ff */
[----:B------:R-:W-:Y:S01]  /*1c8f0*/  IADD3 R14, R8, R7, RZ ;  /* 0x00000007080e7210 */ /* 0x000fe20007ffe0ff */
[----:B------:R-:W-:Y:S04]  /*1c900*/  STS.64 [R7], R108 ;  /* 0x0000006c07007388 */ /* 0x000fe80000000a00 */
[----:B------:R-:W-:Y:S04]  /*1c910*/  STS.64 [R7+0x400], R110 ;  /* 0x0004006e07007388 */ /* 0x000fe80000000a00 */
[----:B------:R-:W-:Y:S04]  /*1c920*/  STS.64 [R13], R68 ;  /* 0x000000440d007388 */ /* 0x000fe80000000a00 */
[----:B------:R-:W-:Y:S04]  /*1c930*/  STS.64 [R13+0x400], R70 ;  /* 0x000400460d007388 */ /* 0x000fe80000000a00 */
[----:B------:R-:W-:Y:S04]  /*1c940*/  STS.64 [R14], R72 ;  /* 0x000000480e007388 */ /* 0x000fe80000000a00 */
[----:B------:R-:W-:Y:S04]  /*1c950*/  STS.64 [R14+0x400], R74 ;  /* 0x0004004a0e007388 */ /* 0x000fe80000000a00 */
[----:B------:R-:W-:Y:S04]  /*1c960*/  STS.64 [R12.X4+0x2000], R76 ;  /* 0x0020004c0c007388 */ /* 0x000fe80000004a00 */
[----:B------:R-:W-:Y:S04]  /*1c970*/  STS.64 [R12.X4+0x2400], R78 ;  /* 0x0024004e0c007388 */ /* 0x000fe80000004a00 */
[----:B------:R-:W-:Y:S04]  /*1c980*/  STS.64 [R7+0x2000], R80 ;  /* 0x0020005007007388 */ /* 0x000fe80000000a00 */
[----:B------:R-:W-:Y:S04]  /*1c990*/  STS.64 [R7+0x2400], R82 ;  /* 0x0024005207007388 */ /* 0x000fe80000000a00 */
[----:B------:R-:W-:Y:S04]  /*1c9a0*/  STS.64 [R13+0x2000], R84 ;  /* 0x002000540d007388 */ /* 0x000fe80000000a00 */
[----:B------:R-:W-:Y:S04]  /*1c9b0*/  STS.64 [R13+0x2400], R86 ;  /* 0x002400560d007388 */ /* 0x000fe80000000a00 */
[----:B------:R-:W-:Y:S04]  /*1c9c0*/  STS.64 [R14+0x2000], R104 ;  /* 0x002000680e007388 */ /* 0x000fe80000000a00 */
[----:B------:R-:W-:Y:S04]  /*1c9d0*/  STS.64 [R14+0x2400], R106 ;  /* 0x0024006a0e007388 */ /* 0x000fe80000000a00 */
[----:B------:R-:W-:Y:S04]  /*1c9e0*/  STS.64 [R12.X4+0x4000], R88 ;  /* 0x004000580c007388 */ /* 0x000fe80000004a00 */
[----:B------:R1:W-:Y:S04]  /*1c9f0*/  STS.64 [R12.X4+0x4400], R90 ;  /* 0x0044005a0c007388 */ /* 0x0003e80000004a00 */
[----:B------:R-:W-:Y:S04]  /*1ca00*/  STS.64 [R7+0x4000], R92 ;  /* 0x0040005c07007388 */ /* 0x000fe80000000a00 */
[----:B------:R2:W-:Y:S04]  /*1ca10*/  STS.64 [R7+0x4400], R94 ;  /* 0x0044005e07007388 */ /* 0x0005e80000000a00 */
[----:B------:R-:W-:Y:S04]  /*1ca20*/  STS.64 [R13+0x4000], R100 ;  /* 0x004000640d007388 */ /* 0x000fe80000000a00 */
[----:B------:R-:W-:Y:S04]  /*1ca30*/  STS.64 [R13+0x4400], R102 ;  /* 0x004400660d007388 */ /* 0x000fe80000000a00 */
[----:B------:R-:W-:Y:S04]  /*1ca40*/  STS.64 [R14+0x4000], R96 ;  /* 0x004000600e007388 */ /* 0x000fe80000000a00 */
[----:B------:R3:W-:Y:S04]  /*1ca50*/  STS.64 [R14+0x4400], R98 ;  /* 0x004400620e007388 */ /* 0x0007e80000000a00 */
[----:B------:R-:W4:Y:S04]  /*1ca60*/  LD.E.64 R8, [R116.64+0xb0] ;  /* 0x0000b00474087980 */ /* 0x000f28000c101b00 */
[----:B------:R-:W4:Y:S01]  /*1ca70*/  LD.E R62, [R116.64+0x60] ;  /* 0x00006004743e7980 */ /* 0x000f22000c101900 */
[----:B------:R-:W-:-:S02]  /*1ca80*/  LEA.HI R18, R10, R5, RZ, 0x3 ;  /* 0x000000050a127211 */ /* 0x000fc400078f18ff */
[-C--:B------:R-:W-:Y:S01]  /*1ca90*/  LEA.HI R15, R10, R5.reuse, RZ, 0x4 ;  /* 0x000000050a0f7211 */ /* 0x080fe200078f20ff */
[----:B------:R4:W5:Y:S01]  /*1caa0*/  LD.E R60, [R116.64+0xcc] ;  /* 0x0000cc04743c7980 */ /* 0x000962000c101900 */
[----:B-1----:R-:W-:Y:S02]  /*1cab0*/  LOP3.LUT R12, R18, 0xfffffff8, RZ, 0xc0, !PT ;  /* 0xfffffff8120c7812 */ /* 0x002fe400078ec0ff */
[-C--:B------:R-:W-:Y:S01]  /*1cac0*/  LEA.HI R16, R10, R5.reuse, RZ, 0x6 ;  /* 0x000000050a107211 */ /* 0x080fe200078f30ff */
[----:B------:R1:W5:Y:S01]  /*1cad0*/  LD.E.64 R68, [R116.64+0x78] ;  /* 0x0000780474447980 */ /* 0x000362000c101b00 */
[----:B------:R-:W-:Y:S02]  /*1cae0*/  IADD3 R10, -R12, R5, RZ ;  /* 0x000000050c0a7210 */ /* 0x000fe40007ffe1ff */
[----:B--2---:R-:W-:Y:S01]  /*1caf0*/  SHF.R.S32.HI R7, RZ, 0x3, R18 ;  /* 0x00000003ff077819 */ /* 0x004fe20000011412 */
[----:B------:R1:W5:Y:S01]  /*1cb00*/  LD.E.64 R66, [R116.64+0xa8] ;  /* 0x0000a80474427980 */ /* 0x000362000c101b00 */
[----:B------:R-:W-:Y:S01]  /*1cb10*/  SHF.R.S32.HI R15, RZ, 0x4, R15 ;  /* 0x00000004ff0f7819 */ /* 0x000fe2000001140f */
[----:B------:R-:W2:Y:S01]  /*1cb20*/  @P3 MUFU.LG2 R4, R4 ;  /* 0x0000000400043308 */ /* 0x000ea20000000c00 */
[----:B------:R-:W-:Y:S01]  /*1cb30*/  LEA.HI R18, R18, R7, RZ, 0x1 ;  /* 0x0000000712127211 */ /* 0x000fe200078f08ff */
[----:B------:R-:W-:Y:S01]  /*1cb40*/  BSSY B0, `(.L_x_1561) ;  /* 0x000003c000007945 */ /* 0x000fe20003800000 */
[----:B------:R-:W-:Y:S01]  /*1cb50*/  LOP3.LUT R64, R11, 0xffffffe0, RZ, 0xc0, !PT ;  /* 0xffffffe00b407812 */ /* 0x000fe200078ec0ff */
[----:B------:R-:W-:Y:S01]  /*1cb60*/  IMAD.SHL.U32 R15, R15, 0x40, RZ ;  /* 0x000000400f0f7824 */ /* 0x000fe200078e00ff */
[----:B---3--:R-:W-:-:S02]  /*1cb70*/  LEA.HI R14, R10, R10, RZ, 0x1 ;  /* 0x0000000a0a0e7211 */ /* 0x008fc400078f08ff */
[----:B------:R-:W-:Y:S01]  /*1cb80*/  SHF.L.U32 R16, R16, 0x2, RZ ;  /* 0x0000000210107819 */ /* 0x000fe200000006ff */
[----:B------:R-:W3:Y:S01]  /*1cb90*/  @P2 MUFU.LG2 R6, R6 ;  /* 0x0000000600062308 */ /* 0x000ee20000000c00 */
[----:B------:R-:W-:Y:S02]  /*1cba0*/  SHF.R.S32.HI R12, RZ, 0x1, R14 ;  /* 0x00000001ff0c7819 */ /* 0x000fe4000001140e */
[----:B------:R-:W-:Y:S02]  /*1cbb0*/  LOP3.LUT R18, R18, 0xfffffffe, RZ, 0xc0, !PT ;  /* 0xfffffffe12127812 */ /* 0x000fe400078ec0ff */
[----:B------:R-:W-:Y:S02]  /*1cbc0*/  LOP3.LUT R17, R14, 0xfffffffe, RZ, 0xc0, !PT ;  /* 0xfffffffe0e117812 */ /* 0x000fe400078ec0ff */
[----:B------:R-:W-:Y:S01]  /*1cbd0*/  LOP3.LUT R15, R15, 0xc0, RZ, 0xc0, !PT ;  /* 0x000000c00f0f7812 */ /* 0x000fe200078ec0ff */
[----:B--2---:R-:W-:Y:S01]  /*1cbe0*/  @P3 FMUL.FTZ R4, R4, 0.69314718246459960938 ;  /* 0x3f31721804043820 */ /* 0x004fe20000410000 */
[----:B------:R-:W-:Y:S01]  /*1cbf0*/  SHF.L.U32 R12, R12, 0x3, RZ ;  /* 0x000000030c0c7819 */ /* 0x000fe200000006ff */
[----:B------:R-:W-:Y:S01]  /*1cc00*/  IMAD.IADD R14, R10, 0x1, -R17 ;  /* 0x000000010a0e7824 */ /* 0x000fe200078e0a11 */
[----:B------:R-:W-:Y:S01]  /*1cc10*/  IADD3 R64, -R64, R5, RZ ;  /* 0x0000000540407210 */ /* 0x000fe20007ffe1ff */
[----:B------:R-:W-:Y:S01]  /*1cc20*/  IMAD.MOV.U32 R5, RZ, RZ, -0x800000 ;  /* 0xff800000ff057424 */ /* 0x000fe200078e00ff */
[----:B------:R-:W-:Y:S01]  /*1cc30*/  LOP3.LUT R16, R16, 0x3fffff00, RZ, 0xc0, !PT ;  /* 0x3fffff0010107812 */ /* 0x000fe200078ec0ff */
[----:B-----5:R-:W-:Y:S01]  /*1cc40*/  @P3 FFMA.FTZ R5, R2, R3, R4 ;  /* 0x0000000302053223 */ /* 0x020fe20000010004 */
[----:B------:R-:W-:Y:S01]  /*1cc50*/  IADD3 R13, R7, -R18, RZ ;  /* 0x80000012070d7210 */ /* 0x000fe20007ffe0ff */
[----:B---3--:R-:W-:Y:S01]  /*1cc60*/  @P2 FMUL.FTZ R6, R6, 0.69314718246459960938 ;  /* 0x3f31721806062820 */ /* 0x008fe20000410000 */
[----:B------:R-:W-:Y:S01]  /*1cc70*/  LOP3.LUT R12, R15, 0x18, R12, 0xf8, !PT ;  /* 0x000000180f0c7812 */ /* 0x000fe200078ef80c */
[----:B------:R-:W-:Y:S01]  /*1cc80*/  BAR.SYNC.DEFER_BLOCKING 0x0 ;  /* 0x0000000000007b1d */ /* 0x000fe20000010000 */
[----:B------:R-:W-:-:S02]  /*1cc90*/  LOP3.LUT P0, RZ, R64, 0x3, RZ, 0xc0, !PT ;  /* 0x0000000340ff7812 */ /* 0x000fc4000780c0ff */
[----:B------:R-:W-:Y:S02]  /*1cca0*/  LEA R13, R13, R16, 0x5 ;  /* 0x000000100d0d7211 */ /* 0x000fe400078e28ff */
[----:B------:R-:W-:Y:S02]  /*1ccb0*/  SHF.R.U32.HI R15, RZ, 0x3, R15 ;  /* 0x00000003ff0f7819 */ /* 0x000fe4000001160f */
[----:B------:R-:W-:Y:S02]  /*1ccc0*/  LEA R13, R14, R13, 0x2 ;  /* 0x0000000d0e0d7211 */ /* 0x000fe400078e10ff */
[----:B------:R-:W-:Y:S02]  /*1ccd0*/  LOP3.LUT R12, R12, R15, RZ, 0x3c, !PT ;  /* 0x0000000f0c0c7212 */ /* 0x000fe400078e3cff */
[----:B------:R-:W-:Y:S01]  /*1cce0*/  MOV R11, 0xff800000 ;  /* 0xff800000000b7802 */ /* 0x000fe20000000f00 */
[----:B------:R-:W-:Y:S01]  /*1ccf0*/  @P2 FFMA.FTZ R11, R0, R3, R6 ;  /* 0x00000003000b2223 */ /* 0x000fe20000010006 */
[----:B------:R-:W-:-:S02]  /*1cd00*/  IADD3 R61, R13, R12, RZ ;  /* 0x0000000c0d3d7210 */ /* 0x000fc40007ffe0ff */
[----:B------:R-:W-:-:S03]  /*1cd10*/  LEA R208, R208, R207, 0x4 ;  /* 0x000000cfd0d07211 */ /* 0x000fc600078e20ff */
[----:B------:R-:W2:Y:S04]  /*1cd20*/  LDS.128 R56, [R61.X4] ;  /* 0x000000003d387984 */ /* 0x000ea80000004c00 */
[----:B------:R-:W3:Y:S04]  /*1cd30*/  LDS.128 R52, [R61.X4+0x800] ;  /* 0x000800003d347984 */ /* 0x000ee80000004c00 */
[----:B------:R-:W1:Y:S04]  /*1cd40*/  LDS.128 R48, [R61.X4+0x1000] ;  /* 0x001000003d307984 */ /* 0x000e680000004c00 */
        /* <DEDUP_REMOVED lines=8> */
[----:B------:R1:W1:Y:S01]  /*1cdd0*/  LDS.128 R12, [R61.X4+0x5800] ;  /* 0x005800003d0c7984 */ /* 0x0002620000004c00 */
[----:B----4-:R-:W-:-:S04]  /*1cde0*/  IMAD R8, R8, UR6, R201 ;  /* 0x0000000608087c24 */ /* 0x010fc8000f8e02c9 */
[----:B------:R-:W-:Y:S01]  /*1cdf0*/  IMAD R8, R8, R62, R199 ;  /* 0x0000003e08087224 */ /* 0x000fe200078e02c7 */
[----:B------:R-:W-:Y:S02]  /*1ce00*/  SHF.L.U32 R62, R10, 0x2, RZ ;  /* 0x000000020a3e7819 */ /* 0x000fe400000006ff */
[----:B------:R-:W-:Y:S02]  /*1ce10*/  SHF.L.U32 R10, R197, 0x6, RZ ;  /* 0x00000006c50a7819 */ /* 0x000fe400000006ff */
[----:B------:R-:W-:-:S03]  /*1ce20*/  SHF.R.S32.HI R63, RZ, 0x1f, R62 ;  /* 0x0000001fff3f7819 */ /* 0x000fc6000001143e */
[----:B-1----:R-:W-:Y:S01]  /*1ce30*/  IMAD R61, R9, R8, R10 ;  /* 0x00000008093d7224 */ /* 0x002fe200078e020a */
[----:B------:R-:W-:Y:S05]  /*1ce40*/  @P0 BRA `(.L_x_1562) ;  /* 0x000000b000000947 */ /* 0x000fea0003800000 */
[----:B--23--:R-:W-:Y:S01]  /*1ce50*/  IMAD R3, R197, -0x40, R200 ;  /* 0xffffffc0c5037824 */ /* 0x00cfe200078e02c8 */
[C---:B------:R-:W-:Y:S02]  /*1ce60*/  IADD3 R2, R208.reuse, 0x8, RZ ;  /* 0x00000008d0027810 */ /* 0x040fe40007ffe0ff */
[----:B------:R-:W-:Y:S02]  /*1ce70*/  SHF.R.S32.HI R9, RZ, 0x1f, R61 ;  /* 0x0000001fff097819 */ /* 0x000fe4000001143d */
[----:B------:R-:W-:Y:S02]  /*1ce80*/  IADD3 R0, P0, R61, R208, RZ ;  /* 0x000000d03d007210 */ /* 0x000fe40007f1e0ff */
[-C--:B------:R-:W-:Y:S02]  /*1ce90*/  ISETP.GE.AND P2, PT, R208, R3.reuse, PT ;  /* 0x00000003d000720c */ /* 0x080fe40003f46270 */
[----:B------:R-:W-:-:S02]  /*1cea0*/  ISETP.GE.AND P1, PT, R2, R3, PT ;  /* 0x000000030200720c */ /* 0x000fc40003f26270 */
[----:B------:R-:W-:Y:S02]  /*1ceb0*/  LEA.HI.X.SX32 R9, R208, R9, 0x1, P0 ;  /* 0x00000009d0097211 */ /* 0x000fe400000f0eff */
[----:B------:R-:W-:-:S04]  /*1cec0*/  LEA R2, P0, R0, R66, 0x2 ;  /* 0x0000004200027211 */ /* 0x000fc800078010ff */
[----:B------:R-:W-:-:S05]  /*1ced0*/  LEA.HI.X R3, R0, R67, R9, 0x2, P0 ;  /* 0x0000004300037211 */ /* 0x000fca00000f1409 */
[----:B------:R1:W-:Y:S04]  /*1cee0*/  @!P2 ST.E [R2.64], R5 ;  /* 0x000000050200a985 */ /* 0x0003e8000c101904 */
[----:B------:R1:W-:Y:S02]  /*1cef0*/  @!P1 ST.E [R2.64+0x20], R11 ;  /* 0x0000200b02009985 */ /* 0x0003e4000c101904 */
.L_x_1562:
[----:B--23--:R-:W-:Y:S05]  /*1cf00*/  BSYNC B0 ;  /* 0x0000000000007941 */ /* 0x00cfea0003800000 */
.L_x_1561:
[----:B------:R2:W5:Y:S01]  /*1cf10*/  LD.E R116, [R116.64+0xc0] ;  /* 0x0000c00474747980 */ /* 0x000562000c101900 */
[----:B------:R-:W-:Y:S01]  /*1cf20*/  IMAD R200, R197, -0x40, R200 ;  /* 0xffffffc0c5c87824 */ /* 0x000fe200078e02c8 */
[----:B------:R-:W-:Y:S01]  /*1cf30*/  BSSY B0, `(.L_x_1563) ;  /* 0x0000012000007945 */ /* 0x000fe20003800000 */
[----:B------:R-:W-:Y:S02]  /*1cf40*/  IMAD R60, R61, R60, RZ ;  /* 0x0000003c3d3c7224 */ /* 0x000fe400078e02ff */
[C---:B-1----:R-:W-:Y:S01]  /*1cf50*/  IMAD.WIDE R4, R7.reuse, 0x60, R62 ;  /* 0x0000006007047825 */ /* 0x042fe200078e023e */
[----:B------:R-:W-:-:S04]  /*1cf60*/  ISETP.GE.AND P1, PT, R7, R200, PT ;  /* 0x000000c80700720c */ /* 0x000fc80003f26270 */
[----:B------:R-:W-:-:S04]  /*1cf70*/  IADD3 R3, P0, R4, R60, RZ ;  /* 0x0000003c04037210 */ /* 0x000fc80007f1e0ff */
[----:B------:R-:W-:Y:S02]  /*1cf80*/  LEA.HI.X.SX32 R60, R60, R5, 0x1, P0 ;  /* 0x000000053c3c7211 */ /* 0x000fe400000f0eff */
[----:B------:R-:W-:-:S04]  /*1cf90*/  LEA R8, P0, R3, R68, 0x2 ;  /* 0x0000004403087211 */ /* 0x000fc800078010ff */
[----:B------:R-:W-:Y:S02]  /*1cfa0*/  LEA.HI.X R9, R3, R69, R60, 0x2, P0 ;  /* 0x0000004503097211 */ /* 0x000fe400000f143c */
[----:B------:R-:W-:Y:S01]  /*1cfb0*/  IADD3 R3, R62, 0x20, RZ ;  /* 0x000000203e037810 */ /* 0x000fe20007ffe0ff */
[----:B------:R-:W-:Y:S05]  /*1cfc0*/  @P1 BRA `(.L_x_1564) ;  /* 0x0000008000001947 */ /* 0x000fea0003800000 */
[C---:B------:R-:W-:Y:S02]  /*1cfd0*/  IADD3 R5, R3.reuse, 0x20, RZ ;  /* 0x0000002003057810 */ /* 0x040fe40007ffe0ff */
[-C--:B-----5:R-:W-:Y:S02]  /*1cfe0*/  ISETP.GE.AND P1, PT, R3, R116.reuse, PT ;  /* 0x000000740300720c */ /* 0x0a0fe40003f26270 */
[-C--:B------:R-:W-:Y:S02]  /*1cff0*/  ISETP.GE.AND P2, PT, R62, R116.reuse, PT ;  /* 0x000000743e00720c */ /* 0x080fe40003f46270 */
[----:B------:R-:W-:-:S09]  /*1d000*/  ISETP.GE.AND P0, PT, R5, R116, PT ;  /* 0x000000740500720c */ /* 0x000fd20003f06270 */
[----:B------:R1:W-:Y:S04]  /*1d010*/  @!P1 ST.E.128 [R8.64+0x80], R40 ;  /* 0x0000802808009985 */ /* 0x0003e8000c101d04 */
[----:B------:R1:W-:Y:S04]  /*1d020*/  @!P2 ST.E.64 [R8.64], R56 ;  /* 0x000000380800a985 */ /* 0x0003e8000c101b04 */
[----:B------:R1:W-:Y:S04]  /*1d030*/  @!P2 ST.E.64 [R8.64+0x8], R58 ;  /* 0x0000083a0800a985 */ /* 0x0003e8000c101b04 */
[----:B------:R1:W-:Y:S02]  /*1d040*/  @!P0 ST.E.128 [R8.64+0x100], R24 ;  /* 0x0001001808008985 */ /* 0x0003e4000c101d04 */
.L_x_1564:
[----:B------:R-:W-:Y:S05]  /*1d050*/  BSYNC B0 ;  /* 0x0000000000007941 */ /* 0x000fea0003800000 */
.L_x_1563:
[----:B------:R-:W-:Y:S01]  /*1d060*/  IADD3 R5, R7, 0x10, RZ ;  /* 0x0000001007057810 */ /* 0x000fe20007ffe0ff */
[----:B------:R-:W-:Y:S03]  /*1d070*/  BSSY B0, `(.L_x_1565) ;  /* 0x000000a000007945 */ /* 0x000fe60003800000 */
[----:B------:R-:W-:-:S13]  /*1d080*/  ISETP.GE.AND P0, PT, R5, R200, PT ;  /* 0x000000c80500720c */ /* 0x000fda0003f06270 */
[----:B------:R-:W-:Y:S05]  /*1d090*/  @P0 BRA `(.L_x_1566) ;  /* 0x0000007000000947 */ /* 0x000fea0003800000 */
[C---:B------:R-:W-:Y:S02]  /*1d0a0*/  IADD3 R5, R3.reuse, 0x20, RZ ;  /* 0x0000002003057810 */ /* 0x040fe40007ffe0ff */
[-C--:B-----5:R-:W-:Y:S02]  /*1d0b0*/  ISETP.GE.AND P2, PT, R62, R116.reuse, PT ;  /* 0x000000743e00720c */ /* 0x0a0fe40003f46270 */
[-C--:B------:R-:W-:Y:S02]  /*1d0c0*/  ISETP.GE.AND P1, PT, R3, R116.reuse, PT ;  /* 0x000000740300720c */ /* 0x080fe40003f26270 */
[----:B------:R-:W-:-:S09]  /*1d0d0*/  ISETP.GE.AND P0, PT, R5, R116, PT ;  /* 0x000000740500720c */ /* 0x000fd20003f06270 */
[----:B------:R3:W-:Y:S04]  /*1d0e0*/  @!P2 ST.E.128 [R8.64+0x1800], R52 ;  /* 0x001800340800a985 */ /* 0x0007e8000c101d04 */
[----:B------:R3:W-:Y:S04]  /*1d0f0*/  @!P1 ST.E.128 [R8.64+0x1880], R36 ;  /* 0x0018802408009985 */ /* 0x0007e8000c101d04 */
[----:B------:R3:W-:Y:S02]  /*1d100*/  @!P0 ST.E.128 [R8.64+0x1900], R20 ;  /* 0x0019001408008985 */ /* 0x0007e4000c101d04 */
.L_x_1566:
[----:B------:R-:W-:Y:S05]  /*1d110*/  BSYNC B0 ;  /* 0x0000000000007941 */ /* 0x000fea0003800000 */
.L_x_1565:
        /* <DEDUP_REMOVED lines=11> */
.L_x_1568:
[----:B------:R-:W-:Y:S05]  /*1d1d0*/  BSYNC B0 ;  /* 0x0000000000007941 */ /* 0x000fea0003800000 */
.L_x_1567:
[----:B------:R-:W-:Y:S01]  /*1d1e0*/  IADD3 R7, R7, 0x30, RZ ;  /* 0x0000003007077810 */ /* 0x000fe20007ffe0ff */
[----:B------:R-:W-:-:S03]  /*1d1f0*/  IMAD.MOV.U32 R199, RZ, RZ, 0x0 ;  /* 0x00000000ffc77424 */ /* 0x000fc600078e00ff */
[----:B------:R-:W-:-:S13]  /*1d200*/  ISETP.GE.AND P0, PT, R7, R200, PT ;  /* 0x000000c80700720c */ /* 0x000fda0003f06270 */
[----:B------:R-:W-:Y:S05]  /*1d210*/  @P0 RET.REL.NODEC R198 `(_ZN5flash24flash_fwd_splitkv_kernelI23Flash_fwd_kernel_traitsILi96ELi64ELi128ELi4ELb0ELb0EN7cutlass10bfloat16_tE19Flash_kernel_traitsILi96ELi64ELi128ELi4ES3_EELb1ELb0ELb0ELb0ELb0ELb0ELb1ELb1EEEvNS_16Flash_fwd_paramsE) ;  /* 0xfffe2de0c6000950 */ /* 0x000fea0003c3ffff */
[CC--:B-----5:R-:W-:Y:S01]  /*1d220*/  ISETP.GE.AND P0, PT, R3.reuse, R116.reuse, PT ;  /* 0x000000740300720c */ /* 0x0e0fe20003f06270 */
[----:B------:R-:W-:Y:S01]  /*1d230*/  IMAD.MOV.U32 R199, RZ, RZ, 0x0 ;  /* 0x00000000ffc77424 */ /* 0x000fe200078e00ff */
[----:B------:R-:W-:Y:S02]  /*1d240*/  IADD3 R3, R3, 0x20, RZ ;  /* 0x0000002003037810 */ /* 0x000fe40007ffe0ff */
[----:B------:R-:W-:-:S09]  /*1d250*/  ISETP.GE.AND P1, PT, R62, R116, PT ;  /* 0x000000743e00720c */ /* 0x000fd20003f26270 */
[----:B------:R1:W-:Y:S01]  /*1d260*/  @!P0 ST.E.128 [R8.64+0x4880], R28 ;  /* 0x0048801c08008985 */ /* 0x0003e2000c101d04 */
[----:B------:R-:W-:-:S03]  /*1d270*/  ISETP.GE.AND P0, PT, R3, R116, PT ;  /* 0x000000740300720c */ /* 0x000fc60003f06270 */
[----:B------:R1:W-:Y:S10]  /*1d280*/  @!P1 ST.E.128 [R8.64+0x4800], R44 ;  /* 0x0048002c08009985 */ /* 0x0003f4000c101d04 */
[----:B------:R-:W-:Y:S05]  /*1d290*/  @P0 RET.REL.NODEC R198 `(_ZN5flash24flash_fwd_splitkv_kernelI23Flash_fwd_kernel_traitsILi96ELi64ELi128ELi4ELb0ELb0EN7cutlass10bfloat16_tE19Flash_kernel_traitsILi96ELi64ELi128ELi4ES3_EELb1ELb0ELb0ELb0ELb0ELb0ELb1ELb1EEEvNS_16Flash_fwd_paramsE) ;  /* 0xfffe2d60c6000950 */ /* 0x000fea0003c3ffff */
[----:B------:R-:W-:Y:S01]  /*1d2a0*/  MOV R199, 0x0 ;  /* 0x0000000000c77802 */ /* 0x000fe20000000f00 */
[----:B------:R1:W-:Y:S03]  /*1d2b0*/  ST.E.128 [R8.64+0x4900], R12 ;  /* 0x0049000c08007985 */ /* 0x0003e6000c101d04 */
[----:B------:R-:W-:Y:S05]  /*1d2c0*/  RET.REL.NODEC R198 `(_ZN5flash24flash_fwd_splitkv_kernelI23Flash_fwd_kernel_traitsILi96ELi64ELi128ELi4ELb0ELb0EN7cutlass10bfloat16_tE19Flash_kernel_traitsILi96ELi64ELi128ELi4ES3_EELb1ELb0ELb0ELb0ELb0ELb0ELb1ELb1EEEvNS_16Flash_fwd_paramsE) ;  /* 0xfffe2d30c6007950 */ /* 0x000fea0003c3ffff */
.L_x_1559:
[----:B------:R-:W-:Y:S02]  /*1d2d0*/  MOV R7, 0x2 ;  /* 0x0000000200077802 */ /* 0x000fe40000000f00 */
[----:B------:R-:W-:-:S02]  /*1d2e0*/  MOV R6, 0x1d300 ;  /* 0x0001d30000067802 */ /* 0x000fc40000000f00 */
[----:B-1---5:R-:W-:Y:S05]  /*1d2f0*/  CALL.REL.NOINC `($__internal_16_$__cuda_sm70_shflsync_bfly_p) ;  /* 0x0000010000007944 */ /* 0x022fea0003c00000 */
[----:B-12---:R-:W-:Y:S05]  /*1d300*/  BRA `(.L_x_1569) ;  /* 0xffffefd000007947 */ /* 0x006fea000383ffff */
.L_x_1560:
[----:B--2---:R-:W-:Y:S01]  /*1d310*/  IMAD.MOV.U32 R210, RZ, RZ, R9 ;  /* 0x000000ffffd27224 */ /* 0x004fe200078e0009 */
[----:B------:R-:W-:-:S02]  /*1d320*/  MOV R7, 0x1 ;  /* 0x0000000100077802 */ /* 0x000fc40000000f00 */
[----:B------:R-:W-:Y:S02]  /*1d330*/  MOV R6, 0x1d350 ;  /* 0x0001d35000067802 */ /* 0x000fe40000000f00 */
[----:B-1---5:R-:W-:Y:S05]  /*1d340*/  CALL.REL.NOINC `($__internal_16_$__cuda_sm70_shflsync_bfly_p) ;  /* 0x000000b000007944 */ /* 0x022fea0003c00000 */
[----:B--2---:R-:W-:Y:S01]  /*1d350*/  FADD.FTZ R4, R9, R10 ;  /* 0x0000000a09047221 */ /* 0x004fe20000010000 */
[----:B-1----:R-:W-:Y:S02]  /*1d360*/  MOV R210, R209 ;  /* 0x000000d100d27202 */ /* 0x002fe40000000f00 */
[----:B------:R-:W-:Y:S02]  /*1d370*/  MOV R7, 0x2 ;  /* 0x0000000200077802 */ /* 0x000fe40000000f00 */
[----:B------:R-:W-:Y:S02]  /*1d380*/  MOV R6, 0x1d3a0 ;  /* 0x0001d3a000067802 */ /* 0x000fe40000000f00 */
[----:B------:R-:W-:Y:S05]  /*1d390*/  CALL.REL.NOINC `($__internal_16_$__cuda_sm70_shflsync_bfly_p) ;  /* 0x0000006000007944 */ /* 0x000fea0003c00000 */
[----:B--2---:R-:W-:Y:S01]  /*1d3a0*/  FADD.FTZ R11, R209, R10 ;  /* 0x0000000ad10b7221 */ /* 0x004fe20000010000 */
[----:B-1----:R-:W-:Y:S02]  /*1d3b0*/  MOV R7, 0x1 ;  /* 0x0000000100077802 */ /* 0x002fe40000000f00 */
[----:B------:R-:W-:Y:S02]  /*1d3c0*/  MOV R6, 0x1d3f0 ;  /* 0x0001d3f000067802 */ /* 0x000fe40000000f00 */
[----:B------:R-:W-:-:S02]  /*1d3d0*/  MOV R210, R11 ;  /* 0x0000000b00d27202 */ /* 0x000fc40000000f00 */
[----:B------:R-:W-:Y:S05]  /*1d3e0*/  CALL.REL.NOINC `($__internal_16_$__cuda_sm70_shflsync_bfly_p) ;  /* 0x0000001000007944 */ /* 0x000fea0003c00000 */
[----:B-12---:R-:W-:Y:S05]  /*1d3f0*/  BRA `(.L_x_1570) ;  /* 0xffffef5000007947 */ /* 0x006fea000383ffff */
        .weak           $__internal_16_$__cuda_sm70_shflsync_bfly_p
        .type           $__internal_16_$__cuda_sm70_shflsync_bfly_p,@function
        .size           $__internal_16_$__cuda_sm70_shflsync_bfly_p,(.L_x_6279 - $__internal_16_$__cuda_sm70_shflsync_bfly_p)
$__internal_16_$__cuda_sm70_shflsync_bfly_p:
[----:B------:R-:W-:Y:S01]  /*1d400*/  MOV R12, R6 ;  /* 0x00000006000c7202 */ /* 0x000fe20000000f00 */
[----:B------:R-:W-:Y:S04]  /*1d410*/  WARPSYNC R5 ;  /* 0x0000000500007348 */ /* 0x000fe80003800000 */
[----:B------:R-:W-:Y:S01]  /*1d420*/  MOV R13, 0x0 ;  /* 0x00000000000d7802 */ /* 0x000fe20000000f00 */
[----:B------:R1:W2:Y:S03]  /*1d430*/  SHFL.BFLY PT, R10, R210, R7, R8 ;  /* 0x0c000007d20a7389 */ /* 0x0002a600000e0008 */
[----:B------:R-:W-:Y:S05]  /*1d440*/  RET.REL.NODEC R12 `(_ZN5flash24flash_fwd_splitkv_kernelI23Flash_fwd_kernel_traitsILi96ELi64ELi128ELi4ELb0ELb0EN7cutlass10bfloat16_tE19Flash_kernel_traitsILi96ELi64ELi128ELi4ES3_EELb1ELb0ELb0ELb0ELb0ELb0ELb1ELb1EEEvNS_16Flash_fwd_paramsE) ;  /* 0xfffe2bb00c007950 */ /* 0x000fea0003c3ffff */
.L_x_1571:
        /* <DEDUP_REMOVED lines=11> */
.L_x_6279:


//--------------------- .text._ZN5flash24flash_fwd_splitkv_kernelI23Flash_fwd_kernel_traitsILi96ELi64ELi128ELi4ELb0ELb0EN7cutlass10bfloat16_tE19Flash_kernel_traitsILi96ELi64ELi128ELi4ES3_EELb1ELb0ELb0ELb0ELb0ELb1ELb1ELb1EEEvNS_16Flash_fwd_paramsE --------------------------
	.section	.text._ZN5flash24flash_fwd_splitkv_kernelI23Flash_fwd_kernel_traitsILi96ELi64ELi128ELi4ELb0ELb0EN7cutlass10bfloat16_tE19Flash_kernel_traitsILi96ELi64ELi128ELi4ES3_EELb1ELb0ELb0ELb0ELb0ELb1ELb1ELb1EEEvNS_16Flash_fwd_paramsE,"ax",@progbits
	.sectioninfo	@"SHI_REGISTERS=234"
	.align	128
        .global         _ZN5flash24flash_fwd_splitkv_kernelI23Flash_fwd_kernel_traitsILi96ELi64ELi128ELi4ELb0ELb0EN7cutlass10bfloat16_tE19Flash_kernel_traitsILi96ELi64ELi128ELi4ES3_EELb1ELb0ELb0ELb0ELb0ELb1ELb1ELb1EEEvNS_16Flash_fwd_paramsE
        .type           _ZN5flash24flash_fwd_splitkv_kernelI23Flash_fwd_kernel_traitsILi96ELi64ELi128ELi4ELb0ELb0EN7cutlass10bfloat16_tE19Flash_kernel_traitsILi96ELi64ELi128ELi4ES3_EELb1ELb0ELb0ELb0ELb0ELb1ELb1ELb1EEEvNS_16Flash_fwd_paramsE,@function
        .size           _ZN5flash24flash_fwd_splitkv_kernelI23Flash_fwd_kernel_traitsILi96ELi64ELi128ELi4ELb0ELb0EN7cutlass10bfloat16_tE19Flash_kernel_traitsILi96ELi64ELi128ELi4ES3_EELb1ELb0ELb0ELb0ELb0ELb1ELb1ELb1EEEvNS_16Flash_fwd_paramsE,(.L_x_6281 - _ZN5flash24flash_fwd_splitkv_kernelI23Flash_fwd_kernel_traitsILi96ELi64ELi128ELi4ELb0ELb0EN7cutlass10bfloat16_tE19Flash_kernel_traitsILi96ELi64ELi128ELi4ES3_EELb1ELb0ELb0ELb0ELb0ELb1ELb1ELb1EEEvNS_16Flash_fwd_paramsE)
        .other          _ZN5flash24flash_fwd_splitkv_kernelI23Flash_fwd_kernel_traitsILi96ELi64ELi128ELi4ELb0ELb0EN7cutlass10bfloat16_tE19Flash_kernel_traitsILi96ELi64ELi128ELi4ES3_EELb1ELb0ELb0ELb0ELb0ELb1ELb1ELb1EEEvNS_16Flash_fwd_paramsE,@"STO_CUDA_ENTRY STV_DEFAULT"
_ZN5flash24flash_fwd_splitkv_kernelI23Flash_fwd_kernel_traitsILi96ELi64ELi128ELi4ELb0ELb0EN7cutlass10bfloat16_tE19Flash_kernel_traitsILi96ELi64ELi128ELi4ES3_EELb1ELb0ELb0ELb0ELb0ELb1ELb1ELb1EEEvNS_16Flash_fwd_paramsE:
.text._ZN5flash24flash_fwd_splitkv_kernelI23Flash_fwd_kernel_traitsILi96ELi64ELi128ELi4ELb0ELb0EN7cutlass10bfloat16_tE19Flash_kernel_traitsILi96ELi64ELi128ELi4ES3_EELb1ELb0ELb0ELb0ELb0ELb1ELb1ELb1EEEvNS_16Flash_fwd_paramsE:
        /* <DEDUP_REMOVED lines=29> */
[----:B---34-:R-:W-:Y:S05]  /*01d0*/  CALL.REL.NOINC `($_ZN5flash24flash_fwd_splitkv_kernelI23Flash_fwd_kernel_traitsILi96ELi64ELi128ELi4ELb0ELb0EN7cutlass10bfloat16_tE19Flash_kernel_traitsILi96ELi64ELi128ELi4ES3_EELb1ELb0ELb0ELb0ELb0ELb1ELb1ELb1EEEvNS_16Flash_fwd_paramsE$_ZN5flash30compute_attn_1rowblock_splitkvI23Flash_fwd_kernel_traitsILi96ELi64ELi128ELi4ELb0ELb0EN7cutlass10bfloat16_tE19Flash_kernel_traitsILi96ELi64ELi128ELi4ES3_EELb1ELb0ELb0ELb0ELb0ELb1ELb1ELb1ENS_16Flash_fwd_paramsEEEvRKT8_iiiii) ;  /* 0x0000002000007944 */ /* 0x018fea0003c00000 */
[----:B------:R-:W-:Y:S05]  /*01e0*/  BSYNC B4 ;  /* 0x0000000000047941 */ /* 0x000fea0003800000 */
.L_x_1572:
[----:B------:R-:W-:Y:S05]  /*01f0*/  EXIT ;  /* 0x000000000000794d */ /* 0x000fea0003800000 */
        .type           $_ZN5flash24flash_fwd_splitkv_kernelI23Flash_fwd_kernel_traitsILi96ELi64ELi128ELi4ELb0ELb0EN7cutlass10bfloat16_tE19Flash_kernel_traitsILi96ELi64ELi128ELi4ES3_EELb1ELb0ELb0ELb0ELb0ELb1ELb1ELb1EEEvNS_16Flash_fwd_paramsE$_ZN5flash30compute_attn_1rowblock_splitkvI23Flash_fwd_kernel_traitsILi96ELi64ELi128ELi4ELb0ELb0EN7cutlass10bfloat16_tE19Flash_kernel_traitsILi96ELi64ELi128ELi4ES3_EELb1ELb0ELb0ELb0ELb0ELb1ELb1ELb1ENS_16Flash_fwd_paramsEEEvRKT8_iiiii,@function
        .size           $_ZN5flash24flash_fwd_splitkv_kernelI23Flash_fwd_kernel_traitsILi96ELi64ELi128ELi4ELb0ELb0EN7cutlass10bfloat16_tE19Flash_kernel_traitsILi96ELi64ELi128ELi4ES3_EELb1ELb0ELb0ELb0ELb0ELb1ELb1ELb1EEEvNS_16Flash_fwd_paramsE$_ZN5flash30compute_attn_1rowblock_splitkvI23Flash_fwd_kernel_traitsILi96ELi64ELi128ELi4ELb0ELb0EN7cutlass10bfloat16_tE19Flash_kernel_traitsILi96ELi64ELi128ELi4ES3_EELb1ELb0ELb0ELb0ELb0ELb1ELb1ELb1ENS_16Flash_fwd_paramsEEEvRKT8_iiiii,($__internal_17_$__cuda_sm70_shflsync_bfly_p - $_ZN5flash24flash_fwd_splitkv_kernelI23Flash_fwd_kernel_traitsILi96ELi64ELi128ELi4ELb0ELb0EN7cutlass10bfloat16_tE19Flash_kernel_traitsILi96ELi64ELi128ELi4ES3_EELb1ELb0ELb0ELb0ELb0ELb1ELb1ELb1EEEvNS_16Flash_fwd_paramsE$_ZN5flash30compute_attn_1rowblock_splitkvI23Flash_fwd_kernel_traitsILi96ELi64ELi128ELi4ELb0ELb0EN7cutlass10bfloat16_tE19Flash_kernel_traitsILi96ELi64ELi128ELi4ES3_EELb1ELb0ELb0ELb0ELb0ELb1ELb1ELb1ENS_16Flash_fwd_paramsEEEvRKT8_iiiii)
$_ZN5flash24flash_fwd_splitkv_kernelI23Flash_fwd_kernel_traitsILi96ELi64ELi128ELi4ELb0ELb0EN7cutlass10bfloat16_tE19Flash_kernel_traitsILi96ELi64ELi128ELi4ES3_EELb1ELb0ELb0ELb0ELb0ELb1ELb1ELb1EEEvNS_16Flash_fwd_paramsE$_ZN5flash30compute_attn_1rowblock_splitkvI23Flash_fwd_kernel_traitsILi96ELi64ELi128ELi4ELb0ELb0EN7cutlass10bfloat16_tE19Flash_kernel_traitsILi96ELi64ELi128ELi4ES3_EELb1ELb0ELb0ELb0ELb0ELb1ELb1ELb1ENS_16Flash_fwd_paramsEEEvRKT8_iiiii:
        /* <DEDUP_REMOVED lines=20> */
.L_x_1574:
[----:B------:R-:W-:Y:S05]  /*0340*/  BSYNC B0 ;  /* 0x0000000000007941 */ /* 0x000fea0003800000 */
.L_x_1573:
        /* <DEDUP_REMOVED lines=17> */
.L_x_1576:
[----:B------:R4:W5:Y:S02]  /*0460*/  LD.E R81, [R116.64+0xb8] ;  /* 0x0000b80474517980 */ /* 0x000964000c101900 */
.L_x_1577:
[----:B------:R-:W-:Y:S05]  /*0470*/  BSYNC B0 ;  /* 0x0000000000007941 */ /* 0x000fea0003800000 */
.L_x_1575:
        /* <DEDUP_REMOVED lines=10> */
.L_x_1579:
[----:B------:R-:W2:Y:S01]  /*0520*/  LD.E.64 R4, [R116.64+0x108] ;  /* 0x0001080474047980 */ /* 0x000ea2000c101b00 */
[----:B------:R-:W-:Y:S01]  /*0530*/  BSSY B0, `(.L_x_1581) ;  /* 0x0000006000007945 */ /* 0x000fe20003800000 */
[----:B------:R-:W-:Y:S01]  /*0540*/  IMAD.MOV.U32 R0, RZ, RZ, RZ ;  /* 0x000000ffff007224 */ /* 0x000fe200078e00ff */
[----:B--2---:R-:W-:-:S04]  /*0550*/  ISETP.NE.U32.AND P0, PT, R4, RZ, PT ;  /* 0x000000ff0400720c */ /* 0x004fc80003f05070 */
[----:B------:R-:W-:-:S13]  /*0560*/  ISETP.NE.AND.EX P0, PT, R5, RZ, PT, P0 ;  /* 0x000000ff0500720c */ /* 0x000fda0003f05300 */
[----:B------:R-:W-:Y:S05]  /*0570*/  @!P0 BRA `(.L_x_1582) ;  /* 0x0000001000008947 */ /* 0x000fea0003800000 */
[----:B------:R2:W5:Y:S02]  /*0580*/  LD.E R0, [R116.64+0xbc] ;  /* 0x0000bc0474007980 */ /* 0x000564000c101900 */
.L_x_1582:
[----:B------:R-:W-:Y:S05]  /*0590*/  BSYNC B0 ;  /* 0x0000000000007941 */ /* 0x000fea0003800000 */
.L_x_1581:
[----:B-----5:R-:W-:Y:S02]  /*05a0*/  IADD3 R53, R81, R0, RZ ;  /* 0x0000000051357210 */ /* 0x020fe40007ffe0ff */
.L_x_1580:
[----:B------:R-:W-:Y:S05]  /*05b0*/  BSYNC B1 ;  /* 0x0000000000017941 */ /* 0x000fea0003800000 */
.L_x_1578:
[----:B------:R-:W-:Y:S01]  /*05c0*/  IMAD.SHL.U32 R67, R197, 0x40, RZ ;  /* 0x00000040c5437824 */ /* 0x000fe200078e00ff */
[----:B------:R-:W-:Y:S01]  /*05d0*/  MOV R4, R196 ;  /* 0x000000c400047202 */ /* 0x000fe20000000f00 */
[----:B------:R-:W-:-:S03]  /*05e0*/  IMAD.MOV.U32 R5, RZ, RZ, 0x0 ;  /* 0x00000000ff057424 */ /* 0x000fc600078e00ff */
[----:B------:R-:W-:-:S13]  /*05f0*/  ISETP.GT.AND P0, PT, R198, R67, PT ;  /* 0x00000043c600720c */ /* 0x000fda0003f04270 */
[----:B------:R-:W-:Y:S05]  /*0600*/  @!P0 RET.REL.NODEC R4 `(_ZN5flash24flash_fwd_splitkv_kernelI23Flash_fwd_kernel_traitsILi96ELi64ELi128ELi4ELb0ELb0EN7cutlass10bfloat16_tE19Flash_kernel_traitsILi96ELi64ELi128ELi4ES3_EELb1ELb0ELb0ELb0ELb0ELb1ELb1ELb1EEEvNS_16Flash_fwd_paramsE) ;  /* 0xfffff9f004008950 */ /* 0x000fea0003c3ffff */
        /* <DEDUP_REMOVED lines=22> */
[----:B------:R-:W-:Y:S02]  /*0770*/  ISETP.GE.AND P0, PT, R7, RZ, PT ;  /* 0x000000ff0700720c */ /* 0x000fe40003f06270 */
[----:B------:R-:W-:Y:S01]  /*0780*/  IADD3 R7, -R198, 0xbf, R67 ;  /* 0x000000bfc6077810 */ /* 0x000fe20007ffe143 */
[----:B------:R-:W-:-:S03]  /*0790*/  IMAD R9, R5, R0, R2 ;  /* 0x0000000005097224 */ /* 0x000fc600078e0202 */
[----:B-----5:R-:W-:Y:S02]  /*07a0*/  IADD3 R7, R6, R7, R53 ;  /* 0x0000000706077210 */ /* 0x020fe40007ffe035 */
[----:B------:R-:W-:Y:S02]  /*07b0*/  ISETP.GT.U32.AND P1, PT, R4, R9, PT ;  /* 0x000000090400720c */ /* 0x000fe40003f24070 */
[----:B------:R-:W-:-:S04]  /*07c0*/  SHF.R.S32.HI R64, RZ, 0x1f, R7 ;  /* 0x0000001fff407819 */ /* 0x000fc80000011407 */
[----:B------:R-:W-:-:S04]  /*07d0*/  LEA.HI R64, R64, R7, RZ, 0x7 ;  /* 0x0000000740407211 */ /* 0x000fc800078f38ff */
[----:B------:R-:W-:-:S03]  /*07e0*/  SHF.R.S32.HI R64, RZ, 0x7, R64 ;  /* 0x00000007ff407819 */ /* 0x000fc60000011440 */
        /* <DEDUP_REMOVED lines=52> */
.L_x_1585:
[----:B-1----:R-:W-:Y:S05]  /*0b30*/  BSYNC B0 ;  /* 0x0000000000007941 */ /* 0x002fea0003800000 */
.L_x_1584:
        /* <DEDUP_REMOVED lines=10> */
.L_x_1587:
[----:B------:R-:W-:Y:S05]  /*0be0*/  BSYNC B0 ;  /* 0x0000000000007941 */ /* 0x000fea0003800000 */
.L_x_1586:
        /* <DEDUP_REMOVED lines=10> */
.L_x_1589:
[----:B------:R-:W-:Y:S05]  /*0c90*/  BSYNC B0 ;  /* 0x0000000000007941 */ /* 0x000fea0003800000 */
.L_x_1588:
        /* <DEDUP_REMOVED lines=10> */
.L_x_1591:
[----:B------:R-:W-:Y:S05]  /*0d40*/  BSYNC B0 ;  /* 0x0000000000007941 */ /* 0x000fea0003800000 */
.L_x_1590:
        /* <DEDUP_REMOVED lines=17> */
[----:B------:R-:W-:Y:S05]  /*0e60*/  @P4 RET.REL.NODEC R196 `(_ZN5flash24flash_fwd_splitkv_kernelI23Flash_fwd_kernel_traitsILi96ELi64ELi128ELi4ELb0ELb0EN7cutlass10bfloat16_tE19Flash_kernel_traitsILi96ELi64ELi128ELi4ES3_EELb1ELb0ELb0ELb0ELb0ELb1ELb1ELb1EEEvNS_16Flash_fwd_paramsE) ;  /* 0xfffff190c4004950 */ /* 0x000fea0003c3ffff */
[----:B----4-:R-:W-:Y:S02]  /*0e70*/  MOV R5, 0xff800000 ;  /* 0xff80000000057802 */ /* 0x010fe40000000f00 */
[----:B------:R-:W-:-:S03]  /*0e80*/  MOV R197, 0x0 ;  /* 0x0000000000c57802 */ /* 0x000fc60000000f00 */
[----:B------:R4:W-:Y:S01]  /*0e90*/  ST.E [R2.64+0xc0], R5 ;  /* 0x0000c00502007985 */ /* 0x0009e2000c101904 */
[----:B------:R-:W-:Y:S05]  /*0ea0*/  RET.REL.NODEC R196 `(_ZN5flash24flash_fwd_splitkv_kernelI23Flash_fwd_kernel_traitsILi96ELi64ELi128ELi4ELb0ELb0EN7cutlass10bfloat16_tE19Flash_kernel_traitsILi96ELi64ELi128ELi4ES3_EELb1ELb0ELb0ELb0ELb0ELb1ELb1ELb1EEEvNS_16Flash_fwd_paramsE) ;  /* 0xfffff150c4007950 */ /* 0x000fea0003c3ffff */
.L_x_1583:
        /* <DEDUP_REMOVED lines=105> */
.L_x_1593:
        /* <DEDUP_REMOVED lines=81> */
.L_x_1594:
[----:B-1----:R-:W-:Y:S05]  /*1a50*/  BSYNC B0 ;  /* 0x0000000000007941 */ /* 0x002fea0003800000 */
.L_x_1592:
        /* <DEDUP_REMOVED lines=19> */
[----:B------:R-:W-:Y:S01]  /*1b90*/  IMAD.SHL.U32 R14, R82, 0x8, RZ ;  /* 0x00000008520e7824 */ /* 0x000fe200078e00ff */
[----:B------:R-:W-:Y:S01]  /*1ba0*/  SHF.R.S32.HI R170, RZ, 0x2, R29 ;  /* 0x00000002ffaa7819 */ /* 0x000fe2000001141d */
[C---:B------:R-:W-:Y:S02]  /*1bb0*/  IMAD.IADD R69, R19.reuse, 0x1, -R8 ;  /* 0x0000000113457824 */ /* 0x040fe400078e0a08 */
[----:B------:R-:W-:Y:S01]  /*1bc0*/  IMAD.SHL.U32 R19, R19, 0x40, RZ ;  /* 0x0000004013137824 */ /* 0x000fe200078e00ff */
[----:B------:R-:W-:Y:S01]  /*1bd0*/  LEA.HI R29, R29, R170, RZ, 0x1 ;  /* 0x000000aa1d1d7211 */ /* 0x000fe200078f08ff */
[----:B------:R-:W-:Y:S01]  /*1be0*/  IMAD.IADD R68, R74, 0x1, -R15 ;  /* 0x000000014a447824 */ /* 0x000fe200078e0a0f */
[----:B------:R-:W-:Y:S02]  /*1bf0*/  IADD3 R30, P0, R14, R4, RZ ;  /* 0x000000040e1e7210 */ /* 0x000fe40007f1e0ff */
[----:B------:R-:W-:-:S02]  /*1c00*/  SHF.R.S32.HI R15, RZ, 0x1f, R14 ;  /* 0x0000001fff0f7819 */ /* 0x000fc4000001140e */
[----:B------:R-:W-:Y:S02]  /*1c10*/  LOP3.LUT R29, R29, 0x7fffffe, RZ, 0xc0, !PT ;  /* 0x07fffffe1d1d7812 */ /* 0x000fe400078ec0ff */
[----:B------:R-:W-:Y:S01]  /*1c20*/  LOP3.LUT R19, R19, 0xc0, RZ, 0xc0, !PT ;  /* 0x000000c013137812 */ /* 0x000fe200078ec0ff */
[----:B------:R-:W-:Y:S01]  /*1c30*/  IMAD.X R31, R15, 0x1, R27, P0 ;  /* 0x000000010f1f7824 */ /* 0x000fe200000e061b */
[----:B------:R-:W-:Y:S01]  /*1c40*/  LEA.HI R75, R13, R74, RZ, 0x5 ;  /* 0x0000004a0d4b7211 */ /* 0x000fe200078f28ff */
[----:B------:R-:W-:Y:S01]  /*1c50*/  IMAD.IADD R4, R170, 0x1, -R29 ;  /* 0x00000001aa047824 */ /* 0x000fe200078e0a1d */
[----:B------:R-:W-:Y:S01]  /*1c60*/  LOP3.LUT R27, R19, 0x18, R14, 0xf8, !PT ;  /* 0x00000018131b7812 */ /* 0x000fe200078ef80e */
[C---:B------:R-:W-:Y:S01]  /*1c70*/  IMAD R26, R0.reuse, R63, R26 ;  /* 0x0000003f001a7224 */ /* 0x040fe200078e021a */
[----:B------:R-:W-:Y:S01]  /*1c80*/  SHF.R.U32.HI R8, RZ, 0x3, R19 ;  /* 0x00000003ff087819 */ /* 0x000fe20000011613 */
[----:B------:R-:W-:Y:S01]  /*1c90*/  IMAD.WIDE.U32 R28, R0, R62, R30 ;  /* 0x0000003e001c7225 */ /* 0x000fe200078e001e */
[----:B------:R-:W-:-:S02]  /*1ca0*/  LEA.HI R70, R13, R74, RZ, 0x4 ;  /* 0x0000004a0d467211 */ /* 0x000fc400078f20ff */
[----:B------:R-:W-:Y:S02]  /*1cb0*/  SHF.R.S32.HI R65, RZ, 0x5, R75 ;  /* 0x00000005ff417819 */ /* 0x000fe4000001144b */
[----:B------:R-:W-:Y:S01]  /*1cc0*/  LOP3.LUT R0, R27, R8, RZ, 0x3c, !PT ;  /* 0x000000081b007212 */ /* 0x000fe200078e3cff */
[----:B------:R-:W-:Y:S01]  /*1cd0*/  IMAD.IADD R27, R29, 0x1, R26 ;  /* 0x000000011d1b7824 */ /* 0x000fe200078e021a */
[----:B------:R-:W-:Y:S01]  /*1ce0*/  LOP3.LUT R73, R70, 0xfffffff0, RZ, 0xc0, !PT ;  /* 0xfffffff046497812 */ /* 0x000fe200078ec0ff */
[----:B------:R-:W-:Y:S01]  /*1cf0*/  IMAD.MOV.U32 R26, RZ, RZ, R28 ;  /* 0x000000ffff1a7224 */ /* 0x000fe200078e001c */
[----:B------:R-:W-:Y:S01]  /*1d00*/  SHF.R.S32.HI R78, RZ, 0x1f, R201 ;  /* 0x0000001fff4e7819 */ /* 0x000fe200000114c9 */
[----:B------:R-:W-:Y:S02]  /*1d10*/  IMAD R11, R11, R7, RZ ;  /* 0x000000070b0b7224 */ /* 0x000fe400078e02ff */
[----:B------:R-:W-:Y:S02]  /*1d20*/  IMAD R163, R65, 0x8, R4 ;  /* 0x0000000841a37824 */ /* 0x000fe400078e0204 */
[----:B------:R-:W-:-:S02]  /*1d30*/  IMAD.IADD R73, R74, 0x1, -R73 ;  /* 0x000000014a497824 */ /* 0x000fc400078e0a49 */
[----:B------:R-:W-:-:S03]  /*1d40*/  IMAD.U32 R163, R163, 0x20, R0 ;  /* 0x00000020a3a37824 */ /* 0x000fc600078e0000 */
[----:B------:R-:W-:-:S04]  /*1d50*/  LEA.HI R72, R73, R73, RZ, 0x1 ;  /* 0x0000004949487211 */ /* 0x000fc800078f08ff */
[--C-:B------:R-:W-:Y:S02]  /*1d60*/  SHF.R.S32.HI R0, RZ, 0x1, R72.reuse ;  /* 0x00000001ff007819 */ /* 0x100fe40000011448 */
[----:B------:R-:W-:-:S04]  /*1d70*/  SHF.R.S32.HI R71, RZ, 0x1f, R72 ;  /* 0x0000001fff477819 */ /* 0x000fc80000011448 */
[----:B------:R-:W-:-:S04]  /*1d80*/  LEA.HI R71, R71, R0, RZ, 0x2 ;  /* 0x0000000047477211 */ /* 0x000fc800078f10ff */
[----:B------:R-:W-:-:S05]  /*1d90*/  LOP3.LUT R71, R71, 0xfffffffc, RZ, 0xc0, !PT ;  /* 0xfffffffc47477812 */ /* 0x000fca00078ec0ff */
[----:B------:R-:W-:Y:S01]  /*1da0*/  IMAD.IADD R71, R0, 0x1, -R71 ;  /* 0x0000000100477824 */ /* 0x000fe200078e0a47 */
[----:B------:R-:W-:Y:S01]  /*1db0*/  SHF.R.S32.HI R171, RZ, 0x1f, R170 ;  /* 0x0000001fffab7819 */ /* 0x000fe200000114aa */
        /* <DEDUP_REMOVED lines=18> */
[----:B------:R-:W-:-:S04]  /*1ee0*/  @P2 IMAD.WIDE.U32 R30, R20, R3, RZ ;  /* 0x00000003141e2225 */ /* 0x000fc800078e00ff */
        /* <DEDUP_REMOVED lines=22> */
[----:B------:R-:W-:-:S03]  /*2050*/  IMAD.MOV.U32 R22, RZ, RZ, R10 ;  /* 0x000000ffff167224 */ /* 0x000fc600078e000a */
[----:B------:R-:W-:Y:S02]  /*2060*/  LOP3.LUT R13, R13, 0x2, R0, 0xe2, !PT ;  /* 0x000000020d0d7812 */ /* 0x000fe400078ee200 */
[----:B------:R-:W-:Y:S01]  /*2070*/  SHF.R.S32.HI R0, RZ, 0x1f, R81 ;  /* 0x0000001fff007819 */ /* 0x000fe20000011451 */
[----:B------:R-:W-:-:S03]  /*2080*/  IMAD.WIDE.U32 R22, R170, R62, R22 ;  /* 0x0000003eaa167225 */ /* 0x000fc600078e0016 */
[----:B------:R-:W-:Y:S01]  /*2090*/  LEA.HI R0, R0, R81, RZ, 0x7 ;  /* 0x0000005100007211 */ /* 0x000fe200078f38ff */
[----:B------:R-:W-:Y:S01]  /*20a0*/  IMAD.IADD R137, R23, 0x1, R137 ;  /* 0x0000000117897824 */ /* 0x000fe200078e0289 */
[----:B------:R-:W-:Y:S02]  /*20b0*/  IADD3 R10, R14, 0x40, RZ ;  /* 0x000000400e0a7810 */ /* 0x000fe40007ffe0ff */
[----:B------:R-:W-:Y:S02]  /*20c0*/  LEA R136, P0, R22, R16, 0x1 ;  /* 0x0000001016887211 */ /* 0x000fe400078008ff */
[----:B------:R-:W-:Y:S02]  /*20d0*/  SHF.R.S32.HI R0, RZ, 0x7, R0 ;  /* 0x00000007ff007819 */ /* 0x000fe40000011400 */
[----:B------:R-:W-:Y:S02]  /*20e0*/  ISETP.GE.AND P1, PT, R10, R83, PT ;  /* 0x000000530a00720c */ /* 0x000fe40003f26270 */
[----:B------:R-:W-:-:S02]  /*20f0*/  LEA.HI.X R137, R22, R17, R137, 0x1, P0 ;  /* 0x0000001116897211 */ /* 0x000fc400000f0c89 */
[----:B------:R-:W-:Y:S02]  /*2100*/  IMNMX R101, R193, R0, !PT ;  /* 0x00000000c1657217 */ /* 0x000fe40007800200 */
[----:B------:R-:W-:Y:S02]  /*2110*/  IADD3 R166, P0, R14, R2, RZ ;  /* 0x000000020ea67210 */ /* 0x000fe40007f1e0ff */
[----:B------:R-:W-:Y:S01]  /*2120*/  SEL R76, RZ, 0x4, P1 ;  /* 0x00000004ff4c7807 */ /* 0x000fe20000800000 */
[----:B------:R-:W-:Y:S01]  /*2130*/  IMAD.IADD R175, R25, 0x1, R174 ;  /* 0x0000000119af7824 */ /* 0x000fe200078e02ae */
[----:B------:R-:W-:Y:S01]  /*2140*/  ISETP.GT.AND P1, PT, R64, R101, PT ;  /* 0x000000654000720c */ /* 0x000fe20003f24270 */
[----:B------:R-:W-:Y:S02]  /*2150*/  IMAD.MOV.U32 R174, RZ, RZ, R24 ;  /* 0x000000ffffae7224 */ /* 0x000fe400078e0018 */
[----:B------:R-:W-:Y:S02]  /*2160*/  IMAD.X R167, R15, 0x1, R9, P0 ;  /* 0x000000010fa77824 */ /* 0x000fe400000e0609 */
[----:B------:R-:W-:-:S04]  /*2170*/  IMAD.WIDE R24, R197, 0x40, R170 ;  /* 0x00000040c5187825 */ /* 0x000fc800078e02aa */
[----:B------:R-:W-:-:S04]  /*2180*/  IMAD.WIDE.U32 R166, R170, R60, R166 ;  /* 0x0000003caaa67225 */ /* 0x000fc800078e00a6 */
[----:B------:R-:W-:Y:S01]  /*2190*/  IMAD R3, R25, R20, RZ ;  /* 0x0000001419037224 */ /* 0x000fe200078e02ff */
[----:B------:R-:W-:Y:S01]  /*21a0*/  LOP3.LUT P2, RZ, R71, 0x2, RZ, 0xc0, !PT ;  /* 0x0000000247ff7812 */ /* 0x000fe2000784c0ff */
[----:B------:R-:W-:Y:S01]  /*21b0*/  IMAD.IADD R169, R167, 0x1, R169 ;  /* 0x00000001a7a97824 */ /* 0x000fe200078e02a9 */
[----:B------:R-:W-:Y:S01]  /*21c0*/  LEA R194, P0, R166, R172, 0x1 ;  /* 0x000000aca6c27211 */ /* 0x000fe200078008ff */
[C---:B------:R-:W-:Y:S02]  /*21d0*/  IMAD R3, R24.reuse, R21, R3 ;  /* 0x0000001518037224 */ /* 0x040fe400078e0203 */
[----:B------:R-:W-:Y:S01]  /*21e0*/  IMAD.WIDE.U32 R174, R24, R20, R174 ;  /* 0x0000001418ae7225 */ /* 0x000fe200078e00ae */
[C---:B------:R-:W-:Y:S02]  /*21f0*/  SHF.L.U64.HI R79, R20.reuse, 0x5, R21 ;  /* 0x00000005144f7819 */ /* 0x040fe40000010215 */
[----:B------:R-:W-:Y:S01]  /*2200*/  LOP3.LUT R76, R13, R76, RZ, 0xfc, !PT ;  /* 0x0000004c0d4c7212 */ /* 0x000fe200078efcff */
[----:B------:R-:W-:Y:S01]  /*2210*/  IMAD.SHL.U32 R77, R20, 0x20, RZ ;  /* 0x00000020144d7824 */ /* 0x000fe200078e00ff */
[----:B------:R-:W-:Y:S01]  /*2220*/  SEL R52, R52, 0xfffffff0, !P2 ;  /* 0xfffffff034347807 */ /* 0x000fe20005000000 */
[----:B------:R-:W-:Y:S01]  /*2230*/  @!P5 IMAD.MOV.U32 R18, RZ, RZ, RZ ;  /* 0x000000ffff12d224 */ /* 0x000fe200078e00ff */
[----:B------:R-:W-:Y:S01]  /*2240*/  LEA.HI.X R195, R166, R173, R169, 0x1, P0 ;  /* 0x000000ada6c37211 */ /* 0x000fe200000f0ca9 */
[----:B------:R-:W-:Y:S01]  /*2250*/  IMAD.IADD R80, R175, 0x1, R3 ;  /* 0x00000001af507824 */ /* 0x000fe200078e0203 */
[----:B------:R-:W-:Y:S05]  /*2260*/  @!P1 BRA `(.L_x_1595) ;  /* 0x00008cc000009947 */ /* 0x000fea0003800000 */
[----:B-1----:R-:W2:Y:S04]  /*2270*/  LD.E.64 R30, [R116.64+0x120] ;  /* 0x00012004741e7980 */ /* 0x002ea8000c101b00 */
        /* <DEDUP_REMOVED lines=107> */
[C---:B------:R-:W-:Y:S01]  /*2930*/  IADD3 R108, P0, R103.reuse, 0x40, RZ ;  /* 0x00000040676c7810 */ /* 0x040fe20007f1e0ff */
        /* <DEDUP_REMOVED lines=15> */
[----:B------:R-:W-:Y:S01]  /*2a30*/  IADD3 R115, P1, R113, R104, RZ ;  /* 0x0000006871737210 */ /* 0x000fe20007f3e0ff */
[----:B------:R-:W-:Y:S01]  /*2a40*/  IMAD.X R109, RZ, RZ, R102, P0 ;  /* 0x000000ffff6d7224 */ /* 0x000fe200000e0666 */
[----:B------:R-:W-:Y:S01]  /*2a50*/  IADD3 R107, P4, R104, R103, RZ ;  /* 0x00000067686b7210 */ /* 0x000fe20007f9e0ff */
[----:B------:R-:W-:Y:S01]  /*2a60*/  IMAD.SHL.U32 R156, R3, 0x40, RZ ;  /* 0x00000040039c7824 */ /* 0x000fe200078e00ff */
        /* <DEDUP_REMOVED lines=24> */
.L_x_1689:
        /* <DEDUP_REMOVED lines=19> */
.L_x_1597:
[----:B------:R-:W-:Y:S05]  /*2d20*/  BSYNC B0 ;  /* 0x0000000000007941 */ /* 0x000fea0003800000 */
.L_x_1596:
        /* <DEDUP_REMOVED lines=18> */
.L_x_1599:
[----:B------:R-:W-:Y:S05]  /*2e50*/  BSYNC B0 ;  /* 0x0000000000007941 */ /* 0x000fea0003800000 */
.L_x_1598:
        /* <DEDUP_REMOVED lines=18> */
.L_x_1601:
[----:B------:R-:W-:Y:S05]  /*2f80*/  BSYNC B0 ;  /* 0x0000000000007941 */ /* 0x000fea0003800000 */
.L_x_1600:
        /* <DEDUP_REMOVED lines=18> */
.L_x_1603:
[----:B------:R-:W-:Y:S05]  /*30b0*/  BSYNC B0 ;  /* 0x0000000000007941 */ /* 0x000fea0003800000 */
.L_x_1602:
        /* <DEDUP_REMOVED lines=65> */
.L_x_1610:
[----:B------:R-:W-:Y:S05]  /*34d0*/  BSYNC B0 ;  /* 0x0000000000007941 */ /* 0x000fea0003800000 */
.L_x_1609:
        /* <DEDUP_REMOVED lines=50> */
.L_x_1612:
[----:B------:R-:W-:Y:S05]  /*3800*/  BSYNC B0 ;  /* 0x0000000000007941 */ /* 0x000fea0003800000 */
.L_x_1611:
        /* <DEDUP_REMOVED lines=49> */
.L_x_1608:
[----:B------:R-:W-:Y:S05]  /*3b20*/  BSYNC B1 ;  /* 0x0000000000017941 */ /* 0x000fea0003800000 */
.L_x_1607:
        /* <DEDUP_REMOVED lines=60> */
.L_x_1616:
[----:B------:R-:W-:Y:S05]  /*3ef0*/  BSYNC B0 ;  /* 0x0000000000007941 */ /* 0x000fea0003800000 */
.L_x_1615:
        /* <DEDUP_REMOVED lines=53> */
.L_x_1618:
[----:B------:R-:W-:Y:S05]  /*4250*/  BSYNC B0 ;  /* 0x0000000000007941 */ /* 0x000fea0003800000 */
.L_x_1617:
        /* <DEDUP_REMOVED lines=52> */
.L_x_1614:
[----:B------:R-:W-:Y:S05]  /*45a0*/  BSYNC B1 ;  /* 0x0000000000017941 */ /* 0x000fea0003800000 */
.L_x_1613:
        /* <DEDUP_REMOVED lines=60> */
.L_x_1622:
[----:B------:R-:W-:Y:S05]  /*4970*/  BSYNC B0 ;  /* 0x0000000000007941 */ /* 0x000fea0003800000 */
.L_x_1621:
        /* <DEDUP_REMOVED lines=53> */
.L_x_1624:
[----:B------:R-:W-:Y:S05]  /*4cd0*/  BSYNC B0 ;  /* 0x0000000000007941 */ /* 0x000fea0003800000 */
.L_x_1623:
        /* <DEDUP_REMOVED lines=52> */
.L_x_1620:
[----:B------:R-:W-:Y:S05]  /*5020*/  BSYNC B1 ;  /* 0x0000000000017941 */ /* 0x000fea0003800000 */
.L_x_1619:
        /* <DEDUP_REMOVED lines=62> */
.L_x_1628:
[----:B------:R-:W-:Y:S05]  /*5410*/  BSYNC B0 ;  /* 0x0000000000007941 */ /* 0x000fea0003800000 */
.L_x_1627:
        /* <DEDUP_REMOVED lines=53> */
.L_x_1630:
[----:B------:R-:W-:Y:S05]  /*5770*/  BSYNC B0 ;  /* 0x0000000000007941 */ /* 0x000fea0003800000 */
.L_x_1629:
        /* <DEDUP_REMOVED lines=52> */
.L_x_1626:
[----:B------:R-:W-:Y:S05]  /*5ac0*/  BSYNC B1 ;  /* 0x0000000000017941 */ /* 0x000fea0003800000 */
.L_x_1625:
[----:B------:R-:W2:Y:S02]  /*5ad0*/  LD.E R3, [R116.64+0xd0] ;  /* 0x0000d00474037980 */ /* 0x000ea4000c101900 */
[----:B--2---:R-:W-:Y:S05]  /*5ae0*/  IMAD.U32 R3, R3, -0x40, RZ ;  /* 0xffffffc003037824 */ /* 0x004fea00078e00ff */
[C---:B------:R-:W-:Y:S02]  /*5af0*/  LEA R16, P1, R3.reuse, R16, 0x1 ;  /* 0x0000001003107211 */ /* 0x040fe400078208ff */
[C---:B------:R-:W-:Y:S02]  /*5b00*/  LEA R54, P0, R3.reuse, R54, 0x1 ;  /* 0x0000003603367211 */ /* 0x040fe400078008ff */
[C---:B------:R-:W-:Y:S02]  /*5b10*/  LEA.HI.X.SX32 R17, R3.reuse, R17, 0x1, P1 ;  /* 0x0000001103117211 */ /* 0x040fe400008f0eff */
[----:B------:R-:W-:Y:S01]  /*5b20*/  LEA.HI.X.SX32 R55, R3, R55, 0x1, P0 ;  /* 0x0000003703377211 */ /* 0x000fe200000f0eff */
[----:B------:R-:W-:-:S05]  /*5b30*/  BRA `(.L_x_1631) ;  /* 0x00004da000007947 */ /* 0x000fca0003800000 */
.L_x_1606:
        /* <DEDUP_REMOVED lines=89> */
.L_x_1637:
[----:B------:R-:W-:Y:S05]  /*60d0*/  BSYNC B0 ;  /* 0x0000000000007941 */ /* 0x000fea0003800000 */
.L_x_1636:
[----:B-----5:R2:W-:Y:S02]  /*60e0*/  ST.E.128 [R134.64], R48 ;  /* 0x0000003086007985 */ /* 0x0205e4000c101d04 */
.L_x_1635:
[----:B------:R-:W-:Y:S05]  /*60f0*/  BSYNC B1 ;  /* 0x0000000000017941 */ /* 0x000fea0003800000 */
.L_x_1634:
        /* <DEDUP_REMOVED lines=87> */
.L_x_1641:
[----:B------:R-:W-:Y:S05]  /*6670*/  BSYNC B0 ;  /* 0x0000000000007941 */ /* 0x000fea0003800000 */
.L_x_1640:
[----:B-----5:R3:W-:Y:S02]  /*6680*/  ST.E.128 [R134.64+0x40], R48 ;  /* 0x0000403086007985 */ /* 0x0207e4000c101d04 */
.L_x_1639:
[----:B------:R-:W-:Y:S05]  /*6690*/  BSYNC B1 ;  /* 0x0000000000017941 */ /* 0x000fea0003800000 */
.L_x_1638:
        /* <DEDUP_REMOVED lines=86> */
.L_x_1643:
[----:B------:R-:W-:Y:S05]  /*6c00*/  BSYNC B0 ;  /* 0x0000000000007941 */ /* 0x000fea0003800000 */
.L_x_1642:
[----:B-----5:R3:W-:Y:S02]  /*6c10*/  ST.E.128 [R134.64+0x80], R48 ;  /* 0x0000803086007985 */ /* 0x0207e4000c101d04 */
.L_x_1633:
[----:B------:R-:W-:Y:S05]  /*6c20*/  BSYNC B2 ;  /* 0x0000000000027941 */ /* 0x000fea0003800000 */
.L_x_1632:
        /* <DEDUP_REMOVED lines=94> */
.L_x_1649:
[----:B------:R-:W-:Y:S05]  /*7210*/  BSYNC B0 ;  /* 0x0000000000007941 */ /* 0x000fea0003800000 */
.L_x_1648:
[C---:B------:R-:W-:Y:S04]  /*7220*/  LEA R2, P0, R191.reuse, R134, 0x1 ;  /* 0x00000086bf027211 */ /* 0x040fe800078008ff */
[----:B------:R-:W-:Y:S05]  /*7230*/  LEA.HI.X R3, R191, R135, R192, 0x1, P0 ;  /* 0x00000087bf037211 */ /* 0x000fea00000f0cc0 */
[----:B-----5:R1:W-:Y:S04]  /*7240*/  ST.E.128 [R2.64], R40 ;  /* 0x0000002802007985 */ /* 0x0203e8000c101d04 */
.L_x_1647:
[----:B------:R-:W-:Y:S05]  /*7250*/  BSYNC B1 ;  /* 0x0000000000017941 */ /* 0x000fea0003800000 */
.L_x_1646:
        /* <DEDUP_REMOVED lines=92> */
.L_x_1653:
[----:B------:R-:W-:Y:S05]  /*7820*/  BSYNC B0 ;  /* 0x0000000000007941 */ /* 0x000fea0003800000 */
.L_x_1652:
[C---:B------:R-:W-:Y:S04]  /*7830*/  LEA R2, P0, R98.reuse, R134, 0x1 ;  /* 0x0000008662027211 */ /* 0x040fe800078008ff */
[----:B------:R-:W-:Y:S05]  /*7840*/  LEA.HI.X R3, R98, R135, R97, 0x1, P0 ;  /* 0x0000008762037211 */ /* 0x000fea00000f0c61 */
[----:B-----5:R4:W-:Y:S04]  /*7850*/  ST.E.128 [R2.64], R40 ;  /* 0x0000002802007985 */ /* 0x0209e8000c101d04 */
.L_x_1651:
[----:B------:R-:W-:Y:S05]  /*7860*/  BSYNC B1 ;  /* 0x0000000000017941 */ /* 0x000fea0003800000 */
.L_x_1650:
        /* <DEDUP_REMOVED lines=91> */
.L_x_1655:
[----:B------:R-:W-:Y:S05]  /*7e20*/  BSYNC B0 ;  /* 0x0000000000007941 */ /* 0x000fea0003800000 */
.L_x_1654:
[C---:B------:R-:W-:Y:S04]  /*7e30*/  LEA R2, P0, R94.reuse, R134, 0x1 ;  /* 0x000000865e027211 */ /* 0x040fe800078008ff */
[----:B------:R-:W-:Y:S05]  /*7e40*/  LEA.HI.X R3, R94, R135, R93, 0x1, P0 ;  /* 0x000000875e037211 */ /* 0x000fea00000f0c5d */
[----:B-----5:R4:W-:Y:S04]  /*7e50*/  ST.E.128 [R2.64], R40 ;  /* 0x0000002802007985 */ /* 0x0209e8000c101d04 */
.L_x_1645:
[----:B------:R-:W-:Y:S05]  /*7e60*/  BSYNC B2 ;  /* 0x0000000000027941 */ /* 0x000fea0003800000 */
.L_x_1644:
        /* <DEDUP_REMOVED lines=94> */
.L_x_1661:
[----:B------:R-:W-:Y:S05]  /*8450*/  BSYNC B0 ;  /* 0x0000000000007941 */ /* 0x000fea0003800000 */
.L_x_1660:
[C---:B------:R-:W-:Y:S04]  /*8460*/  LEA R2, P0, R99.reuse, R134, 0x1 ;  /* 0x0000008663027211 */ /* 0x040fe800078008ff */
[----:B------:R-:W-:Y:S05]  /*8470*/  LEA.HI.X R3, R99, R135, R100, 0x1, P0 ;  /* 0x0000008763037211 */ /* 0x000fea00000f0c64 */
[----:B-----5:R4:W-:Y:S04]  /*8480*/  ST.E.128 [R2.64], R40 ;  /* 0x0000002802007985 */ /* 0x0209e8000c101d04 */
.L_x_1659:
[----:B------:R-:W-:Y:S05]  /*8490*/  BSYNC B1 ;  /* 0x0000000000017941 */ /* 0x000fea0003800000 */
.L_x_1658:
        /* <DEDUP_REMOVED lines=92> */
.L_x_1665:
[----:B------:R-:W-:Y:S05]  /*8a60*/  BSYNC B0 ;  /* 0x0000000000007941 */ /* 0x000fea0003800000 */
.L_x_1664:
[C---:B------:R-:W-:Y:S04]  /*8a70*/  LEA R2, P0, R96.reuse, R134, 0x1 ;  /* 0x0000008660027211 */ /* 0x040fe800078008ff */
[----:B------:R-:W-:Y:S05]  /*8a80*/  LEA.HI.X R3, R96, R135, R95, 0x1, P0 ;  /* 0x0000008760037211 */ /* 0x000fea00000f0c5f */
[----:B-----5:R4:W-:Y:S04]  /*8a90*/  ST.E.128 [R2.64], R40 ;  /* 0x0000002802007985 */ /* 0x0209e8000c101d04 */
.L_x_1663:
[----:B------:R-:W-:Y:S05]  /*8aa0*/  BSYNC B1 ;  /* 0x0000000000017941 */ /* 0x000fea0003800000 */
.L_x_1662:
        /* <DEDUP_REMOVED lines=91> */
.L_x_1667:
[----:B------:R-:W-:Y:S05]  /*9060*/  BSYNC B0 ;  /* 0x0000000000007941 */ /* 0x000fea0003800000 */
.L_x_1666:
[C---:B------:R-:W-:Y:S04]  /*9070*/  LEA R2, P0, R92.reuse, R134, 0x1 ;  /* 0x000000865c027211 */ /* 0x040fe800078008ff */
[----:B------:R-:W-:Y:S05]  /*9080*/  LEA.HI.X R3, R92, R135, R91, 0x1, P0 ;  /* 0x000000875c037211 */ /* 0x000fea00000f0c5b */
[----:B-----5:R4:W-:Y:S04]  /*9090*/  ST.E.128 [R2.64], R40 ;  /* 0x0000002802007985 */ /* 0x0209e8000c101d04 */
.L_x_1657:
[----:B------:R-:W-:Y:S05]  /*90a0*/  BSYNC B2 ;  /* 0x0000000000027941 */ /* 0x000fea0003800000 */
.L_x_1656:
        /* <DEDUP_REMOVED lines=95> */
.L_x_1673:
[----:B------:R-:W-:Y:S05]  /*96a0*/  BSYNC B0 ;  /* 0x0000000000007941 */ /* 0x000fea0003800000 */
.L_x_1672:
[----:B------:R-:W-:Y:S02]  /*96b0*/  IMAD R0, R61, 0xc0, RZ ;  /* 0x000000c03d007824 */ /* 0x000fe400078e02ff */
[----:B------:R-:W-:Y:S05]  /*96c0*/  IMAD.WIDE.U32 R2, R60, 0xc0, R134 ;  /* 0x000000c03c027825 */ /* 0x000fea00078e0086 */
[----:B------:R-:W-:Y:S05]  /*96d0*/  IADD3 R3, R3, R0, RZ ;  /* 0x0000000003037210 */ /* 0x000fea0007ffe0ff */
[----:B-----5:R4:W-:Y:S02]  /*96e0*/  ST.E.128 [R2.64], R40 ;  /* 0x0000002802007985 */ /* 0x0209e4000c101d04 */
.L_x_1671:
[----:B------:R-:W-:Y:S05]  /*96f0*/  BSYNC B1 ;  /* 0x0000000000017941 */ /* 0x000fea0003800000 */
.L_x_1670:
        /* <DEDUP_REMOVED lines=92> */
.L_x_1677:
[----:B------:R-:W-:Y:S05]  /*9cc0*/  BSYNC B0 ;  /* 0x0000000000007941 */ /* 0x000fea0003800000 */
.L_x_1676:
[C---:B------:R-:W-:Y:S04]  /*9cd0*/  LEA R2, P0, R90.reuse, R134, 0x1 ;  /* 0x000000865a027211 */ /* 0x040fe800078008ff */
[----:B------:R-:W-:Y:S05]  /*9ce0*/  LEA.HI.X R3, R90, R135, R89, 0x1, P0 ;  /* 0x000000875a037211 */ /* 0x000fea00000f0c59 */
[----:B-----5:R4:W-:Y:S04]  /*9cf0*/  ST.E.128 [R2.64], R40 ;  /* 0x0000002802007985 */ /* 0x0209e8000c101d04 */
.L_x_1675:
[----:B------:R-:W-:Y:S05]  /*9d00*/  BSYNC B1 ;  /* 0x0000000000017941 */ /* 0x000fea0003800000 */
.L_x_1674:
        /* <DEDUP_REMOVED lines=91> */
.L_x_1679:
[----:B------:R-:W-:Y:S05]  /*a2c0*/  BSYNC B0 ;  /* 0x0000000000007941 */ /* 0x000fea0003800000 */
.L_x_1678:
[C---:B------:R-:W-:Y:S04]  /*a2d0*/  LEA R2, P0, R88.reuse, R134, 0x1 ;  /* 0x0000008658027211 */ /* 0x040fe800078008ff */
[----:B------:R-:W-:Y:S05]  /*a2e0*/  LEA.HI.X R3, R88, R135, R87, 0x1, P0 ;  /* 0x0000008758037211 */ /* 0x000fea00000f0c57 */
[----:B-----5:R4:W-:Y:S04]  /*a2f0*/  ST.E.128 [R2.64], R44 ;  /* 0x0000002c02007985 */ /* 0x0209e8000c101d04 */
.L_x_1669:
[----:B------:R-:W-:Y:S05]  /*a300*/  BSYNC B2 ;  /* 0x0000000000027941 */ /* 0x000fea0003800000 */
.L_x_1668:
[----:B-1--4-:R-:W4:Y:S02]  /*a310*/  LD.E R3, [R116.64+0xd0] ;  /* 0x0000d00474037980 */ /* 0x012f24000c101900 */
[----:B----4-:R-:W-:Y:S05]  /*a320*/  IMAD.U32 R3, R3, -0x40, RZ ;  /* 0xffffffc003037824 */ /* 0x010fea00078e00ff */
[C---:B------:R-:W-:Y:S02]  /*a330*/  LEA R132, P1, R3.reuse, R132, 0x1 ;  /* 0x0000008403847211 */ /* 0x040fe400078208ff */
[C---:B------:R-:W-:Y:S02]  /*a340*/  LEA R130, P0, R3.reuse, R130, 0x1 ;  /* 0x0000008203827211 */ /* 0x040fe400078008ff */
[C---:B------:R-:W-:Y:S02]  /*a350*/  LEA.HI.X.SX32 R133, R3.reuse, R133, 0x1, P1 ;  /* 0x0000008503857211 */ /* 0x040fe400008f0eff */
[----:B------:R-:W-:Y:S01]  /*a360*/  LEA.HI.X.SX32 R131, R3, R131, 0x1, P0 ;  /* 0x0000008303837211 */ /* 0x000fe200000f0eff */
[----:B------:R-:W-:-:S05]  /*a370*/  BRA `(.L_x_1631) ;  /* 0x0000056000007947 */ /* 0x000fca0003800000 */
.L_x_1605:
        /* <DEDUP_REMOVED lines=11> */
.L_x_1681:
[----:B------:R-:W-:Y:S05]  /*a430*/  BSYNC B0 ;  /* 0x0000000000007941 */ /* 0x000fea0003800000 */
.L_x_1680:
        /* <DEDUP_REMOVED lines=24> */
.L_x_1683:
[----:B------:R-:W-:Y:S05]  /*a5c0*/  BSYNC B0 ;  /* 0x0000000000007941 */ /* 0x000fea0003800000 */
.L_x_1682:
[----:B------:R-:W-:Y:S01]  /*a5d0*/  BSSY B0, `(.L_x_1684) ;  /* 0x0000018000007945 */ /* 0x000fe20003800000 */
[----:B------:R-:W-:-:S05]  /*a5e0*/  @!P2 BRA `(.L_x_1685) ;  /* 0x000001600000a947 */ /* 0x000fca0003800000 */
[----:B------:R-:W-:Y:S02]  /*a5f0*/  ISETP.NE.AND P4, PT, R162, RZ, PT ;  /* 0x000000ffa200720c */ /* 0x000fe40003f85270 */
[----:B------:R-:W-:Y:S11]  /*a600*/  ISETP.NE.AND P5, PT, R160, RZ, PT ;  /* 0x000000ffa000720c */ /* 0x000ff60003fa5270 */
[----:B-1----:R-:W-:Y:S02]  /*a610*/  @P4 LEA R4, P0, R113, R128, 0x1 ;  /* 0x0000008071044211 */ /* 0x002fe400078008ff */
        /* <DEDUP_REMOVED lines=19> */
.L_x_1685:
[----:B------:R-:W-:Y:S05]  /*a750*/  BSYNC B0 ;  /* 0x0000000000007941 */ /* 0x000fea0003800000 */
.L_x_1684:
        /* <DEDUP_REMOVED lines=24> */
.L_x_1631:
[----:B------:R-:W-:Y:S05]  /*a8e0*/  BSYNC B3 ;  /* 0x0000000000037941 */ /* 0x000fea0003800000 */
.L_x_1604:
        /* <DEDUP_REMOVED lines=87> */
.L_x_1687:
        /* <DEDUP_REMOVED lines=8> */
.L_x_1688:
[----:B------:R-:W-:Y:S05]  /*aee0*/  BSYNC B0 ;  /* 0x0000000000007941 */ /* 0x000fea0003800000 */
.L_x_1686:
[----:B------:R-:W-:Y:S04]  /*aef0*/  IADD3 R9, R9, -0x1, RZ ;  /* 0xffffffff09097810 */ /* 0x000fe80007ffe0ff */
[----:B------:R-:W-:Y:S11]  /*af00*/  ISETP.GT.AND P0, PT, R9, R101, PT ;  /* 0x000000650900720c */ /* 0x000ff60003f04270 */
[----:B------:R-:W-:Y:S02]  /*af10*/  @!UPT UIADD3 URZ, URZ, URZ, URZ ;  /* 0x0000003f3f3ff290 */ /* 0x000fe4000fffe03f */
[----:B------:R-:W-:-:S05]  /*af20*/  @P0 BRA `(.L_x_1689) ;  /* 0xffff7cc000000947 */ /* 0x000fca000383ffff */
.L_x_1595:
[----:B-1----:R-:W-:Y:S01]  /*af30*/  WARPSYNC 0xffffffff ;  /* 0xffffffff00007948 */ /* 0x002fe20003800000 */
        /* <DEDUP_REMOVED lines=16> */
[----:B---3--:R2:W3:Y:S01]  /*b040*/  @P1 LD.E R2, [R4.64] ;  /* 0x0000000404021980 */ /* 0x0084e2000c101900 */
        /* <DEDUP_REMOVED lines=15> */
[----:B---3--:R-:W-:-:S05]  /*b140*/  IADD3 R2, R2, R81, R67 ;  /* 0x0000005102027210 */ /* 0x008fca0007ffe043 */
        /* <DEDUP_REMOVED lines=39> */
[----:B----4-:R-:W-:Y:S01]  /*b3c0*/  LOP3.LUT R23, R4, 0xffff0000, RZ, 0xc0, !PT ;  /* 0xffff000004177812 */ /* 0x010fe200078ec0ff */
        /* <DEDUP_REMOVED lines=26> */
.L_x_1698:
[----:B------:R-:W-:Y:S05]  /*b570*/  BSYNC B0 ;  /* 0x0000000000007941 */ /* 0x000fea0003800000 */
.L_x_1697:
[----:B-----5:R3:W-:Y:S04]  /*b580*/  STS.64 [R200], R16 ;  /* 0x00000010c8007388 */ /* 0x0207e80000000a00 */
[----:B------:R3:W-:Y:S02]  /*b590*/  STS.64 [R200+0x8], R18 ;  /* 0x00000812c8007388 */ /* 0x0007e40000000a00 */
.L_x_1696:
[----:B------:R-:W-:Y:S05]  /*b5a0*/  BSYNC B1 ;  /* 0x0000000000017941 */ /* 0x000fea0003800000 */
.L_x_1695:
        /* <DEDUP_REMOVED lines=48> */
.L_x_1702:
[----:B------:R-:W-:Y:S05]  /*b8b0*/  BSYNC B0 ;  /* 0x0000000000007941 */ /* 0x000fea0003800000 */
.L_x_1701:
[----:B-----5:R1:W-:Y:S02]  /*b8c0*/  STS.128 [R200+0x1000], R16 ;  /* 0x00100010c8007388 */ /* 0x0203e40000000c00 */
.L_x_1700:
[----:B------:R-:W-:Y:S05]  /*b8d0*/  BSYNC B1 ;  /* 0x0000000000017941 */ /* 0x000fea0003800000 */
.L_x_1699:
        /* <DEDUP_REMOVED lines=47> */
.L_x_1704:
[----:B------:R-:W-:Y:S05]  /*bbd0*/  BSYNC B0 ;  /* 0x0000000000007941 */ /* 0x000fea0003800000 */
.L_x_1703:
[----:B-----5:R3:W-:Y:S02]  /*bbe0*/  STS.128 [R200+0x2000], R16 ;  /* 0x00200010c8007388 */ /* 0x0207e40000000c00 */
.L_x_1694:
[----:B------:R-:W-:Y:S05]  /*bbf0*/  BSYNC B2 ;  /* 0x0000000000027941 */ /* 0x000fea0003800000 */
.L_x_1693:
        /* <DEDUP_REMOVED lines=30> */
[----:B---3--:R-:W-:Y:S02]  /*bde0*/  LOP3.LUT R17, R2, 0xffff0000, RZ, 0xc0, !PT ;  /* 0xffff000002117812 */ /* 0x008fe400078ec0ff */
        /* <DEDUP_REMOVED lines=28> */
.L_x_1709:
[----:B------:R-:W-:Y:S05]  /*bfb0*/  BSYNC B0 ;  /* 0x0000000000007941 */ /* 0x000fea0003800000 */
.L_x_1708:
[----:B-----5:R3:W-:Y:S02]  /*bfc0*/  STS.128 [R200+0x800], R16 ;  /* 0x00080010c8007388 */ /* 0x0207e40000000c00 */
.L_x_1707:
[----:B------:R-:W-:Y:S05]  /*bfd0*/  BSYNC B1 ;  /* 0x0000000000017941 */ /* 0x000fea0003800000 */
.L_x_1706:
        /* <DEDUP_REMOVED lines=18> */
[----:B---3--:R-:W-:Y:S02]  /*c100*/  LOP3.LUT R16, R2, 0xffff0000, RZ, 0xc0, !PT ;  /* 0xffff000002107812 */ /* 0x008fe400078ec0ff */
        /* <DEDUP_REMOVED lines=28> */
.L_x_1713:
[----:B------:R-:W-:Y:S05]  /*c2d0*/  BSYNC B0 ;  /* 0x0000000000007941 */ /* 0x000fea0003800000 */
.L_x_1712:
[----:B-----5:R3:W-:Y:S02]  /*c2e0*/  STS.128 [R200+0x1800], R16 ;  /* 0x00180010c8007388 */ /* 0x0207e40000000c00 */
.L_x_1711:
[----:B------:R-:W-:Y:S05]  /*c2f0*/  BSYNC B1 ;  /* 0x0000000000017941 */ /* 0x000fea0003800000 */
.L_x_1710:
        /* <DEDUP_REMOVED lines=45> */
.L_x_1715:
[----:B------:R-:W-:Y:S05]  /*c5d0*/  BSYNC B0 ;  /* 0x0000000000007941 */ /* 0x000fea0003800000 */
.L_x_1714:
[----:B-----5:R1:W-:Y:S01]  /*c5e0*/  STS.128 [R200+0x2800], R40 ;  /* 0x00280028c8007388 */ /* 0x0203e20000000c00 */
[----:B------:R-:W-:Y:S05]  /*c5f0*/  BRA `(.L_x_1705) ;  /* 0x000026b000007947 */ /* 0x000fea0003800000 */
.L_x_1692:
[----:B-1----:R-:W-:Y:S01]  /*c600*/  BSSY B2, `(.L_x_1716) ;  /* 0x0000111000027945 */ /* 0x002fe20003800000 */
        /* <DEDUP_REMOVED lines=90> */
.L_x_1721:
[----:B------:R-:W-:Y:S05]  /*cbb0*/  BSYNC B0 ;  /* 0x0000000000007941 */ /* 0x000fea0003800000 */
.L_x_1720:
[----:B-----5:R3:W-:Y:S04]  /*cbc0*/  STS.64 [R200], R24 ;  /* 0x00000018c8007388 */ /* 0x0207e80000000a00 */
[----:B------:R3:W-:Y:S02]  /*cbd0*/  STS.64 [R200+0x8], R26 ;  /* 0x0000081ac8007388 */ /* 0x0007e40000000a00 */
.L_x_1719:
[----:B------:R-:W-:Y:S05]  /*cbe0*/  BSYNC B1 ;  /* 0x0000000000017941 */ /* 0x000fea0003800000 */
.L_x_1718:
        /* <DEDUP_REMOVED lines=87> */
.L_x_1725:
[----:B------:R-:W-:Y:S05]  /*d160*/  BSYNC B0 ;  /* 0x0000000000007941 */ /* 0x000fea0003800000 */
.L_x_1724:
[----:B-----5:R1:W-:Y:S02]  /*d170*/  STS.128 [R200+0x1000], R24 ;  /* 0x00100018c8007388 */ /* 0x0203e40000000c00 */
.L_x_1723:
[----:B------:R-:W-:Y:S05]  /*d180*/  BSYNC B1 ;  /* 0x0000000000017941 */ /* 0x000fea0003800000 */
.L_x_1722:
        /* <DEDUP_REMOVED lines=86> */
.L_x_1727:
[----:B------:R-:W-:Y:S05]  /*d6f0*/  BSYNC B0 ;  /* 0x0000000000007941 */ /* 0x000fea0003800000 */
.L_x_1726:
[----:B-----5:R3:W-:Y:S02]  /*d700*/  STS.128 [R200+0x2000], R24 ;  /* 0x00200018c8007388 */ /* 0x0207e40000000c00 */
.L_x_1717:
[----:B------:R-:W-:Y:S05]  /*d710*/  BSYNC B2 ;  /* 0x0000000000027941 */ /* 0x000fea0003800000 */
.L_x_1716:
        /* <DEDUP_REMOVED lines=27> */
[C---:B-1-3--:R-:W-:Y:S01]  /*d8d0*/  IADD3 R25, P1, R15.reuse, R12, RZ ;  /* 0x0000000c0f197210 */ /* 0x04afe20007f3e0ff */
[----:B------:R-:W3:Y:S03]  /*d8e0*/  LD.E.128 R16, [R16.64] ;  /* 0x0000000410107980 */ /* 0x000ee6000c101d00 */
        /* <DEDUP_REMOVED lines=16> */
[----:B---3--:R-:W-:Y:S01]  /*d9f0*/  IMAD.U32 R45, R16, 0x10000, RZ ;  /* 0x00010000102d7824 */ /* 0x008fe200078e00ff */
        /* <DEDUP_REMOVED lines=49> */
.L_x_1731:
[----:B------:R-:W-:Y:S05]  /*dd10*/  BSYNC B0 ;  /* 0x0000000000007941 */ /* 0x000fea0003800000 */
.L_x_1730:
[----:B-----5:R1:W-:Y:S02]  /*dd20*/  STS.128 [R200+0x800], R4 ;  /* 0x00080004c8007388 */ /* 0x0203e40000000c00 */
.L_x_1729:
[----:B------:R-:W-:Y:S05]  /*dd30*/  BSYNC B1 ;  /* 0x0000000000017941 */ /* 0x000fea0003800000 */
.L_x_1728:
        /* <DEDUP_REMOVED lines=26> */
[C---:B---3--:R-:W-:Y:S01]  /*dee0*/  LEA R24, P1, R11.reuse, R38, 0x1 ;  /* 0x000000260b187211 */ /* 0x048fe200078208ff */
[----:B------:R-:W3:Y:S03]  /*def0*/  LD.E.128 R16, [R16.64+0x40] ;  /* 0x0000400410107980 */ /* 0x000ee6000c101d00 */
        /* <DEDUP_REMOVED lines=35> */
[C---:B----4-:R-:W-:Y:S01]  /*e130*/  SHF.L.U32 R16, R25.reuse, 0x10, RZ ;  /* 0x0000001019107819 */ /* 0x050fe200000006ff */
        /* <DEDUP_REMOVED lines=26> */
.L_x_1735:
[----:B------:R-:W-:Y:S05]  /*e2e0*/  BSYNC B0 ;  /* 0x0000000000007941 */ /* 0x000fea0003800000 */
.L_x_1734:
[----:B-----5:R1:W-:Y:S02]  /*e2f0*/  STS.128 [R200+0x1800], R4 ;  /* 0x00180004c8007388 */ /* 0x0203e40000000c00 */
.L_x_1733:
[----:B------:R-:W-:Y:S05]  /*e300*/  BSYNC B1 ;  /* 0x0000000000017941 */ /* 0x000fea0003800000 */
.L_x_1732:
        /* <DEDUP_REMOVED lines=91> */
.L_x_1737:
[----:B------:R-:W-:Y:S05]  /*e8c0*/  BSYNC B0 ;  /* 0x0000000000007941 */ /* 0x000fea0003800000 */
.L_x_1736:
[----:B-----5:R1:W-:Y:S01]  /*e8d0*/  STS.128 [R200+0x2800], R4 ;  /* 0x00280004c8007388 */ /* 0x0203e20000000c00 */
[----:B------:R-:W-:Y:S05]  /*e8e0*/  BRA `(.L_x_1705) ;  /* 0x000003c000007947 */ /* 0x000fea0003800000 */
.L_x_1691:
[----:B------:R-:W-:Y:S01]  /*e8f0*/  IMAD.IADD R3, R198, 0x1, -R67 ;  /* 0x00000001c6037824 */ /* 0x000fe200078e0a43 */
[----:B------:R-:W-:Y:S01]  /*e900*/  BSSY B0, `(.L_x_1738) ;  /* 0x000001e000007945 */ /* 0x000fe20003800000 */
[----:B------:R-:W-:-:S02]  /*e910*/  ISETP.GE.AND P1, PT, R11, R83, PT ;  /* 0x000000530b00720c */ /* 0x000fc40003f26270 */
[----:B------:R-:W-:Y:S02]  /*e920*/  ISETP.GE.AND P0, PT, R10, R83, PT ;  /* 0x000000530a00720c */ /* 0x000fe40003f06270 */
[----:B------:R-:W-:-:S13]  /*e930*/  ISETP.GE.AND P2, PT, R170, R3, PT ;  /* 0x00000003aa00720c */ /* 0x000fda0003f46270 */
[----:B------:R-:W-:Y:S05]  /*e940*/  @P2 BRA `(.L_x_1739) ;  /* 0x0000019000002947 */ /* 0x000fea0003800000 */
[----:B------:R-:W-:Y:S02]  /*e950*/  ISETP.GE.AND P5, PT, R14, R83, PT ;  /* 0x000000530e00720c */ /* 0x000fe40003fa6270 */
[----:B------:R-:W-:-:S04]  /*e960*/  @!P1 LEA R4, P2, R174, R176, 0x1 ;  /* 0x000000b0ae049211 */ /* 0x000fc800078408ff */
        /* <DEDUP_REMOVED lines=23> */
.L_x_1739:
[----:B------:R-:W-:Y:S05]  /*eae0*/  BSYNC B0 ;  /* 0x0000000000007941 */ /* 0x000fea0003800000 */
.L_x_1738:
        /* <DEDUP_REMOVED lines=28> */
.L_x_1705:
[----:B------:R-:W-:Y:S05]  /*ecb0*/  BSYNC B3 ;  /* 0x0000000000037941 */ /* 0x000fea0003800000 */
.L_x_1690:
[----:B------:R-:W-:Y:S01]  /*ecc0*/  IADD3 R204, R64, -0x1, RZ ;  /* 0xffffffff40cc7810 */ /* 0x000fe20007ffe0ff */
[----:B------:R-:W-:Y:S01]  /*ecd0*/  BSSY B0, `(.L_x_1740) ;  /* 0x000001e000007945 */ /* 0x000fe20003800000 */
[----:B------:R-:W-:-:S03]  /*ece0*/  LOP3.LUT R205, R76, 0xff, RZ, 0xc0, !PT ;  /* 0x000000ff4ccd7812 */ /* 0x000fc600078ec0ff */
[----:B-12---:R-:W-:-:S04]  /*ecf0*/  IMAD.SHL.U32 R2, R204, 0x80, RZ ;  /* 0x00000080cc027824 */ /* 0x006fc800078e00ff */
[----:B------:R-:W-:-:S05]  /*ed00*/  IMAD.IADD R5, R53, 0x1, -R2 ;  /* 0x0000000135057824 */ /* 0x000fca00078e0a02 */
[----:B------:R-:W-:-:S13]  /*ed10*/  ISETP.GE.AND P0, PT, R170, R5, PT ;  /* 0x00000005aa00720c */ /* 0x000fda0003f06270 */
[----:B------:R-:W-:Y:S05]  /*ed20*/  @P0 BRA `(.L_x_1741) ;  /* 0x0000018000000947 */ /* 0x000fea0003800000 */
[C---:B------:R-:W-:Y:S02]  /*ed30*/  LOP3.LUT R0, R205.reuse, 0x1, RZ, 0xc0, !PT ;  /* 0x00000001cd007812 */ /* 0x040fe400078ec0ff */
        /* <DEDUP_REMOVED lines=22> */
.L_x_1742:
[----:B------:R2:W-:Y:S02]  /*eea0*/  STS.128 [R200+0x7000], RZ ;  /* 0x007000ffc8007388 */ /* 0x0005e40000000c00 */
.L_x_1741:
[----:B------:R-:W-:Y:S05]  /*eeb0*/  BSYNC B0 ;  /* 0x0000000000007941 */ /* 0x000fea0003800000 */
.L_x_1740:
        /* <DEDUP_REMOVED lines=8> */
[----:B------:R-:W-:Y:S02]  /*ef40*/  @P0 LEA R10, P2, R7, R172, 0x1 ;  /* 0x000000ac070a0211 */ /* 0x000fe400078408ff */
[----:B------:R-:W-:Y:S02]  /*ef50*/  @!P1 LEA R12, P4, R191, R194, 0x1 ;  /* 0x000000c2bf0c9211 */ /* 0x000fe400078808ff */
        /* <DEDUP_REMOVED lines=21> */
.L_x_1745:
[----:B------:R1:W-:Y:S02]  /*f0b0*/  STS.128 [R200+0x7800], RZ ;  /* 0x007800ffc8007388 */ /* 0x0003e40000000c00 */
.L_x_1744:
[----:B------:R-:W-:Y:S05]  /*f0c0*/  BSYNC B0 ;  /* 0x0000000000007941 */ /* 0x000fea0003800000 */
.L_x_1743:
[----:B------:R-:W-:Y:S01]  /*f0d0*/  IADD3 R4, R170, 0x40, RZ ;  /* 0x00000040aa047810 */ /* 0x000fe20007ffe0ff */
        /* <DEDUP_REMOVED lines=9> */
[----:B-1----:R-:W-:-:S05]  /*f170*/  LEA.HI.X R7, R60, R169, R61, 0x6, P2 ;  /* 0x000000a93c077211 */ /* 0x002fca00010f343d */
        /* <DEDUP_REMOVED lines=23> */
.L_x_1748:
[----:B------:R1:W-:Y:S02]  /*f2f0*/  STS.128 [R200+0x8000], RZ ;  /* 0x008000ffc8007388 */ /* 0x0003e40000000c00 */
.L_x_1747:
[----:B------:R-:W-:Y:S05]  /*f300*/  BSYNC B0 ;  /* 0x0000000000007941 */ /* 0x000fea0003800000 */
.L_x_1746:
        /* <DEDUP_REMOVED lines=12> */
[-C--:B-1----:R-:W-:Y:S02]  /*f3d0*/  @P2 LEA R10, P5, R168, R172.reuse, 0x1 ;  /* 0x000000aca80a2211 */ /* 0x082fe400078a08ff */
[----:B------:R-:W-:Y:S02]  /*f3e0*/  @!P4 IMAD.WIDE.U32 R6, R60, 0xc0, R194 ;  /* 0x000000c03c06c825 */ /* 0x000fe400078e00c2 */
[C---:B------:R-:W-:Y:S02]  /*f3f0*/  @P1 LEA R12, P0, R168.reuse, R172, 0x1 ;  /* 0x000000aca80c1211 */ /* 0x040fe400078008ff */
[----:B------:R-:W-:Y:S01]  /*f400*/  @!P4 IMAD R61, R61, 0xc0, RZ ;  /* 0x000000c03d3dc824 */ /* 0x000fe200078e02ff */
[CCC-:B------:R-:W-:Y:S02]  /*f410*/  @P2 LEA.HI.X R11, R168.reuse, R173.reuse, R3.reuse, 0x1, P5 ;  /* 0x000000ada80b2211 */ /* 0x1c0fe400028f0c03 */
[----:B-----5:R-:W-:Y:S01]  /*f420*/  @P1 LEA.HI.X R13, R168, R173, R3, 0x1, P0 ;  /* 0x000000ada80d1211 */ /* 0x020fe200000f0c03 */
        /* <DEDUP_REMOVED lines=16> */
.L_x_1750:
[----:B------:R-:W-:Y:S05]  /*f530*/  BSYNC B0 ;  /* 0x0000000000007941 */ /* 0x000fea0003800000 */
.L_x_1749:
        /* <DEDUP_REMOVED lines=40> */
.L_x_1753:
[----:B------:R1:W-:Y:S02]  /*f7c0*/  STS.128 [R200+0xd000], RZ ;  /* 0x00d000ffc8007388 */ /* 0x0003e40000000c00 */
.L_x_1752:
[----:B------:R-:W-:Y:S05]  /*f7d0*/  BSYNC B0 ;  /* 0x0000000000007941 */ /* 0x000fea0003800000 */
.L_x_1751:
[----:B------:R-:W-:Y:S01]  /*f7e0*/  ISETP.GE.AND P0, PT, R8, R5, PT ;  /* 0x000000050800720c */ /* 0x000fe20003f06270 */
[----:B------:R-:W-:-:S12]  /*f7f0*/  BSSY B0, `(.L_x_1754) ;  /* 0x0000020000007945 */ /* 0x000fd80003800000 */
[----:B------:R1:W-:Y:S04]  /*f800*/  @P0 STS.128 [R200+0x9800], RZ ;  /* 0x009800ffc8000388 */ /* 0x0003e80000000c00 */
[----:B------:R1:W-:Y:S04]  /*f810*/  @P0 STS.128 [R200+0xb800], RZ ;  /* 0x00b800ffc8000388 */ /* 0x0003e80000000c00 */
[----:B------:R1:W-:Y:S01]  /*f820*/  @P0 STS.128 [R200+0xd800], RZ ;  /* 0x00d800ffc8000388 */ /* 0x0003e20000000c00 */
[----:B------:R-:W-:Y:S05]  /*f830*/  @P0 BRA `(.L_x_1755) ;  /* 0x000001b000000947 */ /* 0x000fea0003800000 */
[C---:B-1----:R-:W-:Y:S02]  /*f840*/  LOP3.LUT R6, R205.reuse, 0x1, RZ, 0xc0, !PT ;  /* 0x00000001cd067812 */ /* 0x042fe400078ec0ff */
        /* <DEDUP_REMOVED lines=25> */
.L_x_1756:
[----:B------:R1:W-:Y:S02]  /*f9e0*/  STS.128 [R200+0xd800], RZ ;  /* 0x00d800ffc8007388 */ /* 0x0003e40000000c00 */
.L_x_1755:
[----:B------:R-:W-:Y:S05]  /*f9f0*/  BSYNC B0 ;  /* 0x0000000000007941 */ /* 0x000fea0003800000 */
.L_x_1754:
        /* <DEDUP_REMOVED lines=10> */
[----:B-1----:R-:W-:-:S09]  /*faa0*/  SHF.L.U64.HI R6, R62, 0x6, R63 ;  /* 0x000000063e067819 */ /* 0x002fd2000001023f */
        /* <DEDUP_REMOVED lines=23> */
.L_x_1759:
[----:B------:R1:W-:Y:S02]  /*fc20*/  STS.128 [R200+0xe000], RZ ;  /* 0x00e000ffc8007388 */ /* 0x0003e40000000c00 */
.L_x_1758:
[----:B------:R-:W-:Y:S05]  /*fc30*/  BSYNC B0 ;  /* 0x0000000000007941 */ /* 0x000fea0003800000 */
.L_x_1757:
        /* <DEDUP_REMOVED lines=11> */
[----:B-1----:R-:W-:-:S04]  /*fcf0*/  @!P0 IMAD.WIDE.U32 R8, R62, 0xc0, R136 ;  /* 0x000000c03e088825 */ /* 0x002fc800078e0088 */
        /* <DEDUP_REMOVED lines=16> */
[----:B-1----:R-:W-:-:S05]  /*fe00*/  IMAD.WIDE.U32 R4, R62, 0xc0, R136 ;  /* 0x000000c03e047825 */ /* 0x002fca00078e0088 */
[----:B------:R-:W-:-:S05]  /*fe10*/  IADD3 R5, R63, R5, RZ ;  /* 0x000000053f057210 */ /* 0x000fca0007ffe0ff */
[----:B------:R-:W-:Y:S01]  /*fe20*/  @!PT LDS RZ, [RZ] ;  /* 0x00000000fffff984 */ /* 0x000fe20000000800 */
[----:B------:R-:W-:Y:S01]  /*fe30*/  @!PT LDS RZ, [RZ] ;  /* 0x00000000fffff984 */ /* 0x000fe20000000800 */
[----:B------:R-:W-:Y:S01]  /*fe40*/  @!PT LDS RZ, [RZ] ;  /* 0x00000000fffff984 */ /* 0x000fe20000000800 */
[----:B------:R1:W-:Y:S01]  /*fe50*/  LDGSTS.E.BYPASS.LTC128B.128 [R200+0xe800], [R4.64+0x80] ;  /* 0x0e80008004c87fae */ /* 0x0003e2000b901d44 */
[----:B------:R-:W-:Y:S05]  /*fe60*/  BRA `(.L_x_1761) ;  /* 0x0000001000007947 */ /* 0x000fea0003800000 */
.L_x_1762:
[----:B------:R1:W-:Y:S02]  /*fe70*/  STS.128 [R200+0xe800], RZ ;  /* 0x00e800ffc8007388 */ /* 0x0003e40000000c00 */
.L_x_1761:
[----:B------:R-:W-:Y:S05]  /*fe80*/  BSYNC B0 ;  /* 0x0000000000007941 */ /* 0x000fea0003800000 */
.L_x_1760:
[----:B--2---:R-:W2:Y:S01]  /*fe90*/  LD.E R54, [R116.64+0x18c] ;  /* 0x00018c0474367980 */ /* 0x004ea2000c101900 */
[----:B------:R-:W-:Y:S01]  /*fea0*/  LOP3.LUT R118, R72, 0x7fffffe, RZ, 0xc0, !PT ;  /* 0x07fffffe48767812 */ /* 0x000fe200078ec0ff */
[----:B------:R-:W-:Y:S01]  /*feb0*/  IMAD.SHL.U32 R71, R71, 0x40, RZ ;  /* 0x0000004047477824 */ /* 0x000fe200078e00ff */
[----:B-1----:R-:W-:Y:S01]  /*fec0*/  LEA.HI R5, R70, R70, RZ, 0x1 ;  /* 0x0000004646057211 */ /* 0x002fe200078f08ff */
        /* <DEDUP_REMOVED lines=20> */
[----:B------:R-:W-:Y:S02]  /*10010*/  LOP3.LUT R4, R71, 0x8, R4, 0xf8, !PT ;  /* 0x0000000847047812 */ /* 0x000fe400078ef804 */
[----:B------:R-:W-:Y:S01]  /*10020*/  LOP3.LUT R69, R69, R0, RZ, 0x3c, !PT ;  /* 0x0000000045457212 */ /* 0x000fe200078e3cff */
[----:B------:R-:W-:Y:S01]  /*10030*/  IMAD R188, R118, 0x20, R7 ;  /* 0x0000002076bc7824 */ /* 0x000fe200078e0207 */
[----:B------:R-:W-:Y:S01]  /*10040*/  LOP3.LUT R55, R4, R55, RZ, 0x3c, !PT ;  /* 0x0000003704377212 */ /* 0x000fe200078e3cff */
[----:B------:R-:W-:Y:S02]  /*10050*/  IMAD.MOV.U32 R0, RZ, RZ, 0x20 ;  /* 0x00000020ff007424 */ /* 0x000fe400078e00ff */
[----:B------:R-:W-:Y:S02]  /*10060*/  IMAD.U32 R187, R68, 0x20, R69 ;  /* 0x0000002044bb7824 */ /* 0x000fe400078e0045 */
[----:B------:R-:W-:Y:S01]  /*10070*/  IMAD.IADD R188, R55, 0x1, R188 ;  /* 0x0000000137bc7824 */ /* 0x000fe200078e02bc */
[----:B------:R-:W-:Y:S01]  /*10080*/  SEL R0, R0, 0xffffffe0, !P0 ;  /* 0xffffffe000007807 */ /* 0x000fe20004000000 */
[----:B------:R-:W-:-:S02]  /*10090*/  IMAD.SHL.U32 R187, R187, 0x2, RZ ;  /* 0x00000002bbbb7824 */ /* 0x000fc400078e00ff */
[----:B------:R-:W-:Y:S02]  /*100a0*/  IMAD.SHL.U32 R188, R188, 0x2, RZ ;  /* 0x00000002bcbc7824 */ /* 0x000fe400078e00ff */
[----:B------:R-:W-:Y:S01]  /*100b0*/  IMAD.IADD R184, R187, 0x1, R0 ;  /* 0x00000001bbb87824 */ /* 0x000fe200078e0200 */
[----:B---3--:R-:W-:Y:S01]  /*100c0*/  LDSM.16.M88.4 R24, [R187+0x3000] ;  /* 0x00300000bb18783b */ /* 0x008fe20000000200 */
[----:B------:R-:W-:Y:S02]  /*100d0*/  IMAD R186, R52, 0x2, R188 ;  /* 0x0000000234ba7824 */ /* 0x000fe400078e02bc */
[----:B------:R-:W-:Y:S01]  /*100e0*/  IMAD R118, R118, 0x20, R124 ;  /* 0x0000002076767824 */ /* 0x000fe200078e027c */
[----:B------:R-:W1:Y:S03]  /*100f0*/  LDSM.16.M88.4 R68, [R188] ;  /* 0x00000000bc44783b */ /* 0x000e660000000200 */
[----:B------:R-:W-:Y:S01]  /*10100*/  IMAD.IADD R185, R55, 0x1, R118 ;  /* 0x0000000137b97824 */ /* 0x000fe200078e0276 */
[----:B------:R-:W3:Y:S04]  /*10110*/  LDSM.16.M88.4 R48, [R187+0x3400] ;  /* 0x00340000bb30783b */ /* 0x000ee80000000200 */
[----:B------:R-:W4:Y:S04]  /*10120*/  LDSM.16.M88.4 R40, [R187+0x3800] ;  /* 0x00380000bb28783b */ /* 0x000f280000000200 */
[----:B------:R-:W4:Y:S04]  /*10130*/  LDSM.16.M88.4 R32, [R187+0x3c00] ;  /* 0x003c0000bb20783b */ /* 0x000f280000000200 */
[----:B------:R-:W4:Y:S04]  /*10140*/  LDSM.16.M88.4 R92, [R187+0x4000] ;  /* 0x00400000bb5c783b */ /* 0x000f280000000200 */
[----:B------:R-:W4:Y:S04]  /*10150*/  LDSM.16.M88.4 R84, [R187+0x4400] ;  /* 0x00440000bb54783b */ /* 0x000f280000000200 */
[----:B------:R-:W4:Y:S04]  /*10160*/  LDSM.16.M88.4 R76, [R187+0x4800] ;  /* 0x00480000bb4c783b */ /* 0x000f280000000200 */
[----:B------:R-:W4:Y:S04]  /*10170*/  LDSM.16.M88.4 R60, [R187+0x4c00] ;  /* 0x004c0000bb3c783b */ /* 0x000f280000000200 */
[----:B------:R-:W-:Y:S04]  /*10180*/  LDSM.16.M88.4 R120, [R184+0x3000] ;  /* 0x00300000b878783b */ /* 0x000fe80000000200 */
[----:B------:R-:W4:Y:S04]  /*10190*/  LDSM.16.M88.4 R8, [R186] ;  /* 0x00000000ba08783b */ /* 0x000f280000000200 */
[----:B------:R-:W4:Y:S01]  /*101a0*/  LDSM.16.M88.4 R100, [R184+0x3800] ;  /* 0x00380000b864783b */ /* 0x000f220000000200 */
[C---:B-1----:R-:W-:Y:S03]  /*101b0*/  HMMA.16816.F32.BF16 R16, R68.reuse, R24, RZ ;  /* 0x000000184410723c */ /* 0x042fe600000418ff */
[----:B-----5:R-:W1:Y:S04]  /*101c0*/  LDSM.16.M88.4 R12, [R184+0x4400] ;  /* 0x00440000b80c783b */ /* 0x020e680000000200 */
[----:B------:R-:W1:Y:S01]  /*101d0*/  LDSM.16.M88.4 R20, [R184+0x4000] ;  /* 0x00400000b814783b */ /* 0x000e620000000200 */
[C---:B---3--:R-:W-:Y:S03]  /*101e0*/  HMMA.16816.F32.BF16 R56, R68.reuse, R48, RZ ;  /* 0x000000304438723c */ /* 0x048fe600000418ff */
[----:B------:R-:W3:Y:S04]  /*101f0*/  LDSM.16.M88.4 R4, [R184+0x4800] ;  /* 0x00480000b804783b */ /* 0x000ee80000000200 */
[----:B------:R-:W-:Y:S01]  /*10200*/  LDSM.16.M88.4 R112, [R188+0x1000] ;  /* 0x00100000bc70783b */ /* 0x000fe20000000200 */
[C---:B----4-:R-:W-:Y:S03]  /*10210*/  HMMA.16816.F32.BF16 R44, R68.reuse, R40, RZ ;  /* 0x00000028442c723c */ /* 0x050fe600000418ff */
[----:B------:R-:W-:Y:S04]  /*10220*/  LDSM.16.M88.4 R108, [R184+0x3400] ;  /* 0x00340000b86c783b */ /* 0x000fe80000000200 */
[----:B------:R-:W-:Y:S01]  /*10230*/  LDSM.16.M88.4 R28, [R184+0x3c00] ;  /* 0x003c0000b81c783b */ /* 0x000fe20000000200 */
[C---:B------:R-:W-:Y:S03]  /*10240*/  HMMA.16816.F32.BF16 R36, R68.reuse, R32, RZ ;  /* 0x000000204424723c */ /* 0x040fe600000418ff */
[----:B------:R-:W-:Y:S05]  /*10250*/  LDSM.16.M88.4 R104, [R184+0x4c00] ;  /* 0x004c0000b868783b */ /* 0x000fea0000000200 */
        /* <DEDUP_REMOVED lines=12> */
[----:B------:R-:W4:Y:S07]  /*10320*/  LDSM.16.M88.4 R60, [R187+0x5000] ;  /* 0x00500000bb3c783b */ /* 0x000f2e0000000200 */
[C---:B------:R-:W-:Y:S08]  /*10330*/  HMMA.16816.F32.BF16 R16, R8.reuse, R120, R16 ;  /* 0x000000780810723c */ /* 0x040ff00000041810 */
[C---:B------:R-:W-:Y:S08]  /*10340*/  HMMA.16816.F32.BF16 R44, R8.reuse, R100, R44 ;  /* 0x00000064082c723c */ /* 0x040ff0000004182c */
[C---:B------:R-:W-:Y:S01]  /*10350*/  HMMA.16816.F32.BF16 R40, R8.reuse, R102, R40 ;  /* 0x000000660828723c */ /* 0x040fe20000041828 */
[----:B------:R-:W-:Y:S07]  /*10360*/  LDSM.16.M88.4 R100, [R184+0x5000] ;  /* 0x00500000b864783b */ /* 0x000fee0000000200 */
[C---:B-1----:R-:W-:Y:S08]  /*10370*/  HMMA.16816.F32.BF16 R88, R8.reuse, R12, R88 ;  /* 0x0000000c0858723c */ /* 0x042ff00000041858 */
[C---:B------:R-:W-:Y:S01]  /*10380*/  HMMA.16816.F32.BF16 R84, R8.reuse, R14, R84 ;  /* 0x0000000e0854723c */ /* 0x040fe20000041854 */
[----:B------:R-:W1:Y:S07]  /*10390*/  LDSM.16.M88.4 R12, [R186+0x1000] ;  /* 0x00100000ba0c783b */ /* 0x000e6e0000000200 */
[C---:B------:R-:W-:Y:S01]  /*103a0*/  HMMA.16816.F32.BF16 R24, R8.reuse, R122, R24 ;  /* 0x0000007a0818723c */ /* 0x040fe20000041818 */
[----:B------:R-:W-:Y:S07]  /*103b0*/  LDSM.16.M88.4 R120, [R187+0x7000] ;  /* 0x00700000bb78783b */ /* 0x000fee0000000200 */
[C---:B------:R-:W-:Y:S08]  /*103c0*/  HMMA.16816.F32.BF16 R96, R8.reuse, R20, R96 ;  /* 0x000000140860723c */ /* 0x040ff00000041860 */
[C---:B------:R-:W-:Y:S01]  /*103d0*/  HMMA.16816.F32.BF16 R92, R8.reuse, R22, R92 ;  /* 0x00000016085c723c */ /* 0x040fe2000004185c */
[----:B------:R-:W1:Y:S07]  /*103e0*/  LDSM.16.M88.4 R20, [R187+0x5400] ;  /* 0x00540000bb14783b */ /* 0x000e6e0000000200 */
[C---:B---3--:R-:W-:Y:S08]  /*103f0*/  HMMA.16816.F32.BF16 R80, R8.reuse, R4, R80 ;  /* 0x000000040850723c */ /* 0x048ff00000041850 */
[----:B------:R-:W-:Y:S01]  /*10400*/  HMMA.16816.F32.BF16 R76, R8, R6, R76 ;  /* 0x00000006084c723c */ /* 0x000fe2000004184c */
[----:B------:R-:W3:Y:S07]  /*10410*/  LDSM.16.M88.4 R4, [R187+0x5800] ;  /* 0x00580000bb04783b */ /* 0x000eee0000000200 */
[----:B----4-:R-:W-:Y:S08]  /*10420*/  HMMA.16816.F32.BF16 R16, R112, R60, R16 ;  /* 0x0000003c7010723c */ /* 0x010ff00000041810 */
        /* <DEDUP_REMOVED lines=9> */
[----:B------:R-:W2:Y:S03]  /*104c0*/  LDSM.16.M88.4 R104, [R187+0x6400] ;  /* 0x00640000bb68783b */ /* 0x000ea60000000200 */
[----:B------:R-:W-:Y:S01]  /*104d0*/  HMMA.16816.F32.BF16 R24, R112, R62, R24 ;  /* 0x0000003e7018723c */ /* 0x000fe20000041818 */
[----:B------:R-:W2:Y:S07]  /*104e0*/  LDSM.16.M88.4 R60, [R184+0x5400] ;  /* 0x00540000b83c783b */ /* 0x000eae0000000200 */
[----:B-1----:R-:W-:Y:S08]  /*104f0*/  HMMA.16816.F32.BF16 R16, R12, R100, R16 ;  /* 0x000000640c10723c */ /* 0x002ff00000041810 */
[C---:B------:R-:W-:Y:S08]  /*10500*/  HMMA.16816.F32.BF16 R56, R112.reuse, R20, R56 ;  /* 0x000000147038723c */ /* 0x040ff00000041838 */
[C---:B------:R-:W-:Y:S01]  /*10510*/  HMMA.16816.F32.BF16 R48, R112.reuse, R22, R48 ;  /* 0x000000167030723c */ /* 0x040fe20000041830 */
[----:B------:R-:W-:Y:S07]  /*10520*/  LDSM.16.M88.4 R20, [R184+0x7000] ;  /* 0x00700000b814783b */ /* 0x000fee0000000200 */
[C---:B---3--:R-:W-:Y:S08]  /*10530*/  HMMA.16816.F32.BF16 R44, R112.reuse, R4, R44 ;  /* 0x00000004702c723c */ /* 0x048ff0000004182c */
[----:B------:R-:W-:Y:S01]  /*10540*/  HMMA.16816.F32.BF16 R40, R112, R6, R40 ;  /* 0x000000067028723c */ /* 0x000fe20000041828 */
[----:B------:R-:W1:Y:S07]  /*10550*/  LDSM.16.M88.4 R4, [R186+0x2000] ;  /* 0x00200000ba04783b */ /* 0x000e6e0000000200 */
[----:B------:R-:W-:Y:S01]  /*10560*/  HMMA.16816.F32.BF16 R24, R12, R102, R24 ;  /* 0x000000660c18723c */ /* 0x000fe20000041818 */
[----:B------:R-:W3:Y:S07]  /*10570*/  LDSM.16.M88.4 R100, [R187+0x6800] ;  /* 0x00680000bb64783b */ /* 0x000eee0000000200 */
[----:B----4-:R-:W-:Y:S08]  /*10580*/  HMMA.16816.F32.BF16 R16, R8, R120, R16 ;  /* 0x000000780810723c */ /* 0x010ff00000041810 */
[C---:B------:R-:W-:Y:S08]  /*10590*/  HMMA.16816.F32.BF16 R36, R112.reuse, R28, R36 ;  /* 0x0000001c7024723c */ /* 0x040ff00000041824 */
[C---:B------:R-:W-:Y:S01]  /*105a0*/  HMMA.16816.F32.BF16 R32, R112.reuse, R30, R32 ;  /* 0x0000001e7020723c */ /* 0x040fe20000041820 */
[----:B------:R-:W4:Y:S07]  /*105b0*/  LDSM.16.M88.4 R28, [R187+0x7400] ;  /* 0x00740000bb1c783b */ /* 0x000f2e0000000200 */
[C---:B--2---:R-:W-:Y:S08]  /*105c0*/  HMMA.16816.F32.BF16 R88, R112.reuse, R104, R88 ;  /* 0x000000687058723c */ /* 0x044ff00000041858 */
[----:B------:R-:W-:Y:S01]  /*105d0*/  HMMA.16816.F32.BF16 R84, R112, R106, R84 ;  /* 0x0000006a7054723c */ /* 0x000fe20000041854 */
[----:B------:R-:W2:Y:S07]  /*105e0*/  LDSM.16.M88.4 R104, [R184+0x5800] ;  /* 0x00580000b868783b */ /* 0x000eae0000000200 */
[----:B------:R-:W-:Y:S08]  /*105f0*/  HMMA.16816.F32.BF16 R24, R8, R122, R24 ;  /* 0x0000007a0818723c */ /* 0x000ff00000041818 */
[----:B------:R-:W-:Y:S08]  /*10600*/  HMMA.16816.F32.BF16 R56, R12, R60, R56 ;  /* 0x0000003c0c38723c */ /* 0x000ff00000041838 */
[----:B-1----:R-:W-:Y:S08]  /*10610*/  HMMA.16816.F32.BF16 R16, R4, R20, R16 ;  /* 0x000000140410723c */ /* 0x002ff00000041810 */
[C---:B------:R-:W-:Y:S08]  /*10620*/  HMMA.16816.F32.BF16 R96, R112.reuse, R108, R96 ;  /* 0x0000006c7060723c */ /* 0x040ff00000041860 */
[C---:B------:R-:W-:Y:S08]  /*10630*/  HMMA.16816.F32.BF16 R92, R112.reuse, R110, R92 ;  /* 0x0000006e705c723c */ /* 0x040ff0000004185c */
[----:B---3--:R-:W-:Y:S01]  /*10640*/  HMMA.16816.F32.BF16 R108, R112, R100, R80 ;  /* 0x00000064706c723c */ /* 0x008fe20000041850 */
[----:B------:R-:W1:Y:S01]  /*10650*/  LDSM.16.M88.4 R80, [R184+0x7400] ;  /* 0x00740000b850783b */ /* 0x000e620000000200 */
[----:B------:R-:W-:-:S02]  /*10660*/  FMUL.FTZ R0, R16, R54 ;  /* 0x0000003610007220 */ /* 0x000fc40000410000 */
[-C--:B------:R-:W-:Y:S02]  /*10670*/  FMUL.FTZ R60, R17, R54.reuse ;  /* 0x00000036113c7220 */ /* 0x080fe40000410000 */
[-C--:B------:R-:W-:Y:S02]  /*10680*/  FMUL.FTZ R61, R19, R54.reuse ;  /* 0x00000036133d7220 */ /* 0x080fe40000410000 */
[----:B------:R-:W-:Y:S01]  /*10690*/  HMMA.16816.F32.BF16 R24, R4, R22, R24 ;  /* 0x000000160418723c */ /* 0x000fe20000041818 */
[----:B------:R-:W3:Y:S01]  /*106a0*/  LDSM.16.M88.4 R20, [R187+0x7800] ;  /* 0x00780000bb14783b */ /* 0x000ee20000000200 */
[----:B------:R-:W1:Y:S06]  /*106b0*/  MUFU.TANH R60, R60 ;  /* 0x0000003c003c7308 */ /* 0x000e6c0000002400 */
[----:B------:R-:W-:Y:S02]  /*106c0*/  HMMA.16816.F32.BF16 R48, R12, R62, R48 ;  /* 0x0000003e0c30723c */ /* 0x000fe40000041830 */
[----:B------:R-:W1:Y:S05]  /*106d0*/  MUFU.TANH R61, R61 ;  /* 0x0000003d003d7308 */ /* 0x000e6a0000002400 */
[-C--:B------:R-:W-:Y:S01]  /*106e0*/  FMUL.FTZ R63, R18, R54.reuse ;  /* 0x00000036123f7220 */ /* 0x080fe20000410000 */
[----:B----4-:R-:W-:Y:S01]  /*106f0*/  HMMA.16816.F32.BF16 R56, R8, R28, R56 ;  /* 0x0000001c0838723c */ /* 0x010fe20000041838 */
[----:B------:R-:W4:Y:S01]  /*10700*/  LDSM.16.M88.4 R16, [R184+0x5c00] ;  /* 0x005c0000b810783b */ /* 0x000f220000000200 */
[----:B------:R-:W-:Y:S06]  /*10710*/  MUFU.TANH R0, R0 ;  /* 0x0000000000007308 */ /* 0x000fec0000002400 */
[----:B--2---:R-:W-:Y:S01]  /*10720*/  HMMA.16816.F32.BF16 R44, R12, R104, R44 ;  /* 0x000000680c2c723c */ /* 0x004fe2000004182c */
[-C--:B------:R-:W-:Y:S01]  /*10730*/  FMUL.FTZ R24, R24, R54.reuse ;  /* 0x0000003618187220 */ /* 0x080fe20000410000 */
[----:B------:R-:W-:Y:S01]  /*10740*/  MUFU.TANH R63, R63 ;  /* 0x0000003f003f7308 */ /* 0x000fe20000002400 */
[----:B------:R-:W-:-:S05]  /*10750*/  FMUL.FTZ R25, R25, R54 ;  /* 0x0000003619197220 */ /* 0x000fca0000410000 */
[----:B------:R-:W-:Y:S01]  /*10760*/  HMMA.16816.F32.BF16 R104, R12, R106, R40 ;  /* 0x0000006a0c68723c */ /* 0x000fe20000041828 */
[----:B------:R-:W2:Y:S01]  /*10770*/  LDSM.16.M88.4 R40, [R184+0x7800] ;  /* 0x00780000b828783b */ /* 0x000ea20000000200 */
[----:B------:R-:W2:Y:S06]  /*10780*/  MUFU.TANH R62, R24 ;  /* 0x00000018003e7308 */ /* 0x000eac0000002400 */
[----:B-1----:R-:W-:Y:S02]  /*10790*/  HMMA.16816.F32.BF16 R56, R4, R80, R56 ;  /* 0x000000500438723c */ /* 0x002fe40000041838 */
[----:B------:R1:W-:Y:S05]  /*107a0*/  MUFU.TANH R66, R25 ;  /* 0x0000001900427308 */ /* 0x0003ea0000002400 */
[-C--:B------:R-:W-:Y:S01]  /*107b0*/  FMUL.FTZ R80, R26, R54.reuse ;  /* 0x000000361a507220 */ /* 0x080fe20000410000 */
[----:B---3--:R-:W-:Y:S01]  /*107c0*/  HMMA.16816.F32.BF16 R44, R8, R20, R44 ;  /* 0x00000014082c723c */ /* 0x008fe2000004182c */
[----:B------:R-:W-:-:S04]  /*107d0*/  FMUL.FTZ R81, R27, R54 ;  /* 0x000000361b517220 */ /* 0x000fc80000410000 */
[----:B------:R-:W3:Y:S03]  /*107e0*/  MUFU.TANH R80, R80 ;  /* 0x0000005000507308 */ /* 0x000ee60000002400 */
[----:B------:R-:W-:Y:S01]  /*107f0*/  HMMA.16816.F32.BF16 R104, R8, R22, R104 ;  /* 0x000000160868723c */ /* 0x000fe20000041868 */
[----:B------:R-:W-:Y:S04]  /*10800*/  LDSM.16.M88.4 R20, [R184+0x6000] ;  /* 0x00600000b814783b */ /* 0x000fe80000000200 */
[----:B-1----:R-:W1:Y:S01]  /*10810*/  LDSM.16.M88.4 R24, [R187+0x7c00] ;  /* 0x007c0000bb18783b */ /* 0x002e620000000200 */
[----:B------:R-:W-:Y:S02]  /*10820*/  MUFU.TANH R81, R81 ;  /* 0x0000005100517308 */ /* 0x000fe40000002400 */
[----:B----4-:R-:W-:Y:S01]  /*10830*/  HMMA.16816.F32.BF16 R36, R12, R16, R36 ;  /* 0x000000100c24723c */ /* 0x010fe20000041824 */
[----:B------:R-:W-:-:S02]  /*10840*/  FMUL.FTZ R56, R56, R54 ;  /* 0x0000003638387220 */ /* 0x000fc40000410000 */
[-C--:B------:R-:W-:Y:S02]  /*10850*/  FMUL.FTZ R58, R58, R54.reuse ;  /* 0x000000363a3a7220 */ /* 0x080fe40000410000 */
[-C--:B------:R-:W-:Y:S02]  /*10860*/  FMUL.FTZ R57, R57, R54.reuse ;  /* 0x0000003639397220 */ /* 0x080fe40000410000 */
[----:B------:R-:W4:Y:S01]  /*10870*/  MUFU.TANH R56, R56 ;  /* 0x0000003800387308 */ /* 0x000f220000002400 */
[----:B------:R-:W-:Y:S01]  /*10880*/  HMMA.16816.F32.BF16 R32, R12, R18, R32 ;  /* 0x000000120c20723c */ /* 0x000fe20000041820 */
[----:B------:R-:W3:Y:S01]  /*10890*/  LDSM.16.M88.4 R16, [R184+0x7c00] ;  /* 0x007c0000b810783b */ /* 0x000ee20000000200 */
[----:B------:R-:W-:-:S05]  /*108a0*/  FMUL.FTZ R59, R59, R54 ;  /* 0x000000363b3b7220 */ /* 0x000fca0000410000 */
[----:B------:R-:W1:Y:S01]  /*108b0*/  MUFU.TANH R58, R58 ;  /* 0x0000003a003a7308 */ /* 0x000e620000002400 */
[C---:B--2---:R-:W-:Y:S07]  /*108c0*/  HMMA.16816.F32.BF16 R44, R4.reuse, R40, R44 ;  /* 0x00000028042c723c */ /* 0x044fee000004182c */
[----:B------:R-:W2:Y:S01]  /*108d0*/  MUFU.TANH R57, R57 ;  /* 0x0000003900397308 */ /* 0x000ea20000002400 */
[----:B------:R-:W-:Y:S01]  /*108e0*/  HMMA.16816.F32.BF16 R104, R4, R42, R104 ;  /* 0x0000002a0468723c */ /* 0x000fe20000041868 */
[----:B------:R-:W2:Y:S06]  /*108f0*/  LDSM.16.M88.4 R40, [R187+0x8000] ;  /* 0x00800000bb28783b */ /* 0x000eac0000000200 */
[----:B------:R-:W2:Y:S01]  /*10900*/  MUFU.TANH R59, R59 ;  /* 0x0000003b003b7308 */ /* 0x000ea20000002400 */
[C---:B------:R-:W-:Y:S01]  /*10910*/  HMMA.16816.F32.BF16 R48, R8.reuse, R30, R48 ;  /* 0x0000001e0830723c */ /* 0x040fe20000041830 */
[----:B------:R-:W2:Y:S07]  /*10920*/  LDSM.16.M88.4 R28, [R187+0x6c00] ;  /* 0x006c0000bb1c783b */ /* 0x000eae0000000200 */
[----:B-1----:R-:W-:Y:S01]  /*10930*/  HMMA.16816.F32.BF16 R36, R8, R24, R36 ;  /* 0x000000180824723c */ /* 0x002fe20000041824 */
[----:B------:R-:W-:-:S02]  /*10940*/  FMUL.FTZ R162, R45, R54 ;  /* 0x000000362da27220 */ /* 0x000fc40000410000 */
[-C--:B------:R-:W-:Y:S02]  /*10950*/  FMUL.FTZ R45, R46, R54.reuse ;  /* 0x000000362e2d7220 */ /* 0x080fe40000410000 */
[-C--:B------:R-:W-:Y:S02]  /*10960*/  FMUL.FTZ R46, R47, R54.reuse ;  /* 0x000000362f2e7220 */ /* 0x080fe40000410000 */
[----:B------:R-:W-:Y:S01]  /*10970*/  MUFU.TANH R162, R162 ;  /* 0x000000a200a27308 */ /* 0x000fe20000002400 */
[----:B------:R-:W-:Y:S01]  /*10980*/  HMMA.16816.F32.BF16 R32, R8, R26, R32 ;  /* 0x0000001a0820723c */ /* 0x000fe20000041820 */
[----:B------:R-:W1:Y:S01]  /*10990*/  LDSM.16.M88.4 R24, [R184+0x6400] ;  /* 0x00640000b818783b */ /* 0x000e620000000200 */
[-C--:B------:R-:W-:Y:S02]  /*109a0*/  FMUL.FTZ R47, R104, R54.reuse ;  /* 0x00000036682f7220 */ /* 0x080fe40000410000 */
[-C--:B------:R-:W-:Y:S02]  /*109b0*/  FMUL.FTZ R44, R44, R54.reuse ;  /* 0x000000362c2c7220 */ /* 0x080fe40000410000 */
[-C--:B------:R-:W-:Y:S01]  /*109c0*/  FMUL.FTZ R105, R105, R54.reuse ;  /* 0x0000003669697220 */ /* 0x080fe20000410000 */
[----:B------:R-:W-:Y:S01]  /*109d0*/  MUFU.TANH R46, R46 ;  /* 0x0000002e002e7308 */ /* 0x000fe20000002400 */
[C---:B------:R-:W-:Y:S07]  /*109e0*/  HMMA.16816.F32.BF16 R96, R12.reuse, R20, R96 ;  /* 0x000000140c60723c */ /* 0x040fee0000041860 */
[----:B------:R-:W-:Y:S01]  /*109f0*/  MUFU.TANH R47, R47 ;  /* 0x0000002f002f7308 */ /* 0x000fe20000002400 */
[----:B------:R-:W-:Y:S01]  /*10a00*/  HMMA.16816.F32.BF16 R92, R12, R22, R92 ;  /* 0x000000160c5c723c */ /* 0x000fe2000004185c */
[----:B------:R-:W1:Y:S06]  /*10a10*/  LDSM.16.M88.4 R20, [R184+0x8000] ;  /* 0x00800000b814783b */ /* 0x000e6c0000000200 */
[----:B------:R-:W-:Y:S01]  /*10a20*/  MUFU.TANH R44, R44 ;  /* 0x0000002c002c7308 */ /* 0x000fe20000002400 */
[C---:B---3--:R-:W-:Y:S07]  /*10a30*/  HMMA.16816.F32.BF16 R36, R4.reuse, R16, R36 ;  /* 0x000000100424723c */ /* 0x048fee0000041824 */
[----:B------:R-:W-:Y:S01]  /*10a40*/  MUFU.TANH R45, R45 ;  /* 0x0000002d002d7308 */ /* 0x000fe20000002400 */
[----:B------:R-:W-:Y:S01]  /*10a50*/  HMMA.16816.F32.BF16 R32, R4, R18, R32 ;  /* 0x000000120420723c */ /* 0x000fe20000041820 */
[----:B------:R-:W3:Y:S06]  /*10a60*/  LDSM.16.M88.4 R16, [R184+0x6800] ;  /* 0x00680000b810783b */ /* 0x000eec0000000200 */
[----:B------:R-:W-:Y:S01]  /*10a70*/  MUFU.TANH R160, R105 ;  /* 0x0000006900a07308 */ /* 0x000fe20000002400 */
[C---:B--2---:R-:W-:Y:S07]  /*10a80*/  HMMA.16816.F32.BF16 R96, R8.reuse, R40, R96 ;  /* 0x000000280860723c */ /* 0x044fee0000041860 */
[-C--:B------:R-:W-:Y:S01]  /*10a90*/  FMUL.FTZ R40, R107, R54.reuse ;  /* 0x000000366b287220 */ /* 0x080fe20000410000 */
[----:B------:R-:W-:Y:S01]  /*10aa0*/  HMMA.16816.F32.BF16 R92, R8, R42, R92 ;  /* 0x0000002a085c723c */ /* 0x000fe2000004185c */
[----:B------:R-:W-:-:S02]  /*10ab0*/  FMUL.FTZ R36, R36, R54 ;  /* 0x0000003624247220 */ /* 0x000fc40000410000 */
[-C--:B------:R-:W-:Y:S02]  /*10ac0*/  FMUL.FTZ R37, R37, R54.reuse ;  /* 0x0000003625257220 */ /* 0x080fe40000410000 */
[-C--:B------:R-:W-:Y:S01]  /*10ad0*/  FMUL.FTZ R38, R38, R54.reuse ;  /* 0x0000003626267220 */ /* 0x080fe20000410000 */
[----:B------:R-:W-:Y:S01]  /*10ae0*/  MUFU.TANH R158, R36 ;  /* 0x00000024009e7308 */ /* 0x000fe20000002400 */
[-C--:B------:R-:W-:Y:S01]  /*10af0*/  FMUL.FTZ R39, R39, R54.reuse ;  /* 0x0000003627277220 */ /* 0x080fe20000410000 */
[C---:B------:R-:W-:Y:S01]  /*10b00*/  HMMA.16816.F32.BF16 R72, R112.reuse, R28, R72 ;  /* 0x0000001c7048723c */ /* 0x040fe20000041848 */
[----:B------:R-:W-:Y:S02]  /*10b10*/  IMAD.IADD R42, R2, 0x1, R119 ;  /* 0x00000001022a7824 */ /* 0x000fe400078e0277 */
[-C--:B------:R-:W-:Y:S02]  /*10b20*/  FMUL.FTZ R34, R34, R54.reuse ;  /* 0x0000003622227220 */ /* 0x080fe40000410000 */
[-C--:B------:R-:W-:Y:S01]  /*10b30*/  FMUL.FTZ R122, R33, R54.reuse ;  /* 0x00000036217a7220 */ /* 0x080fe20000410000 */
[----:B------:R-:W-:Y:S01]  /*10b40*/  MUFU.TANH R120, R37 ;  /* 0x0000002500787308 */ /* 0x000fe20000002400 */
[-C--:B------:R-:W-:Y:S01]  /*10b50*/  FMUL.FTZ R33, R35, R54.reuse ;  /* 0x0000003623217220 */ /* 0x080fe20000410000 */
[----:B------:R-:W-:Y:S01]  /*10b60*/  HMMA.16816.F32.BF16 R68, R112, R30, R68 ;  /* 0x0000001e7044723c */ /* 0x000fe20000041844 */
[----:B------:R-:W2:Y:S01]  /*10b70*/  LDSM.16.M88.4 R28, [R187+0x8400] ;  /* 0x00840000bb1c783b */ /* 0x000ea20000000200 */
[----:B------:R-:W-:-:S04]  /*10b80*/  FMUL.FTZ R32, R32, R54 ;  /* 0x0000003620207220 */ /* 0x000fc80000410000 */
[----:B------:R-:W-:Y:S02]  /*10b90*/  MUFU.TANH R41, R38 ;  /* 0x0000002600297308 */ /* 0x000fe40000002400 */
[C---:B-1----:R-:W-:Y:S06]  /*10ba0*/  HMMA.16816.F32.BF16 R88, R12.reuse, R24, R88 ;  /* 0x000000180c58723c */ /* 0x042fec0000041858 */
[----:B------:R1:W-:Y:S02]  /*10bb0*/  MUFU.TANH R121, R39 ;  /* 0x0000002700797308 */ /* 0x0003e40000002400 */
[----:B------:R-:W-:Y:S01]  /*10bc0*/  HMMA.16816.F32.BF16 R84, R12, R26, R84 ;  /* 0x0000001a0c54723c */ /* 0x000fe20000041854 */
[----:B------:R-:W2:Y:S05]  /*10bd0*/  LDSM.16.M88.4 R24, [R184+0x6c00] ;  /* 0x006c0000b818783b */ /* 0x000eaa0000000200 */
[----:B------:R-:W-:Y:S02]  /*10be0*/  MUFU.TANH R43, R34 ;  /* 0x00000022002b7308 */ /* 0x000fe40000002400 */
[----:B------:R-:W-:Y:S01]  /*10bf0*/  HMMA.16816.F32.BF16 R76, R112, R102, R76 ;  /* 0x00000066704c723c */ /* 0x000fe2000004184c */
[----:B-1----:R-:W-:Y:S05]  /*10c00*/  LDSM.16.M88.4 R36, [R184+0x8400] ;  /* 0x00840000b824783b */ /* 0x002fea0000000200 */
[----:B------:R-:W-:Y:S02]  /*10c10*/  MUFU.TANH R156, R32 ;  /* 0x00000020009c7308 */ /* 0x000fe40000002400 */
[C---:B------:R-:W-:Y:S06]  /*10c20*/  HMMA.16816.F32.BF16 R96, R4.reuse, R20, R96 ;  /* 0x000000140460723c */ /* 0x040fec0000041860 */
[----:B------:R-:W-:Y:S02]  /*10c30*/  MUFU.TANH R40, R40 ;  /* 0x0000002800287308 */ /* 0x000fe40000002400 */
[C---:B------:R-:W-:Y:S01]  /*10c40*/  HMMA.16816.F32.BF16 R92, R4.reuse, R22, R92 ;  /* 0x00000016045c723c */ /* 0x040fe2000004185c */
[----:B------:R-:W1:Y:S05]  /*10c50*/  LDSM.16.M88.4 R20, [R187+0x8800] ;  /* 0x00880000bb14783b */ /* 0x000e6a0000000200 */
[----:B------:R-:W-:Y:S02]  /*10c60*/  MUFU.TANH R122, R122 ;  /* 0x0000007a007a7308 */ /* 0x000fe40000002400 */
[----:B------:R-:W-:Y:S06]  /*10c70*/  HMMA.16816.F32.BF16 R48, R4, R82, R48 ;  /* 0x000000520430723c */ /* 0x000fec0000041830 */
[----:B------:R-:W-:Y:S02]  /*10c80*/  MUFU.TANH R33, R33 ;  /* 0x0000002100217308 */ /* 0x000fe40000002400 */
[----:B---3--:R-:W-:Y:S01]  /*10c90*/  HMMA.16816.F32.BF16 R76, R12, R18, R76 ;  /* 0x000000120c4c723c */ /* 0x008fe2000004184c */
[----:B------:R-:W-:-:S02]  /*10ca0*/  FMUL.FTZ R96, R96, R54 ;  /* 0x0000003660607220 */ /* 0x000fc40000410000 */
[-C--:B------:R-:W-:Y:S02]  /*10cb0*/  FMUL.FTZ R97, R97, R54.reuse ;  /* 0x0000003661617220 */ /* 0x080fe40000410000 */
[-C--:B------:R-:W-:Y:S02]  /*10cc0*/  FMUL.FTZ R98, R98, R54.reuse ;  /* 0x0000003662627220 */ /* 0x080fe40000410000 */
[----:B------:R-:W-:Y:S01]  /*10cd0*/  IMAD R18, R65, 0x10, R206 ;  /* 0x0000001041127824 */ /* 0x000fe200078e02ce */
[----:B------:R-:W-:Y:S01]  /*10ce0*/  HMMA.16816.F32.BF16 R108, R12, R16, R108 ;  /* 0x000000100c6c723c */ /* 0x000fe2000004186c */
[-C--:B------:R-:W-:Y:S01]  /*10cf0*/  FMUL.FTZ R92, R92, R54.reuse ;  /* 0x000000365c5c7220 */ /* 0x080fe20000410000 */
[----:B------:R-:W-:Y:S01]  /*10d00*/  MUFU.TANH R154, R96 ;  /* 0x00000060009a7308 */ /* 0x000fe20000002400 */
[-C--:B------:R-:W-:Y:S01]  /*10d10*/  FMUL.FTZ R93, R93, R54.reuse ;  /* 0x000000365d5d7220 */ /* 0x080fe20000410000 */
[----:B------:R-:W-:Y:S01]  /*10d20*/  IADD3 R67, R18, 0x1, R67 ;  /* 0x0000000112437810 */ /* 0x000fe20007ffe043 */
[----:B------:R-:W-:-:S02]  /*10d30*/  FMUL.FTZ R94, R94, R54 ;  /* 0x000000365e5e7220 */ /* 0x000fc40000410000 */
[----:B------:R-:W-:Y:S01]  /*10d40*/  SHF.R.S32.HI R16, RZ, 0x1f, R65 ;  /* 0x0000001fff107819 */ /* 0x000fe20000011441 */
[----:B--2---:R-:W-:Y:S01]  /*10d50*/  HMMA.16816.F32.BF16 R88, R8, R28, R88 ;  /* 0x0000001c0858723c */ /* 0x004fe20000041858 */
[-C--:B------:R-:W-:Y:S01]  /*10d60*/  FMUL.FTZ R82, R48, R54.reuse ;  /* 0x0000003630527220 */ /* 0x080fe20000410000 */
[----:B------:R2:W-:Y:S01]  /*10d70*/  MUFU.TANH R152, R92 ;  /* 0x0000005c00987308 */ /* 0x0005e20000002400 */
[----:B------:R-:W-:Y:S01]  /*10d80*/  LEA.HI R16, R16, R65, RZ, 0x2 ;  /* 0x0000004110107211 */ /* 0x000fe200078f10ff */
[-C--:B------:R-:W-:Y:S02]  /*10d90*/  FMUL.FTZ R50, R50, R54.reuse ;  /* 0x0000003632327220 */ /* 0x080fe40000410000 */
[-C--:B------:R-:W-:Y:S01]  /*10da0*/  FMUL.FTZ R48, R49, R54.reuse ;  /* 0x0000003631307220 */ /* 0x080fe20000410000 */
[----:B------:R-:W-:Y:S01]  /*10db0*/  LOP3.LUT R18, R16, 0xfffffffc, RZ, 0xc0, !PT ;  /* 0xfffffffc10127812 */ /* 0x000fe200078ec0ff */
[----:B------:R-:W-:Y:S01]  /*10dc0*/  HMMA.16816.F32.BF16 R72, R12, R24, R72 ;  /* 0x000000180c48723c */ /* 0x000fe20000041848 */
[-C--:B------:R-:W-:Y:S01]  /*10dd0*/  FMUL.FTZ R49, R51, R54.reuse ;  /* 0x0000003633317220 */ /* 0x080fe20000410000 */
[----:B------:R-:W3:Y:S01]  /*10de0*/  MUFU.TANH R82, R82 ;  /* 0x0000005200527308 */ /* 0x000ee20000002400 */
[-C--:B------:R-:W-:Y:S01]  /*10df0*/  FMUL.FTZ R51, R106, R54.reuse ;  /* 0x000000366a337220 */ /* 0x080fe20000410000 */
[C---:B------:R-:W-:Y:S01]  /*10e00*/  IADD3 R28, R42.reuse, 0x28, RZ ;  /* 0x000000282a1c7810 */ /* 0x040fe20007ffe0ff */
[----:B------:R-:W-:Y:S01]  /*10e10*/  IMAD.IADD R207, R65, 0x1, -R18 ;  /* 0x0000000141cf7824 */ /* 0x000fe200078e0a12 */
[----:B------:R-:W-:Y:S01]  /*10e20*/  IADD3 R18, R42, 0x1, RZ ;  /* 0x000000012a127810 */ /* 0x000fe20007ffe0ff */
[-C--:B------:R-:W-:Y:S01]  /*10e30*/  FMUL.FTZ R99, R99, R54.reuse ;  /* 0x0000003663637220 */ /* 0x080fe20000410000 */
[----:B------:R-:W-:Y:S01]  /*10e40*/  IADD3 R24, R53, R67, -R198 ;  /* 0x0000004335187210 */ /* 0x000fe20007ffe8c6 */
[----:B------:R-:W-:Y:S01]  /*10e50*/  HMMA.16816.F32.BF16 R84, R8, R30, R84 ;  /* 0x0000001e0854723c */ /* 0x000fe20000041854 */
[----:B------:R-:W2:Y:S01]  /*10e60*/  MUFU.TANH R50, R50 ;  /* 0x0000003200327308 */ /* 0x000ea20000002400 */
[----:B------:R-:W-:-:S02]  /*10e70*/  FMUL.FTZ R95, R95, R54 ;  /* 0x000000365f5f7220 */ /* 0x000fc40000410000 */
[----:B------:R-:W-:-:S04]  /*10e80*/  IMAD.IADD R16, R3, 0x1, R24 ;  /* 0x0000000103107824 */ /* 0x000fc800078e0218 */
[----:B-1----:R-:W-:Y:S01]  /*10e90*/  HMMA.16816.F32.BF16 R108, R8, R20, R108 ;  /* 0x00000014086c723c */ /* 0x002fe2000004186c */
[C---:B------:R-:W-:Y:S01]  /*10ea0*/  IADD3 R24, R16.reuse, 0x8, RZ ;  /* 0x0000000810187810 */ /* 0x040fe20007ffe0ff */
[----:B------:R1:W-:Y:S01]  /*10eb0*/  MUFU.TANH R140, R93 ;  /* 0x0000005d008c7308 */ /* 0x0003e20000002400 */
[-C--:B------:R-:W-:Y:S02]  /*10ec0*/  IMNMX R3, R16, R53.reuse, PT ;  /* 0x0000003510037217 */ /* 0x080fe40003800200 */
[----:B------:R-:W-:Y:S02]  /*10ed0*/  IMNMX R119, R24, R53, PT ;  /* 0x0000003518777217 */ /* 0x000fe40003800200 */
[----:B------:R-:W-:Y:S01]  /*10ee0*/  IADD3 R16, R42, 0x8, RZ ;  /* 0x000000082a107810 */ /* 0x000fe20007ffe0ff */
[----:B------:R-:W-:Y:S01]  /*10ef0*/  HMMA.16816.F32.BF16 R88, R4, R36, R88 ;  /* 0x000000240458723c */ /* 0x000fe20000041858 */
[C---:B------:R-:W-:Y:S01]  /*10f00*/  ISETP.GE.AND P5, PT, R18.reuse, R3, PT ;  /* 0x000000031200720c */ /* 0x040fe20003fa6270 */
[----:B------:R3:W-:Y:S01]  /*10f10*/  MUFU.TANH R133, R94 ;  /* 0x0000005e00857308 */ /* 0x0007e20000002400 */
[----:B------:R-:W-:-:S02]  /*10f20*/  ISETP.GE.AND P2, PT, R18, R119, PT ;  /* 0x000000771200720c */ /* 0x000fc40003f46270 */
[C---:B------:R-:W-:Y:S02]  /*10f30*/  ISETP.GE.AND P4, PT, R16.reuse, R3, PT ;  /* 0x000000031000720c */ /* 0x040fe40003f86270 */
[----:B------:R-:W-:Y:S01]  /*10f40*/  ISETP.GE.AND P0, PT, R16, R119, PT ;  /* 0x000000771000720c */ /* 0x000fe20003f06270 */
[----:B------:R-:W-:Y:S01]  /*10f50*/  HMMA.16816.F32.BF16 R84, R4, R38, R84 ;  /* 0x000000260454723c */ /* 0x000fe20000041854 */
[C---:B------:R-:W-:Y:S01]  /*10f60*/  IADD3 R24, R42.reuse, 0x10, RZ ;  /* 0x000000102a187810 */ /* 0x040fe20007ffe0ff */
[----:B------:R-:W4:Y:S01]  /*10f70*/  MUFU.TANH R48, R48 ;  /* 0x0000003000307308 */ /* 0x000f220000002400 */
[C---:B------:R-:W-:Y:S02]  /*10f80*/  IADD3 R20, R42.reuse, 0x11, RZ ;  /* 0x000000112a147810 */ /* 0x040fe40007ffe0ff */
[----:B------:R-:W-:Y:S02]  /*10f90*/  IADD3 R18, R42, 0x9, RZ ;  /* 0x000000092a127810 */ /* 0x000fe40007ffe0ff */
[----:B--2---:R-:W-:Y:S01]  /*10fa0*/  FSEL R92, R60, -INF , !P5 ;  /* 0xff8000003c5c7808 */ /* 0x004fe20006800000 */
[----:B------:R-:W-:Y:S01]  /*10fb0*/  HMMA.16816.F32.BF16 R76, R8, R22, R76 ;  /* 0x00000016084c723c */ /* 0x000fe2000004184c */
[----:B-1----:R-:W-:Y:S01]  /*10fc0*/  FSEL R93, R61, -INF , !P2 ;  /* 0xff8000003d5d7808 */ /* 0x002fe20005000000 */
[----:B------:R-:W1:Y:S01]  /*10fd0*/  MUFU.TANH R49, R49 ;  /* 0x0000003100317308 */ /* 0x000e620000002400 */
[----:B---3--:R-:W-:-:S02]  /*10fe0*/  FSEL R94, R62, -INF , !P4 ;  /* 0xff8000003e5e7808 */ /* 0x008fc40006000000 */
[----:B------:R-:W-:Y:S02]  /*10ff0*/  FSEL R83, R80, -INF , !P0 ;  /* 0xff80000050537808 */ /* 0x000fe40004000000 */
[----:B------:R-:W-:Y:S01]  /*11000*/  ISETP.GE.AND P5, PT, R24, R3, PT ;  /* 0x000000031800720c */ /* 0x000fe20003fa6270 */
[-C--:B------:R-:W-:Y:S01]  /*11010*/  FMUL.FTZ R88, R88, R54.reuse ;  /* 0x0000003658587220 */ /* 0x080fe20000410000 */
[----:B------:R-:W-:Y:S01]  /*11020*/  ISETP.GE.AND P2, PT, R24, R119, PT ;  /* 0x000000771800720c */ /* 0x000fe20003f46270 */
[----:B------:R-:W2:Y:S01]  /*11030*/  MUFU.TANH R51, R51 ;  /* 0x0000003300337308 */ /* 0x000ea20000002400 */
[C---:B------:R-:W-:Y:S01]  /*11040*/  ISETP.GE.AND P4, PT, R20.reuse, R3, PT ;  /* 0x000000031400720c */ /* 0x040fe20003f86270 */
[----:B------:R-:W-:Y:S01]  /*11050*/  HMMA.16816.F32.BF16 R68, R12, R26, R68 ;  /* 0x0000001a0c44723c */ /* 0x000fe20000041844 */
[----:B------:R-:W-:Y:S01]  /*11060*/  ISETP.GE.AND P0, PT, R20, R119, PT ;  /* 0x000000771400720c */ /* 0x000fe20003f06270 */
[-C--:B------:R-:W-:Y:S01]  /*11070*/  FMUL.FTZ R89, R89, R54.reuse ;  /* 0x0000003659597220 */ /* 0x080fe20000410000 */
[C---:B------:R-:W-:Y:S01]  /*11080*/  ISETP.GE.AND P6, PT, R18.reuse, R3, PT ;  /* 0x000000031200720c */ /* 0x040fe20003fc6270 */
[-C--:B------:R-:W-:Y:S01]  /*11090*/  FMUL.FTZ R91, R91, R54.reuse ;  /* 0x000000365b5b7220 */ /* 0x080fe20000410000 */
[----:B------:R-:W-:Y:S01]  /*110a0*/  ISETP.GE.AND P1, PT, R18, R119, PT ;  /* 0x000000771200720c */ /* 0x000fe20003f26270 */
[----:B------:R3:W-:Y:S01]  /*110b0*/  MUFU.TANH R150, R88 ;  /* 0x0000005800967308 */ /* 0x0007e20000002400 */
[C---:B------:R-:W-:Y:S01]  /*110c0*/  IADD3 R20, R42.reuse, 0x19, RZ ;  /* 0x000000192a147810 */ /* 0x040fe20007ffe0ff */
[----:B------:R-:W1:Y:S01]  /*110d0*/  LDSM.16.M88.4 R16, [R184+0x8800] ;  /* 0x00880000b810783b */ /* 0x000e620000000200 */
[----:B------:R-:W-:Y:S01]  /*110e0*/  IADD3 R24, R42, 0x18, RZ ;  /* 0x000000182a187810 */ /* 0x000fe20007ffe0ff */
[-C--:B------:R-:W-:Y:S01]  /*110f0*/  FMUL.FTZ R84, R84, R54.reuse ;  /* 0x0000003654547220 */ /* 0x080fe20000410000 */
[----:B----4-:R-:W-:Y:S01]  /*11100*/  FSEL R34, R56, -INF , !P5 ;  /* 0xff80000038227808 */ /* 0x010fe20006800000 */
[-C--:B------:R-:W-:Y:S01]  /*11110*/  FMUL.FTZ R86, R86, R54.reuse ;  /* 0x0000003656567220 */ /* 0x080fe20000410000 */
[----:B------:R-:W-:Y:S01]  /*11120*/  FSEL R35, R58, -INF , !P2 ;  /* 0xff8000003a237808 */ /* 0x000fe20005000000 */
[----:B------:R-:W-:Y:S01]  /*11130*/  MUFU.TANH R138, R97 ;  /* 0x00000061008a7308 */ /* 0x000fe20000002400 */
[----:B------:R-:W-:Y:S01]  /*11140*/  FSEL R38, R66, -INF , !P6 ;  /* 0xff80000042267808 */ /* 0x000fe20007000000 */
[-C--:B------:R-:W-:Y:S01]  /*11150*/  FMUL.FTZ R90, R90, R54.reuse ;  /* 0x000000365a5a7220 */ /* 0x080fe20000410000 */
[----:B------:R-:W-:Y:S01]  /*11160*/  FSEL R81, R81, -INF , !P1 ;  /* 0xff80000051517808 */ /* 0x000fe20004800000 */
[-C--:B------:R-:W-:Y:S01]  /*11170*/  FMUL.FTZ R85, R85, R54.reuse ;  /* 0x0000003655557220 */ /* 0x080fe20000410000 */
[C---:B------:R-:W-:Y:S01]  /*11180*/  ISETP.GE.AND P5, PT, R20.reuse, R3, PT ;  /* 0x000000031400720c */ /* 0x040fe20003fa6270 */
[----:B------:R-:W-:Y:S01]  /*11190*/  FMUL.FTZ R87, R87, R54 ;  /* 0x0000003657577220 */ /* 0x000fe20000410000 */
[----:B------:R-:W-:Y:S01]  /*111a0*/  ISETP.GE.AND P2, PT, R20, R119, PT ;  /* 0x000000771400720c */ /* 0x000fe20003f46270 */
[----:B------:R-:W4:Y:S01]  /*111b0*/  MUFU.TANH R131, R98 ;  /* 0x0000006200837308 */ /* 0x000f220000002400 */
[----:B------:R-:W-:-:S02]  /*111c0*/  ISETP.GE.AND P6, PT, R24, R3, PT ;  /* 0x000000031800720c */ /* 0x000fc40003fc6270 */
[----:B------:R-:W-:Y:S02]  /*111d0*/  ISETP.GE.AND P1, PT, R24, R119, PT ;  /* 0x000000771800720c */ /* 0x000fe40003f26270 */
[C---:B------:R-:W-:Y:S02]  /*111e0*/  IADD3 R22, R42.reuse, 0x20, RZ ;  /* 0x000000202a167810 */ /* 0x040fe40007ffe0ff */
[----:B------:R-:W-:Y:S01]  /*111f0*/  IADD3 R20, R42, 0x21, RZ ;  /* 0x000000212a147810 */ /* 0x000fe20007ffe0ff */
[----:B------:R-:W1:Y:S01]  /*11200*/  MUFU.TANH R134, R99 ;  /* 0x0000006300867308 */ /* 0x000e620000002400 */
[----:B------:R-:W-:Y:S02]  /*11210*/  FSEL R80, R57, -INF , !P4 ;  /* 0xff80000039507808 */ /* 0x000fe40006000000 */
[----:B------:R-:W-:Y:S02]  /*11220*/  FSEL R37, R59, -INF , !P0 ;  /* 0xff8000003b257808 */ /* 0x000fe40004000000 */
[----:B------:R-:W-:-:S02]  /*11230*/  FSEL R82, R82, -INF , !P6 ;  /* 0xff80000052527808 */ /* 0x000fc40007000000 */
[----:B------:R-:W-:Y:S01]  /*11240*/  FSEL R25, R50, -INF , !P1 ;  /* 0xff80000032197808 */ /* 0x000fe20004800000 */
[----:B------:R-:W2:Y:S01]  /*11250*/  MUFU.TANH R142, R95 ;  /* 0x0000005f008e7308 */ /* 0x000ea20000002400 */
[C---:B------:R-:W-:Y:S02]  /*11260*/  ISETP.GE.AND P4, PT, R22.reuse, R3, PT ;  /* 0x000000031600720c */ /* 0x040fe40003f86270 */
[----:B------:R-:W-:Y:S02]  /*11270*/  ISETP.GE.AND P0, PT, R22, R119, PT ;  /* 0x000000771600720c */ /* 0x000fe40003f06270 */
[C---:B------:R-:W-:Y:S02]  /*11280*/  ISETP.GE.AND P6, PT, R20.reuse, R3, PT ;  /* 0x000000031400720c */ /* 0x040fe40003fc6270 */
[----:B------:R-:W-:Y:S01]  /*11290*/  ISETP.GE.AND P1, PT, R20, R119, PT ;  /* 0x000000771400720c */ /* 0x000fe20003f26270 */
[----:B------:R-:W2:Y:S01]  /*112a0*/  MUFU.TANH R148, R89 ;  /* 0x0000005900947308 */ /* 0x000ea20000002400 */
[----:B------:R-:W4:Y:S01]  /*112b0*/  LDSM.16.M88.4 R20, [R187+0x8c00] ;  /* 0x008c0000bb14783b */ /* 0x000f220000000200 */
[----:B---3--:R-:W-:Y:S01]  /*112c0*/  FSEL R88, R48, -INF , !P5 ;  /* 0xff80000030587808 */ /* 0x008fe20006800000 */
[----:B-1----:R-:W-:Y:S01]  /*112d0*/  HMMA.16816.F32.BF16 R108, R4, R16, R108 ;  /* 0x00000010046c723c */ /* 0x002fe2000004186c */
[----:B------:R-:W-:-:S02]  /*112e0*/  FSEL R24, R49, -INF , !P2 ;  /* 0xff80000031187808 */ /* 0x000fc40005000000 */
[C---:B------:R-:W-:Y:S02]  /*112f0*/  ISETP.GE.AND P5, PT, R28.reuse, R3, PT ;  /* 0x000000031c00720c */ /* 0x040fe40003fa6270 */
[----:B------:R-:W-:Y:S01]  /*11300*/  ISETP.GE.AND P2, PT, R28, R119, PT ;  /* 0x000000771c00720c */ /* 0x000fe20003f46270 */
[----:B------:R-:W1:Y:S01]  /*11310*/  MUFU.TANH R145, R91 ;  /* 0x0000005b00917308 */ /* 0x000e620000002400 */
[C---:B------:R-:W-:Y:S01]  /*11320*/  IADD3 R14, R42.reuse, 0x30, RZ ;  /* 0x000000302a0e7810 */ /* 0x040fe20007ffe0ff */
[----:B------:R-:W-:Y:S01]  /*11330*/  HMMA.16816.F32.BF16 R76, R4, R18, R76 ;  /* 0x00000012044c723c */ /* 0x000fe2000004184c */
[----:B------:R-:W-:Y:S02]  /*11340*/  IADD3 R12, R42, 0x31, RZ ;  /* 0x000000312a0c7810 */ /* 0x000fe40007ffe0ff */
[----:B------:R-:W-:Y:S02]  /*11350*/  FSEL R162, R162, -INF , !P6 ;  /* 0xff800000a2a27808 */ /* 0x000fe40007000000 */
[----:B------:R-:W-:Y:S01]  /*11360*/  FSEL R30, R46, -INF , !P1 ;  /* 0xff8000002e1e7808 */ /* 0x000fe20004800000 */
[----:B------:R-:W3:Y:S01]  /*11370*/  MUFU.TANH R146, R84 ;  /* 0x0000005400927308 */ /* 0x000ee20000002400 */
[----:B------:R-:W-:-:S02]  /*11380*/  FSEL R32, R47, -INF , !P5 ;  /* 0xff8000002f207808 */ /* 0x000fc40006800000 */
[----:B--2---:R-:W-:Y:S02]  /*11390*/  FSEL R31, R51, -INF , !P2 ;  /* 0xff800000331f7808 */ /* 0x004fe40005000000 */
[C---:B------:R-:W-:Y:S02]  /*113a0*/  ISETP.GE.AND P6, PT, R14.reuse, R3, PT ;  /* 0x000000030e00720c */ /* 0x040fe40003fc6270 */
[----:B------:R-:W-:Y:S01]  /*113b0*/  ISETP.GE.AND P1, PT, R14, R119, PT ;  /* 0x000000770e00720c */ /* 0x000fe20003f26270 */
[----:B------:R-:W2:Y:S01]  /*113c0*/  MUFU.TANH R143, R86 ;  /* 0x00000056008f7308 */ /* 0x000ea20000002400 */
[----:B------:R-:W-:Y:S01]  /*113d0*/  ISETP.GE.AND P5, PT, R12, R3, PT ;  /* 0x000000030c00720c */ /* 0x000fe20003fa6270 */
[-C--:B------:R-:W-:Y:S01]  /*113e0*/  FMUL.FTZ R108, R108, R54.reuse ;  /* 0x000000366c6c7220 */ /* 0x080fe20000410000 */
[----:B------:R-:W-:Y:S01]  /*113f0*/  ISETP.GE.AND P2, PT, R12, R119, PT ;  /* 0x000000770c00720c */ /* 0x000fe20003f46270 */
[-C--:B------:R-:W-:Y:S01]  /*11400*/  FMUL.FTZ R110, R110, R54.reuse ;  /* 0x000000366e6e7220 */ /* 0x080fe20000410000 */
[----:B------:R-:W1:Y:S01]  /*11410*/  LDSM.16.M88.4 R12, [R184+0x8c00] ;  /* 0x008c0000b80c783b */ /* 0x000e620000000200 */
[----:B------:R-:W-:Y:S01]  /*11420*/  IADD3 R16, R42, 0x29, RZ ;  /* 0x000000292a107810 */ /* 0x000fe20007ffe0ff */
[-C--:B------:R-:W-:Y:S01]  /*11430*/  FMUL.FTZ R109, R109, R54.reuse ;  /* 0x000000366d6d7220 */ /* 0x080fe20000410000 */
[----:B------:R-:W-:Y:S01]  /*11440*/  FSEL R36, R44, -INF , !P4 ;  /* 0xff8000002c247808 */ /* 0x000fe20006000000 */
[----:B------:R-:W1:Y:S01]  /*11450*/  MUFU.TANH R147, R90 ;  /* 0x0000005a00937308 */ /* 0x000e620000002400 */
[----:B------:R-:W-:Y:S01]  /*11460*/  FSEL R29, R45, -INF , !P0 ;  /* 0xff8000002d1d7808 */ /* 0x000fe20004000000 */
[-C--:B------:R-:W-:Y:S01]  /*11470*/  FMUL.FTZ R111, R111, R54.reuse ;  /* 0x000000366f6f7220 */ /* 0x080fe20000410000 */
[C---:B------:R-:W-:Y:S01]  /*11480*/  ISETP.GE.AND P4, PT, R16.reuse, R3, PT ;  /* 0x000000031000720c */ /* 0x040fe20003f86270 */
[-C--:B------:R-:W-:Y:S01]  /*11490*/  FMUL.FTZ R77, R77, R54.reuse ;  /* 0x000000364d4d7220 */ /* 0x080fe20000410000 */
[----:B------:R-:W-:Y:S01]  /*114a0*/  ISETP.GE.AND P0, PT, R16, R119, PT ;  /* 0x000000771000720c */ /* 0x000fe20003f06270 */
[-C--:B------:R-:W-:Y:S01]  /*114b0*/  FMUL.FTZ R76, R76, R54.reuse ;  /* 0x000000364c4c7220 */ /* 0x080fe20000410000 */
[C---:B----4-:R-:W-:Y:S01]  /*114c0*/  HMMA.16816.F32.BF16 R68, R8.reuse, R22, R68 ;  /* 0x000000160844723c */ /* 0x050fe20000041844 */
[C---:B------:R-:W-:Y:S01]  /*114d0*/  IADD3 R18, R42.reuse, 0x38, RZ ;  /* 0x000000382a127810 */ /* 0x040fe20007ffe0ff */
[----:B------:R-:W4:Y:S01]  /*114e0*/  MUFU.TANH R132, R108 ;  /* 0x0000006c00847308 */ /* 0x000f220000002400 */
[----:B------:R-:W-:Y:S01]  /*114f0*/  IADD3 R16, R42, 0x39, RZ ;  /* 0x000000392a107810 */ /* 0x000fe20007ffe0ff */
[-C--:B------:R-:W-:Y:S01]  /*11500*/  FMUL.FTZ R78, R78, R54.reuse ;  /* 0x000000364e4e7220 */ /* 0x080fe20000410000 */
[----:B------:R-:W-:Y:S01]  /*11510*/  FSEL R160, R160, -INF , !P4 ;  /* 0xff800000a0a07808 */ /* 0x000fe20006000000 */
[----:B------:R-:W-:Y:S01]  /*11520*/  FMUL.FTZ R79, R79, R54 ;  /* 0x000000364f4f7220 */ /* 0x000fe20000410000 */
[----:B------:R-:W-:Y:S01]  /*11530*/  FSEL R28, R40, -INF , !P0 ;  /* 0xff800000281c7808 */ /* 0x000fe20004000000 */
[----:B------:R-:W-:Y:S01]  /*11540*/  HMMA.16816.F32.BF16 R72, R8, R20, R72 ;  /* 0x000000140848723c */ /* 0x000fe20000041848 */
[----:B------:R-:W-:Y:S01]  /*11550*/  FSEL R158, R158, -INF , !P6 ;  /* 0xff8000009e9e7808 */ /* 0x000fe20007000000 */
[----:B------:R-:W1:Y:S01]  /*11560*/  MUFU.TANH R129, R110 ;  /* 0x0000006e00817308 */ /* 0x000e620000002400 */
[----:B------:R-:W-:Y:S01]  /*11570*/  FSEL R65, R41, -INF , !P1 ;  /* 0xff80000029417808 */ /* 0x000fe20004800000 */
[----:B------:R-:W-:-:S04]  /*11580*/  DEPBAR.LE SB0, 0x0 ;  /* 0x000080000000791a */ /* 0x000fc80000000000 */
[C---:B------:R-:W-:Y:S02]  /*11590*/  ISETP.GE.AND P4, PT, R18.reuse, R3, PT ;  /* 0x000000031200720c */ /* 0x040fe40003f86270 */
[----:B------:R-:W-:Y:S01]  /*115a0*/  ISETP.GE.AND P0, PT, R18, R119, PT ;  /* 0x000000771200720c */ /* 0x000fe20003f06270 */
[----:B------:R-:W2:Y:S01]  /*115b0*/  MUFU.TANH R144, R85 ;  /* 0x0000005500907308 */ /* 0x000ea20000002400 */
[C---:B------:R-:W-:Y:S02]  /*115c0*/  ISETP.GE.AND P6, PT, R16.reuse, R3, PT ;  /* 0x000000031000720c */ /* 0x040fe40003fc6270 */
[----:B------:R-:W-:Y:S02]  /*115d0*/  ISETP.GE.AND P1, PT, R16, R119, PT ;  /* 0x000000771000720c */ /* 0x000fe40003f26270 */
[C---:B------:R-:W-:Y:S02]  /*115e0*/  IADD3 R18, R42.reuse, 0x40, RZ ;  /* 0x000000402a127810 */ /* 0x040fe40007ffe0ff */
[C---:B------:R-:W-:Y:S01]  /*115f0*/  IADD3 R16, R42.reuse, 0x41, RZ ;  /* 0x000000412a107810 */ /* 0x040fe20007ffe0ff */
[----:B------:R-:W2:Y:S01]  /*11600*/  MUFU.TANH R141, R87 ;  /* 0x00000057008d7308 */ /* 0x000ea20000002400 */
[----:B------:R-:W-:Y:S01]  /*11610*/  IADD3 R10, R42, 0x48, RZ ;  /* 0x000000482a0a7810 */ /* 0x000fe20007ffe0ff */
[----:B-1----:R-:W-:Y:S01]  /*11620*/  HMMA.16816.F32.BF16 R68, R4, R14, R68 ;  /* 0x0000000e0444723c */ /* 0x002fe20000041844 */
[----:B------:R-:W-:-:S02]  /*11630*/  FSEL R120, R120, -INF , !P5 ;  /* 0xff80000078787808 */ /* 0x000fc40006800000 */
[----:B------:R-:W-:Y:S02]  /*11640*/  FSEL R121, R121, -INF , !P2 ;  /* 0xff80000079797808 */ /* 0x000fe40005000000 */
[----:B------:R-:W-:Y:S01]  /*11650*/  FSEL R156, R156, -INF , !P4 ;  /* 0xff8000009c9c7808 */ /* 0x000fe20006000000 */
[----:B------:R-:W1:Y:S01]  /*11660*/  MUFU.TANH R130, R109 ;  /* 0x0000006d00827308 */ /* 0x000e620000002400 */
[----:B------:R-:W-:Y:S01]  /*11670*/  FSEL R67, R43, -INF , !P0 ;  /* 0xff8000002b437808 */ /* 0x000fe20004000000 */
[----:B------:R-:W-:Y:S01]  /*11680*/  HMMA.16816.F32.BF16 R72, R4, R12, R72 ;  /* 0x0000000c0448723c */ /* 0x000fe20000041848 */
[----:B------:R-:W-:Y:S02]  /*11690*/  FSEL R122, R122, -INF , !P6 ;  /* 0xff8000007a7a7808 */ /* 0x000fe40007000000 */
[----:B------:R-:W-:Y:S02]  /*116a0*/  FSEL R124, R33, -INF , !P1 ;  /* 0xff800000217c7808 */ /* 0x000fe40004800000 */
[C---:B------:R-:W-:Y:S01]  /*116b0*/  ISETP.GE.AND P5, PT, R18.reuse, R3, PT ;  /* 0x000000031200720c */ /* 0x040fe20003fa6270 */
[----:B------:R-:W1:Y:S01]  /*116c0*/  MUFU.TANH R127, R111 ;  /* 0x0000006f007f7308 */ /* 0x000e620000002400 */
[----:B------:R-:W-:-:S02]  /*116d0*/  ISETP.GE.AND P2, PT, R18, R119, PT ;  /* 0x000000771200720c */ /* 0x000fc40003f46270 */
[C---:B------:R-:W-:Y:S02]  /*116e0*/  ISETP.GE.AND P4, PT, R16.reuse, R3, PT ;  /* 0x000000031000720c */ /* 0x040fe40003f86270 */
[----:B------:R-:W-:Y:S02]  /*116f0*/  ISETP.GE.AND P0, PT, R16, R119, PT ;  /* 0x000000771000720c */ /* 0x000fe40003f06270 */
[C---:B------:R-:W-:Y:S01]  /*11700*/  ISETP.GE.AND P6, PT, R10.reuse, R3, PT ;  /* 0x000000030a00720c */ /* 0x040fe20003fc6270 */
[----:B------:R-:W1:Y:S01]  /*11710*/  MUFU.TANH R126, R77 ;  /* 0x0000004d007e7308 */ /* 0x000e620000002400 */
[----:B------:R-:W-:Y:S01]  /*11720*/  ISETP.GE.AND P1, PT, R10, R119, PT ;  /* 0x000000770a00720c */ /* 0x000fe20003f26270 */
[-C--:B------:R-:W-:Y:S01]  /*11730*/  FMUL.FTZ R58, R68, R54.reuse ;  /* 0x00000036443a7220 */ /* 0x080fe20000410000 */
[----:B------:R-:W-:Y:S01]  /*11740*/  IADD3 R8, R42, 0x49, RZ ;  /* 0x000000492a087810 */ /* 0x000fe20007ffe0ff */
[-C--:B------:R-:W-:Y:S01]  /*11750*/  FMUL.FTZ R59, R70, R54.reuse ;  /* 0x00000036463b7220 */ /* 0x080fe20000410000 */
[----:B------:R-:W-:Y:S01]  /*11760*/  IADD3 R10, R42, 0x50, RZ ;  /* 0x000000502a0a7810 */ /* 0x000fe20007ffe0ff */
[-C--:B------:R-:W-:Y:S01]  /*11770*/  FMUL.FTZ R53, R71, R54.reuse ;  /* 0x0000003647357220 */ /* 0x080fe20000410000 */
[----:B------:R-:W-:Y:S01]  /*11780*/  FSEL R154, R154, -INF , !P5 ;  /* 0xff8000009a9a7808 */ /* 0x000fe20006800000 */
[----:B------:R-:W1:Y:S01]  /*11790*/  MUFU.TANH R58, R58 ;  /* 0x0000003a003a7308 */ /* 0x000e620000002400 */
[----:B------:R-:W-:Y:S01]  /*117a0*/  FSEL R131, R131, -INF , !P2 ;  /* 0xff80000083837808 */ /* 0x000fe20005000000 */
[-C--:B------:R-:W-:Y:S01]  /*117b0*/  FMUL.FTZ R62, R72, R54.reuse ;  /* 0x00000036483e7220 */ /* 0x080fe20000410000 */
[----:B------:R-:W-:Y:S01]  /*117c0*/  FSEL R138, R138, -INF , !P4 ;  /* 0xff8000008a8a7808 */ /* 0x000fe20006000000 */
[-C--:B------:R-:W-:Y:S01]  /*117d0*/  FMUL.FTZ R60, R73, R54.reuse ;  /* 0x00000036493c7220 */ /* 0x080fe20000410000 */
[----:B------:R-:W-:Y:S01]  /*117e0*/  FSEL R134, R134, -INF , !P0 ;  /* 0xff80000086867808 */ /* 0x000fe20004000000 */
[-C--:B------:R-:W-:Y:S01]  /*117f0*/  FMUL.FTZ R66, R74, R54.reuse ;  /* 0x000000364a427220 */ /* 0x080fe20000410000 */
[C---:B------:R-:W-:Y:S01]  /*11800*/  ISETP.GE.AND P5, PT, R8.reuse, R3, PT ;  /* 0x000000030800720c */ /* 0x040fe20003fa6270 */
[----:B------:R-:W-:Y:S01]  /*11810*/  FMUL.FTZ R61, R75, R54 ;  /* 0x000000364b3d7220 */ /* 0x000fe20000410000 */
[----:B------:R-:W-:Y:S01]  /*11820*/  ISETP.GE.AND P2, PT, R8, R119, PT ;  /* 0x000000770800720c */ /* 0x000fe20003f46270 */
[----:B------:R-:W1:Y:S01]  /*11830*/  MUFU.TANH R128, R76 ;  /* 0x0000004c00807308 */ /* 0x000e620000002400 */
        /* <DEDUP_REMOVED lines=9> */
[----:B------:R-:W1:Y:S01]  /*118d0*/  MUFU.TANH R123, R79 ;  /* 0x0000004f007b7308 */ /* 0x000e620000002400 */
[C---:B------:R-:W-:Y:S02]  /*118e0*/  ISETP.GE.AND P6, PT, R8.reuse, R3, PT ;  /* 0x000000030800720c */ /* 0x040fe40003fc6270 */
[----:B------:R-:W-:Y:S02]  /*118f0*/  ISETP.GE.AND P1, PT, R8, R119, PT ;  /* 0x000000770800720c */ /* 0x000fe40003f26270 */
[C---:B------:R-:W-:Y:S02]  /*11900*/  ISETP.GE.AND P5, PT, R10.reuse, R3, PT ;  /* 0x000000030a00720c */ /* 0x040fe40003fa6270 */
[----:B------:R-:W-:Y:S01]  /*11910*/  ISETP.GE.AND P2, PT, R10, R119, PT ;  /* 0x000000770a00720c */ /* 0x000fe20003f46270 */
[----:B------:R-:W1:Y:S01]  /*11920*/  MUFU.TANH R62, R62 ;  /* 0x0000003e003e7308 */ /* 0x000e620000002400 */
[----:B------:R-:W-:-:S02]  /*11930*/  IADD3 R6, R42, 0x60, RZ ;  /* 0x000000602a067810 */ /* 0x000fc40007ffe0ff */
[C---:B------:R-:W-:Y:S02]  /*11940*/  IADD3 R4, R42.reuse, 0x61, RZ ;  /* 0x000000612a047810 */ /* 0x040fe40007ffe0ff */
[----:B------:R-:W-:Y:S02]  /*11950*/  IADD3 R8, R42, 0x59, RZ ;  /* 0x000000592a087810 */ /* 0x000fe40007ffe0ff */
[----:B------:R-:W-:Y:S01]  /*11960*/  FSEL R148, R148, -INF , !P6 ;  /* 0xff80000094947808 */ /* 0x000fe20007000000 */
[----:B------:R-:W-:Y:S01]  /*11970*/  MUFU.TANH R60, R60 ;  /* 0x0000003c003c7308 */ /* 0x000fe20000002400 */
[----:B------:R-:W-:Y:S02]  /*11980*/  FSEL R145, R145, -INF , !P1 ;  /* 0xff80000091917808 */ /* 0x000fe40004800000 */
[----:B---3--:R-:W-:Y:S02]  /*11990*/  FSEL R146, R146, -INF , !P5 ;  /* 0xff80000092927808 */ /* 0x008fe40006800000 */
[----:B--2---:R-:W-:-:S02]  /*119a0*/  FSEL R143, R143, -INF , !P2 ;  /* 0xff8000008f8f7808 */ /* 0x004fc40005000000 */
[C---:B------:R-:W-:Y:S01]  /*119b0*/  ISETP.GE.AND P6, PT, R6.reuse, R3, PT ;  /* 0x000000030600720c */ /* 0x040fe20003fc6270 */
[----:B------:R-:W2:Y:S01]  /*119c0*/  MUFU.TANH R66, R66 ;  /* 0x0000004200427308 */ /* 0x000ea20000002400 */
[----:B------:R-:W-:Y:S02]  /*119d0*/  ISETP.GE.AND P1, PT, R6, R119, PT ;  /* 0x000000770600720c */ /* 0x000fe40003f26270 */
[C---:B------:R-:W-:Y:S02]  /*119e0*/  ISETP.GE.AND P5, PT, R4.reuse, R3, PT ;  /* 0x000000030400720c */ /* 0x040fe40003fa6270 */
[----:B------:R-:W-:Y:S02]  /*119f0*/  ISETP.GE.AND P2, PT, R4, R119, PT ;  /* 0x000000770400720c */ /* 0x000fe40003f46270 */
[----:B------:R-:W-:Y:S01]  /*11a00*/  IADD3 R4, R42, 0x69, RZ ;  /* 0x000000692a047810 */ /* 0x000fe20007ffe0ff */
[----:B------:R-:W3:Y:S01]  /*11a10*/  MUFU.TANH R61, R61 ;  /* 0x0000003d003d7308 */ /* 0x000ee20000002400 */
[----:B------:R-:W-:-:S02]  /*11a20*/  FSEL R150, R150, -INF , !P4 ;  /* 0xff80000096967808 */ /* 0x000fc40006000000 */
[----:B------:R-:W-:Y:S02]  /*11a30*/  FSEL R147, R147, -INF , !P0 ;  /* 0xff80000093937808 */ /* 0x000fe40004000000 */
[C---:B------:R-:W-:Y:S02]  /*11a40*/  ISETP.GE.AND P4, PT, R8.reuse, R3, PT ;  /* 0x000000030800720c */ /* 0x040fe40003f86270 */
[----:B------:R-:W-:Y:S01]  /*11a50*/  ISETP.GE.AND P0, PT, R8, R119, PT ;  /* 0x000000770800720c */ /* 0x000fe20003f06270 */
[----:B------:R-:W1:Y:S01]  /*11a60*/  MUFU.TANH R59, R59 ;  /* 0x0000003b003b7308 */ /* 0x000e620000002400 */
[----:B------:R-:W-:Y:S02]  /*11a70*/  IADD3 R6, R42, 0x68, RZ ;  /* 0x000000682a067810 */ /* 0x000fe40007ffe0ff */
[----:B----4-:R-:W-:Y:S02]  /*11a80*/  FSEL R132, R132, -INF , !P6 ;  /* 0xff80000084847808 */ /* 0x010fe40007000000 */
[----:B------:R-:W-:-:S02]  /*11a90*/  FSEL R129, R129, -INF , !P1 ;  /* 0xff80000081817808 */ /* 0x000fc40004800000 */
[C---:B------:R-:W-:Y:S01]  /*11aa0*/  ISETP.GE.AND P6, PT, R4.reuse, R3, PT ;  /* 0x000000030400720c */ /* 0x040fe20003fc6270 */
[----:B------:R-:W-:Y:S01]  /*11ab0*/  MUFU.TANH R53, R53 ;  /* 0x0000003500357308 */ /* 0x000fe20000002400 */
[----:B------:R-:W-:Y:S01]  /*11ac0*/  BAR.SYNC.DEFER_BLOCKING 0x0 ;  /* 0x0000000000007b1d */ /* 0x000fe20000010000 */
[----:B------:R-:W-:Y:S02]  /*11ad0*/  ISETP.GE.AND P1, PT, R4, R119, PT ;  /* 0x000000770400720c */ /* 0x000fe40003f26270 */
[----:B------:R-:W-:Y:S02]  /*11ae0*/  IADD3 R4, R42, 0x70, RZ ;  /* 0x000000702a047810 */ /* 0x000fe40007ffe0ff */
[----:B------:R-:W-:Y:S02]  /*11af0*/  FSEL R144, R144, -INF , !P4 ;  /* 0xff80000090907808 */ /* 0x000fe40006000000 */
[----:B------:R-:W-:Y:S02]  /*11b00*/  FSEL R141, R141, -INF , !P0 ;  /* 0xff8000008d8d7808 */ /* 0x000fe40004000000 */
[----:B------:R-:W-:-:S02]  /*11b10*/  ISETP.GE.AND P4, PT, R6, R3, PT ;  /* 0x000000030600720c */ /* 0x000fc40003f86270 */
[----:B------:R-:W-:Y:S02]  /*11b20*/  ISETP.GE.AND P0, PT, R6, R119, PT ;  /* 0x000000770600720c */ /* 0x000fe40003f06270 */
[----:B-1----:R-:W-:Y:S02]  /*11b30*/  FSEL R130, R130, -INF , !P5 ;  /* 0xff80000082827808 */ /* 0x002fe40006800000 */
[----:B------:R-:W-:Y:S02]  /*11b40*/  FSEL R127, R127, -INF , !P2 ;  /* 0xff8000007f7f7808 */ /* 0x000fe40005000000 */
[----:B------:R-:W-:Y:S02]  /*11b50*/  IADD3 R6, R42, 0x78, RZ ;  /* 0x000000782a067810 */ /* 0x000fe40007ffe0ff */
[C---:B------:R-:W-:Y:S02]  /*11b60*/  ISETP.GE.AND P5, PT, R4.reuse, R3, PT ;  /* 0x000000030400720c */ /* 0x040fe40003fa6270 */
[----:B------:R-:W-:Y:S01]  /*11b70*/  ISETP.GE.AND P2, PT, R4, R119, PT ;  /* 0x000000770400720c */ /* 0x000fe20003f46270 */
[----:B------:R-:W-:Y:S01]  /*11b80*/  FMUL.FTZ R4, R69, R54 ;  /* 0x0000003645047220 */ /* 0x000fe20000410000 */
[----:B------:R-:W-:-:S02]  /*11b90*/  FSEL R126, R126, -INF , !P6 ;  /* 0xff8000007e7e7808 */ /* 0x000fc40007000000 */
[----:B------:R-:W-:Y:S02]  /*11ba0*/  ISETP.GE.AND P6, PT, R6, R3, PT ;  /* 0x000000030600720c */ /* 0x000fe40003fc6270 */
[----:B------:R-:W-:Y:S01]  /*11bb0*/  IADD3 R8, R42, 0x71, RZ ;  /* 0x000000712a087810 */ /* 0x000fe20007ffe0ff */
[----:B------:R-:W1:Y:S01]  /*11bc0*/  MUFU.TANH R4, R4 ;  /* 0x0000000400047308 */ /* 0x000e620000002400 */
[----:B------:R-:W-:Y:S02]  /*11bd0*/  FSEL R58, R58, -INF , !P6 ;  /* 0xff8000003a3a7808 */ /* 0x000fe40007000000 */
[----:B------:R-:W-:Y:S02]  /*11be0*/  ISETP.GT.AND P6, PT, R204, R193, PT ;  /* 0x000000c1cc00720c */ /* 0x000fe40003fc4270 */
[----:B------:R-:W-:Y:S02]  /*11bf0*/  FSEL R128, R128, -INF , !P4 ;  /* 0xff80000080807808 */ /* 0x000fe40006000000 */
[----:B------:R-:W-:-:S02]  /*11c00*/  FSEL R125, R125, -INF , !P0 ;  /* 0xff8000007d7d7808 */ /* 0x000fc40004000000 */
[----:B------:R-:W-:Y:S02]  /*11c10*/  FSEL R123, R123, -INF , !P1 ;  /* 0xff8000007b7b7808 */ /* 0x000fe40004800000 */
[C---:B------:R-:W-:Y:S02]  /*11c20*/  ISETP.GE.AND P4, PT, R8.reuse, R3, PT ;  /* 0x000000030800720c */ /* 0x040fe40003f86270 */
[-C--:B------:R-:W-:Y:S02]  /*11c30*/  ISETP.GE.AND P0, PT, R8, R119.reuse, PT ;  /* 0x000000770800720c */ /* 0x080fe40003f06270 */
[----:B------:R-:W-:Y:S02]  /*11c40*/  ISETP.GE.AND P1, PT, R6, R119, PT ;  /* 0x000000770600720c */ /* 0x000fe40003f26270 */
[----:B------:R-:W-:Y:S02]  /*11c50*/  IADD3 R6, R42, 0x79, RZ ;  /* 0x000000792a067810 */ /* 0x000fe40007ffe0ff */
[----:B------:R-:W-:-:S02]  /*11c60*/  FSEL R62, R62, -INF , !P5 ;  /* 0xff8000003e3e7808 */ /* 0x000fc40006800000 */
[----:B--2---:R-:W-:Y:S02]  /*11c70*/  FSEL R66, R66, -INF , !P2 ;  /* 0xff80000042427808 */ /* 0x004fe40005000000 */
[----:B------:R-:W-:Y:S02]  /*11c80*/  FSEL R60, R60, -INF , !P4 ;  /* 0xff8000003c3c7808 */ /* 0x000fe40006000000 */
[----:B---3--:R-:W-:Y:S02]  /*11c90*/  FSEL R61, R61, -INF , !P0 ;  /* 0xff8000003d3d7808 */ /* 0x008fe40004000000 */
[C---:B------:R-:W-:Y:S02]  /*11ca0*/  ISETP.GE.AND P5, PT, R42.reuse, R3, PT ;  /* 0x000000032a00720c */ /* 0x040fe40003fa6270 */
[----:B------:R-:W-:Y:S02]  /*11cb0*/  ISETP.GE.AND P2, PT, R42, R119, PT ;  /* 0x000000772a00720c */ /* 0x000fe40003f46270 */
[----:B------:R-:W-:-:S02]  /*11cc0*/  ISETP.GE.AND P4, PT, R6, R3, PT ;  /* 0x000000030600720c */ /* 0x000fc40003f86270 */
[----:B------:R-:W-:Y:S02]  /*11cd0*/  ISETP.GE.AND P0, PT, R6, R119, PT ;  /* 0x000000770600720c */ /* 0x000fe40003f06270 */
[----:B------:R-:W-:Y:S02]  /*11ce0*/  FSEL R59, R59, -INF , !P1 ;  /* 0xff8000003b3b7808 */ /* 0x000fe40004800000 */
[----:B------:R-:W-:Y:S02]  /*11cf0*/  FSEL R6, R0, -INF , !P5 ;  /* 0xff80000000067808 */ /* 0x000fe40006800000 */
[----:B------:R-:W-:Y:S02]  /*11d00*/  FSEL R8, R63, -INF , !P2 ;  /* 0xff8000003f087808 */ /* 0x000fe40005000000 */
[----:B-1----:R-:W-:Y:S02]  /*11d10*/  FSEL R54, R4, -INF , !P4 ;  /* 0xff80000004367808 */ /* 0x002fe40006000000 */
[----:B------:R-:W-:Y:S01]  /*11d20*/  FSEL R53, R53, -INF , !P0 ;  /* 0xff80000035357808 */ /* 0x000fe20004000000 */
[----:B------:R-:W-:Y:S05]  /*11d30*/  @!P6 BRA `(.L_x_1764) ;  /* 0x00000a000000e947 */ /* 0x000fea0003800000 */
[----:B------:R-:W-:Y:S01]  /*11d40*/  BSSY B0, `(.L_x_1765) ;  /* 0x0000041000007945 */ /* 0x000fe20003800000 */
[----:B------:R-:W-:Y:S05]  /*11d50*/  @!P3 BRA `(.L_x_1766) ;  /* 0x000003c00000b947 */ /* 0x000fea0003800000 */
[----:B------:R-:W2:Y:S01]  /*11d60*/  LD.E R13, [R116.64+0x170] ;  /* 0x00017004740d7980 */ /* 0x000ea2000c101900 */
[----:B------:R-:W-:-:S02]  /*11d70*/  IADD3 R10, R2, -0x80, RZ ;  /* 0xffffff80020a7810 */ /* 0x000fc40007ffe0ff */
[----:B------:R-:W-:Y:S02]  /*11d80*/  IABS R4, R2 ;  /* 0x0000000200047213 */ /* 0x000fe40000000000 */
[-C--:B--2---:R-:W-:Y:S02]  /*11d90*/  IABS R7, R13.reuse ;  /* 0x0000000d00077213 */ /* 0x084fe40000000000 */
[-C--:B------:R-:W-:Y:S02]  /*11da0*/  IABS R5, R13.reuse ;  /* 0x0000000d00057213 */ /* 0x080fe40000000000 */
[----:B------:R-:W1:Y:S01]  /*11db0*/  I2F.RP R11, R7 ;  /* 0x00000007000b7306 */ /* 0x000e620000209400 */
[----:B------:R-:W-:Y:S02]  /*11dc0*/  LOP3.LUT R2, R2, R13, RZ, 0x3c, !PT ;  /* 0x0000000d02027212 */ /* 0x000fe400078e3cff */
[----:B------:R-:W-:Y:S02]  /*11dd0*/  IMAD.MOV R5, RZ, RZ, -R5 ;  /* 0x000000ffff057224 */ /* 0x000fe400078e0a05 */
[----:B------:R-:W-:-:S02]  /*11de0*/  ISETP.GE.AND P2, PT, R2, RZ, PT ;  /* 0x000000ff0200720c */ /* 0x000fc40003f46270 */
        /* <DEDUP_REMOVED lines=24> */
[----:B------:R-:W-:-:S05]  /*11f70*/  ISETP.NE.AND P1, PT, R13, RZ, PT ;  /* 0x000000ff0d00720c */ /* 0x000fca0003f25270 */
[----:B------:R-:W-:Y:S02]  /*11f80*/  @P5 IADD3 R11, R11, 0x1, RZ ;  /* 0x000000010b0b5810 */ /* 0x000fe40007ffe0ff */
[----:B------:R-:W-:-:S03]  /*11f90*/  @P4 IADD3 R9, R9, 0x1, RZ ;  /* 0x0000000109094810 */ /* 0x000fc60007ffe0ff */
[----:B------:R-:W-:Y:S02]  /*11fa0*/  @!P2 IMAD.MOV R11, RZ, RZ, -R11 ;  /* 0x000000ffff0ba224 */ /* 0x000fe400078e0a0b */
[----:B------:R-:W-:-:S03]  /*11fb0*/  @!P0 IMAD.MOV R9, RZ, RZ, -R9 ;  /* 0x000000ffff098224 */ /* 0x000fc600078e0a09 */
[C---:B------:R-:W-:Y:S02]  /*11fc0*/  SEL R7, R2.reuse, R11, !P1 ;  /* 0x0000000b02077207 */ /* 0x040fe40004800000 */
[----:B------:R-:W-:Y:S01]  /*11fd0*/  SEL R2, R2, R9, !P1 ;  /* 0x0000000902027207 */ /* 0x000fe20004800000 */
[----:B------:R-:W3:Y:S02]  /*11fe0*/  LD.E.64 R10, [R116.64+0x38] ;  /* 0x00003804740a7980 */ /* 0x000ee4000c101b00 */
        /* <DEDUP_REMOVED lines=19> */
.L_x_1766:
[----:B------:R-:W2:Y:S02]  /*12120*/  LD.E R2, [R116.64+0x38] ;  /* 0x0000380474027980 */ /* 0x000ea4000c101900 */
[----:B--2---:R-:W-:-:S04]  /*12130*/  LEA R2, -R2, RZ, 0x7 ;  /* 0x000000ff02027211 */ /* 0x004fc800078e39ff */
[----:B------:R-:W-:Y:S02]  /*12140*/  SHF.R.S32.HI R0, RZ, 0x1f, R2 ;  /* 0x0000001fff007819 */ /* 0x000fe40000011402 */
.L_x_1767:
[----:B------:R-:W-:Y:S05]  /*12150*/  BSYNC B0 ;  /* 0x0000000000007941 */ /* 0x000fea0003800000 */
.L_x_1765:
        /* <DEDUP_REMOVED lines=19> */
[-C--:B------:R-:W-:Y:S01]  /*12290*/  @P2 LEA.HI.X R11, R7, R195.reuse, R2, 0x1, P0 ;  /* 0x000000c3070b2211 */ /* 0x080fe200000f0c02 */
[----:B------:R1:W-:Y:S01]  /*122a0*/  @!P5 STS.64 [R200+0x3008], RZ ;  /* 0x003008ffc800d388 */ /* 0x0003e20000000a00 */
[CC--:B------:R-:W-:Y:S01]  /*122b0*/  @P5 LEA R20, P0, R5.reuse, R194.reuse, 0x1 ;  /* 0x000000c205145211 */ /* 0x0c0fe200078008ff */
[----:B------:R-:W-:Y:S01]  /*122c0*/  IMAD.X R2, R2, 0x1, R192, P1 ;  /* 0x0000000102027824 */ /* 0x000fe200008e06c0 */
[C---:B------:R-:W-:Y:S01]  /*122d0*/  @P4 LEA R18, P1, R5.reuse, R194, 0x1 ;  /* 0x000000c205124211 */ /* 0x040fe200078208ff */
[----:B------:R-:W-:Y:S01]  /*122e0*/  @!PT LDS RZ, [RZ] ;  /* 0x00000000fffff984 */ /* 0x000fe20000000800 */
[----:B------:R-:W-:Y:S01]  /*122f0*/  @!PT LDS RZ, [RZ] ;  /* 0x00000000fffff984 */ /* 0x000fe20000000800 */
[----:B------:R-:W-:Y:S01]  /*12300*/  @!PT LDS RZ, [RZ] ;  /* 0x00000000fffff984 */ /* 0x000fe20000000800 */
[----:B------:R1:W-:Y:S03]  /*12310*/  @P4 LDGSTS.E.BYPASS.LTC128B.128 [R200+0x5000], [R16.64+0x40] ;  /* 0x0500004010c84fae */ /* 0x0003e6000b901d44 */
[CCC-:B------:R-:W-:Y:S01]  /*12320*/  @P5 LEA.HI.X R21, R5.reuse, R195.reuse, R2.reuse, 0x1, P0 ;  /* 0x000000c305155211 */ /* 0x1c0fe200000f0c02 */
[----:B------:R1:W-:Y:S01]  /*12330*/  @!P4 STS.128 [R200+0x5000], RZ ;  /* 0x005000ffc800c388 */ /* 0x0003e20000000c00 */
[----:B------:R-:W-:-:S02]  /*12340*/  @P4 LEA.HI.X R19, R5, R195, R2, 0x1, P1 ;  /* 0x000000c305134211 */ /* 0x000fc400008f0c02 */
[CC--:B------:R-:W-:Y:S01]  /*12350*/  @P2 LEA R4, P0, R5.reuse, R194.reuse, 0x1 ;  /* 0x000000c205042211 */ /* 0x0c0fe200078008ff */
[----:B------:R-:W-:Y:S01]  /*12360*/  @!PT LDS RZ, [RZ] ;  /* 0x00000000fffff984 */ /* 0x000fe20000000800 */
[----:B------:R-:W-:Y:S01]  /*12370*/  @!PT LDS RZ, [RZ] ;  /* 0x00000000fffff984 */ /* 0x000fe20000000800 */
[----:B------:R-:W-:Y:S01]  /*12380*/  @!PT LDS RZ, [RZ] ;  /* 0x00000000fffff984 */ /* 0x000fe20000000800 */
[----:B------:R1:W-:Y:S01]  /*12390*/  @P2 LDGSTS.E.BYPASS.LTC128B.128 [R200+0x7000], [R16.64+0x80] ;  /* 0x0700008010c82fae */ /* 0x0003e2000b901d44 */
[C---:B------:R-:W-:Y:S02]  /*123a0*/  IADD3 R0, P1, R5.reuse, R191, RZ ;  /* 0x000000bf05007210 */ /* 0x040fe40007f3e0ff */
[-C--:B------:R-:W-:Y:S01]  /*123b0*/  @P2 LEA.HI.X R5, R5, R195.reuse, R2, 0x1, P0 ;  /* 0x000000c305052211 */ /* 0x080fe200000f0c02 */
[----:B------:R1:W-:Y:S01]  /*123c0*/  @!P2 STS.128 [R200+0x7000], RZ ;  /* 0x007000ffc800a388 */ /* 0x0003e20000000c00 */
[-C--:B------:R-:W-:Y:S01]  /*123d0*/  @P5 LEA R26, P0, R0, R194.reuse, 0x1 ;  /* 0x000000c2001a5211 */ /* 0x080fe200078008ff */
[----:B------:R-:W-:Y:S01]  /*123e0*/  IMAD.X R2, R2, 0x1, R192, P1 ;  /* 0x0000000102027824 */ /* 0x000fe200008e06c0 */
[CC--:B------:R-:W-:Y:S01]  /*123f0*/  @P4 LEA R22, P1, R0.reuse, R194.reuse, 0x1 ;  /* 0x000000c200164211 */ /* 0x0c0fe200078208ff */
[----:B------:R-:W-:Y:S01]  /*12400*/  @!PT LDS RZ, [RZ] ;  /* 0x00000000fffff984 */ /* 0x000fe20000000800 */
[----:B------:R-:W-:Y:S01]  /*12410*/  @!PT LDS RZ, [RZ] ;  /* 0x00000000fffff984 */ /* 0x000fe20000000800 */
[----:B------:R-:W-:Y:S01]  /*12420*/  @!PT LDS RZ, [RZ] ;  /* 0x00000000fffff984 */ /* 0x000fe20000000800 */
[----:B------:R1:W-:Y:S03]  /*12430*/  @P5 LDGSTS.E.BYPASS.LTC128B.128 [R200+0x3800], [R14.64] ;  /* 0x038000000ec85fae */ /* 0x0003e6000b901d44 */
[CC--:B------:R-:W-:Y:S01]  /*12440*/  @P5 LEA.HI.X R27, R0.reuse, R195.reuse, R2, 0x1, P0 ;  /* 0x000000c3001b5211 */ /* 0x0c0fe200000f0c02 */
[----:B------:R1:W-:Y:S01]  /*12450*/  @!P5 STS.128 [R200+0x3800], RZ ;  /* 0x003800ffc800d388 */ /* 0x0003e20000000c00 */
[C---:B------:R-:W-:Y:S01]  /*12460*/  @P2 LEA R40, P0, R0.reuse, R194, 0x1 ;  /* 0x000000c200282211 */ /* 0x040fe200078008ff */
[----:B------:R-:W-:Y:S01]  /*12470*/  IMAD.MOV.U32 R194, RZ, RZ, R16 ;  /* 0x000000ffffc27224 */ /* 0x000fe200078e0010 */
[CCC-:B------:R-:W-:Y:S01]  /*12480*/  @P4 LEA.HI.X R23, R0.reuse, R195.reuse, R2.reuse, 0x1, P1 ;  /* 0x000000c300174211 */ /* 0x1c0fe200008f0c02 */
[----:B------:R-:W-:Y:S01]  /*12490*/  @!PT LDS RZ, [RZ] ;  /* 0x00000000fffff984 */ /* 0x000fe20000000800 */
[----:B------:R-:W-:Y:S01]  /*124a0*/  @!PT LDS RZ, [RZ] ;  /* 0x00000000fffff984 */ /* 0x000fe20000000800 */
[----:B------:R-:W-:Y:S01]  /*124b0*/  @!PT LDS RZ, [RZ] ;  /* 0x00000000fffff984 */ /* 0x000fe20000000800 */
[----:B------:R1:W-:Y:S01]  /*124c0*/  @P4 LDGSTS.E.BYPASS.LTC128B.128 [R200+0x5800], [R12.64+0x40] ;  /* 0x058000400cc84fae */ /* 0x0003e2000b901d44 */
[----:B------:R-:W-:Y:S01]  /*124d0*/  @P2 LEA.HI.X R41, R0, R195, R2, 0x1, P0 ;  /* 0x000000c300292211 */ /* 0x000fe200000f0c02 */
[----:B------:R-:W-:-:S02]  /*124e0*/  IMAD.MOV.U32 R195, RZ, RZ, R17 ;  /* 0x000000ffffc37224 */ /* 0x000fc400078e0011 */
        /* <DEDUP_REMOVED lines=37> */
.L_x_1764:
[----:B------:R-:W-:Y:S05]  /*12740*/  BSYNC B1 ;  /* 0x0000000000017941 */ /* 0x000fea0003800000 */
.L_x_1763:
[----:B------:R-:W2:Y:S01]  /*12750*/  LD.E R57, [R116.64+0xdc] ;  /* 0x0000dc0474397980 */ /* 0x000ea2000c101900 */
[----:B------:R-:W-:-:S02]  /*12760*/  FMNMX.FTZ R0, R8, R93, !PT ;  /* 0x0000005d08007209 */ /* 0x000fc40007810000 */
[----:B-1----:R-:W-:Y:S02]  /*12770*/  FMNMX.FTZ R5, R6, R92, !PT ;  /* 0x0000005c06057209 */ /* 0x002fe40007810000 */
        /* <DEDUP_REMOVED lines=60> */
[----:B------:R-:W-:Y:S01]  /*12b40*/  SHF.L.U32 R185, R185, 0x1, RZ ;  /* 0x00000001b9b97819 */ /* 0x000fe200000006ff */
[----:B------:R-:W1:Y:S03]  /*12b50*/  SHFL.BFLY PT, R7, R2, 0x2, 0x1f ;  /* 0x0c401f0002077f89 */ /* 0x000e6600000e0000 */
[----:B------:R-:W-:Y:S01]  /*12b60*/  LEA R118, R52, R185, 0x1 ;  /* 0x000000b934767211 */ /* 0x000fe200078e08ff */
[----:B------:R-:W3:Y:S04]  /*12b70*/  SHFL.BFLY PT, R5, R4, 0x2, 0x1f ;  /* 0x0c401f0004057f89 */ /* 0x000ee800000e0000 */
[----:B------:R-:W-:Y:S04]  /*12b80*/  LDSM.16.MT88.4 R100, [R118+0x9000] ;  /* 0x009000007664783b */ /* 0x000fe80000004200 */
[----:B------:R-:W-:Y:S04]  /*12b90*/  LDSM.16.MT88.4 R108, [R185+0x9000] ;  /* 0x00900000b96c783b */ /* 0x000fe80000004200 */
[----:B------:R-:W-:Y:S04]  /*12ba0*/  LDSM.16.MT88.4 R84, [R118+0xb000] ;  /* 0x00b000007654783b */ /* 0x000fe80000004200 */
[----:B------:R-:W-:Y:S01]  /*12bb0*/  LDSM.16.MT88.4 R76, [R185+0xd000] ;  /* 0x00d00000b94c783b */ /* 0x000fe20000004200 */
[----:B-1----:R-:W-:-:S03]  /*12bc0*/  FMNMX.FTZ R7, R2, R7, !PT ;  /* 0x0000000702077209 */ /* 0x002fc60007810000 */
[----:B------:R-:W-:Y:S01]  /*12bd0*/  LDSM.16.MT88.4 R12, [R118+0x9400] ;  /* 0x00940000760c783b */ /* 0x000fe20000004200 */
[----:B---3--:R-:W-:-:S03]  /*12be0*/  FMNMX.FTZ R5, R4, R5, !PT ;  /* 0x0000000504057209 */ /* 0x008fc60007810000 */
[----:B------:R-:W1:Y:S04]  /*12bf0*/  SHFL.BFLY PT, R0, R7, 0x1, 0x1f ;  /* 0x0c201f0007007f89 */ /* 0x000e6800000e0000 */
[----:B------:R-:W3:Y:S04]  /*12c00*/  SHFL.BFLY PT, R2, R5, 0x1, 0x1f ;  /* 0x0c201f0005027f89 */ /* 0x000ee800000e0000 */
[----:B------:R-:W-:Y:S04]  /*12c10*/  LDSM.16.MT88.4 R16, [R185+0x9400] ;  /* 0x00940000b910783b */ /* 0x000fe80000004200 */
[----:B------:R-:W-:Y:S01]  /*12c20*/  LDSM.16.MT88.4 R20, [R118+0xd400] ;  /* 0x00d400007614783b */ /* 0x000fe20000004200 */
[----:B-1----:R-:W-:-:S02]  /*12c30*/  FMNMX.FTZ R0, R7, R0, !PT ;  /* 0x0000000007007209 */ /* 0x002fc40007810000 */
[----:B---3--:R-:W-:Y:S02]  /*12c40*/  FMNMX.FTZ R2, R5, R2, !PT ;  /* 0x0000000205027209 */ /* 0x008fe40007810000 */
[----:B------:R-:W-:Y:S01]  /*12c50*/  FSETP.NEU.FTZ.AND P0, PT, R0, -INF , PT ;  /* 0xff8000000000780b */ /* 0x000fe20003f1d000 */
[C---:B--2---:R-:W-:Y:S02]  /*12c60*/  FMUL.FTZ R56, R57.reuse, R0 ;  /* 0x0000000039387220 */ /* 0x044fe40000410000 */
[----:B------:R-:W-:-:S03]  /*12c70*/  FMUL.FTZ R55, R57, R2 ;  /* 0x0000000239377220 */ /* 0x000fc60000410000 */
[----:B------:R-:W-:Y:S02]  /*12c80*/  FSEL R56, R56, RZ, P0 ;  /* 0x000000ff38387208 */ /* 0x000fe40000000000 */
[----:B------:R-:W-:-:S03]  /*12c90*/  FSETP.NEU.FTZ.AND P0, PT, R2, -INF , PT ;  /* 0xff8000000200780b */ /* 0x000fc60003f1d000 */
[-CC-:B------:R-:W-:Y:S01]  /*12ca0*/  FFMA.FTZ R50, R93, R57.reuse, -R56.reuse ;  /* 0x000000395d327223 */ /* 0x180fe20000010838 */
[----:B------:R-:W-:Y:S01]  /*12cb0*/  FSEL R55, R55, RZ, P0 ;  /* 0x000000ff37377208 */ /* 0x000fe20000000000 */
[-CC-:B------:R-:W-:Y:S02]  /*12cc0*/  FFMA.FTZ R51, R8, R57.reuse, -R56.reuse ;  /* 0x0000003908337223 */ /* 0x180fe40000010838 */
[-CC-:B------:R-:W-:Y:S01]  /*12cd0*/  FFMA.FTZ R46, R83, R57.reuse, -R56.reuse ;  /* 0x00000039532e7223 */ /* 0x180fe20000010838 */
[----:B------:R-:W-:Y:S01]  /*12ce0*/  LDSM.16.MT88.4 R8, [R185+0xb400] ;  /* 0x00b40000b908783b */ /* 0x000fe20000004200 */
[-CC-:B------:R-:W-:Y:S01]  /*12cf0*/  FFMA.FTZ R47, R92, R57.reuse, -R55.reuse ;  /* 0x000000395c2f7223 */ /* 0x180fe20000010837 */
[----:B------:R-:W-:Y:S01]  /*12d00*/  MUFU.EX2 R50, R50 ;  /* 0x0000003200327308 */ /* 0x000fe20000000800 */
[-C--:B------:R-:W-:Y:S02]  /*12d10*/  FFMA.FTZ R49, R94, R57.reuse, -R55 ;  /* 0x000000395e317223 */ /* 0x080fe40000010837 */
[----:B------:R-:W1:Y:S01]  /*12d20*/  LDSM.16.MT88.4 R92, [R185+0xb000] ;  /* 0x00b00000b95c783b */ /* 0x000e620000004200 */
[----:B------:R-:W-:-:S02]  /*12d30*/  FFMA.FTZ R45, R81, R57, -R56 ;  /* 0x00000039512d7223 */ /* 0x000fc40000010838 */
[-CC-:B------:R-:W-:Y:S02]  /*12d40*/  FFMA.FTZ R48, R6, R57.reuse, -R55.reuse ;  /* 0x0000003906307223 */ /* 0x180fe40000010837 */
[-CC-:B------:R-:W-:Y:S01]  /*12d50*/  FFMA.FTZ R44, R38, R57.reuse, -R55.reuse ;  /* 0x00000039262c7223 */ /* 0x180fe20000010837 */
[----:B------:R-:W2:Y:S01]  /*12d60*/  LDSM.16.MT88.4 R4, [R118+0xd000] ;  /* 0x00d000007604783b */ /* 0x000ea20000004200 */
[----:B------:R-:W3:Y:S01]  /*12d70*/  MUFU.EX2 R51, R51 ;  /* 0x0000003300337308 */ /* 0x000ee20000000800 */
[-CC-:B------:R-:W-:Y:S02]  /*12d80*/  FFMA.FTZ R38, R37, R57.reuse, -R56.reuse ;  /* 0x0000003925267223 */ /* 0x180fe40000010838 */
[-CC-:B------:R-:W-:Y:S02]  /*12d90*/  FFMA.FTZ R42, R34, R57.reuse, -R55.reuse ;  /* 0x00000039222a7223 */ /* 0x180fe40000010837 */
[-CC-:B------:R-:W-:Y:S02]  /*12da0*/  FFMA.FTZ R43, R35, R57.reuse, -R56.reuse ;  /* 0x00000039232b7223 */ /* 0x180fe40000010838 */
[-C--:B------:R-:W-:Y:S01]  /*12db0*/  FFMA.FTZ R39, R25, R57.reuse, -R56 ;  /* 0x0000003919277223 */ /* 0x080fe20000010838 */
[----:B------:R-:W-:Y:S01]  /*12dc0*/  MUFU.EX2 R46, R46 ;  /* 0x0000002e002e7308 */ /* 0x000fe20000000800 */
[----:B------:R-:W-:-:S02]  /*12dd0*/  FFMA.FTZ R41, R80, R57, -R55 ;  /* 0x0000003950297223 */ /* 0x000fc40000010837 */
[-CC-:B------:R-:W-:Y:S02]  /*12de0*/  FFMA.FTZ R40, R82, R57.reuse, -R55.reuse ;  /* 0x0000003952287223 */ /* 0x180fe40000010837 */
[-C--:B------:R-:W-:Y:S02]  /*12df0*/  FFMA.FTZ R37, R88, R57.reuse, -R55 ;  /* 0x0000003958257223 */ /* 0x080fe40000010837 */
[--C-:B------:R-:W-:Y:S01]  /*12e00*/  FFMA.FTZ R34, R24, R57, -R56.reuse ;  /* 0x0000003918227223 */ /* 0x100fe20000010838 */
[----:B------:R-:W4:Y:S01]  /*12e10*/  MUFU.EX2 R45, R45 ;  /* 0x0000002d002d7308 */ /* 0x000f220000000800 */
[----:B---3--:R-:W-:Y:S01]  /*12e20*/  F2FP.BF16.PACK_AB R69, R50, R51 ;  /* 0x000000333245723e */ /* 0x008fe200000010ff */
[----:B------:R-:W3:Y:S01]  /*12e30*/  LDSM.16.MT88.4 R24, [R118+0xb400] ;  /* 0x00b400007618783b */ /* 0x000ee20000004200 */
[-CC-:B------:R-:W-:Y:S02]  /*12e40*/  FFMA.FTZ R35, R29, R57.reuse, -R56.reuse ;  /* 0x000000391d237223 */ /* 0x180fe40000010838 */
[----:B------:R-:W-:-:S02]  /*12e50*/  FFMA.FTZ R30, R30, R57, -R56 ;  /* 0x000000391e1e7223 */ /* 0x000fc40000010838 */
[-CC-:B------:R-:W-:Y:S01]  /*12e60*/  FFMA.FTZ R31, R31, R57.reuse, -R56.reuse ;  /* 0x000000391f1f7223 */ /* 0x180fe20000010838 */
[----:B------:R-:W-:Y:S01]  /*12e70*/  MUFU.EX2 R48, R48 ;  /* 0x0000003000307308 */ /* 0x000fe20000000800 */
[-CC-:B------:R-:W-:Y:S02]  /*12e80*/  FFMA.FTZ R36, R36, R57.reuse, -R55.reuse ;  /* 0x0000003924247223 */ /* 0x180fe40000010837 */
[-CC-:B------:R-:W-:Y:S02]  /*12e90*/  FFMA.FTZ R33, R162, R57.reuse, -R55.reuse ;  /* 0x00000039a2217223 */ /* 0x180fe40000010837 */
[-CC-:B------:R-:W-:Y:S02]  /*12ea0*/  FFMA.FTZ R32, R32, R57.reuse, -R55.reuse ;  /* 0x0000003920207223 */ /* 0x180fe40000010837 */
[-C--:B------:R-:W-:Y:S01]  /*12eb0*/  FFMA.FTZ R29, R160, R57.reuse, -R55 ;  /* 0x00000039a01d7223 */ /* 0x080fe20000010837 */
[----:B------:R-:W5:Y:S01]  /*12ec0*/  MUFU.EX2 R47, R47 ;  /* 0x0000002f002f7308 */ /* 0x000f620000000800 */
[----:B----4-:R-:W-:Y:S01]  /*12ed0*/  F2FP.BF16.PACK_AB R71, R45, R46 ;  /* 0x0000002e2d47723e */ /* 0x010fe200000010ff */
        /* <DEDUP_REMOVED lines=8> */
[----:B------:R-:W4:Y:S01]  /*12f60*/  MUFU.EX2 R44, R44 ;  /* 0x0000002c002c7308 */ /* 0x000f220000000800 */
[----:B-----5:R-:W-:Y:S01]  /*12f70*/  F2FP.BF16.PACK_AB R68, R47, R48 ;  /* 0x000000302f44723e */ /* 0x020fe200000010ff */
[----:B------:R-:W-:-:S02]  /*12f80*/  FFMA.FTZ R122, R122, R57, -R55 ;  /* 0x000000397a7a7223 */ /* 0x000fc40000010837 */
[-CC-:B------:R-:W-:Y:S02]  /*12f90*/  FFMA.FTZ R124, R124, R57.reuse, -R56.reuse ;  /* 0x000000397c7c7223 */ /* 0x180fe40000010838 */
[-CC-:B------:R-:W-:Y:S02]  /*12fa0*/  FFMA.FTZ R131, R131, R57.reuse, -R56.reuse ;  /* 0x0000003983837223 */ /* 0x180fe40000010838 */
[----:B------:R-:W-:Y:S01]  /*12fb0*/  MUFU.EX2 R43, R43 ;  /* 0x0000002b002b7308 */ /* 0x000fe20000000800 */
[-CC-:B------:R-:W-:Y:S02]  /*12fc0*/  FFMA.FTZ R134, R134, R57.reuse, -R56.reuse ;  /* 0x0000003986867223 */ /* 0x180fe40000010838 */
[-C--:B------:R-:W-:Y:S02]  /*12fd0*/  FFMA.FTZ R133, R133, R57.reuse, -R56 ;  /* 0x0000003985857223 */ /* 0x080fe40000010838 */
[-CC-:B------:R-:W-:Y:S02]  /*12fe0*/  FFMA.FTZ R135, R154, R57.reuse, -R55.reuse ;  /* 0x000000399a877223 */ /* 0x180fe40000010837 */
[--C-:B------:R-:W-:Y:S01]  /*12ff0*/  FFMA.FTZ R138, R138, R57, -R55.reuse ;  /* 0x000000398a8a7223 */ /* 0x100fe20000010837 */
[----:B----4-:R-:W-:Y:S01]  /*13000*/  F2FP.BF16.PACK_AB R70, R44, R49 ;  /* 0x000000312c46723e */ /* 0x010fe200000010ff */
        /* <DEDUP_REMOVED lines=15> */
[-CC-:B------:R-:W-:Y:S01]  /*13100*/  FFMA.FTZ R144, R141, R57.reuse, -R56.reuse ;  /* 0x000000398d907223 */ /* 0x180fe20000010838 */
[C---:B-1----:R-:W-:Y:S01]  /*13110*/  HMMA.16816.F32.BF16 R96, R68.reuse, R92, RZ ;  /* 0x0000005c4460723c */ /* 0x042fe200000418ff */
[-CC-:B------:R-:W-:Y:S01]  /*13120*/  FFMA.FTZ R150, R127, R57.reuse, -R56.reuse ;  /* 0x000000397f967223 */ /* 0x180fe20000010838 */
[----:B------:R-:W1:Y:S01]  /*13130*/  MUFU.EX2 R41, R41 ;  /* 0x0000002900297308 */ /* 0x000e620000000800 */
[-CC-:B------:R-:W-:Y:S02]  /*13140*/  FFMA.FTZ R141, R126, R57.reuse, -R55.reuse ;  /* 0x000000397e8d7223 */ /* 0x180fe40000010837 */
[-CC-:B------:R-:W-:Y:S02]  /*13150*/  FFMA.FTZ R129, R129, R57.reuse, -R56.reuse ;  /* 0x0000003981817223 */ /* 0x180fe40000010838 */
[-C--:B------:R-:W-:Y:S01]  /*13160*/  FFMA.FTZ R125, R125, R57.reuse, -R56 ;  /* 0x000000397d7d7223 */ /* 0x080fe20000010838 */
[----:B------:R-:W-:Y:S01]  /*13170*/  HMMA.16816.F32.BF16 R92, R68, R94, RZ ;  /* 0x0000005e445c723c */ /* 0x000fe200000418ff */
[-CC-:B------:R-:W-:Y:S01]  /*13180*/  FFMA.FTZ R127, R132, R57.reuse, -R55.reuse ;  /* 0x00000039847f7223 */ /* 0x180fe20000010837 */
[----:B------:R-:W-:Y:S01]  /*13190*/  MUFU.EX2 R40, R40 ;  /* 0x0000002800287308 */ /* 0x000fe20000000800 */
[----:B------:R-:W-:-:S02]  /*131a0*/  FFMA.FTZ R130, R130, R57, -R55 ;  /* 0x0000003982827223 */ /* 0x000fc40000010837 */
[-C--:B------:R-:W-:Y:S02]  /*131b0*/  FFMA.FTZ R128, R128, R57.reuse, -R55 ;  /* 0x0000003980807223 */ /* 0x080fe40000010837 */
[-C--:B------:R-:W-:Y:S01]  /*131c0*/  FFMA.FTZ R126, R123, R57.reuse, -R56 ;  /* 0x000000397b7e7223 */ /* 0x080fe20000010838 */
[C---:B------:R-:W-:Y:S01]  /*131d0*/  HMMA.16816.F32.BF16 R112, R68.reuse, R108, RZ ;  /* 0x0000006c4470723c */ /* 0x040fe200000418ff */
[----:B------:R-:W-:Y:S01]  /*131e0*/  FADD.FTZ R51, R51, R50 ;  /* 0x0000003233337221 */ /* 0x000fe20000010000 */
[----:B------:R-:W4:Y:S01]  /*131f0*/  MUFU.EX2 R37, R37 ;  /* 0x0000002500257308 */ /* 0x000f220000000800 */
[----:B------:R-:W-:Y:S02]  /*13200*/  FADD.FTZ R48, R48, R47 ;  /* 0x0000002f30307221 */ /* 0x000fe40000010000 */
[-C--:B------:R-:W-:Y:S02]  /*13210*/  FFMA.FTZ R208, R54, R57.reuse, -R55 ;  /* 0x0000003936d07223 */ /* 0x080fe40000010837 */
[----:B------:R-:W-:Y:S01]  /*13220*/  FADD.FTZ R49, R49, R48 ;  /* 0x0000003031317221 */ /* 0x000fe20000010000 */
[----:B------:R-:W-:Y:S01]  /*13230*/  HMMA.16816.F32.BF16 R88, R68, R84, RZ ;  /* 0x000000544458723c */ /* 0x000fe200000418ff */
[----:B------:R-:W-:Y:S01]  /*13240*/  FFMA.FTZ R209, R53, R57, -R56 ;  /* 0x0000003935d17223 */ /* 0x000fe20000010838 */
[----:B------:R-:W5:Y:S01]  /*13250*/  MUFU.EX2 R34, R34 ;  /* 0x0000002200227308 */ /* 0x000f620000000800 */
[----:B------:R-:W-:-:S05]  /*13260*/  FADD.FTZ R49, R44, R49 ;  /* 0x000000312c317221 */ /* 0x000fca0000010000 */
        /* <DEDUP_REMOVED lines=8> */
[C---:B--2---:R-:W-:Y:S02]  /*132f0*/  HMMA.16816.F32.BF16 R72, R68.reuse, R4, RZ ;  /* 0x000000044448723c */ /* 0x044fe400000418ff */
[----:B------:R-:W2:Y:S05]  /*13300*/  MUFU.EX2 R33, R33 ;  /* 0x0000002100217308 */ /* 0x000eaa0000000800 */
[----:B-1----:R-:W-:Y:S01]  /*13310*/  F2FP.BF16.PACK_AB R4, R41, R42 ;  /* 0x0000002a2904723e */ /* 0x002fe200000010ff */
[----:B------:R-:W-:Y:S01]  /*13320*/  HMMA.16816.F32.BF16 R68, R68, R6, RZ ;  /* 0x000000064444723c */ /* 0x000fe200000418ff */
[----:B------:R-:W-:Y:S01]  /*13330*/  F2FP.BF16.PACK_AB R5, R38, R43 ;  /* 0x0000002b2605723e */ /* 0x000fe200000010ff */
[----:B------:R-:W-:Y:S01]  /*13340*/  MUFU.EX2 R32, R32 ;  /* 0x0000002000207308 */ /* 0x000fe20000000800 */
[----:B------:R-:W-:-:S04]  /*13350*/  FADD.FTZ R42, R42, R49 ;  /* 0x000000312a2a7221 */ /* 0x000fc80000010000 */
[----:B----4-:R-:W-:Y:S01]  /*13360*/  F2FP.BF16.PACK_AB R6, R37, R40 ;  /* 0x000000282506723e */ /* 0x010fe200000010ff */
[----:B------:R-:W-:Y:S01]  /*13370*/  FADD.FTZ R41, R41, R42 ;  /* 0x0000002a29297221 */ /* 0x000fe20000010000 */
[----:B-----5:R-:W-:Y:S01]  /*13380*/  F2FP.BF16.PACK_AB R7, R34, R39 ;  /* 0x000000272207723e */ /* 0x020fe200000010ff */
[----:B------:R-:W1:Y:S02]  /*13390*/  MUFU.EX2 R29, R29 ;  /* 0x0000001d001d7308 */ /* 0x000e640000000800 */
[----:B------:R-:W-:-:S04]  /*133a0*/  FADD.FTZ R40, R40, R41 ;  /* 0x0000002928287221 */ /* 0x000fc80000010000 */
[C---:B------:R-:W-:Y:S01]  /*133b0*/  HMMA.16816.F32.BF16 R104, R4.reuse, R12, R104 ;  /* 0x0000000c0468723c */ /* 0x040fe20000041868 */
[----:B------:R-:W-:Y:S01]  /*133c0*/  FADD.FTZ R37, R37, R40 ;  /* 0x0000002825257221 */ /* 0x000fe20000010000 */
[----:B------:R-:W4:Y:S06]  /*133d0*/  MUFU.EX2 R28, R28 ;  /* 0x0000001c001c7308 */ /* 0x000f2c0000000800 */
[C---:B------:R-:W-:Y:S01]  /*133e0*/  HMMA.16816.F32.BF16 R100, R4.reuse, R14, R100 ;  /* 0x0000000e0464723c */ /* 0x040fe20000041864 */
[----:B------:R-:W5:Y:S01]  /*133f0*/  LDSM.16.MT88.4 R12, [R185+0xd400] ;  /* 0x00d40000b90c783b */ /* 0x000f620000004200 */
[----:B------:R-:W-:Y:S06]  /*13400*/  MUFU.EX2 R52, R52 ;  /* 0x0000003400347308 */ /* 0x000fec0000000800 */
[C---:B------:R-:W-:Y:S02]  /*13410*/  HMMA.16816.F32.BF16 R96, R4.reuse, R8, R96 ;  /* 0x000000080460723c */ /* 0x040fe40000041860 */
[----:B------:R-:W-:Y:S06]  /*13420*/  MUFU.EX2 R63, R63 ;  /* 0x0000003f003f7308 */ /* 0x000fec0000000800 */
[C---:B------:R-:W-:Y:S01]  /*13430*/  HMMA.16816.F32.BF16 R92, R4.reuse, R10, R92 ;  /* 0x0000000a045c723c */ /* 0x040fe2000004185c */
[----:B------:R-:W1:Y:S01]  /*13440*/  LDSM.16.MT88.4 R8, [R118+0x9800] ;  /* 0x009800007608783b */ /* 0x000e620000004200 */
[----:B------:R-:W-:Y:S06]  /*13450*/  MUFU.EX2 R65, R65 ;  /* 0x0000004100417308 */ /* 0x000fec0000000800 */
[C---:B------:R-:W-:Y:S02]  /*13460*/  HMMA.16816.F32.BF16 R112, R4.reuse, R16, R112 ;  /* 0x000000100470723c */ /* 0x040fe40000041870 */
[----:B------:R-:W-:Y:S06]  /*13470*/  MUFU.EX2 R67, R67 ;  /* 0x0000004300437308 */ /* 0x000fec0000000800 */
[C---:B------:R-:W-:Y:S01]  /*13480*/  HMMA.16816.F32.BF16 R108, R4.reuse, R18, R108 ;  /* 0x00000012046c723c */ /* 0x040fe2000004186c */
[----:B------:R-:W-:Y:S01]  /*13490*/  LDSM.16.MT88.4 R16, [R185+0x9800] ;  /* 0x00980000b910783b */ /* 0x000fe20000004200 */
[----:B------:R-:W1:Y:S06]  /*134a0*/  MUFU.EX2 R120, R120 ;  /* 0x0000007800787308 */ /* 0x000e6c0000000800 */
[C---:B---3--:R-:W-:Y:S02]  /*134b0*/  HMMA.16816.F32.BF16 R88, R4.reuse, R24, R88 ;  /* 0x000000180458723c */ /* 0x048fe40000041858 */
[----:B------:R-:W-:Y:S06]  /*134c0*/  MUFU.EX2 R121, R121 ;  /* 0x0000007900797308 */ /* 0x000fec0000000800 */
[C---:B------:R-:W-:Y:S01]  /*134d0*/  HMMA.16816.F32.BF16 R84, R4.reuse, R26, R84 ;  /* 0x0000001a0454723c */ /* 0x040fe20000041854 */
[----:B------:R-:W-:Y:S01]  /*134e0*/  LDSM.16.MT88.4 R24, [R118+0xb800] ;  /* 0x00b800007618783b */ /* 0x000fe20000004200 */
[----:B------:R-:W3:Y:S06]  /*134f0*/  MUFU.EX2 R122, R122 ;  /* 0x0000007a007a7308 */ /* 0x000eec0000000800 */
[C---:B-----5:R-:W-:Y:S02]  /*13500*/  HMMA.16816.F32.BF16 R80, R4.reuse, R12, R80 ;  /* 0x0000000c0450723c */ /* 0x060fe40000041850 */
[----:B------:R-:W5:Y:S06]  /*13510*/  MUFU.EX2 R124, R124 ;  /* 0x0000007c007c7308 */ /* 0x000f6c0000000800 */
        /* <DEDUP_REMOVED lines=8> */
[----:B--2---:R-:W-:Y:S01]  /*135a0*/  F2FP.BF16.PACK_AB R4, R33, R36 ;  /* 0x000000242104723e */ /* 0x004fe200000010ff */
[----:B------:R-:W-:Y:S01]  /*135b0*/  FADD.FTZ R36, R36, R37 ;  /* 0x0000002524247221 */ /* 0x000fe20000010000 */
[----:B------:R-:W-:Y:S01]  /*135c0*/  F2FP.BF16.PACK_AB R5, R30, R35 ;  /* 0x000000231e05723e */ /* 0x000fe200000010ff */
[----:B------:R-:W-:Y:S01]  /*135d0*/  MUFU.EX2 R135, R135 ;  /* 0x0000008700877308 */ /* 0x000fe20000000800 */
[----:B-1----:R-:W-:Y:S01]  /*135e0*/  F2FP.BF16.PACK_AB R6, R29, R32 ;  /* 0x000000201d06723e */ /* 0x002fe200000010ff */
[----:B------:R-:W-:Y:S01]  /*135f0*/  FADD.FTZ R33, R33, R36 ;  /* 0x0000002421217221 */ /* 0x000fe20000010000 */
[----:B----4-:R-:W-:-:S03]  /*13600*/  F2FP.BF16.PACK_AB R7, R28, R31 ;  /* 0x0000001f1c07723e */ /* 0x010fc600000010ff */
[----:B------:R-:W-:Y:S02]  /*13610*/  FADD.FTZ R32, R32, R33 ;  /* 0x0000002120207221 */ /* 0x000fe40000010000 */
[----:B------:R-:W1:Y:S02]  /*13620*/  MUFU.EX2 R138, R138 ;  /* 0x0000008a008a7308 */ /* 0x000e640000000800 */
[----:B------:R-:W-:Y:S01]  /*13630*/  HMMA.16816.F32.BF16 R104, R4, R8, R104 ;  /* 0x000000080468723c */ /* 0x000fe20000041868 */
        /* <DEDUP_REMOVED lines=8> */
[----:B------:R-:W1:Y:S05]  /*136c0*/  LDSM.16.MT88.4 R12, [R118+0x9c00] ;  /* 0x009c0000760c783b */ /* 0x000e6a0000004200 */
        /* <DEDUP_REMOVED lines=14> */
[----:B------:R-:W2:Y:S05]  /*137b0*/  LDSM.16.MT88.4 R24, [R118+0xbc00] ;  /* 0x00bc00007618783b */ /* 0x000eaa0000004200 */
        /* <DEDUP_REMOVED lines=11> */
[----:B-----5:R-:W-:Y:S01]  /*13870*/  F2FP.BF16.PACK_AB R7, R124, R65 ;  /* 0x000000417c07723e */ /* 0x020fe200000010ff */
[----:B------:R-:W-:Y:S02]  /*13880*/  MUFU.EX2 R150, R150 ;  /* 0x0000009600967308 */ /* 0x000fe40000000800 */
[----:B------:R-:W-:-:S04]  /*13890*/  FADD.FTZ R121, R121, R120 ;  /* 0x0000007879797221 */ /* 0x000fc80000010000 */
[C---:B-1----:R-:W-:Y:S01]  /*138a0*/  HMMA.16816.F32.BF16 R104, R4.reuse, R12, R104 ;  /* 0x0000000c0468723c */ /* 0x042fe20000041868 */
[----:B------:R-:W-:Y:S01]  /*138b0*/  FADD.FTZ R122, R122, R121 ;  /* 0x000000797a7a7221 */ /* 0x000fe20000010000 */
[----:B------:R-:W-:Y:S06]  /*138c0*/  MUFU.EX2 R125, R125 ;  /* 0x0000007d007d7308 */ /* 0x000fec0000000800 */
[C---:B------:R-:W-:Y:S01]  /*138d0*/  HMMA.16816.F32.BF16 R100, R4.reuse, R14, R100 ;  /* 0x0000000e0464723c */ /* 0x040fe20000041864 */
[----:B------:R-:W1:Y:S01]  /*138e0*/  LDSM.16.MT88.4 R12, [R185+0xdc00] ;  /* 0x00dc0000b90c783b */ /* 0x000e620000004200 */
[----:B------:R-:W-:Y:S06]  /*138f0*/  MUFU.EX2 R127, R127 ;  /* 0x0000007f007f7308 */ /* 0x000fec0000000800 */
[C---:B------:R-:W-:Y:S02]  /*13900*/  HMMA.16816.F32.BF16 R96, R4.reuse, R8, R96 ;  /* 0x000000080460723c */ /* 0x040fe40000041860 */
[----:B------:R-:W5:Y:S06]  /*13910*/  MUFU.EX2 R130, R130 ;  /* 0x0000008200827308 */ /* 0x000f6c0000000800 */
[C---:B------:R-:W-:Y:S01]  /*13920*/  HMMA.16816.F32.BF16 R92, R4.reuse, R10, R92 ;  /* 0x0000000a045c723c */ /* 0x040fe2000004185c */
[----:B------:R-:W3:Y:S01]  /*13930*/  LDSM.16.MT88.4 R8, [R118+0xa000] ;  /* 0x00a000007608783b */ /* 0x000ee20000004200 */
[----:B------:R-:W-:Y:S06]  /*13940*/  MUFU.EX2 R128, R128 ;  /* 0x0000008000807308 */ /* 0x000fec0000000800 */
[C---:B------:R-:W-:Y:S02]  /*13950*/  HMMA.16816.F32.BF16 R112, R4.reuse, R16, R112 ;  /* 0x000000100470723c */ /* 0x040fe40000041870 */
[----:B------:R-:W1:Y:S06]  /*13960*/  MUFU.EX2 R141, R141 ;  /* 0x0000008d008d7308 */ /* 0x000e6c0000000800 */
[C---:B------:R-:W-:Y:S01]  /*13970*/  HMMA.16816.F32.BF16 R108, R4.reuse, R18, R108 ;  /* 0x00000012046c723c */ /* 0x040fe2000004186c */
[----:B------:R-:W3:Y:S01]  /*13980*/  LDSM.16.MT88.4 R16, [R185+0xa000] ;  /* 0x00a00000b910783b */ /* 0x000ee20000004200 */
[----:B------:R-:W1:Y:S06]  /*13990*/  MUFU.EX2 R126, R126 ;  /* 0x0000007e007e7308 */ /* 0x000e6c0000000800 */
[C---:B--2---:R-:W-:Y:S02]  /*139a0*/  HMMA.16816.F32.BF16 R88, R4.reuse, R24, R88 ;  /* 0x000000180458723c */ /* 0x044fe40000041858 */
        /* <DEDUP_REMOVED lines=17> */
[----:B------:R-:W-:Y:S01]  /*13ac0*/  HMMA.16816.F32.BF16 R104, R4, R8, R104 ;  /* 0x000000080468723c */ /* 0x000fe20000041868 */
[----:B------:R-:W-:-:S07]  /*13ad0*/  FADD.FTZ R140, R140, R139 ;  /* 0x0000008b8c8c7221 */ /* 0x000fce0000010000 */
        /* <DEDUP_REMOVED lines=16> */
[----:B------:R-:W4:Y:S06]  /*13be0*/  LDSM.16.MT88.4 R20, [R118+0xc400] ;  /* 0x00c400007614783b */ /* 0x000f2c0000004200 */
[----:B------:R-:W-:Y:S01]  /*13bf0*/  F2FP.BF16.PACK_AB R4, R148, R145 ;  /* 0x000000919404723e */ /* 0x000fe200000010ff */
        /* <DEDUP_REMOVED lines=16> */
[C---:B----4-:R-:W-:Y:S08]  /*13d00*/  HMMA.16816.F32.BF16 R88, R4.reuse, R20, R88 ;  /* 0x000000140458723c */ /* 0x050ff00000041858 */
        /* <DEDUP_REMOVED lines=8> */
[C---:B---3--:R-:W-:Y:S03]  /*13d90*/  HMMA.16816.F32.BF16 R72, R4.reuse, R16, R72 ;  /* 0x000000100448723c */ /* 0x048fe60000041848 */
[----:B------:R-:W-:Y:S02]  /*13da0*/  FADD.FTZ R26, R45, R26 ;  /* 0x0000001a2d1a7221 */ /* 0x000fe40000010000 */
[----:B------:R-:W3:Y:S02]  /*13db0*/  MUFU.EX2 R25, R25 ;  /* 0x0000001900197308 */ /* 0x000ee40000000800 */
[----:B------:R-:W-:Y:S01]  /*13dc0*/  FADD.FTZ R43, R43, R26 ;  /* 0x0000001a2b2b7221 */ /* 0x000fe20000010000 */
[----:B------:R-:W-:Y:S01]  /*13dd0*/  HMMA.16816.F32.BF16 R68, R4, R18, R68 ;  /* 0x000000120444723c */ /* 0x000fe20000041844 */
[----:B------:R-:W4:Y:S02]  /*13de0*/  LDSM.16.MT88.4 R16, [R118+0xc800] ;  /* 0x00c800007610783b */ /* 0x000f240000004200 */
[----:B------:R-:W-:-:S04]  /*13df0*/  FADD.FTZ R38, R38, R43 ;  /* 0x0000002b26267221 */ /* 0x000fc80000010000 */
[----:B-----5:R-:W-:Y:S01]  /*13e00*/  F2FP.BF16.PACK_AB R4, R130, R127 ;  /* 0x0000007f8204723e */ /* 0x020fe200000010ff */
        /* <DEDUP_REMOVED lines=13> */
[----:B------:R-:W-:Y:S01]  /*13ee0*/  HMMA.16816.F32.BF16 R108, R4, R14, R108 ;  /* 0x0000000e046c723c */ /* 0x000fe2000004186c */
[----:B------:R-:W1:Y:S01]  /*13ef0*/  LDSM.16.MT88.4 R12, [R185+0xe800] ;  /* 0x00e80000b90c783b */ /* 0x000e620000004200 */
[----:B------:R-:W-:-:S04]  /*13f00*/  FADD.FTZ R31, R28, R31 ;  /* 0x0000001f1c1f7221 */ /* 0x000fc80000010000 */
        /* <DEDUP_REMOVED lines=18> */
[C---:B-1----:R-:W-:Y:S01]  /*14030*/  HMMA.16816.F32.BF16 R80, R4.reuse, R12, R80 ;  /* 0x0000000c0450723c */ /* 0x042fe20000041850 */
[-C--:B------:R-:W-:Y:S02]  /*14040*/  FFMA.FTZ R20, R59, R57.reuse, -R56 ;  /* 0x000000393b147223 */ /* 0x080fe40000010838 */
[----:B------:R-:W-:Y:S02]  /*14050*/  FFMA.FTZ R21, R62, R57, -R55 ;  /* 0x000000393e157223 */ /* 0x000fe40000010837 */
[----:B------:R-:W-:Y:S02]  /*14060*/  FADD.FTZ R144, R144, R143 ;  /* 0x0000008f90907221 */ /* 0x000fe40000010000 */
[----:B------:R-:W1:Y:S01]  /*14070*/  MUFU.EX2 R20, R20 ;  /* 0x0000001400147308 */ /* 0x000e620000000800 */
[----:B------:R-:W-:Y:S01]  /*14080*/  HMMA.16816.F32.BF16 R76, R4, R14, R76 ;  /* 0x0000000e044c723c */ /* 0x000fe2000004184c */
[----:B------:R-:W5:Y:S01]  /*14090*/  LDSM.16.MT88.4 R12, [R118+0xac00] ;  /* 0x00ac0000760c783b */ /* 0x000f620000004200 */
[----:B------:R-:W-:-:S04]  /*140a0*/  FADD.FTZ R129, R129, R144 ;  /* 0x0000009081817221 */ /* 0x000fc80000010000 */
[----:B------:R-:W-:Y:S01]  /*140b0*/  FADD.FTZ R150, R150, R129 ;  /* 0x0000008196967221 */ /* 0x000fe20000010000 */
[----:B------:R-:W-:Y:S01]  /*140c0*/  MUFU.EX2 R21, R21 ;  /* 0x0000001500157308 */ /* 0x000fe20000000800 */
[----:B--2---:R-:W-:Y:S02]  /*140d0*/  HMMA.16816.F32.BF16 R72, R4, R8, R72 ;  /* 0x000000080448723c */ /* 0x004fe40000041848 */
[----:B------:R-:W-:-:S04]  /*140e0*/  FADD.FTZ R125, R125, R150 ;  /* 0x000000967d7d7221 */ /* 0x000fc80000010000 */
[----:B------:R-:W-:Y:S02]  /*140f0*/  FADD.FTZ R125, R126, R125 ;  /* 0x0000007d7e7d7221 */ /* 0x000fe40000010000 */
        /* <DEDUP_REMOVED lines=62> */
[----:B------:R-:W-:Y:S02]  /*144e0*/  ISETP.GE.AND P2, PT, R12, RZ, PT ;  /* 0x000000ff0c00720c */ /* 0x000fe40003f46270 */
[----:B------:R-:W2:Y:S01]  /*144f0*/  LD.E.64 R12, [R116.64+0x28] ;  /* 0x00002804740c7980 */ /* 0x000ea2000c101b00 */
[----:B------:R-:W-:-:S04]  /*14500*/  IMAD.HI.U32 R9, R10, R5, RZ ;  /* 0x000000050a097227 */ /* 0x000fc800078e00ff */
[----:B------:R-:W-:-:S04]  /*14510*/  IMAD.HI.U32 R10, R10, R7, RZ ;  /* 0x000000070a0a7227 */ /* 0x000fc800078e00ff */
[-C--:B------:R-:W-:Y:S02]  /*14520*/  IMAD R5, R9, R6.reuse, R5 ;  /* 0x0000000609057224 */ /* 0x080fe400078e0205 */
        /* <DEDUP_REMOVED lines=12> */
[----:B------:R-:W-:Y:S01]  /*145f0*/  @!P0 IMAD.MOV R9, RZ, RZ, -R9 ;  /* 0x000000ffff098224 */ /* 0x000fe200078e0a09 */
[----:B------:R-:W-:-:S04]  /*14600*/  @!P2 IADD3 R10, -R10, RZ, RZ ;  /* 0x000000ff0a0aa210 */ /* 0x000fc80007ffe1ff */
[C---:B------:R-:W-:Y:S02]  /*14610*/  SEL R6, R4.reuse, R9, !P1 ;  /* 0x0000000904067207 */ /* 0x040fe40004800000 */
[----:B------:R-:W-:Y:S01]  /*14620*/  SEL R7, R4, R10, !P1 ;  /* 0x0000000a04077207 */ /* 0x000fe20004800000 */
[----:B------:R-:W3:Y:S02]  /*14630*/  LD.E.64 R8, [R116.64+0x40] ;  /* 0x0000400474087980 */ /* 0x000ee4000c101b00 */
[----:B------:R-:W-:-:S04]  /*14640*/  IMAD.WIDE R16, R6, 0x4, R202 ;  /* 0x0000000406107825 */ /* 0x000fc800078e02ca */
[C---:B------:R-:W-:Y:S01]  /*14650*/  IMAD.WIDE R14, R7.reuse, 0x4, R202 ;  /* 0x00000004070e7825 */ /* 0x040fe200078e02ca */
[----:B------:R-:W4:Y:S04]  /*14660*/  LD.E R4, [R16.64] ;  /* 0x0000000410047980 */ /* 0x000f28000c101900 */
[----:B------:R-:W4:Y:S01]  /*14670*/  LD.E R5, [R14.64] ;  /* 0x000000040e057980 */ /* 0x000f22000c101900 */
[----:B------:R-:W-:-:S04]  /*14680*/  IMAD.IADD R6, R7, 0x1, -R6 ;  /* 0x0000000107067824 */ /* 0x000fc800078e0a06 */
[----:B------:R-:W-:-:S05]  /*14690*/  IMAD R11, R11, R6, -0x80 ;  /* 0xffffff800b0b7424 */ /* 0x000fca00078e0206 */
[----:B------:R-:W-:Y:S01]  /*146a0*/  SHF.R.S32.HI R7, RZ, 0x1f, R11 ;  /* 0x0000001fff077819 */ /* 0x000fe2000001140b */
[-C--:B---3--:R-:W-:Y:S02]  /*146b0*/  IMAD R6, R9, R11.reuse, RZ ;  /* 0x0000000b09067224 */ /* 0x088fe400078e02ff */
[----:B------:R-:W-:-:S04]  /*146c0*/  IMAD.WIDE.U32 R10, R8, R11, RZ ;  /* 0x0000000b080a7225 */ /* 0x000fc800078e00ff */
[----:B------:R-:W-:Y:S02]  /*146d0*/  IMAD R6, R8, R7, R6 ;  /* 0x0000000708067224 */ /* 0x000fe400078e0206 */
[----:B----4-:R-:W-:-:S03]  /*146e0*/  IMAD.IADD R5, R4, 0x1, -R5 ;  /* 0x0000000104057824 */ /* 0x010fc600078e0a05 */
[----:B------:R-:W-:Y:S01]  /*146f0*/  IADD3 R11, R11, R6, RZ ;  /* 0x000000060b0b7210 */ /* 0x000fe20007ffe0ff */
[----:B--2---:R-:W-:Y:S01]  /*14700*/  IMAD R7, R13, R5, RZ ;  /* 0x000000050d077224 */ /* 0x004fe200078e02ff */
[----:B------:R-:W-:-:S03]  /*14710*/  SHF.R.S32.HI R4, RZ, 0x1f, R5 ;  /* 0x0000001fff047819 */ /* 0x000fc60000011405 */
[----:B------:R-:W-:-:S04]  /*14720*/  IMAD.WIDE.U32 R8, R5, R12, R10 ;  /* 0x0000000c05087225 */ /* 0x000fc800078e000a */
[----:B------:R-:W-:-:S04]  /*14730*/  IMAD R4, R12, R4, R7 ;  /* 0x000000040c047224 */ /* 0x000fc800078e0207 */
[----:B------:R-:W-:Y:S01]  /*14740*/  IMAD.IADD R4, R9, 0x1, R4 ;  /* 0x0000000109047824 */ /* 0x000fe200078e0204 */
[----:B------:R-:W-:Y:S05]  /*14750*/  BRA `(.L_x_1771) ;  /* 0x0000003000007947 */ /* 0x000fea0003800000 */
.L_x_1770:
[----:B------:R-:W2:Y:S02]  /*14760*/  LD.E R8, [R116.64+0x40] ;  /* 0x0000400474087980 */ /* 0x000ea4000c101900 */
[----:B--2---:R-:W-:-:S04]  /*14770*/  LEA R8, -R8, RZ, 0x7 ;  /* 0x000000ff08087211 */ /* 0x004fc800078e39ff */
[----:B------:R-:W-:Y:S02]  /*14780*/  SHF.R.S32.HI R4, RZ, 0x1f, R8 ;  /* 0x0000001fff047819 */ /* 0x000fe40000011408 */
.L_x_1771:
[----:B------:R-:W-:Y:S05]  /*14790*/  BSYNC B0 ;  /* 0x0000000000007941 */ /* 0x000fea0003800000 */
.L_x_1769:
[C---:B------:R-:W-:Y:S02]  /*147a0*/  LOP3.LUT P5, RZ, R205.reuse, 0x2, RZ, 0xc0, !PT ;  /* 0x00000002cdff7812 */ /* 0x040fe400078ac0ff */
[C---:B------:R-:W-:Y:S02]  /*147b0*/  LOP3.LUT R5, R205.reuse, 0x1, RZ, 0xc0, !PT ;  /* 0x00000001cd057812 */ /* 0x040fe400078ec0ff */
[----:B------:R-:W-:Y:S02]  /*147c0*/  LOP3.LUT P4, RZ, R205, 0x4, RZ, 0xc0, !PT ;  /* 0x00000004cdff7812 */ /* 0x000fe4000788c0ff */
[----:B------:R-:W-:Y:S02]  /*147d0*/  ISETP.NE.AND P6, PT, R5, RZ, PT ;  /* 0x000000ff0500720c */ /* 0x000fe40003fc5270 */
[C---:B------:R-:W-:Y:S02]  /*147e0*/  IADD3 R7, P0, R8.reuse, R189, RZ ;  /* 0x000000bd08077210 */ /* 0x040fe40007f1e0ff */
[----:B------:R-:W-:-:S02]  /*147f0*/  LEA R174, P1, R8, R136, 0x1 ;  /* 0x0000008808ae7211 */ /* 0x000fc400078208ff */
[C---:B------:R-:W-:Y:S01]  /*14800*/  IADD3 R5, P2, R7.reuse, R189, RZ ;  /* 0x000000bd07057210 */ /* 0x040fe20007f5e0ff */
[----:B------:R-:W-:Y:S01]  /*14810*/  IMAD.X R6, R4, 0x1, R190, P0 ;  /* 0x0000000104067824 */ /* 0x000fe200000e06be */
[CC--:B------:R-:W-:Y:S02]  /*14820*/  @P5 LEA R10, P0, R7.reuse, R136.reuse, 0x1 ;  /* 0x00000088070a5211 */ /* 0x0c0fe400078008ff */
[-C--:B------:R-:W-:Y:S01]  /*14830*/  LEA.HI.X R175, R8, R137.reuse, R4, 0x1, P1 ;  /* 0x0000008908af7211 */ /* 0x080fe200008f0c04 */
[----:B------:R-:W-:Y:S01]  /*14840*/  IMAD.X R4, R6, 0x1, R190, P2 ;  /* 0x0000000106047824 */ /* 0x000fe200010e06be */
[C---:B------:R-:W-:Y:S02]  /*14850*/  @P5 LEA.HI.X R11, R7.reuse, R137, R6, 0x1, P0 ;  /* 0x00000089070b5211 */ /* 0x040fe400000f0c06 */
[CC--:B------:R-:W-:Y:S01]  /*14860*/  @P4 LEA R8, P1, R7.reuse, R136.reuse, 0x1 ;  /* 0x0000008807084211 */ /* 0x0c0fe200078208ff */
[----:B------:R-:W-:Y:S01]  /*14870*/  @!PT LDS RZ, [RZ] ;  /* 0x00000000fffff984 */ /* 0x000fe20000000800 */
[----:B------:R-:W-:Y:S01]  /*14880*/  @!PT LDS RZ, [RZ] ;  /* 0x00000000fffff984 */ /* 0x000fe20000000800 */
[----:B------:R-:W-:Y:S01]  /*14890*/  @!PT LDS RZ, [RZ] ;  /* 0x00000000fffff984 */ /* 0x000fe20000000800 */
[----:B------:R1:W-:Y:S01]  /*148a0*/  @P6 LDGSTS.E.BYPASS.LTC128B.128 [R200+0x9000], [R174.64] ;  /* 0x09000000aec86fae */ /* 0x0003e2000b901d44 */
[----:B------:R-:W-:-:S02]  /*148b0*/  @P6 LEA R14, P0, R7, R136, 0x1 ;  /* 0x00000088070e6211 */ /* 0x000fc400078008ff */
[-C--:B------:R-:W-:Y:S01]  /*148c0*/  @P6 LEA R12, P2, R5, R136.reuse, 0x1 ;  /* 0x00000088050c6211 */ /* 0x080fe200078408ff */
[----:B------:R-:W-:Y:S01]  /*148d0*/  @!P6 STS [R200+0x9000], RZ ;  /* 0x009000ffc800e388 */ /* 0x000fe20000000800 */
[CCC-:B------:R-:W-:Y:S02]  /*148e0*/  @P4 LEA.HI.X R9, R7.reuse, R137.reuse, R6.reuse, 0x1, P1 ;  /* 0x0000008907094211 */ /* 0x1c0fe400008f0c06 */
[-C--:B------:R-:W-:Y:S01]  /*148f0*/  @P6 LEA.HI.X R15, R7, R137.reuse, R6, 0x1, P0 ;  /* 0x00000089070f6211 */ /* 0x080fe200000f0c06 */
[----:B------:R-:W-:Y:S01]  /*14900*/  @!P6 STS [R200+0x9004], RZ ;  /* 0x009004ffc800e388 */ /* 0x000fe20000000800 */
[C---:B------:R-:W-:Y:S02]  /*14910*/  @P6 LEA.HI.X R13, R5.reuse, R137, R4, 0x1, P2 ;  /* 0x00000089050d6211 */ /* 0x040fe400010f0c04 */
[CC--:B------:R-:W-:Y:S01]  /*14920*/  @P5 LEA R18, P1, R5.reuse, R136.reuse, 0x1 ;  /* 0x0000008805125211 */ /* 0x0c0fe200078208ff */
[----:B------:R-:W-:Y:S01]  /*14930*/  @!P6 STS.64 [R200+0x9008], RZ ;  /* 0x009008ffc800e388 */ /* 0x000fe20000000a00 */
[----:B------:R-:W-:-:S02]  /*14940*/  @P4 LEA R16, P0, R5, R136, 0x1 ;  /* 0x0000008805104211 */ /* 0x000fc400078008ff */
[C---:B------:R-:W-:Y:S02]  /*14950*/  IADD3 R6, P2, R5.reuse, R189, RZ ;  /* 0x000000bd05067210 */ /* 0x040fe40007f5e0ff */
[CCC-:B------:R-:W-:Y:S02]  /*14960*/  @P5 LEA.HI.X R19, R5.reuse, R137.reuse, R4.reuse, 0x1, P1 ;  /* 0x0000008905135211 */ /* 0x1c0fe400008f0c04 */
[----:B------:R-:W-:Y:S01]  /*14970*/  @P4 LEA.HI.X R17, R5, R137, R4, 0x1, P0 ;  /* 0x0000008905114211 */ /* 0x000fe200000f0c04 */
[----:B------:R-:W-:Y:S01]  /*14980*/  IMAD.X R4, R4, 0x1, R190, P2 ;  /* 0x0000000104047824 */ /* 0x000fe200010e06be */
[CC--:B------:R-:W-:Y:S01]  /*14990*/  @P6 LEA R22, P2, R6.reuse, R136.reuse, 0x1 ;  /* 0x0000008806166211 */ /* 0x0c0fe200078408ff */
[----:B------:R-:W-:Y:S01]  /*149a0*/  @P5 IMAD.MOV.U32 R5, RZ, RZ, R175 ;  /* 0x000000ffff055224 */ /* 0x000fe200078e00af */
[CC--:B------:R-:W-:Y:S02]  /*149b0*/  @P5 LEA R20, P1, R6.reuse, R136.reuse, 0x1 ;  /* 0x0000008806145211 */ /* 0x0c0fe400078208ff */
[----:B------:R-:W-:-:S02]  /*149c0*/  @P4 LEA R24, P0, R6, R136, 0x1 ;  /* 0x0000008806184211 */ /* 0x000fc400078008ff */
[CCC-:B------:R-:W-:Y:S02]  /*149d0*/  @P6 LEA.HI.X R23, R6.reuse, R137.reuse, R4.reuse, 0x1, P2 ;  /* 0x0000008906176211 */ /* 0x1c0fe400010f0c04 */
[CCC-:B------:R-:W-:Y:S02]  /*149e0*/  @P5 LEA.HI.X R21, R6.reuse, R137.reuse, R4.reuse, 0x1, P1 ;  /* 0x0000008906155211 */ /* 0x1c0fe400008f0c04 */
[----:B------:R-:W-:Y:S01]  /*149f0*/  @P4 LEA.HI.X R25, R6, R137, R4, 0x1, P0 ;  /* 0x0000008906194211 */ /* 0x000fe200000f0c04 */
        /* <DEDUP_REMOVED lines=59> */
[----:B------:R-:W-:Y:S03]  /*14db0*/  BSSY B1, `(.L_x_1772) ;  /* 0x0000268000017945 */ /* 0x000fe60003800000 */
[----:B------:R-:W-:Y:S04]  /*14dc0*/  LDSM.16.M88.4 R64, [R188] ;  /* 0x00000000bc40783b */ /* 0x000fe80000000200 */
[----:B------:R-:W2:Y:S04]  /*14dd0*/  LDSM.16.M88.4 R36, [R187+0x3800] ;  /* 0x00380000bb24783b */ /* 0x000ea80000000200 */
[----:B---3--:R-:W3:Y:S04]  /*14de0*/  LDSM.16.M88.4 R12, [R187+0x3000] ;  /* 0x00300000bb0c783b */ /* 0x008ee80000000200 */
[----:B------:R-:W3:Y:S04]  /*14df0*/  LDSM.16.M88.4 R44, [R187+0x3400] ;  /* 0x00340000bb2c783b */ /* 0x000ee80000000200 */
[----:B------:R-:W3:Y:S04]  /*14e00*/  LDSM.16.M88.4 R28, [R187+0x3c00] ;  /* 0x003c0000bb1c783b */ /* 0x000ee80000000200 */
[----:B-1----:R-:W-:Y:S04]  /*14e10*/  LDSM.16.M88.4 R24, [R186] ;  /* 0x00000000ba18783b */ /* 0x002fe80000000200 */
[----:B------:R-:W1:Y:S04]  /*14e20*/  LDSM.16.M88.4 R52, [R184+0x3800] ;  /* 0x00380000b834783b */ /* 0x000e680000000200 */
[----:B----4-:R-:W4:Y:S04]  /*14e30*/  LDSM.16.M88.4 R8, [R184+0x3000] ;  /* 0x00300000b808783b */ /* 0x010f280000000200 */
[----:B--2---:R-:W2:Y:S04]  /*14e40*/  LDSM.16.M88.4 R4, [R184+0x3400] ;  /* 0x00340000b804783b */ /* 0x004ea80000000200 */
[----:B------:R-:W1:Y:S04]  /*14e50*/  LDSM.16.M88.4 R140, [R187+0x4000] ;  /* 0x00400000bb8c783b */ /* 0x000e680000000200 */
[----:B------:R-:W1:Y:S04]  /*14e60*/  LDSM.16.M88.4 R132, [R187+0x4400] ;  /* 0x00440000bb84783b */ /* 0x000e680000000200 */
[----:B------:R-:W1:Y:S01]  /*14e70*/  LDSM.16.M88.4 R124, [R187+0x4800] ;  /* 0x00480000bb7c783b */ /* 0x000e620000000200 */
        /* <DEDUP_REMOVED lines=15> */
[C---:B------:R-:W-:Y:S08]  /*14f70*/  HMMA.16816.F32.BF16 R44, R64.reuse, R46, RZ ;  /* 0x0000002e402c723c */ /* 0x040ff000000418ff */
[C---:B------:R-:W-:Y:S08]  /*14f80*/  HMMA.16816.F32.BF16 R32, R64.reuse, R28, RZ ;  /* 0x0000001c4020723c */ /* 0x040ff000000418ff */
[----:B------:R-:W-:Y:S08]  /*14f90*/  HMMA.16816.F32.BF16 R28, R64, R30, RZ ;  /* 0x0000001e401c723c */ /* 0x000ff000000418ff */
[C---:B-1----:R-:W-:Y:S08]  /*14fa0*/  HMMA.16816.F32.BF16 R40, R24.reuse, R52, R40 ;  /* 0x000000341828723c */ /* 0x042ff00000041828 */
[C---:B------:R-:W-:Y:S01]  /*14fb0*/  HMMA.16816.F32.BF16 R36, R24.reuse, R54, R36 ;  /* 0x000000361824723c */ /* 0x040fe20000041824 */
[----:B------:R-:W-:Y:S07]  /*14fc0*/  LDSM.16.M88.4 R52, [R184+0x4c00] ;  /* 0x004c0000b834783b */ /* 0x000fee0000000200 */
[C---:B----4-:R-:W-:Y:S08]  /*14fd0*/  HMMA.16816.F32.BF16 R16, R24.reuse, R8, R16 ;  /* 0x000000081810723c */ /* 0x050ff00000041810 */
[C---:B------:R-:W-:Y:S01]  /*14fe0*/  HMMA.16816.F32.BF16 R12, R24.reuse, R10, R12 ;  /* 0x0000000a180c723c */ /* 0x040fe2000004180c */
[----:B------:R-:W1:Y:S07]  /*14ff0*/  LDSM.16.M88.4 R8, [R184+0x4000] ;  /* 0x00400000b808783b */ /* 0x000e6e0000000200 */
[C---:B--2---:R-:W-:Y:S08]  /*15000*/  HMMA.16816.F32.BF16 R48, R24.reuse, R4, R48 ;  /* 0x000000041830723c */ /* 0x044ff00000041830 */
[----:B------:R-:W-:Y:S01]  /*15010*/  HMMA.16816.F32.BF16 R44, R24, R6, R44 ;  /* 0x00000006182c723c */ /* 0x000fe2000004182c */
[----:B------:R-:W2:Y:S07]  /*15020*/  LDSM.16.M88.4 R4, [R184+0x4400] ;  /* 0x00440000b804783b */ /* 0x000eae0000000200 */
[C---:B------:R-:W-:Y:S08]  /*15030*/  HMMA.16816.F32.BF16 R144, R64.reuse, R140, RZ ;  /* 0x0000008c4090723c */ /* 0x040ff000000418ff */
[C---:B------:R-:W-:Y:S08]  /*15040*/  HMMA.16816.F32.BF16 R136, R64.reuse, R132, RZ ;  /* 0x000000844088723c */ /* 0x040ff000000418ff */
[----:B------:R-:W-:Y:S08]  /*15050*/  HMMA.16816.F32.BF16 R128, R64, R124, RZ ;  /* 0x0000007c4080723c */ /* 0x000ff000000418ff */
[C---:B------:R-:W-:Y:S08]  /*15060*/  HMMA.16816.F32.BF16 R32, R24.reuse, R20, R32 ;  /* 0x000000141820723c */ /* 0x040ff00000041820 */
[----:B------:R-:W-:Y:S01]  /*15070*/  HMMA.16816.F32.BF16 R28, R24, R22, R28 ;  /* 0x00000016181c723c */ /* 0x000fe2000004181c */
[----:B------:R-:W3:Y:S07]  /*15080*/  LDSM.16.M88.4 R20, [R187+0x5000] ;  /* 0x00500000bb14783b */ /* 0x000eee0000000200 */
[C---:B------:R-:W-:Y:S08]  /*15090*/  HMMA.16816.F32.BF16 R140, R64.reuse, R142, RZ ;  /* 0x0000008e408c723c */ /* 0x040ff000000418ff */
[C---:B------:R-:W-:Y:S08]  /*150a0*/  HMMA.16816.F32.BF16 R132, R64.reuse, R134, RZ ;  /* 0x000000864084723c */ /* 0x040ff000000418ff */
[C---:B------:R-:W-:Y:S08]  /*150b0*/  HMMA.16816.F32.BF16 R124, R64.reuse, R126, RZ ;  /* 0x0000007e407c723c */ /* 0x040ff000000418ff */
[C---:B------:R-:W-:Y:S08]  /*150c0*/  HMMA.16816.F32.BF16 R120, R64.reuse, R56, RZ ;  /* 0x000000384078723c */ /* 0x040ff000000418ff */
[----:B------:R-:W-:Y:S01]  /*150d0*/  HMMA.16816.F32.BF16 R64, R64, R58, RZ ;  /* 0x0000003a4040723c */ /* 0x000fe200000418ff */
[----:B------:R-:W4:Y:S07]  /*150e0*/  LDSM.16.M88.4 R56, [R184+0x4800] ;  /* 0x00480000b838783b */ /* 0x000f2e0000000200 */
[C---:B-1----:R-:W-:Y:S08]  /*150f0*/  HMMA.16816.F32.BF16 R144, R24.reuse, R8, R144 ;  /* 0x000000081890723c */ /* 0x042ff00000041890 */
[C---:B------:R-:W-:Y:S08]  /*15100*/  HMMA.16816.F32.BF16 R120, R24.reuse, R52, R120 ;  /* 0x000000341878723c */ /* 0x040ff00000041878 */
[C---:B------:R-:W-:Y:S01]  /*15110*/  HMMA.16816.F32.BF16 R64, R24.reuse, R54, R64 ;  /* 0x000000361840723c */ /* 0x040fe20000041840 */
[----:B------:R-:W1:Y:S07]  /*15120*/  LDSM.16.M88.4 R52, [R187+0x5c00] ;  /* 0x005c0000bb34783b */ /* 0x000e6e0000000200 */
[C---:B------:R-:W-:Y:S01]  /*15130*/  HMMA.16816.F32.BF16 R140, R24.reuse, R10, R140 ;  /* 0x0000000a188c723c */ /* 0x040fe2000004188c */
[----:B------:R-:W1:Y:S07]  /*15140*/  LDSM.16.M88.4 R8, [R187+0x5400] ;  /* 0x00540000bb08783b */ /* 0x000e6e0000000200 */
[C---:B--2---:R-:W-:Y:S08]  /*15150*/  HMMA.16816.F32.BF16 R136, R24.reuse, R4, R136 ;  /* 0x000000041888723c */ /* 0x044ff00000041888 */
[----:B------:R-:W-:Y:S01]  /*15160*/  HMMA.16816.F32.BF16 R132, R24, R6, R132 ;  /* 0x000000061884723c */ /* 0x000fe20000041884 */
[----:B------:R-:W2:Y:S07]  /*15170*/  LDSM.16.M88.4 R4, [R187+0x5800] ;  /* 0x00580000bb04783b */ /* 0x000eae0000000200 */
[----:B---3--:R-:W-:Y:S08]  /*15180*/  HMMA.16816.F32.BF16 R16, R164, R20, R16 ;  /* 0x00000014a410723c */ /* 0x008ff00000041810 */
[C---:B----4-:R-:W-:Y:S08]  /*15190*/  HMMA.16816.F32.BF16 R128, R24.reuse, R56, R128 ;  /* 0x000000381880723c */ /* 0x050ff00000041880 */
[----:B------:R-:W-:Y:S01]  /*151a0*/  HMMA.16816.F32.BF16 R124, R24, R58, R124 ;  /* 0x0000003a187c723c */ /* 0x000fe2000004187c */
[----:B------:R-:W-:Y:S04]  /*151b0*/  LDSM.16.M88.4 R24, [R188+0x2000] ;  /* 0x00200000bc18783b */ /* 0x000fe80000000200 */
[----:B------:R-:W-:Y:S03]  /*151c0*/  LDSM.16.M88.4 R56, [R184+0x5400] ;  /* 0x00540000b838783b */ /* 0x000fe60000000200 */
[----:B------:R-:W-:Y:S01]  /*151d0*/  HMMA.16816.F32.BF16 R12, R164, R22, R12 ;  /* 0x00000016a40c723c */ /* 0x000fe2000004180c */
[----:B------:R-:W3:Y:S07]  /*151e0*/  LDSM.16.M88.4 R20, [R187+0x7000] ;  /* 0x00700000bb14783b */ /* 0x000eee0000000200 */
[----:B------:R-:W-:Y:S08]  /*151f0*/  HMMA.16816.F32.BF16 R16, R60, R168, R16 ;  /* 0x000000a83c10723c */ /* 0x000ff00000041810 */
        /* <DEDUP_REMOVED lines=9> */
[C---:B------:R-:W-:Y:S08]  /*15290*/  HMMA.16816.F32.BF16 R136, R164.reuse, R156, R136 ;  /* 0x0000009ca488723c */ /* 0x040ff00000041888 */
[----:B------:R-:W-:Y:S08]  /*152a0*/  HMMA.16816.F32.BF16 R132, R164, R158, R132 ;  /* 0x0000009ea484723c */ /* 0x000ff00000041884 */
[----:B------:R-:W-:Y:S08]  /*152b0*/  HMMA.16816.F32.BF16 R12, R60, R170, R12 ;  /* 0x000000aa3c0c723c */ /* 0x000ff0000004180c */
[----:B------:R-:W-:Y:S01]  /*152c0*/  HMMA.16816.F32.BF16 R156, R164, R152, R128 ;  /* 0x00000098a49c723c */ /* 0x000fe20000041880 */
[----:B------:R-:W4:Y:S07]  /*152d0*/  LDSM.16.M88.4 R128, [R187+0x7400] ;  /* 0x00740000bb80783b */ /* 0x000f2e0000000200 */
[----:B---3--:R-:W-:Y:S08]  /*152e0*/  HMMA.16816.F32.BF16 R16, R24, R20, R16 ;  /* 0x000000141810723c */ /* 0x008ff00000041810 */
[C---:B------:R-:W-:Y:S08]  /*152f0*/  HMMA.16816.F32.BF16 R48, R60.reuse, R56, R48 ;  /* 0x000000383c30723c */ /* 0x040ff00000041830 */
[----:B------:R-:W-:Y:S08]  /*15300*/  HMMA.16816.F32.BF16 R44, R60, R58, R44 ;  /* 0x0000003a3c2c723c */ /* 0x000ff0000004182c */
[----:B------:R-:W-:Y:S01]  /*15310*/  HMMA.16816.F32.BF16 R12, R24, R22, R12 ;  /* 0x00000016180c723c */ /* 0x000fe2000004180c */
[----:B------:R-:W-:Y:S07]  /*15320*/  LDSM.16.M88.4 R20, [R184+0x5c00] ;  /* 0x005c0000b814783b */ /* 0x000fee0000000200 */
[----:B-1----:R-:W-:Y:S01]  /*15330*/  HMMA.16816.F32.BF16 R56, R60, R52, R40 ;  /* 0x000000343c38723c */ /* 0x002fe20000041828 */
[----:B------:R-:W1:Y:S07]  /*15340*/  LDSM.16.M88.4 R40, [R184+0x7400] ;  /* 0x00740000b828783b */ /* 0x000e6e0000000200 */
[----:B--2---:R-:W-:Y:S08]  /*15350*/  HMMA.16816.F32.BF16 R16, R8, R4, R16 ;  /* 0x000000040810723c */ /* 0x004ff00000041810 */
[C---:B----4-:R-:W-:Y:S08]  /*15360*/  HMMA.16816.F32.BF16 R48, R24.reuse, R128, R48 ;  /* 0x000000801830723c */ /* 0x050ff00000041830 */
[----:B------:R-:W-:Y:S08]  /*15370*/  HMMA.16816.F32.BF16 R44, R24, R130, R44 ;  /* 0x00000082182c723c */ /* 0x000ff0000004182c */
[----:B------:R-:W-:Y:S01]  /*15380*/  HMMA.16816.F32.BF16 R12, R8, R6, R12 ;  /* 0x00000006080c723c */ /* 0x000fe2000004180c */
[----:B------:R-:W2:Y:S01]  /*15390*/  LDSM.16.M88.4 R4, [R187+0x7800] ;  /* 0x00780000bb04783b */ /* 0x000ea20000000200 */
[----:B-----5:R-:W-:-:S02]  /*153a0*/  FMUL.FTZ R52, R16, R172 ;  /* 0x000000ac10347220 */ /* 0x020fc40000410000 */
[-C--:B------:R-:W-:Y:S02]  /*153b0*/  FMUL.FTZ R128, R17, R172.reuse ;  /* 0x000000ac11807220 */ /* 0x080fe40000410000 */
[-C--:B------:R-:W-:Y:S02]  /*153c0*/  FMUL.FTZ R53, R18, R172.reuse ;  /* 0x000000ac12357220 */ /* 0x080fe40000410000 */
[----:B------:R-:W-:Y:S01]  /*153d0*/  HMMA.16816.F32.BF16 R36, R60, R54, R36 ;  /* 0x000000363c24723c */ /* 0x000fe20000041824 */
[----:B------:R-:W-:Y:S06]  /*153e0*/  MUFU.TANH R52, R52 ;  /* 0x0000003400347308 */ /* 0x000fec0000002400 */
[-C--:B------:R-:W-:Y:S01]  /*153f0*/  FMUL.FTZ R54, R19, R172.reuse ;  /* 0x000000ac13367220 */ /* 0x080fe20000410000 */
[C---:B-1----:R-:W-:Y:S01]  /*15400*/  HMMA.16816.F32.BF16 R48, R8.reuse, R40, R48 ;  /* 0x000000280830723c */ /* 0x042fe20000041830 */
[----:B------:R-:W1:Y:S01]  /*15410*/  LDSM.16.M88.4 R16, [R184+0x6000] ;  /* 0x00600000b810783b */ /* 0x000e620000000200 */
[----:B------:R-:W-:Y:S06]  /*15420*/  MUFU.TANH R128, R128 ;  /* 0x0000008000807308 */ /* 0x000fec0000002400 */
[----:B------:R-:W-:Y:S01]  /*15430*/  HMMA.16816.F32.BF16 R44, R8, R42, R44 ;  /* 0x0000002a082c723c */ /* 0x000fe2000004182c */
[----:B------:R-:W3:Y:S01]  /*15440*/  LDSM.16.M88.4 R40, [R187+0x7c00] ;  /* 0x007c0000bb28783b */ /* 0x000ee20000000200 */
[-C--:B------:R-:W-:Y:S01]  /*15450*/  FMUL.FTZ R130, R12, R172.reuse ;  /* 0x000000ac0c827220 */ /* 0x080fe20000410000 */
[----:B------:R-:W-:Y:S01]  /*15460*/  MUFU.TANH R54, R54 ;  /* 0x0000003600367308 */ /* 0x000fe20000002400 */
[----:B------:R-:W-:-:S02]  /*15470*/  FMUL.FTZ R55, R13, R172 ;  /* 0x000000ac0d377220 */ /* 0x000fc40000410000 */
[-C--:B------:R-:W-:Y:S02]  /*15480*/  FMUL.FTZ R131, R14, R172.reuse ;  /* 0x000000ac0e837220 */ /* 0x080fe40000410000 */
[C---:B------:R-:W-:Y:S01]  /*15490*/  HMMA.16816.F32.BF16 R144, R164.reuse, R160, R144 ;  /* 0x000000a0a490723c */ /* 0x040fe20000041890 */
[-C--:B------:R-:W-:Y:S02]  /*154a0*/  FMUL.FTZ R129, R15, R172.reuse ;  /* 0x000000ac0f817220 */ /* 0x080fe40000410000 */
[----:B------:R-:W-:Y:S01]  /*154b0*/  LDSM.16.M88.4 R12, [R184+0x6400] ;  /* 0x00640000b80c783b */ /* 0x000fe20000000200 */
[----:B------:R-:W-:Y:S04]  /*154c0*/  MUFU.TANH R130, R130 ;  /* 0x0000008200827308 */ /* 0x000fe80000002400 */
[----:B------:R-:W-:Y:S01]  /*154d0*/  HMMA.16816.F32.BF16 R140, R164, R162, R140 ;  /* 0x000000a2a48c723c */ /* 0x000fe2000004188c */
[----:B------:R-:W-:-:S03]  /*154e0*/  FMUL.FTZ R50, R50, R172 ;  /* 0x000000ac32327220 */ /* 0x000fc60000410000 */
[----:B------:R-:W4:Y:S04]  /*154f0*/  MUFU.TANH R131, R131 ;  /* 0x0000008300837308 */ /* 0x000f280000002400 */
[----:B------:R-:W-:Y:S01]  /*15500*/  HMMA.16816.F32.BF16 R32, R60, R20, R32 ;  /* 0x000000143c20723c */ /* 0x000fe20000041820 */
[----:B------:R-:W-:-:S03]  /*15510*/  FMUL.FTZ R46, R46, R172 ;  /* 0x000000ac2e2e7220 */ /* 0x000fc60000410000 */
[----:B------:R-:W-:Y:S04]  /*15520*/  MUFU.TANH R50, R50 ;  /* 0x0000003200327308 */ /* 0x000fe80000002400 */
[----:B------:R-:W-:Y:S01]  /*15530*/  HMMA.16816.F32.BF16 R28, R60, R22, R28 ;  /* 0x000000163c1c723c */ /* 0x000fe2000004181c */
[----:B------:R-:W5:Y:S03]  /*15540*/  LDSM.16.M88.4 R20, [R184+0x7800] ;  /* 0x00780000b814783b */ /* 0x000f660000000200 */
[----:B------:R-:W1:Y:S04]  /*15550*/  MUFU.TANH R46, R46 ;  /* 0x0000002e002e7308 */ /* 0x000e680000002400 */
[C---:B--2---:R-:W-:Y:S04]  /*15560*/  HMMA.16816.F32.BF16 R56, R24.reuse, R4, R56 ;  /* 0x000000041838723c */ /* 0x044fe80000041838 */
[----:B------:R-:W-:Y:S04]  /*15570*/  MUFU.TANH R55, R55 ;  /* 0x0000003700377308 */ /* 0x000fe80000002400 */
[----:B------:R-:W-:Y:S01]  /*15580*/  HMMA.16816.F32.BF16 R36, R24, R6, R36 ;  /* 0x000000061824723c */ /* 0x000fe20000041824 */
[----:B------:R-:W2:Y:S03]  /*15590*/  LDSM.16.M88.4 R4, [R184+0x7c00] ;  /* 0x007c0000b804783b */ /* 0x000ea60000000200 */
[----:B------:R-:W-:Y:S04]  /*155a0*/  MUFU.TANH R129, R129 ;  /* 0x0000008100817308 */ /* 0x000fe80000002400 */
[C---:B-1----:R-:W-:Y:S04]  /*155b0*/  HMMA.16816.F32.BF16 R144, R60.reuse, R16, R144 ;  /* 0x000000103c90723c */ /* 0x042fe80000041890 */
[----:B------:R-:W-:Y:S04]  /*155c0*/  MUFU.TANH R53, R53 ;  /* 0x0000003500357308 */ /* 0x000fe80000002400 */
[----:B------:R-:W-:Y:S01]  /*155d0*/  HMMA.16816.F32.BF16 R140, R60, R18, R140 ;  /* 0x000000123c8c723c */ /* 0x000fe2000004188c */
[----:B------:R-:W1:Y:S07]  /*155e0*/  LDSM.16.M88.4 R16, [R184+0x6800] ;  /* 0x00680000b810783b */ /* 0x000e6e0000000200 */
[C---:B---3--:R-:W-:Y:S08]  /*155f0*/  HMMA.16816.F32.BF16 R32, R24.reuse, R40, R32 ;  /* 0x000000281820723c */ /* 0x048ff00000041820 */
[----:B------:R-:W-:Y:S01]  /*15600*/  HMMA.16816.F32.BF16 R28, R24, R42, R28 ;  /* 0x0000002a181c723c */ /* 0x000fe2000004181c */
[----:B------:R-:W-:Y:S07]  /*15610*/  LDSM.16.M88.4 R40, [R184+0x8000] ;  /* 0x00800000b828783b */ /* 0x000fee0000000200 */
[----:B------:R-:W-:Y:S08]  /*15620*/  HMMA.16816.F32.BF16 R124, R164, R154, R124 ;  /* 0x0000009aa47c723c */ /* 0x000ff0000004187c */
[C---:B-----5:R-:W-:Y:S08]  /*15630*/  HMMA.16816.F32.BF16 R56, R8.reuse, R20, R56 ;  /* 0x000000140838723c */ /* 0x060ff00000041838 */
[C---:B------:R-:W-:Y:S01]  /*15640*/  HMMA.16816.F32.BF16 R36, R8.reuse, R22, R36 ;  /* 0x000000160824723c */ /* 0x040fe20000041824 */
[----:B------:R-:W3:Y:S07]  /*15650*/  LDSM.16.M88.4 R20, [R187+0x8000] ;  /* 0x00800000bb14783b */ /* 0x000eee0000000200 */
[C---:B--2---:R-:W-:Y:S08]  /*15660*/  HMMA.16816.F32.BF16 R32, R8.reuse, R4, R32 ;  /* 0x000000040820723c */ /* 0x044ff00000041820 */
[----:B------:R-:W-:Y:S01]  /*15670*/  HMMA.16816.F32.BF16 R28, R8, R6, R28 ;  /* 0x00000006081c723c */ /* 0x000fe2000004181c */
[----:B------:R-:W2:Y:S01]  /*15680*/  LDSM.16.M88.4 R4, [R187+0x8800] ;  /* 0x00880000bb04783b */ /* 0x000ea20000000200 */
[----:B------:R-:W-:-:S02]  /*15690*/  FMUL.FTZ R56, R56, R172 ;  /* 0x000000ac38387220 */ /* 0x000fc40000410000 */
[-C--:B------:R-:W-:Y:S02]  /*156a0*/  FMUL.FTZ R58, R58, R172.reuse ;  /* 0x000000ac3a3a7220 */ /* 0x080fe40000410000 */
[----:B------:R-:W-:Y:S01]  /*156b0*/  MUFU.TANH R177, R56 ;  /* 0x0000003800b17308 */ /* 0x000fe20000002400 */
[-C--:B------:R-:W-:Y:S01]  /*156c0*/  FMUL.FTZ R57, R57, R172.reuse ;  /* 0x000000ac39397220 */ /* 0x080fe20000410000 */
[C---:B-1----:R-:W-:Y:S01]  /*156d0*/  HMMA.16816.F32.BF16 R156, R60.reuse, R16, R156 ;  /* 0x000000103c9c723c */ /* 0x042fe2000004189c */
[-C--:B------:R-:W-:Y:S02]  /*156e0*/  FMUL.FTZ R36, R36, R172.reuse ;  /* 0x000000ac24247220 */ /* 0x080fe40000410000 */
[-C--:B------:R-:W-:Y:S02]  /*156f0*/  FMUL.FTZ R38, R38, R172.reuse ;  /* 0x000000ac26267220 */ /* 0x080fe40000410000 */
[-C--:B------:R-:W-:Y:S01]  /*15700*/  FMUL.FTZ R59, R59, R172.reuse ;  /* 0x000000ac3b3b7220 */ /* 0x080fe20000410000 */
[----:B------:R-:W-:Y:S01]  /*15710*/  MUFU.TANH R180, R58 ;  /* 0x0000003a00b47308 */ /* 0x000fe20000002400 */
[-C--:B------:R-:W-:Y:S01]  /*15720*/  FMUL.FTZ R37, R37, R172.reuse ;  /* 0x000000ac25257220 */ /* 0x080fe20000410000 */
[----:B------:R-:W-:Y:S01]  /*15730*/  HMMA.16816.F32.BF16 R124, R60, R18, R124 ;  /* 0x000000123c7c723c */ /* 0x000fe2000004187c */
[----:B------:R-:W1:Y:S01]  /*15740*/  LDSM.16.M88.4 R16, [R187+0x8400] ;  /* 0x00840000bb10783b */ /* 0x000e620000000200 */
[----:B------:R-:W-:-:S02]  /*15750*/  FMUL.FTZ R168, R32, R172 ;  /* 0x000000ac20a87220 */ /* 0x000fc40000410000 */
[-C--:B------:R-:W-:Y:S02]  /*15760*/  FMUL.FTZ R34, R34, R172.reuse ;  /* 0x000000ac22227220 */ /* 0x080fe40000410000 */
[-C--:B------:R-:W-:Y:S01]  /*15770*/  FMUL.FTZ R32, R33, R172.reuse ;  /* 0x000000ac21207220 */ /* 0x080fe20000410000 */
[----:B------:R-:W-:Y:S01]  /*15780*/  MUFU.TANH R176, R36 ;  /* 0x0000002400b07308 */ /* 0x000fe20000002400 */
[C---:B------:R-:W-:Y:S01]  /*15790*/  HMMA.16816.F32.BF16 R136, R60.reuse, R12, R136 ;  /* 0x0000000c3c88723c */ /* 0x040fe20000041888 */
[-C--:B------:R-:W-:Y:S02]  /*157a0*/  FMUL.FTZ R33, R28, R172.reuse ;  /* 0x000000ac1c217220 */ /* 0x080fe40000410000 */
[-C--:B------:R-:W-:Y:S02]  /*157b0*/  FMUL.FTZ R30, R30, R172.reuse ;  /* 0x000000ac1e1e7220 */ /* 0x080fe40000410000 */
[-C--:B------:R-:W-:Y:S02]  /*157c0*/  FMUL.FTZ R39, R39, R172.reuse ;  /* 0x000000ac27277220 */ /* 0x080fe40000410000 */
[----:B------:R-:W-:Y:S01]  /*157d0*/  MUFU.TANH R181, R38 ;  /* 0x0000002600b57308 */ /* 0x000fe20000002400 */
[----:B------:R-:W-:Y:S01]  /*157e0*/  HMMA.16816.F32.BF16 R132, R60, R14, R132 ;  /* 0x0000000e3c84723c */ /* 0x000fe20000041884 */
[----:B------:R-:W5:Y:S01]  /*157f0*/  LDSM.16.M88.4 R12, [R184+0x6c00] ;  /* 0x006c0000b80c783b */ /* 0x000f620000000200 */
[----:B------:R-:W-:-:S02]  /*15800*/  FMUL.FTZ R28, R31, R172 ;  /* 0x000000ac1f1c7220 */ /* 0x000fc40000410000 */
[-C--:B------:R-:W-:Y:S02]  /*15810*/  FMUL.FTZ R35, R35, R172.reuse ;  /* 0x000000ac23237220 */ /* 0x080fe40000410000 */
[-C--:B------:R-:W-:Y:S01]  /*15820*/  FMUL.FTZ R29, R29, R172.reuse ;  /* 0x000000ac1d1d7220 */ /* 0x080fe20000410000 */
[----:B------:R-:W-:Y:S01]  /*15830*/  MUFU.TANH R168, R168 ;  /* 0x000000a800a87308 */ /* 0x000fe20000002400 */
[C---:B------:R-:W-:Y:S07]  /*15840*/  HMMA.16816.F32.BF16 R120, R164.reuse, R148, R120 ;  /* 0x00000094a478723c */ /* 0x040fee0000041878 */
[-C--:B------:R-:W-:Y:S01]  /*15850*/  FMUL.FTZ R148, R48, R172.reuse ;  /* 0x000000ac30947220 */ /* 0x080fe20000410000 */
[----:B------:R-:W-:Y:S01]  /*15860*/  HMMA.16816.F32.BF16 R64, R164, R150, R64 ;  /* 0x00000096a440723c */ /* 0x000fe20000041840 */
[-C--:B------:R-:W-:Y:S01]  /*15870*/  FMUL.FTZ R48, R49, R172.reuse ;  /* 0x000000ac31307220 */ /* 0x080fe20000410000 */
[----:B------:R-:W-:Y:S01]  /*15880*/  MUFU.TANH R170, R34 ;  /* 0x0000002200aa7308 */ /* 0x000fe20000002400 */
[----:B------:R-:W-:-:S02]  /*15890*/  FMUL.FTZ R49, R51, R172 ;  /* 0x000000ac33317220 */ /* 0x000fc40000410000 */
[-C--:B------:R-:W-:Y:S02]  /*158a0*/  FMUL.FTZ R51, R44, R172.reuse ;  /* 0x000000ac2c337220 */ /* 0x080fe40000410000 */
[-C--:B------:R-:W-:Y:S01]  /*158b0*/  FMUL.FTZ R44, R45, R172.reuse ;  /* 0x000000ac2d2c7220 */ /* 0x080fe20000410000 */
[C---:B---3--:R-:W-:Y:S01]  /*158c0*/  HMMA.16816.F32.BF16 R144, R24.reuse, R20, R144 ;  /* 0x000000141890723c */ /* 0x048fe20000041890 */
[----:B------:R-:W-:Y:S01]  /*158d0*/  FMUL.FTZ R45, R47, R172 ;  /* 0x000000ac2f2d7220 */ /* 0x000fe20000410000 */
[----:B------:R-:W3:Y:S06]  /*158e0*/  MUFU.TANH R148, R148 ;  /* 0x0000009400947308 */ /* 0x000eec0000002400 */
[C---:B------:R-:W-:Y:S01]  /*158f0*/  HMMA.16816.F32.BF16 R140, R24.reuse, R22, R140 ;  /* 0x00000016188c723c */ /* 0x040fe2000004188c */
[----:B------:R-:W3:Y:S01]  /*15900*/  LDSM.16.M88.4 R20, [R184+0x8400] ;  /* 0x00840000b814783b */ /* 0x000ee20000000200 */
[----:B------:R-:W3:Y:S06]  /*15910*/  MUFU.TANH R51, R51 ;  /* 0x0000003300337308 */ /* 0x000eec0000002400 */
[C---:B--2---:R-:W-:Y:S01]  /*15920*/  HMMA.16816.F32.BF16 R156, R24.reuse, R4, R156 ;  /* 0x00000004189c723c */ /* 0x044fe2000004189c */
[----:B------:R-:W2:Y:S01]  /*15930*/  S2R R4, SR_TID.X ;  /* 0x0000000000047919 */ /* 0x000ea20000002100 */
[----:B------:R-:W2:Y:S06]  /*15940*/  MUFU.TANH R33, R33 ;  /* 0x0000002100217308 */ /* 0x000eac0000002400 */
[----:B-1----:R-:W-:Y:S02]  /*15950*/  HMMA.16816.F32.BF16 R136, R24, R16, R136 ;  /* 0x000000101888723c */ /* 0x002fe40000041888 */
[----:B------:R-:W1:Y:S06]  /*15960*/  MUFU.TANH R171, R30 ;  /* 0x0000001e00ab7308 */ /* 0x000e6c0000002400 */
[C---:B-----5:R-:W-:Y:S02]  /*15970*/  HMMA.16816.F32.BF16 R120, R60.reuse, R12, R120 ;  /* 0x0000000c3c78723c */ /* 0x060fe40000041878 */
[----:B------:R-:W-:Y:S06]  /*15980*/  MUFU.TANH R48, R48 ;  /* 0x0000003000307308 */ /* 0x000fec0000002400 */
[----:B------:R-:W-:Y:S01]  /*15990*/  HMMA.16816.F32.BF16 R64, R60, R14, R64 ;  /* 0x0000000e3c40723c */ /* 0x000fe20000041840 */
[----:B------:R-:W5:Y:S01]  /*159a0*/  LDSM.16.M88.4 R12, [R187+0x8c00] ;  /* 0x008c0000bb0c783b */ /* 0x000f620000000200 */
[----:B--2---:R-:W-:Y:S01]  /*159b0*/  IMAD.SHL.U32 R4, R4, 0x2, RZ ;  /* 0x0000000204047824 */ /* 0x004fe200078e00ff */
[----:B------:R-:W-:Y:S05]  /*159c0*/  MUFU.TANH R49, R49 ;  /* 0x0000003100317308 */ /* 0x000fea0000002400 */
[----:B------:R-:W-:Y:S01]  /*159d0*/  HMMA.16816.F32.BF16 R132, R24, R18, R132 ;  /* 0x000000121884723c */ /* 0x000fe20000041884 */
[----:B------:R-:W2:Y:S02]  /*159e0*/  LDSM.16.M88.4 R16, [R184+0x8800] ;  /* 0x00880000b810783b */ /* 0x000ea40000000200 */
[----:B------:R-:W-:Y:S05]  /*159f0*/  MUFU.TANH R44, R44 ;  /* 0x0000002c002c7308 */ /* 0x000fea0000002400 */
[----:B---3--:R-:W-:Y:S03]  /*15a00*/  HMMA.16816.F32.BF16 R136, R8, R20, R136 ;  /* 0x000000140888723c */ /* 0x008fe60000041888 */
[----:B------:R-:W-:Y:S04]  /*15a10*/  MUFU.TANH R45, R45 ;  /* 0x0000002d002d7308 */ /* 0x000fe80000002400 */
[----:B------:R-:W-:Y:S01]  /*15a20*/  LOP3.LUT R21, R4, 0x6, RZ, 0xc0, !PT ;  /* 0x0000000604157812 */ /* 0x000fe200078ec0ff */
[----:B------:R-:W-:Y:S01]  /*15a30*/  HMMA.16816.F32.BF16 R124, R24, R6, R124 ;  /* 0x00000006187c723c */ /* 0x000fe2000004187c */
[----:B------:R-:W3:Y:S01]  /*15a40*/  LDSM.16.M88.4 R4, [R184+0x8c00] ;  /* 0x008c0000b804783b */ /* 0x000ee20000000200 */
[----:B------:R-:W-:Y:S01]  /*15a50*/  IMAD.SHL.U32 R20, R204, 0x80, RZ ;  /* 0x00000080cc147824 */ /* 0x000fe200078e00ff */
[----:B------:R-:W-:Y:S01]  /*15a60*/  MUFU.TANH R182, R57 ;  /* 0x0000003900b67308 */ /* 0x000fe20000002400 */
[----:B------:R-:W-:-:S04]  /*15a70*/  DEPBAR.LE SB0, 0x0 ;  /* 0x000080000000791a */ /* 0x000fc80000000000 */
[C---:B------:R-:W-:Y:S03]  /*15a80*/  HMMA.16816.F32.BF16 R144, R8.reuse, R40, R144 ;  /* 0x000000280890723c */ /* 0x040fe60000041890 */
[----:B------:R-:W-:Y:S05]  /*15a90*/  MUFU.TANH R183, R59 ;  /* 0x0000003b00b77308 */ /* 0x000fea0000002400 */
[----:B------:R-:W-:Y:S01]  /*15aa0*/  HMMA.16816.F32.BF16 R140, R8, R42, R140 ;  /* 0x0000002a088c723c */ /* 0x000fe2000004188c */
[-C--:B------:R-:W-:Y:S02]  /*15ab0*/  FMUL.FTZ R136, R136, R172.reuse ;  /* 0x000000ac88887220 */ /* 0x080fe40000410000 */
[-C--:B------:R-:W-:Y:S01]  /*15ac0*/  FMUL.FTZ R138, R138, R172.reuse ;  /* 0x000000ac8a8a7220 */ /* 0x080fe20000410000 */
[----:B------:R-:W-:Y:S01]  /*15ad0*/  MUFU.TANH R179, R37 ;  /* 0x0000002500b37308 */ /* 0x000fe20000002400 */
[----:B------:R-:W-:-:S02]  /*15ae0*/  FMUL.FTZ R137, R137, R172 ;  /* 0x000000ac89897220 */ /* 0x000fc40000410000 */
[-C--:B------:R-:W-:Y:S01]  /*15af0*/  FMUL.FTZ R139, R139, R172.reuse ;  /* 0x000000ac8b8b7220 */ /* 0x080fe20000410000 */
[C---:B-----5:R-:W-:Y:S04]  /*15b00*/  HMMA.16816.F32.BF16 R120, R24.reuse, R12, R120 ;  /* 0x0000000c1878723c */ /* 0x060fe80000041878 */
[----:B------:R5:W-:Y:S03]  /*15b10*/  MUFU.TANH R152, R136 ;  /* 0x0000008800987308 */ /* 0x000be60000002400 */
[----:B------:R-:W-:Y:S01]  /*15b20*/  LOP3.LUT R12, R20, 0x8, R21, 0xfe, !PT ;  /* 0x00000008140c7812 */ /* 0x000fe200078efe15 */
[----:B------:R-:W-:Y:S01]  /*15b30*/  HMMA.16816.F32.BF16 R64, R24, R14, R64 ;  /* 0x0000000e1840723c */ /* 0x000fe20000041840 */
[----:B------:R-:W-:-:S02]  /*15b40*/  FMUL.FTZ R144, R144, R172 ;  /* 0x000000ac90907220 */ /* 0x000fc40000410000 */
[----:B------:R-:W-:Y:S01]  /*15b50*/  ISETP.GE.AND P6, PT, R12, R3, PT ;  /* 0x000000030c00720c */ /* 0x000fe20003fc6270 */
[-C--:B------:R-:W-:Y:S01]  /*15b60*/  FMUL.FTZ R146, R146, R172.reuse ;  /* 0x000000ac92927220 */ /* 0x080fe20000410000 */
[-C--:B------:R-:W-:Y:S01]  /*15b70*/  ISETP.GE.AND P1, PT, R12, R119.reuse, PT ;  /* 0x000000770c00720c */ /* 0x080fe20003f26270 */
[-C--:B------:R-:W-:Y:S01]  /*15b80*/  FMUL.FTZ R145, R145, R172.reuse ;  /* 0x000000ac91917220 */ /* 0x080fe20000410000 */
[C-C-:B------:R-:W-:Y:S01]  /*15b90*/  LOP3.LUT R14, R20.reuse, 0x18, R21.reuse, 0xfe, !PT ;  /* 0x00000018140e7812 */ /* 0x140fe200078efe15 */
[C---:B--2---:R-:W-:Y:S01]  /*15ba0*/  HMMA.16816.F32.BF16 R156, R8.reuse, R16, R156 ;  /* 0x00000010089c723c */ /* 0x044fe2000004189c */
[--C-:B------:R-:W-:Y:S01]  /*15bb0*/  LOP3.LUT R12, R20, 0x20, R21.reuse, 0xfe, !PT ;  /* 0x00000020140c7812 */ /* 0x100fe200078efe15 */
[----:B------:R-:W2:Y:S01]  /*15bc0*/  MUFU.TANH R164, R144 ;  /* 0x0000009000a47308 */ /* 0x000ea20000002400 */
[----:B----4-:R-:W-:Y:S01]  /*15bd0*/  FSEL R131, R131, -INF , !P1 ;  /* 0xff80000083837808 */ /* 0x010fe20004800000 */
[-C--:B------:R-:W-:Y:S01]  /*15be0*/  FMUL.FTZ R140, R140, R172.reuse ;  /* 0x000000ac8c8c7220 */ /* 0x080fe20000410000 */
[----:B------:R-:W-:Y:S01]  /*15bf0*/  ISETP.GE.AND P1, PT, R14, R119, PT ;  /* 0x000000770e00720c */ /* 0x000fe20003f26270 */
[-C--:B------:R-:W-:Y:S01]  /*15c00*/  FMUL.FTZ R142, R142, R172.reuse ;  /* 0x000000ac8e8e7220 */ /* 0x080fe20000410000 */
[--C-:B------:R-:W-:Y:S01]  /*15c10*/  LOP3.LUT R16, R20, 0x10, R21.reuse, 0xfe, !PT ;  /* 0x0000001014107812 */ /* 0x100fe200078efe15 */
[C---:B------:R-:W-:Y:S01]  /*15c20*/  HMMA.16816.F32.BF16 R132, R8.reuse, R22, R132 ;  /* 0x000000160884723c */ /* 0x040fe20000041884 */
[----:B------:R-:W-:Y:S01]  /*15c30*/  FSEL R41, R46, -INF , !P1 ;  /* 0xff8000002e297808 */ /* 0x000fe20004800000 */
[----:B------:R-:W4:Y:S01]  /*15c40*/  MUFU.TANH R163, R146 ;  /* 0x0000009200a37308 */ /* 0x000f220000002400 */
[C---:B------:R-:W-:Y:S01]  /*15c50*/  ISETP.GE.AND P2, PT, R16.reuse, R3, PT ;  /* 0x000000031000720c */ /* 0x040fe20003f46270 */
[-C--:B------:R-:W-:Y:S01]  /*15c60*/  FMUL.FTZ R147, R147, R172.reuse ;  /* 0x000000ac93937220 */ /* 0x080fe20000410000 */
[----:B------:R-:W-:Y:S01]  /*15c70*/  ISETP.GE.AND P0, PT, R16, R119, PT ;  /* 0x000000771000720c */ /* 0x000fe20003f06270 */
[-C--:B------:R-:W-:Y:S01]  /*15c80*/  FMUL.FTZ R141, R141, R172.reuse ;  /* 0x000000ac8d8d7220 */ /* 0x080fe20000410000 */
[----:B------:R-:W-:Y:S01]  /*15c90*/  FSEL R16, R130, -INF , !P6 ;  /* 0xff80000082107808 */ /* 0x000fe20007000000 */
[C---:B------:R-:W-:Y:S01]  /*15ca0*/  HMMA.16816.F32.BF16 R124, R8.reuse, R18, R124 ;  /* 0x00000012087c723c */ /* 0x040fe2000004187c */
[----:B------:R-:W-:Y:S01]  /*15cb0*/  FSEL R40, R148, -INF , !P2 ;  /* 0xff80000094287808 */ /* 0x000fe20005000000 */
[----:B------:R1:W-:Y:S01]  /*15cc0*/  MUFU.TANH R167, R145 ;  /* 0x0000009100a77308 */ /* 0x0003e20000002400 */
[----:B------:R-:W-:Y:S01]  /*15cd0*/  FSEL R50, R50, -INF , !P0 ;  /* 0xff80000032327808 */ /* 0x000fe20004000000 */
[-C--:B------:R-:W-:Y:S01]  /*15ce0*/  FMUL.FTZ R143, R143, R172.reuse ;  /* 0x000000ac8f8f7220 */ /* 0x080fe20000410000 */
[-C--:B------:R-:W-:Y:S01]  /*15cf0*/  ISETP.GE.AND P6, PT, R14, R3.reuse, PT ;  /* 0x000000030e00720c */ /* 0x080fe20003fc6270 */
[----:B-----5:R-:W-:Y:S01]  /*15d00*/  IMAD.MOV.U32 R136, RZ, RZ, R174 ;  /* 0x000000ffff887224 */ /* 0x020fe200078e00ae */
[C---:B------:R-:W-:Y:S01]  /*15d10*/  ISETP.GE.AND P2, PT, R12.reuse, R3, PT ;  /* 0x000000030c00720c */ /* 0x040fe20003f46270 */
[----:B---3--:R-:W-:Y:S01]  /*15d20*/  HMMA.16816.F32.BF16 R64, R8, R6, R64 ;  /* 0x000000060840723c */ /* 0x008fe20000041840 */
[----:B------:R-:W-:Y:S01]  /*15d30*/  ISETP.GE.AND P0, PT, R12, R119, PT ;  /* 0x000000770c00720c */ /* 0x000fe20003f06270 */
[----:B------:R-:W-:Y:S01]  /*15d40*/  FMUL.FTZ R148, R158, R172 ;  /* 0x000000ac9e947220 */ /* 0x000fe20000410000 */
[C-C-:B------:R-:W-:Y:S01]  /*15d50*/  LOP3.LUT R14, R20.reuse, 0x28, R21.reuse, 0xfe, !PT ;  /* 0x00000028140e7812 */ /* 0x140fe200078efe15 */
[----:B------:R-:W3:Y:S01]  /*15d60*/  MUFU.TANH R161, R140 ;  /* 0x0000008c00a17308 */ /* 0x000ee20000002400 */
[----:B------:R-:W-:-:S02]  /*15d70*/  LOP3.LUT R12, R20, 0x30, R21, 0xfe, !PT ;  /* 0x00000030140c7812 */ /* 0x000fc400078efe15 */
[----:B------:R-:W-:Y:S01]  /*15d80*/  FSEL R51, R51, -INF , !P6 ;  /* 0xff80000033337808 */ /* 0x000fe20007000000 */
[-C--:B------:R-:W-:Y:S01]  /*15d90*/  FMUL.FTZ R132, R132, R172.reuse ;  /* 0x000000ac84847220 */ /* 0x080fe20000410000 */
[----:B------:R-:W-:Y:S01]  /*15da0*/  FSEL R177, R177, -INF , !P2 ;  /* 0xff800000b1b17808 */ /* 0x000fe20005000000 */
[-C--:B-1----:R-:W-:Y:S01]  /*15db0*/  FMUL.FTZ R145, R156, R172.reuse ;  /* 0x000000ac9c917220 */ /* 0x082fe20000410000 */
[----:B------:R-:W-:Y:S01]  /*15dc0*/  FSEL R180, R180, -INF , !P0 ;  /* 0xff800000b4b47808 */ /* 0x000fe20004000000 */
[----:B------:R-:W1:Y:S01]  /*15dd0*/  MUFU.TANH R165, R142 ;  /* 0x0000008e00a57308 */ /* 0x000e620000002400 */
[----:B------:R-:W-:Y:S01]  /*15de0*/  ISETP.GE.AND P6, PT, R14, R3, PT ;  /* 0x000000030e00720c */ /* 0x000fe20003fc6270 */
[-C--:B------:R-:W-:Y:S01]  /*15df0*/  FMUL.FTZ R134, R134, R172.reuse ;  /* 0x000000ac86867220 */ /* 0x080fe20000410000 */
[----:B------:R-:W-:Y:S01]  /*15e00*/  ISETP.GE.AND P1, PT, R14, R119, PT ;  /* 0x000000770e00720c */ /* 0x000fe20003f26270 */
[-C--:B------:R-:W-:Y:S01]  /*15e10*/  FMUL.FTZ R124, R124, R172.reuse ;  /* 0x000000ac7c7c7220 */ /* 0x080fe20000410000 */
[----:B------:R-:W-:Y:S01]  /*15e20*/  ISETP.GE.AND P2, PT, R12, R3, PT ;  /* 0x000000030c00720c */ /* 0x000fe20003f46270 */
[-C--:B------:R-:W-:Y:S01]  /*15e30*/  FMUL.FTZ R126, R126, R172.reuse ;  /* 0x000000ac7e7e7220 */ /* 0x080fe20000410000 */
[----:B------:R-:W-:Y:S01]  /*15e40*/  ISETP.GE.AND P0, PT, R12, R119, PT ;  /* 0x000000770c00720c */ /* 0x000fe20003f06270 */
[----:B------:R-:W5:Y:S01]  /*15e50*/  MUFU.TANH R155, R138 ;  /* 0x0000008a009b7308 */ /* 0x000f620000002400 */
[----:B------:R-:W-:Y:S01]  /*15e60*/  HMMA.16816.F32.BF16 R12, R8, R4, R120 ;  /* 0x00000004080c723c */ /* 0x000fe20000041878 */
[--C-:B------:R-:W-:Y:S01]  /*15e70*/  LOP3.LUT R18, R20, 0x38, R21.reuse, 0xfe, !PT ;  /* 0x0000003814127812 */ /* 0x100fe200078efe15 */
[-C--:B------:R-:W-:Y:S01]  /*15e80*/  FMUL.FTZ R133, R133, R172.reuse ;  /* 0x000000ac85857220 */ /* 0x080fe20000410000 */
[----:B------:R-:W-:Y:S01]  /*15e90*/  FSEL R176, R176, -INF , !P6 ;  /* 0xff800000b0b07808 */ /* 0x000fe20007000000 */
[-C--:B------:R-:W-:Y:S01]  /*15ea0*/  FMUL.FTZ R64, R64, R172.reuse ;  /* 0x000000ac40407220 */ /* 0x080fe20000410000 */
[----:B------:R-:W-:Y:S01]  /*15eb0*/  FSEL R181, R181, -INF , !P1 ;  /* 0xff800000b5b57808 */ /* 0x000fe20004800000 */
[-C--:B------:R-:W-:Y:S01]  /*15ec0*/  FMUL.FTZ R66, R66, R172.reuse ;  /* 0x000000ac42427220 */ /* 0x080fe20000410000 */
[--C-:B------:R-:W-:Y:S01]  /*15ed0*/  LOP3.LUT R4, R20, 0x40, R21.reuse, 0xfe, !PT ;  /* 0x0000004014047812 */ /* 0x100fe200078efe15 */
[----:B------:R-:W1:Y:S01]  /*15ee0*/  MUFU.TANH R150, R132 ;  /* 0x0000008400967308 */ /* 0x000e620000002400 */
[----:B------:R-:W-:Y:S01]  /*15ef0*/  FSEL R168, R168, -INF , !P2 ;  /* 0xff800000a8a87808 */ /* 0x000fe20005000000 */
[-C--:B------:R-:W-:Y:S01]  /*15f00*/  FMUL.FTZ R125, R125, R172.reuse ;  /* 0x000000ac7d7d7220 */ /* 0x080fe20000410000 */
[----:B------:R-:W-:Y:S01]  /*15f10*/  FSEL R170, R170, -INF , !P0 ;  /* 0xff800000aaaa7808 */ /* 0x000fe20004000000 */
[-C--:B------:R-:W-:Y:S01]  /*15f20*/  FMUL.FTZ R135, R135, R172.reuse ;  /* 0x000000ac87877220 */ /* 0x080fe20000410000 */
[C---:B------:R-:W-:Y:S01]  /*15f30*/  ISETP.GE.AND P6, PT, R18.reuse, R3, PT ;  /* 0x000000031200720c */ /* 0x040fe20003fc6270 */
[-C--:B------:R-:W-:Y:S01]  /*15f40*/  FMUL.FTZ R127, R127, R172.reuse ;  /* 0x000000ac7f7f7220 */ /* 0x080fe20000410000 */
[----:B------:R-:W-:Y:S01]  /*15f50*/  ISETP.GE.AND P1, PT, R18, R119, PT ;  /* 0x000000771200720c */ /* 0x000fe20003f26270 */
[----:B------:R-:W1:Y:S01]  /*15f60*/  MUFU.TANH R154, R134 ;  /* 0x00000086009a7308 */ /* 0x000e620000002400 */
[C---:B------:R-:W-:Y:S01]  /*15f70*/  ISETP.GE.AND P2, PT, R4.reuse, R3, PT ;  /* 0x000000030400720c */ /* 0x040fe20003f46270 */
[-C--:B------:R-:W-:Y:S01]  /*15f80*/  FMUL.FTZ R9, R67, R172.reuse ;  /* 0x000000ac43097220 */ /* 0x080fe20000410000 */
[----:B------:R-:W-:Y:S01]  /*15f90*/  ISETP.GE.AND P0, PT, R4, R119, PT ;  /* 0x000000770400720c */ /* 0x000fe20003f06270 */
[----:B------:R-:W-:Y:S01]  /*15fa0*/  FMUL.FTZ R65, R65, R172 ;  /* 0x000000ac41417220 */ /* 0x000fe20000410000 */
[----:B------:R-:W-:-:S02]  /*15fb0*/  LOP3.LUT R6, R20, 0x48, R21, 0xfe, !PT ;  /* 0x0000004814067812 */ /* 0x000fc400078efe15 */
[----:B------:R-:W-:Y:S01]  /*15fc0*/  LOP3.LUT R4, R20, 0x50, R21, 0xfe, !PT ;  /* 0x0000005014047812 */ /* 0x000fe200078efe15 */
[----:B------:R-:W1:Y:S01]  /*15fd0*/  MUFU.TANH R145, R145 ;  /* 0x0000009100917308 */ /* 0x000e620000002400 */
[----:B------:R-:W-:Y:S01]  /*15fe0*/  FSEL R158, R33, -INF , !P6 ;  /* 0xff800000219e7808 */ /* 0x000fe20007000000 */
[-C--:B------:R-:W-:Y:S01]  /*15ff0*/  FMUL.FTZ R12, R12, R172.reuse ;  /* 0x000000ac0c0c7220 */ /* 0x080fe20000410000 */
[----:B------:R-:W-:Y:S01]  /*16000*/  FSEL R171, R171, -INF , !P1 ;  /* 0xff800000abab7808 */ /* 0x000fe20004800000 */
[-C--:B------:R-:W-:Y:S01]  /*16010*/  FMUL.FTZ R14, R14, R172.reuse ;  /* 0x000000ac0e0e7220 */ /* 0x080fe20000410000 */
[----:B--2---:R-:W-:Y:S01]  /*16020*/  FSEL R164, R164, -INF , !P2 ;  /* 0xff800000a4a47808 */ /* 0x004fe20005000000 */
[-C--:B------:R-:W-:Y:S01]  /*16030*/  FMUL.FTZ R13, R13, R172.reuse ;  /* 0x000000ac0d0d7220 */ /* 0x080fe20000410000 */
[----:B----4-:R-:W-:Y:S01]  /*16040*/  FSEL R163, R163, -INF , !P0 ;  /* 0xff800000a3a37808 */ /* 0x010fe20004000000 */
[----:B------:R-:W2:Y:S01]  /*16050*/  MUFU.TANH R148, R148 ;  /* 0x0000009400947308 */ /* 0x000ea20000002400 */
[C---:B------:R-:W-:Y:S01]  /*16060*/  ISETP.GE.AND P6, PT, R6.reuse, R3, PT ;  /* 0x000000030600720c */ /* 0x040fe20003fc6270 */
[----:B------:R-:W-:Y:S01]  /*16070*/  FMUL.FTZ R7, R15, R172 ;  /* 0x000000ac0f077220 */ /* 0x000fe20000410000 */
[----:B------:R-:W-:-:S02]  /*16080*/  ISETP.GE.AND P1, PT, R6, R119, PT ;  /* 0x000000770600720c */ /* 0x000fc40003f26270 */
[C---:B------:R-:W-:Y:S02]  /*16090*/  ISETP.GE.AND P2, PT, R4.reuse, R3, PT ;  /* 0x000000030400720c */ /* 0x040fe40003f46270 */
[----:B------:R-:W-:Y:S01]  /*160a0*/  ISETP.GE.AND P0, PT, R4, R119, PT ;  /* 0x000000770400720c */ /* 0x000fe20003f06270 */
[----:B------:R-:W4:Y:S01]  /*160b0*/  MUFU.TANH R144, R124 ;  /* 0x0000007c00907308 */ /* 0x000f220000002400 */
[C-C-:B------:R-:W-:Y:S02]  /*160c0*/  LOP3.LUT R6, R20.reuse, 0x58, R21.reuse, 0xfe, !PT ;  /* 0x0000005814067812 */ /* 0x140fe400078efe15 */
[----:B------:R-:W-:Y:S02]  /*160d0*/  LOP3.LUT R4, R20, 0x60, R21, 0xfe, !PT ;  /* 0x0000006014047812 */ /* 0x000fe400078efe15 */
[----:B---3--:R-:W-:Y:S02]  /*160e0*/  FSEL R161, R161, -INF , !P6 ;  /* 0xff800000a1a17808 */ /* 0x008fe40007000000 */
[----:B-1----:R-:W-:Y:S01]  /*160f0*/  FSEL R165, R165, -INF , !P1 ;  /* 0xff800000a5a57808 */ /* 0x002fe20004800000 */
[----:B------:R-:W1:Y:S01]  /*16100*/  MUFU.TANH R146, R126 ;  /* 0x0000007e00927308 */ /* 0x000e620000002400 */
[----:B------:R-:W-:-:S02]  /*16110*/  FSEL R152, R152, -INF , !P2 ;  /* 0xff80000098987808 */ /* 0x000fc40005000000 */
[----:B-----5:R-:W-:Y:S02]  /*16120*/  FSEL R155, R155, -INF , !P0 ;  /* 0xff8000009b9b7808 */ /* 0x020fe40004000000 */
[C---:B------:R-:W-:Y:S02]  /*16130*/  ISETP.GE.AND P6, PT, R6.reuse, R3, PT ;  /* 0x000000030600720c */ /* 0x040fe40003fc6270 */
[----:B------:R-:W-:Y:S01]  /*16140*/  ISETP.GE.AND P1, PT, R6, R119, PT ;  /* 0x000000770600720c */ /* 0x000fe20003f26270 */
[----:B------:R-:W3:Y:S01]  /*16150*/  MUFU.TANH R123, R12 ;  /* 0x0000000c007b7308 */ /* 0x000ee20000002400 */
[C---:B------:R-:W-:Y:S02]  /*16160*/  ISETP.GE.AND P2, PT, R4.reuse, R3, PT ;  /* 0x000000030400720c */ /* 0x040fe40003f46270 */
[----:B------:R-:W-:Y:S02]  /*16170*/  ISETP.GE.AND P0, PT, R4, R119, PT ;  /* 0x000000770400720c */ /* 0x000fe40003f06270 */
[----:B------:R-:W-:-:S02]  /*16180*/  LOP3.LUT R6, R20, 0x68, R21, 0xfe, !PT ;  /* 0x0000006814067812 */ /* 0x000fc400078efe15 */
[----:B------:R-:W-:Y:S01]  /*16190*/  LOP3.LUT R4, R20, 0x70, R21, 0xfe, !PT ;  /* 0x0000007014047812 */ /* 0x000fe200078efe15 */
[----:B------:R-:W5:Y:S01]  /*161a0*/  MUFU.TANH R121, R14 ;  /* 0x0000000e00797308 */ /* 0x000f620000002400 */
[----:B------:R-:W-:Y:S02]  /*161b0*/  FSEL R150, R150, -INF , !P6 ;  /* 0xff80000096967808 */ /* 0x000fe40007000000 */
[----:B------:R-:W-:Y:S02]  /*161c0*/  FSEL R154, R154, -INF , !P1 ;  /* 0xff8000009a9a7808 */ /* 0x000fe40004800000 */
[----:B------:R-:W-:Y:S02]  /*161d0*/  FSEL R145, R145, -INF , !P2 ;  /* 0xff80000091917808 */ /* 0x000fe40005000000 */
[----:B--2---:R-:W-:Y:S01]  /*161e0*/  FSEL R148, R148, -INF , !P0 ;  /* 0xff80000094947808 */ /* 0x004fe20004000000 */
[----:B------:R-:W2:Y:S01]  /*161f0*/  MUFU.TANH R122, R64 ;  /* 0x00000040007a7308 */ /* 0x000ea20000002400 */
[----:B------:R-:W-:-:S02]  /*16200*/  ISETP.GE.AND P6, PT, R6, R3, PT ;  /* 0x000000030600720c */ /* 0x000fc40003fc6270 */
[----:B------:R-:W-:Y:S02]  /*16210*/  ISETP.GE.AND P1, PT, R6, R119, PT ;  /* 0x000000770600720c */ /* 0x000fe40003f26270 */
[C---:B------:R-:W-:Y:S02]  /*16220*/  ISETP.GE.AND P2, PT, R4.reuse, R3, PT ;  /* 0x000000030400720c */ /* 0x040fe40003f46270 */
[----:B------:R-:W-:Y:S01]  /*16230*/  ISETP.GE.AND P0, PT, R4, R119, PT ;  /* 0x000000770400720c */ /* 0x000fe20003f06270 */
[----:B------:R-:W2:Y:S01]  /*16240*/  MUFU.TANH R120, R66 ;  /* 0x0000004200787308 */ /* 0x000ea20000002400 */
[C---:B------:R-:W-:Y:S02]  /*16250*/  LOP3.LUT R4, R20.reuse, 0x78, R21, 0xfe, !PT ;  /* 0x0000007814047812 */ /* 0x040fe400078efe15 */
[----:B------:R-:W-:Y:S02]  /*16260*/  LOP3.LUT R8, R20, R21, RZ, 0xfc, !PT ;  /* 0x0000001514087212 */ /* 0x000fe400078efcff */
[----:B----4-:R-:W-:-:S02]  /*16270*/  FSEL R144, R144, -INF , !P6 ;  /* 0xff80000090907808 */ /* 0x010fc40007000000 */
[----:B-1----:R-:W-:Y:S01]  /*16280*/  FSEL R146, R146, -INF , !P1 ;  /* 0xff80000092927808 */ /* 0x002fe20004800000 */
[----:B------:R-:W1:Y:S01]  /*16290*/  MUFU.TANH R178, R39 ;  /* 0x0000002700b27308 */ /* 0x000e620000002400 */
[C---:B------:R-:W-:Y:S02]  /*162a0*/  ISETP.GE.AND P6, PT, R4.reuse, R3, PT ;  /* 0x000000030400720c */ /* 0x040fe40003fc6270 */
[----:B------:R-:W-:Y:S02]  /*162b0*/  ISETP.GE.AND P1, PT, R4, R119, PT ;  /* 0x000000770400720c */ /* 0x000fe40003f26270 */
[----:B------:R-:W-:Y:S02]  /*162c0*/  IADD3 R4, R8, 0x1, RZ ;  /* 0x0000000108047810 */ /* 0x000fe40007ffe0ff */
[----:B---3--:R-:W-:Y:S01]  /*162d0*/  FSEL R123, R123, -INF , !P2 ;  /* 0xff8000007b7b7808 */ /* 0x008fe20005000000 */
[----:B------:R-:W3:Y:S01]  /*162e0*/  MUFU.TANH R32, R32 ;  /* 0x0000002000207308 */ /* 0x000ee20000002400 */
[----:B-----5:R-:W-:-:S02]  /*162f0*/  FSEL R121, R121, -INF , !P0 ;  /* 0xff80000079797808 */ /* 0x020fc40004000000 */
[C---:B------:R-:W-:Y:S02]  /*16300*/  ISETP.GE.AND P2, PT, R4.reuse, R3, PT ;  /* 0x000000030400720c */ /* 0x040fe40003f46270 */
[----:B------:R-:W-:Y:S02]  /*16310*/  ISETP.GE.AND P0, PT, R4, R119, PT ;  /* 0x000000770400720c */ /* 0x000fe40003f06270 */
[C---:B------:R-:W-:Y:S01]  /*16320*/  IADD3 R4, R8.reuse, 0x9, RZ ;  /* 0x0000000908047810 */ /* 0x040fe20007ffe0ff */
[----:B------:R-:W4:Y:S01]  /*16330*/  MUFU.TANH R173, R35 ;  /* 0x0000002300ad7308 */ /* 0x000f220000002400 */
[----:B------:R-:W-:Y:S02]  /*16340*/  IADD3 R10, R8, 0x11, RZ ;  /* 0x00000011080a7810 */ /* 0x000fe40007ffe0ff */
[----:B--2---:R-:W-:Y:S02]  /*16350*/  FSEL R122, R122, -INF , !P6 ;  /* 0xff8000007a7a7808 */ /* 0x004fe40007000000 */
[----:B------:R-:W-:-:S02]  /*16360*/  FSEL R120, R120, -INF , !P1 ;  /* 0xff80000078787808 */ /* 0x000fc40004800000 */
[C---:B------:R-:W-:Y:S01]  /*16370*/  ISETP.GE.AND P6, PT, R4.reuse, R3, PT ;  /* 0x000000030400720c */ /* 0x040fe20003fc6270 */
[----:B------:R-:W2:Y:S01]  /*16380*/  MUFU.TANH R169, R29 ;  /* 0x0000001d00a97308 */ /* 0x000ea20000002400 */
[----:B------:R-:W-:Y:S02]  /*16390*/  ISETP.GE.AND P1, PT, R4, R119, PT ;  /* 0x000000770400720c */ /* 0x000fe40003f26270 */
[----:B------:R-:W-:Y:S02]  /*163a0*/  FSEL R4, R128, -INF , !P2 ;  /* 0xff80000080047808 */ /* 0x000fe40005000000 */
[----:B------:R-:W-:Y:S02]  /*163b0*/  FSEL R6, R54, -INF , !P0 ;  /* 0xff80000036067808 */ /* 0x000fe40004000000 */
[C---:B------:R-:W-:Y:S01]  /*163c0*/  ISETP.GE.AND P2, PT, R10.reuse, R3, PT ;  /* 0x000000030a00720c */ /* 0x040fe20003f46270 */
[----:B------:R-:W5:Y:S01]  /*163d0*/  MUFU.TANH R28, R28 ;  /* 0x0000001c001c7308 */ /* 0x000f620000002400 */
[----:B------:R-:W-:-:S02]  /*163e0*/  ISETP.GE.AND P0, PT, R10, R119, PT ;  /* 0x000000770a00720c */ /* 0x000fc40003f06270 */
[C---:B------:R-:W-:Y:S02]  /*163f0*/  IADD3 R12, R8.reuse, 0x19, RZ ;  /* 0x00000019080c7810 */ /* 0x040fe40007ffe0ff */
[----:B------:R-:W-:Y:S02]  /*16400*/  IADD3 R10, R8, 0x21, RZ ;  /* 0x00000021080a7810 */ /* 0x000fe40007ffe0ff */
[----:B------:R-:W-:Y:S01]  /*16410*/  FSEL R55, R55, -INF , !P6 ;  /* 0xff80000037377808 */ /* 0x000fe20007000000 */
[----:B------:R1:W1:Y:S01]  /*16420*/  MUFU.TANH R166, R147 ;  /* 0x0000009300a67308 */ /* 0x0002620000002400 */
[----:B------:R-:W-:Y:S02]  /*16430*/  FSEL R5, R129, -INF , !P1 ;  /* 0xff80000081057808 */ /* 0x000fe40004800000 */
[----:B------:R-:W-:Y:S02]  /*16440*/  FSEL R48, R48, -INF , !P2 ;  /* 0xff80000030307808 */ /* 0x000fe40005000000 */
[----:B------:R-:W-:-:S02]  /*16450*/  FSEL R49, R49, -INF , !P0 ;  /* 0xff80000031317808 */ /* 0x000fc40004000000 */
[C---:B------:R-:W-:Y:S01]  /*16460*/  ISETP.GE.AND P6, PT, R12.reuse, R3, PT ;  /* 0x000000030c00720c */ /* 0x040fe20003fc6270 */
[----:B------:R-:W2:Y:S01]  /*16470*/  MUFU.TANH R162, R141 ;  /* 0x0000008d00a27308 */ /* 0x000ea20000002400 */
[----:B------:R-:W-:Y:S02]  /*16480*/  ISETP.GE.AND P1, PT, R12, R119, PT ;  /* 0x000000770c00720c */ /* 0x000fe40003f26270 */
[C---:B------:R-:W-:Y:S02]  /*16490*/  ISETP.GE.AND P2, PT, R10.reuse, R3, PT ;  /* 0x000000030a00720c */ /* 0x040fe40003f46270 */
[----:B------:R-:W-:Y:S02]  /*164a0*/  ISETP.GE.AND P0, PT, R10, R119, PT ;  /* 0x000000770a00720c */ /* 0x000fe40003f06270 */
[----:B------:R-:W-:Y:S01]  /*164b0*/  IADD3 R10, R8, 0x29, RZ ;  /* 0x00000029080a7810 */ /* 0x000fe20007ffe0ff */
[----:B------:R2:W2:Y:S01]  /*164c0*/  MUFU.TANH R160, R143 ;  /* 0x0000008f00a07308 */ /* 0x0004a20000002400 */
[----:B------:R-:W-:Y:S01]  /*164d0*/  FSEL R54, R44, -INF , !P6 ;  /* 0xff8000002c367808 */ /* 0x000fe20007000000 */
[----:B-1----:R-:W-:Y:S01]  /*164e0*/  FMUL.FTZ R147, R159, R172 ;  /* 0x000000ac9f937220 */ /* 0x002fe20000410000 */
[----:B------:R-:W-:-:S02]  /*164f0*/  FSEL R56, R45, -INF , !P1 ;  /* 0xff8000002d387808 */ /* 0x000fc40004800000 */
[C---:B------:R-:W-:Y:S02]  /*16500*/  ISETP.GE.AND P6, PT, R10.reuse, R3, PT ;  /* 0x000000030a00720c */ /* 0x040fe40003fc6270 */
[----:B------:R-:W-:Y:S01]  /*16510*/  ISETP.GE.AND P1, PT, R10, R119, PT ;  /* 0x000000770a00720c */ /* 0x000fe20003f26270 */
[----:B------:R1:W1:Y:S01]  /*16520*/  MUFU.TANH R153, R137 ;  /* 0x0000008900997308 */ /* 0x0002620000002400 */
[C---:B------:R-:W-:Y:S02]  /*16530*/  IADD3 R12, R8.reuse, 0x31, RZ ;  /* 0x00000031080c7810 */ /* 0x040fe40007ffe0ff */
[----:B------:R-:W-:Y:S02]  /*16540*/  IADD3 R10, R8, 0x39, RZ ;  /* 0x00000039080a7810 */ /* 0x000fe40007ffe0ff */
[----:B------:R-:W-:Y:S02]  /*16550*/  FSEL R182, R182, -INF , !P2 ;  /* 0xff800000b6b67808 */ /* 0x000fe40005000000 */
[----:B------:R-:W-:Y:S01]  /*16560*/  FSEL R183, R183, -INF , !P0 ;  /* 0xff800000b7b77808 */ /* 0x000fe20004000000 */
[----:B--2---:R-:W-:Y:S01]  /*16570*/  FMUL.FTZ R143, R157, R172 ;  /* 0x000000ac9d8f7220 */ /* 0x004fe20000410000 */
[----:B------:R-:W2:Y:S01]  /*16580*/  MUFU.TANH R156, R139 ;  /* 0x0000008b009c7308 */ /* 0x000ea20000002400 */
[----:B------:R-:W-:-:S02]  /*16590*/  FSEL R179, R179, -INF , !P6 ;  /* 0xff800000b3b37808 */ /* 0x000fc40007000000 */
[----:B------:R-:W-:Y:S02]  /*165a0*/  FSEL R178, R178, -INF , !P1 ;  /* 0xff800000b2b27808 */ /* 0x000fe40004800000 */
[C---:B------:R-:W-:Y:S02]  /*165b0*/  ISETP.GE.AND P2, PT, R12.reuse, R3, PT ;  /* 0x000000030c00720c */ /* 0x040fe40003f46270 */
[----:B------:R-:W-:Y:S01]  /*165c0*/  ISETP.GE.AND P0, PT, R12, R119, PT ;  /* 0x000000770c00720c */ /* 0x000fe20003f06270 */
[----:B------:R-:W2:Y:S01]  /*165d0*/  MUFU.TANH R151, R133 ;  /* 0x0000008500977308 */ /* 0x000ea20000002400 */
[C---:B------:R-:W-:Y:S01]  /*165e0*/  ISETP.GE.AND P6, PT, R10.reuse, R3, PT ;  /* 0x000000030a00720c */ /* 0x040fe20003fc6270 */
[----:B-1----:R-:W-:Y:S01]  /*165f0*/  IMAD.MOV.U32 R137, RZ, RZ, R175 ;  /* 0x000000ffff897224 */ /* 0x002fe200078e00af */
[----:B------:R-:W-:Y:S02]  /*16600*/  ISETP.GE.AND P1, PT, R10, R119, PT ;  /* 0x000000770a00720c */ /* 0x000fe40003f26270 */
[----:B------:R-:W-:-:S02]  /*16610*/  IADD3 R12, R8, 0x41, RZ ;  /* 0x00000041080c7810 */ /* 0x000fc40007ffe0ff */
[----:B------:R-:W-:Y:S01]  /*16620*/  IADD3 R10, R8, 0x49, RZ ;  /* 0x00000049080a7810 */ /* 0x000fe20007ffe0ff */
[----:B------:R-:W1:Y:S01]  /*16630*/  MUFU.TANH R143, R143 ;  /* 0x0000008f008f7308 */ /* 0x000e620000002400 */
[----:B---3--:R-:W-:Y:S02]  /*16640*/  FSEL R157, R32, -INF , !P2 ;  /* 0xff800000209d7808 */ /* 0x008fe40005000000 */
[----:B----4-:R-:W-:Y:S02]  /*16650*/  FSEL R173, R173, -INF , !P0 ;  /* 0xff800000adad7808 */ /* 0x010fe40004000000 */
[----:B------:R-:W-:Y:S02]  /*16660*/  FSEL R169, R169, -INF , !P6 ;  /* 0xff800000a9a97808 */ /* 0x000fe40007000000 */
[----:B-----5:R-:W-:Y:S01]  /*16670*/  FSEL R159, R28, -INF , !P1 ;  /* 0xff8000001c9f7808 */ /* 0x020fe20004800000 */
[----:B------:R-:W3:Y:S01]  /*16680*/  MUFU.TANH R147, R147 ;  /* 0x0000009300937308 */ /* 0x000ee20000002400 */
[----:B------:R-:W-:-:S02]  /*16690*/  ISETP.GE.AND P2, PT, R12, R3, PT ;  /* 0x000000030c00720c */ /* 0x000fc40003f46270 */
[----:B------:R-:W-:Y:S02]  /*166a0*/  ISETP.GE.AND P0, PT, R12, R119, PT ;  /* 0x000000770c00720c */ /* 0x000fe40003f06270 */
[C---:B------:R-:W-:Y:S02]  /*166b0*/  ISETP.GE.AND P6, PT, R10.reuse, R3, PT ;  /* 0x000000030a00720c */ /* 0x040fe40003fc6270 */
[----:B------:R-:W-:Y:S01]  /*166c0*/  ISETP.GE.AND P1, PT, R10, R119, PT ;  /* 0x000000770a00720c */ /* 0x000fe20003f26270 */
[----:B------:R-:W4:Y:S01]  /*166d0*/  MUFU.TANH R142, R125 ;  /* 0x0000007d008e7308 */ /* 0x000f220000002400 */
[C---:B------:R-:W-:Y:S02]  /*166e0*/  IADD3 R12, R8.reuse, 0x51, RZ ;  /* 0x00000051080c7810 */ /* 0x040fe40007ffe0ff */
[----:B------:R-:W-:Y:S02]  /*166f0*/  IADD3 R10, R8, 0x59, RZ ;  /* 0x00000059080a7810 */ /* 0x000fe40007ffe0ff */
[----:B------:R-:W-:-:S02]  /*16700*/  FSEL R167, R167, -INF , !P2 ;  /* 0xff800000a7a77808 */ /* 0x000fc40005000000 */
[----:B------:R-:W-:Y:S01]  /*16710*/  FSEL R166, R166, -INF , !P0 ;  /* 0xff800000a6a67808 */ /* 0x000fe20004000000 */
[----:B------:R-:W5:Y:S01]  /*16720*/  MUFU.TANH R124, R13 ;  /* 0x0000000d007c7308 */ /* 0x000f620000002400 */
[----:B------:R-:W-:Y:S02]  /*16730*/  FSEL R162, R162, -INF , !P6 ;  /* 0xff800000a2a27808 */ /* 0x000fe40007000000 */
[----:B------:R-:W-:Y:S02]  /*16740*/  FSEL R160, R160, -INF , !P1 ;  /* 0xff800000a0a07808 */ /* 0x000fe40004800000 */
[C---:B------:R-:W-:Y:S02]  /*16750*/  ISETP.GE.AND P2, PT, R12.reuse, R3, PT ;  /* 0x000000030c00720c */ /* 0x040fe40003f46270 */
[----:B------:R-:W-:Y:S01]  /*16760*/  ISETP.GE.AND P0, PT, R12, R119, PT ;  /* 0x000000770c00720c */ /* 0x000fe20003f06270 */
[----:B------:R-:W1:Y:S01]  /*16770*/  MUFU.TANH R7, R7 ;  /* 0x0000000700077308 */ /* 0x000e620000002400 */
[----:B------:R-:W-:-:S02]  /*16780*/  ISETP.GE.AND P6, PT, R10, R3, PT ;  /* 0x000000030a00720c */ /* 0x000fc40003fc6270 */
[----:B------:R-:W-:Y:S02]  /*16790*/  ISETP.GE.AND P1, PT, R10, R119, PT ;  /* 0x000000770a00720c */ /* 0x000fe40003f26270 */
[----:B------:R-:W-:Y:S02]  /*167a0*/  IADD3 R10, R8, 0x61, RZ ;  /* 0x00000061080a7810 */ /* 0x000fe40007ffe0ff */
[----:B------:R-:W-:Y:S01]  /*167b0*/  FSEL R153, R153, -INF , !P2 ;  /* 0xff80000099997808 */ /* 0x000fe20005000000 */
[----:B------:R-:W3:Y:S01]  /*167c0*/  MUFU.TANH R149, R135 ;  /* 0x0000008700957308 */ /* 0x000ee20000002400 */
[----:B--2---:R-:W-:Y:S02]  /*167d0*/  FSEL R156, R156, -INF , !P0 ;  /* 0xff8000009c9c7808 */ /* 0x004fe40004000000 */
[----:B------:R-:W-:Y:S01]  /*167e0*/  IADD3 R12, R8, 0x69, RZ ;  /* 0x00000069080c7810 */ /* 0x000fe20007ffe0ff */
[----:B------:R-:W-:Y:S01]  /*167f0*/  BAR.SYNC.DEFER_BLOCKING 0x0 ;  /* 0x0000000000007b1d */ /* 0x000fe20000010000 */
[----:B------:R-:W-:-:S02]  /*16800*/  ISETP.GE.AND P2, PT, R10, R3, PT ;  /* 0x000000030a00720c */ /* 0x000fc40003f46270 */
[----:B------:R-:W-:Y:S02]  /*16810*/  ISETP.GE.AND P0, PT, R10, R119, PT ;  /* 0x000000770a00720c */ /* 0x000fe40003f06270 */
[----:B------:R-:W-:Y:S01]  /*16820*/  IADD3 R10, R8, 0x71, RZ ;  /* 0x00000071080a7810 */ /* 0x000fe20007ffe0ff */
[----:B------:R-:W2:Y:S01]  /*16830*/  MUFU.TANH R141, R127 ;  /* 0x0000007f008d7308 */ /* 0x000ea20000002400 */
[----:B------:R-:W-:Y:S02]  /*16840*/  FSEL R151, R151, -INF , !P6 ;  /* 0xff80000097977808 */ /* 0x000fe40007000000 */
[-C--:B------:R-:W-:Y:S02]  /*16850*/  ISETP.GE.AND P6, PT, R12, R3.reuse, PT ;  /* 0x000000030c00720c */ /* 0x080fe40003fc6270 */
[----:B-1----:R-:W-:Y:S02]  /*16860*/  FSEL R143, R143, -INF , !P2 ;  /* 0xff8000008f8f7808 */ /* 0x002fe40005000000 */
[----:B---3--:R-:W-:Y:S01]  /*16870*/  FSEL R147, R147, -INF , !P0 ;  /* 0xff80000093937808 */ /* 0x008fe20004000000 */
[----:B------:R-:W1:Y:S01]  /*16880*/  MUFU.TANH R125, R65 ;  /* 0x00000041007d7308 */ /* 0x000e620000002400 */
[----:B------:R-:W-:-:S02]  /*16890*/  ISETP.GE.AND P2, PT, R10, R3, PT ;  /* 0x000000030a00720c */ /* 0x000fc40003f46270 */
[----:B------:R-:W-:Y:S02]  /*168a0*/  ISETP.GE.AND P0, PT, R10, R119, PT ;  /* 0x000000770a00720c */ /* 0x000fe40003f06270 */
[----:B------:R-:W-:Y:S02]  /*168b0*/  IADD3 R10, R8, 0x79, RZ ;  /* 0x00000079080a7810 */ /* 0x000fe40007ffe0ff */
[----:B----4-:R-:W-:Y:S01]  /*168c0*/  FSEL R142, R142, -INF , !P6 ;  /* 0xff8000008e8e7808 */ /* 0x010fe20007000000 */
[----:B------:R-:W3:Y:S01]  /*168d0*/  MUFU.TANH R9, R9 ;  /* 0x0000000900097308 */ /* 0x000ee20000002400 */
[-C--:B------:R-:W-:Y:S02]  /*168e0*/  ISETP.GE.AND P6, PT, R8, R3.reuse, PT ;  /* 0x000000030800720c */ /* 0x080fe40003fc6270 */
[----:B-----5:R-:W-:Y:S02]  /*168f0*/  FSEL R124, R124, -INF , !P2 ;  /* 0xff8000007c7c7808 */ /* 0x020fe40005000000 */
[----:B------:R-:W-:-:S02]  /*16900*/  ISETP.GE.AND P2, PT, R10, R3, PT ;  /* 0x000000030a00720c */ /* 0x000fc40003f46270 */
[----:B------:R-:W-:Y:S02]  /*16910*/  FSEL R3, R7, -INF , !P0 ;  /* 0xff80000007037808 */ /* 0x000fe40004000000 */
[----:B------:R-:W-:Y:S02]  /*16920*/  FSEL R7, R52, -INF , !P6 ;  /* 0xff80000034077808 */ /* 0x000fe40007000000 */
[----:B------:R-:W-:Y:S02]  /*16930*/  ISETP.GT.AND P6, PT, R204, R193, PT ;  /* 0x000000c1cc00720c */ /* 0x000fe40003fc4270 */
[----:B------:R-:W-:Y:S02]  /*16940*/  FSEL R149, R149, -INF , !P1 ;  /* 0xff80000095957808 */ /* 0x000fe40004800000 */
[-C--:B------:R-:W-:Y:S02]  /*16950*/  ISETP.GE.AND P1, PT, R12, R119.reuse, PT ;  /* 0x000000770c00720c */ /* 0x080fe40003f26270 */
[----:B------:R-:W-:-:S02]  /*16960*/  ISETP.GE.AND P0, PT, R10, R119, PT ;  /* 0x000000770a00720c */ /* 0x000fc40003f06270 */
[----:B--2---:R-:W-:Y:S02]  /*16970*/  FSEL R141, R141, -INF , !P1 ;  /* 0xff8000008d8d7808 */ /* 0x004fe40004800000 */
[----:B------:R-:W-:Y:S02]  /*16980*/  ISETP.GE.AND P1, PT, R8, R119, PT ;  /* 0x000000770800720c */ /* 0x000fe40003f26270 */
[----:B-1----:R-:W-:Y:S02]  /*16990*/  FSEL R125, R125, -INF , !P2 ;  /* 0xff8000007d7d7808 */ /* 0x002fe40005000000 */
[----:B------:R-:W-:Y:S02]  /*169a0*/  FSEL R53, R53, -INF , !P1 ;  /* 0xff80000035357808 */ /* 0x000fe40004800000 */
[----:B---3--:R-:W-:Y:S01]  /*169b0*/  FSEL R119, R9, -INF , !P0 ;  /* 0xff80000009777808 */ /* 0x008fe20004000000 */
[----:B------:R-:W-:Y:S05]  /*169c0*/  @!P6 BRA `(.L_x_1773) ;  /* 0x00000a600000e947 */ /* 0x000fea0003800000 */
[----:B------:R-:W-:Y:S01]  /*169d0*/  BSSY B0, `(.L_x_1774) ;  /* 0x0000040000007945 */ /* 0x000fe20003800000 */
[----:B------:R-:W-:Y:S05]  /*169e0*/  @!P3 BRA `(.L_x_1775) ;  /* 0x000003b00000b947 */ /* 0x000fea0003800000 */
[----:B------:R-:W2:Y:S01]  /*169f0*/  LD.E R17, [R116.64+0x170] ;  /* 0x0001700474117980 */ /* 0x000ea2000c101900 */
[----:B------:R-:W-:Y:S01]  /*16a00*/  IMAD.MOV.U32 R12, RZ, RZ, RZ ;  /* 0x000000ffff0c7224 */ /* 0x000fe200078e00ff */
[----:B------:R-:W-:-:S02]  /*16a10*/  IABS R10, R20 ;  /* 0x00000014000a7213 */ /* 0x000fc40000000000 */
        /* <DEDUP_REMOVED lines=11> */
[-C--:B------:R-:W-:Y:S02]  /*16ad0*/  LOP3.LUT R20, R20, R17.reuse, RZ, 0x3c, !PT ;  /* 0x0000001114147212 */ /* 0x080fe400078e3cff */
[----:B------:R-:W-:Y:S01]  /*16ae0*/  IABS R8, R12 ;  /* 0x0000000c00087213 */ /* 0x000fe20000000000 */
[----:B------:R-:W-:Y:S01]  /*16af0*/  IMAD.HI.U32 R13, R15, R10, RZ ;  /* 0x0000000a0f0d7227 */ /* 0x000fe200078e00ff */
[----:B------:R-:W-:-:S03]  /*16b00*/  LOP3.LUT R12, R12, R17, RZ, 0x3c, !PT ;  /* 0x000000110c0c7212 */ /* 0x000fc600078e3cff */
[----:B------:R-:W-:Y:S02]  /*16b10*/  IMAD R10, R13, R9, R10 ;  /* 0x000000090d0a7224 */ /* 0x000fe400078e020a */
[----:B------:R-:W-:-:S03]  /*16b20*/  IMAD.HI.U32 R15, R15, R8, RZ ;  /* 0x000000080f0f7227 */ /* 0x000fc600078e00ff */
[----:B------:R-:W-:Y:S01]  /*16b30*/  ISETP.GT.U32.AND P2, PT, R11, R10, PT ;  /* 0x0000000a0b00720c */ /* 0x000fe20003f44070 */
        /* <DEDUP_REMOVED lines=9> */
[----:B------:R-:W-:-:S05]  /*16bd0*/  LOP3.LUT R10, RZ, R17, RZ, 0x33, !PT ;  /* 0x00000011ff0a7212 */ /* 0x000fca00078e33ff */
[----:B------:R-:W-:Y:S02]  /*16be0*/  @P1 IADD3 R13, R13, 0x1, RZ ;  /* 0x000000010d0d1810 */ /* 0x000fe40007ffe0ff */
[----:B------:R-:W-:-:S04]  /*16bf0*/  ISETP.GE.AND P1, PT, R20, RZ, PT ;  /* 0x000000ff1400720c */ /* 0x000fc80003f26270 */
[----:B------:R-:W-:Y:S02]  /*16c00*/  @P2 IADD3 R15, R15, 0x1, RZ ;  /* 0x000000010f0f2810 */ /* 0x000fe40007ffe0ff */
[----:B------:R-:W-:-:S03]  /*16c10*/  ISETP.NE.AND P2, PT, R17, RZ, PT ;  /* 0x000000ff1100720c */ /* 0x000fc60003f45270 */
[----:B------:R-:W-:-:S04]  /*16c20*/  @!P0 IMAD.MOV R15, RZ, RZ, -R15 ;  /* 0x000000ffff0f8224 */ /* 0x000fc800078e0a0f */
[----:B------:R-:W-:-:S04]  /*16c30*/  @!P1 IADD3 R13, -R13, RZ, RZ ;  /* 0x000000ff0d0d9210 */ /* 0x000fc80007ffe1ff */
[C---:B------:R-:W-:Y:S02]  /*16c40*/  SEL R11, R10.reuse, R13, !P2 ;  /* 0x0000000d0a0b7207 */ /* 0x040fe40005000000 */
[----:B------:R-:W-:Y:S01]  /*16c50*/  SEL R10, R10, R15, !P2 ;  /* 0x0000000f0a0a7207 */ /* 0x000fe20005000000 */
[----:B------:R-:W2:Y:S02]  /*16c60*/  LD.E.64 R12, [R116.64+0x38] ;  /* 0x00003804740c7980 */ /* 0x000ea4000c101b00 */
[C-C-:B------:R-:W-:Y:S02]  /*16c70*/  IMAD.WIDE R22, R11.reuse, 0x4, R202.reuse ;  /* 0x000000040b167825 */ /* 0x140fe400078e02ca */
[----:B------:R-:W3:Y:S02]  /*16c80*/  LD.E.64 R14, [R116.64+0x20] ;  /* 0x00002004740e7980 */ /* 0x000ee4000c101b00 */
[----:B------:R-:W-:Y:S02]  /*16c90*/  IMAD.WIDE R20, R10, 0x4, R202 ;  /* 0x000000040a147825 */ /* 0x000fe400078e02ca */
[----:B------:R-:W4:Y:S04]  /*16ca0*/  LD.E R9, [R22.64] ;  /* 0x0000000416097980 */ /* 0x000f28000c101900 */
[----:B------:R-:W4:Y:S01]  /*16cb0*/  LD.E R8, [R20.64] ;  /* 0x0000000414087980 */ /* 0x000f22000c101900 */
[----:B------:R-:W-:-:S04]  /*16cc0*/  IMAD.IADD R10, R11, 0x1, -R10 ;  /* 0x000000010b0a7824 */ /* 0x000fc800078e0a0a */
[----:B------:R-:W-:-:S05]  /*16cd0*/  IMAD R17, R17, R10, -0x80 ;  /* 0xffffff8011117424 */ /* 0x000fca00078e020a */
[----:B------:R-:W-:Y:S01]  /*16ce0*/  SHF.R.S32.HI R11, RZ, 0x1f, R17 ;  /* 0x0000001fff0b7819 */ /* 0x000fe20000011411 */
[-C--:B--2---:R-:W-:Y:S02]  /*16cf0*/  IMAD R10, R13, R17.reuse, RZ ;  /* 0x000000110d0a7224 */ /* 0x084fe400078e02ff */
[----:B------:R-:W-:-:S04]  /*16d00*/  IMAD.WIDE.U32 R18, R12, R17, RZ ;  /* 0x000000110c127225 */ /* 0x000fc800078e00ff */
[----:B------:R-:W-:Y:S02]  /*16d10*/  IMAD R10, R12, R11, R10 ;  /* 0x0000000b0c0a7224 */ /* 0x000fe400078e020a */
[----:B----4-:R-:W-:-:S03]  /*16d20*/  IMAD.IADD R9, R8, 0x1, -R9 ;  /* 0x0000000108097824 */ /* 0x010fc600078e0a09 */
[----:B------:R-:W-:Y:S01]  /*16d30*/  IADD3 R19, R19, R10, RZ ;  /* 0x0000000a13137210 */ /* 0x000fe20007ffe0ff */
[----:B---3--:R-:W-:Y:S01]  /*16d40*/  IMAD R11, R15, R9, RZ ;  /* 0x000000090f0b7224 */ /* 0x008fe200078e02ff */
[----:B------:R-:W-:-:S03]  /*16d50*/  SHF.R.S32.HI R8, RZ, 0x1f, R9 ;  /* 0x0000001fff087819 */ /* 0x000fc60000011409 */
[----:B------:R-:W-:-:S04]  /*16d60*/  IMAD.WIDE.U32 R12, R9, R14, R18 ;  /* 0x0000000e090c7225 */ /* 0x000fc800078e0012 */
[----:B------:R-:W-:-:S04]  /*16d70*/  IMAD R8, R14, R8, R11 ;  /* 0x000000080e087224 */ /* 0x000fc800078e020b */
[----:B------:R-:W-:Y:S01]  /*16d80*/  IMAD.IADD R13, R13, 0x1, R8 ;  /* 0x000000010d0d7824 */ /* 0x000fe200078e0208 */
[----:B------:R-:W-:Y:S05]  /*16d90*/  BRA `(.L_x_1776) ;  /* 0x0000003000007947 */ /* 0x000fea0003800000 */
.L_x_1775:
[----:B------:R-:W2:Y:S02]  /*16da0*/  LD.E R12, [R116.64+0x38] ;  /* 0x00003804740c7980 */ /* 0x000ea4000c101900 */
[----:B--2---:R-:W-:-:S04]  /*16db0*/  LEA R12, -R12, RZ, 0x7 ;  /* 0x000000ff0c0c7211 */ /* 0x004fc800078e39ff */
[----:B------:R-:W-:Y:S02]  /*16dc0*/  SHF.R.S32.HI R13, RZ, 0x1f, R12 ;  /* 0x0000001fff0d7819 */ /* 0x000fe4000001140c */
.L_x_1776:
[----:B------:R-:W-:Y:S05]  /*16dd0*/  BSYNC B0 ;  /* 0x0000000000007941 */ /* 0x000fea0003800000 */
.L_x_1774:
[----:B------:R-:W-:Y:S02]  /*16de0*/  LOP3.LUT R8, R205, 0x1, RZ, 0xc0, !PT ;  /* 0x00000001cd087812 */ /* 0x000fe400078ec0ff */
[C---:B------:R-:W-:Y:S02]  /*16df0*/  @P5 IADD3 R11, P0, R12.reuse, R191, RZ ;  /* 0x000000bf0c0b5210 */ /* 0x040fe40007f1e0ff */
[-C--:B------:R-:W-:Y:S02]  /*16e00*/  LEA R22, P1, R12, R194.reuse, 0x1 ;  /* 0x000000c20c167211 */ /* 0x080fe400078208ff */
        /* <DEDUP_REMOVED lines=19> */
[C---:B------:R-:W-:Y:S01]  /*16f40*/  @!P2 LEA.HI.X R21, R11.reuse, R195, R10, 0x1, P0 ;  /* 0x000000c30b15a211 */ /* 0x040fe200000f0c0a */
[----:B------:R1:W-:Y:S01]  /*16f50*/  @P2 STS.64 [R200+0x3008], RZ ;  /* 0x003008ffc8002388 */ /* 0x0003e20000000a00 */
[----:B------:R-:W-:-:S02]  /*16f60*/  @P5 LEA R26, P1, R11, R194, 0x1 ;  /* 0x000000c20b1a5211 */ /* 0x000fc400078208ff */
[C---:B------:R-:W-:Y:S02]  /*16f70*/  @P4 LEA R24, P0, R11.reuse, R194, 0x1 ;  /* 0x000000c20b184211 */ /* 0x040fe400078008ff */
[CCC-:B------:R-:W-:Y:S02]  /*16f80*/  @P5 LEA.HI.X R27, R11.reuse, R195.reuse, R10.reuse, 0x1, P1 ;  /* 0x000000c30b1b5211 */ /* 0x1c0fe400008f0c0a */
[C---:B------:R-:W-:Y:S02]  /*16f90*/  @P4 LEA.HI.X R25, R11.reuse, R195, R10, 0x1, P0 ;  /* 0x000000c30b194211 */ /* 0x040fe400000f0c0a */
[-C--:B------:R-:W-:Y:S02]  /*16fa0*/  IADD3 R8, P1, R11, R191.reuse, RZ ;  /* 0x000000bf0b087210 */ /* 0x080fe40007f3e0ff */
[----:B------:R-:W-:-:S03]  /*16fb0*/  @!P2 IADD3 R12, P0, R12, R191, RZ ;  /* 0x000000bf0c0ca210 */ /* 0x000fc60007f1e0ff */
[--C-:B------:R-:W-:Y:S01]  /*16fc0*/  IMAD.X R10, R10, 0x1, R192.reuse, P1 ;  /* 0x000000010a0a7824 */ /* 0x100fe200008e06c0 */
[CC--:B------:R-:W-:Y:S01]  /*16fd0*/  @P5 LEA R30, P1, R8.reuse, R194.reuse, 0x1 ;  /* 0x000000c2081e5211 */ /* 0x0c0fe200078208ff */
[----:B------:R-:W-:Y:S01]  /*16fe0*/  @!P2 IMAD.X R13, R13, 0x1, R192, P0 ;  /* 0x000000010d0da824 */ /* 0x000fe200000e06c0 */
[CC--:B------:R-:W-:Y:S02]  /*16ff0*/  @!P2 LEA R32, P0, R8.reuse, R194.reuse, 0x1 ;  /* 0x000000c20820a211 */ /* 0x0c0fe400078008ff */
[CCC-:B------:R-:W-:Y:S02]  /*17000*/  @P5 LEA.HI.X R31, R8.reuse, R195.reuse, R10.reuse, 0x1, P1 ;  /* 0x000000c3081f5211 */ /* 0x1c0fe400008f0c0a */
[CC--:B------:R-:W-:Y:S02]  /*17010*/  @!P2 LEA.HI.X R33, R8.reuse, R195.reuse, R10, 0x1, P0 ;  /* 0x000000c30821a211 */ /* 0x0c0fe400000f0c0a */
[-C--:B------:R-:W-:Y:S02]  /*17020*/  @P4 LEA R28, P0, R8, R194.reuse, 0x1 ;  /* 0x000000c2081c4211 */ /* 0x080fe400078008ff */
[----:B------:R-:W-:Y:S01]  /*17030*/  @!P2 LEA R34, P1, R12, R194, 0x1 ;  /* 0x000000c20c22a211 */ /* 0x000fe200078208ff */
[----:B------:R-:W-:Y:S01]  /*17040*/  IMAD.MOV.U32 R194, RZ, RZ, R22 ;  /* 0x000000ffffc27224 */ /* 0x000fe200078e0016 */
[-C--:B------:R-:W-:Y:S01]  /*17050*/  @P4 LEA.HI.X R29, R8, R195.reuse, R10, 0x1, P0 ;  /* 0x000000c3081d4211 */ /* 0x080fe200000f0c0a */
[----:B------:R-:W-:Y:S01]  /*17060*/  @P5 IMAD.MOV.U32 R8, RZ, RZ, R22 ;  /* 0x000000ffff085224 */ /* 0x000fe200078e0016 */
[----:B------:R-:W-:Y:S01]  /*17070*/  @!P2 LEA.HI.X R35, R12, R195, R13, 0x1, P1 ;  /* 0x000000c30c23a211 */ /* 0x000fe200008f0c0d */
        /* <DEDUP_REMOVED lines=59> */
.L_x_1773:
[----:B------:R-:W-:Y:S05]  /*17430*/  BSYNC B1 ;  /* 0x0000000000017941 */ /* 0x000fea0003800000 */
.L_x_1772:
[----:B------:R-:W2:Y:S01]  /*17440*/  LD.E R139, [R116.64+0xdc] ;  /* 0x0000dc04748b7980 */ /* 0x000ea2000c101900 */
[----:B-1----:R-:W-:-:S03]  /*17450*/  FMNMX.FTZ R9, R0, R53, !PT ;  /* 0x0000003500097209 */ /* 0x002fc60007810000 */
[----:B------:R-:W-:Y:S01]  /*17460*/  LDSM.16.MT88.4 R28, [R185+0xb000] ;  /* 0x00b00000b91c783b */ /* 0x000fe20000004200 */
[----:B------:R-:W-:-:S03]  /*17470*/  FMNMX.FTZ R8, R6, R9, !PT ;  /* 0x0000000906087209 */ /* 0x000fc60007810000 */
[----:B------:R-:W-:Y:S01]  /*17480*/  LDSM.16.MT88.4 R36, [R118+0xb000] ;  /* 0x00b000007624783b */ /* 0x000fe20000004200 */
        /* <DEDUP_REMOVED lines=81> */
[-C--:B------:R-:W-:Y:S01]  /*179a0*/  FFMA.FTZ R126, R5, R139.reuse, -R130 ;  /* 0x0000008b057e7223 */ /* 0x080fe20000010882 */
[----:B------:R-:W-:Y:S01]  /*179b0*/  FSEL R5, R135, RZ, P0 ;  /* 0x000000ff87057208 */ /* 0x000fe20000000000 */
[-C--:B------:R-:W-:Y:S02]  /*179c0*/  FFMA.FTZ R132, R4, R139.reuse, -R134 ;  /* 0x0000008b04847223 */ /* 0x080fe40000010886 */
[-CC-:B------:R-:W-:Y:S02]  /*179d0*/  FFMA.FTZ R127, R131, R139.reuse, -R130.reuse ;  /* 0x0000008b837f7223 */ /* 0x180fe40000010882 */
[----:B------:R-:W-:Y:S01]  /*179e0*/  FADD.FTZ R4, R0, -R5 ;  /* 0x8000000500047221 */ /* 0x000fe20000010000 */
[----:B------:R-:W-:Y:S01]  /*179f0*/  FSEL R5, R138, RZ, P1 ;  /* 0x000000ff8a057208 */ /* 0x000fe20000800000 */
[----:B------:R-:W-:Y:S01]  /*17a00*/  FFMA.FTZ R129, R53, R139, -R130 ;  /* 0x0000008b35817223 */ /* 0x000fe20000010882 */
[----:B------:R-:W-:Y:S01]  /*17a10*/  MUFU.EX2 R126, R126 ;  /* 0x0000007e007e7308 */ /* 0x000fe20000000800 */
[----:B------:R-:W-:-:S02]  /*17a20*/  FMUL.FTZ R9, R139, R4 ;  /* 0x000000048b097220 */ /* 0x000fc40000410000 */
[----:B------:R-:W-:Y:S02]  /*17a30*/  FADD.FTZ R4, R2, -R5 ;  /* 0x8000000502047221 */ /* 0x000fe40000010000 */
[-C--:B------:R-:W-:Y:S02]  /*17a40*/  FFMA.FTZ R128, R6, R139.reuse, -R130 ;  /* 0x0000008b06807223 */ /* 0x080fe40000010882 */
[-CC-:B------:R-:W-:Y:S01]  /*17a50*/  FFMA.FTZ R133, R7, R139.reuse, -R134.reuse ;  /* 0x0000008b07857223 */ /* 0x180fe20000010886 */
[----:B------:R-:W-:Y:S01]  /*17a60*/  MUFU.EX2 R129, R129 ;  /* 0x0000008100817308 */ /* 0x000fe20000000800 */
[-CC-:B------:R-:W-:Y:S02]  /*17a70*/  FFMA.FTZ R131, R16, R139.reuse, -R134.reuse ;  /* 0x0000008b10837223 */ /* 0x180fe40000010886 */
[----:B------:R-:W-:Y:S02]  /*17a80*/  FFMA.FTZ R0, R55, R139, -R134 ;  /* 0x0000008b37007223 */ /* 0x000fe40000010886 */
[----:B------:R-:W-:-:S02]  /*17a90*/  FMUL.FTZ R140, R139, R4 ;  /* 0x000000048b8c7220 */ /* 0x000fc40000410000 */
[-C--:B------:R-:W-:Y:S01]  /*17aa0*/  FFMA.FTZ R49, R49, R139.reuse, -R130 ;  /* 0x0000008b31317223 */ /* 0x080fe20000010882 */
[----:B------:R-:W1:Y:S01]  /*17ab0*/  MUFU.EX2 R128, R128 ;  /* 0x0000008000807308 */ /* 0x000e620000000800 */
[-C--:B------:R-:W-:Y:S02]  /*17ac0*/  FFMA.FTZ R57, R51, R139.reuse, -R134 ;  /* 0x0000008b33397223 */ /* 0x080fe40000010886 */
[-CC-:B------:R-:W-:Y:S02]  /*17ad0*/  FFMA.FTZ R159, R159, R139.reuse, -R130.reuse ;  /* 0x0000008b9f9f7223 */ /* 0x180fe40000010882 */
[-CC-:B------:R-:W-:Y:S02]  /*17ae0*/  FFMA.FTZ R163, R163, R139.reuse, -R130.reuse ;  /* 0x0000008ba3a37223 */ /* 0x180fe40000010882 */
[-CC-:B------:R-:W-:Y:S01]  /*17af0*/  FFMA.FTZ R166, R166, R139.reuse, -R130.reuse ;  /* 0x0000008ba6a67223 */ /* 0x180fe20000010882 */
[----:B------:R-:W2:Y:S01]  /*17b00*/  MUFU.EX2 R127, R127 ;  /* 0x0000007f007f7308 */ /* 0x000ea20000000800 */
[----:B------:R-:W-:-:S02]  /*17b10*/  FFMA.FTZ R165, R165, R139, -R130 ;  /* 0x0000008ba5a57223 */ /* 0x000fc40000010882 */
[-CC-:B------:R-:W-:Y:S02]  /*17b20*/  FFMA.FTZ R164, R164, R139.reuse, -R134.reuse ;  /* 0x0000008ba4a47223 */ /* 0x180fe40000010886 */
[-CC-:B------:R-:W-:Y:S02]  /*17b30*/  FFMA.FTZ R167, R167, R139.reuse, -R134.reuse ;  /* 0x0000008ba7a77223 */ /* 0x180fe40000010886 */
[--C-:B------:R-:W-:Y:S01]  /*17b40*/  FFMA.FTZ R161, R161, R139, -R134.reuse ;  /* 0x0000008ba1a17223 */ /* 0x100fe20000010886 */
[----:B------:R-:W-:Y:S01]  /*17b50*/  MUFU.EX2 R133, R133 ;  /* 0x0000008500857308 */ /* 0x000fe20000000800 */
[----:B-1----:R-:W-:Y:S01]  /*17b60*/  F2FP.BF16.PACK_AB R5, R128, R129 ;  /* 0x000000818005723e */ /* 0x002fe200000010ff */
[-C--:B------:R-:W-:Y:S02]  /*17b70*/  FFMA.FTZ R162, R162, R139.reuse, -R134 ;  /* 0x0000008ba2a27223 */ /* 0x080fe40000010886 */
[-CC-:B------:R-:W-:Y:S02]  /*17b80*/  FFMA.FTZ R160, R160, R139.reuse, -R130.reuse ;  /* 0x0000008ba0a07223 */ /* 0x180fe40000010882 */
[----:B------:R-:W-:-:S02]  /*17b90*/  FFMA.FTZ R155, R155, R139, -R130 ;  /* 0x0000008b9b9b7223 */ /* 0x000fc40000010882 */
[----:B------:R-:W1:Y:S01]  /*17ba0*/  MUFU.EX2 R132, R132 ;  /* 0x0000008400847308 */ /* 0x000e620000000800 */
[----:B--2---:R-:W-:Y:S01]  /*17bb0*/  F2FP.BF16.PACK_AB R7, R126, R127 ;  /* 0x0000007f7e07723e */ /* 0x004fe200000010ff */
[-CC-:B------:R-:W-:Y:S02]  /*17bc0*/  FFMA.FTZ R156, R156, R139.reuse, -R130.reuse ;  /* 0x0000008b9c9c7223 */ /* 0x180fe40000010882 */
[-C--:B------:R-:W-:Y:S02]  /*17bd0*/  FFMA.FTZ R154, R154, R139.reuse, -R130 ;  /* 0x0000008b9a9a7223 */ /* 0x080fe40000010882 */
[-CC-:B------:R-:W-:Y:S02]  /*17be0*/  FFMA.FTZ R152, R152, R139.reuse, -R134.reuse ;  /* 0x0000008b98987223 */ /* 0x180fe40000010886 */
[----:B------:R-:W-:Y:S01]  /*17bf0*/  MUFU.EX2 R131, R131 ;  /* 0x0000008300837308 */ /* 0x000fe20000000800 */
[-CC-:B------:R-:W-:Y:S02]  /*17c00*/  FFMA.FTZ R153, R153, R139.reuse, -R134.reuse ;  /* 0x0000008b99997223 */ /* 0x180fe40000010886 */
[----:B------:R-:W-:-:S02]  /*17c10*/  FFMA.FTZ R150, R150, R139, -R134 ;  /* 0x0000008b96967223 */ /* 0x000fc40000010886 */
[-C--:B------:R-:W-:Y:S02]  /*17c20*/  FFMA.FTZ R151, R151, R139.reuse, -R134 ;  /* 0x0000008b97977223 */ /* 0x080fe40000010886 */
[--C-:B------:R-:W-:Y:S01]  /*17c30*/  FFMA.FTZ R149, R149, R139, -R130.reuse ;  /* 0x0000008b95957223 */ /* 0x100fe20000010882 */
[----:B------:R-:W2:Y:S01]  /*17c40*/  MUFU.EX2 R0, R0 ;  /* 0x0000000000007308 */ /* 0x000ea20000000800 */
[----:B-1----:R-:W-:Y:S01]  /*17c50*/  F2FP.BF16.PACK_AB R4, R132, R133 ;  /* 0x000000858404723e */ /* 0x002fe200000010ff */
[-CC-:B------:R-:W-:Y:S02]  /*17c60*/  FFMA.FTZ R148, R148, R139.reuse, -R130.reuse ;  /* 0x0000008b94947223 */ /* 0x180fe40000010882 */
[-CC-:B------:R-:W-:Y:S02]  /*17c70*/  FFMA.FTZ R147, R147, R139.reuse, -R130.reuse ;  /* 0x0000008b93937223 */ /* 0x180fe40000010882 */
[-C--:B------:R-:W-:Y:S02]  /*17c80*/  FFMA.FTZ R146, R146, R139.reuse, -R130 ;  /* 0x0000008b92927223 */ /* 0x080fe40000010882 */
[----:B------:R-:W1:Y:S01]  /*17c90*/  MUFU.EX2 R2, R9 ;  /* 0x0000000900027308 */ /* 0x000e620000000800 */
[----:B------:R-:W-:-:S02]  /*17ca0*/  FFMA.FTZ R145, R145, R139, -R134 ;  /* 0x0000008b91917223 */ /* 0x000fc40000010886 */
[-C--:B------:R-:W-:Y:S02]  /*17cb0*/  FFMA.FTZ R142, R142, R139.reuse, -R134 ;  /* 0x0000008b8e8e7223 */ /* 0x080fe40000010886 */
[-CC-:B------:R-:W-:Y:S02]  /*17cc0*/  FFMA.FTZ R141, R141, R139.reuse, -R130.reuse ;  /* 0x0000008b8d8d7223 */ /* 0x180fe40000010882 */
[----:B------:R-:W-:Y:S01]  /*17cd0*/  FFMA.FTZ R121, R121, R139, -R130 ;  /* 0x0000008b79797223 */ /* 0x000fe20000010882 */
[----:B------:R-:W3:Y:S01]  /*17ce0*/  MUFU.EX2 R140, R140 ;  /* 0x0000008c008c7308 */ /* 0x000ee20000000800 */
[----:B--2---:R-:W-:Y:S01]  /*17cf0*/  F2FP.BF16.PACK_AB R6, R0, R131 ;  /* 0x000000830006723e */ /* 0x004fe200000010ff */
[----:B-1----:R-:W-:-:S06]  /*17d00*/  FMUL.FTZ R26, R98, R2 ;  /* 0x00000002621a7220 */ /* 0x002fcc0000410000 */
[----:B------:R-:W-:Y:S01]  /*17d10*/  MUFU.EX2 R159, R159 ;  /* 0x0000009f009f7308 */ /* 0x000fe20000000800 */
[-C--:B------:R-:W-:Y:S02]  /*17d20*/  FMUL.FTZ R27, R99, R2.reuse ;  /* 0x00000002631b7220 */ /* 0x080fe40000410000 */
[-C--:B------:R-:W-:Y:S02]  /*17d30*/  FMUL.FTZ R94, R94, R2.reuse ;  /* 0x000000025e5e7220 */ /* 0x080fe40000410000 */
[----:B------:R-:W-:Y:S02]  /*17d40*/  FMUL.FTZ R95, R95, R2 ;  /* 0x000000025f5f7220 */ /* 0x000fe40000410000 */
[-C--:B---3--:R-:W-:Y:S01]  /*17d50*/  FMUL.FTZ R24, R96, R140.reuse ;  /* 0x0000008c60187220 */ /* 0x088fe20000410000 */
[----:B------:R-:W-:Y:S01]  /*17d60*/  MUFU.EX2 R163, R163 ;  /* 0x000000a300a37308 */ /* 0x000fe20000000800 */
[-C--:B------:R-:W-:Y:S02]  /*17d70*/  FMUL.FTZ R25, R97, R140.reuse ;  /* 0x0000008c61197220 */ /* 0x080fe40000410000 */
[----:B------:R-:W-:-:S02]  /*17d80*/  FMUL.FTZ R92, R92, R140 ;  /* 0x0000008c5c5c7220 */ /* 0x000fc40000410000 */
[----:B------:R-:W-:Y:S02]  /*17d90*/  FMUL.FTZ R93, R93, R140 ;  /* 0x0000008c5d5d7220 */ /* 0x000fe40000410000 */
[-C--:B------:R-:W-:Y:S01]  /*17da0*/  FMUL.FTZ R34, R90, R2.reuse ;  /* 0x000000025a227220 */ /* 0x080fe20000410000 */
[C---:B------:R-:W-:Y:S01]  /*17db0*/  HMMA.16816.F32.BF16 R24, R4.reuse, R28, R24 ;  /* 0x0000001c0418723c */ /* 0x040fe20000041818 */
[----:B------:R-:W-:Y:S01]  /*17dc0*/  FMUL.FTZ R35, R91, R2 ;  /* 0x000000025b237220 */ /* 0x000fe20000410000 */
[----:B------:R-:W-:Y:S01]  /*17dd0*/  MUFU.EX2 R166, R166 ;  /* 0x000000a600a67308 */ /* 0x000fe20000000800 */
[-C--:B------:R-:W-:Y:S02]  /*17de0*/  FMUL.FTZ R32, R88, R140.reuse ;  /* 0x0000008c58207220 */ /* 0x080fe40000410000 */
[----:B------:R-:W-:Y:S02]  /*17df0*/  FMUL.FTZ R33, R89, R140 ;  /* 0x0000008c59217220 */ /* 0x000fe40000410000 */
[-C--:B------:R-:W-:Y:S01]  /*17e00*/  FMUL.FTZ R86, R86, R2.reuse ;  /* 0x0000000256567220 */ /* 0x080fe20000410000 */
[----:B------:R-:W-:Y:S01]  /*17e10*/  HMMA.16816.F32.BF16 R28, R4, R30, R92 ;  /* 0x0000001e041c723c */ /* 0x000fe2000004185c */
[----:B------:R-:W-:Y:S01]  /*17e20*/  FMUL.FTZ R87, R87, R2 ;  /* 0x0000000257577220 */ /* 0x000fe20000410000 */
[----:B------:R1:W-:Y:S01]  /*17e30*/  MUFU.EX2 R93, R49 ;  /* 0x00000031005d7308 */ /* 0x0003e20000000800 */
[----:B------:R-:W-:-:S02]  /*17e40*/  FMUL.FTZ R84, R84, R140 ;  /* 0x0000008c54547220 */ /* 0x000fc40000410000 */
[-C--:B------:R-:W-:Y:S02]  /*17e50*/  FMUL.FTZ R85, R85, R140.reuse ;  /* 0x0000008c55557220 */ /* 0x080fe40000410000 */
[-CC-:B------:R-:W-:Y:S01]  /*17e60*/  FFMA.FTZ R88, R41, R139.reuse, -R130.reuse ;  /* 0x0000008b29587223 */ /* 0x180fe20000010882 */
[C---:B------:R-:W-:Y:S01]  /*17e70*/  HMMA.16816.F32.BF16 R32, R4.reuse, R36, R32 ;  /* 0x000000240420723c */ /* 0x040fe20000041820 */
[----:B------:R-:W-:Y:S01]  /*17e80*/  FMUL.FTZ R41, R81, R140 ;  /* 0x0000008c51297220 */ /* 0x000fe20000410000 */
[----:B------:R-:W-:Y:S01]  /*17e90*/  MUFU.EX2 R165, R165 ;  /* 0x000000a500a57308 */ /* 0x000fe20000000800 */
[-C--:B------:R-:W-:Y:S02]  /*17ea0*/  FFMA.FTZ R96, R50, R139.reuse, -R130 ;  /* 0x0000008b32607223 */ /* 0x080fe40000010882 */
[-C--:B------:R-:W-:Y:S02]  /*17eb0*/  FMUL.FTZ R42, R82, R2.reuse ;  /* 0x00000002522a7220 */ /* 0x080fe40000410000 */
[----:B------:R-:W-:Y:S01]  /*17ec0*/  FMUL.FTZ R43, R83, R2 ;  /* 0x00000002532b7220 */ /* 0x000fe20000410000 */
[----:B------:R-:W-:Y:S01]  /*17ed0*/  HMMA.16816.F32.BF16 R36, R4, R38, R84 ;  /* 0x000000260424723c */ /* 0x000fe20000041854 */
[-CC-:B------:R-:W-:Y:S01]  /*17ee0*/  FFMA.FTZ R81, R48, R139.reuse, -R134.reuse ;  /* 0x0000008b30517223 */ /* 0x180fe20000010886 */
[----:B------:R-:W-:Y:S01]  /*17ef0*/  MUFU.EX2 R96, R96 ;  /* 0x0000006000607308 */ /* 0x000fe20000000800 */
[----:B-1----:R-:W-:-:S02]  /*17f00*/  FFMA.FTZ R49, R40, R139, -R134 ;  /* 0x0000008b28317223 */ /* 0x002fc40000010886 */
[----:B------:R-:W-:Y:S02]  /*17f10*/  FMUL.FTZ R40, R80, R140 ;  /* 0x0000008c50287220 */ /* 0x000fe40000410000 */
[-C--:B------:R-:W-:Y:S02]  /*17f20*/  FMUL.FTZ R50, R78, R2.reuse ;  /* 0x000000024e327220 */ /* 0x080fe40000410000 */
[----:B------:R-:W-:Y:S01]  /*17f30*/  FMUL.FTZ R51, R79, R2 ;  /* 0x000000024f337220 */ /* 0x000fe20000410000 */
[----:B------:R1:W-:Y:S01]  /*17f40*/  MUFU.EX2 R84, R49 ;  /* 0x0000003100547308 */ /* 0x0003e20000000800 */
[----:B------:R-:W-:Y:S01]  /*17f50*/  FMUL.FTZ R48, R76, R140 ;  /* 0x0000008c4c307220 */ /* 0x000fe20000410000 */
[----:B------:R-:W-:Y:S01]  /*17f60*/  HMMA.16816.F32.BF16 R40, R4, R44, R40 ;  /* 0x0000002c0428723c */ /* 0x000fe20000041828 */
[----:B------:R-:W-:Y:S02]  /*17f70*/  FFMA.FTZ R79, R56, R139, -R130 ;  /* 0x0000008b384f7223 */ /* 0x000fe40000010882 */
[----:B------:R-:W-:-:S02]  /*17f80*/  FMUL.FTZ R10, R114, R2 ;  /* 0x00000002720a7220 */ /* 0x000fc40000410000 */
[----:B------:R-:W-:Y:S01]  /*17f90*/  FMUL.FTZ R11, R115, R2 ;  /* 0x00000002730b7220 */ /* 0x000fe20000410000 */
[----:B------:R-:W-:Y:S01]  /*17fa0*/  MUFU.EX2 R88, R88 ;  /* 0x0000005800587308 */ /* 0x000fe20000000800 */
[-C--:B------:R-:W-:Y:S02]  /*17fb0*/  FMUL.FTZ R8, R112, R140.reuse ;  /* 0x0000008c70087220 */ /* 0x080fe40000410000 */
[----:B------:R-:W-:Y:S02]  /*17fc0*/  FMUL.FTZ R9, R113, R140 ;  /* 0x0000008c71097220 */ /* 0x000fe40000410000 */
[-C--:B------:R-:W-:Y:S02]  /*17fd0*/  FMUL.FTZ R18, R106, R2.reuse ;  /* 0x000000026a127220 */ /* 0x080fe40000410000 */
[----:B------:R-:W-:Y:S01]  /*17fe0*/  FMUL.FTZ R19, R107, R2 ;  /* 0x000000026b137220 */ /* 0x000fe20000410000 */
[----:B------:R-:W2:Y:S01]  /*17ff0*/  MUFU.EX2 R81, R81 ;  /* 0x0000005100517308 */ /* 0x000ea20000000800 */
[-C--:B-1----:R-:W-:Y:S01]  /*18000*/  FMUL.FTZ R49, R77, R140.reuse ;  /* 0x0000008c4d317220 */ /* 0x082fe20000410000 */
[----:B------:R-:W-:Y:S01]  /*18010*/  HMMA.16816.F32.BF16 R8, R4, R12, R8 ;  /* 0x0000000c0408723c */ /* 0x000fe20000041808 */
[----:B------:R-:W-:-:S02]  /*18020*/  FMUL.FTZ R16, R104, R140 ;  /* 0x0000008c68107220 */ /* 0x000fc40000410000 */
[----:B------:R-:W-:Y:S02]  /*18030*/  FMUL.FTZ R17, R105, R140 ;  /* 0x0000008c69117220 */ /* 0x000fe40000410000 */
[-C--:B------:R-:W-:Y:S01]  /*18040*/  FMUL.FTZ R110, R110, R2.reuse ;  /* 0x000000026e6e7220 */ /* 0x080fe20000410000 */
[----:B------:R1:W-:Y:S01]  /*18050*/  MUFU.EX2 R77, R57 ;  /* 0x00000039004d7308 */ /* 0x0003e20000000800 */
[----:B------:R-:W-:Y:S01]  /*18060*/  FMUL.FTZ R111, R111, R2 ;  /* 0x000000026f6f7220 */ /* 0x000fe20000410000 */
[C---:B------:R-:W-:Y:S01]  /*18070*/  HMMA.16816.F32.BF16 R44, R4.reuse, R46, R48 ;  /* 0x0000002e042c723c */ /* 0x040fe20000041830 */
[----:B------:R-:W3:Y:S01]  /*18080*/  LDSM.16.MT88.4 R48, [R118+0x9400] ;  /* 0x009400007630783b */ /* 0x000ee20000004200 */
[-C--:B------:R-:W-:Y:S02]  /*18090*/  FMUL.FTZ R108, R108, R140.reuse ;  /* 0x0000008c6c6c7220 */ /* 0x080fe40000410000 */
[----:B------:R-:W-:Y:S02]  /*180a0*/  FMUL.FTZ R109, R109, R140 ;  /* 0x0000008c6d6d7220 */ /* 0x000fe40000410000 */
[-C--:B------:R-:W-:Y:S01]  /*180b0*/  FMUL.FTZ R102, R102, R2.reuse ;  /* 0x0000000266667220 */ /* 0x080fe20000410000 */
[----:B------:R-:W-:Y:S01]  /*180c0*/  MUFU.EX2 R79, R79 ;  /* 0x0000004f004f7308 */ /* 0x000fe20000000800 */
[----:B------:R-:W-:Y:S01]  /*180d0*/  FMUL.FTZ R103, R103, R2 ;  /* 0x0000000267677220 */ /* 0x000fe20000410000 */
[----:B------:R-:W-:Y:S01]  /*180e0*/  HMMA.16816.F32.BF16 R16, R4, R20, R16 ;  /* 0x000000140410723c */ /* 0x000fe20000041810 */
[----:B------:R-:W-:-:S02]  /*180f0*/  FMUL.FTZ R100, R100, R140 ;  /* 0x0000008c64647220 */ /* 0x000fc40000410000 */
[----:B------:R-:W-:Y:S01]  /*18100*/  FMUL.FTZ R101, R101, R140 ;  /* 0x0000008c65657220 */ /* 0x000fe20000410000 */
[----:B-1----:R-:W1:Y:S01]  /*18110*/  LDSM.16.MT88.4 R56, [R185+0xb400] ;  /* 0x00b40000b938783b */ /* 0x002e620000004200 */
[----:B------:R-:W-:Y:S01]  /*18120*/  FFMA.FTZ R76, R54, R139, -R134 ;  /* 0x0000008b364c7223 */ /* 0x000fe20000010886 */
[----:B------:R-:W-:Y:S02]  /*18130*/  MUFU.EX2 R164, R164 ;  /* 0x000000a400a47308 */ /* 0x000fe40000000800 */
[C---:B------:R-:W-:Y:S01]  /*18140*/  HMMA.16816.F32.BF16 R12, R4.reuse, R14, R108 ;  /* 0x0000000e040c723c */ /* 0x040fe2000004186c */
[-C--:B------:R-:W-:Y:S01]  /*18150*/  FMUL.FTZ R54, R74, R2.reuse ;  /* 0x000000024a367220 */ /* 0x080fe20000410000 */
[----:B------:R-:W-:Y:S01]  /*18160*/  LDSM.16.MT88.4 R108, [R185+0xac00] ;  /* 0x00ac0000b96c783b */ /* 0x000fe20000004200 */
[----:B------:R-:W-:Y:S02]  /*18170*/  FMUL.FTZ R55, R75, R2 ;  /* 0x000000024b377220 */ /* 0x000fe40000410000 */
[-C--:B------:R-:W-:Y:S01]  /*18180*/  FMUL.FTZ R52, R72, R140.reuse ;  /* 0x0000008c48347220 */ /* 0x080fe20000410000 */
[----:B------:R-:W4:Y:S02]  /*18190*/  MUFU.EX2 R76, R76 ;  /* 0x0000004c004c7308 */ /* 0x000f240000000800 */
[----:B------:R-:W-:Y:S01]  /*181a0*/  HMMA.16816.F32.BF16 R20, R4, R22, R100 ;  /* 0x000000160414723c */ /* 0x000fe20000041864 */
[----:B------:R-:W-:Y:S01]  /*181b0*/  FMUL.FTZ R53, R73, R140 ;  /* 0x0000008c49357220 */ /* 0x000fe20000410000 */
[----:B------:R-:W-:Y:S01]  /*181c0*/  LDSM.16.MT88.4 R100, [R118+0xac00] ;  /* 0x00ac00007664783b */ /* 0x000fe20000004200 */
[----:B------:R-:W-:-:S02]  /*181d0*/  FMUL.FTZ R70, R70, R2 ;  /* 0x0000000246467220 */ /* 0x000fc40000410000 */
[----:B------:R-:W-:Y:S01]  /*181e0*/  FMUL.FTZ R71, R71, R2 ;  /* 0x0000000247477220 */ /* 0x000fe20000410000 */
[----:B------:R-:W-:Y:S01]  /*181f0*/  LDSM.16.MT88.4 R72, [R118+0x9800] ;  /* 0x009800007648783b */ /* 0x000fe20000004200 */
[-C--:B------:R-:W-:Y:S01]  /*18200*/  FMUL.FTZ R68, R68, R140.reuse ;  /* 0x0000008c44447220 */ /* 0x080fe20000410000 */
[C---:B------:R-:W-:Y:S01]  /*18210*/  HMMA.16816.F32.BF16 R52, R4.reuse, R60, R52 ;  /* 0x0000003c0434723c */ /* 0x040fe20000041834 */
[----:B------:R-:W-:Y:S01]  /*18220*/  FMUL.FTZ R69, R69, R140 ;  /* 0x0000008c45457220 */ /* 0x000fe20000410000 */
[----:B------:R-:W-:Y:S01]  /*18230*/  MUFU.EX2 R167, R167 ;  /* 0x000000a700a77308 */ /* 0x000fe20000000800 */
[-CC-:B------:R-:W-:Y:S02]  /*18240*/  FFMA.FTZ R78, R180, R139.reuse, -R130.reuse ;  /* 0x0000008bb44e7223 */ /* 0x180fe40000010882 */
[-CC-:B------:R-:W-:Y:S02]  /*18250*/  FFMA.FTZ R83, R183, R139.reuse, -R130.reuse ;  /* 0x0000008bb7537223 */ /* 0x180fe40000010882 */
[----:B--2---:R-:W-:Y:S01]  /*18260*/  F2FP.BF16.PACK_AB R60, R81, R84 ;  /* 0x00000054513c723e */ /* 0x004fe200000010ff */
[----:B------:R-:W-:Y:S01]  /*18270*/  HMMA.16816.F32.BF16 R4, R4, R62, R68 ;  /* 0x0000003e0404723c */ /* 0x000fe20000041844 */
[----:B------:R-:W-:Y:S01]  /*18280*/  F2FP.BF16.PACK_AB R61, R93, R96 ;  /* 0x000000605d3d723e */ /* 0x000fe200000010ff */
[-C--:B------:R-:W-:Y:S01]  /*18290*/  FFMA.FTZ R80, R181, R139.reuse, -R130 ;  /* 0x0000008bb5507223 */ /* 0x080fe20000010882 */
[----:B------:R-:W-:Y:S01]  /*182a0*/  MUFU.EX2 R78, R78 ;  /* 0x0000004e004e7308 */ /* 0x000fe20000000800 */
[-CC-:B------:R-:W-:Y:S01]  /*182b0*/  FFMA.FTZ R82, R177, R139.reuse, -R134.reuse ;  /* 0x0000008bb1527223 */ /* 0x180fe20000010886 */
[----:B------:R-:W2:Y:S01]  /*182c0*/  LDSM.16.MT88.4 R68, [R185+0xd400] ;  /* 0x00d40000b944783b */ /* 0x000ea20000004200 */
[--C-:B------:R-:W-:Y:S01]  /*182d0*/  FFMA.FTZ R85, R182, R139, -R134.reuse ;  /* 0x0000008bb6557223 */ /* 0x100fe20000010886 */
[----:B----4-:R-:W-:Y:S01]  /*182e0*/  F2FP.BF16.PACK_AB R62, R76, R77 ;  /* 0x0000004d4c3e723e */ /* 0x010fe200000010ff */
[-CC-:B------:R-:W-:Y:S01]  /*182f0*/  FFMA.FTZ R86, R176, R139.reuse, -R134.reuse ;  /* 0x0000008bb0567223 */ /* 0x180fe20000010886 */
[----:B------:R-:W-:Y:S01]  /*18300*/  F2FP.BF16.PACK_AB R63, R79, R88 ;  /* 0x000000584f3f723e */ /* 0x000fe200000010ff */
[-C--:B------:R-:W-:Y:S01]  /*18310*/  FFMA.FTZ R87, R179, R139.reuse, -R134 ;  /* 0x0000008bb3577223 */ /* 0x080fe20000010886 */
[----:B------:R-:W-:Y:S01]  /*18320*/  MUFU.EX2 R83, R83 ;  /* 0x0000005300537308 */ /* 0x000fe20000000800 */
[----:B------:R-:W-:-:S02]  /*18330*/  FFMA.FTZ R89, R178, R139, -R130 ;  /* 0x0000008bb2597223 */ /* 0x000fc40000010882 */
[-CC-:B------:R-:W-:Y:S02]  /*18340*/  FFMA.FTZ R95, R157, R139.reuse, -R134.reuse ;  /* 0x0000008b9d5f7223 */ /* 0x180fe40000010886 */
[C---:B------:R-:W-:Y:S01]  /*18350*/  HMMA.16816.F32.BF16 R8, R60.reuse, R64, R8 ;  /* 0x000000403c08723c */ /* 0x040fe20000041808 */
[-C--:B------:R-:W-:Y:S02]  /*18360*/  FFMA.FTZ R157, R158, R139.reuse, -R134 ;  /* 0x0000008b9e9d7223 */ /* 0x080fe40000010886 */
[----:B------:R-:W-:Y:S01]  /*18370*/  MUFU.EX2 R80, R80 ;  /* 0x0000005000507308 */ /* 0x000fe20000000800 */
[-CC-:B------:R-:W-:Y:S02]  /*18380*/  FFMA.FTZ R90, R170, R139.reuse, -R130.reuse ;  /* 0x0000008baa5a7223 */ /* 0x180fe40000010882 */
[-CC-:B------:R-:W-:Y:S02]  /*18390*/  FFMA.FTZ R91, R173, R139.reuse, -R130.reuse ;  /* 0x0000008bad5b7223 */ /* 0x180fe40000010882 */
[----:B------:R-:W-:Y:S01]  /*183a0*/  HMMA.16816.F32.BF16 R12, R60, R66, R12 ;  /* 0x000000423c0c723c */ /* 0x000fe2000004180c */
[----:B------:R-:W4:Y:S01]  /*183b0*/  LDSM.16.MT88.4 R64, [R118+0xb400] ;  /* 0x00b400007640783b */ /* 0x000f220000004200 */
[-C--:B------:R-:W-:Y:S01]  /*183c0*/  FFMA.FTZ R92, R171, R139.reuse, -R130 ;  /* 0x0000008bab5c7223 */ /* 0x080fe20000010882 */
[----:B------:R-:W-:Y:S01]  /*183d0*/  MUFU.EX2 R82, R82 ;  /* 0x0000005200527308 */ /* 0x000fe20000000800 */
[----:B------:R-:W-:-:S02]  /*183e0*/  FFMA.FTZ R94, R168, R139, -R134 ;  /* 0x0000008ba85e7223 */ /* 0x000fc40000010886 */
[-CC-:B------:R-:W-:Y:S02]  /*183f0*/  FFMA.FTZ R158, R169, R139.reuse, -R134.reuse ;  /* 0x0000008ba99e7223 */ /* 0x180fe40000010886 */
[C---:B---3--:R-:W-:Y:S01]  /*18400*/  HMMA.16816.F32.BF16 R16, R60.reuse, R48, R16 ;  /* 0x000000303c10723c */ /* 0x048fe20000041810 */
[-CC-:B------:R-:W-:Y:S02]  /*18410*/  FFMA.FTZ R168, R143, R139.reuse, -R134.reuse ;  /* 0x0000008b8fa87223 */ /* 0x180fe40000010886 */
[----:B------:R-:W3:Y:S01]  /*18420*/  MUFU.EX2 R85, R85 ;  /* 0x0000005500557308 */ /* 0x000ee20000000800 */
[-C--:B------:R-:W-:Y:S02]  /*18430*/  FFMA.FTZ R143, R144, R139.reuse, -R134 ;  /* 0x0000008b908f7223 */ /* 0x080fe40000010886 */
[----:B------:R-:W-:Y:S02]  /*18440*/  FFMA.FTZ R129, R209, R2, R129 ;  /* 0x00000002d1817223 */ /* 0x000fe40000010081 */
[----:B------:R-:W-:Y:S01]  /*18450*/  HMMA.16816.F32.BF16 R20, R60, R50, R20 ;  /* 0x000000323c14723c */ /* 0x000fe20000041814 */
[----:B------:R-:W5:Y:S01]  /*18460*/  LDSM.16.MT88.4 R48, [R118+0xd400] ;  /* 0x00d400007630783b */ /* 0x000f620000004200 */
[----:B------:R-:W-:Y:S01]  /*18470*/  FFMA.FTZ R144, R3, R139, -R130 ;  /* 0x0000008b03907223 */ /* 0x000fe20000010882 */
[----:B------:R-:W-:Y:S01]  /*18480*/  MUFU.EX2 R86, R86 ;  /* 0x0000005600567308 */ /* 0x000fe20000000800 */
[----:B------:R-:W-:-:S02]  /*18490*/  FFMA.FTZ R133, R208, R140, R133 ;  /* 0x0000008cd0857223 */ /* 0x000fc40000010085 */
[-CC-:B------:R-:W-:Y:S02]  /*184a0*/  FFMA.FTZ R3, R120, R139.reuse, -R130.reuse ;  /* 0x0000008b78037223 */ /* 0x180fe40000010882 */
[C---:B-1----:R-:W-:Y:S01]  /*184b0*/  HMMA.16816.F32.BF16 R24, R60.reuse, R56, R24 ;  /* 0x000000383c18723c */ /* 0x042fe20000041818 */
[----:B------:R-:W-:Y:S02]  /*184c0*/  FFMA.FTZ R2, R119, R139, -R130 ;  /* 0x0000008b77027223 */ /* 0x000fe40000010882 */
[----:B------:R-:W1:Y:S01]  /*184d0*/  MUFU.EX2 R87, R87 ;  /* 0x0000005700577308 */ /* 0x000e620000000800 */
[----:B------:R-:W-:Y:S02]  /*184e0*/  FADD.FTZ R128, R128, R129 ;  /* 0x0000008180807221 */ /* 0x000fe40000010000 */
[----:B------:R-:W-:Y:S02]  /*184f0*/  FADD.FTZ R132, R132, R133 ;  /* 0x0000008584847221 */ /* 0x000fe40000010000 */
[----:B------:R-:W-:Y:S01]  /*18500*/  HMMA.16816.F32.BF16 R28, R60, R58, R28 ;  /* 0x0000003a3c1c723c */ /* 0x000fe2000004181c */
[----:B------:R-:W1:Y:S01]  /*18510*/  LDSM.16.MT88.4 R56, [R185+0x9800] ;  /* 0x00980000b938783b */ /* 0x000e620000004200 */
[----:B------:R-:W-:Y:S01]  /*18520*/  FADD.FTZ R127, R127, R128 ;  /* 0x000000807f7f7221 */ /* 0x000fe20000010000 */
[----:B------:R-:W1:Y:S03]  /*18530*/  MUFU.EX2 R89, R89 ;  /* 0x0000005900597308 */ /* 0x000e660000000800 */
[----:B------:R-:W-:-:S02]  /*18540*/  FADD.FTZ R127, R126, R127 ;  /* 0x0000007f7e7f7221 */ /* 0x000fc40000010000 */
[C---:B--2---:R-:W-:Y:S02]  /*18550*/  HMMA.16816.F32.BF16 R40, R60.reuse, R68, R40 ;  /* 0x000000443c28723c */ /* 0x044fe40000041828 */
[----:B------:R-:W-:Y:S01]  /*18560*/  FADD.FTZ R96, R96, R127 ;  /* 0x0000007f60607221 */ /* 0x000fe20000010000 */
[----:B------:R-:W-:Y:S03]  /*18570*/  MUFU.EX2 R90, R90 ;  /* 0x0000005a005a7308 */ /* 0x000fe60000000800 */
[----:B------:R-:W-:Y:S02]  /*18580*/  FADD.FTZ R93, R93, R96 ;  /* 0x000000605d5d7221 */ /* 0x000fe40000010000 */
[----:B----4-:R-:W-:Y:S02]  /*18590*/  HMMA.16816.F32.BF16 R32, R60, R64, R32 ;  /* 0x000000403c20723c */ /* 0x010fe40000041820 */
[----:B------:R-:W-:Y:S01]  /*185a0*/  FADD.FTZ R88, R88, R93 ;  /* 0x0000005d58587221 */ /* 0x000fe20000010000 */
[----:B------:R-:W-:Y:S03]  /*185b0*/  MUFU.EX2 R91, R91 ;  /* 0x0000005b005b7308 */ /* 0x000fe60000000800 */
[----:B------:R-:W-:-:S02]  /*185c0*/  FADD.FTZ R79, R79, R88 ;  /* 0x000000584f4f7221 */ /* 0x000fc40000010000 */
[C---:B------:R-:W-:Y:S01]  /*185d0*/  HMMA.16816.F32.BF16 R36, R60.reuse, R66, R36 ;  /* 0x000000423c24723c */ /* 0x040fe20000041824 */
[----:B------:R-:W2:Y:S02]  /*185e0*/  LDSM.16.MT88.4 R64, [R185+0xb800] ;  /* 0x00b80000b940783b */ /* 0x000ea40000004200 */
[----:B------:R-:W-:Y:S05]  /*185f0*/  MUFU.EX2 R92, R92 ;  /* 0x0000005c005c7308 */ /* 0x000fea0000000800 */
[C---:B-----5:R-:W-:Y:S03]  /*18600*/  HMMA.16816.F32.BF16 R52, R60.reuse, R48, R52 ;  /* 0x000000303c34723c */ /* 0x060fe60000041834 */
[----:B------:R-:W-:Y:S04]  /*18610*/  MUFU.EX2 R94, R94 ;  /* 0x0000005e005e7308 */ /* 0x000fe80000000800 */
[----:B---3--:R-:W-:Y:S01]  /*18620*/  F2FP.BF16.PACK_AB R48, R85, R82 ;  /* 0x000000525530723e */ /* 0x008fe200000010ff */
[C---:B------:R-:W-:Y:S01]  /*18630*/  HMMA.16816.F32.BF16 R4, R60.reuse, R50, R4 ;  /* 0x000000323c04723c */ /* 0x040fe20000041804 */
[C---:B------:R-:W-:Y:S01]  /*18640*/  F2FP.BF16.PACK_AB R49, R83.reuse, R78 ;  /* 0x0000004e5331723e */ /* 0x040fe200000010ff */
[----:B------:R-:W-:Y:S01]  /*18650*/  FADD.FTZ R78, R78, R79 ;  /* 0x0000004f4e4e7221 */ /* 0x000fe20000010000 */
[----:B------:R-:W3:Y:S03]  /*18660*/  MUFU.EX2 R95, R95 ;  /* 0x0000005f005f7308 */ /* 0x000ee60000000800 */
[----:B------:R-:W-:Y:S01]  /*18670*/  FADD.FTZ R83, R83, R78 ;  /* 0x0000004e53537221 */ /* 0x000fe20000010000 */
[----:B-1----:R-:W-:Y:S01]  /*18680*/  F2FP.BF16.PACK_AB R50, R87, R86 ;  /* 0x000000565732723e */ /* 0x002fe200000010ff */
[----:B------:R-:W-:Y:S01]  /*18690*/  HMMA.16816.F32.BF16 R44, R60, R70, R44 ;  /* 0x000000463c2c723c */ /* 0x000fe2000004182c */
[----:B------:R-:W-:Y:S01]  /*186a0*/  F2FP.BF16.PACK_AB R51, R89, R80 ;  /* 0x000000505933723e */ /* 0x000fe200000010ff */
[----:B------:R-:W1:Y:S01]  /*186b0*/  LDSM.16.MT88.4 R68, [R185+0xd800] ;  /* 0x00d80000b944783b */ /* 0x000e620000004200 */
[----:B------:R-:W-:Y:S01]  /*186c0*/  MUFU.EX2 R157, R157 ;  /* 0x0000009d009d7308 */ /* 0x000fe20000000800 */
[----:B------:R-:W-:-:S02]  /*186d0*/  FADD.FTZ R80, R80, R83 ;  /* 0x0000005350507221 */ /* 0x000fc40000010000 */
[----:B------:R-:W-:Y:S02]  /*186e0*/  LDSM.16.MT88.4 R60, [R118+0xd800] ;  /* 0x00d80000763c783b */ /* 0x000fe40000004200 */
[C---:B------:R-:W-:Y:S01]  /*186f0*/  HMMA.16816.F32.BF16 R8, R48.reuse, R56, R8 ;  /* 0x000000383008723c */ /* 0x040fe20000041808 */
[----:B------:R-:W-:Y:S02]  /*18700*/  FADD.FTZ R89, R89, R80 ;  /* 0x0000005059597221 */ /* 0x000fe40000010000 */
[----:B------:R-:W4:Y:S05]  /*18710*/  MUFU.EX2 R158, R158 ;  /* 0x0000009e009e7308 */ /* 0x000f2a0000000800 */
[C---:B------:R-:W-:Y:S01]  /*18720*/  HMMA.16816.F32.BF16 R12, R48.reuse, R58, R12 ;  /* 0x0000003a300c723c */ /* 0x040fe2000004180c */
[----:B------:R-:W5:Y:S02]  /*18730*/  LDSM.16.MT88.4 R56, [R118+0xb800] ;  /* 0x00b800007638783b */ /* 0x000f640000004200 */
[----:B------:R-:W-:Y:S05]  /*18740*/  MUFU.EX2 R161, R161 ;  /* 0x000000a100a17308 */ /* 0x000fea0000000800 */
[C---:B--2---:R-:W-:Y:S03]  /*18750*/  HMMA.16816.F32.BF16 R24, R48.reuse, R64, R24 ;  /* 0x000000403018723c */ /* 0x044fe60000041818 */
[----:B------:R-:W2:Y:S05]  /*18760*/  MUFU.EX2 R162, R162 ;  /* 0x000000a200a27308 */ /* 0x000eaa0000000800 */
[C---:B------:R-:W-:Y:S01]  /*18770*/  HMMA.16816.F32.BF16 R28, R48.reuse, R66, R28 ;  /* 0x00000042301c723c */ /* 0x040fe2000004181c */
[----:B------:R-:W2:Y:S02]  /*18780*/  LDSM.16.MT88.4 R64, [R185+0x9c00] ;  /* 0x009c0000b940783b */ /* 0x000ea40000004200 */
[----:B------:R-:W1:Y:S05]  /*18790*/  MUFU.EX2 R160, R160 ;  /* 0x000000a000a07308 */ /* 0x000e6a0000000800 */
        /* <DEDUP_REMOVED lines=8> */
[----:B------:R-:W-:Y:S05]  /*18820*/  MUFU.EX2 R152, R152 ;  /* 0x0000009800987308 */ /* 0x000fea0000000800 */
[C---:B------:R-:W-:Y:S01]  /*18830*/  HMMA.16816.F32.BF16 R36, R48.reuse, R58, R36 ;  /* 0x0000003a3024723c */ /* 0x040fe20000041824 */
[----:B------:R-:W1:Y:S02]  /*18840*/  LDSM.16.MT88.4 R56, [R185+0xbc00] ;  /* 0x00bc0000b938783b */ /* 0x000e640000004200 */
[----:B------:R-:W5:Y:S05]  /*18850*/  MUFU.EX2 R153, R153 ;  /* 0x0000009900997308 */ /* 0x000f6a0000000800 */
[C---:B------:R-:W-:Y:S01]  /*18860*/  HMMA.16816.F32.BF16 R44, R48.reuse, R70, R44 ;  /* 0x00000046302c723c */ /* 0x040fe2000004182c */
[----:B------:R-:W-:Y:S02]  /*18870*/  LDSM.16.MT88.4 R68, [R185+0xdc00] ;  /* 0x00dc0000b944783b */ /* 0x000fe40000004200 */
[----:B------:R-:W-:Y:S05]  /*18880*/  MUFU.EX2 R150, R150 ;  /* 0x0000009600967308 */ /* 0x000fea0000000800 */
[C---:B------:R-:W-:Y:S03]  /*18890*/  HMMA.16816.F32.BF16 R52, R48.reuse, R60, R52 ;  /* 0x0000003c3034723c */ /* 0x040fe60000041834 */
[----:B------:R-:W1:Y:S05]  /*188a0*/  MUFU.EX2 R151, R151 ;  /* 0x0000009700977308 */ /* 0x000e6a0000000800 */
[----:B------:R-:W-:Y:S01]  /*188b0*/  HMMA.16816.F32.BF16 R4, R48, R62, R4 ;  /* 0x0000003e3004723c */ /* 0x000fe20000041804 */
[----:B------:R-:W5:Y:S02]  /*188c0*/  LDSM.16.MT88.4 R60, [R118+0xbc00] ;  /* 0x00bc0000763c783b */ /* 0x000f640000004200 */
[----:B------:R-:W1:Y:S04]  /*188d0*/  MUFU.EX2 R149, R149 ;  /* 0x0000009500957308 */ /* 0x000e680000000800 */
[----:B---3--:R-:W-:-:S02]  /*188e0*/  F2FP.BF16.PACK_AB R48, R95, R94 ;  /* 0x0000005e5f30723e */ /* 0x008fc400000010ff */
        /* <DEDUP_REMOVED lines=16> */
[----:B------:R-:W3:Y:S06]  /*189f0*/  MUFU.EX2 R168, R168 ;  /* 0x000000a800a87308 */ /* 0x000eec0000000800 */
[C---:B------:R-:W-:Y:S02]  /*18a00*/  HMMA.16816.F32.BF16 R16, R48.reuse, R72, R16 ;  /* 0x000000483010723c */ /* 0x040fe40000041810 */
[----:B------:R-:W-:Y:S06]  /*18a10*/  MUFU.EX2 R143, R143 ;  /* 0x0000008f008f7308 */ /* 0x000fec0000000800 */
[C---:B------:R-:W-:Y:S01]  /*18a20*/  HMMA.16816.F32.BF16 R20, R48.reuse, R74, R20 ;  /* 0x0000004a3014723c */ /* 0x040fe20000041814 */
[----:B------:R-:W-:Y:S01]  /*18a30*/  LDSM.16.MT88.4 R72, [R118+0xa000] ;  /* 0x00a000007648783b */ /* 0x000fe20000004200 */
[----:B------:R-:W4:Y:S06]  /*18a40*/  MUFU.EX2 R142, R142 ;  /* 0x0000008e008e7308 */ /* 0x000f2c0000000800 */
[C---:B-----5:R-:W-:Y:S02]  /*18a50*/  HMMA.16816.F32.BF16 R32, R48.reuse, R60, R32 ;  /* 0x0000003c3020723c */ /* 0x060fe40000041820 */
[----:B------:R-:W5:Y:S06]  /*18a60*/  MUFU.EX2 R141, R141 ;  /* 0x0000008d008d7308 */ /* 0x000f6c0000000800 */
[C---:B------:R-:W-:Y:S01]  /*18a70*/  HMMA.16816.F32.BF16 R36, R48.reuse, R62, R36 ;  /* 0x0000003e3024723c */ /* 0x040fe20000041824 */
[----:B------:R-:W1:Y:S01]  /*18a80*/  LDSM.16.MT88.4 R60, [R185+0xc000] ;  /* 0x00c00000b93c783b */ /* 0x000e620000004200 */
[----:B------:R-:W-:Y:S06]  /*18a90*/  MUFU.EX2 R121, R121 ;  /* 0x0000007900797308 */ /* 0x000fec0000000800 */
[C---:B------:R-:W-:Y:S02]  /*18aa0*/  HMMA.16816.F32.BF16 R40, R48.reuse, R68, R40 ;  /* 0x000000443028723c */ /* 0x040fe40000041828 */
[----:B------:R-:W-:Y:S06]  /*18ab0*/  MUFU.EX2 R144, R144 ;  /* 0x0000009000907308 */ /* 0x000fec0000000800 */
[C---:B------:R-:W-:Y:S01]  /*18ac0*/  HMMA.16816.F32.BF16 R44, R48.reuse, R70, R44 ;  /* 0x00000046302c723c */ /* 0x040fe2000004182c */
[----:B------:R-:W3:Y:S01]  /*18ad0*/  LDSM.16.MT88.4 R68, [R185+0xe000] ;  /* 0x00e00000b944783b */ /* 0x000ee20000004200 */
[----:B------:R-:W-:Y:S06]  /*18ae0*/  MUFU.EX2 R3, R3 ;  /* 0x0000000300037308 */ /* 0x000fec0000000800 */
[C---:B--2---:R-:W-:Y:S02]  /*18af0*/  HMMA.16816.F32.BF16 R52, R48.reuse, R64, R52 ;  /* 0x000000403034723c */ /* 0x044fe40000041834 */
[----:B------:R-:W-:Y:S06]  /*18b00*/  MUFU.EX2 R2, R2 ;  /* 0x0000000200027308 */ /* 0x000fec0000000800 */
[----:B------:R-:W-:Y:S01]  /*18b10*/  HMMA.16816.F32.BF16 R4, R48, R66, R4 ;  /* 0x000000423004723c */ /* 0x000fe20000041804 */
[----:B------:R-:W-:Y:S06]  /*18b20*/  LDSM.16.MT88.4 R64, [R118+0xe000] ;  /* 0x00e000007640783b */ /* 0x000fec0000004200 */
[----:B------:R-:W-:-:S02]  /*18b30*/  F2FP.BF16.PACK_AB R48, R167, R164 ;  /* 0x000000a4a730723e */ /* 0x000fc400000010ff */
[----:B------:R-:W-:Y:S02]  /*18b40*/  F2FP.BF16.PACK_AB R49, R166, R163 ;  /* 0x000000a3a631723e */ /* 0x000fe400000010ff */
[----:B------:R-:W-:Y:S02]  /*18b50*/  F2FP.BF16.PACK_AB R50, R162, R161 ;  /* 0x000000a1a232723e */ /* 0x000fe400000010ff */
[----:B------:R-:W-:-:S07]  /*18b60*/  F2FP.BF16.PACK_AB R51, R160, R165 ;  /* 0x000000a5a033723e */ /* 0x000fce00000010ff */
[C---:B-1----:R-:W-:Y:S08]  /*18b70*/  HMMA.16816.F32.BF16 R8, R48.reuse, R56, R8 ;  /* 0x000000383008723c */ /* 0x042ff00000041808 */
[C---:B------:R-:W-:Y:S01]  /*18b80*/  HMMA.16816.F32.BF16 R12, R48.reuse, R58, R12 ;  /* 0x0000003a300c723c */ /* 0x040fe2000004180c */
[----:B------:R-:W1:Y:S07]  /*18b90*/  LDSM.16.MT88.4 R56, [R118+0xc000] ;  /* 0x00c000007638783b */ /* 0x000e6e0000004200 */
[C---:B------:R-:W-:Y:S08]  /*18ba0*/  HMMA.16816.F32.BF16 R24, R48.reuse, R60, R24 ;  /* 0x0000003c3018723c */ /* 0x040ff00000041818 */
[C---:B------:R-:W-:Y:S01]  /*18bb0*/  HMMA.16816.F32.BF16 R28, R48.reuse, R62, R28 ;  /* 0x0000003e301c723c */ /* 0x040fe2000004181c */
[----:B------:R-:W2:Y:S07]  /*18bc0*/  LDSM.16.MT88.4 R60, [R185+0xa400] ;  /* 0x00a40000b93c783b */ /* 0x000eae0000004200 */
[C---:B------:R-:W-:Y:S08]  /*18bd0*/  HMMA.16816.F32.BF16 R16, R48.reuse, R72, R16 ;  /* 0x000000483010723c */ /* 0x040ff00000041810 */
[C---:B------:R-:W-:Y:S01]  /*18be0*/  HMMA.16816.F32.BF16 R20, R48.reuse, R74, R20 ;  /* 0x0000004a3014723c */ /* 0x040fe20000041814 */
[----:B------:R-:W-:Y:S07]  /*18bf0*/  LDSM.16.MT88.4 R72, [R118+0xa400] ;  /* 0x00a400007648783b */ /* 0x000fee0000004200 */
[C---:B---3--:R-:W-:Y:S08]  /*18c00*/  HMMA.16816.F32.BF16 R40, R48.reuse, R68, R40 ;  /* 0x000000443028723c */ /* 0x048ff00000041828 */
[C---:B-1----:R-:W-:Y:S08]  /*18c10*/  HMMA.16816.F32.BF16 R32, R48.reuse, R56, R32 ;  /* 0x000000383020723c */ /* 0x042ff00000041820 */
[C---:B------:R-:W-:Y:S01]  /*18c20*/  HMMA.16816.F32.BF16 R36, R48.reuse, R58, R36 ;  /* 0x0000003a3024723c */ /* 0x040fe20000041824 */
[----:B------:R-:W1:Y:S07]  /*18c30*/  LDSM.16.MT88.4 R56, [R185+0xc400] ;  /* 0x00c40000b938783b */ /* 0x000e6e0000004200 */
        /* <DEDUP_REMOVED lines=9> */
[C---:B--2---:R-:W-:Y:S08]  /*18cd0*/  HMMA.16816.F32.BF16 R8, R48.reuse, R60, R8 ;  /* 0x0000003c3008723c */ /* 0x044ff00000041808 */
[C---:B------:R-:W-:Y:S01]  /*18ce0*/  HMMA.16816.F32.BF16 R12, R48.reuse, R62, R12 ;  /* 0x0000003e300c723c */ /* 0x040fe2000004180c */
[----:B------:R-:W2:Y:S07]  /*18cf0*/  LDSM.16.MT88.4 R60, [R118+0xc400] ;  /* 0x00c40000763c783b */ /* 0x000eae0000004200 */
[C---:B-1----:R-:W-:Y:S08]  /*18d00*/  HMMA.16816.F32.BF16 R24, R48.reuse, R56, R24 ;  /* 0x000000383018723c */ /* 0x042ff00000041818 */
[C---:B------:R-:W-:Y:S01]  /*18d10*/  HMMA.16816.F32.BF16 R28, R48.reuse, R58, R28 ;  /* 0x0000003a301c723c */ /* 0x040fe2000004181c */
[----:B------:R-:W1:Y:S07]  /*18d20*/  LDSM.16.MT88.4 R56, [R118+0xa800] ;  /* 0x00a800007638783b */ /* 0x000e6e0000004200 */
[C---:B------:R-:W-:Y:S08]  /*18d30*/  HMMA.16816.F32.BF16 R16, R48.reuse, R72, R16 ;  /* 0x000000483010723c */ /* 0x040ff00000041810 */
[C---:B------:R-:W-:Y:S01]  /*18d40*/  HMMA.16816.F32.BF16 R20, R48.reuse, R74, R20 ;  /* 0x0000004a3014723c */ /* 0x040fe20000041814 */
[----:B------:R-:W1:Y:S07]  /*18d50*/  LDSM.16.MT88.4 R72, [R185+0xa800] ;  /* 0x00a80000b948783b */ /* 0x000e6e0000004200 */
[C---:B---3--:R-:W-:Y:S07]  /*18d60*/  HMMA.16816.F32.BF16 R52, R48.reuse, R64, R52 ;  /* 0x000000403034723c */ /* 0x048fee0000041834 */
[----:B------:R-:W-:Y:S01]  /*18d70*/  F2FP.BF16.PACK_AB R64, R168, R145 ;  /* 0x00000091a840723e */ /* 0x000fe200000010ff */
[----:B------:R-:W-:Y:S01]  /*18d80*/  HMMA.16816.F32.BF16 R4, R48, R66, R4 ;  /* 0x000000423004723c */ /* 0x000fe20000041804 */
[----:B------:R-:W-:-:S06]  /*18d90*/  F2FP.BF16.PACK_AB R65, R147, R148 ;  /* 0x000000949341723e */ /* 0x000fcc00000010ff */
[----:B----4-:R-:W-:Y:S01]  /*18da0*/  F2FP.BF16.PACK_AB R66, R142, R143 ;  /* 0x0000008f8e42723e */ /* 0x010fe200000010ff */
[----:B--2---:R-:W-:Y:S01]  /*18db0*/  HMMA.16816.F32.BF16 R32, R48, R60, R32 ;  /* 0x0000003c3020723c */ /* 0x004fe20000041820 */
[----:B-----5:R-:W-:-:S07]  /*18dc0*/  F2FP.BF16.PACK_AB R67, R141, R146 ;  /* 0x000000928d43723e */ /* 0x020fce00000010ff */
[----:B------:R-:W-:Y:S01]  /*18dd0*/  HMMA.16816.F32.BF16 R36, R48, R62, R36 ;  /* 0x0000003e3024723c */ /* 0x000fe20000041824 */
[----:B------:R-:W2:Y:S07]  /*18de0*/  LDSM.16.MT88.4 R60, [R185+0xc800] ;  /* 0x00c80000b93c783b */ /* 0x000eae0000004200 */
[C---:B-1----:R-:W-:Y:S08]  /*18df0*/  HMMA.16816.F32.BF16 R16, R64.reuse, R56, R16 ;  /* 0x000000384010723c */ /* 0x042ff00000041810 */
[----:B------:R-:W-:Y:S01]  /*18e00*/  HMMA.16816.F32.BF16 R20, R64, R58, R20 ;  /* 0x0000003a4014723c */ /* 0x000fe20000041814 */
[----:B------:R-:W1:Y:S07]  /*18e10*/  LDSM.16.MT88.4 R56, [R118+0xe800] ;  /* 0x00e800007638783b */ /* 0x000e6e0000004200 */
[C---:B------:R-:W-:Y:S08]  /*18e20*/  HMMA.16816.F32.BF16 R40, R48.reuse, R68, R40 ;  /* 0x000000443028723c */ /* 0x040ff00000041828 */
[----:B------:R-:W-:Y:S01]  /*18e30*/  HMMA.16816.F32.BF16 R44, R48, R70, R44 ;  /* 0x00000046302c723c */ /* 0x000fe2000004182c */
[----:B------:R-:W3:Y:S04]  /*18e40*/  LDSM.16.MT88.4 R68, [R185+0xe800] ;  /* 0x00e80000b944783b */ /* 0x000ee80000004200 */
[----:B------:R-:W4:Y:S03]  /*18e50*/  LDSM.16.MT88.4 R48, [R118+0xc800] ;  /* 0x00c800007630783b */ /* 0x000f260000004200 */
[C---:B------:R-:W-:Y:S08]  /*18e60*/  HMMA.16816.F32.BF16 R8, R64.reuse, R72, R8 ;  /* 0x000000484008723c */ /* 0x040ff00000041808 */
[C---:B--2---:R-:W-:Y:S07]  /*18e70*/  HMMA.16816.F32.BF16 R24, R64.reuse, R60, R24 ;  /* 0x0000003c4018723c */ /* 0x044fee0000041818 */
[-CC-:B------:R-:W-:Y:S01]  /*18e80*/  FFMA.FTZ R60, R123, R139.reuse, -R134.reuse ;  /* 0x0000008b7b3c7223 */ /* 0x180fe20000010886 */
[----:B------:R-:W-:Y:S01]  /*18e90*/  HMMA.16816.F32.BF16 R28, R64, R62, R28 ;  /* 0x0000003e401c723c */ /* 0x000fe2000004181c */
[----:B------:R-:W-:-:S04]  /*18ea0*/  FFMA.FTZ R61, R124, R139, -R134 ;  /* 0x0000008b7c3d7223 */ /* 0x000fc80000010886 */
[----:B------:R-:W-:Y:S02]  /*18eb0*/  MUFU.EX2 R60, R60 ;  /* 0x0000003c003c7308 */ /* 0x000fe40000000800 */
[-CC-:B------:R-:W-:Y:S01]  /*18ec0*/  FFMA.FTZ R62, R122, R139.reuse, -R134.reuse ;  /* 0x0000008b7a3e7223 */ /* 0x180fe20000010886 */
[----:B-1----:R-:W-:Y:S01]  /*18ed0*/  HMMA.16816.F32.BF16 R52, R64, R56, R52 ;  /* 0x000000384034723c */ /* 0x002fe20000041834 */
[----:B------:R-:W-:-:S04]  /*18ee0*/  FFMA.FTZ R63, R125, R139, -R134 ;  /* 0x0000008b7d3f7223 */ /* 0x000fc80000010886 */
[----:B------:R-:W1:Y:S02]  /*18ef0*/  MUFU.EX2 R61, R61 ;  /* 0x0000003d003d7308 */ /* 0x000e640000000800 */
[----:B------:R-:W-:Y:S01]  /*18f00*/  FADD.FTZ R57, R131, R132 ;  /* 0x0000008483397221 */ /* 0x000fe20000010000 */
[C---:B------:R-:W-:Y:S03]  /*18f10*/  HMMA.16816.F32.BF16 R12, R64.reuse, R74, R12 ;  /* 0x0000004a400c723c */ /* 0x040fe6000004180c */
[----:B------:R-:W-:Y:S02]  /*18f20*/  FADD.FTZ R57, R0, R57 ;  /* 0x0000003900397221 */ /* 0x000fe40000010000 */
[----:B------:R-:W-:Y:S02]  /*18f30*/  MUFU.EX2 R62, R62 ;  /* 0x0000003e003e7308 */ /* 0x000fe40000000800 */
[----:B------:R-:W-:Y:S01]  /*18f40*/  FADD.FTZ R0, R84, R57 ;  /* 0x0000003954007221 */ /* 0x000fe20000010000 */
[----:B---3--:R-:W-:Y:S03]  /*18f50*/  HMMA.16816.F32.BF16 R40, R64, R68, R40 ;  /* 0x000000444028723c */ /* 0x008fe60000041828 */
[----:B------:R-:W-:-:S02]  /*18f60*/  FADD.FTZ R0, R81, R0 ;  /* 0x0000000051007221 */ /* 0x000fc40000010000 */
[----:B------:R-:W2:Y:S02]  /*18f70*/  MUFU.EX2 R63, R63 ;  /* 0x0000003f003f7308 */ /* 0x000ea40000000800 */
[----:B-1----:R-:W-:Y:S01]  /*18f80*/  F2FP.BF16.PACK_AB R68, R61, R60 ;  /* 0x0000003c3d44723e */ /* 0x002fe200000010ff */
[----:B------:R-:W-:Y:S01]  /*18f90*/  HMMA.16816.F32.BF16 R44, R64, R70, R44 ;  /* 0x00000046402c723c */ /* 0x000fe2000004182c */
[----:B------:R-:W-:Y:S01]  /*18fa0*/  F2FP.BF16.PACK_AB R69, R144, R121 ;  /* 0x000000799045723e */ /* 0x000fe200000010ff */
[----:B------:R-:W-:-:S04]  /*18fb0*/  FADD.FTZ R57, R77, R0 ;  /* 0x000000004d397221 */ /* 0x000fc80000010000 */
[----:B------:R-:W-:Y:S01]  /*18fc0*/  FADD.FTZ R57, R76, R57 ;  /* 0x000000394c397221 */ /* 0x000fe20000010000 */
[----:B------:R-:W-:Y:S01]  /*18fd0*/  F2FP.BF16.PACK_AB R71, R2, R3 ;  /* 0x000000030247723e */ /* 0x000fe200000010ff */
[----:B----4-:R-:W-:Y:S01]  /*18fe0*/  HMMA.16816.F32.BF16 R32, R64, R48, R32 ;  /* 0x000000304020723c */ /* 0x010fe20000041820 */
[----:B------:R-:W1:Y:S01]  /*18ff0*/  LDSM.16.MT88.4 R76, [R185+0xec00] ;  /* 0x00ec0000b94c783b */ /* 0x000e620000004200 */
[----:B------:R-:W-:Y:S01]  /*19000*/  FADD.FTZ R82, R82, R57 ;  /* 0x0000003952527221 */ /* 0x000fe20000010000 */
[----:B--2---:R-:W-:-:S03]  /*19010*/  F2FP.BF16.PACK_AB R70, R63, R62 ;  /* 0x0000003e3f46723e */ /* 0x004fc600000010ff */
[----:B------:R-:W-:Y:S02]  /*19020*/  FADD.FTZ R85, R85, R82 ;  /* 0x0000005255557221 */ /* 0x000fe40000010000 */
[----:B------:R-:W-:Y:S01]  /*19030*/  HMMA.16816.F32.BF16 R36, R64, R50, R36 ;  /* 0x000000324024723c */ /* 0x000fe20000041824 */
[----:B------:R-:W-:Y:S01]  /*19040*/  LDSM.16.MT88.4 R48, [R185+0xcc00] ;  /* 0x00cc0000b930783b */ /* 0x000fe20000004200 */
[----:B------:R-:W-:-:S04]  /*19050*/  FADD.FTZ R86, R86, R85 ;  /* 0x0000005556567221 */ /* 0x000fc80000010000 */
[----:B------:R-:W-:Y:S02]  /*19060*/  FADD.FTZ R87, R87, R86 ;  /* 0x0000005657577221 */ /* 0x000fe40000010000 */
[----:B------:R-:W-:Y:S01]  /*19070*/  HMMA.16816.F32.BF16 R112, R68, R108, R8 ;  /* 0x0000006c4470723c */ /* 0x000fe20000041808 */
[----:B------:R-:W2:Y:S01]  /*19080*/  LDSM.16.MT88.4 R8, [R118+0xcc00] ;  /* 0x00cc00007608783b */ /* 0x000ea20000004200 */
[----:B------:R-:W-:-:S04]  /*19090*/  FADD.FTZ R0, R94, R87 ;  /* 0x000000575e007221 */ /* 0x000fc80000010000 */
[----:B------:R-:W-:Y:S02]  /*190a0*/  FADD.FTZ R0, R95, R0 ;  /* 0x000000005f007221 */ /* 0x000fe40000010000 */
        /* <DEDUP_REMOVED lines=8> */
[----:B------:R-:W-:Y:S01]  /*19130*/  HMMA.16816.F32.BF16 R4, R64, R58, R4 ;  /* 0x0000003a4004723c */ /* 0x000fe20000041804 */
[----:B------:R-:W-:Y:S02]  /*19140*/  FADD.FTZ R166, R166, R163 ;  /* 0x000000a3a6a67221 */ /* 0x000fe40000010000 */
[----:B------:R-:W-:Y:S02]  /*19150*/  FADD.FTZ R0, R167, R0 ;  /* 0x00000000a7007221 */ /* 0x000fe40000010000 */
[----:B------:R-:W-:-:S03]  /*19160*/  FADD.FTZ R165, R165, R166 ;  /* 0x000000a6a5a57221 */ /* 0x000fc60000010000 */
[----:B-1----:R-:W-:Y:S01]  /*19170*/  HMMA.16816.F32.BF16 R80, R68, R76, R40 ;  /* 0x0000004c4450723c */ /* 0x002fe20000041828 */
[----:B------:R-:W-:-:S04]  /*19180*/  FADD.FTZ R160, R160, R165 ;  /* 0x000000a5a0a07221 */ /* 0x000fc80000010000 */
[----:B------:R-:W-:-:S03]  /*19190*/  FADD.FTZ R155, R155, R160 ;  /* 0x000000a09b9b7221 */ /* 0x000fc60000010000 */
[C---:B------:R-:W-:Y:S08]  /*191a0*/  HMMA.16816.F32.BF16 R100, R68.reuse, R102, R20 ;  /* 0x000000664464723c */ /* 0x040ff00000041814 */
[C---:B--2---:R-:W-:Y:S07]  /*191b0*/  HMMA.16816.F32.BF16 R88, R68.reuse, R8, R32 ;  /* 0x000000084458723c */ /* 0x044fee0000041820 */
        /* <DEDUP_REMOVED lines=22> */
[----:B------:R-:W-:Y:S01]  /*19320*/  FADD.FTZ R121, R121, R0 ;  /* 0x0000000079797221 */ /* 0x000fe20000010000 */
[----:B------:R-:W-:Y:S01]  /*19330*/  MOV R0, R135 ;  /* 0x0000008700007202 */ /* 0x000fe20000000f00 */
[----:B------:R-:W-:Y:S01]  /*19340*/  FADD.FTZ R60, R60, R9 ;  /* 0x000000093c3c7221 */ /* 0x000fe20000010000 */
[----:B------:R-:W-:Y:S01]  /*19350*/  HMMA.16816.F32.BF16 R68, R68, R14, R4 ;  /* 0x0000000e4444723c */ /* 0x000fe20000041804 */
[----:B------:R-:W-:-:S02]  /*19360*/  FADD.FTZ R144, R144, R121 ;  /* 0x0000007990907221 */ /* 0x000fc40000010000 */
[----:B------:R-:W-:Y:S02]  /*19370*/  FADD.FTZ R61, R61, R60 ;  /* 0x0000003c3d3d7221 */ /* 0x000fe40000010000 */
[----:B------:R-:W-:Y:S02]  /*19380*/  FADD.FTZ R3, R3, R144 ;  /* 0x0000009003037221 */ /* 0x000fe40000010000 */
[----:B------:R-:W-:Y:S02]  /*19390*/  FADD.FTZ R62, R62, R61 ;  /* 0x0000003d3e3e7221 */ /* 0x000fe40000010000 */
[----:B------:R-:W-:Y:S01]  /*193a0*/  FADD.FTZ R209, R2, R3 ;  /* 0x0000000302d17221 */ /* 0x000fe20000010000 */
[----:B------:R-:W-:Y:S01]  /*193b0*/  MOV R2, R138 ;  /* 0x0000008a00027202 */ /* 0x000fe20000000f00 */
[----:B------:R-:W-:-:S08]  /*193c0*/  FADD.FTZ R208, R63, R62 ;  /* 0x0000003e3fd07221 */ /* 0x000fd00000010000 */
.L_x_1768:
[----:B------:R-:W-:Y:S05]  /*193d0*/  @!P6 BRA `(.L_x_1777) ;  /* 0x000045f00000e947 */ /* 0x000fea0003800000 */
[----:B------:R-:W-:Y:S02]  /*193e0*/  MOV R119, R0 ;  /* 0x0000000000777202 */ /* 0x000fe40000000f00 */
[----:B------:R-:W-:-:S02]  /*193f0*/  MOV R3, R2 ;  /* 0x0000000200037202 */ /* 0x000fc40000000f00 */
.L_x_1786:
        /* <DEDUP_REMOVED lines=69> */
.L_x_1779:
[----:B------:R-:W2:Y:S02]  /*19850*/  LD.E R4, [R116.64+0x40] ;  /* 0x0000400474047980 */ /* 0x000ea4000c101900 */
[----:B--2---:R-:W-:Y:S04]  /*19860*/  LEA R4, -R4, RZ, 0x7 ;  /* 0x000000ff04047211 */ /* 0x004fe800078e39ff */
[----:B------:R-:W-:Y:S02]  /*19870*/  SHF.R.S32.HI R0, RZ, 0x1f, R4 ;  /* 0x0000001fff007819 */ /* 0x000fe40000011404 */
.L_x_1780:
[----:B------:R-:W-:Y:S05]  /*19880*/  BSYNC B0 ;  /* 0x0000000000007941 */ /* 0x000fea0003800000 */
.L_x_1778:
        /* <DEDUP_REMOVED lines=47> */
[----:B------:R-:W-:Y:S03]  /*19b80*/  ISETP.GT.AND P0, PT, R204, R193, PT ;  /* 0x000000c1cc00720c */ /* 0x000fe60003f04270 */
        /* <DEDUP_REMOVED lines=339> */
[----:B------:R-:W2:Y:S01]  /*1b0c0*/  I2F.RP R6, R7 ;  /* 0x0000000700067306 */ /* 0x000ea20000209400 */
[----:B------:R-:W-:Y:S02]  /*1b0d0*/  LOP3.LUT R8, R8, R11, RZ, 0x3c, !PT ;  /* 0x0000000b08087212 */ /* 0x000fe400078e3cff */
[----:B------:R-:W-:Y:S07]  /*1b0e0*/  IMAD.MOV R5, RZ, RZ, -R5 ;  /* 0x000000ffff057224 */ /* 0x000fee00078e0a05 */
[----:B--2---:R-:W2:Y:S02]  /*1b0f0*/  MUFU.RCP R0, R6 ;  /* 0x0000000600007308 */ /* 0x004ea40000001000 */
[----:B--2---:R-:W-:Y:S08]  /*1b100*/  IADD3 R12, R0, 0xffffffe, RZ ;  /* 0x0ffffffe000c7810 */ /* 0x004ff00007ffe0ff */
[----:B------:R-:W2:Y:S02]  /*1b110*/  F2I.FTZ.U32.TRUNC.NTZ R13, R12 ;  /* 0x0000000c000d7305 */ /* 0x000ea4000021f000 */
[--C-:B--2---:R-:W-:Y:S02]  /*1b120*/  IMAD.MOV R0, RZ, RZ, -R13.reuse ;  /* 0x000000ffff007224 */ /* 0x104fe400078e0a0d */
        /* <DEDUP_REMOVED lines=49> */
.L_x_1784:
[----:B------:R-:W2:Y:S02]  /*1b440*/  LD.E R4, [R116.64+0x38] ;  /* 0x0000380474047980 */ /* 0x000ea4000c101900 */
[----:B--2---:R-:W-:Y:S04]  /*1b450*/  LEA R4, -R4, RZ, 0x7 ;  /* 0x000000ff04047211 */ /* 0x004fe800078e39ff */
[----:B------:R-:W-:Y:S02]  /*1b460*/  SHF.R.S32.HI R0, RZ, 0x1f, R4 ;  /* 0x0000001fff007819 */ /* 0x000fe40000011404 */
.L_x_1785:
[----:B------:R-:W-:Y:S05]  /*1b470*/  BSYNC B0 ;  /* 0x0000000000007941 */ /* 0x000fea0003800000 */
.L_x_1783:
        /* <DEDUP_REMOVED lines=91> */
.L_x_1782:
[----:B--234-:R-:W-:Y:S05]  /*1ba30*/  BSYNC B1 ;  /* 0x0000000000017941 */ /* 0x01cfea0003800000 */
.L_x_1781:
        /* <DEDUP_REMOVED lines=91> */
[----:B------:R-:W-:Y:S01]  /*1bff0*/  FFMA.FTZ R59, R227, R53, -R128 ;  /* 0x00000035e33b7223 */ /* 0x000fe20000010880 */
[----:B------:R-:W-:Y:S01]  /*1c000*/  ISETP.GT.AND P0, PT, R204, R193, PT ;  /* 0x000000c1cc00720c */ /* 0x000fe20003f04270 */
[-CC-:B------:R-:W-:Y:S02]  /*1c010*/  FFMA.FTZ R124, R226, R53.reuse, -R126.reuse ;  /* 0x00000035e27c7223 */ /* 0x180fe4000001087e */
[-C--:B------:R-:W-:Y:S02]  /*1c020*/  FFMA.FTZ R119, R225, R53.reuse, -R126 ;  /* 0x00000035e1777223 */ /* 0x080fe4000001087e */
[-CC-:B------:R-:W-:Y:S02]  /*1c030*/  FFMA.FTZ R58, R224, R53.reuse, -R128.reuse ;  /* 0x00000035e03a7223 */ /* 0x180fe40000010880 */
[-C--:B------:R-:W-:Y:S01]  /*1c040*/  FFMA.FTZ R57, R231, R53.reuse, -R128 ;  /* 0x00000035e7397223 */ /* 0x080fe20000010880 */
[----:B------:R-:W2:Y:S01]  /*1c050*/  MUFU.EX2 R3, R3 ;  /* 0x0000000300037308 */ /* 0x000ea20000000800 */
[-CC-:B------:R-:W-:Y:S02]  /*1c060*/  FFMA.FTZ R120, R230, R53.reuse, -R126.reuse ;  /* 0x00000035e6787223 */ /* 0x180fe4000001087e */
[-CC-:B------:R-:W-:Y:S02]  /*1c070*/  FFMA.FTZ R55, R229, R53.reuse, -R126.reuse ;  /* 0x00000035e5377223 */ /* 0x180fe4000001087e */
[-C--:B------:R-:W-:Y:S02]  /*1c080*/  FFMA.FTZ R221, R221, R53.reuse, -R126 ;  /* 0x00000035dddd7223 */ /* 0x080fe4000001087e */
[-CC-:B------:R-:W-:Y:S02]  /*1c090*/  FFMA.FTZ R121, R183, R53.reuse, -R128.reuse ;  /* 0x00000035b7797223 */ /* 0x180fe40000010880 */
[-C--:B------:R-:W-:Y:S01]  /*1c0a0*/  FFMA.FTZ R130, R182, R53.reuse, -R128 ;  /* 0x00000035b6827223 */ /* 0x080fe20000010880 */
[----:B------:R-:W-:Y:S01]  /*1c0b0*/  MUFU.EX2 R122, R122 ;  /* 0x0000007a007a7308 */ /* 0x000fe20000000800 */
[-CC-:B------:R-:W-:Y:S02]  /*1c0c0*/  FFMA.FTZ R123, R181, R53.reuse, -R126.reuse ;  /* 0x00000035b57b7223 */ /* 0x180fe4000001087e */
[----:B------:R-:W-:Y:S02]  /*1c0d0*/  FFMA.FTZ R132, R180, R53, -R126 ;  /* 0x00000035b4847223 */ /* 0x000fe4000001087e */
        /* <DEDUP_REMOVED lines=30> */
[C---:B------:R-:W-:Y:S01]  /*1c2c0*/  FMUL.FTZ R40, R3.reuse, R76 ;  /* 0x0000004c03287220 */ /* 0x040fe20000410000 */
[----:B------:R-:W1:Y:S01]  /*1c2d0*/  MUFU.EX2 R57, R57 ;  /* 0x0000003900397308 */ /* 0x000e620000000800 */
[----:B------:R-:W-:Y:S02]  /*1c2e0*/  FMUL.FTZ R41, R3, R77 ;  /* 0x0000004d03297220 */ /* 0x000fe40000410000 */
        /* <DEDUP_REMOVED lines=12> */
[-C--:B------:R-:W-:Y:S02]  /*1c3b0*/  FFMA.FTZ R87, R216, R53.reuse, -R126 ;  /* 0x00000035d8577223 */ /* 0x080fe4000001087e */
        /* <DEDUP_REMOVED lines=20> */
[--C-:B------:R-:W-:Y:S02]  /*1c500*/  FFMA.FTZ R161, R161, R53, -R126.reuse ;  /* 0x00000035a1a17223 */ /* 0x100fe4000001087e */
[C---:B------:R-:W-:Y:S01]  /*1c510*/  FMUL.FTZ R12, R3.reuse, R104 ;  /* 0x00000068030c7220 */ /* 0x040fe20000410000 */
[C---:B------:R-:W-:Y:S01]  /*1c520*/  HMMA.16816.F32.BF16 R8, R60.reuse, R14, R8 ;  /* 0x0000000e3c08723c */ /* 0x040fe20000041808 */
[----:B------:R-:W2:Y:S03]  /*1c530*/  MUFU.EX2 R87, R87 ;  /* 0x0000005700577308 */ /* 0x000ea60000000800 */
[----:B------:R-:W-:Y:S02]  /*1c540*/  FMUL.FTZ R13, R3, R105 ;  /* 0x00000069030d7220 */ /* 0x000fe40000410000 */
[----:B------:R-:W-:Y:S02]  /*1c550*/  FFMA.FTZ R160, R160, R53, -R126 ;  /* 0x00000035a0a07223 */ /* 0x000fe4000001087e */
[C---:B------:R-:W-:Y:S03]  /*1c560*/  FMUL.FTZ R14, R52.reuse, R106 ;  /* 0x0000006a340e7220 */ /* 0x040fe60000410000 */
[----:B------:R-:W-:Y:S01]  /*1c570*/  MUFU.EX2 R121, R121 ;  /* 0x0000007900797308 */ /* 0x000fe20000000800 */
[----:B------:R-:W-:Y:S02]  /*1c580*/  FMUL.FTZ R15, R52, R107 ;  /* 0x0000006b340f7220 */ /* 0x000fe40000410000 */
[-CC-:B------:R-:W-:Y:S02]  /*1c590*/  FFMA.FTZ R159, R159, R53.reuse, -R128.reuse ;  /* 0x000000359f9f7223 */ /* 0x180fe40000010880 */
        /* <DEDUP_REMOVED lines=10> */
[----:B------:R-:W-:Y:S02]  /*1c640*/  FFMA.FTZ R96, R223, R53, -R128 ;  /* 0x00000035df607223 */ /* 0x000fe40000010880 */
[C---:B------:R-:W-:Y:S04]  /*1c650*/  FMUL.FTZ R22, R52.reuse, R98 ;  /* 0x0000006234167220 */ /* 0x040fe80000410000 */
[----:B------:R-:W-:Y:S02]  /*1c660*/  FMUL.FTZ R23, R52, R99 ;  /* 0x0000006334177220 */ /* 0x000fe40000410000 */
[-C--:B------:R-:W-:Y:S01]  /*1c670*/  FFMA.FTZ R99, R213, R53.reuse, -R126 ;  /* 0x00000035d5637223 */ /* 0x080fe2000001087e */
[----:B------:R-:W-:Y:S01]  /*1c680*/  MUFU.EX2 R96, R96 ;  /* 0x0000006000607308 */ /* 0x000fe20000000800 */
[-C--:B------:R-:W-:Y:S02]  /*1c690*/  FFMA.FTZ R97, R222, R53.reuse, -R128 ;  /* 0x00000035de617223 */ /* 0x080fe40000010880 */
[-C--:B------:R-:W-:Y:S01]  /*1c6a0*/  FFMA.FTZ R98, R212, R53.reuse, -R126 ;  /* 0x00000035d4627223 */ /* 0x080fe2000001087e */
[C---:B------:R-:W-:Y:S03]  /*1c6b0*/  HMMA.16816.F32.BF16 R20, R60.reuse, R28, R20 ;  /* 0x0000001c3c14723c */ /* 0x040fe60000041814 */
[-C--:B------:R-:W-:Y:S02]  /*1c6c0*/  FFMA.FTZ R154, R154, R53.reuse, -R128 ;  /* 0x000000359a9a7223 */ /* 0x080fe40000010880 */
[--C-:B------:R-:W-:Y:S01]  /*1c6d0*/  FFMA.FTZ R153, R153, R53, -R126.reuse ;  /* 0x0000003599997223 */ /* 0x100fe2000001087e */
[----:B------:R-:W-:Y:S01]  /*1c6e0*/  MUFU.EX2 R99, R99 ;  /* 0x0000006300637308 */ /* 0x000fe20000000800 */
[C---:B------:R-:W-:Y:S01]  /*1c6f0*/  FMUL.FTZ R28, R3.reuse, R88 ;  /* 0x00000058031c7220 */ /* 0x040fe20000410000 */
[C---:B------:R-:W-:Y:S04]  /*1c700*/  HMMA.16816.F32.BF16 R24, R60.reuse, R30, R24 ;  /* 0x0000001e3c18723c */ /* 0x040fe80000041818 */
[----:B------:R-:W-:Y:S02]  /*1c710*/  FMUL.FTZ R29, R3, R89 ;  /* 0x00000059031d7220 */ /* 0x000fe40000410000 */
[----:B------:R-:W-:Y:S02]  /*1c720*/  FFMA.FTZ R88, R220, R53, -R126 ;  /* 0x00000035dc587223 */ /* 0x000fe4000001087e */
[C---:B------:R-:W-:Y:S01]  /*1c730*/  FMUL.FTZ R30, R52.reuse, R90 ;  /* 0x0000005a341e7220 */ /* 0x040fe20000410000 */
[----:B------:R-:W4:Y:S03]  /*1c740*/  MUFU.EX2 R97, R97 ;  /* 0x0000006100617308 */ /* 0x000f260000000800 */
        /* <DEDUP_REMOVED lines=10> */
[----:B------:R-:W-:Y:S01]  /*1c7f0*/  MUFU.EX2 R91, R221 ;  /* 0x000000dd005b7308 */ /* 0x000fe20000000800 */
[----:B------:R-:W-:Y:S02]  /*1c800*/  FMUL.FTZ R37, R3, R81 ;  /* 0x0000005103257220 */ /* 0x000fe40000410000 */
[--C-:B------:R-:W-:Y:S02]  /*1c810*/  FFMA.FTZ R149, R149, R53, -R126.reuse ;  /* 0x0000003595957223 */ /* 0x100fe4000001087e */
[C---:B------:R-:W-:Y:S04]  /*1c820*/  FMUL.FTZ R38, R52.reuse, R82 ;  /* 0x0000005234267220 */ /* 0x040fe80000410000 */
[----:B------:R-:W-:Y:S01]  /*1c830*/  FMUL.FTZ R39, R52, R83 ;  /* 0x0000005334277220 */ /* 0x000fe20000410000 */
[----:B------:R-:W5:Y:S01]  /*1c840*/  MUFU.EX2 R88, R88 ;  /* 0x0000005800587308 */ /* 0x000f620000000800 */
        /* <DEDUP_REMOVED lines=10> */
[----:B------:R-:W1:Y:S01]  /*1c8f0*/  MUFU.EX2 R98, R98 ;  /* 0x0000006200627308 */ /* 0x000e620000000800 */
        /* <DEDUP_REMOVED lines=46> */
[----:B------:R-:W-:Y:S05]  /*1cbe0*/  MUFU.EX2 R131, R131 ;  /* 0x0000008300837308 */ /* 0x000fea0000000800 */
[C---:B------:R-:W-:Y:S05]  /*1cbf0*/  HMMA.16816.F32.BF16 R28, R60.reuse, R68, R28 ;  /* 0x000000443c1c723c */ /* 0x040fea000004181c */
        /* <DEDUP_REMOVED lines=15> */
[----:B------:R-:W-:Y:S02]  /*1ccf0*/  F2FP.BF16.PACK_AB R62, R130, R121 ;  /* 0x00000079823e723e */ /* 0x000fe400000010ff */
[----:B------:R-:W-:Y:S02]  /*1cd00*/  F2FP.BF16.PACK_AB R63, R132, R123 ;  /* 0x0000007b843f723e */ /* 0x000fe400000010ff */
[----:B------:R-:W-:Y:S05]  /*1cd10*/  MUFU.EX2 R164, R164 ;  /* 0x000000a400a47308 */ /* 0x000fea0000000800 */
        /* <DEDUP_REMOVED lines=139> */
[----:B------:R-:W-:Y:S02]  /*1d5d0*/  FADD.FTZ R4, R87, R4 ;  /* 0x0000000457047221 */ /* 0x000fe40000010000 */
[----:B------:R-:W-:Y:S01]  /*1d5e0*/  FADD.FTZ R6, R85, R6 ;  /* 0x0000000655067221 */ /* 0x000fe20000010000 */
[C---:B------:R-:W-:Y:S01]  /*1d5f0*/  HMMA.16816.F32.BF16 R104, R68.reuse, R100, R12 ;  /* 0x000000644468723c */ /* 0x040fe2000004180c */
[----:B------:R-:W1:Y:S02]  /*1d600*/  LDSM.16.MT88.4 R84, [R118+0xcc00] ;  /* 0x00cc00007654783b */ /* 0x000e640000004200 */
[----:B------:R-:W-:Y:S02]  /*1d610*/  FADD.FTZ R99, R99, R4 ;  /* 0x0000000463637221 */ /* 0x000fe40000010000 */
[----:B------:R-:W-:Y:S02]  /*1d620*/  FADD.FTZ R89, R89, R6 ;  /* 0x0000000659597221 */ /* 0x000fe40000010000 */
[----:B------:R-:W-:Y:S01]  /*1d630*/  FADD.FTZ R98, R98, R99 ;  /* 0x0000006362627221 */ /* 0x000fe20000010000 */
[C---:B------:R-:W-:Y:S01]  /*1d640*/  HMMA.16816.F32.BF16 R100, R68.reuse, R102, R16 ;  /* 0x000000664464723c */ /* 0x040fe20000041810 */
[----:B------:R-:W2:Y:S03]  /*1d650*/  LDSM.16.MT88.4 R4, [R118+0xec00] ;  /* 0x00ec00007604783b */ /* 0x000ea60000004200 */
        /* <DEDUP_REMOVED lines=10> */
[----:B------:R-:W-:Y:S04]  /*1d700*/  FADD.FTZ R134, R134, R125 ;  /* 0x0000007d86867221 */ /* 0x000fe80000010000 */
        /* <DEDUP_REMOVED lines=36> */
[----:B------:R-:W-:Y:S01]  /*1d950*/  MOV R3, R2 ;  /* 0x0000000200037202 */ /* 0x000fe20000000f00 */
[----:B------:R-:W-:Y:S02]  /*1d960*/  FADD.FTZ R141, R148, R141 ;  /* 0x0000008d948d7221 */ /* 0x000fe40000010000 */
[----:B------:R-:W-:Y:S02]  /*1d970*/  FADD.FTZ R143, R143, R142 ;  /* 0x0000008e8f8f7221 */ /* 0x000fe40000010000 */
[----:B------:R-:W-:Y:S02]  /*1d980*/  FADD.FTZ R56, R56, R141 ;  /* 0x0000008d38387221 */ /* 0x000fe40000010000 */
[----:B------:R-:W-:Y:S02]  /*1d990*/  FADD.FTZ R64, R64, R143 ;  /* 0x0000008f40407221 */ /* 0x000fe40000010000 */
[----:B------:R-:W-:Y:S02]  /*1d9a0*/  FADD.FTZ R209, R67, R56 ;  /* 0x0000003843d17221 */ /* 0x000fe40000010000 */
[----:B------:R-:W-:Y:S01]  /*1d9b0*/  FADD.FTZ R208, R65, R64 ;  /* 0x0000004041d07221 */ /* 0x000fe20000010000 */
[----:B------:R-:W-:-:S05]  /*1d9c0*/  @P0 BRA `(.L_x_1786) ;  /* 0xffffba3000000947 */ /* 0x000fca000383ffff */
.L_x_1777:
[----:B------:R1:W5:Y:S01]  /*1d9d0*/  LD.E R3, [R116.64+0xd8] ;  /* 0x0000d80474037980 */ /* 0x000362000c101900 */
[----:B------:R-:W-:-:S02]  /*1d9e0*/  MOV R8, 0x1f ;  /* 0x0000001f00087802 */ /* 0x000fc40000000f00 */
[----:B------:R-:W-:Y:S01]  /*1d9f0*/  MOV R5, 0xffffffff ;  /* 0xffffffff00057802 */ /* 0x000fe20000000f00 */
[----:B------:R-:W-:Y:S05]  /*1da00*/  BRA.DIV ~URZ, `(.L_x_1787) ;  /* 0x000010027f007947 */ /* 0x000fea000b800000 */
[----:B------:R2:W3:Y:S02]  /*1da10*/  SHFL.BFLY PT, R10, R208, 0x2, 0x1f ;  /* 0x0c401f00d00a7f89 */ /* 0x0004e400000e0000 */
.L_x_1797:
[----:B---3--:R-:W-:Y:S01]  /*1da20*/  FADD.FTZ R9, R10, R208 ;  /* 0x000000d00a097221 */ /* 0x008fe20000010000 */
[----:B------:R-:W-:Y:S05]  /*1da30*/  BRA.DIV ~URZ, `(.L_x_1788) ;  /* 0x000010127f007947 */ /* 0x000fea000b800000 */
[----:B------:R-:W3:Y:S04]  /*1da40*/  SHFL.BFLY PT, R6, R209, 0x2, 0x1f ;  /* 0x0c401f00d1067f89 */ /* 0x000ee800000e0000 */
[----:B------:R-:W4:Y:S01]  /*1da50*/  SHFL.BFLY PT, R4, R9, 0x1, 0x1f ;  /* 0x0c201f0009047f89 */ /* 0x000f2200000e0000 */
[----:B---3--:R-:W-:Y:S02]  /*1da60*/  FADD.FTZ R11, R6, R209 ;  /* 0x000000d1060b7221 */ /* 0x008fe40000010000 */
[----:B----4-:R-:W-:-:S03]  /*1da70*/  FADD.FTZ R4, R9, R4 ;  /* 0x0000000409047221 */ /* 0x010fc60000010000 */
[----:B------:R3:W4:Y:S04]  /*1da80*/  SHFL.BFLY PT, R10, R11, 0x1, 0x1f ;  /* 0x0c201f000b0a7f89 */ /* 0x00072800000e0000 */
.L_x_1798:
        /* <DEDUP_REMOVED lines=128> */
[----:B------:R-:W-:Y:S01]  /*1e290*/  SHF.L.U32 R16, R16, 0x2, RZ ;  /* 0x0000000210107819 */ /* 0x000fe200000006ff */
[----:B------:R-:W-:Y:S01]  /*1e2a0*/  IMAD.SHL.U32 R15, R15, 0x40, RZ ;  /* 0x000000400f0f7824 */ /* 0x000fe200078e00ff */
[----:B---3--:R-:W-:-:S02]  /*1e2b0*/  LEA.HI R14, R10, R10, RZ, 0x1 ;  /* 0x0000000a0a0e7211 */ /* 0x008fc400078f08ff */
[----:B------:R-:W-:Y:S01]  /*1e2c0*/  LOP3.LUT R18, R18, 0xfffffffe, RZ, 0xc0, !PT ;  /* 0xfffffffe12127812 */ /* 0x000fe200078ec0ff */
[----:B------:R-:W3:Y:S01]  /*1e2d0*/  @P2 MUFU.LG2 R6, R6 ;  /* 0x0000000600062308 */ /* 0x000ee20000000c00 */
[----:B------:R-:W-:Y:S02]  /*1e2e0*/  SHF.R.S32.HI R12, RZ, 0x1, R14 ;  /* 0x00000001ff0c7819 */ /* 0x000fe4000001140e */
[----:B------:R-:W-:Y:S02]  /*1e2f0*/  LOP3.LUT R17, R14, 0xfffffffe, RZ, 0xc0, !PT ;  /* 0xfffffffe0e117812 */ /* 0x000fe400078ec0ff */
[----:B------:R-:W-:Y:S02]  /*1e300*/  LOP3.LUT R15, R15, 0xc0, RZ, 0xc0, !PT ;  /* 0x000000c00f0f7812 */ /* 0x000fe400078ec0ff */
[----:B------:R-:W-:Y:S01]  /*1e310*/  SHF.L.U32 R12, R12, 0x3, RZ ;  /* 0x000000030c0c7819 */ /* 0x000fe200000006ff */
[----:B------:R-:W-:Y:S01]  /*1e320*/  IMAD.IADD R14, R10, 0x1, -R17 ;  /* 0x000000010a0e7824 */ /* 0x000fe200078e0a11 */
[----:B------:R-:W-:Y:S01]  /*1e330*/  LOP3.LUT R16, R16, 0x3fffff00, RZ, 0xc0, !PT ;  /* 0x3fffff0010107812 */ /* 0x000fe200078ec0ff */
[----:B--2---:R-:W-:Y:S01]  /*1e340*/  @P3 FMUL.FTZ R4, R4, 0.69314718246459960938 ;  /* 0x3f31721804043820 */ /* 0x004fe20000410000 */
[----:B------:R-:W-:-:S02]  /*1e350*/  IADD3 R13, R7, -R18, RZ ;  /* 0x80000012070d7210 */ /* 0x000fc40007ffe0ff */
[----:B------:R-:W-:Y:S02]  /*1e360*/  LOP3.LUT R12, R15, 0x18, R12, 0xf8, !PT ;  /* 0x000000180f0c7812 */ /* 0x000fe400078ef80c */
[----:B------:R-:W-:Y:S01]  /*1e370*/  LEA R13, R13, R16, 0x5 ;  /* 0x000000100d0d7211 */ /* 0x000fe200078e28ff */
[----:B---3--:R-:W-:Y:S01]  /*1e380*/  @P2 FMUL.FTZ R6, R6, 0.69314718246459960938 ;  /* 0x3f31721806062820 */ /* 0x008fe20000410000 */
[----:B------:R-:W-:Y:S02]  /*1e390*/  SHF.R.U32.HI R15, RZ, 0x3, R15 ;  /* 0x00000003ff0f7819 */ /* 0x000fe4000001160f */
[----:B------:R-:W-:Y:S02]  /*1e3a0*/  LEA R13, R14, R13, 0x2 ;  /* 0x0000000d0e0d7211 */ /* 0x000fe400078e10ff */
[----:B------:R-:W-:Y:S02]  /*1e3b0*/  LOP3.LUT R12, R12, R15, RZ, 0x3c, !PT ;  /* 0x0000000f0c0c7212 */ /* 0x000fe400078e3cff */
[----:B------:R-:W-:-:S02]  /*1e3c0*/  LOP3.LUT R64, R11, 0xffffffe0, RZ, 0xc0, !PT ;  /* 0xffffffe00b407812 */ /* 0x000fc400078ec0ff */
[----:B------:R-:W-:Y:S01]  /*1e3d0*/  IADD3 R61, R13, R12, RZ ;  /* 0x0000000c0d3d7210 */ /* 0x000fe20007ffe0ff */
[----:B------:R-:W-:Y:S01]  /*1e3e0*/  BAR.SYNC.DEFER_BLOCKING 0x0 ;  /* 0x0000000000007b1d */ /* 0x000fe20000010000 */
[----:B------:R-:W-:Y:S01]  /*1e3f0*/  IADD3 R64, -R64, R5, RZ ;  /* 0x0000000540407210 */ /* 0x000fe20007ffe1ff */
[----:B------:R-:W-:Y:S01]  /*1e400*/  IMAD.MOV.U32 R5, RZ, RZ, -0x800000 ;  /* 0xff800000ff057424 */ /* 0x000fe200078e00ff */
[----:B------:R-:W-:Y:S01]  /*1e410*/  MOV R11, 0xff800000 ;  /* 0xff800000000b7802 */ /* 0x000fe20000000f00 */
[-C--:B-----5:R-:W-:Y:S01]  /*1e420*/  @P3 FFMA.FTZ R5, R2, R3.reuse, R4 ;  /* 0x0000000302053223 */ /* 0x0a0fe20000010004 */
[----:B------:R-:W-:Y:S01]  /*1e430*/  LOP3.LUT P0, RZ, R64, 0x3, RZ, 0xc0, !PT ;  /* 0x0000000340ff7812 */ /* 0x000fe2000780c0ff */
[----:B------:R-:W-:Y:S01]  /*1e440*/  @P2 FFMA.FTZ R11, R0, R3, R6 ;  /* 0x00000003000b2223 */ /* 0x000fe20000010006 */
[----:B------:R-:W-:Y:S01]  /*1e450*/  LEA R207, R207, R206, 0x4 ;  /* 0x000000cecfcf7211 */ /* 0x000fe200078e20ff */
[----:B------:R1:W2:Y:S04]  /*1e460*/  LDS.128 R56, [R61.X4] ;  /* 0x000000003d387984 */ /* 0x0002a80000004c00 */
[----:B------:R1:W3:Y:S04]  /*1e470*/  LDS.128 R52, [R61.X4+0x800] ;  /* 0x000800003d347984 */ /* 0x0002e80000004c00 */
[----:B------:R1:W1:Y:S04]  /*1e480*/  LDS.128 R48, [R61.X4+0x1000] ;  /* 0x001000003d307984 */ /* 0x0002680000004c00 */
        /* <DEDUP_REMOVED lines=8> */
[----:B------:R1:W1:Y:S01]  /*1e510*/  LDS.128 R12, [R61.X4+0x5800] ;  /* 0x005800003d0c7984 */ /* 0x0002620000004c00 */
[----:B----4-:R-:W-:-:S04]  /*1e520*/  IMAD R8, R8, UR6, R201 ;  /* 0x0000000608087c24 */ /* 0x010fc8000f8e02c9 */
[----:B------:R-:W-:Y:S01]  /*1e530*/  IMAD R8, R8, R62, R199 ;  /* 0x0000003e08087224 */ /* 0x000fe200078e02c7 */
[----:B------:R-:W-:Y:S02]  /*1e540*/  SHF.L.U32 R62, R10, 0x2, RZ ;  /* 0x000000020a3e7819 */ /* 0x000fe400000006ff */
[----:B------:R-:W-:Y:S02]  /*1e550*/  SHF.L.U32 R10, R197, 0x6, RZ ;  /* 0x00000006c50a7819 */ /* 0x000fe400000006ff */
[----:B------:R-:W-:-:S03]  /*1e560*/  SHF.R.S32.HI R63, RZ, 0x1f, R62 ;  /* 0x0000001fff3f7819 */ /* 0x000fc6000001143e */
[----:B------:R-:W-:Y:S01]  /*1e570*/  IMAD R8, R9, R8, R10 ;  /* 0x0000000809087224 */ /* 0x000fe200078e020a */
[----:B------:R-:W-:Y:S05]  /*1e580*/  @P0 BRA `(.L_x_1790) ;  /* 0x000000b000000947 */ /* 0x000fea0003800000 */
[----:B-123--:R-:W-:Y:S01]  /*1e590*/  IMAD R0, R197, -0x40, R198 ;  /* 0xffffffc0c5007824 */ /* 0x00efe200078e02c6 */
        /* <DEDUP_REMOVED lines=10> */
.L_x_1790:
[----:B-123--:R-:W-:Y:S05]  /*1e640*/  BSYNC B0 ;  /* 0x0000000000007941 */ /* 0x00efea0003800000 */
.L_x_1789:
[----:B------:R1:W5:Y:S01]  /*1e650*/  LD.E R116, [R116.64+0xc0] ;  /* 0x0000c00474747980 */ /* 0x000362000c101900 */
[----:B------:R-:W-:Y:S01]  /*1e660*/  IMAD R198, R197, -0x40, R198 ;  /* 0xffffffc0c5c67824 */ /* 0x000fe200078e02c6 */
[----:B------:R-:W-:Y:S01]  /*1e670*/  BSSY B0, `(.L_x_1791) ;  /* 0x0000012000007945 */ /* 0x000fe20003800000 */
[----:B------:R-:W-:Y:S02]  /*1e680*/  IMAD R60, R8, R60, RZ ;  /* 0x0000003c083c7224 */ /* 0x000fe400078e02ff */
[C---:B------:R-:W-:Y:S01]  /*1e690*/  IMAD.WIDE R4, R7.reuse, 0x60, R62 ;  /* 0x0000006007047825 */ /* 0x040fe200078e023e */
        /* <DEDUP_REMOVED lines=15> */
.L_x_1792:
[----:B------:R-:W-:Y:S05]  /*1e790*/  BSYNC B0 ;  /* 0x0000000000007941 */ /* 0x000fea0003800000 */
.L_x_1791:
        /* <DEDUP_REMOVED lines=11> */
.L_x_1794:
[----:B------:R-:W-:Y:S05]  /*1e850*/  BSYNC B0 ;  /* 0x0000000000007941 */ /* 0x000fea0003800000 */
.L_x_1793:
        /* <DEDUP_REMOVED lines=11> */
.L_x_1796:
[----:B------:R-:W-:Y:S05]  /*1e910*/  BSYNC B0 ;  /* 0x0000000000007941 */ /* 0x000fea0003800000 */
.L_x_1795:
[----:B------:R-:W-:Y:S01]  /*1e920*/  IADD3 R7, R7, 0x30, RZ ;  /* 0x0000003007077810 */ /* 0x000fe20007ffe0ff */
[----:B------:R-:W-:-:S03]  /*1e930*/  IMAD.MOV.U32 R197, RZ, RZ, 0x0 ;  /* 0x00000000ffc57424 */ /* 0x000fc600078e00ff */
[----:B------:R-:W-:-:S13]  /*1e940*/  ISETP.GE.AND P0, PT, R7, R198, PT ;  /* 0x000000c60700720c */ /* 0x000fda0003f06270 */
[----:B------:R-:W-:Y:S05]  /*1e950*/  @P0 RET.REL.NODEC R196 `(_ZN5flash24flash_fwd_splitkv_kernelI23Flash_fwd_kernel_traitsILi96ELi64ELi128ELi4ELb0ELb0EN7cutlass10bfloat16_tE19Flash_kernel_traitsILi96ELi64ELi128ELi4ES3_EELb1ELb0ELb0ELb0ELb0ELb1ELb1ELb1EEEvNS_16Flash_fwd_paramsE) ;  /* 0xfffe16a0c4000950 */ /* 0x000fea0003c3ffff */
[CC--:B-----5:R-:W-:Y:S01]  /*1e960*/  ISETP.GE.AND P0, PT, R3.reuse, R116.reuse, PT ;  /* 0x000000740300720c */ /* 0x0e0fe20003f06270 */
[----:B------:R-:W-:Y:S01]  /*1e970*/  IMAD.MOV.U32 R197, RZ, RZ, 0x0 ;  /* 0x00000000ffc57424 */ /* 0x000fe200078e00ff */
[----:B------:R-:W-:Y:S02]  /*1e980*/  IADD3 R3, R3, 0x20, RZ ;  /* 0x0000002003037810 */ /* 0x000fe40007ffe0ff */
[----:B------:R-:W-:-:S09]  /*1e990*/  ISETP.GE.AND P1, PT, R62, R116, PT ;  /* 0x000000743e00720c */ /* 0x000fd20003f26270 */
[----:B------:R1:W-:Y:S01]  /*1e9a0*/  @!P0 ST.E.128 [R8.64+0x4880], R28 ;  /* 0x0048801c08008985 */ /* 0x0003e2000c101d04 */
[----:B------:R-:W-:-:S03]  /*1e9b0*/  ISETP.GE.AND P0, PT, R3, R116, PT ;  /* 0x000000740300720c */ /* 0x000fc60003f06270 */
[----:B------:R1:W-:Y:S10]  /*1e9c0*/  @!P1 ST.E.128 [R8.64+0x4800], R44 ;  /* 0x0048002c08009985 */ /* 0x0003f4000c101d04 */
[----:B------:R-:W-:Y:S05]  /*1e9d0*/  @P0 RET.REL.NODEC R196 `(_ZN5flash24flash_fwd_splitkv_kernelI23Flash_fwd_kernel_traitsILi96ELi64ELi128ELi4ELb0ELb0EN7cutlass10bfloat16_tE19Flash_kernel_traitsILi96ELi64ELi128ELi4ES3_EELb1ELb0ELb0ELb0ELb0ELb1ELb1ELb1EEEvNS_16Flash_fwd_paramsE) ;  /* 0xfffe1620c4000950 */ /* 0x000fea0003c3ffff */
[----:B------:R-:W-:Y:S01]  /*1e9e0*/  MOV R197, 0x0 ;  /* 0x0000000000c57802 */ /* 0x000fe20000000f00 */
[----:B------:R1:W-:Y:S03]  /*1e9f0*/  ST.E.128 [R8.64+0x4900], R12 ;  /* 0x0049000c08007985 */ /* 0x0003e6000c101d04 */
[----:B------:R-:W-:Y:S05]  /*1ea00*/  RET.REL.NODEC R196 `(_ZN5flash24flash_fwd_splitkv_kernelI23Flash_fwd_kernel_traitsILi96ELi64ELi128ELi4ELb0ELb0EN7cutlass10bfloat16_tE19Flash_kernel_traitsILi96ELi64ELi128ELi4ES3_EELb1ELb0ELb0ELb0ELb0ELb1ELb1ELb1EEEvNS_16Flash_fwd_paramsE) ;  /* 0xfffe15f0c4007950 */ /* 0x000fea0003c3ffff */
.L_x_1787:
[----:B------:R-:W-:Y:S02]  /*1ea10*/  MOV R7, 0x2 ;  /* 0x0000000200077802 */ /* 0x000fe40000000f00 */
[----:B------:R-:W-:-:S02]  /*1ea20*/  MOV R6, 0x1ea40 ;  /* 0x0001ea4000067802 */ /* 0x000fc40000000f00 */
[----:B-1---5:R-:W-:Y:S05]  /*1ea30*/  CALL.REL.NOINC `($__internal_17_$__cuda_sm70_shflsync_bfly_p) ;  /* 0x0000010000007944 */ /* 0x022fea0003c00000 */
[----:B-12---:R-:W-:Y:S05]  /*1ea40*/  BRA `(.L_x_1797) ;  /* 0xffffefd000007947 */ /* 0x006fea000383ffff */
.L_x_1788:
[----:B--2---:R-:W-:Y:S01]  /*1ea50*/  IMAD.MOV.U32 R208, RZ, RZ, R9 ;  /* 0x000000ffffd07224 */ /* 0x004fe200078e0009 */
[----:B------:R-:W-:-:S02]  /*1ea60*/  MOV R7, 0x1 ;  /* 0x0000000100077802 */ /* 0x000fc40000000f00 */
[----:B------:R-:W-:Y:S02]  /*1ea70*/  MOV R6, 0x1ea90 ;  /* 0x0001ea9000067802 */ /* 0x000fe40000000f00 */
[----:B-1---5:R-:W-:Y:S05]  /*1ea80*/  CALL.REL.NOINC `($__internal_17_$__cuda_sm70_shflsync_bfly_p) ;  /* 0x000000b000007944 */ /* 0x022fea0003c00000 */
[----:B--2---:R-:W-:Y:S01]  /*1ea90*/  FADD.FTZ R4, R9, R10 ;  /* 0x0000000a09047221 */ /* 0x004fe20000010000 */
[----:B-1----:R-:W-:Y:S02]  /*1eaa0*/  MOV R208, R209 ;  /* 0x000000d100d07202 */ /* 0x002fe40000000f00 */
[----:B------:R-:W-:Y:S02]  /*1eab0*/  MOV R7, 0x2 ;  /* 0x0000000200077802 */ /* 0x000fe40000000f00 */
[----:B------:R-:W-:Y:S02]  /*1eac0*/  MOV R6, 0x1eae0 ;  /* 0x0001eae000067802 */ /* 0x000fe40000000f00 */
[----:B------:R-:W-:Y:S05]  /*1ead0*/  CALL.REL.NOINC `($__internal_17_$__cuda_sm70_shflsync_bfly_p) ;  /* 0x0000006000007944 */ /* 0x000fea0003c00000 */
[----:B--2---:R-:W-:Y:S01]  /*1eae0*/  FADD.FTZ R11, R209, R10 ;  /* 0x0000000ad10b7221 */ /* 0x004fe20000010000 */
[----:B-1----:R-:W-:Y:S02]  /*1eaf0*/  MOV R7, 0x1 ;  /* 0x0000000100077802 */ /* 0x002fe40000000f00 */
[----:B------:R-:W-:Y:S02]  /*1eb00*/  MOV R6, 0x1eb30 ;  /* 0x0001eb3000067802 */ /* 0x000fe40000000f00 */
[----:B------:R-:W-:-:S02]  /*1eb10*/  MOV R208, R11 ;  /* 0x0000000b00d07202 */ /* 0x000fc40000000f00 */
[----:B------:R-:W-:Y:S05]  /*1eb20*/  CALL.REL.NOINC `($__internal_17_$__cuda_sm70_shflsync_bfly_p) ;  /* 0x0000001000007944 */ /* 0x000fea0003c00000 */
[----:B-12---:R-:W-:Y:S05]  /*1eb30*/  BRA `(.L_x_1798) ;  /* 0xffffef5000007947 */ /* 0x006fea000383ffff */
        .weak           $__internal_17_$__cuda_sm70_shflsync_bfly_p
        .type           $__internal_17_$__cuda_sm70_shflsync_bfly_p,@function
        .size           $__internal_17_$__cuda_sm70_shflsync_bfly_p,(.L_x_6281 - $__internal_17_$__cuda_sm70_shflsync_bfly_p)
$__internal_17_$__cuda_sm70_shflsync_bfly_p:
[----:B------:R-:W-:Y:S01]  /*1eb40*/  MOV R12, R6 ;  /* 0x00000006000c7202 */ /* 0x000fe20000000f00 */
[----:B------:R-:W-:Y:S04]  /*1eb50*/  WARPSYNC R5 ;  /* 0x0000000500007348 */ /* 0x000fe80003800000 */
[----:B------:R-:W-:Y:S01]  /*1eb60*/  MOV R13, 0x0 ;  /* 0x00000000000d7802 */ /* 0x000fe20000000f00 */
[----:B------:R1:W2:Y:S03]  /*1eb70*/  SHFL.BFLY PT, R10, R208, R7, R8 ;  /* 0x0c000007d00a7389 */ /* 0x0002a600000e0008 */
[----:B------:R-:W-:Y:S05]  /*1eb80*/  RET.REL.NODEC R12 `(_ZN5flash24flash_fwd_splitkv_kernelI23Flash_fwd_kernel_traitsILi96ELi64ELi128ELi4ELb0ELb0EN7cutlass10bfloat16_tE19Flash_kernel_traitsILi96ELi64ELi128ELi4ES3_EELb1ELb0ELb0ELb0ELb0ELb1ELb1ELb1EEEvNS_16Flash_fwd_paramsE) ;  /* 0xfffe14700c007950 */ /* 0x000fea0003c3ffff */
.L_x_1799:
        /* <DEDUP_REMOVED lines=15> */
.L_x_6281:


//--------------------- .text._ZN5flash24flash_fwd_splitkv_kernelI23Flash_fwd_kernel_traitsILi96ELi64ELi128ELi4ELb0ELb0EN7cutlass10bfloat16_tE19Flash_kernel_traitsILi96ELi64ELi128ELi4ES3_EELb1ELb0ELb0ELb1ELb1ELb0ELb0ELb0EEEvNS_16Flash_fwd_paramsE --------------------------
	.section	.text._ZN5flash24flash_fwd_splitkv_kernelI23Flash_fwd_kernel_traitsILi96ELi64ELi128ELi4ELb0ELb0EN7cutlass10bfloat16_tE19Flash_kernel_traitsILi96ELi64ELi128ELi4ES3_EELb1ELb0ELb0ELb1ELb1ELb0ELb0ELb0EEEvNS_16Flash_fwd_paramsE,"ax",@progbits
	.sectioninfo	@"SHI_REGISTERS=204"
	.align	128
        .global         _ZN5flash24flash_fwd_splitkv_kernelI23Flash_fwd_kernel_traitsILi96ELi64ELi128ELi4ELb0ELb0EN7cutlass10bfloat16_tE19Flash_kernel_traitsILi96ELi64ELi128ELi4ES3_EELb1ELb0ELb0ELb1ELb1ELb0ELb0ELb0EEEvNS_16Flash_fwd_paramsE
        .type           _ZN5flash24flash_fwd_splitkv_kernelI23Flash_fwd_kernel_traitsILi96ELi64ELi128ELi4ELb0ELb0EN7cutlass10bfloat16_tE19Flash_kernel_traitsILi96ELi64ELi128ELi4ES3_EELb1ELb0ELb0ELb1ELb1ELb0ELb0ELb0EEEvNS_16Flash_fwd_paramsE,@function
        .size           _ZN5flash24flash_fwd_splitkv_kernelI23Flash_fwd_kernel_traitsILi96ELi64ELi128ELi4ELb0ELb0EN7cutlass10bfloat16_tE19Flash_kernel_traitsILi96ELi64ELi128ELi4ES3_EELb1ELb0ELb0ELb1ELb1ELb0ELb0ELb0EEEvNS_16Flash_fwd_paramsE,(.L_x_6326 - _ZN5flash24flash_fwd_splitkv_kernelI23Flash_fwd_kernel_traitsILi96ELi64ELi128ELi4ELb0ELb0EN7cutlass10bfloat16_tE19Flash_kernel_traitsILi96ELi64ELi128ELi4ES3_EELb1ELb0ELb0ELb1ELb1ELb0ELb0ELb0EEEvNS_16Flash_fwd_paramsE)
        .other          _ZN5flash24flash_fwd_splitkv_kernelI23Flash_fwd_kernel_traitsILi96ELi64ELi128ELi4ELb0ELb0EN7cutlass10bfloat16_tE19Flash_kernel_traitsILi96ELi64ELi128ELi4ES3_EELb1ELb0ELb0ELb1ELb1ELb0ELb0ELb0EEEvNS_16Flash_fwd_paramsE,@"STO_CUDA_ENTRY STV_DEFAULT"
_ZN5flash24flash_fwd_splitkv_kernelI23Flash_fwd_kernel_traitsILi96ELi64ELi128ELi4ELb0ELb0EN7cutlass10bfloat16_tE19Flash_kernel_traitsILi96ELi64ELi128ELi4ES3_EELb1ELb0ELb0ELb1ELb1ELb0ELb0ELb0EEEvNS_16Flash_fwd_paramsE:
.text._ZN5flash24flash_fwd_splitkv_kernelI23Flash_fwd_kernel_traitsILi96ELi64ELi128ELi4ELb0ELb0EN7cutlass10bfloat16_tE19Flash_kernel_traitsILi96ELi64ELi128ELi4ES3_EELb1ELb0ELb0ELb1ELb1ELb0ELb0ELb0EEEvNS_16Flash_fwd_paramsE:
[----:B------:R-:W-:Y:S02]  /*0000*/  MOV R1, c[0x0][0x28] ;  /* 0x00000a0000017a02 */ /* 0x000fe40000000f00 */
[----:B------:R-:W1:Y:S01]  /*0010*/  S2R R27, SR_CTAID.Y ;  /* 0x00000000001b7919 */ /* 0x000e620000002600 */
[----:B------:R-:W-:Y:S01]  /*0020*/  ISETP.NE.U32.AND P0, PT, RZ, c[0x0][0x250], PT ;  /* 0x00009400ff007a0c */ /* 0x000fe20003f05070 */
[----:B------:R-:W-:Y:S01]  /*0030*/  IMAD.MOV.U32 R20, RZ, RZ, RZ ;  /* 0x000000ffff147224 */ /* 0x000fe200078e00ff */
[----:B------:R-:W-:Y:S01]  /*0040*/  ISETP.NE.U32.AND P2, PT, RZ, c[0x0][0x258], PT ;  /* 0x00009600ff007a0c */ /* 0x000fe20003f45070 */
[----:B------:R-:W-:Y:S01]  /*0050*/  ULDC.64 UR12, c[0x0][0x118] ;  /* 0x00004600000c7ab9 */ /* 0x000fe20000000a00 */
[----:B------:R-:W-:Y:S02]  /*0060*/  ISETP.NE.AND.EX P0, PT, RZ, c[0x0][0x254], PT, P0 ;  /* 0x00009500ff007a0c */ /* 0x000fe40003f05300 */
[----:B------:R-:W-:-:S11]  /*0070*/  ISETP.NE.AND.EX P2, PT, RZ, c[0x0][0x25c], PT, P2 ;  /* 0x00009700ff007a0c */ /* 0x000fd60003f45320 */
[----:B------:R-:W-:Y:S02]  /*0080*/  @P0 IMAD.MOV.U32 R2, RZ, RZ, 0x4 ;  /* 0x00000004ff020424 */ /* 0x000fe400078e00ff */
[----:B------:R-:W-:Y:S02]  /*0090*/  @P2 IMAD.MOV.U32 R0, RZ, RZ, 0x4 ;  /* 0x00000004ff002424 */ /* 0x000fe400078e00ff */
[----:B-1----:R-:W-:-:S04]  /*00a0*/  @P0 IMAD.WIDE R4, R27, R2, c[0x0][0x250] ;  /* 0x000094001b040625 */ /* 0x002fc800078e0202 */
[----:B------:R-:W-:Y:S01]  /*00b0*/  @P2 IMAD.WIDE R6, R27, R0, c[0x0][0x258] ;  /* 0x000096001b062625 */ /* 0x000fe200078e0200 */
[----:B------:R-:W2:Y:S04]  /*00c0*/  @P0 LDG.E R20, [R4.64] ;  /* 0x0000000c04140981 */ /* 0x000ea8000c1e1900 */
[----:B------:R-:W2:Y:S01]  /*00d0*/  @P2 LDG.E R121, [R6.64] ;  /* 0x0000000c06792981 */ /* 0x000ea2000c1e1900 */
[----:B------:R-:W-:-:S03]  /*00e0*/  @!P2 ISETP.NE.U32.AND P1, PT, RZ, c[0x0][0x268], PT ;  /* 0x00009a00ff00aa0c */ /* 0x000fc60003f25070 */
[----:B------:R-:W1:Y:S01]  /*00f0*/  S2R R23, SR_CTAID.X ;  /* 0x0000000000177919 */ /* 0x000e620000002500 */
[----:B------:R-:W-:-:S04]  /*0100*/  @!P2 ISETP.NE.AND.EX P1, PT, RZ, c[0x0][0x26c], PT, P1 ;  /* 0x00009b00ff00aa0c */ /* 0x000fc80003f25310 */
[----:B------:R-:W-:Y:S01]  /*0110*/  @!P2 SEL R3, RZ, c[0x0][0x21c], !P1 ;  /* 0x00008700ff03aa07 */ /* 0x000fe20004800000 */
[----:B-1----:R-:W-:-:S05]  /*0120*/  IMAD.SHL.U32 R125, R23, 0x40, RZ ;  /* 0x00000040177d7824 */ /* 0x002fca00078e00ff */
[----:B------:R-:W-:Y:S01]  /*0130*/  ISETP.GE.AND P0, PT, R125, c[0x0][0x214], PT ;  /* 0x000085007d007a0c */ /* 0x000fe20003f06270 */
[--C-:B--2---:R-:W-:Y:S01]  /*0140*/  @P2 IMAD.IADD R121, R121, 0x1, -R20.reuse ;  /* 0x0000000179792824 */ /* 0x104fe200078e0a14 */
[----:B------:R-:W-:-:S11]  /*0150*/  @!P2 IADD3 R121, R3, c[0x0][0x218], -R20 ;  /* 0x000086000379aa10 */ /* 0x000fd60007ffe814 */
[----:B------:R-:W-:Y:S05]  /*0160*/  @P0 EXIT ;  /* 0x000000000000094d */ /* 0x000fea0003800000 */
[----:B------:R-:W-:Y:S01]  /*0170*/  UMOV UR5, 0x7f ;  /* 0x0000007f00057882 */ /* 0x000fe20000000000 */
[----:B------:R-:W-:Y:S01]  /*0180*/  IADD3 R2, R125, 0xbf, RZ ;  /* 0x000000bf7d027810 */ /* 0x000fe20007ffe0ff */
[----:B------:R-:W-:Y:S01]  /*0190*/  ULDC UR4, c[0x0][0x218] ;  /* 0x0000860000047ab9 */ /* 0x000fe20000000800 */
[C---:B------:R-:W-:Y:S01]  /*01a0*/  IADD3 R3, R121.reuse, 0x7f, RZ ;  /* 0x0000007f79037810 */ /* 0x040fe20007ffe0ff */
[----:B------:R-:W-:Y:S01]  /*01b0*/  UIADD3 UR5, UR5, UR4, URZ ;  /* 0x0000000405057290 */ /* 0x000fe2000fffe03f */
[----:B------:R-:W-:Y:S01]  /*01c0*/  IADD3 R2, R121, -c[0x0][0x214], R2 ;  /* 0x8000850079027a10 */ /* 0x000fe20007ffe002 */
[----:B------:R-:W1:Y:S01]  /*01d0*/  S2R R18, SR_CTAID.Z ;  /* 0x0000000000127919 */ /* 0x000e620000002700 */
[----:B------:R-:W-:Y:S01]  /*01e0*/  SHF.R.S32.HI R0, RZ, 0x1f, R3 ;  /* 0x0000001fff007819 */ /* 0x000fe20000011403 */
[----:B------:R-:W-:Y:S01]  /*01f0*/  USHF.R.S32.HI UR4, URZ, 0x1f, UR5 ;  /* 0x0000001f3f047899 */ /* 0x000fe20008011405 */
[----:B------:R-:W-:Y:S01]  /*0200*/  IADD3 R2, R2, c[0x0][0x2e8], RZ ;  /* 0x0000ba0002027a10 */ /* 0x000fe20007ffe0ff */
[----:B------:R-:W2:Y:S01]  /*0210*/  S2R R122, SR_TID.X ;  /* 0x00000000007a7919 */ /* 0x000ea20000002100 */
[----:B------:R-:W-:Y:S01]  /*0220*/  LEA.HI R0, R0, R3, RZ, 0x7 ;  /* 0x0000000300007211 */ /* 0x000fe200078f38ff */
[----:B------:R-:W-:Y:S01]  /*0230*/  ULEA.HI UR4, UR4, UR5, URZ, 0x7 ;  /* 0x0000000504047291 */ /* 0x000fe2000f8f383f */
[----:B------:R-:W-:-:S02]  /*0240*/  SHF.R.S32.HI R5, RZ, 0x1f, R2 ;  /* 0x0000001fff057819 */ /* 0x000fc40000011402 */
[----:B------:R-:W-:Y:S01]  /*0250*/  SHF.R.S32.HI R0, RZ, 0x7, R0 ;  /* 0x00000007ff007819 */ /* 0x000fe20000011400 */
[----:B------:R-:W-:Y:S01]  /*0260*/  USHF.R.S32.HI UR4, URZ, 0x7, UR4 ;  /* 0x000000073f047899 */ /* 0x000fe20008011404 */
[----:B------:R-:W-:-:S04]  /*0270*/  LEA.HI R5, R5, R2, RZ, 0x7 ;  /* 0x0000000205057211 */ /* 0x000fc800078f38ff */
[----:B------:R-:W-:Y:S02]  /*0280*/  SHF.R.S32.HI R5, RZ, 0x7, R5 ;  /* 0x00000007ff057819 */ /* 0x000fe40000011405 */
[----:B------:R-:W-:-:S04]  /*0290*/  IMNMX R0, R0, UR4, PT ;  /* 0x0000000400007c17 */ /* 0x000fc8000b800200 */
[----:B------:R-:W-:-:S04]  /*02a0*/  IMNMX R5, R0, R5, PT ;  /* 0x0000000500057217 */ /* 0x000fc80003800200 */
[----:B------:R-:W-:-:S13]  /*02b0*/  ISETP.GT.AND P0, PT, R5, RZ, PT ;  /* 0x000000ff0500720c */ /* 0x000fda0003f04270 */
[----:B------:R-:W-:Y:S05]  /*02c0*/  @P0 BRA `(.L_x_1800) ;  /* 0x000003a000000947 */ /* 0x000fea0003800000 */
[----:B-12---:R-:W-:Y:S02]  /*02d0*/  SHF.R.S32.HI R3, RZ, 0x1f, R122 ;  /* 0x0000001fff037819 */ /* 0x006fe4000001147a */
[----:B------:R-:W-:Y:S02]  /*02e0*/  SHF.R.S32.HI R6, RZ, 0x1f, R125 ;  /* 0x0000001fff067819 */ /* 0x000fe4000001147d */
[----:B------:R-:W-:Y:S02]  /*02f0*/  LEA.HI R2, R3, R122, RZ, 0x2 ;  /* 0x0000007a03027211 */ /* 0x000fe400078f10ff */
[----:B------:R-:W-:Y:S01]  /*0300*/  SHF.R.S32.HI R0, RZ, 0x1f, R27 ;  /* 0x0000001fff007819 */ /* 0x000fe2000001141b */
[----:B------:R-:W-:Y:S01]  /*0310*/  IMAD R6, R6, c[0x0][0x1e8], RZ ;  /* 0x00007a0006067a24 */ /* 0x000fe200078e02ff */
[----:B------:R-:W-:Y:S02]  /*0320*/  LOP3.LUT R3, R2, 0x1ffffffc, RZ, 0xc0, !PT ;  /* 0x1ffffffc02037812 */ /* 0x000fe400078ec0ff */
[----:B------:R-:W-:Y:S01]  /*0330*/  SHF.R.S32.HI R2, RZ, 0x2, R2 ;  /* 0x00000002ff027819 */ /* 0x000fe20000011402 */
[----:B------:R-:W-:Y:S01]  /*0340*/  IMAD R0, R0, c[0x0][0x1e0], RZ ;  /* 0x0000780000007a24 */ /* 0x000fe200078e02ff */
[C---:B------:R-:W-:Y:S01]  /*0350*/  LOP3.LUT P3, RZ, R122.reuse, 0x3, RZ, 0xc0, !PT ;  /* 0x000000037aff7812 */ /* 0x040fe2000786c0ff */
[----:B------:R-:W-:-:S02]  /*0360*/  IMAD.IADD R4, R122, 0x1, -R3 ;  /* 0x000000017a047824 */ /* 0x000fc400078e0a03 */
[----:B------:R-:W-:Y:S02]  /*0370*/  IMAD R3, R125, c[0x0][0x1ec], R6 ;  /* 0x00007b007d037a24 */ /* 0x000fe400078e0206 */
[----:B------:R-:W-:Y:S02]  /*0380*/  IMAD.SHL.U32 R4, R4, 0x8, RZ ;  /* 0x0000000804047824 */ /* 0x000fe400078e00ff */
[----:B------:R-:W-:Y:S01]  /*0390*/  IMAD R7, R27, c[0x0][0x1e4], R0 ;  /* 0x000079001b077a24 */ /* 0x000fe200078e0200 */
[----:B------:R-:W-:Y:S02]  /*03a0*/  SHF.R.S32.HI R0, RZ, 0x1f, R2 ;  /* 0x0000001fff007819 */ /* 0x000fe40000011402 */
[----:B------:R-:W-:-:S05]  /*03b0*/  SHF.R.S32.HI R5, RZ, 0x1f, R4 ;  /* 0x0000001fff057819 */ /* 0x000fca0000011404 */
[----:B------:R-:W-:-:S04]  /*03c0*/  IMAD.WIDE.U32 R4, R125, c[0x0][0x1e8], R4 ;  /* 0x00007a007d047a25 */ /* 0x000fc800078e0004 */
[----:B------:R-:W-:Y:S01]  /*03d0*/  IMAD.IADD R5, R5, 0x1, R3 ;  /* 0x0000000105057824 */ /* 0x000fe200078e0203 */
[----:B------:R-:W-:-:S03]  /*03e0*/  SHF.R.S32.HI R3, RZ, 0x1f, R18 ;  /* 0x0000001fff037819 */ /* 0x000fc60000011412 */
[----:B------:R-:W-:-:S04]  /*03f0*/  IMAD.WIDE.U32 R4, R27, c[0x0][0x1e0], R4 ;  /* 0x000078001b047a25 */ /* 0x000fc800078e0004 */
[----:B------:R-:W-:Y:S01]  /*0400*/  IMAD R3, R3, c[0x0][0x1f0], RZ ;  /* 0x00007c0003037a24 */ /* 0x000fe200078e02ff */
[----:B------:R-:W-:Y:S01]  /*0410*/  IADD3 R5, R5, R7, RZ ;  /* 0x0000000705057210 */ /* 0x000fe20007ffe0ff */
[----:B------:R-:W-:Y:S02]  /*0420*/  IMAD R7, R0, c[0x0][0x1e8], RZ ;  /* 0x00007a0000077a24 */ /* 0x000fe400078e02ff */
[C---:B------:R-:W-:Y:S02]  /*0430*/  IMAD R3, R18.reuse, c[0x0][0x1f4], R3 ;  /* 0x00007d0012037a24 */ /* 0x040fe400078e0203 */
[----:B------:R-:W-:-:S04]  /*0440*/  IMAD.WIDE.U32 R4, R18, c[0x0][0x1f0], R4 ;  /* 0x00007c0012047a25 */ /* 0x000fc800078e0004 */
[----:B------:R-:W-:Y:S02]  /*0450*/  IMAD R18, R27, c[0x0][0x1c0], R18 ;  /* 0x000070001b127a24 */ /* 0x000fe400078e0212 */
[----:B------:R-:W-:Y:S02]  /*0460*/  IMAD.IADD R9, R5, 0x1, R3 ;  /* 0x0000000105097824 */ /* 0x000fe400078e0203 */
[----:B------:R-:W-:Y:S01]  /*0470*/  IMAD.MOV.U32 R8, RZ, RZ, R4 ;  /* 0x000000ffff087224 */ /* 0x000fe200078e0004 */
[----:B------:R-:W-:Y:S01]  /*0480*/  MOV R4, 0x40 ;  /* 0x0000004000047802 */ /* 0x000fe20000000f00 */
[----:B------:R-:W-:Y:S01]  /*0490*/  IMAD R5, R18, c[0x0][0x214], R125 ;  /* 0x0000850012057a24 */ /* 0x000fe200078e027d */
[----:B------:R-:W-:Y:S01]  /*04a0*/  IADD3 R125, -R125, c[0x0][0x214], RZ ;  /* 0x000085007d7d7a10 */ /* 0x000fe20007ffe1ff */
[C---:B------:R-:W-:Y:S02]  /*04b0*/  IMAD R3, R2.reuse, c[0x0][0x1ec], R7 ;  /* 0x00007b0002037a24 */ /* 0x040fe400078e0207 */
[C---:B------:R-:W-:Y:S01]  /*04c0*/  IMAD.WIDE.U32 R6, R2.reuse, c[0x0][0x1e8], R8 ;  /* 0x00007a0002067a25 */ /* 0x040fe200078e0008 */
[----:B------:R-:W-:-:S02]  /*04d0*/  ISETP.GE.OR P2, PT, R2, R125, P3 ;  /* 0x0000007d0200720c */ /* 0x000fc40001f46670 */
[----:B------:R-:W-:Y:S01]  /*04e0*/  IADD3 R8, P1, R5, R2, RZ ;  /* 0x0000000205087210 */ /* 0x000fe20007f3e0ff */
[----:B------:R-:W-:Y:S01]  /*04f0*/  IMAD.IADD R3, R7, 0x1, R3 ;  /* 0x0000000107037824 */ /* 0x000fe200078e0203 */
[----:B------:R-:W-:Y:S01]  /*0500*/  LEA R10, P0, R6, c[0x0][0x1d0], 0x1 ;  /* 0x00007400060a7a11 */ /* 0x000fe200078008ff */
[----:B------:R-:W-:Y:S01]  /*0510*/  IMAD.WIDE.U32 R12, R4, c[0x0][0x1e8], RZ ;  /* 0x00007a00040c7a25 */ /* 0x000fe200078e00ff */
[----:B------:R-:W-:Y:S02]  /*0520*/  IADD3 R2, R2, 0x20, RZ ;  /* 0x0000002002027810 */ /* 0x000fe40007ffe0ff */
[----:B------:R-:W-:Y:S01]  /*0530*/  LEA.HI.X R11, R6, c[0x0][0x1d4], R3, 0x1, P0 ;  /* 0x00007500060b7a11 */ /* 0x000fe200000f0c03 */
[----:B------:R-:W-:Y:S01]  /*0540*/  IMAD R3, R4, c[0x0][0x1ec], RZ ;  /* 0x00007b0004037a24 */ /* 0x000fe200078e02ff */
[----:B------:R-:W-:Y:S02]  /*0550*/  ISETP.GE.OR P3, PT, R2, R125, P3 ;  /* 0x0000007d0200720c */ /* 0x000fe40001f66670 */
[----:B------:R-:W-:Y:S01]  /*0560*/  LEA.HI.X.SX32 R5, R5, R0, 0x1, P1 ;  /* 0x0000000005057211 */ /* 0x000fe200008f0eff */
[----:B------:R1:W-:Y:S01]  /*0570*/  STG.E.128 [R10.64], RZ ;  /* 0x000000ff0a007986 */ /* 0x0003e2000c101d0c */
[----:B------:R-:W-:-:S02]  /*0580*/  IADD3 R6, P1, R12, R10, RZ ;  /* 0x0000000a0c067210 */ /* 0x000fc40007f3e0ff */
[C---:B------:R-:W-:Y:S01]  /*0590*/  LEA R4, P0, R8.reuse, c[0x0][0x200], 0x2 ;  /* 0x0000800008047a11 */ /* 0x040fe200078010ff */
[----:B------:R1:W-:Y:S01]  /*05a0*/  STG.E.128 [R10.64+0x40], RZ ;  /* 0x000040ff0a007986 */ /* 0x0003e2000c101d0c */
[----:B------:R-:W-:Y:S02]  /*05b0*/  IADD3.X R7, R11, R13, R3, P1, !PT ;  /* 0x0000000d0b077210 */ /* 0x000fe40000ffe403 */
[----:B------:R-:W-:Y:S01]  /*05c0*/  LEA.HI.X R5, R8, c[0x0][0x204], R5, 0x2, P0 ;  /* 0x0000810008057a11 */ /* 0x000fe200000f1405 */
[----:B------:R1:W-:Y:S01]  /*05d0*/  STG.E.128 [R10.64+0x80], RZ ;  /* 0x000080ff0a007986 */ /* 0x0003e2000c101d0c */
[----:B------:R-:W-:-:S03]  /*05e0*/  @!P2 MOV R3, 0x7f800000 ;  /* 0x7f8000000003a802 */ /* 0x000fc60000000f00 */
[----:B------:R1:W-:Y:S04]  /*05f0*/  STG.E.128 [R6.64], RZ ;  /* 0x000000ff06007986 */ /* 0x0003e8000c101d0c */
[----:B------:R1:W-:Y:S04]  /*0600*/  STG.E.128 [R6.64+0x40], RZ ;  /* 0x000040ff06007986 */ /* 0x0003e8000c101d0c */
[----:B------:R1:W-:Y:S04]  /*0610*/  STG.E.128 [R6.64+0x80], RZ ;  /* 0x000080ff06007986 */ /* 0x0003e8000c101d0c */
[----:B------:R1:W-:Y:S01]  /*0620*/  @!P2 STG.E [R4.64], R3 ;  /* 0x000000030400a986 */ /* 0x0003e2000c10190c */
[----:B------:R-:W-:Y:S05]  /*0630*/  @P3 EXIT ;  /* 0x000000000000394d */ /* 0x000fea0003800000 */
[----:B-1----:R-:W-:-:S05]  /*0640*/  MOV R3, 0x7f800000 ;  /* 0x7f80000000037802 */ /* 0x002fca0000000f00 */
[----:B------:R-:W-:Y:S01]  /*0650*/  STG.E [R4.64+0x80], R3 ;  /* 0x0000800304007986 */ /* 0x000fe2000c10190c */
[----:B------:R-:W-:Y:S05]  /*0660*/  EXIT ;  /* 0x000000000000794d */ /* 0x000fea0003800000 */
.L_x_1800:
[----:B-12---:R-:W-:Y:S01]  /*0670*/  ISETP.NE.U32.AND P0, PT, RZ, c[0x0][0x2b8], PT ;  /* 0x0000ae00ff007a0c */ /* 0x006fe20003f05070 */
[----:B------:R-:W-:-:S03]  /*0680*/  IMAD.MOV.U32 R0, RZ, RZ, R27 ;  /* 0x000000ffff007224 */ /* 0x000fc600078e001b */
[----:B------:R-:W-:-:S13]  /*0690*/  ISETP.NE.AND.EX P0, PT, RZ, c[0x0][0x2bc], PT, P0 ;  /* 0x0000af00ff007a0c */ /* 0x000fda0003f05300 */
[----:B------:R-:W-:-:S04]  /*06a0*/  @P0 IMAD.MOV.U32 R2, RZ, RZ, 0x4 ;  /* 0x00000004ff020424 */ /* 0x000fc800078e00ff */
[----:B------:R-:W-:-:S05]  /*06b0*/  @P0 IMAD.WIDE R2, R27, R2, c[0x0][0x2b8] ;  /* 0x0000ae001b020625 */ /* 0x000fca00078e0202 */
[----:B------:R1:W5:Y:S01]  /*06c0*/  @P0 LDG.E R0, [R2.64] ;  /* 0x0000000c02000981 */ /* 0x000362000c1e1900 */
[----:B------:R-:W-:Y:S01]  /*06d0*/  ISETP.NE.U32.AND P0, PT, RZ, c[0x0][0x2c0], PT ;  /* 0x0000b000ff007a0c */ /* 0x000fe20003f05070 */
[----:B------:R-:W-:Y:S01]  /*06e0*/  CS2R R184, SRZ ;  /* 0x0000000000b87805 */ /* 0x000fe2000001ff00 */
[----:B------:R-:W-:Y:S02]  /*06f0*/  PLOP3.LUT P6, PT, PT, PT, PT, 0x80, 0x0 ;  /* 0x000000000000781c */ /* 0x000fe40003fcf070 */
[----:B------:R-:W-:-:S13]  /*0700*/  ISETP.NE.AND.EX P0, PT, RZ, c[0x0][0x2c4], PT, P0 ;  /* 0x0000b100ff007a0c */ /* 0x000fda0003f05300 */
[----:B------:R-:W-:Y:S05]  /*0710*/  @!P0 BRA `(.L_x_1801) ;  /* 0x0000008000008947 */ /* 0x000fea0003800000 */
[----:B-1----:R-:W-:Y:S01]  /*0720*/  SHF.R.S32.HI R2, RZ, 0x1f, R27 ;  /* 0x0000001fff027819 */ /* 0x002fe2000001141b */
[----:B------:R-:W-:Y:S01]  /*0730*/  IMAD.WIDE.U32 R6, R27, c[0x0][0x2c8], RZ ;  /* 0x0000b2001b067a25 */ /* 0x000fe200078e00ff */
[----:B------:R-:W-:-:S03]  /*0740*/  PLOP3.LUT P6, PT, PT, PT, PT, 0x8, 0x0 ;  /* 0x000000000000781c */ /* 0x000fc60003fce170 */
[----:B------:R-:W-:Y:S01]  /*0750*/  IMAD R2, R2, c[0x0][0x2c8], RZ ;  /* 0x0000b20002027a24 */ /* 0x000fe200078e02ff */
[----:B------:R-:W-:-:S03]  /*0760*/  LEA R184, P0, R6, c[0x0][0x2c0], 0x2 ;  /* 0x0000b00006b87a11 */ /* 0x000fc600078010ff */
[----:B------:R-:W-:-:S05]  /*0770*/  IMAD R2, R27, c[0x0][0x2cc], R2 ;  /* 0x0000b3001b027a24 */ /* 0x000fca00078e0202 */
[----:B------:R-:W-:-:S04]  /*0780*/  IADD3 R3, R7, R2, RZ ;  /* 0x0000000207037210 */ /* 0x000fc80007ffe0ff */
[----:B------:R-:W-:Y:S02]  /*0790*/  LEA.HI.X R185, R6, c[0x0][0x2c4], R3, 0x2, P0 ;  /* 0x0000b10006b97a11 */ /* 0x000fe400000f1403 */
.L_x_1801:
[----:B-1----:R-:W-:Y:S01]  /*07a0*/  IABS R2, c[0x0][0x2d0] ;  /* 0x0000b40000027a13 */ /* 0x002fe20000000000 */
[----:B------:R-:W-:Y:S05]  /*07b0*/  @P6 BRA `(.L_x_1802) ;  /* 0x0000048000006947 */ /* 0x000fea0003800000 */
[----:B------:R-:W1:Y:S01]  /*07c0*/  I2F.RP R4, R2 ;  /* 0x0000000200047306 */ /* 0x000e620000209400 */
        /* <DEDUP_REMOVED lines=60> */
[C---:B------:R-:W-:Y:S02]  /*0b90*/  IMAD R15, R16.reuse, c[0x0][0x18c], R15 ;  /* 0x00006300100f7a24 */ /* 0x040fe400078e020f */
[----:B------:R-:W-:Y:S01]  /*0ba0*/  IMAD.WIDE.U32 R16, R16, c[0x0][0x188], RZ ;  /* 0x0000620010107a25 */ /* 0x000fe200078e00ff */
[----:B------:R-:W-:-:S03]  /*0bb0*/  IADD3 R7, R7, R3, RZ ;  /* 0x0000000307077210 */ /* 0x000fc60007ffe0ff */
[----:B------:R-:W-:Y:S01]  /*0bc0*/  IMAD R3, R11, c[0x0][0x19c], R0 ;  /* 0x000067000b037a24 */ /* 0x000fe200078e0200 */
[----:B------:R-:W-:Y:S01]  /*0bd0*/  IADD3 R15, R17, R15, RZ ;  /* 0x0000000f110f7210 */ /* 0x000fe20007ffe0ff */
[----:B------:R-:W-:-:S04]  /*0be0*/  IMAD.WIDE.U32 R6, R11, c[0x0][0x198], R6 ;  /* 0x000066000b067a25 */ /* 0x000fc800078e0006 */
[----:B------:R-:W-:-:S04]  /*0bf0*/  IMAD.IADD R7, R7, 0x1, R3 ;  /* 0x0000000107077824 */ /* 0x000fc800078e0203 */
[----:B------:R-:W-:-:S04]  /*0c00*/  IMAD.WIDE.U32 R6, R12, c[0x0][0x1b0], R6 ;  /* 0x00006c000c067a25 */ /* 0x000fc800078e0006 */
[----:B------:R-:W-:Y:S01]  /*0c10*/  IMAD.IADD R13, R7, 0x1, R13 ;  /* 0x00000001070d7824 */ /* 0x000fe200078e020d */
[----:B------:R-:W-:Y:S01]  /*0c20*/  MOV R14, R6 ;  /* 0x00000006000e7202 */ /* 0x000fe20000000f00 */
[----:B------:R-:W-:Y:S05]  /*0c30*/  BRA `(.L_x_1803) ;  /* 0x0000036000007947 */ /* 0x000fea0003800000 */
.L_x_1802:
[----:B------:R-:W-:Y:S02]  /*0c40*/  IABS R6, c[0x0][0x1c8] ;  /* 0x0000720000067a13 */ /* 0x000fe40000000000 */
[----:B------:R-:W-:Y:S02]  /*0c50*/  LEA R11, R5, 0xffffff80, 0x7 ;  /* 0xffffff80050b7811 */ /* 0x000fe400078e38ff */
[----:B------:R-:W1:Y:S01]  /*0c60*/  I2F.RP R7, R6 ;  /* 0x0000000600077306 */ /* 0x000e620000209400 */
[----:B-----5:R-:W-:Y:S02]  /*0c70*/  SHF.R.S32.HI R15, RZ, 0x1f, R0 ;  /* 0x0000001fff0f7819 */ /* 0x020fe40000011400 */
[----:B------:R-:W-:-:S05]  /*0c80*/  IADD3 R16, P1, R20, R11, RZ ;  /* 0x0000000b14107210 */ /* 0x000fca0007f3e0ff */
[----:B-1----:R-:W1:Y:S02]  /*0c90*/  MUFU.RCP R8, R7 ;  /* 0x0000000700087308 */ /* 0x002e640000001000 */
[----:B-1----:R-:W-:-:S06]  /*0ca0*/  IADD3 R8, R8, 0xffffffe, RZ ;  /* 0x0ffffffe08087810 */ /* 0x002fcc0007ffe0ff */
[----:B------:R-:W1:Y:S02]  /*0cb0*/  F2I.FTZ.U32.TRUNC.NTZ R9, R8 ;  /* 0x0000000800097305 */ /* 0x000e64000021f000 */
[----:B-1----:R-:W-:Y:S01]  /*0cc0*/  IADD3 R3, RZ, -R9, RZ ;  /* 0x80000009ff037210 */ /* 0x002fe20007ffe0ff */
[----:B------:R-:W-:-:S04]  /*0cd0*/  IMAD.MOV.U32 R8, RZ, RZ, RZ ;  /* 0x000000ffff087224 */ /* 0x000fc800078e00ff */
[----:B------:R-:W-:Y:S01]  /*0ce0*/  IMAD R4, R3, R6, RZ ;  /* 0x0000000603047224 */ /* 0x000fe200078e02ff */
[----:B------:R-:W-:-:S03]  /*0cf0*/  IABS R3, R18 ;  /* 0x0000001200037213 */ /* 0x000fc60000000000 */
[----:B------:R-:W-:Y:S01]  /*0d00*/  IMAD.HI.U32 R9, R9, R4, R8 ;  /* 0x0000000409097227 */ /* 0x000fe200078e0008 */
[----:B------:R-:W-:-:S05]  /*0d10*/  MOV R4, R3 ;  /* 0x0000000300047202 */ /* 0x000fca0000000f00 */
[----:B------:R-:W-:Y:S01]  /*0d20*/  IMAD.HI.U32 R12, R9, R4, RZ ;  /* 0x00000004090c7227 */ /* 0x000fe200078e00ff */
[----:B------:R-:W-:-:S03]  /*0d30*/  SHF.R.S32.HI R9, RZ, 0x1f, R11 ;  /* 0x0000001fff097819 */ /* 0x000fc6000001140b */
[----:B------:R-:W-:-:S04]  /*0d40*/  IMAD.MOV R3, RZ, RZ, -R12 ;  /* 0x000000ffff037224 */ /* 0x000fc800078e0a0c */
[----:B------:R-:W-:Y:S01]  /*0d50*/  IMAD R3, R6, R3, R4 ;  /* 0x0000000306037224 */ /* 0x000fe200078e0204 */
[----:B------:R-:W-:-:S04]  /*0d60*/  SHF.R.S32.HI R4, RZ, 0x1f, R20 ;  /* 0x0000001fff047819 */ /* 0x000fc80000011414 */
[----:B------:R-:W-:Y:S01]  /*0d70*/  ISETP.GT.U32.AND P0, PT, R6, R3, PT ;  /* 0x000000030600720c */ /* 0x000fe20003f04070 */
[----:B------:R-:W-:-:S04]  /*0d80*/  IMAD.X R7, R4, 0x1, R9, P1 ;  /* 0x0000000104077824 */ /* 0x000fc800008e0609 */
[----:B------:R-:W-:-:S08]  /*0d90*/  IMAD R7, R7, c[0x0][0x198], RZ ;  /* 0x0000660007077a24 */ /* 0x000fd000078e02ff */
[-C--:B------:R-:W-:Y:S02]  /*0da0*/  @!P0 IADD3 R3, R3, -R6.reuse, RZ ;  /* 0x8000000603038210 */ /* 0x080fe40007ffe0ff */
[----:B------:R-:W-:Y:S02]  /*0db0*/  @!P0 IADD3 R12, R12, 0x1, RZ ;  /* 0x000000010c0c8810 */ /* 0x000fe40007ffe0ff */
[----:B------:R-:W-:Y:S02]  /*0dc0*/  ISETP.GE.U32.AND P2, PT, R3, R6, PT ;  /* 0x000000060300720c */ /* 0x000fe40003f46070 */
[----:B------:R-:W-:Y:S02]  /*0dd0*/  LOP3.LUT R3, R18, c[0x0][0x1c8], RZ, 0x3c, !PT ;  /* 0x0000720012037a12 */ /* 0x000fe400078e3cff */
[----:B------:R-:W-:Y:S02]  /*0de0*/  ISETP.NE.AND P0, PT, RZ, c[0x0][0x1c8], PT ;  /* 0x00007200ff007a0c */ /* 0x000fe40003f05270 */
[----:B------:R-:W-:Y:S01]  /*0df0*/  ISETP.GE.AND P1, PT, R3, RZ, PT ;  /* 0x000000ff0300720c */ /* 0x000fe20003f26270 */
[----:B------:R-:W-:-:S02]  /*0e00*/  IMAD R3, R16, c[0x0][0x19c], R7 ;  /* 0x0000670010037a24 */ /* 0x000fc400078e0207 */
[----:B------:R-:W-:-:S04]  /*0e10*/  IMAD.WIDE.U32 R16, R16, c[0x0][0x198], RZ ;  /* 0x0000660010107a25 */ /* 0x000fc800078e00ff */
[----:B------:R-:W-:Y:S01]  /*0e20*/  @P2 IADD3 R12, R12, 0x1, RZ ;  /* 0x000000010c0c2810 */ /* 0x000fe20007ffe0ff */
[----:B------:R-:W-:Y:S01]  /*0e30*/  IMAD R7, R4, c[0x0][0x1a0], RZ ;  /* 0x0000680004077a24 */ /* 0x000fe200078e02ff */
[----:B------:R-:W-:Y:S01]  /*0e40*/  IADD3 R17, R17, R3, RZ ;  /* 0x0000000311117210 */ /* 0x000fe20007ffe0ff */
[----:B------:R-:W-:Y:S02]  /*0e50*/  IMAD R3, R15, c[0x0][0x180], RZ ;  /* 0x000060000f037a24 */ /* 0x000fe400078e02ff */
[C---:B------:R-:W-:Y:S02]  /*0e60*/  IMAD R6, R20.reuse, c[0x0][0x1a4], R7 ;  /* 0x0000690014067a24 */ /* 0x040fe400078e0207 */
[----:B------:R-:W-:Y:S01]  /*0e70*/  @!P1 IMAD.MOV R12, RZ, RZ, -R12 ;  /* 0x000000ffff0c9224 */ /* 0x000fe200078e0a0c */
[----:B------:R-:W-:Y:S01]  /*0e80*/  @!P0 LOP3.LUT R12, RZ, c[0x0][0x1c8], RZ, 0x33, !PT ;  /* 0x00007200ff0c8a12 */ /* 0x000fe200078e33ff */
[----:B------:R-:W-:-:S03]  /*0e90*/  IMAD.WIDE.U32 R20, R20, c[0x0][0x1a0], RZ ;  /* 0x0000680014147a25 */ /* 0x000fc600078e00ff */
[----:B------:R-:W-:Y:S01]  /*0ea0*/  SHF.R.S32.HI R10, RZ, 0x1f, R12 ;  /* 0x0000001fff0a7819 */ /* 0x000fe2000001140c */
[C---:B------:R-:W-:Y:S01]  /*0eb0*/  IMAD R3, R0.reuse, c[0x0][0x184], R3 ;  /* 0x0000610000037a24 */ /* 0x040fe200078e0203 */
[----:B------:R-:W-:Y:S01]  /*0ec0*/  IADD3 R7, R21, R6, RZ ;  /* 0x0000000615077210 */ /* 0x000fe20007ffe0ff */
[----:B------:R-:W-:Y:S01]  /*0ed0*/  IMAD.WIDE.U32 R16, R0, c[0x0][0x180], R16 ;  /* 0x0000600000107a25 */ /* 0x000fe200078e0010 */
[----:B------:R-:W-:-:S03]  /*0ee0*/  MOV R6, R20 ;  /* 0x0000001400067202 */ /* 0x000fc60000000f00 */
[----:B------:R-:W-:Y:S02]  /*0ef0*/  IMAD.IADD R17, R17, 0x1, R3 ;  /* 0x0000000111117824 */ /* 0x000fe400078e0203 */
[----:B------:R-:W-:Y:S02]  /*0f00*/  IMAD R15, R15, c[0x0][0x188], RZ ;  /* 0x000062000f0f7a24 */ /* 0x000fe400078e02ff */
[----:B------:R-:W-:Y:S02]  /*0f10*/  IMAD R3, R10, c[0x0][0x1b0], RZ ;  /* 0x00006c000a037a24 */ /* 0x000fe400078e02ff */
[----:B------:R-:W-:-:S04]  /*0f20*/  IMAD.WIDE.U32 R20, R0, c[0x0][0x188], R6 ;  /* 0x0000620000147a25 */ /* 0x000fc800078e0006 */
[----:B------:R-:W-:Y:S02]  /*0f30*/  IMAD R15, R0, c[0x0][0x18c], R15 ;  /* 0x00006300000f7a24 */ /* 0x000fe400078e020f */
[----:B------:R-:W-:-:S03]  /*0f40*/  IMAD.WIDE.U32 R6, R12, c[0x0][0x1b0], R16 ;  /* 0x00006c000c067a25 */ /* 0x000fc600078e0010 */
[----:B------:R-:W-:Y:S01]  /*0f50*/  IADD3 R15, R21, R15, RZ ;  /* 0x0000000f150f7210 */ /* 0x000fe20007ffe0ff */
[----:B------:R-:W-:Y:S01]  /*0f60*/  IMAD R3, R12, c[0x0][0x1b4], R3 ;  /* 0x00006d000c037a24 */ /* 0x000fe200078e0203 */
[----:B------:R-:W-:Y:S01]  /*0f70*/  MOV R14, R6 ;  /* 0x00000006000e7202 */ /* 0x000fe20000000f00 */
[----:B------:R-:W-:-:S03]  /*0f80*/  IMAD.MOV.U32 R16, RZ, RZ, R20 ;  /* 0x000000ffff107224 */ /* 0x000fc600078e0014 */
[----:B------:R-:W-:Y:S02]  /*0f90*/  IADD3 R13, R7, R3, RZ ;  /* 0x00000003070d7210 */ /* 0x000fe40007ffe0ff */
.L_x_1803:
[----:B------:R-:W-:Y:S01]  /*0fa0*/  SHF.R.S32.HI R123, RZ, 0x1f, R122 ;  /* 0x0000001fff7b7819 */ /* 0x000fe2000001147a */
[----:B------:R-:W-:Y:S01]  /*0fb0*/  ULDC.64 UR6, c[0x0][0x198] ;  /* 0x0000660000067ab9 */ /* 0x000fe20000000a00 */
[----:B------:R-:W-:Y:S01]  /*0fc0*/  SHF.R.S32.HI R0, RZ, 0x1f, R27 ;  /* 0x0000001fff007819 */ /* 0x000fe2000001141b */
[----:B------:R-:W-:Y:S01]  /*0fd0*/  USHF.L.U32 UR9, UR6, 0x6, URZ ;  /* 0x0000000606097899 */ /* 0x000fe2000800063f */
[CC--:B------:R-:W-:Y:S01]  /*0fe0*/  LEA.HI R17, R123.reuse, R122.reuse, RZ, 0x2 ;  /* 0x0000007a7b117211 */ /* 0x0c0fe200078f10ff */
[----:B------:R-:W-:Y:S01]  /*0ff0*/  UMOV UR8, 0x6 ;  /* 0x0000000600087882 */ /* 0x000fe20000000000 */
[CC--:B------:R-:W-:Y:S01]  /*1000*/  LEA.HI R8, R123.reuse, R122.reuse, RZ, 0x3 ;  /* 0x0000007a7b087211 */ /* 0x0c0fe200078f18ff */
[----:B------:R-:W-:Y:S01]  /*1010*/  IMAD R0, R0, c[0x0][0x178], RZ ;  /* 0x00005e0000007a24 */ /* 0x000fe200078e02ff */
[----:B------:R-:W-:Y:S01]  /*1020*/  LEA.HI R25, R123, R122, RZ, 0x4 ;  /* 0x0000007a7b197211 */ /* 0x000fe200078f20ff */
[----:B------:R-:W-:Y:S01]  /*1030*/  USHF.L.U64.HI UR7, UR6, UR8, UR7 ;  /* 0x0000000806077299 */ /* 0x000fe20008010207 */
[----:B------:R-:W-:Y:S01]  /*1040*/  LOP3.LUT R3, R17, 0xfffffffc, RZ, 0xc0, !PT ;  /* 0xfffffffc11037812 */ /* 0x000fe200078ec0ff */
[----:B------:R-:W-:Y:S01]  /*1050*/  ULDC.64 UR4, c[0x0][0x1a0] ;  /* 0x0000680000047ab9 */ /* 0x000fe20000000a00 */
[----:B------:R-:W-:Y:S01]  /*1060*/  SHF.R.S32.HI R19, RZ, 0x3, R8 ;  /* 0x00000003ff137819 */ /* 0x000fe20000011408 */
[----:B------:R-:W-:Y:S01]  /*1070*/  USHF.L.U32 UR10, UR4, 0x6, URZ ;  /* 0x00000006040a7899 */ /* 0x000fe2000800063f */
[----:B------:R-:W-:Y:S01]  /*1080*/  SHF.R.S32.HI R4, RZ, 0x4, R25 ;  /* 0x00000004ff047819 */ /* 0x000fe20000011419 */
[----:B------:R-:W-:Y:S01]  /*1090*/  IMAD.IADD R180, R122, 0x1, -R3 ;  /* 0x000000017ab47824 */ /* 0x000fe200078e0a03 */
[----:B------:R-:W-:Y:S01]  /*10a0*/  LOP3.LUT R21, R8, 0xfffffff8, RZ, 0xc0, !PT ;  /* 0xfffffff808157812 */ /* 0x000fe200078ec0ff */
[----:B------:R-:W-:Y:S01]  /*10b0*/  IMAD.SHL.U32 R19, R19, 0x40, RZ ;  /* 0x0000004013137824 */ /* 0x000fe200078e00ff */
[C---:B------:R-:W-:Y:S01]  /*10c0*/  LEA.HI R7, R25.reuse, R4, RZ, 0x1 ;  /* 0x0000000419077211 */ /* 0x040fe200078f08ff */
[----:B------:R-:W-:Y:S01]  /*10d0*/  IMAD.SHL.U32 R180, R180, 0x8, RZ ;  /* 0x00000008b4b47824 */ /* 0x000fe200078e00ff */
[----:B------:R-:W-:Y:S01]  /*10e0*/  LOP3.LUT R25, R25, 0xfffffff0, RZ, 0xc0, !PT ;  /* 0xfffffff019197812 */ /* 0x000fe200078ec0ff */
[C---:B------:R-:W-:Y:S01]  /*10f0*/  IMAD.IADD R21, R122.reuse, 0x1, -R21 ;  /* 0x000000017a157824 */ /* 0x040fe200078e0a15 */
[----:B------:R-:W-:Y:S01]  /*1100*/  LOP3.LUT R19, R19, 0xc0, RZ, 0xc0, !PT ;  /* 0x000000c013137812 */ /* 0x000fe200078ec0ff */
[----:B------:R-:W-:Y:S01]  /*1110*/  USHF.L.U64.HI UR5, UR4, UR8, UR5 ;  /* 0x0000000804057299 */ /* 0x000fe20008010205 */
[--C-:B------:R-:W-:Y:S01]  /*1120*/  SHF.R.S32.HI R181, RZ, 0x1f, R180.reuse ;  /* 0x0000001fffb57819 */ /* 0x100fe200000114b4 */
[----:B------:R-:W-:Y:S01]  /*1130*/  IMAD.IADD R25, R122, 0x1, -R25 ;  /* 0x000000017a197824 */ /* 0x000fe200078e0a19 */
[----:B------:R-:W-:-:S02]  /*1140*/  LOP3.LUT R3, R19, 0x18, R180, 0xf8, !PT ;  /* 0x0000001813037812 */ /* 0x000fc400078ef8b4 */
[----:B------:R-:W-:Y:S02]  /*1150*/  SHF.R.U32.HI R20, RZ, 0x3, R19 ;  /* 0x00000003ff147819 */ /* 0x000fe40000011613 */
[----:B------:R-:W-:Y:S02]  /*1160*/  LEA.HI R19, R25, R25, RZ, 0x1 ;  /* 0x0000001919137211 */ /* 0x000fe400078f08ff */
[----:B------:R-:W-:Y:S02]  /*1170*/  LOP3.LUT R7, R7, 0xfffffffe, RZ, 0xc0, !PT ;  /* 0xfffffffe07077812 */ /* 0x000fe400078ec0ff */
[----:B------:R-:W-:Y:S01]  /*1180*/  LOP3.LUT R20, R3, R20, RZ, 0x3c, !PT ;  /* 0x0000001403147212 */ /* 0x000fe200078e3cff */
[----:B------:R-:W-:Y:S01]  /*1190*/  IMAD R3, R27, c[0x0][0x17c], R0 ;  /* 0x00005f001b037a24 */ /* 0x000fe200078e0200 */
[----:B------:R-:W-:Y:S01]  /*11a0*/  LOP3.LUT R120, R19, 0x7fffffe, RZ, 0xc0, !PT ;  /* 0x07fffffe13787812 */ /* 0x000fe200078ec0ff */
[----:B------:R-:W-:Y:S01]  /*11b0*/  IMAD.WIDE.U32 R26, R27, c[0x0][0x178], R180 ;  /* 0x00005e001b1a7a25 */ /* 0x000fe200078e00b4 */
[----:B------:R-:W-:-:S02]  /*11c0*/  SHF.R.S32.HI R6, RZ, 0x1f, R25 ;  /* 0x0000001fff067819 */ /* 0x000fc40000011419 */
[----:B------:R-:W-:Y:S01]  /*11d0*/  IADD3 R24, P0, R180, R16, RZ ;  /* 0x00000010b4187210 */ /* 0x000fe20007f1e0ff */
[----:B------:R-:W-:Y:S01]  /*11e0*/  IMAD.IADD R7, R4, 0x1, -R7 ;  /* 0x0000000104077824 */ /* 0x000fe200078e0a07 */
[----:B------:R-:W-:Y:S01]  /*11f0*/  SHF.R.S32.HI R182, RZ, 0x2, R17 ;  /* 0x00000002ffb67819 */ /* 0x000fe20000011411 */
[----:B------:R-:W-:Y:S01]  /*1200*/  IMAD.IADD R27, R27, 0x1, R3 ;  /* 0x000000011b1b7824 */ /* 0x000fe200078e0203 */
[----:B------:R-:W-:Y:S01]  /*1210*/  LEA.HI R4, R21, R21, RZ, 0x1 ;  /* 0x0000001515047211 */ /* 0x000fe200078f08ff */
[----:B------:R-:W-:Y:S01]  /*1220*/  IMAD.IADD R120, R25, 0x1, -R120 ;  /* 0x0000000119787824 */ /* 0x000fe200078e0a78 */
[----:B------:R-:W-:Y:S01]  /*1230*/  LEA.HI R6, R6, R25, RZ, 0x3 ;  /* 0x0000001906067211 */ /* 0x000fe200078f18ff */
[----:B------:R-:W-:Y:S01]  /*1240*/  IMAD.X R25, R181, 0x1, R15, P0 ;  /* 0x00000001b5197824 */ /* 0x000fe200000e060f */
[----:B------:R-:W-:Y:S01]  /*1250*/  SHF.R.S32.HI R3, RZ, 0x1f, R18 ;  /* 0x0000001fff037819 */ /* 0x000fe20000011412 */
[----:B------:R-:W-:Y:S01]  /*1260*/  IMAD.WIDE.U32 R26, R18, c[0x0][0x1a8], R26 ;  /* 0x00006a00121a7a25 */ /* 0x000fe200078e001a */
[----:B------:R-:W-:-:S02]  /*1270*/  SHF.R.S32.HI R183, RZ, 0x1f, R182 ;  /* 0x0000001fffb77819 */ /* 0x000fc400000114b6 */
[----:B------:R-:W-:Y:S01]  /*1280*/  IADD3 R28, P0, R180, R14, RZ ;  /* 0x0000000eb41c7210 */ /* 0x000fe20007f1e0ff */
[----:B------:R-:W-:Y:S01]  /*1290*/  IMAD R3, R3, c[0x0][0x1a8], RZ ;  /* 0x00006a0003037a24 */ /* 0x000fe200078e02ff */
[----:B------:R-:W-:Y:S01]  /*12a0*/  LOP3.LUT R0, R4, 0x3fffffe, RZ, 0xc0, !PT ;  /* 0x03fffffe04007812 */ /* 0x000fe200078ec0ff */
[----:B------:R-:W-:Y:S01]  /*12b0*/  IMAD R15, R183, c[0x0][0x198], RZ ;  /* 0x00006600b70f7a24 */ /* 0x000fe200078e02ff */
[----:B------:R-:W-:Y:S01]  /*12c0*/  LEA.HI R17, R17, R182, RZ, 0x1 ;  /* 0x000000b611117211 */ /* 0x000fe200078f08ff */
[----:B------:R-:W-:Y:S01]  /*12d0*/  IMAD.X R29, R181, 0x1, R13, P0 ;  /* 0x00000001b51d7824 */ /* 0x000fe200000e060d */
[----:B------:R-:W-:Y:S01]  /*12e0*/  IADD3 R11, P2, R182, R11, RZ ;  /* 0x0000000bb60b7210 */ /* 0x000fe20007f5e0ff */
[----:B------:R-:W-:Y:S01]  /*12f0*/  IMAD.WIDE R22, R23, 0x40, R182 ;  /* 0x0000004017167825 */ /* 0x000fe200078e02b6 */
[----:B------:R-:W-:Y:S02]  /*1300*/  LEA.HI R123, R123, R122, RZ, 0x5 ;  /* 0x0000007a7b7b7211 */ /* 0x000fe400078f28ff */
[----:B------:R-:W-:Y:S01]  /*1310*/  LOP3.LUT R17, R17, 0x7fffffe, RZ, 0xc0, !PT ;  /* 0x07fffffe11117812 */ /* 0x000fe200078ec0ff */
[----:B------:R-:W-:Y:S01]  /*1320*/  IMAD.IADD R0, R21, 0x1, -R0 ;  /* 0x0000000115007824 */ /* 0x000fe200078e0a00 */
[----:B------:R-:W-:Y:S01]  /*1330*/  SHF.R.S32.HI R124, RZ, 0x5, R123 ;  /* 0x00000005ff7c7819 */ /* 0x000fe2000001147b */
[----:B------:R-:W-:Y:S01]  /*1340*/  IMAD R21, R10, c[0x0][0x1b8], RZ ;  /* 0x00006e000a157a24 */ /* 0x000fe200078e02ff */
[----:B------:R-:W-:Y:S01]  /*1350*/  SHF.R.S32.HI R10, RZ, 0x1, R19 ;  /* 0x00000001ff0a7819 */ /* 0x000fe20000011413 */
[----:B------:R-:W-:Y:S01]  /*1360*/  IMAD R3, R18, c[0x0][0x1ac], R3 ;  /* 0x00006b0012037a24 */ /* 0x000fe200078e0203 */
[----:B------:R-:W-:Y:S01]  /*1370*/  SHF.R.S32.HI R19, RZ, 0x1f, R19 ;  /* 0x0000001fff137819 */ /* 0x000fe20000011413 */
[C---:B------:R-:W-:Y:S01]  /*1380*/  IMAD R15, R182.reuse, c[0x0][0x19c], R15 ;  /* 0x00006700b60f7a24 */ /* 0x040fe200078e020f */
[----:B------:R-:W-:Y:S01]  /*1390*/  SHF.R.S32.HI R4, RZ, 0x1, R4 ;  /* 0x00000001ff047819 */ /* 0x000fe20000011404 */
[----:B------:R-:W-:Y:S01]  /*13a0*/  IMAD.WIDE.U32 R28, R182, c[0x0][0x198], R28 ;  /* 0x00006600b61c7a25 */ /* 0x000fe200078e001c */
[----:B------:R-:W-:-:S02]  /*13b0*/  LEA.HI R19, R19, R10, RZ, 0x2 ;  /* 0x0000000a13137211 */ /* 0x000fc400078f10ff */
[----:B------:R-:W-:Y:S01]  /*13c0*/  SHF.R.S32.HI R189, RZ, 0x1f, R123 ;  /* 0x0000001fffbd7819 */ /* 0x000fe2000001147b */
[----:B------:R-:W-:Y:S01]  /*13d0*/  IMAD R13, R23, c[0x0][0x190], RZ ;  /* 0x00006400170d7a24 */ /* 0x000fe200078e02ff */
[----:B------:R-:W-:Y:S01]  /*13e0*/  LEA R190, P0, R28, c[0x0][0x168], 0x1 ;  /* 0x00005a001cbe7a11 */ /* 0x000fe200078008ff */
[----:B------:R-:W-:Y:S01]  /*13f0*/  IMAD.IADD R27, R27, 0x1, R3 ;  /* 0x000000011b1b7824 */ /* 0x000fe200078e0203 */
[----:B------:R-:W-:Y:S01]  /*1400*/  LOP3.LUT R19, R19, 0xfffffffc, RZ, 0xc0, !PT ;  /* 0xfffffffc13137812 */ /* 0x000fe200078ec0ff */
[----:B------:R-:W-:Y:S01]  /*1410*/  IMAD.IADD R15, R29, 0x1, R15 ;  /* 0x000000011d0f7824 */ /* 0x000fe200078e020f */
[----:B------:R-:W-:Y:S01]  /*1420*/  LEA.HI R189, R189, R124, RZ, 0x2 ;  /* 0x0000007cbdbd7211 */ /* 0x000fe200078f10ff */
[C---:B------:R-:W-:Y:S02]  /*1430*/  IMAD R13, R22.reuse, c[0x0][0x194], R13 ;  /* 0x00006500160d7a24 */ /* 0x040fe400078e020d */
[----:B------:R-:W-:Y:S01]  /*1440*/  IMAD.WIDE.U32 R22, R22, c[0x0][0x190], R26 ;  /* 0x0000640016167a25 */ /* 0x000fe200078e001a */
[----:B------:R-:W-:-:S02]  /*1450*/  LEA.HI.X R191, R28, c[0x0][0x16c], R15, 0x1, P0 ;  /* 0x00005b001cbf7a11 */ /* 0x000fc400000f0c0f */
[----:B------:R-:W-:Y:S01]  /*1460*/  LOP3.LUT R189, R189, 0xfffffffc, RZ, 0xc0, !PT ;  /* 0xfffffffcbdbd7812 */ /* 0x000fe200078ec0ff */
[----:B------:R-:W-:Y:S02]  /*1470*/  IMAD.X R9, R183, 0x1, R9, P2 ;  /* 0x00000001b7097824 */ /* 0x000fe400010e0609 */
[----:B------:R-:W-:Y:S02]  /*1480*/  IMAD.IADD R17, R182, 0x1, -R17 ;  /* 0x00000001b6117824 */ /* 0x000fe400078e0a11 */
[C---:B------:R-:W-:Y:S02]  /*1490*/  IMAD R21, R12.reuse, c[0x0][0x1bc], R21 ;  /* 0x00006f000c157a24 */ /* 0x040fe400078e0215 */
[----:B------:R-:W-:Y:S01]  /*14a0*/  IMAD.WIDE.U32 R24, R12, c[0x0][0x1b8], R24 ;  /* 0x00006e000c187a25 */ /* 0x000fe200078e0018 */
[----:B------:R-:W-:-:S03]  /*14b0*/  LEA R12, P1, R22, c[0x0][0x160], 0x1 ;  /* 0x00005800160c7a11 */ /* 0x000fc600078208ff */
[----:B------:R-:W-:Y:S02]  /*14c0*/  IMAD.IADD R13, R23, 0x1, R13 ;  /* 0x00000001170d7824 */ /* 0x000fe400078e020d */
[----:B------:R-:W-:Y:S02]  /*14d0*/  IMAD.MOV.U32 R15, RZ, RZ, c[0x0][0x190] ;  /* 0x00006400ff0f7624 */ /* 0x000fe400078e00ff */
[----:B------:R-:W-:Y:S01]  /*14e0*/  IMAD R14, R9, c[0x0][0x1a0], RZ ;  /* 0x00006800090e7a24 */ /* 0x000fe200078e02ff */
[----:B------:R-:W-:Y:S01]  /*14f0*/  LEA.HI.X R13, R22, c[0x0][0x164], R13, 0x1, P1 ;  /* 0x00005900160d7a11 */ /* 0x000fe200008f0c0d */
[----:B------:R-:W-:Y:S02]  /*1500*/  IMAD R17, R124, 0x8, R17 ;  /* 0x000000087c117824 */ /* 0x000fe400078e0211 */
[----:B------:R-:W-:Y:S02]  /*1510*/  IMAD.IADD R3, R10, 0x1, -R19 ;  /* 0x000000010a037824 */ /* 0x000fe400078e0a13 */
[----:B------:R-:W-:-:S02]  /*1520*/  IMAD.MOV.U32 R10, RZ, RZ, c[0x0][0x194] ;  /* 0x00006500ff0a7624 */ /* 0x000fc400078e00ff */
[----:B------:R-:W-:Y:S01]  /*1530*/  IMAD R9, R11, c[0x0][0x1a4], R14 ;  /* 0x000069000b097a24 */ /* 0x000fe200078e020e */
[----:B------:R-:W-:Y:S01]  /*1540*/  LEA R14, P0, R15, R12, 0x6 ;  /* 0x0000000c0f0e7211 */ /* 0x000fe200078030ff */
[----:B------:R-:W-:Y:S01]  /*1550*/  IMAD.U32 R17, R17, 0x20, R20 ;  /* 0x0000002011117824 */ /* 0x000fe200078e0014 */
[----:B------:R-:W-:Y:S01]  /*1560*/  LOP3.LUT P1, RZ, R3, 0x2, RZ, 0xc0, !PT ;  /* 0x0000000203ff7812 */ /* 0x000fe2000782c0ff */
[----:B------:R-:W-:Y:S01]  /*1570*/  IMAD.IADD R25, R25, 0x1, R21 ;  /* 0x0000000119197824 */ /* 0x000fe200078e0215 */
[----:B------:R-:W-:Y:S01]  /*1580*/  LEA.HI.X R15, R15, R13, R10, 0x6, P0 ;  /* 0x0000000d0f0f7211 */ /* 0x000fe200000f340a */
[----:B------:R-:W-:Y:S01]  /*1590*/  IMAD.SHL.U32 R178, R17, 0x2, RZ ;  /* 0x0000000211b27824 */ /* 0x000fe200078e00ff */
[----:B------:R-:W-:Y:S01]  /*15a0*/  IADD3 R16, P0, R190, UR9, RZ ;  /* 0x00000009be107c10 */ /* 0x000fe2000ff1e0ff */
[----:B------:R-:W-:Y:S02]  /*15b0*/  IMAD.SHL.U32 R10, R4, 0x40, RZ ;  /* 0x00000040040a7824 */ /* 0x000fe400078e00ff */
[----:B------:R-:W-:Y:S01]  /*15c0*/  IMAD.WIDE.U32 R24, R11, c[0x0][0x1a0], R24 ;  /* 0x000068000b187a25 */ /* 0x000fe200078e0018 */
[----:B------:R-:W-:Y:S01]  /*15d0*/  @!PT LDS RZ, [RZ] ;  /* 0x00000000fffff984 */ /* 0x000fe20000000800 */
[----:B------:R-:W-:Y:S01]  /*15e0*/  @!PT LDS RZ, [RZ] ;  /* 0x00000000fffff984 */ /* 0x000fe20000000800 */
[----:B------:R-:W-:Y:S01]  /*15f0*/  @!PT LDS RZ, [RZ] ;  /* 0x00000000fffff984 */ /* 0x000fe20000000800 */
[----:B------:R1:W-:Y:S01]  /*1600*/  LDGSTS.E.BYPASS.LTC128B.128 [R178], [R12.64] ;  /* 0x000000000cb27fae */ /* 0x0003e2000b901d4c */
[----:B------:R-:W-:-:S02]  /*1610*/  IADD3.X R17, R191, UR7, RZ, P0, !PT ;  /* 0x00000007bf117c10 */ /* 0x000fc400087fe4ff */
[----:B------:R-:W-:Y:S01]  /*1620*/  IADD3 R18, P0, R16, UR9, RZ ;  /* 0x0000000910127c10 */ /* 0x000fe2000ff1e0ff */
[----:B------:R1:W-:Y:S01]  /*1630*/  LDGSTS.E.BYPASS.LTC128B.128 [R178+0x1000], [R12.64+0x40] ;  /* 0x010000400cb27fae */ /* 0x0003e2000b901d4c */
[----:B------:R-:W-:Y:S02]  /*1640*/  IMAD.IADD R9, R25, 0x1, R9 ;  /* 0x0000000119097824 */ /* 0x000fe400078e0209 */
[----:B------:R-:W-:Y:S01]  /*1650*/  IADD3.X R19, R17, UR7, RZ, P0, !PT ;  /* 0x0000000711137c10 */ /* 0x000fe200087fe4ff */
[----:B------:R1:W-:Y:S01]  /*1660*/  LDGSTS.E.BYPASS.LTC128B.128 [R178+0x2000], [R12.64+0x80] ;  /* 0x020000800cb27fae */ /* 0x0003e2000b901d4c */
[C---:B------:R-:W-:Y:S02]  /*1670*/  IMAD R125, R124.reuse, 0x10, R125 ;  /* 0x000000107c7d7824 */ /* 0x040fe400078e027d */
[----:B------:R-:W-:Y:S01]  /*1680*/  IMAD.IADD R189, R124, 0x1, -R189 ;  /* 0x000000017cbd7824 */ /* 0x000fe200078e0abd */
[----:B------:R2:W-:Y:S04]  /*1690*/  LDGSTS.E.BYPASS.LTC128B.128 [R178+0x800], [R14.64] ;  /* 0x008000000eb27fae */ /* 0x0005e8000b901d4c */
[----:B------:R2:W-:Y:S04]  /*16a0*/  LDGSTS.E.BYPASS.LTC128B.128 [R178+0x1800], [R14.64+0x40] ;  /* 0x018000400eb27fae */ /* 0x0005e8000b901d4c */
[----:B------:R2:W-:Y:S04]  /*16b0*/  LDGSTS.E.BYPASS.LTC128B.128 [R178+0x2800], [R14.64+0x80] ;  /* 0x028000800eb27fae */ /* 0x0005e8000b901d4c */
[----:B------:R3:W-:Y:S04]  /*16c0*/  LDGSTS.E.BYPASS.LTC128B.128 [R178+0x3000], [R190.64] ;  /* 0x03000000beb27fae */ /* 0x0007e8000b901d4c */
[----:B------:R3:W-:Y:S04]  /*16d0*/  LDGSTS.E.BYPASS.LTC128B.128 [R178+0x5000], [R190.64+0x40] ;  /* 0x05000040beb27fae */ /* 0x0007e8000b901d4c */
[----:B------:R3:W-:Y:S01]  /*16e0*/  LDGSTS.E.BYPASS.LTC128B.128 [R178+0x7000], [R190.64+0x80] ;  /* 0x07000080beb27fae */ /* 0x0007e2000b901d4c */
[----:B-1----:R-:W-:-:S03]  /*16f0*/  LOP3.LUT R13, R10, 0xc0, RZ, 0xc0, !PT ;  /* 0x000000c00a0d7812 */ /* 0x002fc600078ec0ff */
[----:B------:R1:W-:Y:S01]  /*1700*/  LDGSTS.E.BYPASS.LTC128B.128 [R178+0x3800], [R16.64] ;  /* 0x0380000010b27fae */ /* 0x0003e2000b901d4c */
[----:B------:R-:W-:Y:S01]  /*1710*/  IMAD.SHL.U32 R10, R3, 0x40, RZ ;  /* 0x00000040030a7824 */ /* 0x000fe200078e00ff */
[----:B------:R-:W-:Y:S02]  /*1720*/  LOP3.LUT R11, R13, 0x8, R8, 0xf8, !PT ;  /* 0x000000080d0b7812 */ /* 0x000fe400078ef808 */
[----:B------:R1:W-:Y:S01]  /*1730*/  LDGSTS.E.BYPASS.LTC128B.128 [R178+0x5800], [R16.64+0x40] ;  /* 0x0580004010b27fae */ /* 0x0003e2000b901d4c */
[----:B------:R-:W-:-:S03]  /*1740*/  SHF.R.U32.HI R8, RZ, 0x3, R13 ;  /* 0x00000003ff087819 */ /* 0x000fc6000001160d */
[----:B------:R1:W-:Y:S01]  /*1750*/  LDGSTS.E.BYPASS.LTC128B.128 [R178+0x7800], [R16.64+0x80] ;  /* 0x0780008010b27fae */ /* 0x0003e2000b901d4c */
[----:B------:R-:W-:Y:S01]  /*1760*/  LOP3.LUT R8, R11, R8, RZ, 0x3c, !PT ;  /* 0x000000080b087212 */ /* 0x000fe200078e3cff */
[----:B------:R-:W-:Y:S01]  /*1770*/  IMAD.SHL.U32 R11, R7, 0x8, RZ ;  /* 0x00000008070b7824 */ /* 0x000fe200078e00ff */
[----:B--2---:R-:W-:Y:S01]  /*1780*/  IADD3 R14, P0, R18, UR9, RZ ;  /* 0x00000009120e7c10 */ /* 0x004fe2000ff1e0ff */
[----:B------:R1:W-:Y:S03]  /*1790*/  LDGSTS.E.BYPASS.LTC128B.128 [R178+0x4000], [R18.64] ;  /* 0x0400000012b27fae */ /* 0x0003e6000b901d4c */
[----:B------:R-:W-:Y:S01]  /*17a0*/  IADD3.X R15, R19, UR7, RZ, P0, !PT ;  /* 0x00000007130f7c10 */ /* 0x000fe200087fe4ff */
[----:B------:R1:W-:Y:S01]  /*17b0*/  LDGSTS.E.BYPASS.LTC128B.128 [R178+0x6000], [R18.64+0x40] ;  /* 0x0600004012b27fae */ /* 0x0003e2000b901d4c */
[----:B------:R-:W-:-:S03]  /*17c0*/  LEA R186, P0, R24, c[0x0][0x170], 0x1 ;  /* 0x00005c0018ba7a11 */ /* 0x000fc600078008ff */
[----:B------:R1:W-:Y:S01]  /*17d0*/  LDGSTS.E.BYPASS.LTC128B.128 [R178+0x8000], [R18.64+0x80] ;  /* 0x0800008012b27fae */ /* 0x0003e2000b901d4c */
[----:B------:R-:W-:Y:S01]  /*17e0*/  LEA.HI.X R187, R24, c[0x0][0x174], R9, 0x1, P0 ;  /* 0x00005d0018bb7a11 */ /* 0x000fe200000f0c09 */
[----:B------:R-:W-:Y:S01]  /*17f0*/  IMAD R9, R7, 0x8, R0 ;  /* 0x0000000807097824 */ /* 0x000fe200078e0200 */
[----:B------:R-:W-:Y:S01]  /*1800*/  LOP3.LUT R0, R10, 0xc0, RZ, 0xc0, !PT ;  /* 0x000000c00a007812 */ /* 0x000fe200078ec0ff */
[----:B------:R2:W-:Y:S01]  /*1810*/  LDGSTS.E.BYPASS.LTC128B.128 [R178+0x4800], [R14.64] ;  /* 0x048000000eb27fae */ /* 0x0005e2000b901d4c */
[----:B------:R-:W-:Y:S01]  /*1820*/  IMAD.SHL.U32 R7, R6, 0x20, RZ ;  /* 0x0000002006077824 */ /* 0x000fe200078e00ff */
[----:B------:R-:W-:Y:S01]  /*1830*/  IADD3 R10, P0, R186, UR10, RZ ;  /* 0x0000000aba0a7c10 */ /* 0x000fe2000ff1e0ff */
[----:B------:R-:W-:Y:S01]  /*1840*/  IMAD.MOV.U32 R179, RZ, RZ, R187 ;  /* 0x000000ffffb37224 */ /* 0x000fe200078e00bb */
[----:B------:R2:W-:Y:S01]  /*1850*/  LDGSTS.E.BYPASS.LTC128B.128 [R178+0x6800], [R14.64+0x40] ;  /* 0x068000400eb27fae */ /* 0x0005e2000b901d4c */
[----:B------:R-:W-:Y:S02]  /*1860*/  LOP3.LUT R11, R0, 0x8, R11, 0xf8, !PT ;  /* 0x00000008000b7812 */ /* 0x000fe400078ef80b */
[----:B------:R-:W-:Y:S01]  /*1870*/  SHF.R.U32.HI R6, RZ, 0x3, R0 ;  /* 0x00000003ff067819 */ /* 0x000fe20000011600 */
[----:B------:R2:W-:Y:S01]  /*1880*/  LDGSTS.E.BYPASS.LTC128B.128 [R178+0x8800], [R14.64+0x80] ;  /* 0x088000800eb27fae */ /* 0x0005e2000b901d4c */
[----:B------:R-:W-:Y:S01]  /*1890*/  LOP3.LUT R7, R7, 0xffffff00, RZ, 0xc0, !PT ;  /* 0xffffff0007077812 */ /* 0x000fe200078ec0ff */
[----:B------:R-:W-:Y:S01]  /*18a0*/  IMAD.U32 R0, R9, 0x20, R8 ;  /* 0x0000002009007824 */ /* 0x000fe200078e0008 */
[----:B------:R-:W-:Y:S01]  /*18b0*/  LOP3.LUT R6, R11, R6, RZ, 0x3c, !PT ;  /* 0x000000060b067212 */ /* 0x000fe200078e3cff */
[----:B------:R-:W0:Y:S01]  /*18c0*/  LDGDEPBAR ;  /* 0x00000000000079af */ /* 0x000e220000000000 */
[----:B------:R-:W-:Y:S01]  /*18d0*/  IADD3.X R11, R187, UR5, RZ, P0, !PT ;  /* 0x00000005bb0b7c10 */ /* 0x000fe200087fe4ff */
[----:B------:R-:W-:Y:S01]  /*18e0*/  IMAD R177, R124, 0x200, R7 ;  /* 0x000002007cb17824 */ /* 0x000fe200078e0207 */
[----:B------:R-:W-:Y:S01]  /*18f0*/  IADD3 R8, P0, R10, UR10, RZ ;  /* 0x0000000a0a087c10 */ /* 0x000fe2000ff1e0ff */
[C---:B------:R-:W-:Y:S01]  /*1900*/  IMAD.SHL.U32 R126, R0.reuse, 0x2, RZ ;  /* 0x00000002007e7824 */ /* 0x040fe200078e00ff */
[----:B------:R-:W-:Y:S01]  /*1910*/  LEA R176, R0, 0x3000, 0x1 ;  /* 0x0000300000b07811 */ /* 0x000fe200078e08ff */
[----:B------:R-:W-:Y:S01]  /*1920*/  IMAD R177, R120, 0x20, R177 ;  /* 0x0000002078b17824 */ /* 0x000fe200078e02b1 */
[----:B------:R-:W-:-:S02]  /*1930*/  IADD3.X R9, R11, UR5, RZ, P0, !PT ;  /* 0x000000050b097c10 */ /* 0x000fc400087fe4ff */
[----:B------:R-:W-:Y:S01]  /*1940*/  IADD3 R12, P0, R8, UR10, RZ ;  /* 0x0000000a080c7c10 */ /* 0x000fe2000ff1e0ff */
[----:B------:R-:W-:-:S03]  /*1950*/  IMAD.IADD R177, R6, 0x1, R177 ;  /* 0x0000000106b17824 */ /* 0x000fc600078e02b1 */
[----:B------:R-:W-:Y:S01]  /*1960*/  IADD3.X R13, R9, UR5, RZ, P0, !PT ;  /* 0x00000005090d7c10 */ /* 0x000fe200087fe4ff */
[----:B------:R-:W-:Y:S01]  /*1970*/  IMAD.SHL.U32 R177, R177, 0x2, RZ ;  /* 0x00000002b1b17824 */ /* 0x000fe200078e00ff */
[----:B------:R-:W-:Y:S01]  /*1980*/  LOP3.LUT P0, RZ, R4, 0x2, RZ, 0xc0, !PT ;  /* 0x0000000204ff7812 */ /* 0x000fe2000780c0ff */
[----:B------:R-:W-:-:S05]  /*1990*/  IMAD.MOV.U32 R4, RZ, RZ, 0x20 ;  /* 0x00000020ff047424 */ /* 0x000fca00078e00ff */
[C---:B------:R-:W-:Y:S02]  /*19a0*/  SEL R3, R4.reuse, 0xffffffe0, !P0 ;  /* 0xffffffe004037807 */ /* 0x040fe40004000000 */
[----:B------:R-:W-:Y:S01]  /*19b0*/  SEL R4, R4, 0xffffffe0, !P1 ;  /* 0xffffffe004047807 */ /* 0x000fe20004800000 */
[----:B------:R-:W-:-:S04]  /*19c0*/  DEPBAR.LE SB0, 0x0 ;  /* 0x000080000000791a */ /* 0x000fc80000000000 */
[----:B------:R-:W-:Y:S01]  /*19d0*/  BAR.SYNC.DEFER_BLOCKING 0x0 ;  /* 0x0000000000007b1d */ /* 0x000fe20000010000 */
[----:B------:R-:W-:Y:S02]  /*19e0*/  IMAD.IADD R175, R177, 0x1, R4 ;  /* 0x00000001b1af7824 */ /* 0x000fe400078e0204 */
[----:B------:R-:W-:Y:S01]  /*19f0*/  IMAD.IADD R174, R176, 0x1, R3 ;  /* 0x00000001b0ae7824 */ /* 0x000fe200078e0203 */
[----:B------:R-:W-:-:S05]  /*1a00*/  LOP3.LUT R3, R123, 0xffffffe0, RZ, 0xc0, !PT ;  /* 0xffffffe07b037812 */ /* 0x000fca00078ec0ff */
[----:B------:R-:W-:-:S05]  /*1a10*/  IMAD.IADD R0, R122, 0x1, -R3 ;  /* 0x000000017a007824 */ /* 0x000fca00078e0a03 */
[----:B------:R-:W-:-:S04]  /*1a20*/  SHF.R.S32.HI R3, RZ, 0x1f, R0 ;  /* 0x0000001fff037819 */ /* 0x000fc80000011400 */
[----:B------:R-:W-:-:S04]  /*1a30*/  LEA.HI R188, R3, R0, RZ, 0x2 ;  /* 0x0000000003bc7211 */ /* 0x000fc800078f10ff */
[----:B------:R-:W-:Y:S01]  /*1a40*/  SHF.R.S32.HI R188, RZ, 0x2, R188 ;  /* 0x00000002ffbc7819 */ /* 0x000fe200000114bc */
[----:B------:R-:W-:Y:S01]  /*1a50*/  @!PT LDS RZ, [RZ] ;  /* 0x00000000fffff984 */ /* 0x000fe20000000800 */
[----:B------:R-:W-:Y:S01]  /*1a60*/  @!PT LDS RZ, [RZ] ;  /* 0x00000000fffff984 */ /* 0x000fe20000000800 */
[----:B------:R-:W-:Y:S01]  /*1a70*/  @!PT LDS RZ, [RZ] ;  /* 0x00000000fffff984 */ /* 0x000fe20000000800 */
[----:B------:R3:W-:Y:S03]  /*1a80*/  LDGSTS.E.BYPASS.LTC128B.128 [R178+0x9000], [R186.64] ;  /* 0x09000000bab27fae */ /* 0x0007e6000b901d4c */
[----:B------:R-:W-:Y:S01]  /*1a90*/  IADD3 R0, R125, 0x1, R188 ;  /* 0x000000017d007810 */ /* 0x000fe20007ffe0bc */
[----:B------:R3:W-:Y:S03]  /*1aa0*/  LDGSTS.E.BYPASS.LTC128B.128 [R178+0xb000], [R186.64+0x40] ;  /* 0x0b000040bab27fae */ /* 0x0007e6000b901d4c */
[----:B------:R-:W-:Y:S01]  /*1ab0*/  IADD3 R0, R121, -c[0x0][0x214], R0 ;  /* 0x8000850079007a10 */ /* 0x000fe20007ffe000 */
[----:B------:R3:W-:Y:S04]  /*1ac0*/  LDGSTS.E.BYPASS.LTC128B.128 [R178+0xd000], [R186.64+0x80] ;  /* 0x0d000080bab27fae */ /* 0x0007e8000b901d4c */
[----:B------:R4:W-:Y:S04]  /*1ad0*/  LDGSTS.E.BYPASS.LTC128B.128 [R178+0x9800], [R10.64] ;  /* 0x098000000ab27fae */ /* 0x0009e8000b901d4c */
[----:B------:R4:W-:Y:S04]  /*1ae0*/  LDGSTS.E.BYPASS.LTC128B.128 [R178+0xb800], [R10.64+0x40] ;  /* 0x0b8000400ab27fae */ /* 0x0009e8000b901d4c */
[----:B------:R4:W-:Y:S04]  /*1af0*/  LDGSTS.E.BYPASS.LTC128B.128 [R178+0xd800], [R10.64+0x80] ;  /* 0x0d8000800ab27fae */ /* 0x0009e8000b901d4c */
[----:B------:R4:W-:Y:S04]  /*1b00*/  LDGSTS.E.BYPASS.LTC128B.128 [R178+0xa000], [R8.64] ;  /* 0x0a00000008b27fae */ /* 0x0009e8000b901d4c */
[----:B------:R4:W-:Y:S04]  /*1b10*/  LDGSTS.E.BYPASS.LTC128B.128 [R178+0xc000], [R8.64+0x40] ;  /* 0x0c00004008b27fae */ /* 0x0009e8000b901d4c */
[----:B------:R4:W-:Y:S04]  /*1b20*/  LDGSTS.E.BYPASS.LTC128B.128 [R178+0xe000], [R8.64+0x80] ;  /* 0x0e00008008b27fae */ /* 0x0009e8000b901d4c */
[----:B------:R2:W-:Y:S04]  /*1b30*/  LDGSTS.E.BYPASS.LTC128B.128 [R178+0xa800], [R12.64] ;  /* 0x0a8000000cb27fae */ /* 0x0005e8000b901d4c */
[----:B------:R2:W-:Y:S04]  /*1b40*/  LDGSTS.E.BYPASS.LTC128B.128 [R178+0xc800], [R12.64+0x40] ;  /* 0x0c8000400cb27fae */ /* 0x0005e8000b901d4c */
[----:B------:R2:W-:Y:S04]  /*1b50*/  LDGSTS.E.BYPASS.LTC128B.128 [R178+0xe800], [R12.64+0x80] ;  /* 0x0e8000800cb27fae */ /* 0x0005e8000b901d4c */
[----:B------:R-:W-:Y:S04]  /*1b60*/  LDSM.16.M88.4 R92, [R177] ;  /* 0x00000000b15c783b */ /* 0x000fe80000000200 */
[----:B------:R-:W5:Y:S04]  /*1b70*/  LDSM.16.M88.4 R48, [R126+0x3000] ;  /* 0x003000007e30783b */ /* 0x000f680000000200 */
[----:B------:R-:W2:Y:S04]  /*1b80*/  LDSM.16.M88.4 R40, [R126+0x3400] ;  /* 0x003400007e28783b */ /* 0x000ea80000000200 */
[----:B------:R-:W2:Y:S04]  /*1b90*/  LDSM.16.M88.4 R32, [R126+0x3800] ;  /* 0x003800007e20783b */ /* 0x000ea80000000200 */
[----:B------:R-:W3:Y:S04]  /*1ba0*/  LDSM.16.M88.4 R24, [R126+0x3c00] ;  /* 0x003c00007e18783b */ /* 0x000ee80000000200 */
[----:B-1----:R-:W1:Y:S04]  /*1bb0*/  LDSM.16.M88.4 R16, [R126+0x4000] ;  /* 0x004000007e10783b */ /* 0x002e680000000200 */
[----:B----4-:R-:W4:Y:S04]  /*1bc0*/  LDSM.16.M88.4 R8, [R126+0x4400] ;  /* 0x004400007e08783b */ /* 0x010f280000000200 */
[----:B------:R-:W1:Y:S04]  /*1bd0*/  LDSM.16.M88.4 R100, [R126+0x4800] ;  /* 0x004800007e64783b */ /* 0x000e680000000200 */
[----:B------:R-:W1:Y:S04]  /*1be0*/  LDSM.16.M88.4 R60, [R126+0x4c00] ;  /* 0x004c00007e3c783b */ /* 0x000e680000000200 */
[----:B------:R-:W-:Y:S04]  /*1bf0*/  LDSM.16.M88.4 R56, [R175] ;  /* 0x00000000af38783b */ /* 0x000fe80000000200 */
[----:B------:R-:W4:Y:S01]  /*1c00*/  LDSM.16.M88.4 R72, [R174] ;  /* 0x00000000ae48783b */ /* 0x000f220000000200 */
[C---:B-----5:R-:W-:Y:S03]  /*1c10*/  HMMA.16816.F32.BF16 R52, R92.reuse, R48, RZ ;  /* 0x000000305c34723c */ /* 0x060fe600000418ff */
[----:B------:R-:W5:Y:S04]  /*1c20*/  LDSM.16.M88.4 R68, [R174+0x400] ;  /* 0x00040000ae44783b */ /* 0x000f680000000200 */
[----:B------:R-:W5:Y:S01]  /*1c30*/  LDSM.16.M88.4 R64, [R174+0x800] ;  /* 0x00080000ae40783b */ /* 0x000f620000000200 */
[C---:B--2---:R-:W-:Y:S03]  /*1c40*/  HMMA.16816.F32.BF16 R44, R92.reuse, R40, RZ ;  /* 0x000000285c2c723c */ /* 0x044fe600000418ff */
        /* <DEDUP_REMOVED lines=8> */
[C---:B-1----:R-:W-:Y:S03]  /*1cd0*/  HMMA.16816.F32.BF16 R20, R92.reuse, R16, RZ ;  /* 0x000000105c14723c */ /* 0x042fe600000418ff */
[----:B------:R-:W-:Y:S04]  /*1ce0*/  LDSM.16.M88.4 R116, [R175+0x1000] ;  /* 0x00100000af74783b */ /* 0x000fe80000000200 */
[----:B------:R-:W0:Y:S01]  /*1cf0*/  LDGDEPBAR ;  /* 0x00000000000079af */ /* 0x000e220000000000 */
        /* <DEDUP_REMOVED lines=15> */
[C---:B-----5:R-:W-:Y:S08]  /*1df0*/  HMMA.16816.F32.BF16 R44, R56.reuse, R68, R44 ;  /* 0x00000044382c723c */ /* 0x060ff0000004182c */
[C---:B------:R-:W-:Y:S01]  /*1e00*/  HMMA.16816.F32.BF16 R40, R56.reuse, R70, R40 ;  /* 0x000000463828723c */ /* 0x040fe20000041828 */
[----:B------:R-:W-:Y:S07]  /*1e10*/  LDSM.16.M88.4 R68, [R126+0x5800] ;  /* 0x005800007e44783b */ /* 0x000fee0000000200 */
[C---:B------:R-:W-:Y:S08]  /*1e20*/  HMMA.16816.F32.BF16 R36, R56.reuse, R64, R36 ;  /* 0x000000403824723c */ /* 0x040ff00000041824 */
[C---:B-1----:R-:W-:Y:S08]  /*1e30*/  HMMA.16816.F32.BF16 R104, R56.reuse, R60, R104 ;  /* 0x0000003c3868723c */ /* 0x042ff00000041868 */
[C---:B------:R-:W-:Y:S01]  /*1e40*/  HMMA.16816.F32.BF16 R100, R56.reuse, R62, R100 ;  /* 0x0000003e3864723c */ /* 0x040fe20000041864 */
[----:B------:R-:W1:Y:S07]  /*1e50*/  LDSM.16.M88.4 R60, [R126+0x6000] ;  /* 0x006000007e3c783b */ /* 0x000e6e0000000200 */
        /* <DEDUP_REMOVED lines=14> */
[----:B------:R-:W5:Y:S03]  /*1f40*/  LDSM.16.M88.4 R84, [R126+0x6c00] ;  /* 0x006c00007e54783b */ /* 0x000f660000000200 */
        /* <DEDUP_REMOVED lines=20> */
[----:B------:R-:W-:Y:S07]  /*2090*/  LDSM.16.M88.4 R88, [R177+0x2000] ;  /* 0x00200000b158783b */ /* 0x000fee0000000200 */
[C---:B-----5:R-:W-:Y:S08]  /*20a0*/  HMMA.16816.F32.BF16 R96, R80.reuse, R84, R96 ;  /* 0x000000545060723c */ /* 0x060ff00000041860 */
[----:B------:R-:W-:Y:S01]  /*20b0*/  HMMA.16816.F32.BF16 R92, R80, R86, R92 ;  /* 0x00000056505c723c */ /* 0x000fe2000004185c */
[----:B------:R-:W5:Y:S04]  /*20c0*/  LDSM.16.M88.4 R84, [R126+0x7000] ;  /* 0x007000007e54783b */ /* 0x000f680000000200 */
[----:B------:R-:W3:Y:S03]  /*20d0*/  LDSM.16.M88.4 R80, [R126+0x7400] ;  /* 0x007400007e50783b */ /* 0x000ee60000000200 */
[C---:B------:R-:W-:Y:S08]  /*20e0*/  HMMA.16816.F32.BF16 R52, R116.reuse, R76, R52 ;  /* 0x0000004c7434723c */ /* 0x040ff00000041834 */
[C---:B------:R-:W-:Y:S01]  /*20f0*/  HMMA.16816.F32.BF16 R48, R116.reuse, R78, R48 ;  /* 0x0000004e7430723c */ /* 0x040fe20000041830 */
[----:B------:R-:W-:Y:S07]  /*2100*/  LDSM.16.M88.4 R76, [R126+0x7800] ;  /* 0x007800007e4c783b */ /* 0x000fee0000000200 */
[C---:B--2---:R-:W-:Y:S08]  /*2110*/  HMMA.16816.F32.BF16 R44, R116.reuse, R72, R44 ;  /* 0x00000048742c723c */ /* 0x044ff0000004182c */
[C---:B------:R-:W-:Y:S01]  /*2120*/  HMMA.16816.F32.BF16 R40, R116.reuse, R74, R40 ;  /* 0x0000004a7428723c */ /* 0x040fe20000041828 */
[----:B------:R-:W-:Y:S07]  /*2130*/  LDSM.16.M88.4 R72, [R126+0x7c00] ;  /* 0x007c00007e48783b */ /* 0x000fee0000000200 */
[C---:B-1----:R-:W-:Y:S08]  /*2140*/  HMMA.16816.F32.BF16 R20, R116.reuse, R60, R20 ;  /* 0x0000003c7414723c */ /* 0x042ff00000041814 */
[C---:B------:R-:W-:Y:S01]  /*2150*/  HMMA.16816.F32.BF16 R16, R116.reuse, R62, R16 ;  /* 0x0000003e7410723c */ /* 0x040fe20000041810 */
[----:B------:R-:W1:Y:S07]  /*2160*/  LDSM.16.M88.4 R60, [R126+0x8800] ;  /* 0x008800007e3c783b */ /* 0x000e6e0000000200 */
[C---:B------:R-:W-:Y:S08]  /*2170*/  HMMA.16816.F32.BF16 R36, R116.reuse, R68, R36 ;  /* 0x000000447424723c */ /* 0x040ff00000041824 */
[C---:B------:R-:W-:Y:S01]  /*2180*/  HMMA.16816.F32.BF16 R32, R116.reuse, R70, R32 ;  /* 0x000000467420723c */ /* 0x040fe20000041820 */
[----:B------:R-:W2:Y:S07]  /*2190*/  LDSM.16.M88.4 R68, [R126+0x8000] ;  /* 0x008000007e44783b */ /* 0x000eae0000000200 */
[C---:B---3--:R-:W-:Y:S08]  /*21a0*/  HMMA.16816.F32.BF16 R28, R116.reuse, R64, R28 ;  /* 0x00000040741c723c */ /* 0x048ff0000004181c */
[C---:B------:R-:W-:Y:S01]  /*21b0*/  HMMA.16816.F32.BF16 R24, R116.reuse, R66, R24 ;  /* 0x000000427418723c */ /* 0x040fe20000041818 */
[----:B------:R-:W3:Y:S07]  /*21c0*/  LDSM.16.M88.4 R64, [R126+0x8400] ;  /* 0x008400007e40783b */ /* 0x000eee0000000200 */
[C---:B------:R-:W-:Y:S08]  /*21d0*/  HMMA.16816.F32.BF16 R104, R116.reuse, R112, R104 ;  /* 0x000000707468723c */ /* 0x040ff00000041868 */
[C---:B------:R-:W-:Y:S08]  /*21e0*/  HMMA.16816.F32.BF16 R100, R116.reuse, R114, R100 ;  /* 0x000000727464723c */ /* 0x040ff00000041864 */
[C---:B----4-:R-:W-:Y:S08]  /*21f0*/  HMMA.16816.F32.BF16 R12, R116.reuse, R56, R12 ;  /* 0x00000038740c723c */ /* 0x050ff0000004180c */
[----:B------:R-:W-:Y:S01]  /*2200*/  HMMA.16816.F32.BF16 R8, R116, R58, R8 ;  /* 0x0000003a7408723c */ /* 0x000fe20000041808 */
[----:B------:R-:W4:Y:S07]  /*2210*/  LDSM.16.M88.4 R56, [R126+0x8c00] ;  /* 0x008c00007e38783b */ /* 0x000f2e0000000200 */
[C---:B-----5:R-:W-:Y:S08]  /*2220*/  HMMA.16816.F32.BF16 R52, R88.reuse, R84, R52 ;  /* 0x000000545834723c */ /* 0x060ff00000041834 */
[C---:B------:R-:W-:Y:S01]  /*2230*/  HMMA.16816.F32.BF16 R48, R88.reuse, R86, R48 ;  /* 0x000000565830723c */ /* 0x040fe20000041830 */
[----:B------:R-:W-:Y:S07]  /*2240*/  LDSM.16.M88.4 R84, [R174+0x4000] ;  /* 0x00400000ae54783b */ /* 0x000fee0000000200 */
[C---:B------:R-:W-:Y:S08]  /*2250*/  HMMA.16816.F32.BF16 R44, R88.reuse, R80, R44 ;  /* 0x00000050582c723c */ /* 0x040ff0000004182c */
[----:B------:R-:W-:Y:S01]  /*2260*/  HMMA.16816.F32.BF16 R40, R88, R82, R40 ;  /* 0x000000525828723c */ /* 0x000fe20000041828 */
[----:B------:R-:W5:Y:S07]  /*2270*/  LDSM.16.M88.4 R80, [R175+0x2000] ;  /* 0x00200000af50783b */ /* 0x000f6e0000000200 */
[C---:B------:R-:W-:Y:S08]  /*2280*/  HMMA.16816.F32.BF16 R96, R116.reuse, R108, R96 ;  /* 0x0000006c7460723c */ /* 0x040ff00000041860 */
[----:B------:R-:W-:Y:S08]  /*2290*/  HMMA.16816.F32.BF16 R92, R116, R110, R92 ;  /* 0x0000006e745c723c */ /* 0x000ff0000004185c */
[C---:B-1----:R-:W-:Y:S08]  /*22a0*/  HMMA.16816.F32.BF16 R104, R88.reuse, R60, R104 ;  /* 0x0000003c5868723c */ /* 0x042ff00000041868 */
[C---:B------:R-:W-:Y:S01]  /*22b0*/  HMMA.16816.F32.BF16 R100, R88.reuse, R62, R100 ;  /* 0x0000003e5864723c */ /* 0x040fe20000041864 */
[----:B------:R-:W1:Y:S07]  /*22c0*/  LDSM.16.M88.4 R60, [R174+0x4400] ;  /* 0x00440000ae3c783b */ /* 0x000e6e0000000200 */
[C---:B--2---:R-:W-:Y:S07]  /*22d0*/  HMMA.16816.F32.BF16 R16, R88.reuse, R70, R16 ;  /* 0x000000465810723c */ /* 0x044fee0000041810 */
[----:B------:R-:W-:Y:S01]  /*22e0*/  IADD3 R70, R0, c[0x0][0x2e8], RZ ;  /* 0x0000ba0000467a10 */ /* 0x000fe20007ffe0ff */
[----:B------:R-:W-:Y:S01]  /*22f0*/  IMAD.SHL.U32 R71, R122, 0x2, RZ ;  /* 0x000000027a477824 */ /* 0x000fe200078e00ff */
[----:B---3--:R-:W-:Y:S01]  /*2300*/  HMMA.16816.F32.BF16 R12, R88, R64, R12 ;  /* 0x00000040580c723c */ /* 0x008fe2000004180c */
[----:B------:R-:W-:-:S05]  /*2310*/  IMAD.SHL.U32 R0, R5, 0x80, RZ ;  /* 0x0000008005007824 */ /* 0x000fca00078e00ff */
[----:B------:R-:W-:Y:S02]  /*2320*/  LOP3.LUT R71, R0, 0x6, R71, 0xf8, !PT ;  /* 0x0000000600477812 */ /* 0x000fe400078ef847 */
[----:B------:R-:W-:Y:S01]  /*2330*/  IADD3 R64, R70, 0x8, RZ ;  /* 0x0000000846407810 */ /* 0x000fe20007ffe0ff */
[C---:B------:R-:W-:Y:S01]  /*2340*/  HMMA.16816.F32.BF16 R8, R88.reuse, R66, R8 ;  /* 0x000000425808723c */ /* 0x040fe20000041808 */
[C---:B------:R-:W-:Y:S02]  /*2350*/  IADD3 R65, R71.reuse, -0x7f, RZ ;  /* 0xffffff8147417810 */ /* 0x040fe40007ffe0ff */
[-C--:B------:R-:W-:Y:S02]  /*2360*/  IMNMX R3, R64, R121.reuse, PT ;  /* 0x0000007940037217 */ /* 0x080fe40003800200 */
[----:B------:R-:W-:Y:S02]  /*2370*/  IADD3 R64, R71, -0x80, RZ ;  /* 0xffffff8047407810 */ /* 0x000fe40007ffe0ff */
[----:B------:R-:W-:Y:S01]  /*2380*/  IMNMX R70, R70, R121, PT ;  /* 0x0000007946467217 */ /* 0x000fe20003800200 */
[----:B----4-:R-:W-:Y:S01]  /*2390*/  HMMA.16816.F32.BF16 R96, R88, R56, R96 ;  /* 0x000000385860723c */ /* 0x010fe20000041860 */
[----:B------:R-:W-:-:S02]  /*23a0*/  ISETP.GE.AND P2, PT, R64, R3, PT ;  /* 0x000000034000720c */ /* 0x000fc40003f46270 */
[-C--:B------:R-:W-:Y:S02]  /*23b0*/  ISETP.GE.AND P5, PT, R64, R70.reuse, PT ;  /* 0x000000464000720c */ /* 0x080fe40003fa6270 */
[C---:B------:R-:W-:Y:S02]  /*23c0*/  ISETP.GE.AND P4, PT, R65.reuse, R70, PT ;  /* 0x000000464100720c */ /* 0x040fe40003f86270 */
[----:B------:R-:W-:Y:S01]  /*23d0*/  ISETP.GE.AND P1, PT, R65, R3, PT ;  /* 0x000000034100720c */ /* 0x000fe20003f26270 */
[----:B------:R-:W-:Y:S01]  /*23e0*/  HMMA.16816.F32.BF16 R92, R88, R58, R92 ;  /* 0x0000003a585c723c */ /* 0x000fe2000004185c */
[----:B------:R-:W2:Y:S04]  /*23f0*/  LDSM.16.M88.4 R64, [R174+0x4c00] ;  /* 0x004c0000ae40783b */ /* 0x000ea80000000200 */
[----:B------:R-:W3:Y:S03]  /*2400*/  LDSM.16.M88.4 R56, [R174+0x4800] ;  /* 0x00480000ae38783b */ /* 0x000ee60000000200 */
[C---:B-----5:R-:W-:Y:S08]  /*2410*/  HMMA.16816.F32.BF16 R52, R80.reuse, R84, R52 ;  /* 0x000000545034723c */ /* 0x060ff00000041834 */
[----:B------:R-:W-:Y:S08]  /*2420*/  HMMA.16816.F32.BF16 R48, R80, R86, R48 ;  /* 0x000000565030723c */ /* 0x000ff00000041830 */
[C---:B------:R-:W-:Y:S08]  /*2430*/  HMMA.16816.F32.BF16 R28, R88.reuse, R72, R28 ;  /* 0x00000048581c723c */ /* 0x040ff0000004181c */
[----:B------:R-:W-:Y:S01]  /*2440*/  HMMA.16816.F32.BF16 R36, R88, R76, R36 ;  /* 0x0000004c5824723c */ /* 0x000fe20000041824 */
[----:B------:R-:W-:-:S06]  /*2450*/  FSEL R73, R55, -INF , !P1 ;  /* 0xff80000037497808 */ /* 0x000fcc0004800000 */
[----:B------:R-:W-:Y:S01]  /*2460*/  FSEL R76, R53, -INF , !P4 ;  /* 0xff800000354c7808 */ /* 0x000fe20006000000 */
[----:B------:R-:W-:Y:S07]  /*2470*/  HMMA.16816.F32.BF16 R32, R88, R78, R32 ;  /* 0x0000004e5820723c */ /* 0x000fee0000041820 */
[----:B------:R-:W-:Y:S01]  /*2480*/  IMAD R79, R120, 0x20, R7 ;  /* 0x00000020784f7824 */ /* 0x000fe200078e0207 */
[----:B-1----:R-:W-:Y:S01]  /*2490*/  HMMA.16816.F32.BF16 R44, R80, R60, R44 ;  /* 0x0000003c502c723c */ /* 0x002fe2000004182c */
[----:B------:R-:W-:-:S04]  /*24a0*/  IADD3 R7, R71, -0x78, RZ ;  /* 0xffffff8847077810 */ /* 0x000fc80007ffe0ff */
[----:B------:R-:W-:Y:S02]  /*24b0*/  ISETP.GE.AND P3, PT, R7, R70, PT ;  /* 0x000000460700720c */ /* 0x000fe40003f66270 */
[----:B------:R-:W-:Y:S01]  /*24c0*/  IADD3 R60, R71, -0x77, RZ ;  /* 0xffffff89473c7810 */ /* 0x000fe20007ffe0ff */
[----:B------:R-:W-:Y:S01]  /*24d0*/  HMMA.16816.F32.BF16 R20, R88, R68, R20 ;  /* 0x000000445814723c */ /* 0x000fe20000041814 */
[----:B------:R-:W-:Y:S02]  /*24e0*/  ISETP.GE.AND P0, PT, R7, R3, PT ;  /* 0x000000030700720c */ /* 0x000fe40003f06270 */
[----:B------:R-:W-:-:S04]  /*24f0*/  IADD3 R7, R71, -0x6f, RZ ;  /* 0xffffff9147077810 */ /* 0x000fc80007ffe0ff */
[----:B------:R-:W-:Y:S01]  /*2500*/  FSEL R68, R52, -INF , !P5 ;  /* 0xff80000034447808 */ /* 0x000fe20006800000 */
[----:B------:R-:W-:Y:S01]  /*2510*/  HMMA.16816.F32.BF16 R24, R88, R74, R24 ;  /* 0x0000004a5818723c */ /* 0x000fe20000041818 */
[----:B------:R-:W-:Y:S02]  /*2520*/  FSEL R69, R54, -INF , !P2 ;  /* 0xff80000036457808 */ /* 0x000fe40005000000 */
[C---:B------:R-:W-:Y:S02]  /*2530*/  ISETP.GE.AND P5, PT, R60.reuse, R70, PT ;  /* 0x000000463c00720c */ /* 0x040fe40003fa6270 */
[----:B------:R-:W-:Y:S02]  /*2540*/  ISETP.GE.AND P2, PT, R60, R3, PT ;  /* 0x000000033c00720c */ /* 0x000fe40003f46270 */
[----:B------:R-:W-:Y:S01]  /*2550*/  FSEL R74, R48, -INF , !P3 ;  /* 0xff800000304a7808 */ /* 0x000fe20005800000 */
[----:B------:R-:W-:Y:S01]  /*2560*/  HMMA.16816.F32.BF16 R40, R80, R62, R40 ;  /* 0x0000003e5028723c */ /* 0x000fe20000041828 */
[----:B------:R-:W-:-:S02]  /*2570*/  FSEL R75, R50, -INF , !P0 ;  /* 0xff800000324b7808 */ /* 0x000fc40004000000 */
[----:B------:R-:W-:Y:S02]  /*2580*/  FSEL R78, R49, -INF , !P5 ;  /* 0xff800000314e7808 */ /* 0x000fe40006800000 */
[----:B------:R-:W-:Y:S02]  /*2590*/  FSEL R77, R51, -INF , !P2 ;  /* 0xff800000334d7808 */ /* 0x000fe40005000000 */
[----:B------:R-:W1:Y:S01]  /*25a0*/  LDSM.16.M88.4 R48, [R174+0x5000] ;  /* 0x00500000ae30783b */ /* 0x000e620000000200 */
[----:B--2---:R-:W-:Y:S01]  /*25b0*/  HMMA.16816.F32.BF16 R128, R80, R64, R28 ;  /* 0x000000405080723c */ /* 0x004fe2000004181c */
[----:B------:R-:W-:Y:S02]  /*25c0*/  IADD3 R52, R71, -0x70, RZ ;  /* 0xffffff9047347810 */ /* 0x000fe40007ffe0ff */
[----:B------:R-:W2:Y:S01]  /*25d0*/  LDSM.16.M88.4 R28, [R174+0x5400] ;  /* 0x00540000ae1c783b */ /* 0x000ea20000000200 */
[-C--:B------:R-:W-:Y:S02]  /*25e0*/  ISETP.GE.AND P3, PT, R7, R70.reuse, PT ;  /* 0x000000460700720c */ /* 0x080fe40003f66270 */
[----:B------:R-:W-:-:S02]  /*25f0*/  ISETP.GE.AND P4, PT, R52, R70, PT ;  /* 0x000000463400720c */ /* 0x000fc40003f86270 */
[C---:B---3--:R-:W-:Y:S01]  /*2600*/  HMMA.16816.F32.BF16 R36, R80.reuse, R56, R36 ;  /* 0x000000385024723c */ /* 0x048fe20000041824 */
[-C--:B------:R-:W-:Y:S02]  /*2610*/  ISETP.GE.AND P1, PT, R52, R3.reuse, PT ;  /* 0x000000033400720c */ /* 0x080fe40003f26270 */
[----:B------:R-:W-:Y:S02]  /*2620*/  ISETP.GE.AND P0, PT, R7, R3, PT ;  /* 0x000000030700720c */ /* 0x000fe40003f06270 */
[C---:B------:R-:W-:Y:S02]  /*2630*/  IADD3 R52, R71.reuse, -0x68, RZ ;  /* 0xffffff9847347810 */ /* 0x040fe40007ffe0ff */
[----:B------:R-:W-:Y:S01]  /*2640*/  IADD3 R7, R71, -0x67, RZ ;  /* 0xffffff9947077810 */ /* 0x000fe20007ffe0ff */
[----:B------:R-:W-:Y:S01]  /*2650*/  HMMA.16816.F32.BF16 R32, R80, R58, R32 ;  /* 0x0000003a5020723c */ /* 0x000fe20000041820 */
[----:B------:R-:W-:Y:S02]  /*2660*/  FSEL R72, R44, -INF , !P4 ;  /* 0xff8000002c487808 */ /* 0x000fe40006000000 */
[----:B------:R-:W-:-:S02]  /*2670*/  FSEL R89, R46, -INF , !P1 ;  /* 0xff8000002e597808 */ /* 0x000fc40004800000 */
[CC--:B------:R-:W-:Y:S02]  /*2680*/  ISETP.GE.AND P5, PT, R52.reuse, R70.reuse, PT ;  /* 0x000000463400720c */ /* 0x0c0fe40003fa6270 */
[-C--:B------:R-:W-:Y:S01]  /*2690*/  ISETP.GE.AND P2, PT, R52, R3.reuse, PT ;  /* 0x000000033400720c */ /* 0x080fe20003f46270 */
[----:B------:R-:W-:Y:S01]  /*26a0*/  HMMA.16816.F32.BF16 R24, R80, R66, R24 ;  /* 0x000000425018723c */ /* 0x000fe20000041818 */
[C---:B------:R-:W-:Y:S02]  /*26b0*/  ISETP.GE.AND P4, PT, R7.reuse, R70, PT ;  /* 0x000000460700720c */ /* 0x040fe40003f86270 */
[----:B------:R-:W-:Y:S02]  /*26c0*/  ISETP.GE.AND P1, PT, R7, R3, PT ;  /* 0x000000030700720c */ /* 0x000fe40003f26270 */
[C---:B------:R-:W-:Y:S02]  /*26d0*/  IADD3 R7, R71.reuse, -0x5f, RZ ;  /* 0xffffffa147077810 */ /* 0x040fe40007ffe0ff */
[----:B------:R-:W-:-:S02]  /*26e0*/  IADD3 R44, R71, -0x60, RZ ;  /* 0xffffffa0472c7810 */ /* 0x000fc40007ffe0ff */
[----:B------:R-:W-:Y:S02]  /*26f0*/  FSEL R90, R40, -INF , !P5 ;  /* 0xff800000285a7808 */ /* 0x000fe40006800000 */
[----:B------:R-:W-:Y:S02]  /*2700*/  FSEL R143, R42, -INF , !P2 ;  /* 0xff8000002a8f7808 */ /* 0x000fe40005000000 */
[C---:B------:R-:W-:Y:S02]  /*2710*/  ISETP.GE.AND P5, PT, R7.reuse, R70, PT ;  /* 0x000000460700720c */ /* 0x040fe40003fa6270 */
[----:B------:R-:W-:Y:S01]  /*2720*/  ISETP.GE.AND P2, PT, R7, R3, PT ;  /* 0x000000030700720c */ /* 0x000fe20003f46270 */
[----:B-1----:R-:W-:Y:S01]  /*2730*/  HMMA.16816.F32.BF16 R136, R80, R48, R20 ;  /* 0x000000305088723c */ /* 0x002fe20000041814 */
[----:B------:R-:W-:Y:S01]  /*2740*/  FSEL R147, R47, -INF , !P0 ;  /* 0xff8000002f937808 */ /* 0x000fe20004000000 */
[----:B------:R-:W1:Y:S01]  /*2750*/  LDSM.16.M88.4 R20, [R174+0x5800] ;  /* 0x00580000ae14783b */ /* 0x000e620000000200 */
[----:B------:R-:W-:-:S02]  /*2760*/  IADD3 R7, R71, -0x58, RZ ;  /* 0xffffffa847077810 */ /* 0x000fc40007ffe0ff */
[CC--:B------:R-:W-:Y:S02]  /*2770*/  ISETP.GE.AND P0, PT, R44.reuse, R3.reuse, PT ;  /* 0x000000032c00720c */ /* 0x0c0fe40003f06270 */
[----:B------:R-:W-:Y:S01]  /*2780*/  FSEL R88, R41, -INF , !P4 ;  /* 0xff80000029587808 */ /* 0x000fe20006000000 */
[C---:B------:R-:W-:Y:S01]  /*2790*/  HMMA.16816.F32.BF16 R16, R80.reuse, R50, R16 ;  /* 0x000000325010723c */ /* 0x040fe20000041810 */
[----:B------:R-:W-:Y:S02]  /*27a0*/  FSEL R145, R43, -INF , !P1 ;  /* 0xff8000002b917808 */ /* 0x000fe40004800000 */
[----:B------:R-:W-:Y:S02]  /*27b0*/  FSEL R148, R45, -INF , !P3 ;  /* 0xff8000002d947808 */ /* 0x000fe40005800000 */
[CC--:B------:R-:W-:Y:S02]  /*27c0*/  ISETP.GE.AND P4, PT, R7.reuse, R70.reuse, PT ;  /* 0x000000460700720c */ /* 0x0c0fe40003f86270 */
[----:B------:R-:W-:Y:S01]  /*27d0*/  ISETP.GE.AND P1, PT, R7, R3, PT ;  /* 0x000000030700720c */ /* 0x000fe20003f26270 */
[----:B--2---:R-:W-:Y:S01]  /*27e0*/  HMMA.16816.F32.BF16 R8, R80, R30, R8 ;  /* 0x0000001e5008723c */ /* 0x004fe20000041808 */
[----:B------:R-:W-:-:S02]  /*27f0*/  ISETP.GE.AND P3, PT, R44, R70, PT ;  /* 0x000000462c00720c */ /* 0x000fc40003f66270 */
[----:B------:R-:W-:Y:S02]  /*2800*/  FSEL R7, R38, -INF , !P0 ;  /* 0xff80000026077808 */ /* 0x000fe40004000000 */
[C---:B------:R-:W-:Y:S02]  /*2810*/  IADD3 R40, R71.reuse, -0x57, RZ ;  /* 0xffffffa947287810 */ /* 0x040fe40007ffe0ff */
[----:B------:R-:W-:Y:S02]  /*2820*/  IADD3 R38, R71, -0x50, RZ ;  /* 0xffffffb047267810 */ /* 0x000fe40007ffe0ff */
[----:B------:R-:W-:Y:S02]  /*2830*/  FSEL R140, R36, -INF , !P3 ;  /* 0xff800000248c7808 */ /* 0x000fe40005800000 */
[----:B------:R-:W-:Y:S02]  /*2840*/  FSEL R142, R37, -INF , !P5 ;  /* 0xff800000258e7808 */ /* 0x000fe40006800000 */
[----:B------:R-:W-:-:S02]  /*2850*/  FSEL R141, R39, -INF , !P2 ;  /* 0xff800000278d7808 */ /* 0x000fc40005000000 */
[CC--:B------:R-:W-:Y:S02]  /*2860*/  ISETP.GE.AND P3, PT, R40.reuse, R70.reuse, PT ;  /* 0x000000462800720c */ /* 0x0c0fe40003f66270 */
[-C--:B------:R-:W-:Y:S02]  /*2870*/  ISETP.GE.AND P0, PT, R40, R3.reuse, PT ;  /* 0x000000032800720c */ /* 0x080fe40003f06270 */
[C---:B------:R-:W-:Y:S02]  /*2880*/  ISETP.GE.AND P5, PT, R38.reuse, R70, PT ;  /* 0x000000462600720c */ /* 0x040fe40003fa6270 */
[----:B------:R-:W-:Y:S02]  /*2890*/  ISETP.GE.AND P2, PT, R38, R3, PT ;  /* 0x000000032600720c */ /* 0x000fe40003f46270 */
[----:B------:R-:W-:Y:S02]  /*28a0*/  FSEL R144, R32, -INF , !P4 ;  /* 0xff80000020907808 */ /* 0x000fe40006000000 */
[----:B------:R-:W-:Y:S01]  /*28b0*/  FSEL R57, R34, -INF , !P1 ;  /* 0xff80000022397808 */ /* 0x000fe20004800000 */
[----:B-1----:R-:W-:Y:S01]  /*28c0*/  HMMA.16816.F32.BF16 R100, R80, R22, R100 ;  /* 0x000000165064723c */ /* 0x002fe20000041864 */
[----:B------:R-:W-:-:S02]  /*28d0*/  IADD3 R36, R71, -0x4f, RZ ;  /* 0xffffffb147247810 */ /* 0x000fc40007ffe0ff */
[C---:B------:R-:W-:Y:S02]  /*28e0*/  IADD3 R34, R71.reuse, -0x48, RZ ;  /* 0xffffffb847227810 */ /* 0x040fe40007ffe0ff */
[----:B------:R-:W-:Y:S02]  /*28f0*/  IADD3 R32, R71, -0x47, RZ ;  /* 0xffffffb947207810 */ /* 0x000fe40007ffe0ff */
[----:B------:R-:W-:Y:S01]  /*2900*/  FSEL R146, R33, -INF , !P3 ;  /* 0xff80000021927808 */ /* 0x000fe20005800000 */
[----:B------:R-:W-:Y:S01]  /*2910*/  HMMA.16816.F32.BF16 R104, R80, R20, R104 ;  /* 0x000000145068723c */ /* 0x000fe20000041868 */
[----:B------:R-:W-:Y:S02]  /*2920*/  FSEL R67, R35, -INF , !P0 ;  /* 0xff80000023437808 */ /* 0x000fe40004000000 */
[----:B------:R-:W-:Y:S02]  /*2930*/  FSEL R56, R128, -INF , !P5 ;  /* 0xff80000080387808 */ /* 0x000fe40006800000 */
[----:B------:R-:W-:-:S02]  /*2940*/  FSEL R117, R130, -INF , !P2 ;  /* 0xff80000082757808 */ /* 0x000fc40005000000 */
[CC--:B------:R-:W-:Y:S02]  /*2950*/  ISETP.GE.AND P4, PT, R36.reuse, R70.reuse, PT ;  /* 0x000000462400720c */ /* 0x0c0fe40003f86270 */
[-C--:B------:R-:W-:Y:S02]  /*2960*/  ISETP.GE.AND P1, PT, R36, R3.reuse, PT ;  /* 0x000000032400720c */ /* 0x080fe40003f26270 */
[CC--:B------:R-:W-:Y:S02]  /*2970*/  ISETP.GE.AND P3, PT, R34.reuse, R70.reuse, PT ;  /* 0x000000462200720c */ /* 0x0c0fe40003f66270 */
[-C--:B------:R-:W-:Y:S02]  /*2980*/  ISETP.GE.AND P0, PT, R34, R3.reuse, PT ;  /* 0x000000032200720c */ /* 0x080fe40003f06270 */
[C---:B------:R-:W-:Y:S02]  /*2990*/  ISETP.GE.AND P5, PT, R32.reuse, R70, PT ;  /* 0x000000462000720c */ /* 0x040fe40003fa6270 */
[----:B------:R-:W-:-:S02]  /*29a0*/  ISETP.GE.AND P2, PT, R32, R3, PT ;  /* 0x000000032000720c */ /* 0x000fc40003f46270 */
[C---:B------:R-:W-:Y:S02]  /*29b0*/  IADD3 R33, R71.reuse, -0x40, RZ ;  /* 0xffffffc047217810 */ /* 0x040fe40007ffe0ff */
[----:B------:R-:W-:Y:S02]  /*29c0*/  IADD3 R32, R71, -0x3f, RZ ;  /* 0xffffffc147207810 */ /* 0x000fe40007ffe0ff */
        /* <DEDUP_REMOVED lines=8> */
[----:B------:R-:W-:Y:S01]  /*2a50*/  HMMA.16816.F32.BF16 R32, R80, R28, R12 ;  /* 0x0000001c5020723c */ /* 0x000fe2000004180c */
[----:B------:R-:W1:Y:S01]  /*2a60*/  LDSM.16.M88.4 R12, [R174+0x5c00] ;  /* 0x005c0000ae0c783b */ /* 0x000e620000000200 */
[----:B------:R-:W-:Y:S01]  /*2a70*/  IADD3 R26, R71, -0x38, RZ ;  /* 0xffffffc8471a7810 */ /* 0x000fe20007ffe0ff */
[----:B------:R-:W-:-:S04]  /*2a80*/  DEPBAR.LE SB0, 0x0 ;  /* 0x000080000000791a */ /* 0x000fc80000000000 */
[----:B------:R-:W-:Y:S02]  /*2a90*/  FSEL R129, R27, -INF , !P2 ;  /* 0xff8000001b817808 */ /* 0x000fe40005000000 */
[----:B------:R-:W-:Y:S02]  /*2aa0*/  IADD3 R24, R71, -0x37, RZ ;  /* 0xffffffc947187810 */ /* 0x000fe40007ffe0ff */
[----:B------:R-:W-:Y:S02]  /*2ab0*/  ISETP.GE.AND P2, PT, R26, R3, PT ;  /* 0x000000031a00720c */ /* 0x000fe40003f46270 */
[----:B------:R-:W-:Y:S02]  /*2ac0*/  FSEL R120, R25, -INF , !P5 ;  /* 0xff80000019787808 */ /* 0x000fe40006800000 */
[----:B------:R-:W-:Y:S02]  /*2ad0*/  FSEL R136, R136, -INF , !P4 ;  /* 0xff80000088887808 */ /* 0x000fe40006000000 */
[----:B------:R-:W-:-:S02]  /*2ae0*/  ISETP.GE.AND P5, PT, R26, R70, PT ;  /* 0x000000461a00720c */ /* 0x000fc40003fa6270 */
[----:B------:R-:W-:Y:S02]  /*2af0*/  ISETP.GE.AND P4, PT, R24, R70, PT ;  /* 0x000000461800720c */ /* 0x000fe40003f86270 */
[C---:B------:R-:W-:Y:S02]  /*2b00*/  IADD3 R25, R71.reuse, -0x30, RZ ;  /* 0xffffffd047197810 */ /* 0x040fe40007ffe0ff */
[----:B------:R-:W-:Y:S02]  /*2b10*/  FSEL R135, R18, -INF , !P2 ;  /* 0xff80000012877808 */ /* 0x000fe40005000000 */
[----:B------:R-:W-:Y:S02]  /*2b20*/  IADD3 R18, R71, -0x28, RZ ;  /* 0xffffffd847127810 */ /* 0x000fe40007ffe0ff */
[----:B------:R-:W-:Y:S02]  /*2b30*/  FSEL R133, R138, -INF , !P1 ;  /* 0xff8000008a857808 */ /* 0x000fe40004800000 */
[----:B------:R-:W-:Y:S01]  /*2b40*/  FSEL R139, R139, -INF , !P0 ;  /* 0xff8000008b8b7808 */ /* 0x000fe20004000000 */
[----:B------:R-:W-:Y:S01]  /*2b50*/  BAR.SYNC.DEFER_BLOCKING 0x0 ;  /* 0x0000000000007b1d */ /* 0x000fe20000010000 */
[----:B------:R-:W-:-:S02]  /*2b60*/  ISETP.GE.AND P0, PT, R25, R3, PT ;  /* 0x000000031900720c */ /* 0x000fc40003f06270 */
[----:B------:R-:W-:Y:S02]  /*2b70*/  FSEL R138, R16, -INF , !P5 ;  /* 0xff800000108a7808 */ /* 0x000fe40006800000 */
[----:B------:R-:W-:Y:S02]  /*2b80*/  FSEL R132, R17, -INF , !P4 ;  /* 0xff80000011847808 */ /* 0x000fe40006000000 */
[----:B------:R-:W-:Y:S02]  /*2b90*/  IADD3 R16, R71, -0x27, RZ ;  /* 0xffffffd947107810 */ /* 0x000fe40007ffe0ff */
[----:B------:R-:W-:Y:S01]  /*2ba0*/  ISETP.GE.AND P4, PT, R18, R70, PT ;  /* 0x000000461200720c */ /* 0x000fe20003f86270 */
[----:B-1----:R-:W-:Y:S01]  /*2bb0*/  HMMA.16816.F32.BF16 R96, R80, R12, R96 ;  /* 0x0000000c5060723c */ /* 0x002fe20000041860 */
[----:B------:R-:W-:Y:S02]  /*2bc0*/  FSEL R127, R34, -INF , !P0 ;  /* 0xff800000227f7808 */ /* 0x000fe40004000000 */
[----:B------:R-:W-:-:S02]  /*2bd0*/  FSEL R130, R137, -INF , !P3 ;  /* 0xff80000089827808 */ /* 0x000fc40005800000 */
[----:B------:R-:W-:Y:S02]  /*2be0*/  ISETP.GE.AND P0, PT, R16, R3, PT ;  /* 0x000000031000720c */ /* 0x000fe40003f06270 */
[----:B------:R-:W-:Y:S01]  /*2bf0*/  FSEL R134, R8, -INF , !P4 ;  /* 0xff80000008867808 */ /* 0x000fe20006000000 */
[----:B------:R-:W-:Y:S01]  /*2c00*/  HMMA.16816.F32.BF16 R92, R80, R14, R92 ;  /* 0x0000000e505c723c */ /* 0x000fe2000004185c */
[----:B------:R-:W-:Y:S02]  /*2c10*/  ISETP.GE.AND P3, PT, R25, R70, PT ;  /* 0x000000461900720c */ /* 0x000fe40003f66270 */
[----:B------:R-:W-:Y:S02]  /*2c20*/  IADD3 R8, R71, -0x18, RZ ;  /* 0xffffffe847087810 */ /* 0x000fe40007ffe0ff */
[----:B------:R-:W-:Y:S02]  /*2c30*/  FSEL R121, R11, -INF , !P0 ;  /* 0xff8000000b797808 */ /* 0x000fe40004000000 */
[----:B------:R-:W-:-:S02]  /*2c40*/  FSEL R128, R32, -INF , !P3 ;  /* 0xff80000020807808 */ /* 0x000fc40005800000 */
[-C--:B------:R-:W-:Y:S02]  /*2c50*/  ISETP.GE.AND P0, PT, R8, R3.reuse, PT ;  /* 0x000000030800720c */ /* 0x080fe40003f06270 */
[----:B------:R-:W-:Y:S02]  /*2c60*/  ISETP.GE.AND P1, PT, R24, R3, PT ;  /* 0x000000031800720c */ /* 0x000fe40003f26270 */
[----:B------:R-:W-:Y:S02]  /*2c70*/  ISETP.GE.AND P3, PT, R16, R70, PT ;  /* 0x000000461000720c */ /* 0x000fe40003f66270 */
[----:B------:R-:W-:Y:S02]  /*2c80*/  IADD3 R11, R71, -0x17, RZ ;  /* 0xffffffe9470b7810 */ /* 0x000fe40007ffe0ff */
[----:B------:R-:W-:Y:S02]  /*2c90*/  FSEL R61, R102, -INF , !P0 ;  /* 0xff800000663d7808 */ /* 0x000fe40004000000 */
[----:B------:R-:W-:-:S02]  /*2ca0*/  FSEL R137, R19, -INF , !P1 ;  /* 0xff80000013897808 */ /* 0x000fc40004800000 */
[----:B------:R-:W-:Y:S02]  /*2cb0*/  FSEL R124, R9, -INF , !P3 ;  /* 0xff800000097c7808 */ /* 0x000fe40005800000 */
[-C--:B------:R-:W-:Y:S02]  /*2cc0*/  ISETP.GE.AND P0, PT, R11, R3.reuse, PT ;  /* 0x000000030b00720c */ /* 0x080fe40003f06270 */
[----:B------:R-:W-:Y:S02]  /*2cd0*/  ISETP.GE.AND P1, PT, R18, R3, PT ;  /* 0x000000031200720c */ /* 0x000fe40003f26270 */
[C---:B------:R-:W-:Y:S02]  /*2ce0*/  IADD3 R9, R71.reuse, -0xf, RZ ;  /* 0xfffffff147097810 */ /* 0x040fe40007ffe0ff */
[C---:B------:R-:W-:Y:S02]  /*2cf0*/  IADD3 R24, R71.reuse, -0x2f, RZ ;  /* 0xffffffd147187810 */ /* 0x040fe40007ffe0ff */
[----:B------:R-:W-:-:S02]  /*2d00*/  IADD3 R16, R71, -0x1f, RZ ;  /* 0xffffffe147107810 */ /* 0x000fc40007ffe0ff */
[----:B------:R-:W-:Y:S02]  /*2d10*/  FSEL R59, R103, -INF , !P0 ;  /* 0xff800000673b7808 */ /* 0x000fe40004000000 */
[----:B------:R-:W-:Y:S02]  /*2d20*/  FSEL R123, R10, -INF , !P1 ;  /* 0xff8000000a7b7808 */ /* 0x000fe40004800000 */
[-C--:B------:R-:W-:Y:S02]  /*2d30*/  ISETP.GE.AND P0, PT, R9, R3.reuse, PT ;  /* 0x000000030900720c */ /* 0x080fe40003f06270 */
[-C--:B------:R-:W-:Y:S02]  /*2d40*/  ISETP.GE.AND P2, PT, R24, R3.reuse, PT ;  /* 0x000000031800720c */ /* 0x080fe40003f46270 */
[----:B------:R-:W-:Y:S02]  /*2d50*/  ISETP.GE.AND P1, PT, R16, R3, PT ;  /* 0x000000031000720c */ /* 0x000fe40003f26270 */
[----:B------:R-:W-:-:S02]  /*2d60*/  IADD3 R17, R71, -0x20, RZ ;  /* 0xffffffe047117810 */ /* 0x000fc40007ffe0ff */
[----:B------:R-:W-:Y:S02]  /*2d70*/  FSEL R51, R99, -INF , !P0 ;  /* 0xff80000063337808 */ /* 0x000fe40004000000 */
[----:B------:R-:W-:Y:S02]  /*2d80*/  FSEL R125, R35, -INF , !P2 ;  /* 0xff800000237d7808 */ /* 0x000fe40005000000 */
[----:B------:R-:W-:Y:S02]  /*2d90*/  FSEL R63, R107, -INF , !P1 ;  /* 0xff8000006b3f7808 */ /* 0x000fe40004800000 */
[----:B------:R-:W-:Y:S02]  /*2da0*/  ISETP.GE.AND P0, PT, R5, 0x2, PT ;  /* 0x000000020500780c */ /* 0x000fe40003f06270 */
[----:B------:R-:W-:Y:S02]  /*2db0*/  ISETP.GE.AND P5, PT, R24, R70, PT ;  /* 0x000000461800720c */ /* 0x000fe40003fa6270 */
[----:B------:R-:W-:-:S02]  /*2dc0*/  ISETP.GE.AND P2, PT, R17, R3, PT ;  /* 0x000000031100720c */ /* 0x000fc40003f46270 */
[-C--:B------:R-:W-:Y:S02]  /*2dd0*/  ISETP.GE.AND P1, PT, R11, R70.reuse, PT ;  /* 0x000000460b00720c */ /* 0x080fe40003f26270 */
[----:B------:R-:W-:Y:S02]  /*2de0*/  IADD3 R10, R71, -0x10, RZ ;  /* 0xfffffff0470a7810 */ /* 0x000fe40007ffe0ff */
[----:B------:R-:W-:Y:S02]  /*2df0*/  FSEL R126, R33, -INF , !P5 ;  /* 0xff800000217e7808 */ /* 0x000fe40006800000 */
[----:B------:R-:W-:Y:S02]  /*2e00*/  ISETP.GE.AND P3, PT, R8, R70, PT ;  /* 0x000000460800720c */ /* 0x000fe40003f66270 */
[----:B------:R-:W-:Y:S02]  /*2e10*/  FSEL R65, R106, -INF , !P2 ;  /* 0xff8000006a417808 */ /* 0x000fe40005000000 */
[----:B------:R-:W-:-:S02]  /*2e20*/  FSEL R62, R101, -INF , !P1 ;  /* 0xff800000653e7808 */ /* 0x000fc40004800000 */
[-C--:B------:R-:W-:Y:S02]  /*2e30*/  ISETP.GE.AND P5, PT, R17, R70.reuse, PT ;  /* 0x000000461100720c */ /* 0x080fe40003fa6270 */
[-C--:B------:R-:W-:Y:S02]  /*2e40*/  ISETP.GE.AND P4, PT, R16, R70.reuse, PT ;  /* 0x000000461000720c */ /* 0x080fe40003f86270 */
[C---:B------:R-:W-:Y:S02]  /*2e50*/  IADD3 R8, R71.reuse, -0x8, RZ ;  /* 0xfffffff847087810 */ /* 0x040fe40007ffe0ff */
[C---:B------:R-:W-:Y:S02]  /*2e60*/  ISETP.GE.AND P2, PT, R10.reuse, R70, PT ;  /* 0x000000460a00720c */ /* 0x040fe40003f46270 */
[----:B------:R-:W-:Y:S02]  /*2e70*/  ISETP.GE.AND P1, PT, R10, R3, PT ;  /* 0x000000030a00720c */ /* 0x000fe40003f26270 */
[----:B------:R-:W-:-:S02]  /*2e80*/  IADD3 R71, R71, -0x7, RZ ;  /* 0xfffffff947477810 */ /* 0x000fc40007ffe0ff */
[----:B------:R-:W-:Y:S02]  /*2e90*/  FSEL R116, R104, -INF , !P5 ;  /* 0xff80000068747808 */ /* 0x000fe40006800000 */
[----:B------:R-:W-:Y:S02]  /*2ea0*/  FSEL R66, R105, -INF , !P4 ;  /* 0xff80000069427808 */ /* 0x000fe40006000000 */
[----:B------:R-:W-:Y:S02]  /*2eb0*/  FSEL R64, R100, -INF , !P3 ;  /* 0xff80000064407808 */ /* 0x000fe40005800000 */
[----:B------:R-:W-:Y:S02]  /*2ec0*/  FSEL R60, R96, -INF , !P2 ;  /* 0xff800000603c7808 */ /* 0x000fe40005000000 */
[----:B------:R-:W-:Y:S02]  /*2ed0*/  FSEL R53, R98, -INF , !P1 ;  /* 0xff80000062357808 */ /* 0x000fe40004800000 */
[----:B------:R-:W-:-:S02]  /*2ee0*/  ISETP.GE.AND P5, PT, R9, R70, PT ;  /* 0x000000460900720c */ /* 0x000fc40003fa6270 */
[CC--:B------:R-:W-:Y:S02]  /*2ef0*/  ISETP.GE.AND P4, PT, R8.reuse, R70.reuse, PT ;  /* 0x000000460800720c */ /* 0x0c0fe40003f86270 */
[C---:B------:R-:W-:Y:S02]  /*2f00*/  ISETP.GE.AND P3, PT, R71.reuse, R70, PT ;  /* 0x000000464700720c */ /* 0x040fe40003f66270 */
[-C--:B------:R-:W-:Y:S02]  /*2f10*/  ISETP.GE.AND P2, PT, R8, R3.reuse, PT ;  /* 0x000000030800720c */ /* 0x080fe40003f46270 */
[----:B------:R-:W-:Y:S01]  /*2f20*/  ISETP.GE.AND P1, PT, R71, R3, PT ;  /* 0x000000034700720c */ /* 0x000fe20003f26270 */
[----:B------:R-:W-:Y:S01]  /*2f30*/  IMAD.IADD R3, R6, 0x1, R79 ;  /* 0x0000000106037824 */ /* 0x000fe200078e024f */
[----:B------:R-:W-:Y:S02]  /*2f40*/  FSEL R58, R97, -INF , !P5 ;  /* 0xff800000613a7808 */ /* 0x000fe40006800000 */
[----:B------:R-:W-:-:S02]  /*2f50*/  FSEL R54, R92, -INF , !P4 ;  /* 0xff8000005c367808 */ /* 0x000fc40006000000 */
[----:B------:R-:W-:Y:S02]  /*2f60*/  FSEL R52, R93, -INF , !P3 ;  /* 0xff8000005d347808 */ /* 0x000fe40005800000 */
[----:B------:R-:W-:Y:S02]  /*2f70*/  FSEL R49, R94, -INF , !P2 ;  /* 0xff8000005e317808 */ /* 0x000fe40005000000 */
[----:B------:R-:W-:Y:S01]  /*2f80*/  FSEL R48, R95, -INF , !P1 ;  /* 0xff8000005f307808 */ /* 0x000fe20004800000 */
[----:B------:R-:W-:Y:S05]  /*2f90*/  @!P0 BRA `(.L_x_1804) ;  /* 0x0000057000008947 */ /* 0x000fea0003800000 */
[----:B------:R-:W-:Y:S05]  /*2fa0*/  @P6 BRA `(.L_x_1805) ;  /* 0x000003a000006947 */ /* 0x000fea0003800000 */
[----:B------:R-:W1:Y:S01]  /*2fb0*/  I2F.RP R13, R2 ;  /* 0x00000002000d7306 */ /* 0x000e620000209400 */
[C---:B------:R-:W-:Y:S02]  /*2fc0*/  IADD3 R12, R0.reuse, -0x100, RZ ;  /* 0xffffff00000c7810 */ /* 0x040fe40007ffe0ff */
        /* <DEDUP_REMOVED lines=17> */
[C---:B------:R-:W-:Y:S01]  /*30e0*/  IMAD R9, R2.reuse, R9, R0 ;  /* 0x0000000902097224 */ /* 0x040fe200078e0200 */
[----:B------:R-:W-:Y:S01]  /*30f0*/  LOP3.LUT R0, RZ, c[0x0][0x2d0], RZ, 0x33, !PT ;  /* 0x0000b400ff007a12 */ /* 0x000fe200078e33ff */
[----:B------:R-:W-:-:S03]  /*3100*/  IMAD R11, R2, R11, R8 ;  /* 0x0000000b020b7224 */ /* 0x000fc600078e0208 */
[C---:B------:R-:W-:Y:S02]  /*3110*/  ISETP.GT.U32.AND P2, PT, R2.reuse, R9, PT ;  /* 0x000000090200720c */ /* 0x040fe40003f44070 */
[----:B------:R-:W-:-:S11]  /*3120*/  ISETP.GT.U32.AND P1, PT, R2, R11, PT ;  /* 0x0000000b0200720c */ /* 0x000fd60003f24070 */
[--C-:B------:R-:W-:Y:S01]  /*3130*/  @!P2 IMAD.IADD R9, R9, 0x1, -R2.reuse ;  /* 0x000000010909a824 */ /* 0x100fe200078e0a02 */
[----:B------:R-:W-:Y:S01]  /*3140*/  @!P2 IADD3 R10, R10, 0x1, RZ ;  /* 0x000000010a0aa810 */ /* 0x000fe20007ffe0ff */
[----:B------:R-:W-:Y:S01]  /*3150*/  @!P1 IMAD.IADD R11, R11, 0x1, -R2 ;  /* 0x000000010b0b9824 */ /* 0x000fe200078e0a02 */
[----:B------:R-:W-:Y:S02]  /*3160*/  @!P1 IADD3 R13, R13, 0x1, RZ ;  /* 0x000000010d0d9810 */ /* 0x000fe40007ffe0ff */
[-C--:B------:R-:W-:Y:S02]  /*3170*/  ISETP.GE.U32.AND P4, PT, R9, R2.reuse, PT ;  /* 0x000000020900720c */ /* 0x080fe40003f86070 */
[----:B------:R-:W-:Y:S02]  /*3180*/  ISETP.GE.U32.AND P5, PT, R11, R2, PT ;  /* 0x000000020b00720c */ /* 0x000fe40003fa6070 */
[----:B------:R-:W-:Y:S02]  /*3190*/  ISETP.GE.AND P1, PT, R12, RZ, PT ;  /* 0x000000ff0c00720c */ /* 0x000fe40003f26270 */
[----:B------:R-:W-:-:S07]  /*31a0*/  ISETP.NE.AND P2, PT, RZ, c[0x0][0x2d0], PT ;  /* 0x0000b400ff007a0c */ /* 0x000fce0003f45270 */
        /* <DEDUP_REMOVED lines=10> */
[----:B------:R-:W-:Y:S01]  /*3250*/  IMAD.IADD R0, R9, 0x1, -R0 ;  /* 0x0000000109007824 */ /* 0x000fe200078e0a00 */
[----:B------:R-:W-:-:S05]  /*3260*/  MOV R9, c[0x0][0x2d0] ;  /* 0x0000b40000097a02 */ /* 0x000fca0000000f00 */
[----:B------:R-:W-:-:S05]  /*3270*/  IMAD R9, R0, R9, -0x80 ;  /* 0xffffff8000097424 */ /* 0x000fca00078e0209 */
[----:B------:R-:W-:-:S05]  /*3280*/  SHF.R.S32.HI R0, RZ, 0x1f, R9 ;  /* 0x0000001fff007819 */ /* 0x000fca0000011409 */
[----:B------:R-:W-:-:S04]  /*3290*/  IMAD R0, R0, c[0x0][0x198], RZ ;  /* 0x0000660000007a24 */ /* 0x000fc800078e02ff */
[C---:B------:R-:W-:Y:S02]  /*32a0*/  IMAD R0, R9.reuse, c[0x0][0x19c], R0 ;  /* 0x0000670009007a24 */ /* 0x040fe400078e0200 */
[----:B--2---:R-:W-:Y:S02]  /*32b0*/  IMAD.IADD R6, R6, 0x1, -R11 ;  /* 0x0000000106067824 */ /* 0x004fe400078e0a0b */
[----:B------:R-:W-:-:S03]  /*32c0*/  IMAD.WIDE.U32 R10, R9, c[0x0][0x198], RZ ;  /* 0x00006600090a7a25 */ /* 0x000fc600078e00ff */
[----:B------:R-:W-:Y:S01]  /*32d0*/  SHF.R.S32.HI R2, RZ, 0x1f, R6 ;  /* 0x0000001fff027819 */ /* 0x000fe20000011406 */
[----:B------:R-:W-:-:S04]  /*32e0*/  IMAD.IADD R11, R11, 0x1, R0 ;  /* 0x000000010b0b7824 */ /* 0x000fc800078e0200 */
[----:B------:R-:W-:Y:S02]  /*32f0*/  IMAD R9, R2, c[0x0][0x180], RZ ;  /* 0x0000600002097a24 */ /* 0x000fe400078e02ff */
[----:B------:R-:W-:-:S04]  /*3300*/  IMAD.WIDE.U32 R10, R6, c[0x0][0x180], R10 ;  /* 0x00006000060a7a25 */ /* 0x000fc800078e000a */
[----:B------:R-:W-:Y:S02]  /*3310*/  IMAD R9, R6, c[0x0][0x184], R9 ;  /* 0x0000610006097a24 */ /* 0x000fe400078e0209 */
[----:B------:R-:W-:-:S03]  /*3320*/  IMAD.MOV.U32 R0, RZ, RZ, R10 ;  /* 0x000000ffff007224 */ /* 0x000fc600078e000a */
[----:B------:R-:W-:Y:S01]  /*3330*/  IADD3 R9, R11, R9, RZ ;  /* 0x000000090b097210 */ /* 0x000fe20007ffe0ff */
[----:B------:R-:W-:Y:S05]  /*3340*/  BRA `(.L_x_1806) ;  /* 0x0000004000007947 */ /* 0x000fea0003800000 */
.L_x_1805:
[----:B------:R-:W-:-:S04]  /*3350*/  ULEA UR6, -UR6, URZ, 0x7 ;  /* 0x0000003f06067291 */ /* 0x000fc8000f8e393f */
[----:B------:R-:W-:Y:S02]  /*3360*/  USHF.R.S32.HI UR4, URZ, 0x1f, UR6 ;  /* 0x0000001f3f047899 */ /* 0x000fe40008011406 */
[----:B------:R-:W-:-:S04]  /*3370*/  MOV R0, UR6 ;  /* 0x0000000600007c02 */ /* 0x000fc80008000f00 */
[----:B------:R-:W-:Y:S02]  /*3380*/  MOV R9, UR4 ;  /* 0x0000000400097c02 */ /* 0x000fe40008000f00 */
.L_x_1806:
[----:B------:R-:W-:-:S04]  /*3390*/  LEA R190, P1, R0, R190, 0x1 ;  /* 0x000000be00be7211 */ /* 0x000fc800078208ff */
[----:B------:R-:W-:Y:S02]  /*33a0*/  LEA.HI.X R191, R0, R191, R9, 0x1, P1 ;  /* 0x000000bf00bf7211 */ /* 0x000fe400008f0c09 */
[----:B------:R-:W-:-:S03]  /*33b0*/  IADD3 R12, P1, R190, UR9, RZ ;  /* 0x00000009be0c7c10 */ /* 0x000fc6000ff3e0ff */
[----:B------:R-:W-:Y:S01]  /*33c0*/  @!PT LDS RZ, [RZ] ;  /* 0x00000000fffff984 */ /* 0x000fe20000000800 */
[----:B------:R-:W-:Y:S01]  /*33d0*/  @!PT LDS RZ, [RZ] ;  /* 0x00000000fffff984 */ /* 0x000fe20000000800 */
[----:B------:R-:W-:Y:S01]  /*33e0*/  @!PT LDS RZ, [RZ] ;  /* 0x00000000fffff984 */ /* 0x000fe20000000800 */
[----:B------:R1:W-:Y:S01]  /*33f0*/  LDGSTS.E.BYPASS.LTC128B.128 [R178+0x3000], [R190.64] ;  /* 0x03000000beb27fae */ /* 0x0003e2000b901d4c */
[----:B------:R-:W-:Y:S02]  /*3400*/  IADD3.X R13, R191, UR7, RZ, P1, !PT ;  /* 0x00000007bf0d7c10 */ /* 0x000fe40008ffe4ff */
[----:B------:R-:W-:Y:S01]  /*3410*/  IADD3 R10, P1, R12, UR9, RZ ;  /* 0x000000090c0a7c10 */ /* 0x000fe2000ff3e0ff */
[----:B------:R1:W-:Y:S03]  /*3420*/  LDGSTS.E.BYPASS.LTC128B.128 [R178+0x5000], [R190.64+0x40] ;  /* 0x05000040beb27fae */ /* 0x0003e6000b901d4c */
[----:B------:R-:W-:Y:S01]  /*3430*/  IADD3.X R11, R13, UR7, RZ, P1, !PT ;  /* 0x000000070d0b7c10 */ /* 0x000fe20008ffe4ff */
[----:B------:R1:W-:Y:S01]  /*3440*/  LDGSTS.E.BYPASS.LTC128B.128 [R178+0x7000], [R190.64+0x80] ;  /* 0x07000080beb27fae */ /* 0x0003e2000b901d4c */
[----:B------:R-:W-:-:S03]  /*3450*/  IADD3 R8, P1, R10, UR9, RZ ;  /* 0x000000090a087c10 */ /* 0x000fc6000ff3e0ff */
[----:B------:R1:W-:Y:S01]  /*3460*/  LDGSTS.E.BYPASS.LTC128B.128 [R178+0x3800], [R12.64] ;  /* 0x038000000cb27fae */ /* 0x0003e2000b901d4c */
[----:B------:R-:W-:-:S03]  /*3470*/  IADD3.X R9, R11, UR7, RZ, P1, !PT ;  /* 0x000000070b097c10 */ /* 0x000fc60008ffe4ff */
        /* <DEDUP_REMOVED lines=8> */
[----:B------:R-:W0:Y:S02]  /*3500*/  LDGDEPBAR ;  /* 0x00000000000079af */ /* 0x000e240000000000 */
.L_x_1804:
[----:B-1----:R-:W-:Y:S02]  /*3510*/  FMNMX.FTZ R9, R68, R76, !PT ;  /* 0x0000004c44097209 */ /* 0x002fe40007810000 */
        /* <DEDUP_REMOVED lines=60> */
[----:B------:R-:W-:Y:S01]  /*38e0*/  FMNMX.FTZ R9, R49, R2, !PT ;  /* 0x0000000231097209 */ /* 0x000fe20007810000 */
[----:B------:R-:W-:Y:S01]  /*38f0*/  LDSM.16.MT88.4 R84, [R173+0xb000] ;  /* 0x00b00000ad54783b */ /* 0x000fe20000004200 */
[----:B------:R-:W-:-:S02]  /*3900*/  IADD3 R172, R4, R173, RZ ;  /* 0x000000ad04ac7210 */ /* 0x000fc40007ffe0ff */
[----:B------:R-:W-:Y:S01]  /*3910*/  FMNMX.FTZ R6, R48, R9, !PT ;  /* 0x0000000930067209 */ /* 0x000fe20007810000 */
[----:B------:R-:W1:Y:S04]  /*3920*/  SHFL.BFLY PT, R11, R0, 0x2, 0x1f ;  /* 0x0c401f00000b7f89 */ /* 0x000e6800000e0000 */
[----:B------:R-:W2:Y:S04]  /*3930*/  SHFL.BFLY PT, R9, R6, 0x2, 0x1f ;  /* 0x0c401f0006097f89 */ /* 0x000ea800000e0000 */
[----:B------:R-:W-:Y:S04]  /*3940*/  LDSM.16.MT88.4 R108, [R172+0xb000] ;  /* 0x00b00000ac6c783b */ /* 0x000fe80000004200 */
[----:B------:R-:W-:Y:S04]  /*3950*/  LDSM.16.MT88.4 R96, [R173+0xd000] ;  /* 0x00d00000ad60783b */ /* 0x000fe80000004200 */
[----:B------:R-:W-:Y:S04]  /*3960*/  LDSM.16.MT88.4 R12, [R172+0x9400] ;  /* 0x00940000ac0c783b */ /* 0x000fe80000004200 */
[----:B------:R-:W-:Y:S01]  /*3970*/  LDSM.16.MT88.4 R24, [R173+0x9400] ;  /* 0x00940000ad18783b */ /* 0x000fe20000004200 */
[----:B-1----:R-:W-:-:S03]  /*3980*/  FMNMX.FTZ R11, R0, R11, !PT ;  /* 0x0000000b000b7209 */ /* 0x002fc60007810000 */
[----:B------:R-:W-:Y:S01]  /*3990*/  LDSM.16.MT88.4 R20, [R173+0xb400] ;  /* 0x00b40000ad14783b */ /* 0x000fe20000004200 */
[----:B--2---:R-:W-:-:S03]  /*39a0*/  FMNMX.FTZ R9, R6, R9, !PT ;  /* 0x0000000906097209 */ /* 0x004fc60007810000 */
[----:B------:R-:W1:Y:S04]  /*39b0*/  SHFL.BFLY PT, R2, R11, 0x1, 0x1f ;  /* 0x0c201f000b027f89 */ /* 0x000e6800000e0000 */
[----:B------:R-:W2:Y:S04]  /*39c0*/  SHFL.BFLY PT, R0, R9, 0x1, 0x1f ;  /* 0x0c201f0009007f89 */ /* 0x000ea800000e0000 */
[----:B------:R-:W-:Y:S01]  /*39d0*/  LDSM.16.MT88.4 R16, [R172+0xb400] ;  /* 0x00b40000ac10783b */ /* 0x000fe20000004200 */
[----:B-1----:R-:W-:Y:S02]  /*39e0*/  FMNMX.FTZ R2, R11, R2, !PT ;  /* 0x000000020b027209 */ /* 0x002fe40007810000 */
[----:B--2---:R-:W-:-:S03]  /*39f0*/  FMNMX.FTZ R0, R9, R0, !PT ;  /* 0x0000000009007209 */ /* 0x004fc60007810000 */
[C---:B------:R-:W-:Y:S01]  /*3a00*/  FMUL.FTZ R55, R2.reuse, c[0x0][0x23c] ;  /* 0x00008f0002377a20 */ /* 0x040fe20000410000 */
[----:B------:R-:W-:Y:S01]  /*3a10*/  FSETP.NEU.FTZ.AND P1, PT, R2, -INF , PT ;  /* 0xff8000000200780b */ /* 0x000fe20003f3d000 */
[----:B------:R-:W-:Y:S01]  /*3a20*/  LDSM.16.MT88.4 R8, [R172+0xd000] ;  /* 0x00d00000ac08783b */ /* 0x000fe20000004200 */
[C---:B------:R-:W-:Y:S02]  /*3a30*/  FMUL.FTZ R50, R0.reuse, c[0x0][0x23c] ;  /* 0x00008f0000327a20 */ /* 0x040fe40000410000 */
[----:B------:R-:W-:Y:S02]  /*3a40*/  FSEL R55, R55, RZ, P1 ;  /* 0x000000ff37377208 */ /* 0x000fe40000800000 */
[----:B------:R-:W-:-:S03]  /*3a50*/  FSETP.NEU.FTZ.AND P1, PT, R0, -INF , PT ;  /* 0xff8000000000780b */ /* 0x000fc60003f3d000 */
[--C-:B------:R-:W-:Y:S01]  /*3a60*/  FFMA.FTZ R46, R76, c[0x0][0x23c], -R55.reuse ;  /* 0x00008f004c2e7a23 */ /* 0x100fe20000010837 */
[----:B------:R-:W-:Y:S01]  /*3a70*/  FSEL R50, R50, RZ, P1 ;  /* 0x000000ff32327208 */ /* 0x000fe20000800000 */
[--C-:B------:R-:W-:Y:S02]  /*3a80*/  FFMA.FTZ R40, R78, c[0x0][0x23c], -R55.reuse ;  /* 0x00008f004e287a23 */ /* 0x100fe40000010837 */
[--C-:B------:R-:W-:Y:S02]  /*3a90*/  FFMA.FTZ R47, R68, c[0x0][0x23c], -R55.reuse ;  /* 0x00008f00442f7a23 */ /* 0x100fe40000010837 */
[--C-:B------:R-:W-:Y:S01]  /*3aa0*/  FFMA.FTZ R43, R77, c[0x0][0x23c], -R50.reuse ;  /* 0x00008f004d2b7a23 */ /* 0x100fe20000010832 */
[----:B------:R-:W-:Y:S01]  /*3ab0*/  MUFU.EX2 R46, R46 ;  /* 0x0000002e002e7308 */ /* 0x000fe20000000800 */
[----:B------:R-:W1:Y:S01]  /*3ac0*/  LDSM.16.MT88.4 R76, [R172+0x9000] ;  /* 0x00900000ac4c783b */ /* 0x000e620000004200 */
[----:B------:R-:W-:Y:S02]  /*3ad0*/  FFMA.FTZ R41, R74, c[0x0][0x23c], -R55 ;  /* 0x00008f004a297a23 */ /* 0x000fe40000010837 */
[----:B------:R-:W-:-:S02]  /*3ae0*/  FFMA.FTZ R45, R69, c[0x0][0x23c], -R50 ;  /* 0x00008f00452d7a23 */ /* 0x000fc40000010832 */
[--C-:B------:R-:W-:Y:S01]  /*3af0*/  FFMA.FTZ R44, R73, c[0x0][0x23c], -R50.reuse ;  /* 0x00008f00492c7a23 */ /* 0x100fe20000010832 */
[----:B------:R-:W2:Y:S01]  /*3b00*/  LDSM.16.MT88.4 R68, [R173+0x9000] ;  /* 0x00900000ad44783b */ /* 0x000ea20000004200 */
[--C-:B------:R-:W-:Y:S01]  /*3b10*/  FFMA.FTZ R42, R75, c[0x0][0x23c], -R50.reuse ;  /* 0x00008f004b2a7a23 */ /* 0x100fe20000010832 */
[----:B------:R-:W3:Y:S01]  /*3b20*/  MUFU.EX2 R47, R47 ;  /* 0x0000002f002f7308 */ /* 0x000ee20000000800 */
[--C-:B------:R-:W-:Y:S02]  /*3b30*/  FFMA.FTZ R39, R72, c[0x0][0x23c], -R55.reuse ;  /* 0x00008f0048277a23 */ /* 0x100fe40000010837 */
[--C-:B------:R-:W-:Y:S02]  /*3b40*/  FFMA.FTZ R36, R148, c[0x0][0x23c], -R55.reuse ;  /* 0x00008f0094247a23 */ /* 0x100fe40000010837 */
[--C-:B------:R-:W-:Y:S02]  /*3b50*/  FFMA.FTZ R37, R90, c[0x0][0x23c], -R55.reuse ;  /* 0x00008f005a257a23 */ /* 0x100fe40000010837 */
[----:B------:R-:W-:Y:S01]  /*3b60*/  FFMA.FTZ R32, R88, c[0x0][0x23c], -R55 ;  /* 0x00008f0058207a23 */ /* 0x000fe20000010837 */
[----:B------:R-:W-:Y:S01]  /*3b70*/  MUFU.EX2 R41, R41 ;  /* 0x0000002900297308 */ /* 0x000fe20000000800 */
[----:B------:R-:W-:-:S02]  /*3b80*/  FFMA.FTZ R38, R89, c[0x0][0x23c], -R50 ;  /* 0x00008f0059267a23 */ /* 0x000fc40000010832 */
[--C-:B------:R-:W-:Y:S02]  /*3b90*/  FFMA.FTZ R35, R147, c[0x0][0x23c], -R50.reuse ;  /* 0x00008f0093237a23 */ /* 0x100fe40000010832 */
[--C-:B------:R-:W-:Y:S02]  /*3ba0*/  FFMA.FTZ R34, R143, c[0x0][0x23c], -R50.reuse ;  /* 0x00008f008f227a23 */ /* 0x100fe40000010832 */
[--C-:B------:R-:W-:Y:S01]  /*3bb0*/  FFMA.FTZ R31, R145, c[0x0][0x23c], -R50.reuse ;  /* 0x00008f00911f7a23 */ /* 0x100fe20000010832 */
[----:B------:R-:W4:Y:S01]  /*3bc0*/  MUFU.EX2 R40, R40 ;  /* 0x0000002800287308 */ /* 0x000f220000000800 */
[----:B---3--:R-:W-:Y:S01]  /*3bd0*/  F2FP.BF16.PACK_AB R100, R46, R47 ;  /* 0x0000002f2e64723e */ /* 0x008fe200000010ff */
        /* <DEDUP_REMOVED lines=8> */
[----:B------:R-:W3:Y:S01]  /*3c60*/  MUFU.EX2 R44, R44 ;  /* 0x0000002c002c7308 */ /* 0x000ee20000000800 */
[----:B----4-:R-:W-:Y:S01]  /*3c70*/  F2FP.BF16.PACK_AB R102, R40, R41 ;  /* 0x000000292866723e */ /* 0x010fe200000010ff */
[----:B------:R-:W-:-:S02]  /*3c80*/  FFMA.FTZ R3, R67, c[0x0][0x23c], -R50 ;  /* 0x00008f0043037a23 */ /* 0x000fc40000010832 */
[--C-:B------:R-:W-:Y:S02]  /*3c90*/  FFMA.FTZ R67, R118, c[0x0][0x23c], -R55.reuse ;  /* 0x00008f0076437a23 */ /* 0x100fe40000010837 */
[--C-:B------:R-:W-:Y:S02]  /*3ca0*/  FFMA.FTZ R57, R56, c[0x0][0x23c], -R55.reuse ;  /* 0x00008f0038397a23 */ /* 0x100fe40000010837 */
[----:B------:R-:W-:Y:S01]  /*3cb0*/  MUFU.EX2 R42, R42 ;  /* 0x0000002a002a7308 */ /* 0x000fe20000000800 */
[--C-:B------:R-:W-:Y:S02]  /*3cc0*/  FFMA.FTZ R118, R120, c[0x0][0x23c], -R55.reuse ;  /* 0x00008f0078767a23 */ /* 0x100fe40000010837 */
[----:B------:R-:W-:Y:S02]  /*3cd0*/  FFMA.FTZ R56, R122, c[0x0][0x23c], -R55 ;  /* 0x00008f007a387a23 */ /* 0x000fe40000010837 */
[--C-:B------:R-:W-:Y:S02]  /*3ce0*/  FFMA.FTZ R120, R119, c[0x0][0x23c], -R50.reuse ;  /* 0x00008f0077787a23 */ /* 0x100fe40000010832 */
[--C-:B------:R-:W-:Y:S01]  /*3cf0*/  FFMA.FTZ R117, R117, c[0x0][0x23c], -R50.reuse ;  /* 0x00008f0075757a23 */ /* 0x100fe20000010832 */
[----:B------:R-:W4:Y:S01]  /*3d00*/  MUFU.EX2 R43, R43 ;  /* 0x0000002b002b7308 */ /* 0x000f220000000800 */
[----:B---3--:R-:W-:Y:S01]  /*3d10*/  F2FP.BF16.PACK_AB R101, R44, R45 ;  /* 0x0000002d2c65723e */ /* 0x008fe200000010ff */
[----:B------:R-:W-:-:S02]  /*3d20*/  FFMA.FTZ R122, R131, c[0x0][0x23c], -R50 ;  /* 0x00008f00837a7a23 */ /* 0x000fc40000010832 */
[--C-:B------:R-:W-:Y:S02]  /*3d30*/  FFMA.FTZ R119, R129, c[0x0][0x23c], -R50.reuse ;  /* 0x00008f0081777a23 */ /* 0x100fe40000010832 */
[--C-:B------:R-:W-:Y:S02]  /*3d40*/  FFMA.FTZ R131, R136, c[0x0][0x23c], -R55.reuse ;  /* 0x00008f0088837a23 */ /* 0x100fe40000010837 */
[----:B------:R-:W-:Y:S01]  /*3d50*/  MUFU.EX2 R39, R39 ;  /* 0x0000002700277308 */ /* 0x000fe20000000800 */
[--C-:B------:R-:W-:Y:S02]  /*3d60*/  FFMA.FTZ R129, R138, c[0x0][0x23c], -R55.reuse ;  /* 0x00008f008a817a23 */ /* 0x100fe40000010837 */
[--C-:B------:R-:W-:Y:S02]  /*3d70*/  FFMA.FTZ R130, R130, c[0x0][0x23c], -R55.reuse ;  /* 0x00008f0082827a23 */ /* 0x100fe40000010837 */
[----:B------:R-:W-:Y:S02]  /*3d80*/  FFMA.FTZ R132, R132, c[0x0][0x23c], -R55 ;  /* 0x00008f0084847a23 */ /* 0x000fe40000010837 */
[--C-:B------:R-:W-:Y:S01]  /*3d90*/  FFMA.FTZ R133, R133, c[0x0][0x23c], -R50.reuse ;  /* 0x00008f0085857a23 */ /* 0x100fe20000010832 */
[----:B----4-:R-:W-:Y:S01]  /*3da0*/  F2FP.BF16.PACK_AB R103, R43, R42 ;  /* 0x0000002a2b67723e */ /* 0x010fe200000010ff */
[----:B------:R-:W3:Y:S01]  /*3db0*/  MUFU.EX2 R36, R36 ;  /* 0x0000002400247308 */ /* 0x000ee20000000800 */
[----:B------:R-:W-:-:S02]  /*3dc0*/  FFMA.FTZ R136, R139, c[0x0][0x23c], -R50 ;  /* 0x00008f008b887a23 */ /* 0x000fc40000010832 */
[--C-:B------:R-:W-:Y:S02]  /*3dd0*/  FFMA.FTZ R135, R135, c[0x0][0x23c], -R50.reuse ;  /* 0x00008f0087877a23 */ /* 0x100fe40000010832 */
[--C-:B------:R-:W-:Y:S01]  /*3de0*/  FFMA.FTZ R138, R137, c[0x0][0x23c], -R50.reuse ;  /* 0x00008f00898a7a23 */ /* 0x100fe20000010832 */
[C---:B-1----:R-:W-:Y:S01]  /*3df0*/  HMMA.16816.F32.BF16 R72, R100.reuse, R76, RZ ;  /* 0x0000004c6448723c */ /* 0x042fe200000418ff */
[--C-:B------:R-:W-:Y:S01]  /*3e00*/  FFMA.FTZ R137, R128, c[0x0][0x23c], -R55.reuse ;  /* 0x00008f0080897a23 */ /* 0x100fe20000010837 */
[----:B------:R-:W-:Y:S01]  /*3e10*/  MUFU.EX2 R37, R37 ;  /* 0x0000002500257308 */ /* 0x000fe20000000800 */
[--C-:B------:R-:W-:Y:S02]  /*3e20*/  FFMA.FTZ R139, R134, c[0x0][0x23c], -R55.reuse ;  /* 0x00008f00868b7a23 */ /* 0x100fe40000010837 */
[--C-:B------:R-:W-:Y:S02]  /*3e30*/  FFMA.FTZ R126, R126, c[0x0][0x23c], -R55.reuse ;  /* 0x00008f007e7e7a23 */ /* 0x100fe40000010837 */
[----:B------:R-:W-:Y:S01]  /*3e40*/  FFMA.FTZ R124, R124, c[0x0][0x23c], -R55 ;  /* 0x00008f007c7c7a23 */ /* 0x000fe20000010837 */
[----:B------:R-:W-:Y:S01]  /*3e50*/  HMMA.16816.F32.BF16 R76, R100, R78, RZ ;  /* 0x0000004e644c723c */ /* 0x000fe200000418ff */
[--C-:B------:R-:W-:Y:S01]  /*3e60*/  FFMA.FTZ R127, R127, c[0x0][0x23c], -R50.reuse ;  /* 0x00008f007f7f7a23 */ /* 0x100fe20000010832 */
[----:B------:R-:W-:Y:S01]  /*3e70*/  MUFU.EX2 R32, R32 ;  /* 0x0000002000207308 */ /* 0x000fe20000000800 */
[----:B------:R-:W-:-:S02]  /*3e80*/  FFMA.FTZ R128, R125, c[0x0][0x23c], -R50 ;  /* 0x00008f007d807a23 */ /* 0x000fc40000010832 */
[--C-:B------:R-:W-:Y:S02]  /*3e90*/  FFMA.FTZ R134, R123, c[0x0][0x23c], -R50.reuse ;  /* 0x00008f007b867a23 */ /* 0x100fe40000010832 */
[--C-:B------:R-:W-:Y:S01]  /*3ea0*/  FFMA.FTZ R121, R121, c[0x0][0x23c], -R50.reuse ;  /* 0x00008f0079797a23 */ /* 0x100fe20000010832 */
[C---:B--2---:R-:W-:Y:S01]  /*3eb0*/  HMMA.16816.F32.BF16 R112, R100.reuse, R68, RZ ;  /* 0x000000446470723c */ /* 0x044fe200000418ff */
[--C-:B------:R-:W-:Y:S01]  /*3ec0*/  FFMA.FTZ R123, R116, c[0x0][0x23c], -R55.reuse ;  /* 0x00008f00747b7a23 */ /* 0x100fe20000010837 */
[----:B------:R-:W-:Y:S01]  /*3ed0*/  MUFU.EX2 R38, R38 ;  /* 0x0000002600267308 */ /* 0x000fe20000000800 */
[--C-:B------:R-:W-:Y:S02]  /*3ee0*/  FFMA.FTZ R125, R62, c[0x0][0x23c], -R55.reuse ;  /* 0x00008f003e7d7a23 */ /* 0x100fe40000010837 */
[--C-:B------:R-:W-:Y:S02]  /*3ef0*/  FFMA.FTZ R66, R66, c[0x0][0x23c], -R55.reuse ;  /* 0x00008f0042427a23 */ /* 0x100fe40000010837 */
[----:B------:R-:W-:Y:S01]  /*3f00*/  FFMA.FTZ R64, R64, c[0x0][0x23c], -R55 ;  /* 0x00008f0040407a23 */ /* 0x000fe20000010837 */
[----:B------:R-:W-:Y:S01]  /*3f10*/  HMMA.16816.F32.BF16 R80, R100, R84, RZ ;  /* 0x000000546450723c */ /* 0x000fe200000418ff */
[--C-:B------:R-:W-:Y:S01]  /*3f20*/  FFMA.FTZ R62, R65, c[0x0][0x23c], -R50.reuse ;  /* 0x00008f00413e7a23 */ /* 0x100fe20000010832 */
[----:B------:R-:W1:Y:S01]  /*3f30*/  MUFU.EX2 R35, R35 ;  /* 0x0000002300237308 */ /* 0x000e620000000800 */
[----:B------:R-:W-:-:S02]  /*3f40*/  FFMA.FTZ R63, R63, c[0x0][0x23c], -R50 ;  /* 0x00008f003f3f7a23 */ /* 0x000fc40000010832 */
[--C-:B------:R-:W-:Y:S02]  /*3f50*/  FFMA.FTZ R116, R61, c[0x0][0x23c], -R50.reuse ;  /* 0x00008f003d747a23 */ /* 0x100fe40000010832 */
[----:B------:R-:W-:Y:S01]  /*3f60*/  FFMA.FTZ R59, R59, c[0x0][0x23c], -R50 ;  /* 0x00008f003b3b7a23 */ /* 0x000fe20000010832 */
        /* <DEDUP_REMOVED lines=8> */
[----:B------:R-:W2:Y:S01]  /*3ff0*/  MUFU.EX2 R31, R31 ;  /* 0x0000001f001f7308 */ /* 0x000ea20000000800 */
[----:B------:R-:W-:-:S02]  /*4000*/  FADD.FTZ R43, R43, R42 ;  /* 0x0000002a2b2b7221 */ /* 0x000fc40000010000 */
[----:B------:R-:W-:Y:S02]  /*4010*/  FFMA.FTZ R195, R52, c[0x0][0x23c], -R55 ;  /* 0x00008f0034c37a23 */ /* 0x000fe40000010837 */
[--C-:B------:R-:W-:Y:S01]  /*4020*/  FFMA.FTZ R52, R51, c[0x0][0x23c], -R50.reuse ;  /* 0x00008f0033347a23 */ /* 0x100fe20000010832 */
[----:B------:R-:W-:Y:S01]  /*4030*/  HMMA.16816.F32.BF16 R68, R100, R70, RZ ;  /* 0x000000466444723c */ /* 0x000fe200000418ff */
[--C-:B------:R-:W-:Y:S01]  /*4040*/  FFMA.FTZ R49, R49, c[0x0][0x23c], -R50.reuse ;  /* 0x00008f0031317a23 */ /* 0x100fe20000010832 */
[----:B------:R-:W-:Y:S01]  /*4050*/  MUFU.EX2 R33, R33 ;  /* 0x0000002100217308 */ /* 0x000fe20000000800 */
[----:B------:R-:W-:-:S05]  /*4060*/  FFMA.FTZ R196, R48, c[0x0][0x23c], -R50 ;  /* 0x00008f0030c47a23 */ /* 0x000fca0000010832 */
[C---:B------:R-:W-:Y:S02]  /*4070*/  HMMA.16816.F32.BF16 R84, R100.reuse, R86, RZ ;  /* 0x000000566454723c */ /* 0x040fe400000418ff */
[----:B------:R-:W4:Y:S06]  /*4080*/  MUFU.EX2 R28, R28 ;  /* 0x0000001c001c7308 */ /* 0x000f2c0000000800 */
[C---:B------:R-:W-:Y:S02]  /*4090*/  HMMA.16816.F32.BF16 R108, R100.reuse, R110, RZ ;  /* 0x0000006e646c723c */ /* 0x040fe400000418ff */
[----:B------:R-:W-:Y:S06]  /*40a0*/  MUFU.EX2 R29, R29 ;  /* 0x0000001d001d7308 */ /* 0x000fec0000000800 */
[C---:B------:R-:W-:Y:S02]  /*40b0*/  HMMA.16816.F32.BF16 R96, R100.reuse, R98, RZ ;  /* 0x000000626460723c */ /* 0x040fe400000418ff */
[----:B------:R-:W-:Y:S06]  /*40c0*/  MUFU.EX2 R4, R4 ;  /* 0x0000000400047308 */ /* 0x000fec0000000800 */
[C---:B------:R-:W-:Y:S02]  /*40d0*/  HMMA.16816.F32.BF16 R104, R100.reuse, R8, RZ ;  /* 0x000000086468723c */ /* 0x040fe400000418ff */
[----:B------:R-:W-:Y:S05]  /*40e0*/  MUFU.EX2 R30, R30 ;  /* 0x0000001e001e7308 */ /* 0x000fea0000000800 */
[----:B---3--:R-:W-:Y:S01]  /*40f0*/  F2FP.BF16.PACK_AB R8, R36, R39 ;  /* 0x000000272408723e */ /* 0x008fe200000010ff */
[----:B------:R-:W-:Y:S01]  /*4100*/  HMMA.16816.F32.BF16 R100, R100, R10, RZ ;  /* 0x0000000a6464723c */ /* 0x000fe200000418ff */
[----:B-1----:R-:W-:Y:S01]  /*4110*/  F2FP.BF16.PACK_AB R9, R35, R38 ;  /* 0x000000262309723e */ /* 0x002fe200000010ff */
[----:B------:R-:W1:Y:S01]  /*4120*/  MUFU.EX2 R7, R7 ;  /* 0x0000000700077308 */ /* 0x000e620000000800 */
[----:B------:R-:W-:-:S02]  /*4130*/  FADD.FTZ R39, R39, R40 ;  /* 0x0000002827277221 */ /* 0x000fc40000010000 */
[----:B------:R-:W-:Y:S02]  /*4140*/  FADD.FTZ R38, R38, R43 ;  /* 0x0000002b26267221 */ /* 0x000fe40000010000 */
[----:B------:R-:W-:Y:S01]  /*4150*/  F2FP.BF16.PACK_AB R10, R32, R37 ;  /* 0x00000025200a723e */ /* 0x000fe200000010ff */
[----:B------:R-:W-:Y:S01]  /*4160*/  FADD.FTZ R36, R36, R39 ;  /* 0x0000002724247221 */ /* 0x000fe20000010000 */
[----:B--2---:R-:W-:Y:S01]  /*4170*/  F2FP.BF16.PACK_AB R11, R31, R34 ;  /* 0x000000221f0b723e */ /* 0x004fe200000010ff */
[----:B------:R-:W-:Y:S01]  /*4180*/  MUFU.EX2 R6, R6 ;  /* 0x0000000600067308 */ /* 0x000fe20000000800 */
[----:B------:R-:W-:Y:S02]  /*4190*/  FADD.FTZ R35, R35, R38 ;  /* 0x0000002623237221 */ /* 0x000fe40000010000 */
[----:B------:R-:W-:Y:S02]  /*41a0*/  FADD.FTZ R37, R37, R36 ;  /* 0x0000002425257221 */ /* 0x000fe40000010000 */
[----:B------:R-:W-:Y:S01]  /*41b0*/  FADD.FTZ R34, R34, R35 ;  /* 0x0000002322227221 */ /* 0x000fe20000010000 */
[----:B------:R-:W-:Y:S01]  /*41c0*/  HMMA.16816.F32.BF16 R72, R8, R12, R72 ;  /* 0x0000000c0848723c */ /* 0x000fe20000041848 */
        /* <DEDUP_REMOVED lines=11> */
[C---:B------:R-:W-:Y:S02]  /*4280*/  HMMA.16816.F32.BF16 R80, R8.reuse, R20, R80 ;  /* 0x000000140850723c */ /* 0x040fe40000041850 */
[----:B------:R-:W-:Y:S06]  /*4290*/  MUFU.EX2 R118, R118 ;  /* 0x0000007600767308 */ /* 0x000fec0000000800 */
[C---:B------:R-:W-:Y:S01]  /*42a0*/  HMMA.16816.F32.BF16 R84, R8.reuse, R22, R84 ;  /* 0x000000160854723c */ /* 0x040fe20000041854 */
[----:B------:R-:W-:Y:S01]  /*42b0*/  LDSM.16.MT88.4 R20, [R173+0x9800] ;  /* 0x00980000ad14783b */ /* 0x000fe20000004200 */
[----:B------:R-:W-:Y:S06]  /*42c0*/  MUFU.EX2 R117, R117 ;  /* 0x0000007500757308 */ /* 0x000fec0000000800 */
[C---:B------:R-:W-:Y:S02]  /*42d0*/  HMMA.16816.F32.BF16 R88, R8.reuse, R16, R88 ;  /* 0x000000100858723c */ /* 0x040fe40000041858 */
[----:B------:R-:W1:Y:S06]  /*42e0*/  MUFU.EX2 R122, R122 ;  /* 0x0000007a007a7308 */ /* 0x000e6c0000000800 */
[C---:B---3--:R-:W-:Y:S02]  /*42f0*/  HMMA.16816.F32.BF16 R92, R8.reuse, R12, R92 ;  /* 0x0000000c085c723c */ /* 0x048fe4000004185c */
[----:B------:R-:W-:Y:S06]  /*4300*/  MUFU.EX2 R120, R120 ;  /* 0x0000007800787308 */ /* 0x000fec0000000800 */
[C---:B------:R-:W-:Y:S01]  /*4310*/  HMMA.16816.F32.BF16 R96, R8.reuse, R14, R96 ;  /* 0x0000000e0860723c */ /* 0x040fe20000041860 */
[----:B------:R-:W3:Y:S01]  /*4320*/  LDSM.16.MT88.4 R12, [R173+0xb800] ;  /* 0x00b80000ad0c783b */ /* 0x000ee20000004200 */
[----:B------:R-:W2:Y:S06]  /*4330*/  MUFU.EX2 R119, R119 ;  /* 0x0000007700777308 */ /* 0x000eac0000000800 */
[C---:B------:R-:W-:Y:S01]  /*4340*/  HMMA.16816.F32.BF16 R108, R8.reuse, R18, R108 ;  /* 0x00000012086c723c */ /* 0x040fe2000004186c */
[----:B------:R-:W5:Y:S01]  /*4350*/  LDSM.16.MT88.4 R16, [R172+0x9800] ;  /* 0x00980000ac10783b */ /* 0x000f620000004200 */
[----:B------:R-:W-:Y:S06]  /*4360*/  MUFU.EX2 R131, R131 ;  /* 0x0000008300837308 */ /* 0x000fec0000000800 */
[C---:B-1----:R-:W-:Y:S02]  /*4370*/  HMMA.16816.F32.BF16 R104, R8.reuse, R24, R104 ;  /* 0x000000180868723c */ /* 0x042fe40000041868 */
[----:B------:R-:W1:Y:S06]  /*4380*/  MUFU.EX2 R130, R130 ;  /* 0x0000008200827308 */ /* 0x000e6c0000000800 */
[----:B------:R-:W-:Y:S01]  /*4390*/  HMMA.16816.F32.BF16 R100, R8, R26, R100 ;  /* 0x0000001a0864723c */ /* 0x000fe20000041864 */
[----:B------:R-:W-:Y:S01]  /*43a0*/  LDSM.16.MT88.4 R24, [R173+0x9c00] ;  /* 0x009c0000ad18783b */ /* 0x000fe20000004200 */
[----:B------:R-:W-:Y:S05]  /*43b0*/  MUFU.EX2 R129, R129 ;  /* 0x0000008100817308 */ /* 0x000fea0000000800 */
[----:B----4-:R-:W-:Y:S01]  /*43c0*/  F2FP.BF16.PACK_AB R8, R28, R33 ;  /* 0x000000211c08723e */ /* 0x010fe200000010ff */
[----:B------:R-:W-:Y:S01]  /*43d0*/  FADD.FTZ R33, R33, R32 ;  /* 0x0000002021217221 */ /* 0x000fe20000010000 */
[----:B------:R-:W-:Y:S01]  /*43e0*/  F2FP.BF16.PACK_AB R9, R7, R30 ;  /* 0x0000001e0709723e */ /* 0x000fe200000010ff */
[----:B------:R-:W-:Y:S01]  /*43f0*/  MUFU.EX2 R132, R132 ;  /* 0x0000008400847308 */ /* 0x000fe20000000800 */
[----:B------:R-:W-:Y:S01]  /*4400*/  F2FP.BF16.PACK_AB R10, R4, R29 ;  /* 0x0000001d040a723e */ /* 0x000fe200000010ff */
[----:B------:R-:W-:Y:S01]  /*4410*/  FADD.FTZ R30, R30, R31 ;  /* 0x0000001f1e1e7221 */ /* 0x000fe20000010000 */
[----:B--2---:R-:W-:Y:S01]  /*4420*/  F2FP.BF16.PACK_AB R11, R3, R6 ;  /* 0x00000006030b723e */ /* 0x004fe200000010ff */
[----:B------:R-:W-:-:S02]  /*4430*/  FADD.FTZ R28, R28, R33 ;  /* 0x000000211c1c7221 */ /* 0x000fc40000010000 */
[----:B------:R-:W-:Y:S02]  /*4440*/  FADD.FTZ R7, R7, R30 ;  /* 0x0000001e07077221 */ /* 0x000fe40000010000 */
[----:B------:R-:W-:Y:S01]  /*4450*/  MUFU.EX2 R133, R133 ;  /* 0x0000008500857308 */ /* 0x000fe20000000800 */
[----:B------:R-:W-:Y:S01]  /*4460*/  FADD.FTZ R29, R29, R28 ;  /* 0x0000001c1d1d7221 */ /* 0x000fe20000010000 */
[C---:B---3--:R-:W-:Y:S01]  /*4470*/  HMMA.16816.F32.BF16 R80, R8.reuse, R12, R80 ;  /* 0x0000000c0850723c */ /* 0x048fe20000041850 */
[----:B------:R-:W-:Y:S02]  /*4480*/  FADD.FTZ R6, R6, R7 ;  /* 0x0000000706067221 */ /* 0x000fe40000010000 */
[----:B------:R-:W-:Y:S02]  /*4490*/  FADD.FTZ R4, R4, R29 ;  /* 0x0000001d04047221 */ /* 0x000fe40000010000 */
[----:B------:R-:W-:Y:S01]  /*44a0*/  FADD.FTZ R6, R3, R6 ;  /* 0x0000000603067221 */ /* 0x000fe20000010000 */
[----:B------:R-:W2:Y:S02]  /*44b0*/  MUFU.EX2 R136, R136 ;  /* 0x0000008800887308 */ /* 0x000ea40000000800 */
[C---:B------:R-:W-:Y:S01]  /*44c0*/  HMMA.16816.F32.BF16 R84, R8.reuse, R14, R84 ;  /* 0x0000000e0854723c */ /* 0x040fe20000041854 */
[----:B------:R-:W3:Y:S05]  /*44d0*/  LDSM.16.MT88.4 R12, [R172+0xd800] ;  /* 0x00d80000ac0c783b */ /* 0x000eea0000004200 */
[----:B------:R-:W-:Y:S02]  /*44e0*/  MUFU.EX2 R135, R135 ;  /* 0x0000008700877308 */ /* 0x000fe40000000800 */
[C---:B------:R-:W-:Y:S06]  /*44f0*/  HMMA.16816.F32.BF16 R112, R8.reuse, R20, R112 ;  /* 0x000000140870723c */ /* 0x040fec0000041870 */
[----:B------:R-:W4:Y:S02]  /*4500*/  MUFU.EX2 R138, R138 ;  /* 0x0000008a008a7308 */ /* 0x000f240000000800 */
[C---:B------:R-:W-:Y:S01]  /*4510*/  HMMA.16816.F32.BF16 R68, R8.reuse, R22, R68 ;  /* 0x000000160844723c */ /* 0x040fe20000041844 */
[----:B------:R-:W1:Y:S05]  /*4520*/  LDSM.16.MT88.4 R20, [R172+0xb800] ;  /* 0x00b80000ac14783b */ /* 0x000e6a0000004200 */
[----:B------:R-:W-:Y:S02]  /*4530*/  MUFU.EX2 R137, R137 ;  /* 0x0000008900897308 */ /* 0x000fe40000000800 */
[C---:B-----5:R-:W-:Y:S06]  /*4540*/  HMMA.16816.F32.BF16 R72, R8.reuse, R16, R72 ;  /* 0x000000100848723c */ /* 0x060fec0000041848 */
[----:B------:R-:W5:Y:S02]  /*4550*/  MUFU.EX2 R126, R126 ;  /* 0x0000007e007e7308 */ /* 0x000f640000000800 */
[C---:B------:R-:W-:Y:S01]  /*4560*/  HMMA.16816.F32.BF16 R76, R8.reuse, R18, R76 ;  /* 0x00000012084c723c */ /* 0x040fe2000004184c */
[----:B------:R-:W2:Y:S05]  /*4570*/  LDSM.16.MT88.4 R16, [R173+0xd800] ;  /* 0x00d80000ad10783b */ /* 0x000eaa0000004200 */
[----:B------:R-:W-:Y:S02]  /*4580*/  MUFU.EX2 R139, R139 ;  /* 0x0000008b008b7308 */ /* 0x000fe40000000800 */
[C---:B---3--:R-:W-:Y:S06]  /*4590*/  HMMA.16816.F32.BF16 R104, R8.reuse, R12, R104 ;  /* 0x0000000c0868723c */ /* 0x048fec0000041868 */
[----:B------:R-:W-:Y:S02]  /*45a0*/  MUFU.EX2 R124, R124 ;  /* 0x0000007c007c7308 */ /* 0x000fe40000000800 */
[C---:B------:R-:W-:Y:S01]  /*45b0*/  HMMA.16816.F32.BF16 R100, R8.reuse, R14, R100 ;  /* 0x0000000e0864723c */ /* 0x040fe20000041864 */
[----:B------:R-:W3:Y:S05]  /*45c0*/  LDSM.16.MT88.4 R12, [R173+0xbc00] ;  /* 0x00bc0000ad0c783b */ /* 0x000eea0000004200 */
[----:B------:R-:W-:Y:S02]  /*45d0*/  MUFU.EX2 R127, R127 ;  /* 0x0000007f007f7308 */ /* 0x000fe40000000800 */
[C---:B-1----:R-:W-:Y:S06]  /*45e0*/  HMMA.16816.F32.BF16 R88, R8.reuse, R20, R88 ;  /* 0x000000140858723c */ /* 0x042fec0000041858 */
[----:B------:R-:W1:Y:S02]  /*45f0*/  MUFU.EX2 R128, R128 ;  /* 0x0000008000807308 */ /* 0x000e640000000800 */
[C---:B------:R-:W-:Y:S01]  /*4600*/  HMMA.16816.F32.BF16 R108, R8.reuse, R22, R108 ;  /* 0x00000016086c723c */ /* 0x040fe2000004186c */
[----:B------:R-:W-:Y:S05]  /*4610*/  LDSM.16.MT88.4 R20, [R172+0xbc00] ;  /* 0x00bc0000ac14783b */ /* 0x000fea0000004200 */
[----:B------:R-:W-:Y:S02]  /*4620*/  MUFU.EX2 R134, R134 ;  /* 0x0000008600867308 */ /* 0x000fe40000000800 */
[C---:B--2---:R-:W-:Y:S06]  /*4630*/  HMMA.16816.F32.BF16 R92, R8.reuse, R16, R92 ;  /* 0x00000010085c723c */ /* 0x044fec000004185c */
[----:B------:R-:W2:Y:S02]  /*4640*/  MUFU.EX2 R121, R121 ;  /* 0x0000007900797308 */ /* 0x000ea40000000800 */
[----:B------:R-:W-:Y:S01]  /*4650*/  HMMA.16816.F32.BF16 R96, R8, R18, R96 ;  /* 0x000000120860723c */ /* 0x000fe20000041860 */
[----:B------:R-:W1:Y:S05]  /*4660*/  LDSM.16.MT88.4 R16, [R172+0x9c00] ;  /* 0x009c0000ac10783b */ /* 0x000e6a0000004200 */
[----:B------:R-:W-:Y:S01]  /*4670*/  MUFU.EX2 R123, R123 ;  /* 0x0000007b007b7308 */ /* 0x000fe20000000800 */
[----:B------:R-:W-:Y:S01]  /*4680*/  F2FP.BF16.PACK_AB R8, R56, R57 ;  /* 0x000000393808723e */ /* 0x000fe200000010ff */
[----:B------:R-:W-:Y:S01]  /*4690*/  FADD.FTZ R57, R57, R4 ;  /* 0x0000000439397221 */ /* 0x000fe20000010000 */
[----:B------:R-:W-:Y:S01]  /*46a0*/  F2FP.BF16.PACK_AB R9, R122, R117 ;  /* 0x000000757a09723e */ /* 0x000fe200000010ff */
[----:B------:R-:W-:Y:S01]  /*46b0*/  FADD.FTZ R117, R117, R6 ;  /* 0x0000000675757221 */ /* 0x000fe20000010000 */
[----:B------:R-:W-:Y:S01]  /*46c0*/  F2FP.BF16.PACK_AB R10, R118, R67 ;  /* 0x00000043760a723e */ /* 0x000fe200000010ff */
[----:B------:R-:W-:Y:S01]  /*46d0*/  FADD.FTZ R56, R56, R57 ;  /* 0x0000003938387221 */ /* 0x000fe20000010000 */
[----:B------:R-:W-:Y:S01]  /*46e0*/  F2FP.BF16.PACK_AB R11, R119, R120 ;  /* 0x00000078770b723e */ /* 0x000fe200000010ff */
[----:B------:R-:W1:Y:S01]  /*46f0*/  MUFU.EX2 R66, R66 ;  /* 0x0000004200427308 */ /* 0x000e620000000800 */
[----:B------:R-:W-:-:S02]  /*4700*/  FADD.FTZ R117, R122, R117 ;  /* 0x000000757a757221 */ /* 0x000fc40000010000 */
[----:B------:R-:W-:Y:S02]  /*4710*/  FADD.FTZ R67, R67, R56 ;  /* 0x0000003843437221 */ /* 0x000fe40000010000 */
[----:B------:R-:W-:Y:S01]  /*4720*/  FADD.FTZ R120, R120, R117 ;  /* 0x0000007578787221 */ /* 0x000fe20000010000 */
[----:B---3--:R-:W-:Y:S01]  /*4730*/  HMMA.16816.F32.BF16 R80, R8, R12, R80 ;  /* 0x0000000c0850723c */ /* 0x008fe20000041850 */
[----:B------:R-:W-:Y:S01]  /*4740*/  FADD.FTZ R118, R118, R67 ;  /* 0x0000004376767221 */ /* 0x000fe20000010000 */
[----:B------:R-:W-:Y:S01]  /*4750*/  MUFU.EX2 R64, R64 ;  /* 0x0000004000407308 */ /* 0x000fe20000000800 */
[----:B------:R-:W-:-:S05]  /*4760*/  FADD.FTZ R120, R119, R120 ;  /* 0x0000007877787221 */ /* 0x000fca0000010000 */
[C---:B------:R-:W-:Y:S01]  /*4770*/  HMMA.16816.F32.BF16 R84, R8.reuse, R14, R84 ;  /* 0x0000000e0854723c */ /* 0x040fe20000041854 */
[----:B------:R-:W3:Y:S01]  /*4780*/  LDSM.16.MT88.4 R12, [R172+0xdc00] ;  /* 0x00dc0000ac0c783b */ /* 0x000ee20000004200 */
[----:B------:R-:W-:Y:S06]  /*4790*/  MUFU.EX2 R125, R125 ;  /* 0x0000007d007d7308 */ /* 0x000fec0000000800 */
[C---:B------:R-:W-:Y:S02]  /*47a0*/  HMMA.16816.F32.BF16 R112, R8.reuse, R24, R112 ;  /* 0x000000180870723c */ /* 0x040fe40000041870 */
[----:B------:R-:W-:Y:S06]  /*47b0*/  MUFU.EX2 R62, R62 ;  /* 0x0000003e003e7308 */ /* 0x000fec0000000800 */
[C---:B-1----:R-:W-:Y:S02]  /*47c0*/  HMMA.16816.F32.BF16 R72, R8.reuse, R16, R72 ;  /* 0x000000100848723c */ /* 0x042fe40000041848 */
[----:B------:R-:W1:Y:S06]  /*47d0*/  MUFU.EX2 R63, R63 ;  /* 0x0000003f003f7308 */ /* 0x000e6c0000000800 */
[C---:B------:R-:W-:Y:S01]  /*47e0*/  HMMA.16816.F32.BF16 R76, R8.reuse, R18, R76 ;  /* 0x00000012084c723c */ /* 0x040fe2000004184c */
[----:B------:R-:W1:Y:S01]  /*47f0*/  LDSM.16.MT88.4 R16, [R173+0xdc00] ;  /* 0x00dc0000ad10783b */ /* 0x000e620000004200 */
[----:B------:R-:W-:Y:S06]  /*4800*/  MUFU.EX2 R116, R116 ;  /* 0x0000007400747308 */ /* 0x000fec0000000800 */
[C---:B------:R-:W-:Y:S01]  /*4810*/  HMMA.16816.F32.BF16 R68, R8.reuse, R26, R68 ;  /* 0x0000001a0844723c */ /* 0x040fe20000041844 */
[----:B------:R-:W-:Y:S01]  /*4820*/  LDSM.16.MT88.4 R24, [R173+0xa000] ;  /* 0x00a00000ad18783b */ /* 0x000fe20000004200 */
[----:B------:R-:W1:Y:S06]  /*4830*/  MUFU.EX2 R59, R59 ;  /* 0x0000003b003b7308 */ /* 0x000e6c0000000800 */
[C---:B------:R-:W-:Y:S02]  /*4840*/  HMMA.16816.F32.BF16 R88, R8.reuse, R20, R88 ;  /* 0x000000140858723c */ /* 0x040fe40000041858 */
[----:B------:R-:W-:Y:S06]  /*4850*/  MUFU.EX2 R195, R195 ;  /* 0x000000c300c37308 */ /* 0x000fec0000000800 */
[C---:B---3--:R-:W-:Y:S02]  /*4860*/  HMMA.16816.F32.BF16 R104, R8.reuse, R12, R104 ;  /* 0x0000000c0868723c */ /* 0x048fe40000041868 */
[----:B------:R-:W-:Y:S06]  /*4870*/  MUFU.EX2 R52, R52 ;  /* 0x0000003400347308 */ /* 0x000fec0000000800 */
[C---:B------:R-:W-:Y:S01]  /*4880*/  HMMA.16816.F32.BF16 R100, R8.reuse, R14, R100 ;  /* 0x0000000e0864723c */ /* 0x040fe20000041864 */
[----:B------:R-:W3:Y:S01]  /*4890*/  LDSM.16.MT88.4 R12, [R172+0xa000] ;  /* 0x00a00000ac0c783b */ /* 0x000ee20000004200 */
[----:B------:R-:W-:Y:S06]  /*48a0*/  MUFU.EX2 R49, R49 ;  /* 0x0000003100317308 */ /* 0x000fec0000000800 */
[C---:B------:R-:W-:Y:S01]  /*48b0*/  HMMA.16816.F32.BF16 R108, R8.reuse, R22, R108 ;  /* 0x00000016086c723c */ /* 0x040fe2000004186c */
[----:B------:R-:W-:Y:S01]  /*48c0*/  LDSM.16.MT88.4 R20, [R173+0xc000] ;  /* 0x00c00000ad14783b */ /* 0x000fe20000004200 */
[----:B------:R-:W-:Y:S06]  /*48d0*/  MUFU.EX2 R196, R196 ;  /* 0x000000c400c47308 */ /* 0x000fec0000000800 */
[C---:B-1----:R-:W-:Y:S08]  /*48e0*/  HMMA.16816.F32.BF16 R92, R8.reuse, R16, R92 ;  /* 0x00000010085c723c */ /* 0x042ff0000004185c */
[----:B------:R-:W-:Y:S01]  /*48f0*/  HMMA.16816.F32.BF16 R96, R8, R18, R96 ;  /* 0x000000120860723c */ /* 0x000fe20000041860 */
[----:B------:R-:W1:Y:S06]  /*4900*/  LDSM.16.MT88.4 R16, [R172+0xc000] ;  /* 0x00c00000ac10783b */ /* 0x000e6c0000004200 */
[----:B------:R-:W-:Y:S01]  /*4910*/  F2FP.BF16.PACK_AB R8, R130, R131 ;  /* 0x000000838208723e */ /* 0x000fe200000010ff */
[----:B------:R-:W-:Y:S01]  /*4920*/  FADD.FTZ R131, R131, R118 ;  /* 0x0000007683837221 */ /* 0x000fe20000010000 */
[----:B------:R-:W-:Y:S01]  /*4930*/  F2FP.BF16.PACK_AB R9, R136, R133 ;  /* 0x000000858809723e */ /* 0x000fe200000010ff */
[----:B------:R-:W-:Y:S01]  /*4940*/  FADD.FTZ R133, R133, R120 ;  /* 0x0000007885857221 */ /* 0x000fe20000010000 */
[----:B------:R-:W-:Y:S01]  /*4950*/  F2FP.BF16.PACK_AB R10, R132, R129 ;  /* 0x00000081840a723e */ /* 0x000fe200000010ff */
[----:B------:R-:W-:Y:S01]  /*4960*/  FADD.FTZ R130, R130, R131 ;  /* 0x0000008382827221 */ /* 0x000fe20000010000 */
[----:B----4-:R-:W-:Y:S01]  /*4970*/  F2FP.BF16.PACK_AB R11, R138, R135 ;  /* 0x000000878a0b723e */ /* 0x010fe200000010ff */
[----:B------:R-:W-:-:S02]  /*4980*/  FADD.FTZ R136, R136, R133 ;  /* 0x0000008588887221 */ /* 0x000fc40000010000 */
[----:B------:R-:W-:Y:S02]  /*4990*/  FADD.FTZ R129, R129, R130 ;  /* 0x0000008281817221 */ /* 0x000fe40000010000 */
[----:B------:R-:W-:Y:S02]  /*49a0*/  FADD.FTZ R135, R135, R136 ;  /* 0x0000008887877221 */ /* 0x000fe40000010000 */
[----:B---3--:R-:W-:Y:S01]  /*49b0*/  HMMA.16816.F32.BF16 R72, R8, R12, R72 ;  /* 0x0000000c0848723c */ /* 0x008fe20000041848 */
[----:B------:R-:W-:Y:S02]  /*49c0*/  FADD.FTZ R132, R132, R129 ;  /* 0x0000008184847221 */ /* 0x000fe40000010000 */
[----:B------:R-:W-:-:S05]  /*49d0*/  FADD.FTZ R138, R138, R135 ;  /* 0x000000878a8a7221 */ /* 0x000fca0000010000 */
[C---:B------:R-:W-:Y:S01]  /*49e0*/  HMMA.16816.F32.BF16 R76, R8.reuse, R14, R76 ;  /* 0x0000000e084c723c */ /* 0x040fe2000004184c */
[----:B------:R-:W3:Y:S07]  /*49f0*/  LDSM.16.MT88.4 R12, [R173+0xe000] ;  /* 0x00e00000ad0c783b */ /* 0x000eee0000004200 */
[C---:B------:R-:W-:Y:S08]  /*4a00*/  HMMA.16816.F32.BF16 R112, R8.reuse, R24, R112 ;  /* 0x000000180870723c */ /* 0x040ff00000041870 */
[C---:B------:R-:W-:Y:S01]  /*4a10*/  HMMA.16816.F32.BF16 R68, R8.reuse, R26, R68 ;  /* 0x0000001a0844723c */ /* 0x040fe20000041844 */
[----:B------:R-:W4:Y:S07]  /*4a20*/  LDSM.16.MT88.4 R24, [R172+0xe000] ;  /* 0x00e00000ac18783b */ /* 0x000f2e0000004200 */
[C---:B-1----:R-:W-:Y:S08]  /*4a30*/  HMMA.16816.F32.BF16 R88, R8.reuse, R16, R88 ;  /* 0x000000100858723c */ /* 0x042ff00000041858 */
[C---:B------:R-:W-:Y:S01]  /*4a40*/  HMMA.16816.F32.BF16 R108, R8.reuse, R18, R108 ;  /* 0x00000012086c723c */ /* 0x040fe2000004186c */
[----:B------:R-:W1:Y:S07]  /*4a50*/  LDSM.16.MT88.4 R16, [R172+0xa400] ;  /* 0x00a40000ac10783b */ /* 0x000e6e0000004200 */
[C---:B------:R-:W-:Y:S08]  /*4a60*/  HMMA.16816.F32.BF16 R80, R8.reuse, R20, R80 ;  /* 0x000000140850723c */ /* 0x040ff00000041850 */
[C---:B---3--:R-:W-:Y:S08]  /*4a70*/  HMMA.16816.F32.BF16 R92, R8.reuse, R12, R92 ;  /* 0x0000000c085c723c */ /* 0x048ff0000004185c */
[C---:B------:R-:W-:Y:S01]  /*4a80*/  HMMA.16816.F32.BF16 R96, R8.reuse, R14, R96 ;  /* 0x0000000e0860723c */ /* 0x040fe20000041860 */
[----:B------:R-:W3:Y:S07]  /*4a90*/  LDSM.16.MT88.4 R12, [R173+0xc400] ;  /* 0x00c40000ad0c783b */ /* 0x000eee0000004200 */
[C---:B------:R-:W-:Y:S01]  /*4aa0*/  HMMA.16816.F32.BF16 R84, R8.reuse, R22, R84 ;  /* 0x000000160854723c */ /* 0x040fe20000041854 */
[----:B------:R-:W3:Y:S07]  /*4ab0*/  LDSM.16.MT88.4 R20, [R173+0xa400] ;  /* 0x00a40000ad14783b */ /* 0x000eee0000004200 */
[C---:B----4-:R-:W-:Y:S08]  /*4ac0*/  HMMA.16816.F32.BF16 R104, R8.reuse, R24, R104 ;  /* 0x000000180868723c */ /* 0x050ff00000041868 */
[----:B------:R-:W-:Y:S01]  /*4ad0*/  HMMA.16816.F32.BF16 R100, R8, R26, R100 ;  /* 0x0000001a0864723c */ /* 0x000fe20000041864 */
[----:B------:R-:W-:Y:S06]  /*4ae0*/  LDSM.16.MT88.4 R24, [R173+0xa800] ;  /* 0x00a80000ad18783b */ /* 0x000fec0000004200 */
[----:B-----5:R-:W-:Y:S01]  /*4af0*/  F2FP.BF16.PACK_AB R8, R126, R137 ;  /* 0x000000897e08723e */ /* 0x020fe200000010ff */
[----:B------:R-:W-:Y:S01]  /*4b00*/  FADD.FTZ R137, R137, R132 ;  /* 0x0000008489897221 */ /* 0x000fe20000010000 */
[----:B------:R-:W-:Y:S01]  /*4b10*/  F2FP.BF16.PACK_AB R9, R128, R127 ;  /* 0x0000007f8009723e */ /* 0x000fe200000010ff */
[----:B------:R-:W-:Y:S01]  /*4b20*/  FADD.FTZ R127, R127, R138 ;  /* 0x0000008a7f7f7221 */ /* 0x000fe20000010000 */
[----:B------:R-:W-:Y:S01]  /*4b30*/  F2FP.BF16.PACK_AB R10, R124, R139 ;  /* 0x0000008b7c0a723e */ /* 0x000fe200000010ff */
[----:B------:R-:W-:Y:S01]  /*4b40*/  FADD.FTZ R126, R126, R137 ;  /* 0x000000897e7e7221 */ /* 0x000fe20000010000 */
[----:B--2---:R-:W-:Y:S01]  /*4b50*/  F2FP.BF16.PACK_AB R11, R121, R134 ;  /* 0x00000086790b723e */ /* 0x004fe200000010ff */
        /* <DEDUP_REMOVED lines=8> */
[C---:B---3--:R-:W-:Y:S08]  /*4be0*/  HMMA.16816.F32.BF16 R80, R8.reuse, R12, R80 ;  /* 0x0000000c0850723c */ /* 0x048ff00000041850 */
        /* <DEDUP_REMOVED lines=36> */
[--C-:B------:R-:W-:Y:S01]  /*4e30*/  FFMA.FTZ R24, R60, c[0x0][0x23c], -R55.reuse ;  /* 0x00008f003c187a23 */ /* 0x100fe20000010837 */
[----:B-1----:R-:W-:Y:S01]  /*4e40*/  HMMA.16816.F32.BF16 R92, R8, R16, R92 ;  /* 0x00000010085c723c */ /* 0x002fe2000004185c */
[----:B------:R-:W-:-:S04]  /*4e50*/  FFMA.FTZ R25, R58, c[0x0][0x23c], -R55 ;  /* 0x00008f003a197a23 */ /* 0x000fc80000010837 */
[----:B------:R-:W-:Y:S03]  /*4e60*/  MUFU.EX2 R24, R24 ;  /* 0x0000001800187308 */ /* 0x000fe60000000800 */
[C---:B------:R-:W-:Y:S01]  /*4e70*/  HMMA.16816.F32.BF16 R96, R8.reuse, R18, R96 ;  /* 0x000000120860723c */ /* 0x040fe20000041860 */
[----:B------:R-:W1:Y:S04]  /*4e80*/  LDSM.16.MT88.4 R16, [R172+0xac00] ;  /* 0x00ac0000ac10783b */ /* 0x000e680000004200 */
[----:B------:R-:W4:Y:S03]  /*4e90*/  MUFU.EX2 R25, R25 ;  /* 0x0000001900197308 */ /* 0x000f260000000800 */
[C---:B--2---:R-:W-:Y:S08]  /*4ea0*/  HMMA.16816.F32.BF16 R104, R8.reuse, R12, R104 ;  /* 0x0000000c0868723c */ /* 0x044ff00000041868 */
[C---:B------:R-:W-:Y:S01]  /*4eb0*/  HMMA.16816.F32.BF16 R100, R8.reuse, R14, R100 ;  /* 0x0000000e0864723c */ /* 0x040fe20000041864 */
[----:B------:R-:W2:Y:S07]  /*4ec0*/  LDSM.16.MT88.4 R12, [R173+0xcc00] ;  /* 0x00cc0000ad0c783b */ /* 0x000eae0000004200 */
[----:B------:R-:W-:Y:S07]  /*4ed0*/  HMMA.16816.F32.BF16 R68, R8, R26, R68 ;  /* 0x0000001a0844723c */ /* 0x000fee0000041844 */
[----:B------:R-:W-:Y:S01]  /*4ee0*/  FFMA.FTZ R26, R54, c[0x0][0x23c], -R55 ;  /* 0x00008f00361a7a23 */ /* 0x000fe20000010837 */
[----:B----4-:R-:W-:Y:S01]  /*4ef0*/  F2FP.BF16.PACK_AB R8, R25, R24 ;  /* 0x000000181908723e */ /* 0x010fe200000010ff */
[----:B------:R-:W-:Y:S01]  /*4f00*/  FFMA.FTZ R27, R53, c[0x0][0x23c], -R50 ;  /* 0x00008f00351b7a23 */ /* 0x000fe20000010832 */
[----:B------:R-:W-:Y:S01]  /*4f10*/  F2FP.BF16.PACK_AB R11, R196, R49 ;  /* 0x00000031c40b723e */ /* 0x000fe200000010ff */
[----:B------:R-:W-:-:S02]  /*4f20*/  FADD.FTZ R24, R24, R125 ;  /* 0x0000007d18187221 */ /* 0x000fc40000010000 */
[----:B------:R-:W4:Y:S02]  /*4f30*/  MUFU.EX2 R26, R26 ;  /* 0x0000001a001a7308 */ /* 0x000f240000000800 */
[----:B------:R-:W-:-:S06]  /*4f40*/  FADD.FTZ R25, R25, R24 ;  /* 0x0000001819197221 */ /* 0x000fcc0000010000 */
[----:B------:R-:W5:Y:S01]  /*4f50*/  MUFU.EX2 R27, R27 ;  /* 0x0000001b001b7308 */ /* 0x000f620000000800 */
[----:B----4-:R-:W-:Y:S01]  /*4f60*/  F2FP.BF16.PACK_AB R10, R195, R26 ;  /* 0x0000001ac30a723e */ /* 0x010fe200000010ff */
[----:B------:R-:W-:-:S04]  /*4f70*/  FADD.FTZ R26, R26, R25 ;  /* 0x000000191a1a7221 */ /* 0x000fc80000010000 */
[----:B------:R-:W-:Y:S01]  /*4f80*/  FADD.FTZ R195, R195, R26 ;  /* 0x0000001ac3c37221 */ /* 0x000fe20000010000 */
[----:B-----5:R-:W-:Y:S01]  /*4f90*/  F2FP.BF16.PACK_AB R9, R52, R27 ;  /* 0x0000001b3409723e */ /* 0x020fe200000010ff */
[----:B------:R-:W-:-:S04]  /*4fa0*/  FADD.FTZ R27, R27, R116 ;  /* 0x000000741b1b7221 */ /* 0x000fc80000010000 */
[----:B------:R-:W-:Y:S02]  /*4fb0*/  FADD.FTZ R52, R52, R27 ;  /* 0x0000001b34347221 */ /* 0x000fe40000010000 */
[----:B---3--:R-:W-:Y:S02]  /*4fc0*/  HMMA.16816.F32.BF16 R112, R8, R20, R112 ;  /* 0x000000140870723c */ /* 0x008fe40000041870 */
[----:B------:R-:W-:-:S04]  /*4fd0*/  FADD.FTZ R49, R49, R52 ;  /* 0x0000003431317221 */ /* 0x000fc80000010000 */
[----:B------:R-:W-:Y:S02]  /*4fe0*/  FADD.FTZ R196, R196, R49 ;  /* 0x00000031c4c47221 */ /* 0x000fe40000010000 */
        /* <DEDUP_REMOVED lines=9> */
[C---:B------:R-:W-:Y:S08]  /*5080*/  HMMA.16816.F32.BF16 R108, R8.reuse, R22, R108 ;  /* 0x00000016086c723c */ /* 0x040ff0000004186c */
[C---:B-1----:R-:W-:Y:S08]  /*5090*/  HMMA.16816.F32.BF16 R92, R8.reuse, R16, R92 ;  /* 0x00000010085c723c */ /* 0x042ff0000004185c */
[C---:B------:R-:W-:Y:S08]  /*50a0*/  HMMA.16816.F32.BF16 R96, R8.reuse, R18, R96 ;  /* 0x000000120860723c */ /* 0x040ff00000041860 */
[C---:B--2---:R-:W-:Y:S08]  /*50b0*/  HMMA.16816.F32.BF16 R104, R8.reuse, R12, R104 ;  /* 0x0000000c0868723c */ /* 0x044ff00000041868 */
[----:B------:R-:W-:Y:S01]  /*50c0*/  HMMA.16816.F32.BF16 R100, R8, R14, R100 ;  /* 0x0000000e0864723c */ /* 0x000fe20000041864 */
[----:B------:R-:W-:Y:S07]  /*50d0*/  @!P0 BRA `(.L_x_1807) ;  /* 0x000034e000008947 */ /* 0x000fee0003800000 */
[----:B------:R-:W-:Y:S01]  /*50e0*/  ULDC UR4, c[0x0][0x1a0] ;  /* 0x0000680000047ab9 */ /* 0x000fe20000000800 */
[----:B------:R-:W-:Y:S01]  /*50f0*/  IADD3 R194, R5, -0x2, RZ ;  /* 0xfffffffe05c27810 */ /* 0x000fe20007ffe0ff */
[----:B------:R-:W-:Y:S01]  /*5100*/  ULEA UR4, -UR4, URZ, 0x7 ;  /* 0x0000003f04047291 */ /* 0x000fe2000f8e393f */
[----:B------:R-:W-:-:S02]  /*5110*/  IMAD.MOV.U32 R3, RZ, RZ, R0 ;  /* 0x000000ffff037224 */ /* 0x000fc400078e0000 */
[----:B------:R-:W-:Y:S01]  /*5120*/  IMAD.MOV.U32 R117, RZ, RZ, R2 ;  /* 0x000000ffff757224 */ /* 0x000fe200078e0002 */
[----:B------:R-:W-:Y:S02]  /*5130*/  USHF.R.S32.HI UR6, URZ, 0x1f, UR4 ;  /* 0x0000001f3f067899 */ /* 0x000fe40008011404 */
[----:B------:R-:W-:-:S04]  /*5140*/  MOV R193, UR4 ;  /* 0x0000000400c17c02 */ /* 0x000fc80008000f00 */
[----:B------:R-:W-:-:S04]  /*5150*/  MOV R192, UR6 ;  /* 0x0000000600c07c02 */ /* 0x000fc80008000f00 */
.L_x_1811:
[----:B------:R-:W-:Y:S01]  /*5160*/  MOV R8, R193 ;  /* 0x000000c100087202 */ /* 0x000fe20000000f00 */
[----:B------:R-:W-:Y:S04]  /*5170*/  DEPBAR.LE SB0, 0x0 ;  /* 0x000080000000791a */ /* 0x000fe80000000000 */
[----:B------:R-:W-:Y:S01]  /*5180*/  BAR.SYNC.DEFER_BLOCKING 0x0 ;  /* 0x0000000000007b1d */ /* 0x000fe20000010000 */
[----:B------:R-:W-:Y:S05]  /*5190*/  MOV R0, R192 ;  /* 0x000000c000007202 */ /* 0x000fea0000000f00 */
[----:B------:R-:W-:-:S05]  /*51a0*/  @P6 BRA `(.L_x_1808) ;  /* 0x000003b000006947 */ /* 0x000fca0003800000 */
        /* <DEDUP_REMOVED lines=31> */
[----:B------:R-:W-:Y:S02]  /*53a0*/  ISETP.NE.AND P1, PT, RZ, c[0x0][0x2d0], PT ;  /* 0x0000b400ff007a0c */ /* 0x000fe40003f25270 */
[----:B------:R-:W-:Y:S07]  /*53b0*/  LOP3.LUT R0, RZ, c[0x0][0x2d0], RZ, 0x33, !PT ;  /* 0x0000b400ff007a12 */ /* 0x000fee00078e33ff */
[----:B------:R-:W-:Y:S02]  /*53c0*/  @P5 IADD3 R9, R9, 0x1, RZ ;  /* 0x0000000109095810 */ /* 0x000fe40007ffe0ff */
[----:B------:R-:W-:Y:S03]  /*53d0*/  @P4 IADD3 R8, R8, 0x1, RZ ;  /* 0x0000000108084810 */ /* 0x000fe60007ffe0ff */
[----:B------:R-:W-:Y:S02]  /*53e0*/  @!P2 IMAD.MOV R9, RZ, RZ, -R9 ;  /* 0x000000ffff09a224 */ /* 0x000fe400078e0a09 */
[----:B------:R-:W-:Y:S03]  /*53f0*/  @!P0 IMAD.MOV R8, RZ, RZ, -R8 ;  /* 0x000000ffff088224 */ /* 0x000fe600078e0a08 */
        /* <DEDUP_REMOVED lines=14> */
[----:B------:R-:W-:Y:S04]  /*54e0*/  IMAD R0, R5, c[0x0][0x1a4], R0 ;  /* 0x0000690005007a24 */ /* 0x000fe800078e0200 */
[----:B------:R-:W-:Y:S02]  /*54f0*/  IMAD.IADD R9, R9, 0x1, R0 ;  /* 0x0000000109097824 */ /* 0x000fe400078e0200 */
[----:B--2---:R-:W-:Y:S04]  /*5500*/  IMAD.IADD R2, R2, 0x1, -R7 ;  /* 0x0000000102027824 */ /* 0x004fe800078e0a07 */
[----:B------:R-:W-:Y:S01]  /*5510*/  IMAD.WIDE.U32 R8, R2, c[0x0][0x188], R8 ;  /* 0x0000620002087a25 */ /* 0x000fe200078e0008 */
[----:B------:R-:W-:Y:S05]  /*5520*/  SHF.R.S32.HI R4, RZ, 0x1f, R2 ;  /* 0x0000001fff047819 */ /* 0x000fea0000011402 */
[----:B------:R-:W-:Y:S04]  /*5530*/  IMAD R5, R4, c[0x0][0x188], RZ ;  /* 0x0000620004057a24 */ /* 0x000fe800078e02ff */
[----:B------:R-:W-:Y:S04]  /*5540*/  IMAD R5, R2, c[0x0][0x18c], R5 ;  /* 0x0000630002057a24 */ /* 0x000fe800078e0205 */
[----:B------:R-:W-:Y:S02]  /*5550*/  IMAD.IADD R0, R9, 0x1, R5 ;  /* 0x0000000109007824 */ /* 0x000fe400078e0205 */
.L_x_1808:
[C---:B------:R-:W-:Y:S04]  /*5560*/  LEA R186, P0, R8.reuse, R186, 0x1 ;  /* 0x000000ba08ba7211 */ /* 0x040fe800078008ff */
[----:B------:R-:W-:Y:S02]  /*5570*/  LEA.HI.X R179, R8, R179, R0, 0x1, P0 ;  /* 0x000000b308b37211 */ /* 0x000fe400000f0c00 */
[----:B------:R-:W-:Y:S03]  /*5580*/  IADD3 R200, P0, R186, UR10, RZ ;  /* 0x0000000abac87c10 */ /* 0x000fe6000ff1e0ff */
[----:B------:R-:W-:Y:S01]  /*5590*/  IMAD.MOV.U32 R187, RZ, RZ, R179 ;  /* 0x000000ffffbb7224 */ /* 0x000fe200078e00b3 */
[----:B------:R-:W-:Y:S02]  /*55a0*/  IADD3.X R201, R179, UR5, RZ, P0, !PT ;  /* 0x00000005b3c97c10 */ /* 0x000fe400087fe4ff */
[----:B------:R-:W-:Y:S02]  /*55b0*/  IADD3 R198, P0, R200, UR10, RZ ;  /* 0x0000000ac8c67c10 */ /* 0x000fe4000ff1e0ff */
[----:B------:R-:W-:Y:S01]  /*55c0*/  @!PT LDS RZ, [RZ] ;  /* 0x00000000fffff984 */ /* 0x000fe20000000800 */
[----:B------:R-:W-:Y:S01]  /*55d0*/  @!PT LDS RZ, [RZ] ;  /* 0x00000000fffff984 */ /* 0x000fe20000000800 */
[----:B------:R-:W-:Y:S01]  /*55e0*/  @!PT LDS RZ, [RZ] ;  /* 0x00000000fffff984 */ /* 0x000fe20000000800 */
[----:B------:R1:W-:Y:S02]  /*55f0*/  LDGSTS.E.BYPASS.LTC128B.128 [R178+0x9000], [R186.64] ;  /* 0x09000000bab27fae */ /* 0x0003e4000b901d4c */
[----:B------:R-:W-:Y:S02]  /*5600*/  IADD3.X R199, R201, UR5, RZ, P0, !PT ;  /* 0x00000005c9c77c10 */ /* 0x000fe400087fe4ff */
[----:B------:R1:W-:Y:S01]  /*5610*/  LDGSTS.E.BYPASS.LTC128B.128 [R178+0xb000], [R186.64+0x40] ;  /* 0x0b000040bab27fae */ /* 0x0003e2000b901d4c */
[----:B------:R-:W-:Y:S03]  /*5620*/  IADD3 R118, P0, R198, UR10, RZ ;  /* 0x0000000ac6767c10 */ /* 0x000fe6000ff1e0ff */
[----:B------:R1:W-:Y:S01]  /*5630*/  LDGSTS.E.BYPASS.LTC128B.128 [R178+0xd000], [R186.64+0x80] ;  /* 0x0d000080bab27fae */ /* 0x0003e2000b901d4c */
[----:B------:R-:W-:Y:S02]  /*5640*/  IADD3.X R119, R199, UR5, RZ, P0, !PT ;  /* 0x00000005c7777c10 */ /* 0x000fe400087fe4ff */
[----:B------:R-:W-:Y:S01]  /*5650*/  ISETP.GE.AND P0, PT, R194, 0x1, PT ;  /* 0x00000001c200780c */ /* 0x000fe20003f06270 */
        /* <DEDUP_REMOVED lines=10> */
[----:B------:R-:W2:Y:S04]  /*5700*/  LDSM.16.M88.4 R124, [R176] ;  /* 0x00000000b07c783b */ /* 0x000ea80000000200 */
[----:B------:R-:W3:Y:S04]  /*5710*/  LDSM.16.M88.4 R128, [R176+0x400] ;  /* 0x00040000b080783b */ /* 0x000ee80000000200 */
[----:B------:R-:W4:Y:S04]  /*5720*/  LDSM.16.M88.4 R132, [R176+0x800] ;  /* 0x00080000b084783b */ /* 0x000f280000000200 */
[----:B------:R-:W0:Y:S04]  /*5730*/  LDGDEPBAR ;  /* 0x00000000000079af */ /* 0x000e280000000000 */
[----:B------:R-:W5:Y:S04]  /*5740*/  LDSM.16.M88.4 R136, [R176+0xc00] ;  /* 0x000c0000b088783b */ /* 0x000f680000000200 */
[----:B------:R-:W1:Y:S04]  /*5750*/  LDSM.16.M88.4 R140, [R176+0x1000] ;  /* 0x00100000b08c783b */ /* 0x000e680000000200 */
[----:B------:R-:W1:Y:S04]  /*5760*/  LDSM.16.M88.4 R144, [R176+0x1400] ;  /* 0x00140000b090783b */ /* 0x000e680000000200 */
[----:B------:R-:W1:Y:S04]  /*5770*/  LDSM.16.M88.4 R148, [R176+0x1800] ;  /* 0x00180000b094783b */ /* 0x000e680000000200 */
[----:B------:R-:W1:Y:S04]  /*5780*/  LDSM.16.M88.4 R152, [R176+0x1c00] ;  /* 0x001c0000b098783b */ /* 0x000e680000000200 */
[----:B------:R-:W-:Y:S01]  /*5790*/  LDSM.16.M88.4 R156, [R175] ;  /* 0x00000000af9c783b */ /* 0x000fe20000000200 */
[C---:B--2---:R-:W-:Y:S03]  /*57a0*/  HMMA.16816.F32.BF16 R4, R120.reuse, R124, RZ ;  /* 0x0000007c7804723c */ /* 0x044fe600000418ff */
[----:B------:R-:W2:Y:S04]  /*57b0*/  LDSM.16.M88.4 R160, [R174] ;  /* 0x00000000aea0783b */ /* 0x000ea80000000200 */
[----:B------:R-:W1:Y:S01]  /*57c0*/  LDSM.16.M88.4 R164, [R174+0x400] ;  /* 0x00040000aea4783b */ /* 0x000e620000000200 */
[C---:B------:R-:W-:Y:S03]  /*57d0*/  HMMA.16816.F32.BF16 R8, R120.reuse, R126, RZ ;  /* 0x0000007e7808723c */ /* 0x040fe600000418ff */
[----:B------:R-:W1:Y:S04]  /*57e0*/  LDSM.16.M88.4 R168, [R174+0x800] ;  /* 0x00080000aea8783b */ /* 0x000e680000000200 */
[----:B------:R-:W1:Y:S01]  /*57f0*/  LDSM.16.M88.4 R124, [R174+0xc00] ;  /* 0x000c0000ae7c783b */ /* 0x000e620000000200 */
[C---:B---3--:R-:W-:Y:S08]  /*5800*/  HMMA.16816.F32.BF16 R12, R120.reuse, R128, RZ ;  /* 0x00000080780c723c */ /* 0x048ff000000418ff */
[C---:B------:R-:W-:Y:S01]  /*5810*/  HMMA.16816.F32.BF16 R16, R120.reuse, R130, RZ ;  /* 0x000000827810723c */ /* 0x040fe200000418ff */
[----:B------:R-:W-:Y:S07]  /*5820*/  LDSM.16.M88.4 R128, [R174+0x1400] ;  /* 0x00140000ae80783b */ /* 0x000fee0000000200 */
[C---:B----4-:R-:W-:Y:S08]  /*5830*/  HMMA.16816.F32.BF16 R20, R120.reuse, R132, RZ ;  /* 0x000000847814723c */ /* 0x050ff000000418ff */
[C---:B------:R-:W-:Y:S01]  /*5840*/  HMMA.16816.F32.BF16 R24, R120.reuse, R134, RZ ;  /* 0x000000867818723c */ /* 0x040fe200000418ff */
[----:B------:R-:W-:Y:S07]  /*5850*/  LDSM.16.M88.4 R132, [R174+0x1800] ;  /* 0x00180000ae84783b */ /* 0x000fee0000000200 */
[C---:B-----5:R-:W-:Y:S08]  /*5860*/  HMMA.16816.F32.BF16 R28, R120.reuse, R136, RZ ;  /* 0x00000088781c723c */ /* 0x060ff000000418ff */
[C---:B------:R-:W-:Y:S01]  /*5870*/  HMMA.16816.F32.BF16 R32, R120.reuse, R138, RZ ;  /* 0x0000008a7820723c */ /* 0x040fe200000418ff */
[----:B------:R-:W-:Y:S07]  /*5880*/  LDSM.16.M88.4 R136, [R174+0x1c00] ;  /* 0x001c0000ae88783b */ /* 0x000fee0000000200 */
[C---:B-1----:R-:W-:Y:S08]  /*5890*/  HMMA.16816.F32.BF16 R36, R120.reuse, R140, RZ ;  /* 0x0000008c7824723c */ /* 0x042ff000000418ff */
[C---:B------:R-:W-:Y:S01]  /*58a0*/  HMMA.16816.F32.BF16 R40, R120.reuse, R142, RZ ;  /* 0x0000008e7828723c */ /* 0x040fe200000418ff */
[----:B------:R-:W-:Y:S07]  /*58b0*/  LDSM.16.M88.4 R140, [R176+0x3c00] ;  /* 0x003c0000b08c783b */ /* 0x000fee0000000200 */
[C---:B------:R-:W-:Y:S08]  /*58c0*/  HMMA.16816.F32.BF16 R44, R120.reuse, R144, RZ ;  /* 0x00000090782c723c */ /* 0x040ff000000418ff */
[C---:B------:R-:W-:Y:S08]  /*58d0*/  HMMA.16816.F32.BF16 R48, R120.reuse, R146, RZ ;  /* 0x000000927830723c */ /* 0x040ff000000418ff */
[C---:B------:R-:W-:Y:S08]  /*58e0*/  HMMA.16816.F32.BF16 R52, R120.reuse, R148, RZ ;  /* 0x000000947834723c */ /* 0x040ff000000418ff */
[C---:B------:R-:W-:Y:S08]  /*58f0*/  HMMA.16816.F32.BF16 R56, R120.reuse, R150, RZ ;  /* 0x000000967838723c */ /* 0x040ff000000418ff */
[C---:B------:R-:W-:Y:S08]  /*5900*/  HMMA.16816.F32.BF16 R60, R120.reuse, R152, RZ ;  /* 0x00000098783c723c */ /* 0x040ff000000418ff */
[----:B------:R-:W-:Y:S01]  /*5910*/  HMMA.16816.F32.BF16 R64, R120, R154, RZ ;  /* 0x0000009a7840723c */ /* 0x000fe200000418ff */
[----:B------:R-:W1:Y:S07]  /*5920*/  LDSM.16.M88.4 R120, [R174+0x1000] ;  /* 0x00100000ae78783b */ /* 0x000e6e0000000200 */
[C---:B--2---:R-:W-:Y:S08]  /*5930*/  HMMA.16816.F32.BF16 R4, R156.reuse, R160, R4 ;  /* 0x000000a09c04723c */ /* 0x044ff00000041804 */
[C---:B------:R-:W-:Y:S08]  /*5940*/  HMMA.16816.F32.BF16 R8, R156.reuse, R162, R8 ;  /* 0x000000a29c08723c */ /* 0x040ff00000041808 */
[C---:B------:R-:W-:Y:S08]  /*5950*/  HMMA.16816.F32.BF16 R12, R156.reuse, R164, R12 ;  /* 0x000000a49c0c723c */ /* 0x040ff0000004180c */
[C---:B------:R-:W-:Y:S08]  /*5960*/  HMMA.16816.F32.BF16 R16, R156.reuse, R166, R16 ;  /* 0x000000a69c10723c */ /* 0x040ff00000041810 */
[C---:B------:R-:W-:Y:S08]  /*5970*/  HMMA.16816.F32.BF16 R20, R156.reuse, R168, R20 ;  /* 0x000000a89c14723c */ /* 0x040ff00000041814 */
[C---:B------:R-:W-:Y:S08]  /*5980*/  HMMA.16816.F32.BF16 R24, R156.reuse, R170, R24 ;  /* 0x000000aa9c18723c */ /* 0x040ff00000041818 */
        /* <DEDUP_REMOVED lines=12> */
[C---:B------:R-:W-:Y:S08]  /*5a50*/  HMMA.16816.F32.BF16 R60, R156.reuse, R136, R60 ;  /* 0x000000889c3c723c */ /* 0x040ff0000004183c */
[----:B------:R-:W-:Y:S01]  /*5a60*/  HMMA.16816.F32.BF16 R64, R156, R138, R64 ;  /* 0x0000008a9c40723c */ /* 0x000fe20000041840 */
        /* <DEDUP_REMOVED lines=11> */
[C---:B------:R-:W-:Y:S01]  /*5b20*/  HMMA.16816.F32.BF16 R32, R120.reuse, R138, R32 ;  /* 0x0000008a7820723c */ /* 0x040fe20000041820 */
[----:B------:R-:W-:Y:S07]  /*5b30*/  LDSM.16.M88.4 R136, [R174+0x2800] ;  /* 0x00280000ae88783b */ /* 0x000fee0000000200 */
[C---:B-1----:R-:W-:Y:S08]  /*5b40*/  HMMA.16816.F32.BF16 R36, R120.reuse, R124, R36 ;  /* 0x0000007c7824723c */ /* 0x042ff00000041824 */
[C---:B------:R-:W-:Y:S01]  /*5b50*/  HMMA.16816.F32.BF16 R40, R120.reuse, R126, R40 ;  /* 0x0000007e7828723c */ /* 0x040fe20000041828 */
[----:B------:R-:W-:Y:S07]  /*5b60*/  LDSM.16.M88.4 R124, [R175+0x1000] ;  /* 0x00100000af7c783b */ /* 0x000fee0000000200 */
[C---:B--2---:R-:W-:Y:S08]  /*5b70*/  HMMA.16816.F32.BF16 R44, R120.reuse, R128, R44 ;  /* 0x00000080782c723c */ /* 0x044ff0000004182c */
[C---:B------:R-:W-:Y:S01]  /*5b80*/  HMMA.16816.F32.BF16 R48, R120.reuse, R130, R48 ;  /* 0x000000827830723c */ /* 0x040fe20000041830 */
[----:B------:R-:W1:Y:S07]  /*5b90*/  LDSM.16.M88.4 R128, [R174+0x2000] ;  /* 0x00200000ae80783b */ /* 0x000e6e0000000200 */
[C---:B---3--:R-:W-:Y:S08]  /*5ba0*/  HMMA.16816.F32.BF16 R52, R120.reuse, R132, R52 ;  /* 0x000000847834723c */ /* 0x048ff00000041834 */
[C---:B------:R-:W-:Y:S01]  /*5bb0*/  HMMA.16816.F32.BF16 R56, R120.reuse, R134, R56 ;  /* 0x000000867838723c */ /* 0x040fe20000041838 */
[----:B------:R-:W2:Y:S07]  /*5bc0*/  LDSM.16.M88.4 R132, [R174+0x2400] ;  /* 0x00240000ae84783b */ /* 0x000eae0000000200 */
[C---:B------:R-:W-:Y:S08]  /*5bd0*/  HMMA.16816.F32.BF16 R60, R120.reuse, R140, R60 ;  /* 0x0000008c783c723c */ /* 0x040ff0000004183c */
[----:B------:R-:W-:Y:S01]  /*5be0*/  HMMA.16816.F32.BF16 R64, R120, R142, R64 ;  /* 0x0000008e7840723c */ /* 0x000fe20000041840 */
[----:B------:R-:W3:Y:S04]  /*5bf0*/  LDSM.16.M88.4 R120, [R174+0x2c00] ;  /* 0x002c0000ae78783b */ /* 0x000ee80000000200 */
[----:B------:R-:W-:Y:S03]  /*5c00*/  LDSM.16.M88.4 R140, [R174+0x3c00] ;  /* 0x003c0000ae8c783b */ /* 0x000fe60000000200 */
        /* <DEDUP_REMOVED lines=8> */
[----:B------:R-:W4:Y:S07]  /*5c90*/  LDSM.16.M88.4 R136, [R174+0x3800] ;  /* 0x00380000ae88783b */ /* 0x000f2e0000000200 */
[C---:B---3--:R-:W-:Y:S08]  /*5ca0*/  HMMA.16816.F32.BF16 R28, R124.reuse, R120, R28 ;  /* 0x000000787c1c723c */ /* 0x048ff0000004181c */
        /* <DEDUP_REMOVED lines=12> */
[----:B------:R-:W-:Y:S01]  /*5d70*/  HMMA.16816.F32.BF16 R64, R124, R142, R64 ;  /* 0x0000008e7c40723c */ /* 0x000fe20000041840 */
[----:B------:R-:W4:Y:S04]  /*5d80*/  LDSM.16.M88.4 R124, [R176+0x4c00] ;  /* 0x004c0000b07c783b */ /* 0x000f280000000200 */
        /* <DEDUP_REMOVED lines=34> */
[----:B------:R-:W3:Y:S01]  /*5fb0*/  LDSM.16.M88.4 R136, [R174+0x5800] ;  /* 0x00580000ae88783b */ /* 0x000ee20000000200 */
[----:B------:R-:W-:Y:S04]  /*5fc0*/  DEPBAR.LE SB0, 0x0 ;  /* 0x000080000000791a */ /* 0x000fe80000000000 */
[----:B------:R-:W-:Y:S02]  /*5fd0*/  BAR.SYNC.DEFER_BLOCKING 0x0 ;  /* 0x0000000000007b1d */ /* 0x000fe40000010000 */
[C---:B----4-:R-:W-:Y:S08]  /*5fe0*/  HMMA.16816.F32.BF16 R28, R124.reuse, R120, R28 ;  /* 0x000000787c1c723c */ /* 0x050ff0000004181c */
[C---:B------:R-:W-:Y:S08]  /*5ff0*/  HMMA.16816.F32.BF16 R32, R124.reuse, R122, R32 ;  /* 0x0000007a7c20723c */ /* 0x040ff00000041820 */
[C---:B-1----:R-:W-:Y:S08]  /*6000*/  HMMA.16816.F32.BF16 R36, R124.reuse, R128, R36 ;  /* 0x000000807c24723c */ /* 0x042ff00000041824 */
[C---:B------:R-:W-:Y:S08]  /*6010*/  HMMA.16816.F32.BF16 R40, R124.reuse, R130, R40 ;  /* 0x000000827c28723c */ /* 0x040ff00000041828 */
[C---:B--2---:R-:W-:Y:S08]  /*6020*/  HMMA.16816.F32.BF16 R44, R124.reuse, R132, R44 ;  /* 0x000000847c2c723c */ /* 0x044ff0000004182c */
[C---:B------:R-:W-:Y:S08]  /*6030*/  HMMA.16816.F32.BF16 R48, R124.reuse, R134, R48 ;  /* 0x000000867c30723c */ /* 0x040ff00000041830 */
[C---:B---3--:R-:W-:Y:S08]  /*6040*/  HMMA.16816.F32.BF16 R52, R124.reuse, R136, R52 ;  /* 0x000000887c34723c */ /* 0x048ff00000041834 */
[C---:B------:R-:W-:Y:S08]  /*6050*/  HMMA.16816.F32.BF16 R56, R124.reuse, R138, R56 ;  /* 0x0000008a7c38723c */ /* 0x040ff00000041838 */
[C---:B------:R-:W-:Y:S08]  /*6060*/  HMMA.16816.F32.BF16 R60, R124.reuse, R140, R60 ;  /* 0x0000008c7c3c723c */ /* 0x040ff0000004183c */
[----:B------:R-:W-:Y:S01]  /*6070*/  HMMA.16816.F32.BF16 R64, R124, R142, R64 ;  /* 0x0000008e7c40723c */ /* 0x000fe20000041840 */
[----:B------:R-:W-:-:S07]  /*6080*/  @!P0 BRA `(.L_x_1809) ;  /* 0x0000059000008947 */ /* 0x000fce0003800000 */
[----:B------:R-:W-:Y:S02]  /*6090*/  ULDC UR6, c[0x0][0x198] ;  /* 0x0000660000067ab9 */ /* 0x000fe40000000800 */
[----:B------:R-:W-:Y:S04]  /*60a0*/  ULEA UR6, -UR6, URZ, 0x7 ;  /* 0x0000003f06067291 */ /* 0x000fe8000f8e393f */
[----:B------:R-:W-:Y:S02]  /*60b0*/  USHF.R.S32.HI UR4, URZ, 0x1f, UR6 ;  /* 0x0000001f3f047899 */ /* 0x000fe40008011406 */
[----:B------:R-:W-:Y:S04]  /*60c0*/  MOV R122, UR6 ;  /* 0x00000006007a7c02 */ /* 0x000fe80008000f00 */
[----:B------:R-:W-:Y:S01]  /*60d0*/  MOV R119, UR4 ;  /* 0x0000000400777c02 */ /* 0x000fe20008000f00 */
[----:B------:R-:W-:-:S05]  /*60e0*/  @P6 BRA `(.L_x_1810) ;  /* 0x000003b000006947 */ /* 0x000fca0003800000 */
[----:B------:R-:W-:Y:S04]  /*60f0*/  IABS R0, c[0x0][0x2d0] ;  /* 0x0000b40000007a13 */ /* 0x000fe80000000000 */
[----:B------:R-:W1:Y:S10]  /*6100*/  I2F.RP R119, R0 ;  /* 0x0000000000777306 */ /* 0x000e740000209400 */
[----:B-1----:R-:W1:Y:S02]  /*6110*/  MUFU.RCP R2, R119 ;  /* 0x0000007700027308 */ /* 0x002e640000001000 */
[----:B-1----:R-:W-:Y:S01]  /*6120*/  IADD3 R120, R2, 0xffffffe, RZ ;  /* 0x0ffffffe02787810 */ /* 0x002fe20007ffe0ff */
[----:B------:R-:W-:Y:S07]  /*6130*/  IMAD.SHL.U32 R2, R194, 0x80, RZ ;  /* 0x00000080c2027824 */ /* 0x000fee00078e00ff */
[----:B------:R-:W1:Y:S01]  /*6140*/  F2I.FTZ.U32.TRUNC.NTZ R121, R120 ;  /* 0x0000007800797305 */ /* 0x000e62000021f000 */
[C---:B------:R-:W-:Y:S02]  /*6150*/  IADD3 R122, R2.reuse, -0x80, RZ ;  /* 0xffffff80027a7810 */ /* 0x040fe40007ffe0ff */
        /* <DEDUP_REMOVED lines=52> */
.L_x_1810:
[C---:B------:R-:W-:Y:S04]  /*64a0*/  LEA R190, P0, R122.reuse, R190, 0x1 ;  /* 0x000000be7abe7211 */ /* 0x040fe800078008ff */
[----:B------:R-:W-:Y:S02]  /*64b0*/  LEA.HI.X R191, R122, R191, R119, 0x1, P0 ;  /* 0x000000bf7abf7211 */ /* 0x000fe400000f0c77 */
[----:B------:R-:W-:Y:S03]  /*64c0*/  IADD3 R122, P0, R190, UR9, RZ ;  /* 0x00000009be7a7c10 */ /* 0x000fe6000ff1e0ff */
        /* <DEDUP_REMOVED lines=9> */
[----:B------:R-:W-:Y:S03]  /*6560*/  IADD3 R118, P0, R120, UR9, RZ ;  /* 0x0000000978767c10 */ /* 0x000fe6000ff1e0ff */
[----:B------:R1:W-:Y:S01]  /*6570*/  LDGSTS.E.BYPASS.LTC128B.128 [R178+0x3800], [R122.64] ;  /* 0x038000007ab27fae */ /* 0x0003e2000b901d4c */
[----:B------:R-:W-:Y:S03]  /*6580*/  IADD3.X R119, R121, UR7, RZ, P0, !PT ;  /* 0x0000000779777c10 */ /* 0x000fe600087fe4ff */
        /* <DEDUP_REMOVED lines=9> */
.L_x_1809:
[----:B------:R-:W-:Y:S01]  /*6620*/  FMNMX.FTZ R0, R4, R117, !PT ;  /* 0x0000007504007209 */ /* 0x000fe20007810000 */
[----:B------:R-:W-:Y:S01]  /*6630*/  LDSM.16.MT88.4 R128, [R173+0xb000] ;  /* 0x00b00000ad80783b */ /* 0x000fe20000004200 */
        /* <DEDUP_REMOVED lines=80> */
[----:B------:R-:W-:Y:S01]  /*6b40*/  FADD.FTZ R117, -R0, R3 ;  /* 0x0000000300757221 */ /* 0x000fe20000010100 */
[----:B------:R-:W2:Y:S01]  /*6b50*/  MUFU.EX2 R116, R118 ;  /* 0x0000007600747308 */ /* 0x000ea20000000800 */
[--C-:B------:R-:W-:Y:S01]  /*6b60*/  FFMA.FTZ R146, R4, c[0x0][0x23c], -R140.reuse ;  /* 0x00008f0004927a23 */ /* 0x100fe2000001088c */
[----:B------:R-:W-:Y:S01]  /*6b70*/  FSEL R119, R119, RZ, P0 ;  /* 0x000000ff77777208 */ /* 0x000fe20000000000 */
[----:B------:R-:W-:Y:S01]  /*6b80*/  FMUL.FTZ R3, R117, c[0x0][0x23c] ;  /* 0x00008f0075037a20 */ /* 0x000fe20000410000 */
[----:B------:R-:W-:Y:S01]  /*6b90*/  ISETP.GT.AND P0, PT, R194, RZ, PT ;  /* 0x000000ffc200720c */ /* 0x000fe20003f04270 */
[--C-:B------:R-:W-:Y:S01]  /*6ba0*/  FFMA.FTZ R141, R5, c[0x0][0x23c], -R140.reuse ;  /* 0x00008f00058d7a23 */ /* 0x100fe2000001088c */
[----:B------:R-:W-:Y:S01]  /*6bb0*/  MOV R117, R2 ;  /* 0x0000000200757202 */ /* 0x000fe20000000f00 */
[--C-:B------:R-:W-:Y:S02]  /*6bc0*/  FFMA.FTZ R143, R6, c[0x0][0x23c], -R119.reuse ;  /* 0x00008f00068f7a23 */ /* 0x100fe40000010877 */
[--C-:B------:R-:W-:Y:S01]  /*6bd0*/  FFMA.FTZ R132, R7, c[0x0][0x23c], -R119.reuse ;  /* 0x00008f0007847a23 */ /* 0x100fe20000010877 */
[----:B------:R-:W3:Y:S01]  /*6be0*/  MUFU.EX2 R3, R3 ;  /* 0x0000000300037308 */ /* 0x000ee20000000800 */
        /* <DEDUP_REMOVED lines=38> */
[----:B------:R-:W-:Y:S01]  /*6e50*/  FMUL.FTZ R12, R116, R108 ;  /* 0x0000006c740c7220 */ /* 0x000fe20000410000 */
[----:B---3--:R-:W-:Y:S01]  /*6e60*/  F2FP.BF16.PACK_AB R113, R132, R143 ;  /* 0x0000008f8471723e */ /* 0x008fe200000010ff */
[--C-:B------:R-:W-:Y:S02]  /*6e70*/  FFMA.FTZ R118, R13, c[0x0][0x23c], -R140.reuse ;  /* 0x00008f000d767a23 */ /* 0x100fe4000001088c */
        /* <DEDUP_REMOVED lines=8> */
[----:B------:R-:W3:Y:S01]  /*6f00*/  MUFU.EX2 R5, R5 ;  /* 0x0000000500057308 */ /* 0x000ee20000000800 */
[C---:B------:R-:W-:Y:S02]  /*6f10*/  FMUL.FTZ R94, R3.reuse, R94 ;  /* 0x0000005e035e7220 */ /* 0x040fe40000410000 */
[----:B------:R-:W-:Y:S01]  /*6f20*/  FMUL.FTZ R95, R3, R95 ;  /* 0x0000005f035f7220 */ /* 0x000fe20000410000 */
[----:B--2---:R-:W-:Y:S01]  /*6f30*/  F2FP.BF16.PACK_AB R114, R6, R133 ;  /* 0x000000850672723e */ /* 0x004fe200000010ff */
[--C-:B------:R-:W-:Y:S02]  /*6f40*/  FFMA.FTZ R138, R20, c[0x0][0x23c], -R140.reuse ;  /* 0x00008f00148a7a23 */ /* 0x100fe4000001088c */
        /* <DEDUP_REMOVED lines=8> */
[----:B------:R-:W-:Y:S01]  /*6fd0*/  MUFU.EX2 R118, R118 ;  /* 0x0000007600767308 */ /* 0x000fe20000000800 */
[----:B------:R-:W-:Y:S01]  /*6fe0*/  LDSM.16.MT88.4 R32, [R172+0x9c00] ;  /* 0x009c0000ac20783b */ /* 0x000fe20000004200 */
[--C-:B------:R-:W-:Y:S01]  /*6ff0*/  FFMA.FTZ R152, R36, c[0x0][0x23c], -R140.reuse ;  /* 0x00008f0024987a23 */ /* 0x100fe2000001088c */
[----:B---3--:R-:W-:Y:S01]  /*7000*/  F2FP.BF16.PACK_AB R115, R5, R134 ;  /* 0x000000860573723e */ /* 0x008fe200000010ff */
[--C-:B------:R-:W-:Y:S02]  /*7010*/  FFMA.FTZ R149, R37, c[0x0][0x23c], -R140.reuse ;  /* 0x00008f0025957a23 */ /* 0x100fe4000001088c */
[--C-:B------:R-:W-:Y:S02]  /*7020*/  FFMA.FTZ R150, R38, c[0x0][0x23c], -R119.reuse ;  /* 0x00008f0026967a23 */ /* 0x100fe40000010877 */
[--C-:B------:R-:W-:Y:S02]  /*7030*/  FFMA.FTZ R151, R39, c[0x0][0x23c], -R119.reuse ;  /* 0x00008f0027977a23 */ /* 0x100fe40000010877 */
[----:B------:R-:W-:Y:S01]  /*7040*/  MUFU.EX2 R136, R136 ;  /* 0x0000008800887308 */ /* 0x000fe20000000800 */
[C---:B------:R-:W-:Y:S01]  /*7050*/  HMMA.16816.F32.BF16 R8, R112.reuse, R120, R8 ;  /* 0x000000787008723c */ /* 0x040fe20000041808 */
[----:B------:R-:W-:Y:S04]  /*7060*/  LDSM.16.MT88.4 R36, [R172+0xa000] ;  /* 0x00a00000ac24783b */ /* 0x000fe80000004200 */
[--C-:B------:R-:W-:Y:S02]  /*7070*/  FFMA.FTZ R153, R40, c[0x0][0x23c], -R140.reuse ;  /* 0x00008f0028997a23 */ /* 0x100fe4000001088c */
[--C-:B------:R-:W-:Y:S01]  /*7080*/  FFMA.FTZ R155, R47, c[0x0][0x23c], -R119.reuse ;  /* 0x00008f002f9b7a23 */ /* 0x100fe20000010877 */
[C---:B------:R-:W-:Y:S01]  /*7090*/  HMMA.16816.F32.BF16 R68, R112.reuse, R122, R68 ;  /* 0x0000007a7044723c */ /* 0x040fe20000041844 */
[----:B------:R-:W2:Y:S01]  /*70a0*/  LDSM.16.MT88.4 R120, [R172+0xb000] ;  /* 0x00b00000ac78783b */ /* 0x000ea20000004200 */
[----:B------:R-:W3:Y:S02]  /*70b0*/  MUFU.EX2 R135, R135 ;  /* 0x0000008700877308 */ /* 0x000ee40000000800 */
[C---:B------:R-:W-:Y:S02]  /*70c0*/  FMUL.FTZ R96, R116.reuse, R96 ;  /* 0x0000006074607220 */ /* 0x040fe40000410000 */
[C---:B------:R-:W-:Y:S02]  /*70d0*/  FMUL.FTZ R97, R116.reuse, R97 ;  /* 0x0000006174617220 */ /* 0x040fe40000410000 */
[C---:B-1----:R-:W-:Y:S04]  /*70e0*/  HMMA.16816.F32.BF16 R72, R112.reuse, R124, R72 ;  /* 0x0000007c7048723c */ /* 0x042fe80000041848 */
[C---:B------:R-:W-:Y:S01]  /*70f0*/  FMUL.FTZ R98, R3.reuse, R98 ;  /* 0x0000006203627220 */ /* 0x040fe20000410000 */
[----:B------:R-:W-:Y:S01]  /*7100*/  MUFU.EX2 R138, R138 ;  /* 0x0000008a008a7308 */ /* 0x000fe20000000800 */
[C---:B------:R-:W-:Y:S02]  /*7110*/  FMUL.FTZ R99, R3.reuse, R99 ;  /* 0x0000006303637220 */ /* 0x040fe40000410000 */
[C---:B------:R-:W-:Y:S01]  /*7120*/  HMMA.16816.F32.BF16 R76, R112.reuse, R126, R76 ;  /* 0x0000007e704c723c */ /* 0x040fe2000004184c */
[----:B------:R-:W1:Y:S03]  /*7130*/  LDSM.16.MT88.4 R124, [R173+0xd000] ;  /* 0x00d00000ad7c783b */ /* 0x000e660000004200 */
[C---:B------:R-:W-:Y:S02]  /*7140*/  FMUL.FTZ R18, R3.reuse, R106 ;  /* 0x0000006a03127220 */ /* 0x040fe40000410000 */
[----:B------:R-:W-:Y:S01]  /*7150*/  FMUL.FTZ R19, R3, R107 ;  /* 0x0000006b03137220 */ /* 0x000fe20000410000 */
[----:B------:R-:W-:Y:S01]  /*7160*/  MUFU.EX2 R137, R137 ;  /* 0x0000008900897308 */ /* 0x000fe20000000800 */
[C---:B------:R-:W-:Y:S04]  /*7170*/  HMMA.16816.F32.BF16 R80, R112.reuse, R128, R80 ;  /* 0x000000807050723c */ /* 0x040fe80000041850 */
[----:B---3--:R-:W-:Y:S01]  /*7180*/  F2FP.BF16.PACK_AB R107, R135, R136 ;  /* 0x00000088876b723e */ /* 0x008fe200000010ff */
[----:B------:R-:W-:Y:S02]  /*7190*/  FMUL.FTZ R100, R116, R100 ;  /* 0x0000006474647220 */ /* 0x000fe40000410000 */
[--C-:B------:R-:W-:Y:S01]  /*71a0*/  FFMA.FTZ R128, R14, c[0x0][0x23c], -R119.reuse ;  /* 0x00008f000e807a23 */ /* 0x100fe20000010877 */
[C---:B------:R-:W-:Y:S01]  /*71b0*/  HMMA.16816.F32.BF16 R84, R112.reuse, R130, R84 ;  /* 0x000000827054723c */ /* 0x040fe20000041854 */
[----:B------:R-:W-:Y:S03]  /*71c0*/  MUFU.EX2 R139, R139 ;  /* 0x0000008b008b7308 */ /* 0x000fe60000000800 */
[----:B------:R-:W-:Y:S02]  /*71d0*/  FMUL.FTZ R14, R3, R110 ;  /* 0x0000006e030e7220 */ /* 0x000fe40000410000 */
[----:B------:R-:W-:Y:S02]  /*71e0*/  FMUL.FTZ R101, R116, R101 ;  /* 0x0000006574657220 */ /* 0x000fe40000410000 */
[--C-:B------:R-:W-:Y:S01]  /*71f0*/  FFMA.FTZ R131, R15, c[0x0][0x23c], -R119.reuse ;  /* 0x00008f000f837a23 */ /* 0x100fe20000010877 */
[C---:B--2---:R-:W-:Y:S02]  /*7200*/  HMMA.16816.F32.BF16 R88, R112.reuse, R120, R88 ;  /* 0x000000787058723c */ /* 0x044fe40000041858 */
[----:B------:R-:W-:Y:S01]  /*7210*/  MUFU.EX2 R128, R128 ;  /* 0x0000008000807308 */ /* 0x000fe20000000800 */
[C---:B------:R-:W-:Y:S02]  /*7220*/  FMUL.FTZ R15, R3.reuse, R111 ;  /* 0x0000006f030f7220 */ /* 0x040fe40000410000 */
[----:B------:R-:W2:Y:S01]  /*7230*/  LDSM.16.MT88.4 R108, [R172+0xd000] ;  /* 0x00d00000ac6c783b */ /* 0x000ea20000004200 */
[C---:B------:R-:W-:Y:S02]  /*7240*/  FMUL.FTZ R102, R3.reuse, R102 ;  /* 0x0000006603667220 */ /* 0x040fe40000410000 */
[----:B------:R-:W-:Y:S02]  /*7250*/  FMUL.FTZ R103, R3, R103 ;  /* 0x0000006703677220 */ /* 0x000fe40000410000 */
[C---:B------:R-:W-:Y:S02]  /*7260*/  HMMA.16816.F32.BF16 R12, R112.reuse, R122, R12 ;  /* 0x0000007a700c723c */ /* 0x040fe4000004180c */
[----:B------:R-:W3:Y:S01]  /*7270*/  MUFU.EX2 R131, R131 ;  /* 0x0000008300837308 */ /* 0x000ee20000000800 */
[----:B------:R-:W4:Y:S01]  /*7280*/  LDSM.16.MT88.4 R120, [R173+0x9400] ;  /* 0x00940000ad78783b */ /* 0x000f220000004200 */
[--C-:B------:R-:W-:Y:S02]  /*7290*/  FFMA.FTZ R130, R16, c[0x0][0x23c], -R140.reuse ;  /* 0x00008f0010827a23 */ /* 0x100fe4000001088c */
[--C-:B------:R-:W-:Y:S02]  /*72a0*/  FFMA.FTZ R129, R17, c[0x0][0x23c], -R140.reuse ;  /* 0x00008f0011817a23 */ /* 0x100fe4000001088c */
[C---:B-1----:R-:W-:Y:S04]  /*72b0*/  HMMA.16816.F32.BF16 R92, R112.reuse, R124, R92 ;  /* 0x0000007c705c723c */ /* 0x042fe8000004185c */
[----:B------:R-:W-:Y:S01]  /*72c0*/  MUFU.EX2 R130, R130 ;  /* 0x0000008200827308 */ /* 0x000fe20000000800 */
[----:B------:R-:W-:Y:S01]  /*72d0*/  FMUL.FTZ R16, R116, R104 ;  /* 0x0000006874107220 */ /* 0x000fe20000410000 */
[----:B------:R-:W-:Y:S01]  /*72e0*/  F2FP.BF16.PACK_AB R104, R118, R7 ;  /* 0x000000077668723e */ /* 0x000fe200000010ff */
[----:B------:R-:W-:Y:S01]  /*72f0*/  FMUL.FTZ R17, R116, R105 ;  /* 0x0000006974117220 */ /* 0x000fe20000410000 */
[C---:B------:R-:W-:Y:S01]  /*7300*/  HMMA.16816.F32.BF16 R96, R112.reuse, R126, R96 ;  /* 0x0000007e7060723c */ /* 0x040fe20000041860 */
[----:B------:R-:W1:Y:S03]  /*7310*/  LDSM.16.MT88.4 R124, [R172+0x9400] ;  /* 0x00940000ac7c783b */ /* 0x000e660000004200 */
[----:B------:R-:W-:Y:S02]  /*7320*/  FFMA.FTZ R154, R46, c[0x0][0x23c], -R119 ;  /* 0x00008f002e9a7a23 */ /* 0x000fe40000010877 */
[----:B------:R-:W5:Y:S01]  /*7330*/  MUFU.EX2 R129, R129 ;  /* 0x0000008100817308 */ /* 0x000f620000000800 */
[----:B------:R-:W-:Y:S02]  /*7340*/  FFMA.FTZ R46, R52, c[0x0][0x23c], -R140 ;  /* 0x00008f00342e7a23 */ /* 0x000fe4000001088c */
[----:B------:R-:W-:Y:S03]  /*7350*/  FFMA.FTZ R143, R3, R196, R143 ;  /* 0x000000c4038f7223 */ /* 0x000fe6000001008f */
[----:B---3--:R-:W-:Y:S01]  /*7360*/  F2FP.BF16.PACK_AB R105, R131, R128 ;  /* 0x000000808369723e */ /* 0x008fe200000010ff */
[----:B------:R-:W-:Y:S02]  /*7370*/  FFMA.FTZ R146, R116, R195, R146 ;  /* 0x000000c374927223 */ /* 0x000fe40000010092 */
[--C-:B------:R-:W-:Y:S01]  /*7380*/  FFMA.FTZ R116, R45, c[0x0][0x23c], -R140.reuse ;  /* 0x00008f002d747a23 */ /* 0x100fe2000001088c */
[----:B------:R-:W-:Y:S01]  /*7390*/  MUFU.EX2 R3, R46 ;  /* 0x0000002e00037308 */ /* 0x000fe20000000800 */
[--C-:B------:R-:W-:Y:S01]  /*73a0*/  FFMA.FTZ R45, R56, c[0x0][0x23c], -R140.reuse ;  /* 0x00008f00382d7a23 */ /* 0x100fe2000001088c */
[C---:B--2---:R-:W-:Y:S03]  /*73b0*/  HMMA.16816.F32.BF16 R16, R112.reuse, R108, R16 ;  /* 0x0000006c7010723c */ /* 0x044fe60000041810 */
[--C-:B------:R-:W-:Y:S02]  /*73c0*/  FFMA.FTZ R48, R48, c[0x0][0x23c], -R140.reuse ;  /* 0x00008f0030307a23 */ /* 0x100fe4000001088c */
[--C-:B------:R-:W-:Y:S03]  /*73d0*/  FFMA.FTZ R49, R49, c[0x0][0x23c], -R140.reuse ;  /* 0x00008f0031317a23 */ /* 0x100fe6000001088c */
[----:B------:R-:W-:Y:S01]  /*73e0*/  MUFU.EX2 R142, R142 ;  /* 0x0000008e008e7308 */ /* 0x000fe20000000800 */
[----:B------:R-:W-:Y:S01]  /*73f0*/  HMMA.16816.F32.BF16 R100, R112, R110, R100 ;  /* 0x0000006e7064723c */ /* 0x000fe20000041864 */
[----:B------:R-:W2:Y:S02]  /*7400*/  LDSM.16.MT88.4 R108, [R173+0xb400] ;  /* 0x00b40000ad6c783b */ /* 0x000ea40000004200 */
[----:B-----5:R-:W-:Y:S01]  /*7410*/  F2FP.BF16.PACK_AB R106, R129, R130 ;  /* 0x00000082816a723e */ /* 0x020fe200000010ff */
[--C-:B------:R-:W-:Y:S02]  /*7420*/  FFMA.FTZ R50, R50, c[0x0][0x23c], -R119.reuse ;  /* 0x00008f0032327a23 */ /* 0x100fe40000010877 */
[--C-:B------:R-:W-:Y:S03]  /*7430*/  FFMA.FTZ R51, R51, c[0x0][0x23c], -R119.reuse ;  /* 0x00008f0033337a23 */ /* 0x100fe60000010877 */
[----:B------:R-:W3:Y:S01]  /*7440*/  LDSM.16.MT88.4 R112, [R172+0xb400] ;  /* 0x00b40000ac70783b */ /* 0x000ee20000004200 */
[----:B------:R-:W-:Y:S01]  /*7450*/  MUFU.EX2 R144, R144 ;  /* 0x0000009000907308 */ /* 0x000fe20000000800 */
[C---:B----4-:R-:W-:Y:S05]  /*7460*/  HMMA.16816.F32.BF16 R8, R104.reuse, R120, R8 ;  /* 0x000000786808723c */ /* 0x050fea0000041808 */
[--C-:B------:R-:W-:Y:S02]  /*7470*/  FFMA.FTZ R52, R53, c[0x0][0x23c], -R140.reuse ;  /* 0x00008f0035347a23 */ /* 0x100fe4000001088c */
[--C-:B------:R-:W-:Y:S01]  /*7480*/  FFMA.FTZ R53, R54, c[0x0][0x23c], -R119.reuse ;  /* 0x00008f0036357a23 */ /* 0x100fe20000010877 */
[C---:B------:R-:W-:Y:S01]  /*7490*/  HMMA.16816.F32.BF16 R68, R104.reuse, R122, R68 ;  /* 0x0000007a6844723c */ /* 0x040fe20000041844 */
[----:B------:R-:W4:Y:S01]  /*74a0*/  LDSM.16.MT88.4 R120, [R173+0xd400] ;  /* 0x00d40000ad78783b */ /* 0x000f220000004200 */
[----:B------:R-:W-:Y:S02]  /*74b0*/  MUFU.EX2 R145, R145 ;  /* 0x0000009100917308 */ /* 0x000fe40000000800 */
[--C-:B------:R-:W-:Y:S02]  /*74c0*/  FFMA.FTZ R54, R55, c[0x0][0x23c], -R119.reuse ;  /* 0x00008f0037367a23 */ /* 0x100fe40000010877 */
[--C-:B------:R-:W-:Y:S02]  /*74d0*/  FFMA.FTZ R56, R57, c[0x0][0x23c], -R140.reuse ;  /* 0x00008f0039387a23 */ /* 0x100fe4000001088c */
[C---:B-1----:R-:W-:Y:S04]  /*74e0*/  HMMA.16816.F32.BF16 R72, R104.reuse, R124, R72 ;  /* 0x0000007c6848723c */ /* 0x042fe80000041848 */
[----:B------:R-:W-:Y:S01]  /*74f0*/  MUFU.EX2 R55, R45 ;  /* 0x0000002d00377308 */ /* 0x000fe20000000800 */
[--C-:B------:R-:W-:Y:S02]  /*7500*/  FFMA.FTZ R57, R58, c[0x0][0x23c], -R119.reuse ;  /* 0x00008f003a397a23 */ /* 0x100fe40000010877 */
[--C-:B------:R-:W-:Y:S01]  /*7510*/  FFMA.FTZ R124, R23, c[0x0][0x23c], -R119.reuse ;  /* 0x00008f00177c7a23 */ /* 0x100fe20000010877 */
[C---:B------:R-:W-:Y:S01]  /*7520*/  HMMA.16816.F32.BF16 R76, R104.reuse, R126, R76 ;  /* 0x0000007e684c723c */ /* 0x040fe2000004184c */
[----:B------:R-:W1:Y:S03]  /*7530*/  LDSM.16.MT88.4 R20, [R172+0xd400] ;  /* 0x00d40000ac14783b */ /* 0x000e660000004200 */
[--C-:B------:R-:W-:Y:S02]  /*7540*/  FFMA.FTZ R125, R24, c[0x0][0x23c], -R140.reuse ;  /* 0x00008f00187d7a23 */ /* 0x100fe4000001088c */
[--C-:B------:R-:W-:Y:S01]  /*7550*/  FFMA.FTZ R58, R59, c[0x0][0x23c], -R119.reuse ;  /* 0x00008f003b3a7a23 */ /* 0x100fe20000010877 */
[----:B------:R-:W5:Y:S01]  /*7560*/  MUFU.EX2 R124, R124 ;  /* 0x0000007c007c7308 */ /* 0x000f620000000800 */
[C---:B--2---:R-:W-:Y:S04]  /*7570*/  HMMA.16816.F32.BF16 R80, R104.reuse, R108, R80 ;  /* 0x0000006c6850723c */ /* 0x044fe80000041850 */
[--C-:B------:R-:W-:Y:S02]  /*7580*/  FFMA.FTZ R126, R25, c[0x0][0x23c], -R140.reuse ;  /* 0x00008f00197e7a23 */ /* 0x100fe4000001088c */
[--C-:B------:R-:W-:Y:S02]  /*7590*/  FFMA.FTZ R127, R26, c[0x0][0x23c], -R119.reuse ;  /* 0x00008f001a7f7a23 */ /* 0x100fe40000010877 */
[C---:B------:R-:W-:Y:S01]  /*75a0*/  HMMA.16816.F32.BF16 R84, R104.reuse, R110, R84 ;  /* 0x0000006e6854723c */ /* 0x040fe20000041854 */
[----:B------:R-:W2:Y:S01]  /*75b0*/  LDSM.16.MT88.4 R108, [R173+0x9800] ;  /* 0x00980000ad6c783b */ /* 0x000ea20000004200 */
[----:B------:R-:W-:Y:S02]  /*75c0*/  MUFU.EX2 R125, R125 ;  /* 0x0000007d007d7308 */ /* 0x000fe40000000800 */
[----:B------:R-:W-:Y:S02]  /*75d0*/  FFMA.FTZ R64, R64, c[0x0][0x23c], -R140 ;  /* 0x00008f0040407a23 */ /* 0x000fe4000001088c */
[----:B------:R-:W-:Y:S02]  /*75e0*/  FFMA.FTZ R66, R66, c[0x0][0x23c], -R119 ;  /* 0x00008f0042427a23 */ /* 0x000fe40000010877 */
[C---:B---3--:R-:W-:Y:S01]  /*75f0*/  HMMA.16816.F32.BF16 R88, R104.reuse, R112, R88 ;  /* 0x000000706858723c */ /* 0x048fe20000041858 */
[----:B------:R-:W3:Y:S03]  /*7600*/  LDSM.16.MT88.4 R24, [R172+0x9800] ;  /* 0x00980000ac18783b */ /* 0x000ee60000004200 */
[----:B------:R-:W1:Y:S01]  /*7610*/  MUFU.EX2 R126, R126 ;  /* 0x0000007e007e7308 */ /* 0x000e620000000800 */
[----:B------:R-:W-:Y:S02]  /*7620*/  FADD.FTZ R146, R141, R146 ;  /* 0x000000928d927221 */ /* 0x000fe40000010000 */
[----:B------:R-:W-:Y:S01]  /*7630*/  FADD.FTZ R143, R132, R143 ;  /* 0x0000008f848f7221 */ /* 0x000fe20000010000 */
[C---:B------:R-:W-:Y:S01]  /*7640*/  HMMA.16816.F32.BF16 R12, R104.reuse, R114, R12 ;  /* 0x00000072680c723c */ /* 0x040fe2000004180c */
[----:B------:R-:W-:Y:S03]  /*7650*/  LDSM.16.MT88.4 R112, [R172+0xb800] ;  /* 0x00b80000ac70783b */ /* 0x000fe60000004200 */
[----:B------:R-:W-:Y:S02]  /*7660*/  FADD.FTZ R133, R133, R146 ;  /* 0x0000009285857221 */ /* 0x000fe40000010000 */
[----:B------:R-:W2:Y:S01]  /*7670*/  MUFU.EX2 R127, R127 ;  /* 0x0000007f007f7308 */ /* 0x000ea20000000800 */
[----:B------:R-:W-:Y:S01]  /*7680*/  FADD.FTZ R134, R134, R143 ;  /* 0x0000008f86867221 */ /* 0x000fe20000010000 */
[C---:B----4-:R-:W-:Y:S04]  /*7690*/  HMMA.16816.F32.BF16 R92, R104.reuse, R120, R92 ;  /* 0x00000078685c723c */ /* 0x050fe8000004185c */
[----:B------:R-:W-:Y:S02]  /*76a0*/  FADD.FTZ R6, R6, R133 ;  /* 0x0000008506067221 */ /* 0x000fe40000010000 */
[----:B------:R-:W-:Y:S02]  /*76b0*/  FADD.FTZ R5, R5, R134 ;  /* 0x0000008605057221 */ /* 0x000fe40000010000 */
[C---:B------:R-:W-:Y:S01]  /*76c0*/  HMMA.16816.F32.BF16 R96, R104.reuse, R122, R96 ;  /* 0x0000007a6860723c */ /* 0x040fe20000041860 */
[----:B------:R-:W-:Y:S03]  /*76d0*/  MUFU.EX2 R147, R147 ;  /* 0x0000009300937308 */ /* 0x000fe60000000800 */
[--C-:B------:R-:W-:Y:S02]  /*76e0*/  FFMA.FTZ R121, R28, c[0x0][0x23c], -R140.reuse ;  /* 0x00008f001c797a23 */ /* 0x100fe4000001088c */
[----:B------:R-:W-:Y:S02]  /*76f0*/  FFMA.FTZ R120, R29, c[0x0][0x23c], -R140 ;  /* 0x00008f001d787a23 */ /* 0x000fe4000001088c */
[C---:B-1----:R-:W-:Y:S03]  /*7700*/  HMMA.16816.F32.BF16 R16, R104.reuse, R20, R16 ;  /* 0x000000146810723c */ /* 0x042fe60000041810 */
[----:B------:R-:W-:Y:S01]  /*7710*/  MUFU.EX2 R121, R121 ;  /* 0x0000007900797308 */ /* 0x000fe20000000800 */
[--C-:B------:R-:W-:Y:S02]  /*7720*/  FFMA.FTZ R122, R30, c[0x0][0x23c], -R119.reuse ;  /* 0x00008f001e7a7a23 */ /* 0x100fe40000010877 */
[----:B------:R-:W-:Y:S01]  /*7730*/  FFMA.FTZ R123, R31, c[0x0][0x23c], -R119 ;  /* 0x00008f001f7b7a23 */ /* 0x000fe20000010877 */
[----:B------:R-:W-:Y:S01]  /*7740*/  F2FP.BF16.PACK_AB R20, R137, R138 ;  /* 0x0000008a8914723e */ /* 0x000fe200000010ff */
[----:B------:R-:W-:Y:S01]  /*7750*/  HMMA.16816.F32.BF16 R100, R104, R22, R100 ;  /* 0x000000166864723c */ /* 0x000fe20000041864 */
[----:B------:R-:W1:Y:S03]  /*7760*/  LDSM.16.MT88.4 R104, [R173+0xb800] ;  /* 0x00b80000ad68783b */ /* 0x000e660000004200 */
[----:B-----5:R-:W-:Y:S01]  /*7770*/  F2FP.BF16.PACK_AB R21, R124, R139 ;  /* 0x0000008b7c15723e */ /* 0x020fe200000010ff */
[----:B------:R-:W-:Y:S01]  /*7780*/  MUFU.EX2 R120, R120 ;  /* 0x0000007800787308 */ /* 0x000fe20000000800 */
[----:B------:R-:W-:Y:S01]  /*7790*/  FADD.FTZ R7, R7, R6 ;  /* 0x0000000607077221 */ /* 0x000fe20000010000 */
[----:B------:R-:W-:Y:S01]  /*77a0*/  F2FP.BF16.PACK_AB R22, R126, R125 ;  /* 0x0000007d7e16723e */ /* 0x000fe200000010ff */
[----:B------:R-:W-:Y:S01]  /*77b0*/  FADD.FTZ R128, R128, R5 ;  /* 0x0000000580807221 */ /* 0x000fe20000010000 */
[----:B--2---:R-:W-:Y:S01]  /*77c0*/  F2FP.BF16.PACK_AB R23, R142, R127 ;  /* 0x0000007f8e17723e */ /* 0x004fe200000010ff */
[----:B------:R-:W-:Y:S02]  /*77d0*/  LDSM.16.MT88.4 R28, [R173+0x9c00] ;  /* 0x009c0000ad1c783b */ /* 0x000fe40000004200 */
[----:B------:R-:W-:Y:S02]  /*77e0*/  FADD.FTZ R7, R118, R7 ;  /* 0x0000000776077221 */ /* 0x000fe40000010000 */
[----:B------:R-:W-:Y:S01]  /*77f0*/  FADD.FTZ R131, R131, R128 ;  /* 0x0000008083837221 */ /* 0x000fe20000010000 */
[----:B------:R-:W2:Y:S01]  /*7800*/  MUFU.EX2 R122, R122 ;  /* 0x0000007a007a7308 */ /* 0x000ea20000000800 */
[C---:B------:R-:W-:Y:S05]  /*7810*/  HMMA.16816.F32.BF16 R8, R20.reuse, R108, R8 ;  /* 0x0000006c1408723c */ /* 0x040fea0000041808 */
[----:B------:R-:W-:Y:S02]  /*7820*/  FADD.FTZ R130, R130, R7 ;  /* 0x0000000782827221 */ /* 0x000fe40000010000 */
[----:B------:R-:W-:Y:S01]  /*7830*/  FADD.FTZ R136, R136, R131 ;  /* 0x0000008388887221 */ /* 0x000fe20000010000 */
[C---:B------:R-:W-:Y:S01]  /*7840*/  HMMA.16816.F32.BF16 R68, R20.reuse, R110, R68 ;  /* 0x0000006e1444723c */ /* 0x040fe20000041844 */
[----:B------:R-:W4:Y:S01]  /*7850*/  LDSM.16.MT88.4 R108, [R173+0xd800] ;  /* 0x00d80000ad6c783b */ /* 0x000f220000004200 */
[----:B------:R-:W5:Y:S02]  /*7860*/  MUFU.EX2 R123, R123 ;  /* 0x0000007b007b7308 */ /* 0x000f640000000800 */
[----:B------:R-:W-:Y:S02]  /*7870*/  FADD.FTZ R129, R129, R130 ;  /* 0x0000008281817221 */ /* 0x000fe40000010000 */
[----:B------:R-:W-:Y:S02]  /*7880*/  FADD.FTZ R136, R135, R136 ;  /* 0x0000008887887221 */ /* 0x000fe40000010000 */
[C---:B---3--:R-:W-:Y:S04]  /*7890*/  HMMA.16816.F32.BF16 R72, R20.reuse, R24, R72 ;  /* 0x000000181448723c */ /* 0x048fe80000041848 */
[----:B------:R-:W3:Y:S01]  /*78a0*/  MUFU.EX2 R148, R148 ;  /* 0x0000009400947308 */ /* 0x000ee20000000800 */
[----:B------:R-:W-:Y:S02]  /*78b0*/  FADD.FTZ R138, R138, R129 ;  /* 0x000000818a8a7221 */ /* 0x000fe40000010000 */
[----:B------:R-:W-:Y:S01]  /*78c0*/  FADD.FTZ R139, R139, R136 ;  /* 0x000000888b8b7221 */ /* 0x000fe20000010000 */
[C---:B------:R-:W-:Y:S01]  /*78d0*/  HMMA.16816.F32.BF16 R76, R20.reuse, R26, R76 ;  /* 0x0000001a144c723c */ /* 0x040fe2000004184c */
[----:B------:R-:W3:Y:S03]  /*78e0*/  LDSM.16.MT88.4 R24, [R172+0xd800] ;  /* 0x00d80000ac18783b */ /* 0x000ee60000004200 */
[----:B------:R-:W-:Y:S02]  /*78f0*/  FADD.FTZ R138, R137, R138 ;  /* 0x0000008a898a7221 */ /* 0x000fe40000010000 */
[----:B------:R-:W-:Y:S01]  /*7900*/  MUFU.EX2 R152, R152 ;  /* 0x0000009800987308 */ /* 0x000fe20000000800 */
[----:B------:R-:W-:Y:S01]  /*7910*/  FADD.FTZ R124, R124, R139 ;  /* 0x0000008b7c7c7221 */ /* 0x000fe20000010000 */
[C---:B-1----:R-:W-:Y:S04]  /*7920*/  HMMA.16816.F32.BF16 R80, R20.reuse, R104, R80 ;  /* 0x000000681450723c */ /* 0x042fe80000041850 */
[----:B------:R-:W-:Y:S02]  /*7930*/  FADD.FTZ R125, R125, R138 ;  /* 0x0000008a7d7d7221 */ /* 0x000fe40000010000 */
[----:B------:R-:W-:Y:S02]  /*7940*/  FADD.FTZ R5, R127, R124 ;  /* 0x0000007c7f057221 */ /* 0x000fe40000010000 */
[C---:B------:R-:W-:Y:S01]  /*7950*/  HMMA.16816.F32.BF16 R84, R20.reuse, R106, R84 ;  /* 0x0000006a1454723c */ /* 0x040fe20000041854 */
[----:B------:R-:W-:Y:S01]  /*7960*/  LDSM.16.MT88.4 R104, [R172+0xbc00] ;  /* 0x00bc0000ac68783b */ /* 0x000fe20000004200 */
[----:B------:R-:W-:Y:S02]  /*7970*/  MUFU.EX2 R149, R149 ;  /* 0x0000009500957308 */ /* 0x000fe40000000800 */
[----:B------:R-:W-:Y:S02]  /*7980*/  FADD.FTZ R126, R126, R125 ;  /* 0x0000007d7e7e7221 */ /* 0x000fe40000010000 */
[----:B------:R-:W-:Y:S02]  /*7990*/  FADD.FTZ R5, R142, R5 ;  /* 0x000000058e057221 */ /* 0x000fe40000010000 */
[C---:B------:R-:W-:Y:S04]  /*79a0*/  HMMA.16816.F32.BF16 R88, R20.reuse, R112, R88 ;  /* 0x000000701458723c */ /* 0x040fe80000041858 */
[----:B------:R-:W1:Y:S01]  /*79b0*/  MUFU.EX2 R150, R150 ;  /* 0x0000009600967308 */ /* 0x000e620000000800 */
[----:B--2---:R-:W-:Y:S03]  /*79c0*/  FADD.FTZ R6, R122, R5 ;  /* 0x000000057a067221 */ /* 0x004fe60000010000 */
[C---:B------:R-:W-:Y:S04]  /*79d0*/  HMMA.16816.F32.BF16 R12, R20.reuse, R114, R12 ;  /* 0x00000072140c723c */ /* 0x040fe8000004180c */
[----:B-----5:R-:W-:Y:S02]  /*79e0*/  FADD.FTZ R6, R123, R6 ;  /* 0x000000067b067221 */ /* 0x020fe40000010000 */
[----:B------:R-:W2:Y:S02]  /*79f0*/  MUFU.EX2 R151, R151 ;  /* 0x0000009700977308 */ /* 0x000ea40000000800 */
[C---:B----4-:R-:W-:Y:S04]  /*7a00*/  HMMA.16816.F32.BF16 R92, R20.reuse, R108, R92 ;  /* 0x0000006c145c723c */ /* 0x050fe8000004185c */
[----:B------:R-:W-:Y:S04]  /*7a10*/  FADD.FTZ R5, R147, R6 ;  /* 0x0000000693057221 */ /* 0x000fe80000010000 */
[C---:B------:R-:W-:Y:S01]  /*7a20*/  HMMA.16816.F32.BF16 R96, R20.reuse, R110, R96 ;  /* 0x0000006e1460723c */ /* 0x040fe20000041860 */
[----:B------:R-:W-:Y:S01]  /*7a30*/  LDSM.16.MT88.4 R108, [R172+0xcc00] ;  /* 0x00cc0000ac6c783b */ /* 0x000fe20000004200 */
[----:B------:R-:W-:Y:S02]  /*7a40*/  MUFU.EX2 R153, R153 ;  /* 0x0000009900997308 */ /* 0x000fe40000000800 */
[----:B---3--:R-:W-:Y:S04]  /*7a50*/  FADD.FTZ R5, R148, R5 ;  /* 0x0000000594057221 */ /* 0x008fe80000010000 */
[C---:B------:R-:W-:Y:S04]  /*7a60*/  HMMA.16816.F32.BF16 R16, R20.reuse, R24, R16 ;  /* 0x000000181410723c */ /* 0x040fe80000041810 */
[----:B------:R-:W-:Y:S01]  /*7a70*/  MUFU.EX2 R116, R116 ;  /* 0x0000007400747308 */ /* 0x000fe20000000800 */
[----:B-1----:R-:W-:Y:S03]  /*7a80*/  FADD.FTZ R6, R150, R5 ;  /* 0x0000000596067221 */ /* 0x002fe60000010000 */
[----:B------:R-:W-:Y:S01]  /*7a90*/  HMMA.16816.F32.BF16 R100, R20, R26, R100 ;  /* 0x0000001a1464723c */ /* 0x000fe20000041864 */
[----:B------:R-:W1:Y:S03]  /*7aa0*/  LDSM.16.MT88.4 R24, [R173+0xbc00] ;  /* 0x00bc0000ad18783b */ /* 0x000e660000004200 */
[----:B--2---:R-:W-:Y:S02]  /*7ab0*/  FADD.FTZ R6, R151, R6 ;  /* 0x0000000697067221 */ /* 0x004fe40000010000 */
[----:B------:R-:W-:Y:S01]  /*7ac0*/  MUFU.EX2 R154, R154 ;  /* 0x0000009a009a7308 */ /* 0x000fe20000000800 */
[C---:B------:R-:W-:Y:S01]  /*7ad0*/  F2FP.BF16.PACK_AB R20, R120.reuse, R121 ;  /* 0x000000797814723e */ /* 0x040fe200000010ff */
[----:B------:R-:W-:Y:S01]  /*7ae0*/  FADD.FTZ R121, R121, R126 ;  /* 0x0000007e79797221 */ /* 0x000fe20000010000 */
[----:B------:R-:W-:Y:S03]  /*7af0*/  F2FP.BF16.PACK_AB R21, R123, R122 ;  /* 0x0000007a7b15723e */ /* 0x000fe600000010ff */
[C---:B------:R-:W-:Y:S01]  /*7b00*/  F2FP.BF16.PACK_AB R22, R145.reuse, R144 ;  /* 0x000000909116723e */ /* 0x040fe200000010ff */
[----:B------:R-:W-:Y:S01]  /*7b10*/  FADD.FTZ R121, R120, R121 ;  /* 0x0000007978797221 */ /* 0x000fe20000010000 */
[----:B------:R-:W-:Y:S02]  /*7b20*/  F2FP.BF16.PACK_AB R23, R148, R147 ;  /* 0x000000939417723e */ /* 0x000fe400000010ff */
[----:B------:R-:W-:Y:S01]  /*7b30*/  MUFU.EX2 R155, R155 ;  /* 0x0000009b009b7308 */ /* 0x000fe20000000800 */
[----:B------:R-:W-:Y:S04]  /*7b40*/  FADD.FTZ R144, R144, R121 ;  /* 0x0000007990907221 */ /* 0x000fe80000010000 */
[C---:B------:R-:W-:Y:S03]  /*7b50*/  HMMA.16816.F32.BF16 R8, R20.reuse, R28, R8 ;  /* 0x0000001c1408723c */ /* 0x040fe60000041808 */
[----:B------:R-:W-:Y:S02]  /*7b60*/  FADD.FTZ R145, R145, R144 ;  /* 0x0000009091917221 */ /* 0x000fe40000010000 */
        /* <DEDUP_REMOVED lines=8> */
[C---:B-1----:R-:W-:Y:S04]  /*7bf0*/  HMMA.16816.F32.BF16 R80, R20.reuse, R24, R80 ;  /* 0x000000181450723c */ /* 0x042fe80000041850 */
[----:B------:R-:W-:Y:S04]  /*7c00*/  MUFU.EX2 R51, R51 ;  /* 0x0000003300337308 */ /* 0x000fe80000000800 */
[C---:B------:R-:W-:Y:S01]  /*7c10*/  HMMA.16816.F32.BF16 R84, R20.reuse, R26, R84 ;  /* 0x0000001a1454723c */ /* 0x040fe20000041854 */
[----:B------:R-:W1:Y:S05]  /*7c20*/  LDSM.16.MT88.4 R24, [R173+0xa000] ;  /* 0x00a00000ad18783b */ /* 0x000e6a0000004200 */
[----:B------:R-:W-:Y:S02]  /*7c30*/  MUFU.EX2 R52, R52 ;  /* 0x0000003400347308 */ /* 0x000fe40000000800 */
[C---:B------:R-:W-:Y:S07]  /*7c40*/  HMMA.16816.F32.BF16 R88, R20.reuse, R104, R88 ;  /* 0x000000681458723c */ /* 0x040fee0000041858 */
[--C-:B------:R-:W-:Y:S01]  /*7c50*/  FFMA.FTZ R104, R41, c[0x0][0x23c], -R140.reuse ;  /* 0x00008f0029687a23 */ /* 0x100fe2000001088c */
[C---:B------:R-:W-:Y:S01]  /*7c60*/  HMMA.16816.F32.BF16 R12, R20.reuse, R106, R12 ;  /* 0x0000006a140c723c */ /* 0x040fe2000004180c */
[----:B------:R-:W-:Y:S03]  /*7c70*/  MUFU.EX2 R53, R53 ;  /* 0x0000003500357308 */ /* 0x000fe60000000800 */
[--C-:B------:R-:W-:Y:S03]  /*7c80*/  FFMA.FTZ R105, R42, c[0x0][0x23c], -R119.reuse ;  /* 0x00008f002a697a23 */ /* 0x100fe60000010877 */
[--C-:B------:R-:W-:Y:S01]  /*7c90*/  FFMA.FTZ R106, R43, c[0x0][0x23c], -R119.reuse ;  /* 0x00008f002b6a7a23 */ /* 0x100fe20000010877 */
[C---:B--2---:R-:W-:Y:S01]  /*7ca0*/  HMMA.16816.F32.BF16 R92, R20.reuse, R28, R92 ;  /* 0x0000001c145c723c */ /* 0x044fe2000004185c */
[----:B------:R-:W-:Y:S02]  /*7cb0*/  LDSM.16.MT88.4 R40, [R173+0xe400] ;  /* 0x00e40000ad28783b */ /* 0x000fe40000004200 */
[----:B------:R-:W2:Y:S01]  /*7cc0*/  MUFU.EX2 R104, R104 ;  /* 0x0000006800687308 */ /* 0x000ea20000000800 */
[--C-:B------:R-:W-:Y:S02]  /*7cd0*/  FFMA.FTZ R107, R44, c[0x0][0x23c], -R140.reuse ;  /* 0x00008f002c6b7a23 */ /* 0x100fe4000001088c */
[--C-:B------:R-:W-:Y:S02]  /*7ce0*/  FFMA.FTZ R44, R60, c[0x0][0x23c], -R140.reuse ;  /* 0x00008f003c2c7a23 */ /* 0x100fe4000001088c */
[C---:B------:R-:W-:Y:S01]  /*7cf0*/  HMMA.16816.F32.BF16 R96, R20.reuse, R30, R96 ;  /* 0x0000001e1460723c */ /* 0x040fe20000041860 */
[----:B------:R-:W4:Y:S03]  /*7d00*/  LDSM.16.MT88.4 R28, [R173+0xc000] ;  /* 0x00c00000ad1c783b */ /* 0x000f260000004200 */
[--C-:B------:R-:W-:Y:S01]  /*7d10*/  FFMA.FTZ R60, R61, c[0x0][0x23c], -R140.reuse ;  /* 0x00008f003d3c7a23 */ /* 0x100fe2000001088c */
[----:B------:R-:W5:Y:S01]  /*7d20*/  MUFU.EX2 R105, R105 ;  /* 0x0000006900697308 */ /* 0x000f620000000800 */
[--C-:B------:R-:W-:Y:S02]  /*7d30*/  FFMA.FTZ R61, R62, c[0x0][0x23c], -R119.reuse ;  /* 0x00008f003e3d7a23 */ /* 0x100fe40000010877 */
[C---:B---3--:R-:W-:Y:S04]  /*7d40*/  HMMA.16816.F32.BF16 R16, R20.reuse, R32, R16 ;  /* 0x000000201410723c */ /* 0x048fe80000041810 */
[--C-:B------:R-:W-:Y:S02]  /*7d50*/  FFMA.FTZ R62, R63, c[0x0][0x23c], -R119.reuse ;  /* 0x00008f003f3e7a23 */ /* 0x100fe40000010877 */
[----:B------:R-:W-:Y:S01]  /*7d60*/  FFMA.FTZ R119, R67, c[0x0][0x23c], -R119 ;  /* 0x00008f0043777a23 */ /* 0x000fe20000010877 */
[----:B------:R-:W3:Y:S01]  /*7d70*/  MUFU.EX2 R106, R106 ;  /* 0x0000006a006a7308 */ /* 0x000ee20000000800 */
[----:B------:R-:W-:Y:S01]  /*7d80*/  HMMA.16816.F32.BF16 R100, R20, R34, R100 ;  /* 0x000000221464723c */ /* 0x000fe20000041864 */
[----:B------:R-:W4:Y:S03]  /*7d90*/  LDSM.16.MT88.4 R32, [R172+0xc000] ;  /* 0x00c00000ac20783b */ /* 0x000f260000004200 */
[----:B------:R-:W-:Y:S03]  /*7da0*/  FFMA.FTZ R140, R65, c[0x0][0x23c], -R140 ;  /* 0x00008f00418c7a23 */ /* 0x000fe6000001088c */
[----:B------:R-:W-:Y:S01]  /*7db0*/  F2FP.BF16.PACK_AB R20, R149, R152 ;  /* 0x000000989514723e */ /* 0x000fe200000010ff */
[----:B------:R-:W-:Y:S01]  /*7dc0*/  FADD.FTZ R152, R152, R145 ;  /* 0x0000009198987221 */ /* 0x000fe20000010000 */
[----:B------:R-:W-:Y:S01]  /*7dd0*/  F2FP.BF16.PACK_AB R21, R151, R150 ;  /* 0x000000969715723e */ /* 0x000fe200000010ff */
[----:B------:R1:W-:Y:S02]  /*7de0*/  MUFU.EX2 R59, R44 ;  /* 0x0000002c003b7308 */ /* 0x0003e40000000800 */
[C---:B--2---:R-:W-:Y:S01]  /*7df0*/  F2FP.BF16.PACK_AB R22, R104.reuse, R153 ;  /* 0x000000996816723e */ /* 0x044fe200000010ff */
[----:B------:R-:W-:Y:S02]  /*7e00*/  FADD.FTZ R152, R149, R152 ;  /* 0x0000009895987221 */ /* 0x000fe40000010000 */
[----:B-----5:R-:W-:Y:S02]  /*7e10*/  FADD.FTZ R5, R105, R6 ;  /* 0x0000000669057221 */ /* 0x020fe40000010000 */
[----:B------:R-:W-:Y:S03]  /*7e20*/  FADD.FTZ R153, R153, R152 ;  /* 0x0000009899997221 */ /* 0x000fe60000010000 */
[----:B------:R-:W2:Y:S01]  /*7e30*/  MUFU.EX2 R107, R107 ;  /* 0x0000006b006b7308 */ /* 0x000ea20000000800 */
[----:B------:R-:W-:Y:S01]  /*7e40*/  FADD.FTZ R104, R104, R153 ;  /* 0x0000009968687221 */ /* 0x000fe20000010000 */
[C---:B---3--:R-:W-:Y:S01]  /*7e50*/  F2FP.BF16.PACK_AB R23, R106.reuse, R105 ;  /* 0x000000696a17723e */ /* 0x048fe200000010ff */
[----:B------:R-:W-:Y:S06]  /*7e60*/  FADD.FTZ R5, R106, R5 ;  /* 0x000000056a057221 */ /* 0x000fec0000010000 */
[C---:B-1----:R-:W-:Y:S01]  /*7e70*/  HMMA.16816.F32.BF16 R8, R20.reuse, R24, R8 ;  /* 0x000000181408723c */ /* 0x042fe20000041808 */
[----:B------:R-:W1:Y:S01]  /*7e80*/  MUFU.EX2 R54, R54 ;  /* 0x0000003600367308 */ /* 0x000e620000000800 */
[----:B------:R-:W-:Y:S06]  /*7e90*/  LDSM.16.MT88.4 R44, [R172+0xe800] ;  /* 0x00e80000ac2c783b */ /* 0x000fec0000004200 */
[C---:B------:R-:W-:Y:S03]  /*7ea0*/  HMMA.16816.F32.BF16 R68, R20.reuse, R26, R68 ;  /* 0x0000001a1444723c */ /* 0x040fe60000041844 */
[----:B------:R-:W3:Y:S01]  /*7eb0*/  MUFU.EX2 R56, R56 ;  /* 0x0000003800387308 */ /* 0x000ee20000000800 */
[----:B------:R-:W5:Y:S04]  /*7ec0*/  LDSM.16.MT88.4 R24, [R173+0xe000] ;  /* 0x00e00000ad18783b */ /* 0x000f680000004200 */
[C---:B------:R-:W-:Y:S05]  /*7ed0*/  HMMA.16816.F32.BF16 R72, R20.reuse, R36, R72 ;  /* 0x000000241448723c */ /* 0x040fea0000041848 */
[----:B------:R-:W-:Y:S03]  /*7ee0*/  MUFU.EX2 R57, R57 ;  /* 0x0000003900397308 */ /* 0x000fe60000000800 */
[C---:B------:R-:W-:Y:S01]  /*7ef0*/  HMMA.16816.F32.BF16 R76, R20.reuse, R38, R76 ;  /* 0x00000026144c723c */ /* 0x040fe2000004184c */
[----:B------:R-:W1:Y:S06]  /*7f00*/  LDSM.16.MT88.4 R36, [R172+0xe000] ;  /* 0x00e00000ac24783b */ /* 0x000e6c0000004200 */
[----:B------:R-:W1:Y:S01]  /*7f10*/  MUFU.EX2 R58, R58 ;  /* 0x0000003a003a7308 */ /* 0x000e620000000800 */
[C---:B----4-:R-:W-:Y:S08]  /*7f20*/  HMMA.16816.F32.BF16 R80, R20.reuse, R28, R80 ;  /* 0x0000001c1450723c */ /* 0x050ff00000041850 */
[C---:B------:R-:W-:Y:S01]  /*7f30*/  HMMA.16816.F32.BF16 R84, R20.reuse, R30, R84 ;  /* 0x0000001e1454723c */ /* 0x040fe20000041854 */
[----:B------:R-:W-:Y:S01]  /*7f40*/  LDSM.16.MT88.4 R28, [R172+0xa400] ;  /* 0x00a40000ac1c783b */ /* 0x000fe20000004200 */
[----:B------:R-:W4:Y:S06]  /*7f50*/  MUFU.EX2 R60, R60 ;  /* 0x0000003c003c7308 */ /* 0x000f2c0000000800 */
[C---:B------:R-:W-:Y:S04]  /*7f60*/  HMMA.16816.F32.BF16 R88, R20.reuse, R32, R88 ;  /* 0x000000201458723c */ /* 0x040fe80000041858 */
[----:B------:R-:W-:Y:S04]  /*7f70*/  MUFU.EX2 R61, R61 ;  /* 0x0000003d003d7308 */ /* 0x000fe80000000800 */
[C---:B------:R-:W-:Y:S01]  /*7f80*/  HMMA.16816.F32.BF16 R12, R20.reuse, R34, R12 ;  /* 0x00000022140c723c */ /* 0x040fe2000004180c */
[----:B------:R-:W-:Y:S05]  /*7f90*/  LDSM.16.MT88.4 R32, [R173+0xc400] ;  /* 0x00c40000ad20783b */ /* 0x000fea0000004200 */
[----:B------:R-:W2:Y:S02]  /*7fa0*/  MUFU.EX2 R62, R62 ;  /* 0x0000003e003e7308 */ /* 0x000ea40000000800 */
[C---:B-----5:R-:W-:Y:S08]  /*7fb0*/  HMMA.16816.F32.BF16 R92, R20.reuse, R24, R92 ;  /* 0x00000018145c723c */ /* 0x060ff0000004185c */
[C---:B------:R-:W-:Y:S01]  /*7fc0*/  HMMA.16816.F32.BF16 R96, R20.reuse, R26, R96 ;  /* 0x0000001a1460723c */ /* 0x040fe20000041860 */
[----:B------:R-:W5:Y:S01]  /*7fd0*/  LDSM.16.MT88.4 R24, [R173+0xa400] ;  /* 0x00a40000ad18783b */ /* 0x000f620000004200 */
[----:B------:R-:W-:Y:S06]  /*7fe0*/  MUFU.EX2 R64, R64 ;  /* 0x0000004000407308 */ /* 0x000fec0000000800 */
[C---:B-1----:R-:W-:Y:S04]  /*7ff0*/  HMMA.16816.F32.BF16 R16, R20.reuse, R36, R16 ;  /* 0x000000241410723c */ /* 0x042fe80000041810 */
[----:B------:R-:W1:Y:S04]  /*8000*/  MUFU.EX2 R195, R140 ;  /* 0x0000008c00c37308 */ /* 0x000e680000000800 */
[----:B------:R-:W-:Y:S01]  /*8010*/  HMMA.16816.F32.BF16 R100, R20, R38, R100 ;  /* 0x000000261464723c */ /* 0x000fe20000041864 */
[----:B------:R-:W1:Y:S05]  /*8020*/  LDSM.16.MT88.4 R36, [R172+0xc400] ;  /* 0x00c40000ac24783b */ /* 0x000e6a0000004200 */
[----:B------:R-:W-:Y:S01]  /*8030*/  MUFU.EX2 R119, R119 ;  /* 0x0000007700777308 */ /* 0x000fe20000000800 */
[----:B--2---:R-:W-:Y:S01]  /*8040*/  F2FP.BF16.PACK_AB R20, R116, R107 ;  /* 0x0000006b7414723e */ /* 0x004fe200000010ff */
        /* <DEDUP_REMOVED lines=8> */
[----:B------:R-:W-:Y:S02]  /*80d0*/  FADD.FTZ R6, R50, R155 ;  /* 0x0000009b32067221 */ /* 0x000fe40000010000 */
[----:B------:R-:W-:Y:S01]  /*80e0*/  FADD.FTZ R48, R49, R48 ;  /* 0x0000003031307221 */ /* 0x000fe20000010000 */
[C---:B-----5:R-:W-:Y:S03]  /*80f0*/  HMMA.16816.F32.BF16 R8, R20.reuse, R24, R8 ;  /* 0x000000181408723c */ /* 0x060fe60000041808 */
[----:B------:R-:W-:Y:S05]  /*8100*/  FADD.FTZ R6, R51, R6 ;  /* 0x0000000633067221 */ /* 0x000fea0000010000 */
[C---:B------:R-:W-:Y:S01]  /*8110*/  HMMA.16816.F32.BF16 R68, R20.reuse, R26, R68 ;  /* 0x0000001a1444723c */ /* 0x040fe20000041844 */
[----:B------:R-:W2:Y:S07]  /*8120*/  LDSM.16.MT88.4 R24, [R172+0xe400] ;  /* 0x00e40000ac18783b */ /* 0x000eae0000004200 */
[C---:B------:R-:W-:Y:S08]  /*8130*/  HMMA.16816.F32.BF16 R72, R20.reuse, R28, R72 ;  /* 0x0000001c1448723c */ /* 0x040ff00000041848 */
[C---:B------:R-:W-:Y:S01]  /*8140*/  HMMA.16816.F32.BF16 R76, R20.reuse, R30, R76 ;  /* 0x0000001e144c723c */ /* 0x040fe2000004184c */
[----:B------:R-:W5:Y:S07]  /*8150*/  LDSM.16.MT88.4 R28, [R173+0xa800] ;  /* 0x00a80000ad1c783b */ /* 0x000f6e0000004200 */
[C---:B------:R-:W-:Y:S08]  /*8160*/  HMMA.16816.F32.BF16 R80, R20.reuse, R32, R80 ;  /* 0x000000201450723c */ /* 0x040ff00000041850 */
        /* <DEDUP_REMOVED lines=8> */
[C---:B--2---:R-:W-:Y:S08]  /*81f0*/  HMMA.16816.F32.BF16 R16, R20.reuse, R24, R16 ;  /* 0x000000181410723c */ /* 0x044ff00000041810 */
[----:B------:R-:W-:Y:S01]  /*8200*/  HMMA.16816.F32.BF16 R100, R20, R26, R100 ;  /* 0x0000001a1464723c */ /* 0x000fe20000041864 */
[----:B------:R-:W2:Y:S06]  /*8210*/  LDSM.16.MT88.4 R24, [R173+0xe800] ;  /* 0x00e80000ad18783b */ /* 0x000eac0000004200 */
[----:B------:R-:W-:Y:S01]  /*8220*/  F2FP.BF16.PACK_AB R20, R52, R3 ;  /* 0x000000033414723e */ /* 0x000fe200000010ff */
[----:B------:R-:W-:Y:S01]  /*8230*/  FADD.FTZ R3, R3, R48 ;  /* 0x0000003003037221 */ /* 0x000fe20000010000 */
[----:B------:R-:W-:Y:S03]  /*8240*/  F2FP.BF16.PACK_AB R21, R54, R53 ;  /* 0x000000353615723e */ /* 0x000fe600000010ff */
[----:B---3--:R-:W-:Y:S01]  /*8250*/  F2FP.BF16.PACK_AB R22, R56, R55 ;  /* 0x000000373816723e */ /* 0x008fe200000010ff */
[----:B------:R-:W-:Y:S01]  /*8260*/  FADD.FTZ R53, R53, R6 ;  /* 0x0000000635357221 */ /* 0x000fe20000010000 */
[----:B------:R-:W-:Y:S01]  /*8270*/  F2FP.BF16.PACK_AB R23, R58, R57 ;  /* 0x000000393a17723e */ /* 0x000fe200000010ff */
[----:B------:R-:W-:Y:S01]  /*8280*/  FADD.FTZ R52, R52, R3 ;  /* 0x0000000334347221 */ /* 0x000fe20000010000 */
[----:B------:R-:W-:Y:S01]  /*8290*/  IADD3 R3, R194, -0x1, RZ ;  /* 0xffffffffc2037810 */ /* 0x000fe20007ffe0ff */
[----:B------:R-:W-:Y:S02]  /*82a0*/  FADD.FTZ R54, R54, R53 ;  /* 0x0000003536367221 */ /* 0x000fe40000010000 */
[----:B------:R-:W-:Y:S01]  /*82b0*/  FADD.FTZ R55, R55, R52 ;  /* 0x0000003437377221 */ /* 0x000fe20000010000 */
[----:B------:R-:W-:Y:S01]  /*82c0*/  MOV R194, R3 ;  /* 0x0000000300c27202 */ /* 0x000fe20000000f00 */
[C---:B-----5:R-:W-:Y:S03]  /*82d0*/  HMMA.16816.F32.BF16 R8, R20.reuse, R28, R8 ;  /* 0x0000001c1408723c */ /* 0x060fe60000041808 */
[----:B------:R-:W-:Y:S01]  /*82e0*/  FADD.FTZ R57, R57, R54 ;  /* 0x0000003639397221 */ /* 0x000fe20000010000 */
[----:B------:R-:W-:Y:S01]  /*82f0*/  MOV R3, R0 ;  /* 0x0000000000037202 */ /* 0x000fe20000000f00 */
[----:B------:R-:W-:Y:S02]  /*8300*/  FADD.FTZ R56, R56, R55 ;  /* 0x0000003738387221 */ /* 0x000fe40000010000 */
[----:B------:R-:W-:Y:S01]  /*8310*/  FADD.FTZ R58, R58, R57 ;  /* 0x000000393a3a7221 */ /* 0x000fe20000010000 */
[C---:B------:R-:W-:Y:S01]  /*8320*/  HMMA.16816.F32.BF16 R68, R20.reuse, R30, R68 ;  /* 0x0000001e1444723c */ /* 0x040fe20000041844 */
[----:B------:R-:W3:Y:S07]  /*8330*/  LDSM.16.MT88.4 R28, [R173+0xac00] ;  /* 0x00ac0000ad1c783b */ /* 0x000eee0000004200 */
[C---:B------:R-:W-:Y:S08]  /*8340*/  HMMA.16816.F32.BF16 R72, R20.reuse, R32, R72 ;  /* 0x000000201448723c */ /* 0x040ff00000041848 */
[C---:B------:R-:W-:Y:S01]  /*8350*/  HMMA.16816.F32.BF16 R76, R20.reuse, R34, R76 ;  /* 0x00000022144c723c */ /* 0x040fe2000004184c */
[----:B------:R-:W-:Y:S07]  /*8360*/  LDSM.16.MT88.4 R32, [R173+0xcc00] ;  /* 0x00cc0000ad20783b */ /* 0x000fee0000004200 */
[C---:B-1----:R-:W-:Y:S01]  /*8370*/  HMMA.16816.F32.BF16 R80, R20.reuse, R36, R80 ;  /* 0x000000241450723c */ /* 0x042fe20000041850 */
[----:B------:R-:W1:Y:S07]  /*8380*/  MUFU.EX2 R36, R66 ;  /* 0x0000004200247308 */ /* 0x000e6e0000000800 */
[C---:B------:R-:W-:Y:S08]  /*8390*/  HMMA.16816.F32.BF16 R84, R20.reuse, R38, R84 ;  /* 0x000000261454723c */ /* 0x040ff00000041854 */
[C---:B------:R-:W-:Y:S08]  /*83a0*/  HMMA.16816.F32.BF16 R88, R20.reuse, R40, R88 ;  /* 0x000000281458723c */ /* 0x040ff00000041858 */
[C---:B------:R-:W-:Y:S08]  /*83b0*/  HMMA.16816.F32.BF16 R12, R20.reuse, R42, R12 ;  /* 0x0000002a140c723c */ /* 0x040ff0000004180c */
[C---:B--2---:R-:W-:Y:S08]  /*83c0*/  HMMA.16816.F32.BF16 R92, R20.reuse, R24, R92 ;  /* 0x00000018145c723c */ /* 0x044ff0000004185c */
[C---:B------:R-:W-:Y:S01]  /*83d0*/  HMMA.16816.F32.BF16 R96, R20.reuse, R26, R96 ;  /* 0x0000001a1460723c */ /* 0x040fe20000041860 */
[----:B------:R-:W2:Y:S07]  /*83e0*/  LDSM.16.MT88.4 R24, [R172+0xac00] ;  /* 0x00ac0000ac18783b */ /* 0x000eae0000004200 */
[C---:B------:R-:W-:Y:S08]  /*83f0*/  HMMA.16816.F32.BF16 R16, R20.reuse, R44, R16 ;  /* 0x0000002c1410723c */ /* 0x040ff00000041810 */
[----:B------:R-:W-:Y:S07]  /*8400*/  HMMA.16816.F32.BF16 R100, R20, R46, R100 ;  /* 0x0000002e1464723c */ /* 0x000fee0000041864 */
[----:B----4-:R-:W-:Y:S01]  /*8410*/  F2FP.BF16.PACK_AB R20, R60, R59 ;  /* 0x0000003b3c14723e */ /* 0x010fe200000010ff */
[----:B------:R-:W-:Y:S01]  /*8420*/  FADD.FTZ R59, R59, R56 ;  /* 0x000000383b3b7221 */ /* 0x000fe20000010000 */
[----:B------:R-:W-:Y:S03]  /*8430*/  F2FP.BF16.PACK_AB R21, R62, R61 ;  /* 0x0000003d3e15723e */ /* 0x000fe600000010ff */
[----:B------:R-:W-:Y:S01]  /*8440*/  F2FP.BF16.PACK_AB R22, R195, R64 ;  /* 0x00000040c316723e */ /* 0x000fe200000010ff */
[----:B------:R-:W-:Y:S01]  /*8450*/  FADD.FTZ R61, R61, R58 ;  /* 0x0000003a3d3d7221 */ /* 0x000fe20000010000 */
[----:B-1----:R-:W-:Y:S01]  /*8460*/  F2FP.BF16.PACK_AB R23, R119, R36 ;  /* 0x000000247717723e */ /* 0x002fe200000010ff */
[----:B------:R-:W-:Y:S02]  /*8470*/  FADD.FTZ R59, R60, R59 ;  /* 0x0000003b3c3b7221 */ /* 0x000fe40000010000 */
[----:B------:R-:W-:Y:S02]  /*8480*/  FADD.FTZ R61, R62, R61 ;  /* 0x0000003d3e3d7221 */ /* 0x000fe40000010000 */
[----:B------:R-:W-:Y:S02]  /*8490*/  FADD.FTZ R64, R64, R59 ;  /* 0x0000003b40407221 */ /* 0x000fe40000010000 */
[C---:B---3--:R-:W-:Y:S01]  /*84a0*/  HMMA.16816.F32.BF16 R112, R20.reuse, R28, R8 ;  /* 0x0000001c1470723c */ /* 0x048fe20000041808 */
[----:B------:R-:W1:Y:S02]  /*84b0*/  LDSM.16.MT88.4 R8, [R173+0xec00] ;  /* 0x00ec0000ad08783b */ /* 0x000e640000004200 */
[----:B------:R-:W-:Y:S02]  /*84c0*/  FADD.FTZ R36, R36, R61 ;  /* 0x0000003d24247221 */ /* 0x000fe40000010000 */
[----:B------:R-:W-:Y:S02]  /*84d0*/  FADD.FTZ R195, R195, R64 ;  /* 0x00000040c3c37221 */ /* 0x000fe40000010000 */
[----:B------:R-:W-:Y:S01]  /*84e0*/  FADD.FTZ R196, R119, R36 ;  /* 0x0000002477c47221 */ /* 0x000fe20000010000 */
[C---:B------:R-:W-:Y:S08]  /*84f0*/  HMMA.16816.F32.BF16 R68, R20.reuse, R30, R68 ;  /* 0x0000001e1444723c */ /* 0x040ff00000041844 */
[C---:B--2---:R-:W-:Y:S08]  /*8500*/  HMMA.16816.F32.BF16 R72, R20.reuse, R24, R72 ;  /* 0x000000181448723c */ /* 0x044ff00000041848 */
        /* <DEDUP_REMOVED lines=10> */
[----:B------:R-:W-:-:S07]  /*85b0*/  @P0 BRA `(.L_x_1811) ;  /* 0xffffcba000000947 */ /* 0x000fce000383ffff */
.L_x_1807:
[----:B------:R-:W1:Y:S01]  /*85c0*/  SHFL.BFLY PT, R4, R195, 0x2, 0x1f ;  /* 0x0c401f00c3047f89 */ /* 0x000e6200000e0000 */
[----:B------:R-:W-:Y:S01]  /*85d0*/  MOV R8, 0x3f800000 ;  /* 0x3f80000000087802 */ /* 0x000fe20000000f00 */
[----:B------:R-:W-:Y:S01]  /*85e0*/  ULDC.U8 UR4, c[0x0][0x328] ;  /* 0x0000ca0000047ab9 */ /* 0x000fe20000000000 */
[----:B------:R-:W-:Y:S01]  /*85f0*/  SHF.R.S32.HI R11, RZ, 0x1f, R182 ;  /* 0x0000001fff0b7819 */ /* 0x000fe200000114b6 */
[----:B------:R-:W2:Y:S01]  /*8600*/  SHFL.BFLY PT, R3, R196, 0x2, 0x1f ;  /* 0x0c401f00c4037f89 */ /* 0x000ea200000e0000 */
[----:B------:R-:W-:Y:S01]  /*8610*/  BSSY B0, `(.L_x_1812) ;  /* 0x00000b3000007945 */ /* 0x000fe20003800000 */
[----:B------:R-:W-:-:S02]  /*8620*/  LEA R189, R189, R188, 0x4 ;  /* 0x000000bcbdbd7211 */ /* 0x000fc400078e20ff */
[----:B------:R-:W-:Y:S01]  /*8630*/  LEA.HI R11, R11, R182, RZ, 0x3 ;  /* 0x000000b60b0b7211 */ /* 0x000fe200078f18ff */
[----:B------:R-:W3:Y:S03]  /*8640*/  S2R R32, SR_CTAID.Z ;  /* 0x0000000000207919 */ /* 0x000ee60000002700 */
[----:B------:R-:W-:Y:S01]  /*8650*/  LOP3.LUT R11, R11, 0xfffffff8, RZ, 0xc0, !PT ;  /* 0xfffffff80b0b7812 */ /* 0x000fe200078ec0ff */
[----:B------:R-:W4:Y:S03]  /*8660*/  S2R R34, SR_CTAID.Y ;  /* 0x0000000000227919 */ /* 0x000f260000002600 */
[----:B------:R-:W-:Y:S01]  /*8670*/  IADD3 R11, R182, -R11, RZ ;  /* 0x8000000bb60b7210 */ /* 0x000fe20007ffe0ff */
[----:B-1----:R-:W-:Y:S02]  /*8680*/  FADD.FTZ R7, R4, R195 ;  /* 0x000000c304077221 */ /* 0x002fe40000010000 */
[----:B------:R-:W1:Y:S01]  /*8690*/  S2R R4, SR_TID.X ;  /* 0x0000000000047919 */ /* 0x000e620000002100 */
[----:B--2---:R-:W-:-:S03]  /*86a0*/  FADD.FTZ R10, R3, R196 ;  /* 0x000000c4030a7221 */ /* 0x004fc60000010000 */
[----:B------:R-:W2:Y:S04]  /*86b0*/  SHFL.BFLY PT, R6, R7, 0x1, 0x1f ;  /* 0x0c201f0007067f89 */ /* 0x000ea800000e0000 */
[----:B------:R-:W5:Y:S01]  /*86c0*/  SHFL.BFLY PT, R5, R10, 0x1, 0x1f ;  /* 0x0c201f000a057f89 */ /* 0x000f6200000e0000 */
[----:B-1----:R-:W-:Y:S01]  /*86d0*/  SHF.R.S32.HI R3, RZ, 0x1f, R4 ;  /* 0x0000001fff037819 */ /* 0x002fe20000011404 */
[----:B--2---:R-:W-:-:S03]  /*86e0*/  FADD.FTZ R6, R7, R6 ;  /* 0x0000000607067221 */ /* 0x004fc60000010000 */
[CC--:B------:R-:W-:Y:S02]  /*86f0*/  LEA.HI R9, R3.reuse, R4.reuse, RZ, 0x2 ;  /* 0x0000000403097211 */ /* 0x0c0fe400078f10ff */
[-C--:B------:R-:W-:Y:S01]  /*8700*/  LEA.HI R3, R3, R4.reuse, RZ, 0x5 ;  /* 0x0000000403037211 */ /* 0x080fe200078f28ff */
[----:B-----5:R-:W-:Y:S01]  /*8710*/  FADD.FTZ R5, R10, R5 ;  /* 0x000000050a057221 */ /* 0x020fe20000010000 */
[----:B------:R-:W-:Y:S02]  /*8720*/  FSETP.NE.FTZ.AND P3, PT, R6, RZ, PT ;  /* 0x000000ff0600720b */ /* 0x000fe40003f75000 */
[----:B------:R-:W-:Y:S02]  /*8730*/  LOP3.LUT R9, R9, 0xfffffffc, RZ, 0xc0, !PT ;  /* 0xfffffffc09097812 */ /* 0x000fe400078ec0ff */
[----:B------:R-:W-:Y:S02]  /*8740*/  FSETP.NE.FTZ.AND P2, PT, R5, RZ, PT ;  /* 0x000000ff0500720b */ /* 0x000fe40003f55000 */
[----:B------:R-:W-:-:S02]  /*8750*/  IADD3 R10, -R9, R4, RZ ;  /* 0x00000004090a7210 */ /* 0x000fc40007ffe1ff */
[----:B------:R-:W-:Y:S02]  /*8760*/  MOV R9, 0x3f800000 ;  /* 0x3f80000000097802 */ /* 0x000fe40000000f00 */
[----:B------:R-:W-:Y:S02]  /*8770*/  SHF.R.S32.HI R7, RZ, 0x5, R3 ;  /* 0x00000005ff077819 */ /* 0x000fe40000011403 */
[----:B------:R-:W-:Y:S01]  /*8780*/  LOP3.LUT R3, R3, 0xffffffe0, RZ, 0xc0, !PT ;  /* 0xffffffe003037812 */ /* 0x000fe200078ec0ff */
[----:B------:R-:W1:Y:S01]  /*8790*/  @P3 MUFU.RCP R8, R6 ;  /* 0x0000000600083308 */ /* 0x000e620000001000 */
[----:B------:R-:W-:Y:S02]  /*87a0*/  LEA R7, R7, R10, 0x8 ;  /* 0x0000000a07077211 */ /* 0x000fe400078e40ff */
[----:B------:R-:W-:-:S05]  /*87b0*/  IADD3 R4, -R3, R4, RZ ;  /* 0x0000000403047210 */ /* 0x000fca0007ffe1ff */
        /* <DEDUP_REMOVED lines=8> */
[----:B------:R-:W5:Y:S01]  /*8840*/  @P3 MUFU.LG2 R6, R6 ;  /* 0x0000000600063308 */ /* 0x000f620000000c00 */
        /* <DEDUP_REMOVED lines=28> */
[----:B------:R-:W-:Y:S01]  /*8a10*/  LEA.HI R8, R11, R11, RZ, 0x1 ;  /* 0x0000000b0b087211 */ /* 0x000fe200078f08ff */
[----:B--2---:R-:W-:Y:S01]  /*8a20*/  FMUL.FTZ R115, R9, R115 ;  /* 0x0000007309737220 */ /* 0x004fe20000410000 */
[----:B------:R-:W-:Y:S01]  /*8a30*/  F2FP.BF16.PACK_AB R104, R105, R104 ;  /* 0x000000686968723e */ /* 0x000fe200000010ff */
[C---:B------:R-:W-:Y:S01]  /*8a40*/  FMUL.FTZ R114, R9.reuse, R114 ;  /* 0x0000007209727220 */ /* 0x040fe20000410000 */
[----:B------:R-:W-:Y:S01]  /*8a50*/  LOP3.LUT R10, R8, 0x3fffffe, RZ, 0xc0, !PT ;  /* 0x03fffffe080a7812 */ /* 0x000fe200078ec0ff */
[C---:B------:R-:W-:Y:S01]  /*8a60*/  FMUL.FTZ R71, R9.reuse, R71 ;  /* 0x0000004709477220 */ /* 0x040fe20000410000 */
[----:B------:R-:W-:Y:S01]  /*8a70*/  SHF.R.S32.HI R8, RZ, 0x1, R8 ;  /* 0x00000001ff087819 */ /* 0x000fe20000011408 */
[----:B------:R-:W-:Y:S01]  /*8a80*/  FMUL.FTZ R70, R9, R70 ;  /* 0x0000004609467220 */ /* 0x000fe20000410000 */
[----:B------:R-:W-:Y:S01]  /*8a90*/  IADD3 R10, R11, -R10, RZ ;  /* 0x8000000a0b0a7210 */ /* 0x000fe20007ffe0ff */
[C---:B------:R-:W-:Y:S01]  /*8aa0*/  FMUL.FTZ R75, R9.reuse, R75 ;  /* 0x0000004b094b7220 */ /* 0x040fe20000410000 */
[----:B------:R-:W-:Y:S01]  /*8ab0*/  LOP3.LUT P0, RZ, R8, 0x2, RZ, 0xc0, !PT ;  /* 0x0000000208ff7812 */ /* 0x000fe2000780c0ff */
        /* <DEDUP_REMOVED lines=30> */
[----:B------:R-:W-:Y:S01]  /*8ca0*/  SHF.L.U32 R9, R8, 0x6, RZ ;  /* 0x0000000608097819 */ /* 0x000fe200000006ff */
[----:B------:R-:W-:Y:S01]  /*8cb0*/  IMAD R7, R10, 0x10, R7 ;  /* 0x000000100a077824 */ /* 0x000fe200078e0207 */
[----:B------:R-:W-:Y:S01]  /*8cc0*/  LOP3.LUT R8, R8, 0x1, RZ, 0xc0, !PT ;  /* 0x0000000108087812 */ /* 0x000fe200078ec0ff */
[----:B-1----:R-:W-:Y:S01]  /*8cd0*/  @P2 FMUL.FTZ R35, R5, 0.69314718246459960938 ;  /* 0x3f31721805232820 */ /* 0x002fe20000410000 */
[----:B------:R-:W-:Y:S02]  /*8ce0*/  LOP3.LUT R9, R9, 0xc0, RZ, 0xc0, !PT ;  /* 0x000000c009097812 */ /* 0x000fe400078ec0ff */
[----:B------:R-:W-:Y:S02]  /*8cf0*/  ISETP.NE.U32.AND P1, PT, R8, 0x1, PT ;  /* 0x000000010800780c */ /* 0x000fe40003f25070 */
[----:B------:R-:W-:Y:S02]  /*8d00*/  LEA.HI R10, R9, R9, RZ, 0x1d ;  /* 0x00000009090a7211 */ /* 0x000fe400078fe8ff */
[----:B------:R-:W-:-:S02]  /*8d10*/  MOV R8, 0x20 ;  /* 0x0000002000087802 */ /* 0x000fc40000000f00 */
[----:B------:R-:W-:Y:S02]  /*8d20*/  LEA R7, R7, R10, 0x1 ;  /* 0x0000000a07077211 */ /* 0x000fe400078e08ff */
[----:B------:R-:W-:Y:S02]  /*8d30*/  SEL R8, R8, 0xffffffe0, !P0 ;  /* 0xffffffe008087807 */ /* 0x000fe40004000000 */
[----:B------:R-:W-:Y:S02]  /*8d40*/  SHF.L.U32 R7, R7, 0x1, RZ ;  /* 0x0000000107077819 */ /* 0x000fe400000006ff */
[----:B------:R-:W-:Y:S02]  /*8d50*/  F2FP.BF16.PACK_AB R106, R107, R106 ;  /* 0x0000006a6b6a723e */ /* 0x000fe400000010ff */
[C---:B------:R-:W-:Y:S01]  /*8d60*/  IADD3 R9, R7.reuse, -0x10, RZ ;  /* 0xfffffff007097810 */ /* 0x040fe20007ffe0ff */
[----:B------:R-:W-:Y:S01]  /*8d70*/  STS [R7], R112 ;  /* 0x0000007007007388 */ /* 0x000fe20000000800 */
[----:B------:R-:W-:-:S02]  /*8d80*/  @P1 IADD3 R9, R7, 0x10, RZ ;  /* 0x0000001007091810 */ /* 0x000fc40007ffe0ff */
[----:B------:R-:W-:Y:S01]  /*8d90*/  IADD3 R11, R7, R8, RZ ;  /* 0x00000008070b7210 */ /* 0x000fe20007ffe0ff */
[----:B------:R-:W-:Y:S01]  /*8da0*/  STS [R7+0x200], R114 ;  /* 0x0002007207007388 */ /* 0x000fe20000000800 */
[----:B------:R-:W-:Y:S01]  /*8db0*/  F2FP.BF16.PACK_AB R102, R103, R102 ;  /* 0x000000666766723e */ /* 0x000fe200000010ff */
[----:B------:R-:W-:Y:S01]  /*8dc0*/  IMAD.IADD R33, R8, 0x1, R9 ;  /* 0x0000000108217824 */ /* 0x000fe200078e0209 */
[----:B------:R-:W-:Y:S01]  /*8dd0*/  ISETP.NE.AND P0, PT, RZ, UR4, PT ;  /* 0x00000004ff007c0c */ /* 0x000fe2000bf05270 */
[----:B------:R-:W-:Y:S01]  /*8de0*/  STS [R9], R68 ;  /* 0x0000004409007388 */ /* 0x000fe20000000800 */
[----:B------:R-:W-:Y:S02]  /*8df0*/  LOP3.LUT P1, RZ, R4, 0x3, RZ, 0xc0, !PT ;  /* 0x0000000304ff7812 */ /* 0x000fe4000782c0ff */
[----:B------:R-:W-:Y:S01]  /*8e00*/  MOV R4, 0x7f800000 ;  /* 0x7f80000000047802 */ /* 0x000fe20000000f00 */
[----:B------:R-:W-:Y:S04]  /*8e10*/  STS [R9+0x200], R70 ;  /* 0x0002004609007388 */ /* 0x000fe80000000800 */
[----:B------:R-:W-:Y:S04]  /*8e20*/  STS [R11], R72 ;  /* 0x000000480b007388 */ /* 0x000fe80000000800 */
[----:B------:R-:W-:Y:S01]  /*8e30*/  STS [R11+0x200], R74 ;  /* 0x0002004a0b007388 */ /* 0x000fe20000000800 */
[----:B---3--:R-:W-:-:S02]  /*8e40*/  @P0 IMAD R3, R32, c[0x0][0x234], RZ ;  /* 0x00008d0020030a24 */ /* 0x008fc400078e02ff */
[C---:B----4-:R-:W-:Y:S01]  /*8e50*/  @!P0 IMAD R5, R34.reuse, c[0x0][0x1c0], R32 ;  /* 0x0000700022058a24 */ /* 0x050fe200078e0220 */
[----:B------:R-:W-:Y:S01]  /*8e60*/  STS [R33], R76 ;  /* 0x0000004c21007388 */ /* 0x000fe20000000800 */
[----:B------:R-:W-:Y:S02]  /*8e70*/  @P0 IMAD R3, R34, c[0x0][0x214], R3 ;  /* 0x0000850022030a24 */ /* 0x000fe400078e0203 */
[----:B------:R-:W-:Y:S01]  /*8e80*/  @!P0 IMAD R3, R5, c[0x0][0x214], RZ ;  /* 0x0000850005038a24 */ /* 0x000fe200078e02ff */
        /* <DEDUP_REMOVED lines=12> */
[----:B------:R-:W-:Y:S04]  /*8f50*/  STS [R9+0x2200], R98 ;  /* 0x0022006209007388 */ /* 0x000fe80000000800 */
[----:B------:R-:W-:Y:S04]  /*8f60*/  STS [R11+0x2000], R104 ;  /* 0x002000680b007388 */ /* 0x000fe80000000800 */
[----:B------:R-:W-:Y:S04]  /*8f70*/  STS [R11+0x2200], R106 ;  /* 0x0022006a0b007388 */ /* 0x000fe80000000800 */
[----:B------:R-:W-:Y:S04]  /*8f80*/  STS [R33+0x2000], R100 ;  /* 0x0020006421007388 */ /* 0x000fe80000000800 */
[----:B------:R5:W-:Y:S01]  /*8f90*/  STS [R33+0x2200], R102 ;  /* 0x0022006621007388 */ /* 0x000be20000000800 */
[----:B-1----:R-:W-:Y:S01]  /*8fa0*/  MOV R7, 0x7f800000 ;  /* 0x7f80000000077802 */ /* 0x002fe20000000f00 */
[----:B------:R-:W-:-:S02]  /*8fb0*/  @P2 FFMA.FTZ R7, R0, c[0x0][0x238], R35 ;  /* 0x00008e0000072a23 */ /* 0x000fc40000010023 */
[----:B------:R-:W-:Y:S01]  /*8fc0*/  BAR.SYNC.DEFER_BLOCKING 0x0 ;  /* 0x0000000000007b1d */ /* 0x000fe20000010000 */
[----:B-----5:R-:W-:-:S05]  /*8fd0*/  @P3 FMUL.FTZ R33, R6, 0.69314718246459960938 ;  /* 0x3f31721806213820 */ /* 0x020fca0000410000 */
[----:B------:R1:W2:Y:S01]  /*8fe0*/  LDS.128 R24, [R178] ;  /* 0x00000000b2187984 */ /* 0x0002a20000000c00 */
[----:B------:R-:W-:-:S03]  /*8ff0*/  @P3 FFMA.FTZ R4, R2, c[0x0][0x238], R33 ;  /* 0x00008e0002043a23 */ /* 0x000fc60000010021 */
[----:B------:R1:W3:Y:S04]  /*9000*/  LDS.128 R20, [R178+0x800] ;  /* 0x00080000b2147984 */ /* 0x0002e80000000c00 */
[----:B------:R1:W4:Y:S04]  /*9010*/  LDS.128 R16, [R178+0x1000] ;  /* 0x00100000b2107984 */ /* 0x0003280000000c00 */
[----:B------:R1:W1:Y:S04]  /*9020*/  LDS.128 R12, [R178+0x1800] ;  /* 0x00180000b20c7984 */ /* 0x0002680000000c00 */
[----:B------:R1:W1:Y:S04]  /*9030*/  LDS.128 R8, [R178+0x2000] ;  /* 0x00200000b2087984 */ /* 0x0002680000000c00 */
[----:B------:R1:W1:Y:S01]  /*9040*/  LDS.128 R28, [R178+0x2800] ;  /* 0x00280000b21c7984 */ /* 0x0002620000000c00 */
[----:B------:R-:W-:Y:S05]  /*9050*/  @P1 BRA `(.L_x_1813) ;  /* 0x000000e000001947 */ /* 0x000fea0003800000 */
[----:B------:R-:W5:Y:S01]  /*9060*/  S2R R0, SR_CTAID.X ;  /* 0x0000000000007919 */ /* 0x000f620000002500 */
[----:B------:R-:W-:-:S02]  /*9070*/  IMAD.MOV.U32 R5, RZ, RZ, -0x40 ;  /* 0xffffffc0ff057424 */ /* 0x000fc400078e00ff */
[C---:B-----5:R-:W-:Y:S01]  /*9080*/  IMAD R2, R0.reuse, 0x40, R3 ;  /* 0x0000004000027824 */ /* 0x060fe200078e0203 */
[----:B------:R-:W-:Y:S01]  /*9090*/  IADD3 R3, R189, 0x8, RZ ;  /* 0x00000008bd037810 */ /* 0x000fe20007ffe0ff */
[----:B------:R-:W-:-:S03]  /*90a0*/  IMAD R6, R0, R5, c[0x0][0x214] ;  /* 0x0000850000067624 */ /* 0x000fc600078e0205 */
        /* <DEDUP_REMOVED lines=9> */
.L_x_1813:
[----:B------:R-:W-:Y:S05]  /*9140*/  BSYNC B0 ;  /* 0x0000000000007941 */ /* 0x000fea0003800000 */
.L_x_1812:
[----:B------:R-:W5:Y:S01]  /*9150*/  S2R R3, SR_CTAID.X ;  /* 0x0000000000037919 */ /* 0x000f620000002500 */
[----:B----4-:R-:W-:Y:S02]  /*9160*/  MOV R4, R180 ;  /* 0x000000b400047202 */ /* 0x010fe40000000f00 */
[----:B------:R-:W-:Y:S02]  /*9170*/  MOV R5, R181 ;  /* 0x000000b500057202 */ /* 0x000fe40000000f00 */
[----:B------:R-:W-:Y:S02]  /*9180*/  SHF.R.S32.HI R2, RZ, 0x1f, R34 ;  /* 0x0000001fff027819 */ /* 0x000fe40000011422 */
[----:B-----5:R-:W-:-:S04]  /*9190*/  SHF.L.U32 R3, R3, 0x6, RZ ;  /* 0x0000000603037819 */ /* 0x020fc800000006ff */
[----:B------:R-:W-:Y:S01]  /*91a0*/  SHF.R.S32.HI R0, RZ, 0x1f, R3 ;  /* 0x0000001fff007819 */ /* 0x000fe20000011403 */
[----:B------:R-:W-:-:S04]  /*91b0*/  IMAD.WIDE.U32 R4, R3, c[0x0][0x1e8], R4 ;  /* 0x00007a0003047a25 */ /* 0x000fc800078e0004 */
[----:B------:R-:W-:-:S04]  /*91c0*/  IMAD R0, R0, c[0x0][0x1e8], RZ ;  /* 0x00007a0000007a24 */ /* 0x000fc800078e02ff */
[----:B------:R-:W-:Y:S02]  /*91d0*/  IMAD R0, R3, c[0x0][0x1ec], R0 ;  /* 0x00007b0003007a24 */ /* 0x000fe400078e0200 */
[----:B------:R-:W-:Y:S02]  /*91e0*/  IMAD R3, R2, c[0x0][0x1e0], RZ ;  /* 0x0000780002037a24 */ /* 0x000fe400078e02ff */
[----:B------:R-:W-:Y:S01]  /*91f0*/  IMAD.IADD R5, R0, 0x1, R5 ;  /* 0x0000000100057824 */ /* 0x000fe200078e0205 */
[----:B------:R-:W-:Y:S01]  /*9200*/  SHF.R.S32.HI R0, RZ, 0x1f, R32 ;  /* 0x0000001fff007819 */ /* 0x000fe20000011420 */
[C---:B------:R-:W-:Y:S02]  /*9210*/  IMAD R3, R34.reuse, c[0x0][0x1e4], R3 ;  /* 0x0000790022037a24 */ /* 0x040fe400078e0203 */
[----:B------:R-:W-:-:S04]  /*9220*/  IMAD.WIDE.U32 R34, R34, c[0x0][0x1e0], R4 ;  /* 0x0000780022227a25 */ /* 0x000fc800078e0004 */
[----:B------:R-:W-:Y:S01]  /*9230*/  IMAD R5, R0, c[0x0][0x1f0], RZ ;  /* 0x00007c0000057a24 */ /* 0x000fe200078e02ff */
[----:B------:R-:W-:Y:S01]  /*9240*/  IADD3 R35, R3, R35, RZ ;  /* 0x0000002303237210 */ /* 0x000fe20007ffe0ff */
[----:B------:R-:W-:Y:S01]  /*9250*/  IMAD R3, R183, c[0x0][0x1e8], RZ ;  /* 0x00007a00b7037a24 */ /* 0x000fe200078e02ff */
[----:B------:R-:W-:Y:S01]  /*9260*/  MOV R0, c[0x0][0x1ec] ;  /* 0x00007b0000007a02 */ /* 0x000fe20000000f00 */
[C---:B------:R-:W-:Y:S02]  /*9270*/  IMAD R5, R32.reuse, c[0x0][0x1f4], R5 ;  /* 0x00007d0020057a24 */ /* 0x040fe400078e0205 */
[----:B------:R-:W-:-:S04]  /*9280*/  IMAD.WIDE.U32 R32, R32, c[0x0][0x1f0], R34 ;  /* 0x00007c0020207a25 */ /* 0x000fc800078e0022 */
[----:B------:R-:W-:Y:S01]  /*9290*/  IMAD R3, R182, c[0x0][0x1ec], R3 ;  /* 0x00007b00b6037a24 */ /* 0x000fe200078e0203 */
[----:B------:R-:W-:-:S05]  /*92a0*/  IADD3 R33, R5, R33, RZ ;  /* 0x0000002105217210 */ /* 0x000fca0007ffe0ff */
[----:B------:R-:W-:-:S04]  /*92b0*/  IMAD.WIDE.U32 R182, R182, c[0x0][0x1e8], R32 ;  /* 0x00007a00b6b67a25 */ /* 0x000fc800078e0020 */
[----:B------:R-:W-:Y:S01]  /*92c0*/  IMAD.IADD R2, R3, 0x1, R183 ;  /* 0x0000000103027824 */ /* 0x000fe200078e02b7 */
[C---:B------:R-:W-:Y:S02]  /*92d0*/  LEA R4, P0, R182.reuse, c[0x0][0x1d0], 0x1 ;  /* 0x00007400b6047a11 */ /* 0x040fe400078008ff */
[----:B------:R-:W-:Y:S02]  /*92e0*/  MOV R3, c[0x0][0x1e8] ;  /* 0x00007a0000037a02 */ /* 0x000fe40000000f00 */
[----:B------:R-:W-:Y:S02]  /*92f0*/  LEA.HI.X R5, R182, c[0x0][0x1d4], R2, 0x1, P0 ;  /* 0x00007500b6057a11 */ /* 0x000fe400000f0c02 */
[----:B------:R-:W-:-:S03]  /*9300*/  LEA R2, P0, R3, R4, 0x6 ;  /* 0x0000000403027211 */ /* 0x000fc600078030ff */
[----:B--2---:R-:W-:Y:S01]  /*9310*/  STG.E.128 [R4.64], R24 ;  /* 0x0000001804007986 */ /* 0x004fe2000c101d0c */
[----:B------:R-:W-:-:S03]  /*9320*/  LEA.HI.X R3, R3, R5, R0, 0x6, P0 ;  /* 0x0000000503037211 */ /* 0x000fc600000f3400 */
[----:B------:R-:W-:Y:S04]  /*9330*/  STG.E.128 [R4.64+0x40], R16 ;  /* 0x0000401004007986 */ /* 0x000fe8000c101d0c */
[----:B-1----:R-:W-:Y:S04]  /*9340*/  STG.E.128 [R4.64+0x80], R8 ;  /* 0x0000800804007986 */ /* 0x002fe8000c101d0c */
[----:B---3--:R-:W-:Y:S04]  /*9350*/  STG.E.128 [R2.64], R20 ;  /* 0x0000001402007986 */ /* 0x008fe8000c101d0c */
[----:B------:R-:W-:Y:S04]  /*9360*/  STG.E.128 [R2.64+0x40], R12 ;  /* 0x0000400c02007986 */ /* 0x000fe8000c101d0c */
[----:B------:R-:W-:Y:S01]  /*9370*/  STG.E.128 [R2.64+0x80], R28 ;  /* 0x0000801c02007986 */ /* 0x000fe2000c101d0c */
[----:B------:R-:W-:Y:S05]  /*9380*/  EXIT ;  /* 0x000000000000794d */ /* 0x000fea0003800000 */
.L_x_1814:
        /* <DEDUP_REMOVED lines=15> */
.L_x_6326:


//--------------------- .text._ZN5flash24flash_fwd_splitkv_kernelI23Flash_fwd_kernel_traitsILi96ELi64ELi128ELi4ELb0ELb0EN7cutlass10bfloat16_tE19Flash_kernel_traitsILi96ELi64ELi128ELi4ES3_EELb1ELb0ELb0ELb1ELb1ELb1ELb0ELb0EEEvNS_16Flash_fwd_paramsE --------------------------
	.section	.text._ZN5flash24flash_fwd_splitkv_kernelI23Flash_fwd_kernel_traitsILi96ELi64ELi128ELi4ELb0ELb0EN7cutlass10bfloat16_tE19Flash_kernel_traitsILi96ELi64ELi128ELi4ES3_EELb1ELb0ELb0ELb1ELb1ELb1ELb0ELb0EEEvNS_16Flash_fwd_paramsE,"ax",@progbits
	.sectioninfo	@"SHI_REGISTERS=255"
	.align	128
        .global         _ZN5flash24flash_fwd_splitkv_kernelI23Flash_fwd_kernel_traitsILi96ELi64ELi128ELi4ELb0ELb0EN7cutlass10bfloat16_tE19Flash_kernel_traitsILi96ELi64ELi128ELi4ES3_EELb1ELb0ELb0ELb1ELb1ELb1ELb0ELb0EEEvNS_16Flash_fwd_paramsE
        .type           _ZN5flash24flash_fwd_splitkv_kernelI23Flash_fwd_kernel_traitsILi96ELi64ELi128ELi4ELb0ELb0EN7cutlass10bfloat16_tE19Flash_kernel_traitsILi96ELi64ELi128ELi4ES3_EELb1ELb0ELb0ELb1ELb1ELb1ELb0ELb0EEEvNS_16Flash_fwd_paramsE,@function
        .size           _ZN5flash24flash_fwd_splitkv_kernelI23Flash_fwd_kernel_traitsILi96ELi64ELi128ELi4ELb0ELb0EN7cutlass10bfloat16_tE19Flash_kernel_traitsILi96ELi64ELi128ELi4ES3_EELb1ELb0ELb0ELb1ELb1ELb1ELb0ELb0EEEvNS_16Flash_fwd_paramsE,(.L_x_6327 - _ZN5flash24flash_fwd_splitkv_kernelI23Flash_fwd_kernel_traitsILi96ELi64ELi128ELi4ELb0ELb0EN7cutlass10bfloat16_tE19Flash_kernel_traitsILi96ELi64ELi128ELi4ES3_EELb1ELb0ELb0ELb1ELb1ELb1ELb0ELb0EEEvNS_16Flash_fwd_paramsE)
        .other          _ZN5flash24flash_fwd_splitkv_kernelI23Flash_fwd_kernel_traitsILi96ELi64ELi128ELi4ELb0ELb0EN7cutlass10bfloat16_tE19Flash_kernel_traitsILi96ELi64ELi128ELi4ES3_EELb1ELb0ELb0ELb1ELb1ELb1ELb0ELb0EEEvNS_16Flash_fwd_paramsE,@"STO_CUDA_ENTRY STV_DEFAULT"
_ZN5flash24flash_fwd_splitkv_kernelI23Flash_fwd_kernel_traitsILi96ELi64ELi128ELi4ELb0ELb0EN7cutlass10bfloat16_tE19Flash_kernel_traitsILi96ELi64ELi128ELi4ES3_EELb1ELb0ELb0ELb1ELb1ELb1ELb0ELb0EEEvNS_16Flash_fwd_paramsE:
.text._ZN5flash24flash_fwd_splitkv_kernelI23Flash_fwd_kernel_traitsILi96ELi64ELi128ELi4ELb0ELb0EN7cutlass10bfloat16_tE19Flash_kernel_traitsILi96ELi64ELi128ELi4ES3_EELb1ELb0ELb0ELb1ELb1ELb1ELb0ELb0EEEvNS_16Flash_fwd_paramsE:
        /* <DEDUP_REMOVED lines=48> */
[----:B------:R-:W-:Y:S01]  /*0300*/  LOP3.LUT P3, RZ, R126, 0x3, RZ, 0xc0, !PT ;  /* 0x000000037eff7812 */ /* 0x000fe2000786c0ff */
[----:B------:R-:W-:Y:S01]  /*0310*/  IMAD R0, R0, c[0x0][0x1e8], RZ ;  /* 0x00007a0000007a24 */ /* 0x000fe200078e02ff */
[----:B------:R-:W-:Y:S02]  /*0320*/  LOP3.LUT R3, R2, 0x1ffffffc, RZ, 0xc0, !PT ;  /* 0x1ffffffc02037812 */ /* 0x000fe400078ec0ff */
[----:B------:R-:W-:Y:S01]  /*0330*/  SHF.R.S32.HI R2, RZ, 0x2, R2 ;  /* 0x00000002ff027819 */ /* 0x000fe20000011402 */
[----:B------:R-:W-:Y:S01]  /*0340*/  IMAD R7, R129, c[0x0][0x1ec], R0 ;  /* 0x00007b0081077a24 */ /* 0x000fe200078e0200 */
[----:B------:R-:W-:Y:S01]  /*0350*/  SHF.R.S32.HI R0, RZ, 0x1f, R17 ;  /* 0x0000001fff007819 */ /* 0x000fe20000011411 */
[----:B------:R-:W-:Y:S01]  /*0360*/  IMAD.IADD R4, R126, 0x1, -R3 ;  /* 0x000000017e047824 */ /* 0x000fe200078e0a03 */
[----:B------:R-:W-:-:S03]  /*0370*/  SHF.R.S32.HI R3, RZ, 0x1f, R28 ;  /* 0x0000001fff037819 */ /* 0x000fc6000001141c */
[----:B------:R-:W-:Y:S02]  /*0380*/  IMAD.SHL.U32 R4, R4, 0x8, RZ ;  /* 0x0000000804047824 */ /* 0x000fe400078e00ff */
[----:B------:R-:W-:Y:S02]  /*0390*/  IMAD R3, R3, c[0x0][0x1e0], RZ ;  /* 0x0000780003037a24 */ /* 0x000fe400078e02ff */
[----:B------:R-:W-:Y:S01]  /*03a0*/  IMAD R0, R0, c[0x0][0x1f0], RZ ;  /* 0x00007c0000007a24 */ /* 0x000fe200078e02ff */
[----:B------:R-:W-:Y:S01]  /*03b0*/  SHF.R.S32.HI R5, RZ, 0x1f, R4 ;  /* 0x0000001fff057819 */ /* 0x000fe20000011404 */
[----:B------:R-:W-:-:S04]  /*03c0*/  IMAD R3, R28, c[0x0][0x1e4], R3 ;  /* 0x000079001c037a24 */ /* 0x000fc800078e0203 */
[----:B------:R-:W-:-:S04]  /*03d0*/  IMAD.WIDE.U32 R4, R129, c[0x0][0x1e8], R4 ;  /* 0x00007a0081047a25 */ /* 0x000fc800078e0004 */
[----:B------:R-:W-:-:S04]  /*03e0*/  IMAD.IADD R5, R5, 0x1, R7 ;  /* 0x0000000105057824 */ /* 0x000fc800078e0207 */
[----:B------:R-:W-:-:S04]  /*03f0*/  IMAD.WIDE.U32 R4, R28, c[0x0][0x1e0], R4 ;  /* 0x000078001c047a25 */ /* 0x000fc800078e0004 */
[----:B------:R-:W-:Y:S01]  /*0400*/  IMAD R28, R28, c[0x0][0x1c0], R17 ;  /* 0x000070001c1c7a24 */ /* 0x000fe200078e0211 */
[----:B------:R-:W-:Y:S01]  /*0410*/  IADD3 R5, R5, R3, RZ ;  /* 0x0000000305057210 */ /* 0x000fe20007ffe0ff */
[----:B------:R-:W-:Y:S01]  /*0420*/  IMAD R3, R17, c[0x0][0x1f4], R0 ;  /* 0x00007d0011037a24 */ /* 0x000fe200078e0200 */
[----:B------:R-:W-:-:S03]  /*0430*/  SHF.R.S32.HI R0, RZ, 0x1f, R2 ;  /* 0x0000001fff007819 */ /* 0x000fc60000011402 */
[----:B------:R-:W-:-:S04]  /*0440*/  IMAD.WIDE.U32 R4, R17, c[0x0][0x1f0], R4 ;  /* 0x00007c0011047a25 */ /* 0x000fc800078e0004 */
[----:B------:R-:W-:Y:S02]  /*0450*/  IMAD R7, R0, c[0x0][0x1e8], RZ ;  /* 0x00007a0000077a24 */ /* 0x000fe400078e02ff */
        /* <DEDUP_REMOVED lines=33> */
.L_x_1815:
        /* <DEDUP_REMOVED lines=19> */
.L_x_1816:
[----:B-1----:R-:W-:Y:S01]  /*07a0*/  IABS R2, c[0x0][0x2d0] ;  /* 0x0000b40000027a13 */ /* 0x002fe20000000000 */
[----:B------:R-:W-:Y:S05]  /*07b0*/  @P6 BRA `(.L_x_1817) ;  /* 0x0000049000006947 */ /* 0x000fea0003800000 */
[----:B------:R-:W1:Y:S01]  /*07c0*/  I2F.RP R6, R2 ;  /* 0x0000000200067306 */ /* 0x000e620000209400 */
[----:B------:R-:W-:Y:S01]  /*07d0*/  IMAD.MOV.U32 R4, RZ, RZ, RZ ;  /* 0x000000ffff047224 */ /* 0x000fe200078e00ff */
[----:B------:R-:W-:-:S04]  /*07e0*/  LEA R11, R120, 0xffffff80, 0x7 ;  /* 0xffffff80780b7811 */ /* 0x000fc800078e38ff */
[----:B-----5:R-:W-:Y:S02]  /*07f0*/  IABS R0, R11 ;  /* 0x0000000b00007213 */ /* 0x020fe40000000000 */
        /* <DEDUP_REMOVED lines=20> */
[----:B------:R-:W-:-:S05]  /*0940*/  IMAD.WIDE R12, R3, 0x4, R182 ;  /* 0x00000004030c7825 */ /* 0x000fca00078e02b6 */
[----:B------:R1:W2:Y:S01]  /*0950*/  LDG.E R6, [R12.64] ;  /* 0x0000000c0c067981 */ /* 0x0002a2000c1e1900 */
        /* <DEDUP_REMOVED lines=28> */
[----:B-1----:R-:W-:-:S04]  /*0b20*/  IMAD R13, R8, c[0x0][0x1b0], RZ ;  /* 0x00006c00080d7a24 */ /* 0x002fc800078e02ff */
        /* <DEDUP_REMOVED lines=9> */
[C---:B------:R-:W-:Y:S01]  /*0bc0*/  IMAD R3, R11.reuse, c[0x0][0x19c], R0 ;  /* 0x000067000b037a24 */ /* 0x040fe200078e0200 */
[----:B------:R-:W-:Y:S01]  /*0bd0*/  MOV R14, R6 ;  /* 0x00000006000e7202 */ /* 0x000fe20000000f00 */
[----:B------:R-:W-:-:S04]  /*0be0*/  IMAD.WIDE.U32 R4, R11, c[0x0][0x198], R4 ;  /* 0x000066000b047a25 */ /* 0x000fc800078e0004 */
[----:B------:R-:W-:Y:S02]  /*0bf0*/  IMAD.IADD R5, R5, 0x1, R3 ;  /* 0x0000000105057824 */ /* 0x000fe400078e0203 */
[----:B------:R-:W-:Y:S02]  /*0c00*/  IMAD.IADD R15, R7, 0x1, R15 ;  /* 0x00000001070f7824 */ /* 0x000fe400078e020f */
[----:B------:R-:W-:-:S04]  /*0c10*/  IMAD.WIDE.U32 R4, R10, c[0x0][0x1b0], R4 ;  /* 0x00006c000a047a25 */ /* 0x000fc800078e0004 */
[----:B------:R-:W-:Y:S01]  /*0c20*/  IMAD.MOV.U32 R12, RZ, RZ, R4 ;  /* 0x000000ffff0c7224 */ /* 0x000fe200078e0004 */
[----:B------:R-:W-:Y:S01]  /*0c30*/  IADD3 R13, R5, R13, RZ ;  /* 0x0000000d050d7210 */ /* 0x000fe20007ffe0ff */
[----:B------:R-:W-:Y:S05]  /*0c40*/  BRA `(.L_x_1818) ;  /* 0x0000035000007947 */ /* 0x000fea0003800000 */
.L_x_1817:
[----:B------:R-:W-:Y:S02]  /*0c50*/  IABS R8, c[0x0][0x1c8] ;  /* 0x0000720000087a13 */ /* 0x000fe40000000000 */
[----:B------:R-:W-:Y:S02]  /*0c60*/  LEA R11, R120, 0xffffff80, 0x7 ;  /* 0xffffff80780b7811 */ /* 0x000fe400078e38ff */
[----:B------:R-:W1:Y:S01]  /*0c70*/  I2F.RP R5, R8 ;  /* 0x0000000800057306 */ /* 0x000e620000209400 */
[----:B-----5:R-:W-:Y:S02]  /*0c80*/  SHF.R.S32.HI R15, RZ, 0x1f, R0 ;  /* 0x0000001fff0f7819 */ /* 0x020fe40000011400 */
[----:B------:R-:W-:-:S05]  /*0c90*/  SHF.R.S32.HI R9, RZ, 0x1f, R11 ;  /* 0x0000001fff097819 */ /* 0x000fca000001140b */
        /* <DEDUP_REMOVED lines=8> */
[----:B------:R-:W-:Y:S02]  /*0d20*/  MOV R4, R3 ;  /* 0x0000000300047202 */ /* 0x000fe40000000f00 */
[----:B------:R-:W-:-:S03]  /*0d30*/  IADD3 R6, P1, R12, R11, RZ ;  /* 0x0000000b0c067210 */ /* 0x000fc60007f3e0ff */
[----:B------:R-:W-:-:S04]  /*0d40*/  IMAD.HI.U32 R10, R7, R4, RZ ;  /* 0x00000004070a7227 */ /* 0x000fc800078e00ff */
        /* <DEDUP_REMOVED lines=31> */
[----:B------:R-:W-:Y:S01]  /*0f40*/  IMAD.WIDE.U32 R12, R10, c[0x0][0x1b0], R6 ;  /* 0x00006c000a0c7a25 */ /* 0x000fe200078e0006 */
[----:B------:R-:W-:-:S03]  /*0f50*/  MOV R14, R4 ;  /* 0x00000004000e7202 */ /* 0x000fc60000000f00 */
[----:B------:R-:W-:Y:S02]  /*0f60*/  IMAD R3, R10, c[0x0][0x1b4], R3 ;  /* 0x00006d000a037a24 */ /* 0x000fe400078e0203 */
[----:B------:R-:W-:-:S03]  /*0f70*/  IMAD R15, R0, c[0x0][0x18c], R15 ;  /* 0x00006300000f7a24 */ /* 0x000fc600078e020f */
[----:B------:R-:W-:Y:S01]  /*0f80*/  IADD3 R13, R13, R3, RZ ;  /* 0x000000030d0d7210 */ /* 0x000fe20007ffe0ff */
[----:B------:R-:W-:Y:S02]  /*0f90*/  IMAD.IADD R15, R5, 0x1, R15 ;  /* 0x00000001050f7824 */ /* 0x000fe400078e020f */
.L_x_1818:
[----:B------:R-:W-:Y:S01]  /*0fa0*/  SHF.R.S32.HI R127, RZ, 0x1f, R126 ;  /* 0x0000001fff7f7819 */ /* 0x000fe2000001147e */
[----:B------:R-:W-:Y:S01]  /*0fb0*/  ULDC.64 UR6, c[0x0][0x198] ;  /* 0x0000660000067ab9 */ /* 0x000fe20000000a00 */
[----:B------:R-:W-:Y:S01]  /*0fc0*/  SHF.R.S32.HI R3, RZ, 0x1f, R28 ;  /* 0x0000001fff037819 */ /* 0x000fe2000001141c */
[----:B------:R-:W-:Y:S01]  /*0fd0*/  USHF.L.U32 UR9, UR6, 0x6, URZ ;  /* 0x0000000606097899 */ /* 0x000fe2000800063f */
[CC--:B------:R-:W-:Y:S01]  /*0fe0*/  LEA.HI R27, R127.reuse, R126.reuse, RZ, 0x2 ;  /* 0x0000007e7f1b7211 */ /* 0x0c0fe200078f10ff */
[----:B------:R-:W-:Y:S01]  /*0ff0*/  UMOV UR8, 0x6 ;  /* 0x0000000600087882 */ /* 0x000fe20000000000 */
[-C--:B------:R-:W-:Y:S01]  /*1000*/  LEA.HI R6, R127, R126.reuse, RZ, 0x3 ;  /* 0x0000007e7f067211 */ /* 0x080fe200078f18ff */
[----:B------:R-:W-:Y:S01]  /*1010*/  IMAD R3, R3, c[0x0][0x178], RZ ;  /* 0x00005e0003037a24 */ /* 0x000fe200078e02ff */
[----:B------:R-:W-:Y:S01]  /*1020*/  LOP3.LUT R5, R27, 0xfffffffc, RZ, 0xc0, !PT ;  /* 0xfffffffc1b057812 */ /* 0x000fe200078ec0ff */
[----:B------:R-:W-:Y:S01]  /*1030*/  USHF.L.U64.HI UR7, UR6, UR8, UR7 ;  /* 0x0000000806077299 */ /* 0x000fe20008010207 */
[----:B------:R-:W-:Y:S01]  /*1040*/  SHF.R.S32.HI R19, RZ, 0x3, R6 ;  /* 0x00000003ff137819 */ /* 0x000fe20000011406 */
[----:B------:R-:W-:Y:S01]  /*1050*/  IMAD R3, R28, c[0x0][0x17c], R3 ;  /* 0x00005f001c037a24 */ /* 0x000fe200078e0203 */
[----:B------:R-:W-:Y:S01]  /*1060*/  LEA.HI R25, R127, R126, RZ, 0x4 ;  /* 0x0000007e7f197211 */ /* 0x000fe200078f20ff */
[----:B------:R-:W-:Y:S01]  /*1070*/  IMAD.IADD R178, R126, 0x1, -R5 ;  /* 0x000000017eb27824 */ /* 0x000fe200078e0a05 */
[----:B------:R-:W-:Y:S01]  /*1080*/  SHF.R.S32.HI R180, RZ, 0x2, R27 ;  /* 0x00000002ffb47819 */ /* 0x000fe2000001141b */
[----:B------:R-:W-:Y:S01]  /*1090*/  IMAD.SHL.U32 R19, R19, 0x40, RZ ;  /* 0x0000004013137824 */ /* 0x000fe200078e00ff */
[----:B------:R-:W-:Y:S01]  /*10a0*/  SHF.R.S32.HI R4, RZ, 0x4, R25 ;  /* 0x00000004ff047819 */ /* 0x000fe20000011419 */
[----:B------:R-:W-:Y:S01]  /*10b0*/  IMAD.SHL.U32 R178, R178, 0x8, RZ ;  /* 0x00000008b2b27824 */ /* 0x000fe200078e00ff */
[----:B------:R-:W-:Y:S01]  /*10c0*/  LEA.HI R27, R27, R180, RZ, 0x1 ;  /* 0x000000b41b1b7211 */ /* 0x000fe200078f08ff */
[----:B------:R-:W-:Y:S01]  /*10d0*/  ULDC.64 UR4, c[0x0][0x1a0] ;  /* 0x0000680000047ab9 */ /* 0x000fe20000000a00 */
[----:B------:R-:W-:Y:S01]  /*10e0*/  LEA.HI R7, R25, R4, RZ, 0x1 ;  /* 0x0000000419077211 */ /* 0x000fe200078f08ff */
[----:B------:R-:W-:Y:S01]  /*10f0*/  USHF.L.U32 UR10, UR4, 0x6, URZ ;  /* 0x00000006040a7899 */ /* 0x000fe2000800063f */
[----:B------:R-:W-:Y:S01]  /*1100*/  LOP3.LUT R19, R19, 0xc0, RZ, 0xc0, !PT ;  /* 0x000000c013137812 */ /* 0x000fe200078ec0ff */
[----:B------:R-:W-:Y:S01]  /*1110*/  USHF.L.U64.HI UR5, UR4, UR8, UR5 ;  /* 0x0000000804057299 */ /* 0x000fe20008010205 */
[----:B------:R-:W-:-:S02]  /*1120*/  SHF.R.S32.HI R179, RZ, 0x1f, R178 ;  /* 0x0000001fffb37819 */ /* 0x000fc400000114b2 */
[----:B------:R-:W-:Y:S02]  /*1130*/  LOP3.LUT R25, R25, 0xfffffff0, RZ, 0xc0, !PT ;  /* 0xfffffff019197812 */ /* 0x000fe400078ec0ff */
[----:B------:R-:W-:Y:S01]  /*1140*/  LEA.HI R127, R127, R126, RZ, 0x5 ;  /* 0x0000007e7f7f7211 */ /* 0x000fe200078f28ff */
[----:B------:R-:W-:Y:S01]  /*1150*/  IMAD.WIDE.U32 R28, R28, c[0x0][0x178], R178 ;  /* 0x00005e001c1c7a25 */ /* 0x000fe200078e00b2 */
[----:B------:R-:W-:Y:S02]  /*1160*/  LOP3.LUT R27, R27, 0x7fffffe, RZ, 0xc0, !PT ;  /* 0x07fffffe1b1b7812 */ /* 0x000fe400078ec0ff */
[----:B------:R-:W-:Y:S01]  /*1170*/  LOP3.LUT R21, R6, 0xfffffff8, RZ, 0xc0, !PT ;  /* 0xfffffff806157812 */ /* 0x000fe200078ec0ff */
[----:B------:R-:W-:Y:S01]  /*1180*/  IMAD.IADD R25, R126, 0x1, -R25 ;  /* 0x000000017e197824 */ /* 0x000fe200078e0a19 */
[----:B------:R-:W-:Y:S01]  /*1190*/  LOP3.LUT R0, R19, 0x18, R178, 0xf8, !PT ;  /* 0x0000001813007812 */ /* 0x000fe200078ef8b2 */
[----:B------:R-:W-:Y:S01]  /*11a0*/  IMAD.IADD R27, R180, 0x1, -R27 ;  /* 0x00000001b41b7824 */ /* 0x000fe200078e0a1b */
[----:B------:R-:W-:Y:S01]  /*11b0*/  SHF.R.U32.HI R19, RZ, 0x3, R19 ;  /* 0x00000003ff137819 */ /* 0x000fe20000011613 */
[----:B------:R-:W-:Y:S01]  /*11c0*/  IMAD.IADD R21, R126, 0x1, -R21 ;  /* 0x000000017e157824 */ /* 0x000fe200078e0a15 */
[----:B------:R-:W-:Y:S01]  /*11d0*/  SHF.R.S32.HI R128, RZ, 0x5, R127 ;  /* 0x00000005ff807819 */ /* 0x000fe2000001147f */
[----:B------:R-:W-:Y:S01]  /*11e0*/  IMAD.IADD R29, R29, 0x1, R3 ;  /* 0x000000011d1d7824 */ /* 0x000fe200078e0203 */
[----:B------:R-:W-:-:S02]  /*11f0*/  LOP3.LUT R7, R7, 0xfffffffe, RZ, 0xc0, !PT ;  /* 0xfffffffe07077812 */ /* 0x000fc400078ec0ff */
[----:B------:R-:W-:Y:S01]  /*1200*/  LOP3.LUT R19, R0, R19, RZ, 0x3c, !PT ;  /* 0x0000001300137212 */ /* 0x000fe200078e3cff */
[----:B------:R-:W-:Y:S01]  /*1210*/  IMAD R16, R128, 0x8, R27 ;  /* 0x0000000880107824 */ /* 0x000fe200078e021b */
[----:B------:R-:W-:Y:S01]  /*1220*/  SHF.R.S32.HI R0, RZ, 0x1f, R25 ;  /* 0x0000001fff007819 */ /* 0x000fe20000011419 */
[----:B------:R-:W-:Y:S01]  /*1230*/  IMAD.IADD R7, R4, 0x1, -R7 ;  /* 0x0000000104077824 */ /* 0x000fe200078e0a07 */
[----:B------:R-:W-:Y:S01]  /*1240*/  SHF.R.S32.HI R3, RZ, 0x1f, R17 ;  /* 0x0000001fff037819 */ /* 0x000fe20000011411 */
[----:B------:R-:W-:Y:S01]  /*1250*/  IMAD.U32 R16, R16, 0x20, R19 ;  /* 0x0000002010107824 */ /* 0x000fe200078e0013 */
[----:B------:R-:W-:Y:S01]  /*1260*/  LEA.HI R4, R21, R21, RZ, 0x1 ;  /* 0x0000001515047211 */ /* 0x000fe200078f08ff */
[----:B------:R-:W-:Y:S01]  /*1270*/  IMAD R19, R8, c[0x0][0x1b8], RZ ;  /* 0x00006e0008137a24 */ /* 0x000fe200078e02ff */
[----:B------:R-:W-:Y:S01]  /*1280*/  IADD3 R14, P0, R178, R14, RZ ;  /* 0x0000000eb20e7210 */ /* 0x000fe20007f1e0ff */
[----:B------:R-:W-:Y:S01]  /*1290*/  IMAD R8, R3, c[0x0][0x1a8], RZ ;  /* 0x00006a0003087a24 */ /* 0x000fe200078e02ff */
[----:B------:R-:W-:Y:S01]  /*12a0*/  SHF.R.S32.HI R181, RZ, 0x1f, R180 ;  /* 0x0000001fffb57819 */ /* 0x000fe200000114b4 */
[----:B------:R-:W-:Y:S01]  /*12b0*/  IMAD.WIDE.U32 R28, R17, c[0x0][0x1a8], R28 ;  /* 0x00006a00111c7a25 */ /* 0x000fe200078e001c */
[----:B------:R-:W-:-:S02]  /*12c0*/  LEA.HI R5, R0, R25, RZ, 0x3 ;  /* 0x0000001900057211 */ /* 0x000fc400078f18ff */
[----:B------:R-:W-:Y:S01]  /*12d0*/  LOP3.LUT R0, R4, 0x3fffffe, RZ, 0xc0, !PT ;  /* 0x03fffffe04007812 */ /* 0x000fe200078ec0ff */
[----:B------:R-:W-:Y:S01]  /*12e0*/  IMAD.X R15, R179, 0x1, R15, P0 ;  /* 0x00000001b30f7824 */ /* 0x000fe200000e060f */
[----:B------:R-:W-:Y:S01]  /*12f0*/  IADD3 R12, P0, R178, R12, RZ ;  /* 0x0000000cb20c7210 */ /* 0x000fe20007f1e0ff */
[----:B------:R-:W-:Y:S01]  /*1300*/  IMAD.WIDE R22, R23, 0x40, R180 ;  /* 0x0000004017167825 */ /* 0x000fe200078e02b4 */
[----:B------:R-:W-:Y:S02]  /*1310*/  IADD3 R11, P2, R180, R11, RZ ;  /* 0x0000000bb40b7210 */ /* 0x000fe40007f5e0ff */
[----:B------:R-:W-:Y:S01]  /*1320*/  LEA.HI R18, R25, R25, RZ, 0x1 ;  /* 0x0000001919127211 */ /* 0x000fe200078f08ff */
[----:B------:R-:W-:Y:S01]  /*1330*/  IMAD R8, R17, c[0x0][0x1ac], R8 ;  /* 0x00006b0011087a24 */ /* 0x000fe200078e0208 */
[----:B------:R-:W-:Y:S01]  /*1340*/  SHF.R.S32.HI R4, RZ, 0x1, R4 ;  /* 0x00000001ff047819 */ /* 0x000fe20000011404 */
[----:B------:R-:W-:Y:S01]  /*1350*/  IMAD.IADD R0, R21, 0x1, -R0 ;  /* 0x0000000115007824 */ /* 0x000fe200078e0a00 */
[----:B------:R-:W-:Y:S01]  /*1360*/  LOP3.LUT R124, R18, 0x7fffffe, RZ, 0xc0, !PT ;  /* 0x07fffffe127c7812 */ /* 0x000fe200078ec0ff */
[----:B------:R-:W-:Y:S01]  /*1370*/  IMAD.WIDE.U32 R20, R10, c[0x0][0x1b8], R14 ;  /* 0x00006e000a147a25 */ /* 0x000fe200078e000e */
[----:B------:R-:W-:-:S02]  /*1380*/  SHF.R.S32.HI R3, RZ, 0x1, R18 ;  /* 0x00000001ff037819 */ /* 0x000fc40000011412 */
[----:B------:R-:W-:Y:S01]  /*1390*/  SHF.R.S32.HI R18, RZ, 0x1f, R18 ;  /* 0x0000001fff127819 */ /* 0x000fe20000011412 */
[----:B------:R-:W-:Y:S02]  /*13a0*/  IMAD R15, R181, c[0x0][0x198], RZ ;  /* 0x00006600b50f7a24 */ /* 0x000fe400078e02ff */
[----:B------:R-:W-:Y:S01]  /*13b0*/  IMAD.X R13, R179, 0x1, R13, P0 ;  /* 0x00000001b30d7824 */ /* 0x000fe200000e060d */
[----:B------:R-:W-:Y:S01]  /*13c0*/  LEA.HI R18, R18, R3, RZ, 0x2 ;  /* 0x0000000312127211 */ /* 0x000fe200078f10ff */
[----:B------:R-:W-:Y:S02]  /*13d0*/  IMAD R17, R23, c[0x0][0x190], RZ ;  /* 0x0000640017117a24 */ /* 0x000fe400078e02ff */
[----:B------:R-:W-:Y:S01]  /*13e0*/  IMAD.IADD R29, R29, 0x1, R8 ;  /* 0x000000011d1d7824 */ /* 0x000fe200078e0208 */
[----:B------:R-:W-:Y:S01]  /*13f0*/  LOP3.LUT R18, R18, 0xfffffffc, RZ, 0xc0, !PT ;  /* 0xfffffffc12127812 */ /* 0x000fe200078ec0ff */
[C---:B------:R-:W-:Y:S02]  /*1400*/  IMAD R15, R180.reuse, c[0x0][0x19c], R15 ;  /* 0x00006700b40f7a24 */ /* 0x040fe400078e020f */
[----:B------:R-:W-:-:S04]  /*1410*/  IMAD.WIDE.U32 R12, R180, c[0x0][0x198], R12 ;  /* 0x00006600b40c7a25 */ /* 0x000fc800078e000c */
[----:B------:R-:W-:Y:S01]  /*1420*/  IMAD R17, R22, c[0x0][0x194], R17 ;  /* 0x0000650016117a24 */ /* 0x000fe200078e0211 */
[----:B------:R-:W-:Y:S01]  /*1430*/  LEA R188, P0, R12, c[0x0][0x168], 0x1 ;  /* 0x00005a000cbc7a11 */ /* 0x000fe200078008ff */
[----:B------:R-:W-:-:S04]  /*1440*/  IMAD.WIDE.U32 R22, R22, c[0x0][0x190], R28 ;  /* 0x0000640016167a25 */ /* 0x000fc800078e001c */
[----:B------:R-:W-:Y:S01]  /*1450*/  IMAD.IADD R15, R13, 0x1, R15 ;  /* 0x000000010d0f7824 */ /* 0x000fe200078e020f */
[----:B------:R-:W-:Y:S01]  /*1460*/  LEA R14, P1, R22, c[0x0][0x160], 0x1 ;  /* 0x00005800160e7a11 */ /* 0x000fe200078208ff */
[----:B------:R-:W-:Y:S02]  /*1470*/  IMAD.X R9, R181, 0x1, R9, P2 ;  /* 0x00000001b5097824 */ /* 0x000fe400010e0609 */
[----:B------:R-:W-:Y:S01]  /*1480*/  IMAD R19, R10, c[0x0][0x1bc], R19 ;  /* 0x00006f000a137a24 */ /* 0x000fe200078e0213 */
[----:B------:R-:W-:Y:S01]  /*1490*/  LEA.HI.X R189, R12, c[0x0][0x16c], R15, 0x1, P0 ;  /* 0x00005b000cbd7a11 */ /* 0x000fe200000f0c0f */
[----:B------:R-:W-:Y:S02]  /*14a0*/  IMAD.IADD R17, R23, 0x1, R17 ;  /* 0x0000000117117824 */ /* 0x000fe400078e0211 */
[----:B------:R-:W-:Y:S02]  /*14b0*/  IMAD.MOV.U32 R13, RZ, RZ, c[0x0][0x190] ;  /* 0x00006400ff0d7624 */ /* 0x000fe400078e00ff */
[----:B------:R-:W-:Y:S01]  /*14c0*/  IMAD R8, R9, c[0x0][0x1a0], RZ ;  /* 0x0000680009087a24 */ /* 0x000fe200078e02ff */
[----:B------:R-:W-:Y:S01]  /*14d0*/  LEA.HI.X R15, R22, c[0x0][0x164], R17, 0x1, P1 ;  /* 0x00005900160f7a11 */ /* 0x000fe200008f0c11 */
[----:B------:R-:W-:Y:S01]  /*14e0*/  IMAD.IADD R21, R21, 0x1, R19 ;  /* 0x0000000115157824 */ /* 0x000fe200078e0213 */
[----:B------:R-:W-:Y:S01]  /*14f0*/  LEA R10, P0, R13, R14, 0x6 ;  /* 0x0000000e0d0a7211 */ /* 0x000fe200078030ff */
[----:B------:R-:W-:-:S02]  /*1500*/  IMAD.MOV.U32 R9, RZ, RZ, c[0x0][0x194] ;  /* 0x00006500ff097624 */ /* 0x000fc400078e00ff */
[C---:B------:R-:W-:Y:S02]  /*1510*/  IMAD R8, R11.reuse, c[0x0][0x1a4], R8 ;  /* 0x000069000b087a24 */ /* 0x040fe400078e0208 */
[----:B------:R-:W-:Y:S01]  /*1520*/  IMAD.WIDE.U32 R20, R11, c[0x0][0x1a0], R20 ;  /* 0x000068000b147a25 */ /* 0x000fe200078e0014 */
[----:B------:R-:W-:Y:S02]  /*1530*/  LEA.HI.X R11, R13, R15, R9, 0x6, P0 ;  /* 0x0000000f0d0b7211 */ /* 0x000fe400000f3409 */
[----:B------:R-:W-:Y:S01]  /*1540*/  IADD3 R12, P0, R188, UR9, RZ ;  /* 0x00000009bc0c7c10 */ /* 0x000fe2000ff1e0ff */
[----:B------:R-:W-:Y:S02]  /*1550*/  IMAD.SHL.U32 R176, R16, 0x2, RZ ;  /* 0x0000000210b07824 */ /* 0x000fe400078e00ff */
[----:B------:R-:W-:Y:S01]  /*1560*/  IMAD.SHL.U32 R9, R4, 0x40, RZ ;  /* 0x0000004004097824 */ /* 0x000fe200078e00ff */
[----:B------:R-:W-:Y:S01]  /*1570*/  IADD3.X R13, R189, UR7, RZ, P0, !PT ;  /* 0x00000007bd0d7c10 */ /* 0x000fe200087fe4ff */
[----:B------:R-:W-:Y:S01]  /*1580*/  IMAD.IADD R3, R3, 0x1, -R18 ;  /* 0x0000000103037824 */ /* 0x000fe200078e0a12 */
[----:B------:R-:W-:Y:S01]  /*1590*/  @!PT LDS RZ, [RZ] ;  /* 0x00000000fffff984 */ /* 0x000fe20000000800 */
[----:B------:R-:W-:Y:S01]  /*15a0*/  @!PT LDS RZ, [RZ] ;  /* 0x00000000fffff984 */ /* 0x000fe20000000800 */
[----:B------:R-:W-:Y:S01]  /*15b0*/  @!PT LDS RZ, [RZ] ;  /* 0x00000000fffff984 */ /* 0x000fe20000000800 */
[----:B------:R1:W-:Y:S01]  /*15c0*/  LDGSTS.E.BYPASS.LTC128B.128 [R176], [R14.64] ;  /* 0x000000000eb07fae */ /* 0x0003e2000b901d4c */
[----:B------:R-:W-:Y:S01]  /*15d0*/  IADD3 R16, P0, R12, UR9, RZ ;  /* 0x000000090c107c10 */ /* 0x000fe2000ff1e0ff */
[----:B------:R-:W-:-:S02]  /*15e0*/  IMAD.SHL.U32 R5, R5, 0x20, RZ ;  /* 0x0000002005057824 */ /* 0x000fc400078e00ff */
[----:B------:R1:W-:Y:S01]  /*15f0*/  LDGSTS.E.BYPASS.LTC128B.128 [R176+0x1000], [R14.64+0x40] ;  /* 0x010000400eb07fae */ /* 0x0003e2000b901d4c */
[----:B------:R-:W-:Y:S01]  /*1600*/  IADD3.X R17, R13, UR7, RZ, P0, !PT ;  /* 0x000000070d117c10 */ /* 0x000fe200087fe4ff */
[----:B------:R-:W-:Y:S01]  /*1610*/  IMAD.SHL.U32 R121, R3, 0x40, RZ ;  /* 0x0000004003797824 */ /* 0x000fe200078e00ff */
[----:B------:R-:W-:Y:S01]  /*1620*/  LOP3.LUT R123, R5, 0xffffff00, RZ, 0xc0, !PT ;  /* 0xffffff00057b7812 */ /* 0x000fe200078ec0ff */
[----:B------:R1:W-:Y:S01]  /*1630*/  LDGSTS.E.BYPASS.LTC128B.128 [R176+0x2000], [R14.64+0x80] ;  /* 0x020000800eb07fae */ /* 0x0003e2000b901d4c */
[----:B------:R-:W-:Y:S01]  /*1640*/  IMAD.IADD R124, R25, 0x1, -R124 ;  /* 0x00000001197c7824 */ /* 0x000fe200078e0a7c */
[----:B------:R-:W-:Y:S01]  /*1650*/  LOP3.LUT P1, RZ, R3, 0x2, RZ, 0xc0, !PT ;  /* 0x0000000203ff7812 */ /* 0x000fe2000782c0ff */
[----:B------:R-:W-:Y:S01]  /*1660*/  IMAD.MOV.U32 R3, RZ, RZ, 0x20 ;  /* 0x00000020ff037424 */ /* 0x000fe200078e00ff */
[----:B------:R2:W-:Y:S01]  /*1670*/  LDGSTS.E.BYPASS.LTC128B.128 [R176+0x800], [R10.64] ;  /* 0x008000000ab07fae */ /* 0x0005e2000b901d4c */
[----:B------:R-:W-:Y:S01]  /*1680*/  LOP3.LUT R121, R121, 0xc0, RZ, 0xc0, !PT ;  /* 0x000000c079797812 */ /* 0x000fe200078ec0ff */
[----:B------:R-:W-:-:S02]  /*1690*/  IMAD R5, R128, 0x200, R123 ;  /* 0x0000020080057824 */ /* 0x000fc400078e027b */
[----:B------:R2:W-:Y:S01]  /*16a0*/  LDGSTS.E.BYPASS.LTC128B.128 [R176+0x1800], [R10.64+0x40] ;  /* 0x018000400ab07fae */ /* 0x0005e2000b901d4c */
[----:B------:R-:W-:-:S03]  /*16b0*/  IMAD R129, R128, 0x10, R129 ;  /* 0x0000001080817824 */ /* 0x000fc600078e0281 */
[----:B------:R2:W-:Y:S04]  /*16c0*/  LDGSTS.E.BYPASS.LTC128B.128 [R176+0x2800], [R10.64+0x80] ;  /* 0x028000800ab07fae */ /* 0x0005e8000b901d4c */
[----:B------:R3:W-:Y:S04]  /*16d0*/  LDGSTS.E.BYPASS.LTC128B.128 [R176+0x3000], [R188.64] ;  /* 0x03000000bcb07fae */ /* 0x0007e8000b901d4c */
[----:B------:R3:W-:Y:S04]  /*16e0*/  LDGSTS.E.BYPASS.LTC128B.128 [R176+0x5000], [R188.64+0x40] ;  /* 0x05000040bcb07fae */ /* 0x0007e8000b901d4c */
[----:B------:R3:W-:Y:S01]  /*16f0*/  LDGSTS.E.BYPASS.LTC128B.128 [R176+0x7000], [R188.64+0x80] ;  /* 0x07000080bcb07fae */ /* 0x0007e2000b901d4c */
[----:B-1----:R-:W-:-:S03]  /*1700*/  IADD3 R14, P0, R16, UR9, RZ ;  /* 0x00000009100e7c10 */ /* 0x002fc6000ff1e0ff */
[----:B------:R1:W-:Y:S01]  /*1710*/  LDGSTS.E.BYPASS.LTC128B.128 [R176+0x3800], [R12.64] ;  /* 0x038000000cb07fae */ /* 0x0003e2000b901d4c */
[----:B------:R-:W-:-:S03]  /*1720*/  IADD3.X R15, R17, UR7, RZ, P0, !PT ;  /* 0x00000007110f7c10 */ /* 0x000fc600087fe4ff */
[----:B------:R1:W-:Y:S01]  /*1730*/  LDGSTS.E.BYPASS.LTC128B.128 [R176+0x5800], [R12.64+0x40] ;  /* 0x058000400cb07fae */ /* 0x0003e2000b901d4c */
[----:B------:R-:W-:-:S03]  /*1740*/  LEA R184, P0, R20, c[0x0][0x170], 0x1 ;  /* 0x00005c0014b87a11 */ /* 0x000fc600078008ff */
[----:B------:R1:W-:Y:S01]  /*1750*/  LDGSTS.E.BYPASS.LTC128B.128 [R176+0x7800], [R12.64+0x80] ;  /* 0x078000800cb07fae */ /* 0x0003e2000b901d4c */
[----:B--2---:R-:W-:-:S03]  /*1760*/  LOP3.LUT R11, R9, 0xc0, RZ, 0xc0, !PT ;  /* 0x000000c0090b7812 */ /* 0x004fc600078ec0ff */
[----:B------:R2:W-:Y:S01]  /*1770*/  LDGSTS.E.BYPASS.LTC128B.128 [R176+0x4000], [R16.64] ;  /* 0x0400000010b07fae */ /* 0x0005e2000b901d4c */
[----:B------:R-:W-:-:S03]  /*1780*/  LOP3.LUT R9, R11, 0x8, R6, 0xf8, !PT ;  /* 0x000000080b097812 */ /* 0x000fc600078ef806 */
[----:B------:R2:W-:Y:S01]  /*1790*/  LDGSTS.E.BYPASS.LTC128B.128 [R176+0x6000], [R16.64+0x40] ;  /* 0x0600004010b07fae */ /* 0x0005e2000b901d4c */
[----:B------:R-:W-:Y:S01]  /*17a0*/  SHF.R.U32.HI R6, RZ, 0x3, R11 ;  /* 0x00000003ff067819 */ /* 0x000fe2000001160b */
[----:B------:R-:W-:Y:S02]  /*17b0*/  IMAD.IADD R11, R21, 0x1, R8 ;  /* 0x00000001150b7824 */ /* 0x000fe400078e0208 */
[----:B------:R2:W-:Y:S01]  /*17c0*/  LDGSTS.E.BYPASS.LTC128B.128 [R176+0x8000], [R16.64+0x80] ;  /* 0x0800008010b07fae */ /* 0x0005e2000b901d4c */
[----:B------:R-:W-:Y:S01]  /*17d0*/  IMAD.SHL.U32 R8, R7, 0x8, RZ ;  /* 0x0000000807087824 */ /* 0x000fe200078e00ff */
[----:B------:R-:W-:Y:S01]  /*17e0*/  LOP3.LUT R6, R9, R6, RZ, 0x3c, !PT ;  /* 0x0000000609067212 */ /* 0x000fe200078e3cff */
[----:B------:R-:W-:Y:S01]  /*17f0*/  IMAD R9, R7, 0x8, R0 ;  /* 0x0000000807097824 */ /* 0x000fe200078e0200 */
[----:B------:R4:W-:Y:S01]  /*1800*/  LDGSTS.E.BYPASS.LTC128B.128 [R176+0x4800], [R14.64] ;  /* 0x048000000eb07fae */ /* 0x0009e2000b901d4c */
[----:B------:R-:W-:Y:S02]  /*1810*/  LEA.HI.X R185, R20, c[0x0][0x174], R11, 0x1, P0 ;  /* 0x00005d0014b97a11 */ /* 0x000fe400000f0c0b */
[----:B------:R-:W-:Y:S01]  /*1820*/  IADD3 R10, P0, R184, UR10, RZ ;  /* 0x0000000ab80a7c10 */ /* 0x000fe2000ff1e0ff */
[----:B------:R4:W-:Y:S01]  /*1830*/  LDGSTS.E.BYPASS.LTC128B.128 [R176+0x6800], [R14.64+0x40] ;  /* 0x068000400eb07fae */ /* 0x0009e2000b901d4c */
[----:B------:R-:W-:Y:S01]  /*1840*/  LOP3.LUT R8, R121, 0x8, R8, 0xf8, !PT ;  /* 0x0000000879087812 */ /* 0x000fe200078ef808 */
[----:B------:R-:W-:Y:S01]  /*1850*/  IMAD.U32 R0, R9, 0x20, R6 ;  /* 0x0000002009007824 */ /* 0x000fe200078e0006 */
[----:B------:R-:W-:Y:S01]  /*1860*/  SHF.R.U32.HI R121, RZ, 0x3, R121 ;  /* 0x00000003ff797819 */ /* 0x000fe20000011679 */
[----:B------:R4:W-:Y:S01]  /*1870*/  LDGSTS.E.BYPASS.LTC128B.128 [R176+0x8800], [R14.64+0x80] ;  /* 0x088000800eb07fae */ /* 0x0009e2000b901d4c */
[----:B------:R-:W-:Y:S01]  /*1880*/  IADD3.X R11, R185, UR5, RZ, P0, !PT ;  /* 0x00000005b90b7c10 */ /* 0x000fe200087fe4ff */
[----:B------:R-:W-:Y:S01]  /*1890*/  IMAD R6, R124, 0x20, R5 ;  /* 0x000000207c067824 */ /* 0x000fe200078e0205 */
[----:B-1----:R-:W-:Y:S01]  /*18a0*/  IADD3 R12, P0, R10, UR10, RZ ;  /* 0x0000000a0a0c7c10 */ /* 0x002fe2000ff1e0ff */
[----:B------:R-:W0:Y:S01]  /*18b0*/  LDGDEPBAR ;  /* 0x00000000000079af */ /* 0x000e220000000000 */
[----:B------:R-:W-:Y:S01]  /*18c0*/  LOP3.LUT R121, R8, R121, RZ, 0x3c, !PT ;  /* 0x0000007908797212 */ /* 0x000fe200078e3cff */
[----:B------:R-:W-:Y:S01]  /*18d0*/  IMAD.SHL.U32 R122, R0, 0x2, RZ ;  /* 0x00000002007a7824 */ /* 0x000fe200078e00ff */
[----:B------:R-:W-:Y:S01]  /*18e0*/  IADD3.X R13, R11, UR5, RZ, P0, !PT ;  /* 0x000000050b0d7c10 */ /* 0x000fe200087fe4ff */
[----:B------:R-:W-:Y:S01]  /*18f0*/  IMAD.MOV.U32 R177, RZ, RZ, R185 ;  /* 0x000000ffffb17224 */ /* 0x000fe200078e00b9 */
[----:B------:R-:W-:Y:S01]  /*1900*/  IADD3 R8, P0, R12, UR10, RZ ;  /* 0x0000000a0c087c10 */ /* 0x000fe2000ff1e0ff */
[----:B------:R-:W-:Y:S01]  /*1910*/  IMAD.IADD R175, R121, 0x1, R6 ;  /* 0x0000000179af7824 */ /* 0x000fe200078e0206 */
[----:B------:R-:W-:-:S02]  /*1920*/  LEA R174, R0, 0x3000, 0x1 ;  /* 0x0000300000ae7811 */ /* 0x000fc400078e08ff */
[----:B------:R-:W-:Y:S01]  /*1930*/  IADD3.X R9, R13, UR5, RZ, P0, !PT ;  /* 0x000000050d097c10 */ /* 0x000fe200087fe4ff */
[----:B------:R-:W-:Y:S01]  /*1940*/  IMAD.SHL.U32 R175, R175, 0x2, RZ ;  /* 0x00000002afaf7824 */ /* 0x000fe200078e00ff */
[----:B------:R-:W-:-:S04]  /*1950*/  LOP3.LUT P0, RZ, R4, 0x2, RZ, 0xc0, !PT ;  /* 0x0000000204ff7812 */ /* 0x000fc8000780c0ff */
[C---:B------:R-:W-:Y:S02]  /*1960*/  SEL R5, R3.reuse, 0xffffffe0, !P0 ;  /* 0xffffffe003057807 */ /* 0x040fe40004000000 */
[----:B------:R-:W-:-:S03]  /*1970*/  SEL R3, R3, 0xffffffe0, !P1 ;  /* 0xffffffe003037807 */ /* 0x000fc60004800000 */
[----:B------:R-:W-:Y:S02]  /*1980*/  IMAD.IADD R172, R174, 0x1, R5 ;  /* 0x00000001aeac7824 */ /* 0x000fe400078e0205 */
[----:B------:R-:W-:Y:S01]  /*1990*/  IMAD.IADD R173, R175, 0x1, R3 ;  /* 0x00000001afad7824 */ /* 0x000fe200078e0203 */
[----:B------:R-:W-:-:S04]  /*19a0*/  DEPBAR.LE SB0, 0x0 ;  /* 0x000080000000791a */ /* 0x000fc80000000000 */
[----:B------:R-:W-:Y:S06]  /*19b0*/  BAR.SYNC.DEFER_BLOCKING 0x0 ;  /* 0x0000000000007b1d */ /* 0x000fec0000010000 */
[----:B------:R-:W-:Y:S01]  /*19c0*/  @!PT LDS RZ, [RZ] ;  /* 0x00000000fffff984 */ /* 0x000fe20000000800 */
[----:B------:R-:W-:Y:S01]  /*19d0*/  @!PT LDS RZ, [RZ] ;  /* 0x00000000fffff984 */ /* 0x000fe20000000800 */
[----:B------:R-:W-:Y:S01]  /*19e0*/  @!PT LDS RZ, [RZ] ;  /* 0x00000000fffff984 */ /* 0x000fe20000000800 */
        /* <DEDUP_REMOVED lines=16> */
[----:B------:R-:W2:Y:S04]  /*1af0*/  LDSM.16.M88.4 R64, [R122+0x3c00] ;  /* 0x003c00007a40783b */ /* 0x000ea80000000200 */
[----:B------:R-:W3:Y:S04]  /*1b00*/  LDSM.16.M88.4 R56, [R122+0x4000] ;  /* 0x004000007a38783b */ /* 0x000ee80000000200 */
[----:B------:R-:W3:Y:S04]  /*1b10*/  LDSM.16.M88.4 R48, [R122+0x4400] ;  /* 0x004400007a30783b */ /* 0x000ee80000000200 */
[----:B------:R-:W3:Y:S04]  /*1b20*/  LDSM.16.M88.4 R40, [R122+0x4800] ;  /* 0x004800007a28783b */ /* 0x000ee80000000200 */
[----:B-1----:R-:W1:Y:S04]  /*1b30*/  LDSM.16.M88.4 R8, [R122+0x4c00] ;  /* 0x004c00007a08783b */ /* 0x002e680000000200 */
[----:B------:R-:W-:Y:S04]  /*1b40*/  LDSM.16.M88.4 R108, [R173] ;  /* 0x00000000ad6c783b */ /* 0x000fe80000000200 */
[----:B------:R-:W1:Y:S04]  /*1b50*/  LDSM.16.M88.4 R88, [R172] ;  /* 0x00000000ac58783b */ /* 0x000e680000000200 */
[----:B----4-:R-:W4:Y:S01]  /*1b60*/  LDSM.16.M88.4 R12, [R172+0x800] ;  /* 0x00080000ac0c783b */ /* 0x010f220000000200 */
[C---:B-----5:R-:W-:Y:S03]  /*1b70*/  HMMA.16816.F32.BF16 R20, R104.reuse, R28, RZ ;  /* 0x0000001c6814723c */ /* 0x060fe600000418ff */
[----:B------:R-:W5:Y:S04]  /*1b80*/  LDSM.16.M88.4 R4, [R172+0xc00] ;  /* 0x000c0000ac04783b */ /* 0x000f680000000200 */
[----:B------:R-:W-:Y:S01]  /*1b90*/  LDSM.16.M88.4 R100, [R175+0x1000] ;  /* 0x00100000af64783b */ /* 0x000fe20000000200 */
[C---:B------:R-:W-:Y:S03]  /*1ba0*/  HMMA.16816.F32.BF16 R28, R104.reuse, R30, RZ ;  /* 0x0000001e681c723c */ /* 0x040fe600000418ff */
[----:B--2---:R-:W2:Y:S04]  /*1bb0*/  LDSM.16.M88.4 R16, [R122+0x5000] ;  /* 0x005000007a10783b */ /* 0x004ea80000000200 */
[----:B------:R-:W1:Y:S01]  /*1bc0*/  LDSM.16.M88.4 R24, [R172+0x1000] ;  /* 0x00100000ac18783b */ /* 0x000e620000000200 */
        /* <DEDUP_REMOVED lines=21> */
[C---:B------:R-:W-:Y:S08]  /*1d20*/  HMMA.16816.F32.BF16 R20, R108.reuse, R88, R20 ;  /* 0x000000586c14723c */ /* 0x040ff00000041814 */
[C---:B------:R-:W-:Y:S01]  /*1d30*/  HMMA.16816.F32.BF16 R28, R108.reuse, R90, R28 ;  /* 0x0000005a6c1c723c */ /* 0x040fe2000004181c */
[----:B------:R-:W-:Y:S07]  /*1d40*/  LDSM.16.M88.4 R88, [R122+0x5c00] ;  /* 0x005c00007a58783b */ /* 0x000fee0000000200 */
[C---:B----4-:R-:W-:Y:S08]  /*1d50*/  HMMA.16816.F32.BF16 R76, R108.reuse, R12, R76 ;  /* 0x0000000c6c4c723c */ /* 0x050ff0000004184c */
[C---:B------:R-:W-:Y:S01]  /*1d60*/  HMMA.16816.F32.BF16 R72, R108.reuse, R14, R72 ;  /* 0x0000000e6c48723c */ /* 0x040fe20000041848 */
[----:B------:R-:W3:Y:S07]  /*1d70*/  LDSM.16.M88.4 R12, [R173+0x1000] ;  /* 0x00100000ad0c783b */ /* 0x000eee0000000200 */
[C---:B-----5:R-:W-:Y:S08]  /*1d80*/  HMMA.16816.F32.BF16 R68, R108.reuse, R4, R68 ;  /* 0x000000046c44723c */ /* 0x060ff00000041844 */
[----:B------:R-:W-:Y:S01]  /*1d90*/  HMMA.16816.F32.BF16 R64, R108, R6, R64 ;  /* 0x000000066c40723c */ /* 0x000fe20000041840 */
[----:B------:R-:W4:Y:S07]  /*1da0*/  LDSM.16.M88.4 R4, [R172+0x1800] ;  /* 0x00180000ac04783b */ /* 0x000f2e0000000200 */
[C---:B--2---:R-:W-:Y:S08]  /*1db0*/  HMMA.16816.F32.BF16 R20, R100.reuse, R16, R20 ;  /* 0x000000106414723c */ /* 0x044ff00000041814 */
[----:B------:R-:W-:Y:S01]  /*1dc0*/  HMMA.16816.F32.BF16 R28, R100, R18, R28 ;  /* 0x00000012641c723c */ /* 0x000fe2000004181c */
[----:B------:R-:W-:Y:S07]  /*1dd0*/  LDSM.16.M88.4 R16, [R172+0x4000] ;  /* 0x00400000ac10783b */ /* 0x000fee0000000200 */
[C---:B------:R-:W-:Y:S08]  /*1de0*/  HMMA.16816.F32.BF16 R60, R108.reuse, R24, R60 ;  /* 0x000000186c3c723c */ /* 0x040ff0000004183c */
[C---:B------:R-:W-:Y:S01]  /*1df0*/  HMMA.16816.F32.BF16 R56, R108.reuse, R26, R56 ;  /* 0x0000001a6c38723c */ /* 0x040fe20000041838 */
[----:B------:R-:W-:Y:S07]  /*1e00*/  LDSM.16.M88.4 R24, [R122+0x7000] ;  /* 0x007000007a18783b */ /* 0x000fee0000000200 */
[C---:B-1----:R-:W-:Y:S08]  /*1e10*/  HMMA.16816.F32.BF16 R52, R108.reuse, R8, R52 ;  /* 0x000000086c34723c */ /* 0x042ff00000041834 */
[C---:B------:R-:W-:Y:S01]  /*1e20*/  HMMA.16816.F32.BF16 R48, R108.reuse, R10, R48 ;  /* 0x0000000a6c30723c */ /* 0x040fe20000041830 */
[----:B------:R-:W1:Y:S07]  /*1e30*/  LDSM.16.M88.4 R8, [R175+0x2000] ;  /* 0x00200000af08783b */ /* 0x000e6e0000000200 */
[C---:B------:R-:W-:Y:S08]  /*1e40*/  HMMA.16816.F32.BF16 R84, R108.reuse, R32, R84 ;  /* 0x000000206c54723c */ /* 0x040ff00000041854 */
[----:B------:R-:W-:Y:S01]  /*1e50*/  HMMA.16816.F32.BF16 R80, R108, R34, R80 ;  /* 0x000000226c50723c */ /* 0x000fe20000041850 */
[----:B------:R-:W2:Y:S07]  /*1e60*/  LDSM.16.M88.4 R32, [R172+0x2400] ;  /* 0x00240000ac20783b */ /* 0x000eae0000000200 */
[C---:B---3--:R-:W-:Y:S08]  /*1e70*/  HMMA.16816.F32.BF16 R20, R12.reuse, R116, R20 ;  /* 0x000000740c14723c */ /* 0x048ff00000041814 */
[----:B------:R-:W-:Y:S07]  /*1e80*/  HMMA.16816.F32.BF16 R28, R12, R118, R28 ;  /* 0x000000760c1c723c */ /* 0x000fee000004181c */
[----:B------:R-:W-:Y:S01]  /*1e90*/  IMAD R118, R124, 0x20, R123 ;  /* 0x000000207c767824 */ /* 0x000fe200078e027b */
[----:B----4-:R-:W-:Y:S03]  /*1ea0*/  HMMA.16816.F32.BF16 R44, R108, R4, R44 ;  /* 0x000000046c2c723c */ /* 0x010fe6000004182c */
[----:B------:R-:W-:-:S05]  /*1eb0*/  IMAD.IADD R118, R121, 0x1, R118 ;  /* 0x0000000179767824 */ /* 0x000fca00078e0276 */
[----:B------:R-:W-:Y:S01]  /*1ec0*/  HMMA.16816.F32.BF16 R40, R108, R6, R40 ;  /* 0x000000066c28723c */ /* 0x000fe20000041828 */
[----:B------:R-:W3:Y:S07]  /*1ed0*/  LDSM.16.M88.4 R4, [R173+0x2000] ;  /* 0x00200000ad04783b */ /* 0x000eee0000000200 */
        /* <DEDUP_REMOVED lines=8> */
[----:B------:R-:W-:Y:S07]  /*1f60*/  LDSM.16.M88.4 R92, [R122+0x6400] ;  /* 0x006400007a5c783b */ /* 0x000fee0000000200 */
[C---:B------:R-:W-:Y:S08]  /*1f70*/  HMMA.16816.F32.BF16 R36, R108.reuse, R112, R36 ;  /* 0x000000706c24723c */ /* 0x040ff00000041824 */
[----:B------:R-:W-:Y:S01]  /*1f80*/  HMMA.16816.F32.BF16 R104, R108, R114, R104 ;  /* 0x000000726c68723c */ /* 0x000fe20000041868 */
[----:B------:R-:W4:Y:S07]  /*1f90*/  LDSM.16.M88.4 R108, [R122+0x6000] ;  /* 0x006000007a6c783b */ /* 0x000f2e0000000200 */
[C---:B--2---:R-:W-:Y:S08]  /*1fa0*/  HMMA.16816.F32.BF16 R84, R12.reuse, R32, R84 ;  /* 0x000000200c54723c */ /* 0x044ff00000041854 */
[----:B------:R-:W-:Y:S01]  /*1fb0*/  HMMA.16816.F32.BF16 R96, R12, R34, R96 ;  /* 0x000000220c60723c */ /* 0x000fe20000041860 */
[----:B------:R-:W-:Y:S07]  /*1fc0*/  LDSM.16.M88.4 R32, [R172+0x4800] ;  /* 0x00480000ac20783b */ /* 0x000fee0000000200 */
[C---:B---3--:R-:W-:Y:S08]  /*1fd0*/  HMMA.16816.F32.BF16 R20, R4.reuse, R16, R20 ;  /* 0x000000100414723c */ /* 0x048ff00000041814 */
[----:B------:R-:W-:Y:S01]  /*1fe0*/  HMMA.16816.F32.BF16 R28, R4, R18, R28 ;  /* 0x00000012041c723c */ /* 0x000fe2000004181c */
[----:B------:R-:W-:Y:S07]  /*1ff0*/  LDSM.16.M88.4 R16, [R122+0x7800] ;  /* 0x007800007a10783b */ /* 0x000fee0000000200 */
[C---:B-1----:R-:W-:Y:S08]  /*2000*/  HMMA.16816.F32.BF16 R76, R12.reuse, R24, R76 ;  /* 0x000000180c4c723c */ /* 0x042ff0000004184c */
[----:B------:R-:W-:Y:S01]  /*2010*/  HMMA.16816.F32.BF16 R72, R12, R26, R72 ;  /* 0x0000001a0c48723c */ /* 0x000fe20000041848 */
[----:B------:R-:W1:Y:S01]  /*2020*/  LDSM.16.M88.4 R24, [R172+0x2c00] ;  /* 0x002c0000ac18783b */ /* 0x000e620000000200 */
[----:B------:R-:W-:-:S06]  /*2030*/  FMUL.FTZ R0, R20, c[0x0][0x2ec] ;  /* 0x0000bb0014007a20 */ /* 0x000fcc0000410000 */
[----:B------:R-:W-:Y:S01]  /*2040*/  HMMA.16816.F32.BF16 R68, R100, R88, R68 ;  /* 0x000000586444723c */ /* 0x000fe20000041844 */
[----:B------:R-:W-:Y:S01]  /*2050*/  FMUL.FTZ R28, R28, c[0x0][0x2ec] ;  /* 0x0000bb001c1c7a20 */ /* 0x000fe20000410000 */
[----:B------:R-:W-:Y:S01]  /*2060*/  MUFU.TANH R0, R0 ;  /* 0x0000000000007308 */ /* 0x000fe20000002400 */
[----:B------:R-:W-:Y:S02]  /*2070*/  FMUL.FTZ R29, R29, c[0x0][0x2ec] ;  /* 0x0000bb001d1d7a20 */ /* 0x000fe40000410000 */
[----:B------:R-:W-:-:S03]  /*2080*/  FMUL.FTZ R30, R30, c[0x0][0x2ec] ;  /* 0x0000bb001e1e7a20 */ /* 0x000fc60000410000 */
[----:B------:R-:W-:Y:S01]  /*2090*/  HMMA.16816.F32.BF16 R88, R100, R90, R64 ;  /* 0x0000005a6458723c */ /* 0x000fe20000041840 */
[----:B------:R-:W2:Y:S07]  /*20a0*/  LDSM.16.M88.4 R64, [R172+0x4400] ;  /* 0x00440000ac40783b */ /* 0x000eae0000000200 */
[C---:B------:R-:W-:Y:S07]  /*20b0*/  HMMA.16816.F32.BF16 R84, R8.reuse, R80, R84 ;  /* 0x000000500854723c */ /* 0x040fee0000041854 */
[----:B------:R-:W-:Y:S01]  /*20c0*/  FMUL.FTZ R80, R21, c[0x0][0x2ec] ;  /* 0x0000bb0015507a20 */ /* 0x000fe20000410000 */
[----:B------:R-:W-:Y:S01]  /*20d0*/  HMMA.16816.F32.BF16 R96, R8, R82, R96 ;  /* 0x000000520860723c */ /* 0x000fe20000041860 */
[----:B------:R-:W-:Y:S01]  /*20e0*/  FMUL.FTZ R81, R22, c[0x0][0x2ec] ;  /* 0x0000bb0016517a20 */ /* 0x000fe20000410000 */
[----:B------:R-:W-:Y:S05]  /*20f0*/  MUFU.TANH R83, R28 ;  /* 0x0000001c00537308 */ /* 0x000fea0000002400 */
[----:B------:R-:W-:Y:S01]  /*2100*/  FMUL.FTZ R82, R23, c[0x0][0x2ec] ;  /* 0x0000bb0017527a20 */ /* 0x000fe20000410000 */
[C---:B----4-:R-:W-:Y:S01]  /*2110*/  HMMA.16816.F32.BF16 R60, R100.reuse, R108, R60 ;  /* 0x0000006c643c723c */ /* 0x050fe2000004183c */
[----:B------:R-:W3:Y:S01]  /*2120*/  LDSM.16.M88.4 R20, [R122+0x6800] ;  /* 0x006800007a14783b */ /* 0x000ee20000000200 */
[----:B------:R-:W4:Y:S05]  /*2130*/  MUFU.TANH R80, R80 ;  /* 0x0000005000507308 */ /* 0x000f2a0000002400 */
[----:B------:R-:W-:Y:S01]  /*2140*/  FMUL.FTZ R108, R31, c[0x0][0x2ec] ;  /* 0x0000bb001f6c7a20 */ /* 0x000fe20000410000 */
[----:B------:R-:W-:Y:S02]  /*2150*/  HMMA.16816.F32.BF16 R52, R100, R92, R52 ;  /* 0x0000005c6434723c */ /* 0x000fe40000041834 */
[----:B------:R-:W-:Y:S06]  /*2160*/  MUFU.TANH R92, R29 ;  /* 0x0000001d005c7308 */ /* 0x000fec0000002400 */
[C---:B-1----:R-:W-:Y:S02]  /*2170*/  HMMA.16816.F32.BF16 R68, R12.reuse, R24, R68 ;  /* 0x000000180c44723c */ /* 0x042fe40000041844 */
[----:B------:R1:W-:Y:S06]  /*2180*/  MUFU.TANH R93, R30 ;  /* 0x0000001e005d7308 */ /* 0x0003ec0000002400 */
[----:B------:R-:W-:Y:S01]  /*2190*/  HMMA.16816.F32.BF16 R88, R12, R26, R88 ;  /* 0x0000001a0c58723c */ /* 0x000fe20000041858 */
[----:B------:R-:W-:Y:S01]  /*21a0*/  LDSM.16.M88.4 R24, [R122+0x8000] ;  /* 0x008000007a18783b */ /* 0x000fe20000000200 */
[----:B------:R-:W5:Y:S06]  /*21b0*/  MUFU.TANH R82, R82 ;  /* 0x0000005200527308 */ /* 0x000f6c0000002400 */
[C---:B--2---:R-:W-:Y:S01]  /*21c0*/  HMMA.16816.F32.BF16 R84, R4.reuse, R64, R84 ;  /* 0x000000400454723c */ /* 0x044fe20000041854 */
[----:B-1----:R-:W1:Y:S01]  /*21d0*/  LDSM.16.M88.4 R28, [R122+0x7c00] ;  /* 0x007c00007a1c783b */ /* 0x002e620000000200 */
[----:B------:R-:W2:Y:S06]  /*21e0*/  MUFU.TANH R81, R81 ;  /* 0x0000005100517308 */ /* 0x000eac0000002400 */
[----:B------:R-:W-:Y:S01]  /*21f0*/  HMMA.16816.F32.BF16 R96, R4, R66, R96 ;  /* 0x000000420460723c */ /* 0x000fe20000041860 */
[----:B------:R-:W1:Y:S01]  /*2200*/  LDSM.16.M88.4 R64, [R172+0x3000] ;  /* 0x00300000ac40783b */ /* 0x000e620000000200 */
[----:B------:R-:W1:Y:S06]  /*2210*/  MUFU.TANH R108, R108 ;  /* 0x0000006c006c7308 */ /* 0x000e6c0000002400 */
[C---:B---3--:R-:W-:Y:S08]  /*2220*/  HMMA.16816.F32.BF16 R44, R100.reuse, R20, R44 ;  /* 0x00000014642c723c */ /* 0x048ff0000004182c */
[----:B------:R-:W-:Y:S01]  /*2230*/  HMMA.16816.F32.BF16 R40, R100, R22, R40 ;  /* 0x000000166428723c */ /* 0x000fe20000041828 */
[----:B------:R-:W3:Y:S01]  /*2240*/  LDSM.16.M88.4 R20, [R172+0x4c00] ;  /* 0x004c0000ac14783b */ /* 0x000ee20000000200 */
[----:B------:R-:W-:-:S02]  /*2250*/  FMUL.FTZ R84, R84, c[0x0][0x2ec] ;  /* 0x0000bb0054547a20 */ /* 0x000fc40000410000 */
[----:B------:R-:W-:Y:S02]  /*2260*/  FMUL.FTZ R86, R86, c[0x0][0x2ec] ;  /* 0x0000bb0056567a20 */ /* 0x000fe40000410000 */
[----:B------:R-:W-:Y:S02]  /*2270*/  FMUL.FTZ R85, R85, c[0x0][0x2ec] ;  /* 0x0000bb0055557a20 */ /* 0x000fe40000410000 */
[C---:B------:R-:W-:Y:S01]  /*2280*/  HMMA.16816.F32.BF16 R76, R8.reuse, R16, R76 ;  /* 0x00000010084c723c */ /* 0x040fe2000004184c */
[----:B------:R-:W-:Y:S01]  /*2290*/  FMUL.FTZ R87, R87, c[0x0][0x2ec] ;  /* 0x0000bb0057577a20 */ /* 0x000fe20000410000 */
[----:B------:R-:W1:Y:S06]  /*22a0*/  MUFU.TANH R84, R84 ;  /* 0x0000005400547308 */ /* 0x000e6c0000002400 */
[----:B------:R-:W-:Y:S01]  /*22b0*/  HMMA.16816.F32.BF16 R72, R8, R18, R72 ;  /* 0x000000120848723c */ /* 0x000fe20000041848 */
[----:B------:R-:W2:Y:S01]  /*22c0*/  LDSM.16.M88.4 R16, [R122+0x6c00] ;  /* 0x006c00007a10783b */ /* 0x000ea20000000200 */
[----:B------:R-:W2:Y:S06]  /*22d0*/  MUFU.TANH R86, R86 ;  /* 0x0000005600567308 */ /* 0x000eac0000002400 */
[----:B------:R-:W-:Y:S02]  /*22e0*/  HMMA.16816.F32.BF16 R56, R100, R110, R56 ;  /* 0x0000006e6438723c */ /* 0x000fe40000041838 */
[----:B------:R-:W2:Y:S06]  /*22f0*/  MUFU.TANH R85, R85 ;  /* 0x0000005500557308 */ /* 0x000eac0000002400 */
[C---:B-1----:R-:W-:Y:S02]  /*2300*/  HMMA.16816.F32.BF16 R68, R8.reuse, R28, R68 ;  /* 0x0000001c0844723c */ /* 0x042fe40000041844 */
[----:B------:R-:W1:Y:S06]  /*2310*/  MUFU.TANH R87, R87 ;  /* 0x0000005700577308 */ /* 0x000e6c0000002400 */
[----:B------:R-:W-:Y:S01]  /*2320*/  HMMA.16816.F32.BF16 R88, R8, R30, R88 ;  /* 0x0000001e0858723c */ /* 0x000fe20000041858 */
[----:B------:R-:W1:Y:S07]  /*2330*/  LDSM.16.M88.4 R28, [R172+0x3400] ;  /* 0x00340000ac1c783b */ /* 0x000e6e0000000200 */
[C---:B------:R-:W-:Y:S08]  /*2340*/  HMMA.16816.F32.BF16 R60, R12.reuse, R64, R60 ;  /* 0x000000400c3c723c */ /* 0x040ff0000004183c */
[----:B------:R-:W-:Y:S08]  /*2350*/  HMMA.16816.F32.BF16 R56, R12, R66, R56 ;  /* 0x000000420c38723c */ /* 0x000ff00000041838 */
[C---:B---3--:R-:W-:Y:S08]  /*2360*/  HMMA.16816.F32.BF16 R68, R4.reuse, R20, R68 ;  /* 0x000000140444723c */ /* 0x048ff00000041844 */
[----:B------:R-:W-:Y:S01]  /*2370*/  HMMA.16816.F32.BF16 R88, R4, R22, R88 ;  /* 0x000000160458723c */ /* 0x000fe20000041858 */
[----:B------:R-:W3:Y:S07]  /*2380*/  LDSM.16.M88.4 R20, [R172+0x3800] ;  /* 0x00380000ac14783b */ /* 0x000eee0000000200 */
[C---:B--2---:R-:W-:Y:S08]  /*2390*/  HMMA.16816.F32.BF16 R36, R100.reuse, R16, R36 ;  /* 0x000000106424723c */ /* 0x044ff00000041824 */
[----:B------:R-:W-:Y:S01]  /*23a0*/  HMMA.16816.F32.BF16 R104, R100, R18, R104 ;  /* 0x000000126468723c */ /* 0x000fe20000041868 */
[----:B------:R-:W2:Y:S01]  /*23b0*/  LDSM.16.M88.4 R16, [R172+0x5000] ;  /* 0x00500000ac10783b */ /* 0x000ea20000000200 */
[----:B------:R-:W-:-:S02]  /*23c0*/  FMUL.FTZ R70, R70, c[0x0][0x2ec] ;  /* 0x0000bb0046467a20 */ /* 0x000fc40000410000 */
[----:B------:R-:W-:Y:S02]  /*23d0*/  FMUL.FTZ R139, R68, c[0x0][0x2ec] ;  /* 0x0000bb00448b7a20 */ /* 0x000fe40000410000 */
[----:B------:R1:W-:Y:S01]  /*23e0*/  MUFU.TANH R132, R70 ;  /* 0x0000004600847308 */ /* 0x0003e20000002400 */
[----:B------:R-:W-:Y:S01]  /*23f0*/  FMUL.FTZ R68, R71, c[0x0][0x2ec] ;  /* 0x0000bb0047447a20 */ /* 0x000fe20000410000 */
[C---:B------:R-:W-:Y:S01]  /*2400*/  HMMA.16816.F32.BF16 R76, R4.reuse, R32, R76 ;  /* 0x00000020044c723c */ /* 0x040fe2000004184c */
[----:B------:R-:W-:Y:S02]  /*2410*/  FMUL.FTZ R67, R69, c[0x0][0x2ec] ;  /* 0x0000bb0045437a20 */ /* 0x000fe40000410000 */
[----:B------:R-:W-:Y:S02]  /*2420*/  FMUL.FTZ R69, R90, c[0x0][0x2ec] ;  /* 0x0000bb005a457a20 */ /* 0x000fe40000410000 */
[----:B------:R-:W-:Y:S01]  /*2430*/  FMUL.FTZ R88, R88, c[0x0][0x2ec] ;  /* 0x0000bb0058587a20 */ /* 0x000fe20000410000 */
[----:B------:R-:W-:Y:S01]  /*2440*/  MUFU.TANH R68, R68 ;  /* 0x0000004400447308 */ /* 0x000fe20000002400 */
[----:B------:R-:W-:Y:S01]  /*2450*/  FMUL.FTZ R89, R89, c[0x0][0x2ec] ;  /* 0x0000bb0059597a20 */ /* 0x000fe20000410000 */
[----:B------:R-:W-:Y:S01]  /*2460*/  HMMA.16816.F32.BF16 R72, R4, R34, R72 ;  /* 0x000000220448723c */ /* 0x000fe20000041848 */
[----:B------:R-:W2:Y:S01]  /*2470*/  LDSM.16.M88.4 R32, [R122+0x8400] ;  /* 0x008400007a20783b */ /* 0x000ea20000000200 */
[----:B------:R-:W-:-:S04]  /*2480*/  FMUL.FTZ R91, R91, c[0x0][0x2ec] ;  /* 0x0000bb005b5b7a20 */ /* 0x000fc80000410000 */
[----:B------:R-:W-:Y:S02]  /*2490*/  MUFU.TANH R67, R67 ;  /* 0x0000004300437308 */ /* 0x000fe40000002400 */
[C---:B------:R-:W-:Y:S06]  /*24a0*/  HMMA.16816.F32.BF16 R60, R8.reuse, R24, R60 ;  /* 0x00000018083c723c */ /* 0x040fec000004183c */
[----:B------:R-:W-:Y:S02]  /*24b0*/  MUFU.TANH R119, R88 ;  /* 0x0000005800777308 */ /* 0x000fe40000002400 */
[----:B------:R-:W-:Y:S01]  /*24c0*/  HMMA.16816.F32.BF16 R56, R8, R26, R56 ;  /* 0x0000001a0838723c */ /* 0x000fe20000041838 */
[----:B------:R-:W4:Y:S01]  /*24d0*/  LDSM.16.M88.4 R24, [R172+0x5400] ;  /* 0x00540000ac18783b */ /* 0x000f220000000200 */
[----:B------:R-:W-:-:S02]  /*24e0*/  FMUL.FTZ R76, R76, c[0x0][0x2ec] ;  /* 0x0000bb004c4c7a20 */ /* 0x000fc40000410000 */
[----:B------:R-:W-:Y:S02]  /*24f0*/  FMUL.FTZ R78, R78, c[0x0][0x2ec] ;  /* 0x0000bb004e4e7a20 */ /* 0x000fe40000410000 */
[----:B------:R-:W-:Y:S01]  /*2500*/  FMUL.FTZ R77, R77, c[0x0][0x2ec] ;  /* 0x0000bb004d4d7a20 */ /* 0x000fe20000410000 */
[----:B------:R-:W-:Y:S01]  /*2510*/  MUFU.TANH R69, R69 ;  /* 0x0000004500457308 */ /* 0x000fe20000002400 */
[----:B-1----:R-:W-:Y:S01]  /*2520*/  HMMA.16816.F32.BF16 R52, R12, R28, R52 ;  /* 0x0000001c0c34723c */ /* 0x002fe20000041834 */
[----:B------:R-:W-:Y:S02]  /*2530*/  FMUL.FTZ R73, R73, c[0x0][0x2ec] ;  /* 0x0000bb0049497a20 */ /* 0x000fe40000410000 */
[----:B------:R-:W-:Y:S02]  /*2540*/  FMUL.FTZ R143, R72, c[0x0][0x2ec] ;  /* 0x0000bb00488f7a20 */ /* 0x000fe40000410000 */
[----:B------:R-:W-:Y:S02]  /*2550*/  FMUL.FTZ R65, R74, c[0x0][0x2ec] ;  /* 0x0000bb004a417a20 */ /* 0x000fe40000410000 */
[----:B------:R-:W-:Y:S01]  /*2560*/  MUFU.TANH R141, R73 ;  /* 0x00000049008d7308 */ /* 0x000fe20000002400 */
[----:B------:R-:W-:Y:S01]  /*2570*/  HMMA.16816.F32.BF16 R48, R100, R94, R48 ;  /* 0x0000005e6430723c */ /* 0x000fe20000041830 */
[----:B------:R-:W-:-:S02]  /*2580*/  FMUL.FTZ R72, R75, c[0x0][0x2ec] ;  /* 0x0000bb004b487a20 */ /* 0x000fc40000410000 */
[----:B------:R-:W-:-:S04]  /*2590*/  FMUL.FTZ R64, R79, c[0x0][0x2ec] ;  /* 0x0000bb004f407a20 */ /* 0x000fc80000410000 */
[----:B------:R-:W1:Y:S01]  /*25a0*/  MUFU.TANH R76, R76 ;  /* 0x0000004c004c7308 */ /* 0x000e620000002400 */
[----:B---3--:R-:W-:Y:S01]  /*25b0*/  HMMA.16816.F32.BF16 R44, R12, R20, R44 ;  /* 0x000000140c2c723c */ /* 0x008fe2000004182c */
[----:B------:R-:W-:Y:S02]  /*25c0*/  FMUL.FTZ R94, R96, c[0x0][0x2ec] ;  /* 0x0000bb00605e7a20 */ /* 0x000fe40000410000 */
[----:B------:R-:W-:Y:S02]  /*25d0*/  FMUL.FTZ R96, R98, c[0x0][0x2ec] ;  /* 0x0000bb0062607a20 */ /* 0x000fe40000410000 */
[----:B------:R-:W-:Y:S02]  /*25e0*/  FMUL.FTZ R95, R97, c[0x0][0x2ec] ;  /* 0x0000bb00615f7a20 */ /* 0x000fe40000410000 */
[----:B------:R-:W-:Y:S01]  /*25f0*/  LOP3.LUT R21, R127, 0xffffffe0, RZ, 0xc0, !PT ;  /* 0xffffffe07f157812 */ /* 0x000fe200078ec0ff */
[----:B--2---:R-:W-:Y:S01]  /*2600*/  HMMA.16816.F32.BF16 R60, R4, R16, R60 ;  /* 0x00000010043c723c */ /* 0x004fe2000004183c */
[----:B------:R-:W2:Y:S01]  /*2610*/  MUFU.TANH R146, R78 ;  /* 0x0000004e00927308 */ /* 0x000ea20000002400 */
[----:B------:R-:W-:Y:S01]  /*2620*/  FMUL.FTZ R97, R99, c[0x0][0x2ec] ;  /* 0x0000bb0063617a20 */ /* 0x000fe20000410000 */
[----:B------:R-:W-:Y:S01]  /*2630*/  SHF.R.S32.HI R127, RZ, 0x1f, R127 ;  /* 0x0000001fff7f7819 */ /* 0x000fe2000001147f */
[----:B------:R-:W-:-:S03]  /*2640*/  IMAD.IADD R28, R126, 0x1, -R21 ;  /* 0x000000017e1c7824 */ /* 0x000fc600078e0a15 */
[----:B------:R-:W-:Y:S01]  /*2650*/  LEA.HI R127, R127, R128, RZ, 0x2 ;  /* 0x000000807f7f7211 */ /* 0x000fe200078f10ff */
[----:B------:R-:W-:Y:S01]  /*2660*/  HMMA.16816.F32.BF16 R56, R4, R18, R56 ;  /* 0x000000120438723c */ /* 0x000fe20000041838 */
[----:B------:R-:W3:Y:S01]  /*2670*/  LDSM.16.M88.4 R16, [R172+0x3c00] ;  /* 0x003c0000ac10783b */ /* 0x000ee20000000200 */
[----:B------:R-:W-:Y:S01]  /*2680*/  SHF.R.S32.HI R29, RZ, 0x1f, R28 ;  /* 0x0000001fff1d7819 */ /* 0x000fe2000001141c */
[----:B------:R-:W1:Y:S01]  /*2690*/  MUFU.TANH R94, R94 ;  /* 0x0000005e005e7308 */ /* 0x000e620000002400 */
[----:B------:R-:W-:Y:S02]  /*26a0*/  LOP3.LUT R187, R127, 0xfffffffc, RZ, 0xc0, !PT ;  /* 0xfffffffc7fbb7812 */ /* 0x000fe400078ec0ff */
[----:B------:R-:W-:Y:S02]  /*26b0*/  LEA.HI R29, R29, R28, RZ, 0x2 ;  /* 0x0000001c1d1d7211 */ /* 0x000fe400078f10ff */
[----:B------:R-:W-:Y:S01]  /*26c0*/  HMMA.16816.F32.BF16 R40, R12, R22, R40 ;  /* 0x000000160c28723c */ /* 0x000fe20000041828 */
[----:B------:R-:W1:Y:S01]  /*26d0*/  LDSM.16.M88.4 R20, [R122+0x8800] ;  /* 0x008800007a14783b */ /* 0x000e620000000200 */
[----:B------:R-:W-:Y:S01]  /*26e0*/  SHF.R.S32.HI R186, RZ, 0x2, R29 ;  /* 0x00000002ffba7819 */ /* 0x000fe2000001141d */
[----:B------:R-:W-:Y:S01]  /*26f0*/  IMAD.SHL.U32 R29, R126, 0x2, RZ ;  /* 0x000000027e1d7824 */ /* 0x000fe200078e00ff */
[----:B------:R-:W1:Y:S01]  /*2700*/  MUFU.TANH R96, R96 ;  /* 0x0000006000607308 */ /* 0x000e620000002400 */
[----:B------:R-:W-:Y:S01]  /*2710*/  IMAD.IADD R187, R128, 0x1, -R187 ;  /* 0x0000000180bb7824 */ /* 0x000fe200078e0abb */
[----:B------:R-:W-:-:S02]  /*2720*/  IADD3 R28, R129, 0x1, R186 ;  /* 0x00000001811c7810 */ /* 0x000fc40007ffe0ba */
[----:B------:R-:W-:Y:S01]  /*2730*/  HMMA.16816.F32.BF16 R52, R8, R32, R52 ;  /* 0x000000200834723c */ /* 0x000fe20000041834 */
[----:B------:R-:W-:Y:S01]  /*2740*/  FMUL.FTZ R60, R60, c[0x0][0x2ec] ;  /* 0x0000bb003c3c7a20 */ /* 0x000fe20000410000 */
[----:B------:R-:W-:Y:S01]  /*2750*/  IADD3 R28, R125, -c[0x0][0x214], R28 ;  /* 0x800085007d1c7a10 */ /* 0x000fe20007ffe01c */
[----:B------:R-:W-:Y:S01]  /*2760*/  FMUL.FTZ R61, R61, c[0x0][0x2ec] ;  /* 0x0000bb003d3d7a20 */ /* 0x000fe20000410000 */
[----:B------:R-:W1:Y:S01]  /*2770*/  MUFU.TANH R95, R95 ;  /* 0x0000005f005f7308 */ /* 0x000e620000002400 */
[----:B------:R-:W-:Y:S01]  /*2780*/  FMUL.FTZ R62, R62, c[0x0][0x2ec] ;  /* 0x0000bb003e3e7a20 */ /* 0x000fe20000410000 */
[----:B------:R-:W-:Y:S01]  /*2790*/  IADD3 R28, R28, c[0x0][0x2e8], RZ ;  /* 0x0000ba001c1c7a10 */ /* 0x000fe20007ffe0ff */
[----:B------:R-:W-:Y:S01]  /*27a0*/  IMAD.SHL.U32 R32, R120, 0x80, RZ ;  /* 0x0000008078207824 */ /* 0x000fe200078e00ff */
[----:B------:R-:W-:Y:S01]  /*27b0*/  HMMA.16816.F32.BF16 R48, R12, R30, R48 ;  /* 0x0000001e0c30723c */ /* 0x000fe20000041830 */
[----:B------:R-:W-:Y:S01]  /*27c0*/  FMUL.FTZ R63, R63, c[0x0][0x2ec] ;  /* 0x0000bb003f3f7a20 */ /* 0x000fe20000410000 */
[----:B------:R-:W-:Y:S01]  /*27d0*/  IADD3 R70, R28, 0x8, RZ ;  /* 0x000000081c467810 */ /* 0x000fe20007ffe0ff */
[----:B------:R-:W-:Y:S01]  /*27e0*/  FMUL.FTZ R56, R56, c[0x0][0x2ec] ;  /* 0x0000bb0038387a20 */ /* 0x000fe20000410000 */
[----:B------:R2:W-:Y:S01]  /*27f0*/  MUFU.TANH R137, R60 ;  /* 0x0000003c00897308 */ /* 0x0005e20000002400 */
[----:B------:R-:W-:Y:S01]  /*2800*/  FMUL.FTZ R57, R57, c[0x0][0x2ec] ;  /* 0x0000bb0039397a20 */ /* 0x000fe20000410000 */
[----:B------:R-:W-:Y:S01]  /*2810*/  IMNMX R70, R70, R125, PT ;  /* 0x0000007d46467217 */ /* 0x000fe20003800200 */
[----:B------:R-:W-:-:S02]  /*2820*/  FMUL.FTZ R58, R58, c[0x0][0x2ec] ;  /* 0x0000bb003a3a7a20 */ /* 0x000fc40000410000 */
[----:B------:R-:W-:-:S03]  /*2830*/  FMUL.FTZ R59, R59, c[0x0][0x2ec] ;  /* 0x0000bb003b3b7a20 */ /* 0x000fc60000410000 */
[----:B------:R1:W-:Y:S04]  /*2840*/  MUFU.TANH R73, R61 ;  /* 0x0000003d00497308 */ /* 0x0003e80000002400 */
[----:B----4-:R-:W-:Y:S01]  /*2850*/  HMMA.16816.F32.BF16 R52, R4, R24, R52 ;  /* 0x000000180434723c */ /* 0x010fe20000041834 */
[----:B--2---:R-:W-:-:S03]  /*2860*/  LOP3.LUT R60, R32, 0x6, R29, 0xf8, !PT ;  /* 0x00000006203c7812 */ /* 0x004fc600078ef81d */
[----:B------:R-:W2:Y:S03]  /*2870*/  MUFU.TANH R97, R97 ;  /* 0x0000006100617308 */ /* 0x000ea60000002400 */
[----:B------:R-:W-:Y:S01]  /*2880*/  IADD3 R24, R60, -0x80, RZ ;  /* 0xffffff803c187810 */ /* 0x000fe20007ffe0ff */
[----:B---3--:R-:W-:Y:S01]  /*2890*/  HMMA.16816.F32.BF16 R36, R12, R16, R36 ;  /* 0x000000100c24723c */ /* 0x008fe20000041824 */
[----:B-1----:R-:W-:-:S03]  /*28a0*/  IMNMX R61, R28, R125, PT ;  /* 0x0000007d1c3d7217 */ /* 0x002fc60003800200 */
[----:B------:R-:W1:Y:S01]  /*28b0*/  MUFU.TANH R143, R143 ;  /* 0x0000008f008f7308 */ /* 0x000e620000002400 */
[CC--:B------:R-:W-:Y:S01]  /*28c0*/  ISETP.GE.AND P2, PT, R24.reuse, R70.reuse, PT ;  /* 0x000000461800720c */ /* 0x0c0fe20003f46270 */
[----:B------:R-:W3:Y:S01]  /*28d0*/  LDSM.16.M88.4 R28, [R172+0x5800] ;  /* 0x00580000ac1c783b */ /* 0x000ee20000000200 */
[-C--:B------:R-:W-:Y:S01]  /*28e0*/  ISETP.GE.AND P1, PT, R24, R61.reuse, PT ;  /* 0x0000003d1800720c */ /* 0x080fe20003f26270 */
[C---:B------:R-:W-:Y:S01]  /*28f0*/  HMMA.16816.F32.BF16 R48, R8.reuse, R34, R48 ;  /* 0x000000220830723c */ /* 0x040fe20000041830 */
[C---:B------:R-:W-:Y:S02]  /*2900*/  IADD3 R24, R60.reuse, -0x7f, RZ ;  /* 0xffffff813c187810 */ /* 0x040fe40007ffe0ff */
[----:B------:R-:W-:Y:S01]  /*2910*/  IADD3 R16, R60, -0x78, RZ ;  /* 0xffffff883c107810 */ /* 0x000fe20007ffe0ff */
[----:B------:R-:W4:Y:S01]  /*2920*/  MUFU.TANH R65, R65 ;  /* 0x0000004100417308 */ /* 0x000f220000002400 */
[CC--:B------:R-:W-:Y:S02]  /*2930*/  ISETP.GE.AND P0, PT, R24.reuse, R61.reuse, PT ;  /* 0x0000003d1800720c */ /* 0x0c0fe40003f06270 */
[-C--:B------:R-:W-:Y:S01]  /*2940*/  ISETP.GE.AND P5, PT, R24, R70.reuse, PT ;  /* 0x000000461800720c */ /* 0x080fe20003fa6270 */
[C---:B------:R-:W-:Y:S01]  /*2950*/  HMMA.16816.F32.BF16 R44, R8.reuse, R20, R44 ;  /* 0x00000014082c723c */ /* 0x040fe2000004182c */
[-C--:B------:R-:W-:Y:S01]  /*2960*/  ISETP.GE.AND P4, PT, R16, R61.reuse, PT ;  /* 0x0000003d1000720c */ /* 0x080fe20003f86270 */
[----:B------:R-:W-:Y:S01]  /*2970*/  FMUL.FTZ R52, R52, c[0x0][0x2ec] ;  /* 0x0000bb0034347a20 */ /* 0x000fe20000410000 */
[-C--:B------:R-:W-:Y:S01]  /*2980*/  ISETP.GE.AND P3, PT, R16, R70.reuse, PT ;  /* 0x000000461000720c */ /* 0x080fe20003f66270 */
[----:B------:R-:W1:Y:S01]  /*2990*/  MUFU.TANH R72, R72 ;  /* 0x0000004800487308 */ /* 0x000e620000002400 */
[----:B------:R-:W-:Y:S01]  /*29a0*/  IADD3 R16, R60, -0x70, RZ ;  /* 0xffffff903c107810 */ /* 0x000fe20007ffe0ff */
[----:B------:R-:W-:Y:S01]  /*29b0*/  FMUL.FTZ R54, R54, c[0x0][0x2ec] ;  /* 0x0000bb0036367a20 */ /* 0x000fe20000410000 */
[----:B------:R-:W-:Y:S01]  /*29c0*/  IADD3 R17, R60, -0x77, RZ ;  /* 0xffffff893c117810 */ /* 0x000fe20007ffe0ff */
[----:B------:R-:W-:Y:S01]  /*29d0*/  HMMA.16816.F32.BF16 R40, R8, R22, R40 ;  /* 0x000000160828723c */ /* 0x000fe20000041828 */
[----:B------:R-:W1:Y:S01]  /*29e0*/  LDSM.16.M88.4 R20, [R122+0x8c00] ;  /* 0x008c00007a14783b */ /* 0x000e620000000200 */
[----:B------:R-:W-:Y:S01]  /*29f0*/  FSEL R80, R80, -INF , !P0 ;  /* 0xff80000050507808 */ /* 0x000fe20004000000 */
[----:B------:R-:W-:Y:S01]  /*2a00*/  FMUL.FTZ R55, R55, c[0x0][0x2ec] ;  /* 0x0000bb0037377a20 */ /* 0x000fe20000410000 */
[----:B-----5:R-:W-:Y:S01]  /*2a10*/  FSEL R82, R82, -INF , !P5 ;  /* 0xff80000052527808 */ /* 0x020fe20006800000 */
[----:B------:R-:W5:Y:S01]  /*2a20*/  MUFU.TANH R77, R77 ;  /* 0x0000004d004d7308 */ /* 0x000f620000002400 */
[C---:B------:R-:W-:Y:S01]  /*2a30*/  ISETP.GE.AND P0, PT, R16.reuse, R61, PT ;  /* 0x0000003d1000720c */ /* 0x040fe20003f06270 */
[----:B------:R-:W-:Y:S01]  /*2a40*/  FMUL.FTZ R53, R53, c[0x0][0x2ec] ;  /* 0x0000bb0035357a20 */ /* 0x000fe20000410000 */
[----:B------:R-:W-:Y:S01]  /*2a50*/  ISETP.GE.AND P5, PT, R16, R70, PT ;  /* 0x000000461000720c */ /* 0x000fe20003fa6270 */
[----:B------:R-:W-:Y:S01]  /*2a60*/  HMMA.16816.F32.BF16 R104, R12, R18, R104 ;  /* 0x000000120c68723c */ /* 0x000fe20000041868 */
[----:B------:R-:W-:-:S02]  /*2a70*/  FSEL R71, R0, -INF , !P1 ;  /* 0xff80000000477808 */ /* 0x000fc40004800000 */
[----:B------:R-:W-:Y:S01]  /*2a80*/  FSEL R81, R81, -INF , !P2 ;  /* 0xff80000051517808 */ /* 0x000fe20005000000 */
[----:B------:R-:W1:Y:S01]  /*2a90*/  MUFU.TANH R64, R64 ;  /* 0x0000004000407308 */ /* 0x000e620000002400 */
[C---:B------:R-:W-:Y:S02]  /*2aa0*/  IADD3 R16, R60.reuse, -0x6f, RZ ;  /* 0xffffff913c107810 */ /* 0x040fe40007ffe0ff */
[C---:B------:R-:W-:Y:S01]  /*2ab0*/  ISETP.GE.AND P1, PT, R17.reuse, R61, PT ;  /* 0x0000003d1100720c */ /* 0x040fe20003f26270 */
[----:B------:R-:W-:Y:S01]  /*2ac0*/  HMMA.16816.F32.BF16 R48, R4, R26, R48 ;  /* 0x0000001a0430723c */ /* 0x000fe20000041830 */
[----:B------:R-:W-:Y:S02]  /*2ad0*/  ISETP.GE.AND P2, PT, R17, R70, PT ;  /* 0x000000461100720c */ /* 0x000fe40003f46270 */
[----:B------:R-:W-:Y:S01]  /*2ae0*/  IADD3 R0, R60, -0x68, RZ ;  /* 0xffffff983c007810 */ /* 0x000fe20007ffe0ff */
[----:B------:R-:W1:Y:S01]  /*2af0*/  MUFU.TANH R139, R139 ;  /* 0x0000008b008b7308 */ /* 0x000e620000002400 */
[----:B------:R-:W-:-:S02]  /*2b00*/  FSEL R83, R83, -INF , !P4 ;  /* 0xff80000053537808 */ /* 0x000fc40006000000 */
[----:B------:R-:W-:Y:S01]  /*2b10*/  FSEL R78, R93, -INF , !P3 ;  /* 0xff8000005d4e7808 */ /* 0x000fe20005800000 */
[C---:B---3--:R-:W-:Y:S01]  /*2b20*/  HMMA.16816.F32.BF16 R44, R4.reuse, R28, R44 ;  /* 0x0000001c042c723c */ /* 0x048fe2000004182c */
[C---:B------:R-:W-:Y:S02]  /*2b30*/  ISETP.GE.AND P4, PT, R16.reuse, R61, PT ;  /* 0x0000003d1000720c */ /* 0x040fe40003f86270 */
[----:B------:R-:W-:Y:S01]  /*2b40*/  ISETP.GE.AND P3, PT, R16, R70, PT ;  /* 0x000000461000720c */ /* 0x000fe20003f66270 */
[----:B------:R-:W3:Y:S01]  /*2b50*/  MUFU.TANH R144, R62 ;  /* 0x0000003e00907308 */ /* 0x000ee20000002400 */
[----:B------:R-:W-:Y:S02]  /*2b60*/  FSEL R75, R92, -INF , !P1 ;  /* 0xff8000005c4b7808 */ /* 0x000fe40004800000 */
[----:B------:R-:W-:Y:S01]  /*2b70*/  FSEL R74, R108, -INF , !P2 ;  /* 0xff8000006c4a7808 */ /* 0x000fe20005000000 */
[----:B------:R-:W-:Y:S01]  /*2b80*/  HMMA.16816.F32.BF16 R40, R4, R30, R40 ;  /* 0x0000001e0428723c */ /* 0x000fe20000041828 */
[----:B------:R-:W-:-:S02]  /*2b90*/  IADD3 R16, R60, -0x67, RZ ;  /* 0xffffff993c107810 */ /* 0x000fc40007ffe0ff */
[CC--:B------:R-:W-:Y:S01]  /*2ba0*/  ISETP.GE.AND P1, PT, R0.reuse, R61.reuse, PT ;  /* 0x0000003d0000720c */ /* 0x0c0fe20003f26270 */
[----:B------:R-:W2:Y:S01]  /*2bb0*/  MUFU.TANH R138, R63 ;  /* 0x0000003f008a7308 */ /* 0x000ea20000002400 */
[-C--:B------:R-:W-:Y:S02]  /*2bc0*/  ISETP.GE.AND P2, PT, R0, R70.reuse, PT ;  /* 0x000000460000720c */ /* 0x080fe40003f46270 */
[----:B------:R-:W-:Y:S01]  /*2bd0*/  IADD3 R0, R60, -0x60, RZ ;  /* 0xffffffa03c007810 */ /* 0x000fe20007ffe0ff */
[C---:B-1----:R-:W-:Y:S01]  /*2be0*/  HMMA.16816.F32.BF16 R36, R8.reuse, R20, R36 ;  /* 0x000000140824723c */ /* 0x042fe20000041824 */
[----:B------:R-:W-:Y:S01]  /*2bf0*/  FSEL R35, R84, -INF , !P0 ;  /* 0xff80000054237808 */ /* 0x000fe20004000000 */
[----:B------:R-:W-:Y:S01]  /*2c00*/  FMUL.FTZ R48, R48, c[0x0][0x2ec] ;  /* 0x0000bb0030307a20 */ /* 0x000fe20000410000 */
[----:B------:R-:W-:Y:S01]  /*2c10*/  FSEL R34, R86, -INF , !P5 ;  /* 0xff80000056227808 */ /* 0x000fe20006800000 */
[----:B------:R-:W1:Y:S01]  /*2c20*/  MUFU.TANH R117, R89 ;  /* 0x0000005900757308 */ /* 0x000e620000002400 */
[CC--:B------:R-:W-:Y:S01]  /*2c30*/  ISETP.GE.AND P0, PT, R16.reuse, R61.reuse, PT ;  /* 0x0000003d1000720c */ /* 0x0c0fe20003f06270 */
[----:B------:R-:W-:Y:S01]  /*2c40*/  FMUL.FTZ R49, R49, c[0x0][0x2ec] ;  /* 0x0000bb0031317a20 */ /* 0x000fe20000410000 */
[-C--:B------:R-:W-:Y:S01]  /*2c50*/  ISETP.GE.AND P5, PT, R16, R70.reuse, PT ;  /* 0x000000461000720c */ /* 0x080fe20003fa6270 */
[----:B------:R-:W-:Y:S01]  /*2c60*/  HMMA.16816.F32.BF16 R104, R8, R22, R104 ;  /* 0x000000160868723c */ /* 0x000fe20000041868 */
[----:B------:R-:W-:Y:S01]  /*2c70*/  FSEL R33, R85, -INF , !P4 ;  /* 0xff80000055217808 */ /* 0x000fe20006000000 */
[----:B------:R-:W-:Y:S01]  /*2c80*/  FMUL.FTZ R45, R45, c[0x0][0x2ec] ;  /* 0x0000bb002d2d7a20 */ /* 0x000fe20000410000 */
[----:B------:R-:W-:Y:S01]  /*2c90*/  FSEL R16, R87, -INF , !P3 ;  /* 0xff80000057107808 */ /* 0x000fe20005800000 */
[----:B------:R-:W1:Y:S01]  /*2ca0*/  MUFU.TANH R130, R91 ;  /* 0x0000005b00827308 */ /* 0x000e620000002400 */
[-C--:B------:R-:W-:Y:S01]  /*2cb0*/  ISETP.GE.AND P4, PT, R0, R61.reuse, PT ;  /* 0x0000003d0000720c */ /* 0x080fe20003f86270 */
[----:B------:R-:W-:Y:S01]  /*2cc0*/  FMUL.FTZ R50, R50, c[0x0][0x2ec] ;  /* 0x0000bb0032327a20 */ /* 0x000fe20000410000 */
[-C--:B------:R-:W-:Y:S01]  /*2cd0*/  ISETP.GE.AND P3, PT, R0, R70.reuse, PT ;  /* 0x000000460000720c */ /* 0x080fe20003f66270 */
[----:B------:R-:W-:Y:S01]  /*2ce0*/  FMUL.FTZ R51, R51, c[0x0][0x2ec] ;  /* 0x0000bb0033337a20 */ /* 0x000fe20000410000 */
[----:B------:R-:W-:Y:S01]  /*2cf0*/  IADD3 R12, R60, -0x57, RZ ;  /* 0xffffffa93c0c7810 */ /* 0x000fe20007ffe0ff */
[----:B------:R-:W-:Y:S01]  /*2d00*/  FMUL.FTZ R46, R46, c[0x0][0x2ec] ;  /* 0x0000bb002e2e7a20 */ /* 0x000fe20000410000 */
[----:B------:R-:W-:Y:S01]  /*2d10*/  FSEL R27, R76, -INF , !P4 ;  /* 0xff8000004c1b7808 */ /* 0x000fe20006000000 */
[----:B------:R1:W-:Y:S01]  /*2d20*/  MUFU.TANH R62, R56 ;  /* 0x00000038003e7308 */ /* 0x0003e20000002400 */
[----:B------:R-:W-:Y:S01]  /*2d30*/  FSEL R146, R146, -INF , !P3 ;  /* 0xff80000092927808 */ /* 0x000fe20005800000 */
[----:B------:R-:W-:Y:S01]  /*2d40*/  FMUL.FTZ R47, R47, c[0x0][0x2ec] ;  /* 0x0000bb002f2f7a20 */ /* 0x000fe20000410000 */
[----:B------:R-:W-:Y:S01]  /*2d50*/  ISETP.GE.AND P4, PT, R12, R61, PT ;  /* 0x0000003d0c00720c */ /* 0x000fe20003f86270 */
[----:B------:R-:W-:Y:S01]  /*2d60*/  FMUL.FTZ R40, R40, c[0x0][0x2ec] ;  /* 0x0000bb0028287a20 */ /* 0x000fe20000410000 */
[----:B------:R-:W-:Y:S01]  /*2d70*/  ISETP.GE.AND P3, PT, R12, R70, PT ;  /* 0x000000460c00720c */ /* 0x000fe20003f66270 */
[----:B------:R-:W-:Y:S01]  /*2d80*/  FMUL.FTZ R42, R42, c[0x0][0x2ec] ;  /* 0x0000bb002a2a7a20 */ /* 0x000fe20000410000 */
[----:B------:R-:W3:Y:S01]  /*2d90*/  LDSM.16.M88.4 R12, [R172+0x5c00] ;  /* 0x005c0000ac0c783b */ /* 0x000ee20000000200 */
[C---:B------:R-:W-:Y:S01]  /*2da0*/  IADD3 R17, R60.reuse, -0x5f, RZ ;  /* 0xffffffa13c117810 */ /* 0x040fe20007ffe0ff */
[----:B------:R-:W1:Y:S01]  /*2db0*/  MUFU.TANH R135, R57 ;  /* 0x0000003900877308 */ /* 0x000e620000002400 */
[----:B------:R-:W-:Y:S01]  /*2dc0*/  IADD3 R0, R60, -0x58, RZ ;  /* 0xffffffa83c007810 */ /* 0x000fe20007ffe0ff */
[----:B------:R-:W-:Y:S01]  /*2dd0*/  FMUL.FTZ R43, R43, c[0x0][0x2ec] ;  /* 0x0000bb002b2b7a20 */ /* 0x000fe20000410000 */
[----:B------:R-:W-:Y:S01]  /*2de0*/  FSEL R29, R94, -INF , !P1 ;  /* 0xff8000005e1d7808 */ /* 0x000fe20004800000 */
[----:B------:R-:W-:-:S04]  /*2df0*/  DEPBAR.LE SB0, 0x0 ;  /* 0x000080000000791a */ /* 0x000fc80000000000 */
[----:B------:R-:W-:Y:S01]  /*2e00*/  FSEL R28, R96, -INF , !P2 ;  /* 0xff800000601c7808 */ /* 0x000fe20005000000 */
[----:B------:R-:W1:Y:S01]  /*2e10*/  MUFU.TANH R133, R52 ;  /* 0x0000003400857308 */ /* 0x000e620000002400 */
[CC--:B------:R-:W-:Y:S02]  /*2e20*/  ISETP.GE.AND P1, PT, R17.reuse, R61.reuse, PT ;  /* 0x0000003d1100720c */ /* 0x0c0fe40003f26270 */
[----:B------:R-:W-:Y:S02]  /*2e30*/  ISETP.GE.AND P2, PT, R17, R70, PT ;  /* 0x000000461100720c */ /* 0x000fe40003f46270 */
[----:B------:R-:W-:Y:S02]  /*2e40*/  FSEL R17, R95, -INF , !P0 ;  /* 0xff8000005f117808 */ /* 0x000fe40004000000 */
[----:B--2---:R-:W-:Y:S01]  /*2e50*/  FSEL R24, R97, -INF , !P5 ;  /* 0xff80000061187808 */ /* 0x004fe20006800000 */
[----:B------:R-:W2:Y:S01]  /*2e60*/  MUFU.TANH R136, R54 ;  /* 0x0000003600887308 */ /* 0x000ea20000002400 */
[----:B------:R-:W-:-:S02]  /*2e70*/  ISETP.GE.AND P0, PT, R0, R61, PT ;  /* 0x0000003d0000720c */ /* 0x000fc40003f06270 */
[----:B------:R-:W-:Y:S02]  /*2e80*/  ISETP.GE.AND P5, PT, R0, R70, PT ;  /* 0x000000460000720c */ /* 0x000fe40003fa6270 */
[C---:B------:R-:W-:Y:S02]  /*2e90*/  IADD3 R19, R60.reuse, -0x4f, RZ ;  /* 0xffffffb13c137810 */ /* 0x040fe40007ffe0ff */
[C---:B------:R-:W-:Y:S01]  /*2ea0*/  IADD3 R18, R60.reuse, -0x48, RZ ;  /* 0xffffffb83c127810 */ /* 0x040fe20007ffe0ff */
[----:B------:R-:W2:Y:S01]  /*2eb0*/  MUFU.TANH R142, R58 ;  /* 0x0000003a008e7308 */ /* 0x000ea20000002400 */
[----:B------:R-:W-:Y:S02]  /*2ec0*/  IADD3 R0, R60, -0x50, RZ ;  /* 0xffffffb03c007810 */ /* 0x000fe40007ffe0ff */
[----:B------:R-:W-:Y:S02]  /*2ed0*/  FSEL R143, R143, -INF , !P0 ;  /* 0xff8000008f8f7808 */ /* 0x000fe40004000000 */
[----:B----4-:R-:W-:-:S02]  /*2ee0*/  FSEL R26, R65, -INF , !P5 ;  /* 0xff800000411a7808 */ /* 0x010fc40006800000 */
[----:B------:R-:W-:Y:S01]  /*2ef0*/  FSEL R141, R141, -INF , !P4 ;  /* 0xff8000008d8d7808 */ /* 0x000fe20006000000 */
[----:B------:R4:W-:Y:S01]  /*2f00*/  MUFU.TANH R134, R55 ;  /* 0x0000003700867308 */ /* 0x0009e20000002400 */
[----:B-1----:R-:W-:Y:S02]  /*2f10*/  FSEL R56, R72, -INF , !P3 ;  /* 0xff80000048387808 */ /* 0x002fe40005800000 */
[CC--:B------:R-:W-:Y:S01]  /*2f20*/  ISETP.GE.AND P0, PT, R19.reuse, R61.reuse, PT ;  /* 0x0000003d1300720c */ /* 0x0c0fe20003f06270 */
[----:B---3--:R-:W-:Y:S01]  /*2f30*/  HMMA.16816.F32.BF16 R36, R4, R12, R36 ;  /* 0x0000000c0424723c */ /* 0x008fe20000041824 */
[-C--:B------:R-:W-:Y:S02]  /*2f40*/  ISETP.GE.AND P5, PT, R19, R70.reuse, PT ;  /* 0x000000461300720c */ /* 0x080fe40003fa6270 */
[C---:B------:R-:W-:Y:S01]  /*2f50*/  ISETP.GE.AND P4, PT, R18.reuse, R61, PT ;  /* 0x0000003d1200720c */ /* 0x040fe20003f86270 */
[----:B------:R1:W3:Y:S01]  /*2f60*/  MUFU.TANH R129, R48 ;  /* 0x0000003000817308 */ /* 0x0002e20000002400 */
[----:B------:R-:W-:-:S02]  /*2f70*/  ISETP.GE.AND P3, PT, R18, R70, PT ;  /* 0x000000461200720c */ /* 0x000fc40003f66270 */
[----:B-----5:R-:W-:Y:S01]  /*2f80*/  FSEL R25, R77, -INF , !P1 ;  /* 0xff8000004d197808 */ /* 0x020fe20004800000 */
[----:B------:R-:W-:Y:S01]  /*2f90*/  HMMA.16816.F32.BF16 R104, R4, R14, R104 ;  /* 0x0000000e0468723c */ /* 0x000fe20000041868 */
[----:B------:R-:W-:Y:S02]  /*2fa0*/  FSEL R66, R64, -INF , !P2 ;  /* 0xff80000040427808 */ /* 0x000fe40005000000 */
[C---:B------:R-:W-:Y:S01]  /*2fb0*/  IADD3 R18, R60.reuse, -0x40, RZ ;  /* 0xffffffc03c127810 */ /* 0x040fe20007ffe0ff */
[----:B------:R-:W5:Y:S01]  /*2fc0*/  MUFU.TANH R140, R59 ;  /* 0x0000003b008c7308 */ /* 0x000f620000002400 */
[----:B------:R-:W-:Y:S02]  /*2fd0*/  IADD3 R10, R60, -0x3f, RZ ;  /* 0xffffffc13c0a7810 */ /* 0x000fe40007ffe0ff */
[C---:B------:R-:W-:Y:S02]  /*2fe0*/  ISETP.GE.AND P1, PT, R0.reuse, R61, PT ;  /* 0x0000003d0000720c */ /* 0x040fe40003f26270 */
[----:B------:R-:W-:Y:S01]  /*2ff0*/  ISETP.GE.AND P2, PT, R0, R70, PT ;  /* 0x000000460000720c */ /* 0x000fe20003f46270 */
[----:B------:R-:W-:Y:S01]  /*3000*/  FMUL.FTZ R0, R44, c[0x0][0x2ec] ;  /* 0x0000bb002c007a20 */ /* 0x000fe20000410000 */
[----:B------:R-:W-:Y:S01]  /*3010*/  IADD3 R19, R60, -0x47, RZ ;  /* 0xffffffb93c137810 */ /* 0x000fe20007ffe0ff */
[----:B------:R2:W2:Y:S01]  /*3020*/  MUFU.TANH R131, R53 ;  /* 0x0000003500837308 */ /* 0x0004a20000002400 */
[----:B----4-:R-:W-:-:S02]  /*3030*/  FSEL R55, R67, -INF , !P0 ;  /* 0xff80000043377808 */ /* 0x010fc40004000000 */
[----:B------:R-:W-:Y:S01]  /*3040*/  FSEL R124, R68, -INF , !P5 ;  /* 0xff800000447c7808 */ /* 0x000fe20006800000 */
[----:B------:R-:W-:Y:S01]  /*3050*/  FMUL.FTZ R37, R37, c[0x0][0x2ec] ;  /* 0x0000bb0025257a20 */ /* 0x000fe20000410000 */
[----:B------:R-:W-:Y:S01]  /*3060*/  FSEL R119, R119, -INF , !P4 ;  /* 0xff80000077777808 */ /* 0x000fe20006000000 */
[----:B------:R-:W-:Y:S01]  /*3070*/  FMUL.FTZ R36, R36, c[0x0][0x2ec] ;  /* 0x0000bb0024247a20 */ /* 0x000fe20000410000 */
[----:B------:R-:W-:Y:S01]  /*3080*/  FSEL R122, R69, -INF , !P3 ;  /* 0xff800000457a7808 */ /* 0x000fe20005800000 */
[----:B------:R-:W4:Y:S01]  /*3090*/  MUFU.TANH R65, R45 ;  /* 0x0000002d00417308 */ /* 0x000f220000002400 */
[-C--:B------:R-:W-:Y:S01]  /*30a0*/  ISETP.GE.AND P0, PT, R18, R61.reuse, PT ;  /* 0x0000003d1200720c */ /* 0x080fe20003f06270 */
[----:B------:R-:W-:Y:S01]  /*30b0*/  FMUL.FTZ R38, R38, c[0x0][0x2ec] ;  /* 0x0000bb0026267a20 */ /* 0x000fe20000410000 */
[-C--:B------:R-:W-:Y:S01]  /*30c0*/  ISETP.GE.AND P5, PT, R18, R70.reuse, PT ;  /* 0x000000461200720c */ /* 0x080fe20003fa6270 */
[----:B-1----:R-:W-:Y:S01]  /*30d0*/  FMUL.FTZ R48, R106, c[0x0][0x2ec] ;  /* 0x0000bb006a307a20 */ /* 0x002fe20000410000 */
[C---:B------:R-:W-:Y:S01]  /*30e0*/  ISETP.GE.AND P4, PT, R10.reuse, R61, PT ;  /* 0x0000003d0a00720c */ /* 0x040fe20003f86270 */
[----:B------:R-:W-:Y:S01]  /*30f0*/  FMUL.FTZ R39, R39, c[0x0][0x2ec] ;  /* 0x0000bb0027277a20 */ /* 0x000fe20000410000 */
[----:B------:R-:W-:Y:S01]  /*3100*/  ISETP.GE.AND P3, PT, R10, R70, PT ;  /* 0x000000460a00720c */ /* 0x000fe20003f66270 */
[----:B------:R-:W-:Y:S01]  /*3110*/  MUFU.TANH R127, R49 ;  /* 0x00000031007f7308 */ /* 0x000fe20000002400 */
[----:B------:R-:W-:Y:S01]  /*3120*/  FSEL R139, R139, -INF , !P1 ;  /* 0xff8000008b8b7808 */ /* 0x000fe20004800000 */
[----:B--2---:R-:W-:Y:S01]  /*3130*/  FMUL.FTZ R53, R104, c[0x0][0x2ec] ;  /* 0x0000bb0068357a20 */ /* 0x004fe20000410000 */
[----:B------:R-:W-:-:S02]  /*3140*/  FSEL R132, R132, -INF , !P2 ;  /* 0xff80000084847808 */ /* 0x000fc40005000000 */
[C---:B------:R-:W-:Y:S02]  /*3150*/  IADD3 R11, R60.reuse, -0x37, RZ ;  /* 0xffffffc93c0b7810 */ /* 0x040fe40007ffe0ff */
[C---:B------:R-:W-:Y:S01]  /*3160*/  IADD3 R10, R60.reuse, -0x30, RZ ;  /* 0xffffffd03c0a7810 */ /* 0x040fe20007ffe0ff */
[----:B------:R-:W1:Y:S01]  /*3170*/  MUFU.TANH R128, R50 ;  /* 0x0000003200807308 */ /* 0x000e620000002400 */
[C---:B------:R-:W-:Y:S02]  /*3180*/  ISETP.GE.AND P1, PT, R19.reuse, R61, PT ;  /* 0x0000003d1300720c */ /* 0x040fe40003f26270 */
[----:B------:R-:W-:Y:S02]  /*3190*/  ISETP.GE.AND P2, PT, R19, R70, PT ;  /* 0x000000461300720c */ /* 0x000fe40003f46270 */
[----:B------:R-:W-:Y:S02]  /*31a0*/  IADD3 R9, R60, -0x38, RZ ;  /* 0xffffffc83c097810 */ /* 0x000fe40007ffe0ff */
[----:B------:R-:W-:Y:S01]  /*31b0*/  FSEL R137, R137, -INF , !P0 ;  /* 0xff80000089897808 */ /* 0x000fe20004000000 */
[----:B------:R2:W1:Y:S01]  /*31c0*/  MUFU.TANH R126, R51 ;  /* 0x00000033007e7308 */ /* 0x0004620000002400 */
[----:B------:R-:W-:-:S02]  /*31d0*/  FSEL R144, R144, -INF , !P5 ;  /* 0xff80000090907808 */ /* 0x000fc40006800000 */
[----:B------:R-:W-:Y:S02]  /*31e0*/  FSEL R125, R73, -INF , !P4 ;  /* 0xff800000497d7808 */ /* 0x000fe40006000000 */
[----:B------:R-:W-:Y:S02]  /*31f0*/  FSEL R138, R138, -INF , !P3 ;  /* 0xff8000008a8a7808 */ /* 0x000fe40005800000 */
[CC--:B------:R-:W-:Y:S01]  /*3200*/  ISETP.GE.AND P0, PT, R11.reuse, R61.reuse, PT ;  /* 0x0000003d0b00720c */ /* 0x0c0fe20003f06270 */
[----:B------:R-:W1:Y:S01]  /*3210*/  MUFU.TANH R57, R37 ;  /* 0x0000002500397308 */ /* 0x000e620000002400 */
[-C--:B------:R-:W-:Y:S02]  /*3220*/  ISETP.GE.AND P5, PT, R11, R70.reuse, PT ;  /* 0x000000460b00720c */ /* 0x080fe40003fa6270 */
[C---:B------:R-:W-:Y:S02]  /*3230*/  ISETP.GE.AND P4, PT, R10.reuse, R61, PT ;  /* 0x0000003d0a00720c */ /* 0x040fe40003f86270 */
[----:B------:R-:W-:-:S02]  /*3240*/  ISETP.GE.AND P3, PT, R10, R70, PT ;  /* 0x000000460a00720c */ /* 0x000fc40003f66270 */
[----:B------:R-:W-:Y:S01]  /*3250*/  FSEL R117, R117, -INF , !P1 ;  /* 0xff80000075757808 */ /* 0x000fe20004800000 */
[----:B------:R-:W1:Y:S01]  /*3260*/  MUFU.TANH R0, R0 ;  /* 0x0000000000007308 */ /* 0x000e620000002400 */
[----:B------:R-:W-:Y:S01]  /*3270*/  FSEL R130, R130, -INF , !P2 ;  /* 0xff80000082827808 */ /* 0x000fe20005000000 */
[----:B--2---:R-:W-:Y:S01]  /*3280*/  FMUL.FTZ R51, R105, c[0x0][0x2ec] ;  /* 0x0000bb0069337a20 */ /* 0x004fe20000410000 */
[C---:B------:R-:W-:Y:S02]  /*3290*/  IADD3 R11, R60.reuse, -0x28, RZ ;  /* 0xffffffd83c0b7810 */ /* 0x040fe40007ffe0ff */
[----:B------:R-:W-:Y:S02]  /*32a0*/  IADD3 R5, R60, -0x27, RZ ;  /* 0xffffffd93c057810 */ /* 0x000fe40007ffe0ff */
[C---:B------:R-:W-:Y:S01]  /*32b0*/  ISETP.GE.AND P1, PT, R9.reuse, R61, PT ;  /* 0x0000003d0900720c */ /* 0x040fe20003f26270 */
[----:B------:R-:W2:Y:S01]  /*32c0*/  MUFU.TANH R64, R46 ;  /* 0x0000002e00407308 */ /* 0x000ea20000002400 */
[----:B------:R-:W-:Y:S01]  /*32d0*/  ISETP.GE.AND P2, PT, R9, R70, PT ;  /* 0x000000460900720c */ /* 0x000fe20003f46270 */
[----:B------:R-:W-:Y:S01]  /*32e0*/  FMUL.FTZ R9, R41, c[0x0][0x2ec] ;  /* 0x0000bb0029097a20 */ /* 0x000fe20000410000 */
[----:B------:R-:W-:-:S02]  /*32f0*/  FSEL R135, R135, -INF , !P0 ;  /* 0xff80000087877808 */ /* 0x000fc40004000000 */
[----:B------:R-:W-:Y:S02]  /*3300*/  FSEL R133, R133, -INF , !P4 ;  /* 0xff80000085857808 */ /* 0x000fe40006000000 */
[----:B------:R-:W-:Y:S01]  /*3310*/  FSEL R136, R136, -INF , !P3 ;  /* 0xff80000088887808 */ /* 0x000fe20005800000 */
[----:B------:R1:W1:Y:S01]  /*3320*/  MUFU.TANH R8, R47 ;  /* 0x0000002f00087308 */ /* 0x0002620000002400 */
[C---:B------:R-:W-:Y:S02]  /*3330*/  IADD3 R12, R60.reuse, -0x2f, RZ ;  /* 0xffffffd13c0c7810 */ /* 0x040fe40007ffe0ff */
[-C--:B------:R-:W-:Y:S02]  /*3340*/  ISETP.GE.AND P0, PT, R11, R61.reuse, PT ;  /* 0x0000003d0b00720c */ /* 0x080fe40003f06270 */
[C---:B------:R-:W-:Y:S02]  /*3350*/  ISETP.GE.AND P4, PT, R5.reuse, R61, PT ;  /* 0x0000003d0500720c */ /* 0x040fe40003f86270 */
[----:B------:R-:W-:Y:S01]  /*3360*/  ISETP.GE.AND P3, PT, R5, R70, PT ;  /* 0x000000460500720c */ /* 0x000fe20003f66270 */
[----:B------:R-:W2:Y:S01]  /*3370*/  MUFU.TANH R63, R40 ;  /* 0x00000028003f7308 */ /* 0x000ea20000002400 */
[----:B------:R-:W-:-:S02]  /*3380*/  IADD3 R5, R60, -0x1f, RZ ;  /* 0xffffffe13c057810 */ /* 0x000fc40007ffe0ff */
[----:B------:R-:W-:Y:S02]  /*3390*/  FSEL R123, R62, -INF , !P1 ;  /* 0xff8000003e7b7808 */ /* 0x000fe40004800000 */
[----:B------:R-:W-:Y:S02]  /*33a0*/  FSEL R142, R142, -INF , !P2 ;  /* 0xff8000008e8e7808 */ /* 0x000fe40005000000 */
[C---:B------:R-:W-:Y:S01]  /*33b0*/  ISETP.GE.AND P1, PT, R12.reuse, R61, PT ;  /* 0x0000003d0c00720c */ /* 0x040fe20003f26270 */
[----:B------:R-:W-:Y:S01]  /*33c0*/  MUFU.TANH R9, R9 ;  /* 0x0000000900097308 */ /* 0x000fe20000002400 */
[----:B------:R-:W-:Y:S01]  /*33d0*/  ISETP.GE.AND P2, PT, R12, R70, PT ;  /* 0x000000460c00720c */ /* 0x000fe20003f46270 */
[----:B-1----:R-:W-:Y:S01]  /*33e0*/  FMUL.FTZ R47, R107, c[0x0][0x2ec] ;  /* 0x0000bb006b2f7a20 */ /* 0x002fe20000410000 */
[----:B---3--:R-:W-:Y:S02]  /*33f0*/  FSEL R129, R129, -INF , !P0 ;  /* 0xff80000081817808 */ /* 0x008fe40004000000 */
[----:B------:R-:W-:-:S02]  /*3400*/  IADD3 R4, R60, -0x20, RZ ;  /* 0xffffffe03c047810 */ /* 0x000fc40007ffe0ff */
[----:B------:R-:W-:Y:S01]  /*3410*/  ISETP.GE.AND P0, PT, R5, R61, PT ;  /* 0x0000003d0500720c */ /* 0x000fe20003f06270 */
[----:B------:R-:W1:Y:S01]  /*3420*/  MUFU.TANH R10, R42 ;  /* 0x0000002a000a7308 */ /* 0x000e620000002400 */
[----:B------:R-:W-:Y:S02]  /*3430*/  IADD3 R6, R60, -0xf, RZ ;  /* 0xfffffff13c067810 */ /* 0x000fe40007ffe0ff */
[----:B-----5:R-:W-:Y:S02]  /*3440*/  FSEL R140, R140, -INF , !P5 ;  /* 0xff8000008c8c7808 */ /* 0x020fe40006800000 */
[----:B------:R-:W-:Y:S02]  /*3450*/  FSEL R131, R131, -INF , !P1 ;  /* 0xff80000083837808 */ /* 0x000fe40004800000 */
[----:B------:R-:W-:Y:S01]  /*3460*/  FSEL R134, R134, -INF , !P2 ;  /* 0xff80000086867808 */ /* 0x000fe20005000000 */
[----:B------:R-:W3:Y:S01]  /*3470*/  MUFU.TANH R58, R43 ;  /* 0x0000002b003a7308 */ /* 0x000ee20000002400 */
[----:B------:R-:W-:-:S02]  /*3480*/  ISETP.GE.AND P5, PT, R11, R70, PT ;  /* 0x000000460b00720c */ /* 0x000fc40003fa6270 */
[CC--:B------:R-:W-:Y:S02]  /*3490*/  ISETP.GE.AND P1, PT, R4.reuse, R61.reuse, PT ;  /* 0x0000003d0400720c */ /* 0x0c0fe40003f26270 */
[----:B------:R-:W-:Y:S02]  /*34a0*/  ISETP.GE.AND P2, PT, R4, R70, PT ;  /* 0x000000460400720c */ /* 0x000fe40003f46270 */
[----:B----4-:R-:W-:Y:S01]  /*34b0*/  FSEL R65, R65, -INF , !P0 ;  /* 0xff80000041417808 */ /* 0x010fe20004000000 */
[----:B------:R-:W4:Y:S01]  /*34c0*/  MUFU.TANH R59, R36 ;  /* 0x00000024003b7308 */ /* 0x000f220000002400 */
[----:B------:R-:W-:Y:S02]  /*34d0*/  IADD3 R4, R60, -0x18, RZ ;  /* 0xffffffe83c047810 */ /* 0x000fe40007ffe0ff */
[----:B------:R-:W-:Y:S02]  /*34e0*/  ISETP.GE.AND P0, PT, R6, R61, PT ;  /* 0x0000003d0600720c */ /* 0x000fe40003f06270 */
[----:B------:R-:W-:-:S02]  /*34f0*/  IADD3 R11, R60, -0x17, RZ ;  /* 0xffffffe93c0b7810 */ /* 0x000fc40007ffe0ff */
[----:B------:R-:W-:Y:S01]  /*3500*/  FSEL R128, R128, -INF , !P5 ;  /* 0xff80000080807808 */ /* 0x000fe20006800000 */
[----:B------:R-:W5:Y:S01]  /*3510*/  MUFU.TANH R52, R38 ;  /* 0x0000002600347308 */ /* 0x000f620000002400 */
[----:B------:R-:W-:Y:S02]  /*3520*/  FSEL R127, R127, -INF , !P4 ;  /* 0xff8000007f7f7808 */ /* 0x000fe40006000000 */
[----:B------:R-:W-:Y:S02]  /*3530*/  FSEL R126, R126, -INF , !P3 ;  /* 0xff8000007e7e7808 */ /* 0x000fe40005800000 */
[-C--:B------:R-:W-:Y:S02]  /*3540*/  ISETP.GE.AND P5, PT, R5, R70.reuse, PT ;  /* 0x000000460500720c */ /* 0x080fe40003fa6270 */
[C---:B------:R-:W-:Y:S01]  /*3550*/  ISETP.GE.AND P4, PT, R4.reuse, R61, PT ;  /* 0x0000003d0400720c */ /* 0x040fe20003f86270 */
[----:B------:R-:W1:Y:S01]  /*3560*/  MUFU.TANH R50, R39 ;  /* 0x0000002700327308 */ /* 0x000e620000002400 */
[----:B------:R-:W-:-:S02]  /*3570*/  ISETP.GE.AND P3, PT, R4, R70, PT ;  /* 0x000000460400720c */ /* 0x000fc40003f66270 */
[----:B------:R-:W-:Y:S02]  /*3580*/  FSEL R57, R57, -INF , !P0 ;  /* 0xff80000039397808 */ /* 0x000fe40004000000 */
[C---:B------:R-:W-:Y:S02]  /*3590*/  IADD3 R7, R60.reuse, -0x10, RZ ;  /* 0xfffffff03c077810 */ /* 0x040fe40007ffe0ff */
[C---:B------:R-:W-:Y:S01]  /*35a0*/  IADD3 R5, R60.reuse, -0x8, RZ ;  /* 0xfffffff83c057810 */ /* 0x040fe20007ffe0ff */
[----:B------:R-:W1:Y:S01]  /*35b0*/  MUFU.TANH R53, R53 ;  /* 0x0000003500357308 */ /* 0x000e620000002400 */
[----:B------:R-:W-:Y:S02]  /*35c0*/  IADD3 R4, R60, -0x7, RZ ;  /* 0xfffffff93c047810 */ /* 0x000fe40007ffe0ff */
[----:B------:R-:W-:Y:S02]  /*35d0*/  FSEL R67, R0, -INF , !P1 ;  /* 0xff80000000437808 */ /* 0x000fe40004800000 */
[----:B------:R-:W-:-:S02]  /*35e0*/  ISETP.GE.AND P0, PT, R120, 0x2, PT ;  /* 0x000000027800780c */ /* 0x000fc40003f06270 */
[-C--:B------:R-:W-:Y:S01]  /*35f0*/  ISETP.GE.AND P1, PT, R11, R61.reuse, PT ;  /* 0x0000003d0b00720c */ /* 0x080fe20003f26270 */
[----:B------:R-:W3:Y:S01]  /*3600*/  MUFU.TANH R51, R51 ;  /* 0x0000003300337308 */ /* 0x000ee20000002400 */
[----:B--2---:R-:W-:Y:S02]  /*3610*/  FSEL R64, R64, -INF , !P2 ;  /* 0xff80000040407808 */ /* 0x004fe40005000000 */
[----:B------:R-:W-:Y:S02]  /*3620*/  FSEL R62, R8, -INF , !P5 ;  /* 0xff800000083e7808 */ /* 0x000fe40006800000 */
[----:B------:R-:W-:Y:S01]  /*3630*/  FSEL R63, R63, -INF , !P4 ;  /* 0xff8000003f3f7808 */ /* 0x000fe20006000000 */
[----:B------:R-:W-:Y:S01]  /*3640*/  BAR.SYNC.DEFER_BLOCKING 0x0 ;  /* 0x0000000000007b1d */ /* 0x000fe20000010000 */
[-C--:B------:R-:W-:Y:S02]  /*3650*/  ISETP.GE.AND P2, PT, R7, R61.reuse, PT ;  /* 0x0000003d0700720c */ /* 0x080fe40003f46270 */
[----:B------:R-:W-:-:S02]  /*3660*/  ISETP.GE.AND P5, PT, R5, R61, PT ;  /* 0x0000003d0500720c */ /* 0x000fc40003fa6270 */
[----:B------:R-:W-:Y:S01]  /*3670*/  ISETP.GE.AND P4, PT, R4, R61, PT ;  /* 0x0000003d0400720c */ /* 0x000fe20003f86270 */
[----:B------:R-:W2:Y:S01]  /*3680*/  MUFU.TANH R48, R48 ;  /* 0x0000003000307308 */ /* 0x000ea20000002400 */
[----:B-1----:R-:W-:Y:S02]  /*3690*/  FSEL R60, R10, -INF , !P3 ;  /* 0xff8000000a3c7808 */ /* 0x002fe40005800000 */
[----:B------:R-:W-:Y:S02]  /*36a0*/  FSEL R61, R9, -INF , !P1 ;  /* 0xff800000093d7808 */ /* 0x000fe40004800000 */
[-C--:B------:R-:W-:Y:S02]  /*36b0*/  ISETP.GE.AND P3, PT, R11, R70.reuse, PT ;  /* 0x000000460b00720c */ /* 0x080fe40003f66270 */
[----:B------:R-:W-:Y:S01]  /*36c0*/  ISETP.GE.AND P1, PT, R7, R70, PT ;  /* 0x000000460700720c */ /* 0x000fe20003f26270 */
[----:B------:R-:W1:Y:S01]  /*36d0*/  MUFU.TANH R47, R47 ;  /* 0x0000002f002f7308 */ /* 0x000e620000002400 */
[----:B---3--:R-:W-:-:S02]  /*36e0*/  FSEL R58, R58, -INF , !P3 ;  /* 0xff8000003a3a7808 */ /* 0x008fc40005800000 */
[----:B----4-:R-:W-:Y:S02]  /*36f0*/  FSEL R59, R59, -INF , !P2 ;  /* 0xff8000003b3b7808 */ /* 0x010fe40005000000 */
[----:B-----5:R-:W-:Y:S02]  /*3700*/  FSEL R52, R52, -INF , !P1 ;  /* 0xff80000034347808 */ /* 0x020fe40004800000 */
[-C--:B------:R-:W-:Y:S02]  /*3710*/  ISETP.GE.AND P3, PT, R6, R70.reuse, PT ;  /* 0x000000460600720c */ /* 0x080fe40003f66270 */
[-C--:B------:R-:W-:Y:S02]  /*3720*/  ISETP.GE.AND P2, PT, R5, R70.reuse, PT ;  /* 0x000000460500720c */ /* 0x080fe40003f46270 */
[----:B------:R-:W-:Y:S02]  /*3730*/  ISETP.GE.AND P1, PT, R4, R70, PT ;  /* 0x000000460400720c */ /* 0x000fe40003f26270 */
[----:B------:R-:W-:-:S02]  /*3740*/  FSEL R50, R50, -INF , !P3 ;  /* 0xff80000032327808 */ /* 0x000fc40005800000 */
[----:B------:R-:W-:Y:S02]  /*3750*/  FSEL R53, R53, -INF , !P5 ;  /* 0xff80000035357808 */ /* 0x000fe40006800000 */
[----:B------:R-:W-:Y:S02]  /*3760*/  FSEL R51, R51, -INF , !P4 ;  /* 0xff80000033337808 */ /* 0x000fe40006000000 */
[----:B--2---:R-:W-:Y:S02]  /*3770*/  FSEL R48, R48, -INF , !P2 ;  /* 0xff80000030307808 */ /* 0x004fe40005000000 */
[----:B-1----:R-:W-:Y:S01]  /*3780*/  FSEL R47, R47, -INF , !P1 ;  /* 0xff8000002f2f7808 */ /* 0x002fe20004800000 */
[----:B------:R-:W-:Y:S05]  /*3790*/  @!P0 BRA `(.L_x_1819) ;  /* 0x0000057000008947 */ /* 0x000fea0003800000 */
[----:B------:R-:W-:Y:S05]  /*37a0*/  @P6 BRA `(.L_x_1820) ;  /* 0x000003a000006947 */ /* 0x000fea0003800000 */
[----:B------:R-:W1:Y:S01]  /*37b0*/  I2F.RP R7, R2 ;  /* 0x0000000200077306 */ /* 0x000e620000209400 */
[C---:B------:R-:W-:Y:S02]  /*37c0*/  IADD3 R0, R32.reuse, -0x80, RZ ;  /* 0xffffff8020007810 */ /* 0x040fe40007ffe0ff */
[----:B------:R-:W-:-:S02]  /*37d0*/  IADD3 R32, R32, -0x100, RZ ;  /* 0xffffff0020207810 */ /* 0x000fc40007ffe0ff */
[----:B------:R-:W-:Y:S02]  /*37e0*/  IABS R6, R0 ;  /* 0x0000000000067213 */ /* 0x000fe40000000000 */
[----:B------:R-:W-:Y:S02]  /*37f0*/  IABS R4, R32 ;  /* 0x0000002000047213 */ /* 0x000fe40000000000 */
[----:B------:R-:W-:Y:S02]  /*3800*/  LOP3.LUT R0, R0, c[0x0][0x2d0], RZ, 0x3c, !PT ;  /* 0x0000b40000007a12 */ /* 0x000fe400078e3cff */
[----:B------:R-:W-:Y:S02]  /*3810*/  LOP3.LUT R32, R32, c[0x0][0x2d0], RZ, 0x3c, !PT ;  /* 0x0000b40020207a12 */ /* 0x000fe400078e3cff */
[----:B------:R-:W-:Y:S02]  /*3820*/  ISETP.GE.AND P3, PT, R0, RZ, PT ;  /* 0x000000ff0000720c */ /* 0x000fe40003f66270 */
[----:B------:R-:W-:Y:S01]  /*3830*/  LOP3.LUT R0, RZ, c[0x0][0x2d0], RZ, 0x33, !PT ;  /* 0x0000b400ff007a12 */ /* 0x000fe200078e33ff */
        /* <DEDUP_REMOVED lines=49> */
.L_x_1820:
[----:B------:R-:W-:-:S04]  /*3b50*/  ULEA UR6, -UR6, URZ, 0x7 ;  /* 0x0000003f06067291 */ /* 0x000fc8000f8e393f */
[----:B------:R-:W-:Y:S02]  /*3b60*/  USHF.R.S32.HI UR4, URZ, 0x1f, UR6 ;  /* 0x0000001f3f047899 */ /* 0x000fe40008011406 */
[----:B------:R-:W-:-:S04]  /*3b70*/  MOV R0, UR6 ;  /* 0x0000000600007c02 */ /* 0x000fc80008000f00 */
[----:B------:R-:W-:Y:S02]  /*3b80*/  MOV R5, UR4 ;  /* 0x0000000400057c02 */ /* 0x000fe40008000f00 */
.L_x_1821:
        /* <DEDUP_REMOVED lines=24> */
.L_x_1819:
[----:B------:R-:W-:Y:S02]  /*3d10*/  FMNMX.FTZ R0, R71, R80, !PT ;  /* 0x0000005047007209 */ /* 0x000fe40007810000 */
[----:B-1----:R-:W-:-:S02]  /*3d20*/  FMNMX.FTZ R5, R81, R82, !PT ;  /* 0x0000005251057209 */ /* 0x002fc40007810000 */
        /* <DEDUP_REMOVED lines=60> */
[----:B------:R-:W-:Y:S01]  /*40f0*/  SHF.L.U32 R118, R118, 0x1, RZ ;  /* 0x0000000176767819 */ /* 0x000fe200000006ff */
[----:B------:R-:W1:Y:S03]  /*4100*/  SHFL.BFLY PT, R7, R0, 0x2, 0x1f ;  /* 0x0c401f0000077f89 */ /* 0x000e6600000e0000 */
[----:B------:R-:W-:Y:S01]  /*4110*/  IADD3 R116, R3, R118, RZ ;  /* 0x0000007603747210 */ /* 0x000fe20007ffe0ff */
        /* <DEDUP_REMOVED lines=10> */
[----:B------:R-:W-:Y:S04]  /*41c0*/  LDSM.16.MT88.4 R20, [R118+0x9400] ;  /* 0x009400007614783b */ /* 0x000fe80000004200 */
[----:B------:R-:W-:Y:S01]  /*41d0*/  LDSM.16.MT88.4 R12, [R116+0xb400] ;  /* 0x00b40000740c783b */ /* 0x000fe20000004200 */
[----:B-1----:R-:W-:-:S02]  /*41e0*/  FMNMX.FTZ R2, R7, R2, !PT ;  /* 0x0000000207027209 */ /* 0x002fc40007810000 */
[----:B--2---:R-:W-:-:S03]  /*41f0*/  FMNMX.FTZ R0, R5, R0, !PT ;  /* 0x0000000005007209 */ /* 0x004fc60007810000 */
[C---:B------:R-:W-:Y:S01]  /*4200*/  FMUL.FTZ R54, R2.reuse, c[0x0][0x23c] ;  /* 0x00008f0002367a20 */ /* 0x040fe20000410000 */
[----:B------:R-:W-:Y:S01]  /*4210*/  FSETP.NEU.FTZ.AND P1, PT, R2, -INF , PT ;  /* 0xff8000000200780b */ /* 0x000fe20003f3d000 */
[----:B------:R-:W-:Y:S01]  /*4220*/  LDSM.16.MT88.4 R4, [R116+0xd000] ;  /* 0x00d000007404783b */ /* 0x000fe20000004200 */
[----:B------:R-:W-:Y:S02]  /*4230*/  FMUL.FTZ R49, R0, c[0x0][0x23c] ;  /* 0x00008f0000317a20 */ /* 0x000fe40000410000 */
[----:B------:R-:W-:Y:S02]  /*4240*/  FSEL R54, R54, RZ, P1 ;  /* 0x000000ff36367208 */ /* 0x000fe40000800000 */
[----:B------:R-:W-:-:S03]  /*4250*/  FSETP.NEU.FTZ.AND P1, PT, R0, -INF , PT ;  /* 0xff8000000000780b */ /* 0x000fc60003f3d000 */
[--C-:B------:R-:W-:Y:S01]  /*4260*/  FFMA.FTZ R46, R71, c[0x0][0x23c], -R54.reuse ;  /* 0x00008f00472e7a23 */ /* 0x100fe20000010836 */
[----:B------:R-:W-:Y:S01]  /*4270*/  FSEL R49, R49, RZ, P1 ;  /* 0x000000ff31317208 */ /* 0x000fe20000800000 */
[--C-:B------:R-:W-:Y:S02]  /*4280*/  FFMA.FTZ R45, R80, c[0x0][0x23c], -R54.reuse ;  /* 0x00008f00502d7a23 */ /* 0x100fe40000010836 */
[--C-:B------:R-:W-:Y:S02]  /*4290*/  FFMA.FTZ R40, R83, c[0x0][0x23c], -R54.reuse ;  /* 0x00008f0053287a23 */ /* 0x100fe40000010836 */
[----:B------:R-:W-:Y:S01]  /*42a0*/  FFMA.FTZ R39, R75, c[0x0][0x23c], -R54 ;  /* 0x00008f004b277a23 */ /* 0x000fe20000010836 */
[----:B------:R-:W-:Y:S01]  /*42b0*/  MUFU.EX2 R46, R46 ;  /* 0x0000002e002e7308 */ /* 0x000fe20000000800 */
[--C-:B------:R-:W-:Y:S02]  /*42c0*/  FFMA.FTZ R44, R81, c[0x0][0x23c], -R49.reuse ;  /* 0x00008f00512c7a23 */ /* 0x100fe40000010831 */
[----:B------:R-:W-:-:S02]  /*42d0*/  FFMA.FTZ R43, R82, c[0x0][0x23c], -R49 ;  /* 0x00008f00522b7a23 */ /* 0x000fc40000010831 */
[--C-:B------:R-:W-:Y:S02]  /*42e0*/  FFMA.FTZ R41, R78, c[0x0][0x23c], -R49.reuse ;  /* 0x00008f004e297a23 */ /* 0x100fe40000010831 */
[--C-:B------:R-:W-:Y:S01]  /*42f0*/  FFMA.FTZ R42, R74, c[0x0][0x23c], -R49.reuse ;  /* 0x00008f004a2a7a23 */ /* 0x100fe20000010831 */
[----:B------:R-:W1:Y:S01]  /*4300*/  LDSM.16.MT88.4 R76, [R118+0xd000] ;  /* 0x00d00000764c783b */ /* 0x000e620000004200 */
[----:B------:R-:W2:Y:S01]  /*4310*/  MUFU.EX2 R45, R45 ;  /* 0x0000002d002d7308 */ /* 0x000ea20000000800 */
[--C-:B------:R-:W-:Y:S02]  /*4320*/  FFMA.FTZ R37, R35, c[0x0][0x23c], -R54.reuse ;  /* 0x00008f0023257a23 */ /* 0x100fe40000010836 */
[--C-:B------:R-:W-:Y:S02]  /*4330*/  FFMA.FTZ R36, R33, c[0x0][0x23c], -R54.reuse ;  /* 0x00008f0021247a23 */ /* 0x100fe40000010836 */
[--C-:B------:R-:W-:Y:S02]  /*4340*/  FFMA.FTZ R35, R29, c[0x0][0x23c], -R54.reuse ;  /* 0x00008f001d237a23 */ /* 0x100fe40000010836 */
[----:B------:R-:W-:Y:S01]  /*4350*/  FFMA.FTZ R38, R34, c[0x0][0x23c], -R49 ;  /* 0x00008f0022267a23 */ /* 0x000fe20000010831 */
[----:B------:R-:W-:Y:S01]  /*4360*/  MUFU.EX2 R40, R40 ;  /* 0x0000002800287308 */ /* 0x000fe20000000800 */
[----:B------:R-:W-:-:S02]  /*4370*/  FFMA.FTZ R32, R17, c[0x0][0x23c], -R54 ;  /* 0x00008f0011207a23 */ /* 0x000fc40000010836 */
[--C-:B------:R-:W-:Y:S02]  /*4380*/  FFMA.FTZ R33, R16, c[0x0][0x23c], -R49.reuse ;  /* 0x00008f0010217a23 */ /* 0x100fe40000010831 */
[--C-:B------:R-:W-:Y:S01]  /*4390*/  FFMA.FTZ R34, R28, c[0x0][0x23c], -R49.reuse ;  /* 0x00008f001c227a23 */ /* 0x100fe20000010831 */
[----:B------:R-:W3:Y:S01]  /*43a0*/  LDSM.16.MT88.4 R16, [R118+0xb400] ;  /* 0x00b400007610783b */ /* 0x000ee20000004200 */
[----:B------:R-:W-:Y:S01]  /*43b0*/  FFMA.FTZ R29, R24, c[0x0][0x23c], -R49 ;  /* 0x00008f00181d7a23 */ /* 0x000fe20000010831 */
[----:B------:R-:W4:Y:S01]  /*43c0*/  MUFU.EX2 R39, R39 ;  /* 0x0000002700277308 */ /* 0x000f220000000800 */
[----:B--2---:R-:W-:Y:S01]  /*43d0*/  F2FP.BF16.PACK_AB R68, R45, R46 ;  /* 0x0000002e2d44723e */ /* 0x004fe200000010ff */
[--C-:B------:R-:W-:Y:S02]  /*43e0*/  FFMA.FTZ R31, R27, c[0x0][0x23c], -R54.reuse ;  /* 0x00008f001b1f7a23 */ /* 0x100fe40000010836 */
[--C-:B------:R-:W-:Y:S02]  /*43f0*/  FFMA.FTZ R28, R25, c[0x0][0x23c], -R54.reuse ;  /* 0x00008f00191c7a23 */ /* 0x100fe40000010836 */
[----:B------:R-:W-:-:S02]  /*4400*/  FFMA.FTZ R27, R143, c[0x0][0x23c], -R54 ;  /* 0x00008f008f1b7a23 */ /* 0x000fc40000010836 */
[----:B------:R-:W-:Y:S01]  /*4410*/  MUFU.EX2 R44, R44 ;  /* 0x0000002c002c7308 */ /* 0x000fe20000000800 */
[----:B------:R-:W-:Y:S02]  /*4420*/  FFMA.FTZ R24, R141, c[0x0][0x23c], -R54 ;  /* 0x00008f008d187a23 */ /* 0x000fe40000010836 */
[--C-:B------:R-:W-:Y:S02]  /*4430*/  FFMA.FTZ R30, R146, c[0x0][0x23c], -R49.reuse ;  /* 0x00008f00921e7a23 */ /* 0x100fe40000010831 */
[--C-:B------:R-:W-:Y:S02]  /*4440*/  FFMA.FTZ R25, R66, c[0x0][0x23c], -R49.reuse ;  /* 0x00008f0042197a23 */ /* 0x100fe40000010831 */
[--C-:B------:R-:W-:Y:S01]  /*4450*/  FFMA.FTZ R26, R26, c[0x0][0x23c], -R49.reuse ;  /* 0x00008f001a1a7a23 */ /* 0x100fe20000010831 */
[----:B------:R-:W2:Y:S01]  /*4460*/  MUFU.EX2 R43, R43 ;  /* 0x0000002b002b7308 */ /* 0x000ea20000000800 */
        /* <DEDUP_REMOVED lines=20> */
[----:B------:R-:W2:Y:S01]  /*45b0*/  MUFU.EX2 R36, R36 ;  /* 0x0000002400247308 */ /* 0x000ea20000000800 */
[----:B------:R-:W-:-:S02]  /*45c0*/  FFMA.FTZ R138, R138, c[0x0][0x23c], -R49 ;  /* 0x00008f008a8a7a23 */ /* 0x000fc40000010831 */
[--C-:B------:R-:W-:Y:S02]  /*45d0*/  FFMA.FTZ R137, R142, c[0x0][0x23c], -R49.reuse ;  /* 0x00008f008e897a23 */ /* 0x100fe40000010831 */
[--C-:B------:R-:W-:Y:S01]  /*45e0*/  FFMA.FTZ R140, R140, c[0x0][0x23c], -R49.reuse ;  /* 0x00008f008c8c7a23 */ /* 0x100fe20000010831 */
[C---:B------:R-:W-:Y:S01]  /*45f0*/  HMMA.16816.F32.BF16 R104, R68.reuse, R100, RZ ;  /* 0x000000644468723c */ /* 0x040fe200000418ff */
        /* <DEDUP_REMOVED lines=19> */
[----:B------:R-:W4:Y:S01]  /*4730*/  MUFU.EX2 R33, R33 ;  /* 0x0000002100217308 */ /* 0x000f220000000800 */
[----:B------:R-:W-:-:S02]  /*4740*/  FFMA.FTZ R62, R62, c[0x0][0x23c], -R49 ;  /* 0x00008f003e3e7a23 */ /* 0x000fc40000010831 */
[--C-:B------:R-:W-:Y:S02]  /*4750*/  FFMA.FTZ R67, R60, c[0x0][0x23c], -R49.reuse ;  /* 0x00008f003c437a23 */ /* 0x100fe40000010831 */
[--C-:B------:R-:W-:Y:S01]  /*4760*/  FFMA.FTZ R58, R58, c[0x0][0x23c], -R49.reuse ;  /* 0x00008f003a3a7a23 */ /* 0x100fe20000010831 */
[C---:B------:R-:W-:Y:S01]  /*4770*/  HMMA.16816.F32.BF16 R88, R68.reuse, R84, RZ ;  /* 0x000000544458723c */ /* 0x040fe200000418ff */
[--C-:B------:R-:W-:Y:S01]  /*4780*/  FFMA.FTZ R50, R50, c[0x0][0x23c], -R49.reuse ;  /* 0x00008f0032327a23 */ /* 0x100fe20000010831 */
[----:B------:R-:W-:Y:S01]  /*4790*/  MUFU.EX2 R34, R34 ;  /* 0x0000002200227308 */ /* 0x000fe20000000800 */
[--C-:B------:R-:W-:Y:S02]  /*47a0*/  FFMA.FTZ R48, R48, c[0x0][0x23c], -R49.reuse ;  /* 0x00008f0030307a23 */ /* 0x100fe40000010831 */
[----:B------:R-:W-:Y:S02]  /*47b0*/  FFMA.FTZ R47, R47, c[0x0][0x23c], -R49 ;  /* 0x00008f002f2f7a23 */ /* 0x000fe40000010831 */
[----:B------:R-:W-:Y:S01]  /*47c0*/  FADD.FTZ R44, R44, R43 ;  /* 0x0000002b2c2c7221 */ /* 0x000fe20000010000 */
[----:B-1----:R-:W-:Y:S01]  /*47d0*/  HMMA.16816.F32.BF16 R80, R68, R76, RZ ;  /* 0x0000004c4450723c */ /* 0x002fe200000418ff */
[----:B------:R-:W-:Y:S01]  /*47e0*/  FFMA.FTZ R193, R51, c[0x0][0x23c], -R54 ;  /* 0x00008f0033c17a23 */ /* 0x000fe20000010836 */
[----:B------:R-:W1:Y:S01]  /*47f0*/  MUFU.EX2 R29, R29 ;  /* 0x0000001d001d7308 */ /* 0x000e620000000800 */
[----:B------:R-:W-:-:S05]  /*4800*/  FADD.FTZ R41, R41, R44 ;  /* 0x0000002c29297221 */ /* 0x000fca0000010000 */
[C---:B------:R-:W-:Y:S02]  /*4810*/  HMMA.16816.F32.BF16 R108, R68.reuse, R110, RZ ;  /* 0x0000006e446c723c */ /* 0x040fe400000418ff */
[----:B------:R-:W-:Y:S06]  /*4820*/  MUFU.EX2 R31, R31 ;  /* 0x0000001f001f7308 */ /* 0x000fec0000000800 */
[C---:B------:R-:W-:Y:S02]  /*4830*/  HMMA.16816.F32.BF16 R92, R68.reuse, R94, RZ ;  /* 0x0000005e445c723c */ /* 0x040fe400000418ff */
[----:B------:R-:W5:Y:S06]  /*4840*/  MUFU.EX2 R28, R28 ;  /* 0x0000001c001c7308 */ /* 0x000f6c0000000800 */
[C---:B------:R-:W-:Y:S02]  /*4850*/  HMMA.16816.F32.BF16 R84, R68.reuse, R86, RZ ;  /* 0x000000564454723c */ /* 0x040fe400000418ff */
[----:B------:R-:W-:Y:S06]  /*4860*/  MUFU.EX2 R27, R27 ;  /* 0x0000001b001b7308 */ /* 0x000fec0000000800 */
[C---:B------:R-:W-:Y:S02]  /*4870*/  HMMA.16816.F32.BF16 R76, R68.reuse, R78, RZ ;  /* 0x0000004e444c723c */ /* 0x040fe400000418ff */
[----:B------:R-:W-:Y:S06]  /*4880*/  MUFU.EX2 R24, R24 ;  /* 0x0000001800187308 */ /* 0x000fec0000000800 */
[C---:B------:R-:W-:Y:S02]  /*4890*/  HMMA.16816.F32.BF16 R72, R68.reuse, R4, RZ ;  /* 0x000000044448723c */ /* 0x040fe400000418ff */
[----:B------:R-:W-:Y:S05]  /*48a0*/  MUFU.EX2 R30, R30 ;  /* 0x0000001e001e7308 */ /* 0x000fea0000000800 */
[----:B--2---:R-:W-:Y:S01]  /*48b0*/  F2FP.BF16.PACK_AB R4, R36, R37 ;  /* 0x000000252404723e */ /* 0x004fe200000010ff */
[----:B------:R-:W-:Y:S01]  /*48c0*/  HMMA.16816.F32.BF16 R68, R68, R6, RZ ;  /* 0x000000064444723c */ /* 0x000fe200000418ff */
[----:B----4-:R-:W-:Y:S01]  /*48d0*/  F2FP.BF16.PACK_AB R5, R33, R38 ;  /* 0x000000262105723e */ /* 0x010fe200000010ff */
[----:B------:R-:W2:Y:S05]  /*48e0*/  MUFU.EX2 R25, R25 ;  /* 0x0000001900197308 */ /* 0x000eaa0000000800 */
[----:B------:R-:W-:-:S02]  /*48f0*/  F2FP.BF16.PACK_AB R6, R32, R35 ;  /* 0x000000232006723e */ /* 0x000fc400000010ff */
[----:B-1----:R-:W-:Y:S01]  /*4900*/  F2FP.BF16.PACK_AB R7, R29, R34 ;  /* 0x000000221d07723e */ /* 0x002fe200000010ff */
[----:B------:R-:W-:Y:S06]  /*4910*/  MUFU.EX2 R26, R26 ;  /* 0x0000001a001a7308 */ /* 0x000fec0000000800 */
[C---:B------:R-:W-:Y:S02]  /*4920*/  HMMA.16816.F32.BF16 R104, R4.reuse, R8, R104 ;  /* 0x000000080468723c */ /* 0x040fe40000041868 */
[----:B------:R-:W1:Y:S06]  /*4930*/  MUFU.EX2 R3, R3 ;  /* 0x0000000300037308 */ /* 0x000e6c0000000800 */
[C---:B------:R-:W-:Y:S01]  /*4940*/  HMMA.16816.F32.BF16 R100, R4.reuse, R10, R100 ;  /* 0x0000000a0464723c */ /* 0x040fe20000041864 */
[----:B------:R-:W4:Y:S01]  /*4950*/  LDSM.16.MT88.4 R8, [R118+0xd400] ;  /* 0x00d400007608783b */ /* 0x000f220000004200 */
[----:B------:R-:W-:Y:S06]  /*4960*/  MUFU.EX2 R56, R56 ;  /* 0x0000003800387308 */ /* 0x000fec0000000800 */
[C---:B------:R-:W-:Y:S02]  /*4970*/  HMMA.16816.F32.BF16 R112, R4.reuse, R20, R112 ;  /* 0x000000140470723c */ /* 0x040fe40000041870 */
[----:B------:R-:W1:Y:S06]  /*4980*/  MUFU.EX2 R55, R55 ;  /* 0x0000003700377308 */ /* 0x000e6c0000000800 */
[C---:B------:R-:W-:Y:S01]  /*4990*/  HMMA.16816.F32.BF16 R108, R4.reuse, R22, R108 ;  /* 0x00000016046c723c */ /* 0x040fe2000004186c */
[----:B------:R-:W1:Y:S01]  /*49a0*/  LDSM.16.MT88.4 R20, [R116+0xd400] ;  /* 0x00d400007414783b */ /* 0x000e620000004200 */
[----:B------:R-:W-:Y:S06]  /*49b0*/  MUFU.EX2 R66, R66 ;  /* 0x0000004200427308 */ /* 0x000fec0000000800 */
[C---:B---3--:R-:W-:Y:S02]  /*49c0*/  HMMA.16816.F32.BF16 R96, R4.reuse, R16, R96 ;  /* 0x000000100460723c */ /* 0x048fe40000041860 */
[----:B------:R-:W-:Y:S06]  /*49d0*/  MUFU.EX2 R117, R117 ;  /* 0x0000007500757308 */ /* 0x000fec0000000800 */
[C---:B------:R-:W-:Y:S01]  /*49e0*/  HMMA.16816.F32.BF16 R92, R4.reuse, R18, R92 ;  /* 0x00000012045c723c */ /* 0x040fe2000004185c */
[----:B------:R-:W-:Y:S01]  /*49f0*/  LDSM.16.MT88.4 R16, [R118+0x9800] ;  /* 0x009800007610783b */ /* 0x000fe20000004200 */
[----:B------:R-:W-:Y:S06]  /*4a00*/  MUFU.EX2 R119, R119 ;  /* 0x0000007700777308 */ /* 0x000fec0000000800 */
[C---:B------:R-:W-:Y:S02]  /*4a10*/  HMMA.16816.F32.BF16 R88, R4.reuse, R12, R88 ;  /* 0x0000000c0458723c */ /* 0x040fe40000041858 */
[----:B------:R-:W3:Y:S06]  /*4a20*/  MUFU.EX2 R124, R124 ;  /* 0x0000007c007c7308 */ /* 0x000eec0000000800 */
[C---:B----4-:R-:W-:Y:S02]  /*4a30*/  HMMA.16816.F32.BF16 R80, R4.reuse, R8, R80 ;  /* 0x000000080450723c */ /* 0x050fe40000041850 */
[----:B------:R-:W-:Y:S06]  /*4a40*/  MUFU.EX2 R122, R122 ;  /* 0x0000007a007a7308 */ /* 0x000fec0000000800 */
[C---:B------:R-:W-:Y:S01]  /*4a50*/  HMMA.16816.F32.BF16 R76, R4.reuse, R10, R76 ;  /* 0x0000000a044c723c */ /* 0x040fe2000004184c */
[----:B------:R-:W4:Y:S01]  /*4a60*/  LDSM.16.MT88.4 R8, [R118+0xb800] ;  /* 0x00b800007608783b */ /* 0x000f220000004200 */
[----:B------:R-:W2:Y:S06]  /*4a70*/  MUFU.EX2 R121, R121 ;  /* 0x0000007900797308 */ /* 0x000eac0000000800 */
[C---:B------:R-:W-:Y:S01]  /*4a80*/  HMMA.16816.F32.BF16 R84, R4.reuse, R14, R84 ;  /* 0x0000000e0454723c */ /* 0x040fe20000041854 */
[----:B------:R-:W3:Y:S01]  /*4a90*/  LDSM.16.MT88.4 R12, [R116+0x9800] ;  /* 0x00980000740c783b */ /* 0x000ee20000004200 */
[----:B------:R-:W-:Y:S06]  /*4aa0*/  MUFU.EX2 R132, R132 ;  /* 0x0000008400847308 */ /* 0x000fec0000000800 */
[C---:B-1----:R-:W-:Y:S02]  /*4ab0*/  HMMA.16816.F32.BF16 R72, R4.reuse, R20, R72 ;  /* 0x000000140448723c */ /* 0x042fe40000041848 */
[----:B------:R-:W1:Y:S06]  /*4ac0*/  MUFU.EX2 R125, R125 ;  /* 0x0000007d007d7308 */ /* 0x000e6c0000000800 */
[----:B------:R-:W-:Y:S01]  /*4ad0*/  HMMA.16816.F32.BF16 R68, R4, R22, R68 ;  /* 0x000000160444723c */ /* 0x000fe20000041844 */
[----:B------:R-:W-:Y:S01]  /*4ae0*/  LDSM.16.MT88.4 R20, [R118+0x9c00] ;  /* 0x009c00007614783b */ /* 0x000fe20000004200 */
[----:B------:R-:W-:Y:S05]  /*4af0*/  MUFU.EX2 R123, R123 ;  /* 0x0000007b007b7308 */ /* 0x000fea0000000800 */
[----:B-----5:R-:W-:-:S02]  /*4b00*/  F2FP.BF16.PACK_AB R4, R28, R31 ;  /* 0x0000001f1c04723e */ /* 0x020fc400000010ff */
[----:B--2---:R-:W-:Y:S01]  /*4b10*/  F2FP.BF16.PACK_AB R5, R25, R30 ;  /* 0x0000001e1905723e */ /* 0x004fe200000010ff */
[----:B------:R-:W-:Y:S01]  /*4b20*/  MUFU.EX2 R130, R130 ;  /* 0x0000008200827308 */ /* 0x000fe20000000800 */
[----:B------:R-:W-:Y:S02]  /*4b30*/  F2FP.BF16.PACK_AB R6, R24, R27 ;  /* 0x0000001b1806723e */ /* 0x000fe400000010ff */
[----:B------:R-:W-:-:S05]  /*4b40*/  F2FP.BF16.PACK_AB R7, R3, R26 ;  /* 0x0000001a0307723e */ /* 0x000fca00000010ff */
[----:B------:R-:W-:Y:S02]  /*4b50*/  MUFU.EX2 R135, R135 ;  /* 0x0000008700877308 */ /* 0x000fe40000000800 */
[C---:B----4-:R-:W-:Y:S06]  /*4b60*/  HMMA.16816.F32.BF16 R96, R4.reuse, R8, R96 ;  /* 0x000000080460723c */ /* 0x050fec0000041860 */
[----:B------:R-:W2:Y:S02]  /*4b70*/  MUFU.EX2 R138, R138 ;  /* 0x0000008a008a7308 */ /* 0x000ea40000000800 */
[C---:B------:R-:W-:Y:S01]  /*4b80*/  HMMA.16816.F32.BF16 R92, R4.reuse, R10, R92 ;  /* 0x0000000a045c723c */ /* 0x040fe2000004185c */
[----:B------:R-:W4:Y:S05]  /*4b90*/  LDSM.16.MT88.4 R8, [R116+0xd800] ;  /* 0x00d800007408783b */ /* 0x000f2a0000004200 */
[----:B------:R-:W-:Y:S02]  /*4ba0*/  MUFU.EX2 R137, R137 ;  /* 0x0000008900897308 */ /* 0x000fe40000000800 */
[C---:B------:R-:W-:Y:S06]  /*4bb0*/  HMMA.16816.F32.BF16 R112, R4.reuse, R16, R112 ;  /* 0x000000100470723c */ /* 0x040fec0000041870 */
[----:B------:R-:W5:Y:S02]  /*4bc0*/  MUFU.EX2 R140, R140 ;  /* 0x0000008c008c7308 */ /* 0x000f640000000800 */
[C---:B------:R-:W-:Y:S01]  /*4bd0*/  HMMA.16816.F32.BF16 R108, R4.reuse, R18, R108 ;  /* 0x00000012046c723c */ /* 0x040fe2000004186c */
[----:B------:R-:W1:Y:S05]  /*4be0*/  LDSM.16.MT88.4 R16, [R116+0xb800] ;  /* 0x00b800007410783b */ /* 0x000e6a0000004200 */
[----:B------:R-:W-:Y:S02]  /*4bf0*/  MUFU.EX2 R142, R142 ;  /* 0x0000008e008e7308 */ /* 0x000fe40000000800 */
[C---:B---3--:R-:W-:Y:S06]  /*4c00*/  HMMA.16816.F32.BF16 R104, R4.reuse, R12, R104 ;  /* 0x0000000c0468723c */ /* 0x048fec0000041868 */
[----:B------:R-:W3:Y:S02]  /*4c10*/  MUFU.EX2 R131, R131 ;  /* 0x0000008300837308 */ /* 0x000ee40000000800 */
[C---:B------:R-:W-:Y:S01]  /*4c20*/  HMMA.16816.F32.BF16 R100, R4.reuse, R14, R100 ;  /* 0x0000000e0464723c */ /* 0x040fe20000041864 */
[----:B------:R-:W2:Y:S05]  /*4c30*/  LDSM.16.MT88.4 R12, [R118+0xd800] ;  /* 0x00d80000760c783b */ /* 0x000eaa0000004200 */
[----:B------:R-:W-:Y:S02]  /*4c40*/  MUFU.EX2 R144, R144 ;  /* 0x0000009000907308 */ /* 0x000fe40000000800 */
[C---:B----4-:R-:W-:Y:S06]  /*4c50*/  HMMA.16816.F32.BF16 R72, R4.reuse, R8, R72 ;  /* 0x000000080448723c */ /* 0x050fec0000041848 */
[----:B------:R-:W-:Y:S02]  /*4c60*/  MUFU.EX2 R127, R127 ;  /* 0x0000007f007f7308 */ /* 0x000fe40000000800 */
[C---:B------:R-:W-:Y:S01]  /*4c70*/  HMMA.16816.F32.BF16 R68, R4.reuse, R10, R68 ;  /* 0x0000000a0444723c */ /* 0x040fe20000041844 */
[----:B------:R-:W4:Y:S05]  /*4c80*/  LDSM.16.MT88.4 R8, [R118+0xbc00] ;  /* 0x00bc00007608783b */ /* 0x000f2a0000004200 */
        /* <DEDUP_REMOVED lines=11> */
[----:B------:R-:W-:-:S02]  /*4d40*/  F2FP.BF16.PACK_AB R4, R55, R56 ;  /* 0x000000383704723e */ /* 0x000fc400000010ff */
[----:B------:R-:W-:Y:S02]  /*4d50*/  F2FP.BF16.PACK_AB R5, R124, R119 ;  /* 0x000000777c05723e */ /* 0x000fe400000010ff */
[----:B------:R-:W-:Y:S02]  /*4d60*/  F2FP.BF16.PACK_AB R6, R117, R66 ;  /* 0x000000427506723e */ /* 0x000fe400000010ff */
[----:B------:R-:W-:Y:S01]  /*4d70*/  F2FP.BF16.PACK_AB R7, R121, R122 ;  /* 0x0000007a7907723e */ /* 0x000fe200000010ff */
[----:B------:R-:W1:Y:S06]  /*4d80*/  MUFU.EX2 R65, R65 ;  /* 0x0000004100417308 */ /* 0x000e6c0000000800 */
[C---:B----4-:R-:W-:Y:S02]  /*4d90*/  HMMA.16816.F32.BF16 R96, R4.reuse, R8, R96 ;  /* 0x000000080460723c */ /* 0x050fe40000041860 */
[----:B------:R-:W-:Y:S06]  /*4da0*/  MUFU.EX2 R63, R63 ;  /* 0x0000003f003f7308 */ /* 0x000fec0000000800 */
[C---:B------:R-:W-:Y:S01]  /*4db0*/  HMMA.16816.F32.BF16 R92, R4.reuse, R10, R92 ;  /* 0x0000000a045c723c */ /* 0x040fe2000004185c */
[----:B------:R-:W4:Y:S01]  /*4dc0*/  LDSM.16.MT88.4 R8, [R116+0xdc00] ;  /* 0x00dc00007408783b */ /* 0x000f220000004200 */
        /* <DEDUP_REMOVED lines=13> */
[C---:B----4-:R-:W-:Y:S02]  /*4ea0*/  HMMA.16816.F32.BF16 R72, R4.reuse, R8, R72 ;  /* 0x000000080448723c */ /* 0x050fe40000041848 */
[----:B------:R-:W-:Y:S06]  /*4eb0*/  MUFU.EX2 R50, R50 ;  /* 0x0000003200327308 */ /* 0x000fec0000000800 */
[C---:B------:R-:W-:Y:S01]  /*4ec0*/  HMMA.16816.F32.BF16 R68, R4.reuse, R10, R68 ;  /* 0x0000000a0444723c */ /* 0x040fe20000041844 */
[----:B------:R-:W4:Y:S01]  /*4ed0*/  LDSM.16.MT88.4 R8, [R116+0xa000] ;  /* 0x00a000007408783b */ /* 0x000f220000004200 */
[----:B------:R-:W-:Y:S06]  /*4ee0*/  MUFU.EX2 R48, R48 ;  /* 0x0000003000307308 */ /* 0x000fec0000000800 */
[C---:B------:R-:W-:Y:S01]  /*4ef0*/  HMMA.16816.F32.BF16 R84, R4.reuse, R18, R84 ;  /* 0x000000120454723c */ /* 0x040fe20000041854 */
[----:B------:R-:W-:Y:S07]  /*4f00*/  LDSM.16.MT88.4 R16, [R118+0xc000] ;  /* 0x00c000007610783b */ /* 0x000fee0000004200 */
[C---:B-1----:R-:W-:Y:S08]  /*4f10*/  HMMA.16816.F32.BF16 R80, R4.reuse, R12, R80 ;  /* 0x0000000c0450723c */ /* 0x042ff00000041850 */
[----:B------:R-:W-:Y:S01]  /*4f20*/  HMMA.16816.F32.BF16 R76, R4, R14, R76 ;  /* 0x0000000e044c723c */ /* 0x000fe2000004184c */
[----:B------:R-:W1:Y:S06]  /*4f30*/  LDSM.16.MT88.4 R12, [R116+0xc000] ;  /* 0x00c00000740c783b */ /* 0x000e6c0000004200 */
[----:B------:R-:W-:-:S02]  /*4f40*/  F2FP.BF16.PACK_AB R4, R125, R132 ;  /* 0x000000847d04723e */ /* 0x000fc400000010ff */
[----:B------:R-:W-:Y:S02]  /*4f50*/  F2FP.BF16.PACK_AB R5, R138, R135 ;  /* 0x000000878a05723e */ /* 0x000fe400000010ff */
[----:B------:R-:W-:Y:S02]  /*4f60*/  F2FP.BF16.PACK_AB R6, R130, R123 ;  /* 0x0000007b8206723e */ /* 0x000fe400000010ff */
[----:B-----5:R-:W-:-:S07]  /*4f70*/  F2FP.BF16.PACK_AB R7, R140, R137 ;  /* 0x000000898c07723e */ /* 0x020fce00000010ff */
[C---:B----4-:R-:W-:Y:S08]  /*4f80*/  HMMA.16816.F32.BF16 R104, R4.reuse, R8, R104 ;  /* 0x000000080468723c */ /* 0x050ff00000041868 */
[C---:B------:R-:W-:Y:S01]  /*4f90*/  HMMA.16816.F32.BF16 R100, R4.reuse, R10, R100 ;  /* 0x0000000a0464723c */ /* 0x040fe20000041864 */
[----:B------:R-:W4:Y:S07]  /*4fa0*/  LDSM.16.MT88.4 R8, [R118+0xe000] ;  /* 0x00e000007608783b */ /* 0x000f2e0000004200 */
[C---:B------:R-:W-:Y:S08]  /*4fb0*/  HMMA.16816.F32.BF16 R112, R4.reuse, R20, R112 ;  /* 0x000000140470723c */ /* 0x040ff00000041870 */
[C---:B------:R-:W-:Y:S01]  /*4fc0*/  HMMA.16816.F32.BF16 R108, R4.reuse, R22, R108 ;  /* 0x00000016046c723c */ /* 0x040fe2000004186c */
[----:B------:R-:W5:Y:S07]  /*4fd0*/  LDSM.16.MT88.4 R20, [R116+0xe000] ;  /* 0x00e000007414783b */ /* 0x000f6e0000004200 */
[C---:B-1----:R-:W-:Y:S08]  /*4fe0*/  HMMA.16816.F32.BF16 R88, R4.reuse, R12, R88 ;  /* 0x0000000c0458723c */ /* 0x042ff00000041858 */
[C---:B------:R-:W-:Y:S01]  /*4ff0*/  HMMA.16816.F32.BF16 R84, R4.reuse, R14, R84 ;  /* 0x0000000e0454723c */ /* 0x040fe20000041854 */
[----:B------:R-:W1:Y:S07]  /*5000*/  LDSM.16.MT88.4 R12, [R116+0xa400] ;  /* 0x00a40000740c783b */ /* 0x000e6e0000004200 */
[C---:B------:R-:W-:Y:S08]  /*5010*/  HMMA.16816.F32.BF16 R96, R4.reuse, R16, R96 ;  /* 0x000000100460723c */ /* 0x040ff00000041860 */
[C---:B----4-:R-:W-:Y:S08]  /*5020*/  HMMA.16816.F32.BF16 R80, R4.reuse, R8, R80 ;  /* 0x000000080450723c */ /* 0x050ff00000041850 */
[C---:B------:R-:W-:Y:S01]  /*5030*/  HMMA.16816.F32.BF16 R76, R4.reuse, R10, R76 ;  /* 0x0000000a044c723c */ /* 0x040fe2000004184c */
[----:B------:R-:W4:Y:S07]  /*5040*/  LDSM.16.MT88.4 R8, [R118+0xc400] ;  /* 0x00c400007608783b */ /* 0x000f2e0000004200 */
[C---:B------:R-:W-:Y:S01]  /*5050*/  HMMA.16816.F32.BF16 R92, R4.reuse, R18, R92 ;  /* 0x00000012045c723c */ /* 0x040fe2000004185c */
[----:B------:R-:W4:Y:S07]  /*5060*/  LDSM.16.MT88.4 R16, [R118+0xa400] ;  /* 0x00a400007610783b */ /* 0x000f2e0000004200 */
[C---:B-----5:R-:W-:Y:S08]  /*5070*/  HMMA.16816.F32.BF16 R72, R4.reuse, R20, R72 ;  /* 0x000000140448723c */ /* 0x060ff00000041848 */
[----:B------:R-:W-:Y:S01]  /*5080*/  HMMA.16816.F32.BF16 R68, R4, R22, R68 ;  /* 0x000000160444723c */ /* 0x000fe20000041844 */
[----:B------:R-:W-:Y:S06]  /*5090*/  LDSM.16.MT88.4 R20, [R118+0xa800] ;  /* 0x00a800007614783b */ /* 0x000fec0000004200 */
[----:B---3--:R-:W-:-:S02]  /*50a0*/  F2FP.BF16.PACK_AB R4, R131, R142 ;  /* 0x0000008e8304723e */ /* 0x008fc400000010ff */
[----:B------:R-:W-:Y:S02]  /*50b0*/  F2FP.BF16.PACK_AB R5, R134, R129 ;  /* 0x000000818605723e */ /* 0x000fe400000010ff */
[----:B------:R-:W-:Y:S02]  /*50c0*/  F2FP.BF16.PACK_AB R6, R127, R144 ;  /* 0x000000907f06723e */ /* 0x000fe400000010ff */
[----:B--2---:R-:W-:-:S07]  /*50d0*/  F2FP.BF16.PACK_AB R7, R126, R133 ;  /* 0x000000857e07723e */ /* 0x004fce00000010ff */
[C---:B-1----:R-:W-:Y:S08]  /*50e0*/  HMMA.16816.F32.BF16 R104, R4.reuse, R12, R104 ;  /* 0x0000000c0468723c */ /* 0x042ff00000041868 */
[C---:B------:R-:W-:Y:S01]  /*50f0*/  HMMA.16816.F32.BF16 R100, R4.reuse, R14, R100 ;  /* 0x0000000e0464723c */ /* 0x040fe20000041864 */
[----:B------:R-:W1:Y:S07]  /*5100*/  LDSM.16.MT88.4 R12, [R118+0xe400] ;  /* 0x00e40000760c783b */ /* 0x000e6e0000004200 */
[C---:B----4-:R-:W-:Y:S08]  /*5110*/  HMMA.16816.F32.BF16 R96, R4.reuse, R8, R96 ;  /* 0x000000080460723c */ /* 0x050ff00000041860 */
        /* <DEDUP_REMOVED lines=24> */
[C---:B------:R-:W-:Y:S07]  /*52a0*/  HMMA.16816.F32.BF16 R108, R4.reuse, R22, R108 ;  /* 0x00000016046c723c */ /* 0x040fee000004186c */
[----:B------:R-:W-:Y:S01]  /*52b0*/  FFMA.FTZ R23, R52, c[0x0][0x23c], -R49 ;  /* 0x00008f0034177a23 */ /* 0x000fe20000010831 */
[----:B---3--:R-:W-:Y:S01]  /*52c0*/  HMMA.16816.F32.BF16 R88, R4, R16, R88 ;  /* 0x000000100458723c */ /* 0x008fe20000041858 */
[----:B------:R-:W-:-:S02]  /*52d0*/  FADD.FTZ R49, R46, R45 ;  /* 0x0000002d2e317221 */ /* 0x000fc40000010000 */
[----:B------:R-:W-:Y:S01]  /*52e0*/  FFMA.FTZ R22, R53, c[0x0][0x23c], -R54 ;  /* 0x00008f0035167a23 */ /* 0x000fe20000010836 */
[----:B------:R-:W-:Y:S01]  /*52f0*/  MUFU.EX2 R45, R47 ;  /* 0x0000002f002d7308 */ /* 0x000fe20000000800 */
[----:B------:R-:W-:-:S03]  /*5300*/  FADD.FTZ R40, R40, R49 ;  /* 0x0000003128287221 */ /* 0x000fc60000010000 */
[C---:B------:R-:W-:Y:S01]  /*5310*/  HMMA.16816.F32.BF16 R84, R4.reuse, R18, R84 ;  /* 0x000000120454723c */ /* 0x040fe20000041854 */
[----:B------:R-:W-:Y:S01]  /*5320*/  FADD.FTZ R40, R39, R40 ;  /* 0x0000002827287221 */ /* 0x000fe20000010000 */
[----:B------:R-:W3:Y:S01]  /*5330*/  LDSM.16.MT88.4 R16, [R118+0xac00] ;  /* 0x00ac00007610783b */ /* 0x000ee20000004200 */
[----:B------:R-:W-:Y:S01]  /*5340*/  FADD.FTZ R39, R42, R41 ;  /* 0x000000292a277221 */ /* 0x000fe20000010000 */
[----:B------:R-:W-:Y:S01]  /*5350*/  MUFU.EX2 R22, R22 ;  /* 0x0000001600167308 */ /* 0x000fe20000000800 */
[----:B------:R-:W-:Y:S02]  /*5360*/  FADD.FTZ R37, R37, R40 ;  /* 0x0000002825257221 */ /* 0x000fe40000010000 */
[----:B------:R-:W-:Y:S01]  /*5370*/  FADD.FTZ R38, R38, R39 ;  /* 0x0000002726267221 */ /* 0x000fe20000010000 */
[----:B-1----:R-:W-:Y:S01]  /*5380*/  HMMA.16816.F32.BF16 R80, R4, R12, R80 ;  /* 0x0000000c0450723c */ /* 0x002fe20000041850 */
[----:B------:R-:W-:Y:S02]  /*5390*/  FADD.FTZ R36, R36, R37 ;  /* 0x0000002524247221 */ /* 0x000fe40000010000 */
[----:B------:R-:W-:Y:S01]  /*53a0*/  FADD.FTZ R33, R33, R38 ;  /* 0x0000002621217221 */ /* 0x000fe20000010000 */
[----:B------:R-:W1:Y:S01]  /*53b0*/  MUFU.EX2 R23, R23 ;  /* 0x0000001700177308 */ /* 0x000e620000000800 */
[----:B------:R-:W-:-:S02]  /*53c0*/  FADD.FTZ R35, R35, R36 ;  /* 0x0000002423237221 */ /* 0x000fc40000010000 */
[----:B------:R-:W-:Y:S01]  /*53d0*/  FADD.FTZ R34, R34, R33 ;  /* 0x0000002122227221 */ /* 0x000fe20000010000 */
[C---:B------:R-:W-:Y:S01]  /*53e0*/  HMMA.16816.F32.BF16 R76, R4.reuse, R14, R76 ;  /* 0x0000000e044c723c */ /* 0x040fe2000004184c */
[----:B------:R-:W-:Y:S01]  /*53f0*/  FADD.FTZ R32, R32, R35 ;  /* 0x0000002320207221 */ /* 0x000fe20000010000 */
[----:B------:R-:W4:Y:S01]  /*5400*/  LDSM.16.MT88.4 R12, [R116+0xac00] ;  /* 0x00ac0000740c783b */ /* 0x000f220000004200 */
        /* <DEDUP_REMOVED lines=9> */
[----:B------:R-:W2:Y:S01]  /*54a0*/  LDSM.16.MT88.4 R8, [R118+0xcc00] ;  /* 0x00cc00007608783b */ /* 0x000ea20000004200 */
[----:B------:R-:W-:Y:S02]  /*54b0*/  FADD.FTZ R27, R24, R27 ;  /* 0x0000001b181b7221 */ /* 0x000fe40000010000 */
[----:B------:R-:W-:Y:S02]  /*54c0*/  FADD.FTZ R26, R3, R26 ;  /* 0x0000001a031a7221 */ /* 0x000fe40000010000 */
[----:B------:R-:W-:-:S02]  /*54d0*/  FADD.FTZ R56, R56, R27 ;  /* 0x0000001b38387221 */ /* 0x000fc40000010000 */
[----:B------:R-:W-:Y:S01]  /*54e0*/  FADD.FTZ R119, R119, R26 ;  /* 0x0000001a77777221 */ /* 0x000fe20000010000 */
[----:B------:R-:W-:Y:S01]  /*54f0*/  HMMA.16816.F32.BF16 R112, R4, R20, R112 ;  /* 0x000000140470723c */ /* 0x000fe20000041870 */
[----:B------:R-:W-:Y:S02]  /*5500*/  FADD.FTZ R55, R55, R56 ;  /* 0x0000003837377221 */ /* 0x000fe40000010000 */
[----:B------:R-:W-:Y:S02]  /*5510*/  FADD.FTZ R119, R124, R119 ;  /* 0x000000777c777221 */ /* 0x000fe40000010000 */
[----:B------:R-:W-:Y:S02]  /*5520*/  FADD.FTZ R66, R66, R55 ;  /* 0x0000003742427221 */ /* 0x000fe40000010000 */
[--C-:B------:R-:W-:Y:S01]  /*5530*/  FFMA.FTZ R20, R59, c[0x0][0x23c], -R54.reuse ;  /* 0x00008f003b147a23 */ /* 0x100fe20000010836 */
[----:B-1----:R-:W-:Y:S01]  /*5540*/  F2FP.BF16.PACK_AB R5, R50, R23 ;  /* 0x000000173205723e */ /* 0x002fe200000010ff */
[----:B------:R-:W-:Y:S01]  /*5550*/  FFMA.FTZ R21, R57, c[0x0][0x23c], -R54 ;  /* 0x00008f0039157a23 */ /* 0x000fe20000010836 */
[----:B------:R-:W-:Y:S01]  /*5560*/  F2FP.BF16.PACK_AB R6, R193, R22 ;  /* 0x00000016c106723e */ /* 0x000fe200000010ff */
[----:B------:R-:W-:Y:S01]  /*5570*/  FADD.FTZ R122, R122, R119 ;  /* 0x000000777a7a7221 */ /* 0x000fe20000010000 */
[----:B------:R-:W-:Y:S01]  /*5580*/  F2FP.BF16.PACK_AB R7, R45, R48 ;  /* 0x000000302d07723e */ /* 0x000fe200000010ff */
[----:B------:R-:W-:Y:S01]  /*5590*/  MUFU.EX2 R20, R20 ;  /* 0x0000001400147308 */ /* 0x000fe20000000800 */
[----:B------:R-:W-:-:S02]  /*55a0*/  FADD.FTZ R117, R117, R66 ;  /* 0x0000004275757221 */ /* 0x000fc40000010000 */
[----:B------:R-:W-:Y:S02]  /*55b0*/  FADD.FTZ R122, R121, R122 ;  /* 0x0000007a797a7221 */ /* 0x000fe40000010000 */
[----:B------:R-:W-:Y:S02]  /*55c0*/  FADD.FTZ R132, R132, R117 ;  /* 0x0000007584847221 */ /* 0x000fe40000010000 */
[----:B------:R-:W-:Y:S01]  /*55d0*/  FADD.FTZ R135, R135, R122 ;  /* 0x0000007a87877221 */ /* 0x000fe20000010000 */
[----:B------:R-:W1:Y:S01]  /*55e0*/  MUFU.EX2 R21, R21 ;  /* 0x0000001500157308 */ /* 0x000e620000000800 */
[----:B------:R-:W-:Y:S02]  /*55f0*/  FADD.FTZ R132, R125, R132 ;  /* 0x000000847d847221 */ /* 0x000fe40000010000 */
[----:B------:R-:W-:Y:S02]  /*5600*/  FADD.FTZ R138, R138, R135 ;  /* 0x000000878a8a7221 */ /* 0x000fe40000010000 */
[----:B------:R-:W-:-:S02]  /*5610*/  FADD.FTZ R123, R123, R132 ;  /* 0x000000847b7b7221 */ /* 0x000fc40000010000 */
[----:B------:R-:W-:Y:S02]  /*5620*/  FADD.FTZ R137, R137, R138 ;  /* 0x0000008a89897221 */ /* 0x000fe40000010000 */
[----:B------:R-:W-:Y:S02]  /*5630*/  FADD.FTZ R123, R130, R123 ;  /* 0x0000007b827b7221 */ /* 0x000fe40000010000 */
[----:B------:R-:W-:Y:S02]  /*5640*/  FADD.FTZ R140, R140, R137 ;  /* 0x000000898c8c7221 */ /* 0x000fe40000010000 */
[----:B------:R-:W-:Y:S02]  /*5650*/  FADD.FTZ R142, R142, R123 ;  /* 0x0000007b8e8e7221 */ /* 0x000fe40000010000 */
[----:B------:R-:W-:Y:S01]  /*5660*/  FADD.FTZ R129, R129, R140 ;  /* 0x0000008c81817221 */ /* 0x000fe20000010000 */
[----:B-1----:R-:W-:Y:S01]  /*5670*/  F2FP.BF16.PACK_AB R4, R21, R20 ;  /* 0x000000141504723e */ /* 0x002fe200000010ff */
[----:B------:R-:W-:-:S02]  /*5680*/  FADD.FTZ R131, R131, R142 ;  /* 0x0000008e83837221 */ /* 0x000fc40000010000 */
[----:B------:R-:W-:Y:S02]  /*5690*/  FADD.FTZ R134, R134, R129 ;  /* 0x0000008186867221 */ /* 0x000fe40000010000 */
[----:B------:R-:W-:Y:S02]  /*56a0*/  FADD.FTZ R144, R144, R131 ;  /* 0x0000008390907221 */ /* 0x000fe40000010000 */
[C---:B---3--:R-:W-:Y:S01]  /*56b0*/  HMMA.16816.F32.BF16 R112, R4.reuse, R16, R112 ;  /* 0x000000100470723c */ /* 0x048fe20000041870 */
        /* <DEDUP_REMOVED lines=19> */
[C---:B--2---:R-:W-:Y:S01]  /*57f0*/  HMMA.16816.F32.BF16 R96, R4.reuse, R8, R96 ;  /* 0x000000080460723c */ /* 0x044fe20000041860 */
[----:B------:R-:W-:Y:S02]  /*5800*/  FADD.FTZ R23, R50, R23 ;  /* 0x0000001732177221 */ /* 0x000fe40000010000 */
[----:B------:R-:W-:Y:S02]  /*5810*/  FADD.FTZ R22, R22, R21 ;  /* 0x0000001516167221 */ /* 0x000fe40000010000 */
[----:B------:R-:W-:Y:S02]  /*5820*/  FADD.FTZ R48, R48, R23 ;  /* 0x0000001730307221 */ /* 0x000fe40000010000 */
[----:B------:R-:W-:Y:S01]  /*5830*/  FADD.FTZ R193, R193, R22 ;  /* 0x00000016c1c17221 */ /* 0x000fe20000010000 */
[----:B------:R-:W-:Y:S01]  /*5840*/  HMMA.16816.F32.BF16 R92, R4, R10, R92 ;  /* 0x0000000a045c723c */ /* 0x000fe2000004185c */
[----:B------:R-:W2:Y:S01]  /*5850*/  LDSM.16.MT88.4 R8, [R116+0xec00] ;  /* 0x00ec00007408783b */ /* 0x000ea20000004200 */
[----:B------:R-:W-:-:S06]  /*5860*/  FADD.FTZ R194, R45, R48 ;  /* 0x000000302dc27221 */ /* 0x000fcc0000010000 */
[C---:B-1----:R-:W-:Y:S08]  /*5870*/  HMMA.16816.F32.BF16 R88, R4.reuse, R16, R88 ;  /* 0x000000100458723c */ /* 0x042ff00000041858 */
[C---:B------:R-:W-:Y:S08]  /*5880*/  HMMA.16816.F32.BF16 R84, R4.reuse, R18, R84 ;  /* 0x000000120454723c */ /* 0x040ff00000041854 */
[C---:B---3--:R-:W-:Y:S08]  /*5890*/  HMMA.16816.F32.BF16 R80, R4.reuse, R12, R80 ;  /* 0x0000000c0450723c */ /* 0x048ff00000041850 */
        /* <DEDUP_REMOVED lines=12> */
.L_x_1826:
        /* <DEDUP_REMOVED lines=64> */
.L_x_1823:
[C---:B------:R-:W-:Y:S04]  /*5d60*/  LEA R184, P0, R6.reuse, R184, 0x1 ;  /* 0x000000b806b87211 */ /* 0x040fe800078008ff */
[----:B------:R-:W-:Y:S02]  /*5d70*/  LEA.HI.X R177, R6, R177, R3, 0x1, P0 ;  /* 0x000000b106b17211 */ /* 0x000fe400000f0c03 */
[----:B------:R-:W-:Y:S02]  /*5d80*/  IADD3 R62, P0, R184, UR10, RZ ;  /* 0x0000000ab83e7c10 */ /* 0x000fe4000ff1e0ff */
[----:B------:R-:W-:Y:S02]  /*5d90*/  MOV R185, R177 ;  /* 0x000000b100b97202 */ /* 0x000fe40000000f00 */
[----:B------:R-:W-:Y:S02]  /*5da0*/  IADD3.X R63, R177, UR5, RZ, P0, !PT ;  /* 0x00000005b13f7c10 */ /* 0x000fe400087fe4ff */
[----:B------:R-:W-:Y:S01]  /*5db0*/  IADD3 R60, P0, R62, UR10, RZ ;  /* 0x0000000a3e3c7c10 */ /* 0x000fe2000ff1e0ff */
[----:B------:R-:W-:Y:S01]  /*5dc0*/  @!PT LDS RZ, [RZ] ;  /* 0x00000000fffff984 */ /* 0x000fe20000000800 */
[----:B------:R-:W-:Y:S01]  /*5dd0*/  @!PT LDS RZ, [RZ] ;  /* 0x00000000fffff984 */ /* 0x000fe20000000800 */
[----:B------:R-:W-:Y:S01]  /*5de0*/  @!PT LDS RZ, [RZ] ;  /* 0x00000000fffff984 */ /* 0x000fe20000000800 */
[----:B------:R1:W-:Y:S03]  /*5df0*/  LDGSTS.E.BYPASS.LTC128B.128 [R176+0x9000], [R184.64] ;  /* 0x09000000b8b07fae */ /* 0x0003e6000b901d4c */
[----:B------:R-:W-:Y:S02]  /*5e00*/  IADD3.X R61, R63, UR5, RZ, P0, !PT ;  /* 0x000000053f3d7c10 */ /* 0x000fe400087fe4ff */
[----:B------:R-:W-:Y:S03]  /*5e10*/  IADD3 R2, P0, R60, UR10, RZ ;  /* 0x0000000a3c027c10 */ /* 0x000fe6000ff1e0ff */
[----:B------:R1:W-:Y:S01]  /*5e20*/  LDGSTS.E.BYPASS.LTC128B.128 [R176+0xb000], [R184.64+0x40] ;  /* 0x0b000040b8b07fae */ /* 0x0003e2000b901d4c */
[----:B------:R-:W-:Y:S02]  /*5e30*/  IADD3.X R3, R61, UR5, RZ, P0, !PT ;  /* 0x000000053d037c10 */ /* 0x000fe400087fe4ff */
[----:B------:R-:W-:Y:S05]  /*5e40*/  ISETP.GE.AND P0, PT, R192, 0x1, PT ;  /* 0x00000001c000780c */ /* 0x000fea0003f06270 */
[----:B------:R1:W-:Y:S08]  /*5e50*/  LDGSTS.E.BYPASS.LTC128B.128 [R176+0xd000], [R184.64+0x80] ;  /* 0x0d000080b8b07fae */ /* 0x0003f0000b901d4c */
[----:B------:R2:W-:Y:S08]  /*5e60*/  LDGSTS.E.BYPASS.LTC128B.128 [R176+0x9800], [R62.64] ;  /* 0x098000003eb07fae */ /* 0x0005f0000b901d4c */
[----:B------:R2:W-:Y:S08]  /*5e70*/  LDGSTS.E.BYPASS.LTC128B.128 [R176+0xb800], [R62.64+0x40] ;  /* 0x0b8000403eb07fae */ /* 0x0005f0000b901d4c */
[----:B------:R2:W-:Y:S08]  /*5e80*/  LDGSTS.E.BYPASS.LTC128B.128 [R176+0xd800], [R62.64+0x80] ;  /* 0x0d8000803eb07fae */ /* 0x0005f0000b901d4c */
[----:B------:R2:W-:Y:S08]  /*5e90*/  LDGSTS.E.BYPASS.LTC128B.128 [R176+0xa000], [R60.64] ;  /* 0x0a0000003cb07fae */ /* 0x0005f0000b901d4c */
[----:B------:R2:W-:Y:S08]  /*5ea0*/  LDGSTS.E.BYPASS.LTC128B.128 [R176+0xc000], [R60.64+0x40] ;  /* 0x0c0000403cb07fae */ /* 0x0005f0000b901d4c */
[----:B------:R2:W-:Y:S08]  /*5eb0*/  LDGSTS.E.BYPASS.LTC128B.128 [R176+0xe000], [R60.64+0x80] ;  /* 0x0e0000803cb07fae */ /* 0x0005f0000b901d4c */
[----:B------:R3:W-:Y:S08]  /*5ec0*/  LDGSTS.E.BYPASS.LTC128B.128 [R176+0xa800], [R2.64] ;  /* 0x0a80000002b07fae */ /* 0x0007f0000b901d4c */
[----:B------:R3:W-:Y:S08]  /*5ed0*/  LDGSTS.E.BYPASS.LTC128B.128 [R176+0xc800], [R2.64+0x40] ;  /* 0x0c80004002b07fae */ /* 0x0007f0000b901d4c */
[----:B------:R3:W-:Y:S08]  /*5ee0*/  LDGSTS.E.BYPASS.LTC128B.128 [R176+0xe800], [R2.64+0x80] ;  /* 0x0e80008002b07fae */ /* 0x0007f0000b901d4c */
[----:B------:R-:W-:Y:S08]  /*5ef0*/  LDSM.16.M88.4 R120, [R175] ;  /* 0x00000000af78783b */ /* 0x000ff00000000200 */
[----:B------:R-:W4:Y:S08]  /*5f00*/  LDSM.16.M88.4 R124, [R174] ;  /* 0x00000000ae7c783b */ /* 0x000f300000000200 */
[----:B------:R-:W5:Y:S08]  /*5f10*/  LDSM.16.M88.4 R128, [R174+0x400] ;  /* 0x00040000ae80783b */ /* 0x000f700000000200 */
[----:B------:R-:W1:Y:S08]  /*5f20*/  LDSM.16.M88.4 R132, [R174+0x800] ;  /* 0x00080000ae84783b */ /* 0x000e700000000200 */
[----:B------:R-:W0:Y:S08]  /*5f30*/  LDGDEPBAR ;  /* 0x00000000000079af */ /* 0x000e300000000000 */
[----:B------:R-:W1:Y:S01]  /*5f40*/  LDSM.16.M88.4 R136, [R174+0xc00] ;  /* 0x000c0000ae88783b */ /* 0x000e620000000200 */
[C---:B----4-:R-:W-:Y:S07]  /*5f50*/  HMMA.16816.F32.BF16 R4, R120.reuse, R124, RZ ;  /* 0x0000007c7804723c */ /* 0x050fee00000418ff */
[----:B------:R-:W4:Y:S01]  /*5f60*/  LDSM.16.M88.4 R140, [R174+0x1000] ;  /* 0x00100000ae8c783b */ /* 0x000f220000000200 */
[C---:B------:R-:W-:Y:S07]  /*5f70*/  HMMA.16816.F32.BF16 R8, R120.reuse, R126, RZ ;  /* 0x0000007e7808723c */ /* 0x040fee00000418ff */
[----:B------:R-:W2:Y:S01]  /*5f80*/  LDSM.16.M88.4 R144, [R174+0x1400] ;  /* 0x00140000ae90783b */ /* 0x000ea20000000200 */
[C---:B-----5:R-:W-:Y:S07]  /*5f90*/  HMMA.16816.F32.BF16 R12, R120.reuse, R128, RZ ;  /* 0x00000080780c723c */ /* 0x060fee00000418ff */
[----:B------:R-:W5:Y:S01]  /*5fa0*/  LDSM.16.M88.4 R148, [R174+0x1800] ;  /* 0x00180000ae94783b */ /* 0x000f620000000200 */
[C---:B------:R-:W-:Y:S07]  /*5fb0*/  HMMA.16816.F32.BF16 R16, R120.reuse, R130, RZ ;  /* 0x000000827810723c */ /* 0x040fee00000418ff */
[----:B------:R-:W2:Y:S01]  /*5fc0*/  LDSM.16.M88.4 R152, [R174+0x1c00] ;  /* 0x001c0000ae98783b */ /* 0x000ea20000000200 */
[C---:B-1----:R-:W-:Y:S07]  /*5fd0*/  HMMA.16816.F32.BF16 R20, R120.reuse, R132, RZ ;  /* 0x000000847814723c */ /* 0x042fee00000418ff */
[----:B------:R-:W-:Y:S01]  /*5fe0*/  LDSM.16.M88.4 R156, [R173] ;  /* 0x00000000ad9c783b */ /* 0x000fe20000000200 */
[C---:B------:R-:W-:Y:S07]  /*5ff0*/  HMMA.16816.F32.BF16 R24, R120.reuse, R134, RZ ;  /* 0x000000867818723c */ /* 0x040fee00000418ff */
[----:B------:R-:W1:Y:S01]  /*6000*/  LDSM.16.M88.4 R160, [R172] ;  /* 0x00000000aca0783b */ /* 0x000e620000000200 */
[C---:B------:R-:W-:Y:S07]  /*6010*/  HMMA.16816.F32.BF16 R28, R120.reuse, R136, RZ ;  /* 0x00000088781c723c */ /* 0x040fee00000418ff */
[----:B------:R-:W1:Y:S01]  /*6020*/  LDSM.16.M88.4 R164, [R172+0x400] ;  /* 0x00040000aca4783b */ /* 0x000e620000000200 */
[C---:B------:R-:W-:Y:S07]  /*6030*/  HMMA.16816.F32.BF16 R32, R120.reuse, R138, RZ ;  /* 0x0000008a7820723c */ /* 0x040fee00000418ff */
[----:B------:R-:W1:Y:S01]  /*6040*/  LDSM.16.M88.4 R168, [R172+0x800] ;  /* 0x00080000aca8783b */ /* 0x000e620000000200 */
[C---:B----4-:R-:W-:Y:S07]  /*6050*/  HMMA.16816.F32.BF16 R36, R120.reuse, R140, RZ ;  /* 0x0000008c7824723c */ /* 0x050fee00000418ff */
[----:B------:R-:W4:Y:S01]  /*6060*/  LDSM.16.M88.4 R124, [R172+0xc00] ;  /* 0x000c0000ac7c783b */ /* 0x000f220000000200 */
[C---:B------:R-:W-:Y:S07]  /*6070*/  HMMA.16816.F32.BF16 R40, R120.reuse, R142, RZ ;  /* 0x0000008e7828723c */ /* 0x040fee00000418ff */
[----:B------:R-:W-:Y:S01]  /*6080*/  LDSM.16.M88.4 R128, [R172+0x1400] ;  /* 0x00140000ac80783b */ /* 0x000fe20000000200 */
[C---:B--2---:R-:W-:Y:S07]  /*6090*/  HMMA.16816.F32.BF16 R44, R120.reuse, R144, RZ ;  /* 0x00000090782c723c */ /* 0x044fee00000418ff */
[----:B------:R-:W-:Y:S01]  /*60a0*/  LDSM.16.M88.4 R132, [R172+0x1800] ;  /* 0x00180000ac84783b */ /* 0x000fe20000000200 */
[C---:B------:R-:W-:Y:S07]  /*60b0*/  HMMA.16816.F32.BF16 R48, R120.reuse, R146, RZ ;  /* 0x000000927830723c */ /* 0x040fee00000418ff */
[----:B------:R-:W-:Y:S01]  /*60c0*/  LDSM.16.M88.4 R136, [R172+0x1c00] ;  /* 0x001c0000ac88783b */ /* 0x000fe20000000200 */
[C---:B-----5:R-:W-:Y:S07]  /*60d0*/  HMMA.16816.F32.BF16 R52, R120.reuse, R148, RZ ;  /* 0x000000947834723c */ /* 0x060fee00000418ff */
[----:B------:R-:W-:Y:S01]  /*60e0*/  LDSM.16.M88.4 R140, [R174+0x3800] ;  /* 0x00380000ae8c783b */ /* 0x000fe20000000200 */
[C---:B------:R-:W-:Y:S08]  /*60f0*/  HMMA.16816.F32.BF16 R56, R120.reuse, R150, RZ ;  /* 0x000000967838723c */ /* 0x040ff000000418ff */
[C---:B------:R-:W-:Y:S08]  /*6100*/  HMMA.16816.F32.BF16 R60, R120.reuse, R152, RZ ;  /* 0x00000098783c723c */ /* 0x040ff000000418ff */
[----:B------:R-:W-:Y:S01]  /*6110*/  HMMA.16816.F32.BF16 R64, R120, R154, RZ ;  /* 0x0000009a7840723c */ /* 0x000fe200000418ff */
[----:B------:R-:W2:Y:S07]  /*6120*/  LDSM.16.M88.4 R120, [R172+0x1000] ;  /* 0x00100000ac78783b */ /* 0x000eae0000000200 */
[C---:B-1----:R-:W-:Y:S08]  /*6130*/  HMMA.16816.F32.BF16 R4, R156.reuse, R160, R4 ;  /* 0x000000a09c04723c */ /* 0x042ff00000041804 */
[C---:B------:R-:W-:Y:S08]  /*6140*/  HMMA.16816.F32.BF16 R8, R156.reuse, R162, R8 ;  /* 0x000000a29c08723c */ /* 0x040ff00000041808 */
[C---:B------:R-:W-:Y:S08]  /*6150*/  HMMA.16816.F32.BF16 R12, R156.reuse, R164, R12 ;  /* 0x000000a49c0c723c */ /* 0x040ff0000004180c */
[C---:B------:R-:W-:Y:S08]  /*6160*/  HMMA.16816.F32.BF16 R16, R156.reuse, R166, R16 ;  /* 0x000000a69c10723c */ /* 0x040ff00000041810 */
[C---:B------:R-:W-:Y:S08]  /*6170*/  HMMA.16816.F32.BF16 R20, R156.reuse, R168, R20 ;  /* 0x000000a89c14723c */ /* 0x040ff00000041814 */
[C---:B------:R-:W-:Y:S08]  /*6180*/  HMMA.16816.F32.BF16 R24, R156.reuse, R170, R24 ;  /* 0x000000aa9c18723c */ /* 0x040ff00000041818 */
[C---:B----4-:R-:W-:Y:S08]  /*6190*/  HMMA.16816.F32.BF16 R28, R156.reuse, R124, R28 ;  /* 0x0000007c9c1c723c */ /* 0x050ff0000004181c */
[C---:B------:R-:W-:Y:S01]  /*61a0*/  HMMA.16816.F32.BF16 R32, R156.reuse, R126, R32 ;  /* 0x0000007e9c20723c */ /* 0x040fe20000041820 */
[----:B------:R-:W-:Y:S07]  /*61b0*/  LDSM.16.M88.4 R124, [R174+0x2000] ;  /* 0x00200000ae7c783b */ /* 0x000fee0000000200 */
        /* <DEDUP_REMOVED lines=8> */
[----:B------:R-:W4:Y:S07]  /*6240*/  LDSM.16.M88.4 R132, [R174+0x2800] ;  /* 0x00280000ae84783b */ /* 0x000f2e0000000200 */
[C---:B------:R-:W-:Y:S08]  /*6250*/  HMMA.16816.F32.BF16 R60, R156.reuse, R136, R60 ;  /* 0x000000889c3c723c */ /* 0x040ff0000004183c */
[----:B------:R-:W-:Y:S01]  /*6260*/  HMMA.16816.F32.BF16 R64, R156, R138, R64 ;  /* 0x0000008a9c40723c */ /* 0x000fe20000041840 */
[----:B------:R-:W5:Y:S07]  /*6270*/  LDSM.16.M88.4 R136, [R174+0x2c00] ;  /* 0x002c0000ae88783b */ /* 0x000f6e0000000200 */
        /* <DEDUP_REMOVED lines=8> */
[----:B------:R-:W4:Y:S07]  /*6300*/  LDSM.16.M88.4 R132, [R174+0x3c00] ;  /* 0x003c0000ae84783b */ /* 0x000f2e0000000200 */
[C---:B-----5:R-:W-:Y:S08]  /*6310*/  HMMA.16816.F32.BF16 R28, R120.reuse, R136, R28 ;  /* 0x00000088781c723c */ /* 0x060ff0000004181c */
        /* <DEDUP_REMOVED lines=11> */
[C---:B----4-:R-:W-:Y:S08]  /*63d0*/  HMMA.16816.F32.BF16 R60, R120.reuse, R132, R60 ;  /* 0x00000084783c723c */ /* 0x050ff0000004183c */
[----:B------:R-:W-:Y:S01]  /*63e0*/  HMMA.16816.F32.BF16 R64, R120, R134, R64 ;  /* 0x000000867840723c */ /* 0x000fe20000041840 */
[----:B------:R-:W4:Y:S08]  /*63f0*/  LDSM.16.M88.4 R120, [R172+0x2c00] ;  /* 0x002c0000ac78783b */ /* 0x000f300000000200 */
[----:B------:R-:W-:Y:S01]  /*6400*/  LDSM.16.M88.4 R132, [R172+0x3400] ;  /* 0x00340000ac84783b */ /* 0x000fe20000000200 */
[C---:B-1----:R-:W-:Y:S08]  /*6410*/  HMMA.16816.F32.BF16 R4, R124.reuse, R128, R4 ;  /* 0x000000807c04723c */ /* 0x042ff00000041804 */
[C---:B------:R-:W-:Y:S01]  /*6420*/  HMMA.16816.F32.BF16 R8, R124.reuse, R130, R8 ;  /* 0x000000827c08723c */ /* 0x040fe20000041808 */
[----:B------:R-:W1:Y:S07]  /*6430*/  LDSM.16.M88.4 R128, [R172+0x3000] ;  /* 0x00300000ac80783b */ /* 0x000e6e0000000200 */
[C---:B------:R-:W-:Y:S08]  /*6440*/  HMMA.16816.F32.BF16 R12, R124.reuse, R136, R12 ;  /* 0x000000887c0c723c */ /* 0x040ff0000004180c */
[C---:B------:R-:W-:Y:S01]  /*6450*/  HMMA.16816.F32.BF16 R16, R124.reuse, R138, R16 ;  /* 0x0000008a7c10723c */ /* 0x040fe20000041810 */
[----:B------:R-:W5:Y:S07]  /*6460*/  LDSM.16.M88.4 R136, [R172+0x3800] ;  /* 0x00380000ac88783b */ /* 0x000f6e0000000200 */
[C---:B--2---:R-:W-:Y:S08]  /*6470*/  HMMA.16816.F32.BF16 R20, R124.reuse, R140, R20 ;  /* 0x0000008c7c14723c */ /* 0x044ff00000041814 */
[C---:B------:R-:W-:Y:S01]  /*6480*/  HMMA.16816.F32.BF16 R24, R124.reuse, R142, R24 ;  /* 0x0000008e7c18723c */ /* 0x040fe20000041818 */
[----:B------:R-:W-:Y:S07]  /*6490*/  LDSM.16.M88.4 R140, [R174+0x4400] ;  /* 0x00440000ae8c783b */ /* 0x000fee0000000200 */
[C---:B----4-:R-:W-:Y:S08]  /*64a0*/  HMMA.16816.F32.BF16 R28, R124.reuse, R120, R28 ;  /* 0x000000787c1c723c */ /* 0x050ff0000004181c */
[C---:B------:R-:W-:Y:S01]  /*64b0*/  HMMA.16816.F32.BF16 R32, R124.reuse, R122, R32 ;  /* 0x0000007a7c20723c */ /* 0x040fe20000041820 */
[----:B------:R-:W2:Y:S07]  /*64c0*/  LDSM.16.M88.4 R120, [R172+0x3c00] ;  /* 0x003c0000ac78783b */ /* 0x000eae0000000200 */
[C---:B-1----:R-:W-:Y:S08]  /*64d0*/  HMMA.16816.F32.BF16 R36, R124.reuse, R128, R36 ;  /* 0x000000807c24723c */ /* 0x042ff00000041824 */
[C---:B------:R-:W-:Y:S01]  /*64e0*/  HMMA.16816.F32.BF16 R40, R124.reuse, R130, R40 ;  /* 0x000000827c28723c */ /* 0x040fe20000041828 */
[----:B------:R-:W-:Y:S07]  /*64f0*/  LDSM.16.M88.4 R128, [R175+0x2000] ;  /* 0x00200000af80783b */ /* 0x000fee0000000200 */
[C---:B------:R-:W-:Y:S08]  /*6500*/  HMMA.16816.F32.BF16 R44, R124.reuse, R132, R44 ;  /* 0x000000847c2c723c */ /* 0x040ff0000004182c */
[C---:B------:R-:W-:Y:S01]  /*6510*/  HMMA.16816.F32.BF16 R48, R124.reuse, R134, R48 ;  /* 0x000000867c30723c */ /* 0x040fe20000041830 */
[----:B------:R-:W1:Y:S07]  /*6520*/  LDSM.16.M88.4 R132, [R174+0x4000] ;  /* 0x00400000ae84783b */ /* 0x000e6e0000000200 */
[C---:B-----5:R-:W-:Y:S08]  /*6530*/  HMMA.16816.F32.BF16 R52, R124.reuse, R136, R52 ;  /* 0x000000887c34723c */ /* 0x060ff00000041834 */
[C---:B------:R-:W-:Y:S01]  /*6540*/  HMMA.16816.F32.BF16 R56, R124.reuse, R138, R56 ;  /* 0x0000008a7c38723c */ /* 0x040fe20000041838 */
[----:B------:R-:W-:Y:S07]  /*6550*/  LDSM.16.M88.4 R136, [R174+0x5400] ;  /* 0x00540000ae88783b */ /* 0x000fee0000000200 */
[C---:B--2---:R-:W-:Y:S08]  /*6560*/  HMMA.16816.F32.BF16 R60, R124.reuse, R120, R60 ;  /* 0x000000787c3c723c */ /* 0x044ff0000004183c */
[----:B------:R-:W-:Y:S01]  /*6570*/  HMMA.16816.F32.BF16 R64, R124, R122, R64 ;  /* 0x0000007a7c40723c */ /* 0x000fe20000041840 */
[----:B------:R-:W2:Y:S08]  /*6580*/  LDSM.16.M88.4 R120, [R174+0x4800] ;  /* 0x00480000ae78783b */ /* 0x000eb00000000200 */
[----:B------:R-:W4:Y:S01]  /*6590*/  LDSM.16.M88.4 R124, [R174+0x4c00] ;  /* 0x004c0000ae7c783b */ /* 0x000f220000000200 */
        /* <DEDUP_REMOVED lines=9> */
[C---:B----4-:R-:W-:Y:S08]  /*6630*/  HMMA.16816.F32.BF16 R28, R128.reuse, R124, R28 ;  /* 0x0000007c801c723c */ /* 0x050ff0000004181c */
[C---:B------:R-:W-:Y:S01]  /*6640*/  HMMA.16816.F32.BF16 R32, R128.reuse, R126, R32 ;  /* 0x0000007e8020723c */ /* 0x040fe20000041820 */
[----:B------:R-:W4:Y:S07]  /*6650*/  LDSM.16.M88.4 R124, [R174+0x5c00] ;  /* 0x005c0000ae7c783b */ /* 0x000f2e0000000200 */
[C---:B-1----:R-:W-:Y:S08]  /*6660*/  HMMA.16816.F32.BF16 R36, R128.reuse, R132, R36 ;  /* 0x000000848024723c */ /* 0x042ff00000041824 */
[C---:B------:R-:W-:Y:S01]  /*6670*/  HMMA.16816.F32.BF16 R40, R128.reuse, R134, R40 ;  /* 0x000000868028723c */ /* 0x040fe20000041828 */
[----:B------:R-:W1:Y:S07]  /*6680*/  LDSM.16.M88.4 R132, [R173+0x2000] ;  /* 0x00200000ad84783b */ /* 0x000e6e0000000200 */
[C---:B------:R-:W-:Y:S08]  /*6690*/  HMMA.16816.F32.BF16 R44, R128.reuse, R136, R44 ;  /* 0x00000088802c723c */ /* 0x040ff0000004182c */
[C---:B------:R-:W-:Y:S08]  /*66a0*/  HMMA.16816.F32.BF16 R48, R128.reuse, R138, R48 ;  /* 0x0000008a8030723c */ /* 0x040ff00000041830 */
[C---:B--2---:R-:W-:Y:S08]  /*66b0*/  HMMA.16816.F32.BF16 R52, R128.reuse, R120, R52 ;  /* 0x000000788034723c */ /* 0x044ff00000041834 */
[C---:B------:R-:W-:Y:S01]  /*66c0*/  HMMA.16816.F32.BF16 R56, R128.reuse, R122, R56 ;  /* 0x0000007a8038723c */ /* 0x040fe20000041838 */
[----:B------:R-:W2:Y:S07]  /*66d0*/  LDSM.16.M88.4 R120, [R172+0x4400] ;  /* 0x00440000ac78783b */ /* 0x000eae0000000200 */
[C---:B----4-:R-:W-:Y:S08]  /*66e0*/  HMMA.16816.F32.BF16 R60, R128.reuse, R124, R60 ;  /* 0x0000007c803c723c */ /* 0x050ff0000004183c */
[----:B------:R-:W-:Y:S01]  /*66f0*/  HMMA.16816.F32.BF16 R64, R128, R126, R64 ;  /* 0x0000007e8040723c */ /* 0x000fe20000041840 */
[----:B------:R-:W4:Y:S07]  /*6700*/  LDSM.16.M88.4 R124, [R172+0x4800] ;  /* 0x00480000ac7c783b */ /* 0x000f2e0000000200 */
[C---:B-1----:R-:W-:Y:S08]  /*6710*/  HMMA.16816.F32.BF16 R4, R132.reuse, R140, R4 ;  /* 0x0000008c8404723c */ /* 0x042ff00000041804 */
[C---:B------:R-:W-:Y:S08]  /*6720*/  HMMA.16816.F32.BF16 R8, R132.reuse, R142, R8 ;  /* 0x0000008e8408723c */ /* 0x040ff00000041808 */
[C---:B--2---:R-:W-:Y:S08]  /*6730*/  HMMA.16816.F32.BF16 R12, R132.reuse, R120, R12 ;  /* 0x00000078840c723c */ /* 0x044ff0000004180c */
[----:B------:R-:W-:Y:S01]  /*6740*/  FMUL.FTZ R0, R4, c[0x0][0x2ec] ;  /* 0x0000bb0004007a20 */ /* 0x000fe20000410000 */
[C---:B------:R-:W-:Y:S01]  /*6750*/  HMMA.16816.F32.BF16 R16, R132.reuse, R122, R16 ;  /* 0x0000007a8410723c */ /* 0x040fe20000041810 */
[----:B------:R-:W1:Y:S02]  /*6760*/  LDSM.16.M88.4 R120, [R172+0x4c00] ;  /* 0x004c0000ac78783b */ /* 0x000e640000000200 */
[----:B------:R2:W1:Y:S01]  /*6770*/  MUFU.TANH R154, R0 ;  /* 0x00000000009a7308 */ /* 0x0004620000002400 */
[----:B------:R-:W-:Y:S02]  /*6780*/  FMUL.FTZ R252, R5, c[0x0][0x2ec] ;  /* 0x0000bb0005fc7a20 */ /* 0x000fe40000410000 */
[----:B------:R-:W-:Y:S02]  /*6790*/  FMUL.FTZ R250, R6, c[0x0][0x2ec] ;  /* 0x0000bb0006fa7a20 */ /* 0x000fe40000410000 */
[C---:B----4-:R-:W-:Y:S04]  /*67a0*/  HMMA.16816.F32.BF16 R20, R132.reuse, R124, R20 ;  /* 0x0000007c8414723c */ /* 0x050fe80000041814 */
[----:B------:R-:W-:Y:S01]  /*67b0*/  FMUL.FTZ R249, R7, c[0x0][0x2ec] ;  /* 0x0000bb0007f97a20 */ /* 0x000fe20000410000 */
[----:B------:R-:W4:Y:S01]  /*67c0*/  MUFU.TANH R252, R252 ;  /* 0x000000fc00fc7308 */ /* 0x000f220000002400 */
[----:B------:R-:W-:Y:S02]  /*67d0*/  FMUL.FTZ R248, R8, c[0x0][0x2ec] ;  /* 0x0000bb0008f87a20 */ /* 0x000fe40000410000 */
[C---:B------:R-:W-:Y:S01]  /*67e0*/  HMMA.16816.F32.BF16 R24, R132.reuse, R126, R24 ;  /* 0x0000007e8418723c */ /* 0x040fe20000041818 */
[----:B------:R-:W5:Y:S03]  /*67f0*/  LDSM.16.M88.4 R124, [R172+0x5000] ;  /* 0x00500000ac7c783b */ /* 0x000f660000000200 */
[----:B------:R-:W-:Y:S02]  /*6800*/  FMUL.FTZ R251, R11, c[0x0][0x2ec] ;  /* 0x0000bb000bfb7a20 */ /* 0x000fe40000410000 */
[----:B------:R-:W-:Y:S01]  /*6810*/  FMUL.FTZ R246, R12, c[0x0][0x2ec] ;  /* 0x0000bb000cf67a20 */ /* 0x000fe20000410000 */
[----:B------:R-:W2:Y:S01]  /*6820*/  MUFU.TANH R250, R250 ;  /* 0x000000fa00fa7308 */ /* 0x000ea20000002400 */
[----:B------:R-:W-:Y:S04]  /*6830*/  FMUL.FTZ R244, R13, c[0x0][0x2ec] ;  /* 0x0000bb000df47a20 */ /* 0x000fe80000410000 */
[----:B------:R-:W-:Y:S02]  /*6840*/  FMUL.FTZ R247, R14, c[0x0][0x2ec] ;  /* 0x0000bb000ef77a20 */ /* 0x000fe40000410000 */
[----:B------:R-:W-:Y:S02]  /*6850*/  FMUL.FTZ R245, R15, c[0x0][0x2ec] ;  /* 0x0000bb000ff57a20 */ /* 0x000fe40000410000 */
[----:B------:R-:W-:Y:S01]  /*6860*/  FMUL.FTZ R242, R16, c[0x0][0x2ec] ;  /* 0x0000bb0010f27a20 */ /* 0x000fe20000410000 */
[----:B------:R-:W2:Y:S01]  /*6870*/  MUFU.TANH R249, R249 ;  /* 0x000000f900f97308 */ /* 0x000ea20000002400 */
        /* <DEDUP_REMOVED lines=14> */
[C---:B-----5:R-:W-:Y:S04]  /*6960*/  HMMA.16816.F32.BF16 R36, R132.reuse, R124, R36 ;  /* 0x0000007c8424723c */ /* 0x060fe80000041824 */
[----:B------:R-:W-:Y:S02]  /*6970*/  FMUL.FTZ R235, R26, c[0x0][0x2ec] ;  /* 0x0000bb001aeb7a20 */ /* 0x000fe40000410000 */
[----:B------:R-:W1:Y:S01]  /*6980*/  MUFU.TANH R246, R246 ;  /* 0x000000f600f67308 */ /* 0x000e620000002400 */
[----:B------:R-:W-:Y:S01]  /*6990*/  FMUL.FTZ R233, R27, c[0x0][0x2ec] ;  /* 0x0000bb001be97a20 */ /* 0x000fe20000410000 */
[C---:B------:R-:W-:Y:S01]  /*69a0*/  HMMA.16816.F32.BF16 R40, R132.reuse, R126, R40 ;  /* 0x0000007e8428723c */ /* 0x040fe20000041828 */
[----:B------:R-:W5:Y:S03]  /*69b0*/  LDSM.16.M88.4 R124, [R172+0x5800] ;  /* 0x00580000ac7c783b */ /* 0x000f660000000200 */
[----:B------:R-:W-:Y:S02]  /*69c0*/  FMUL.FTZ R230, R28, c[0x0][0x2ec] ;  /* 0x0000bb001ce67a20 */ /* 0x000fe40000410000 */
[----:B------:R-:W-:Y:S02]  /*69d0*/  FMUL.FTZ R228, R29, c[0x0][0x2ec] ;  /* 0x0000bb001de47a20 */ /* 0x000fe40000410000 */
[----:B------:R-:W2:Y:S01]  /*69e0*/  MUFU.TANH R244, R244 ;  /* 0x000000f400f47308 */ /* 0x000ea20000002400 */
[----:B------:R-:W-:Y:S03]  /*69f0*/  FMUL.FTZ R231, R30, c[0x0][0x2ec] ;  /* 0x0000bb001ee77a20 */ /* 0x000fe60000410000 */
[----:B------:R-:W-:Y:S02]  /*6a00*/  FMUL.FTZ R229, R31, c[0x0][0x2ec] ;  /* 0x0000bb001fe57a20 */ /* 0x000fe40000410000 */
[----:B------:R-:W-:Y:S02]  /*6a10*/  FMUL.FTZ R226, R32, c[0x0][0x2ec] ;  /* 0x0000bb0020e27a20 */ /* 0x000fe40000410000 */
[----:B------:R-:W-:Y:S02]  /*6a20*/  FMUL.FTZ R224, R33, c[0x0][0x2ec] ;  /* 0x0000bb0021e07a20 */ /* 0x000fe40000410000 */
[----:B------:R-:W2:Y:S01]  /*6a30*/  MUFU.TANH R247, R247 ;  /* 0x000000f700f77308 */ /* 0x000ea20000002400 */
        /* <DEDUP_REMOVED lines=12> */
[C---:B-----5:R-:W-:Y:S01]  /*6b00*/  HMMA.16816.F32.BF16 R52, R132.reuse, R124, R52 ;  /* 0x0000007c8434723c */ /* 0x060fe20000041834 */
[----:B------:R-:W-:Y:S04]  /*6b10*/  BAR.SYNC.DEFER_BLOCKING 0x0 ;  /* 0x0000000000007b1d */ /* 0x000fe80000010000 */
[----:B------:R-:W-:Y:S02]  /*6b20*/  FMUL.FTZ R216, R40, c[0x0][0x2ec] ;  /* 0x0000bb0028d87a20 */ /* 0x000fe40000410000 */
[----:B------:R-:W-:Y:S01]  /*6b30*/  FMUL.FTZ R218, R41, c[0x0][0x2ec] ;  /* 0x0000bb0029da7a20 */ /* 0x000fe20000410000 */
[----:B------:R-:W1:Y:S01]  /*6b40*/  MUFU.TANH R240, R240 ;  /* 0x000000f000f07308 */ /* 0x000e620000002400 */
        /* <DEDUP_REMOVED lines=26> */
[----:B------:R-:W-:Y:S02]  /*6cf0*/  FMUL.FTZ R204, R60, c[0x0][0x2ec] ;  /* 0x0000bb003ccc7a20 */ /* 0x000fe40000410000 */
[----:B---3--:R-:W-:Y:S02]  /*6d00*/  FMUL.FTZ R2, R9, c[0x0][0x2ec] ;  /* 0x0000bb0009027a20 */ /* 0x008fe40000410000 */
[----:B------:R-:W-:Y:S02]  /*6d10*/  FMUL.FTZ R210, R64, c[0x0][0x2ec] ;  /* 0x0000bb0040d27a20 */ /* 0x000fe40000410000 */
[----:B------:R-:W-:Y:S01]  /*6d20*/  FMUL.FTZ R3, R67, c[0x0][0x2ec] ;  /* 0x0000bb0043037a20 */ /* 0x000fe20000410000 */
[----:B------:R3:W1:Y:S01]  /*6d30*/  MUFU.TANH R6, R2 ;  /* 0x0000000200067308 */ /* 0x0006620000002400 */
[----:B--2---:R-:W-:Y:S02]  /*6d40*/  FMUL.FTZ R0, R10, c[0x0][0x2ec] ;  /* 0x0000bb000a007a20 */ /* 0x004fe40000410000 */
[----:B------:R-:W-:Y:S02]  /*6d50*/  FMUL.FTZ R61, R61, c[0x0][0x2ec] ;  /* 0x0000bb003d3d7a20 */ /* 0x000fe40000410000 */
[----:B------:R-:W-:Y:S02]  /*6d60*/  FMUL.FTZ R62, R62, c[0x0][0x2ec] ;  /* 0x0000bb003e3e7a20 */ /* 0x000fe40000410000 */
[----:B------:R-:W-:Y:S02]  /*6d70*/  FMUL.FTZ R63, R63, c[0x0][0x2ec] ;  /* 0x0000bb003f3f7a20 */ /* 0x000fe40000410000 */
[----:B------:R-:W-:Y:S01]  /*6d80*/  FMUL.FTZ R65, R65, c[0x0][0x2ec] ;  /* 0x0000bb0041417a20 */ /* 0x000fe20000410000 */
[----:B------:R3:W2:Y:S01]  /*6d90*/  MUFU.TANH R153, R0 ;  /* 0x0000000000997308 */ /* 0x0006a20000002400 */
[----:B------:R-:W-:Y:S09]  /*6da0*/  FMUL.FTZ R66, R66, c[0x0][0x2ec] ;  /* 0x0000bb0042427a20 */ /* 0x000ff20000410000 */
        /* <DEDUP_REMOVED lines=39> */
[----:B------:R3:W1:Y:S10]  /*7020*/  MUFU.TANH R185, R62 ;  /* 0x0000003e00b97308 */ /* 0x0006740000002400 */
[----:B------:R3:W1:Y:S10]  /*7030*/  MUFU.TANH R195, R63 ;  /* 0x0000003f00c37308 */ /* 0x0006740000002400 */
[----:B------:R-:W1:Y:S10]  /*7040*/  MUFU.TANH R210, R210 ;  /* 0x000000d200d27308 */ /* 0x000e740000002400 */
[----:B------:R3:W1:Y:S10]  /*7050*/  MUFU.TANH R212, R65 ;  /* 0x0000004100d47308 */ /* 0x0006740000002400 */
[----:B------:R3:W1:Y:S10]  /*7060*/  MUFU.TANH R52, R66 ;  /* 0x0000004200347308 */ /* 0x0006740000002400 */
[----:B------:R-:W1:Y:S01]  /*7070*/  MUFU.TANH R3, R3 ;  /* 0x0000000300037308 */ /* 0x000e620000002400 */
[----:B------:R-:W-:-:S05]  /*7080*/  @!P0 BRA `(.L_x_1824) ;  /* 0x0000059000008947 */ /* 0x000fca0003800000 */
[----:B--2-4-:R-:W-:Y:S02]  /*7090*/  ULDC UR6, c[0x0][0x198] ;  /* 0x0000660000067ab9 */ /* 0x014fe40000000800 */
[----:B------:R-:W-:Y:S04]  /*70a0*/  ULEA UR6, -UR6, URZ, 0x7 ;  /* 0x0000003f06067291 */ /* 0x000fe8000f8e393f */
[----:B------:R-:W-:Y:S02]  /*70b0*/  USHF.R.S32.HI UR4, URZ, 0x1f, UR6 ;  /* 0x0000001f3f047899 */ /* 0x000fe40008011406 */
[----:B------:R-:W-:Y:S04]  /*70c0*/  MOV R8, UR6 ;  /* 0x0000000600087c02 */ /* 0x000fe80008000f00 */
[----:B------:R-:W-:Y:S01]  /*70d0*/  MOV R5, UR4 ;  /* 0x0000000400057c02 */ /* 0x000fe20008000f00 */
[----:B------:R-:W-:-:S05]  /*70e0*/  @P6 BRA `(.L_x_1825) ;  /* 0x000003b000006947 */ /* 0x000fca0003800000 */
[----:B---3--:R-:W-:Y:S04]  /*70f0*/  IABS R0, c[0x0][0x2d0] ;  /* 0x0000b40000007a13 */ /* 0x008fe80000000000 */
[----:B------:R-:W2:Y:S10]  /*7100*/  I2F.RP R5, R0 ;  /* 0x0000000000057306 */ /* 0x000eb40000209400 */
[----:B--2---:R-:W2:Y:S02]  /*7110*/  MUFU.RCP R2, R5 ;  /* 0x0000000500027308 */ /* 0x004ea40000001000 */
[----:B--2---:R-:W-:Y:S01]  /*7120*/  IADD3 R12, R2, 0xffffffe, RZ ;  /* 0x0ffffffe020c7810 */ /* 0x004fe20007ffe0ff */
[----:B------:R-:W-:Y:S07]  /*7130*/  IMAD.SHL.U32 R2, R192, 0x80, RZ ;  /* 0x00000080c0027824 */ /* 0x000fee00078e00ff */
[----:B------:R-:W2:Y:S01]  /*7140*/  F2I.FTZ.U32.TRUNC.NTZ R13, R12 ;  /* 0x0000000c000d7305 */ /* 0x000ea2000021f000 */
[C---:B------:R-:W-:Y:S02]  /*7150*/  IADD3 R10, R2.reuse, -0x80, RZ ;  /* 0xffffff80020a7810 */ /* 0x040fe40007ffe0ff */
[----:B------:R-:W-:Y:S02]  /*7160*/  IABS R8, R2 ;  /* 0x0000000200087213 */ /* 0x000fe40000000000 */
[----:B------:R-:W-:Y:S02]  /*7170*/  LOP3.LUT R2, R2, c[0x0][0x2d0], RZ, 0x3c, !PT ;  /* 0x0000b40002027a12 */ /* 0x000fe400078e3cff */
[----:B------:R-:W-:Y:S02]  /*7180*/  IABS R4, R10 ;  /* 0x0000000a00047213 */ /* 0x000fe40000000000 */
[----:B------:R-:W-:Y:S02]  /*7190*/  ISETP.GE.AND P2, PT, R2, RZ, PT ;  /* 0x000000ff0200720c */ /* 0x000fe40003f46270 */
[----:B------:R-:W-:Y:S04]  /*71a0*/  LOP3.LUT R10, R10, c[0x0][0x2d0], RZ, 0x3c, !PT ;  /* 0x0000b4000a0a7a12 */ /* 0x000fe800078e3cff */
[----:B------:R-:W-:Y:S01]  /*71b0*/  ISETP.GE.AND P0, PT, R10, RZ, PT ;  /* 0x000000ff0a00720c */ /* 0x000fe20003f06270 */
[--C-:B--2---:R-:W-:Y:S02]  /*71c0*/  IMAD.MOV R11, RZ, RZ, -R13.reuse ;  /* 0x000000ffff0b7224 */ /* 0x104fe400078e0a0d */
        /* <DEDUP_REMOVED lines=8> */
[C---:B------:R-:W-:Y:S02]  /*7250*/  IMAD R8, R0.reuse, R7, R8 ;  /* 0x0000000700087224 */ /* 0x040fe400078e0208 */
[----:B------:R-:W-:Y:S01]  /*7260*/  IMAD.MOV.U32 R5, RZ, RZ, c[0x0][0x2d0] ;  /* 0x0000b400ff057624 */ /* 0x000fe200078e00ff */
        /* <DEDUP_REMOVED lines=22> */
[----:B------:R-:W2:Y:S02]  /*73d0*/  LDG.E R2, [R14.64] ;  /* 0x0000000c0e027981 */ /* 0x000ea4000c1e1900 */
[C---:B------:R-:W-:Y:S01]  /*73e0*/  IMAD.WIDE.U32 R8, R5.reuse, c[0x0][0x198], RZ ;  /* 0x0000660005087a25 */ /* 0x040fe200078e00ff */
[----:B------:R-:W-:Y:S01]  /*73f0*/  SHF.R.S32.HI R0, RZ, 0x1f, R5 ;  /* 0x0000001fff007819 */ /* 0x000fe20000011405 */
[----:B------:R-:W2:Y:S04]  /*7400*/  LDG.E R7, [R12.64] ;  /* 0x0000000c0c077981 */ /* 0x000ea8000c1e1900 */
        /* <DEDUP_REMOVED lines=9> */
.L_x_1825:
        /* <DEDUP_REMOVED lines=24> */
.L_x_1824:
[----:B--2-4-:R-:W-:Y:S01]  /*7620*/  FMNMX.FTZ R5, R154, R119, !PT ;  /* 0x000000779a057209 */ /* 0x014fe20007810000 */
[----:B------:R-:W-:Y:S01]  /*7630*/  LDSM.16.MT88.4 R20, [R116+0x9000] ;  /* 0x009000007414783b */ /* 0x000fe20000004200 */
[----:B---3--:R-:W-:Y:S02]  /*7640*/  FMNMX.FTZ R0, R250, R117, !PT ;  /* 0x00000075fa007209 */ /* 0x008fe40007810000 */
[----:B------:R-:W-:Y:S02]  /*7650*/  FMNMX.FTZ R5, R252, R5, !PT ;  /* 0x00000005fc057209 */ /* 0x000fe40007810000 */
[----:B------:R-:W-:Y:S02]  /*7660*/  FMNMX.FTZ R0, R249, R0, !PT ;  /* 0x00000000f9007209 */ /* 0x000fe40007810000 */
[----:B------:R-:W-:Y:S01]  /*7670*/  FMNMX.FTZ R5, R248, R5, !PT ;  /* 0x00000005f8057209 */ /* 0x000fe20007810000 */
[----:B------:R-:W-:Y:S01]  /*7680*/  LDSM.16.MT88.4 R28, [R118+0xb000] ;  /* 0x00b00000761c783b */ /* 0x000fe20000004200 */
[----:B------:R-:W-:Y:S02]  /*7690*/  FMNMX.FTZ R0, R153, R0, !PT ;  /* 0x0000000099007209 */ /* 0x000fe40007810000 */
[----:B-1----:R-:W-:Y:S02]  /*76a0*/  FMNMX.FTZ R5, R6, R5, !PT ;  /* 0x0000000506057209 */ /* 0x002fe40007810000 */
        /* <DEDUP_REMOVED lines=84> */
[----:B------:R-:W-:Y:S01]  /*7bf0*/  ISETP.GT.AND P0, PT, R192, RZ, PT ;  /* 0x000000ffc000720c */ /* 0x000fe20003f04270 */
        /* <DEDUP_REMOVED lines=43> */
[----:B------:R-:W1:Y:S01]  /*7eb0*/  MUFU.EX2 R55, R55 ;  /* 0x0000003700377308 */ /* 0x000e620000000800 */
[----:B------:R-:W-:Y:S02]  /*7ec0*/  FMUL.FTZ R43, R53, R79 ;  /* 0x0000004f352b7220 */ /* 0x000fe40000410000 */
[----:B------:R-:W-:Y:S01]  /*7ed0*/  LDSM.16.MT88.4 R76, [R118+0xe400] ;  /* 0x00e40000764c783b */ /* 0x000fe20000004200 */
[----:B--2---:R-:W-:Y:S01]  /*7ee0*/  F2FP.BF16.PACK_AB R56, R123, R138 ;  /* 0x0000008a7b38723e */ /* 0x004fe200000010ff */
[C---:B------:R-:W-:Y:S02]  /*7ef0*/  FMUL.FTZ R48, R54.reuse, R68 ;  /* 0x0000004436307220 */ /* 0x040fe40000410000 */
[----:B------:R-:W-:Y:S02]  /*7f00*/  FMUL.FTZ R49, R54, R69 ;  /* 0x0000004536317220 */ /* 0x000fe40000410000 */
[C---:B------:R-:W-:Y:S01]  /*7f10*/  FMUL.FTZ R50, R53.reuse, R70 ;  /* 0x0000004635327220 */ /* 0x040fe20000410000 */
[----:B------:R-:W-:Y:S01]  /*7f20*/  MUFU.EX2 R121, R121 ;  /* 0x0000007900797308 */ /* 0x000fe20000000800 */
[----:B------:R-:W-:Y:S02]  /*7f30*/  FMUL.FTZ R51, R53, R71 ;  /* 0x0000004735337220 */ /* 0x000fe40000410000 */
[----:B------:R-:W-:Y:S01]  /*7f40*/  LDSM.16.MT88.4 R68, [R116+0xb400] ;  /* 0x00b400007444783b */ /* 0x000fe20000004200 */
[--C-:B------:R-:W-:Y:S02]  /*7f50*/  FFMA.FTZ R92, R52, c[0x0][0x23c], -R124.reuse ;  /* 0x00008f00345c7a23 */ /* 0x100fe4000001087c */
[--C-:B------:R-:W-:Y:S02]  /*7f60*/  FFMA.FTZ R93, R244, c[0x0][0x23c], -R125.reuse ;  /* 0x00008f00f45d7a23 */ /* 0x100fe4000001087d */
[--C-:B------:R-:W-:Y:S02]  /*7f70*/  FFMA.FTZ R84, R238, c[0x0][0x23c], -R125.reuse ;  /* 0x00008f00ee547a23 */ /* 0x100fe4000001087d */
[----:B------:R-:W2:Y:S01]  /*7f80*/  MUFU.EX2 R120, R120 ;  /* 0x0000007800787308 */ /* 0x000ea20000000800 */
[--C-:B------:R-:W-:Y:S02]  /*7f90*/  FFMA.FTZ R145, R206, c[0x0][0x23c], -R125.reuse ;  /* 0x00008f00ce917a23 */ /* 0x100fe4000001087d */
[--C-:B------:R-:W-:Y:S01]  /*7fa0*/  FFMA.FTZ R152, R209, c[0x0][0x23c], -R125.reuse ;  /* 0x00008f00d1987a23 */ /* 0x100fe2000001087d */
[----:B-1----:R-:W-:Y:S01]  /*7fb0*/  F2FP.BF16.PACK_AB R57, R55, R126 ;  /* 0x0000007e3739723e */ /* 0x002fe200000010ff */
[--C-:B------:R-:W-:Y:S02]  /*7fc0*/  FFMA.FTZ R147, R207, c[0x0][0x23c], -R124.reuse ;  /* 0x00008f00cf937a23 */ /* 0x100fe4000001087c */
[----:B------:R-:W-:Y:S02]  /*7fd0*/  FFMA.FTZ R154, R205, c[0x0][0x23c], -R124 ;  /* 0x00008f00cd9a7a23 */ /* 0x000fe4000001087c */
[----:B------:R-:W-:Y:S01]  /*7fe0*/  FFMA.FTZ R126, R53, R194, R126 ;  /* 0x000000c2357e7223 */ /* 0x000fe2000001007e */
[----:B------:R-:W-:Y:S01]  /*7ff0*/  MUFU.EX2 R93, R93 ;  /* 0x0000005d005d7308 */ /* 0x000fe20000000800 */
[----:B------:R-:W-:Y:S02]  /*8000*/  FFMA.FTZ R87, R242, c[0x0][0x23c], -R125 ;  /* 0x00008f00f2577a23 */ /* 0x000fe4000001087d */
[----:B------:R-:W-:Y:S02]  /*8010*/  FADD.FTZ R55, R55, R126 ;  /* 0x0000007e37377221 */ /* 0x000fe40000010000 */
[----:B------:R-:W-:Y:S02]  /*8020*/  FFMA.FTZ R128, R233, c[0x0][0x23c], -R124 ;  /* 0x00008f00e9807a23 */ /* 0x000fe4000001087c */
[----:B------:R-:W-:Y:S02]  /*8030*/  FADD.FTZ R86, R122, R55 ;  /* 0x000000377a567221 */ /* 0x000fe40000010000 */
[--C-:B------:R-:W-:Y:S01]  /*8040*/  FFMA.FTZ R130, R230, c[0x0][0x23c], -R125.reuse ;  /* 0x00008f00e6827a23 */ /* 0x100fe2000001087d */
[----:B------:R-:W-:Y:S01]  /*8050*/  MUFU.EX2 R84, R84 ;  /* 0x0000005400547308 */ /* 0x000fe20000000800 */
[----:B------:R-:W-:Y:S02]  /*8060*/  FADD.FTZ R117, R117, R86 ;  /* 0x0000005675757221 */ /* 0x000fe40000010000 */
        /* <DEDUP_REMOVED lines=31> */
[----:B------:R-:W1:Y:S01]  /*8260*/  MUFU.EX2 R96, R96 ;  /* 0x0000006000607308 */ /* 0x000e620000000800 */
        /* <DEDUP_REMOVED lines=18> */
[----:B------:R-:W-:Y:S02]  /*8390*/  FFMA.FTZ R146, R217, c[0x0][0x23c], -R124 ;  /* 0x00008f00d9927a23 */ /* 0x000fe4000001087c */
[C---:B------:R-:W-:Y:S02]  /*83a0*/  FFMA.FTZ R138, R54.reuse, R193, R138 ;  /* 0x000000c1368a7223 */ /* 0x040fe4000001008a */
[C---:B------:R-:W-:Y:S01]  /*83b0*/  FMUL.FTZ R36, R54.reuse, R80 ;  /* 0x0000005036247220 */ /* 0x040fe20000410000 */
[C---:B------:R-:W-:Y:S03]  /*83c0*/  HMMA.16816.F32.BF16 R32, R56.reuse, R38, R32 ;  /* 0x000000263820723c */ /* 0x040fe60000041820 */
[----:B------:R-:W2:Y:S01]  /*83d0*/  MUFU.EX2 R88, R88 ;  /* 0x0000005800587308 */ /* 0x000ea20000000800 */
[----:B------:R-:W-:Y:S02]  /*83e0*/  FMUL.FTZ R37, R54, R81 ;  /* 0x0000005136257220 */ /* 0x000fe40000410000 */
[--C-:B------:R-:W-:Y:S02]  /*83f0*/  FFMA.FTZ R80, R240, c[0x0][0x23c], -R125.reuse ;  /* 0x00008f00f0507a23 */ /* 0x100fe4000001087d */
[C---:B------:R-:W-:Y:S04]  /*8400*/  FMUL.FTZ R38, R53.reuse, R82 ;  /* 0x0000005235267220 */ /* 0x040fe80000410000 */
[----:B------:R-:W-:Y:S01]  /*8410*/  FMUL.FTZ R39, R53, R83 ;  /* 0x0000005335277220 */ /* 0x000fe20000410000 */
[----:B------:R-:W3:Y:S01]  /*8420*/  MUFU.EX2 R80, R80 ;  /* 0x0000005000507308 */ /* 0x000ee20000000800 */
[--C-:B------:R-:W-:Y:S02]  /*8430*/  FFMA.FTZ R82, R243, c[0x0][0x23c], -R124.reuse ;  /* 0x00008f00f3527a23 */ /* 0x100fe4000001087c */
[--C-:B------:R-:W-:Y:S02]  /*8440*/  FFMA.FTZ R83, R236, c[0x0][0x23c], -R125.reuse ;  /* 0x00008f00ec537a23 */ /* 0x100fe4000001087d */
[----:B------:R-:W-:Y:S01]  /*8450*/  FFMA.FTZ R81, R241, c[0x0][0x23c], -R124 ;  /* 0x00008f00f1517a23 */ /* 0x000fe2000001087c */
[C---:B------:R-:W-:Y:S03]  /*8460*/  HMMA.16816.F32.BF16 R36, R56.reuse, R44, R36 ;  /* 0x0000002c3824723c */ /* 0x040fe60000041824 */
[--C-:B------:R-:W-:Y:S01]  /*8470*/  FFMA.FTZ R151, R202, c[0x0][0x23c], -R125.reuse ;  /* 0x00008f00ca977a23 */ /* 0x100fe2000001087d */
[----:B------:R-:W-:Y:S01]  /*8480*/  MUFU.EX2 R82, R82 ;  /* 0x0000005200527308 */ /* 0x000fe20000000800 */
[----:B------:R-:W-:Y:S02]  /*8490*/  FFMA.FTZ R158, R203, c[0x0][0x23c], -R125 ;  /* 0x00008f00cb9e7a23 */ /* 0x000fe4000001087d */
[C---:B------:R-:W-:Y:S01]  /*84a0*/  FMUL.FTZ R44, R54.reuse, R72 ;  /* 0x00000048362c7220 */ /* 0x040fe20000410000 */
[C---:B------:R-:W-:Y:S04]  /*84b0*/  HMMA.16816.F32.BF16 R40, R56.reuse, R46, R40 ;  /* 0x0000002e3828723c */ /* 0x040fe80000041828 */
[----:B------:R-:W-:Y:S02]  /*84c0*/  FMUL.FTZ R45, R54, R73 ;  /* 0x00000049362d7220 */ /* 0x000fe40000410000 */
[----:B------:R-:W4:Y:S01]  /*84d0*/  MUFU.EX2 R81, R81 ;  /* 0x0000005100517308 */ /* 0x000f220000000800 */
[C---:B------:R-:W-:Y:S02]  /*84e0*/  FMUL.FTZ R46, R53.reuse, R74 ;  /* 0x0000004a352e7220 */ /* 0x040fe40000410000 */
[----:B------:R-:W-:Y:S02]  /*84f0*/  FMUL.FTZ R47, R53, R75 ;  /* 0x0000004b352f7220 */ /* 0x000fe40000410000 */
[----:B------:R-:W5:Y:S01]  /*8500*/  LDSM.16.MT88.4 R72, [R116+0x9400] ;  /* 0x009400007448783b */ /* 0x000f620000004200 */
[----:B------:R-:W-:Y:S02]  /*8510*/  FADD.FTZ R54, R123, R138 ;  /* 0x0000008a7b367221 */ /* 0x000fe40000010000 */
[----:B------:R-:W-:Y:S02]  /*8520*/  FFMA.FTZ R149, R201, c[0x0][0x23c], -R124 ;  /* 0x00008f00c9957a23 */ /* 0x000fe4000001087c */
[C---:B------:R-:W-:Y:S01]  /*8530*/  HMMA.16816.F32.BF16 R44, R56.reuse, R60, R44 ;  /* 0x0000003c382c723c */ /* 0x040fe2000004182c */
[----:B------:R-:W5:Y:S02]  /*8540*/  MUFU.EX2 R83, R83 ;  /* 0x0000005300537308 */ /* 0x000f640000000800 */
[----:B------:R-:W-:Y:S02]  /*8550*/  FADD.FTZ R121, R121, R54 ;  /* 0x0000003679797221 */ /* 0x000fe40000010000 */
[--C-:B------:R-:W-:Y:S02]  /*8560*/  FFMA.FTZ R156, R199, c[0x0][0x23c], -R124.reuse ;  /* 0x00008f00c79c7a23 */ /* 0x100fe4000001087c */
[----:B------:R-:W-:Y:S01]  /*8570*/  FADD.FTZ R121, R120, R121 ;  /* 0x0000007978797221 */ /* 0x000fe20000010000 */
[----:B------:R-:W-:Y:S01]  /*8580*/  HMMA.16816.F32.BF16 R48, R56, R62, R48 ;  /* 0x0000003e3830723c */ /* 0x000fe20000041830 */
[----:B------:R-:W5:Y:S02]  /*8590*/  LDSM.16.MT88.4 R60, [R118+0xb400] ;  /* 0x00b40000763c783b */ /* 0x000f640000004200 */
[----:B------:R-:W-:Y:S01]  /*85a0*/  MUFU.EX2 R152, R152 ;  /* 0x0000009800987308 */ /* 0x000fe20000000800 */
[--C-:B------:R-:W-:Y:S02]  /*85b0*/  FFMA.FTZ R153, R197, c[0x0][0x23c], -R124.reuse ;  /* 0x00008f00c5997a23 */ /* 0x100fe4000001087c */
[----:B------:R-:W-:Y:S01]  /*85c0*/  FFMA.FTZ R160, R196, c[0x0][0x23c], -R124 ;  /* 0x00008f00c4a07a23 */ /* 0x000fe2000001087c */
[----:B-1----:R-:W-:Y:S01]  /*85d0*/  F2FP.BF16.PACK_AB R56, R93, R96 ;  /* 0x000000605d38723e */ /* 0x002fe200000010ff */
[----:B------:R-:W-:Y:S01]  /*85e0*/  FADD.FTZ R96, R96, R121 ;  /* 0x0000007960607221 */ /* 0x000fe20000010000 */
[----:B--2---:R-:W-:Y:S03]  /*85f0*/  F2FP.BF16.PACK_AB R57, R85, R88 ;  /* 0x000000585539723e */ /* 0x004fe600000010ff */
[----:B---3--:R-:W-:Y:S01]  /*8600*/  F2FP.BF16.PACK_AB R58, R80, R87 ;  /* 0x00000057503a723e */ /* 0x008fe200000010ff */
[----:B------:R-:W-:Y:S01]  /*8610*/  FADD.FTZ R96, R93, R96 ;  /* 0x000000605d607221 */ /* 0x000fe20000010000 */
[----:B----4-:R-:W-:Y:S01]  /*8620*/  F2FP.BF16.PACK_AB R59, R81, R82 ;  /* 0x00000052513b723e */ /* 0x010fe200000010ff */
[----:B------:R-:W-:Y:S01]  /*8630*/  MUFU.EX2 R147, R147 ;  /* 0x0000009300937308 */ /* 0x000fe20000000800 */
[----:B------:R-:W-:Y:S01]  /*8640*/  FADD.FTZ R88, R88, R117 ;  /* 0x0000007558587221 */ /* 0x000fe20000010000 */
[----:B------:R-:W-:Y:S01]  /*8650*/  MOV R117, R0 ;  /* 0x0000000000757202 */ /* 0x000fe20000000f00 */
[----:B------:R-:W-:Y:S02]  /*8660*/  FADD.FTZ R87, R87, R96 ;  /* 0x0000006057577221 */ /* 0x000fe40000010000 */
[----:B------:R-:W-:Y:S01]  /*8670*/  FADD.FTZ R85, R85, R88 ;  /* 0x0000005855557221 */ /* 0x000fe20000010000 */
[C---:B------:R-:W-:Y:S03]  /*8680*/  HMMA.16816.F32.BF16 R4, R56.reuse, R64, R4 ;  /* 0x000000403804723c */ /* 0x040fe60000041804 */
[----:B------:R-:W-:Y:S01]  /*8690*/  FADD.FTZ R87, R80, R87 ;  /* 0x0000005750577221 */ /* 0x000fe20000010000 */
[----:B------:R-:W-:Y:S01]  /*86a0*/  MUFU.EX2 R154, R154 ;  /* 0x0000009a009a7308 */ /* 0x000fe20000000800 */
[----:B------:R-:W-:Y:S02]  /*86b0*/  FADD.FTZ R82, R82, R85 ;  /* 0x0000005552527221 */ /* 0x000fe40000010000 */
[--C-:B------:R-:W-:Y:S01]  /*86c0*/  FFMA.FTZ R198, R198, c[0x0][0x23c], -R125.reuse ;  /* 0x00008f00c6c67a23 */ /* 0x100fe2000001087d */
[C---:B------:R-:W-:Y:S01]  /*86d0*/  HMMA.16816.F32.BF16 R8, R56.reuse, R66, R8 ;  /* 0x000000423808723c */ /* 0x040fe20000041808 */
[----:B------:R-:W1:Y:S03]  /*86e0*/  LDSM.16.MT88.4 R64, [R118+0xd400] ;  /* 0x00d400007640783b */ /* 0x000e660000004200 */
[--C-:B------:R-:W-:Y:S02]  /*86f0*/  FFMA.FTZ R200, R200, c[0x0][0x23c], -R125.reuse ;  /* 0x00008f00c8c87a23 */ /* 0x100fe4000001087d */
[----:B------:R-:W-:Y:S01]  /*8700*/  MUFU.EX2 R89, R89 ;  /* 0x0000005900597308 */ /* 0x000fe20000000800 */
[--C-:B------:R-:W-:Y:S01]  /*8710*/  FFMA.FTZ R155, R204, c[0x0][0x23c], -R125.reuse ;  /* 0x00008f00cc9b7a23 */ /* 0x100fe2000001087d */
[C---:B-----5:R-:W-:Y:S04]  /*8720*/  HMMA.16816.F32.BF16 R12, R56.reuse, R72, R12 ;  /* 0x00000048380c723c */ /* 0x060fe8000004180c */
[--C-:B------:R-:W-:Y:S02]  /*8730*/  FFMA.FTZ R208, R208, c[0x0][0x23c], -R125.reuse ;  /* 0x00008f00d0d07a23 */ /* 0x100fe4000001087d */
[--C-:B------:R-:W-:Y:S02]  /*8740*/  FFMA.FTZ R210, R210, c[0x0][0x23c], -R125.reuse ;  /* 0x00008f00d2d27a23 */ /* 0x100fe4000001087d */
[C---:B------:R-:W-:Y:S01]  /*8750*/  HMMA.16816.F32.BF16 R16, R56.reuse, R74, R16 ;  /* 0x0000004a3810723c */ /* 0x040fe20000041810 */
[----:B------:R-:W2:Y:S01]  /*8760*/  LDSM.16.MT88.4 R72, [R116+0xd400] ;  /* 0x00d400007448783b */ /* 0x000ea20000004200 */
[----:B------:R-:W3:Y:S02]  /*8770*/  MUFU.EX2 R90, R90 ;  /* 0x0000005a005a7308 */ /* 0x000ee40000000800 */
[----:B------:R-:W-:Y:S02]  /*8780*/  FFMA.FTZ R125, R212, c[0x0][0x23c], -R125 ;  /* 0x00008f00d47d7a23 */ /* 0x000fe4000001087d */
[--C-:B------:R-:W-:Y:S02]  /*8790*/  FFMA.FTZ R185, R185, c[0x0][0x23c], -R124.reuse ;  /* 0x00008f00b9b97a23 */ /* 0x100fe4000001087c */
[C---:B------:R-:W-:Y:S04]  /*87a0*/  HMMA.16816.F32.BF16 R20, R56.reuse, R60, R20 ;  /* 0x0000003c3814723c */ /* 0x040fe80000041814 */
[----:B------:R-:W4:Y:S01]  /*87b0*/  MUFU.EX2 R98, R98 ;  /* 0x0000006200627308 */ /* 0x000f220000000800 */
[--C-:B------:R-:W-:Y:S02]  /*87c0*/  FFMA.FTZ R195, R195, c[0x0][0x23c], -R124.reuse ;  /* 0x00008f00c3c37a23 */ /* 0x100fe4000001087c */
[----:B------:R-:W-:Y:S01]  /*87d0*/  FFMA.FTZ R124, R3, c[0x0][0x23c], -R124 ;  /* 0x00008f00037c7a23 */ /* 0x000fe2000001087c */
[C---:B------:R-:W-:Y:S01]  /*87e0*/  HMMA.16816.F32.BF16 R24, R56.reuse, R62, R24 ;  /* 0x0000003e3818723c */ /* 0x040fe20000041818 */
[----:B------:R-:W5:Y:S03]  /*87f0*/  LDSM.16.MT88.4 R60, [R118+0x9800] ;  /* 0x00980000763c783b */ /* 0x000f660000004200 */
[----:B------:R-:W-:Y:S02]  /*8800*/  FADD.FTZ R82, R81, R82 ;  /* 0x0000005251527221 */ /* 0x000fe40000010000 */
[----:B------:R-:W-:Y:S02]  /*8810*/  MUFU.EX2 R97, R97 ;  /* 0x0000006100617308 */ /* 0x000fe40000000800 */
[C---:B------:R-:W-:Y:S08]  /*8820*/  HMMA.16816.F32.BF16 R28, R56.reuse, R68, R28 ;  /* 0x00000044381c723c */ /* 0x040ff0000004181c */
[C---:B------:R-:W-:Y:S01]  /*8830*/  HMMA.16816.F32.BF16 R32, R56.reuse, R70, R32 ;  /* 0x000000463820723c */ /* 0x040fe20000041820 */
[----:B------:R-:W3:Y:S01]  /*8840*/  LDSM.16.MT88.4 R68, [R116+0x9800] ;  /* 0x009800007444783b */ /* 0x000ee20000004200 */
[----:B------:R-:W3:Y:S06]  /*8850*/  MUFU.EX2 R128, R128 ;  /* 0x0000008000807308 */ /* 0x000eec0000000800 */
[C---:B-1----:R-:W-:Y:S04]  /*8860*/  HMMA.16816.F32.BF16 R36, R56.reuse, R64, R36 ;  /* 0x000000403824723c */ /* 0x042fe80000041824 */
[----:B------:R-:W-:Y:S04]  /*8870*/  MUFU.EX2 R130, R130 ;  /* 0x0000008200827308 */ /* 0x000fe80000000800 */
[C---:B------:R-:W-:Y:S01]  /*8880*/  HMMA.16816.F32.BF16 R40, R56.reuse, R66, R40 ;  /* 0x000000423828723c */ /* 0x040fe20000041828 */
[----:B------:R-:W1:Y:S05]  /*8890*/  LDSM.16.MT88.4 R64, [R118+0xb800] ;  /* 0x00b800007640783b */ /* 0x000e6a0000004200 */
[----:B------:R-:W1:Y:S02]  /*88a0*/  MUFU.EX2 R99, R99 ;  /* 0x0000006300637308 */ /* 0x000e640000000800 */
[C---:B--2---:R-:W-:Y:S08]  /*88b0*/  HMMA.16816.F32.BF16 R44, R56.reuse, R72, R44 ;  /* 0x00000048382c723c */ /* 0x044ff0000004182c */
[----:B------:R-:W-:Y:S01]  /*88c0*/  HMMA.16816.F32.BF16 R48, R56, R74, R48 ;  /* 0x0000004a3830723c */ /* 0x000fe20000041830 */
[----:B------:R-:W2:Y:S01]  /*88d0*/  LDSM.16.MT88.4 R72, [R116+0xb800] ;  /* 0x00b800007448783b */ /* 0x000ea20000004200 */
[----:B------:R-:W-:Y:S05]  /*88e0*/  MUFU.EX2 R127, R127 ;  /* 0x0000007f007f7308 */ /* 0x000fea0000000800 */
[----:B------:R-:W-:Y:S02]  /*88f0*/  F2FP.BF16.PACK_AB R56, R83, R84 ;  /* 0x000000545338723e */ /* 0x000fe400000010ff */
[----:B---3--:R-:W-:Y:S03]  /*8900*/  F2FP.BF16.PACK_AB R57, R90, R89 ;  /* 0x000000595a39723e */ /* 0x008fe600000010ff */
[----:B----4-:R-:W-:Y:S01]  /*8910*/  F2FP.BF16.PACK_AB R58, R98, R91 ;  /* 0x0000005b623a723e */ /* 0x010fe200000010ff */
[----:B------:R-:W3:Y:S01]  /*8920*/  MUFU.EX2 R132, R132 ;  /* 0x0000008400847308 */ /* 0x000ee20000000800 */
[----:B------:R-:W-:Y:S01]  /*8930*/  F2FP.BF16.PACK_AB R59, R128, R97 ;  /* 0x00000061803b723e */ /* 0x000fe200000010ff */
[----:B------:R-:W-:Y:S04]  /*8940*/  FADD.FTZ R89, R89, R82 ;  /* 0x0000005259597221 */ /* 0x000fe80000010000 */
[----:B------:R-:W-:Y:S02]  /*8950*/  FADD.FTZ R90, R90, R89 ;  /* 0x000000595a5a7221 */ /* 0x000fe40000010000 */
[C---:B-----5:R-:W-:Y:S02]  /*8960*/  HMMA.16816.F32.BF16 R4, R56.reuse, R60, R4 ;  /* 0x0000003c3804723c */ /* 0x060fe40000041804 */
[----:B------:R-:W-:Y:S01]  /*8970*/  MUFU.EX2 R129, R129 ;  /* 0x0000008100817308 */ /* 0x000fe20000000800 */
[----:B------:R-:W-:Y:S04]  /*8980*/  FADD.FTZ R97, R97, R90 ;  /* 0x0000005a61617221 */ /* 0x000fe80000010000 */
[----:B------:R-:W-:Y:S01]  /*8990*/  FADD.FTZ R128, R128, R97 ;  /* 0x0000006180807221 */ /* 0x000fe20000010000 */
[C---:B------:R-:W-:Y:S01]  /*89a0*/  HMMA.16816.F32.BF16 R8, R56.reuse, R62, R8 ;  /* 0x0000003e3808723c */ /* 0x040fe20000041808 */
[----:B------:R-:W4:Y:S03]  /*89b0*/  LDSM.16.MT88.4 R60, [R118+0xd800] ;  /* 0x00d80000763c783b */ /* 0x000f260000004200 */
[----:B------:R-:W5:Y:S04]  /*89c0*/  MUFU.EX2 R134, R134 ;  /* 0x0000008600867308 */ /* 0x000f680000000800 */
[C---:B------:R-:W-:Y:S06]  /*89d0*/  HMMA.16816.F32.BF16 R12, R56.reuse, R68, R12 ;  /* 0x00000044380c723c */ /* 0x040fec000004180c */
[----:B------:R-:W-:Y:S02]  /*89e0*/  MUFU.EX2 R131, R131 ;  /* 0x0000008300837308 */ /* 0x000fe40000000800 */
[C---:B------:R-:W-:Y:S01]  /*89f0*/  HMMA.16816.F32.BF16 R16, R56.reuse, R70, R16 ;  /* 0x000000463810723c */ /* 0x040fe20000041810 */
[----:B------:R-:W3:Y:S07]  /*8a00*/  LDSM.16.MT88.4 R68, [R116+0xd800] ;  /* 0x00d800007444783b */ /* 0x000eee0000004200 */
[C---:B-1----:R-:W-:Y:S01]  /*8a10*/  HMMA.16816.F32.BF16 R20, R56.reuse, R64, R20 ;  /* 0x000000403814723c */ /* 0x042fe20000041814 */
[----:B------:R-:W1:Y:S07]  /*8a20*/  MUFU.EX2 R136, R136 ;  /* 0x0000008800887308 */ /* 0x000e6e0000000800 */
[C---:B------:R-:W-:Y:S01]  /*8a30*/  HMMA.16816.F32.BF16 R24, R56.reuse, R66, R24 ;  /* 0x000000423818723c */ /* 0x040fe20000041818 */
[----:B------:R-:W1:Y:S02]  /*8a40*/  LDSM.16.MT88.4 R64, [R118+0x9c00] ;  /* 0x009c00007640783b */ /* 0x000e640000004200 */
[----:B------:R-:W-:Y:S05]  /*8a50*/  MUFU.EX2 R140, R140 ;  /* 0x0000008c008c7308 */ /* 0x000fea0000000800 */
[C---:B--2---:R-:W-:Y:S05]  /*8a60*/  HMMA.16816.F32.BF16 R28, R56.reuse, R72, R28 ;  /* 0x00000048381c723c */ /* 0x044fea000004181c */
[----:B------:R-:W-:Y:S03]  /*8a70*/  MUFU.EX2 R133, R133 ;  /* 0x0000008500857308 */ /* 0x000fe60000000800 */
[C---:B------:R-:W-:Y:S01]  /*8a80*/  HMMA.16816.F32.BF16 R32, R56.reuse, R74, R32 ;  /* 0x0000004a3820723c */ /* 0x040fe20000041820 */
[----:B------:R-:W2:Y:S06]  /*8a90*/  LDSM.16.MT88.4 R72, [R116+0x9c00] ;  /* 0x009c00007448783b */ /* 0x000eac0000004200 */
[----:B------:R-:W-:Y:S01]  /*8aa0*/  MUFU.EX2 R135, R135 ;  /* 0x0000008700877308 */ /* 0x000fe20000000800 */
[C---:B----4-:R-:W-:Y:S08]  /*8ab0*/  HMMA.16816.F32.BF16 R36, R56.reuse, R60, R36 ;  /* 0x0000003c3824723c */ /* 0x050ff00000041824 */
[C---:B------:R-:W-:Y:S01]  /*8ac0*/  HMMA.16816.F32.BF16 R40, R56.reuse, R62, R40 ;  /* 0x0000003e3828723c */ /* 0x040fe20000041828 */
[----:B------:R-:W4:Y:S01]  /*8ad0*/  LDSM.16.MT88.4 R60, [R118+0xbc00] ;  /* 0x00bc0000763c783b */ /* 0x000f220000004200 */
[----:B------:R-:W-:Y:S06]  /*8ae0*/  MUFU.EX2 R142, R142 ;  /* 0x0000008e008e7308 */ /* 0x000fec0000000800 */
[C---:B---3--:R-:W-:Y:S04]  /*8af0*/  HMMA.16816.F32.BF16 R44, R56.reuse, R68, R44 ;  /* 0x00000044382c723c */ /* 0x048fe8000004182c */
[----:B------:R-:W-:Y:S04]  /*8b00*/  MUFU.EX2 R137, R137 ;  /* 0x0000008900897308 */ /* 0x000fe80000000800 */
[----:B------:R-:W-:Y:S01]  /*8b10*/  HMMA.16816.F32.BF16 R48, R56, R70, R48 ;  /* 0x000000463830723c */ /* 0x000fe20000041830 */
[----:B------:R-:W3:Y:S05]  /*8b20*/  LDSM.16.MT88.4 R68, [R116+0xbc00] ;  /* 0x00bc00007444783b */ /* 0x000eea0000004200 */
[----:B------:R-:W-:Y:S01]  /*8b30*/  MUFU.EX2 R144, R144 ;  /* 0x0000009000907308 */ /* 0x000fe20000000800 */
[----:B------:R-:W-:Y:S02]  /*8b40*/  F2FP.BF16.PACK_AB R56, R99, R130 ;  /* 0x000000826338723e */ /* 0x000fe400000010ff */
[----:B------:R-:W-:Y:S03]  /*8b50*/  F2FP.BF16.PACK_AB R57, R132, R127 ;  /* 0x0000007f8439723e */ /* 0x000fe600000010ff */
[----:B-----5:R-:W-:Y:S01]  /*8b60*/  F2FP.BF16.PACK_AB R58, R134, R129 ;  /* 0x00000081863a723e */ /* 0x020fe200000010ff */
[----:B------:R-:W-:Y:S01]  /*8b70*/  FADD.FTZ R127, R127, R128 ;  /* 0x000000807f7f7221 */ /* 0x000fe20000010000 */
[----:B-1----:R-:W-:Y:S02]  /*8b80*/  F2FP.BF16.PACK_AB R59, R136, R131 ;  /* 0x00000083883b723e */ /* 0x002fe400000010ff */
[----:B------:R-:W-:Y:S01]  /*8b90*/  MUFU.EX2 R139, R139 ;  /* 0x0000008b008b7308 */ /* 0x000fe20000000800 */
[----:B------:R-:W-:Y:S04]  /*8ba0*/  FADD.FTZ R132, R132, R127 ;  /* 0x0000007f84847221 */ /* 0x000fe80000010000 */
[C---:B------:R-:W-:Y:S03]  /*8bb0*/  HMMA.16816.F32.BF16 R4, R56.reuse, R64, R4 ;  /* 0x000000403804723c */ /* 0x040fe60000041804 */
[----:B------:R-:W-:Y:S02]  /*8bc0*/  FADD.FTZ R131, R131, R132 ;  /* 0x0000008483837221 */ /* 0x000fe40000010000 */
[----:B------:R-:W-:Y:S02]  /*8bd0*/  MUFU.EX2 R146, R146 ;  /* 0x0000009200927308 */ /* 0x000fe40000000800 */
[----:B------:R-:W-:Y:S01]  /*8be0*/  FADD.FTZ R136, R136, R131 ;  /* 0x0000008388887221 */ /* 0x000fe20000010000 */
[C---:B------:R-:W-:Y:S01]  /*8bf0*/  HMMA.16816.F32.BF16 R8, R56.reuse, R66, R8 ;  /* 0x000000423808723c */ /* 0x040fe20000041808 */
[----:B------:R-:W1:Y:S06]  /*8c00*/  LDSM.16.MT88.4 R64, [R118+0xdc00] ;  /* 0x00dc00007640783b */ /* 0x000e6c0000004200 */
[----:B------:R-:W-:Y:S01]  /*8c10*/  MUFU.EX2 R123, R198 ;  /* 0x000000c6007b7308 */ /* 0x000fe20000000800 */
[C---:B--2---:R-:W-:Y:S08]  /*8c20*/  HMMA.16816.F32.BF16 R12, R56.reuse, R72, R12 ;  /* 0x00000048380c723c */ /* 0x044ff0000004180c */
[C---:B------:R-:W-:Y:S01]  /*8c30*/  HMMA.16816.F32.BF16 R16, R56.reuse, R74, R16 ;  /* 0x0000004a3810723c */ /* 0x040fe20000041810 */
[----:B------:R-:W2:Y:S01]  /*8c40*/  LDSM.16.MT88.4 R72, [R116+0xdc00] ;  /* 0x00dc00007448783b */ /* 0x000ea20000004200 */
[----:B------:R-:W5:Y:S06]  /*8c50*/  MUFU.EX2 R138, R200 ;  /* 0x000000c8008a7308 */ /* 0x000f6c0000000800 */
[C---:B----4-:R-:W-:Y:S04]  /*8c60*/  HMMA.16816.F32.BF16 R20, R56.reuse, R60, R20 ;  /* 0x0000003c3814723c */ /* 0x050fe80000041814 */
[----:B------:R-:W-:Y:S04]  /*8c70*/  MUFU.EX2 R149, R149 ;  /* 0x0000009500957308 */ /* 0x000fe80000000800 */
[C---:B------:R-:W-:Y:S01]  /*8c80*/  HMMA.16816.F32.BF16 R24, R56.reuse, R62, R24 ;  /* 0x0000003e3818723c */ /* 0x040fe20000041818 */
[----:B------:R-:W4:Y:S05]  /*8c90*/  LDSM.16.MT88.4 R60, [R118+0xa000] ;  /* 0x00a00000763c783b */ /* 0x000f2a0000004200 */
[----:B------:R-:W2:Y:S02]  /*8ca0*/  MUFU.EX2 R156, R156 ;  /* 0x0000009c009c7308 */ /* 0x000ea40000000800 */
[C---:B---3--:R-:W-:Y:S04]  /*8cb0*/  HMMA.16816.F32.BF16 R28, R56.reuse, R68, R28 ;  /* 0x00000044381c723c */ /* 0x048fe8000004181c */
[----:B-----5:R-:W-:Y:S04]  /*8cc0*/  F2FP.BF16.PACK_AB R52, R138, R123 ;  /* 0x0000007b8a34723e */ /* 0x020fe800000010ff */
[C---:B------:R-:W-:Y:S01]  /*8cd0*/  HMMA.16816.F32.BF16 R32, R56.reuse, R70, R32 ;  /* 0x000000463820723c */ /* 0x040fe20000041820 */
[----:B------:R-:W3:Y:S01]  /*8ce0*/  LDSM.16.MT88.4 R68, [R116+0xa000] ;  /* 0x00a000007444783b */ /* 0x000ee20000004200 */
[----:B------:R-:W-:Y:S06]  /*8cf0*/  MUFU.EX2 R151, R151 ;  /* 0x0000009700977308 */ /* 0x000fec0000000800 */
[C---:B-1----:R-:W-:Y:S04]  /*8d00*/  HMMA.16816.F32.BF16 R36, R56.reuse, R64, R36 ;  /* 0x000000403824723c */ /* 0x042fe80000041824 */
[----:B------:R-:W1:Y:S01]  /*8d10*/  MUFU.EX2 R158, R158 ;  /* 0x0000009e009e7308 */ /* 0x000e620000000800 */
[----:B--2---:R-:W-:Y:S03]  /*8d20*/  F2FP.BF16.PACK_AB R53, R156, R149 ;  /* 0x000000959c35723e */ /* 0x004fe600000010ff */
[C---:B------:R-:W-:Y:S01]  /*8d30*/  HMMA.16816.F32.BF16 R40, R56.reuse, R66, R40 ;  /* 0x000000423828723c */ /* 0x040fe20000041828 */
[----:B------:R-:W2:Y:S05]  /*8d40*/  LDSM.16.MT88.4 R64, [R118+0xc000] ;  /* 0x00c000007640783b */ /* 0x000eaa0000004200 */
[----:B------:R-:W-:Y:S02]  /*8d50*/  MUFU.EX2 R153, R153 ;  /* 0x0000009900997308 */ /* 0x000fe40000000800 */
[C---:B------:R-:W-:Y:S08]  /*8d60*/  HMMA.16816.F32.BF16 R44, R56.reuse, R72, R44 ;  /* 0x00000048382c723c */ /* 0x040ff0000004182c */
[----:B------:R-:W-:Y:S01]  /*8d70*/  HMMA.16816.F32.BF16 R48, R56, R74, R48 ;  /* 0x0000004a3830723c */ /* 0x000fe20000041830 */
[----:B------:R-:W5:Y:S01]  /*8d80*/  LDSM.16.MT88.4 R72, [R116+0xc000] ;  /* 0x00c000007448783b */ /* 0x000f620000004200 */
[----:B------:R-:W2:Y:S02]  /*8d90*/  MUFU.EX2 R160, R160 ;  /* 0x000000a000a07308 */ /* 0x000ea40000000800 */
[----:B-1----:R-:W-:Y:S03]  /*8da0*/  F2FP.BF16.PACK_AB R54, R158, R151 ;  /* 0x000000979e36723e */ /* 0x002fe600000010ff */
[----:B------:R-:W-:Y:S02]  /*8db0*/  F2FP.BF16.PACK_AB R56, R133, R140 ;  /* 0x0000008c8538723e */ /* 0x000fe400000010ff */
[----:B------:R-:W-:Y:S03]  /*8dc0*/  F2FP.BF16.PACK_AB R57, R142, R135 ;  /* 0x000000878e39723e */ /* 0x000fe600000010ff */
[----:B------:R-:W-:Y:S01]  /*8dd0*/  F2FP.BF16.PACK_AB R58, R144, R137 ;  /* 0x00000089903a723e */ /* 0x000fe200000010ff */
[----:B------:R-:W-:Y:S01]  /*8de0*/  MUFU.EX2 R155, R155 ;  /* 0x0000009b009b7308 */ /* 0x000fe20000000800 */
[----:B------:R-:W-:Y:S01]  /*8df0*/  F2FP.BF16.PACK_AB R59, R146, R139 ;  /* 0x0000008b923b723e */ /* 0x000fe200000010ff */
[----:B------:R-:W-:Y:S04]  /*8e00*/  FADD.FTZ R135, R135, R136 ;  /* 0x0000008887877221 */ /* 0x000fe80000010000 */
[----:B------:R-:W-:Y:S02]  /*8e10*/  FADD.FTZ R142, R142, R135 ;  /* 0x000000878e8e7221 */ /* 0x000fe40000010000 */
[C---:B----4-:R-:W-:Y:S02]  /*8e20*/  HMMA.16816.F32.BF16 R4, R56.reuse, R60, R4 ;  /* 0x0000003c3804723c */ /* 0x050fe40000041804 */
[----:B------:R-:W1:Y:S01]  /*8e30*/  MUFU.EX2 R122, R208 ;  /* 0x000000d0007a7308 */ /* 0x000e620000000800 */
[----:B------:R-:W-:Y:S01]  /*8e40*/  FADD.FTZ R139, R139, R142 ;  /* 0x0000008e8b8b7221 */ /* 0x000fe20000010000 */
[----:B--2---:R-:W-:Y:S03]  /*8e50*/  F2FP.BF16.PACK_AB R55, R160, R153 ;  /* 0x00000099a037723e */ /* 0x004fe600000010ff */
[----:B------:R-:W-:Y:S01]  /*8e60*/  FADD.FTZ R146, R146, R139 ;  /* 0x0000008b92927221 */ /* 0x000fe20000010000 */
[C---:B------:R-:W-:Y:S01]  /*8e70*/  HMMA.16816.F32.BF16 R8, R56.reuse, R62, R8 ;  /* 0x0000003e3808723c */ /* 0x040fe20000041808 */
[----:B------:R-:W2:Y:S03]  /*8e80*/  LDSM.16.MT88.4 R60, [R118+0xe000] ;  /* 0x00e00000763c783b */ /* 0x000ea60000004200 */
[----:B------:R-:W-:Y:S04]  /*8e90*/  MUFU.EX2 R3, R185 ;  /* 0x000000b900037308 */ /* 0x000fe80000000800 */
[C---:B---3--:R-:W-:Y:S06]  /*8ea0*/  HMMA.16816.F32.BF16 R12, R56.reuse, R68, R12 ;  /* 0x00000044380c723c */ /* 0x048fec000004180c */
[----:B------:R-:W-:Y:S02]  /*8eb0*/  MUFU.EX2 R210, R210 ;  /* 0x000000d200d27308 */ /* 0x000fe40000000800 */
[C---:B------:R-:W-:Y:S01]  /*8ec0*/  HMMA.16816.F32.BF16 R16, R56.reuse, R70, R16 ;  /* 0x000000463810723c */ /* 0x040fe20000041810 */
[----:B------:R-:W3:Y:S07]  /*8ed0*/  LDSM.16.MT88.4 R68, [R116+0xe000] ;  /* 0x00e000007444783b */ /* 0x000eee0000004200 */
[C---:B------:R-:W-:Y:S01]  /*8ee0*/  HMMA.16816.F32.BF16 R20, R56.reuse, R64, R20 ;  /* 0x000000403814723c */ /* 0x040fe20000041814 */
[----:B------:R-:W4:Y:S07]  /*8ef0*/  MUFU.EX2 R125, R125 ;  /* 0x0000007d007d7308 */ /* 0x000f2e0000000800 */
[C---:B------:R-:W-:Y:S01]  /*8f00*/  HMMA.16816.F32.BF16 R24, R56.reuse, R66, R24 ;  /* 0x000000423818723c */ /* 0x040fe20000041818 */
[----:B------:R-:W-:Y:S02]  /*8f10*/  LDSM.16.MT88.4 R64, [R116+0xa400] ;  /* 0x00a400007440783b */ /* 0x000fe40000004200 */
[----:B------:R-:W-:Y:S05]  /*8f20*/  MUFU.EX2 R124, R124 ;  /* 0x0000007c007c7308 */ /* 0x000fea0000000800 */
[C---:B-----5:R-:W-:Y:S08]  /*8f30*/  HMMA.16816.F32.BF16 R28, R56.reuse, R72, R28 ;  /* 0x00000048381c723c */ /* 0x060ff0000004181c */
        /* <DEDUP_REMOVED lines=14> */
[----:B------:R-:W-:Y:S01]  /*9020*/  FADD.FTZ R147, R147, R150 ;  /* 0x0000009693937221 */ /* 0x000fe20000010000 */
[C---:B--2---:R-:W-:Y:S03]  /*9030*/  HMMA.16816.F32.BF16 R4, R56.reuse, R60, R4 ;  /* 0x0000003c3804723c */ /* 0x044fe60000041804 */
[----:B------:R-:W-:Y:S04]  /*9040*/  FADD.FTZ R154, R154, R147 ;  /* 0x000000939a9a7221 */ /* 0x000fe80000010000 */
[----:B------:R-:W-:Y:S01]  /*9050*/  FADD.FTZ R149, R149, R154 ;  /* 0x0000009a95957221 */ /* 0x000fe20000010000 */
[C---:B------:R-:W-:Y:S01]  /*9060*/  HMMA.16816.F32.BF16 R8, R56.reuse, R62, R8 ;  /* 0x0000003e3808723c */ /* 0x040fe20000041808 */
[----:B------:R-:W2:Y:S03]  /*9070*/  LDSM.16.MT88.4 R60, [R116+0xe400] ;  /* 0x00e40000743c783b */ /* 0x000ea60000004200 */
[----:B------:R-:W-:Y:S04]  /*9080*/  FADD.FTZ R156, R156, R149 ;  /* 0x000000959c9c7221 */ /* 0x000fe80000010000 */
[C---:B------:R-:W-:Y:S04]  /*9090*/  HMMA.16816.F32.BF16 R12, R56.reuse, R64, R12 ;  /* 0x00000040380c723c */ /* 0x040fe8000004180c */
[----:B------:R-:W-:Y:S04]  /*90a0*/  FADD.FTZ R153, R153, R156 ;  /* 0x0000009c99997221 */ /* 0x000fe80000010000 */
[C---:B------:R-:W-:Y:S01]  /*90b0*/  HMMA.16816.F32.BF16 R16, R56.reuse, R66, R16 ;  /* 0x000000423810723c */ /* 0x040fe20000041810 */
[----:B------:R-:W5:Y:S03]  /*90c0*/  LDSM.16.MT88.4 R64, [R118+0xa800] ;  /* 0x00a800007640783b */ /* 0x000f660000004200 */
[----:B------:R-:W-:Y:S04]  /*90d0*/  FADD.FTZ R160, R160, R153 ;  /* 0x00000099a0a07221 */ /* 0x000fe80000010000 */
[C---:B---3--:R-:W-:Y:S08]  /*90e0*/  HMMA.16816.F32.BF16 R20, R56.reuse, R68, R20 ;  /* 0x000000443814723c */ /* 0x048ff00000041814 */
[C---:B------:R-:W-:Y:S01]  /*90f0*/  HMMA.16816.F32.BF16 R24, R56.reuse, R70, R24 ;  /* 0x000000463818723c */ /* 0x040fe20000041818 */
[----:B------:R-:W3:Y:S07]  /*9100*/  LDSM.16.MT88.4 R68, [R116+0xa800] ;  /* 0x00a800007444783b */ /* 0x000eee0000004200 */
[C---:B------:R-:W-:Y:S08]  /*9110*/  HMMA.16816.F32.BF16 R28, R56.reuse, R72, R28 ;  /* 0x00000048381c723c */ /* 0x040ff0000004181c */
[C---:B------:R-:W-:Y:S01]  /*9120*/  HMMA.16816.F32.BF16 R32, R56.reuse, R74, R32 ;  /* 0x0000004a3820723c */ /* 0x040fe20000041820 */
[----:B------:R-:W1:Y:S07]  /*9130*/  LDSM.16.MT88.4 R72, [R118+0xc800] ;  /* 0x00c800007648783b */ /* 0x000e6e0000004200 */
[C---:B------:R-:W-:Y:S08]  /*9140*/  HMMA.16816.F32.BF16 R36, R56.reuse, R76, R36 ;  /* 0x0000004c3824723c */ /* 0x040ff00000041824 */
[C---:B------:R-:W-:Y:S01]  /*9150*/  HMMA.16816.F32.BF16 R40, R56.reuse, R78, R40 ;  /* 0x0000004e3828723c */ /* 0x040fe20000041828 */
[----:B------:R-:W1:Y:S07]  /*9160*/  LDSM.16.MT88.4 R76, [R116+0xc800] ;  /* 0x00c80000744c783b */ /* 0x000e6e0000004200 */
[C---:B--2---:R-:W-:Y:S08]  /*9170*/  HMMA.16816.F32.BF16 R44, R56.reuse, R60, R44 ;  /* 0x0000003c382c723c */ /* 0x044ff0000004182c */
[----:B------:R-:W-:Y:S01]  /*9180*/  HMMA.16816.F32.BF16 R48, R56, R62, R48 ;  /* 0x0000003e3830723c */ /* 0x000fe20000041830 */
[----:B------:R-:W2:Y:S07]  /*9190*/  LDSM.16.MT88.4 R56, [R118+0xe800] ;  /* 0x00e800007638783b */ /* 0x000eae0000004200 */
[C---:B-----5:R-:W-:Y:S01]  /*91a0*/  HMMA.16816.F32.BF16 R4, R52.reuse, R64, R4 ;  /* 0x000000403404723c */ /* 0x060fe20000041804 */
[----:B------:R-:W5:Y:S01]  /*91b0*/  LDSM.16.MT88.4 R60, [R116+0xe800] ;  /* 0x00e80000743c783b */ /* 0x000f620000004200 */
[----:B------:R4:W-:Y:S06]  /*91c0*/  MUFU.EX2 R65, R92 ;  /* 0x0000005c00417308 */ /* 0x0009ec0000000800 */
[C---:B------:R-:W-:Y:S04]  /*91d0*/  HMMA.16816.F32.BF16 R8, R52.reuse, R66, R8 ;  /* 0x000000423408723c */ /* 0x040fe80000041808 */
[----:B------:R-:W2:Y:S04]  /*91e0*/  MUFU.EX2 R64, R195 ;  /* 0x000000c300407308 */ /* 0x000ea80000000800 */
[C---:B---3--:R-:W-:Y:S07]  /*91f0*/  HMMA.16816.F32.BF16 R12, R52.reuse, R68, R12 ;  /* 0x00000044340c723c */ /* 0x048fee000004180c */
[----:B-1----:R-:W-:Y:S01]  /*9200*/  F2FP.BF16.PACK_AB R68, R122, R155 ;  /* 0x0000009b7a44723e */ /* 0x002fe200000010ff */
[C---:B------:R-:W-:Y:S01]  /*9210*/  HMMA.16816.F32.BF16 R16, R52.reuse, R70, R16 ;  /* 0x000000463410723c */ /* 0x040fe20000041810 */
[----:B----4-:R-:W1:Y:S06]  /*9220*/  LDSM.16.MT88.4 R92, [R118+0xcc00] ;  /* 0x00cc0000765c783b */ /* 0x010e6c0000004200 */
[----:B------:R-:W-:Y:S01]  /*9230*/  F2FP.BF16.PACK_AB R70, R125, R210 ;  /* 0x000000d27d46723e */ /* 0x000fe200000010ff */
[C---:B------:R-:W-:Y:S04]  /*9240*/  HMMA.16816.F32.BF16 R20, R52.reuse, R72, R20 ;  /* 0x000000483414723c */ /* 0x040fe80000041814 */
[----:B--2---:R-:W-:Y:S01]  /*9250*/  F2FP.BF16.PACK_AB R69, R64, R3 ;  /* 0x000000034045723e */ /* 0x004fe200000010ff */
[----:B------:R-:W-:Y:S01]  /*9260*/  FADD.FTZ R3, R3, R160 ;  /* 0x000000a003037221 */ /* 0x000fe20000010000 */
[----:B------:R-:W-:Y:S02]  /*9270*/  F2FP.BF16.PACK_AB R71, R124, R65 ;  /* 0x000000417c47723e */ /* 0x000fe400000010ff */
[C---:B------:R-:W-:Y:S04]  /*9280*/  HMMA.16816.F32.BF16 R24, R52.reuse, R74, R24 ;  /* 0x0000004a3418723c */ /* 0x040fe80000041818 */
[----:B------:R-:W-:Y:S01]  /*9290*/  FADD.FTZ R64, R64, R3 ;  /* 0x0000000340407221 */ /* 0x000fe20000010000 */
[----:B------:R-:W-:Y:S03]  /*92a0*/  IADD3 R3, R192, -0x1, RZ ;  /* 0xffffffffc0037810 */ /* 0x000fe60007ffe0ff */
[C---:B------:R-:W-:Y:S04]  /*92b0*/  HMMA.16816.F32.BF16 R28, R52.reuse, R76, R28 ;  /* 0x0000004c341c723c */ /* 0x040fe8000004181c */
[----:B------:R-:W-:Y:S01]  /*92c0*/  FADD.FTZ R65, R65, R64 ;  /* 0x0000004041417221 */ /* 0x000fe20000010000 */
[----:B------:R-:W-:Y:S03]  /*92d0*/  MOV R192, R3 ;  /* 0x0000000300c07202 */ /* 0x000fe60000000f00 */
[C---:B------:R-:W-:Y:S01]  /*92e0*/  HMMA.16816.F32.BF16 R32, R52.reuse, R78, R32 ;  /* 0x0000004e3420723c */ /* 0x040fe20000041820 */
[----:B------:R-:W-:Y:S03]  /*92f0*/  LDSM.16.MT88.4 R76, [R118+0xec00] ;  /* 0x00ec0000764c783b */ /* 0x000fe60000004200 */
[----:B------:R-:W-:Y:S04]  /*9300*/  FADD.FTZ R194, R124, R65 ;  /* 0x000000417cc27221 */ /* 0x000fe80000010000 */
[C---:B------:R-:W-:Y:S08]  /*9310*/  HMMA.16816.F32.BF16 R36, R52.reuse, R56, R36 ;  /* 0x000000383424723c */ /* 0x040ff00000041824 */
[C---:B------:R-:W-:Y:S08]  /*9320*/  HMMA.16816.F32.BF16 R40, R52.reuse, R58, R40 ;  /* 0x0000003a3428723c */ /* 0x040ff00000041828 */
[C---:B-----5:R-:W-:Y:S08]  /*9330*/  HMMA.16816.F32.BF16 R44, R52.reuse, R60, R44 ;  /* 0x0000003c342c723c */ /* 0x060ff0000004182c */
[----:B------:R-:W-:Y:S08]  /*9340*/  HMMA.16816.F32.BF16 R48, R52, R62, R48 ;  /* 0x0000003e3430723c */ /* 0x000ff00000041830 */
[C---:B------:R-:W-:Y:S07]  /*9350*/  HMMA.16816.F32.BF16 R112, R68.reuse, R108, R4 ;  /* 0x0000006c4470723c */ /* 0x040fee0000041804 */
[----:B------:R-:W-:Y:S01]  /*9360*/  FADD.FTZ R4, R84, R87 ;  /* 0x0000005754047221 */ /* 0x000fe20000010000 */
[C---:B------:R-:W-:Y:S01]  /*9370*/  HMMA.16816.F32.BF16 R108, R68.reuse, R110, R8 ;  /* 0x0000006e446c723c */ /* 0x040fe20000041808 */
[----:B------:R-:W2:Y:S03]  /*9380*/  LDSM.16.MT88.4 R84, [R116+0xcc00] ;  /* 0x00cc00007454783b */ /* 0x000ea60000004200 */
[----:B------:R-:W-:Y:S04]  /*9390*/  FADD.FTZ R4, R83, R4 ;  /* 0x0000000453047221 */ /* 0x000fe80000010000 */
[C---:B------:R-:W-:Y:S04]  /*93a0*/  HMMA.16816.F32.BF16 R104, R68.reuse, R100, R12 ;  /* 0x000000644468723c */ /* 0x040fe8000004180c */
[----:B------:R-:W-:Y:S02]  /*93b0*/  FADD.FTZ R91, R91, R4 ;  /* 0x000000045b5b7221 */ /* 0x000fe40000010000 */
[----:B------:R-:W3:Y:S02]  /*93c0*/  LDSM.16.MT88.4 R4, [R116+0xec00] ;  /* 0x00ec00007404783b */ /* 0x000ee40000004200 */
[C---:B------:R-:W-:Y:S04]  /*93d0*/  HMMA.16816.F32.BF16 R100, R68.reuse, R102, R16 ;  /* 0x000000664464723c */ /* 0x040fe80000041810 */
[----:B------:R-:W-:Y:S04]  /*93e0*/  FADD.FTZ R91, R98, R91 ;  /* 0x0000005b625b7221 */ /* 0x000fe80000010000 */
[----:B------:R-:W-:Y:S04]  /*93f0*/  FADD.FTZ R130, R130, R91 ;  /* 0x0000005b82827221 */ /* 0x000fe80000010000 */
[----:B------:R-:W-:Y:S02]  /*9400*/  FADD.FTZ R130, R99, R130 ;  /* 0x0000008263827221 */ /* 0x000fe40000010000 */
[C---:B-1----:R-:W-:Y:S03]  /*9410*/  HMMA.16816.F32.BF16 R96, R68.reuse, R92, R20 ;  /* 0x0000005c4460723c */ /* 0x042fe60000041814 */
[----:B------:R-:W-:Y:S04]  /*9420*/  FADD.FTZ R129, R129, R130 ;  /* 0x0000008281817221 */ /* 0x000fe80000010000 */
[----:B------:R-:W-:Y:S01]  /*9430*/  FADD.FTZ R129, R134, R129 ;  /* 0x0000008186817221 */ /* 0x000fe20000010000 */
[C---:B------:R-:W-:Y:S04]  /*9440*/  HMMA.16816.F32.BF16 R92, R68.reuse, R94, R24 ;  /* 0x0000005e445c723c */ /* 0x040fe80000041818 */
[----:B------:R-:W-:Y:S04]  /*9450*/  FADD.FTZ R140, R140, R129 ;  /* 0x000000818c8c7221 */ /* 0x000fe80000010000 */
[C---:B--2---:R-:W-:Y:S04]  /*9460*/  HMMA.16816.F32.BF16 R88, R68.reuse, R84, R28 ;  /* 0x000000544458723c */ /* 0x044fe8000004181c */
[----:B------:R-:W-:Y:S04]  /*9470*/  FADD.FTZ R140, R133, R140 ;  /* 0x0000008c858c7221 */ /* 0x000fe80000010000 */
[C---:B------:R-:W-:Y:S04]  /*9480*/  HMMA.16816.F32.BF16 R84, R68.reuse, R86, R32 ;  /* 0x000000564454723c */ /* 0x040fe80000041820 */
[----:B------:R-:W-:Y:S04]  /*9490*/  FADD.FTZ R137, R137, R140 ;  /* 0x0000008c89897221 */ /* 0x000fe80000010000 */
[C---:B------:R-:W-:Y:S04]  /*94a0*/  HMMA.16816.F32.BF16 R80, R68.reuse, R76, R36 ;  /* 0x0000004c4450723c */ /* 0x040fe80000041824 */
[----:B------:R-:W-:Y:S04]  /*94b0*/  FADD.FTZ R144, R144, R137 ;  /* 0x0000008990907221 */ /* 0x000fe80000010000 */
[C---:B------:R-:W-:Y:S04]  /*94c0*/  HMMA.16816.F32.BF16 R76, R68.reuse, R78, R40 ;  /* 0x0000004e444c723c */ /* 0x040fe80000041828 */
[----:B------:R-:W-:Y:S04]  /*94d0*/  FADD.FTZ R141, R141, R144 ;  /* 0x000000908d8d7221 */ /* 0x000fe80000010000 */
[----:B------:R-:W-:Y:S01]  /*94e0*/  FADD.FTZ R148, R148, R141 ;  /* 0x0000008d94947221 */ /* 0x000fe20000010000 */
[C---:B---3--:R-:W-:Y:S03]  /*94f0*/  HMMA.16816.F32.BF16 R72, R68.reuse, R4, R44 ;  /* 0x000000044448723c */ /* 0x048fe6000004182c */
        /* <DEDUP_REMOVED lines=12> */
.L_x_1822:
        /* <DEDUP_REMOVED lines=184> */
.L_x_1828:
[----:B------:R-:W-:Y:S05]  /*a140*/  BSYNC B0 ;  /* 0x0000000000007941 */ /* 0x000fea0003800000 */
.L_x_1827:
        /* <DEDUP_REMOVED lines=36> */
.L_x_1829:
        /* <DEDUP_REMOVED lines=15> */
.L_x_6327:


//--------------------- .text._ZN5flash24flash_fwd_splitkv_kernelI23Flash_fwd_kernel_traitsILi96ELi64ELi128ELi4ELb0ELb0EN7cutlass10bfloat16_tE19Flash_kernel_traitsILi96ELi64ELi128ELi4ES3_EELb1ELb0ELb0ELb1ELb1ELb0ELb1ELb0EEEvNS_16Flash_fwd_paramsE --------------------------
	.section	.text._ZN5flash24flash_fwd_splitkv_kernelI23Flash_fwd_kernel_traitsILi96ELi64ELi128ELi4ELb0ELb0EN7cutlass10bfloat16_tE19Flash_kernel_traitsILi96ELi64ELi128ELi4ES3_EELb1ELb0ELb0ELb1ELb1ELb0ELb1ELb0EEEvNS_16Flash_fwd_paramsE,"ax",@progbits
	.sectioninfo	@"SHI_REGISTERS=188"
	.align	128
        .global         _ZN5flash24flash_fwd_splitkv_kernelI23Flash_fwd_kernel_traitsILi96ELi64ELi128ELi4ELb0ELb0EN7cutlass10bfloat16_tE19Flash_kernel_traitsILi96ELi64ELi128ELi4ES3_EELb1ELb0ELb0ELb1ELb1ELb0ELb1ELb0EEEvNS_16Flash_fwd_paramsE
        .type           _ZN5flash24flash_fwd_splitkv_kernelI23Flash_fwd_kernel_traitsILi96ELi64ELi128ELi4ELb0ELb0EN7cutlass10bfloat16_tE19Flash_kernel_traitsILi96ELi64ELi128ELi4ES3_EELb1ELb0ELb0ELb1ELb1ELb0ELb1ELb0EEEvNS_16Flash_fwd_paramsE,@function
        .size           _ZN5flash24flash_fwd_splitkv_kernelI23Flash_fwd_kernel_traitsILi96ELi64ELi128ELi4ELb0ELb0EN7cutlass10bfloat16_tE19Flash_kernel_traitsILi96ELi64ELi128ELi4ES3_EELb1ELb0ELb0ELb1ELb1ELb0ELb1ELb0EEEvNS_16Flash_fwd_paramsE,(.L_x_6328 - _ZN5flash24flash_fwd_splitkv_kernelI23Flash_fwd_kernel_traitsILi96ELi64ELi128ELi4ELb0ELb0EN7cutlass10bfloat16_tE19Flash_kernel_traitsILi96ELi64ELi128ELi4ES3_EELb1ELb0ELb0ELb1ELb1ELb0ELb1ELb0EEEvNS_16Flash_fwd_paramsE)
        .other          _ZN5flash24flash_fwd_splitkv_kernelI23Flash_fwd_kernel_traitsILi96ELi64ELi128ELi4ELb0ELb0EN7cutlass10bfloat16_tE19Flash_kernel_traitsILi96ELi64ELi128ELi4ES3_EELb1ELb0ELb0ELb1ELb1ELb0ELb1ELb0EEEvNS_16Flash_fwd_paramsE,@"STO_CUDA_ENTRY STV_DEFAULT"
_ZN5flash24flash_fwd_splitkv_kernelI23Flash_fwd_kernel_traitsILi96ELi64ELi128ELi4ELb0ELb0EN7cutlass10bfloat16_tE19Flash_kernel_traitsILi96ELi64ELi128ELi4ES3_EELb1ELb0ELb0ELb1ELb1ELb0ELb1ELb0EEEvNS_16Flash_fwd_paramsE:
.text._ZN5flash24flash_fwd_splitkv_kernelI23Flash_fwd_kernel_traitsILi96ELi64ELi128ELi4ELb0ELb0EN7cutlass10bfloat16_tE19Flash_kernel_traitsILi96ELi64ELi128ELi4ES3_EELb1ELb0ELb0ELb1ELb1ELb0ELb1ELb0EEEvNS_16Flash_fwd_paramsE:
[----:B------:R-:W-:Y:S02]  /*0000*/  MOV R1, c[0x0][0x28] ;  /* 0x00000a0000017a02 */ /* 0x000fe40000000f00 */
[----:B------:R-:W1:Y:S01]  /*0010*/  I2F.U32.RP R2, c[0x0][0x1c0] ;  /* 0x0000700000027b06 */ /* 0x000e620000209000 */
[----:B------:R-:W2:Y:S01]  /*0020*/  S2R R3, SR_CTAID.Z ;  /* 0x0000000000037919 */ /* 0x000ea20000002700 */
[----:B------:R-:W-:Y:S01]  /*0030*/  IMAD.MOV.U32 R4, RZ, RZ, RZ ;  /* 0x000000ffff047224 */ /* 0x000fe200078e00ff */
[----:B------:R-:W-:Y:S01]  /*0040*/  ISETP.NE.U32.AND P1, PT, RZ, c[0x0][0x250], PT ;  /* 0x00009400ff007a0c */ /* 0x000fe20003f25070 */
[----:B------:R-:W-:Y:S01]  /*0050*/  IMAD.MOV.U32 R17, RZ, RZ, RZ ;  /* 0x000000ffff117224 */ /* 0x000fe200078e00ff */
[----:B------:R-:W-:Y:S01]  /*0060*/  ISETP.NE.U32.AND P0, PT, RZ, c[0x0][0x258], PT ;  /* 0x00009600ff007a0c */ /* 0x000fe20003f05070 */
[----:B------:R-:W-:Y:S01]  /*0070*/  ULDC.64 UR10, c[0x0][0x118] ;  /* 0x00004600000a7ab9 */ /* 0x000fe20000000a00 */
[----:B------:R-:W-:Y:S02]  /*0080*/  ISETP.NE.U32.AND P2, PT, RZ, c[0x0][0x1c0], PT ;  /* 0x00007000ff007a0c */ /* 0x000fe40003f45070 */
[----:B------:R-:W-:Y:S02]  /*0090*/  ISETP.NE.AND.EX P1, PT, RZ, c[0x0][0x254], PT, P1 ;  /* 0x00009500ff007a0c */ /* 0x000fe40003f25310 */
[----:B------:R-:W-:Y:S01]  /*00a0*/  ISETP.NE.AND.EX P0, PT, RZ, c[0x0][0x25c], PT, P0 ;  /* 0x00009700ff007a0c */ /* 0x000fe20003f05300 */
[----:B-1----:R-:W1:Y:S02]  /*00b0*/  MUFU.RCP R5, R2 ;  /* 0x0000000200057308 */ /* 0x002e640000001000 */
[----:B-1----:R-:W-:-:S08]  /*00c0*/  IADD3 R5, R5, 0xffffffe, RZ ;  /* 0x0ffffffe05057810 */ /* 0x002fd00007ffe0ff */
[----:B------:R-:W-:Y:S01]  /*00d0*/  @P1 IMAD.MOV.U32 R2, RZ, RZ, 0x4 ;  /* 0x00000004ff021424 */ /* 0x000fe200078e00ff */
        /* <DEDUP_REMOVED lines=10> */
[----:B------:R-:W-:Y:S01]  /*0180*/  ISETP.GE.U32.AND P3, PT, R0, c[0x0][0x1c0], PT ;  /* 0x0000700000007a0c */ /* 0x000fe20003f66070 */
[----:B------:R-:W-:-:S12]  /*0190*/  @P0 IMAD.MOV.U32 R0, RZ, RZ, 0x4 ;  /* 0x00000004ff000424 */ /* 0x000fd800078e00ff */
[----:B------:R-:W-:Y:S02]  /*01a0*/  @P3 IADD3 R167, R167, 0x1, RZ ;  /* 0x00000001a7a73810 */ /* 0x000fe40007ffe0ff */
[----:B------:R-:W-:-:S05]  /*01b0*/  @!P2 LOP3.LUT R167, RZ, c[0x0][0x1c0], RZ, 0x33, !PT ;  /* 0x00007000ffa7aa12 */ /* 0x000fca00078e33ff */
[----:B------:R-:W-:-:S04]  /*01c0*/  @P1 IMAD.WIDE R4, R167, R2, c[0x0][0x250] ;  /* 0x00009400a7041625 */ /* 0x000fc800078e0202 */
[----:B------:R-:W-:Y:S01]  /*01d0*/  @P0 IMAD.WIDE R6, R167, R0, c[0x0][0x258] ;  /* 0x00009600a7060625 */ /* 0x000fe200078e0200 */
[----:B------:R-:W2:Y:S04]  /*01e0*/  @P1 LDG.E R17, [R4.64] ;  /* 0x0000000a04111981 */ /* 0x000ea8000c1e1900 */
[----:B------:R-:W2:Y:S01]  /*01f0*/  @P0 LDG.E R2, [R6.64] ;  /* 0x0000000a06020981 */ /* 0x000ea2000c1e1900 */
[----:B------:R-:W-:Y:S01]  /*0200*/  @!P0 ISETP.NE.U32.AND P2, PT, RZ, c[0x0][0x268], PT ;  /* 0x00009a00ff008a0c */ /* 0x000fe20003f45070 */
[----:B------:R-:W-:Y:S02]  /*0210*/  IMAD.MOV R12, RZ, RZ, -R167 ;  /* 0x000000ffff0c7224 */ /* 0x000fe400078e0aa7 */
[----:B------:R-:W1:Y:S01]  /*0220*/  S2R R29, SR_CTAID.X ;  /* 0x00000000001d7919 */ /* 0x000e620000002500 */
[----:B------:R-:W-:Y:S01]  /*0230*/  @!P0 ISETP.NE.AND.EX P2, PT, RZ, c[0x0][0x26c], PT, P2 ;  /* 0x00009b00ff008a0c */ /* 0x000fe20003f45320 */
[----:B------:R-:W-:-:S03]  /*0240*/  IMAD R12, R12, c[0x0][0x1c0], R3 ;  /* 0x000070000c0c7a24 */ /* 0x000fc600078e0203 */
[----:B------:R-:W-:Y:S01]  /*0250*/  @!P0 SEL R0, RZ, c[0x0][0x21c], !P2 ;  /* 0x00008700ff008a07 */ /* 0x000fe20005000000 */
[----:B-1----:R-:W-:-:S05]  /*0260*/  IMAD.SHL.U32 R129, R29, 0x40, RZ ;  /* 0x000000401d817824 */ /* 0x002fca00078e00ff */
[----:B------:R-:W-:Y:S01]  /*0270*/  ISETP.GE.AND P1, PT, R129, c[0x0][0x214], PT ;  /* 0x0000850081007a0c */ /* 0x000fe20003f26270 */
[--C-:B--2---:R-:W-:Y:S01]  /*0280*/  @P0 IMAD.IADD R125, R2, 0x1, -R17.reuse ;  /* 0x00000001027d0824 */ /* 0x104fe200078e0a11 */
[----:B------:R-:W-:-:S11]  /*0290*/  @!P0 IADD3 R125, R0, c[0x0][0x218], -R17 ;  /* 0x00008600007d8a10 */ /* 0x000fd60007ffe811 */
[----:B------:R-:W-:Y:S05]  /*02a0*/  @P1 EXIT ;  /* 0x000000000000194d */ /* 0x000fea0003800000 */
[----:B------:R-:W-:Y:S01]  /*02b0*/  IABS R3, c[0x0][0x10] ;  /* 0x0000040000037a13 */ /* 0x000fe20000000000 */
[----:B------:R-:W-:Y:S01]  /*02c0*/  IMAD.MOV.U32 R5, RZ, RZ, c[0x0][0x218] ;  /* 0x00008600ff057624 */ /* 0x000fe200078e00ff */
[----:B------:R-:W1:Y:S02]  /*02d0*/  S2R R126, SR_TID.X ;  /* 0x00000000007e7919 */ /* 0x000e640000002100 */
[----:B------:R-:W2:Y:S02]  /*02e0*/  I2F.RP R0, R3 ;  /* 0x0000000300007306 */ /* 0x000ea40000209400 */
[----:B------:R-:W-:-:S04]  /*02f0*/  IADD3 R5, R5, 0x7f, RZ ;  /* 0x0000007f05057810 */ /* 0x000fc80007ffe0ff */
[----:B------:R-:W-:-:S04]  /*0300*/  SHF.R.S32.HI R4, RZ, 0x1f, R5 ;  /* 0x0000001fff047819 */ /* 0x000fc80000011405 */
[----:B------:R-:W-:-:S04]  /*0310*/  LEA.HI R4, R4, R5, RZ, 0x7 ;  /* 0x0000000504047211 */ /* 0x000fc800078f38ff */
[----:B------:R-:W-:Y:S01]  /*0320*/  LEA.HI.SX32 R4, R4, c[0x0][0x10], 0x19 ;  /* 0x0000040004047a11 */ /* 0x000fe200078fcaff */
[----:B--2---:R-:W2:Y:S03]  /*0330*/  MUFU.RCP R6, R0 ;  /* 0x0000000000067308 */ /* 0x004ea60000001000 */
[----:B------:R-:W-:Y:S02]  /*0340*/  IADD3 R4, R4, -0x1, RZ ;  /* 0xffffffff04047810 */ /* 0x000fe40007ffe0ff */
[----:B--2---:R-:W-:Y:S02]  /*0350*/  IADD3 R6, R6, 0xffffffe, RZ ;  /* 0x0ffffffe06067810 */ /* 0x004fe40007ffe0ff */
[----:B------:R-:W-:Y:S02]  /*0360*/  IABS R0, R4 ;  /* 0x0000000400007213 */ /* 0x000fe40000000000 */
[----:B------:R-:W2:Y:S01]  /*0370*/  F2I.FTZ.U32.TRUNC.NTZ R7, R6 ;  /* 0x0000000600077305 */ /* 0x000ea2000021f000 */
[----:B------:R-:W-:-:S04]  /*0380*/  LOP3.LUT R4, R4, c[0x0][0x10], RZ, 0x3c, !PT ;  /* 0x0000040004047a12 */ /* 0x000fc800078e3cff */
[----:B------:R-:W-:Y:S02]  /*0390*/  ISETP.GE.AND P0, PT, R4, RZ, PT ;  /* 0x000000ff0400720c */ /* 0x000fe40003f06270 */
[----:B------:R-:W-:Y:S01]  /*03a0*/  IADD3 R4, R125, 0x7f, RZ ;  /* 0x0000007f7d047810 */ /* 0x000fe20007ffe0ff */
[----:B--2---:R-:W-:Y:S02]  /*03b0*/  IMAD.MOV R2, RZ, RZ, -R7 ;  /* 0x000000ffff027224 */ /* 0x004fe400078e0a07 */
[----:B------:R-:W-:Y:S02]  /*03c0*/  IMAD.MOV.U32 R6, RZ, RZ, RZ ;  /* 0x000000ffff067224 */ /* 0x000fe400078e00ff */
[----:B------:R-:W-:-:S04]  /*03d0*/  IMAD R2, R2, R3, RZ ;  /* 0x0000000302027224 */ /* 0x000fc800078e02ff */
[----:B------:R-:W-:-:S04]  /*03e0*/  IMAD.HI.U32 R7, R7, R2, R6 ;  /* 0x0000000207077227 */ /* 0x000fc800078e0006 */
[----:B------:R-:W-:-:S04]  /*03f0*/  IMAD.MOV.U32 R2, RZ, RZ, R0 ;  /* 0x000000ffff027224 */ /* 0x000fc800078e0000 */
[----:B------:R-:W-:-:S04]  /*0400*/  IMAD.HI.U32 R7, R7, R2, RZ ;  /* 0x0000000207077227 */ /* 0x000fc800078e00ff */
[----:B------:R-:W-:-:S04]  /*0410*/  IMAD.MOV R0, RZ, RZ, -R7 ;  /* 0x000000ffff007224 */ /* 0x000fc800078e0a07 */
[----:B------:R-:W-:Y:S01]  /*0420*/  IMAD R0, R3, R0, R2 ;  /* 0x0000000003007224 */ /* 0x000fe200078e0202 */
[----:B------:R-:W-:-:S04]  /*0430*/  IADD3 R2, R129, 0xbf, RZ ;  /* 0x000000bf81027810 */ /* 0x000fc80007ffe0ff */
[----:B------:R-:W-:Y:S02]  /*0440*/  ISETP.GT.U32.AND P1, PT, R3, R0, PT ;  /* 0x000000000300720c */ /* 0x000fe40003f24070 */
[----:B------:R-:W-:-:S04]  /*0450*/  IADD3 R2, R125, -c[0x0][0x214], R2 ;  /* 0x800085007d027a10 */ /* 0x000fc80007ffe002 */
[----:B------:R-:W-:-:S04]  /*0460*/  IADD3 R2, R2, c[0x0][0x2e8], RZ ;  /* 0x0000ba0002027a10 */ /* 0x000fc80007ffe0ff */
[----:B------:R-:W-:-:S03]  /*0470*/  SHF.R.S32.HI R5, RZ, 0x1f, R2 ;  /* 0x0000001fff057819 */ /* 0x000fc60000011402 */
[----:B------:R-:W-:Y:S01]  /*0480*/  @!P1 IMAD.IADD R0, R0, 0x1, -R3 ;  /* 0x0000000100009824 */ /* 0x000fe200078e0a03 */
[----:B------:R-:W-:Y:S02]  /*0490*/  @!P1 IADD3 R7, R7, 0x1, RZ ;  /* 0x0000000107079810 */ /* 0x000fe40007ffe0ff */
[----:B------:R-:W-:Y:S02]  /*04a0*/  ISETP.NE.AND P1, PT, RZ, c[0x0][0x10], PT ;  /* 0x00000400ff007a0c */ /* 0x000fe40003f25270 */
[----:B------:R-:W-:Y:S02]  /*04b0*/  ISETP.GE.U32.AND P2, PT, R0, R3, PT ;  /* 0x000000030000720c */ /* 0x000fe40003f46070 */
[----:B------:R-:W2:Y:S01]  /*04c0*/  S2R R0, SR_CTAID.Y ;  /* 0x0000000000007919 */ /* 0x000ea20000002600 */
[----:B------:R-:W-:Y:S02]  /*04d0*/  SHF.R.S32.HI R3, RZ, 0x1f, R4 ;  /* 0x0000001fff037819 */ /* 0x000fe40000011404 */
[----:B------:R-:W-:-:S02]  /*04e0*/  LEA.HI R5, R5, R2, RZ, 0x7 ;  /* 0x0000000205057211 */ /* 0x000fc400078f38ff */
[----:B------:R-:W-:Y:S02]  /*04f0*/  LEA.HI R3, R3, R4, RZ, 0x7 ;  /* 0x0000000403037211 */ /* 0x000fe400078f38ff */
[----:B------:R-:W-:Y:S02]  /*0500*/  SHF.R.S32.HI R5, RZ, 0x7, R5 ;  /* 0x00000007ff057819 */ /* 0x000fe40000011405 */
[----:B------:R-:W-:Y:S02]  /*0510*/  SHF.R.S32.HI R3, RZ, 0x7, R3 ;  /* 0x00000007ff037819 */ /* 0x000fe40000011403 */
[----:B------:R-:W-:-:S05]  /*0520*/  @P2 IADD3 R7, R7, 0x1, RZ ;  /* 0x0000000107072810 */ /* 0x000fca0007ffe0ff */
[----:B------:R-:W-:Y:S01]  /*0530*/  @!P0 IMAD.MOV R7, RZ, RZ, -R7 ;  /* 0x000000ffff078224 */ /* 0x000fe200078e0a07 */
[----:B------:R-:W-:-:S05]  /*0540*/  @!P1 LOP3.LUT R7, RZ, c[0x0][0x10], RZ, 0x33, !PT ;  /* 0x00000400ff079a12 */ /* 0x000fca00078e33ff */
[----:B--2---:R-:W-:-:S04]  /*0550*/  IMAD R162, R7, R0, RZ ;  /* 0x0000000007a27224 */ /* 0x004fc800078e02ff */
[----:B------:R-:W-:-:S05]  /*0560*/  IMAD.IADD R2, R7, 0x1, R162 ;  /* 0x0000000107027824 */ /* 0x000fca00078e02a2 */
[----:B------:R-:W-:-:S04]  /*0570*/  IMNMX R2, R3, R2, PT ;  /* 0x0000000203027217 */ /* 0x000fc80003800200 */
[----:B------:R-:W-:-:S04]  /*0580*/  IMNMX R5, R2, R5, PT ;  /* 0x0000000502057217 */ /* 0x000fc80003800200 */
[----:B------:R-:W-:-:S13]  /*0590*/  ISETP.GE.AND P0, PT, R162, R5, PT ;  /* 0x00000005a200720c */ /* 0x000fda0003f06270 */
[----:B------:R-:W-:Y:S05]  /*05a0*/  @!P0 BRA `(.L_x_1830) ;  /* 0x0000034000008947 */ /* 0x000fea0003800000 */
[----:B-1----:R-:W-:Y:S01]  /*05b0*/  SHF.R.S32.HI R3, RZ, 0x1f, R126 ;  /* 0x0000001fff037819 */ /* 0x002fe2000001147e */
[----:B------:R-:W-:Y:S01]  /*05c0*/  IMAD R167, R0, c[0x0][0x210], R167 ;  /* 0x0000840000a77a24 */ /* 0x000fe200078e02a7 */
[----:B------:R-:W-:Y:S02]  /*05d0*/  LOP3.LUT P5, RZ, R126, 0x7, RZ, 0xc0, !PT ;  /* 0x000000077eff7812 */ /* 0x000fe400078ac0ff */
[----:B------:R-:W-:Y:S01]  /*05e0*/  LEA.HI R2, R3, R126, RZ, 0x3 ;  /* 0x0000007e03027211 */ /* 0x000fe200078f18ff */
[----:B------:R-:W-:-:S03]  /*05f0*/  IMAD R12, R167, c[0x0][0x1c0], R12 ;  /* 0x00007000a70c7a24 */ /* 0x000fc600078e020c */
[----:B------:R-:W-:Y:S01]  /*0600*/  LOP3.LUT R3, R2, 0x3ffffff8, RZ, 0xc0, !PT ;  /* 0x3ffffff802037812 */ /* 0x000fe200078ec0ff */
[----:B------:R-:W-:Y:S01]  /*0610*/  IMAD R5, R12, c[0x0][0x214], R129 ;  /* 0x000085000c057a24 */ /* 0x000fe200078e0281 */
[----:B------:R-:W-:Y:S02]  /*0620*/  SHF.R.S32.HI R0, RZ, 0x3, R2 ;  /* 0x00000003ff007819 */ /* 0x000fe40000011402 */
[----:B------:R-:W-:Y:S01]  /*0630*/  IADD3 R129, -R129, c[0x0][0x214], RZ ;  /* 0x0000850081817a10 */ /* 0x000fe20007ffe1ff */
[----:B------:R-:W-:Y:S01]  /*0640*/  IMAD.IADD R3, R126, 0x1, -R3 ;  /* 0x000000017e037824 */ /* 0x000fe200078e0a03 */
[C---:B------:R-:W-:Y:S01]  /*0650*/  IADD3 R6, R0.reuse, 0x10, RZ ;  /* 0x0000001000067810 */ /* 0x040fe20007ffe0ff */
[----:B------:R-:W-:Y:S01]  /*0660*/  IMAD R2, R5, c[0x0][0x22c], RZ ;  /* 0x00008b0005027a24 */ /* 0x000fe200078e02ff */
[----:B------:R-:W-:Y:S01]  /*0670*/  IADD3 R4, R0, 0x20, RZ ;  /* 0x0000002000047810 */ /* 0x000fe20007ffe0ff */
[----:B------:R-:W-:Y:S01]  /*0680*/  IMAD.SHL.U32 R8, R3, 0x4, RZ ;  /* 0x0000000403087824 */ /* 0x000fe200078e00ff */
[----:B------:R-:W-:-:S02]  /*0690*/  SHF.R.S32.HI R7, RZ, 0x1f, R5 ;  /* 0x0000001fff077819 */ /* 0x000fc40000011405 */
[----:B------:R-:W-:Y:S02]  /*06a0*/  IADD3 R5, P0, R5, R0, RZ ;  /* 0x0000000005057210 */ /* 0x000fe40007f1e0ff */
[--C-:B------:R-:W-:Y:S02]  /*06b0*/  SHF.R.S32.HI R9, RZ, 0x1f, R8.reuse ;  /* 0x0000001fff097819 */ /* 0x100fe40000011408 */
[-C--:B------:R-:W-:Y:S02]  /*06c0*/  ISETP.GE.OR P3, PT, R6, R129.reuse, P5 ;  /* 0x000000810600720c */ /* 0x080fe40002f66670 */
[-C--:B------:R-:W-:Y:S01]  /*06d0*/  ISETP.GE.OR P2, PT, R4, R129.reuse, P5 ;  /* 0x000000810400720c */ /* 0x080fe20002f46670 */
[C---:B------:R-:W-:Y:S01]  /*06e0*/  IMAD.WIDE R8, R0.reuse, 0x60, R8 ;  /* 0x0000006000087825 */ /* 0x040fe200078e0208 */
[C---:B------:R-:W-:Y:S02]  /*06f0*/  ISETP.GE.OR P4, PT, R0.reuse, R129, P5 ;  /* 0x000000810000720c */ /* 0x040fe40002f86670 */
[----:B------:R-:W-:-:S02]  /*0700*/  LEA.HI.X.SX32 R4, R0, R7, 0x1, P0 ;  /* 0x0000000700047211 */ /* 0x000fc400000f0eff */
[----:B------:R-:W-:Y:S02]  /*0710*/  IADD3 R0, R0, 0x30, RZ ;  /* 0x0000003000007810 */ /* 0x000fe40007ffe0ff */
[----:B------:R-:W-:Y:S02]  /*0720*/  IADD3 R3, P1, R2, R8, RZ ;  /* 0x0000000802037210 */ /* 0x000fe40007f3e0ff */
[----:B------:R-:W-:Y:S02]  /*0730*/  ISETP.GE.OR P5, PT, R0, R129, P5 ;  /* 0x000000810000720c */ /* 0x000fe40002fa6670 */
[----:B------:R-:W-:Y:S02]  /*0740*/  LEA.HI.X.SX32 R2, R2, R9, 0x1, P1 ;  /* 0x0000000902027211 */ /* 0x000fe400008f0eff */
[----:B------:R-:W-:Y:S01]  /*0750*/  LEA R8, P1, R3, c[0x0][0x1d8], 0x2 ;  /* 0x0000760003087a11 */ /* 0x000fe200078210ff */
[----:B------:R-:W-:Y:S01]  /*0760*/  @!P4 IMAD.MOV.U32 R11, RZ, RZ, -0x800000 ;  /* 0xff800000ff0bc424 */ /* 0x000fe200078e00ff */
[----:B------:R-:W-:-:S02]  /*0770*/  LEA R6, P0, R5, c[0x0][0x208], 0x2 ;  /* 0x0000820005067a11 */ /* 0x000fc400078010ff */
[----:B------:R-:W-:Y:S01]  /*0780*/  LEA.HI.X R9, R3, c[0x0][0x1dc], R2, 0x2, P1 ;  /* 0x0000770003097a11 */ /* 0x000fe200008f1402 */
[----:B------:R-:W-:Y:S01]  /*0790*/  @!P2 IMAD.MOV.U32 R3, RZ, RZ, -0x800000 ;  /* 0xff800000ff03a424 */ /* 0x000fe200078e00ff */
[----:B------:R-:W-:Y:S01]  /*07a0*/  LEA.HI.X R7, R5, c[0x0][0x20c], R4, 0x2, P0 ;  /* 0x0000830005077a11 */ /* 0x000fe200000f1404 */
[----:B------:R-:W-:Y:S02]  /*07b0*/  @!P3 IMAD.MOV.U32 R5, RZ, RZ, -0x800000 ;  /* 0xff800000ff05b424 */ /* 0x000fe400078e00ff */
[----:B------:R1:W-:Y:S04]  /*07c0*/  STG.E.128 [R8.64], RZ ;  /* 0x000000ff08007986 */ /* 0x0003e8000c101d0a */
[----:B------:R1:W-:Y:S04]  /*07d0*/  STG.E.128 [R8.64+0x80], RZ ;  /* 0x000080ff08007986 */ /* 0x0003e8000c101d0a */
        /* <DEDUP_REMOVED lines=10> */
[----:B------:R1:W-:Y:S04]  /*0880*/  @!P4 STG.E [R6.64], R11 ;  /* 0x0000000b0600c986 */ /* 0x0003e8000c10190a */
[----:B------:R1:W-:Y:S04]  /*0890*/  @!P3 STG.E [R6.64+0x40], R5 ;  /* 0x000040050600b986 */ /* 0x0003e8000c10190a */
[----:B------:R1:W-:Y:S01]  /*08a0*/  @!P2 STG.E [R6.64+0x80], R3 ;  /* 0x000080030600a986 */ /* 0x0003e2000c10190a */
[----:B------:R-:W-:Y:S05]  /*08b0*/  @P5 EXIT ;  /* 0x000000000000594d */ /* 0x000fea0003800000 */
[----:B-1----:R-:W-:-:S05]  /*08c0*/  MOV R3, 0xff800000 ;  /* 0xff80000000037802 */ /* 0x002fca0000000f00 */
[----:B------:R-:W-:Y:S01]  /*08d0*/  STG.E [R6.64+0xc0], R3 ;  /* 0x0000c00306007986 */ /* 0x000fe2000c10190a */
[----:B------:R-:W-:Y:S05]  /*08e0*/  EXIT ;  /* 0x000000000000794d */ /* 0x000fea0003800000 */
.L_x_1830:
[----:B-1----:R-:W-:Y:S01]  /*08f0*/  ISETP.NE.U32.AND P0, PT, RZ, c[0x0][0x2b8], PT ;  /* 0x0000ae00ff007a0c */ /* 0x002fe20003f05070 */
        /* <DEDUP_REMOVED lines=18> */
.L_x_1831:
        /* <DEDUP_REMOVED lines=28> */
[----:B------:R-:W-:Y:S01]  /*0be0*/  IABS R0, c[0x0][0x1c8] ;  /* 0x0000720000007a13 */ /* 0x000fe20000000000 */
[----:B------:R-:W-:Y:S01]  /*0bf0*/  IMAD.MOV.U32 R8, RZ, RZ, RZ ;  /* 0x000000ffff087224 */ /* 0x000fe200078e00ff */
[----:B------:R-:W-:Y:S02]  /*0c00*/  IADD3 R3, -R3, RZ, RZ ;  /* 0x000000ff03037210 */ /* 0x000fe40007ffe1ff */
[----:B------:R-:W1:Y:S03]  /*0c10*/  I2F.RP R10, R0 ;  /* 0x00000000000a7306 */ /* 0x000e660000209400 */
[----:B------:R-:W-:-:S05]  /*0c20*/  IMAD R4, R3, c[0x0][0x2d0], R4 ;  /* 0x0000b40003047a24 */ /* 0x000fca00078e0204 */
[----:B------:R-:W-:Y:S01]  /*0c30*/  SHF.R.S32.HI R3, RZ, 0x1f, R4 ;  /* 0x0000001fff037819 */ /* 0x000fe20000011404 */
[----:B-1----:R-:W1:Y:S02]  /*0c40*/  MUFU.RCP R9, R10 ;  /* 0x0000000a00097308 */ /* 0x002e640000001000 */
[----:B-1----:R-:W-:-:S06]  /*0c50*/  IADD3 R9, R9, 0xffffffe, RZ ;  /* 0x0ffffffe09097810 */ /* 0x002fcc0007ffe0ff */
[----:B------:R-:W1:Y:S02]  /*0c60*/  F2I.FTZ.U32.TRUNC.NTZ R9, R9 ;  /* 0x0000000900097305 */ /* 0x000e64000021f000 */
[----:B-1----:R-:W-:-:S05]  /*0c70*/  IADD3 R6, RZ, -R9, RZ ;  /* 0x80000009ff067210 */ /* 0x002fca0007ffe0ff */
[----:B------:R-:W-:Y:S01]  /*0c80*/  IMAD R7, R6, R0, RZ ;  /* 0x0000000006077224 */ /* 0x000fe200078e02ff */
[----:B------:R-:W-:-:S03]  /*0c90*/  IABS R6, R12 ;  /* 0x0000000c00067213 */ /* 0x000fc60000000000 */
[----:B------:R-:W-:-:S06]  /*0ca0*/  IMAD.HI.U32 R7, R9, R7, R8 ;  /* 0x0000000709077227 */ /* 0x000fcc00078e0008 */
[----:B------:R-:W-:-:S05]  /*0cb0*/  IMAD.HI.U32 R8, R7, R6, RZ ;  /* 0x0000000607087227 */ /* 0x000fca00078e00ff */
[----:B------:R-:W-:-:S05]  /*0cc0*/  IADD3 R7, -R8, RZ, RZ ;  /* 0x000000ff08077210 */ /* 0x000fca0007ffe1ff */
[----:B------:R-:W-:-:S05]  /*0cd0*/  IMAD R7, R0, R7, R6 ;  /* 0x0000000700077224 */ /* 0x000fca00078e0206 */
[----:B------:R-:W-:-:S13]  /*0ce0*/  ISETP.GT.U32.AND P0, PT, R0, R7, PT ;  /* 0x000000070000720c */ /* 0x000fda0003f04070 */
[----:B------:R-:W-:Y:S01]  /*0cf0*/  @!P0 IMAD.IADD R7, R7, 0x1, -R0 ;  /* 0x0000000107078824 */ /* 0x000fe200078e0a00 */
[----:B------:R-:W-:-:S04]  /*0d00*/  @!P0 IADD3 R8, R8, 0x1, RZ ;  /* 0x0000000108088810 */ /* 0x000fc80007ffe0ff */
[----:B------:R-:W-:Y:S02]  /*0d10*/  ISETP.GE.U32.AND P1, PT, R7, R0, PT ;  /* 0x000000000700720c */ /* 0x000fe40003f26070 */
[----:B------:R-:W-:-:S04]  /*0d20*/  LOP3.LUT R0, R12, c[0x0][0x1c8], RZ, 0x3c, !PT ;  /* 0x000072000c007a12 */ /* 0x000fc800078e3cff */
[----:B------:R-:W-:-:S07]  /*0d30*/  ISETP.GE.AND P0, PT, R0, RZ, PT ;  /* 0x000000ff0000720c */ /* 0x000fce0003f06270 */
[----:B------:R-:W-:Y:S02]  /*0d40*/  @P1 IADD3 R8, R8, 0x1, RZ ;  /* 0x0000000108081810 */ /* 0x000fe40007ffe0ff */
[----:B------:R-:W-:-:S04]  /*0d50*/  ISETP.NE.AND P1, PT, RZ, c[0x0][0x1c8], PT ;  /* 0x00007200ff007a0c */ /* 0x000fc80003f25270 */
[----:B------:R-:W-:-:S09]  /*0d60*/  @!P0 IMAD.MOV R8, RZ, RZ, -R8 ;  /* 0x000000ffff088224 */ /* 0x000fd200078e0a08 */
[----:B------:R-:W-:-:S04]  /*0d70*/  @!P1 LOP3.LUT R8, RZ, c[0x0][0x1c8], RZ, 0x33, !PT ;  /* 0x00007200ff089a12 */ /* 0x000fc800078e33ff */
[----:B------:R-:W-:Y:S02]  /*0d80*/  SHF.R.S32.HI R6, RZ, 0x1f, R8 ;  /* 0x0000001fff067819 */ /* 0x000fe40000011408 */
[----:B--2---:R-:W-:Y:S01]  /*0d90*/  SHF.R.S32.HI R9, RZ, 0x1f, R24 ;  /* 0x0000001fff097819 */ /* 0x004fe20000011418 */
[----:B------:R-:W-:-:S04]  /*0da0*/  IMAD.WIDE.U32 R10, R24, c[0x0][0x180], RZ ;  /* 0x00006000180a7a25 */ /* 0x000fc800078e00ff */
[C---:B------:R-:W-:Y:S02]  /*0db0*/  IMAD R7, R9.reuse, c[0x0][0x180], RZ ;  /* 0x0000600009077a24 */ /* 0x040fe400078e02ff */
[----:B------:R-:W-:Y:S02]  /*0dc0*/  IMAD R9, R9, c[0x0][0x188], RZ ;  /* 0x0000620009097a24 */ /* 0x000fe400078e02ff */
[C---:B------:R-:W-:Y:S02]  /*0dd0*/  IMAD R0, R24.reuse, c[0x0][0x184], R7 ;  /* 0x0000610018007a24 */ /* 0x040fe400078e0207 */
[----:B------:R-:W-:Y:S02]  /*0de0*/  IMAD R7, R3, c[0x0][0x198], RZ ;  /* 0x0000660003077a24 */ /* 0x000fe400078e02ff */
[----:B------:R-:W-:Y:S01]  /*0df0*/  IMAD R16, R24, c[0x0][0x18c], R9 ;  /* 0x0000630018107a24 */ /* 0x000fe200078e0209 */
[----:B------:R-:W-:Y:S01]  /*0e00*/  IADD3 R11, R11, R0, RZ ;  /* 0x000000000b0b7210 */ /* 0x000fe20007ffe0ff */
[----:B------:R-:W-:-:S02]  /*0e10*/  IMAD R7, R4, c[0x0][0x19c], R7 ;  /* 0x0000670004077a24 */ /* 0x000fc400078e0207 */
[----:B------:R-:W-:-:S04]  /*0e20*/  IMAD.WIDE.U32 R24, R24, c[0x0][0x188], RZ ;  /* 0x0000620018187a25 */ /* 0x000fc800078e00ff */
[----:B------:R-:W-:Y:S01]  /*0e30*/  IMAD.WIDE.U32 R26, R4, c[0x0][0x198], R10 ;  /* 0x00006600041a7a25 */ /* 0x000fe200078e000a */
[----:B------:R-:W-:-:S03]  /*0e40*/  IADD3 R16, R25, R16, RZ ;  /* 0x0000001019107210 */ /* 0x000fc60007ffe0ff */
[----:B------:R-:W-:Y:S02]  /*0e50*/  IMAD.IADD R27, R27, 0x1, R7 ;  /* 0x000000011b1b7824 */ /* 0x000fe400078e0207 */
[----:B------:R-:W-:Y:S02]  /*0e60*/  IMAD R7, R6, c[0x0][0x1b0], RZ ;  /* 0x00006c0006077a24 */ /* 0x000fe400078e02ff */
[----:B------:R-:W-:-:S04]  /*0e70*/  IMAD.WIDE.U32 R26, R8, c[0x0][0x1b0], R26 ;  /* 0x00006c00081a7a25 */ /* 0x000fc800078e001a */
[----:B------:R-:W-:-:S04]  /*0e80*/  IMAD R10, R8, c[0x0][0x1b4], R7 ;  /* 0x00006d00080a7a24 */ /* 0x000fc800078e0207 */
[----:B------:R-:W-:Y:S01]  /*0e90*/  IMAD.IADD R10, R27, 0x1, R10 ;  /* 0x000000011b0a7824 */ /* 0x000fe200078e020a */
[----:B------:R-:W-:Y:S05]  /*0ea0*/  BRA `(.L_x_1833) ;  /* 0x0000033000007947 */ /* 0x000fea0003800000 */
.L_x_1832:
[----:B------:R-:W-:Y:S01]  /*0eb0*/  IABS R7, c[0x0][0x1c8] ;  /* 0x0000720000077a13 */ /* 0x000fe20000000000 */
[----:B------:R-:W-:Y:S01]  /*0ec0*/  IMAD.MOV.U32 R8, RZ, RZ, RZ ;  /* 0x000000ffff087224 */ /* 0x000fe200078e00ff */
[----:B------:R-:W-:Y:S02]  /*0ed0*/  SHF.R.S32.HI R10, RZ, 0x1f, R17 ;  /* 0x0000001fff0a7819 */ /* 0x000fe40000011411 */
[----:B------:R-:W1:Y:S08]  /*0ee0*/  I2F.RP R6, R7 ;  /* 0x0000000700067306 */ /* 0x000e700000209400 */
[----:B-1----:R-:W1:Y:S02]  /*0ef0*/  MUFU.RCP R9, R6 ;  /* 0x0000000600097308 */ /* 0x002e640000001000 */
[----:B-1----:R-:W-:-:S06]  /*0f00*/  IADD3 R9, R9, 0xffffffe, RZ ;  /* 0x0ffffffe09097810 */ /* 0x002fcc0007ffe0ff */
[----:B------:R-:W1:Y:S02]  /*0f10*/  F2I.FTZ.U32.TRUNC.NTZ R9, R9 ;  /* 0x0000000900097305 */ /* 0x000e64000021f000 */
[----:B-1----:R-:W-:-:S05]  /*0f20*/  IADD3 R3, RZ, -R9, RZ ;  /* 0x80000009ff037210 */ /* 0x002fca0007ffe0ff */
[----:B------:R-:W-:Y:S01]  /*0f30*/  IMAD R4, R3, R7, RZ ;  /* 0x0000000703047224 */ /* 0x000fe200078e02ff */
[----:B------:R-:W-:-:S03]  /*0f40*/  IABS R3, R12 ;  /* 0x0000000c00037213 */ /* 0x000fc60000000000 */
[----:B------:R-:W-:-:S06]  /*0f50*/  IMAD.HI.U32 R4, R9, R4, R8 ;  /* 0x0000000409047227 */ /* 0x000fcc00078e0008 */
[----:B------:R-:W-:Y:S01]  /*0f60*/  IMAD.HI.U32 R8, R4, R3, RZ ;  /* 0x0000000304087227 */ /* 0x000fe200078e00ff */
[----:B------:R-:W-:-:S04]  /*0f70*/  LEA R4, R5, 0xffffff80, 0x7 ;  /* 0xffffff8005047811 */ /* 0x000fc800078e38ff */
[----:B------:R-:W-:Y:S02]  /*0f80*/  IADD3 R6, -R8, RZ, RZ ;  /* 0x000000ff08067210 */ /* 0x000fe40007ffe1ff */
[----:B------:R-:W-:-:S03]  /*0f90*/  IADD3 R14, P1, R17, R4, RZ ;  /* 0x00000004110e7210 */ /* 0x000fc60007f3e0ff */
[----:B------:R-:W-:Y:S01]  /*0fa0*/  IMAD R6, R7, R6, R3 ;  /* 0x0000000607067224 */ /* 0x000fe200078e0203 */
[----:B------:R-:W-:-:S04]  /*0fb0*/  SHF.R.S32.HI R3, RZ, 0x1f, R4 ;  /* 0x0000001fff037819 */ /* 0x000fc80000011404 */
[----:B------:R-:W-:Y:S02]  /*0fc0*/  ISETP.GT.U32.AND P0, PT, R7, R6, PT ;  /* 0x000000060700720c */ /* 0x000fe40003f04070 */
[C---:B------:R-:W-:Y:S01]  /*0fd0*/  IADD3.X R9, R10.reuse, R3, RZ, P1, !PT ;  /* 0x000000030a097210 */ /* 0x040fe20000ffe4ff */
[----:B------:R-:W-:-:S04]  /*0fe0*/  IMAD R10, R10, c[0x0][0x1a0], RZ ;  /* 0x000068000a0a7a24 */ /* 0x000fc800078e02ff */
[----:B------:R-:W-:Y:S02]  /*0ff0*/  IMAD R9, R9, c[0x0][0x198], RZ ;  /* 0x0000660009097a24 */ /* 0x000fe400078e02ff */
[----:B------:R-:W-:Y:S02]  /*1000*/  IMAD R10, R17, c[0x0][0x1a4], R10 ;  /* 0x00006900110a7a24 */ /* 0x000fe400078e020a */
[----:B------:R-:W-:Y:S02]  /*1010*/  IMAD R9, R14, c[0x0][0x19c], R9 ;  /* 0x000067000e097a24 */ /* 0x000fe400078e0209 */
[----:B------:R-:W-:Y:S01]  /*1020*/  @!P0 IMAD.IADD R6, R6, 0x1, -R7 ;  /* 0x0000000106068824 */ /* 0x000fe200078e0a07 */
[----:B------:R-:W-:Y:S01]  /*1030*/  @!P0 IADD3 R8, R8, 0x1, RZ ;  /* 0x0000000108088810 */ /* 0x000fe20007ffe0ff */
[----:B------:R-:W-:Y:S01]  /*1040*/  IMAD.WIDE.U32 R14, R14, c[0x0][0x198], RZ ;  /* 0x000066000e0e7a25 */ /* 0x000fe200078e00ff */
[----:B------:R-:W-:Y:S02]  /*1050*/  ISETP.NE.AND P0, PT, RZ, c[0x0][0x1c8], PT ;  /* 0x00007200ff007a0c */ /* 0x000fe40003f05270 */
[----:B------:R-:W-:Y:S01]  /*1060*/  ISETP.GE.U32.AND P2, PT, R6, R7, PT ;  /* 0x000000070600720c */ /* 0x000fe20003f46070 */
[----:B------:R-:W-:Y:S01]  /*1070*/  IMAD.IADD R15, R15, 0x1, R9 ;  /* 0x000000010f0f7824 */ /* 0x000fe200078e0209 */
[----:B------:R-:W-:Y:S01]  /*1080*/  LOP3.LUT R6, R12, c[0x0][0x1c8], RZ, 0x3c, !PT ;  /* 0x000072000c067a12 */ /* 0x000fe200078e3cff */
[----:B------:R-:W-:Y:S01]  /*1090*/  IMAD.WIDE.U32 R16, R17, c[0x0][0x1a0], RZ ;  /* 0x0000680011107a25 */ /* 0x000fe200078e00ff */
[----:B-----5:R-:W-:-:S02]  /*10a0*/  SHF.R.S32.HI R7, RZ, 0x1f, R0 ;  /* 0x0000001fff077819 */ /* 0x020fc40000011400 */
[----:B------:R-:W-:Y:S01]  /*10b0*/  ISETP.GE.AND P1, PT, R6, RZ, PT ;  /* 0x000000ff0600720c */ /* 0x000fe20003f26270 */
[----:B------:R-:W-:-:S04]  /*10c0*/  IMAD.WIDE.U32 R14, R0, c[0x0][0x180], R14 ;  /* 0x00006000000e7a25 */ /* 0x000fc800078e000e */
[C---:B------:R-:W-:Y:S02]  /*10d0*/  IMAD R9, R7.reuse, c[0x0][0x180], RZ ;  /* 0x0000600007097a24 */ /* 0x040fe400078e02ff */
[----:B------:R-:W-:Y:S01]  /*10e0*/  @P2 IADD3 R8, R8, 0x1, RZ ;  /* 0x0000000108082810 */ /* 0x000fe20007ffe0ff */
[----:B------:R-:W-:Y:S02]  /*10f0*/  IMAD R7, R7, c[0x0][0x188], RZ ;  /* 0x0000620007077a24 */ /* 0x000fe400078e02ff */
[----:B------:R-:W-:Y:S02]  /*1100*/  IMAD R9, R0, c[0x0][0x184], R9 ;  /* 0x0000610000097a24 */ /* 0x000fe400078e0209 */
[----:B------:R-:W-:Y:S01]  /*1110*/  IMAD.IADD R11, R17, 0x1, R10 ;  /* 0x00000001110b7824 */ /* 0x000fe200078e020a */
[----:B------:R-:W-:Y:S01]  /*1120*/  @!P1 IADD3 R8, -R8, RZ, RZ ;  /* 0x000000ff08089210 */ /* 0x000fe20007ffe1ff */
[----:B------:R-:W-:Y:S01]  /*1130*/  IMAD.MOV.U32 R10, RZ, RZ, R16 ;  /* 0x000000ffff0a7224 */ /* 0x000fe200078e0010 */
[----:B------:R-:W-:Y:S01]  /*1140*/  @!P0 LOP3.LUT R8, RZ, c[0x0][0x1c8], RZ, 0x33, !PT ;  /* 0x00007200ff088a12 */ /* 0x000fe200078e33ff */
[C---:B------:R-:W-:Y:S01]  /*1150*/  IMAD R16, R0.reuse, c[0x0][0x18c], R7 ;  /* 0x0000630000107a24 */ /* 0x040fe200078e0207 */
[----:B------:R-:W-:Y:S01]  /*1160*/  IADD3 R15, R15, R9, RZ ;  /* 0x000000090f0f7210 */ /* 0x000fe20007ffe0ff */
[----:B------:R-:W-:Y:S01]  /*1170*/  IMAD.WIDE.U32 R24, R0, c[0x0][0x188], R10 ;  /* 0x0000620000187a25 */ /* 0x000fe200078e000a */
[----:B------:R-:W-:-:S03]  /*1180*/  SHF.R.S32.HI R6, RZ, 0x1f, R8 ;  /* 0x0000001fff067819 */ /* 0x000fc60000011408 */
[----:B------:R-:W-:Y:S01]  /*1190*/  IMAD.WIDE.U32 R26, R8, c[0x0][0x1b0], R14 ;  /* 0x00006c00081a7a25 */ /* 0x000fe200078e000e */
[----:B------:R-:W-:-:S03]  /*11a0*/  IADD3 R16, R25, R16, RZ ;  /* 0x0000001019107210 */ /* 0x000fc60007ffe0ff */
[----:B------:R-:W-:-:S04]  /*11b0*/  IMAD R7, R6, c[0x0][0x1b0], RZ ;  /* 0x00006c0006077a24 */ /* 0x000fc800078e02ff */
[----:B------:R-:W-:-:S05]  /*11c0*/  IMAD R7, R8, c[0x0][0x1b4], R7 ;  /* 0x00006d0008077a24 */ /* 0x000fca00078e0207 */
[----:B------:R-:W-:Y:S02]  /*11d0*/  IADD3 R10, R27, R7, RZ ;  /* 0x000000071b0a7210 */ /* 0x000fe40007ffe0ff */
.L_x_1833:
        /* <DEDUP_REMOVED lines=12> */
[----:B------:R-:W-:Y:S01]  /*12a0*/  SHF.R.S32.HI R20, RZ, 0x2, R23 ;  /* 0x00000002ff147819 */ /* 0x000fe20000011417 */
[----:B------:R-:W-:Y:S01]  /*12b0*/  IMAD.IADD R30, R126, 0x1, -R7 ;  /* 0x000000017e1e7824 */ /* 0x000fe200078e0a07 */
[----:B------:R-:W-:Y:S01]  /*12c0*/  LEA.HI R19, R127, R126, RZ, 0x4 ;  /* 0x0000007e7f137211 */ /* 0x000fe200078f20ff */
[----:B------:R-:W-:Y:S01]  /*12d0*/  IMAD.SHL.U32 R13, R18, 0x40, RZ ;  /* 0x00000040120d7824 */ /* 0x000fe200078e00ff */
[----:B------:R-:W-:Y:S01]  /*12e0*/  LEA.HI R23, R23, R20, RZ, 0x1 ;  /* 0x0000001417177211 */ /* 0x000fe200078f08ff */
[----:B------:R-:W-:Y:S01]  /*12f0*/  IMAD.SHL.U32 R30, R30, 0x8, RZ ;  /* 0x000000081e1e7824 */ /* 0x000fe200078e00ff */
[----:B------:R-:W-:Y:S01]  /*1300*/  LEA.HI R127, R127, R126, RZ, 0x5 ;  /* 0x0000007e7f7f7211 */ /* 0x000fe200078f28ff */
[----:B------:R-:W-:Y:S01]  /*1310*/  ULDC.64 UR4, c[0x0][0x1a0] ;  /* 0x0000680000047ab9 */ /* 0x000fe20000000a00 */
[----:B------:R-:W-:Y:S01]  /*1320*/  LOP3.LUT R13, R13, 0xc0, RZ, 0xc0, !PT ;  /* 0x000000c00d0d7812 */ /* 0x000fe200078ec0ff */
[----:B------:R-:W-:Y:S01]  /*1330*/  USHF.L.U64.HI UR5, UR4, UR8, UR5 ;  /* 0x0000000804057299 */ /* 0x000fe20008010205 */
[----:B------:R-:W-:Y:S01]  /*1340*/  IADD3 R24, P0, R30, R24, RZ ;  /* 0x000000181e187210 */ /* 0x000fe20007f1e0ff */
[----:B------:R-:W-:Y:S01]  /*1350*/  USHF.L.U32 UR4, UR4, 0x6, URZ ;  /* 0x0000000604047899 */ /* 0x000fe2000800063f */
[----:B------:R-:W-:-:S02]  /*1360*/  SHF.R.S32.HI R31, RZ, 0x1f, R30 ;  /* 0x0000001fff1f7819 */ /* 0x000fc4000001141e */
[----:B------:R-:W-:Y:S02]  /*1370*/  LOP3.LUT R23, R23, 0x7fffffe, RZ, 0xc0, !PT ;  /* 0x07fffffe17177812 */ /* 0x000fe400078ec0ff */
[----:B------:R-:W-:Y:S01]  /*1380*/  SHF.R.S32.HI R22, RZ, 0x4, R19 ;  /* 0x00000004ff167819 */ /* 0x000fe20000011413 */
[----:B------:R-:W-:Y:S01]  /*1390*/  IMAD.X R25, R31, 0x1, R16, P0 ;  /* 0x000000011f197824 */ /* 0x000fe200000e0610 */
[----:B------:R-:W-:Y:S01]  /*13a0*/  SHF.R.S32.HI R9, RZ, 0x1f, R12 ;  /* 0x0000001fff097819 */ /* 0x000fe2000001140c */
[----:B------:R-:W-:Y:S01]  /*13b0*/  IMAD.WIDE.U32 R16, R167, c[0x0][0x178], R30 ;  /* 0x00005e00a7107a25 */ /* 0x000fe200078e001e */
[----:B------:R-:W-:Y:S02]  /*13c0*/  LOP3.LUT R0, R13, 0x18, R30, 0xf8, !PT ;  /* 0x000000180d007812 */ /* 0x000fe400078ef81e */
[----:B------:R-:W-:Y:S01]  /*13d0*/  IADD3 R26, P1, R30, R26, RZ ;  /* 0x0000001a1e1a7210 */ /* 0x000fe20007f3e0ff */
[----:B------:R-:W-:Y:S01]  /*13e0*/  IMAD.IADD R23, R20, 0x1, -R23 ;  /* 0x0000000114177824 */ /* 0x000fe200078e0a17 */
[----:B------:R-:W-:Y:S01]  /*13f0*/  SHF.R.U32.HI R13, RZ, 0x3, R13 ;  /* 0x00000003ff0d7819 */ /* 0x000fe2000001160d */
[----:B------:R-:W-:Y:S01]  /*1400*/  IMAD.IADD R17, R17, 0x1, R14 ;  /* 0x0000000111117824 */ /* 0x000fe200078e020e */
[----:B------:R-:W-:Y:S01]  /*1410*/  SHF.R.S32.HI R128, RZ, 0x5, R127 ;  /* 0x00000005ff807819 */ /* 0x000fe2000001147f */
[----:B------:R-:W-:Y:S01]  /*1420*/  IMAD R9, R9, c[0x0][0x1a8], RZ ;  /* 0x00006a0009097a24 */ /* 0x000fe200078e02ff */
[----:B------:R-:W-:Y:S01]  /*1430*/  LEA.HI R7, R19, R22, RZ, 0x1 ;  /* 0x0000001613077211 */ /* 0x000fe200078f08ff */
[----:B------:R-:W-:Y:S01]  /*1440*/  IMAD.X R27, R31, 0x1, R10, P1 ;  /* 0x000000011f1b7824 */ /* 0x000fe200008e060a */
[----:B------:R-:W-:Y:S01]  /*1450*/  LOP3.LUT R19, R19, 0xfffffff0, RZ, 0xc0, !PT ;  /* 0xfffffff013137812 */ /* 0x000fe200078ec0ff */
[----:B------:R-:W-:Y:S01]  /*1460*/  IMAD R10, R128, 0x8, R23 ;  /* 0x00000008800a7824 */ /* 0x000fe200078e0217 */
[----:B------:R-:W-:Y:S01]  /*1470*/  SHF.R.S32.HI R21, RZ, 0x1f, R20 ;  /* 0x0000001fff157819 */ /* 0x000fe20000011414 */
[----:B------:R-:W-:Y:S01]  /*1480*/  IMAD R9, R12, c[0x0][0x1ac], R9 ;  /* 0x00006b000c097a24 */ /* 0x000fe200078e0209 */
[----:B------:R-:W-:Y:S01]  /*1490*/  LOP3.LUT R13, R0, R13, RZ, 0x3c, !PT ;  /* 0x0000000d000d7212 */ /* 0x000fe200078e3cff */
[----:B------:R-:W-:Y:S01]  /*14a0*/  IMAD.IADD R19, R126, 0x1, -R19 ;  /* 0x000000017e137824 */ /* 0x000fe200078e0a13 */
[----:B------:R-:W-:Y:S01]  /*14b0*/  IADD3 R4, P0, R20, R4, RZ ;  /* 0x0000000414047210 */ /* 0x000fe20007f1e0ff */
[----:B------:R-:W-:Y:S01]  /*14c0*/  IMAD.WIDE.U32 R16, R12, c[0x0][0x1a8], R16 ;  /* 0x00006a000c107a25 */ /* 0x000fe200078e0010 */
[----:B------:R-:W-:-:S02]  /*14d0*/  LEA.HI R165, R15, R18, RZ, 0x1 ;  /* 0x000000120fa57211 */ /* 0x000fc400078f08ff */
[-C--:B------:R-:W-:Y:S01]  /*14e0*/  LEA.HI R11, R19, R19.reuse, RZ, 0x1 ;  /* 0x00000013130b7211 */ /* 0x080fe200078f08ff */
[----:B------:R-:W-:Y:S01]  /*14f0*/  IMAD.WIDE R28, R29, 0x40, R20 ;  /* 0x000000401d1c7825 */ /* 0x000fe200078e0214 */
[----:B------:R-:W-:Y:S02]  /*1500*/  LOP3.LUT R15, R15, 0xfffffff8, RZ, 0xc0, !PT ;  /* 0xfffffff80f0f7812 */ /* 0x000fe400078ec0ff */
[----:B------:R-:W-:Y:S01]  /*1510*/  LOP3.LUT R124, R11, 0x7fffffe, RZ, 0xc0, !PT ;  /* 0x07fffffe0b7c7812 */ /* 0x000fe200078ec0ff */
[----:B------:R-:W-:Y:S01]  /*1520*/  IMAD.U32 R10, R10, 0x20, R13 ;  /* 0x000000200a0a7824 */ /* 0x000fe200078e000d */
[----:B------:R-:W-:Y:S01]  /*1530*/  LOP3.LUT R165, R165, 0xfffffffe, RZ, 0xc0, !PT ;  /* 0xfffffffea5a57812 */ /* 0x000fe200078ec0ff */
[----:B------:R-:W-:Y:S01]  /*1540*/  IMAD R13, R6, c[0x0][0x1b8], RZ ;  /* 0x00006e00060d7a24 */ /* 0x000fe200078e02ff */
[----:B------:R-:W-:Y:S01]  /*1550*/  SHF.R.S32.HI R0, RZ, 0x1f, R19 ;  /* 0x0000001fff007819 */ /* 0x000fe20000011413 */
[----:B------:R-:W-:Y:S01]  /*1560*/  IMAD.X R6, R21, 0x1, R3, P0 ;  /* 0x0000000115067824 */ /* 0x000fe200000e0603 */
[----:B------:R-:W-:Y:S01]  /*1570*/  LOP3.LUT R7, R7, 0xfffffffe, RZ, 0xc0, !PT ;  /* 0xfffffffe07077812 */ /* 0x000fe200078ec0ff */
[----:B------:R-:W-:Y:S01]  /*1580*/  IMAD.IADD R17, R17, 0x1, R9 ;  /* 0x0000000111117824 */ /* 0x000fe200078e0209 */
[----:B------:R-:W-:Y:S01]  /*1590*/  LEA.HI R0, R0, R19, RZ, 0x3 ;  /* 0x0000001300007211 */ /* 0x000fe200078f18ff */
[----:B------:R-:W-:Y:S01]  /*15a0*/  IMAD R3, R21, c[0x0][0x198], RZ ;  /* 0x0000660015037a24 */ /* 0x000fe200078e02ff */
[----:B------:R-:W-:Y:S01]  /*15b0*/  SHF.R.S32.HI R175, RZ, 0x1f, R127 ;  /* 0x0000001fffaf7819 */ /* 0x000fe2000001147f */
[----:B------:R-:W-:-:S02]  /*15c0*/  IMAD R9, R29, c[0x0][0x190], RZ ;  /* 0x000064001d097a24 */ /* 0x000fc400078e02ff */
[C---:B------:R-:W-:Y:S01]  /*15d0*/  IMAD R13, R8.reuse, c[0x0][0x1bc], R13 ;  /* 0x00006f00080d7a24 */ /* 0x040fe200078e020d */
[----:B------:R-:W-:Y:S01]  /*15e0*/  LEA.HI R175, R175, R128, RZ, 0x2 ;  /* 0x00000080afaf7211 */ /* 0x000fe200078f10ff */
[----:B------:R-:W-:Y:S01]  /*15f0*/  IMAD.WIDE.U32 R24, R8, c[0x0][0x1b8], R24 ;  /* 0x00006e0008187a25 */ /* 0x000fe200078e0018 */
[--C-:B------:R-:W-:Y:S02]  /*1600*/  SHF.R.S32.HI R8, RZ, 0x1, R11.reuse ;  /* 0x00000001ff087819 */ /* 0x100fe4000001140b */
[----:B------:R-:W-:Y:S01]  /*1610*/  SHF.R.S32.HI R11, RZ, 0x1f, R11 ;  /* 0x0000001fff0b7819 */ /* 0x000fe2000001140b */
[C---:B------:R-:W-:Y:S01]  /*1620*/  IMAD R3, R20.reuse, c[0x0][0x19c], R3 ;  /* 0x0000670014037a24 */ /* 0x040fe200078e0203 */
[----:B------:R-:W-:Y:S01]  /*1630*/  LOP3.LUT R175, R175, 0xfffffffc, RZ, 0xc0, !PT ;  /* 0xfffffffcafaf7812 */ /* 0x000fe200078ec0ff */
[----:B------:R-:W-:Y:S01]  /*1640*/  IMAD.WIDE.U32 R26, R20, c[0x0][0x198], R26 ;  /* 0x00006600141a7a25 */ /* 0x000fe200078e001a */
[----:B------:R-:W-:-:S03]  /*1650*/  LEA.HI R11, R11, R8, RZ, 0x2 ;  /* 0x000000080b0b7211 */ /* 0x000fc600078f10ff */
[----:B------:R-:W-:Y:S01]  /*1660*/  IMAD R9, R28, c[0x0][0x194], R9 ;  /* 0x000065001c097a24 */ /* 0x000fe200078e0209 */
[----:B------:R-:W-:Y:S01]  /*1670*/  LEA R170, P0, R26, c[0x0][0x168], 0x1 ;  /* 0x00005a001aaa7a11 */ /* 0x000fe200078008ff */
[----:B------:R-:W-:Y:S01]  /*1680*/  IMAD.WIDE.U32 R28, R28, c[0x0][0x190], R16 ;  /* 0x000064001c1c7a25 */ /* 0x000fe200078e0010 */
[----:B------:R-:W-:-:S03]  /*1690*/  LOP3.LUT R11, R11, 0xfffffffc, RZ, 0xc0, !PT ;  /* 0xfffffffc0b0b7812 */ /* 0x000fc600078ec0ff */
[----:B------:R-:W-:Y:S01]  /*16a0*/  IMAD.IADD R25, R25, 0x1, R13 ;  /* 0x0000000119197824 */ /* 0x000fe200078e020d */
[----:B------:R-:W-:Y:S01]  /*16b0*/  LEA R12, P1, R28, c[0x0][0x160], 0x1 ;  /* 0x000058001c0c7a11 */ /* 0x000fe200078208ff */
[----:B------:R-:W-:Y:S02]  /*16c0*/  IMAD.IADD R13, R27, 0x1, R3 ;  /* 0x000000011b0d7824 */ /* 0x000fe400078e0203 */
[----:B------:R-:W-:Y:S02]  /*16d0*/  IMAD.IADD R15, R126, 0x1, -R15 ;  /* 0x000000017e0f7824 */ /* 0x000fe400078e0a0f */
[----:B------:R-:W-:Y:S01]  /*16e0*/  IMAD.IADD R9, R29, 0x1, R9 ;  /* 0x000000011d097824 */ /* 0x000fe200078e0209 */
[----:B------:R-:W-:Y:S01]  /*16f0*/  LEA.HI.X R171, R26, c[0x0][0x16c], R13, 0x1, P0 ;  /* 0x00005b001aab7a11 */ /* 0x000fe200000f0c0d */
[----:B------:R-:W-:Y:S01]  /*1700*/  IMAD.IADD R3, R8, 0x1, -R11 ;  /* 0x0000000108037824 */ /* 0x000fe200078e0a0b */
[----:B------:R-:W-:Y:S01]  /*1710*/  LEA.HI R166, R15, R15, RZ, 0x1 ;  /* 0x0000000f0fa67211 */ /* 0x000fe200078f08ff */
[----:B------:R-:W-:Y:S01]  /*1720*/  IMAD.MOV.U32 R8, RZ, RZ, c[0x0][0x194] ;  /* 0x00006500ff087624 */ /* 0x000fe200078e00ff */
[----:B------:R-:W-:Y:S01]  /*1730*/  LEA.HI.X R13, R28, c[0x0][0x164], R9, 0x1, P1 ;  /* 0x000059001c0d7a11 */ /* 0x000fe200008f0c09 */
[----:B------:R-:W-:Y:S01]  /*1740*/  IMAD.MOV.U32 R9, RZ, RZ, c[0x0][0x190] ;  /* 0x00006400ff097624 */ /* 0x000fe200078e00ff */
[----:B------:R-:W-:Y:S01]  /*1750*/  LOP3.LUT R164, R166, 0xfffffffe, RZ, 0xc0, !PT ;  /* 0xfffffffea6a47812 */ /* 0x000fe200078ec0ff */
[----:B------:R-:W-:Y:S01]  /*1760*/  IMAD.SHL.U32 R163, R10, 0x2, RZ ;  /* 0x000000020aa37824 */ /* 0x000fe200078e00ff */
[----:B------:R-:W-:Y:S01]  /*1770*/  SHF.R.S32.HI R166, RZ, 0x1, R166 ;  /* 0x00000001ffa67819 */ /* 0x000fe200000114a6 */
[----:B------:R-:W-:Y:S01]  /*1780*/  IMAD.IADD R165, R18, 0x1, -R165 ;  /* 0x0000000112a57824 */ /* 0x000fe200078e0aa5 */
[----:B------:R-:W-:Y:S01]  /*1790*/  LEA R14, P0, R9, R12, 0x6 ;  /* 0x0000000c090e7211 */ /* 0x000fe200078030ff */
[----:B------:R-:W-:Y:S01]  /*17a0*/  IMAD.IADD R164, R15, 0x1, -R164 ;  /* 0x000000010fa47824 */ /* 0x000fe200078e0aa4 */
[----:B------:R-:W-:Y:S01]  /*17b0*/  @!PT LDS RZ, [RZ] ;  /* 0x00000000fffff984 */ /* 0x000fe20000000800 */
[----:B------:R-:W-:Y:S01]  /*17c0*/  @!PT LDS RZ, [RZ] ;  /* 0x00000000fffff984 */ /* 0x000fe20000000800 */
[----:B------:R-:W-:Y:S01]  /*17d0*/  @!PT LDS RZ, [RZ] ;  /* 0x00000000fffff984 */ /* 0x000fe20000000800 */
[----:B------:R1:W-:Y:S01]  /*17e0*/  LDGSTS.E.BYPASS.LTC128B.128 [R163], [R12.64] ;  /* 0x000000000ca37fae */ /* 0x0003e2000b901d4a */
[----:B------:R-:W-:Y:S01]  /*17f0*/  IMAD.IADD R124, R19, 0x1, -R124 ;  /* 0x00000001137c7824 */ /* 0x000fe200078e0a7c */
[----:B------:R-:W-:Y:S01]  /*1800*/  LEA.HI.X R15, R9, R13, R8, 0x6, P0 ;  /* 0x0000000d090f7211 */ /* 0x000fe200000f3408 */
[----:B------:R-:W-:Y:S01]  /*1810*/  IMAD R11, R6, c[0x0][0x1a0], RZ ;  /* 0x00006800060b7a24 */ /* 0x000fe200078e02ff */
[----:B------:R-:W-:Y:S01]  /*1820*/  IADD3 R8, P0, R170, UR9, RZ ;  /* 0x00000009aa087c10 */ /* 0x000fe2000ff1e0ff */
[----:B------:R1:W-:Y:S01]  /*1830*/  LDGSTS.E.BYPASS.LTC128B.128 [R163+0x1000], [R12.64+0x40] ;  /* 0x010000400ca37fae */ /* 0x0003e2000b901d4a */
[----:B------:R-:W-:Y:S01]  /*1840*/  IMAD.WIDE.U32 R24, R4, c[0x0][0x1a0], R24 ;  /* 0x0000680004187a25 */ /* 0x000fe200078e0018 */
[----:B------:R-:W-:-:S02]  /*1850*/  LOP3.LUT P1, RZ, R3, 0x2, RZ, 0xc0, !PT ;  /* 0x0000000203ff7812 */ /* 0x000fc4000782c0ff */
[----:B------:R-:W-:Y:S01]  /*1860*/  IADD3.X R9, R171, UR7, RZ, P0, !PT ;  /* 0x00000007ab097c10 */ /* 0x000fe200087fe4ff */
[----:B------:R1:W-:Y:S01]  /*1870*/  LDGSTS.E.BYPASS.LTC128B.128 [R163+0x2000], [R12.64+0x80] ;  /* 0x020000800ca37fae */ /* 0x0003e2000b901d4a */
[----:B------:R-:W-:Y:S01]  /*1880*/  IADD3 R16, P0, R8, UR9, RZ ;  /* 0x0000000908107c10 */ /* 0x000fe2000ff1e0ff */
[----:B------:R-:W-:Y:S02]  /*1890*/  IMAD R6, R4, c[0x0][0x1a4], R11 ;  /* 0x0000690004067a24 */ /* 0x000fe400078e020b */
[----:B------:R2:W-:Y:S01]  /*18a0*/  LDGSTS.E.BYPASS.LTC128B.128 [R163+0x800], [R14.64] ;  /* 0x008000000ea37fae */ /* 0x0005e2000b901d4a */
[----:B------:R-:W-:Y:S01]  /*18b0*/  IADD3.X R17, R9, UR7, RZ, P0, !PT ;  /* 0x0000000709117c10 */ /* 0x000fe200087fe4ff */
[----:B------:R-:W-:Y:S01]  /*18c0*/  IMAD.SHL.U32 R4, R166, 0x40, RZ ;  /* 0x00000040a6047824 */ /* 0x000fe200078e00ff */
[----:B------:R-:W-:Y:S01]  /*18d0*/  IADD3 R18, P0, R16, UR9, RZ ;  /* 0x0000000910127c10 */ /* 0x000fe2000ff1e0ff */
[----:B------:R2:W-:Y:S01]  /*18e0*/  LDGSTS.E.BYPASS.LTC128B.128 [R163+0x1800], [R14.64+0x40] ;  /* 0x018000400ea37fae */ /* 0x0005e2000b901d4a */
[----:B------:R-:W-:-:S02]  /*18f0*/  IMAD.SHL.U32 R10, R165, 0x8, RZ ;  /* 0x00000008a50a7824 */ /* 0x000fc400078e00ff */
[----:B------:R-:W-:Y:S01]  /*1900*/  IADD3.X R19, R17, UR7, RZ, P0, !PT ;  /* 0x0000000711137c10 */ /* 0x000fe200087fe4ff */
[----:B------:R2:W-:Y:S01]  /*1910*/  LDGSTS.E.BYPASS.LTC128B.128 [R163+0x2800], [R14.64+0x80] ;  /* 0x028000800ea37fae */ /* 0x0005e2000b901d4a */
[----:B------:R-:W-:Y:S01]  /*1920*/  LOP3.LUT R11, R4, 0xc0, RZ, 0xc0, !PT ;  /* 0x000000c0040b7812 */ /* 0x000fe200078ec0ff */
[----:B------:R-:W-:Y:S01]  /*1930*/  IMAD.IADD R7, R22, 0x1, -R7 ;  /* 0x0000000116077824 */ /* 0x000fe200078e0a07 */
[----:B------:R-:W-:Y:S01]  /*1940*/  LEA R172, P0, R24, c[0x0][0x170], 0x1 ;  /* 0x00005c0018ac7a11 */ /* 0x000fe200078008ff */
[----:B------:R3:W-:Y:S01]  /*1950*/  LDGSTS.E.BYPASS.LTC128B.128 [R163+0x3000], [R170.64] ;  /* 0x03000000aaa37fae */ /* 0x0007e2000b901d4a */
[----:B------:R-:W-:Y:S01]  /*1960*/  SHF.R.U32.HI R4, RZ, 0x3, R11 ;  /* 0x00000003ff047819 */ /* 0x000fe2000001160b */
[----:B------:R-:W-:Y:S02]  /*1970*/  IMAD.SHL.U32 R0, R0, 0x20, RZ ;  /* 0x0000002000007824 */ /* 0x000fe400078e00ff */
[----:B------:R3:W-:Y:S01]  /*1980*/  LDGSTS.E.BYPASS.LTC128B.128 [R163+0x5000], [R170.64+0x40] ;  /* 0x05000040aaa37fae */ /* 0x0007e2000b901d4a */
[----:B------:R-:W-:-:S02]  /*1990*/  IMAD R129, R128, 0x10, R129 ;  /* 0x0000001080817824 */ /* 0x000fc400078e0281 */
[----:B------:R-:W-:Y:S01]  /*19a0*/  IMAD.IADD R175, R128, 0x1, -R175 ;  /* 0x0000000180af7824 */ /* 0x000fe200078e0aaf */
        /* <DEDUP_REMOVED lines=9> */
[----:B------:R5:W-:Y:S01]  /*1a40*/  LDGSTS.E.BYPASS.LTC128B.128 [R163+0x8800], [R18.64+0x80] ;  /* 0x0880008012a37fae */ /* 0x000be2000b901d4a */
[----:B----4-:R-:W-:-:S03]  /*1a50*/  LOP3.LUT R9, R11, 0x8, R10, 0xf8, !PT ;  /* 0x000000080b097812 */ /* 0x010fc600078ef80a */
[----:B------:R-:W0:Y:S01]  /*1a60*/  LDGDEPBAR ;  /* 0x00000000000079af */ /* 0x000e220000000000 */
[----:B------:R-:W-:Y:S02]  /*1a70*/  IMAD.IADD R11, R25, 0x1, R6 ;  /* 0x00000001190b7824 */ /* 0x000fe400078e0206 */
[----:B------:R-:W-:Y:S01]  /*1a80*/  IMAD.SHL.U32 R6, R3, 0x40, RZ ;  /* 0x0000004003067824 */ /* 0x000fe200078e00ff */
[----:B------:R-:W-:Y:S01]  /*1a90*/  LOP3.LUT R4, R9, R4, RZ, 0x3c, !PT ;  /* 0x0000000409047212 */ /* 0x000fe200078e3cff */
[C---:B------:R-:W-:Y:S01]  /*1aa0*/  IMAD.SHL.U32 R8, R7.reuse, 0x8, RZ ;  /* 0x0000000807087824 */ /* 0x040fe200078e00ff */
[----:B------:R-:W-:Y:S01]  /*1ab0*/  LEA.HI.X R173, R24, c[0x0][0x174], R11, 0x1, P0 ;  /* 0x00005d0018ad7a11 */ /* 0x000fe200000f0c0b */
[----:B------:R-:W-:Y:S01]  /*1ac0*/  IMAD R11, R7, 0x8, R164 ;  /* 0x00000008070b7824 */ /* 0x000fe200078e02a4 */
[----:B------:R-:W-:Y:S02]  /*1ad0*/  LOP3.LUT R9, R6, 0xc0, RZ, 0xc0, !PT ;  /* 0x000000c006097812 */ /* 0x000fe400078ec0ff */
[----:B------:R-:W-:Y:S01]  /*1ae0*/  LOP3.LUT R7, R0, 0xffffff00, RZ, 0xc0, !PT ;  /* 0xffffff0000077812 */ /* 0x000fe200078ec0ff */
[----:B------:R-:W-:Y:S01]  /*1af0*/  IMAD.U32 R0, R11, 0x20, R4 ;  /* 0x000000200b007824 */ /* 0x000fe200078e0004 */
[----:B------:R-:W-:Y:S01]  /*1b00*/  LOP3.LUT R6, R9, 0x8, R8, 0xf8, !PT ;  /* 0x0000000809067812 */ /* 0x000fe200078ef808 */
[----:B------:R-:W-:Y:S01]  /*1b10*/  IMAD.MOV.U32 R4, RZ, RZ, 0x20 ;  /* 0x00000020ff047424 */ /* 0x000fe200078e00ff */
[----:B------:R-:W-:Y:S01]  /*1b20*/  SHF.R.U32.HI R9, RZ, 0x3, R9 ;  /* 0x00000003ff097819 */ /* 0x000fe20000011609 */
[----:B------:R-:W-:Y:S01]  /*1b30*/  IMAD R161, R128, 0x200, R7 ;  /* 0x0000020080a17824 */ /* 0x000fe200078e0207 */
[----:B------:R-:W-:Y:S01]  /*1b40*/  IADD3 R8, P0, R172, UR4, RZ ;  /* 0x00000004ac087c10 */ /* 0x000fe2000ff1e0ff */
[----:B------:R-:W-:Y:S01]  /*1b50*/  IMAD.SHL.U32 R130, R0, 0x2, RZ ;  /* 0x0000000200827824 */ /* 0x000fe200078e00ff */
[----:B------:R-:W-:Y:S01]  /*1b60*/  LOP3.LUT R6, R6, R9, RZ, 0x3c, !PT ;  /* 0x0000000906067212 */ /* 0x000fe200078e3cff */
[----:B------:R-:W-:Y:S01]  /*1b70*/  IMAD R161, R124, 0x20, R161 ;  /* 0x000000207ca17824 */ /* 0x000fe200078e02a1 */
[----:B------:R-:W-:-:S02]  /*1b80*/  IADD3.X R9, R173, UR5, RZ, P0, !PT ;  /* 0x00000005ad097c10 */ /* 0x000fc400087fe4ff */
[----:B-1----:R-:W-:Y:S01]  /*1b90*/  IADD3 R12, P0, R8, UR4, RZ ;  /* 0x00000004080c7c10 */ /* 0x002fe2000ff1e0ff */
[----:B------:R-:W-:Y:S01]  /*1ba0*/  IMAD.IADD R161, R6, 0x1, R161 ;  /* 0x0000000106a17824 */ /* 0x000fe200078e02a1 */
[----:B------:R-:W-:-:S04]  /*1bb0*/  DEPBAR.LE SB0, 0x0 ;  /* 0x000080000000791a */ /* 0x000fc80000000000 */
[----:B------:R-:W-:Y:S01]  /*1bc0*/  BAR.SYNC.DEFER_BLOCKING 0x0 ;  /* 0x0000000000007b1d */ /* 0x000fe20000010000 */
[----:B------:R-:W-:Y:S01]  /*1bd0*/  IADD3.X R13, R9, UR5, RZ, P0, !PT ;  /* 0x00000005090d7c10 */ /* 0x000fe200087fe4ff */
[----:B------:R-:W-:Y:S01]  /*1be0*/  IMAD.SHL.U32 R161, R161, 0x2, RZ ;  /* 0x00000002a1a17824 */ /* 0x000fe200078e00ff */
[----:B------:R-:W-:Y:S02]  /*1bf0*/  IADD3 R10, P0, R12, UR4, RZ ;  /* 0x000000040c0a7c10 */ /* 0x000fe4000ff1e0ff */
[----:B------:R-:W-:Y:S02]  /*1c00*/  LEA R160, R0, 0x3000, 0x1 ;  /* 0x0000300000a07811 */ /* 0x000fe400078e08ff */
[----:B------:R-:W-:Y:S02]  /*1c10*/  IADD3.X R11, R13, UR5, RZ, P0, !PT ;  /* 0x000000050d0b7c10 */ /* 0x000fe400087fe4ff */
[----:B------:R-:W-:-:S04]  /*1c20*/  LOP3.LUT P0, RZ, R166, 0x2, RZ, 0xc0, !PT ;  /* 0x00000002a6ff7812 */ /* 0x000fc8000780c0ff */
[C---:B------:R-:W-:Y:S02]  /*1c30*/  SEL R3, R4.reuse, 0xffffffe0, !P0 ;  /* 0xffffffe004037807 */ /* 0x040fe40004000000 */
[----:B------:R-:W-:-:S03]  /*1c40*/  SEL R4, R4, 0xffffffe0, !P1 ;  /* 0xffffffe004047807 */ /* 0x000fc60004800000 */
[----:B------:R-:W-:Y:S01]  /*1c50*/  IMAD.IADD R158, R160, 0x1, R3 ;  /* 0x00000001a09e7824 */ /* 0x000fe200078e0203 */
[----:B------:R-:W-:Y:S01]  /*1c60*/  LOP3.LUT R3, R127, 0xffffffe0, RZ, 0xc0, !PT ;  /* 0xffffffe07f037812 */ /* 0x000fe200078ec0ff */
[----:B------:R-:W-:Y:S01]  /*1c70*/  IMAD.IADD R159, R161, 0x1, R4 ;  /* 0x00000001a19f7824 */ /* 0x000fe200078e0204 */
[----:B------:R-:W-:Y:S01]  /*1c80*/  @!PT LDS RZ, [RZ] ;  /* 0x00000000fffff984 */ /* 0x000fe20000000800 */
[----:B------:R-:W-:Y:S01]  /*1c90*/  @!PT LDS RZ, [RZ] ;  /* 0x00000000fffff984 */ /* 0x000fe20000000800 */
[----:B------:R-:W-:Y:S01]  /*1ca0*/  @!PT LDS RZ, [RZ] ;  /* 0x00000000fffff984 */ /* 0x000fe20000000800 */
[----:B------:R3:W-:Y:S03]  /*1cb0*/  LDGSTS.E.BYPASS.LTC128B.128 [R163+0x9000], [R172.64] ;  /* 0x09000000aca37fae */ /* 0x0007e6000b901d4a */
[----:B------:R-:W-:Y:S01]  /*1cc0*/  IMAD.IADD R3, R126, 0x1, -R3 ;  /* 0x000000017e037824 */ /* 0x000fe200078e0a03 */
[----:B------:R3:W-:Y:S04]  /*1cd0*/  LDGSTS.E.BYPASS.LTC128B.128 [R163+0xb000], [R172.64+0x40] ;  /* 0x0b000040aca37fae */ /* 0x0007e8000b901d4a */
[----:B------:R-:W-:Y:S01]  /*1ce0*/  SHF.R.S32.HI R0, RZ, 0x1f, R3 ;  /* 0x0000001fff007819 */ /* 0x000fe20000011403 */
[----:B------:R3:W-:Y:S03]  /*1cf0*/  LDGSTS.E.BYPASS.LTC128B.128 [R163+0xd000], [R172.64+0x80] ;  /* 0x0d000080aca37fae */ /* 0x0007e6000b901d4a */
[----:B------:R-:W-:Y:S01]  /*1d00*/  LEA.HI R0, R0, R3, RZ, 0x2 ;  /* 0x0000000300007211 */ /* 0x000fe200078f10ff */
[----:B------:R1:W-:Y:S01]  /*1d10*/  LDGSTS.E.BYPASS.LTC128B.128 [R163+0x9800], [R8.64] ;  /* 0x0980000008a37fae */ /* 0x0003e2000b901d4a */
[----:B------:R-:W-:-:S02]  /*1d20*/  IADD3 R3, R5, -0x1, RZ ;  /* 0xffffffff05037810 */ /* 0x000fc40007ffe0ff */
[----:B------:R-:W-:Y:S01]  /*1d30*/  SHF.R.S32.HI R174, RZ, 0x2, R0 ;  /* 0x00000002ffae7819 */ /* 0x000fe20000011400 */
[----:B------:R1:W-:Y:S01]  /*1d40*/  LDGSTS.E.BYPASS.LTC128B.128 [R163+0xb800], [R8.64+0x40] ;  /* 0x0b80004008a37fae */ /* 0x0003e2000b901d4a */
[C---:B------:R-:W-:Y:S01]  /*1d50*/  ISETP.GT.AND P0, PT, R3.reuse, R162, PT ;  /* 0x000000a20300720c */ /* 0x040fe20003f04270 */
[----:B------:R-:W-:Y:S02]  /*1d60*/  IMAD.SHL.U32 R0, R3, 0x80, RZ ;  /* 0x0000008003007824 */ /* 0x000fe400078e00ff */
        /* <DEDUP_REMOVED lines=8> */
[----:B------:R-:W4:Y:S04]  /*1df0*/  LDSM.16.M88.4 R72, [R130+0x3000] ;  /* 0x003000008248783b */ /* 0x000f280000000200 */
[----:B------:R-:W3:Y:S04]  /*1e00*/  LDSM.16.M88.4 R64, [R130+0x3400] ;  /* 0x003400008240783b */ /* 0x000ee80000000200 */
[----:B------:R-:W3:Y:S04]  /*1e10*/  LDSM.16.M88.4 R56, [R130+0x3800] ;  /* 0x003800008238783b */ /* 0x000ee80000000200 */
[----:B------:R-:W3:Y:S04]  /*1e20*/  LDSM.16.M88.4 R48, [R130+0x3c00] ;  /* 0x003c00008230783b */ /* 0x000ee80000000200 */
[----:B------:R-:W3:Y:S04]  /*1e30*/  LDSM.16.M88.4 R40, [R130+0x4000] ;  /* 0x004000008228783b */ /* 0x000ee80000000200 */
[----:B------:R-:W3:Y:S04]  /*1e40*/  LDSM.16.M88.4 R32, [R130+0x4400] ;  /* 0x004400008220783b */ /* 0x000ee80000000200 */
[----:B------:R-:W3:Y:S04]  /*1e50*/  LDSM.16.M88.4 R24, [R130+0x4800] ;  /* 0x004800008218783b */ /* 0x000ee80000000200 */
[----:B--2---:R-:W2:Y:S04]  /*1e60*/  LDSM.16.M88.4 R12, [R130+0x4c00] ;  /* 0x004c0000820c783b */ /* 0x004ea80000000200 */
[----:B------:R-:W-:Y:S04]  /*1e70*/  LDSM.16.M88.4 R80, [R159] ;  /* 0x000000009f50783b */ /* 0x000fe80000000200 */
[----:B-1----:R-:W1:Y:S01]  /*1e80*/  LDSM.16.M88.4 R8, [R158+0x800] ;  /* 0x000800009e08783b */ /* 0x002e620000000200 */
[C---:B----4-:R-:W-:Y:S03]  /*1e90*/  HMMA.16816.F32.BF16 R76, R108.reuse, R72, RZ ;  /* 0x000000486c4c723c */ /* 0x050fe600000418ff */
[----:B------:R-:W4:Y:S04]  /*1ea0*/  LDSM.16.M88.4 R20, [R158] ;  /* 0x000000009e14783b */ /* 0x000f280000000200 */
[----:B-----5:R-:W5:Y:S01]  /*1eb0*/  LDSM.16.M88.4 R16, [R158+0x400] ;  /* 0x000400009e10783b */ /* 0x020f620000000200 */
        /* <DEDUP_REMOVED lines=13> */
[----:B------:R-:W0:Y:S05]  /*1f90*/  LDGDEPBAR ;  /* 0x00000000000079af */ /* 0x000e2a0000000000 */
        /* <DEDUP_REMOVED lines=8> */
[C---:B--2---:R-:W-:Y:S08]  /*2020*/  HMMA.16816.F32.BF16 R112, R108.reuse, R12, RZ ;  /* 0x0000000c6c70723c */ /* 0x044ff000000418ff */
[----:B------:R-:W-:Y:S01]  /*2030*/  HMMA.16816.F32.BF16 R108, R108, R14, RZ ;  /* 0x0000000e6c6c723c */ /* 0x000fe200000418ff */
[----:B------:R-:W2:Y:S07]  /*2040*/  LDSM.16.M88.4 R12, [R158+0x1000] ;  /* 0x001000009e0c783b */ /* 0x000eae0000000200 */
[C---:B-1----:R-:W-:Y:S08]  /*2050*/  HMMA.16816.F32.BF16 R60, R80.reuse, R8, R60 ;  /* 0x00000008503c723c */ /* 0x042ff0000004183c */
[C---:B------:R-:W-:Y:S01]  /*2060*/  HMMA.16816.F32.BF16 R56, R80.reuse, R10, R56 ;  /* 0x0000000a5038723c */ /* 0x040fe20000041838 */
[----:B------:R-:W-:Y:S07]  /*2070*/  LDSM.16.M88.4 R8, [R161+0x1000] ;  /* 0x00100000a108783b */ /* 0x000fee0000000200 */
[C---:B----4-:R-:W-:Y:S08]  /*2080*/  HMMA.16816.F32.BF16 R76, R80.reuse, R20, R76 ;  /* 0x00000014504c723c */ /* 0x050ff0000004184c */
[C---:B------:R-:W-:Y:S01]  /*2090*/  HMMA.16816.F32.BF16 R72, R80.reuse, R22, R72 ;  /* 0x000000165048723c */ /* 0x040fe20000041848 */
[----:B------:R-:W-:Y:S07]  /*20a0*/  LDSM.16.M88.4 R20, [R130+0x5000] ;  /* 0x005000008214783b */ /* 0x000fee0000000200 */
[C---:B-----5:R-:W-:Y:S08]  /*20b0*/  HMMA.16816.F32.BF16 R68, R80.reuse, R16, R68 ;  /* 0x000000105044723c */ /* 0x060ff00000041844 */
[C---:B--2---:R-:W-:Y:S08]  /*20c0*/  HMMA.16816.F32.BF16 R44, R80.reuse, R12, R44 ;  /* 0x0000000c502c723c */ /* 0x044ff0000004182c */
[C---:B------:R-:W-:Y:S01]  /*20d0*/  HMMA.16816.F32.BF16 R40, R80.reuse, R14, R40 ;  /* 0x0000000e5028723c */ /* 0x040fe20000041828 */
[----:B------:R-:W1:Y:S07]  /*20e0*/  LDSM.16.M88.4 R12, [R130+0x5800] ;  /* 0x00580000820c783b */ /* 0x000e6e0000000200 */
[C---:B------:R-:W-:Y:S01]  /*20f0*/  HMMA.16816.F32.BF16 R64, R80.reuse, R18, R64 ;  /* 0x000000125040723c */ /* 0x040fe20000041840 */
[----:B------:R-:W2:Y:S07]  /*2100*/  LDSM.16.M88.4 R16, [R130+0x5400] ;  /* 0x005400008210783b */ /* 0x000eae0000000200 */
[C---:B------:R-:W-:Y:S08]  /*2110*/  HMMA.16816.F32.BF16 R52, R80.reuse, R96, R52 ;  /* 0x000000605034723c */ /* 0x040ff00000041834 */
[C---:B------:R-:W-:Y:S01]  /*2120*/  HMMA.16816.F32.BF16 R48, R80.reuse, R98, R48 ;  /* 0x000000625030723c */ /* 0x040fe20000041830 */
[----:B------:R-:W3:Y:S07]  /*2130*/  LDSM.16.M88.4 R96, [R130+0x6800] ;  /* 0x006800008260783b */ /* 0x000eee0000000200 */
[C---:B------:R-:W-:Y:S08]  /*2140*/  HMMA.16816.F32.BF16 R36, R80.reuse, R92, R36 ;  /* 0x0000005c5024723c */ /* 0x040ff00000041824 */
[C---:B------:R-:W-:Y:S01]  /*2150*/  HMMA.16816.F32.BF16 R32, R80.reuse, R94, R32 ;  /* 0x0000005e5020723c */ /* 0x040fe20000041820 */
[----:B------:R-:W4:Y:S07]  /*2160*/  LDSM.16.M88.4 R92, [R130+0x6c00] ;  /* 0x006c0000825c783b */ /* 0x000f2e0000000200 */
[C---:B------:R-:W-:Y:S08]  /*2170*/  HMMA.16816.F32.BF16 R28, R80.reuse, R88, R28 ;  /* 0x00000058501c723c */ /* 0x040ff0000004181c */
[C---:B------:R-:W-:Y:S01]  /*2180*/  HMMA.16816.F32.BF16 R24, R80.reuse, R90, R24 ;  /* 0x0000005a5018723c */ /* 0x040fe20000041818 */
[----:B------:R-:W-:Y:S07]  /*2190*/  LDSM.16.M88.4 R88, [R158+0x2000] ;  /* 0x002000009e58783b */ /* 0x000fee0000000200 */
[C---:B------:R-:W-:Y:S08]  /*21a0*/  HMMA.16816.F32.BF16 R112, R80.reuse, R84, R112 ;  /* 0x000000545070723c */ /* 0x040ff00000041870 */
[----:B------:R-:W-:Y:S01]  /*21b0*/  HMMA.16816.F32.BF16 R108, R80, R86, R108 ;  /* 0x00000056506c723c */ /* 0x000fe2000004186c */
[----:B------:R-:W-:Y:S04]  /*21c0*/  LDSM.16.M88.4 R80, [R158+0x2800] ;  /* 0x002800009e50783b */ /* 0x000fe80000000200 */
[----:B------:R-:W-:Y:S03]  /*21d0*/  LDSM.16.M88.4 R84, [R158+0x2400] ;  /* 0x002400009e54783b */ /* 0x000fe60000000200 */
        /* <DEDUP_REMOVED lines=8> */
[----:B------:R-:W5:Y:S07]  /*2260*/  LDSM.16.M88.4 R20, [R158+0x2c00] ;  /* 0x002c00009e14783b */ /* 0x000f6e0000000200 */
        /* <DEDUP_REMOVED lines=13> */
[----:B------:R-:W-:Y:S01]  /*2340*/  HMMA.16816.F32.BF16 R108, R8, R94, R108 ;  /* 0x0000005e086c723c */ /* 0x000fe2000004186c */
[----:B------:R-:W2:Y:S04]  /*2350*/  LDSM.16.M88.4 R8, [R158+0x3800] ;  /* 0x003800009e08783b */ /* 0x000ea80000000200 */
        /* <DEDUP_REMOVED lines=9> */
[----:B------:R-:W3:Y:S07]  /*23f0*/  LDSM.16.M88.4 R80, [R130+0x8800] ;  /* 0x008800008250783b */ /* 0x000eee0000000200 */
[C---:B-----5:R-:W-:Y:S08]  /*2400*/  HMMA.16816.F32.BF16 R52, R120.reuse, R20, R52 ;  /* 0x000000147834723c */ /* 0x060ff00000041834 */
[C---:B------:R-:W-:Y:S01]  /*2410*/  HMMA.16816.F32.BF16 R48, R120.reuse, R22, R48 ;  /* 0x000000167830723c */ /* 0x040fe20000041830 */
[----:B------:R-:W-:Y:S07]  /*2420*/  LDSM.16.M88.4 R20, [R158+0x4000] ;  /* 0x004000009e14783b */ /* 0x000fee0000000200 */
[C---:B--2---:R-:W-:Y:S08]  /*2430*/  HMMA.16816.F32.BF16 R28, R120.reuse, R8, R28 ;  /* 0x00000008781c723c */ /* 0x044ff0000004181c */
        /* <DEDUP_REMOVED lines=8> */
[----:B-1----:R-:W-:Y:S08]  /*24c0*/  HMMA.16816.F32.BF16 R76, R12, R104, R76 ;  /* 0x000000680c4c723c */ /* 0x002ff0000004184c */
[----:B------:R-:W-:Y:S08]  /*24d0*/  HMMA.16816.F32.BF16 R112, R120, R116, R112 ;  /* 0x000000747870723c */ /* 0x000ff00000041870 */
[----:B------:R-:W-:Y:S08]  /*24e0*/  HMMA.16816.F32.BF16 R72, R12, R106, R72 ;  /* 0x0000006a0c48723c */ /* 0x000ff00000041848 */
[----:B------:R-:W-:Y:S08]  /*24f0*/  HMMA.16816.F32.BF16 R108, R120, R118, R108 ;  /* 0x00000076786c723c */ /* 0x000ff0000004186c */
[C---:B------:R-:W-:Y:S07]  /*2500*/  HMMA.16816.F32.BF16 R52, R12.reuse, R92, R52 ;  /* 0x0000005c0c34723c */ /* 0x040fee0000041834 */
[----:B------:R-:W-:Y:S01]  /*2510*/  IADD3 R92, R129, 0x1, R174 ;  /* 0x00000001815c7810 */ /* 0x000fe20007ffe0ae */
[----:B---3--:R-:W-:Y:S03]  /*2520*/  HMMA.16816.F32.BF16 R28, R12, R80, R28 ;  /* 0x000000500c1c723c */ /* 0x008fe6000004181c */
[----:B------:R-:W-:-:S04]  /*2530*/  IADD3 R92, R125, -c[0x0][0x214], R92 ;  /* 0x800085007d5c7a10 */ /* 0x000fc80007ffe05c */
[----:B------:R-:W-:Y:S01]  /*2540*/  IADD3 R92, R92, c[0x0][0x2e8], RZ ;  /* 0x0000ba005c5c7a10 */ /* 0x000fe20007ffe0ff */
[----:B------:R-:W-:Y:S01]  /*2550*/  HMMA.16816.F32.BF16 R24, R12, R82, R24 ;  /* 0x000000520c18723c */ /* 0x000fe20000041818 */
[----:B------:R-:W1:Y:S07]  /*2560*/  LDSM.16.M88.4 R80, [R158+0x4400] ;  /* 0x004400009e50783b */ /* 0x000e6e0000000200 */
[----:B--2---:R-:W-:Y:S08]  /*2570*/  HMMA.16816.F32.BF16 R76, R8, R20, R76 ;  /* 0x00000014084c723c */ /* 0x004ff0000004184c */
[----:B----4-:R-:W-:Y:S07]  /*2580*/  HMMA.16816.F32.BF16 R112, R12, R16, R112 ;  /* 0x000000100c70723c */ /* 0x010fee0000041870 */
[----:B------:R-:W-:Y:S01]  /*2590*/  IMAD.SHL.U32 R17, R126, 0x2, RZ ;  /* 0x000000027e117824 */ /* 0x000fe200078e00ff */
[----:B------:R-:W-:Y:S01]  /*25a0*/  HMMA.16816.F32.BF16 R72, R8, R22, R72 ;  /* 0x000000160848723c */ /* 0x000fe20000041848 */
[----:B------:R-:W2:Y:S03]  /*25b0*/  LDSM.16.M88.4 R20, [R158+0x4800] ;  /* 0x004800009e14783b */ /* 0x000ea60000000200 */
[----:B------:R-:W-:-:S04]  /*25c0*/  LOP3.LUT R3, R0, 0x6, R17, 0xf8, !PT ;  /* 0x0000000600037812 */ /* 0x000fc800078ef811 */
[----:B------:R-:W-:Y:S01]  /*25d0*/  HMMA.16816.F32.BF16 R40, R12, R90, R40 ;  /* 0x0000005a0c28723c */ /* 0x000fe20000041828 */
[----:B------:R-:W-:-:S06]  /*25e0*/  LOP3.LUT R17, R3, 0x9, RZ, 0xfc, !PT ;  /* 0x0000000903117812 */ /* 0x000fcc00078efcff */
[C---:B------:R-:W-:Y:S01]  /*25f0*/  IADD3 R90, R92.reuse, 0x8, RZ ;  /* 0x000000085c5a7810 */ /* 0x040fe20007ffe0ff */
[----:B------:R-:W-:Y:S01]  /*2600*/  HMMA.16816.F32.BF16 R68, R12, R100, R68 ;  /* 0x000000640c44723c */ /* 0x000fe20000041844 */
[-C--:B------:R-:W-:Y:S02]  /*2610*/  IMNMX R92, R92, R125.reuse, PT ;  /* 0x0000007d5c5c7217 */ /* 0x080fe40003800200 */
[----:B------:R-:W-:Y:S02]  /*2620*/  IMNMX R90, R90, R125, PT ;  /* 0x0000007d5a5a7217 */ /* 0x000fe40003800200 */
[----:B------:R-:W-:-:S03]  /*2630*/  ISETP.GE.AND P1, PT, R17, R92, PT ;  /* 0x0000005c1100720c */ /* 0x000fc60003f26270 */
[C---:B------:R-:W-:Y:S08]  /*2640*/  HMMA.16816.F32.BF16 R64, R12.reuse, R102, R64 ;  /* 0x000000660c40723c */ /* 0x040ff00000041840 */
[C---:B------:R-:W-:Y:S08]  /*2650*/  HMMA.16816.F32.BF16 R60, R12.reuse, R96, R60 ;  /* 0x000000600c3c723c */ /* 0x040ff0000004183c */
[C---:B------:R-:W-:Y:S08]  /*2660*/  HMMA.16816.F32.BF16 R56, R12.reuse, R98, R56 ;  /* 0x000000620c38723c */ /* 0x040ff00000041838 */
[C---:B------:R-:W-:Y:S08]  /*2670*/  HMMA.16816.F32.BF16 R48, R12.reuse, R94, R48 ;  /* 0x0000005e0c30723c */ /* 0x040ff00000041830 */
[C---:B------:R-:W-:Y:S08]  /*2680*/  HMMA.16816.F32.BF16 R44, R12.reuse, R88, R44 ;  /* 0x000000580c2c723c */ /* 0x040ff0000004182c */
[C---:B-----5:R-:W-:Y:S07]  /*2690*/  HMMA.16816.F32.BF16 R36, R12.reuse, R84, R36 ;  /* 0x000000540c24723c */ /* 0x060fee0000041824 */
[----:B------:R-:W-:Y:S01]  /*26a0*/  IMAD R85, R124, 0x20, R7 ;  /* 0x000000207c557824 */ /* 0x000fe200078e0207 */
[----:B------:R-:W-:Y:S01]  /*26b0*/  HMMA.16816.F32.BF16 R32, R12, R86, R32 ;  /* 0x000000560c20723c */ /* 0x000fe20000041820 */
[----:B------:R-:W-:-:S04]  /*26c0*/  LOP3.LUT R7, R3, 0x8, RZ, 0xfc, !PT ;  /* 0x0000000803077812 */ /* 0x000fc800078efcff */
[----:B------:R-:W-:Y:S02]  /*26d0*/  ISETP.GE.AND P5, PT, R7, R90, PT ;  /* 0x0000005a0700720c */ /* 0x000fe40003fa6270 */
[----:B------:R-:W-:Y:S01]  /*26e0*/  FSEL R87, R73, -INF , !P1 ;  /* 0xff80000049577808 */ /* 0x000fe20004800000 */
[----:B------:R-:W-:Y:S01]  /*26f0*/  HMMA.16816.F32.BF16 R108, R12, R18, R108 ;  /* 0x000000120c6c723c */ /* 0x000fe2000004186c */
[----:B------:R-:W-:Y:S02]  /*2700*/  FSEL R74, R74, -INF , !P5 ;  /* 0xff8000004a4a7808 */ /* 0x000fe40006800000 */
[-C--:B------:R-:W-:Y:S02]  /*2710*/  ISETP.GE.AND P3, PT, R7, R92.reuse, PT ;  /* 0x0000005c0700720c */ /* 0x080fe40003f66270 */
[C---:B------:R-:W-:Y:S02]  /*2720*/  LOP3.LUT R7, R3.reuse, 0x10, RZ, 0xfc, !PT ;  /* 0x0000001003077812 */ /* 0x040fe400078efcff */
[----:B------:R-:W-:Y:S01]  /*2730*/  LOP3.LUT R13, R3, 0x1, RZ, 0xfc, !PT ;  /* 0x00000001030d7812 */ /* 0x000fe200078efcff */
[----:B-1----:R-:W-:Y:S03]  /*2740*/  HMMA.16816.F32.BF16 R68, R8, R80, R68 ;  /* 0x000000500844723c */ /* 0x002fe60000041844 */
[----:B------:R-:W-:-:S02]  /*2750*/  ISETP.GE.AND P4, PT, R13, R92, PT ;  /* 0x0000005c0d00720c */ /* 0x000fc40003f86270 */
[-C--:B------:R-:W-:Y:S02]  /*2760*/  ISETP.GE.AND P2, PT, R13, R90.reuse, PT ;  /* 0x0000005a0d00720c */ /* 0x080fe40003f46270 */
[----:B------:R-:W1:Y:S01]  /*2770*/  LDSM.16.M88.4 R12, [R158+0x4c00] ;  /* 0x004c00009e0c783b */ /* 0x000e620000000200 */
[----:B------:R-:W-:Y:S01]  /*2780*/  FSEL R77, R77, -INF , !P4 ;  /* 0xff8000004d4d7808 */ /* 0x000fe20006000000 */
[C---:B------:R-:W-:Y:S01]  /*2790*/  HMMA.16816.F32.BF16 R64, R8.reuse, R82, R64 ;  /* 0x000000520840723c */ /* 0x040fe20000041840 */
[----:B------:R-:W-:Y:S02]  /*27a0*/  ISETP.GE.AND P4, PT, R17, R90, PT ;  /* 0x0000005a1100720c */ /* 0x000fe40003f86270 */
[----:B------:R-:W-:Y:S02]  /*27b0*/  LOP3.LUT R17, R3, 0x11, RZ, 0xfc, !PT ;  /* 0x0000001103117812 */ /* 0x000fe400078efcff */
[----:B------:R-:W-:Y:S02]  /*27c0*/  FSEL R84, R79, -INF , !P2 ;  /* 0xff8000004f547808 */ /* 0x000fe40005000000 */
[C---:B------:R-:W-:Y:S01]  /*27d0*/  ISETP.GE.AND P5, PT, R17.reuse, R92, PT ;  /* 0x0000005c1100720c */ /* 0x040fe20003fa6270 */
[----:B--2---:R-:W-:Y:S01]  /*27e0*/  HMMA.16816.F32.BF16 R60, R8, R20, R60 ;  /* 0x00000014083c723c */ /* 0x004fe2000004183c */
[----:B------:R-:W-:-:S02]  /*27f0*/  ISETP.GE.AND P1, PT, R17, R90, PT ;  /* 0x0000005a1100720c */ /* 0x000fc40003f26270 */
[----:B------:R-:W2:Y:S01]  /*2800*/  LDSM.16.M88.4 R16, [R158+0x5000] ;  /* 0x005000009e10783b */ /* 0x000ea20000000200 */
[----:B------:R-:W-:Y:S02]  /*2810*/  FSEL R79, R72, -INF , !P3 ;  /* 0xff800000484f7808 */ /* 0x000fe40005800000 */
[C---:B------:R-:W-:Y:S02]  /*2820*/  ISETP.GE.AND P2, PT, R7.reuse, R92, PT ;  /* 0x0000005c0700720c */ /* 0x040fe40003f46270 */
[----:B------:R-:W-:Y:S01]  /*2830*/  HMMA.16816.F32.BF16 R56, R8, R22, R56 ;  /* 0x000000160838723c */ /* 0x000fe20000041838 */
[----:B------:R-:W-:Y:S02]  /*2840*/  ISETP.GE.AND P3, PT, R7, R90, PT ;  /* 0x0000005a0700720c */ /* 0x000fe40003f66270 */
[C---:B------:R-:W-:Y:S02]  /*2850*/  LOP3.LUT R7, R3.reuse, 0x18, RZ, 0xfc, !PT ;  /* 0x0000001803077812 */ /* 0x040fe400078efcff */
[----:B------:R-:W-:-:S02]  /*2860*/  LOP3.LUT R21, R3, 0x19, RZ, 0xfc, !PT ;  /* 0x0000001903157812 */ /* 0x000fc400078efcff */
[----:B------:R-:W-:Y:S02]  /*2870*/  FSEL R86, R75, -INF , !P4 ;  /* 0xff8000004b567808 */ /* 0x000fe40006000000 */
[----:B------:R-:W-:Y:S02]  /*2880*/  FSEL R83, R68, -INF , !P2 ;  /* 0xff80000044537808 */ /* 0x000fe40005000000 */
[----:B------:R-:W-:Y:S02]  /*2890*/  FSEL R72, R70, -INF , !P3 ;  /* 0xff80000046487808 */ /* 0x000fe40005800000 */
[----:B------:R-:W-:Y:S02]  /*28a0*/  FSEL R75, R69, -INF , !P5 ;  /* 0xff800000454b7808 */ /* 0x000fe40006800000 */
[C---:B------:R-:W-:Y:S02]  /*28b0*/  ISETP.GE.AND P4, PT, R7.reuse, R92, PT ;  /* 0x0000005c0700720c */ /* 0x040fe40003f86270 */
[----:B------:R-:W-:-:S02]  /*28c0*/  ISETP.GE.AND P2, PT, R7, R90, PT ;  /* 0x0000005a0700720c */ /* 0x000fc40003f46270 */
[C---:B------:R-:W-:Y:S02]  /*28d0*/  ISETP.GE.AND P3, PT, R21.reuse, R92, PT ;  /* 0x0000005c1500720c */ /* 0x040fe40003f66270 */
[----:B------:R-:W-:Y:S01]  /*28e0*/  ISETP.GE.AND P5, PT, R21, R90, PT ;  /* 0x0000005a1500720c */ /* 0x000fe20003fa6270 */
[C---:B-1----:R-:W-:Y:S01]  /*28f0*/  HMMA.16816.F32.BF16 R52, R8.reuse, R12, R52 ;  /* 0x0000000c0834723c */ /* 0x042fe20000041834 */
[C---:B------:R-:W-:Y:S02]  /*2900*/  LOP3.LUT R7, R3.reuse, 0x20, RZ, 0xfc, !PT ;  /* 0x0000002003077812 */ /* 0x040fe400078efcff */
[----:B------:R-:W-:Y:S02]  /*2910*/  LOP3.LUT R21, R3, 0x21, RZ, 0xfc, !PT ;  /* 0x0000002103157812 */ /* 0x000fe400078efcff */
[----:B------:R-:W-:Y:S02]  /*2920*/  FSEL R82, R71, -INF , !P1 ;  /* 0xff80000047527808 */ /* 0x000fe40004800000 */
[----:B------:R-:W-:Y:S01]  /*2930*/  FSEL R81, R64, -INF , !P4 ;  /* 0xff80000040517808 */ /* 0x000fe20006000000 */
[----:B------:R-:W-:Y:S01]  /*2940*/  HMMA.16816.F32.BF16 R48, R8, R14, R48 ;  /* 0x0000000e0830723c */ /* 0x000fe20000041830 */
[----:B------:R-:W-:-:S02]  /*2950*/  FSEL R80, R66, -INF , !P2 ;  /* 0xff80000042507808 */ /* 0x000fc40005000000 */
[C---:B------:R-:W-:Y:S02]  /*2960*/  ISETP.GE.AND P1, PT, R7.reuse, R92, PT ;  /* 0x0000005c0700720c */ /* 0x040fe40003f26270 */
[----:B------:R-:W-:Y:S02]  /*2970*/  ISETP.GE.AND P4, PT, R7, R90, PT ;  /* 0x0000005a0700720c */ /* 0x000fe40003f86270 */
[----:B------:R-:W-:Y:S01]  /*2980*/  ISETP.GE.AND P2, PT, R21, R92, PT ;  /* 0x0000005c1500720c */ /* 0x000fe20003f46270 */
[----:B--2---:R-:W-:Y:S01]  /*2990*/  HMMA.16816.F32.BF16 R44, R8, R16, R44 ;  /* 0x00000010082c723c */ /* 0x004fe2000004182c */
[C---:B------:R-:W-:Y:S02]  /*29a0*/  LOP3.LUT R7, R3.reuse, 0x28, RZ, 0xfc, !PT ;  /* 0x0000002803077812 */ /* 0x040fe400078efcff */
[----:B------:R-:W-:Y:S02]  /*29b0*/  LOP3.LUT R13, R3, 0x29, RZ, 0xfc, !PT ;  /* 0x00000029030d7812 */ /* 0x000fe400078efcff */
[----:B------:R-:W-:-:S02]  /*29c0*/  FSEL R73, R65, -INF , !P3 ;  /* 0xff80000041497808 */ /* 0x000fc40005800000 */
[----:B------:R-:W-:Y:S01]  /*29d0*/  FSEL R88, R67, -INF , !P5 ;  /* 0xff80000043587808 */ /* 0x000fe20006800000 */
[----:B------:R-:W-:Y:S01]  /*29e0*/  HMMA.16816.F32.BF16 R40, R8, R18, R40 ;  /* 0x000000120828723c */ /* 0x000fe20000041828 */
[----:B------:R-:W-:Y:S02]  /*29f0*/  FSEL R145, R60, -INF , !P1 ;  /* 0xff8000003c917808 */ /* 0x000fe40004800000 */
[----:B------:R-:W-:Y:S02]  /*2a00*/  FSEL R146, R62, -INF , !P4 ;  /* 0xff8000003e927808 */ /* 0x000fe40006000000 */
[----:B------:R-:W-:Y:S02]  /*2a10*/  FSEL R141, R61, -INF , !P2 ;  /* 0xff8000003d8d7808 */ /* 0x000fe40005000000 */
[----:B------:R-:W-:Y:S02]  /*2a20*/  ISETP.GE.AND P3, PT, R21, R90, PT ;  /* 0x0000005a1500720c */ /* 0x000fe40003f66270 */
[C---:B------:R-:W-:Y:S01]  /*2a30*/  ISETP.GE.AND P5, PT, R7.reuse, R92, PT ;  /* 0x0000005c0700720c */ /* 0x040fe20003fa6270 */
[----:B------:R-:W1:Y:S01]  /*2a40*/  LDSM.16.M88.4 R20, [R158+0x5400] ;  /* 0x005400009e14783b */ /* 0x000e620000000200 */
[----:B------:R-:W-:-:S02]  /*2a50*/  ISETP.GE.AND P1, PT, R7, R90, PT ;  /* 0x0000005a0700720c */ /* 0x000fc40003f26270 */
[C---:B------:R-:W-:Y:S02]  /*2a60*/  ISETP.GE.AND P4, PT, R13.reuse, R92, PT ;  /* 0x0000005c0d00720c */ /* 0x040fe40003f86270 */
[----:B------:R-:W-:Y:S02]  /*2a70*/  ISETP.GE.AND P2, PT, R13, R90, PT ;  /* 0x0000005a0d00720c */ /* 0x000fe40003f46270 */
[C---:B------:R-:W-:Y:S02]  /*2a80*/  LOP3.LUT R7, R3.reuse, 0x30, RZ, 0xfc, !PT ;  /* 0x0000003003077812 */ /* 0x040fe400078efcff */
[----:B------:R-:W-:Y:S02]  /*2a90*/  LOP3.LUT R13, R3, 0x31, RZ, 0xfc, !PT ;  /* 0x00000031030d7812 */ /* 0x000fe400078efcff */
[----:B------:R-:W-:Y:S02]  /*2aa0*/  FSEL R116, R63, -INF , !P3 ;  /* 0xff8000003f747808 */ /* 0x000fe40005800000 */
[----:B------:R-:W-:-:S02]  /*2ab0*/  FSEL R143, R56, -INF , !P5 ;  /* 0xff800000388f7808 */ /* 0x000fc40006800000 */
[----:B------:R-:W-:Y:S02]  /*2ac0*/  FSEL R144, R58, -INF , !P1 ;  /* 0xff8000003a907808 */ /* 0x000fe40004800000 */
[----:B------:R-:W-:Y:S02]  /*2ad0*/  FSEL R139, R57, -INF , !P4 ;  /* 0xff800000398b7808 */ /* 0x000fe40006000000 */
[C---:B------:R-:W-:Y:S02]  /*2ae0*/  ISETP.GE.AND P3, PT, R7.reuse, R92, PT ;  /* 0x0000005c0700720c */ /* 0x040fe40003f66270 */
[----:B------:R-:W-:Y:S02]  /*2af0*/  ISETP.GE.AND P5, PT, R7, R90, PT ;  /* 0x0000005a0700720c */ /* 0x000fe40003fa6270 */
[C---:B------:R-:W-:Y:S02]  /*2b00*/  ISETP.GE.AND P1, PT, R13.reuse, R92, PT ;  /* 0x0000005c0d00720c */ /* 0x040fe40003f26270 */
[----:B------:R-:W-:-:S02]  /*2b10*/  ISETP.GE.AND P4, PT, R13, R90, PT ;  /* 0x0000005a0d00720c */ /* 0x000fc40003f86270 */
[C---:B------:R-:W-:Y:S02]  /*2b20*/  LOP3.LUT R13, R3.reuse, 0x38, RZ, 0xfc, !PT ;  /* 0x00000038030d7812 */ /* 0x040fe400078efcff */
[----:B------:R-:W-:Y:S02]  /*2b30*/  LOP3.LUT R17, R3, 0x39, RZ, 0xfc, !PT ;  /* 0x0000003903117812 */ /* 0x000fe400078efcff */
[----:B------:R-:W-:Y:S02]  /*2b40*/  FSEL R148, R59, -INF , !P2 ;  /* 0xff8000003b947808 */ /* 0x000fe40005000000 */
[----:B------:R-:W-:Y:S02]  /*2b50*/  FSEL R7, R52, -INF , !P3 ;  /* 0xff80000034077808 */ /* 0x000fe40005800000 */
[----:B------:R-:W-:Y:S02]  /*2b60*/  FSEL R122, R54, -INF , !P5 ;  /* 0xff800000367a7808 */ /* 0x000fe40006800000 */
[----:B------:R-:W-:-:S02]  /*2b70*/  FSEL R61, R53, -INF , !P1 ;  /* 0xff800000353d7808 */ /* 0x000fc40004800000 */
[C---:B------:R-:W-:Y:S01]  /*2b80*/  ISETP.GE.AND P2, PT, R13.reuse, R92, PT ;  /* 0x0000005c0d00720c */ /* 0x040fe20003f46270 */
[C---:B-1----:R-:W-:Y:S01]  /*2b90*/  HMMA.16816.F32.BF16 R36, R8.reuse, R20, R36 ;  /* 0x000000140824723c */ /* 0x042fe20000041824 */
[----:B------:R-:W-:Y:S02]  /*2ba0*/  ISETP.GE.AND P3, PT, R13, R90, PT ;  /* 0x0000005a0d00720c */ /* 0x000fe40003f66270 */
[C---:B------:R-:W-:Y:S01]  /*2bb0*/  ISETP.GE.AND P5, PT, R17.reuse, R92, PT ;  /* 0x0000005c1100720c */ /* 0x040fe20003fa6270 */
[----:B------:R-:W1:Y:S01]  /*2bc0*/  LDSM.16.M88.4 R12, [R158+0x5800] ;  /* 0x005800009e0c783b */ /* 0x000e620000000200 */
[----:B------:R-:W-:Y:S02]  /*2bd0*/  ISETP.GE.AND P1, PT, R17, R90, PT ;  /* 0x0000005a1100720c */ /* 0x000fe40003f26270 */
[C---:B------:R-:W-:Y:S01]  /*2be0*/  LOP3.LUT R17, R3.reuse, 0x40, RZ, 0xfc, !PT ;  /* 0x0000004003117812 */ /* 0x040fe200078efcff */
[----:B------:R-:W-:Y:S01]  /*2bf0*/  HMMA.16816.F32.BF16 R32, R8, R22, R32 ;  /* 0x000000160820723c */ /* 0x000fe20000041820 */
        /* <DEDUP_REMOVED lines=17> */
[C---:B------:R-:W-:Y:S01]  /*2d10*/  ISETP.GE.AND P2, PT, R19.reuse, R92, PT ;  /* 0x0000005c1300720c */ /* 0x040fe20003f46270 */
[----:B-1----:R-:W-:Y:S01]  /*2d20*/  HMMA.16816.F32.BF16 R28, R8, R12, R28 ;  /* 0x0000000c081c723c */ /* 0x002fe2000004181c */
[----:B------:R-:W-:-:S02]  /*2d30*/  ISETP.GE.AND P3, PT, R19, R90, PT ;  /* 0x0000005a1300720c */ /* 0x000fc40003f66270 */
[----:B------:R-:W1:Y:S01]  /*2d40*/  LDSM.16.M88.4 R16, [R158+0x5c00] ;  /* 0x005c00009e10783b */ /* 0x000e620000000200 */
[----:B------:R-:W-:Y:S01]  /*2d50*/  LOP3.LUT R21, R3, 0x50, RZ, 0xfc, !PT ;  /* 0x0000005003157812 */ /* 0x000fe200078efcff */
[----:B------:R-:W-:-:S04]  /*2d60*/  DEPBAR.LE SB0, 0x0 ;  /* 0x000080000000791a */ /* 0x000fc80000000000 */
[----:B------:R-:W-:Y:S01]  /*2d70*/  LOP3.LUT R23, R3, 0x51, RZ, 0xfc, !PT ;  /* 0x0000005103177812 */ /* 0x000fe200078efcff */
[----:B------:R-:W-:Y:S01]  /*2d80*/  HMMA.16816.F32.BF16 R24, R8, R14, R24 ;  /* 0x0000000e0818723c */ /* 0x000fe20000041818 */
[----:B------:R-:W-:Y:S02]  /*2d90*/  FSEL R140, R47, -INF , !P5 ;  /* 0xff8000002f8c7808 */ /* 0x000fe40006800000 */
[----:B------:R-:W-:Y:S02]  /*2da0*/  FSEL R131, R40, -INF , !P1 ;  /* 0xff80000028837808 */ /* 0x000fe40004800000 */
[----:B------:R-:W-:Y:S02]  /*2db0*/  FSEL R136, R42, -INF , !P4 ;  /* 0xff8000002a887808 */ /* 0x000fe40006000000 */
[C---:B------:R-:W-:Y:S02]  /*2dc0*/  ISETP.GE.AND P5, PT, R21.reuse, R92, PT ;  /* 0x0000005c1500720c */ /* 0x040fe40003fa6270 */
[----:B------:R-:W-:-:S02]  /*2dd0*/  ISETP.GE.AND P1, PT, R21, R90, PT ;  /* 0x0000005a1500720c */ /* 0x000fc40003f26270 */
[----:B------:R-:W-:Y:S02]  /*2de0*/  ISETP.GE.AND P4, PT, R23, R92, PT ;  /* 0x0000005c1700720c */ /* 0x000fe40003f86270 */
[C---:B------:R-:W-:Y:S02]  /*2df0*/  LOP3.LUT R21, R3.reuse, 0x58, RZ, 0xfc, !PT ;  /* 0x0000005803157812 */ /* 0x040fe400078efcff */
[----:B------:R-:W-:Y:S02]  /*2e00*/  LOP3.LUT R13, R3, 0x59, RZ, 0xfc, !PT ;  /* 0x00000059030d7812 */ /* 0x000fe400078efcff */
[----:B------:R-:W-:Y:S02]  /*2e10*/  FSEL R133, R41, -INF , !P2 ;  /* 0xff80000029857808 */ /* 0x000fe40005000000 */
[----:B------:R-:W-:Y:S02]  /*2e20*/  FSEL R142, R43, -INF , !P3 ;  /* 0xff8000002b8e7808 */ /* 0x000fe40005800000 */
[----:B------:R-:W-:-:S02]  /*2e30*/  FSEL R130, R38, -INF , !P1 ;  /* 0xff80000026827808 */ /* 0x000fc40004800000 */
[----:B------:R-:W-:Y:S02]  /*2e40*/  FSEL R125, R37, -INF , !P4 ;  /* 0xff800000257d7808 */ /* 0x000fe40006000000 */
[----:B------:R-:W-:Y:S02]  /*2e50*/  ISETP.GE.AND P2, PT, R23, R90, PT ;  /* 0x0000005a1700720c */ /* 0x000fe40003f46270 */
[-C--:B------:R-:W-:Y:S02]  /*2e60*/  ISETP.GE.AND P3, PT, R21, R92.reuse, PT ;  /* 0x0000005c1500720c */ /* 0x080fe40003f66270 */
[C---:B------:R-:W-:Y:S02]  /*2e70*/  ISETP.GE.AND P1, PT, R13.reuse, R92, PT ;  /* 0x0000005c0d00720c */ /* 0x040fe40003f26270 */
[----:B------:R-:W-:Y:S01]  /*2e80*/  ISETP.GE.AND P4, PT, R13, R90, PT ;  /* 0x0000005a0d00720c */ /* 0x000fe20003f86270 */
[----:B-1----:R-:W-:Y:S01]  /*2e90*/  HMMA.16816.F32.BF16 R112, R8, R16, R112 ;  /* 0x000000100870723c */ /* 0x002fe20000041870 */
[----:B------:R-:W-:-:S02]  /*2ea0*/  LOP3.LUT R13, R3, 0x60, RZ, 0xfc, !PT ;  /* 0x00000060030d7812 */ /* 0x000fc400078efcff */
[----:B------:R-:W-:Y:S02]  /*2eb0*/  FSEL R127, R36, -INF , !P5 ;  /* 0xff800000247f7808 */ /* 0x000fe40006800000 */
[----:B------:R-:W-:Y:S02]  /*2ec0*/  FSEL R128, R39, -INF , !P2 ;  /* 0xff80000027807808 */ /* 0x000fe40005000000 */
[----:B------:R-:W-:Y:S01]  /*2ed0*/  FSEL R123, R32, -INF , !P3 ;  /* 0xff800000207b7808 */ /* 0x000fe20005800000 */
[----:B------:R-:W-:Y:S01]  /*2ee0*/  HMMA.16816.F32.BF16 R108, R8, R18, R108 ;  /* 0x00000012086c723c */ /* 0x000fe2000004186c */
        /* <DEDUP_REMOVED lines=8> */
[----:B------:R-:W-:Y:S01]  /*2f70*/  FSEL R119, R28, -INF , !P2 ;  /* 0xff8000001c777808 */ /* 0x000fe20005000000 */
[----:B------:R-:W-:Y:S01]  /*2f80*/  BAR.SYNC.DEFER_BLOCKING 0x0 ;  /* 0x0000000000007b1d */ /* 0x000fe20000010000 */
[----:B------:R-:W-:-:S02]  /*2f90*/  ISETP.GE.AND P5, PT, R15, R92, PT ;  /* 0x0000005c0f00720c */ /* 0x000fc40003fa6270 */
[----:B------:R-:W-:Y:S02]  /*2fa0*/  ISETP.GE.AND P1, PT, R15, R90, PT ;  /* 0x0000005a0f00720c */ /* 0x000fe40003f26270 */
[C---:B------:R-:W-:Y:S02]  /*2fb0*/  ISETP.GE.AND P4, PT, R13.reuse, R92, PT ;  /* 0x0000005c0d00720c */ /* 0x040fe40003f86270 */
[----:B------:R-:W-:Y:S02]  /*2fc0*/  ISETP.GE.AND P2, PT, R13, R90, PT ;  /* 0x0000005a0d00720c */ /* 0x000fe40003f46270 */
[C---:B------:R-:W-:Y:S02]  /*2fd0*/  LOP3.LUT R13, R3.reuse, 0x69, RZ, 0xfc, !PT ;  /* 0x00000069030d7812 */ /* 0x040fe400078efcff */
[----:B------:R-:W-:Y:S02]  /*2fe0*/  LOP3.LUT R15, R3, 0x70, RZ, 0xfc, !PT ;  /* 0x00000070030f7812 */ /* 0x000fe400078efcff */
[----:B------:R-:W-:-:S02]  /*2ff0*/  FSEL R118, R30, -INF , !P3 ;  /* 0xff8000001e767808 */ /* 0x000fc40005800000 */
[----:B------:R-:W-:Y:S02]  /*3000*/  FSEL R67, R29, -INF , !P5 ;  /* 0xff8000001d437808 */ /* 0x000fe40006800000 */
[----:B------:R-:W-:Y:S02]  /*3010*/  FSEL R62, R31, -INF , !P1 ;  /* 0xff8000001f3e7808 */ /* 0x000fe40004800000 */
[C---:B------:R-:W-:Y:S02]  /*3020*/  ISETP.GE.AND P3, PT, R13.reuse, R92, PT ;  /* 0x0000005c0d00720c */ /* 0x040fe40003f66270 */
[----:B------:R-:W-:Y:S02]  /*3030*/  ISETP.GE.AND P5, PT, R13, R90, PT ;  /* 0x0000005a0d00720c */ /* 0x000fe40003fa6270 */
[----:B------:R-:W-:Y:S02]  /*3040*/  ISETP.GE.AND P1, PT, R15, R92, PT ;  /* 0x0000005c0f00720c */ /* 0x000fe40003f26270 */
[----:B------:R-:W-:-:S02]  /*3050*/  LOP3.LUT R13, R3, 0x71, RZ, 0xfc, !PT ;  /* 0x00000071030d7812 */ /* 0x000fc400078efcff */
[----:B------:R-:W-:Y:S02]  /*3060*/  FSEL R65, R24, -INF , !P4 ;  /* 0xff80000018417808 */ /* 0x000fe40006000000 */
[----:B------:R-:W-:Y:S02]  /*3070*/  FSEL R66, R26, -INF , !P2 ;  /* 0xff8000001a427808 */ /* 0x000fe40005000000 */
[----:B------:R-:W-:Y:S02]  /*3080*/  FSEL R63, R25, -INF , !P3 ;  /* 0xff800000193f7808 */ /* 0x000fe40005800000 */
[----:B------:R-:W-:Y:S02]  /*3090*/  FSEL R59, R112, -INF , !P1 ;  /* 0xff800000703b7808 */ /* 0x000fe40004800000 */
[----:B------:R-:W-:Y:S02]  /*30a0*/  ISETP.GE.AND P4, PT, R15, R90, PT ;  /* 0x0000005a0f00720c */ /* 0x000fe40003f86270 */
[----:B------:R-:W-:-:S02]  /*30b0*/  ISETP.GE.AND P2, PT, R13, R92, PT ;  /* 0x0000005c0d00720c */ /* 0x000fc40003f46270 */
[----:B------:R-:W-:Y:S02]  /*30c0*/  ISETP.GE.AND P3, PT, R13, R90, PT ;  /* 0x0000005a0d00720c */ /* 0x000fe40003f66270 */
[C---:B------:R-:W-:Y:S02]  /*30d0*/  ISETP.GE.AND P1, PT, R3.reuse, R92, PT ;  /* 0x0000005c0300720c */ /* 0x040fe40003f26270 */
[C---:B------:R-:W-:Y:S02]  /*30e0*/  LOP3.LUT R9, R3.reuse, 0x78, RZ, 0xfc, !PT ;  /* 0x0000007803097812 */ /* 0x040fe400078efcff */
[----:B------:R-:W-:Y:S02]  /*30f0*/  LOP3.LUT R11, R3, 0x79, RZ, 0xfc, !PT ;  /* 0x00000079030b7812 */ /* 0x000fe400078efcff */
[----:B------:R-:W-:Y:S02]  /*3100*/  FSEL R64, R27, -INF , !P5 ;  /* 0xff8000001b407808 */ /* 0x000fe40006800000 */
[----:B------:R-:W-:-:S02]  /*3110*/  FSEL R54, R114, -INF , !P4 ;  /* 0xff80000072367808 */ /* 0x000fc40006000000 */
[----:B------:R-:W-:Y:S02]  /*3120*/  FSEL R58, R113, -INF , !P2 ;  /* 0xff800000713a7808 */ /* 0x000fe40005000000 */
[----:B------:R-:W-:Y:S02]  /*3130*/  FSEL R53, R115, -INF , !P3 ;  /* 0xff80000073357808 */ /* 0x000fe40005800000 */
[----:B------:R-:W-:Y:S02]  /*3140*/  FSEL R76, R76, -INF , !P1 ;  /* 0xff8000004c4c7808 */ /* 0x000fe40004800000 */
[-C--:B------:R-:W-:Y:S02]  /*3150*/  ISETP.GE.AND P5, PT, R9, R92.reuse, PT ;  /* 0x0000005c0900720c */ /* 0x080fe40003fa6270 */
[----:B------:R-:W-:Y:S02]  /*3160*/  ISETP.GE.AND P4, PT, R11, R92, PT ;  /* 0x0000005c0b00720c */ /* 0x000fe40003f86270 */
[----:B------:R-:W-:-:S02]  /*3170*/  ISETP.GE.AND P2, PT, R9, R90, PT ;  /* 0x0000005a0900720c */ /* 0x000fc40003f46270 */
[-C--:B------:R-:W-:Y:S01]  /*3180*/  ISETP.GE.AND P3, PT, R3, R90.reuse, PT ;  /* 0x0000005a0300720c */ /* 0x080fe20003f66270 */
[----:B------:R-:W-:Y:S01]  /*3190*/  IMAD.IADD R3, R6, 0x1, R85 ;  /* 0x0000000106037824 */ /* 0x000fe200078e0255 */
[----:B------:R-:W-:Y:S02]  /*31a0*/  ISETP.GE.AND P1, PT, R11, R90, PT ;  /* 0x0000005a0b00720c */ /* 0x000fe40003f26270 */
[----:B------:R-:W-:Y:S02]  /*31b0*/  FSEL R78, R78, -INF , !P3 ;  /* 0xff8000004e4e7808 */ /* 0x000fe40005800000 */
[----:B------:R-:W-:Y:S02]  /*31c0*/  FSEL R57, R108, -INF , !P5 ;  /* 0xff8000006c397808 */ /* 0x000fe40006800000 */
[----:B------:R-:W-:Y:S02]  /*31d0*/  FSEL R52, R110, -INF , !P2 ;  /* 0xff8000006e347808 */ /* 0x000fe40005000000 */
[----:B------:R-:W-:-:S02]  /*31e0*/  FSEL R56, R109, -INF , !P4 ;  /* 0xff8000006d387808 */ /* 0x000fc40006000000 */
[----:B------:R-:W-:Y:S01]  /*31f0*/  FSEL R50, R111, -INF , !P1 ;  /* 0xff8000006f327808 */ /* 0x000fe20004800000 */
[----:B------:R-:W-:Y:S05]  /*3200*/  @!P0 BRA `(.L_x_1834) ;  /* 0x0000056000008947 */ /* 0x000fea0003800000 */
[----:B------:R-:W-:Y:S05]  /*3210*/  @P6 BRA `(.L_x_1835) ;  /* 0x0000039000006947 */ /* 0x000fea0003800000 */
[----:B------:R-:W1:Y:S01]  /*3220*/  I2F.RP R13, R2 ;  /* 0x00000002000d7306 */ /* 0x000e620000209400 */
[C---:B------:R-:W-:Y:S02]  /*3230*/  IADD3 R12, R0.reuse, -0x80, RZ ;  /* 0xffffff80000c7810 */ /* 0x040fe40007ffe0ff */
[----:B------:R-:W-:Y:S02]  /*3240*/  IABS R8, R0 ;  /* 0x0000000000087213 */ /* 0x000fe40000000000 */
[----:B------:R-:W-:Y:S02]  /*3250*/  IABS R6, R12 ;  /* 0x0000000c00067213 */ /* 0x000fe40000000000 */
[----:B------:R-:W-:Y:S02]  /*3260*/  LOP3.LUT R0, R0, c[0x0][0x2d0], RZ, 0x3c, !PT ;  /* 0x0000b40000007a12 */ /* 0x000fe400078e3cff */
[----:B------:R-:W-:-:S02]  /*3270*/  LOP3.LUT R12, R12, c[0x0][0x2d0], RZ, 0x3c, !PT ;  /* 0x0000b4000c0c7a12 */ /* 0x000fc400078e3cff */
        /* <DEDUP_REMOVED lines=51> */
.L_x_1835:
[----:B------:R-:W-:-:S04]  /*35b0*/  ULEA UR6, -UR6, URZ, 0x7 ;  /* 0x0000003f06067291 */ /* 0x000fc8000f8e393f */
[----:B------:R-:W-:Y:S02]  /*35c0*/  USHF.R.S32.HI UR8, URZ, 0x1f, UR6 ;  /* 0x0000001f3f087899 */ /* 0x000fe40008011406 */
[----:B------:R-:W-:-:S04]  /*35d0*/  MOV R0, UR6 ;  /* 0x0000000600007c02 */ /* 0x000fc80008000f00 */
[----:B------:R-:W-:Y:S02]  /*35e0*/  MOV R9, UR8 ;  /* 0x0000000800097c02 */ /* 0x000fe40008000f00 */
.L_x_1836:
        /* <DEDUP_REMOVED lines=24> */
.L_x_1834:
        /* <DEDUP_REMOVED lines=92> */
[--C-:B------:R-:W-:Y:S01]  /*3d30*/  FFMA.FTZ R48, R84, c[0x0][0x23c], -R55.reuse ;  /* 0x00008f0054307a23 */ /* 0x100fe20000010837 */
[----:B------:R-:W1:Y:S01]  /*3d40*/  LDSM.16.MT88.4 R76, [R156+0x9000] ;  /* 0x009000009c4c783b */ /* 0x000e620000004200 */
[----:B------:R-:W-:-:S02]  /*3d50*/  FFMA.FTZ R44, R74, c[0x0][0x23c], -R55 ;  /* 0x00008f004a2c7a23 */ /* 0x000fc40000010837 */
[----:B------:R-:W-:Y:S01]  /*3d60*/  FFMA.FTZ R43, R86, c[0x0][0x23c], -R55 ;  /* 0x00008f00562b7a23 */ /* 0x000fe20000010837 */
[----:B------:R-:W2:Y:S01]  /*3d70*/  MUFU.EX2 R46, R46 ;  /* 0x0000002e002e7308 */ /* 0x000ea20000000800 */
[----:B------:R-:W3:Y:S01]  /*3d80*/  LDSM.16.MT88.4 R84, [R157+0xb000] ;  /* 0x00b000009d54783b */ /* 0x000ee20000004200 */
[--C-:B------:R-:W-:Y:S02]  /*3d90*/  FFMA.FTZ R45, R83, c[0x0][0x23c], -R60.reuse ;  /* 0x00008f00532d7a23 */ /* 0x100fe4000001083c */
[--C-:B------:R-:W-:Y:S02]  /*3da0*/  FFMA.FTZ R40, R75, c[0x0][0x23c], -R60.reuse ;  /* 0x00008f004b287a23 */ /* 0x100fe4000001083c */
[--C-:B------:R-:W-:Y:S02]  /*3db0*/  FFMA.FTZ R39, R81, c[0x0][0x23c], -R60.reuse ;  /* 0x00008f0051277a23 */ /* 0x100fe4000001083c */
[----:B------:R-:W-:Y:S01]  /*3dc0*/  MUFU.EX2 R47, R47 ;  /* 0x0000002f002f7308 */ /* 0x000fe20000000800 */
[----:B------:R-:W-:-:S02]  /*3dd0*/  FFMA.FTZ R36, R73, c[0x0][0x23c], -R60 ;  /* 0x00008f0049247a23 */ /* 0x000fc4000001083c */
[--C-:B------:R-:W-:Y:S02]  /*3de0*/  FFMA.FTZ R41, R72, c[0x0][0x23c], -R55.reuse ;  /* 0x00008f0048297a23 */ /* 0x100fe40000010837 */
[--C-:B------:R-:W-:Y:S02]  /*3df0*/  FFMA.FTZ R38, R82, c[0x0][0x23c], -R55.reuse ;  /* 0x00008f0052267a23 */ /* 0x100fe40000010837 */
        /* <DEDUP_REMOVED lines=41> */
[--C-:B------:R-:W-:Y:S01]  /*4090*/  FFMA.FTZ R127, R127, c[0x0][0x23c], -R60.reuse ;  /* 0x00008f007f7f7a23 */ /* 0x100fe2000001083c */
[----:B------:R-:W-:Y:S01]  /*40a0*/  HMMA.16816.F32.BF16 R68, R100, R70, RZ ;  /* 0x000000466444723c */ /* 0x000fe200000418ff */
[----:B------:R-:W-:Y:S01]  /*40b0*/  FFMA.FTZ R123, R123, c[0x0][0x23c], -R60 ;  /* 0x00008f007b7b7a23 */ /* 0x000fe2000001083c */
[----:B------:R-:W-:Y:S01]  /*40c0*/  MUFU.EX2 R36, R36 ;  /* 0x0000002400247308 */ /* 0x000fe20000000800 */
        /* <DEDUP_REMOVED lines=8> */
[--C-:B------:R-:W-:Y:S01]  /*4150*/  FFMA.FTZ R67, R67, c[0x0][0x23c], -R60.reuse ;  /* 0x00008f0043437a23 */ /* 0x100fe2000001083c */
[----:B---3--:R-:W-:Y:S01]  /*4160*/  HMMA.16816.F32.BF16 R80, R100, R84, RZ ;  /* 0x000000546450723c */ /* 0x008fe200000418ff */
[----:B------:R-:W-:Y:S01]  /*4170*/  FFMA.FTZ R65, R65, c[0x0][0x23c], -R60 ;  /* 0x00008f0041417a23 */ /* 0x000fe2000001083c */
[----:B------:R-:W1:Y:S01]  /*4180*/  MUFU.EX2 R38, R38 ;  /* 0x0000002600267308 */ /* 0x000e620000000800 */
[----:B------:R-:W-:-:S02]  /*4190*/  FFMA.FTZ R119, R118, c[0x0][0x23c], -R55 ;  /* 0x00008f0076777a23 */ /* 0x000fc40000010837 */
[--C-:B------:R-:W-:Y:S02]  /*41a0*/  FFMA.FTZ R62, R62, c[0x0][0x23c], -R55.reuse ;  /* 0x00008f003e3e7a23 */ /* 0x100fe40000010837 */
[--C-:B------:R-:W-:Y:S01]  /*41b0*/  FFMA.FTZ R63, R66, c[0x0][0x23c], -R55.reuse ;  /* 0x00008f00423f7a23 */ /* 0x100fe20000010837 */
[C---:B------:R-:W-:Y:S01]  /*41c0*/  HMMA.16816.F32.BF16 R88, R100.reuse, R108, RZ ;  /* 0x0000006c6458723c */ /* 0x040fe200000418ff */
[----:B------:R-:W-:Y:S01]  /*41d0*/  FFMA.FTZ R64, R64, c[0x0][0x23c], -R55 ;  /* 0x00008f0040407a23 */ /* 0x000fe20000010837 */
[----:B------:R-:W-:Y:S01]  /*41e0*/  MUFU.EX2 R37, R37 ;  /* 0x0000002500257308 */ /* 0x000fe20000000800 */
[----:B------:R-:W-:Y:S02]  /*41f0*/  FADD.FTZ R46, R49, R46 ;  /* 0x0000002e312e7221 */ /* 0x000fe40000010000 */
[----:B------:R-:W-:Y:S02]  /*4200*/  FADD.FTZ R51, R51, R48 ;  /* 0x0000003033337221 */ /* 0x000fe40000010000 */
[----:B------:R-:W-:Y:S01]  /*4210*/  FADD.FTZ R47, R47, R46 ;  /* 0x0000002e2f2f7221 */ /* 0x000fe20000010000 */
[----:B------:R-:W-:Y:S01]  /*4220*/  HMMA.16816.F32.BF16 R92, R100, R96, RZ ;  /* 0x00000060645c723c */ /* 0x000fe200000418ff */
[----:B------:R-:W-:Y:S01]  /*4230*/  FADD.FTZ R44, R44, R51 ;  /* 0x000000332c2c7221 */ /* 0x000fe20000010000 */
[----:B------:R-:W3:Y:S01]  /*4240*/  MUFU.EX2 R34, R34 ;  /* 0x0000002200227308 */ /* 0x000ee20000000800 */
[----:B------:R-:W-:-:S02]  /*4250*/  FFMA.FTZ R181, R56, c[0x0][0x23c], -R60 ;  /* 0x00008f0038b57a23 */ /* 0x000fc4000001083c */
[--C-:B------:R-:W-:Y:S02]  /*4260*/  FFMA.FTZ R52, R52, c[0x0][0x23c], -R55.reuse ;  /* 0x00008f0034347a23 */ /* 0x100fe40000010837 */
[--C-:B------:R-:W-:Y:S01]  /*4270*/  FFMA.FTZ R59, R59, c[0x0][0x23c], -R60.reuse ;  /* 0x00008f003b3b7a23 */ /* 0x100fe2000001083c */
[----:B------:R-:W-:Y:S01]  /*4280*/  HMMA.16816.F32.BF16 R76, R100, R78, RZ ;  /* 0x0000004e644c723c */ /* 0x000fe200000418ff */
[--C-:B------:R-:W-:Y:S01]  /*4290*/  FFMA.FTZ R58, R58, c[0x0][0x23c], -R60.reuse ;  /* 0x00008f003a3a7a23 */ /* 0x100fe2000001083c */
[----:B------:R-:W-:Y:S01]  /*42a0*/  MUFU.EX2 R35, R35 ;  /* 0x0000002300237308 */ /* 0x000fe20000000800 */
[----:B------:R-:W-:Y:S02]  /*42b0*/  FFMA.FTZ R57, R57, c[0x0][0x23c], -R60 ;  /* 0x00008f0039397a23 */ /* 0x000fe4000001083c */
[----:B------:R-:W-:-:S03]  /*42c0*/  FFMA.FTZ R50, R50, c[0x0][0x23c], -R55 ;  /* 0x00008f0032327a23 */ /* 0x000fc60000010837 */
        /* <DEDUP_REMOVED lines=10> */
[----:B-1----:R-:W-:Y:S01]  /*4370*/  F2FP.BF16.PACK_AB R9, R38, R41 ;  /* 0x000000292609723e */ /* 0x002fe200000010ff */
[----:B------:R-:W1:Y:S05]  /*4380*/  MUFU.EX2 R30, R30 ;  /* 0x0000001e001e7308 */ /* 0x000e6a0000000800 */
[----:B------:R-:W-:-:S02]  /*4390*/  F2FP.BF16.PACK_AB R10, R36, R39 ;  /* 0x00000027240a723e */ /* 0x000fc400000010ff */
[----:B---3--:R-:W-:Y:S01]  /*43a0*/  F2FP.BF16.PACK_AB R11, R34, R37 ;  /* 0x00000025220b723e */ /* 0x008fe200000010ff */
[----:B------:R-:W-:Y:S06]  /*43b0*/  MUFU.EX2 R29, R29 ;  /* 0x0000001d001d7308 */ /* 0x000fec0000000800 */
[C---:B------:R-:W-:Y:S02]  /*43c0*/  HMMA.16816.F32.BF16 R112, R8.reuse, R12, R112 ;  /* 0x0000000c0870723c */ /* 0x040fe40000041870 */
[----:B------:R-:W2:Y:S06]  /*43d0*/  MUFU.EX2 R6, R6 ;  /* 0x0000000600067308 */ /* 0x000eac0000000800 */
        /* <DEDUP_REMOVED lines=21> */
[----:B------:R-:W-:Y:S01]  /*4530*/  LDSM.16.MT88.4 R20, [R157+0xb800] ;  /* 0x00b800009d14783b */ /* 0x000fe20000004200 */
[----:B------:R-:W-:Y:S06]  /*4540*/  MUFU.EX2 R129, R129 ;  /* 0x0000008100817308 */ /* 0x000fec0000000800 */
[C---:B-1----:R-:W-:Y:S02]  /*4550*/  HMMA.16816.F32.BF16 R104, R8.reuse, R16, R104 ;  /* 0x000000100868723c */ /* 0x042fe40000041868 */
[----:B------:R-:W1:Y:S06]  /*4560*/  MUFU.EX2 R132, R132 ;  /* 0x0000008400847308 */ /* 0x000e6c0000000800 */
[----:B------:R-:W-:Y:S01]  /*4570*/  HMMA.16816.F32.BF16 R100, R8, R18, R100 ;  /* 0x000000120864723c */ /* 0x000fe20000041864 */
[----:B------:R-:W1:Y:S01]  /*4580*/  LDSM.16.MT88.4 R16, [R156+0xb800] ;  /* 0x00b800009c10783b */ /* 0x000e620000004200 */
[----:B------:R-:W-:Y:S05]  /*4590*/  MUFU.EX2 R131, R131 ;  /* 0x0000008300837308 */ /* 0x000fea0000000800 */
[----:B----4-:R-:W-:-:S02]  /*45a0*/  F2FP.BF16.PACK_AB R8, R32, R35 ;  /* 0x000000232008723e */ /* 0x010fc400000010ff */
[----:B------:R-:W-:Y:S01]  /*45b0*/  F2FP.BF16.PACK_AB R9, R30, R33 ;  /* 0x000000211e09723e */ /* 0x000fe200000010ff */
[----:B------:R-:W-:Y:S01]  /*45c0*/  MUFU.EX2 R134, R134 ;  /* 0x0000008600867308 */ /* 0x000fe20000000800 */
[----:B------:R-:W-:Y:S02]  /*45d0*/  F2FP.BF16.PACK_AB R10, R28, R31 ;  /* 0x0000001f1c0a723e */ /* 0x000fe400000010ff */
[----:B--2---:R-:W-:-:S05]  /*45e0*/  F2FP.BF16.PACK_AB R11, R6, R29 ;  /* 0x0000001d060b723e */ /* 0x004fca00000010ff */
[----:B------:R-:W-:Y:S02]  /*45f0*/  MUFU.EX2 R138, R138 ;  /* 0x0000008a008a7308 */ /* 0x000fe40000000800 */
[C---:B---3--:R-:W-:Y:S06]  /*4600*/  HMMA.16816.F32.BF16 R112, R8.reuse, R12, R112 ;  /* 0x0000000c0870723c */ /* 0x048fec0000041870 */
[----:B------:R-:W2:Y:S02]  /*4610*/  MUFU.EX2 R135, R135 ;  /* 0x0000008700877308 */ /* 0x000ea40000000800 */
[C---:B------:R-:W-:Y:S01]  /*4620*/  HMMA.16816.F32.BF16 R68, R8.reuse, R14, R68 ;  /* 0x0000000e0844723c */ /* 0x040fe20000041844 */
[----:B------:R-:W3:Y:S05]  /*4630*/  LDSM.16.MT88.4 R12, [R157+0xd800] ;  /* 0x00d800009d0c783b */ /* 0x000eea0000004200 */
[----:B------:R-:W-:Y:S02]  /*4640*/  MUFU.EX2 R136, R136 ;  /* 0x0000008800887308 */ /* 0x000fe40000000800 */
[C---:B------:R-:W-:Y:S06]  /*4650*/  HMMA.16816.F32.BF16 R72, R8.reuse, R24, R72 ;  /* 0x000000180848723c */ /* 0x040fec0000041848 */
[----:B------:R-:W4:Y:S02]  /*4660*/  MUFU.EX2 R133, R133 ;  /* 0x0000008500857308 */ /* 0x000f240000000800 */
[C---:B-1----:R-:W-:Y:S06]  /*4670*/  HMMA.16816.F32.BF16 R88, R8.reuse, R16, R88 ;  /* 0x000000100858723c */ /* 0x042fec0000041858 */
[----:B------:R-:W-:Y:S02]  /*4680*/  MUFU.EX2 R127, R127 ;  /* 0x0000007f007f7308 */ /* 0x000fe40000000800 */
[C---:B------:R-:W-:Y:S01]  /*4690*/  HMMA.16816.F32.BF16 R108, R8.reuse, R18, R108 ;  /* 0x00000012086c723c */ /* 0x040fe2000004186c */
[----:B------:R-:W1:Y:S05]  /*46a0*/  LDSM.16.MT88.4 R16, [R156+0xd800] ;  /* 0x00d800009c10783b */ /* 0x000e6a0000004200 */
[----:B------:R-:W1:Y:S02]  /*46b0*/  MUFU.EX2 R140, R140 ;  /* 0x0000008c008c7308 */ /* 0x000e640000000800 */
[C---:B------:R-:W-:Y:S01]  /*46c0*/  HMMA.16816.F32.BF16 R76, R8.reuse, R26, R76 ;  /* 0x0000001a084c723c */ /* 0x040fe2000004184c */
[----:B------:R-:W-:Y:S05]  /*46d0*/  LDSM.16.MT88.4 R24, [R156+0x9c00] ;  /* 0x009c00009c18783b */ /* 0x000fea0000004200 */
[----:B------:R-:W-:Y:S02]  /*46e0*/  MUFU.EX2 R123, R123 ;  /* 0x0000007b007b7308 */ /* 0x000fe40000000800 */
[C---:B------:R-:W-:Y:S06]  /*46f0*/  HMMA.16816.F32.BF16 R80, R8.reuse, R20, R80 ;  /* 0x000000140850723c */ /* 0x040fec0000041850 */
[----:B------:R-:W-:Y:S02]  /*4700*/  MUFU.EX2 R142, R142 ;  /* 0x0000008e008e7308 */ /* 0x000fe40000000800 */
[C---:B---3--:R-:W-:Y:S06]  /*4710*/  HMMA.16816.F32.BF16 R92, R8.reuse, R12, R92 ;  /* 0x0000000c085c723c */ /* 0x048fec000004185c */
[----:B------:R-:W-:Y:S02]  /*4720*/  MUFU.EX2 R130, R130 ;  /* 0x0000008200827308 */ /* 0x000fe40000000800 */
[C---:B------:R-:W-:Y:S01]  /*4730*/  HMMA.16816.F32.BF16 R96, R8.reuse, R14, R96 ;  /* 0x0000000e0860723c */ /* 0x040fe20000041860 */
[----:B------:R-:W3:Y:S05]  /*4740*/  LDSM.16.MT88.4 R12, [R157+0x9c00] ;  /* 0x009c00009d0c783b */ /* 0x000eea0000004200 */
[----:B------:R-:W2:Y:S02]  /*4750*/  MUFU.EX2 R125, R125 ;  /* 0x0000007d007d7308 */ /* 0x000ea40000000800 */
[C---:B------:R-:W-:Y:S01]  /*4760*/  HMMA.16816.F32.BF16 R84, R8.reuse, R22, R84 ;  /* 0x000000160854723c */ /* 0x040fe20000041854 */
[----:B------:R-:W-:Y:S05]  /*4770*/  LDSM.16.MT88.4 R20, [R157+0xbc00] ;  /* 0x00bc00009d14783b */ /* 0x000fea0000004200 */
[----:B------:R-:W-:Y:S02]  /*4780*/  MUFU.EX2 R126, R126 ;  /* 0x0000007e007e7308 */ /* 0x000fe40000000800 */
[C---:B-1----:R-:W-:Y:S06]  /*4790*/  HMMA.16816.F32.BF16 R104, R8.reuse, R16, R104 ;  /* 0x000000100868723c */ /* 0x042fec0000041868 */
[----:B------:R-:W1:Y:S02]  /*47a0*/  MUFU.EX2 R121, R121 ;  /* 0x0000007900797308 */ /* 0x000e640000000800 */
[----:B------:R-:W-:Y:S01]  /*47b0*/  HMMA.16816.F32.BF16 R100, R8, R18, R100 ;  /* 0x000000120864723c */ /* 0x000fe20000041864 */
[----:B------:R-:W1:Y:S05]  /*47c0*/  LDSM.16.MT88.4 R16, [R156+0xbc00] ;  /* 0x00bc00009c10783b */ /* 0x000e6a0000004200 */
[----:B------:R-:W-:Y:S01]  /*47d0*/  MUFU.EX2 R124, R124 ;  /* 0x0000007c007c7308 */ /* 0x000fe20000000800 */
[----:B-----5:R-:W-:-:S02]  /*47e0*/  F2FP.BF16.PACK_AB R8, R4, R7 ;  /* 0x000000070408723e */ /* 0x020fc400000010ff */
[----:B------:R-:W-:Y:S02]  /*47f0*/  F2FP.BF16.PACK_AB R9, R117, R122 ;  /* 0x0000007a7509723e */ /* 0x000fe400000010ff */
[----:B------:R-:W-:Y:S02]  /*4800*/  F2FP.BF16.PACK_AB R10, R116, R3 ;  /* 0x00000003740a723e */ /* 0x000fe400000010ff */
[----:B------:R-:W-:Y:S01]  /*4810*/  F2FP.BF16.PACK_AB R11, R61, R120 ;  /* 0x000000783d0b723e */ /* 0x000fe200000010ff */
[----:B------:R-:W5:Y:S06]  /*4820*/  MUFU.EX2 R67, R67 ;  /* 0x0000004300437308 */ /* 0x000f6c0000000800 */
[C---:B---3--:R-:W-:Y:S02]  /*4830*/  HMMA.16816.F32.BF16 R112, R8.reuse, R12, R112 ;  /* 0x0000000c0870723c */ /* 0x048fe40000041870 */
[----:B------:R-:W-:Y:S06]  /*4840*/  MUFU.EX2 R65, R65 ;  /* 0x0000004100417308 */ /* 0x000fec0000000800 */
        /* <DEDUP_REMOVED lines=21> */
[----:B------:R-:W5:Y:S07]  /*49a0*/  LDSM.16.MT88.4 R20, [R157+0xc000] ;  /* 0x00c000009d14783b */ /* 0x000f6e0000004200 */
[C---:B-1----:R-:W-:Y:S08]  /*49b0*/  HMMA.16816.F32.BF16 R104, R8.reuse, R16, R104 ;  /* 0x000000100868723c */ /* 0x042ff00000041868 */
[----:B------:R-:W-:Y:S01]  /*49c0*/  HMMA.16816.F32.BF16 R100, R8, R18, R100 ;  /* 0x000000120864723c */ /* 0x000fe20000041864 */
[----:B------:R-:W1:Y:S06]  /*49d0*/  LDSM.16.MT88.4 R16, [R156+0xc000] ;  /* 0x00c000009c10783b */ /* 0x000e6c0000004200 */
[----:B------:R-:W-:-:S02]  /*49e0*/  F2FP.BF16.PACK_AB R8, R132, R129 ;  /* 0x000000818408723e */ /* 0x000fc400000010ff */
[----:B--2---:R-:W-:Y:S02]  /*49f0*/  F2FP.BF16.PACK_AB R9, R135, R138 ;  /* 0x0000008a8709723e */ /* 0x004fe400000010ff */
[----:B------:R-:W-:Y:S02]  /*4a00*/  F2FP.BF16.PACK_AB R10, R134, R131 ;  /* 0x00000083860a723e */ /* 0x000fe400000010ff */
[----:B----4-:R-:W-:-:S07]  /*4a10*/  F2FP.BF16.PACK_AB R11, R133, R136 ;  /* 0x00000088850b723e */ /* 0x010fce00000010ff */
[C---:B---3--:R-:W-:Y:S08]  /*4a20*/  HMMA.16816.F32.BF16 R112, R8.reuse, R12, R112 ;  /* 0x0000000c0870723c */ /* 0x048ff00000041870 */
[C---:B------:R-:W-:Y:S01]  /*4a30*/  HMMA.16816.F32.BF16 R68, R8.reuse, R14, R68 ;  /* 0x0000000e0844723c */ /* 0x040fe20000041844 */
[----:B------:R-:W2:Y:S07]  /*4a40*/  LDSM.16.MT88.4 R12, [R157+0xe000] ;  /* 0x00e000009d0c783b */ /* 0x000eae0000004200 */
[C---:B-----5:R-:W-:Y:S08]  /*4a50*/  HMMA.16816.F32.BF16 R80, R8.reuse, R20, R80 ;  /* 0x000000140850723c */ /* 0x060ff00000041850 */
[C---:B------:R-:W-:Y:S01]  /*4a60*/  HMMA.16816.F32.BF16 R84, R8.reuse, R22, R84 ;  /* 0x000000160854723c */ /* 0x040fe20000041854 */
[----:B------:R-:W3:Y:S07]  /*4a70*/  LDSM.16.MT88.4 R20, [R156+0xe000] ;  /* 0x00e000009c14783b */ /* 0x000eee0000004200 */
[C---:B------:R-:W-:Y:S08]  /*4a80*/  HMMA.16816.F32.BF16 R72, R8.reuse, R24, R72 ;  /* 0x000000180848723c */ /* 0x040ff00000041848 */
[C---:B------:R-:W-:Y:S01]  /*4a90*/  HMMA.16816.F32.BF16 R76, R8.reuse, R26, R76 ;  /* 0x0000001a084c723c */ /* 0x040fe2000004184c */
[----:B------:R-:W-:Y:S07]  /*4aa0*/  LDSM.16.MT88.4 R24, [R156+0xa800] ;  /* 0x00a800009c18783b */ /* 0x000fee0000004200 */
[C---:B-1----:R-:W-:Y:S08]  /*4ab0*/  HMMA.16816.F32.BF16 R88, R8.reuse, R16, R88 ;  /* 0x000000100858723c */ /* 0x042ff00000041858 */
[C---:B--2---:R-:W-:Y:S08]  /*4ac0*/  HMMA.16816.F32.BF16 R92, R8.reuse, R12, R92 ;  /* 0x0000000c085c723c */ /* 0x044ff0000004185c */
[C---:B------:R-:W-:Y:S01]  /*4ad0*/  HMMA.16816.F32.BF16 R96, R8.reuse, R14, R96 ;  /* 0x0000000e0860723c */ /* 0x040fe20000041860 */
[----:B------:R-:W1:Y:S07]  /*4ae0*/  LDSM.16.MT88.4 R12, [R157+0xa400] ;  /* 0x00a400009d0c783b */ /* 0x000e6e0000004200 */
        /* <DEDUP_REMOVED lines=15> */
[C---:B---3--:R-:W-:Y:S08]  /*4be0*/  HMMA.16816.F32.BF16 R80, R8.reuse, R20, R80 ;  /* 0x000000140850723c */ /* 0x048ff00000041850 */
[C---:B------:R-:W-:Y:S01]  /*4bf0*/  HMMA.16816.F32.BF16 R84, R8.reuse, R22, R84 ;  /* 0x000000160854723c */ /* 0x040fe20000041854 */
[----:B------:R-:W-:Y:S07]  /*4c00*/  LDSM.16.MT88.4 R20, [R156+0xc800] ;  /* 0x00c800009c14783b */ /* 0x000fee0000004200 */
[C---:B-1----:R-:W-:Y:S08]  /*4c10*/  HMMA.16816.F32.BF16 R88, R8.reuse, R12, R88 ;  /* 0x0000000c0858723c */ /* 0x042ff00000041858 */
[C---:B------:R-:W-:Y:S01]  /*4c20*/  HMMA.16816.F32.BF16 R108, R8.reuse, R14, R108 ;  /* 0x0000000e086c723c */ /* 0x040fe2000004186c */
[----:B------:R-:W1:Y:S07]  /*4c30*/  LDSM.16.MT88.4 R12, [R156+0xe400] ;  /* 0x00e400009c0c783b */ /* 0x000e6e0000004200 */
[C---:B--2---:R-:W-:Y:S08]  /*4c40*/  HMMA.16816.F32.BF16 R92, R8.reuse, R16, R92 ;  /* 0x00000010085c723c */ /* 0x044ff0000004185c */
[C---:B------:R-:W-:Y:S01]  /*4c50*/  HMMA.16816.F32.BF16 R96, R8.reuse, R18, R96 ;  /* 0x000000120860723c */ /* 0x040fe20000041860 */
[----:B------:R-:W2:Y:S07]  /*4c60*/  LDSM.16.MT88.4 R16, [R157+0xa800] ;  /* 0x00a800009d10783b */ /* 0x000eae0000004200 */
[C---:B-1----:R-:W-:Y:S08]  /*4c70*/  HMMA.16816.F32.BF16 R104, R8.reuse, R12, R104 ;  /* 0x0000000c0868723c */ /* 0x042ff00000041868 */
[----:B------:R-:W-:Y:S01]  /*4c80*/  HMMA.16816.F32.BF16 R100, R8, R14, R100 ;  /* 0x0000000e0864723c */ /* 0x000fe20000041864 */
[----:B------:R-:W1:Y:S06]  /*4c90*/  LDSM.16.MT88.4 R12, [R157+0xc800] ;  /* 0x00c800009d0c783b */ /* 0x000e6c0000004200 */
[----:B------:R-:W-:-:S02]  /*4ca0*/  F2FP.BF16.PACK_AB R8, R67, R124 ;  /* 0x0000007c4308723e */ /* 0x000fc400000010ff */
[----:B------:R-:W-:Y:S02]  /*4cb0*/  F2FP.BF16.PACK_AB R9, R62, R119 ;  /* 0x000000773e09723e */ /* 0x000fe400000010ff */
[----:B------:R-:W-:Y:S02]  /*4cc0*/  F2FP.BF16.PACK_AB R10, R128, R65 ;  /* 0x00000041800a723e */ /* 0x000fe400000010ff */
[----:B------:R-:W-:-:S07]  /*4cd0*/  F2FP.BF16.PACK_AB R11, R64, R63 ;  /* 0x0000003f400b723e */ /* 0x000fce00000010ff */
[C---:B--2---:R-:W-:Y:S08]  /*4ce0*/  HMMA.16816.F32.BF16 R112, R8.reuse, R16, R112 ;  /* 0x000000100870723c */ /* 0x044ff00000041870 */
[C---:B------:R-:W-:Y:S01]  /*4cf0*/  HMMA.16816.F32.BF16 R68, R8.reuse, R18, R68 ;  /* 0x000000120844723c */ /* 0x040fe20000041844 */
[----:B------:R-:W2:Y:S07]  /*4d00*/  LDSM.16.MT88.4 R16, [R157+0xe800] ;  /* 0x00e800009d10783b */ /* 0x000eae0000004200 */
[C---:B------:R-:W-:Y:S08]  /*4d10*/  HMMA.16816.F32.BF16 R88, R8.reuse, R20, R88 ;  /* 0x000000140858723c */ /* 0x040ff00000041858 */
[C---:B-1----:R-:W-:Y:S08]  /*4d20*/  HMMA.16816.F32.BF16 R80, R8.reuse, R12, R80 ;  /* 0x0000000c0850723c */ /* 0x042ff00000041850 */
[C---:B------:R-:W-:Y:S01]  /*4d30*/  HMMA.16816.F32.BF16 R84, R8.reuse, R14, R84 ;  /* 0x0000000e0854723c */ /* 0x040fe20000041854 */
[----:B------:R-:W1:Y:S07]  /*4d40*/  LDSM.16.MT88.4 R12, [R156+0xe800] ;  /* 0x00e800009c0c783b */ /* 0x000e6e0000004200 */
[C---:B------:R-:W-:Y:S01]  /*4d50*/  HMMA.16816.F32.BF16 R108, R8.reuse, R22, R108 ;  /* 0x00000016086c723c */ /* 0x040fe2000004186c */
[----:B------:R-:W3:Y:S07]  /*4d60*/  LDSM.16.MT88.4 R20, [R157+0xac00] ;  /* 0x00ac00009d14783b */ /* 0x000eee0000004200 */
[C---:B------:R-:W-:Y:S01]  /*4d70*/  HMMA.16816.F32.BF16 R76, R8.reuse, R26, R76 ;  /* 0x0000001a084c723c */ /* 0x040fe2000004184c */
[----:B------:R-:W-:Y:S06]  /*4d80*/  MUFU.EX2 R26, R59 ;  /* 0x0000003b001a7308 */ /* 0x000fec0000000800 */
[--C-:B------:R-:W-:Y:S01]  /*4d90*/  FFMA.FTZ R27, R54, c[0x0][0x23c], -R55.reuse ;  /* 0x00008f00361b7a23 */ /* 0x100fe20000010837 */
[----:B--2---:R-:W-:Y:S01]  /*4da0*/  HMMA.16816.F32.BF16 R92, R8, R16, R92 ;  /* 0x00000010085c723c */ /* 0x004fe2000004185c */
[----:B------:R-:W-:-:S04]  /*4db0*/  FFMA.FTZ R54, R53, c[0x0][0x23c], -R55 ;  /* 0x00008f0035367a23 */ /* 0x000fc80000010837 */
[----:B------:R-:W-:Y:S03]  /*4dc0*/  MUFU.EX2 R27, R27 ;  /* 0x0000001b001b7308 */ /* 0x000fe60000000800 */
[C---:B------:R-:W-:Y:S01]  /*4dd0*/  HMMA.16816.F32.BF16 R96, R8.reuse, R18, R96 ;  /* 0x000000120860723c */ /* 0x040fe20000041860 */
[----:B------:R-:W2:Y:S04]  /*4de0*/  LDSM.16.MT88.4 R16, [R156+0xac00] ;  /* 0x00ac00009c10783b */ /* 0x000ea80000004200 */
[----:B------:R-:W-:Y:S03]  /*4df0*/  MUFU.EX2 R54, R54 ;  /* 0x0000003600367308 */ /* 0x000fe60000000800 */
[C---:B------:R-:W-:Y:S05]  /*4e00*/  HMMA.16816.F32.BF16 R72, R8.reuse, R24, R72 ;  /* 0x000000180848723c */ /* 0x040fea0000041848 */
[----:B------:R-:W4:Y:S03]  /*4e10*/  MUFU.EX2 R25, R58 ;  /* 0x0000003a00197308 */ /* 0x000f260000000800 */
[C---:B-1----:R-:W-:Y:S05]  /*4e20*/  HMMA.16816.F32.BF16 R104, R8.reuse, R12, R104 ;  /* 0x0000000c0868723c */ /* 0x042fea0000041868 */
[----:B------:R-:W1:Y:S02]  /*4e30*/  MUFU.EX2 R24, R57 ;  /* 0x0000003900187308 */ /* 0x000e640000000800 */
[----:B------:R-:W-:Y:S01]  /*4e40*/  FADD.FTZ R12, R42, R47 ;  /* 0x0000002f2a0c7221 */ /* 0x000fe20000010000 */
[----:B------:R-:W-:Y:S01]  /*4e50*/  HMMA.16816.F32.BF16 R100, R8, R14, R100 ;  /* 0x0000000e0864723c */ /* 0x000fe20000041864 */
[----:B------:R-:W-:-:S02]  /*4e60*/  FADD.FTZ R42, R43, R44 ;  /* 0x0000002c2b2a7221 */ /* 0x000fc40000010000 */
[----:B------:R-:W-:Y:S02]  /*4e70*/  FADD.FTZ R45, R45, R12 ;  /* 0x0000000c2d2d7221 */ /* 0x000fe40000010000 */
[----:B------:R-:W-:Y:S01]  /*4e80*/  FADD.FTZ R41, R41, R42 ;  /* 0x0000002a29297221 */ /* 0x000fe20000010000 */
[----:B------:R-:W5:Y:S01]  /*4e90*/  LDSM.16.MT88.4 R12, [R157+0xcc00] ;  /* 0x00cc00009d0c783b */ /* 0x000f620000004200 */
[----:B------:R-:W-:Y:S01]  /*4ea0*/  FADD.FTZ R40, R40, R45 ;  /* 0x0000002d28287221 */ /* 0x000fe20000010000 */
[----:B----4-:R-:W-:Y:S01]  /*4eb0*/  F2FP.BF16.PACK_AB R8, R25, R26 ;  /* 0x0000001a1908723e */ /* 0x010fe200000010ff */
[----:B------:R-:W-:Y:S01]  /*4ec0*/  FADD.FTZ R38, R38, R41 ;  /* 0x0000002926267221 */ /* 0x000fe20000010000 */
[----:B------:R-:W-:Y:S01]  /*4ed0*/  F2FP.BF16.PACK_AB R9, R54, R27 ;  /* 0x0000001b3609723e */ /* 0x000fe200000010ff */
[----:B------:R-:W-:Y:S01]  /*4ee0*/  FADD.FTZ R39, R39, R40 ;  /* 0x0000002827277221 */ /* 0x000fe20000010000 */
[----:B------:R-:W-:Y:S01]  /*4ef0*/  F2FP.BF16.PACK_AB R11, R49, R52 ;  /* 0x00000034310b723e */ /* 0x000fe200000010ff */
[----:B------:R-:W-:Y:S01]  /*4f00*/  FADD.FTZ R37, R37, R38 ;  /* 0x0000002625257221 */ /* 0x000fe20000010000 */
[----:B-1----:R-:W-:Y:S01]  /*4f10*/  F2FP.BF16.PACK_AB R10, R181, R24 ;  /* 0x00000018b50a723e */ /* 0x002fe200000010ff */
[----:B------:R-:W-:-:S02]  /*4f20*/  FADD.FTZ R36, R36, R39 ;  /* 0x0000002724247221 */ /* 0x000fc40000010000 */
[----:B------:R-:W-:Y:S02]  /*4f30*/  FADD.FTZ R34, R34, R37 ;  /* 0x0000002522227221 */ /* 0x000fe40000010000 */
[----:B------:R-:W-:Y:S02]  /*4f40*/  FADD.FTZ R35, R35, R36 ;  /* 0x0000002423237221 */ /* 0x000fe40000010000 */
[----:B------:R-:W-:Y:S01]  /*4f50*/  FADD.FTZ R33, R33, R34 ;  /* 0x0000002221217221 */ /* 0x000fe20000010000 */
[----:B---3--:R-:W-:Y:S01]  /*4f60*/  HMMA.16816.F32.BF16 R112, R8, R20, R112 ;  /* 0x000000140870723c */ /* 0x008fe20000041870 */
[----:B------:R-:W-:Y:S02]  /*4f70*/  FADD.FTZ R32, R32, R35 ;  /* 0x0000002320207221 */ /* 0x000fe40000010000 */
[----:B------:R-:W-:Y:S02]  /*4f80*/  FADD.FTZ R30, R30, R33 ;  /* 0x000000211e1e7221 */ /* 0x000fe40000010000 */
[----:B------:R-:W-:-:S02]  /*4f90*/  FADD.FTZ R31, R31, R32 ;  /* 0x000000201f1f7221 */ /* 0x000fc40000010000 */
[----:B------:R-:W-:Y:S01]  /*4fa0*/  FADD.FTZ R29, R29, R30 ;  /* 0x0000001e1d1d7221 */ /* 0x000fe20000010000 */
[C---:B------:R-:W-:Y:S01]  /*4fb0*/  HMMA.16816.F32.BF16 R68, R8.reuse, R22, R68 ;  /* 0x000000160844723c */ /* 0x040fe20000041844 */
[----:B------:R-:W-:Y:S01]  /*4fc0*/  FADD.FTZ R28, R28, R31 ;  /* 0x0000001f1c1c7221 */ /* 0x000fe20000010000 */
[----:B------:R-:W1:Y:S01]  /*4fd0*/  LDSM.16.MT88.4 R20, [R156+0xcc00] ;  /* 0x00cc00009c14783b */ /* 0x000e620000004200 */
        /* <DEDUP_REMOVED lines=10> */
[----:B------:R-:W2:Y:S01]  /*5080*/  LDSM.16.MT88.4 R16, [R157+0xec00] ;  /* 0x00ec00009d10783b */ /* 0x000ea20000004200 */
[----:B------:R-:W-:Y:S02]  /*5090*/  FADD.FTZ R61, R61, R120 ;  /* 0x000000783d3d7221 */ /* 0x000fe40000010000 */
[----:B------:R-:W-:-:S02]  /*50a0*/  FADD.FTZ R129, R129, R116 ;  /* 0x0000007481817221 */ /* 0x000fc40000010000 */
[----:B------:R-:W-:Y:S01]  /*50b0*/  FADD.FTZ R138, R138, R61 ;  /* 0x0000003d8a8a7221 */ /* 0x000fe20000010000 */
[C---:B-----5:R-:W-:Y:S01]  /*50c0*/  HMMA.16816.F32.BF16 R80, R8.reuse, R12, R80 ;  /* 0x0000000c0850723c */ /* 0x060fe20000041850 */
[----:B------:R-:W-:Y:S02]  /*50d0*/  FADD.FTZ R132, R132, R129 ;  /* 0x0000008184847221 */ /* 0x000fe40000010000 */
[----:B------:R-:W-:Y:S02]  /*50e0*/  FADD.FTZ R135, R135, R138 ;  /* 0x0000008a87877221 */ /* 0x000fe40000010000 */
[----:B------:R-:W-:Y:S02]  /*50f0*/  FADD.FTZ R131, R131, R132 ;  /* 0x0000008483837221 */ /* 0x000fe40000010000 */
[----:B------:R-:W-:Y:S01]  /*5100*/  FADD.FTZ R136, R136, R135 ;  /* 0x0000008788887221 */ /* 0x000fe20000010000 */
[----:B------:R-:W-:Y:S01]  /*5110*/  HMMA.16816.F32.BF16 R84, R8, R14, R84 ;  /* 0x0000000e0854723c */ /* 0x000fe20000041854 */
[----:B------:R-:W-:Y:S01]  /*5120*/  FADD.FTZ R134, R134, R131 ;  /* 0x0000008386867221 */ /* 0x000fe20000010000 */
[----:B------:R-:W3:Y:S01]  /*5130*/  LDSM.16.MT88.4 R12, [R156+0xec00] ;  /* 0x00ec00009c0c783b */ /* 0x000ee20000004200 */
        /* <DEDUP_REMOVED lines=30> */
[----:B------:R-:W-:Y:S01]  /*5320*/  FADD.FTZ R178, R49, R52 ;  /* 0x0000003431b27221 */ /* 0x000fe20000010000 */
[----:B------:R-:W-:Y:S06]  /*5330*/  @!P0 BRA `(.L_x_1837) ;  /* 0x000034d000008947 */ /* 0x000fec0003800000 */
        /* <DEDUP_REMOVED lines=8> */
.L_x_1841:
        /* <DEDUP_REMOVED lines=64> */
.L_x_1838:
        /* <DEDUP_REMOVED lines=14> */
[----:B------:R-:W-:Y:S02]  /*58a0*/  IADD3.X R119, R183, UR5, RZ, P0, !PT ;  /* 0x00000005b7777c10 */ /* 0x000fe400087fe4ff */
[----:B------:R-:W-:Y:S01]  /*58b0*/  ISETP.GT.AND P0, PT, R179, R162, PT ;  /* 0x000000a2b300720c */ /* 0x000fe20003f04270 */
        /* <DEDUP_REMOVED lines=17> */
[----:B------:R-:W1:Y:S01]  /*59d0*/  LDSM.16.M88.4 R152, [R160+0x1c00] ;  /* 0x001c0000a098783b */ /* 0x000e620000000200 */
[C---:B--2---:R-:W-:Y:S08]  /*59e0*/  HMMA.16816.F32.BF16 R4, R120.reuse, R124, RZ ;  /* 0x0000007c7804723c */ /* 0x044ff000000418ff */
[C---:B------:R-:W-:Y:S01]  /*59f0*/  HMMA.16816.F32.BF16 R8, R120.reuse, R126, RZ ;  /* 0x0000007e7808723c */ /* 0x040fe200000418ff */
[----:B------:R-:W-:Y:S07]  /*5a00*/  LDSM.16.M88.4 R124, [R159] ;  /* 0x000000009f7c783b */ /* 0x000fee0000000200 */
[C---:B---3--:R-:W-:Y:S08]  /*5a10*/  HMMA.16816.F32.BF16 R12, R120.reuse, R128, RZ ;  /* 0x00000080780c723c */ /* 0x048ff000000418ff */
[C---:B------:R-:W-:Y:S01]  /*5a20*/  HMMA.16816.F32.BF16 R16, R120.reuse, R130, RZ ;  /* 0x000000827810723c */ /* 0x040fe200000418ff */
[----:B------:R-:W2:Y:S07]  /*5a30*/  LDSM.16.M88.4 R128, [R158] ;  /* 0x000000009e80783b */ /* 0x000eae0000000200 */
[C---:B----4-:R-:W-:Y:S08]  /*5a40*/  HMMA.16816.F32.BF16 R20, R120.reuse, R132, RZ ;  /* 0x000000847814723c */ /* 0x050ff000000418ff */
[C---:B------:R-:W-:Y:S01]  /*5a50*/  HMMA.16816.F32.BF16 R24, R120.reuse, R134, RZ ;  /* 0x000000867818723c */ /* 0x040fe200000418ff */
[----:B------:R-:W3:Y:S07]  /*5a60*/  LDSM.16.M88.4 R132, [R158+0x400] ;  /* 0x000400009e84783b */ /* 0x000eee0000000200 */
[C---:B-----5:R-:W-:Y:S08]  /*5a70*/  HMMA.16816.F32.BF16 R28, R120.reuse, R136, RZ ;  /* 0x00000088781c723c */ /* 0x060ff000000418ff */
[C---:B------:R-:W-:Y:S01]  /*5a80*/  HMMA.16816.F32.BF16 R32, R120.reuse, R138, RZ ;  /* 0x0000008a7820723c */ /* 0x040fe200000418ff */
[----:B------:R-:W4:Y:S07]  /*5a90*/  LDSM.16.M88.4 R136, [R158+0x800] ;  /* 0x000800009e88783b */ /* 0x000f2e0000000200 */
[C---:B-1----:R-:W-:Y:S08]  /*5aa0*/  HMMA.16816.F32.BF16 R36, R120.reuse, R140, RZ ;  /* 0x0000008c7824723c */ /* 0x042ff000000418ff */
        /* <DEDUP_REMOVED lines=26> */
[C---:B----4-:R-:W-:Y:S08]  /*5c50*/  HMMA.16816.F32.BF16 R52, R124.reuse, R136, R52 ;  /* 0x000000887c34723c */ /* 0x050ff00000041834 */
[C---:B------:R-:W-:Y:S01]  /*5c60*/  HMMA.16816.F32.BF16 R56, R124.reuse, R138, R56 ;  /* 0x0000008a7c38723c */ /* 0x040fe20000041838 */
[----:B------:R-:W3:Y:S07]  /*5c70*/  LDSM.16.M88.4 R136, [R160+0x2400] ;  /* 0x00240000a088783b */ /* 0x000eee0000000200 */
[C---:B-1----:R-:W-:Y:S08]  /*5c80*/  HMMA.16816.F32.BF16 R60, R124.reuse, R120, R60 ;  /* 0x000000787c3c723c */ /* 0x042ff0000004183c */
[----:B------:R-:W-:Y:S01]  /*5c90*/  HMMA.16816.F32.BF16 R64, R124, R122, R64 ;  /* 0x0000007a7c40723c */ /* 0x000fe20000041840 */
[----:B------:R-:W1:Y:S04]  /*5ca0*/  LDSM.16.M88.4 R120, [R160+0x2800] ;  /* 0x00280000a078783b */ /* 0x000e680000000200 */
[----:B------:R-:W4:Y:S03]  /*5cb0*/  LDSM.16.M88.4 R124, [R160+0x2c00] ;  /* 0x002c0000a07c783b */ /* 0x000f260000000200 */
[C---:B--2---:R-:W-:Y:S08]  /*5cc0*/  HMMA.16816.F32.BF16 R4, R128.reuse, R132, R4 ;  /* 0x000000848004723c */ /* 0x044ff00000041804 */
[C---:B------:R-:W-:Y:S01]  /*5cd0*/  HMMA.16816.F32.BF16 R8, R128.reuse, R134, R8 ;  /* 0x000000868008723c */ /* 0x040fe20000041808 */
[----:B------:R-:W-:Y:S07]  /*5ce0*/  LDSM.16.M88.4 R132, [R160+0x3400] ;  /* 0x00340000a084783b */ /* 0x000fee0000000200 */
[C---:B---3--:R-:W-:Y:S08]  /*5cf0*/  HMMA.16816.F32.BF16 R12, R128.reuse, R136, R12 ;  /* 0x00000088800c723c */ /* 0x048ff0000004180c */
[C---:B------:R-:W-:Y:S01]  /*5d00*/  HMMA.16816.F32.BF16 R16, R128.reuse, R138, R16 ;  /* 0x0000008a8010723c */ /* 0x040fe20000041810 */
[----:B------:R-:W-:Y:S07]  /*5d10*/  LDSM.16.M88.4 R136, [R160+0x3800] ;  /* 0x00380000a088783b */ /* 0x000fee0000000200 */
[C---:B-1----:R-:W-:Y:S08]  /*5d20*/  HMMA.16816.F32.BF16 R20, R128.reuse, R120, R20 ;  /* 0x000000788014723c */ /* 0x042ff00000041814 */
[C---:B------:R-:W-:Y:S01]  /*5d30*/  HMMA.16816.F32.BF16 R24, R128.reuse, R122, R24 ;  /* 0x0000007a8018723c */ /* 0x040fe20000041818 */
[----:B------:R-:W1:Y:S07]  /*5d40*/  LDSM.16.M88.4 R120, [R160+0x3000] ;  /* 0x00300000a078783b */ /* 0x000e6e0000000200 */
        /* <DEDUP_REMOVED lines=9> */
[C---:B------:R-:W-:Y:S08]  /*5de0*/  HMMA.16816.F32.BF16 R52, R128.reuse, R136, R52 ;  /* 0x000000888034723c */ /* 0x040ff00000041834 */
[C---:B------:R-:W-:Y:S01]  /*5df0*/  HMMA.16816.F32.BF16 R56, R128.reuse, R138, R56 ;  /* 0x0000008a8038723c */ /* 0x040fe20000041838 */
[----:B------:R-:W3:Y:S07]  /*5e00*/  LDSM.16.M88.4 R136, [R158+0x2400] ;  /* 0x002400009e88783b */ /* 0x000eee0000000200 */
[C---:B--2---:R-:W-:Y:S08]  /*5e10*/  HMMA.16816.F32.BF16 R60, R128.reuse, R124, R60 ;  /* 0x0000007c803c723c */ /* 0x044ff0000004183c */
[----:B------:R-:W-:Y:S01]  /*5e20*/  HMMA.16816.F32.BF16 R64, R128, R126, R64 ;  /* 0x0000007e8040723c */ /* 0x000fe20000041840 */
[----:B------:R-:W2:Y:S04]  /*5e30*/  LDSM.16.M88.4 R124, [R158+0x2800] ;  /* 0x002800009e7c783b */ /* 0x000ea80000000200 */
[----:B------:R-:W4:Y:S03]  /*5e40*/  LDSM.16.M88.4 R128, [R158+0x2c00] ;  /* 0x002c00009e80783b */ /* 0x000f260000000200 */
[C---:B-1----:R-:W-:Y:S08]  /*5e50*/  HMMA.16816.F32.BF16 R4, R120.reuse, R132, R4 ;  /* 0x000000847804723c */ /* 0x042ff00000041804 */
[C---:B------:R-:W-:Y:S01]  /*5e60*/  HMMA.16816.F32.BF16 R8, R120.reuse, R134, R8 ;  /* 0x000000867808723c */ /* 0x040fe20000041808 */
[----:B------:R-:W-:Y:S07]  /*5e70*/  LDSM.16.M88.4 R132, [R158+0x3400] ;  /* 0x003400009e84783b */ /* 0x000fee0000000200 */
[C---:B---3--:R-:W-:Y:S08]  /*5e80*/  HMMA.16816.F32.BF16 R12, R120.reuse, R136, R12 ;  /* 0x00000088780c723c */ /* 0x048ff0000004180c */
[C---:B------:R-:W-:Y:S01]  /*5e90*/  HMMA.16816.F32.BF16 R16, R120.reuse, R138, R16 ;  /* 0x0000008a7810723c */ /* 0x040fe20000041810 */
[----:B------:R-:W-:Y:S07]  /*5ea0*/  LDSM.16.M88.4 R136, [R158+0x3800] ;  /* 0x003800009e88783b */ /* 0x000fee0000000200 */
[C---:B--2---:R-:W-:Y:S08]  /*5eb0*/  HMMA.16816.F32.BF16 R20, R120.reuse, R124, R20 ;  /* 0x0000007c7814723c */ /* 0x044ff00000041814 */
        /* <DEDUP_REMOVED lines=54> */
[----:B------:R-:W2:Y:S01]  /*6220*/  LDSM.16.M88.4 R128, [R158+0x5c00] ;  /* 0x005c00009e80783b */ /* 0x000ea20000000200 */
[----:B------:R-:W-:Y:S04]  /*6230*/  DEPBAR.LE SB0, 0x0 ;  /* 0x000080000000791a */ /* 0x000fe80000000000 */
[----:B------:R-:W-:Y:S02]  /*6240*/  BAR.SYNC.DEFER_BLOCKING 0x0 ;  /* 0x0000000000007b1d */ /* 0x000fe40000010000 */
[C---:B-1----:R-:W-:Y:S08]  /*6250*/  HMMA.16816.F32.BF16 R36, R120.reuse, R124, R36 ;  /* 0x0000007c7824723c */ /* 0x042ff00000041824 */
[C---:B------:R-:W-:Y:S08]  /*6260*/  HMMA.16816.F32.BF16 R40, R120.reuse, R126, R40 ;  /* 0x0000007e7828723c */ /* 0x040ff00000041828 */
[C---:B------:R-:W-:Y:S08]  /*6270*/  HMMA.16816.F32.BF16 R44, R120.reuse, R132, R44 ;  /* 0x00000084782c723c */ /* 0x040ff0000004182c */
[C---:B------:R-:W-:Y:S08]  /*6280*/  HMMA.16816.F32.BF16 R48, R120.reuse, R134, R48 ;  /* 0x000000867830723c */ /* 0x040ff00000041830 */
[C---:B------:R-:W-:Y:S08]  /*6290*/  HMMA.16816.F32.BF16 R52, R120.reuse, R136, R52 ;  /* 0x000000887834723c */ /* 0x040ff00000041834 */
        /* <DEDUP_REMOVED lines=69> */
.L_x_1840:
        /* <DEDUP_REMOVED lines=24> */
.L_x_1839:
        /* <DEDUP_REMOVED lines=75> */
[C---:B------:R-:W-:Y:S02]  /*6d20*/  FADD.FTZ R116, -R2.reuse, R117 ;  /* 0x0000007502747221 */ /* 0x040fe40000010100 */
[----:B------:R-:W-:Y:S01]  /*6d30*/  FMUL.FTZ R135, R2, c[0x0][0x23c] ;  /* 0x00008f0002877a20 */ /* 0x000fe20000410000 */
[----:B--2---:R-:W-:Y:S01]  /*6d40*/  FMNMX.FTZ R0, R119, R0, !PT ;  /* 0x0000000077007209 */ /* 0x004fe20007810000 */
[----:B------:R-:W-:Y:S03]  /*6d50*/  FMUL.FTZ R118, R116, c[0x0][0x23c] ;  /* 0x00008f0074767a20 */ /* 0x000fe60000410000 */
[----:B------:R-:W-:Y:S01]  /*6d60*/  FSEL R135, R135, RZ, P0 ;  /* 0x000000ff87877208 */ /* 0x000fe20000000000 */
[----:B------:R2:W3:Y:S01]  /*6d70*/  MUFU.EX2 R116, R118 ;  /* 0x0000007600747308 */ /* 0x0004e20000000800 */
[C---:B------:R-:W-:Y:S01]  /*6d80*/  FMUL.FTZ R119, R0.reuse, c[0x0][0x23c] ;  /* 0x00008f0000777a20 */ /* 0x040fe20000410000 */
[C---:B------:R-:W-:Y:S01]  /*6d90*/  FSETP.NEU.FTZ.AND P0, PT, R0.reuse, -INF , PT ;  /* 0xff8000000000780b */ /* 0x040fe20003f1d000 */
[----:B------:R-:W-:Y:S02]  /*6da0*/  FADD.FTZ R117, -R0, R3 ;  /* 0x0000000300757221 */ /* 0x000fe40000010100 */
[--C-:B------:R-:W-:Y:S02]  /*6db0*/  FFMA.FTZ R146, R4, c[0x0][0x23c], -R135.reuse ;  /* 0x00008f0004927a23 */ /* 0x100fe40000010887 */
        /* <DEDUP_REMOVED lines=10> */
[----:B------:R-:W4:Y:S01]  /*6e60*/  MUFU.EX2 R3, R3 ;  /* 0x0000000300037308 */ /* 0x000f220000000800 */
[--C-:B------:R-:W-:Y:S01]  /*6e70*/  FFMA.FTZ R144, R33, c[0x0][0x23c], -R135.reuse ;  /* 0x00008f0021907a23 */ /* 0x100fe20000010887 */
[----:B--2---:R-:W-:Y:S01]  /*6e80*/  FSEL R118, R119, RZ, P0 ;  /* 0x000000ff77767208 */ /* 0x004fe20000000000 */
[C---:B---3--:R-:W-:Y:S01]  /*6e90*/  FMUL.FTZ R9, R116.reuse, R113 ;  /* 0x0000007174097220 */ /* 0x048fe20000410000 */
[----:B------:R-:W-:Y:S01]  /*6ea0*/  ISETP.GT.AND P0, PT, R179, R162, PT ;  /* 0x000000a2b300720c */ /* 0x000fe20003f04270 */
[----:B------:R-:W-:Y:S02]  /*6eb0*/  FMUL.FTZ R68, R116, R68 ;  /* 0x0000004474447220 */ /* 0x000fe40000410000 */
[--C-:B------:R-:W-:Y:S02]  /*6ec0*/  FFMA.FTZ R145, R6, c[0x0][0x23c], -R118.reuse ;  /* 0x00008f0006917a23 */ /* 0x100fe40000010876 */
[--C-:B------:R-:W-:Y:S01]  /*6ed0*/  FFMA.FTZ R138, R7, c[0x0][0x23c], -R118.reuse ;  /* 0x00008f00078a7a23 */ /* 0x100fe20000010876 */
[----:B------:R-:W2:Y:S01]  /*6ee0*/  MUFU.EX2 R137, R137 ;  /* 0x0000008900897308 */ /* 0x000ea20000000800 */
[--C-:B------:R-:W-:Y:S02]  /*6ef0*/  FFMA.FTZ R134, R10, c[0x0][0x23c], -R118.reuse ;  /* 0x00008f000a867a23 */ /* 0x100fe40000010876 */
[--C-:B------:R-:W-:Y:S02]  /*6f00*/  FFMA.FTZ R5, R11, c[0x0][0x23c], -R118.reuse ;  /* 0x00008f000b057a23 */ /* 0x100fe40000010876 */
[--C-:B------:R-:W-:Y:S02]  /*6f10*/  FFMA.FTZ R6, R8, c[0x0][0x23c], -R135.reuse ;  /* 0x00008f0008067a23 */ /* 0x100fe40000010887 */
[C---:B------:R-:W-:Y:S02]  /*6f20*/  FMUL.FTZ R8, R116.reuse, R112 ;  /* 0x0000007074087220 */ /* 0x040fe40000410000 */
[C---:B------:R-:W-:Y:S01]  /*6f30*/  FMUL.FTZ R69, R116.reuse, R69 ;  /* 0x0000004574457220 */ /* 0x040fe20000410000 */
[----:B------:R-:W-:Y:S01]  /*6f40*/  MUFU.EX2 R145, R145 ;  /* 0x0000009100917308 */ /* 0x000fe20000000800 */
[C---:B------:R-:W-:Y:S02]  /*6f50*/  FMUL.FTZ R72, R116.reuse, R72 ;  /* 0x0000004874487220 */ /* 0x040fe40000410000 */
[C---:B------:R-:W-:Y:S02]  /*6f60*/  FMUL.FTZ R73, R116.reuse, R73 ;  /* 0x0000004974497220 */ /* 0x040fe40000410000 */
[C---:B----4-:R-:W-:Y:S02]  /*6f70*/  FMUL.FTZ R10, R3.reuse, R114 ;  /* 0x00000072030a7220 */ /* 0x050fe40000410000 */
        /* <DEDUP_REMOVED lines=9> */
[----:B------:R2:W-:Y:S01]  /*7010*/  MUFU.EX2 R119, R6 ;  /* 0x0000000600777308 */ /* 0x0005e20000000800 */
[C---:B------:R-:W-:Y:S02]  /*7020*/  FMUL.FTZ R78, R3.reuse, R78 ;  /* 0x0000004e034e7220 */ /* 0x040fe40000410000 */
[C---:B------:R-:W-:Y:S02]  /*7030*/  FMUL.FTZ R79, R3.reuse, R79 ;  /* 0x0000004f034f7220 */ /* 0x040fe40000410000 */
[C---:B------:R-:W-:Y:S02]  /*7040*/  FMUL.FTZ R80, R116.reuse, R80 ;  /* 0x0000005074507220 */ /* 0x040fe40000410000 */
[C---:B------:R-:W-:Y:S02]  /*7050*/  FMUL.FTZ R81, R116.reuse, R81 ;  /* 0x0000005174517220 */ /* 0x040fe40000410000 */
[C---:B------:R-:W-:Y:S01]  /*7060*/  FMUL.FTZ R82, R3.reuse, R82 ;  /* 0x0000005203527220 */ /* 0x040fe20000410000 */
[----:B------:R-:W4:Y:S01]  /*7070*/  MUFU.EX2 R132, R132 ;  /* 0x0000008400847308 */ /* 0x000f220000000800 */
[C---:B------:R-:W-:Y:S02]  /*7080*/  FMUL.FTZ R83, R3.reuse, R83 ;  /* 0x0000005303537220 */ /* 0x040fe40000410000 */
[----:B------:R-:W-:Y:S01]  /*7090*/  FMUL.FTZ R84, R116, R84 ;  /* 0x0000005474547220 */ /* 0x000fe20000410000 */
[----:B---3--:R-:W-:Y:S01]  /*70a0*/  F2FP.BF16.PACK_AB R113, R138, R145 ;  /* 0x000000918a71723e */ /* 0x008fe200000010ff */
[C---:B------:R-:W-:Y:S02]  /*70b0*/  FMUL.FTZ R85, R116.reuse, R85 ;  /* 0x0000005574557220 */ /* 0x040fe40000410000 */
[C---:B------:R-:W-:Y:S02]  /*70c0*/  FMUL.FTZ R86, R3.reuse, R86 ;  /* 0x0000005603567220 */ /* 0x040fe40000410000 */
[----:B------:R-:W-:Y:S01]  /*70d0*/  FMUL.FTZ R87, R3, R87 ;  /* 0x0000005703577220 */ /* 0x000fe20000410000 */
[----:B------:R-:W-:Y:S01]  /*70e0*/  MUFU.EX2 R134, R134 ;  /* 0x0000008600867308 */ /* 0x000fe20000000800 */
[--C-:B------:R-:W-:Y:S02]  /*70f0*/  FFMA.FTZ R7, R13, c[0x0][0x23c], -R135.reuse ;  /* 0x00008f000d077a23 */ /* 0x100fe40000010887 */
[----:B------:R-:W-:Y:S02]  /*7100*/  FMUL.FTZ R13, R116, R109 ;  /* 0x0000006d740d7220 */ /* 0x000fe40000410000 */
[--C-:B--2---:R-:W-:Y:S02]  /*7110*/  FFMA.FTZ R6, R12, c[0x0][0x23c], -R135.reuse ;  /* 0x00008f000c067a23 */ /* 0x104fe40000010887 */
[C---:B------:R-:W-:Y:S02]  /*7120*/  FMUL.FTZ R12, R116.reuse, R108 ;  /* 0x0000006c740c7220 */ /* 0x040fe40000410000 */
[C---:B------:R-:W-:Y:S01]  /*7130*/  FMUL.FTZ R88, R116.reuse, R88 ;  /* 0x0000005874587220 */ /* 0x040fe20000410000 */
[----:B------:R-:W2:Y:S01]  /*7140*/  MUFU.EX2 R5, R5 ;  /* 0x0000000500057308 */ /* 0x000ea20000000800 */
[----:B------:R-:W-:Y:S02]  /*7150*/  FMUL.FTZ R89, R116, R89 ;  /* 0x0000005974597220 */ /* 0x000fe40000410000 */
[C---:B------:R-:W-:Y:S01]  /*7160*/  FMUL.FTZ R90, R3.reuse, R90 ;  /* 0x0000005a035a7220 */ /* 0x040fe20000410000 */
[----:B----4-:R-:W-:Y:S01]  /*7170*/  F2FP.BF16.PACK_AB R114, R132, R119 ;  /* 0x000000778472723e */ /* 0x010fe200000010ff */
[C---:B------:R-:W-:Y:S02]  /*7180*/  FMUL.FTZ R91, R3.reuse, R91 ;  /* 0x0000005b035b7220 */ /* 0x040fe40000410000 */
[C---:B------:R-:W-:Y:S02]  /*7190*/  FMUL.FTZ R92, R116.reuse, R92 ;  /* 0x0000005c745c7220 */ /* 0x040fe40000410000 */
[----:B------:R-:W-:Y:S01]  /*71a0*/  FMUL.FTZ R93, R116, R93 ;  /* 0x0000005d745d7220 */ /* 0x000fe20000410000 */
[----:B------:R-:W-:Y:S01]  /*71b0*/  MUFU.EX2 R6, R6 ;  /* 0x0000000600067308 */ /* 0x000fe20000000800 */
[C---:B------:R-:W-:Y:S02]  /*71c0*/  FMUL.FTZ R94, R3.reuse, R94 ;  /* 0x0000005e035e7220 */ /* 0x040fe40000410000 */
[----:B------:R-:W-:Y:S02]  /*71d0*/  FMUL.FTZ R95, R3, R95 ;  /* 0x0000005f035f7220 */ /* 0x000fe40000410000 */
[--C-:B------:R-:W-:Y:S02]  /*71e0*/  FFMA.FTZ R142, R31, c[0x0][0x23c], -R118.reuse ;  /* 0x00008f001f8e7a23 */ /* 0x100fe40000010876 */
[--C-:B------:R-:W-:Y:S02]  /*71f0*/  FFMA.FTZ R147, R34, c[0x0][0x23c], -R118.reuse ;  /* 0x00008f0022937a23 */ /* 0x100fe40000010876 */
[--C-:B------:R-:W-:Y:S01]  /*7200*/  FFMA.FTZ R148, R35, c[0x0][0x23c], -R118.reuse ;  /* 0x00008f0023947a23 */ /* 0x100fe20000010876 */
[----:B------:R-:W3:Y:S01]  /*7210*/  MUFU.EX2 R7, R7 ;  /* 0x0000000700077308 */ /* 0x000ee20000000800 */
[----:B------:R-:W-:Y:S01]  /*7220*/  LDSM.16.MT88.4 R32, [R156+0xbc00] ;  /* 0x00bc00009c20783b */ /* 0x000fe20000004200 */
[--C-:B------:R-:W-:Y:S01]  /*7230*/  FFMA.FTZ R149, R40, c[0x0][0x23c], -R135.reuse ;  /* 0x00008f0028957a23 */ /* 0x100fe20000010887 */
[----:B--2---:R-:W-:Y:S01]  /*7240*/  F2FP.BF16.PACK_AB R115, R5, R134 ;  /* 0x000000860573723e */ /* 0x004fe200000010ff */
[----:B------:R-:W-:Y:S02]  /*7250*/  FFMA.FTZ R150, R41, c[0x0][0x23c], -R135 ;  /* 0x00008f0029967a23 */ /* 0x000fe40000010887 */
        /* <DEDUP_REMOVED lines=9> */
[----:B------:R-:W-:Y:S02]  /*72f0*/  MUFU.EX2 R140, R140 ;  /* 0x0000008c008c7308 */ /* 0x000fe40000000800 */
        /* <DEDUP_REMOVED lines=12> */
[C---:B------:R-:W-:Y:S02]  /*73c0*/  FMUL.FTZ R102, R3.reuse, R102 ;  /* 0x0000006603667220 */ /* 0x040fe40000410000 */
[C---:B------:R-:W-:Y:S02]  /*73d0*/  FMUL.FTZ R103, R3.reuse, R103 ;  /* 0x0000006703677220 */ /* 0x040fe40000410000 */
[C---:B------:R-:W-:Y:S01]  /*73e0*/  HMMA.16816.F32.BF16 R84, R112.reuse, R130, R84 ;  /* 0x000000827054723c */ /* 0x040fe20000041854 */
[----:B------:R-:W-:Y:S03]  /*73f0*/  MUFU.EX2 R143, R143 ;  /* 0x0000008f008f7308 */ /* 0x000fe60000000800 */
[--C-:B------:R-:W-:Y:S02]  /*7400*/  FFMA.FTZ R128, R14, c[0x0][0x23c], -R118.reuse ;  /* 0x00008f000e807a23 */ /* 0x100fe40000010876 */
[----:B------:R-:W-:Y:S02]  /*7410*/  FMUL.FTZ R14, R3, R110 ;  /* 0x0000006e030e7220 */ /* 0x000fe40000410000 */
[----:B------:R-:W-:Y:S01]  /*7420*/  FFMA.FTZ R129, R15, c[0x0][0x23c], -R118 ;  /* 0x00008f000f817a23 */ /* 0x000fe20000010876 */
[C---:B--2---:R-:W-:Y:S02]  /*7430*/  HMMA.16816.F32.BF16 R88, R112.reuse, R120, R88 ;  /* 0x000000787058723c */ /* 0x044fe40000041858 */
[----:B------:R-:W-:Y:S01]  /*7440*/  MUFU.EX2 R128, R128 ;  /* 0x0000008000807308 */ /* 0x000fe20000000800 */
[C---:B------:R-:W-:Y:S02]  /*7450*/  FMUL.FTZ R15, R3.reuse, R111 ;  /* 0x0000006f030f7220 */ /* 0x040fe40000410000 */
[----:B------:R-:W2:Y:S01]  /*7460*/  LDSM.16.MT88.4 R108, [R156+0xd000] ;  /* 0x00d000009c6c783b */ /* 0x000ea20000004200 */
[----:B------:R-:W-:Y:S02]  /*7470*/  FFMA.FTZ R146, R116, R181, R146 ;  /* 0x000000b574927223 */ /* 0x000fe40000010092 */
[----:B------:R-:W-:Y:S02]  /*7480*/  FFMA.FTZ R145, R3, R178, R145 ;  /* 0x000000b203917223 */ /* 0x000fe40000010091 */
[C---:B------:R-:W-:Y:S02]  /*7490*/  HMMA.16816.F32.BF16 R12, R112.reuse, R122, R12 ;  /* 0x0000007a700c723c */ /* 0x040fe4000004180c */
[----:B------:R-:W4:Y:S01]  /*74a0*/  MUFU.EX2 R129, R129 ;  /* 0x0000008100817308 */ /* 0x000f220000000800 */
[----:B------:R-:W5:Y:S01]  /*74b0*/  LDSM.16.MT88.4 R120, [R157+0x9400] ;  /* 0x009400009d78783b */ /* 0x000f620000004200 */
[--C-:B------:R-:W-:Y:S02]  /*74c0*/  FFMA.FTZ R130, R16, c[0x0][0x23c], -R135.reuse ;  /* 0x00008f0010827a23 */ /* 0x100fe40000010887 */
[--C-:B------:R-:W-:Y:S02]  /*74d0*/  FFMA.FTZ R131, R17, c[0x0][0x23c], -R135.reuse ;  /* 0x00008f0011837a23 */ /* 0x100fe40000010887 */
[C---:B-1----:R-:W-:Y:S04]  /*74e0*/  HMMA.16816.F32.BF16 R92, R112.reuse, R124, R92 ;  /* 0x0000007c705c723c */ /* 0x042fe8000004185c */
[--C-:B------:R-:W-:Y:S01]  /*74f0*/  FFMA.FTZ R136, R18, c[0x0][0x23c], -R118.reuse ;  /* 0x00008f0012887a23 */ /* 0x100fe20000010876 */
[----:B------:R-:W-:Y:S01]  /*7500*/  MUFU.EX2 R130, R130 ;  /* 0x0000008200827308 */ /* 0x000fe20000000800 */
[--C-:B------:R-:W-:Y:S02]  /*7510*/  FFMA.FTZ R133, R19, c[0x0][0x23c], -R118.reuse ;  /* 0x00008f0013857a23 */ /* 0x100fe40000010876 */
[C---:B------:R-:W-:Y:S01]  /*7520*/  HMMA.16816.F32.BF16 R96, R112.reuse, R126, R96 ;  /* 0x0000007e7060723c */ /* 0x040fe20000041860 */
[----:B------:R-:W1:Y:S03]  /*7530*/  LDSM.16.MT88.4 R124, [R156+0x9400] ;  /* 0x009400009c7c783b */ /* 0x000e660000004200 */
[C---:B------:R-:W-:Y:S01]  /*7540*/  FMUL.FTZ R16, R116.reuse, R104 ;  /* 0x0000006874107220 */ /* 0x040fe20000410000 */
[----:B---3--:R-:W-:Y:S01]  /*7550*/  F2FP.BF16.PACK_AB R104, R7, R6 ;  /* 0x000000060768723e */ /* 0x008fe200000010ff */
[----:B------:R-:W-:Y:S01]  /*7560*/  FMUL.FTZ R17, R116, R105 ;  /* 0x0000006974117220 */ /* 0x000fe20000410000 */
[----:B------:R-:W3:Y:S01]  /*7570*/  MUFU.EX2 R131, R131 ;  /* 0x0000008300837308 */ /* 0x000ee20000000800 */
[C---:B------:R-:W-:Y:S04]  /*7580*/  FMUL.FTZ R18, R3.reuse, R106 ;  /* 0x0000006a03127220 */ /* 0x040fe80000410000 */
[----:B------:R-:W-:Y:S01]  /*7590*/  FMUL.FTZ R19, R3, R107 ;  /* 0x0000006b03137220 */ /* 0x000fe20000410000 */
[----:B----4-:R-:W-:Y:S01]  /*75a0*/  F2FP.BF16.PACK_AB R105, R129, R128 ;  /* 0x000000808169723e */ /* 0x010fe200000010ff */
[--C-:B------:R-:W-:Y:S02]  /*75b0*/  FFMA.FTZ R3, R44, c[0x0][0x23c], -R135.reuse ;  /* 0x00008f002c037a23 */ /* 0x100fe40000010887 */
[--C-:B------:R-:W-:Y:S01]  /*75c0*/  FFMA.FTZ R116, R45, c[0x0][0x23c], -R135.reuse ;  /* 0x00008f002d747a23 */ /* 0x100fe20000010887 */
[----:B------:R-:W-:Y:S01]  /*75d0*/  MUFU.EX2 R136, R136 ;  /* 0x0000008800887308 */ /* 0x000fe20000000800 */
[----:B------:R-:W-:Y:S01]  /*75e0*/  LDSM.16.MT88.4 R44, [R156+0xe800] ;  /* 0x00e800009c2c783b */ /* 0x000fe20000004200 */
[C---:B--2---:R-:W-:Y:S03]  /*75f0*/  HMMA.16816.F32.BF16 R16, R112.reuse, R108, R16 ;  /* 0x0000006c7010723c */ /* 0x044fe60000041810 */
[--C-:B------:R-:W-:Y:S02]  /*7600*/  FFMA.FTZ R48, R48, c[0x0][0x23c], -R135.reuse ;  /* 0x00008f0030307a23 */ /* 0x100fe40000010887 */
[--C-:B------:R-:W-:Y:S02]  /*7610*/  FFMA.FTZ R49, R49, c[0x0][0x23c], -R135.reuse ;  /* 0x00008f0031317a23 */ /* 0x100fe40000010887 */
[--C-:B------:R-:W-:Y:S01]  /*7620*/  FFMA.FTZ R50, R50, c[0x0][0x23c], -R118.reuse ;  /* 0x00008f0032327a23 */ /* 0x100fe20000010876 */
[----:B------:R-:W-:Y:S01]  /*7630*/  HMMA.16816.F32.BF16 R100, R112, R110, R100 ;  /* 0x0000006e7064723c */ /* 0x000fe20000041864 */
[----:B------:R-:W2:Y:S01]  /*7640*/  MUFU.EX2 R133, R133 ;  /* 0x0000008500857308 */ /* 0x000ea20000000800 */
[----:B------:R-:W4:Y:S02]  /*7650*/  LDSM.16.MT88.4 R108, [R157+0xb400] ;  /* 0x00b400009d6c783b */ /* 0x000f240000004200 */
[----:B---3--:R-:W-:Y:S01]  /*7660*/  F2FP.BF16.PACK_AB R106, R131, R130 ;  /* 0x00000082836a723e */ /* 0x008fe200000010ff */
[--C-:B------:R-:W-:Y:S02]  /*7670*/  FFMA.FTZ R51, R51, c[0x0][0x23c], -R118.reuse ;  /* 0x00008f0033337a23 */ /* 0x100fe40000010876 */
[--C-:B------:R-:W-:Y:S02]  /*7680*/  FFMA.FTZ R52, R52, c[0x0][0x23c], -R135.reuse ;  /* 0x00008f0034347a23 */ /* 0x100fe40000010887 */
[--C-:B------:R-:W-:Y:S01]  /*7690*/  FFMA.FTZ R53, R53, c[0x0][0x23c], -R135.reuse ;  /* 0x00008f0035357a23 */ /* 0x100fe20000010887 */
[----:B------:R-:W3:Y:S01]  /*76a0*/  LDSM.16.MT88.4 R112, [R156+0xb400] ;  /* 0x00b400009c70783b */ /* 0x000ee20000004200 */
        /* <DEDUP_REMOVED lines=14> */
[C---:B-----5:R-:W-:Y:S05]  /*7790*/  HMMA.16816.F32.BF16 R8, R104.reuse, R120, R8 ;  /* 0x000000786808723c */ /* 0x060fea0000041808 */
[--C-:B------:R-:W-:Y:S02]  /*77a0*/  FFMA.FTZ R63, R63, c[0x0][0x23c], -R118.reuse ;  /* 0x00008f003f3f7a23 */ /* 0x100fe40000010876 */
[----:B------:R-:W-:Y:S01]  /*77b0*/  FFMA.FTZ R66, R66, c[0x0][0x23c], -R118 ;  /* 0x00008f0042427a23 */ /* 0x000fe20000010876 */
        /* <DEDUP_REMOVED lines=8> */
[----:B------:R-:W-:Y:S01]  /*7840*/  FFMA.FTZ R124, R21, c[0x0][0x23c], -R135 ;  /* 0x00008f00157c7a23 */ /* 0x000fe20000010887 */
[C---:B------:R-:W-:Y:S04]  /*7850*/  HMMA.16816.F32.BF16 R76, R104.reuse, R126, R76 ;  /* 0x0000007e684c723c */ /* 0x040fe8000004184c */
[--C-:B------:R-:W-:Y:S02]  /*7860*/  FFMA.FTZ R125, R22, c[0x0][0x23c], -R118.reuse ;  /* 0x00008f00167d7a23 */ /* 0x100fe40000010876 */
[----:B------:R1:W-:Y:S01]  /*7870*/  MUFU.EX2 R127, R20 ;  /* 0x00000014007f7308 */ /* 0x0003e20000000800 */
[----:B------:R-:W-:Y:S01]  /*7880*/  FFMA.FTZ R126, R23, c[0x0][0x23c], -R118 ;  /* 0x00008f00177e7a23 */ /* 0x000fe20000010876 */
[C---:B----4-:R-:W-:Y:S04]  /*7890*/  HMMA.16816.F32.BF16 R80, R104.reuse, R108, R80 ;  /* 0x0000006c6850723c */ /* 0x050fe80000041850 */
[----:B------:R-:W-:Y:S04]  /*78a0*/  FADD.FTZ R5, R5, R134 ;  /* 0x0000008605057221 */ /* 0x000fe80000010000 */
[C---:B------:R-:W-:Y:S01]  /*78b0*/  HMMA.16816.F32.BF16 R84, R104.reuse, R110, R84 ;  /* 0x0000006e6854723c */ /* 0x040fe20000041854 */
[----:B------:R-:W-:Y:S01]  /*78c0*/  LDSM.16.MT88.4 R108, [R157+0x9800] ;  /* 0x009800009d6c783b */ /* 0x000fe20000004200 */
[----:B------:R-:W-:Y:S02]  /*78d0*/  MUFU.EX2 R124, R124 ;  /* 0x0000007c007c7308 */ /* 0x000fe40000000800 */
[----:B------:R-:W-:Y:S04]  /*78e0*/  FADD.FTZ R128, R128, R5 ;  /* 0x0000000580807221 */ /* 0x000fe80000010000 */
[C---:B---3--:R-:W-:Y:S04]  /*78f0*/  HMMA.16816.F32.BF16 R88, R104.reuse, R112, R88 ;  /* 0x000000706858723c */ /* 0x048fe80000041858 */
[----:B------:R-:W3:Y:S01]  /*7900*/  MUFU.EX2 R125, R125 ;  /* 0x0000007d007d7308 */ /* 0x000ee20000000800 */
[----:B------:R-:W-:Y:S01]  /*7910*/  FADD.FTZ R129, R129, R128 ;  /* 0x0000008081817221 */ /* 0x000fe20000010000 */
[----:B-1----:R-:W1:Y:S01]  /*7920*/  LDSM.16.MT88.4 R20, [R156+0xd400] ;  /* 0x00d400009c14783b */ /* 0x002e620000004200 */
[----:B------:R-:W-:Y:S01]  /*7930*/  FFMA.FTZ R112, R26, c[0x0][0x23c], -R118 ;  /* 0x00008f001a707a23 */ /* 0x000fe20000010876 */
[C---:B------:R-:W-:Y:S04]  /*7940*/  HMMA.16816.F32.BF16 R12, R104.reuse, R114, R12 ;  /* 0x00000072680c723c */ /* 0x040fe8000004180c */
[----:B------:R-:W-:Y:S02]  /*7950*/  FADD.FTZ R136, R136, R129 ;  /* 0x0000008188887221 */ /* 0x000fe40000010000 */
[----:B------:R-:W4:Y:S02]  /*7960*/  MUFU.EX2 R126, R126 ;  /* 0x0000007e007e7308 */ /* 0x000f240000000800 */
[C---:B--2---:R-:W-:Y:S04]  /*7970*/  HMMA.16816.F32.BF16 R92, R104.reuse, R120, R92 ;  /* 0x00000078685c723c */ /* 0x044fe8000004185c */
[----:B------:R-:W-:Y:S03]  /*7980*/  FADD.FTZ R136, R133, R136 ;  /* 0x0000008885887221 */ /* 0x000fe60000010000 */
[----:B------:R-:W-:Y:S01]  /*7990*/  FFMA.FTZ R121, R27, c[0x0][0x23c], -R118 ;  /* 0x00008f001b797a23 */ /* 0x000fe20000010876 */
[C---:B------:R-:W-:Y:S01]  /*79a0*/  HMMA.16816.F32.BF16 R96, R104.reuse, R122, R96 ;  /* 0x0000007a6860723c */ /* 0x040fe20000041860 */
[----:B------:R-:W-:Y:S01]  /*79b0*/  MUFU.EX2 R120, R112 ;  /* 0x0000007000787308 */ /* 0x000fe20000000800 */
[----:B------:R-:W2:Y:S02]  /*79c0*/  LDSM.16.MT88.4 R24, [R156+0x9800] ;  /* 0x009800009c18783b */ /* 0x000ea40000004200 */
[----:B---3--:R-:W-:Y:S03]  /*79d0*/  FADD.FTZ R5, R125, R136 ;  /* 0x000000887d057221 */ /* 0x008fe60000010000 */
[----:B------:R-:W-:Y:S02]  /*79e0*/  FFMA.FTZ R122, R29, c[0x0][0x23c], -R135 ;  /* 0x00008f001d7a7a23 */ /* 0x000fe40000010887 */
[--C-:B------:R-:W-:Y:S02]  /*79f0*/  FFMA.FTZ R123, R30, c[0x0][0x23c], -R118.reuse ;  /* 0x00008f001e7b7a23 */ /* 0x100fe40000010876 */
[----:B------:R-:W3:Y:S01]  /*7a00*/  MUFU.EX2 R121, R121 ;  /* 0x0000007900797308 */ /* 0x000ee20000000800 */
[----:B------:R-:W-:Y:S01]  /*7a10*/  LDSM.16.MT88.4 R28, [R156+0xd800] ;  /* 0x00d800009c1c783b */ /* 0x000fe20000004200 */
[----:B----4-:R-:W-:Y:S08]  /*7a20*/  FADD.FTZ R5, R126, R5 ;  /* 0x000000057e057221 */ /* 0x010ff00000010000 */
[----:B------:R-:W4:Y:S01]  /*7a30*/  MUFU.EX2 R122, R122 ;  /* 0x0000007a007a7308 */ /* 0x000f220000000800 */
[C---:B-1----:R-:W-:Y:S07]  /*7a40*/  HMMA.16816.F32.BF16 R16, R104.reuse, R20, R16 ;  /* 0x000000146810723c */ /* 0x042fee0000041810 */
[----:B------:R-:W-:Y:S01]  /*7a50*/  F2FP.BF16.PACK_AB R20, R124, R127 ;  /* 0x0000007f7c14723e */ /* 0x000fe200000010ff */
[----:B------:R-:W-:Y:S01]  /*7a60*/  HMMA.16816.F32.BF16 R100, R104, R22, R100 ;  /* 0x000000166864723c */ /* 0x000fe20000041864 */
[----:B------:R-:W1:Y:S01]  /*7a70*/  LDSM.16.MT88.4 R104, [R157+0xb800] ;  /* 0x00b800009d68783b */ /* 0x000e620000004200 */
[----:B------:R-:W5:Y:S02]  /*7a80*/  MUFU.EX2 R123, R123 ;  /* 0x0000007b007b7308 */ /* 0x000f640000000800 */
[----:B------:R-:W-:Y:S03]  /*7a90*/  F2FP.BF16.PACK_AB R21, R126, R125 ;  /* 0x0000007d7e15723e */ /* 0x000fe600000010ff */
[----:B------:R-:W-:Y:S02]  /*7aa0*/  F2FP.BF16.PACK_AB R22, R140, R139 ;  /* 0x0000008b8c16723e */ /* 0x000fe400000010ff */
[----:B---3--:R-:W-:Y:S03]  /*7ab0*/  F2FP.BF16.PACK_AB R23, R121, R120 ;  /* 0x000000787917723e */ /* 0x008fe600000010ff */
[----:B------:R-:W-:Y:S04]  /*7ac0*/  MUFU.EX2 R151, R151 ;  /* 0x0000009700977308 */ /* 0x000fe80000000800 */
[C---:B------:R-:W-:Y:S06]  /*7ad0*/  HMMA.16816.F32.BF16 R8, R20.reuse, R108, R8 ;  /* 0x0000006c1408723c */ /* 0x040fec0000041808 */
[----:B------:R-:W-:Y:S02]  /*7ae0*/  MUFU.EX2 R152, R152 ;  /* 0x0000009800987308 */ /* 0x000fe40000000800 */
[C---:B------:R-:W-:Y:S01]  /*7af0*/  HMMA.16816.F32.BF16 R68, R20.reuse, R110, R68 ;  /* 0x0000006e1444723c */ /* 0x040fe20000041844 */
[----:B------:R-:W3:Y:S07]  /*7b00*/  LDSM.16.MT88.4 R108, [R156+0xb800] ;  /* 0x00b800009c6c783b */ /* 0x000eee0000004200 */
[C---:B--2---:R-:W-:Y:S01]  /*7b10*/  HMMA.16816.F32.BF16 R72, R20.reuse, R24, R72 ;  /* 0x000000181448723c */ /* 0x044fe20000041848 */
[----:B------:R-:W-:Y:S07]  /*7b20*/  MUFU.EX2 R3, R3 ;  /* 0x0000000300037308 */ /* 0x000fee0000000800 */
[C---:B------:R-:W-:Y:S01]  /*7b30*/  HMMA.16816.F32.BF16 R76, R20.reuse, R26, R76 ;  /* 0x0000001a144c723c */ /* 0x040fe2000004184c */
[----:B------:R-:W2:Y:S02]  /*7b40*/  LDSM.16.MT88.4 R24, [R157+0xd800] ;  /* 0x00d800009d18783b */ /* 0x000ea40000004200 */
[----:B------:R-:W-:Y:S05]  /*7b50*/  MUFU.EX2 R116, R116 ;  /* 0x0000007400747308 */ /* 0x000fea0000000800 */
[C---:B-1----:R-:W-:Y:S05]  /*7b60*/  HMMA.16816.F32.BF16 R80, R20.reuse, R104, R80 ;  /* 0x000000681450723c */ /* 0x042fea0000041850 */
[----:B------:R-:W-:Y:S03]  /*7b70*/  MUFU.EX2 R153, R153 ;  /* 0x0000009900997308 */ /* 0x000fe60000000800 */
[C---:B------:R-:W-:Y:S01]  /*7b80*/  HMMA.16816.F32.BF16 R84, R20.reuse, R106, R84 ;  /* 0x0000006a1454723c */ /* 0x040fe20000041854 */
[----:B------:R-:W1:Y:S06]  /*7b90*/  LDSM.16.MT88.4 R104, [R157+0x9c00] ;  /* 0x009c00009d68783b */ /* 0x000e6c0000004200 */
[----:B------:R-:W-:Y:S01]  /*7ba0*/  MUFU.EX2 R154, R154 ;  /* 0x0000009a009a7308 */ /* 0x000fe20000000800 */
[C---:B---3--:R-:W-:Y:S08]  /*7bb0*/  HMMA.16816.F32.BF16 R88, R20.reuse, R108, R88 ;  /* 0x0000006c1458723c */ /* 0x048ff00000041858 */
[C---:B------:R-:W-:Y:S01]  /*7bc0*/  HMMA.16816.F32.BF16 R12, R20.reuse, R110, R12 ;  /* 0x0000006e140c723c */ /* 0x040fe2000004180c */
[----:B------:R-:W-:Y:S01]  /*7bd0*/  LDSM.16.MT88.4 R108, [R156+0xcc00] ;  /* 0x00cc00009c6c783b */ /* 0x000fe20000004200 */
[----:B------:R-:W-:Y:S06]  /*7be0*/  MUFU.EX2 R48, R48 ;  /* 0x0000003000307308 */ /* 0x000fec0000000800 */
[C---:B--2---:R-:W-:Y:S04]  /*7bf0*/  HMMA.16816.F32.BF16 R92, R20.reuse, R24, R92 ;  /* 0x00000018145c723c */ /* 0x044fe8000004185c */
[----:B------:R-:W-:Y:S04]  /*7c00*/  MUFU.EX2 R49, R49 ;  /* 0x0000003100317308 */ /* 0x000fe80000000800 */
[C---:B------:R-:W-:Y:S01]  /*7c10*/  HMMA.16816.F32.BF16 R96, R20.reuse, R26, R96 ;  /* 0x0000001a1460723c */ /* 0x040fe20000041860 */
[----:B------:R-:W2:Y:S05]  /*7c20*/  LDSM.16.MT88.4 R24, [R156+0x9c00] ;  /* 0x009c00009c18783b */ /* 0x000eaa0000004200 */
[----:B------:R-:W-:Y:S02]  /*7c30*/  MUFU.EX2 R50, R50 ;  /* 0x0000003200327308 */ /* 0x000fe40000000800 */
[C---:B------:R-:W-:Y:S08]  /*7c40*/  HMMA.16816.F32.BF16 R16, R20.reuse, R28, R16 ;  /* 0x0000001c1410723c */ /* 0x040ff00000041810 */
[----:B------:R-:W-:Y:S01]  /*7c50*/  HMMA.16816.F32.BF16 R100, R20, R30, R100 ;  /* 0x0000001e1464723c */ /* 0x000fe20000041864 */
[----:B------:R-:W3:Y:S01]  /*7c60*/  LDSM.16.MT88.4 R28, [R157+0xbc00] ;  /* 0x00bc00009d1c783b */ /* 0x000ee20000004200 */
[----:B------:R-:W-:Y:S05]  /*7c70*/  MUFU.EX2 R51, R51 ;  /* 0x0000003300337308 */ /* 0x000fea0000000800 */
[----:B----4-:R-:W-:Y:S02]  /*7c80*/  F2FP.BF16.PACK_AB R20, R122, R141 ;  /* 0x0000008d7a14723e */ /* 0x010fe400000010ff */
[----:B-----5:R-:W-:Y:S03]  /*7c90*/  F2FP.BF16.PACK_AB R21, R142, R123 ;  /* 0x0000007b8e15723e */ /* 0x020fe600000010ff */
[----:B------:R-:W-:Y:S01]  /*7ca0*/  F2FP.BF16.PACK_AB R22, R144, R143 ;  /* 0x0000008f9016723e */ /* 0x000fe200000010ff */
[----:B------:R-:W-:Y:S01]  /*7cb0*/  MUFU.EX2 R52, R52 ;  /* 0x0000003400347308 */ /* 0x000fe20000000800 */
[----:B------:R-:W-:Y:S07]  /*7cc0*/  F2FP.BF16.PACK_AB R23, R148, R147 ;  /* 0x000000939417723e */ /* 0x000fee00000010ff */
[C---:B-1----:R-:W-:Y:S02]  /*7cd0*/  HMMA.16816.F32.BF16 R8, R20.reuse, R104, R8 ;  /* 0x000000681408723c */ /* 0x042fe40000041808 */
[----:B------:R-:W-:Y:S05]  /*7ce0*/  MUFU.EX2 R53, R53 ;  /* 0x0000003500357308 */ /* 0x000fea0000000800 */
[--C-:B------:R-:W-:Y:S01]  /*7cf0*/  FFMA.FTZ R104, R37, c[0x0][0x23c], -R135.reuse ;  /* 0x00008f0025687a23 */ /* 0x100fe20000010887 */
[C---:B------:R-:W-:Y:S04]  /*7d00*/  HMMA.16816.F32.BF16 R68, R20.reuse, R106, R68 ;  /* 0x0000006a1444723c */ /* 0x040fe80000041844 */
[--C-:B------:R-:W-:Y:S01]  /*7d10*/  FFMA.FTZ R105, R38, c[0x0][0x23c], -R118.reuse ;  /* 0x00008f0026697a23 */ /* 0x100fe20000010876 */
[----:B------:R-:W-:Y:S02]  /*7d20*/  MUFU.EX2 R104, R104 ;  /* 0x0000006800687308 */ /* 0x000fe40000000800 */
[--C-:B------:R-:W-:Y:S01]  /*7d30*/  FFMA.FTZ R107, R36, c[0x0][0x23c], -R135.reuse ;  /* 0x00008f00246b7a23 */ /* 0x100fe20000010887 */
[C---:B--2---:R-:W-:Y:S04]  /*7d40*/  HMMA.16816.F32.BF16 R72, R20.reuse, R24, R72 ;  /* 0x000000181448723c */ /* 0x044fe80000041848 */
[--C-:B------:R-:W-:Y:S02]  /*7d50*/  FFMA.FTZ R106, R39, c[0x0][0x23c], -R118.reuse ;  /* 0x00008f00276a7a23 */ /* 0x100fe40000010876 */
[----:B------:R-:W-:Y:S01]  /*7d60*/  LDSM.16.MT88.4 R36, [R157+0xc000] ;  /* 0x00c000009d24783b */ /* 0x000fe20000004200 */
[----:B------:R-:W1:Y:S01]  /*7d70*/  MUFU.EX2 R107, R107 ;  /* 0x0000006b006b7308 */ /* 0x000e620000000800 */
[C---:B------:R-:W-:Y:S04]  /*7d80*/  HMMA.16816.F32.BF16 R76, R20.reuse, R26, R76 ;  /* 0x0000001a144c723c */ /* 0x040fe8000004184c */
[----:B------:R-:W-:Y:S02]  /*7d90*/  FFMA.FTZ R135, R65, c[0x0][0x23c], -R135 ;  /* 0x00008f0041877a23 */ /* 0x000fe40000010887 */
[----:B------:R-:W2:Y:S01]  /*7da0*/  LDSM.16.MT88.4 R24, [R157+0xdc00] ;  /* 0x00dc00009d18783b */ /* 0x000ea20000004200 */
[----:B------:R-:W-:Y:S01]  /*7db0*/  FFMA.FTZ R118, R67, c[0x0][0x23c], -R118 ;  /* 0x00008f0043767a23 */ /* 0x000fe20000010876 */
[C---:B---3--:R-:W-:Y:S01]  /*7dc0*/  HMMA.16816.F32.BF16 R80, R20.reuse, R28, R80 ;  /* 0x0000001c1450723c */ /* 0x048fe20000041850 */
[----:B------:R-:W-:Y:S03]  /*7dd0*/  MUFU.EX2 R105, R105 ;  /* 0x0000006900697308 */ /* 0x000fe60000000800 */
[----:B------:R-:W-:Y:S04]  /*7de0*/  FADD.FTZ R65, R119, R146 ;  /* 0x0000009277417221 */ /* 0x000fe80000010000 */
[C---:B------:R-:W-:Y:S01]  /*7df0*/  HMMA.16816.F32.BF16 R84, R20.reuse, R30, R84 ;  /* 0x0000001e1454723c */ /* 0x040fe20000041854 */
[----:B------:R-:W3:Y:S02]  /*7e00*/  LDSM.16.MT88.4 R28, [R156+0xdc00] ;  /* 0x00dc00009c1c783b */ /* 0x000ee40000004200 */
[----:B------:R-:W4:Y:S01]  /*7e10*/  MUFU.EX2 R106, R106 ;  /* 0x0000006a006a7308 */ /* 0x000f220000000800 */
[----:B------:R-:W-:Y:S04]  /*7e20*/  FADD.FTZ R65, R132, R65 ;  /* 0x0000004184417221 */ /* 0x000fe80000010000 */
[C---:B------:R-:W-:Y:S04]  /*7e30*/  HMMA.16816.F32.BF16 R88, R20.reuse, R32, R88 ;  /* 0x000000201458723c */ /* 0x040fe80000041858 */
[----:B------:R-:W-:Y:S01]  /*7e40*/  FADD.FTZ R6, R6, R65 ;  /* 0x0000004106067221 */ /* 0x000fe20000010000 */
[----:B------:R-:W-:Y:S03]  /*7e50*/  MUFU.EX2 R54, R54 ;  /* 0x0000003600367308 */ /* 0x000fe60000000800 */
[C---:B------:R-:W-:Y:S01]  /*7e60*/  HMMA.16816.F32.BF16 R12, R20.reuse, R34, R12 ;  /* 0x00000022140c723c */ /* 0x040fe2000004180c */
[----:B------:R-:W5:Y:S03]  /*7e70*/  LDSM.16.MT88.4 R32, [R157+0xa000] ;  /* 0x00a000009d20783b */ /* 0x000f660000004200 */
[----:B------:R-:W-:Y:S03]  /*7e80*/  FADD.FTZ R7, R7, R6 ;  /* 0x0000000607077221 */ /* 0x000fe60000010000 */
[----:B------:R-:W1:Y:S01]  /*7e90*/  MUFU.EX2 R55, R55 ;  /* 0x0000003700377308 */ /* 0x000e620000000800 */
[----:B------:R-:W-:Y:S04]  /*7ea0*/  FADD.FTZ R6, R130, R7 ;  /* 0x0000000782067221 */ /* 0x000fe80000010000 */
[----:B------:R-:W-:Y:S01]  /*7eb0*/  FADD.FTZ R6, R131, R6 ;  /* 0x0000000683067221 */ /* 0x000fe20000010000 */
[C---:B--2---:R-:W-:Y:S04]  /*7ec0*/  HMMA.16816.F32.BF16 R92, R20.reuse, R24, R92 ;  /* 0x00000018145c723c */ /* 0x044fe8000004185c */
[----:B------:R-:W-:Y:S01]  /*7ed0*/  MUFU.EX2 R56, R56 ;  /* 0x0000003800387308 */ /* 0x000fe20000000800 */
[----:B------:R-:W-:Y:S02]  /*7ee0*/  FADD.FTZ R127, R127, R6 ;  /* 0x000000067f7f7221 */ /* 0x000fe40000010000 */
[----:B------:R-:W-:Y:S01]  /*7ef0*/  FADD.FTZ R6, R120, R5 ;  /* 0x0000000578067221 */ /* 0x000fe20000010000 */
[C---:B------:R-:W-:Y:S01]  /*7f00*/  HMMA.16816.F32.BF16 R96, R20.reuse, R26, R96 ;  /* 0x0000001a1460723c */ /* 0x040fe20000041860 */
[----:B------:R-:W2:Y:S03]  /*7f10*/  LDSM.16.MT88.4 R24, [R156+0xa000] ;  /* 0x00a000009c18783b */ /* 0x000ea60000004200 */
[----:B------:R-:W-:Y:S02]  /*7f20*/  FADD.FTZ R124, R124, R127 ;  /* 0x0000007f7c7c7221 */ /* 0x000fe40000010000 */
[----:B------:R-:W2:Y:S01]  /*7f30*/  MUFU.EX2 R57, R57 ;  /* 0x0000003900397308 */ /* 0x000ea20000000800 */
[----:B------:R-:W-:Y:S01]  /*7f40*/  FADD.FTZ R6, R121, R6 ;  /* 0x0000000679067221 */ /* 0x000fe20000010000 */
[C---:B---3--:R-:W-:Y:S04]  /*7f50*/  HMMA.16816.F32.BF16 R16, R20.reuse, R28, R16 ;  /* 0x0000001c1410723c */ /* 0x048fe80000041810 */
[----:B------:R-:W-:Y:S02]  /*7f60*/  FADD.FTZ R139, R139, R124 ;  /* 0x0000007c8b8b7221 */ /* 0x000fe40000010000 */
[----:B------:R-:W-:Y:S02]  /*7f70*/  FADD.FTZ R123, R123, R6 ;  /* 0x000000067b7b7221 */ /* 0x000fe40000010000 */
[----:B------:R-:W-:Y:S01]  /*7f80*/  MUFU.EX2 R58, R58 ;  /* 0x0000003a003a7308 */ /* 0x000fe20000000800 */
[----:B------:R-:W-:Y:S01]  /*7f90*/  HMMA.16816.F32.BF16 R100, R20, R30, R100 ;  /* 0x0000001e1464723c */ /* 0x000fe20000041864 */
[----:B------:R-:W3:Y:S02]  /*7fa0*/  LDSM.16.MT88.4 R28, [R156+0xc000] ;  /* 0x00c000009c1c783b */ /* 0x000ee40000004200 */
[----:B------:R-:W-:Y:S02]  /*7fb0*/  FADD.FTZ R140, R140, R139 ;  /* 0x0000008b8c8c7221 */ /* 0x000fe40000010000 */
[----:B------:R-:W-:Y:S02]  /*7fc0*/  FADD.FTZ R142, R142, R123 ;  /* 0x0000007b8e8e7221 */ /* 0x000fe40000010000 */
[----:B-1----:R-:W-:Y:S01]  /*7fd0*/  F2FP.BF16.PACK_AB R20, R104, R107 ;  /* 0x0000006b6814723e */ /* 0x002fe200000010ff */
[----:B------:R-:W-:Y:S01]  /*7fe0*/  FADD.FTZ R141, R141, R140 ;  /* 0x0000008c8d8d7221 */ /* 0x000fe20000010000 */
[----:B----4-:R-:W-:Y:S01]  /*7ff0*/  F2FP.BF16.PACK_AB R21, R106, R105 ;  /* 0x000000696a15723e */ /* 0x010fe200000010ff */
[----:B------:R-:W1:Y:S02]  /*8000*/  MUFU.EX2 R59, R59 ;  /* 0x0000003b003b7308 */ /* 0x000e640000000800 */
[----:B------:R-:W-:Y:S01]  /*8010*/  F2FP.BF16.PACK_AB R22, R150, R149 ;  /* 0x000000959616723e */ /* 0x000fe200000010ff */
[----:B------:R-:W-:Y:S01]  /*8020*/  FADD.FTZ R122, R122, R141 ;  /* 0x0000008d7a7a7221 */ /* 0x000fe20000010000 */
[----:B------:R-:W-:Y:S01]  /*8030*/  F2FP.BF16.PACK_AB R23, R152, R151 ;  /* 0x000000979817723e */ /* 0x000fe200000010ff */
[----:B------:R-:W-:Y:S02]  /*8040*/  FADD.FTZ R147, R147, R142 ;  /* 0x0000008e93937221 */ /* 0x000fe40000010000 */
[----:B------:R-:W-:Y:S02]  /*8050*/  FADD.FTZ R143, R143, R122 ;  /* 0x0000007a8f8f7221 */ /* 0x000fe40000010000 */
[----:B------:R-:W-:Y:S01]  /*8060*/  FADD.FTZ R148, R148, R147 ;  /* 0x0000009394947221 */ /* 0x000fe20000010000 */
[----:B------:R-:W-:Y:S01]  /*8070*/  MUFU.EX2 R60, R60 ;  /* 0x0000003c003c7308 */ /* 0x000fe20000000800 */
[C---:B-----5:R-:W-:Y:S03]  /*8080*/  HMMA.16816.F32.BF16 R8, R20.reuse, R32, R8 ;  /* 0x000000201408723c */ /* 0x060fe60000041808 */
[----:B------:R-:W-:Y:S02]  /*8090*/  FADD.FTZ R144, R144, R143 ;  /* 0x0000008f90907221 */ /* 0x000fe40000010000 */
[----:B------:R-:W-:Y:S02]  /*80a0*/  FADD.FTZ R105, R105, R148 ;  /* 0x0000009469697221 */ /* 0x000fe40000010000 */
[----:B------:R-:W-:Y:S01]  /*80b0*/  FADD.FTZ R107, R107, R144 ;  /* 0x000000906b6b7221 */ /* 0x000fe20000010000 */
[C---:B------:R-:W-:Y:S01]  /*80c0*/  HMMA.16816.F32.BF16 R68, R20.reuse, R34, R68 ;  /* 0x000000221444723c */ /* 0x040fe20000041844 */
[----:B------:R-:W4:Y:S01]  /*80d0*/  LDSM.16.MT88.4 R32, [R157+0xe000] ;  /* 0x00e000009d20783b */ /* 0x000f220000004200 */
[----:B------:R-:W5:Y:S02]  /*80e0*/  MUFU.EX2 R61, R61 ;  /* 0x0000003d003d7308 */ /* 0x000f640000000800 */
[----:B------:R-:W-:Y:S02]  /*80f0*/  FADD.FTZ R104, R104, R107 ;  /* 0x0000006b68687221 */ /* 0x000fe40000010000 */
[----:B------:R-:W-:Y:S02]  /*8100*/  FADD.FTZ R106, R106, R105 ;  /* 0x000000696a6a7221 */ /* 0x000fe40000010000 */
[C---:B--2---:R-:W-:Y:S04]  /*8110*/  HMMA.16816.F32.BF16 R72, R20.reuse, R24, R72 ;  /* 0x000000181448723c */ /* 0x044fe80000041848 */
[----:B------:R-:W-:Y:S01]  /*8120*/  MUFU.EX2 R62, R62 ;  /* 0x0000003e003e7308 */ /* 0x000fe20000000800 */
[----:B------:R-:W-:Y:S02]  /*8130*/  FADD.FTZ R149, R149, R104 ;  /* 0x0000006895957221 */ /* 0x000fe40000010000 */
[----:B------:R-:W-:Y:S01]  /*8140*/  FADD.FTZ R151, R151, R106 ;  /* 0x0000006a97977221 */ /* 0x000fe20000010000 */
[C---:B------:R-:W-:Y:S01]  /*8150*/  HMMA.16816.F32.BF16 R76, R20.reuse, R26, R76 ;  /* 0x0000001a144c723c */ /* 0x040fe2000004184c */
[----:B------:R-:W2:Y:S03]  /*8160*/  LDSM.16.MT88.4 R24, [R156+0xe000] ;  /* 0x00e000009c18783b */ /* 0x000ea60000004200 */
[----:B------:R-:W-:Y:S02]  /*8170*/  FADD.FTZ R150, R150, R149 ;  /* 0x0000009596967221 */ /* 0x000fe40000010000 */
[----:B------:R-:W1:Y:S01]  /*8180*/  MUFU.EX2 R63, R63 ;  /* 0x0000003f003f7308 */ /* 0x000e620000000800 */
[----:B------:R-:W-:Y:S01]  /*8190*/  FADD.FTZ R152, R152, R151 ;  /* 0x0000009798987221 */ /* 0x000fe20000010000 */
[C---:B------:R-:W-:Y:S08]  /*81a0*/  HMMA.16816.F32.BF16 R80, R20.reuse, R36, R80 ;  /* 0x000000241450723c */ /* 0x040ff00000041850 */
[C---:B------:R-:W-:Y:S01]  /*81b0*/  HMMA.16816.F32.BF16 R84, R20.reuse, R38, R84 ;  /* 0x000000261454723c */ /* 0x040fe20000041854 */
[----:B------:R-:W-:Y:S01]  /*81c0*/  LDSM.16.MT88.4 R36, [R156+0xc400] ;  /* 0x00c400009c24783b */ /* 0x000fe20000004200 */
[----:B------:R-:W-:Y:S06]  /*81d0*/  MUFU.EX2 R64, R64 ;  /* 0x0000004000407308 */ /* 0x000fec0000000800 */
[C---:B---3--:R-:W-:Y:S04]  /*81e0*/  HMMA.16816.F32.BF16 R88, R20.reuse, R28, R88 ;  /* 0x0000001c1458723c */ /* 0x048fe80000041858 */
[----:B------:R-:W3:Y:S04]  /*81f0*/  MUFU.EX2 R135, R135 ;  /* 0x0000008700877308 */ /* 0x000ee80000000800 */
[C---:B------:R-:W-:Y:S01]  /*8200*/  HMMA.16816.F32.BF16 R12, R20.reuse, R30, R12 ;  /* 0x0000001e140c723c */ /* 0x040fe2000004180c */
[----:B------:R-:W1:Y:S07]  /*8210*/  LDSM.16.MT88.4 R28, [R157+0xa400] ;  /* 0x00a400009d1c783b */ /* 0x000e6e0000004200 */
[C---:B----4-:R-:W-:Y:S08]  /*8220*/  HMMA.16816.F32.BF16 R92, R20.reuse, R32, R92 ;  /* 0x00000020145c723c */ /* 0x050ff0000004185c */
[C---:B------:R-:W-:Y:S01]  /*8230*/  HMMA.16816.F32.BF16 R96, R20.reuse, R34, R96 ;  /* 0x000000221460723c */ /* 0x040fe20000041860 */
[----:B------:R-:W4:Y:S07]  /*8240*/  LDSM.16.MT88.4 R32, [R156+0xa400] ;  /* 0x00a400009c20783b */ /* 0x000f2e0000004200 */
[C---:B--2---:R-:W-:Y:S08]  /*8250*/  HMMA.16816.F32.BF16 R16, R20.reuse, R24, R16 ;  /* 0x000000181410723c */ /* 0x044ff00000041810 */
[----:B------:R-:W-:Y:S01]  /*8260*/  HMMA.16816.F32.BF16 R100, R20, R26, R100 ;  /* 0x0000001a1464723c */ /* 0x000fe20000041864 */
[----:B------:R-:W2:Y:S06]  /*8270*/  LDSM.16.MT88.4 R24, [R157+0xc400] ;  /* 0x00c400009d18783b */ /* 0x000eac0000004200 */
        /* <DEDUP_REMOVED lines=10> */
[----:B------:R-:W-:Y:S01]  /*8320*/  FADD.FTZ R50, R50, R3 ;  /* 0x0000000332327221 */ /* 0x000fe20000010000 */
[----:B------:R-:W-:Y:S01]  /*8330*/  IADD3 R3, R179, -0x1, RZ ;  /* 0xffffffffb3037810 */ /* 0x000fe20007ffe0ff */
[----:B------:R-:W-:Y:S02]  /*8340*/  FADD.FTZ R49, R49, R48 ;  /* 0x0000003031317221 */ /* 0x000fe40000010000 */
[----:B------:R-:W-:Y:S01]  /*8350*/  FADD.FTZ R51, R51, R50 ;  /* 0x0000003233337221 */ /* 0x000fe20000010000 */
[C---:B------:R-:W-:Y:S01]  /*8360*/  HMMA.16816.F32.BF16 R68, R20.reuse, R30, R68 ;  /* 0x0000001e1444723c */ /* 0x040fe20000041844 */
[----:B------:R-:W1:Y:S03]  /*8370*/  LDSM.16.MT88.4 R28, [R156+0xe400] ;  /* 0x00e400009c1c783b */ /* 0x000e660000004200 */
[----:B------:R-:W-:Y:S02]  /*8380*/  MOV R179, R3 ;  /* 0x0000000300b37202 */ /* 0x000fe40000000f00 */
[----:B------:R-:W-:Y:S02]  /*8390*/  MOV R3, R0 ;  /* 0x0000000000037202 */ /* 0x000fe40000000f00 */
[C---:B----4-:R-:W-:Y:S08]  /*83a0*/  HMMA.16816.F32.BF16 R72, R20.reuse, R32, R72 ;  /* 0x000000201448723c */ /* 0x050ff00000041848 */
[C---:B------:R-:W-:Y:S01]  /*83b0*/  HMMA.16816.F32.BF16 R76, R20.reuse, R34, R76 ;  /* 0x00000022144c723c */ /* 0x040fe2000004184c */
[----:B------:R-:W-:Y:S07]  /*83c0*/  LDSM.16.MT88.4 R32, [R156+0xa800] ;  /* 0x00a800009c20783b */ /* 0x000fee0000004200 */
[C---:B--2---:R-:W-:Y:S08]  /*83d0*/  HMMA.16816.F32.BF16 R80, R20.reuse, R24, R80 ;  /* 0x000000181450723c */ /* 0x044ff00000041850 */
[C---:B------:R-:W-:Y:S01]  /*83e0*/  HMMA.16816.F32.BF16 R84, R20.reuse, R26, R84 ;  /* 0x0000001a1454723c */ /* 0x040fe20000041854 */
[----:B------:R-:W2:Y:S07]  /*83f0*/  LDSM.16.MT88.4 R24, [R157+0xa800] ;  /* 0x00a800009d18783b */ /* 0x000eae0000004200 */
[C---:B------:R-:W-:Y:S08]  /*8400*/  HMMA.16816.F32.BF16 R88, R20.reuse, R36, R88 ;  /* 0x000000241458723c */ /* 0x040ff00000041858 */
[C---:B------:R-:W-:Y:S01]  /*8410*/  HMMA.16816.F32.BF16 R12, R20.reuse, R38, R12 ;  /* 0x00000026140c723c */ /* 0x040fe2000004180c */
[----:B------:R-:W4:Y:S07]  /*8420*/  LDSM.16.MT88.4 R36, [R157+0xc800] ;  /* 0x00c800009d24783b */ /* 0x000f2e0000004200 */
[C---:B------:R-:W-:Y:S08]  /*8430*/  HMMA.16816.F32.BF16 R92, R20.reuse, R40, R92 ;  /* 0x00000028145c723c */ /* 0x040ff0000004185c */
[C---:B------:R-:W-:Y:S01]  /*8440*/  HMMA.16816.F32.BF16 R96, R20.reuse, R42, R96 ;  /* 0x0000002a1460723c */ /* 0x040fe20000041860 */
[----:B------:R-:W3:Y:S07]  /*8450*/  LDSM.16.MT88.4 R40, [R156+0xc800] ;  /* 0x00c800009c28783b */ /* 0x000eee0000004200 */
[C---:B-1----:R-:W-:Y:S08]  /*8460*/  HMMA.16816.F32.BF16 R16, R20.reuse, R28, R16 ;  /* 0x0000001c1410723c */ /* 0x042ff00000041810 */
[----:B------:R-:W-:Y:S01]  /*8470*/  HMMA.16816.F32.BF16 R100, R20, R30, R100 ;  /* 0x0000001e1464723c */ /* 0x000fe20000041864 */
[----:B------:R-:W1:Y:S06]  /*8480*/  LDSM.16.MT88.4 R28, [R157+0xe800] ;  /* 0x00e800009d1c783b */ /* 0x000e6c0000004200 */
        /* <DEDUP_REMOVED lines=9> */
[C---:B--2---:R-:W-:Y:S03]  /*8520*/  HMMA.16816.F32.BF16 R8, R20.reuse, R24, R8 ;  /* 0x000000181408723c */ /* 0x044fe60000041808 */
[----:B------:R-:W-:Y:S02]  /*8530*/  FADD.FTZ R58, R58, R55 ;  /* 0x000000373a3a7221 */ /* 0x000fe40000010000 */
[----:B------:R-:W-:Y:S02]  /*8540*/  FADD.FTZ R57, R57, R56 ;  /* 0x0000003839397221 */ /* 0x000fe40000010000 */
[----:B------:R-:W-:Y:S01]  /*8550*/  FADD.FTZ R59, R59, R58 ;  /* 0x0000003a3b3b7221 */ /* 0x000fe20000010000 */
[C---:B------:R-:W-:Y:S01]  /*8560*/  HMMA.16816.F32.BF16 R68, R20.reuse, R26, R68 ;  /* 0x0000001a1444723c */ /* 0x040fe20000041844 */
[----:B------:R-:W2:Y:S07]  /*8570*/  LDSM.16.MT88.4 R24, [R157+0xac00] ;  /* 0x00ac00009d18783b */ /* 0x000eae0000004200 */
[C---:B------:R-:W-:Y:S08]  /*8580*/  HMMA.16816.F32.BF16 R72, R20.reuse, R32, R72 ;  /* 0x000000201448723c */ /* 0x040ff00000041848 */
[C---:B------:R-:W-:Y:S01]  /*8590*/  HMMA.16816.F32.BF16 R76, R20.reuse, R34, R76 ;  /* 0x00000022144c723c */ /* 0x040fe2000004184c */
[----:B------:R-:W2:Y:S07]  /*85a0*/  LDSM.16.MT88.4 R32, [R156+0xac00] ;  /* 0x00ac00009c20783b */ /* 0x000eae0000004200 */
[C---:B----4-:R-:W-:Y:S01]  /*85b0*/  HMMA.16816.F32.BF16 R80, R20.reuse, R36, R80 ;  /* 0x000000241450723c */ /* 0x050fe20000041850 */
[----:B------:R-:W-:Y:S07]  /*85c0*/  MUFU.EX2 R36, R66 ;  /* 0x0000004200247308 */ /* 0x000fee0000000800 */
[C---:B------:R-:W-:Y:S03]  /*85d0*/  HMMA.16816.F32.BF16 R84, R20.reuse, R38, R84 ;  /* 0x000000261454723c */ /* 0x040fe60000041854 */
[----:B------:R-:W4:Y:S05]  /*85e0*/  MUFU.EX2 R37, R118 ;  /* 0x0000007600257308 */ /* 0x000f2a0000000800 */
[C---:B---3--:R-:W-:Y:S08]  /*85f0*/  HMMA.16816.F32.BF16 R88, R20.reuse, R40, R88 ;  /* 0x000000281458723c */ /* 0x048ff00000041858 */
[C---:B------:R-:W-:Y:S08]  /*8600*/  HMMA.16816.F32.BF16 R12, R20.reuse, R42, R12 ;  /* 0x0000002a140c723c */ /* 0x040ff0000004180c */
[C---:B-1----:R-:W-:Y:S08]  /*8610*/  HMMA.16816.F32.BF16 R92, R20.reuse, R28, R92 ;  /* 0x0000001c145c723c */ /* 0x042ff0000004185c */
[C---:B------:R-:W-:Y:S01]  /*8620*/  HMMA.16816.F32.BF16 R96, R20.reuse, R30, R96 ;  /* 0x0000001e1460723c */ /* 0x040fe20000041860 */
[----:B------:R-:W1:Y:S07]  /*8630*/  LDSM.16.MT88.4 R28, [R157+0xcc00] ;  /* 0x00cc00009d1c783b */ /* 0x000e6e0000004200 */
[C---:B------:R-:W-:Y:S08]  /*8640*/  HMMA.16816.F32.BF16 R16, R20.reuse, R44, R16 ;  /* 0x0000002c1410723c */ /* 0x040ff00000041810 */
[----:B------:R-:W-:Y:S07]  /*8650*/  HMMA.16816.F32.BF16 R100, R20, R46, R100 ;  /* 0x0000002e1464723c */ /* 0x000fee0000041864 */
[----:B-----5:R-:W-:Y:S01]  /*8660*/  F2FP.BF16.PACK_AB R20, R61, R60 ;  /* 0x0000003c3d14723e */ /* 0x020fe200000010ff */
[----:B------:R-:W-:Y:S01]  /*8670*/  FADD.FTZ R60, R60, R57 ;  /* 0x000000393c3c7221 */ /* 0x000fe20000010000 */
[----:B------:R-:W-:Y:S03]  /*8680*/  F2FP.BF16.PACK_AB R21, R63, R62 ;  /* 0x0000003e3f15723e */ /* 0x000fe600000010ff */
[----:B------:R-:W-:Y:S01]  /*8690*/  F2FP.BF16.PACK_AB R22, R135, R64 ;  /* 0x000000408716723e */ /* 0x000fe200000010ff */
[----:B------:R-:W-:Y:S01]  /*86a0*/  FADD.FTZ R62, R62, R59 ;  /* 0x0000003b3e3e7221 */ /* 0x000fe20000010000 */
[----:B----4-:R-:W-:Y:S01]  /*86b0*/  F2FP.BF16.PACK_AB R23, R37, R36 ;  /* 0x000000242517723e */ /* 0x010fe200000010ff */
[----:B------:R-:W-:Y:S02]  /*86c0*/  FADD.FTZ R61, R61, R60 ;  /* 0x0000003c3d3d7221 */ /* 0x000fe40000010000 */
[----:B------:R-:W-:Y:S02]  /*86d0*/  FADD.FTZ R63, R63, R62 ;  /* 0x0000003e3f3f7221 */ /* 0x000fe40000010000 */
[----:B------:R-:W-:Y:S02]  /*86e0*/  FADD.FTZ R64, R64, R61 ;  /* 0x0000003d40407221 */ /* 0x000fe40000010000 */
[C---:B--2---:R-:W-:Y:S01]  /*86f0*/  HMMA.16816.F32.BF16 R112, R20.reuse, R24, R8 ;  /* 0x000000181470723c */ /* 0x044fe20000041808 */
[----:B------:R-:W2:Y:S02]  /*8700*/  LDSM.16.MT88.4 R8, [R157+0xec00] ;  /* 0x00ec00009d08783b */ /* 0x000ea40000004200 */
[----:B------:R-:W-:Y:S02]  /*8710*/  FADD.FTZ R36, R36, R63 ;  /* 0x0000003f24247221 */ /* 0x000fe40000010000 */
[----:B------:R-:W-:Y:S02]  /*8720*/  FADD.FTZ R181, R135, R64 ;  /* 0x0000004087b57221 */ /* 0x000fe40000010000 */
[----:B------:R-:W-:Y:S01]  /*8730*/  FADD.FTZ R178, R37, R36 ;  /* 0x0000002425b27221 */ /* 0x000fe20000010000 */
[C---:B------:R-:W-:Y:S01]  /*8740*/  HMMA.16816.F32.BF16 R68, R20.reuse, R26, R68 ;  /* 0x0000001a1444723c */ /* 0x040fe20000041844 */
[----:B------:R-:W3:Y:S07]  /*8750*/  LDSM.16.MT88.4 R24, [R156+0xec00] ;  /* 0x00ec00009c18783b */ /* 0x000eee0000004200 */
[C---:B------:R-:W-:Y:S08]  /*8760*/  HMMA.16816.F32.BF16 R72, R20.reuse, R32, R72 ;  /* 0x000000201448723c */ /* 0x040ff00000041848 */
[C---:B------:R-:W-:Y:S08]  /*8770*/  HMMA.16816.F32.BF16 R76, R20.reuse, R34, R76 ;  /* 0x00000022144c723c */ /* 0x040ff0000004184c */
[C---:B-1----:R-:W-:Y:S08]  /*8780*/  HMMA.16816.F32.BF16 R80, R20.reuse, R28, R80 ;  /* 0x0000001c1450723c */ /* 0x042ff00000041850 */
[C---:B------:R-:W-:Y:S08]  /*8790*/  HMMA.16816.F32.BF16 R84, R20.reuse, R30, R84 ;  /* 0x0000001e1454723c */ /* 0x040ff00000041854 */
[C---:B------:R-:W-:Y:S08]  /*87a0*/  HMMA.16816.F32.BF16 R88, R20.reuse, R108, R88 ;  /* 0x0000006c1458723c */ /* 0x040ff00000041858 */
[C---:B------:R-:W-:Y:S08]  /*87b0*/  HMMA.16816.F32.BF16 R108, R20.reuse, R110, R12 ;  /* 0x0000006e146c723c */ /* 0x040ff0000004180c */
[C---:B--2---:R-:W-:Y:S08]  /*87c0*/  HMMA.16816.F32.BF16 R92, R20.reuse, R8, R92 ;  /* 0x00000008145c723c */ /* 0x044ff0000004185c */
[C---:B------:R-:W-:Y:S08]  /*87d0*/  HMMA.16816.F32.BF16 R96, R20.reuse, R10, R96 ;  /* 0x0000000a1460723c */ /* 0x040ff00000041860 */
[C---:B---3--:R-:W-:Y:S08]  /*87e0*/  HMMA.16816.F32.BF16 R104, R20.reuse, R24, R16 ;  /* 0x000000181468723c */ /* 0x048ff00000041810 */
[----:B------:R-:W-:Y:S01]  /*87f0*/  HMMA.16816.F32.BF16 R100, R20, R26, R100 ;  /* 0x0000001a1464723c */ /* 0x000fe20000041864 */
[----:B------:R-:W-:-:S07]  /*8800*/  @P0 BRA `(.L_x_1841) ;  /* 0xffffcbb000000947 */ /* 0x000fce000383ffff */
.L_x_1837:
[----:B------:R-:W1:Y:S01]  /*8810*/  SHFL.BFLY PT, R8, R181, 0x2, 0x1f ;  /* 0x0c401f00b5087f89 */ /* 0x000e6200000e0000 */
[----:B------:R-:W-:Y:S01]  /*8820*/  MOV R9, 0x3f800000 ;  /* 0x3f80000000097802 */ /* 0x000fe20000000f00 */
[----:B------:R-:W-:Y:S01]  /*8830*/  BSSY B0, `(.L_x_1842) ;  /* 0x00000b3000007945 */ /* 0x000fe20003800000 */
[----:B------:R-:W-:Y:S01]  /*8840*/  SHF.L.U32 R166, R166, 0x3, RZ ;  /* 0x00000003a6a67819 */ /* 0x000fe200000006ff */
[----:B------:R-:W2:Y:S01]  /*8850*/  S2R R5, SR_TID.X ;  /* 0x0000000000057919 */ /* 0x000ea20000002100 */
[----:B------:R-:W-:-:S02]  /*8860*/  IADD3 R62, -R167, RZ, RZ ;  /* 0x000000ffa73e7210 */ /* 0x000fc40007ffe1ff */
[----:B------:R-:W-:Y:S01]  /*8870*/  LEA R175, R175, R174, 0x4 ;  /* 0x000000aeafaf7211 */ /* 0x000fe200078e20ff */
[----:B------:R-:W3:Y:S04]  /*8880*/  SHFL.BFLY PT, R3, R178, 0x2, 0x1f ;  /* 0x0c401f00b2037f89 */ /* 0x000ee800000e0000 */
[----:B------:R-:W-:Y:S06]  /*8890*/  BAR.SYNC.DEFER_BLOCKING 0x0 ;  /* 0x0000000000007b1d */ /* 0x000fec0000010000 */
[----:B------:R-:W4:Y:S01]  /*88a0*/  S2R R60, SR_CTAID.Y ;  /* 0x00000000003c7919 */ /* 0x000f220000002600 */
[----:B-1----:R-:W-:Y:S01]  /*88b0*/  FADD.FTZ R8, R8, R181 ;  /* 0x000000b508087221 */ /* 0x002fe20000010000 */
[----:B--2---:R-:W-:-:S04]  /*88c0*/  SHF.R.S32.HI R4, RZ, 0x1f, R5 ;  /* 0x0000001fff047819 */ /* 0x004fc80000011405 */
[----:B------:R-:W1:Y:S01]  /*88d0*/  SHFL.BFLY PT, R7, R8, 0x1, 0x1f ;  /* 0x0c201f0008077f89 */ /* 0x000e6200000e0000 */
[----:B---3--:R-:W-:Y:S01]  /*88e0*/  FADD.FTZ R3, R3, R178 ;  /* 0x000000b203037221 */ /* 0x008fe20000010000 */
[CC--:B------:R-:W-:Y:S02]  /*88f0*/  LEA.HI R12, R4.reuse, R5.reuse, RZ, 0x6 ;  /* 0x00000005040c7211 */ /* 0x0c0fe400078f30ff */
[----:B------:R-:W-:Y:S02]  /*8900*/  LEA.HI R11, R4, R5, RZ, 0x2 ;  /* 0x00000005040b7211 */ /* 0x000fe400078f10ff */
[----:B------:R-:W2:Y:S01]  /*8910*/  SHFL.BFLY PT, R6, R3, 0x1, 0x1f ;  /* 0x0c201f0003067f89 */ /* 0x000ea200000e0000 */
[----:B------:R-:W-:Y:S02]  /*8920*/  SHF.L.U32 R12, R12, 0x2, RZ ;  /* 0x000000020c0c7819 */ /* 0x000fe400000006ff */
[----:B------:R-:W-:Y:S02]  /*8930*/  LOP3.LUT R10, R11, 0xfffffffc, RZ, 0xc0, !PT ;  /* 0xfffffffc0b0a7812 */ /* 0x000fe400078ec0ff */
[----:B------:R-:W-:Y:S01]  /*8940*/  LOP3.LUT R12, R12, 0x3fffff00, RZ, 0xc0, !PT ;  /* 0x3fffff000c0c7812 */ /* 0x000fe200078ec0ff */
[----:B----4-:R-:W-:Y:S01]  /*8950*/  IMAD R60, R60, c[0x0][0x210], R167 ;  /* 0x000084003c3c7a24 */ /* 0x010fe200078e02a7 */
[----:B------:R-:W-:-:S02]  /*8960*/  SHF.R.S32.HI R11, RZ, 0x2, R11 ;  /* 0x00000002ff0b7819 */ /* 0x000fc4000001140b */
[----:B------:R-:W-:Y:S02]  /*8970*/  LEA R165, R165, R12, 0x5 ;  /* 0x0000000ca5a57211 */ /* 0x000fe400078e28ff */
[----:B------:R-:W-:Y:S02]  /*8980*/  SHF.R.S32.HI R12, RZ, 0x1f, R11 ;  /* 0x0000001fff0c7819 */ /* 0x000fe4000001140b */
[----:B------:R-:W-:Y:S02]  /*8990*/  IADD3 R10, -R10, R5, RZ ;  /* 0x000000050a0a7210 */ /* 0x000fe40007ffe1ff */
[----:B------:R-:W-:Y:S01]  /*89a0*/  LEA.HI R12, R12, R11, RZ, 0x3 ;  /* 0x0000000b0c0c7211 */ /* 0x000fe200078f18ff */
[----:B-1----:R-:W-:Y:S01]  /*89b0*/  FADD.FTZ R7, R8, R7 ;  /* 0x0000000708077221 */ /* 0x002fe20000010000 */
[----:B------:R-:W-:Y:S02]  /*89c0*/  MOV R8, 0x3f800000 ;  /* 0x3f80000000087802 */ /* 0x000fe40000000f00 */
[----:B------:R-:W-:-:S02]  /*89d0*/  LOP3.LUT R12, R12, 0xfffffff8, RZ, 0xc0, !PT ;  /* 0xfffffff80c0c7812 */ /* 0x000fc400078ec0ff */
[----:B------:R-:W-:Y:S02]  /*89e0*/  FSETP.NE.FTZ.AND P3, PT, R7, RZ, PT ;  /* 0x000000ff0700720b */ /* 0x000fe40003f75000 */
[----:B------:R-:W-:Y:S01]  /*89f0*/  IADD3 R11, R11, -R12, RZ ;  /* 0x8000000c0b0b7210 */ /* 0x000fe20007ffe0ff */
[----:B--2---:R-:W-:Y:S01]  /*8a00*/  FADD.FTZ R6, R3, R6 ;  /* 0x0000000603067221 */ /* 0x004fe20000010000 */
[----:B------:R-:W-:Y:S02]  /*8a10*/  LEA.HI R3, R4, R5, RZ, 0x5 ;  /* 0x0000000504037211 */ /* 0x000fe400078f28ff */
[----:B------:R-:W-:Y:S02]  /*8a20*/  LEA.HI R12, R11, R11, RZ, 0x1 ;  /* 0x0000000b0b0c7211 */ /* 0x000fe400078f08ff */
[----:B------:R-:W-:Y:S02]  /*8a30*/  SHF.R.S32.HI R13, RZ, 0x5, R3 ;  /* 0x00000005ff0d7819 */ /* 0x000fe40000011403 */
[----:B------:R-:W-:-:S02]  /*8a40*/  LOP3.LUT R14, R12, 0x1fffffe, RZ, 0xc0, !PT ;  /* 0x01fffffe0c0e7812 */ /* 0x000fc400078ec0ff */
[----:B------:R-:W-:Y:S01]  /*8a50*/  FSETP.NE.FTZ.AND P2, PT, R6, RZ, PT ;  /* 0x000000ff0600720b */ /* 0x000fe20003f55000 */
[----:B------:R-:W1:Y:S01]  /*8a60*/  @P3 MUFU.RCP R9, R7 ;  /* 0x0000000700093308 */ /* 0x000e620000001000 */
[----:B------:R-:W-:Y:S02]  /*8a70*/  LEA R10, R13, R10, 0x8 ;  /* 0x0000000a0d0a7211 */ /* 0x000fe400078e40ff */
[----:B------:R-:W-:Y:S02]  /*8a80*/  IADD3 R11, R11, -R14, RZ ;  /* 0x8000000e0b0b7210 */ /* 0x000fe40007ffe0ff */
[----:B------:R-:W-:Y:S02]  /*8a90*/  SHF.R.S32.HI R12, RZ, 0x1, R12 ;  /* 0x00000001ff0c7819 */ /* 0x000fe4000001140c */
[----:B------:R-:W-:Y:S01]  /*8aa0*/  LEA.HI R13, R4, R5, RZ, 0x4 ;  /* 0x00000005040d7211 */ /* 0x000fe200078f20ff */
[----:B------:R-:W-:Y:S01]  /*8ab0*/  @P3 MUFU.LG2 R7, R7 ;  /* 0x0000000700073308 */ /* 0x000fe20000000c00 */
[----:B------:R-:W-:-:S02]  /*8ac0*/  LEA R10, R11, R10, 0x4 ;  /* 0x0000000a0b0a7211 */ /* 0x000fc400078e20ff */
[C---:B------:R-:W-:Y:S02]  /*8ad0*/  SHF.L.U32 R11, R12.reuse, 0x6, RZ ;  /* 0x000000060c0b7819 */ /* 0x040fe400000006ff */
[----:B------:R-:W-:Y:S02]  /*8ae0*/  SHF.R.S32.HI R13, RZ, 0x4, R13 ;  /* 0x00000004ff0d7819 */ /* 0x000fe4000001140d */
[----:B------:R-:W-:Y:S01]  /*8af0*/  LOP3.LUT R11, R11, 0xc0, RZ, 0xc0, !PT ;  /* 0x000000c00b0b7812 */ /* 0x000fe200078ec0ff */
[----:B------:R-:W2:Y:S01]  /*8b00*/  @P2 MUFU.RCP R8, R6 ;  /* 0x0000000600082308 */ /* 0x000ea20000001000 */
[----:B------:R-:W-:Y:S01]  /*8b10*/  LOP3.LUT R14, R12, 0x1, RZ, 0xc0, !PT ;  /* 0x000000010c0e7812 */ /* 0x000fe200078ec0ff */
[----:B-1----:R-:W-:Y:S01]  /*8b20*/  FMUL.FTZ R112, R9, R112 ;  /* 0x0000007009707220 */ /* 0x002fe20000410000 */
        /* <DEDUP_REMOVED lines=8> */
[----:B------:R-:W-:Y:S01]  /*8bb0*/  LEA R10, R10, R11, 0x1 ;  /* 0x0000000b0a0a7211 */ /* 0x000fe200078e08ff */
[----:B------:R-:W-:Y:S01]  /*8bc0*/  FMUL.FTZ R73, R9, R73 ;  /* 0x0000004909497220 */ /* 0x000fe20000410000 */
[----:B------:R-:W-:Y:S01]  /*8bd0*/  LOP3.LUT R166, R13, 0x18, R166, 0xf8, !PT ;  /* 0x000000180da67812 */ /* 0x000fe200078ef8a6 */
[C---:B------:R-:W-:Y:S01]  /*8be0*/  FMUL.FTZ R76, R9.reuse, R76 ;  /* 0x0000004c094c7220 */ /* 0x040fe20000410000 */
[----:B------:R-:W-:Y:S01]  /*8bf0*/  SHF.R.U32.HI R13, RZ, 0x3, R13 ;  /* 0x00000003ff0d7819 */ /* 0x000fe2000001160d */
[C---:B------:R-:W-:Y:S01]  /*8c00*/  FMUL.FTZ R77, R9.reuse, R77 ;  /* 0x0000004d094d7220 */ /* 0x040fe20000410000 */
[----:B------:R-:W-:Y:S01]  /*8c10*/  LOP3.LUT P0, RZ, R12, 0x2, RZ, 0xc0, !PT ;  /* 0x000000020cff7812 */ /* 0x000fe2000780c0ff */
[C---:B------:R-:W-:Y:S01]  /*8c20*/  FMUL.FTZ R80, R9.reuse, R80 ;  /* 0x0000005009507220 */ /* 0x040fe20000410000 */
[----:B------:R-:W-:Y:S01]  /*8c30*/  SHF.L.U32 R11, R10, 0x2, RZ ;  /* 0x000000020a0b7819 */ /* 0x000fe200000006ff */
[C---:B------:R-:W-:Y:S01]  /*8c40*/  FMUL.FTZ R81, R9.reuse, R81 ;  /* 0x0000005109517220 */ /* 0x040fe20000410000 */
[----:B------:R-:W-:Y:S01]  /*8c50*/  LEA R164, R164, R165, 0x2 ;  /* 0x000000a5a4a47211 */ /* 0x000fe200078e10ff */
[C---:B------:R-:W-:Y:S01]  /*8c60*/  FMUL.FTZ R84, R9.reuse, R84 ;  /* 0x0000005409547220 */ /* 0x040fe20000410000 */
[----:B------:R-:W-:Y:S01]  /*8c70*/  LOP3.LUT R13, R166, R13, RZ, 0x3c, !PT ;  /* 0x0000000da60d7212 */ /* 0x000fe200078e3cff */
[----:B------:R-:W-:Y:S01]  /*8c80*/  FMUL.FTZ R85, R9, R85 ;  /* 0x0000005509557220 */ /* 0x000fe20000410000 */
[----:B------:R-:W-:Y:S01]  /*8c90*/  IADD3 R12, R11, -0x20, RZ ;  /* 0xffffffe00b0c7810 */ /* 0x000fe20007ffe0ff */
[----:B------:R-:W-:Y:S01]  /*8ca0*/  FMUL.FTZ R88, R9, R88 ;  /* 0x0000005809587220 */ /* 0x000fe20000410000 */
[----:B------:R-:W-:Y:S01]  /*8cb0*/  @P1 IADD3 R12, R11, 0x20, RZ ;  /* 0x000000200b0c1810 */ /* 0x000fe20007ffe0ff */
[C---:B------:R-:W-:Y:S01]  /*8cc0*/  FMUL.FTZ R89, R9.reuse, R89 ;  /* 0x0000005909597220 */ /* 0x040fe20000410000 */
[----:B------:R-:W-:Y:S01]  /*8cd0*/  STS.64 [R10.X4], R112 ;  /* 0x000000700a007388 */ /* 0x000fe20000004a00 */
[----:B------:R-:W-:Y:S01]  /*8ce0*/  FMUL.FTZ R108, R9, R108 ;  /* 0x0000006c096c7220 */ /* 0x000fe20000410000 */
        /* <DEDUP_REMOVED lines=10> */
[C---:B------:R-:W-:Y:S02]  /*8d90*/  FMUL.FTZ R105, R9.reuse, R105 ;  /* 0x0000006909697220 */ /* 0x040fe40000410000 */
[C---:B------:R-:W-:Y:S02]  /*8da0*/  FMUL.FTZ R100, R9.reuse, R100 ;  /* 0x0000006409647220 */ /* 0x040fe40000410000 */
[----:B------:R-:W-:Y:S01]  /*8db0*/  FMUL.FTZ R101, R9, R101 ;  /* 0x0000006509657220 */ /* 0x000fe20000410000 */
[----:B------:R-:W-:Y:S01]  /*8dc0*/  MOV R9, 0x40 ;  /* 0x0000004000097802 */ /* 0x000fe20000000f00 */
[----:B--2---:R-:W-:-:S02]  /*8dd0*/  FMUL.FTZ R115, R8, R115 ;  /* 0x0000007308737220 */ /* 0x004fc40000410000 */
[C---:B------:R-:W-:Y:S01]  /*8de0*/  FMUL.FTZ R114, R8.reuse, R114 ;  /* 0x0000007208727220 */ /* 0x040fe20000410000 */
[----:B------:R-:W-:Y:S01]  /*8df0*/  SEL R9, R9, 0xffffffc0, !P0 ;  /* 0xffffffc009097807 */ /* 0x000fe20004000000 */
[----:B------:R-:W-:Y:S01]  /*8e00*/  FMUL.FTZ R71, R8, R71 ;  /* 0x0000004708477220 */ /* 0x000fe20000410000 */
[----:B------:R-:W-:Y:S01]  /*8e10*/  LOP3.LUT P0, RZ, R64, 0x3, RZ, 0xc0, !PT ;  /* 0x0000000340ff7812 */ /* 0x000fe2000780c0ff */
[C---:B------:R-:W-:Y:S01]  /*8e20*/  FMUL.FTZ R70, R8.reuse, R70 ;  /* 0x0000004608467220 */ /* 0x040fe20000410000 */
[----:B------:R-:W-:Y:S01]  /*8e30*/  IADD3 R11, R11, R9, RZ ;  /* 0x000000090b0b7210 */ /* 0x000fe20007ffe0ff */
[C---:B------:R-:W-:Y:S01]  /*8e40*/  FMUL.FTZ R75, R8.reuse, R75 ;  /* 0x0000004b084b7220 */ /* 0x040fe20000410000 */
[----:B------:R-:W-:Y:S01]  /*8e50*/  STS.64 [R10.X4+0x400], R114 ;  /* 0x000400720a007388 */ /* 0x000fe20000004a00 */
        /* <DEDUP_REMOVED lines=8> */
[----:B------:R-:W-:Y:S01]  /*8ee0*/  STS.64 [R11], R72 ;  /* 0x000000480b007388 */ /* 0x000fe20000000a00 */
[C---:B------:R-:W-:Y:S02]  /*8ef0*/  FMUL.FTZ R86, R8.reuse, R86 ;  /* 0x0000005608567220 */ /* 0x040fe40000410000 */
[C---:B------:R-:W-:Y:S01]  /*8f00*/  FMUL.FTZ R91, R8.reuse, R91 ;  /* 0x0000005b085b7220 */ /* 0x040fe20000410000 */
[----:B------:R-:W-:Y:S01]  /*8f10*/  STS.64 [R11+0x400], R74 ;  /* 0x0004004a0b007388 */ /* 0x000fe20000000a00 */
        /* <DEDUP_REMOVED lines=10> */
[----:B------:R-:W-:Y:S01]  /*8fc0*/  FMUL.FTZ R102, R8, R102 ;  /* 0x0000006608667220 */ /* 0x000fe20000410000 */
[----:B------:R-:W-:Y:S01]  /*8fd0*/  IADD3 R8, R164, R13, RZ ;  /* 0x0000000da4087210 */ /* 0x000fe20007ffe0ff */
[----:B------:R-:W-:Y:S01]  /*8fe0*/  @P3 FMUL.FTZ R7, R7, 0.69314718246459960938 ;  /* 0x3f31721807073820 */ /* 0x000fe20000410000 */
[----:B------:R-:W-:Y:S01]  /*8ff0*/  IADD3 R13, R9, R12, RZ ;  /* 0x0000000c090d7210 */ /* 0x000fe20007ffe0ff */
[----:B-1----:R-:W-:Y:S01]  /*9000*/  @P2 FMUL.FTZ R61, R6, 0.69314718246459960938 ;  /* 0x3f317218063d2820 */ /* 0x002fe20000410000 */
[----:B------:R-:W1:Y:S01]  /*9010*/  S2R R9, SR_CTAID.Z ;  /* 0x0000000000097919 */ /* 0x000e620000002700 */
[----:B------:R-:W-:-:S03]  /*9020*/  @P3 FFMA.FTZ R3, R2, c[0x0][0x238], R7 ;  /* 0x00008e0002033a23 */ /* 0x000fc60000010007 */
[----:B------:R-:W-:Y:S04]  /*9030*/  STS.64 [R13], R76 ;  /* 0x0000004c0d007388 */ /* 0x000fe80000000a00 */
[----:B------:R-:W-:Y:S04]  /*9040*/  STS.64 [R13+0x400], R78 ;  /* 0x0004004e0d007388 */ /* 0x000fe80000000a00 */
[----:B------:R-:W-:Y:S04]  /*9050*/  STS.64 [R10.X4+0x2000], R80 ;  /* 0x002000500a007388 */ /* 0x000fe80000004a00 */
[----:B------:R-:W-:Y:S04]  /*9060*/  STS.64 [R10.X4+0x2400], R82 ;  /* 0x002400520a007388 */ /* 0x000fe80000004a00 */
[----:B------:R-:W-:Y:S04]  /*9070*/  STS.64 [R12+0x2000], R84 ;  /* 0x002000540c007388 */ /* 0x000fe80000000a00 */
[----:B------:R-:W-:Y:S01]  /*9080*/  STS.64 [R12+0x2400], R86 ;  /* 0x002400560c007388 */ /* 0x000fe20000000a00 */
[----:B-1----:R-:W-:-:S03]  /*9090*/  IMAD R9, R62, c[0x0][0x1c0], R9 ;  /* 0x000070003e097a24 */ /* 0x002fc600078e0209 */
[----:B------:R-:W-:Y:S01]  /*90a0*/  STS.64 [R11+0x2000], R88 ;  /* 0x002000580b007388 */ /* 0x000fe20000000a00 */
[----:B------:R-:W-:-:S03]  /*90b0*/  IMAD R9, R60, c[0x0][0x1c0], R9 ;  /* 0x000070003c097a24 */ /* 0x000fc600078e0209 */
[----:B------:R-:W-:Y:S04]  /*90c0*/  STS.64 [R11+0x2400], R90 ;  /* 0x0024005a0b007388 */ /* 0x000fe80000000a00 */
[----:B------:R-:W-:Y:S04]  /*90d0*/  STS.64 [R13+0x2000], R108 ;  /* 0x0020006c0d007388 */ /* 0x000fe80000000a00 */
[----:B------:R-:W-:Y:S04]  /*90e0*/  STS.64 [R13+0x2400], R110 ;  /* 0x0024006e0d007388 */ /* 0x000fe80000000a00 */
[----:B------:R-:W-:Y:S04]  /*90f0*/  STS.64 [R10.X4+0x4000], R92 ;  /* 0x0040005c0a007388 */ /* 0x000fe80000004a00 */
[----:B------:R1:W-:Y:S04]  /*9100*/  STS.64 [R10.X4+0x4400], R94 ;  /* 0x0044005e0a007388 */ /* 0x0003e80000004a00 */
[----:B------:R-:W-:Y:S04]  /*9110*/  STS.64 [R12+0x4000], R96 ;  /* 0x004000600c007388 */ /* 0x000fe80000000a00 */
[----:B------:R-:W-:Y:S04]  /*9120*/  STS.64 [R12+0x4400], R98 ;  /* 0x004400620c007388 */ /* 0x000fe80000000a00 */
[----:B------:R-:W-:Y:S04]  /*9130*/  STS.64 [R11+0x4000], R104 ;  /* 0x004000680b007388 */ /* 0x000fe80000000a00 */
[----:B------:R2:W-:Y:S04]  /*9140*/  STS.64 [R11+0x4400], R106 ;  /* 0x0044006a0b007388 */ /* 0x0005e80000000a00 */
[----:B------:R-:W-:Y:S04]  /*9150*/  STS.64 [R13+0x4000], R100 ;  /* 0x004000640d007388 */ /* 0x000fe80000000a00 */
[----:B------:R-:W-:Y:S04]  /*9160*/  STS.64 [R13+0x4400], R102 ;  /* 0x004400660d007388 */ /* 0x000fe80000000a00 */
[----:B------:R-:W-:Y:S06]  /*9170*/  BAR.SYNC.DEFER_BLOCKING 0x0 ;  /* 0x0000000000007b1d */ /* 0x000fec0000010000 */
[----:B-1----:R-:W1:Y:S01]  /*9180*/  S2R R10, SR_CTAID.X ;  /* 0x00000000000a7919 */ /* 0x002e620000002500 */
[----:B--2---:R-:W-:Y:S01]  /*9190*/  MOV R11, 0xff800000 ;  /* 0xff800000000b7802 */ /* 0x004fe20000000f00 */
[----:B------:R-:W-:-:S02]  /*91a0*/  @P2 FFMA.FTZ R11, R0, c[0x0][0x238], R61 ;  /* 0x00008e00000b2a23 */ /* 0x000fc4000001003d */
[----:B------:R-:W2:Y:S04]  /*91b0*/  LDS.128 R52, [R8.X4] ;  /* 0x0000000008347984 */ /* 0x000ea80000004c00 */
[----:B------:R-:W3:Y:S04]  /*91c0*/  LDS.128 R48, [R8.X4+0x800] ;  /* 0x0008000008307984 */ /* 0x000ee80000004c00 */
[----:B------:R-:W4:Y:S04]  /*91d0*/  LDS.128 R44, [R8.X4+0x1000] ;  /* 0x00100000082c7984 */ /* 0x000f280000004c00 */
[----:B------:R-:W1:Y:S04]  /*91e0*/  LDS.128 R40, [R8.X4+0x1800] ;  /* 0x0018000008287984 */ /* 0x000e680000004c00 */
[----:B------:R-:W1:Y:S04]  /*91f0*/  LDS.128 R36, [R8.X4+0x2000] ;  /* 0x0020000008247984 */ /* 0x000e680000004c00 */
[----:B------:R-:W1:Y:S04]  /*9200*/  LDS.128 R32, [R8.X4+0x2800] ;  /* 0x0028000008207984 */ /* 0x000e680000004c00 */
[----:B------:R-:W1:Y:S04]  /*9210*/  LDS.128 R28, [R8.X4+0x3000] ;  /* 0x00300000081c7984 */ /* 0x000e680000004c00 */
[----:B------:R-:W2:Y:S04]  /*9220*/  LDS.128 R24, [R8.X4+0x3800] ;  /* 0x0038000008187984 */ /* 0x000ea80000004c00 */
[----:B------:R-:W2:Y:S04]  /*9230*/  LDS.128 R20, [R8.X4+0x4000] ;  /* 0x0040000008147984 */ /* 0x000ea80000004c00 */
[----:B------:R-:W2:Y:S04]  /*9240*/  LDS.128 R16, [R8.X4+0x4800] ;  /* 0x0048000008107984 */ /* 0x000ea80000004c00 */
[----:B------:R-:W2:Y:S04]  /*9250*/  LDS.128 R12, [R8.X4+0x5000] ;  /* 0x00500000080c7984 */ /* 0x000ea80000004c00 */
[----:B------:R1:W2:Y:S02]  /*9260*/  LDS.128 R56, [R8.X4+0x5800] ;  /* 0x0058000008387984 */ /* 0x0002a40000004c00 */
[----:B-1----:R-:W-:-:S05]  /*9270*/  SHF.L.U32 R8, R10, 0x6, RZ ;  /* 0x000000060a087819 */ /* 0x002fca00000006ff */
[----:B------:R-:W-:Y:S01]  /*9280*/  IMAD R8, R9, c[0x0][0x214], R8 ;  /* 0x0000850009087a24 */ /* 0x000fe200078e0208 */
[----:B------:R-:W-:Y:S05]  /*9290*/  @P0 BRA `(.L_x_1843) ;  /* 0x000000c000000947 */ /* 0x000fea0003800000 */
[----:B---34-:R-:W-:Y:S01]  /*92a0*/  IMAD.MOV.U32 R7, RZ, RZ, -0x40 ;  /* 0xffffffc0ff077424 */ /* 0x018fe200078e00ff */
[----:B------:R-:W-:Y:S02]  /*92b0*/  IADD3 R2, R175, 0x8, RZ ;  /* 0x00000008af027810 */ /* 0x000fe40007ffe0ff */
[----:B------:R-:W-:Y:S01]  /*92c0*/  IADD3 R0, P0, R8, R175, RZ ;  /* 0x000000af08007210 */ /* 0x000fe20007f1e0ff */
[----:B------:R-:W-:Y:S01]  /*92d0*/  IMAD R10, R10, R7, c[0x0][0x214] ;  /* 0x000085000a0a7624 */ /* 0x000fe200078e0207 */
[----:B------:R-:W-:-:S04]  /*92e0*/  SHF.R.S32.HI R7, RZ, 0x1f, R175 ;  /* 0x0000001fff077819 */ /* 0x000fc800000114af */
[-C--:B------:R-:W-:Y:S02]  /*92f0*/  ISETP.GE.AND P2, PT, R175, R10.reuse, PT ;  /* 0x0000000aaf00720c */ /* 0x080fe40003f46270 */
[----:B------:R-:W-:Y:S02]  /*9300*/  ISETP.GE.AND P1, PT, R2, R10, PT ;  /* 0x0000000a0200720c */ /* 0x000fe40003f26270 */
[----:B------:R-:W-:Y:S02]  /*9310*/  LEA.HI.X.SX32 R7, R8, R7, 0x1, P0 ;  /* 0x0000000708077211 */ /* 0x000fe400000f0eff */
[----:B------:R-:W-:-:S04]  /*9320*/  LEA R6, P0, R0, c[0x0][0x208], 0x2 ;  /* 0x0000820000067a11 */ /* 0x000fc800078010ff */
[----:B------:R-:W-:-:S05]  /*9330*/  LEA.HI.X R7, R0, c[0x0][0x20c], R7, 0x2, P0 ;  /* 0x0000830000077a11 */ /* 0x000fca00000f1407 */
[----:B------:R1:W-:Y:S04]  /*9340*/  @!P2 STG.E [R6.64], R3 ;  /* 0x000000030600a986 */ /* 0x0003e8000c10190a */
[----:B------:R1:W-:Y:S02]  /*9350*/  @!P1 STG.E [R6.64+0x20], R11 ;  /* 0x0000200b06009986 */ /* 0x0003e4000c10190a */
.L_x_1843:
[----:B---34-:R-:W-:Y:S05]  /*9360*/  BSYNC B0 ;  /* 0x0000000000007941 */ /* 0x018fea0003800000 */
.L_x_1842:
[----:B------:R-:W-:Y:S01]  /*9370*/  LEA.HI R4, R4, R5, RZ, 0x3 ;  /* 0x0000000504047211 */ /* 0x000fe200078f18ff */
[----:B------:R-:W-:-:S03]  /*9380*/  IMAD R8, R8, c[0x0][0x22c], RZ ;  /* 0x00008b0008087a24 */ /* 0x000fc600078e02ff */
[----:B------:R-:W-:Y:S02]  /*9390*/  LOP3.LUT R0, R4, 0xfffffff8, RZ, 0xc0, !PT ;  /* 0xfffffff804007812 */ /* 0x000fe400078ec0ff */
[----:B------:R-:W-:-:S03]  /*93a0*/  SHF.R.S32.HI R4, RZ, 0x3, R4 ;  /* 0x00000003ff047819 */ /* 0x000fc60000011404 */
[----:B------:R-:W-:-:S04]  /*93b0*/  IMAD.IADD R0, R5, 0x1, -R0 ;  /* 0x0000000105007824 */ /* 0x000fc800078e0a00 */
[----:B------:R-:W-:-:S05]  /*93c0*/  IMAD.SHL.U32 R2, R0, 0x4, RZ ;  /* 0x0000000400027824 */ /* 0x000fca00078e00ff */
[----:B-1----:R-:W-:-:S05]  /*93d0*/  SHF.R.S32.HI R3, RZ, 0x1f, R2 ;  /* 0x0000001fff037819 */ /* 0x002fca0000011402 */
[----:B------:R-:W-:-:S05]  /*93e0*/  IMAD.WIDE R4, R4, 0x60, R2 ;  /* 0x0000006004047825 */ /* 0x000fca00078e0202 */
[----:B------:R-:W-:-:S04]  /*93f0*/  IADD3 R0, P0, R8, R4, RZ ;  /* 0x0000000408007210 */ /* 0x000fc80007f1e0ff */
[----:B------:R-:W-:Y:S02]  /*9400*/  LEA.HI.X.SX32 R3, R8, R5, 0x1, P0 ;  /* 0x0000000508037211 */ /* 0x000fe400000f0eff */
[----:B------:R-:W-:-:S04]  /*9410*/  LEA R2, P0, R0, c[0x0][0x1d8], 0x2 ;  /* 0x0000760000027a11 */ /* 0x000fc800078010ff */
[----:B------:R-:W-:-:S05]  /*9420*/  LEA.HI.X R3, R0, c[0x0][0x1dc], R3, 0x2, P0 ;  /* 0x0000770000037a11 */ /* 0x000fca00000f1403 */
[----:B--2---:R-:W-:Y:S04]  /*9430*/  STG.E.128 [R2.64], R52 ;  /* 0x0000003402007986 */ /* 0x004fe8000c101d0a */
[----:B------:R-:W-:Y:S04]  /*9440*/  STG.E.128 [R2.64+0x80], R36 ;  /* 0x0000802402007986 */ /* 0x000fe8000c101d0a */
        /* <DEDUP_REMOVED lines=9> */
[----:B------:R-:W-:Y:S01]  /*94e0*/  STG.E.128 [R2.64+0x4900], R56 ;  /* 0x0049003802007986 */ /* 0x000fe2000c101d0a */
[----:B------:R-:W-:Y:S05]  /*94f0*/  EXIT ;  /* 0x000000000000794d */ /* 0x000fea0003800000 */
.L_x_1844:
        /* <DEDUP_REMOVED lines=16> */
.L_x_6328:


//--------------------- .text._ZN5flash24flash_fwd_splitkv_kernelI23Flash_fwd_kernel_traitsILi96ELi64ELi128ELi4ELb0ELb0EN7cutlass10bfloat16_tE19Flash_kernel_traitsILi96ELi64ELi128ELi4ES3_EELb1ELb0ELb0ELb1ELb1ELb1ELb1ELb0EEEvNS_16Flash_fwd_paramsE --------------------------
	.section	.text._ZN5flash24flash_fwd_splitkv_kernelI23Flash_fwd_kernel_traitsILi96ELi64ELi128ELi4ELb0ELb0EN7cutlass10bfloat16_tE19Flash_kernel_traitsILi96ELi64ELi128ELi4ES3_EELb1ELb0ELb0ELb1ELb1ELb1ELb1ELb0EEEvNS_16Flash_fwd_paramsE,"ax",@progbits
	.sectioninfo	@"SHI_REGISTERS=243"
	.align	128
        .global         _ZN5flash24flash_fwd_splitkv_kernelI23Flash_fwd_kernel_traitsILi96ELi64ELi128ELi4ELb0ELb0EN7cutlass10bfloat16_tE19Flash_kernel_traitsILi96ELi64ELi128ELi4ES3_EELb1ELb0ELb0ELb1ELb1ELb1ELb1ELb0EEEvNS_16Flash_fwd_paramsE
        .type           _ZN5flash24flash_fwd_splitkv_kernelI23Flash_fwd_kernel_traitsILi96ELi64ELi128ELi4ELb0ELb0EN7cutlass10bfloat16_tE19Flash_kernel_traitsILi96ELi64ELi128ELi4ES3_EELb1ELb0ELb0ELb1ELb1ELb1ELb1ELb0EEEvNS_16Flash_fwd_paramsE,@function
        .size           _ZN5flash24flash_fwd_splitkv_kernelI23Flash_fwd_kernel_traitsILi96ELi64ELi128ELi4ELb0ELb0EN7cutlass10bfloat16_tE19Flash_kernel_traitsILi96ELi64ELi128ELi4ES3_EELb1ELb0ELb0ELb1ELb1ELb1ELb1ELb0EEEvNS_16Flash_fwd_paramsE,(.L_x_6329 - _ZN5flash24flash_fwd_splitkv_kernelI23Flash_fwd_kernel_traitsILi96ELi64ELi128ELi4ELb0ELb0EN7cutlass10bfloat16_tE19Flash_kernel_traitsILi96ELi64ELi128ELi4ES3_EELb1ELb0ELb0ELb1ELb1ELb1ELb1ELb0EEEvNS_16Flash_fwd_paramsE)
        .other          _ZN5flash24flash_fwd_splitkv_kernelI23Flash_fwd_kernel_traitsILi96ELi64ELi128ELi4ELb0ELb0EN7cutlass10bfloat16_tE19Flash_kernel_traitsILi96ELi64ELi128ELi4ES3_EELb1ELb0ELb0ELb1ELb1ELb1ELb1ELb0EEEvNS_16Flash_fwd_paramsE,@"STO_CUDA_ENTRY STV_DEFAULT"
_ZN5flash24flash_fwd_splitkv_kernelI23Flash_fwd_kernel_traitsILi96ELi64ELi128ELi4ELb0ELb0EN7cutlass10bfloat16_tE19Flash_kernel_traitsILi96ELi64ELi128ELi4ES3_EELb1ELb0ELb0ELb1ELb1ELb1ELb1ELb0EEEvNS_16Flash_fwd_paramsE:
.text._ZN5flash24flash_fwd_splitkv_kernelI23Flash_fwd_kernel_traitsILi96ELi64ELi128ELi4ELb0ELb0EN7cutlass10bfloat16_tE19Flash_kernel_traitsILi96ELi64ELi128ELi4ES3_EELb1ELb0ELb0ELb1ELb1ELb1ELb1ELb0EEEvNS_16Flash_fwd_paramsE:
[----:B------:R-:W-:Y:S02]  /*0000*/  MOV R1, c[0x0][0x28] ;  /* 0x00000a0000017a02 */ /* 0x000fe40000000f00 */
[----:B------:R-:W1:Y:S01]  /*0010*/  I2F.U32.RP R6, c[0x0][0x1c0] ;  /* 0x0000700000067b06 */ /* 0x000e620000209000 */
[----:B------:R-:W2:Y:S01]  /*0020*/  S2R R2, SR_CTAID.Z ;  /* 0x0000000000027919 */ /* 0x000ea20000002700 */
        /* <DEDUP_REMOVED lines=8> */
[----:B-1----:R-:W-:-:S06]  /*00b0*/  IADD3 R4, R4, 0xffffffe, RZ ;  /* 0x0ffffffe04047810 */ /* 0x002fcc0007ffe0ff */
[----:B------:R-:W1:Y:S02]  /*00c0*/  F2I.FTZ.U32.TRUNC.NTZ R5, R4 ;  /* 0x0000000400057305 */ /* 0x000e64000021f000 */
[--C-:B-1----:R-:W-:Y:S02]  /*00d0*/  IMAD.MOV R0, RZ, RZ, -R5.reuse ;  /* 0x000000ffff007224 */ /* 0x102fe400078e0a05 */
[----:B------:R-:W-:Y:S02]  /*00e0*/  IMAD.MOV.U32 R4, RZ, RZ, RZ ;  /* 0x000000ffff047224 */ /* 0x000fe400078e00ff */
[----:B------:R-:W-:Y:S02]  /*00f0*/  IMAD R3, R0, c[0x0][0x1c0], RZ ;  /* 0x0000700000037a24 */ /* 0x000fe400078e02ff */
[----:B------:R-:W-:Y:S02]  /*0100*/  @P0 IMAD.MOV.U32 R0, RZ, RZ, 0x4 ;  /* 0x00000004ff000424 */ /* 0x000fe400078e00ff */
[----:B------:R-:W-:-:S04]  /*0110*/  IMAD.HI.U32 R3, R5, R3, R4 ;  /* 0x0000000305037227 */ /* 0x000fc800078e0004 */
[----:B------:R-:W-:Y:S02]  /*0120*/  @P1 IMAD.MOV.U32 R4, RZ, RZ, 0x4 ;  /* 0x00000004ff041424 */ /* 0x000fe400078e00ff */
        /* <DEDUP_REMOVED lines=9> */
[----:B------:R-:W-:-:S04]  /*01c0*/  @P1 IMAD.WIDE R6, R165, R4, c[0x0][0x250] ;  /* 0x00009400a5061625 */ /* 0x000fc800078e0204 */
[----:B------:R-:W-:Y:S01]  /*01d0*/  @P0 IMAD.WIDE R4, R165, R0, c[0x0][0x258] ;  /* 0x00009600a5040625 */ /* 0x000fe200078e0200 */
[----:B------:R-:W2:Y:S05]  /*01e0*/  @P1 LDG.E R15, [R6.64] ;  /* 0x0000000a060f1981 */ /* 0x000eaa000c1e1900 */
        /* <DEDUP_REMOVED lines=112> */
.L_x_1845:
        /* <DEDUP_REMOVED lines=11> */
[----:B------:R-:W-:Y:S01]  /*09a0*/  SHF.R.S32.HI R0, RZ, 0x1f, R165 ;  /* 0x0000001fff007819 */ /* 0x000fe200000114a5 */
[----:B-1----:R-:W-:Y:S01]  /*09b0*/  IMAD.WIDE.U32 R2, R165, c[0x0][0x2c8], RZ ;  /* 0x0000b200a5027a25 */ /* 0x002fe200078e00ff */
[----:B------:R-:W-:-:S03]  /*09c0*/  PLOP3.LUT P6, PT, PT, PT, PT, 0x8, 0x0 ;  /* 0x000000000000781c */ /* 0x000fc60003fce170 */
[----:B------:R-:W-:Y:S01]  /*09d0*/  IMAD R0, R0, c[0x0][0x2c8], RZ ;  /* 0x0000b20000007a24 */ /* 0x000fe200078e02ff */
[----:B------:R-:W-:-:S03]  /*09e0*/  LEA R166, P0, R2, c[0x0][0x2c0], 0x2 ;  /* 0x0000b00002a67a11 */ /* 0x000fc600078010ff */
[----:B------:R-:W-:-:S05]  /*09f0*/  IMAD R0, R165, c[0x0][0x2cc], R0 ;  /* 0x0000b300a5007a24 */ /* 0x000fca00078e0200 */
[----:B------:R-:W-:-:S04]  /*0a00*/  IADD3 R3, R3, R0, RZ ;  /* 0x0000000003037210 */ /* 0x000fc80007ffe0ff */
[----:B------:R-:W-:Y:S02]  /*0a10*/  LEA.HI.X R167, R2, c[0x0][0x2c4], R3, 0x2, P0 ;  /* 0x0000b10002a77a11 */ /* 0x000fe400000f1403 */
.L_x_1846:
[----:B-1----:R-:W-:Y:S01]  /*0a20*/  IABS R2, c[0x0][0x2d0] ;  /* 0x0000b40000027a13 */ /* 0x002fe20000000000 */
[----:B------:R-:W-:Y:S05]  /*0a30*/  @P6 BRA `(.L_x_1847) ;  /* 0x0000048000006947 */ /* 0x000fea0003800000 */
[----:B-----5:R-:W1:Y:S01]  /*0a40*/  I2F.RP R5, R2 ;  /* 0x0000000200057306 */ /* 0x020e620000209400 */
[----:B------:R-:W-:-:S04]  /*0a50*/  LEA R4, R117, 0xffffff80, 0x7 ;  /* 0xffffff8075047811 */ /* 0x000fc800078e38ff */
[----:B------:R-:W-:-:S03]  /*0a60*/  IABS R0, R4 ;  /* 0x0000000400007213 */ /* 0x000fc60000000000 */
        /* <DEDUP_REMOVED lines=24> */
[----:B------:R-:W-:-:S03]  /*0bf0*/  IMAD.MOV R3, RZ, RZ, -R3 ;  /* 0x000000ffff037224 */ /* 0x000fc600078e0a03 */
[----:B------:R-:W1:Y:S01]  /*0c00*/  I2F.RP R10, R0 ;  /* 0x00000000000a7306 */ /* 0x000e620000209400 */
[----:B------:R-:W-:-:S05]  /*0c10*/  IMAD R4, R3, c[0x0][0x2d0], R4 ;  /* 0x0000b40003047a24 */ /* 0x000fca00078e0204 */
[----:B------:R-:W-:Y:S02]  /*0c20*/  SHF.R.S32.HI R3, RZ, 0x1f, R4 ;  /* 0x0000001fff037819 */ /* 0x000fe40000011404 */
        /* <DEDUP_REMOVED lines=16> */
[----:B------:R-:W-:-:S04]  /*0d30*/  LOP3.LUT R0, R11, c[0x0][0x1c8], RZ, 0x3c, !PT ;  /* 0x000072000b007a12 */ /* 0x000fc800078e3cff */
[----:B------:R-:W-:-:S07]  /*0d40*/  ISETP.GE.AND P0, PT, R0, RZ, PT ;  /* 0x000000ff0000720c */ /* 0x000fce0003f06270 */
[----:B------:R-:W-:Y:S02]  /*0d50*/  @P1 IADD3 R7, R7, 0x1, RZ ;  /* 0x0000000107071810 */ /* 0x000fe40007ffe0ff */
[----:B------:R-:W-:-:S04]  /*0d60*/  ISETP.NE.AND P1, PT, RZ, c[0x0][0x1c8], PT ;  /* 0x00007200ff007a0c */ /* 0x000fc80003f25270 */
[----:B------:R-:W-:-:S09]  /*0d70*/  @!P0 IADD3 R7, -R7, RZ, RZ ;  /* 0x000000ff07078210 */ /* 0x000fd20007ffe1ff */
        /* <DEDUP_REMOVED lines=8> */
[----:B------:R-:W-:Y:S02]  /*0e00*/  IMAD R0, R20, c[0x0][0x184], R5 ;  /* 0x0000610014007a24 */ /* 0x000fe400078e0205 */
[----:B------:R-:W-:Y:S02]  /*0e10*/  IMAD R5, R3, c[0x0][0x198], RZ ;  /* 0x0000660003057a24 */ /* 0x000fe400078e02ff */
[----:B------:R-:W-:Y:S02]  /*0e20*/  IMAD.IADD R9, R9, 0x1, R0 ;  /* 0x0000000109097824 */ /* 0x000fe400078e0200 */
[----:B------:R-:W-:-:S02]  /*0e30*/  IMAD R5, R4, c[0x0][0x19c], R5 ;  /* 0x0000670004057a24 */ /* 0x000fc400078e0205 */
[----:B------:R-:W-:-:S04]  /*0e40*/  IMAD.WIDE.U32 R22, R4, c[0x0][0x198], R8 ;  /* 0x0000660004167a25 */ /* 0x000fc800078e0008 */
[C---:B------:R-:W-:Y:S01]  /*0e50*/  IMAD R17, R20.reuse, c[0x0][0x18c], R17 ;  /* 0x0000630014117a24 */ /* 0x040fe200078e0211 */
[----:B------:R-:W-:Y:S01]  /*0e60*/  IADD3 R23, R23, R5, RZ ;  /* 0x0000000517177210 */ /* 0x000fe20007ffe0ff */
[----:B------:R-:W-:-:S04]  /*0e70*/  IMAD.WIDE.U32 R20, R20, c[0x0][0x188], RZ ;  /* 0x0000620014147a25 */ /* 0x000fc800078e00ff */
[----:B------:R-:W-:-:S04]  /*0e80*/  IMAD.WIDE.U32 R22, R7, c[0x0][0x1b0], R22 ;  /* 0x00006c0007167a25 */ /* 0x000fc800078e0016 */
[----:B------:R-:W-:Y:S01]  /*0e90*/  IMAD.IADD R17, R21, 0x1, R17 ;  /* 0x0000000115117824 */ /* 0x000fe200078e0211 */
[----:B------:R-:W-:Y:S01]  /*0ea0*/  IADD3 R16, R23, R16, RZ ;  /* 0x0000001017107210 */ /* 0x000fe20007ffe0ff */
[----:B------:R-:W-:Y:S05]  /*0eb0*/  BRA `(.L_x_1848) ;  /* 0x0000034000007947 */ /* 0x000fea0003800000 */
.L_x_1847:
[----:B------:R-:W-:Y:S01]  /*0ec0*/  IABS R9, c[0x0][0x1c8] ;  /* 0x0000720000097a13 */ /* 0x000fe20000000000 */
[----:B------:R-:W-:-:S03]  /*0ed0*/  IMAD.MOV.U32 R6, RZ, RZ, RZ ;  /* 0x000000ffff067224 */ /* 0x000fc600078e00ff */
[----:B------:R-:W1:Y:S08]  /*0ee0*/  I2F.RP R8, R9 ;  /* 0x0000000900087306 */ /* 0x000e700000209400 */
[----:B-1----:R-:W1:Y:S02]  /*0ef0*/  MUFU.RCP R4, R8 ;  /* 0x0000000800047308 */ /* 0x002e640000001000 */
[----:B-1----:R-:W-:-:S06]  /*0f00*/  IADD3 R4, R4, 0xffffffe, RZ ;  /* 0x0ffffffe04047810 */ /* 0x002fcc0007ffe0ff */
[----:B------:R-:W1:Y:S02]  /*0f10*/  F2I.FTZ.U32.TRUNC.NTZ R7, R4 ;  /* 0x0000000400077305 */ /* 0x000e64000021f000 */
[----:B-1----:R-:W-:Y:S02]  /*0f20*/  IADD3 R0, RZ, -R7, RZ ;  /* 0x80000007ff007210 */ /* 0x002fe40007ffe0ff */
[----:B------:R-:W-:-:S03]  /*0f30*/  LEA R4, R117, 0xffffff80, 0x7 ;  /* 0xffffff8075047811 */ /* 0x000fc600078e38ff */
[----:B------:R-:W-:Y:S01]  /*0f40*/  IMAD R3, R0, R9, RZ ;  /* 0x0000000900037224 */ /* 0x000fe200078e02ff */
[----:B------:R-:W-:Y:S02]  /*0f50*/  IABS R0, R11 ;  /* 0x0000000b00007213 */ /* 0x000fe40000000000 */
[----:B------:R-:W-:Y:S01]  /*0f60*/  IADD3 R12, P1, R15, R4, RZ ;  /* 0x000000040f0c7210 */ /* 0x000fe20007f3e0ff */
[----:B------:R-:W-:Y:S01]  /*0f70*/  IMAD.HI.U32 R6, R7, R3, R6 ;  /* 0x0000000307067227 */ /* 0x000fe200078e0006 */
[----:B------:R-:W-:-:S05]  /*0f80*/  MOV R3, R0 ;  /* 0x0000000000037202 */ /* 0x000fca0000000f00 */
[----:B------:R-:W-:Y:S01]  /*0f90*/  IMAD.HI.U32 R7, R6, R3, RZ ;  /* 0x0000000306077227 */ /* 0x000fe200078e00ff */
[----:B------:R-:W-:-:S03]  /*0fa0*/  SHF.R.S32.HI R6, RZ, 0x1f, R15 ;  /* 0x0000001fff067819 */ /* 0x000fc6000001140f */
[----:B------:R-:W-:-:S04]  /*0fb0*/  IMAD.MOV R0, RZ, RZ, -R7 ;  /* 0x000000ffff007224 */ /* 0x000fc800078e0a07 */
[----:B------:R-:W-:Y:S01]  /*0fc0*/  IMAD R0, R9, R0, R3 ;  /* 0x0000000009007224 */ /* 0x000fe200078e0203 */
[----:B------:R-:W-:-:S04]  /*0fd0*/  SHF.R.S32.HI R3, RZ, 0x1f, R4 ;  /* 0x0000001fff037819 */ /* 0x000fc80000011404 */
[----:B------:R-:W-:-:S13]  /*0fe0*/  ISETP.GT.U32.AND P0, PT, R9, R0, PT ;  /* 0x000000000900720c */ /* 0x000fda0003f04070 */
[-C--:B------:R-:W-:Y:S02]  /*0ff0*/  @!P0 IADD3 R0, R0, -R9.reuse, RZ ;  /* 0x8000000900008210 */ /* 0x080fe40007ffe0ff */
[----:B------:R-:W-:Y:S02]  /*1000*/  @!P0 IADD3 R7, R7, 0x1, RZ ;  /* 0x0000000107078810 */ /* 0x000fe40007ffe0ff */
[----:B------:R-:W-:Y:S01]  /*1010*/  ISETP.GE.U32.AND P2, PT, R0, R9, PT ;  /* 0x000000090000720c */ /* 0x000fe20003f46070 */
[C---:B------:R-:W-:Y:S01]  /*1020*/  IMAD.X R9, R6.reuse, 0x1, R3, P1 ;  /* 0x0000000106097824 */ /* 0x040fe200008e0603 */
[----:B------:R-:W-:Y:S01]  /*1030*/  LOP3.LUT R0, R11, c[0x0][0x1c8], RZ, 0x3c, !PT ;  /* 0x000072000b007a12 */ /* 0x000fe200078e3cff */
[----:B------:R-:W-:Y:S01]  /*1040*/  IMAD R6, R6, c[0x0][0x1a0], RZ ;  /* 0x0000680006067a24 */ /* 0x000fe200078e02ff */
[----:B------:R-:W-:Y:S01]  /*1050*/  ISETP.NE.AND P0, PT, RZ, c[0x0][0x1c8], PT ;  /* 0x00007200ff007a0c */ /* 0x000fe20003f05270 */
[----:B------:R-:W-:Y:S01]  /*1060*/  IMAD R9, R9, c[0x0][0x198], RZ ;  /* 0x0000660009097a24 */ /* 0x000fe200078e02ff */
[----:B------:R-:W-:-:S02]  /*1070*/  ISETP.GE.AND P1, PT, R0, RZ, PT ;  /* 0x000000ff0000720c */ /* 0x000fc40003f26270 */
[----:B-----5:R-:W-:Y:S01]  /*1080*/  SHF.R.S32.HI R0, RZ, 0x1f, R5 ;  /* 0x0000001fff007819 */ /* 0x020fe20000011405 */
[C---:B------:R-:W-:Y:S02]  /*1090*/  IMAD R9, R12.reuse, c[0x0][0x19c], R9 ;  /* 0x000067000c097a24 */ /* 0x040fe400078e0209 */
[----:B------:R-:W-:Y:S02]  /*10a0*/  IMAD.WIDE.U32 R12, R12, c[0x0][0x198], RZ ;  /* 0x000066000c0c7a25 */ /* 0x000fe400078e00ff */
[----:B------:R-:W-:Y:S02]  /*10b0*/  @P2 IADD3 R7, R7, 0x1, RZ ;  /* 0x0000000107072810 */ /* 0x000fe40007ffe0ff */
[----:B------:R-:W-:Y:S01]  /*10c0*/  IMAD R8, R0, c[0x0][0x180], RZ ;  /* 0x0000600000087a24 */ /* 0x000fe200078e02ff */
[----:B------:R-:W-:Y:S01]  /*10d0*/  IADD3 R13, R13, R9, RZ ;  /* 0x000000090d0d7210 */ /* 0x000fe20007ffe0ff */
[C---:B------:R-:W-:Y:S02]  /*10e0*/  IMAD R9, R15.reuse, c[0x0][0x1a4], R6 ;  /* 0x000069000f097a24 */ /* 0x040fe400078e0206 */
[----:B------:R-:W-:Y:S01]  /*10f0*/  @!P1 IMAD.MOV R7, RZ, RZ, -R7 ;  /* 0x000000ffff079224 */ /* 0x000fe200078e0a07 */
[----:B------:R-:W-:Y:S01]  /*1100*/  @!P0 LOP3.LUT R7, RZ, c[0x0][0x1c8], RZ, 0x33, !PT ;  /* 0x00007200ff078a12 */ /* 0x000fe200078e33ff */
[----:B------:R-:W-:-:S03]  /*1110*/  IMAD.WIDE.U32 R14, R15, c[0x0][0x1a0], RZ ;  /* 0x000068000f0e7a25 */ /* 0x000fc600078e00ff */
[----:B------:R-:W-:Y:S01]  /*1120*/  SHF.R.S32.HI R6, RZ, 0x1f, R7 ;  /* 0x0000001fff067819 */ /* 0x000fe20000011407 */
[----:B------:R-:W-:Y:S01]  /*1130*/  IMAD R8, R5, c[0x0][0x184], R8 ;  /* 0x0000610005087a24 */ /* 0x000fe200078e0208 */
[----:B------:R-:W-:Y:S01]  /*1140*/  IADD3 R9, R15, R9, RZ ;  /* 0x000000090f097210 */ /* 0x000fe20007ffe0ff */
[----:B------:R-:W-:-:S04]  /*1150*/  IMAD.WIDE.U32 R12, R5, c[0x0][0x180], R12 ;  /* 0x00006000050c7a25 */ /* 0x000fc800078e000c */
[----:B------:R-:W-:Y:S01]  /*1160*/  IMAD R0, R0, c[0x0][0x188], RZ ;  /* 0x0000620000007a24 */ /* 0x000fe200078e02ff */
[----:B------:R-:W-:Y:S01]  /*1170*/  IADD3 R13, R13, R8, RZ ;  /* 0x000000080d0d7210 */ /* 0x000fe20007ffe0ff */
[----:B------:R-:W-:Y:S02]  /*1180*/  IMAD.MOV.U32 R8, RZ, RZ, R14 ;  /* 0x000000ffff087224 */ /* 0x000fe400078e000e */
[C---:B------:R-:W-:Y:S02]  /*1190*/  IMAD R17, R5.reuse, c[0x0][0x18c], R0 ;  /* 0x0000630005117a24 */ /* 0x040fe400078e0200 */
[----:B------:R-:W-:Y:S02]  /*11a0*/  IMAD R0, R6, c[0x0][0x1b0], RZ ;  /* 0x00006c0006007a24 */ /* 0x000fe400078e02ff */
[----:B------:R-:W-:-:S04]  /*11b0*/  IMAD.WIDE.U32 R20, R5, c[0x0][0x188], R8 ;  /* 0x0000620005147a25 */ /* 0x000fc800078e0008 */
[----:B------:R-:W-:Y:S01]  /*11c0*/  IMAD.WIDE.U32 R22, R7, c[0x0][0x1b0], R12 ;  /* 0x00006c0007167a25 */ /* 0x000fe200078e000c */
[----:B------:R-:W-:-:S03]  /*11d0*/  IADD3 R17, R21, R17, RZ ;  /* 0x0000001115117210 */ /* 0x000fc60007ffe0ff */
[----:B------:R-:W-:-:S05]  /*11e0*/  IMAD R0, R7, c[0x0][0x1b4], R0 ;  /* 0x00006d0007007a24 */ /* 0x000fca00078e0200 */
[----:B------:R-:W-:Y:S02]  /*11f0*/  IADD3 R16, R23, R0, RZ ;  /* 0x0000000017107210 */ /* 0x000fe40007ffe0ff */
.L_x_1848:
[----:B------:R-:W-:Y:S01]  /*1200*/  SHF.R.S32.HI R123, RZ, 0x1f, R122 ;  /* 0x0000001fff7b7819 */ /* 0x000fe2000001147a */
[----:B------:R-:W-:Y:S01]  /*1210*/  IMAD R6, R6, c[0x0][0x1b8], RZ ;  /* 0x00006e0006067a24 */ /* 0x000fe200078e02ff */
[----:B------:R-:W-:Y:S01]  /*1220*/  SHF.R.S32.HI R14, RZ, 0x1f, R165 ;  /* 0x0000001fff0e7819 */ /* 0x000fe200000114a5 */
[----:B------:R-:W-:Y:S01]  /*1230*/  ULDC.64 UR6, c[0x0][0x198] ;  /* 0x0000660000067ab9 */ /* 0x000fe20000000a00 */
[-C--:B------:R-:W-:Y:S01]  /*1240*/  LEA.HI R9, R123, R122.reuse, RZ, 0x2 ;  /* 0x0000007a7b097211 */ /* 0x080fe200078f10ff */
[----:B------:R-:W-:Y:S01]  /*1250*/  IMAD R6, R7, c[0x0][0x1bc], R6 ;  /* 0x00006f0007067a24 */ /* 0x000fe200078e0206 */
[-C--:B------:R-:W-:Y:S01]  /*1260*/  LEA.HI R13, R123, R122.reuse, RZ, 0x3 ;  /* 0x0000007a7b0d7211 */ /* 0x080fe200078f18ff */
[----:B------:R-:W-:Y:S01]  /*1270*/  IMAD R14, R14, c[0x0][0x178], RZ ;  /* 0x00005e000e0e7a24 */ /* 0x000fe200078e02ff */
[----:B------:R-:W-:Y:S01]  /*1280*/  LOP3.LUT R5, R9, 0xfffffffc, RZ, 0xc0, !PT ;  /* 0xfffffffc09057812 */ /* 0x000fe200078ec0ff */
[----:B------:R-:W-:Y:S01]  /*1290*/  USHF.L.U32 UR9, UR6, 0x6, URZ ;  /* 0x0000000606097899 */ /* 0x000fe2000800063f */
[----:B------:R-:W-:Y:S01]  /*12a0*/  SHF.R.S32.HI R0, RZ, 0x3, R13 ;  /* 0x00000003ff007819 */ /* 0x000fe2000001140d */
[----:B------:R-:W-:Y:S01]  /*12b0*/  IMAD R14, R165, c[0x0][0x17c], R14 ;  /* 0x00005f00a50e7a24 */ /* 0x000fe200078e020e */
[----:B------:R-:W-:Y:S01]  /*12c0*/  LEA.HI R15, R123, R122, RZ, 0x4 ;  /* 0x0000007a7b0f7211 */ /* 0x000fe200078f20ff */
[----:B------:R-:W-:Y:S01]  /*12d0*/  IMAD.IADD R26, R122, 0x1, -R5 ;  /* 0x000000017a1a7824 */ /* 0x000fe200078e0a05 */
[C---:B------:R-:W-:Y:S01]  /*12e0*/  LEA.HI R163, R13.reuse, R0, RZ, 0x1 ;  /* 0x000000000da37211 */ /* 0x040fe200078f08ff */
[----:B------:R-:W-:Y:S01]  /*12f0*/  IMAD.SHL.U32 R23, R0, 0x40, RZ ;  /* 0x0000004000177824 */ /* 0x000fe200078e00ff */
[----:B------:R-:W-:Y:S01]  /*1300*/  SHF.R.S32.HI R8, RZ, 0x4, R15 ;  /* 0x00000004ff087819 */ /* 0x000fe2000001140f */
[----:B------:R-:W-:Y:S01]  /*1310*/  IMAD.SHL.U32 R26, R26, 0x8, RZ ;  /* 0x000000081a1a7824 */ /* 0x000fe200078e00ff */
[----:B------:R-:W-:Y:S01]  /*1320*/  LOP3.LUT R13, R13, 0xfffffff8, RZ, 0xc0, !PT ;  /* 0xfffffff80d0d7812 */ /* 0x000fe200078ec0ff */
[----:B------:R-:W-:Y:S01]  /*1330*/  UMOV UR8, 0x6 ;  /* 0x0000000600087882 */ /* 0x000fe20000000000 */
[----:B------:R-:W-:Y:S01]  /*1340*/  LEA.HI R5, R15, R8, RZ, 0x1 ;  /* 0x000000080f057211 */ /* 0x000fe200078f08ff */
[----:B------:R-:W-:Y:S01]  /*1350*/  USHF.L.U64.HI UR7, UR6, UR8, UR7 ;  /* 0x0000000806077299 */ /* 0x000fe20008010207 */
[----:B------:R-:W-:Y:S01]  /*1360*/  LOP3.LUT R23, R23, 0xc0, RZ, 0xc0, !PT ;  /* 0x000000c017177812 */ /* 0x000fe200078ec0ff */
[----:B------:R-:W-:Y:S01]  /*1370*/  IMAD.IADD R13, R122, 0x1, -R13 ;  /* 0x000000017a0d7824 */ /* 0x000fe200078e0a0d */
[----:B------:R-:W-:Y:S01]  /*1380*/  LOP3.LUT R5, R5, 0xfffffffe, RZ, 0xc0, !PT ;  /* 0xfffffffe05057812 */ /* 0x000fe200078ec0ff */
[----:B------:R-:W-:Y:S01]  /*1390*/  ULDC.64 UR4, c[0x0][0x1a0] ;  /* 0x0000680000047ab9 */ /* 0x000fe20000000a00 */
[--C-:B------:R-:W-:Y:S01]  /*13a0*/  LOP3.LUT R21, R23, 0x18, R26.reuse, 0xf8, !PT ;  /* 0x0000001817157812 */ /* 0x100fe200078ef81a */
[----:B------:R-:W-:Y:S01]  /*13b0*/  USHF.L.U64.HI UR5, UR4, UR8, UR5 ;  /* 0x0000000804057299 */ /* 0x000fe20008010205 */
[----:B------:R-:W-:Y:S01]  /*13c0*/  SHF.R.U32.HI R12, RZ, 0x3, R23 ;  /* 0x00000003ff0c7819 */ /* 0x000fe20000011617 */
[----:B------:R-:W-:Y:S01]  /*13d0*/  IMAD.IADD R5, R8, 0x1, -R5 ;  /* 0x0000000108057824 */ /* 0x000fe200078e0a05 */
[----:B------:R-:W-:Y:S01]  /*13e0*/  IADD3 R20, P0, R26, R20, RZ ;  /* 0x000000141a147210 */ /* 0x000fe20007f1e0ff */
[----:B------:R-:W-:Y:S01]  /*13f0*/  USHF.L.U32 UR4, UR4, 0x6, URZ ;  /* 0x0000000604047899 */ /* 0x000fe2000800063f */
[----:B------:R-:W-:-:S02]  /*1400*/  SHF.R.S32.HI R27, RZ, 0x1f, R26 ;  /* 0x0000001fff1b7819 */ /* 0x000fc4000001141a */
[----:B------:R-:W-:Y:S02]  /*1410*/  IADD3 R22, P1, R26, R22, RZ ;  /* 0x000000161a167210 */ /* 0x000fe40007f3e0ff */
[----:B------:R-:W-:Y:S02]  /*1420*/  LOP3.LUT R15, R15, 0xfffffff0, RZ, 0xc0, !PT ;  /* 0xfffffff00f0f7812 */ /* 0x000fe400078ec0ff */
[----:B------:R-:W-:Y:S01]  /*1430*/  SHF.R.S32.HI R18, RZ, 0x2, R9 ;  /* 0x00000002ff127819 */ /* 0x000fe20000011409 */
[----:B------:R-:W-:Y:S01]  /*1440*/  IMAD.X R23, R27, 0x1, R16, P1 ;  /* 0x000000011b177824 */ /* 0x000fe200008e0610 */
[----:B------:R-:W-:Y:S01]  /*1450*/  LOP3.LUT R12, R21, R12, RZ, 0x3c, !PT ;  /* 0x0000000c150c7212 */ /* 0x000fe200078e3cff */
[----:B------:R-:W-:Y:S01]  /*1460*/  IMAD.X R21, R27, 0x1, R17, P0 ;  /* 0x000000011b157824 */ /* 0x000fe200000e0611 */
[----:B------:R-:W-:Y:S01]  /*1470*/  SHF.R.S32.HI R8, RZ, 0x1f, R11 ;  /* 0x0000001fff087819 */ /* 0x000fe2000001140b */
[----:B------:R-:W-:Y:S01]  /*1480*/  IMAD.WIDE.U32 R16, R165, c[0x0][0x178], R26 ;  /* 0x00005e00a5107a25 */ /* 0x000fe200078e001a */
[----:B------:R-:W-:-:S02]  /*1490*/  LEA.HI R164, R13, R13, RZ, 0x1 ;  /* 0x0000000d0da47211 */ /* 0x000fc400078f08ff */
[----:B------:R-:W-:Y:S01]  /*14a0*/  SHF.R.S32.HI R19, RZ, 0x1f, R18 ;  /* 0x0000001fff137819 */ /* 0x000fe20000011412 */
[----:B------:R-:W-:Y:S01]  /*14b0*/  IMAD.IADD R15, R122, 0x1, -R15 ;  /* 0x000000017a0f7824 */ /* 0x000fe200078e0a0f */
[----:B------:R-:W-:Y:S01]  /*14c0*/  LOP3.LUT R162, R164, 0xfffffffe, RZ, 0xc0, !PT ;  /* 0xfffffffea4a27812 */ /* 0x000fe200078ec0ff */
[----:B------:R-:W-:Y:S01]  /*14d0*/  IMAD.IADD R17, R17, 0x1, R14 ;  /* 0x0000000111117824 */ /* 0x000fe200078e020e */
[----:B------:R-:W-:Y:S01]  /*14e0*/  IADD3 R4, P0, R18, R4, RZ ;  /* 0x0000000412047210 */ /* 0x000fe20007f1e0ff */
[----:B------:R-:W-:Y:S01]  /*14f0*/  IMAD R8, R8, c[0x0][0x1a8], RZ ;  /* 0x00006a0008087a24 */ /* 0x000fe200078e02ff */
[----:B------:R-:W-:Y:S01]  /*1500*/  LEA.HI R10, R15, R15, RZ, 0x1 ;  /* 0x0000000f0f0a7211 */ /* 0x000fe200078f08ff */
[----:B------:R-:W-:Y:S01]  /*1510*/  IMAD.WIDE R24, R25, 0x40, R18 ;  /* 0x0000004019187825 */ /* 0x000fe200078e0212 */
[----:B------:R-:W-:Y:S02]  /*1520*/  LOP3.LUT R163, R163, 0xfffffffe, RZ, 0xc0, !PT ;  /* 0xfffffffea3a37812 */ /* 0x000fe400078ec0ff */
[----:B------:R-:W-:Y:S01]  /*1530*/  LOP3.LUT R120, R10, 0x7fffffe, RZ, 0xc0, !PT ;  /* 0x07fffffe0a787812 */ /* 0x000fe200078ec0ff */
[----:B------:R-:W-:Y:S01]  /*1540*/  IMAD R8, R11, c[0x0][0x1ac], R8 ;  /* 0x00006b000b087a24 */ /* 0x000fe200078e0208 */
[----:B------:R-:W-:Y:S01]  /*1550*/  LEA.HI R9, R9, R18, RZ, 0x1 ;  /* 0x0000001209097211 */ /* 0x000fe200078f08ff */
[----:B------:R-:W-:Y:S01]  /*1560*/  IMAD.WIDE.U32 R16, R11, c[0x0][0x1a8], R16 ;  /* 0x00006a000b107a25 */ /* 0x000fe200078e0010 */
[----:B------:R-:W-:-:S02]  /*1570*/  LEA.HI R123, R123, R122, RZ, 0x5 ;  /* 0x0000007a7b7b7211 */ /* 0x000fc400078f28ff */
[----:B------:R-:W-:Y:S01]  /*1580*/  LOP3.LUT R9, R9, 0x7fffffe, RZ, 0xc0, !PT ;  /* 0x07fffffe09097812 */ /* 0x000fe200078ec0ff */
[----:B------:R-:W-:Y:S01]  /*1590*/  IMAD.WIDE.U32 R20, R7, c[0x0][0x1b8], R20 ;  /* 0x00006e0007147a25 */ /* 0x000fe200078e0014 */
[--C-:B------:R-:W-:Y:S02]  /*15a0*/  SHF.R.S32.HI R7, RZ, 0x1, R10.reuse ;  /* 0x00000001ff077819 */ /* 0x100fe4000001140a */
[----:B------:R-:W-:Y:S01]  /*15b0*/  SHF.R.S32.HI R10, RZ, 0x1f, R10 ;  /* 0x0000001fff0a7819 */ /* 0x000fe2000001140a */
[----:B------:R-:W-:Y:S01]  /*15c0*/  IMAD.IADD R162, R13, 0x1, -R162 ;  /* 0x000000010da27824 */ /* 0x000fe200078e0aa2 */
[----:B------:R-:W-:Y:S01]  /*15d0*/  SHF.R.S32.HI R124, RZ, 0x5, R123 ;  /* 0x00000005ff7c7819 */ /* 0x000fe2000001147b */
[----:B------:R-:W-:Y:S01]  /*15e0*/  IMAD R13, R25, c[0x0][0x190], RZ ;  /* 0x00006400190d7a24 */ /* 0x000fe200078e02ff */
[----:B------:R-:W-:Y:S01]  /*15f0*/  LEA.HI R10, R10, R7, RZ, 0x2 ;  /* 0x000000070a0a7211 */ /* 0x000fe200078f10ff */
[----:B------:R-:W-:Y:S01]  /*1600*/  IMAD.IADD R17, R17, 0x1, R8 ;  /* 0x0000000111117824 */ /* 0x000fe200078e0208 */
[----:B------:R-:W-:Y:S01]  /*1610*/  SHF.R.S32.HI R164, RZ, 0x1, R164 ;  /* 0x00000001ffa47819 */ /* 0x000fe200000114a4 */
[C---:B------:R-:W-:Y:S01]  /*1620*/  IMAD.X R11, R19.reuse, 0x1, R3, P0 ;  /* 0x00000001130b7824 */ /* 0x040fe200000e0603 */
[----:B------:R-:W-:Y:S01]  /*1630*/  LOP3.LUT R10, R10, 0xfffffffc, RZ, 0xc0, !PT ;  /* 0xfffffffc0a0a7812 */ /* 0x000fe200078ec0ff */
[----:B------:R-:W-:-:S02]  /*1640*/  IMAD R3, R19, c[0x0][0x198], RZ ;  /* 0x0000660013037a24 */ /* 0x000fc400078e02ff */
[C---:B------:R-:W-:Y:S02]  /*1650*/  IMAD R13, R24.reuse, c[0x0][0x194], R13 ;  /* 0x00006500180d7a24 */ /* 0x040fe400078e020d */
[----:B------:R-:W-:-:S04]  /*1660*/  IMAD.WIDE.U32 R24, R24, c[0x0][0x190], R16 ;  /* 0x0000640018187a25 */ /* 0x000fc800078e0010 */
[----:B------:R-:W-:Y:S01]  /*1670*/  IMAD.IADD R163, R0, 0x1, -R163 ;  /* 0x0000000100a37824 */ /* 0x000fe200078e0aa3 */
[----:B------:R-:W-:Y:S01]  /*1680*/  SHF.R.S32.HI R0, RZ, 0x1f, R15 ;  /* 0x0000001fff007819 */ /* 0x000fe2000001140f */
[C---:B------:R-:W-:Y:S02]  /*1690*/  IMAD R3, R18.reuse, c[0x0][0x19c], R3 ;  /* 0x0000670012037a24 */ /* 0x040fe400078e0203 */
[----:B------:R-:W-:Y:S01]  /*16a0*/  IMAD.WIDE.U32 R22, R18, c[0x0][0x198], R22 ;  /* 0x0000660012167a25 */ /* 0x000fe200078e0016 */
[----:B------:R-:W-:-:S03]  /*16b0*/  LEA.HI R0, R0, R15, RZ, 0x3 ;  /* 0x0000000f00007211 */ /* 0x000fc600078f18ff */
[----:B------:R-:W-:Y:S01]  /*16c0*/  IMAD.IADD R21, R21, 0x1, R6 ;  /* 0x0000000115157824 */ /* 0x000fe200078e0206 */
[----:B------:R-:W-:Y:S01]  /*16d0*/  LEA R6, P1, R24, c[0x0][0x160], 0x1 ;  /* 0x0000580018067a11 */ /* 0x000fe200078208ff */
[----:B------:R-:W-:Y:S01]  /*16e0*/  IMAD.IADD R13, R25, 0x1, R13 ;  /* 0x00000001190d7824 */ /* 0x000fe200078e020d */
[----:B------:R-:W-:Y:S01]  /*16f0*/  LEA R168, P0, R22, c[0x0][0x168], 0x1 ;  /* 0x00005a0016a87a11 */ /* 0x000fe200078008ff */
[----:B------:R-:W-:Y:S02]  /*1700*/  IMAD.IADD R9, R18, 0x1, -R9 ;  /* 0x0000000112097824 */ /* 0x000fe400078e0a09 */
[----:B------:R-:W-:Y:S02]  /*1710*/  IMAD.IADD R120, R15, 0x1, -R120 ;  /* 0x000000010f787824 */ /* 0x000fe400078e0a78 */
[----:B------:R-:W-:Y:S02]  /*1720*/  IMAD.IADD R15, R23, 0x1, R3 ;  /* 0x00000001170f7824 */ /* 0x000fe400078e0203 */
[----:B------:R-:W-:Y:S01]  /*1730*/  IMAD.IADD R3, R7, 0x1, -R10 ;  /* 0x0000000107037824 */ /* 0x000fe200078e0a0a */
[----:B------:R-:W-:Y:S01]  /*1740*/  LEA.HI.X R7, R24, c[0x0][0x164], R13, 0x1, P1 ;  /* 0x0000590018077a11 */ /* 0x000fe200008f0c0d */
[----:B------:R-:W-:Y:S01]  /*1750*/  IMAD R9, R124, 0x8, R9 ;  /* 0x000000087c097824 */ /* 0x000fe200078e0209 */
[----:B------:R-:W-:Y:S01]  /*1760*/  LEA.HI.X R169, R22, c[0x0][0x16c], R15, 0x1, P0 ;  /* 0x00005b0016a97a11 */ /* 0x000fe200000f0c0f */
[----:B------:R-:W-:Y:S01]  /*1770*/  IMAD.MOV.U32 R13, RZ, RZ, c[0x0][0x190] ;  /* 0x00006400ff0d7624 */ /* 0x000fe200078e00ff */
[----:B------:R-:W-:Y:S01]  /*1780*/  LOP3.LUT P1, RZ, R3, 0x2, RZ, 0xc0, !PT ;  /* 0x0000000203ff7812 */ /* 0x000fe2000782c0ff */
[----:B------:R-:W-:-:S02]  /*1790*/  IMAD.U32 R9, R9, 0x20, R12 ;  /* 0x0000002009097824 */ /* 0x000fc400078e000c */
[----:B------:R-:W-:Y:S01]  /*17a0*/  IMAD.MOV.U32 R10, RZ, RZ, c[0x0][0x194] ;  /* 0x00006500ff0a7624 */ /* 0x000fe200078e00ff */
[----:B------:R-:W-:Y:S01]  /*17b0*/  LEA R12, P0, R13, R6, 0x6 ;  /* 0x000000060d0c7211 */ /* 0x000fe200078030ff */
[----:B------:R-:W-:Y:S02]  /*17c0*/  IMAD R11, R11, c[0x0][0x1a0], RZ ;  /* 0x000068000b0b7a24 */ /* 0x000fe400078e02ff */
[----:B------:R-:W-:Y:S01]  /*17d0*/  IMAD.SHL.U32 R161, R9, 0x2, RZ ;  /* 0x0000000209a17824 */ /* 0x000fe200078e00ff */
[----:B------:R-:W-:Y:S01]  /*17e0*/  LEA.HI.X R13, R13, R7, R10, 0x6, P0 ;  /* 0x000000070d0d7211 */ /* 0x000fe200000f340a */
[----:B------:R-:W-:Y:S01]  /*17f0*/  IMAD R8, R4, c[0x0][0x1a4], R11 ;  /* 0x0000690004087a24 */ /* 0x000fe200078e020b */
[----:B------:R-:W-:Y:S01]  /*1800*/  IADD3 R10, P0, R168, UR9, RZ ;  /* 0x00000009a80a7c10 */ /* 0x000fe2000ff1e0ff */
[----:B------:R-:W-:Y:S01]  /*1810*/  IMAD.WIDE.U32 R20, R4, c[0x0][0x1a0], R20 ;  /* 0x0000680004147a25 */ /* 0x000fe200078e0014 */
[----:B------:R-:W-:Y:S01]  /*1820*/  @!PT LDS RZ, [RZ] ;  /* 0x00000000fffff984 */ /* 0x000fe20000000800 */
[----:B------:R-:W-:Y:S01]  /*1830*/  @!PT LDS RZ, [RZ] ;  /* 0x00000000fffff984 */ /* 0x000fe20000000800 */
[----:B------:R-:W-:Y:S01]  /*1840*/  @!PT LDS RZ, [RZ] ;  /* 0x00000000fffff984 */ /* 0x000fe20000000800 */
[----:B------:R1:W-:Y:S02]  /*1850*/  LDGSTS.E.BYPASS.LTC128B.128 [R161], [R6.64] ;  /* 0x0000000006a17fae */ /* 0x0003e4000b901d4a */
[----:B------:R-:W-:Y:S01]  /*1860*/  IADD3.X R11, R169, UR7, RZ, P0, !PT ;  /* 0x00000007a90b7c10 */ /* 0x000fe200087fe4ff */
[----:B------:R-:W-:Y:S01]  /*1870*/  IMAD.SHL.U32 R4, R164, 0x40, RZ ;  /* 0x00000040a4047824 */ /* 0x000fe200078e00ff */
[----:B------:R1:W-:Y:S01]  /*1880*/  LDGSTS.E.BYPASS.LTC128B.128 [R161+0x1000], [R6.64+0x40] ;  /* 0x0100004006a17fae */ /* 0x0003e2000b901d4a */
[----:B------:R-:W-:Y:S01]  /*1890*/  IADD3 R14, P0, R10, UR9, RZ ;  /* 0x000000090a0e7c10 */ /* 0x000fe2000ff1e0ff */
[----:B------:R-:W-:-:S02]  /*18a0*/  IMAD.IADD R9, R21, 0x1, R8 ;  /* 0x0000000115097824 */ /* 0x000fc400078e0208 */
[----:B------:R1:W-:Y:S01]  /*18b0*/  LDGSTS.E.BYPASS.LTC128B.128 [R161+0x2000], [R6.64+0x80] ;  /* 0x0200008006a17fae */ /* 0x0003e2000b901d4a */
[----:B------:R-:W-:Y:S01]  /*18c0*/  IADD3.X R15, R11, UR7, RZ, P0, !PT ;  /* 0x000000070b0f7c10 */ /* 0x000fe200087fe4ff */
[----:B------:R-:W-:Y:S01]  /*18d0*/  IMAD.SHL.U32 R0, R0, 0x20, RZ ;  /* 0x0000002000007824 */ /* 0x000fe200078e00ff */
[----:B------:R-:W-:Y:S01]  /*18e0*/  IADD3 R16, P0, R14, UR9, RZ ;  /* 0x000000090e107c10 */ /* 0x000fe2000ff1e0ff */
[----:B------:R2:W-:Y:S01]  /*18f0*/  LDGSTS.E.BYPASS.LTC128B.128 [R161+0x800], [R12.64] ;  /* 0x008000000ca17fae */ /* 0x0005e2000b901d4a */
[----:B------:R-:W-:Y:S01]  /*1900*/  LOP3.LUT R4, R4, 0xc0, RZ, 0xc0, !PT ;  /* 0x000000c004047812 */ /* 0x000fe200078ec0ff */
[----:B------:R-:W-:Y:S01]  /*1910*/  IMAD R125, R124, 0x10, R125 ;  /* 0x000000107c7d7824 */ /* 0x000fe200078e027d */
[----:B------:R-:W-:Y:S01]  /*1920*/  IADD3.X R17, R15, UR7, RZ, P0, !PT ;  /* 0x000000070f117c10 */ /* 0x000fe200087fe4ff */
[----:B------:R2:W-:Y:S01]  /*1930*/  LDGSTS.E.BYPASS.LTC128B.128 [R161+0x1800], [R12.64+0x40] ;  /* 0x018000400ca17fae */ /* 0x0005e2000b901d4a */
[----:B------:R-:W-:Y:S02]  /*1940*/  LEA R170, P0, R20, c[0x0][0x170], 0x1 ;  /* 0x00005c0014aa7a11 */ /* 0x000fe400078008ff */
[----:B------:R-:W-:Y:S01]  /*1950*/  LOP3.LUT R119, R0, 0xffffff00, RZ, 0xc0, !PT ;  /* 0xffffff0000777812 */ /* 0x000fe200078ec0ff */
[----:B------:R2:W-:Y:S01]  /*1960*/  LDGSTS.E.BYPASS.LTC128B.128 [R161+0x2800], [R12.64+0x80] ;  /* 0x028000800ca17fae */ /* 0x0005e2000b901d4a */
[----:B------:R-:W-:-:S03]  /*1970*/  LEA.HI.X R171, R20, c[0x0][0x174], R9, 0x1, P0 ;  /* 0x00005d0014ab7a11 */ /* 0x000fc600000f0c09 */
[----:B------:R3:W-:Y:S01]  /*1980*/  LDGSTS.E.BYPASS.LTC128B.128 [R161+0x3000], [R168.64] ;  /* 0x03000000a8a17fae */ /* 0x0007e2000b901d4a */
[--C-:B------:R-:W-:Y:S02]  /*1990*/  IMAD R159, R124, 0x200, R119.reuse ;  /* 0x000002007c9f7824 */ /* 0x100fe400078e0277 */
[C---:B------:R-:W-:Y:S01]  /*19a0*/  IMAD R119, R120.reuse, 0x20, R119 ;  /* 0x0000002078777824 */ /* 0x040fe200078e0277 */
[----:B------:R3:W-:Y:S01]  /*19b0*/  LDGSTS.E.BYPASS.LTC128B.128 [R161+0x5000], [R168.64+0x40] ;  /* 0x05000040a8a17fae */ /* 0x0007e2000b901d4a */
[----:B------:R-:W-:-:S03]  /*19c0*/  IMAD R159, R120, 0x20, R159 ;  /* 0x00000020789f7824 */ /* 0x000fc600078e029f */
[----:B------:R3:W-:Y:S01]  /*19d0*/  LDGSTS.E.BYPASS.LTC128B.128 [R161+0x7000], [R168.64+0x80] ;  /* 0x07000080a8a17fae */ /* 0x0007e2000b901d4a */
[----:B-1----:R-:W-:-:S03]  /*19e0*/  IMAD.SHL.U32 R7, R163, 0x8, RZ ;  /* 0x00000008a3077824 */ /* 0x002fc600078e00ff */
[----:B------:R1:W-:Y:S01]  /*19f0*/  LDGSTS.E.BYPASS.LTC128B.128 [R161+0x3800], [R10.64] ;  /* 0x038000000aa17fae */ /* 0x0003e2000b901d4a */
[----:B------:R-:W-:-:S03]  /*1a00*/  IMAD.SHL.U32 R6, R3, 0x40, RZ ;  /* 0x0000004003067824 */ /* 0x000fc600078e00ff */
[----:B------:R1:W-:Y:S01]  /*1a10*/  LDGSTS.E.BYPASS.LTC128B.128 [R161+0x5800], [R10.64+0x40] ;  /* 0x058000400aa17fae */ /* 0x0003e2000b901d4a */
[----:B------:R-:W-:Y:S02]  /*1a20*/  LOP3.LUT R7, R4, 0x8, R7, 0xf8, !PT ;  /* 0x0000000804077812 */ /* 0x000fe400078ef807 */
[----:B------:R-:W-:Y:S01]  /*1a30*/  SHF.R.U32.HI R4, RZ, 0x3, R4 ;  /* 0x00000003ff047819 */ /* 0x000fe20000011604 */
[----:B------:R1:W-:Y:S01]  /*1a40*/  LDGSTS.E.BYPASS.LTC128B.128 [R161+0x7800], [R10.64+0x80] ;  /* 0x078000800aa17fae */ /* 0x0003e2000b901d4a */
[----:B------:R-:W-:Y:S02]  /*1a50*/  LOP3.LUT R6, R6, 0xc0, RZ, 0xc0, !PT ;  /* 0x000000c006067812 */ /* 0x000fe400078ec0ff */
[----:B------:R-:W-:Y:S01]  /*1a60*/  LOP3.LUT R4, R7, R4, RZ, 0x3c, !PT ;  /* 0x0000000407047212 */ /* 0x000fe200078e3cff */
[----:B------:R4:W-:Y:S01]  /*1a70*/  LDGSTS.E.BYPASS.LTC128B.128 [R161+0x4000], [R14.64] ;  /* 0x040000000ea17fae */ /* 0x0009e2000b901d4a */
[C---:B------:R-:W-:Y:S01]  /*1a80*/  IMAD.SHL.U32 R7, R5.reuse, 0x8, RZ ;  /* 0x0000000805077824 */ /* 0x040fe200078e00ff */
[----:B------:R-:W-:Y:S01]  /*1a90*/  SHF.R.U32.HI R118, RZ, 0x3, R6 ;  /* 0x00000003ff767819 */ /* 0x000fe20000011606 */
[----:B------:R-:W-:Y:S01]  /*1aa0*/  IMAD R5, R5, 0x8, R162 ;  /* 0x0000000805057824 */ /* 0x000fe200078e02a2 */
[----:B------:R4:W-:Y:S02]  /*1ab0*/  LDGSTS.E.BYPASS.LTC128B.128 [R161+0x6000], [R14.64+0x40] ;  /* 0x060000400ea17fae */ /* 0x0009e4000b901d4a */
[----:B------:R-:W-:Y:S01]  /*1ac0*/  LOP3.LUT R7, R6, 0x8, R7, 0xf8, !PT ;  /* 0x0000000806077812 */ /* 0x000fe200078ef807 */
[----:B------:R-:W-:Y:S01]  /*1ad0*/  IMAD.U32 R0, R5, 0x20, R4 ;  /* 0x0000002005007824 */ /* 0x000fe200078e0004 */
[----:B------:R4:W-:Y:S01]  /*1ae0*/  LDGSTS.E.BYPASS.LTC128B.128 [R161+0x8000], [R14.64+0x80] ;  /* 0x080000800ea17fae */ /* 0x0009e2000b901d4a */
[----:B------:R-:W-:-:S02]  /*1af0*/  IADD3 R6, P0, R170, UR4, RZ ;  /* 0x00000004aa067c10 */ /* 0x000fc4000ff1e0ff */
[----:B------:R-:W-:Y:S01]  /*1b00*/  LOP3.LUT R118, R7, R118, RZ, 0x3c, !PT ;  /* 0x0000007607767212 */ /* 0x000fe200078e3cff */
[----:B------:R5:W-:Y:S01]  /*1b10*/  LDGSTS.E.BYPASS.LTC128B.128 [R161+0x4800], [R16.64] ;  /* 0x0480000010a17fae */ /* 0x000be2000b901d4a */
[----:B------:R-:W-:Y:S01]  /*1b20*/  IADD3.X R7, R171, UR5, RZ, P0, !PT ;  /* 0x00000005ab077c10 */ /* 0x000fe200087fe4ff */
[----:B------:R-:W-:Y:S01]  /*1b30*/  IMAD.SHL.U32 R116, R0, 0x2, RZ ;  /* 0x0000000200747824 */ /* 0x000fe200078e00ff */
[----:B--2---:R-:W-:Y:S01]  /*1b40*/  IADD3 R12, P0, R6, UR4, RZ ;  /* 0x00000004060c7c10 */ /* 0x004fe2000ff1e0ff */
[----:B------:R5:W-:Y:S01]  /*1b50*/  LDGSTS.E.BYPASS.LTC128B.128 [R161+0x6800], [R16.64+0x40] ;  /* 0x0680004010a17fae */ /* 0x000be2000b901d4a */
[----:B------:R-:W-:Y:S01]  /*1b60*/  IMAD.IADD R159, R118, 0x1, R159 ;  /* 0x00000001769f7824 */ /* 0x000fe200078e029f */
[----:B------:R-:W-:Y:S01]  /*1b70*/  LEA R158, R0, 0x3000, 0x1 ;  /* 0x00003000009e7811 */ /* 0x000fe200078e08ff */
[----:B------:R-:W-:Y:S01]  /*1b80*/  IMAD.IADD R118, R118, 0x1, R119 ;  /* 0x0000000176767824 */ /* 0x000fe200078e0277 */
[----:B------:R5:W-:Y:S01]  /*1b90*/  LDGSTS.E.BYPASS.LTC128B.128 [R161+0x8800], [R16.64+0x80] ;  /* 0x0880008010a17fae */ /* 0x000be2000b901d4a */
[----:B------:R-:W-:Y:S01]  /*1ba0*/  IADD3.X R13, R7, UR5, RZ, P0, !PT ;  /* 0x00000005070d7c10 */ /* 0x000fe200087fe4ff */
[----:B------:R-:W-:Y:S01]  /*1bb0*/  IMAD.SHL.U32 R159, R159, 0x2, RZ ;  /* 0x000000029f9f7824 */ /* 0x000fe200078e00ff */
[----:B------:R-:W-:Y:S01]  /*1bc0*/  IADD3 R4, P0, R12, UR4, RZ ;  /* 0x000000040c047c10 */ /* 0x000fe2000ff1e0ff */
[----:B------:R-:W0:Y:S03]  /*1bd0*/  LDGDEPBAR ;  /* 0x00000000000079af */ /* 0x000e260000000000 */
[----:B------:R-:W-:-:S02]  /*1be0*/  IADD3.X R5, R13, UR5, RZ, P0, !PT ;  /* 0x000000050d057c10 */ /* 0x000fc400087fe4ff */
[----:B------:R-:W-:Y:S01]  /*1bf0*/  LOP3.LUT P0, RZ, R164, 0x2, RZ, 0xc0, !PT ;  /* 0x00000002a4ff7812 */ /* 0x000fe2000780c0ff */
        /* <DEDUP_REMOVED lines=18> */
[----:B------:R-:W2:Y:S04]  /*1d20*/  LDSM.16.M88.4 R72, [R116+0x3c00] ;  /* 0x003c00007448783b */ /* 0x000ea80000000200 */
[----:B------:R-:W3:Y:S04]  /*1d30*/  LDSM.16.M88.4 R24, [R116+0x3000] ;  /* 0x003000007418783b */ /* 0x000ee80000000200 */
[----:B-----5:R-:W5:Y:S04]  /*1d40*/  LDSM.16.M88.4 R16, [R116+0x3400] ;  /* 0x003400007410783b */ /* 0x020f680000000200 */
[----:B------:R-:W4:Y:S04]  /*1d50*/  LDSM.16.M88.4 R64, [R116+0x4000] ;  /* 0x004000007440783b */ /* 0x000f280000000200 */
[----:B------:R-:W4:Y:S01]  /*1d60*/  LDSM.16.M88.4 R56, [R116+0x4400] ;  /* 0x004400007438783b */ /* 0x000f220000000200 */
[----:B-1----:R-:W-:-:S03]  /*1d70*/  IMAD.MOV.U32 R5, RZ, RZ, 0x20 ;  /* 0x00000020ff057424 */ /* 0x002fc600078e00ff */
[----:B------:R-:W-:Y:S02]  /*1d80*/  LDSM.16.M88.4 R8, [R116+0x3800] ;  /* 0x003800007408783b */ /* 0x000fe40000000200 */
[C---:B------:R-:W-:Y:S02]  /*1d90*/  SEL R3, R5.reuse, 0xffffffe0, !P1 ;  /* 0xffffffe005037807 */ /* 0x040fe40004800000 */
[----:B------:R-:W-:Y:S01]  /*1da0*/  LDSM.16.M88.4 R48, [R116+0x4800] ;  /* 0x004800007430783b */ /* 0x000fe20000000200 */
[----:B------:R-:W-:Y:S02]  /*1db0*/  SEL R5, R5, 0xffffffe0, !P0 ;  /* 0xffffffe005057807 */ /* 0x000fe40004000000 */
[----:B------:R-:W-:Y:S01]  /*1dc0*/  IMAD.IADD R157, R159, 0x1, R3 ;  /* 0x000000019f9d7824 */ /* 0x000fe200078e0203 */
[----:B------:R-:W-:Y:S02]  /*1dd0*/  LDSM.16.M88.4 R112, [R116+0x4c00] ;  /* 0x004c00007470783b */ /* 0x000fe40000000200 */
[----:B------:R-:W-:-:S02]  /*1de0*/  IMAD.IADD R156, R158, 0x1, R5 ;  /* 0x000000019e9c7824 */ /* 0x000fc400078e0205 */
[----:B------:R-:W-:Y:S04]  /*1df0*/  LDSM.16.M88.4 R108, [R157] ;  /* 0x000000009d6c783b */ /* 0x000fe80000000200 */
[----:B------:R-:W1:Y:S01]  /*1e00*/  LDSM.16.M88.4 R92, [R156+0xc00] ;  /* 0x000c00009c5c783b */ /* 0x000e620000000200 */
[C---:B--2---:R-:W-:Y:S03]  /*1e10*/  HMMA.16816.F32.BF16 R36, R32.reuse, R72, RZ ;  /* 0x000000482024723c */ /* 0x044fe600000418ff */
[----:B------:R-:W2:Y:S04]  /*1e20*/  LDSM.16.M88.4 R104, [R156] ;  /* 0x000000009c68783b */ /* 0x000ea80000000200 */
[----:B------:R-:W1:Y:S01]  /*1e30*/  LDSM.16.M88.4 R100, [R156+0x400] ;  /* 0x000400009c64783b */ /* 0x000e620000000200 */
[C---:B---3--:R-:W-:Y:S03]  /*1e40*/  HMMA.16816.F32.BF16 R28, R32.reuse, R24, RZ ;  /* 0x00000018201c723c */ /* 0x048fe600000418ff */
[----:B------:R-:W3:Y:S04]  /*1e50*/  LDSM.16.M88.4 R88, [R156+0x1000] ;  /* 0x001000009c58783b */ /* 0x000ee80000000200 */
[----:B------:R-:W1:Y:S01]  /*1e60*/  LDSM.16.M88.4 R84, [R156+0x1400] ;  /* 0x001400009c54783b */ /* 0x000e620000000200 */
[C---:B------:R-:W-:Y:S03]  /*1e70*/  HMMA.16816.F32.BF16 R72, R32.reuse, R74, RZ ;  /* 0x0000004a2048723c */ /* 0x040fe600000418ff */
[----:B------:R-:W-:Y:S04]  /*1e80*/  LDSM.16.M88.4 R4, [R159+0x1000] ;  /* 0x001000009f04783b */ /* 0x000fe80000000200 */
[----:B------:R-:W1:Y:S01]  /*1e90*/  LDSM.16.M88.4 R40, [R116+0x5000] ;  /* 0x005000007428783b */ /* 0x000e620000000200 */
[C---:B------:R-:W-:Y:S03]  /*1ea0*/  HMMA.16816.F32.BF16 R24, R32.reuse, R26, RZ ;  /* 0x0000001a2018723c */ /* 0x040fe600000418ff */
[----:B------:R-:W1:Y:S04]  /*1eb0*/  LDSM.16.M88.4 R96, [R156+0x800] ;  /* 0x000800009c60783b */ /* 0x000e680000000200 */
[----:B------:R-:W1:Y:S01]  /*1ec0*/  LDSM.16.M88.4 R76, [R156+0x1c00] ;  /* 0x001c00009c4c783b */ /* 0x000e620000000200 */
[C---:B-----5:R-:W-:Y:S03]  /*1ed0*/  HMMA.16816.F32.BF16 R20, R32.reuse, R16, RZ ;  /* 0x000000102014723c */ /* 0x060fe600000418ff */
[----:B------:R-:W5:Y:S04]  /*1ee0*/  LDSM.16.M88.4 R80, [R156+0x1800] ;  /* 0x001800009c50783b */ /* 0x000f680000000200 */
[----:B------:R-:W0:Y:S01]  /*1ef0*/  LDGDEPBAR ;  /* 0x00000000000079af */ /* 0x000e220000000000 */
[C---:B------:R-:W-:Y:S08]  /*1f00*/  HMMA.16816.F32.BF16 R16, R32.reuse, R18, RZ ;  /* 0x000000122010723c */ /* 0x040ff000000418ff */
[C---:B----4-:R-:W-:Y:S08]  /*1f10*/  HMMA.16816.F32.BF16 R68, R32.reuse, R64, RZ ;  /* 0x000000402044723c */ /* 0x050ff000000418ff */
[C---:B------:R-:W-:Y:S08]  /*1f20*/  HMMA.16816.F32.BF16 R64, R32.reuse, R66, RZ ;  /* 0x000000422040723c */ /* 0x040ff000000418ff */
[C---:B------:R-:W-:Y:S08]  /*1f30*/  HMMA.16816.F32.BF16 R60, R32.reuse, R56, RZ ;  /* 0x00000038203c723c */ /* 0x040ff000000418ff */
[----:B------:R-:W-:Y:S08]  /*1f40*/  HMMA.16816.F32.BF16 R56, R32, R58, RZ ;  /* 0x0000003a2038723c */ /* 0x000ff000000418ff */
[C---:B-1----:R-:W-:Y:S08]  /*1f50*/  HMMA.16816.F32.BF16 R36, R108.reuse, R92, R36 ;  /* 0x0000005c6c24723c */ /* 0x042ff00000041824 */
[C---:B------:R-:W-:Y:S01]  /*1f60*/  HMMA.16816.F32.BF16 R72, R108.reuse, R94, R72 ;  /* 0x0000005e6c48723c */ /* 0x040fe20000041848 */
[----:B------:R-:W1:Y:S07]  /*1f70*/  LDSM.16.M88.4 R92, [R116+0x5400] ;  /* 0x00540000745c783b */ /* 0x000e6e0000000200 */
[C---:B--2---:R-:W-:Y:S08]  /*1f80*/  HMMA.16816.F32.BF16 R28, R108.reuse, R104, R28 ;  /* 0x000000686c1c723c */ /* 0x044ff0000004181c */
[----:B------:R-:W-:Y:S01]  /*1f90*/  HMMA.16816.F32.BF16 R24, R108, R106, R24 ;  /* 0x0000006a6c18723c */ /* 0x000fe20000041818 */
[----:B------:R-:W-:Y:S07]  /*1fa0*/  LDSM.16.M88.4 R104, [R156+0x4000] ;  /* 0x004000009c68783b */ /* 0x000fee0000000200 */
[C---:B------:R-:W-:Y:S08]  /*1fb0*/  HMMA.16816.F32.BF16 R12, R32.reuse, R8, RZ ;  /* 0x00000008200c723c */ /* 0x040ff000000418ff */
[C---:B------:R-:W-:Y:S08]  /*1fc0*/  HMMA.16816.F32.BF16 R8, R32.reuse, R10, RZ ;  /* 0x0000000a2008723c */ /* 0x040ff000000418ff */
[C---:B------:R-:W-:Y:S08]  /*1fd0*/  HMMA.16816.F32.BF16 R52, R32.reuse, R48, RZ ;  /* 0x000000302034723c */ /* 0x040ff000000418ff */
[C---:B------:R-:W-:Y:S08]  /*1fe0*/  HMMA.16816.F32.BF16 R48, R32.reuse, R50, RZ ;  /* 0x000000322030723c */ /* 0x040ff000000418ff */
[C---:B------:R-:W-:Y:S08]  /*1ff0*/  HMMA.16816.F32.BF16 R44, R32.reuse, R112, RZ ;  /* 0x00000070202c723c */ /* 0x040ff000000418ff */
[----:B------:R-:W-:Y:S08]  /*2000*/  HMMA.16816.F32.BF16 R32, R32, R114, RZ ;  /* 0x000000722020723c */ /* 0x000ff000000418ff */
[C---:B------:R-:W-:Y:S08]  /*2010*/  HMMA.16816.F32.BF16 R20, R108.reuse, R100, R20 ;  /* 0x000000646c14723c */ /* 0x040ff00000041814 */
[C---:B------:R-:W-:Y:S01]  /*2020*/  HMMA.16816.F32.BF16 R16, R108.reuse, R102, R16 ;  /* 0x000000666c10723c */ /* 0x040fe20000041810 */
[----:B------:R-:W-:Y:S07]  /*2030*/  LDSM.16.M88.4 R100, [R116+0x5800] ;  /* 0x005800007464783b */ /* 0x000fee0000000200 */
[C---:B---3--:R-:W-:Y:S08]  /*2040*/  HMMA.16816.F32.BF16 R68, R108.reuse, R88, R68 ;  /* 0x000000586c44723c */ /* 0x048ff00000041844 */
[C---:B------:R-:W-:Y:S08]  /*2050*/  HMMA.16816.F32.BF16 R64, R108.reuse, R90, R64 ;  /* 0x0000005a6c40723c */ /* 0x040ff00000041840 */
[C---:B------:R-:W-:Y:S08]  /*2060*/  HMMA.16816.F32.BF16 R60, R108.reuse, R84, R60 ;  /* 0x000000546c3c723c */ /* 0x040ff0000004183c */
[----:B------:R-:W-:Y:S01]  /*2070*/  HMMA.16816.F32.BF16 R88, R108, R86, R56 ;  /* 0x000000566c58723c */ /* 0x000fe20000041838 */
[----:B------:R-:W-:Y:S04]  /*2080*/  LDSM.16.M88.4 R56, [R157+0x1000] ;  /* 0x001000009d38783b */ /* 0x000fe80000000200 */
[----:B------:R-:W2:Y:S03]  /*2090*/  LDSM.16.M88.4 R84, [R156+0x2000] ;  /* 0x002000009c54783b */ /* 0x000ea60000000200 */
[C---:B------:R-:W-:Y:S08]  /*20a0*/  HMMA.16816.F32.BF16 R28, R4.reuse, R40, R28 ;  /* 0x00000028041c723c */ /* 0x040ff0000004181c */
[----:B------:R-:W-:Y:S01]  /*20b0*/  HMMA.16816.F32.BF16 R24, R4, R42, R24 ;  /* 0x0000002a0418723c */ /* 0x000fe20000041818 */
[----:B------:R-:W3:Y:S07]  /*20c0*/  LDSM.16.M88.4 R40, [R116+0x6000] ;  /* 0x006000007428783b */ /* 0x000eee0000000200 */
[C---:B------:R-:W-:Y:S08]  /*20d0*/  HMMA.16816.F32.BF16 R12, R108.reuse, R96, R12 ;  /* 0x000000606c0c723c */ /* 0x040ff0000004180c */
[C---:B------:R-:W-:Y:S01]  /*20e0*/  HMMA.16816.F32.BF16 R8, R108.reuse, R98, R8 ;  /* 0x000000626c08723c */ /* 0x040fe20000041808 */
[----:B------:R-:W4:Y:S07]  /*20f0*/  LDSM.16.M88.4 R96, [R116+0x5c00] ;  /* 0x005c00007460783b */ /* 0x000f2e0000000200 */
[C---:B------:R-:W-:Y:S08]  /*2100*/  HMMA.16816.F32.BF16 R44, R108.reuse, R76, R44 ;  /* 0x0000004c6c2c723c */ /* 0x040ff0000004182c */
[C---:B-----5:R-:W-:Y:S08]  /*2110*/  HMMA.16816.F32.BF16 R52, R108.reuse, R80, R52 ;  /* 0x000000506c34723c */ /* 0x060ff00000041834 */
[C---:B------:R-:W-:Y:S01]  /*2120*/  HMMA.16816.F32.BF16 R48, R108.reuse, R82, R48 ;  /* 0x000000526c30723c */ /* 0x040fe20000041830 */
[----:B------:R-:W-:Y:S07]  /*2130*/  LDSM.16.M88.4 R80, [R116+0x7000] ;  /* 0x007000007450783b */ /* 0x000fee0000000200 */
[----:B------:R-:W-:Y:S01]  /*2140*/  HMMA.16816.F32.BF16 R76, R108, R78, R32 ;  /* 0x0000004e6c4c723c */ /* 0x000fe20000041820 */
[----:B------:R-:W-:Y:S07]  /*2150*/  LDSM.16.M88.4 R32, [R159+0x2000] ;  /* 0x002000009f20783b */ /* 0x000fee0000000200 */
[C---:B-1----:R-:W-:Y:S01]  /*2160*/  HMMA.16816.F32.BF16 R108, R4.reuse, R92, R20 ;  /* 0x0000005c046c723c */ /* 0x042fe20000041814 */
[----:B------:R-:W-:Y:S07]  /*2170*/  LDSM.16.M88.4 R20, [R157+0x2000] ;  /* 0x002000009d14783b */ /* 0x000fee0000000200 */
[----:B------:R-:W-:Y:S01]  /*2180*/  HMMA.16816.F32.BF16 R16, R4, R94, R16 ;  /* 0x0000005e0410723c */ /* 0x000fe20000041810 */
[----:B------:R-:W1:Y:S07]  /*2190*/  LDSM.16.M88.4 R92, [R156+0x2400] ;  /* 0x002400009c5c783b */ /* 0x000e6e0000000200 */
[C---:B--2---:R-:W-:Y:S08]  /*21a0*/  HMMA.16816.F32.BF16 R28, R56.reuse, R84, R28 ;  /* 0x00000054381c723c */ /* 0x044ff0000004181c */
[----:B------:R-:W-:Y:S08]  /*21b0*/  HMMA.16816.F32.BF16 R24, R56, R86, R24 ;  /* 0x000000563818723c */ /* 0x000ff00000041818 */
[C---:B---3--:R-:W-:Y:S01]  /*21c0*/  HMMA.16816.F32.BF16 R84, R4.reuse, R40, R68 ;  /* 0x000000280454723c */ /* 0x048fe20000041844 */
[----:B------:R-:W2:Y:S07]  /*21d0*/  LDSM.16.M88.4 R68, [R116+0x7400] ;  /* 0x007400007444783b */ /* 0x000eae0000000200 */
[C---:B----4-:R-:W-:Y:S08]  /*21e0*/  HMMA.16816.F32.BF16 R36, R4.reuse, R96, R36 ;  /* 0x000000600424723c */ /* 0x050ff00000041824 */
[----:B------:R-:W-:Y:S01]  /*21f0*/  HMMA.16816.F32.BF16 R72, R4, R98, R72 ;  /* 0x000000620448723c */ /* 0x000fe20000041848 */
[----:B------:R-:W3:Y:S07]  /*2200*/  LDSM.16.M88.4 R96, [R156+0x2800] ;  /* 0x002800009c60783b */ /* 0x000eee0000000200 */
[C---:B-1----:R-:W-:Y:S08]  /*2210*/  HMMA.16816.F32.BF16 R108, R56.reuse, R92, R108 ;  /* 0x0000005c386c723c */ /* 0x042ff0000004186c */
[----:B------:R-:W-:Y:S01]  /*2220*/  HMMA.16816.F32.BF16 R92, R56, R94, R16 ;  /* 0x0000005e385c723c */ /* 0x000fe20000041810 */
[----:B------:R-:W1:Y:S07]  /*2230*/  LDSM.16.M88.4 R16, [R156+0x4400] ;  /* 0x004400009c10783b */ /* 0x000e6e0000000200 */
[C---:B------:R-:W-:Y:S08]  /*2240*/  HMMA.16816.F32.BF16 R12, R4.reuse, R100, R12 ;  /* 0x00000064040c723c */ /* 0x040ff0000004180c */
[C---:B------:R-:W-:Y:S08]  /*2250*/  HMMA.16816.F32.BF16 R8, R4.reuse, R102, R8 ;  /* 0x000000660408723c */ /* 0x040ff00000041808 */
[----:B------:R-:W-:Y:S01]  /*2260*/  HMMA.16816.F32.BF16 R64, R4, R42, R64 ;  /* 0x0000002a0440723c */ /* 0x000fe20000041840 */
[----:B------:R-:W4:Y:S07]  /*2270*/  LDSM.16.M88.4 R40, [R116+0x7800] ;  /* 0x007800007428783b */ /* 0x000f2e0000000200 */
[C---:B------:R-:W-:Y:S08]  /*2280*/  HMMA.16816.F32.BF16 R24, R32.reuse, R82, R24 ;  /* 0x000000522018723c */ /* 0x040ff00000041818 */
[C---:B--2---:R-:W-:Y:S08]  /*2290*/  HMMA.16816.F32.BF16 R108, R32.reuse, R68, R108 ;  /* 0x00000044206c723c */ /* 0x044ff0000004186c */
[----:B------:R-:W-:Y:S01]  /*22a0*/  HMMA.16816.F32.BF16 R92, R32, R70, R92 ;  /* 0x00000046205c723c */ /* 0x000fe2000004185c */
[----:B------:R-:W2:Y:S07]  /*22b0*/  LDSM.16.M88.4 R68, [R156+0x2c00] ;  /* 0x002c00009c44783b */ /* 0x000eae0000000200 */
[C---:B---3--:R-:W-:Y:S08]  /*22c0*/  HMMA.16816.F32.BF16 R12, R56.reuse, R96, R12 ;  /* 0x00000060380c723c */ /* 0x048ff0000004180c */
[----:B------:R-:W-:Y:S01]  /*22d0*/  HMMA.16816.F32.BF16 R96, R56, R98, R8 ;  /* 0x000000623860723c */ /* 0x000fe20000041808 */
[----:B------:R-:W3:Y:S07]  /*22e0*/  LDSM.16.M88.4 R8, [R156+0x4800] ;  /* 0x004800009c08783b */ /* 0x000eee0000000200 */
[----:B------:R-:W-:Y:S08]  /*22f0*/  HMMA.16816.F32.BF16 R24, R20, R106, R24 ;  /* 0x0000006a1418723c */ /* 0x000ff00000041818 */
[----:B------:R-:W-:Y:S01]  /*2300*/  HMMA.16816.F32.BF16 R28, R32, R80, R28 ;  /* 0x00000050201c723c */ /* 0x000fe2000004181c */
[----:B------:R-:W-:Y:S07]  /*2310*/  LDSM.16.M88.4 R80, [R116+0x6400] ;  /* 0x006400007450783b */ /* 0x000fee0000000200 */
[C---:B-1----:R-:W-:Y:S08]  /*2320*/  HMMA.16816.F32.BF16 R108, R20.reuse, R16, R108 ;  /* 0x00000010146c723c */ /* 0x042ff0000004186c */
[----:B------:R-:W-:Y:S01]  /*2330*/  HMMA.16816.F32.BF16 R92, R20, R18, R92 ;  /* 0x00000012145c723c */ /* 0x000fe2000004185c */
[----:B------:R-:W1:Y:S01]  /*2340*/  LDSM.16.M88.4 R16, [R116+0x7c00] ;  /* 0x007c00007410783b */ /* 0x000e620000000200 */
[----:B------:R-:W-:-:S02]  /*2350*/  FMUL.FTZ R24, R24, c[0x0][0x2ec] ;  /* 0x0000bb0018187a20 */ /* 0x000fc40000410000 */
[----:B------:R-:W-:Y:S02]  /*2360*/  FMUL.FTZ R25, R25, c[0x0][0x2ec] ;  /* 0x0000bb0019197a20 */ /* 0x000fe40000410000 */
[----:B------:R-:W-:Y:S01]  /*2370*/  FMUL.FTZ R26, R26, c[0x0][0x2ec] ;  /* 0x0000bb001a1a7a20 */ /* 0x000fe20000410000 */
[----:B------:R-:W5:Y:S01]  /*2380*/  MUFU.TANH R101, R24 ;  /* 0x0000001800657308 */ /* 0x000f620000002400 */
[----:B----4-:R-:W-:Y:S01]  /*2390*/  HMMA.16816.F32.BF16 R12, R32, R40, R12 ;  /* 0x00000028200c723c */ /* 0x010fe2000004180c */
[----:B------:R-:W-:-:S06]  /*23a0*/  FMUL.FTZ R27, R27, c[0x0][0x2ec] ;  /* 0x0000bb001b1b7a20 */ /* 0x000fcc0000410000 */
[----:B------:R-:W-:Y:S01]  /*23b0*/  MUFU.TANH R102, R25 ;  /* 0x0000001900667308 */ /* 0x000fe20000002400 */
[----:B--2---:R-:W-:Y:S01]  /*23c0*/  HMMA.16816.F32.BF16 R36, R56, R68, R36 ;  /* 0x000000443824723c */ /* 0x004fe20000041824 */
[----:B------:R-:W-:-:S06]  /*23d0*/  FMUL.FTZ R106, R110, c[0x0][0x2ec] ;  /* 0x0000bb006e6a7a20 */ /* 0x000fcc0000410000 */
[----:B------:R-:W-:Y:S01]  /*23e0*/  MUFU.TANH R103, R26 ;  /* 0x0000001a00677308 */ /* 0x000fe20000002400 */
[----:B------:R-:W-:Y:S01]  /*23f0*/  HMMA.16816.F32.BF16 R72, R56, R70, R72 ;  /* 0x000000463848723c */ /* 0x000fe20000041848 */
[----:B------:R-:W-:Y:S02]  /*2400*/  FMUL.FTZ R94, R94, c[0x0][0x2ec] ;  /* 0x0000bb005e5e7a20 */ /* 0x000fe40000410000 */
[----:B------:R-:W-:Y:S02]  /*2410*/  FMUL.FTZ R68, R93, c[0x0][0x2ec] ;  /* 0x0000bb005d447a20 */ /* 0x000fe40000410000 */
[----:B------:R-:W-:Y:S02]  /*2420*/  FMUL.FTZ R92, R92, c[0x0][0x2ec] ;  /* 0x0000bb005c5c7a20 */ /* 0x000fe40000410000 */
[----:B------:R-:W-:Y:S01]  /*2430*/  MUFU.TANH R70, R94 ;  /* 0x0000005e00467308 */ /* 0x000fe20000002400 */
[----:B------:R-:W-:Y:S01]  /*2440*/  HMMA.16816.F32.BF16 R28, R20, R104, R28 ;  /* 0x00000068141c723c */ /* 0x000fe2000004181c */
[----:B------:R-:W-:-:S06]  /*2450*/  FMUL.FTZ R69, R95, c[0x0][0x2ec] ;  /* 0x0000bb005f457a20 */ /* 0x000fcc0000410000 */
[----:B------:R2:W-:Y:S01]  /*2460*/  MUFU.TANH R104, R27 ;  /* 0x0000001b00687308 */ /* 0x0005e20000002400 */
[----:B------:R-:W-:Y:S01]  /*2470*/  HMMA.16816.F32.BF16 R96, R32, R42, R96 ;  /* 0x0000002a2060723c */ /* 0x000fe20000041860 */
[----:B------:R-:W4:Y:S01]  /*2480*/  LDSM.16.M88.4 R40, [R156+0x4c00] ;  /* 0x004c00009c28783b */ /* 0x000f220000000200 */
[----:B------:R-:W-:-:S05]  /*2490*/  FMUL.FTZ R105, R108, c[0x0][0x2ec] ;  /* 0x0000bb006c697a20 */ /* 0x000fca0000410000 */
[----:B------:R-:W-:Y:S01]  /*24a0*/  MUFU.TANH R106, R106 ;  /* 0x0000006a006a7308 */ /* 0x000fe20000002400 */
[----:B---3--:R-:W-:Y:S01]  /*24b0*/  HMMA.16816.F32.BF16 R12, R20, R8, R12 ;  /* 0x00000008140c723c */ /* 0x008fe2000004180c */
[----:B--2---:R-:W2:Y:S07]  /*24c0*/  LDSM.16.M88.4 R24, [R156+0x3000] ;  /* 0x003000009c18783b */ /* 0x004eae0000000200 */
[----:B-1----:R-:W-:Y:S01]  /*24d0*/  HMMA.16816.F32.BF16 R36, R32, R16, R36 ;  /* 0x000000102024723c */ /* 0x002fe20000041824 */
[----:B------:R-:W-:Y:S01]  /*24e0*/  FMUL.FTZ R0, R28, c[0x0][0x2ec] ;  /* 0x0000bb001c007a20 */ /* 0x000fe20000410000 */
[----:B------:R-:W-:Y:S01]  /*24f0*/  MUFU.TANH R105, R105 ;  /* 0x0000006900697308 */ /* 0x000fe20000002400 */
[----:B------:R-:W-:-:S05]  /*2500*/  FMUL.FTZ R100, R29, c[0x0][0x2ec] ;  /* 0x0000bb001d647a20 */ /* 0x000fca0000410000 */
[----:B------:R-:W-:Y:S01]  /*2510*/  HMMA.16816.F32.BF16 R72, R32, R18, R72 ;  /* 0x000000122048723c */ /* 0x000fe20000041848 */
[----:B------:R-:W1:Y:S01]  /*2520*/  LDSM.16.M88.4 R16, [R156+0x3400] ;  /* 0x003400009c10783b */ /* 0x000e620000000200 */
[----:B------:R-:W3:Y:S06]  /*2530*/  MUFU.TANH R100, R100 ;  /* 0x0000006400647308 */ /* 0x000eec0000002400 */
[----:B------:R-:W-:Y:S01]  /*2540*/  HMMA.16816.F32.BF16 R96, R20, R10, R96 ;  /* 0x0000000a1460723c */ /* 0x000fe20000041860 */
[----:B------:R-:W1:Y:S01]  /*2550*/  LDSM.16.M88.4 R8, [R116+0x8000] ;  /* 0x008000007408783b */ /* 0x000e620000000200 */
[----:B------:R-:W-:Y:S01]  /*2560*/  FMUL.FTZ R71, R12, c[0x0][0x2ec] ;  /* 0x0000bb000c477a20 */ /* 0x000fe20000410000 */
[----:B------:R-:W-:Y:S01]  /*2570*/  MUFU.TANH R92, R92 ;  /* 0x0000005c005c7308 */ /* 0x000fe20000002400 */
[----:B------:R-:W-:-:S02]  /*2580*/  FMUL.FTZ R93, R13, c[0x0][0x2ec] ;  /* 0x0000bb000d5d7a20 */ /* 0x000fc40000410000 */
[----:B------:R-:W-:Y:S02]  /*2590*/  FMUL.FTZ R192, R14, c[0x0][0x2ec] ;  /* 0x0000bb000ec07a20 */ /* 0x000fe40000410000 */
[----:B------:R-:W-:Y:S01]  /*25a0*/  FMUL.FTZ R94, R15, c[0x0][0x2ec] ;  /* 0x0000bb000f5e7a20 */ /* 0x000fe20000410000 */
[----:B------:R-:W-:Y:S01]  /*25b0*/  HMMA.16816.F32.BF16 R60, R4, R80, R60 ;  /* 0x00000050043c723c */ /* 0x000fe2000004183c */
[----:B------:R-:W1:Y:S01]  /*25c0*/  LDSM.16.M88.4 R12, [R116+0x6c00] ;  /* 0x006c0000740c783b */ /* 0x000e620000000200 */
[----:B------:R-:W-:Y:S05]  /*25d0*/  MUFU.TANH R68, R68 ;  /* 0x0000004400447308 */ /* 0x000fea0000002400 */
[----:B------:R-:W-:Y:S01]  /*25e0*/  FMUL.FTZ R80, R30, c[0x0][0x2ec] ;  /* 0x0000bb001e507a20 */ /* 0x000fe20000410000 */
[----:B----4-:R-:W-:Y:S01]  /*25f0*/  HMMA.16816.F32.BF16 R36, R20, R40, R36 ;  /* 0x000000281424723c */ /* 0x010fe20000041824 */
[----:B------:R-:W-:Y:S01]  /*2600*/  FMUL.FTZ R81, R31, c[0x0][0x2ec] ;  /* 0x0000bb001f517a20 */ /* 0x000fe20000410000 */
[----:B------:R-:W-:Y:S01]  /*2610*/  MUFU.TANH R69, R69 ;  /* 0x0000004500457308 */ /* 0x000fe20000002400 */
[----:B------:R-:W4:Y:S04]  /*2620*/  LDSM.16.M88.4 R28, [R116+0x6800] ;  /* 0x00680000741c783b */ /* 0x000f280000000200 */
[----:B------:R-:W-:Y:S01]  /*2630*/  FMUL.FTZ R96, R96, c[0x0][0x2ec] ;  /* 0x0000bb0060607a20 */ /* 0x000fe20000410000 */
[----:B--2---:R-:W-:Y:S01]  /*2640*/  HMMA.16816.F32.BF16 R84, R56, R24, R84 ;  /* 0x000000183854723c */ /* 0x004fe20000041854 */
[----:B------:R-:W-:Y:S01]  /*2650*/  FMUL.FTZ R98, R98, c[0x0][0x2ec] ;  /* 0x0000bb0062627a20 */ /* 0x000fe20000410000 */
[----:B------:R-:W2:Y:S01]  /*2660*/  MUFU.TANH R81, R81 ;  /* 0x0000005100517308 */ /* 0x000ea20000002400 */
[----:B------:R-:W-:-:S02]  /*2670*/  FMUL.FTZ R97, R97, c[0x0][0x2ec] ;  /* 0x0000bb0061617a20 */ /* 0x000fc40000410000 */
[----:B------:R-:W-:-:S03]  /*2680*/  FMUL.FTZ R99, R99, c[0x0][0x2ec] ;  /* 0x0000bb0063637a20 */ /* 0x000fc60000410000 */
[----:B------:R-:W-:Y:S01]  /*2690*/  HMMA.16816.F32.BF16 R64, R56, R26, R64 ;  /* 0x0000001a3840723c */ /* 0x000fe20000041840 */
[----:B------:R-:W-:Y:S01]  /*26a0*/  LDSM.16.M88.4 R24, [R156+0x5000] ;  /* 0x005000009c18783b */ /* 0x000fe20000000200 */
[----:B------:R-:W-:Y:S06]  /*26b0*/  MUFU.TANH R198, R96 ;  /* 0x0000006000c67308 */ /* 0x000fec0000002400 */
[----:B------:R-:W-:Y:S01]  /*26c0*/  HMMA.16816.F32.BF16 R72, R20, R42, R72 ;  /* 0x0000002a1448723c */ /* 0x000fe20000041848 */
[----:B------:R-:W2:Y:S01]  /*26d0*/  LDSM.16.M88.4 R40, [R116+0x8400] ;  /* 0x008400007428783b */ /* 0x000ea20000000200 */
[----:B------:R-:W-:Y:S01]  /*26e0*/  FMUL.FTZ R38, R38, c[0x0][0x2ec] ;  /* 0x0000bb0026267a20 */ /* 0x000fe20000410000 */
[----:B------:R-:W-:Y:S01]  /*26f0*/  MUFU.TANH R196, R98 ;  /* 0x0000006200c47308 */ /* 0x000fe20000002400 */
[----:B------:R-:W-:-:S02]  /*2700*/  FMUL.FTZ R190, R36, c[0x0][0x2ec] ;  /* 0x0000bb0024be7a20 */ /* 0x000fc40000410000 */
[----:B------:R-:W-:Y:S02]  /*2710*/  FMUL.FTZ R36, R37, c[0x0][0x2ec] ;  /* 0x0000bb0025247a20 */ /* 0x000fe40000410000 */
[----:B------:R-:W-:Y:S01]  /*2720*/  HMMA.16816.F32.BF16 R88, R4, R82, R88 ;  /* 0x000000520458723c */ /* 0x000fe20000041858 */
[----:B------:R-:W-:Y:S02]  /*2730*/  FMUL.FTZ R37, R39, c[0x0][0x2ec] ;  /* 0x0000bb0027257a20 */ /* 0x000fe40000410000 */
[----:B------:R2:W-:Y:S04]  /*2740*/  MUFU.TANH R130, R38 ;  /* 0x0000002600827308 */ /* 0x0005e80000002400 */
[----:B------:R-:W-:Y:S01]  /*2750*/  FMUL.FTZ R82, R109, c[0x0][0x2ec] ;  /* 0x0000bb006d527a20 */ /* 0x000fe20000410000 */
[----:B-1----:R-:W-:Y:S01]  /*2760*/  HMMA.16816.F32.BF16 R60, R56, R16, R60 ;  /* 0x00000010383c723c */ /* 0x002fe2000004183c */
[----:B------:R-:W-:-:S02]  /*2770*/  FMUL.FTZ R83, R111, c[0x0][0x2ec] ;  /* 0x0000bb006f537a20 */ /* 0x000fc40000410000 */
[----:B------:R-:W-:Y:S05]  /*2780*/  MUFU.TANH R93, R93 ;  /* 0x0000005d005d7308 */ /* 0x000fea0000002400 */
[----:B------:R-:W-:Y:S01]  /*2790*/  HMMA.16816.F32.BF16 R84, R32, R8, R84 ;  /* 0x000000082054723c */ /* 0x000fe20000041854 */
[----:B------:R-:W-:Y:S02]  /*27a0*/  FMUL.FTZ R74, R74, c[0x0][0x2ec] ;  /* 0x0000bb004a4a7a20 */ /* 0x000fe40000410000 */
[----:B------:R-:W1:Y:S01]  /*27b0*/  MUFU.TANH R82, R82 ;  /* 0x0000005200527308 */ /* 0x000e620000002400 */
[----:B------:R-:W-:Y:S02]  /*27c0*/  FMUL.FTZ R72, R72, c[0x0][0x2ec] ;  /* 0x0000bb0048487a20 */ /* 0x000fe40000410000 */
[----:B------:R-:W-:-:S02]  /*27d0*/  FMUL.FTZ R75, R75, c[0x0][0x2ec] ;  /* 0x0000bb004b4b7a20 */ /* 0x000fc40000410000 */
[----:B------:R-:W-:Y:S01]  /*27e0*/  HMMA.16816.F32.BF16 R64, R32, R10, R64 ;  /* 0x0000000a2040723c */ /* 0x000fe20000041840 */
[----:B------:R-:W1:Y:S01]  /*27f0*/  LDSM.16.M88.4 R8, [R156+0x5400] ;  /* 0x005400009c08783b */ /* 0x000e620000000200 */
[----:B------:R-:W-:Y:S01]  /*2800*/  FMUL.FTZ R39, R73, c[0x0][0x2ec] ;  /* 0x0000bb0049277a20 */ /* 0x000fe20000410000 */
[----:B------:R-:W1:Y:S05]  /*2810*/  MUFU.TANH R83, R83 ;  /* 0x0000005300537308 */ /* 0x000e6a0000002400 */
[----:B------:R-:W-:Y:S03]  /*2820*/  HMMA.16816.F32.BF16 R44, R4, R12, R44 ;  /* 0x0000000c042c723c */ /* 0x000fe6000004182c */
[----:B------:R-:W-:Y:S04]  /*2830*/  MUFU.TANH R186, R74 ;  /* 0x0000004a00ba7308 */ /* 0x000fe80000002400 */
[----:B------:R-:W-:Y:S01]  /*2840*/  LOP3.LUT R13, R123, 0xffffffe0, RZ, 0xc0, !PT ;  /* 0xffffffe07b0d7812 */ /* 0x000fe200078ec0ff */
[----:B------:R-:W-:Y:S01]  /*2850*/  HMMA.16816.F32.BF16 R88, R56, R18, R88 ;  /* 0x000000123858723c */ /* 0x000fe20000041858 */
[----:B------:R-:W-:Y:S01]  /*2860*/  LDSM.16.M88.4 R16, [R116+0x8800] ;  /* 0x008800007410783b */ /* 0x000fe20000000200 */
[----:B------:R-:W-:Y:S01]  /*2870*/  SHF.R.S32.HI R123, RZ, 0x1f, R123 ;  /* 0x0000001fff7b7819 */ /* 0x000fe2000001147b */
[----:B------:R-:W1:Y:S01]  /*2880*/  MUFU.TANH R192, R192 ;  /* 0x000000c000c07308 */ /* 0x000e620000002400 */
[----:B------:R-:W-:-:S02]  /*2890*/  IMAD.IADD R172, R122, 0x1, -R13 ;  /* 0x000000017aac7824 */ /* 0x000fc400078e0a0d */
[----:B------:R-:W-:Y:S01]  /*28a0*/  IMAD.SHL.U32 R122, R122, 0x2, RZ ;  /* 0x000000027a7a7824 */ /* 0x000fe200078e00ff */
[----:B------:R-:W-:Y:S01]  /*28b0*/  LEA.HI R123, R123, R124, RZ, 0x2 ;  /* 0x0000007c7b7b7211 */ /* 0x000fe200078f10ff */
[C---:B----4-:R-:W-:Y:S01]  /*28c0*/  HMMA.16816.F32.BF16 R52, R4.reuse, R28, R52 ;  /* 0x0000001c0434723c */ /* 0x050fe20000041834 */
[----:B------:R-:W-:Y:S02]  /*28d0*/  SHF.R.S32.HI R13, RZ, 0x1f, R172 ;  /* 0x0000001fff0d7819 */ /* 0x000fe400000114ac */
[----:B------:R-:W4:Y:S01]  /*28e0*/  MUFU.TANH R71, R71 ;  /* 0x0000004700477308 */ /* 0x000f220000002400 */
[----:B------:R-:W-:Y:S02]  /*28f0*/  LOP3.LUT R173, R123, 0xfffffffc, RZ, 0xc0, !PT ;  /* 0xfffffffc7bad7812 */ /* 0x000fe400078ec0ff */
[----:B------:R-:W-:Y:S02]  /*2900*/  LEA.HI R172, R13, R172, RZ, 0x2 ;  /* 0x000000ac0dac7211 */ /* 0x000fe400078f10ff */
[----:B------:R-:W-:Y:S01]  /*2910*/  HMMA.16816.F32.BF16 R48, R4, R30, R48 ;  /* 0x0000001e0430723c */ /* 0x000fe20000041830 */
[----:B------:R-:W1:Y:S01]  /*2920*/  LDSM.16.M88.4 R28, [R156+0x3800] ;  /* 0x003800009c1c783b */ /* 0x000e620000000200 */
[----:B------:R-:W-:Y:S01]  /*2930*/  SHF.R.S32.HI R172, RZ, 0x2, R172 ;  /* 0x00000002ffac7819 */ /* 0x000fe200000114ac */
[----:B------:R-:W1:Y:S01]  /*2940*/  MUFU.TANH R94, R94 ;  /* 0x0000005e005e7308 */ /* 0x000e620000002400 */
[----:B------:R-:W-:-:S04]  /*2950*/  IMAD.IADD R173, R124, 0x1, -R173 ;  /* 0x000000017cad7824 */ /* 0x000fc800078e0aad */
[----:B--2---:R-:W-:Y:S03]  /*2960*/  HMMA.16816.F32.BF16 R60, R32, R40, R60 ;  /* 0x00000028203c723c */ /* 0x004fe6000004183c */
[----:B------:R-:W2:Y:S04]  /*2970*/  MUFU.TANH R200, R97 ;  /* 0x0000006100c87308 */ /* 0x000ea80000002400 */
[----:B------:R-:W-:Y:S01]  /*2980*/  IADD3 R40, R125, 0x1, R172 ;  /* 0x000000017d287810 */ /* 0x000fe20007ffe0ac */
[----:B------:R-:W-:Y:S03]  /*2990*/  HMMA.16816.F32.BF16 R84, R20, R24, R84 ;  /* 0x000000181454723c */ /* 0x000fe60000041854 */
[----:B------:R-:W-:Y:S01]  /*29a0*/  IADD3 R40, R121, -c[0x0][0x214], R40 ;  /* 0x8000850079287a10 */ /* 0x000fe20007ffe028 */
[----:B------:R-:W1:Y:S03]  /*29b0*/  MUFU.TANH R194, R99 ;  /* 0x0000006300c27308 */ /* 0x000e660000002400 */
[----:B------:R-:W-:Y:S01]  /*29c0*/  IADD3 R25, R117, -0x1, RZ ;  /* 0xffffffff75197810 */ /* 0x000fe20007ffe0ff */
[----:B------:R-:W-:Y:S01]  /*29d0*/  HMMA.16816.F32.BF16 R88, R32, R42, R88 ;  /* 0x0000002a2058723c */ /* 0x000fe20000041858 */
[----:B------:R-:W-:-:S02]  /*29e0*/  IADD3 R40, R40, c[0x0][0x2e8], RZ ;  /* 0x0000ba0028287a10 */ /* 0x000fc40007ffe0ff */
[C---:B------:R-:W-:Y:S01]  /*29f0*/  ISETP.GT.AND P0, PT, R25.reuse, R160, PT ;  /* 0x000000a01900720c */ /* 0x040fe20003f04270 */
[----:B------:R-:W-:Y:S01]  /*2a00*/  IMAD.SHL.U32 R25, R25, 0x80, RZ ;  /* 0x0000008019197824 */ /* 0x000fe200078e00ff */
[C---:B------:R-:W-:Y:S01]  /*2a10*/  IADD3 R38, R40.reuse, 0x8, RZ ;  /* 0x0000000828267810 */ /* 0x040fe20007ffe0ff */
[----:B------:R-:W1:Y:S01]  /*2a20*/  MUFU.TANH R190, R190 ;  /* 0x000000be00be7308 */ /* 0x000e620000002400 */
[-C--:B------:R-:W-:Y:S01]  /*2a30*/  IMNMX R40, R40, R121.reuse, PT ;  /* 0x0000007928287217 */ /* 0x080fe20003800200 */
[----:B------:R-:W-:Y:S01]  /*2a40*/  HMMA.16816.F32.BF16 R64, R20, R26, R64 ;  /* 0x0000001a1440723c */ /* 0x000fe20000041840 */
[----:B------:R-:W-:-:S05]  /*2a50*/  IMNMX R38, R38, R121, PT ;  /* 0x0000007926267217 */ /* 0x000fca0003800200 */
[----:B------:R-:W-:Y:S01]  /*2a60*/  MUFU.TANH R188, R72 ;  /* 0x0000004800bc7308 */ /* 0x000fe20000002400 */
[----:B------:R-:W-:Y:S01]  /*2a70*/  LOP3.LUT R27, R25, 0x6, R122, 0xf8, !PT ;  /* 0x00000006191b7812 */ /* 0x000fe200078ef87a */
[----:B------:R-:W-:Y:S01]  /*2a80*/  HMMA.16816.F32.BF16 R76, R4, R14, R76 ;  /* 0x0000000e044c723c */ /* 0x000fe2000004184c */
[----:B------:R-:W2:Y:S01]  /*2a90*/  LDSM.16.M88.4 R4, [R156+0x3c00] ;  /* 0x003c00009c04783b */ /* 0x000ea20000000200 */
[----:B------:R-:W-:Y:S01]  /*2aa0*/  FMUL.FTZ R84, R84, c[0x0][0x2ec] ;  /* 0x0000bb0054547a20 */ /* 0x000fe20000410000 */
[----:B------:R-:W-:Y:S01]  /*2ab0*/  LOP3.LUT R13, R27, 0x8, RZ, 0xfc, !PT ;  /* 0x000000081b0d7812 */ /* 0x000fe200078efcff */
[----:B------:R-:W-:Y:S02]  /*2ac0*/  FMUL.FTZ R86, R86, c[0x0][0x2ec] ;  /* 0x0000bb0056567a20 */ /* 0x000fe40000410000 */
[----:B------:R-:W-:Y:S01]  /*2ad0*/  MUFU.TANH R182, R84 ;  /* 0x0000005400b67308 */ /* 0x000fe20000002400 */
[C---:B------:R-:W-:Y:S01]  /*2ae0*/  ISETP.GE.AND P3, PT, R13.reuse, R40, PT ;  /* 0x000000280d00720c */ /* 0x040fe20003f66270 */
[----:B-1----:R-:W-:Y:S01]  /*2af0*/  HMMA.16816.F32.BF16 R60, R20, R8, R60 ;  /* 0x00000008143c723c */ /* 0x002fe2000004183c */
[----:B------:R-:W-:Y:S01]  /*2b00*/  ISETP.GE.AND P1, PT, R13, R38, PT ;  /* 0x000000260d00720c */ /* 0x000fe20003f26270 */
[----:B------:R-:W-:Y:S01]  /*2b10*/  FMUL.FTZ R85, R85, c[0x0][0x2ec] ;  /* 0x0000bb0055557a20 */ /* 0x000fe20000410000 */
[----:B-----5:R-:W-:Y:S01]  /*2b20*/  FSEL R96, R101, -INF , !P3 ;  /* 0xff80000065607808 */ /* 0x020fe20005800000 */
[----:B------:R-:W1:Y:S01]  /*2b30*/  LDSM.16.M88.4 R12, [R156+0x5800] ;  /* 0x005800009c0c783b */ /* 0x000e620000000200 */
[----:B------:R-:W-:Y:S01]  /*2b40*/  FMUL.FTZ R87, R87, c[0x0][0x2ec] ;  /* 0x0000bb0057577a20 */ /* 0x000fe20000410000 */
[----:B------:R5:W-:Y:S01]  /*2b50*/  MUFU.TANH R174, R86 ;  /* 0x0000005600ae7308 */ /* 0x000be20000002400 */
[----:B------:R-:W-:Y:S01]  /*2b60*/  LOP3.LUT R9, R27, 0x1, RZ, 0xfc, !PT ;  /* 0x000000011b097812 */ /* 0x000fe200078efcff */
[----:B------:R-:W-:Y:S01]  /*2b70*/  HMMA.16816.F32.BF16 R52, R56, R28, R52 ;  /* 0x0000001c3834723c */ /* 0x000fe20000041834 */
[----:B------:R-:W-:-:S02]  /*2b80*/  FMUL.FTZ R64, R64, c[0x0][0x2ec] ;  /* 0x0000bb0040407a20 */ /* 0x000fc40000410000 */
[----:B------:R-:W-:Y:S01]  /*2b90*/  ISETP.GE.AND P4, PT, R9, R40, PT ;  /* 0x000000280900720c */ /* 0x000fe20003f86270 */
[----:B------:R-:W-:Y:S01]  /*2ba0*/  FMUL.FTZ R65, R65, c[0x0][0x2ec] ;  /* 0x0000bb0041417a20 */ /* 0x000fe20000410000 */
[----:B------:R-:W-:Y:S01]  /*2bb0*/  ISETP.GE.AND P2, PT, R9, R38, PT ;  /* 0x000000260900720c */ /* 0x000fe20003f46270 */
[----:B------:R-:W1:Y:S01]  /*2bc0*/  MUFU.TANH R36, R36 ;  /* 0x0000002400247308 */ /* 0x000e620000002400 */
[----:B------:R-:W-:Y:S01]  /*2bd0*/  LOP3.LUT R9, R27, 0x9, RZ, 0xfc, !PT ;  /* 0x000000091b097812 */ /* 0x000fe200078efcff */
[----:B------:R-:W-:Y:S01]  /*2be0*/  HMMA.16816.F32.BF16 R88, R20, R10, R88 ;  /* 0x0000000a1458723c */ /* 0x000fe20000041858 */
[----:B---3--:R-:W-:Y:S01]  /*2bf0*/  FSEL R100, R100, -INF , !P4 ;  /* 0xff80000064647808 */ /* 0x008fe20006000000 */
[----:B------:R-:W-:Y:S01]  /*2c00*/  FMUL.FTZ R66, R66, c[0x0][0x2ec] ;  /* 0x0000bb0042427a20 */ /* 0x000fe20000410000 */
[----:B------:R-:W-:Y:S01]  /*2c10*/  ISETP.GE.AND P5, PT, R9, R40, PT ;  /* 0x000000280900720c */ /* 0x000fe20003fa6270 */
[----:B------:R-:W-:Y:S01]  /*2c20*/  FMUL.FTZ R67, R67, c[0x0][0x2ec] ;  /* 0x0000bb0043437a20 */ /* 0x000fe20000410000 */
[----:B------:R-:W-:Y:S01]  /*2c30*/  ISETP.GE.AND P4, PT, R9, R38, PT ;  /* 0x000000260900720c */ /* 0x000fe20003f86270 */
[----:B------:R-:W3:Y:S01]  /*2c40*/  MUFU.TANH R37, R37 ;  /* 0x0000002500257308 */ /* 0x000ee20000002400 */
[----:B------:R-:W-:Y:S01]  /*2c50*/  LOP3.LUT R9, R27, 0x10, RZ, 0xfc, !PT ;  /* 0x000000101b097812 */ /* 0x000fe200078efcff */
[----:B------:R-:W-:Y:S01]  /*2c60*/  HMMA.16816.F32.BF16 R48, R56, R30, R48 ;  /* 0x0000001e3830723c */ /* 0x000fe20000041830 */
[----:B------:R-:W-:Y:S01]  /*2c70*/  FSEL R42, R81, -INF , !P2 ;  /* 0xff800000512a7808 */ /* 0x000fe20005000000 */
[----:B------:R-:W-:Y:S01]  /*2c80*/  FMUL.FTZ R60, R60, c[0x0][0x2ec] ;  /* 0x0000bb003c3c7a20 */ /* 0x000fe20000410000 */
[----:B------:R-:W-:Y:S01]  /*2c90*/  ISETP.GE.AND P2, PT, R9, R40, PT ;  /* 0x000000280900720c */ /* 0x000fe20003f46270 */
[----:B------:R-:W-:Y:S01]  /*2ca0*/  FMUL.FTZ R61, R61, c[0x0][0x2ec] ;  /* 0x0000bb003d3d7a20 */ /* 0x000fe20000410000 */
[----:B------:R-:W-:Y:S01]  /*2cb0*/  ISETP.GE.AND P3, PT, R9, R38, PT ;  /* 0x000000260900720c */ /* 0x000fe20003f66270 */
[----:B------:R-:W1:Y:S01]  /*2cc0*/  MUFU.TANH R184, R75 ;  /* 0x0000004b00b87308 */ /* 0x000e620000002400 */
[C---:B------:R-:W-:Y:S01]  /*2cd0*/  LOP3.LUT R11, R27.reuse, 0x11, RZ, 0xfc, !PT ;  /* 0x000000111b0b7812 */ /* 0x040fe200078efcff */
[----:B------:R-:W-:Y:S01]  /*2ce0*/  HMMA.16816.F32.BF16 R52, R32, R16, R52 ;  /* 0x000000102034723c */ /* 0x000fe20000041834 */
[----:B------:R-:W-:Y:S01]  /*2cf0*/  LOP3.LUT R9, R27, 0x18, RZ, 0xfc, !PT ;  /* 0x000000181b097812 */ /* 0x000fe200078efcff */
[----:B------:R-:W-:Y:S01]  /*2d00*/  FMUL.FTZ R62, R62, c[0x0][0x2ec] ;  /* 0x0000bb003e3e7a20 */ /* 0x000fe20000410000 */
[----:B-----5:R-:W-:Y:S01]  /*2d10*/  FSEL R86, R103, -INF , !P1 ;  /* 0xff80000067567808 */ /* 0x020fe20004800000 */
[----:B------:R-:W-:Y:S01]  /*2d20*/  FMUL.FTZ R63, R63, c[0x0][0x2ec] ;  /* 0x0000bb003f3f7a20 */ /* 0x000fe20000410000 */
[----:B------:R-:W-:Y:S01]  /*2d30*/  FSEL R102, R102, -INF , !P5 ;  /* 0xff80000066667808 */ /* 0x000fe20006800000 */
[----:B------:R-:W5:Y:S01]  /*2d40*/  MUFU.TANH R39, R39 ;  /* 0x0000002700277308 */ /* 0x000f620000002400 */
[----:B------:R-:W-:Y:S01]  /*2d50*/  FSEL R104, R104, -INF , !P4 ;  /* 0xff80000068687808 */ /* 0x000fe20006000000 */
[C---:B--2---:R-:W-:Y:S01]  /*2d60*/  HMMA.16816.F32.BF16 R44, R56.reuse, R4, R44 ;  /* 0x00000004382c723c */ /* 0x044fe2000004182c */
[----:B------:R-:W-:Y:S01]  /*2d70*/  FSEL R84, R105, -INF , !P2 ;  /* 0xff80000069547808 */ /* 0x000fe20005000000 */
[----:B------:R-:W-:Y:S01]  /*2d80*/  FMUL.FTZ R88, R88, c[0x0][0x2ec] ;  /* 0x0000bb0058587a20 */ /* 0x000fe20000410000 */
[----:B------:R-:W-:Y:S01]  /*2d90*/  ISETP.GE.AND P1, PT, R11, R40, PT ;  /* 0x000000280b00720c */ /* 0x000fe20003f26270 */
[----:B------:R-:W-:Y:S01]  /*2da0*/  FMUL.FTZ R89, R89, c[0x0][0x2ec] ;  /* 0x0000bb0059597a20 */ /* 0x000fe20000410000 */
[----:B------:R-:W-:Y:S01]  /*2db0*/  ISETP.GE.AND P5, PT, R11, R38, PT ;  /* 0x000000260b00720c */ /* 0x000fe20003fa6270 */
[----:B------:R-:W2:Y:S01]  /*2dc0*/  MUFU.TANH R140, R85 ;  /* 0x00000055008c7308 */ /* 0x000ea20000002400 */
[C---:B------:R-:W-:Y:S01]  /*2dd0*/  ISETP.GE.AND P4, PT, R9.reuse, R40, PT ;  /* 0x000000280900720c */ /* 0x040fe20003f86270 */
[----:B------:R-:W-:Y:S01]  /*2de0*/  HMMA.16816.F32.BF16 R76, R56, R6, R76 ;  /* 0x00000006384c723c */ /* 0x000fe2000004184c */
[----:B------:R-:W-:Y:S01]  /*2df0*/  ISETP.GE.AND P2, PT, R9, R38, PT ;  /* 0x000000260900720c */ /* 0x000fe20003f46270 */
[----:B------:R-:W-:Y:S01]  /*2e00*/  FMUL.FTZ R90, R90, c[0x0][0x2ec] ;  /* 0x0000bb005a5a7a20 */ /* 0x000fe20000410000 */
[----:B------:R-:W2:Y:S01]  /*2e10*/  LDSM.16.M88.4 R8, [R116+0x8c00] ;  /* 0x008c00007408783b */ /* 0x000ea20000000200 */
[----:B------:R-:W-:Y:S01]  /*2e20*/  LOP3.LUT R17, R27, 0x19, RZ, 0xfc, !PT ;  /* 0x000000191b117812 */ /* 0x000fe200078efcff */
[----:B------:R-:W-:Y:S01]  /*2e30*/  FMUL.FTZ R91, R91, c[0x0][0x2ec] ;  /* 0x0000bb005b5b7a20 */ /* 0x000fe20000410000 */
[----:B------:R-:W-:Y:S01]  /*2e40*/  FSEL R106, R106, -INF , !P3 ;  /* 0xff8000006a6a7808 */ /* 0x000fe20005800000 */
[----:B------:R-:W2:Y:S01]  /*2e50*/  MUFU.TANH R178, R87 ;  /* 0x0000005700b27308 */ /* 0x000ea20000002400 */
[----:B------:R-:W-:Y:S01]  /*2e60*/  FSEL R98, R82, -INF , !P1 ;  /* 0xff80000052627808 */ /* 0x000fe20004800000 */
[----:B------:R-:W-:Y:S01]  /*2e70*/  HMMA.16816.F32.BF16 R48, R32, R18, R48 ;  /* 0x000000122030723c */ /* 0x000fe20000041830 */
[----:B------:R-:W-:-:S02]  /*2e80*/  ISETP.GE.AND P3, PT, R17, R40, PT ;  /* 0x000000281100720c */ /* 0x000fc40003f66270 */
[----:B------:R-:W-:Y:S02]  /*2e90*/  ISETP.GE.AND P1, PT, R17, R38, PT ;  /* 0x000000261100720c */ /* 0x000fe40003f26270 */
[----:B------:R-:W-:Y:S01]  /*2ea0*/  LOP3.LUT R17, R27, 0x20, RZ, 0xfc, !PT ;  /* 0x000000201b117812 */ /* 0x000fe200078efcff */
[----:B------:R-:W2:Y:S01]  /*2eb0*/  MUFU.TANH R180, R64 ;  /* 0x0000004000b47308 */ /* 0x000ea20000002400 */
[----:B------:R-:W-:Y:S01]  /*2ec0*/  FSEL R74, R83, -INF , !P5 ;  /* 0xff800000534a7808 */ /* 0x000fe20006800000 */
[----:B-1----:R-:W-:Y:S01]  /*2ed0*/  HMMA.16816.F32.BF16 R52, R20, R12, R52 ;  /* 0x0000000c1434723c */ /* 0x002fe20000041834 */
[----:B------:R-:W-:Y:S02]  /*2ee0*/  FSEL R4, R92, -INF , !P4 ;  /* 0xff8000005c047808 */ /* 0x000fe40006000000 */
[C---:B------:R-:W-:Y:S02]  /*2ef0*/  ISETP.GE.AND P5, PT, R17.reuse, R40, PT ;  /* 0x000000281100720c */ /* 0x040fe40003fa6270 */
[----:B------:R-:W-:Y:S01]  /*2f00*/  ISETP.GE.AND P4, PT, R17, R38, PT ;  /* 0x000000261100720c */ /* 0x000fe20003f86270 */
[----:B------:R-:W-:Y:S01]  /*2f10*/  MUFU.TANH R144, R65 ;  /* 0x0000004100907308 */ /* 0x000fe20000002400 */
[----:B------:R-:W1:Y:S01]  /*2f20*/  LDSM.16.M88.4 R16, [R156+0x5c00] ;  /* 0x005c00009c10783b */ /* 0x000e620000000200 */
[----:B------:R-:W-:Y:S01]  /*2f30*/  LOP3.LUT R5, R27, 0x21, RZ, 0xfc, !PT ;  /* 0x000000211b057812 */ /* 0x000fe200078efcff */
[----:B------:R-:W-:-:S04]  /*2f40*/  DEPBAR.LE SB0, 0x0 ;  /* 0x000080000000791a */ /* 0x000fc80000000000 */
[----:B------:R-:W-:Y:S01]  /*2f50*/  FSEL R72, R70, -INF , !P2 ;  /* 0xff80000046487808 */ /* 0x000fe20005000000 */
[----:B------:R5:W1:Y:S01]  /*2f60*/  MUFU.TANH R154, R66 ;  /* 0x00000042009a7308 */ /* 0x000a620000002400 */
[----:B------:R-:W-:Y:S01]  /*2f70*/  FSEL R82, R68, -INF , !P3 ;  /* 0xff80000044527808 */ /* 0x000fe20005800000 */
[----:B------:R-:W-:Y:S01]  /*2f80*/  HMMA.16816.F32.BF16 R48, R20, R14, R48 ;  /* 0x0000000e1430723c */ /* 0x000fe20000041830 */
[C---:B------:R-:W-:Y:S02]  /*2f90*/  ISETP.GE.AND P2, PT, R5.reuse, R40, PT ;  /* 0x000000280500720c */ /* 0x040fe40003f46270 */
[----:B------:R-:W-:Y:S02]  /*2fa0*/  ISETP.GE.AND P3, PT, R5, R38, PT ;  /* 0x000000260500720c */ /* 0x000fe40003f66270 */
[C---:B------:R-:W-:Y:S01]  /*2fb0*/  LOP3.LUT R13, R27.reuse, 0x28, RZ, 0xfc, !PT ;  /* 0x000000281b0d7812 */ /* 0x040fe200078efcff */
[----:B------:R-:W1:Y:S01]  /*2fc0*/  MUFU.TANH R176, R67 ;  /* 0x0000004300b07308 */ /* 0x000e620000002400 */
[----:B------:R-:W-:Y:S01]  /*2fd0*/  LOP3.LUT R5, R27, 0x29, RZ, 0xfc, !PT ;  /* 0x000000291b057812 */ /* 0x000fe200078efcff */
[----:B------:R-:W-:Y:S01]  /*2fe0*/  FMUL.FTZ R52, R52, c[0x0][0x2ec] ;  /* 0x0000bb0034347a20 */ /* 0x000fe20000410000 */
[----:B------:R-:W-:Y:S01]  /*2ff0*/  FSEL R12, R69, -INF , !P1 ;  /* 0xff800000450c7808 */ /* 0x000fe20004800000 */
[C---:B--2---:R-:W-:Y:S01]  /*3000*/  HMMA.16816.F32.BF16 R44, R32.reuse, R8, R44 ;  /* 0x00000008202c723c */ /* 0x044fe2000004182c */
[----:B------:R-:W-:Y:S01]  /*3010*/  FSEL R192, R192, -INF , !P4 ;  /* 0xff800000c0c07808 */ /* 0x000fe20006000000 */
[----:B------:R-:W-:Y:S01]  /*3020*/  FMUL.FTZ R53, R53, c[0x0][0x2ec] ;  /* 0x0000bb0035357a20 */ /* 0x000fe20000410000 */
[----:B------:R-:W-:Y:S01]  /*3030*/  FSEL R26, R93, -INF , !P2 ;  /* 0xff8000005d1a7808 */ /* 0x000fe20005000000 */
[----:B------:R-:W2:Y:S01]  /*3040*/  MUFU.TANH R152, R60 ;  /* 0x0000003c00987308 */ /* 0x000ea20000002400 */
[-C--:B------:R-:W-:Y:S01]  /*3050*/  ISETP.GE.AND P1, PT, R13, R40.reuse, PT ;  /* 0x000000280d00720c */ /* 0x080fe20003f26270 */
[----:B------:R-:W-:Y:S01]  /*3060*/  FMUL.FTZ R54, R54, c[0x0][0x2ec] ;  /* 0x0000bb0036367a20 */ /* 0x000fe20000410000 */
[C---:B------:R-:W-:Y:S01]  /*3070*/  ISETP.GE.AND P4, PT, R5.reuse, R40, PT ;  /* 0x000000280500720c */ /* 0x040fe20003f86270 */
[----:B------:R-:W-:Y:S01]  /*3080*/  HMMA.16816.F32.BF16 R76, R32, R10, R76 ;  /* 0x0000000a204c723c */ /* 0x000fe2000004184c */
[-C--:B------:R-:W-:Y:S01]  /*3090*/  ISETP.GE.AND P2, PT, R5, R38.reuse, PT ;  /* 0x000000260500720c */ /* 0x080fe20003f46270 */
[----:B------:R-:W-:Y:S01]  /*30a0*/  FMUL.FTZ R55, R55, c[0x0][0x2ec] ;  /* 0x0000bb0037377a20 */ /* 0x000fe20000410000 */
[----:B------:R-:W-:Y:S01]  /*30b0*/  LOP3.LUT R5, R27, 0x30, RZ, 0xfc, !PT ;  /* 0x000000301b057812 */ /* 0x000fe200078efcff */
[----:B------:R-:W-:Y:S01]  /*30c0*/  MUFU.TANH R150, R61 ;  /* 0x0000003d00967308 */ /* 0x000fe20000002400 */
[----:B----4-:R-:W-:Y:S01]  /*30d0*/  FSEL R30, R71, -INF , !P5 ;  /* 0xff800000471e7808 */ /* 0x010fe20006800000 */
[----:B------:R-:W-:Y:S01]  /*30e0*/  FMUL.FTZ R48, R48, c[0x0][0x2ec] ;  /* 0x0000bb0030307a20 */ /* 0x000fe20000410000 */
[----:B------:R-:W-:Y:S01]  /*30f0*/  FSEL R28, R94, -INF , !P3 ;  /* 0xff8000005e1c7808 */ /* 0x000fe20005800000 */
[----:B------:R-:W-:Y:S01]  /*3100*/  FMUL.FTZ R49, R49, c[0x0][0x2ec] ;  /* 0x0000bb0031317a20 */ /* 0x000fe20000410000 */
[----:B------:R-:W-:Y:S01]  /*3110*/  FSEL R198, R198, -INF , !P1 ;  /* 0xff800000c6c67808 */ /* 0x000fe20004800000 */
[----:B------:R-:W-:Y:S01]  /*3120*/  FMUL.FTZ R50, R50, c[0x0][0x2ec] ;  /* 0x0000bb0032327a20 */ /* 0x000fe20000410000 */
[----:B------:R-:W-:Y:S01]  /*3130*/  ISETP.GE.AND P5, PT, R13, R38, PT ;  /* 0x000000260d00720c */ /* 0x000fe20003fa6270 */
[----:B------:R-:W4:Y:S01]  /*3140*/  MUFU.TANH R142, R62 ;  /* 0x0000003e008e7308 */ /* 0x000f220000002400 */
[----:B------:R-:W-:Y:S01]  /*3150*/  ISETP.GE.AND P3, PT, R5, R40, PT ;  /* 0x000000280500720c */ /* 0x000fe20003f66270 */
[----:B------:R-:W-:Y:S01]  /*3160*/  FMUL.FTZ R51, R51, c[0x0][0x2ec] ;  /* 0x0000bb0033337a20 */ /* 0x000fe20000410000 */
[----:B------:R-:W-:Y:S01]  /*3170*/  ISETP.GE.AND P1, PT, R5, R38, PT ;  /* 0x000000260500720c */ /* 0x000fe20003f26270 */
[----:B-1----:R-:W-:Y:S01]  /*3180*/  HMMA.16816.F32.BF16 R44, R20, R16, R44 ;  /* 0x00000010142c723c */ /* 0x002fe2000004182c */
[----:B------:R-:W-:-:S02]  /*3190*/  LOP3.LUT R9, R27, 0x31, RZ, 0xfc, !PT ;  /* 0x000000311b097812 */ /* 0x000fc400078efcff */
[----:B------:R-:W-:Y:S01]  /*31a0*/  LOP3.LUT R5, R27, 0x38, RZ, 0xfc, !PT ;  /* 0x000000381b057812 */ /* 0x000fe200078efcff */
[----:B------:R-:W1:Y:S01]  /*31b0*/  MUFU.TANH R138, R63 ;  /* 0x0000003f008a7308 */ /* 0x000e620000002400 */
[----:B------:R-:W-:Y:S02]  /*31c0*/  FSEL R196, R196, -INF , !P5 ;  /* 0xff800000c4c47808 */ /* 0x000fe40006800000 */
[----:B------:R-:W-:Y:S01]  /*31d0*/  FSEL R200, R200, -INF , !P4 ;  /* 0xff800000c8c87808 */ /* 0x000fe20006000000 */
[----:B------:R-:W-:Y:S01]  /*31e0*/  HMMA.16816.F32.BF16 R16, R20, R18, R76 ;  /* 0x000000121410723c */ /* 0x000fe2000004184c */
[----:B------:R-:W-:Y:S02]  /*31f0*/  FSEL R194, R194, -INF , !P2 ;  /* 0xff800000c2c27808 */ /* 0x000fe40005000000 */
[----:B------:R-:W-:Y:S01]  /*3200*/  FSEL R190, R190, -INF , !P3 ;  /* 0xff800000bebe7808 */ /* 0x000fe20005800000 */
[----:B------:R-:W1:Y:S01]  /*3210*/  MUFU.TANH R148, R88 ;  /* 0x0000005800947308 */ /* 0x000e620000002400 */
[----:B------:R-:W-:-:S02]  /*3220*/  ISETP.GE.AND P5, PT, R9, R40, PT ;  /* 0x000000280900720c */ /* 0x000fc40003fa6270 */
[----:B------:R-:W-:Y:S02]  /*3230*/  ISETP.GE.AND P4, PT, R9, R38, PT ;  /* 0x000000260900720c */ /* 0x000fe40003f86270 */
[C---:B------:R-:W-:Y:S02]  /*3240*/  ISETP.GE.AND P2, PT, R5.reuse, R40, PT ;  /* 0x000000280500720c */ /* 0x040fe40003f46270 */
[-C--:B------:R-:W-:Y:S01]  /*3250*/  ISETP.GE.AND P3, PT, R5, R38.reuse, PT ;  /* 0x000000260500720c */ /* 0x080fe20003f66270 */
[----:B------:R-:W-:Y:S01]  /*3260*/  MUFU.TANH R146, R89 ;  /* 0x0000005900927308 */ /* 0x000fe20000002400 */
[C---:B------:R-:W-:Y:S02]  /*3270*/  LOP3.LUT R9, R27.reuse, 0x39, RZ, 0xfc, !PT ;  /* 0x000000391b097812 */ /* 0x040fe400078efcff */
[----:B------:R-:W-:Y:S01]  /*3280*/  LOP3.LUT R5, R27, 0x40, RZ, 0xfc, !PT ;  /* 0x000000401b057812 */ /* 0x000fe200078efcff */
[----:B------:R-:W-:Y:S01]  /*3290*/  FMUL.FTZ R44, R44, c[0x0][0x2ec] ;  /* 0x0000bb002c2c7a20 */ /* 0x000fe20000410000 */
[----:B------:R-:W-:Y:S01]  /*32a0*/  FSEL R24, R36, -INF , !P5 ;  /* 0xff80000024187808 */ /* 0x000fe20006800000 */
[----:B------:R-:W-:Y:S01]  /*32b0*/  FMUL.FTZ R45, R45, c[0x0][0x2ec] ;  /* 0x0000bb002d2d7a20 */ /* 0x000fe20000410000 */
[----:B---3--:R-:W-:Y:S01]  /*32c0*/  FSEL R120, R37, -INF , !P4 ;  /* 0xff80000025787808 */ /* 0x008fe20006000000 */
[----:B------:R-:W3:Y:S01]  /*32d0*/  MUFU.TANH R136, R90 ;  /* 0x0000005a00887308 */ /* 0x000ee20000002400 */
[----:B------:R-:W-:Y:S01]  /*32e0*/  FSEL R188, R188, -INF , !P2 ;  /* 0xff800000bcbc7808 */ /* 0x000fe20005000000 */
[----:B------:R-:W-:Y:S01]  /*32f0*/  FMUL.FTZ R46, R46, c[0x0][0x2ec] ;  /* 0x0000bb002e2e7a20 */ /* 0x000fe20000410000 */
[----:B------:R-:W-:Y:S01]  /*3300*/  ISETP.GE.AND P5, PT, R9, R38, PT ;  /* 0x000000260900720c */ /* 0x000fe20003fa6270 */
[----:B------:R-:W-:Y:S01]  /*3310*/  FMUL.FTZ R47, R47, c[0x0][0x2ec] ;  /* 0x0000bb002f2f7a20 */ /* 0x000fe20000410000 */
[C---:B------:R-:W-:Y:S01]  /*3320*/  ISETP.GE.AND P4, PT, R5.reuse, R40, PT ;  /* 0x000000280500720c */ /* 0x040fe20003f86270 */
[----:B------:R-:W-:Y:S01]  /*3330*/  FMUL.FTZ R16, R16, c[0x0][0x2ec] ;  /* 0x0000bb0010107a20 */ /* 0x000fe20000410000 */
[----:B------:R-:W-:Y:S01]  /*3340*/  ISETP.GE.AND P2, PT, R5, R38, PT ;  /* 0x000000260500720c */ /* 0x000fe20003f46270 */
[----:B------:R-:W1:Y:S01]  /*3350*/  MUFU.TANH R134, R91 ;  /* 0x0000005b00867308 */ /* 0x000e620000002400 */
[----:B------:R-:W-:Y:S01]  /*3360*/  LOP3.LUT R7, R27, 0x41, RZ, 0xfc, !PT ;  /* 0x000000411b077812 */ /* 0x000fe200078efcff */
[----:B------:R-:W-:Y:S01]  /*3370*/  FMUL.FTZ R17, R17, c[0x0][0x2ec] ;  /* 0x0000bb0011117a20 */ /* 0x000fe20000410000 */
[----:B------:R-:W-:Y:S01]  /*3380*/  LOP3.LUT R5, R27, 0x48, RZ, 0xfc, !PT ;  /* 0x000000481b057812 */ /* 0x000fe200078efcff */
[----:B------:R-:W-:Y:S01]  /*3390*/  FMUL.FTZ R18, R18, c[0x0][0x2ec] ;  /* 0x0000bb0012127a20 */ /* 0x000fe20000410000 */
[----:B------:R-:W-:Y:S01]  /*33a0*/  FSEL R130, R130, -INF , !P1 ;  /* 0xff80000082827808 */ /* 0x000fe20004800000 */
[----:B------:R-:W-:Y:S01]  /*33b0*/  FMUL.FTZ R19, R19, c[0x0][0x2ec] ;  /* 0x0000bb0013137a20 */ /* 0x000fe20000410000 */
[----:B------:R-:W-:Y:S01]  /*33c0*/  FSEL R186, R186, -INF , !P3 ;  /* 0xff800000baba7808 */ /* 0x000fe20005800000 */
[----:B------:R-:W1:Y:S01]  /*33d0*/  MUFU.TANH R132, R52 ;  /* 0x0000003400847308 */ /* 0x000e620000002400 */
[----:B------:R-:W-:-:S02]  /*33e0*/  FSEL R184, R184, -INF , !P5 ;  /* 0xff800000b8b87808 */ /* 0x000fc40006800000 */
[----:B------:R-:W-:Y:S02]  /*33f0*/  FSEL R182, R182, -INF , !P4 ;  /* 0xff800000b6b67808 */ /* 0x000fe40006000000 */
[-C--:B------:R-:W-:Y:S02]  /*3400*/  ISETP.GE.AND P1, PT, R9, R40.reuse, PT ;  /* 0x000000280900720c */ /* 0x080fe40003f26270 */
[-C--:B------:R-:W-:Y:S01]  /*3410*/  ISETP.GE.AND P3, PT, R7, R40.reuse, PT ;  /* 0x000000280700720c */ /* 0x080fe20003f66270 */
[----:B------:R-:W-:Y:S01]  /*3420*/  MUFU.TANH R128, R53 ;  /* 0x0000003500807308 */ /* 0x000fe20000002400 */
[C---:B------:R-:W-:Y:S02]  /*3430*/  ISETP.GE.AND P5, PT, R5.reuse, R40, PT ;  /* 0x000000280500720c */ /* 0x040fe40003fa6270 */
[----:B------:R-:W-:Y:S02]  /*3440*/  ISETP.GE.AND P4, PT, R5, R38, PT ;  /* 0x000000260500720c */ /* 0x000fe40003f86270 */
[----:B------:R-:W-:-:S02]  /*3450*/  LOP3.LUT R5, R27, 0x49, RZ, 0xfc, !PT ;  /* 0x000000491b057812 */ /* 0x000fc400078efcff */
[----:B-----5:R-:W-:Y:S01]  /*3460*/  FSEL R66, R39, -INF , !P1 ;  /* 0xff80000027427808 */ /* 0x020fe20004800000 */
[----:B------:R-:W5:Y:S01]  /*3470*/  MUFU.TANH R122, R54 ;  /* 0x00000036007a7308 */ /* 0x000f620000002400 */
[----:B------:R-:W-:Y:S02]  /*3480*/  FSEL R174, R174, -INF , !P2 ;  /* 0xff800000aeae7808 */ /* 0x000fe40005000000 */
[----:B------:R-:W-:Y:S02]  /*3490*/  FSEL R140, R140, -INF , !P3 ;  /* 0xff8000008c8c7808 */ /* 0x000fe40005800000 */
[----:B------:R-:W-:Y:S02]  /*34a0*/  ISETP.GE.AND P1, PT, R7, R38, PT ;  /* 0x000000260700720c */ /* 0x000fe40003f26270 */
[C---:B------:R-:W-:Y:S01]  /*34b0*/  ISETP.GE.AND P2, PT, R5.reuse, R40, PT ;  /* 0x000000280500720c */ /* 0x040fe20003f46270 */
[----:B------:R-:W1:Y:S01]  /*34c0*/  MUFU.TANH R64, R55 ;  /* 0x0000003700407308 */ /* 0x000e620000002400 */
[----:B------:R-:W-:-:S02]  /*34d0*/  ISETP.GE.AND P3, PT, R5, R38, PT ;  /* 0x000000260500720c */ /* 0x000fc40003f66270 */
[----:B------:R-:W-:Y:S02]  /*34e0*/  LOP3.LUT R5, R27, 0x50, RZ, 0xfc, !PT ;  /* 0x000000501b057812 */ /* 0x000fe400078efcff */
[----:B------:R-:W-:Y:S02]  /*34f0*/  FSEL R178, R178, -INF , !P1 ;  /* 0xff800000b2b27808 */ /* 0x000fe40004800000 */
[----:B------:R-:W-:Y:S01]  /*3500*/  FSEL R180, R180, -INF , !P5 ;  /* 0xff800000b4b47808 */ /* 0x000fe20006800000 */
[----:B------:R-:W1:Y:S01]  /*3510*/  MUFU.TANH R126, R48 ;  /* 0x00000030007e7308 */ /* 0x000e620000002400 */
[C---:B------:R-:W-:Y:S02]  /*3520*/  ISETP.GE.AND P1, PT, R5.reuse, R40, PT ;  /* 0x000000280500720c */ /* 0x040fe40003f26270 */
[----:B------:R-:W-:Y:S02]  /*3530*/  ISETP.GE.AND P5, PT, R5, R38, PT ;  /* 0x000000260500720c */ /* 0x000fe40003fa6270 */
[----:B------:R-:W-:-:S02]  /*3540*/  LOP3.LUT R5, R27, 0x51, RZ, 0xfc, !PT ;  /* 0x000000511b057812 */ /* 0x000fc400078efcff */
[----:B------:R-:W-:Y:S01]  /*3550*/  LOP3.LUT R7, R27, 0x58, RZ, 0xfc, !PT ;  /* 0x000000581b077812 */ /* 0x000fe200078efcff */
[----:B------:R-:W-:Y:S01]  /*3560*/  MUFU.TANH R124, R49 ;  /* 0x00000031007c7308 */ /* 0x000fe20000002400 */
        /* <DEDUP_REMOVED lines=10> */
[C---:B------:R-:W-:Y:S02]  /*3610*/  LOP3.LUT R5, R27.reuse, 0x59, RZ, 0xfc, !PT ;  /* 0x000000591b057812 */ /* 0x040fe400078efcff */
[----:B------:R-:W-:Y:S02]  /*3620*/  LOP3.LUT R7, R27, 0x60, RZ, 0xfc, !PT ;  /* 0x000000601b077812 */ /* 0x000fe400078efcff */
[----:B----4-:R-:W-:-:S02]  /*3630*/  FSEL R142, R142, -INF , !P5 ;  /* 0xff8000008e8e7808 */ /* 0x010fc40006800000 */
[----:B------:R-:W-:Y:S01]  /*3640*/  FSEL R150, R150, -INF , !P4 ;  /* 0xff80000096967808 */ /* 0x000fe20006000000 */
[----:B------:R-:W4:Y:S01]  /*3650*/  MUFU.TANH R58, R44 ;  /* 0x0000002c003a7308 */ /* 0x000f220000002400 */
[----:B-1----:R-:W-:Y:S02]  /*3660*/  FSEL R138, R138, -INF , !P2 ;  /* 0xff8000008a8a7808 */ /* 0x002fe40005000000 */
[----:B------:R-:W-:Y:S02]  /*3670*/  FSEL R148, R148, -INF , !P3 ;  /* 0xff80000094947808 */ /* 0x000fe40005800000 */
[C---:B------:R-:W-:Y:S02]  /*3680*/  ISETP.GE.AND P5, PT, R5.reuse, R40, PT ;  /* 0x000000280500720c */ /* 0x040fe40003fa6270 */
[----:B------:R-:W-:Y:S01]  /*3690*/  ISETP.GE.AND P4, PT, R5, R38, PT ;  /* 0x000000260500720c */ /* 0x000fe20003f86270 */
[----:B------:R-:W-:Y:S01]  /*36a0*/  MUFU.TANH R57, R45 ;  /* 0x0000002d00397308 */ /* 0x000fe20000002400 */
[----:B------:R-:W-:-:S02]  /*36b0*/  ISETP.GE.AND P2, PT, R7, R40, PT ;  /* 0x000000280700720c */ /* 0x000fc40003f46270 */
[----:B------:R-:W-:Y:S02]  /*36c0*/  ISETP.GE.AND P3, PT, R7, R38, PT ;  /* 0x000000260700720c */ /* 0x000fe40003f66270 */
[C---:B------:R-:W-:Y:S02]  /*36d0*/  LOP3.LUT R5, R27.reuse, 0x61, RZ, 0xfc, !PT ;  /* 0x000000611b057812 */ /* 0x040fe400078efcff */
[----:B------:R-:W-:Y:S01]  /*36e0*/  LOP3.LUT R7, R27, 0x68, RZ, 0xfc, !PT ;  /* 0x000000681b077812 */ /* 0x000fe200078efcff */
[----:B------:R-:W1:Y:S01]  /*36f0*/  MUFU.TANH R54, R46 ;  /* 0x0000002e00367308 */ /* 0x000e620000002400 */
[----:B---3--:R-:W-:Y:S02]  /*3700*/  FSEL R136, R136, -INF , !P1 ;  /* 0xff80000088887808 */ /* 0x008fe40004800000 */
[----:B------:R-:W-:Y:S02]  /*3710*/  FSEL R146, R146, -INF , !P5 ;  /* 0xff80000092927808 */ /* 0x000fe40006800000 */
[----:B------:R-:W-:-:S02]  /*3720*/  FSEL R134, R134, -INF , !P4 ;  /* 0xff80000086867808 */ /* 0x000fc40006000000 */
[----:B------:R-:W-:Y:S01]  /*3730*/  FSEL R132, R132, -INF , !P2 ;  /* 0xff80000084847808 */ /* 0x000fe20005000000 */
[----:B------:R-:W3:Y:S01]  /*3740*/  MUFU.TANH R52, R47 ;  /* 0x0000002f00347308 */ /* 0x000ee20000002400 */
[C---:B------:R-:W-:Y:S02]  /*3750*/  ISETP.GE.AND P1, PT, R5.reuse, R40, PT ;  /* 0x000000280500720c */ /* 0x040fe40003f26270 */
[----:B------:R-:W-:Y:S02]  /*3760*/  ISETP.GE.AND P5, PT, R5, R38, PT ;  /* 0x000000260500720c */ /* 0x000fe40003fa6270 */
[C---:B------:R-:W-:Y:S02]  /*3770*/  ISETP.GE.AND P4, PT, R7.reuse, R40, PT ;  /* 0x000000280700720c */ /* 0x040fe40003f86270 */
[----:B------:R-:W-:Y:S01]  /*3780*/  ISETP.GE.AND P2, PT, R7, R38, PT ;  /* 0x000000260700720c */ /* 0x000fe20003f46270 */
[----:B------:R-:W1:Y:S01]  /*3790*/  MUFU.TANH R56, R16 ;  /* 0x0000001000387308 */ /* 0x000e620000002400 */
[----:B------:R-:W-:-:S02]  /*37a0*/  LOP3.LUT R5, R27, 0x69, RZ, 0xfc, !PT ;  /* 0x000000691b057812 */ /* 0x000fc400078efcff */
[----:B------:R-:W-:Y:S02]  /*37b0*/  LOP3.LUT R7, R27, 0x70, RZ, 0xfc, !PT ;  /* 0x000000701b077812 */ /* 0x000fe400078efcff */
[----:B-----5:R-:W-:Y:S02]  /*37c0*/  FSEL R122, R122, -INF , !P3 ;  /* 0xff8000007a7a7808 */ /* 0x020fe40005800000 */
[----:B------:R-:W-:Y:S01]  /*37d0*/  FSEL R128, R128, -INF , !P1 ;  /* 0xff80000080807808 */ /* 0x000fe20004800000 */
[----:B------:R-:W-:Y:S01]  /*37e0*/  MUFU.TANH R0, R0 ;  /* 0x0000000000007308 */ /* 0x000fe20000002400 */
[----:B------:R-:W-:Y:S02]  /*37f0*/  FSEL R64, R64, -INF , !P5 ;  /* 0xff80000040407808 */ /* 0x000fe40006800000 */
[----:B------:R-:W-:Y:S02]  /*3800*/  FSEL R126, R126, -INF , !P4 ;  /* 0xff8000007e7e7808 */ /* 0x000fe40006000000 */
[----:B------:R-:W-:-:S02]  /*3810*/  ISETP.GE.AND P3, PT, R5, R40, PT ;  /* 0x000000280500720c */ /* 0x000fc40003f66270 */
[----:B------:R-:W-:Y:S01]  /*3820*/  ISETP.GE.AND P1, PT, R5, R38, PT ;  /* 0x000000260500720c */ /* 0x000fe20003f26270 */
[----:B------:R-:W-:Y:S01]  /*3830*/  MUFU.TANH R80, R80 ;  /* 0x0000005000507308 */ /* 0x000fe20000002400 */
[C---:B------:R-:W-:Y:S02]  /*3840*/  ISETP.GE.AND P5, PT, R7.reuse, R40, PT ;  /* 0x000000280700720c */ /* 0x040fe40003fa6270 */
[----:B------:R-:W-:Y:S02]  /*3850*/  ISETP.GE.AND P4, PT, R7, R38, PT ;  /* 0x000000260700720c */ /* 0x000fe40003f86270 */
[C---:B------:R-:W-:Y:S02]  /*3860*/  LOP3.LUT R5, R27.reuse, 0x71, RZ, 0xfc, !PT ;  /* 0x000000711b057812 */ /* 0x040fe400078efcff */
[----:B------:R-:W-:Y:S01]  /*3870*/  LOP3.LUT R7, R27, 0x78, RZ, 0xfc, !PT ;  /* 0x000000781b077812 */ /* 0x000fe200078efcff */
[----:B------:R-:W-:Y:S01]  /*3880*/  MUFU.TANH R55, R17 ;  /* 0x0000001100377308 */ /* 0x000fe20000002400 */
[----:B--2---:R-:W-:-:S02]  /*3890*/  FSEL R62, R62, -INF , !P2 ;  /* 0xff8000003e3e7808 */ /* 0x004fc40005000000 */
[----:B------:R-:W-:Y:S02]  /*38a0*/  FSEL R124, R124, -INF , !P3 ;  /* 0xff8000007c7c7808 */ /* 0x000fe40005800000 */
[----:B------:R-:W-:Y:S01]  /*38b0*/  FSEL R60, R60, -INF , !P1 ;  /* 0xff8000003c3c7808 */ /* 0x000fe20004800000 */
[----:B------:R-:W-:Y:S01]  /*38c0*/  BAR.SYNC.DEFER_BLOCKING 0x0 ;  /* 0x0000000000007b1d */ /* 0x000fe20000010000 */
[C---:B------:R-:W-:Y:S02]  /*38d0*/  ISETP.GE.AND P2, PT, R5.reuse, R40, PT ;  /* 0x000000280500720c */ /* 0x040fe40003f46270 */
[----:B------:R-:W-:Y:S02]  /*38e0*/  ISETP.GE.AND P3, PT, R5, R38, PT ;  /* 0x000000260500720c */ /* 0x000fe40003f66270 */
[----:B------:R-:W-:Y:S01]  /*38f0*/  ISETP.GE.AND P1, PT, R7, R40, PT ;  /* 0x000000280700720c */ /* 0x000fe20003f26270 */
[----:B------:R-:W2:Y:S01]  /*3900*/  MUFU.TANH R51, R18 ;  /* 0x0000001200337308 */ /* 0x000ea20000002400 */
[----:B------:R-:W-:-:S02]  /*3910*/  LOP3.LUT R5, R27, 0x79, RZ, 0xfc, !PT ;  /* 0x000000791b057812 */ /* 0x000fc400078efcff */
[----:B----4-:R-:W-:Y:S02]  /*3920*/  FSEL R58, R58, -INF , !P5 ;  /* 0xff8000003a3a7808 */ /* 0x010fe40006800000 */
[----:B-1----:R-:W-:Y:S02]  /*3930*/  FSEL R54, R54, -INF , !P4 ;  /* 0xff80000036367808 */ /* 0x002fe40006000000 */
[----:B------:R-:W-:Y:S01]  /*3940*/  FSEL R57, R57, -INF , !P2 ;  /* 0xff80000039397808 */ /* 0x000fe20005000000 */
[----:B------:R-:W1:Y:S01]  /*3950*/  MUFU.TANH R50, R19 ;  /* 0x0000001300327308 */ /* 0x000e620000002400 */
[----:B---3--:R-:W-:Y:S02]  /*3960*/  FSEL R52, R52, -INF , !P3 ;  /* 0xff80000034347808 */ /* 0x008fe40005800000 */
[----:B------:R-:W-:Y:S02]  /*3970*/  FSEL R56, R56, -INF , !P1 ;  /* 0xff80000038387808 */ /* 0x000fe40004800000 */
[----:B------:R-:W-:-:S02]  /*3980*/  ISETP.GE.AND P5, PT, R27, R40, PT ;  /* 0x000000281b00720c */ /* 0x000fc40003fa6270 */
[----:B------:R-:W-:Y:S02]  /*3990*/  ISETP.GE.AND P4, PT, R5, R40, PT ;  /* 0x000000280500720c */ /* 0x000fe40003f86270 */
[-C--:B------:R-:W-:Y:S02]  /*39a0*/  ISETP.GE.AND P2, PT, R7, R38.reuse, PT ;  /* 0x000000260700720c */ /* 0x080fe40003f46270 */
[-C--:B------:R-:W-:Y:S02]  /*39b0*/  ISETP.GE.AND P3, PT, R27, R38.reuse, PT ;  /* 0x000000261b00720c */ /* 0x080fe40003f66270 */
[----:B------:R-:W-:Y:S02]  /*39c0*/  ISETP.GE.AND P1, PT, R5, R38, PT ;  /* 0x000000260500720c */ /* 0x000fe40003f26270 */
[----:B--2---:R-:W-:Y:S02]  /*39d0*/  FSEL R51, R51, -INF , !P2 ;  /* 0xff80000033337808 */ /* 0x004fe40005000000 */
[----:B------:R-:W-:-:S02]  /*39e0*/  FSEL R0, R0, -INF , !P5 ;  /* 0xff80000000007808 */ /* 0x000fc40006800000 */
[----:B------:R-:W-:Y:S02]  /*39f0*/  FSEL R55, R55, -INF , !P4 ;  /* 0xff80000037377808 */ /* 0x000fe40006000000 */
[----:B------:R-:W-:Y:S02]  /*3a00*/  FSEL R80, R80, -INF , !P3 ;  /* 0xff80000050507808 */ /* 0x000fe40005800000 */
[----:B-1----:R-:W-:Y:S01]  /*3a10*/  FSEL R50, R50, -INF , !P1 ;  /* 0xff80000032327808 */ /* 0x002fe20004800000 */
[----:B------:R-:W-:Y:S05]  /*3a20*/  @!P0 BRA `(.L_x_1849) ;  /* 0x0000056000008947 */ /* 0x000fea0003800000 */
[----:B------:R-:W-:Y:S05]  /*3a30*/  @P6 BRA `(.L_x_1850) ;  /* 0x0000039000006947 */ /* 0x000fea0003800000 */
[----:B------:R-:W1:Y:S01]  /*3a40*/  I2F.RP R5, R2 ;  /* 0x0000000200057306 */ /* 0x000e620000209400 */
[----:B------:R-:W-:Y:S02]  /*3a50*/  IADD3 R10, R25, -0x80, RZ ;  /* 0xffffff80190a7810 */ /* 0x000fe40007ffe0ff */
[----:B------:R-:W-:Y:S02]  /*3a60*/  IABS R8, R25 ;  /* 0x0000001900087213 */ /* 0x000fe40000000000 */
[----:B------:R-:W-:-:S02]  /*3a70*/  IABS R6, R10 ;  /* 0x0000000a00067213 */ /* 0x000fc40000000000 */
        /* <DEDUP_REMOVED lines=53> */
.L_x_1850:
[----:B------:R-:W-:-:S04]  /*3dd0*/  ULEA UR6, -UR6, URZ, 0x7 ;  /* 0x0000003f06067291 */ /* 0x000fc8000f8e393f */
[----:B------:R-:W-:Y:S02]  /*3de0*/  USHF.R.S32.HI UR8, URZ, 0x1f, UR6 ;  /* 0x0000001f3f087899 */ /* 0x000fe40008011406 */
[----:B------:R-:W-:-:S04]  /*3df0*/  MOV R2, UR6 ;  /* 0x0000000600027c02 */ /* 0x000fc80008000f00 */
[----:B------:R-:W-:Y:S02]  /*3e00*/  MOV R5, UR8 ;  /* 0x0000000800057c02 */ /* 0x000fe40008000f00 */
.L_x_1851:
        /* <DEDUP_REMOVED lines=24> */
.L_x_1849:
        /* <DEDUP_REMOVED lines=76> */
[----:B-1----:R-:W-:-:S04]  /*4450*/  FMNMX.FTZ R2, R7, R2, !PT ;  /* 0x0000000207027209 */ /* 0x002fc80007810000 */
[C---:B------:R-:W-:Y:S01]  /*4460*/  FSETP.NEU.FTZ.AND P1, PT, R2.reuse, -INF , PT ;  /* 0xff8000000200780b */ /* 0x040fe20003f3d000 */
[----:B------:R-:W-:-:S05]  /*4470*/  FMUL.FTZ R59, R2, c[0x0][0x23c] ;  /* 0x00008f00023b7a20 */ /* 0x000fca0000410000 */
[----:B------:R-:W-:-:S05]  /*4480*/  FSEL R59, R59, RZ, P1 ;  /* 0x000000ff3b3b7208 */ /* 0x000fca0000800000 */
[--C-:B------:R-:W-:Y:S01]  /*4490*/  FFMA.FTZ R47, R0, c[0x0][0x23c], -R59.reuse ;  /* 0x00008f00002f7a23 */ /* 0x100fe2000001083b */
[----:B--2---:R-:W-:Y:S01]  /*44a0*/  FMNMX.FTZ R0, R6, R5, !PT ;  /* 0x0000000506007209 */ /* 0x004fe20007810000 */
[--C-:B------:R-:W-:Y:S02]  /*44b0*/  FFMA.FTZ R46, R100, c[0x0][0x23c], -R59.reuse ;  /* 0x00008f00642e7a23 */ /* 0x100fe4000001083b */
[--C-:B------:R-:W-:Y:S01]  /*44c0*/  FFMA.FTZ R44, R96, c[0x0][0x23c], -R59.reuse ;  /* 0x00008f00602c7a23 */ /* 0x100fe2000001083b */
[C---:B------:R-:W-:Y:S01]  /*44d0*/  FSETP.NEU.FTZ.AND P1, PT, R0.reuse, -INF , PT ;  /* 0xff8000000000780b */ /* 0x040fe20003f3d000 */
[----:B------:R-:W-:Y:S01]  /*44e0*/  FMUL.FTZ R53, R0, c[0x0][0x23c] ;  /* 0x00008f0000357a20 */ /* 0x000fe20000410000 */
[----:B------:R-:W-:Y:S01]  /*44f0*/  MUFU.EX2 R47, R47 ;  /* 0x0000002f002f7308 */ /* 0x000fe20000000800 */
[--C-:B------:R-:W-:Y:S02]  /*4500*/  FFMA.FTZ R41, R102, c[0x0][0x23c], -R59.reuse ;  /* 0x00008f0066297a23 */ /* 0x100fe4000001083b */
[--C-:B------:R-:W-:Y:S01]  /*4510*/  FFMA.FTZ R45, R84, c[0x0][0x23c], -R59.reuse ;  /* 0x00008f00542d7a23 */ /* 0x100fe2000001083b */
[----:B------:R-:W-:Y:S01]  /*4520*/  FSEL R53, R53, RZ, P1 ;  /* 0x000000ff35357208 */ /* 0x000fe20000800000 */
[----:B------:R-:W1:Y:S01]  /*4530*/  LDSM.16.MT88.4 R100, [R116+0x9000] ;  /* 0x009000007464783b */ /* 0x000e620000004200 */
[----:B------:R-:W-:-:S02]  /*4540*/  FFMA.FTZ R39, R4, c[0x0][0x23c], -R59 ;  /* 0x00008f0004277a23 */ /* 0x000fc4000001083b */
[----:B------:R-:W2:Y:S01]  /*4550*/  MUFU.EX2 R46, R46 ;  /* 0x0000002e002e7308 */ /* 0x000ea20000000800 */
[--C-:B------:R-:W-:Y:S01]  /*4560*/  FFMA.FTZ R48, R42, c[0x0][0x23c], -R53.reuse ;  /* 0x00008f002a307a23 */ /* 0x100fe20000010835 */
[----:B------:R-:W-:Y:S01]  /*4570*/  LDSM.16.MT88.4 R4, [R116+0xd000] ;  /* 0x00d000007404783b */ /* 0x000fe20000004200 */
[--C-:B------:R-:W-:Y:S02]  /*4580*/  FFMA.FTZ R49, R80, c[0x0][0x23c], -R53.reuse ;  /* 0x00008f0050317a23 */ /* 0x100fe40000010835 */
[--C-:B------:R-:W-:Y:S02]  /*4590*/  FFMA.FTZ R43, R86, c[0x0][0x23c], -R53.reuse ;  /* 0x00008f00562b7a23 */ /* 0x100fe40000010835 */
[----:B------:R-:W-:Y:S01]  /*45a0*/  FFMA.FTZ R42, R104, c[0x0][0x23c], -R53 ;  /* 0x00008f00682a7a23 */ /* 0x000fe20000010835 */
[----:B------:R-:W3:Y:S01]  /*45b0*/  LDSM.16.MT88.4 R84, [R116+0xb000] ;  /* 0x00b000007454783b */ /* 0x000ee20000004200 */
[----:B------:R-:W-:Y:S01]  /*45c0*/  MUFU.EX2 R44, R44 ;  /* 0x0000002c002c7308 */ /* 0x000fe20000000800 */
[----:B------:R-:W-:-:S02]  /*45d0*/  FFMA.FTZ R38, R98, c[0x0][0x23c], -R59 ;  /* 0x00008f0062267a23 */ /* 0x000fc4000001083b */
[----:B------:R-:W-:Y:S02]  /*45e0*/  FFMA.FTZ R34, R82, c[0x0][0x23c], -R59 ;  /* 0x00008f0052227a23 */ /* 0x000fe4000001083b */
[--C-:B------:R-:W-:Y:S01]  /*45f0*/  FFMA.FTZ R40, R106, c[0x0][0x23c], -R53.reuse ;  /* 0x00008f006a287a23 */ /* 0x100fe20000010835 */
[----:B--2---:R-:W-:Y:S02]  /*4600*/  F2FP.BF16.PACK_AB R68, R46, R47 ;  /* 0x0000002f2e44723e */ /* 0x004fe400000010ff */
[----:B------:R-:W2:Y:S01]  /*4610*/  MUFU.EX2 R41, R41 ;  /* 0x0000002900297308 */ /* 0x000ea20000000800 */
[--C-:B------:R-:W-:Y:S02]  /*4620*/  FFMA.FTZ R37, R74, c[0x0][0x23c], -R53.reuse ;  /* 0x00008f004a257a23 */ /* 0x100fe40000010835 */
[--C-:B------:R-:W-:Y:S02]  /*4630*/  FFMA.FTZ R36, R72, c[0x0][0x23c], -R53.reuse ;  /* 0x00008f0048247a23 */ /* 0x100fe40000010835 */
[----:B------:R-:W-:-:S02]  /*4640*/  FFMA.FTZ R33, R12, c[0x0][0x23c], -R53 ;  /* 0x00008f000c217a23 */ /* 0x000fc40000010835 */
[----:B------:R-:W4:Y:S01]  /*4650*/  LDSM.16.MT88.4 R12, [R116+0xb400] ;  /* 0x00b40000740c783b */ /* 0x000f220000004200 */
[----:B------:R-:W-:Y:S01]  /*4660*/  MUFU.EX2 R49, R49 ;  /* 0x0000003100317308 */ /* 0x000fe20000000800 */
[--C-:B------:R-:W-:Y:S02]  /*4670*/  FFMA.FTZ R35, R30, c[0x0][0x23c], -R59.reuse ;  /* 0x00008f001e237a23 */ /* 0x100fe4000001083b */
[----:B------:R-:W-:Y:S02]  /*4680*/  FFMA.FTZ R30, R26, c[0x0][0x23c], -R59 ;  /* 0x00008f001a1e7a23 */ /* 0x000fe4000001083b */
[----:B------:R-:W-:Y:S02]  /*4690*/  FFMA.FTZ R29, R28, c[0x0][0x23c], -R53 ;  /* 0x00008f001c1d7a23 */ /* 0x000fe40000010835 */
[--C-:B------:R-:W-:Y:S01]  /*46a0*/  FFMA.FTZ R31, R198, c[0x0][0x23c], -R59.reuse ;  /* 0x00008f00c61f7a23 */ /* 0x100fe2000001083b */
[----:B------:R-:W5:Y:S01]  /*46b0*/  MUFU.EX2 R48, R48 ;  /* 0x0000003000307308 */ /* 0x000f620000000800 */
[----:B--2---:R-:W-:Y:S01]  /*46c0*/  F2FP.BF16.PACK_AB R70, R41, R44 ;  /* 0x0000002c2946723e */ /* 0x004fe200000010ff */
        /* <DEDUP_REMOVED lines=8> */
[----:B------:R-:W2:Y:S01]  /*4750*/  MUFU.EX2 R42, R42 ;  /* 0x0000002a002a7308 */ /* 0x000ea20000000800 */
[----:B-----5:R-:W-:Y:S01]  /*4760*/  F2FP.BF16.PACK_AB R69, R48, R49 ;  /* 0x000000313045723e */ /* 0x020fe200000010ff */
[----:B------:R-:W-:-:S02]  /*4770*/  FFMA.FTZ R3, R188, c[0x0][0x23c], -R59 ;  /* 0x00008f00bc037a23 */ /* 0x000fc4000001083b */
[----:B------:R-:W-:Y:S02]  /*4780*/  FFMA.FTZ R66, R66, c[0x0][0x23c], -R59 ;  /* 0x00008f0042427a23 */ /* 0x000fe4000001083b */
[--C-:B------:R-:W-:Y:S02]  /*4790*/  FFMA.FTZ R130, R130, c[0x0][0x23c], -R53.reuse ;  /* 0x00008f0082827a23 */ /* 0x100fe40000010835 */
[----:B------:R-:W-:Y:S01]  /*47a0*/  MUFU.EX2 R45, R45 ;  /* 0x0000002d002d7308 */ /* 0x000fe20000000800 */
[--C-:B------:R-:W-:Y:S02]  /*47b0*/  FFMA.FTZ R120, R186, c[0x0][0x23c], -R53.reuse ;  /* 0x00008f00ba787a23 */ /* 0x100fe40000010835 */
[----:B------:R-:W-:Y:S02]  /*47c0*/  FFMA.FTZ R61, R184, c[0x0][0x23c], -R53 ;  /* 0x00008f00b83d7a23 */ /* 0x000fe40000010835 */
[--C-:B------:R-:W-:Y:S02]  /*47d0*/  FFMA.FTZ R65, R182, c[0x0][0x23c], -R59.reuse ;  /* 0x00008f00b6417a23 */ /* 0x100fe4000001083b */
[--C-:B------:R-:W-:Y:S01]  /*47e0*/  FFMA.FTZ R140, R140, c[0x0][0x23c], -R59.reuse ;  /* 0x00008f008c8c7a23 */ /* 0x100fe2000001083b */
[----:B--2---:R-:W-:Y:S01]  /*47f0*/  F2FP.BF16.PACK_AB R71, R42, R43 ;  /* 0x0000002b2a47723e */ /* 0x004fe200000010ff */
[----:B------:R-:W2:Y:S01]  /*4800*/  MUFU.EX2 R38, R38 ;  /* 0x0000002600267308 */ /* 0x000ea20000000800 */
[----:B------:R-:W-:-:S02]  /*4810*/  FFMA.FTZ R67, R180, c[0x0][0x23c], -R59 ;  /* 0x00008f00b4437a23 */ /* 0x000fc4000001083b */
[----:B------:R-:W-:Y:S02]  /*4820*/  FFMA.FTZ R144, R144, c[0x0][0x23c], -R59 ;  /* 0x00008f0090907a23 */ /* 0x000fe4000001083b */
[--C-:B------:R-:W-:Y:S01]  /*4830*/  FFMA.FTZ R174, R174, c[0x0][0x23c], -R53.reuse ;  /* 0x00008f00aeae7a23 */ /* 0x100fe20000010835 */
[C---:B------:R-:W-:Y:S01]  /*4840*/  HMMA.16816.F32.BF16 R112, R68.reuse, R108, RZ ;  /* 0x0000006c4470723c */ /* 0x040fe200000418ff */
[--C-:B------:R-:W-:Y:S01]  /*4850*/  FFMA.FTZ R121, R178, c[0x0][0x23c], -R53.reuse ;  /* 0x00008f00b2797a23 */ /* 0x100fe20000010835 */
[----:B------:R-:W-:Y:S01]  /*4860*/  MUFU.EX2 R39, R39 ;  /* 0x0000002700277308 */ /* 0x000fe20000000800 */
[--C-:B------:R-:W-:Y:S02]  /*4870*/  FFMA.FTZ R154, R154, c[0x0][0x23c], -R53.reuse ;  /* 0x00008f009a9a7a23 */ /* 0x100fe40000010835 */
[----:B------:R-:W-:Y:S02]  /*4880*/  FFMA.FTZ R119, R176, c[0x0][0x23c], -R53 ;  /* 0x00008f00b0777a23 */ /* 0x000fe40000010835 */
[--C-:B------:R-:W-:Y:S01]  /*4890*/  FFMA.FTZ R123, R152, c[0x0][0x23c], -R59.reuse ;  /* 0x00008f00987b7a23 */ /* 0x100fe2000001083b */
[----:B------:R-:W-:Y:S01]  /*48a0*/  HMMA.16816.F32.BF16 R108, R68, R110, RZ ;  /* 0x0000006e446c723c */ /* 0x000fe200000418ff */
[--C-:B------:R-:W-:Y:S01]  /*48b0*/  FFMA.FTZ R150, R150, c[0x0][0x23c], -R59.reuse ;  /* 0x00008f0096967a23 */ /* 0x100fe2000001083b */
[----:B------:R-:W-:Y:S01]  /*48c0*/  MUFU.EX2 R34, R34 ;  /* 0x0000002200227308 */ /* 0x000fe20000000800 */
[----:B------:R-:W-:-:S02]  /*48d0*/  FFMA.FTZ R125, R148, c[0x0][0x23c], -R59 ;  /* 0x00008f00947d7a23 */ /* 0x000fc4000001083b */
[----:B------:R-:W-:Y:S02]  /*48e0*/  FFMA.FTZ R146, R146, c[0x0][0x23c], -R59 ;  /* 0x00008f0092927a23 */ /* 0x000fe4000001083b */
[--C-:B------:R-:W-:Y:S01]  /*48f0*/  FFMA.FTZ R142, R142, c[0x0][0x23c], -R53.reuse ;  /* 0x00008f008e8e7a23 */ /* 0x100fe20000010835 */
[C---:B-1----:R-:W-:Y:S01]  /*4900*/  HMMA.16816.F32.BF16 R104, R68.reuse, R100, RZ ;  /* 0x000000644468723c */ /* 0x042fe200000418ff */
[--C-:B------:R-:W-:Y:S01]  /*4910*/  FFMA.FTZ R129, R138, c[0x0][0x23c], -R53.reuse ;  /* 0x00008f008a817a23 */ /* 0x100fe20000010835 */
[----:B------:R-:W-:Y:S01]  /*4920*/  MUFU.EX2 R40, R40 ;  /* 0x0000002800287308 */ /* 0x000fe20000000800 */
[--C-:B------:R-:W-:Y:S02]  /*4930*/  FFMA.FTZ R136, R136, c[0x0][0x23c], -R53.reuse ;  /* 0x00008f0088887a23 */ /* 0x100fe40000010835 */
[----:B------:R-:W-:Y:S02]  /*4940*/  FFMA.FTZ R127, R134, c[0x0][0x23c], -R53 ;  /* 0x00008f00867f7a23 */ /* 0x000fe40000010835 */
[--C-:B------:R-:W-:Y:S01]  /*4950*/  FFMA.FTZ R131, R132, c[0x0][0x23c], -R59.reuse ;  /* 0x00008f0084837a23 */ /* 0x100fe2000001083b */
[----:B------:R-:W-:Y:S01]  /*4960*/  HMMA.16816.F32.BF16 R96, R68, R92, RZ ;  /* 0x0000005c4460723c */ /* 0x000fe200000418ff */
[--C-:B------:R-:W-:Y:S01]  /*4970*/  FFMA.FTZ R128, R128, c[0x0][0x23c], -R59.reuse ;  /* 0x00008f0080807a23 */ /* 0x100fe2000001083b */
[----:B------:R-:W1:Y:S01]  /*4980*/  MUFU.EX2 R37, R37 ;  /* 0x0000002500257308 */ /* 0x000e620000000800 */
[----:B------:R-:W-:-:S02]  /*4990*/  FFMA.FTZ R126, R126, c[0x0][0x23c], -R59 ;  /* 0x00008f007e7e7a23 */ /* 0x000fc4000001083b */
[----:B------:R-:W-:Y:S02]  /*49a0*/  FFMA.FTZ R133, R124, c[0x0][0x23c], -R59 ;  /* 0x00008f007c857a23 */ /* 0x000fe4000001083b */
[--C-:B------:R-:W-:Y:S01]  /*49b0*/  FFMA.FTZ R135, R122, c[0x0][0x23c], -R53.reuse ;  /* 0x00008f007a877a23 */ /* 0x100fe20000010835 */
[C---:B---3--:R-:W-:Y:S01]  /*49c0*/  HMMA.16816.F32.BF16 R88, R68.reuse, R84, RZ ;  /* 0x000000544458723c */ /* 0x048fe200000418ff */
[--C-:B------:R-:W-:Y:S01]  /*49d0*/  FFMA.FTZ R64, R64, c[0x0][0x23c], -R53.reuse ;  /* 0x00008f0040407a23 */ /* 0x100fe20000010835 */
[----:B------:R-:W-:Y:S01]  /*49e0*/  MUFU.EX2 R36, R36 ;  /* 0x0000002400247308 */ /* 0x000fe20000000800 */
[--C-:B------:R-:W-:Y:S02]  /*49f0*/  FFMA.FTZ R62, R62, c[0x0][0x23c], -R53.reuse ;  /* 0x00008f003e3e7a23 */ /* 0x100fe40000010835 */
[----:B------:R-:W-:Y:S02]  /*4a00*/  FFMA.FTZ R137, R60, c[0x0][0x23c], -R53 ;  /* 0x00008f003c897a23 */ /* 0x000fe40000010835 */
[----:B------:R-:W-:Y:S01]  /*4a10*/  FADD.FTZ R47, R47, R46 ;  /* 0x0000002e2f2f7221 */ /* 0x000fe20000010000 */
[----:B------:R-:W-:Y:S01]  /*4a20*/  HMMA.16816.F32.BF16 R80, R68, R76, RZ ;  /* 0x0000004c4450723c */ /* 0x000fe200000418ff */
[----:B------:R-:W-:Y:S01]  /*4a30*/  FADD.FTZ R48, R49, R48 ;  /* 0x0000003031307221 */ /* 0x000fe20000010000 */
[----:B------:R-:W3:Y:S01]  /*4a40*/  MUFU.EX2 R33, R33 ;  /* 0x0000002100217308 */ /* 0x000ee20000000800 */
[----:B------:R-:W-:-:S02]  /*4a50*/  FADD.FTZ R44, R44, R47 ;  /* 0x0000002f2c2c7221 */ /* 0x000fc40000010000 */
[----:B------:R-:W-:Y:S02]  /*4a60*/  FADD.FTZ R43, R43, R48 ;  /* 0x000000302b2b7221 */ /* 0x000fe40000010000 */
[----:B------:R-:W-:Y:S01]  /*4a70*/  FADD.FTZ R44, R41, R44 ;  /* 0x0000002c292c7221 */ /* 0x000fe20000010000 */
[C---:B------:R-:W-:Y:S01]  /*4a80*/  HMMA.16816.F32.BF16 R100, R68.reuse, R102, RZ ;  /* 0x000000664464723c */ /* 0x040fe200000418ff */
[----:B------:R-:W-:Y:S01]  /*4a90*/  FADD.FTZ R41, R42, R43 ;  /* 0x0000002b2a297221 */ /* 0x000fe20000010000 */
[----:B------:R-:W-:Y:S01]  /*4aa0*/  MUFU.EX2 R35, R35 ;  /* 0x0000002300237308 */ /* 0x000fe20000000800 */
[----:B------:R-:W-:Y:S02]  /*4ab0*/  FFMA.FTZ R179, R55, c[0x0][0x23c], -R59 ;  /* 0x00008f0037b37a23 */ /* 0x000fe4000001083b */
[--C-:B------:R-:W-:Y:S02]  /*4ac0*/  FFMA.FTZ R52, R52, c[0x0][0x23c], -R53.reuse ;  /* 0x00008f0034347a23 */ /* 0x100fe40000010835 */
[--C-:B------:R-:W-:Y:S01]  /*4ad0*/  FFMA.FTZ R51, R51, c[0x0][0x23c], -R53.reuse ;  /* 0x00008f0033337a23 */ /* 0x100fe20000010835 */
[----:B------:R-:W-:Y:S01]  /*4ae0*/  HMMA.16816.F32.BF16 R92, R68, R94, RZ ;  /* 0x0000005e445c723c */ /* 0x000fe200000418ff */
[----:B------:R-:W-:Y:S01]  /*4af0*/  FFMA.FTZ R176, R50, c[0x0][0x23c], -R53 ;  /* 0x00008f0032b07a23 */ /* 0x000fe20000010835 */
[----:B------:R-:W5:Y:S01]  /*4b00*/  MUFU.EX2 R30, R30 ;  /* 0x0000001e001e7308 */ /* 0x000f620000000800 */
[----:B------:R-:W-:-:S02]  /*4b10*/  FFMA.FTZ R58, R58, c[0x0][0x23c], -R59 ;  /* 0x00008f003a3a7a23 */ /* 0x000fc4000001083b */
[--C-:B------:R-:W-:Y:S02]  /*4b20*/  FFMA.FTZ R57, R57, c[0x0][0x23c], -R59.reuse ;  /* 0x00008f0039397a23 */ /* 0x100fe4000001083b */
[----:B------:R-:W-:Y:S01]  /*4b30*/  FFMA.FTZ R56, R56, c[0x0][0x23c], -R59 ;  /* 0x00008f0038387a23 */ /* 0x000fe2000001083b */
        /* <DEDUP_REMOVED lines=9> */
[----:B------:R-:W1:Y:S01]  /*4bd0*/  MUFU.EX2 R29, R29 ;  /* 0x0000001d001d7308 */ /* 0x000e620000000800 */
[----:B------:R-:W-:-:S02]  /*4be0*/  FADD.FTZ R45, R45, R44 ;  /* 0x0000002c2d2d7221 */ /* 0x000fc40000010000 */
[----:B------:R-:W-:Y:S02]  /*4bf0*/  FADD.FTZ R40, R40, R41 ;  /* 0x0000002928287221 */ /* 0x000fe40000010000 */
[----:B------:R-:W-:Y:S01]  /*4c00*/  F2FP.BF16.PACK_AB R6, R34, R39 ;  /* 0x000000272206723e */ /* 0x000fe200000010ff */
[----:B------:R-:W-:Y:S01]  /*4c10*/  FADD.FTZ R38, R38, R45 ;  /* 0x0000002d26267221 */ /* 0x000fe20000010000 */
[----:B---3--:R-:W-:Y:S01]  /*4c20*/  F2FP.BF16.PACK_AB R7, R33, R36 ;  /* 0x000000242107723e */ /* 0x008fe200000010ff */
        /* <DEDUP_REMOVED lines=11> */
[C---:B----4-:R-:W-:Y:S02]  /*4ce0*/  HMMA.16816.F32.BF16 R88, R4.reuse, R12, R88 ;  /* 0x0000000c0458723c */ /* 0x050fe40000041858 */
[----:B------:R-:W4:Y:S06]  /*4cf0*/  MUFU.EX2 R24, R24 ;  /* 0x0000001800187308 */ /* 0x000f2c0000000800 */
        /* <DEDUP_REMOVED lines=23> */
[----:B-----5:R-:W-:Y:S01]  /*4e70*/  F2FP.BF16.PACK_AB R4, R30, R35 ;  /* 0x000000231e04723e */ /* 0x020fe200000010ff */
        /* <DEDUP_REMOVED lines=19> */
[----:B------:R-:W5:Y:S02]  /*4fb0*/  MUFU.EX2 R119, R119 ;  /* 0x0000007700777308 */ /* 0x000f640000000800 */
        /* <DEDUP_REMOVED lines=23> */
[----:B----4-:R-:W-:Y:S01]  /*5130*/  F2FP.BF16.PACK_AB R4, R24, R27 ;  /* 0x0000001b1804723e */ /* 0x010fe200000010ff */
[----:B------:R-:W-:Y:S01]  /*5140*/  FADD.FTZ R27, R27, R26 ;  /* 0x0000001a1b1b7221 */ /* 0x000fe20000010000 */
[----:B------:R-:W-:Y:S01]  /*5150*/  F2FP.BF16.PACK_AB R5, R63, R130 ;  /* 0x000000823f05723e */ /* 0x000fe200000010ff */
[----:B------:R-:W-:Y:S01]  /*5160*/  FADD.FTZ R130, R130, R25 ;  /* 0x0000001982827221 */ /* 0x000fe20000010000 */
[----:B------:R-:W-:Y:S01]  /*5170*/  F2FP.BF16.PACK_AB R6, R66, R3 ;  /* 0x000000034206723e */ /* 0x000fe200000010ff */
[----:B------:R-:W-:Y:S01]  /*5180*/  FADD.FTZ R24, R24, R27 ;  /* 0x0000001b18187221 */ /* 0x000fe20000010000 */
[----:B------:R-:W-:Y:S01]  /*5190*/  F2FP.BF16.PACK_AB R7, R61, R120 ;  /* 0x000000783d07723e */ /* 0x000fe200000010ff */
[----:B------:R-:W4:Y:S01]  /*51a0*/  MUFU.EX2 R128, R128 ;  /* 0x0000008000807308 */ /* 0x000f220000000800 */
        /* <DEDUP_REMOVED lines=28> */
[----:B------:R-:W4:Y:S01]  /*5370*/  LDSM.16.MT88.4 R16, [R118+0xc000] ;  /* 0x00c000007610783b */ /* 0x000f220000004200 */
[----:B------:R-:W-:Y:S06]  /*5380*/  MUFU.EX2 R176, R176 ;  /* 0x000000b000b07308 */ /* 0x000fec0000000800 */
[C---:B-1----:R-:W-:Y:S08]  /*5390*/  HMMA.16816.F32.BF16 R72, R4.reuse, R12, R72 ;  /* 0x0000000c0448723c */ /* 0x042ff00000041848 */
[----:B------:R-:W-:Y:S01]  /*53a0*/  HMMA.16816.F32.BF16 R68, R4, R14, R68 ;  /* 0x0000000e0444723c */ /* 0x000fe20000041844 */
[----:B------:R-:W1:Y:S06]  /*53b0*/  LDSM.16.MT88.4 R12, [R116+0xc000] ;  /* 0x00c00000740c783b */ /* 0x000e6c0000004200 */
[----:B------:R-:W-:Y:S01]  /*53c0*/  F2FP.BF16.PACK_AB R4, R140, R65 ;  /* 0x000000418c04723e */ /* 0x000fe200000010ff */
[----:B------:R-:W-:Y:S01]  /*53d0*/  FADD.FTZ R65, R65, R66 ;  /* 0x0000004241417221 */ /* 0x000fe20000010000 */
[----:B--2---:R-:W-:Y:S01]  /*53e0*/  F2FP.BF16.PACK_AB R5, R121, R174 ;  /* 0x000000ae7905723e */ /* 0x004fe200000010ff */
[----:B------:R-:W-:Y:S01]  /*53f0*/  FADD.FTZ R174, R174, R61 ;  /* 0x0000003daeae7221 */ /* 0x000fe20000010000 */
[----:B------:R-:W-:Y:S01]  /*5400*/  F2FP.BF16.PACK_AB R6, R144, R67 ;  /* 0x000000439006723e */ /* 0x000fe200000010ff */
[----:B------:R-:W-:Y:S01]  /*5410*/  FADD.FTZ R140, R140, R65 ;  /* 0x000000418c8c7221 */ /* 0x000fe20000010000 */
[----:B-----5:R-:W-:Y:S01]  /*5420*/  F2FP.BF16.PACK_AB R7, R119, R154 ;  /* 0x0000009a7707723e */ /* 0x020fe200000010ff */
[----:B------:R-:W-:-:S02]  /*5430*/  FADD.FTZ R121, R121, R174 ;  /* 0x000000ae79797221 */ /* 0x000fc40000010000 */
[----:B------:R-:W-:Y:S02]  /*5440*/  FADD.FTZ R67, R67, R140 ;  /* 0x0000008c43437221 */ /* 0x000fe40000010000 */
[----:B------:R-:W-:Y:S02]  /*5450*/  FADD.FTZ R154, R154, R121 ;  /* 0x000000799a9a7221 */ /* 0x000fe40000010000 */
[----:B---3--:R-:W-:Y:S01]  /*5460*/  HMMA.16816.F32.BF16 R112, R4, R8, R112 ;  /* 0x000000080470723c */ /* 0x008fe20000041870 */
[----:B------:R-:W-:Y:S02]  /*5470*/  FADD.FTZ R144, R144, R67 ;  /* 0x0000004390907221 */ /* 0x000fe40000010000 */
[----:B------:R-:W-:-:S05]  /*5480*/  FADD.FTZ R119, R119, R154 ;  /* 0x0000009a77777221 */ /* 0x000fca0000010000 */
[C---:B------:R-:W-:Y:S01]  /*5490*/  HMMA.16816.F32.BF16 R108, R4.reuse, R10, R108 ;  /* 0x0000000a046c723c */ /* 0x040fe2000004186c */
[----:B------:R-:W2:Y:S07]  /*54a0*/  LDSM.16.MT88.4 R8, [R118+0xe000] ;  /* 0x00e000007608783b */ /* 0x000eae0000004200 */
[C---:B----4-:R-:W-:Y:S08]  /*54b0*/  HMMA.16816.F32.BF16 R96, R4.reuse, R16, R96 ;  /* 0x000000100460723c */ /* 0x050ff00000041860 */
        /* <DEDUP_REMOVED lines=54> */
[----:B--2---:R-:W-:Y:S01]  /*5820*/  HMMA.16816.F32.BF16 R112, R4, R12, R112 ;  /* 0x0000000c0470723c */ /* 0x004fe20000041870 */
[----:B------:R-:W-:Y:S02]  /*5830*/  FADD.FTZ R133, R133, R126 ;  /* 0x0000007e85857221 */ /* 0x000fe40000010000 */
[----:B------:R-:W-:-:S05]  /*5840*/  FADD.FTZ R62, R137, R62 ;  /* 0x0000003e893e7221 */ /* 0x000fca0000010000 */
        /* <DEDUP_REMOVED lines=10> */
[----:B------:R-:W-:Y:S01]  /*58f0*/  FFMA.FTZ R23, R54, c[0x0][0x23c], -R53 ;  /* 0x00008f0036177a23 */ /* 0x000fe20000010835 */
[C---:B--2---:R-:W-:Y:S05]  /*5900*/  HMMA.16816.F32.BF16 R80, R4.reuse, R12, R80 ;  /* 0x0000000c0450723c */ /* 0x044fea0000041850 */
[----:B------:R-:W-:Y:S03]  /*5910*/  MUFU.EX2 R23, R23 ;  /* 0x0000001700177308 */ /* 0x000fe60000000800 */
[C---:B------:R-:W-:Y:S01]  /*5920*/  HMMA.16816.F32.BF16 R76, R4.reuse, R14, R76 ;  /* 0x0000000e044c723c */ /* 0x040fe2000004184c */
[----:B------:R-:W2:Y:S07]  /*5930*/  LDSM.16.MT88.4 R12, [R116+0xac00] ;  /* 0x00ac0000740c783b */ /* 0x000eae0000004200 */
[C---:B------:R-:W-:Y:S01]  /*5940*/  HMMA.16816.F32.BF16 R104, R4.reuse, R20, R104 ;  /* 0x000000140468723c */ /* 0x040fe20000041868 */
[----:B------:R-:W4:Y:S07]  /*5950*/  MUFU.EX2 R21, R57 ;  /* 0x0000003900157308 */ /* 0x000f2e0000000800 */
[C---:B-1----:R-:W-:Y:S01]  /*5960*/  HMMA.16816.F32.BF16 R72, R4.reuse, R8, R72 ;  /* 0x000000080448723c */ /* 0x042fe20000041848 */
[----:B------:R-:W1:Y:S07]  /*5970*/  MUFU.EX2 R20, R56 ;  /* 0x0000003800147308 */ /* 0x000e6e0000000800 */
[----:B------:R-:W-:Y:S01]  /*5980*/  HMMA.16816.F32.BF16 R68, R4, R10, R68 ;  /* 0x0000000a0444723c */ /* 0x000fe20000041844 */
[----:B------:R-:W5:Y:S06]  /*5990*/  LDSM.16.MT88.4 R8, [R118+0xcc00] ;  /* 0x00cc00007608783b */ /* 0x000f6c0000004200 */
[----:B----4-:R-:W-:Y:S01]  /*59a0*/  F2FP.BF16.PACK_AB R4, R21, R22 ;  /* 0x000000161504723e */ /* 0x010fe200000010ff */
[----:B------:R-:W-:Y:S01]  /*59b0*/  FADD.FTZ R22, R22, R133 ;  /* 0x0000008516167221 */ /* 0x000fe20000010000 */
[----:B------:R-:W-:Y:S01]  /*59c0*/  F2FP.BF16.PACK_AB R5, R52, R23 ;  /* 0x000000173405723e */ /* 0x000fe200000010ff */
[----:B------:R-:W-:Y:S01]  /*59d0*/  FADD.FTZ R23, R23, R62 ;  /* 0x0000003e17177221 */ /* 0x000fe20000010000 */
[----:B-1----:R-:W-:Y:S01]  /*59e0*/  F2FP.BF16.PACK_AB R6, R179, R20 ;  /* 0x00000014b306723e */ /* 0x002fe200000010ff */
[----:B------:R-:W-:Y:S01]  /*59f0*/  FADD.FTZ R21, R21, R22 ;  /* 0x0000001615157221 */ /* 0x000fe20000010000 */
[----:B------:R-:W-:Y:S01]  /*5a00*/  F2FP.BF16.PACK_AB R7, R176, R51 ;  /* 0x00000033b007723e */ /* 0x000fe200000010ff */
[----:B------:R-:W-:-:S02]  /*5a10*/  FADD.FTZ R52, R52, R23 ;  /* 0x0000001734347221 */ /* 0x000fc40000010000 */
[----:B------:R-:W-:Y:S02]  /*5a20*/  FADD.FTZ R20, R20, R21 ;  /* 0x0000001514147221 */ /* 0x000fe40000010000 */
[----:B------:R-:W-:Y:S02]  /*5a30*/  FADD.FTZ R51, R51, R52 ;  /* 0x0000003433337221 */ /* 0x000fe40000010000 */
[----:B---3--:R-:W-:Y:S01]  /*5a40*/  HMMA.16816.F32.BF16 R112, R4, R16, R112 ;  /* 0x000000100470723c */ /* 0x008fe20000041870 */
[----:B------:R-:W-:Y:S02]  /*5a50*/  FADD.FTZ R179, R179, R20 ;  /* 0x00000014b3b37221 */ /* 0x000fe40000010000 */
[----:B------:R-:W-:-:S05]  /*5a60*/  FADD.FTZ R176, R176, R51 ;  /* 0x00000033b0b07221 */ /* 0x000fca0000010000 */
[C---:B------:R-:W-:Y:S01]  /*5a70*/  HMMA.16816.F32.BF16 R108, R4.reuse, R18, R108 ;  /* 0x00000012046c723c */ /* 0x040fe2000004186c */
[----:B------:R-:W1:Y:S07]  /*5a80*/  LDSM.16.MT88.4 R16, [R116+0xcc00] ;  /* 0x00cc00007410783b */ /* 0x000e6e0000004200 */
[C---:B--2---:R-:W-:Y:S08]  /*5a90*/  HMMA.16816.F32.BF16 R104, R4.reuse, R12, R104 ;  /* 0x0000000c0468723c */ /* 0x044ff00000041868 */
[C---:B------:R-:W-:Y:S01]  /*5aa0*/  HMMA.16816.F32.BF16 R100, R4.reuse, R14, R100 ;  /* 0x0000000e0464723c */ /* 0x040fe20000041864 */
[----:B------:R-:W2:Y:S07]  /*5ab0*/  LDSM.16.MT88.4 R12, [R118+0xec00] ;  /* 0x00ec0000760c783b */ /* 0x000eae0000004200 */
[C---:B-----5:R-:W-:Y:S08]  /*5ac0*/  HMMA.16816.F32.BF16 R96, R4.reuse, R8, R96 ;  /* 0x000000080460723c */ /* 0x060ff00000041860 */
[C---:B------:R-:W-:Y:S01]  /*5ad0*/  HMMA.16816.F32.BF16 R92, R4.reuse, R10, R92 ;  /* 0x0000000a045c723c */ /* 0x040fe2000004185c */
[----:B------:R-:W3:Y:S07]  /*5ae0*/  LDSM.16.MT88.4 R8, [R116+0xec00] ;  /* 0x00ec00007408783b */ /* 0x000eee0000004200 */
[C---:B-1----:R-:W-:Y:S08]  /*5af0*/  HMMA.16816.F32.BF16 R88, R4.reuse, R16, R88 ;  /* 0x000000100458723c */ /* 0x042ff00000041858 */
[C---:B------:R-:W-:Y:S08]  /*5b00*/  HMMA.16816.F32.BF16 R84, R4.reuse, R18, R84 ;  /* 0x000000120454723c */ /* 0x040ff00000041854 */
[C---:B--2---:R-:W-:Y:S08]  /*5b10*/  HMMA.16816.F32.BF16 R80, R4.reuse, R12, R80 ;  /* 0x0000000c0450723c */ /* 0x044ff00000041850 */
[C---:B------:R-:W-:Y:S08]  /*5b20*/  HMMA.16816.F32.BF16 R76, R4.reuse, R14, R76 ;  /* 0x0000000e044c723c */ /* 0x040ff0000004184c */
[C---:B---3--:R-:W-:Y:S08]  /*5b30*/  HMMA.16816.F32.BF16 R72, R4.reuse, R8, R72 ;  /* 0x000000080448723c */ /* 0x048ff00000041848 */
        /* <DEDUP_REMOVED lines=10> */
.L_x_1856:
        /* <DEDUP_REMOVED lines=64> */
.L_x_1853:
        /* <DEDUP_REMOVED lines=8> */
[----:B------:R-:W-:Y:S04]  /*6060*/  IADD3 R64, P0, R66, UR4, RZ ;  /* 0x0000000442407c10 */ /* 0x000fe8000ff1e0ff */
[----:B------:R-:W-:Y:S01]  /*6070*/  IADD3.X R65, R67, UR5, RZ, P0, !PT ;  /* 0x0000000543417c10 */ /* 0x000fe200087fe4ff */
[----:B------:R1:W-:Y:S01]  /*6080*/  LDGSTS.E.BYPASS.LTC128B.128 [R161+0xb000], [R170.64+0x40] ;  /* 0x0b000040aaa17fae */ /* 0x0003e2000b901d4a */
[----:B------:R-:W-:Y:S04]  /*6090*/  IADD3 R2, P0, R64, UR4, RZ ;  /* 0x0000000440027c10 */ /* 0x000fe8000ff1e0ff */
[----:B------:R-:W-:Y:S02]  /*60a0*/  IADD3.X R3, R65, UR5, RZ, P0, !PT ;  /* 0x0000000541037c10 */ /* 0x000fe400087fe4ff */
[----:B------:R-:W-:Y:S01]  /*60b0*/  ISETP.GT.AND P0, PT, R177, R160, PT ;  /* 0x000000a0b100720c */ /* 0x000fe20003f04270 */
        /* <DEDUP_REMOVED lines=32> */
[C---:B----4-:R-:W-:Y:S08]  /*62c0*/  HMMA.16816.F32.BF16 R36, R120.reuse, R140, RZ ;  /* 0x0000008c7824723c */ /* 0x050ff000000418ff */
[C---:B------:R-:W-:Y:S08]  /*62d0*/  HMMA.16816.F32.BF16 R40, R120.reuse, R142, RZ ;  /* 0x0000008e7828723c */ /* 0x040ff000000418ff */
[C---:B--2---:R-:W-:Y:S08]  /*62e0*/  HMMA.16816.F32.BF16 R44, R120.reuse, R144, RZ ;  /* 0x00000090782c723c */ /* 0x044ff000000418ff */
[C---:B------:R-:W-:Y:S08]  /*62f0*/  HMMA.16816.F32.BF16 R48, R120.reuse, R146, RZ ;  /* 0x000000927830723c */ /* 0x040ff000000418ff */
[C---:B-----5:R-:W-:Y:S08]  /*6300*/  HMMA.16816.F32.BF16 R52, R120.reuse, R148, RZ ;  /* 0x000000947834723c */ /* 0x060ff000000418ff */
[C---:B------:R-:W-:Y:S08]  /*6310*/  HMMA.16816.F32.BF16 R56, R120.reuse, R150, RZ ;  /* 0x000000967838723c */ /* 0x040ff000000418ff */
[C---:B------:R-:W-:Y:S08]  /*6320*/  HMMA.16816.F32.BF16 R60, R120.reuse, R152, RZ ;  /* 0x00000098783c723c */ /* 0x040ff000000418ff */
[----:B------:R-:W-:Y:S01]  /*6330*/  HMMA.16816.F32.BF16 R64, R120, R154, RZ ;  /* 0x0000009a7840723c */ /* 0x000fe200000418ff */
[----:B------:R-:W2:Y:S07]  /*6340*/  LDSM.16.M88.4 R120, [R156+0xc00] ;  /* 0x000c00009c78783b */ /* 0x000eae0000000200 */
[C---:B-1----:R-:W-:Y:S08]  /*6350*/  HMMA.16816.F32.BF16 R4, R124.reuse, R128, R4 ;  /* 0x000000807c04723c */ /* 0x042ff00000041804 */
[C---:B------:R-:W-:Y:S01]  /*6360*/  HMMA.16816.F32.BF16 R8, R124.reuse, R130, R8 ;  /* 0x000000827c08723c */ /* 0x040fe20000041808 */
[----:B------:R-:W1:Y:S07]  /*6370*/  LDSM.16.M88.4 R128, [R156+0x1000] ;  /* 0x001000009c80783b */ /* 0x000e6e0000000200 */
[C---:B------:R-:W-:Y:S08]  /*6380*/  HMMA.16816.F32.BF16 R12, R124.reuse, R132, R12 ;  /* 0x000000847c0c723c */ /* 0x040ff0000004180c */
        /* <DEDUP_REMOVED lines=8> */
[C---:B-1----:R-:W-:Y:S08]  /*6410*/  HMMA.16816.F32.BF16 R36, R124.reuse, R128, R36 ;  /* 0x000000807c24723c */ /* 0x042ff00000041824 */
[C---:B------:R-:W-:Y:S01]  /*6420*/  HMMA.16816.F32.BF16 R40, R124.reuse, R130, R40 ;  /* 0x000000827c28723c */ /* 0x040fe20000041828 */
[----:B------:R-:W-:Y:S07]  /*6430*/  LDSM.16.M88.4 R128, [R159+0x1000] ;  /* 0x001000009f80783b */ /* 0x000fee0000000200 */
[C---:B----4-:R-:W-:Y:S08]  /*6440*/  HMMA.16816.F32.BF16 R44, R124.reuse, R132, R44 ;  /* 0x000000847c2c723c */ /* 0x050ff0000004182c */
[C---:B------:R-:W-:Y:S01]  /*6450*/  HMMA.16816.F32.BF16 R48, R124.reuse, R134, R48 ;  /* 0x000000867c30723c */ /* 0x040fe20000041830 */
[----:B------:R-:W1:Y:S07]  /*6460*/  LDSM.16.M88.4 R132, [R158+0x2000] ;  /* 0x002000009e84783b */ /* 0x000e6e0000000200 */
[C---:B-----5:R-:W-:Y:S08]  /*6470*/  HMMA.16816.F32.BF16 R52, R124.reuse, R136, R52 ;  /* 0x000000887c34723c */ /* 0x060ff00000041834 */
[C---:B------:R-:W-:Y:S01]  /*6480*/  HMMA.16816.F32.BF16 R56, R124.reuse, R138, R56 ;  /* 0x0000008a7c38723c */ /* 0x040fe20000041838 */
[----:B------:R-:W4:Y:S07]  /*6490*/  LDSM.16.M88.4 R136, [R158+0x2400] ;  /* 0x002400009e88783b */ /* 0x000f2e0000000200 */
[C---:B--2---:R-:W-:Y:S08]  /*64a0*/  HMMA.16816.F32.BF16 R60, R124.reuse, R120, R60 ;  /* 0x000000787c3c723c */ /* 0x044ff0000004183c */
[----:B------:R-:W-:Y:S01]  /*64b0*/  HMMA.16816.F32.BF16 R64, R124, R122, R64 ;  /* 0x0000007a7c40723c */ /* 0x000fe20000041840 */
[----:B------:R-:W2:Y:S08]  /*64c0*/  LDSM.16.M88.4 R120, [R158+0x2800] ;  /* 0x002800009e78783b */ /* 0x000eb00000000200 */
[----:B------:R-:W5:Y:S01]  /*64d0*/  LDSM.16.M88.4 R124, [R158+0x2c00] ;  /* 0x002c00009e7c783b */ /* 0x000f620000000200 */
[C---:B-1----:R-:W-:Y:S08]  /*64e0*/  HMMA.16816.F32.BF16 R4, R128.reuse, R132, R4 ;  /* 0x000000848004723c */ /* 0x042ff00000041804 */
[C---:B------:R-:W-:Y:S01]  /*64f0*/  HMMA.16816.F32.BF16 R8, R128.reuse, R134, R8 ;  /* 0x000000868008723c */ /* 0x040fe20000041808 */
[----:B------:R-:W-:Y:S07]  /*6500*/  LDSM.16.M88.4 R132, [R158+0x3400] ;  /* 0x003400009e84783b */ /* 0x000fee0000000200 */
[C---:B----4-:R-:W-:Y:S08]  /*6510*/  HMMA.16816.F32.BF16 R12, R128.reuse, R136, R12 ;  /* 0x00000088800c723c */ /* 0x050ff0000004180c */
        /* <DEDUP_REMOVED lines=23> */
[----:B------:R-:W1:Y:S07]  /*6690*/  LDSM.16.M88.4 R132, [R156+0x3000] ;  /* 0x003000009c84783b */ /* 0x000e6e0000000200 */
[C---:B----4-:R-:W-:Y:S08]  /*66a0*/  HMMA.16816.F32.BF16 R12, R120.reuse, R136, R12 ;  /* 0x00000088780c723c */ /* 0x050ff0000004180c */
[C---:B------:R-:W-:Y:S01]  /*66b0*/  HMMA.16816.F32.BF16 R16, R120.reuse, R138, R16 ;  /* 0x0000008a7810723c */ /* 0x040fe20000041810 */
[----:B------:R-:W4:Y:S07]  /*66c0*/  LDSM.16.M88.4 R136, [R156+0x3400] ;  /* 0x003400009c88783b */ /* 0x000f2e0000000200 */
[C---:B--2---:R-:W-:Y:S08]  /*66d0*/  HMMA.16816.F32.BF16 R20, R120.reuse, R124, R20 ;  /* 0x0000007c7814723c */ /* 0x044ff00000041814 */
[C---:B------:R-:W-:Y:S01]  /*66e0*/  HMMA.16816.F32.BF16 R24, R120.reuse, R126, R24 ;  /* 0x0000007e7818723c */ /* 0x040fe20000041818 */
[----:B------:R-:W2:Y:S07]  /*66f0*/  LDSM.16.M88.4 R124, [R156+0x3800] ;  /* 0x003800009c7c783b */ /* 0x000eae0000000200 */
[C---:B-----5:R-:W-:Y:S08]  /*6700*/  HMMA.16816.F32.BF16 R28, R120.reuse, R128, R28 ;  /* 0x00000080781c723c */ /* 0x060ff0000004181c */
[C---:B------:R-:W-:Y:S01]  /*6710*/  HMMA.16816.F32.BF16 R32, R120.reuse, R130, R32 ;  /* 0x000000827820723c */ /* 0x040fe20000041820 */
[----:B------:R-:W5:Y:S07]  /*6720*/  LDSM.16.M88.4 R128, [R156+0x3c00] ;  /* 0x003c00009c80783b */ /* 0x000f6e0000000200 */
[C---:B-1----:R-:W-:Y:S08]  /*6730*/  HMMA.16816.F32.BF16 R36, R120.reuse, R132, R36 ;  /* 0x000000847824723c */ /* 0x042ff00000041824 */
[C---:B------:R-:W-:Y:S01]  /*6740*/  HMMA.16816.F32.BF16 R40, R120.reuse, R134, R40 ;  /* 0x000000867828723c */ /* 0x040fe20000041828 */
[----:B------:R-:W-:Y:S07]  /*6750*/  LDSM.16.M88.4 R132, [R159+0x2000] ;  /* 0x002000009f84783b */ /* 0x000fee0000000200 */
[C---:B----4-:R-:W-:Y:S08]  /*6760*/  HMMA.16816.F32.BF16 R44, R120.reuse, R136, R44 ;  /* 0x00000088782c723c */ /* 0x050ff0000004182c */
[C---:B------:R-:W-:Y:S01]  /*6770*/  HMMA.16816.F32.BF16 R48, R120.reuse, R138, R48 ;  /* 0x0000008a7830723c */ /* 0x040fe20000041830 */
[----:B------:R-:W1:Y:S07]  /*6780*/  LDSM.16.M88.4 R136, [R158+0x4000] ;  /* 0x004000009e88783b */ /* 0x000e6e0000000200 */
[C---:B--2---:R-:W-:Y:S08]  /*6790*/  HMMA.16816.F32.BF16 R52, R120.reuse, R124, R52 ;  /* 0x0000007c7834723c */ /* 0x044ff00000041834 */
[C---:B------:R-:W-:Y:S01]  /*67a0*/  HMMA.16816.F32.BF16 R56, R120.reuse, R126, R56 ;  /* 0x0000007e7838723c */ /* 0x040fe20000041838 */
[----:B------:R-:W2:Y:S07]  /*67b0*/  LDSM.16.M88.4 R124, [R158+0x4400] ;  /* 0x004400009e7c783b */ /* 0x000eae0000000200 */
[C---:B-----5:R-:W-:Y:S08]  /*67c0*/  HMMA.16816.F32.BF16 R60, R120.reuse, R128, R60 ;  /* 0x00000080783c723c */ /* 0x060ff0000004183c */
[----:B------:R-:W-:Y:S01]  /*67d0*/  HMMA.16816.F32.BF16 R64, R120, R130, R64 ;  /* 0x000000827840723c */ /* 0x000fe20000041840 */
[----:B------:R-:W4:Y:S08]  /*67e0*/  LDSM.16.M88.4 R120, [R158+0x4800] ;  /* 0x004800009e78783b */ /* 0x000f300000000200 */
[----:B------:R-:W5:Y:S01]  /*67f0*/  LDSM.16.M88.4 R128, [R158+0x4c00] ;  /* 0x004c00009e80783b */ /* 0x000f620000000200 */
        /* <DEDUP_REMOVED lines=11> */
[----:B------:R-:W5:Y:S07]  /*68b0*/  LDSM.16.M88.4 R128, [R158+0x5c00] ;  /* 0x005c00009e80783b */ /* 0x000f6e0000000200 */
[C---:B-1----:R-:W-:Y:S08]  /*68c0*/  HMMA.16816.F32.BF16 R36, R132.reuse, R136, R36 ;  /* 0x000000888424723c */ /* 0x042ff00000041824 */
        /* <DEDUP_REMOVED lines=8> */
[C---:B-----5:R-:W-:Y:S08]  /*6950*/  HMMA.16816.F32.BF16 R60, R132.reuse, R128, R60 ;  /* 0x00000080843c723c */ /* 0x060ff0000004183c */
[----:B------:R-:W-:Y:S01]  /*6960*/  HMMA.16816.F32.BF16 R64, R132, R130, R64 ;  /* 0x000000828440723c */ /* 0x000fe20000041840 */
[----:B------:R-:W4:Y:S07]  /*6970*/  LDSM.16.M88.4 R128, [R156+0x4800] ;  /* 0x004800009c80783b */ /* 0x000f2e0000000200 */
[C---:B-1----:R-:W-:Y:S08]  /*6980*/  HMMA.16816.F32.BF16 R4, R124.reuse, R136, R4 ;  /* 0x000000887c04723c */ /* 0x042ff00000041804 */
[C---:B------:R-:W-:Y:S08]  /*6990*/  HMMA.16816.F32.BF16 R8, R124.reuse, R138, R8 ;  /* 0x0000008a7c08723c */ /* 0x040ff00000041808 */
[C---:B--2---:R-:W-:Y:S08]  /*69a0*/  HMMA.16816.F32.BF16 R12, R124.reuse, R120, R12 ;  /* 0x000000787c0c723c */ /* 0x044ff0000004180c */
[C---:B------:R-:W-:Y:S01]  /*69b0*/  HMMA.16816.F32.BF16 R16, R124.reuse, R122, R16 ;  /* 0x0000007a7c10723c */ /* 0x040fe20000041810 */
[----:B------:R-:W1:Y:S03]  /*69c0*/  LDSM.16.M88.4 R120, [R156+0x4c00] ;  /* 0x004c00009c78783b */ /* 0x000e660000000200 */
[----:B------:R-:W-:Y:S02]  /*69d0*/  FMUL.FTZ R237, R4, c[0x0][0x2ec] ;  /* 0x0000bb0004ed7a20 */ /* 0x000fe40000410000 */
[----:B------:R-:W-:Y:S02]  /*69e0*/  FMUL.FTZ R235, R5, c[0x0][0x2ec] ;  /* 0x0000bb0005eb7a20 */ /* 0x000fe40000410000 */
[C---:B----4-:R-:W-:Y:S02]  /*69f0*/  HMMA.16816.F32.BF16 R20, R124.reuse, R128, R20 ;  /* 0x000000807c14723c */ /* 0x050fe40000041814 */
[----:B------:R-:W2:Y:S02]  /*6a00*/  MUFU.TANH R237, R237 ;  /* 0x000000ed00ed7308 */ /* 0x000ea40000002400 */
[----:B------:R-:W-:Y:S02]  /*6a10*/  FMUL.FTZ R236, R6, c[0x0][0x2ec] ;  /* 0x0000bb0006ec7a20 */ /* 0x000fe40000410000 */
[----:B------:R-:W-:Y:S02]  /*6a20*/  FMUL.FTZ R234, R7, c[0x0][0x2ec] ;  /* 0x0000bb0007ea7a20 */ /* 0x000fe40000410000 */
[C---:B------:R-:W-:Y:S01]  /*6a30*/  HMMA.16816.F32.BF16 R24, R124.reuse, R130, R24 ;  /* 0x000000827c18723c */ /* 0x040fe20000041818 */
[----:B------:R-:W4:Y:S03]  /*6a40*/  LDSM.16.M88.4 R128, [R156+0x5000] ;  /* 0x005000009c80783b */ /* 0x000f260000000200 */
[----:B------:R-:W2:Y:S01]  /*6a50*/  MUFU.TANH R235, R235 ;  /* 0x000000eb00eb7308 */ /* 0x000ea20000002400 */
[----:B------:R-:W-:Y:S02]  /*6a60*/  FMUL.FTZ R233, R8, c[0x0][0x2ec] ;  /* 0x0000bb0008e97a20 */ /* 0x000fe40000410000 */
[----:B------:R-:W-:Y:S02]  /*6a70*/  FMUL.FTZ R239, R9, c[0x0][0x2ec] ;  /* 0x0000bb0009ef7a20 */ /* 0x000fe40000410000 */
[----:B------:R-:W-:Y:S03]  /*6a80*/  FMUL.FTZ R240, R10, c[0x0][0x2ec] ;  /* 0x0000bb000af07a20 */ /* 0x000fe60000410000 */
[----:B------:R-:W-:Y:S02]  /*6a90*/  FMUL.FTZ R238, R11, c[0x0][0x2ec] ;  /* 0x0000bb000bee7a20 */ /* 0x000fe40000410000 */
[----:B------:R-:W2:Y:S01]  /*6aa0*/  MUFU.TANH R236, R236 ;  /* 0x000000ec00ec7308 */ /* 0x000ea20000002400 */
[----:B------:R-:W-:Y:S02]  /*6ab0*/  FMUL.FTZ R231, R12, c[0x0][0x2ec] ;  /* 0x0000bb000ce77a20 */ /* 0x000fe40000410000 */
[----:B------:R-:W-:Y:S02]  /*6ac0*/  FMUL.FTZ R229, R13, c[0x0][0x2ec] ;  /* 0x0000bb000de57a20 */ /* 0x000fe40000410000 */
[----:B------:R-:W-:Y:S02]  /*6ad0*/  FMUL.FTZ R232, R14, c[0x0][0x2ec] ;  /* 0x0000bb000ee87a20 */ /* 0x000fe40000410000 */
[----:B------:R-:W-:Y:S02]  /*6ae0*/  FMUL.FTZ R230, R15, c[0x0][0x2ec] ;  /* 0x0000bb000fe67a20 */ /* 0x000fe40000410000 */
[----:B------:R-:W-:Y:S01]  /*6af0*/  FMUL.FTZ R227, R16, c[0x0][0x2ec] ;  /* 0x0000bb0010e37a20 */ /* 0x000fe20000410000 */
[----:B------:R-:W2:Y:S01]  /*6b00*/  MUFU.TANH R234, R234 ;  /* 0x000000ea00ea7308 */ /* 0x000ea20000002400 */
[C---:B-1----:R-:W-:Y:S03]  /*6b10*/  HMMA.16816.F32.BF16 R28, R124.reuse, R120, R28 ;  /* 0x000000787c1c723c */ /* 0x042fe6000004181c */
[----:B------:R-:W-:Y:S02]  /*6b20*/  FMUL.FTZ R225, R17, c[0x0][0x2ec] ;  /* 0x0000bb0011e17a20 */ /* 0x000fe40000410000 */
[----:B------:R-:W-:Y:S02]  /*6b30*/  FMUL.FTZ R228, R18, c[0x0][0x2ec] ;  /* 0x0000bb0012e47a20 */ /* 0x000fe40000410000 */
[----:B------:R-:W-:Y:S01]  /*6b40*/  FMUL.FTZ R226, R19, c[0x0][0x2ec] ;  /* 0x0000bb0013e27a20 */ /* 0x000fe20000410000 */
[C---:B------:R-:W-:Y:S01]  /*6b50*/  HMMA.16816.F32.BF16 R32, R124.reuse, R122, R32 ;  /* 0x0000007a7c20723c */ /* 0x040fe20000041820 */
[----:B------:R-:W1:Y:S01]  /*6b60*/  MUFU.TANH R233, R233 ;  /* 0x000000e900e97308 */ /* 0x000e620000002400 */
[----:B------:R-:W5:Y:S02]  /*6b70*/  LDSM.16.M88.4 R120, [R156+0x5400] ;  /* 0x005400009c78783b */ /* 0x000f640000000200 */
[----:B------:R-:W-:Y:S02]  /*6b80*/  FMUL.FTZ R223, R20, c[0x0][0x2ec] ;  /* 0x0000bb0014df7a20 */ /* 0x000fe40000410000 */
[----:B------:R-:W-:Y:S02]  /*6b90*/  FMUL.FTZ R221, R21, c[0x0][0x2ec] ;  /* 0x0000bb0015dd7a20 */ /* 0x000fe40000410000 */
[C---:B----4-:R-:W-:Y:S03]  /*6ba0*/  HMMA.16816.F32.BF16 R36, R124.reuse, R128, R36 ;  /* 0x000000807c24723c */ /* 0x050fe60000041824 */
[----:B------:R-:W4:Y:S01]  /*6bb0*/  MUFU.TANH R239, R239 ;  /* 0x000000ef00ef7308 */ /* 0x000f220000002400 */
[----:B------:R-:W-:Y:S02]  /*6bc0*/  FMUL.FTZ R224, R22, c[0x0][0x2ec] ;  /* 0x0000bb0016e07a20 */ /* 0x000fe40000410000 */
[----:B------:R-:W-:Y:S02]  /*6bd0*/  FMUL.FTZ R222, R23, c[0x0][0x2ec] ;  /* 0x0000bb0017de7a20 */ /* 0x000fe40000410000 */
[C---:B------:R-:W-:Y:S01]  /*6be0*/  HMMA.16816.F32.BF16 R40, R124.reuse, R130, R40 ;  /* 0x000000827c28723c */ /* 0x040fe20000041828 */
[----:B------:R-:W1:Y:S03]  /*6bf0*/  LDSM.16.M88.4 R128, [R156+0x5800] ;  /* 0x005800009c80783b */ /* 0x000e660000000200 */
[----:B------:R-:W-:Y:S01]  /*6c00*/  FMUL.FTZ R219, R24, c[0x0][0x2ec] ;  /* 0x0000bb0018db7a20 */ /* 0x000fe20000410000 */
[----:B------:R-:W1:Y:S01]  /*6c10*/  MUFU.TANH R240, R240 ;  /* 0x000000f000f07308 */ /* 0x000e620000002400 */
[----:B------:R-:W-:Y:S02]  /*6c20*/  FMUL.FTZ R217, R25, c[0x0][0x2ec] ;  /* 0x0000bb0019d97a20 */ /* 0x000fe40000410000 */
[----:B------:R-:W-:Y:S04]  /*6c30*/  FMUL.FTZ R220, R26, c[0x0][0x2ec] ;  /* 0x0000bb001adc7a20 */ /* 0x000fe80000410000 */
[----:B------:R-:W-:Y:S02]  /*6c40*/  FMUL.FTZ R218, R27, c[0x0][0x2ec] ;  /* 0x0000bb001bda7a20 */ /* 0x000fe40000410000 */
[----:B------:R-:W-:Y:S01]  /*6c50*/  FMUL.FTZ R215, R28, c[0x0][0x2ec] ;  /* 0x0000bb001cd77a20 */ /* 0x000fe20000410000 */
[----:B------:R-:W1:Y:S01]  /*6c60*/  MUFU.TANH R238, R238 ;  /* 0x000000ee00ee7308 */ /* 0x000e620000002400 */
[----:B------:R-:W-:Y:S02]  /*6c70*/  FMUL.FTZ R213, R29, c[0x0][0x2ec] ;  /* 0x0000bb001dd57a20 */ /* 0x000fe40000410000 */
[----:B------:R-:W-:Y:S02]  /*6c80*/  FMUL.FTZ R216, R30, c[0x0][0x2ec] ;  /* 0x0000bb001ed87a20 */ /* 0x000fe40000410000 */
[----:B------:R-:W-:Y:S02]  /*6c90*/  FMUL.FTZ R214, R31, c[0x0][0x2ec] ;  /* 0x0000bb001fd67a20 */ /* 0x000fe40000410000 */
[----:B------:R-:W-:Y:S02]  /*6ca0*/  FMUL.FTZ R211, R32, c[0x0][0x2ec] ;  /* 0x0000bb0020d37a20 */ /* 0x000fe40000410000 */
[----:B------:R-:W-:Y:S01]  /*6cb0*/  FMUL.FTZ R209, R33, c[0x0][0x2ec] ;  /* 0x0000bb0021d17a20 */ /* 0x000fe20000410000 */
[----:B------:R-:W2:Y:S01]  /*6cc0*/  MUFU.TANH R231, R231 ;  /* 0x000000e700e77308 */ /* 0x000ea20000002400 */
[C---:B-----5:R-:W-:Y:S03]  /*6cd0*/  HMMA.16816.F32.BF16 R44, R124.reuse, R120, R44 ;  /* 0x000000787c2c723c */ /* 0x060fe6000004182c */
[----:B------:R-:W-:Y:S02]  /*6ce0*/  FMUL.FTZ R212, R34, c[0x0][0x2ec] ;  /* 0x0000bb0022d47a20 */ /* 0x000fe40000410000 */
[----:B------:R-:W-:Y:S02]  /*6cf0*/  FMUL.FTZ R210, R35, c[0x0][0x2ec] ;  /* 0x0000bb0023d27a20 */ /* 0x000fe40000410000 */
[----:B------:R-:W-:Y:S01]  /*6d00*/  FMUL.FTZ R205, R36, c[0x0][0x2ec] ;  /* 0x0000bb0024cd7a20 */ /* 0x000fe20000410000 */
[C---:B------:R-:W-:Y:S01]  /*6d10*/  HMMA.16816.F32.BF16 R48, R124.reuse, R122, R48 ;  /* 0x0000007a7c30723c */ /* 0x040fe20000041830 */
[----:B------:R-:W2:Y:S01]  /*6d20*/  MUFU.TANH R229, R229 ;  /* 0x000000e500e57308 */ /* 0x000ea20000002400 */
[----:B------:R-:W5:Y:S01]  /*6d30*/  LDSM.16.M88.4 R120, [R156+0x5c00] ;  /* 0x005c00009c78783b */ /* 0x000f620000000200 */
[----:B------:R-:W-:Y:S04]  /*6d40*/  DEPBAR.LE SB0, 0x0 ;  /* 0x000080000000791a */ /* 0x000fe80000000000 */
[----:B------:R-:W-:Y:S01]  /*6d50*/  FMUL.FTZ R207, R37, c[0x0][0x2ec] ;  /* 0x0000bb0025cf7a20 */ /* 0x000fe20000410000 */
[C---:B-1----:R-:W-:Y:S03]  /*6d60*/  HMMA.16816.F32.BF16 R52, R124.reuse, R128, R52 ;  /* 0x000000807c34723c */ /* 0x042fe60000041834 */
[----:B------:R-:W1:Y:S01]  /*6d70*/  MUFU.TANH R232, R232 ;  /* 0x000000e800e87308 */ /* 0x000e620000002400 */
[----:B------:R-:W-:Y:S01]  /*6d80*/  BAR.SYNC.DEFER_BLOCKING 0x0 ;  /* 0x0000000000007b1d */ /* 0x000fe20000010000 */
[----:B------:R-:W-:Y:S02]  /*6d90*/  FMUL.FTZ R208, R38, c[0x0][0x2ec] ;  /* 0x0000bb0026d07a20 */ /* 0x000fe40000410000 */
[----:B------:R-:W-:Y:S01]  /*6da0*/  FMUL.FTZ R206, R39, c[0x0][0x2ec] ;  /* 0x0000bb0027ce7a20 */ /* 0x000fe20000410000 */
[C---:B------:R-:W-:Y:S04]  /*6db0*/  HMMA.16816.F32.BF16 R56, R124.reuse, R130, R56 ;  /* 0x000000827c38723c */ /* 0x040fe80000041838 */
        /* <DEDUP_REMOVED lines=12> */
[----:B------:R-:W1:Y:S01]  /*6e80*/  MUFU.TANH R225, R225 ;  /* 0x000000e100e17308 */ /* 0x000e620000002400 */
[C---:B-----5:R-:W-:Y:S03]  /*6e90*/  HMMA.16816.F32.BF16 R60, R124.reuse, R120, R60 ;  /* 0x000000787c3c723c */ /* 0x060fe6000004183c */
[----:B------:R-:W-:Y:S02]  /*6ea0*/  FMUL.FTZ R192, R50, c[0x0][0x2ec] ;  /* 0x0000bb0032c07a20 */ /* 0x000fe40000410000 */
[----:B------:R-:W-:Y:S02]  /*6eb0*/  FMUL.FTZ R190, R51, c[0x0][0x2ec] ;  /* 0x0000bb0033be7a20 */ /* 0x000fe40000410000 */
[----:B------:R-:W-:Y:S01]  /*6ec0*/  FMUL.FTZ R183, R52, c[0x0][0x2ec] ;  /* 0x0000bb0034b77a20 */ /* 0x000fe20000410000 */
[----:B------:R-:W-:Y:S01]  /*6ed0*/  HMMA.16816.F32.BF16 R64, R124, R122, R64 ;  /* 0x0000007a7c40723c */ /* 0x000fe20000041840 */
[----:B------:R-:W1:Y:S03]  /*6ee0*/  MUFU.TANH R228, R228 ;  /* 0x000000e400e47308 */ /* 0x000e660000002400 */
[----:B------:R-:W-:Y:S02]  /*6ef0*/  FMUL.FTZ R185, R53, c[0x0][0x2ec] ;  /* 0x0000bb0035b97a20 */ /* 0x000fe40000410000 */
[----:B------:R-:W-:Y:S02]  /*6f00*/  FMUL.FTZ R186, R54, c[0x0][0x2ec] ;  /* 0x0000bb0036ba7a20 */ /* 0x000fe40000410000 */
[----:B------:R-:W-:Y:S03]  /*6f10*/  FMUL.FTZ R184, R55, c[0x0][0x2ec] ;  /* 0x0000bb0037b87a20 */ /* 0x000fe60000410000 */
[----:B------:R-:W1:Y:S01]  /*6f20*/  MUFU.TANH R226, R226 ;  /* 0x000000e200e27308 */ /* 0x000e620000002400 */
[----:B------:R-:W-:Y:S02]  /*6f30*/  FMUL.FTZ R187, R56, c[0x0][0x2ec] ;  /* 0x0000bb0038bb7a20 */ /* 0x000fe40000410000 */
[----:B------:R-:W-:Y:S02]  /*6f40*/  FMUL.FTZ R188, R57, c[0x0][0x2ec] ;  /* 0x0000bb0039bc7a20 */ /* 0x000fe40000410000 */
[----:B------:R-:W-:Y:S02]  /*6f50*/  FMUL.FTZ R182, R58, c[0x0][0x2ec] ;  /* 0x0000bb003ab67a20 */ /* 0x000fe40000410000 */
[----:B------:R-:W-:Y:S02]  /*6f60*/  FMUL.FTZ R181, R59, c[0x0][0x2ec] ;  /* 0x0000bb003bb57a20 */ /* 0x000fe40000410000 */
[----:B------:R-:W-:Y:S01]  /*6f70*/  FMUL.FTZ R189, R60, c[0x0][0x2ec] ;  /* 0x0000bb003cbd7a20 */ /* 0x000fe20000410000 */
[----:B------:R-:W1:Y:S01]  /*6f80*/  MUFU.TANH R223, R223 ;  /* 0x000000df00df7308 */ /* 0x000e620000002400 */
[----:B------:R-:W-:Y:S02]  /*6f90*/  FMUL.FTZ R193, R61, c[0x0][0x2ec] ;  /* 0x0000bb003dc17a20 */ /* 0x000fe40000410000 */
[----:B------:R-:W-:Y:S02]  /*6fa0*/  FMUL.FTZ R178, R62, c[0x0][0x2ec] ;  /* 0x0000bb003eb27a20 */ /* 0x000fe40000410000 */
[----:B------:R-:W-:Y:S02]  /*6fb0*/  FMUL.FTZ R180, R63, c[0x0][0x2ec] ;  /* 0x0000bb003fb47a20 */ /* 0x000fe40000410000 */
[----:B------:R-:W-:Y:S02]  /*6fc0*/  FMUL.FTZ R195, R64, c[0x0][0x2ec] ;  /* 0x0000bb0040c37a20 */ /* 0x000fe40000410000 */
[----:B---3--:R-:W-:Y:S01]  /*6fd0*/  FMUL.FTZ R3, R67, c[0x0][0x2ec] ;  /* 0x0000bb0043037a20 */ /* 0x008fe20000410000 */
[----:B------:R-:W3:Y:S01]  /*6fe0*/  MUFU.TANH R221, R221 ;  /* 0x000000dd00dd7308 */ /* 0x000ee20000002400 */
[----:B------:R-:W-:Y:S02]  /*6ff0*/  FMUL.FTZ R65, R65, c[0x0][0x2ec] ;  /* 0x0000bb0041417a20 */ /* 0x000fe40000410000 */
[----:B------:R-:W-:Y:S07]  /*7000*/  FMUL.FTZ R66, R66, c[0x0][0x2ec] ;  /* 0x0000bb0042427a20 */ /* 0x000fee0000410000 */
        /* <DEDUP_REMOVED lines=45> */
[----:B------:R-:W1:Y:S01]  /*72e0*/  MUFU.TANH R3, R3 ;  /* 0x0000000300037308 */ /* 0x000e620000002400 */
[----:B------:R-:W-:-:S05]  /*72f0*/  @!P0 BRA `(.L_x_1854) ;  /* 0x0000059000008947 */ /* 0x000fca0003800000 */
[----:B--234-:R-:W-:Y:S02]  /*7300*/  ULDC UR8, c[0x0][0x198] ;  /* 0x0000660000087ab9 */ /* 0x01cfe40000000800 */
[----:B------:R-:W-:Y:S04]  /*7310*/  ULEA UR8, -UR8, URZ, 0x7 ;  /* 0x0000003f08087291 */ /* 0x000fe8000f8e393f */
[----:B------:R-:W-:Y:S02]  /*7320*/  USHF.R.S32.HI UR6, URZ, 0x1f, UR8 ;  /* 0x0000001f3f067899 */ /* 0x000fe40008011408 */
[----:B------:R-:W-:Y:S04]  /*7330*/  MOV R8, UR8 ;  /* 0x0000000800087c02 */ /* 0x000fe80008000f00 */
[----:B------:R-:W-:Y:S01]  /*7340*/  MOV R5, UR6 ;  /* 0x0000000600057c02 */ /* 0x000fe20008000f00 */
[----:B------:R-:W-:-:S05]  /*7350*/  @P6 BRA `(.L_x_1855) ;  /* 0x000003b000006947 */ /* 0x000fca0003800000 */
[----:B------:R-:W-:Y:S04]  /*7360*/  IABS R0, c[0x0][0x2d0] ;  /* 0x0000b40000007a13 */ /* 0x000fe80000000000 */
        /* <DEDUP_REMOVED lines=58> */
.L_x_1855:
        /* <DEDUP_REMOVED lines=24> */
.L_x_1854:
[----:B--234-:R-:W-:Y:S01]  /*7890*/  FMNMX.FTZ R0, R237, R119, !PT ;  /* 0x00000077ed007209 */ /* 0x01cfe20007810000 */
        /* <DEDUP_REMOVED lines=11> */
[----:B-1----:R-:W-:Y:S02]  /*7950*/  FMNMX.FTZ R5, R232, R5, !PT ;  /* 0x00000005e8057209 */ /* 0x002fe40007810000 */
        /* <DEDUP_REMOVED lines=117> */
[----:B------:R-:W2:Y:S01]  /*80b0*/  MUFU.EX2 R124, R124 ;  /* 0x0000007c007c7308 */ /* 0x000ea20000000800 */
[C---:B------:R-:W-:Y:S02]  /*80c0*/  FMUL.FTZ R32, R54.reuse, R84 ;  /* 0x0000005436207220 */ /* 0x040fe40000410000 */
[----:B------:R-:W-:Y:S01]  /*80d0*/  FMUL.FTZ R35, R53, R87 ;  /* 0x0000005735237220 */ /* 0x000fe20000410000 */
[----:B-1----:R-:W-:Y:S01]  /*80e0*/  F2FP.BF16.PACK_AB R59, R117, R120 ;  /* 0x00000078753b723e */ /* 0x002fe200000010ff */
[C---:B------:R-:W-:Y:S02]  /*80f0*/  FMUL.FTZ R40, R54.reuse, R76 ;  /* 0x0000004c36287220 */ /* 0x040fe40000410000 */
[C---:B------:R-:W-:Y:S02]  /*8100*/  FMUL.FTZ R41, R54.reuse, R77 ;  /* 0x0000004d36297220 */ /* 0x040fe40000410000 */
[C---:B------:R-:W-:Y:S01]  /*8110*/  FMUL.FTZ R42, R53.reuse, R78 ;  /* 0x0000004e352a7220 */ /* 0x040fe20000410000 */
[----:B------:R-:W1:Y:S01]  /*8120*/  MUFU.EX2 R138, R138 ;  /* 0x0000008a008a7308 */ /* 0x000e620000000800 */
[C---:B------:R-:W-:Y:S02]  /*8130*/  FMUL.FTZ R43, R53.reuse, R79 ;  /* 0x0000004f352b7220 */ /* 0x040fe40000410000 */
[----:B------:R-:W-:Y:S01]  /*8140*/  LDSM.16.MT88.4 R76, [R118+0xe400] ;  /* 0x00e40000764c783b */ /* 0x000fe20000004200 */
[C---:B------:R-:W-:Y:S02]  /*8150*/  FMUL.FTZ R48, R54.reuse, R68 ;  /* 0x0000004436307220 */ /* 0x040fe40000410000 */
[----:B------:R-:W-:Y:S02]  /*8160*/  FMUL.FTZ R49, R54, R69 ;  /* 0x0000004536317220 */ /* 0x000fe40000410000 */
[C---:B------:R-:W-:Y:S02]  /*8170*/  FMUL.FTZ R50, R53.reuse, R70 ;  /* 0x0000004635327220 */ /* 0x040fe40000410000 */
[----:B------:R-:W-:Y:S01]  /*8180*/  MUFU.EX2 R122, R122 ;  /* 0x0000007a007a7308 */ /* 0x000fe20000000800 */
[----:B------:R-:W-:Y:S02]  /*8190*/  FMUL.FTZ R51, R53, R71 ;  /* 0x0000004735337220 */ /* 0x000fe40000410000 */
[----:B------:R-:W-:Y:S01]  /*81a0*/  LDSM.16.MT88.4 R68, [R118+0xd400] ;  /* 0x00d400007644783b */ /* 0x000fe20000004200 */
[----:B--2---:R-:W-:Y:S01]  /*81b0*/  F2FP.BF16.PACK_AB R56, R124, R131 ;  /* 0x000000837c38723e */ /* 0x004fe200000010ff */
[--C-:B------:R-:W-:Y:S02]  /*81c0*/  FFMA.FTZ R94, R52, c[0x0][0x23c], -R55.reuse ;  /* 0x00008f00345e7a23 */ /* 0x100fe40000010837 */
[--C-:B------:R-:W-:Y:S02]  /*81d0*/  FFMA.FTZ R92, R3, c[0x0][0x23c], -R55.reuse ;  /* 0x00008f00035c7a23 */ /* 0x100fe40000010837 */
[--C-:B------:R-:W-:Y:S01]  /*81e0*/  FFMA.FTZ R84, R227, c[0x0][0x23c], -R126.reuse ;  /* 0x00008f00e3547a23 */ /* 0x100fe2000001087e */
[----:B------:R-:W2:Y:S01]  /*81f0*/  MUFU.EX2 R121, R121 ;  /* 0x0000007900797308 */ /* 0x000ea20000000800 */
[--C-:B------:R-:W-:Y:S02]  /*8200*/  FFMA.FTZ R87, R223, c[0x0][0x23c], -R126.reuse ;  /* 0x00008f00df577a23 */ /* 0x100fe4000001087e */
[----:B------:R-:W-:Y:S01]  /*8210*/  FFMA.FTZ R93, R229, c[0x0][0x23c], -R126 ;  /* 0x00008f00e55d7a23 */ /* 0x000fe2000001087e */
[----:B-1----:R-:W-:Y:S01]  /*8220*/  F2FP.BF16.PACK_AB R57, R123, R138 ;  /* 0x0000008a7b39723e */ /* 0x002fe200000010ff */
[----:B------:R-:W-:Y:S02]  /*8230*/  FFMA.FTZ R138, R53, R176, R138 ;  /* 0x000000b0358a7223 */ /* 0x000fe4000001008a */
[--C-:B------:R-:W-:Y:S02]  /*8240*/  FFMA.FTZ R135, R208, c[0x0][0x23c], -R55.reuse ;  /* 0x00008f00d0877a23 */ /* 0x100fe40000010837 */
[----:B------:R-:W-:Y:S01]  /*8250*/  FADD.FTZ R95, R123, R138 ;  /* 0x0000008a7b5f7221 */ /* 0x000fe20000010000 */
[----:B------:R-:W-:Y:S01]  /*8260*/  MUFU.EX2 R85, R230 ;  /* 0x000000e600557308 */ /* 0x000fe20000000800 */
[----:B------:R-:W-:Y:S02]  /*8270*/  FFMA.FTZ R142, R206, c[0x0][0x23c], -R55 ;  /* 0x00008f00ce8e7a23 */ /* 0x000fe40000010837 */
[----:B------:R-:W-:Y:S02]  /*8280*/  FADD.FTZ R86, R120, R95 ;  /* 0x0000005f78567221 */ /* 0x000fe40000010000 */
[--C-:B------:R-:W-:Y:S02]  /*8290*/  FFMA.FTZ R139, R204, c[0x0][0x23c], -R55.reuse ;  /* 0x00008f00cc8b7a23 */ /* 0x100fe40000010837 */
[----:B------:R-:W-:Y:S02]  /*82a0*/  FADD.FTZ R117, R117, R86 ;  /* 0x0000005675757221 */ /* 0x000fe40000010000 */
        /* <DEDUP_REMOVED lines=19> */
[----:B------:R-:W-:Y:S02]  /*83e0*/  FFMA.FTZ R154, R190, c[0x0][0x23c], -R55 ;  /* 0x00008f00be9a7a23 */ /* 0x000fe40000010837 */
[----:B------:R-:W-:Y:S02]  /*83f0*/  FFMA.FTZ R131, R54, R179, R131 ;  /* 0x000000b336837223 */ /* 0x000fe40000010083 */
        /* <DEDUP_REMOVED lines=43> */
[----:B------:R-:W-:Y:S02]  /*86b0*/  FFMA.FTZ R80, R226, c[0x0][0x23c], -R55 ;  /* 0x00008f00e2507a23 */ /* 0x000fe40000010837 */
[--C-:B------:R-:W-:Y:S01]  /*86c0*/  FFMA.FTZ R82, R221, c[0x0][0x23c], -R126.reuse ;  /* 0x00008f00dd527a23 */ /* 0x100fe2000001087e */
[C---:B------:R-:W-:Y:S03]  /*86d0*/  HMMA.16816.F32.BF16 R36, R56.reuse, R44, R36 ;  /* 0x0000002c3824723c */ /* 0x040fe60000041824 */
[--C-:B------:R-:W-:Y:S01]  /*86e0*/  FFMA.FTZ R127, R211, c[0x0][0x23c], -R126.reuse ;  /* 0x00008f00d37f7a23 */ /* 0x100fe2000001087e */
[----:B------:R-:W-:Y:S01]  /*86f0*/  MUFU.EX2 R143, R143 ;  /* 0x0000008f008f7308 */ /* 0x000fe20000000800 */
[--C-:B------:R-:W-:Y:S02]  /*8700*/  FFMA.FTZ R134, R209, c[0x0][0x23c], -R126.reuse ;  /* 0x00008f00d1867a23 */ /* 0x100fe4000001087e */
[C---:B------:R-:W-:Y:S01]  /*8710*/  FMUL.FTZ R44, R54.reuse, R72 ;  /* 0x00000048362c7220 */ /* 0x040fe20000410000 */
[C---:B------:R-:W-:Y:S04]  /*8720*/  HMMA.16816.F32.BF16 R40, R56.reuse, R46, R40 ;  /* 0x0000002e3828723c */ /* 0x040fe80000041828 */
[----:B------:R-:W-:Y:S02]  /*8730*/  FMUL.FTZ R45, R54, R73 ;  /* 0x00000049362d7220 */ /* 0x000fe40000410000 */
[----:B------:R-:W-:Y:S01]  /*8740*/  MUFU.EX2 R83, R83 ;  /* 0x0000005300537308 */ /* 0x000fe20000000800 */
[C---:B------:R-:W-:Y:S02]  /*8750*/  FMUL.FTZ R46, R53.reuse, R74 ;  /* 0x0000004a352e7220 */ /* 0x040fe40000410000 */
[----:B------:R-:W-:Y:S02]  /*8760*/  FMUL.FTZ R47, R53, R75 ;  /* 0x0000004b352f7220 */ /* 0x000fe40000410000 */
[----:B------:R-:W3:Y:S01]  /*8770*/  LDSM.16.MT88.4 R72, [R116+0x9400] ;  /* 0x009400007448783b */ /* 0x000ee20000004200 */
[----:B------:R-:W-:Y:S02]  /*8780*/  FADD.FTZ R53, R124, R131 ;  /* 0x000000837c357221 */ /* 0x000fe40000010000 */
[----:B------:R-:W-:Y:S02]  /*8790*/  FFMA.FTZ R131, R186, c[0x0][0x23c], -R55 ;  /* 0x00008f00ba837a23 */ /* 0x000fe40000010837 */
[C---:B------:R-:W-:Y:S01]  /*87a0*/  HMMA.16816.F32.BF16 R44, R56.reuse, R60, R44 ;  /* 0x0000003c382c723c */ /* 0x040fe2000004182c */
[----:B------:R-:W4:Y:S02]  /*87b0*/  MUFU.EX2 R80, R80 ;  /* 0x0000005000507308 */ /* 0x000f240000000800 */
[----:B------:R-:W-:Y:S02]  /*87c0*/  FADD.FTZ R122, R122, R53 ;  /* 0x000000357a7a7221 */ /* 0x000fe40000010000 */
[----:B------:R-:W-:Y:S02]  /*87d0*/  FFMA.FTZ R140, R205, c[0x0][0x23c], -R126 ;  /* 0x00008f00cd8c7a23 */ /* 0x000fe4000001087e */
[----:B------:R-:W-:Y:S01]  /*87e0*/  FADD.FTZ R121, R121, R122 ;  /* 0x0000007a79797221 */ /* 0x000fe20000010000 */
[----:B------:R-:W-:Y:S01]  /*87f0*/  HMMA.16816.F32.BF16 R48, R56, R62, R48 ;  /* 0x0000003e3830723c */ /* 0x000fe20000041830 */
[----:B------:R-:W5:Y:S02]  /*8800*/  LDSM.16.MT88.4 R60, [R118+0xb400] ;  /* 0x00b40000763c783b */ /* 0x000f640000004200 */
[----:B------:R-:W3:Y:S01]  /*8810*/  MUFU.EX2 R82, R82 ;  /* 0x0000005200527308 */ /* 0x000ee20000000800 */
[--C-:B------:R-:W-:Y:S02]  /*8820*/  FFMA.FTZ R133, R207, c[0x0][0x23c], -R126.reuse ;  /* 0x00008f00cf857a23 */ /* 0x100fe4000001087e */
[----:B------:R-:W-:Y:S01]  /*8830*/  FFMA.FTZ R137, R201, c[0x0][0x23c], -R126 ;  /* 0x00008f00c9897a23 */ /* 0x000fe2000001087e */
[----:B-1----:R-:W-:Y:S01]  /*8840*/  F2FP.BF16.PACK_AB R57, R85, R88 ;  /* 0x000000585539723e */ /* 0x002fe200000010ff */
[----:B------:R-:W-:Y:S01]  /*8850*/  FADD.FTZ R88, R88, R117 ;  /* 0x0000007558587221 */ /* 0x000fe20000010000 */
[----:B--2---:R-:W-:Y:S03]  /*8860*/  F2FP.BF16.PACK_AB R58, R81, R84 ;  /* 0x00000054513a723e */ /* 0x004fe600000010ff */
[----:B------:R-:W-:Y:S01]  /*8870*/  F2FP.BF16.PACK_AB R56, R93, R96 ;  /* 0x000000605d38723e */ /* 0x000fe200000010ff */
[----:B------:R-:W-:Y:S01]  /*8880*/  FADD.FTZ R88, R85, R88 ;  /* 0x0000005855587221 */ /* 0x000fe20000010000 */
[----:B------:R-:W-:Y:S01]  /*8890*/  MUFU.EX2 R150, R150 ;  /* 0x0000009600967308 */ /* 0x000fe20000000800 */
[----:B------:R-:W-:Y:S01]  /*88a0*/  FADD.FTZ R96, R96, R121 ;  /* 0x0000007960607221 */ /* 0x000fe20000010000 */
[----:B------:R-:W-:Y:S01]  /*88b0*/  MOV R117, R0 ;  /* 0x0000000000757202 */ /* 0x000fe20000000f00 */
[----:B------:R-:W-:Y:S01]  /*88c0*/  FFMA.FTZ R144, R203, c[0x0][0x23c], -R126 ;  /* 0x00008f00cb907a23 */ /* 0x000fe2000001087e */
[----:B----4-:R-:W-:Y:S01]  /*88d0*/  F2FP.BF16.PACK_AB R59, R80, R83 ;  /* 0x00000053503b723e */ /* 0x010fe200000010ff */
[----:B------:R-:W-:Y:S02]  /*88e0*/  FADD.FTZ R93, R93, R96 ;  /* 0x000000605d5d7221 */ /* 0x000fe40000010000 */
[--C-:B------:R-:W-:Y:S02]  /*88f0*/  FFMA.FTZ R149, R187, c[0x0][0x23c], -R126.reuse ;  /* 0x00008f00bb957a23 */ /* 0x100fe4000001087e */
[--C-:B------:R-:W-:Y:S01]  /*8900*/  FFMA.FTZ R176, R188, c[0x0][0x23c], -R126.reuse ;  /* 0x00008f00bcb07a23 */ /* 0x100fe2000001087e */
[----:B------:R-:W-:Y:S01]  /*8910*/  MUFU.EX2 R145, R145 ;  /* 0x0000009100917308 */ /* 0x000fe20000000800 */
[C---:B------:R-:W-:Y:S03]  /*8920*/  HMMA.16816.F32.BF16 R4, R56.reuse, R64, R4 ;  /* 0x000000403804723c */ /* 0x040fe60000041804 */
[--C-:B------:R-:W-:Y:S02]  /*8930*/  FFMA.FTZ R183, R183, c[0x0][0x23c], -R126.reuse ;  /* 0x00008f00b7b77a23 */ /* 0x100fe4000001087e */
[--C-:B------:R-:W-:Y:S02]  /*8940*/  FFMA.FTZ R185, R185, c[0x0][0x23c], -R126.reuse ;  /* 0x00008f00b9b97a23 */ /* 0x100fe4000001087e */
[--C-:B------:R-:W-:Y:S01]  /*8950*/  FFMA.FTZ R153, R189, c[0x0][0x23c], -R126.reuse ;  /* 0x00008f00bd997a23 */ /* 0x100fe2000001087e */
[C---:B------:R-:W-:Y:S01]  /*8960*/  HMMA.16816.F32.BF16 R8, R56.reuse, R66, R8 ;  /* 0x000000423808723c */ /* 0x040fe20000041808 */
[----:B------:R-:W1:Y:S01]  /*8970*/  LDSM.16.MT88.4 R64, [R116+0xb400] ;  /* 0x00b400007440783b */ /* 0x000e620000004200 */
[----:B------:R-:W-:Y:S02]  /*8980*/  MUFU.EX2 R152, R152 ;  /* 0x0000009800987308 */ /* 0x000fe40000000800 */
[--C-:B------:R-:W-:Y:S02]  /*8990*/  FFMA.FTZ R193, R193, c[0x0][0x23c], -R126.reuse ;  /* 0x00008f00c1c17a23 */ /* 0x100fe4000001087e */
[--C-:B------:R-:W-:Y:S02]  /*89a0*/  FFMA.FTZ R195, R195, c[0x0][0x23c], -R126.reuse ;  /* 0x00008f00c3c37a23 */ /* 0x100fe4000001087e */
[C---:B---3--:R-:W-:Y:S04]  /*89b0*/  HMMA.16816.F32.BF16 R12, R56.reuse, R72, R12 ;  /* 0x00000048380c723c */ /* 0x048fe8000004180c */
[----:B------:R-:W-:Y:S01]  /*89c0*/  MUFU.EX2 R147, R147 ;  /* 0x0000009300937308 */ /* 0x000fe20000000800 */
[----:B------:R-:W-:Y:S02]  /*89d0*/  FFMA.FTZ R126, R197, c[0x0][0x23c], -R126 ;  /* 0x00008f00c57e7a23 */ /* 0x000fe4000001087e */
[----:B------:R-:W-:Y:S01]  /*89e0*/  FADD.FTZ R83, R83, R88 ;  /* 0x0000005853537221 */ /* 0x000fe20000010000 */
[C---:B------:R-:W-:Y:S01]  /*89f0*/  HMMA.16816.F32.BF16 R16, R56.reuse, R74, R16 ;  /* 0x0000004a3810723c */ /* 0x040fe20000041810 */
[----:B------:R-:W-:Y:S03]  /*8a00*/  LDSM.16.MT88.4 R72, [R118+0xc000] ;  /* 0x00c000007648783b */ /* 0x000fe60000004200 */
[----:B------:R-:W-:Y:S02]  /*8a10*/  FADD.FTZ R80, R80, R83 ;  /* 0x0000005350507221 */ /* 0x000fe40000010000 */
[----:B------:R-:W-:Y:S02]  /*8a20*/  MUFU.EX2 R154, R154 ;  /* 0x0000009a009a7308 */ /* 0x000fe40000000800 */
[C---:B-----5:R-:W-:Y:S08]  /*8a30*/  HMMA.16816.F32.BF16 R20, R56.reuse, R60, R20 ;  /* 0x0000003c3814723c */ /* 0x060ff00000041814 */
[C---:B------:R-:W-:Y:S01]  /*8a40*/  HMMA.16816.F32.BF16 R24, R56.reuse, R62, R24 ;  /* 0x0000003e3818723c */ /* 0x040fe20000041818 */
[----:B------:R-:W2:Y:S01]  /*8a50*/  LDSM.16.MT88.4 R60, [R116+0xd400] ;  /* 0x00d40000743c783b */ /* 0x000ea20000004200 */
[----:B------:R-:W-:Y:S06]  /*8a60*/  MUFU.EX2 R89, R89 ;  /* 0x0000005900597308 */ /* 0x000fec0000000800 */
[C---:B-1----:R-:W-:Y:S04]  /*8a70*/  HMMA.16816.F32.BF16 R28, R56.reuse, R64, R28 ;  /* 0x00000040381c723c */ /* 0x042fe8000004181c */
[----:B------:R-:W1:Y:S04]  /*8a80*/  MUFU.EX2 R90, R90 ;  /* 0x0000005a005a7308 */ /* 0x000e680000000800 */
[C---:B------:R-:W-:Y:S01]  /*8a90*/  HMMA.16816.F32.BF16 R32, R56.reuse, R66, R32 ;  /* 0x000000423820723c */ /* 0x040fe20000041820 */
[----:B------:R-:W3:Y:S05]  /*8aa0*/  LDSM.16.MT88.4 R64, [R118+0x9800] ;  /* 0x009800007640783b */ /* 0x000eea0000004200 */
[----:B------:R-:W-:Y:S02]  /*8ab0*/  MUFU.EX2 R91, R91 ;  /* 0x0000005b005b7308 */ /* 0x000fe40000000800 */
[C---:B------:R-:W-:Y:S08]  /*8ac0*/  HMMA.16816.F32.BF16 R36, R56.reuse, R68, R36 ;  /* 0x000000443824723c */ /* 0x040ff00000041824 */
[----:B------:R-:W4:Y:S01]  /*8ad0*/  MUFU.EX2 R98, R98 ;  /* 0x0000006200627308 */ /* 0x000f220000000800 */
[C---:B------:R-:W-:Y:S01]  /*8ae0*/  HMMA.16816.F32.BF16 R40, R56.reuse, R70, R40 ;  /* 0x000000463828723c */ /* 0x040fe20000041828 */
[----:B------:R-:W5:Y:S07]  /*8af0*/  LDSM.16.MT88.4 R68, [R116+0x9800] ;  /* 0x009800007444783b */ /* 0x000f6e0000004200 */
[C---:B--2---:R-:W-:Y:S01]  /*8b00*/  HMMA.16816.F32.BF16 R44, R56.reuse, R60, R44 ;  /* 0x0000003c382c723c */ /* 0x044fe2000004182c */
[----:B------:R-:W2:Y:S07]  /*8b10*/  MUFU.EX2 R97, R97 ;  /* 0x0000006100617308 */ /* 0x000eae0000000800 */
[----:B------:R-:W-:Y:S01]  /*8b20*/  HMMA.16816.F32.BF16 R48, R56, R62, R48 ;  /* 0x0000003e3830723c */ /* 0x000fe20000041830 */
[----:B------:R-:W5:Y:S02]  /*8b30*/  LDSM.16.MT88.4 R60, [R118+0xb800] ;  /* 0x00b80000763c783b */ /* 0x000f640000004200 */
[----:B------:R-:W-:Y:S04]  /*8b40*/  MUFU.EX2 R132, R132 ;  /* 0x0000008400847308 */ /* 0x000fe80000000800 */
[----:B------:R-:W-:Y:S02]  /*8b50*/  F2FP.BF16.PACK_AB R56, R82, R87 ;  /* 0x000000575238723e */ /* 0x000fe400000010ff */
[----:B-1----:R-:W-:Y:S03]  /*8b60*/  F2FP.BF16.PACK_AB R57, R90, R89 ;  /* 0x000000595a39723e */ /* 0x002fe600000010ff */
[----:B----4-:R-:W-:Y:S01]  /*8b70*/  F2FP.BF16.PACK_AB R58, R98, R91 ;  /* 0x0000005b623a723e */ /* 0x010fe200000010ff */
[----:B------:R-:W1:Y:S01]  /*8b80*/  MUFU.EX2 R125, R125 ;  /* 0x0000007d007d7308 */ /* 0x000e620000000800 */
[----:B------:R-:W-:Y:S01]  /*8b90*/  FADD.FTZ R89, R89, R80 ;  /* 0x0000005059597221 */ /* 0x000fe20000010000 */
[----:B--2---:R-:W-:Y:S03]  /*8ba0*/  F2FP.BF16.PACK_AB R59, R128, R97 ;  /* 0x00000061803b723e */ /* 0x004fe600000010ff */
[----:B------:R-:W-:Y:S05]  /*8bb0*/  FADD.FTZ R90, R90, R89 ;  /* 0x000000595a5a7221 */ /* 0x000fea0000010000 */
[----:B------:R-:W-:Y:S01]  /*8bc0*/  MUFU.EX2 R127, R127 ;  /* 0x0000007f007f7308 */ /* 0x000fe20000000800 */
[C---:B---3--:R-:W-:Y:S08]  /*8bd0*/  HMMA.16816.F32.BF16 R4, R56.reuse, R64, R4 ;  /* 0x000000403804723c */ /* 0x048ff00000041804 */
[C---:B------:R-:W-:Y:S01]  /*8be0*/  HMMA.16816.F32.BF16 R8, R56.reuse, R66, R8 ;  /* 0x000000423808723c */ /* 0x040fe20000041808 */
[----:B------:R-:W2:Y:S01]  /*8bf0*/  LDSM.16.MT88.4 R64, [R116+0xb800] ;  /* 0x00b800007440783b */ /* 0x000ea20000004200 */
[----:B------:R-:W3:Y:S06]  /*8c00*/  MUFU.EX2 R134, R134 ;  /* 0x0000008600867308 */ /* 0x000eec0000000800 */
[C---:B-----5:R-:W-:Y:S04]  /*8c10*/  HMMA.16816.F32.BF16 R12, R56.reuse, R68, R12 ;  /* 0x00000044380c723c */ /* 0x060fe8000004180c */
[----:B------:R-:W4:Y:S04]  /*8c20*/  MUFU.EX2 R136, R136 ;  /* 0x0000008800887308 */ /* 0x000f280000000800 */
[C---:B------:R-:W-:Y:S01]  /*8c30*/  HMMA.16816.F32.BF16 R16, R56.reuse, R70, R16 ;  /* 0x000000463810723c */ /* 0x040fe20000041810 */
[----:B------:R-:W5:Y:S05]  /*8c40*/  LDSM.16.MT88.4 R68, [R118+0xd800] ;  /* 0x00d800007644783b */ /* 0x000f6a0000004200 */
[----:B------:R-:W-:Y:S02]  /*8c50*/  MUFU.EX2 R140, R140 ;  /* 0x0000008c008c7308 */ /* 0x000fe40000000800 */
[C---:B------:R-:W-:Y:S08]  /*8c60*/  HMMA.16816.F32.BF16 R20, R56.reuse, R60, R20 ;  /* 0x0000003c3814723c */ /* 0x040ff00000041814 */
        /* <DEDUP_REMOVED lines=8> */
[C---:B-----5:R-:W-:Y:S08]  /*8cf0*/  HMMA.16816.F32.BF16 R36, R56.reuse, R68, R36 ;  /* 0x000000443824723c */ /* 0x060ff00000041824 */
[----:B------:R-:W-:Y:S01]  /*8d00*/  MUFU.EX2 R137, R137 ;  /* 0x0000008900897308 */ /* 0x000fe20000000800 */
[C---:B------:R-:W-:Y:S01]  /*8d10*/  HMMA.16816.F32.BF16 R40, R56.reuse, R70, R40 ;  /* 0x000000463828723c */ /* 0x040fe20000041828 */
[----:B------:R-:W5:Y:S07]  /*8d20*/  LDSM.16.MT88.4 R68, [R116+0x9c00] ;  /* 0x009c00007444783b */ /* 0x000f6e0000004200 */
[C---:B-1----:R-:W-:Y:S01]  /*8d30*/  HMMA.16816.F32.BF16 R44, R56.reuse, R60, R44 ;  /* 0x0000003c382c723c */ /* 0x042fe2000004182c */
[----:B------:R-:W-:Y:S07]  /*8d40*/  MUFU.EX2 R144, R144 ;  /* 0x0000009000907308 */ /* 0x000fee0000000800 */
[----:B------:R-:W-:Y:S01]  /*8d50*/  HMMA.16816.F32.BF16 R48, R56, R62, R48 ;  /* 0x0000003e3830723c */ /* 0x000fe20000041830 */
[----:B------:R-:W1:Y:S02]  /*8d60*/  LDSM.16.MT88.4 R60, [R118+0xbc00] ;  /* 0x00bc0000763c783b */ /* 0x000e640000004200 */
[----:B------:R-:W-:Y:S04]  /*8d70*/  MUFU.EX2 R139, R139 ;  /* 0x0000008b008b7308 */ /* 0x000fe80000000800 */
[----:B------:R-:W-:Y:S02]  /*8d80*/  F2FP.BF16.PACK_AB R56, R125, R132 ;  /* 0x000000847d38723e */ /* 0x000fe400000010ff */
[----:B------:R-:W-:Y:S03]  /*8d90*/  F2FP.BF16.PACK_AB R57, R99, R130 ;  /* 0x000000826339723e */ /* 0x000fe600000010ff */
[----:B---3--:R-:W-:Y:S01]  /*8da0*/  F2FP.BF16.PACK_AB R58, R134, R127 ;  /* 0x0000007f863a723e */ /* 0x008fe200000010ff */
[----:B------:R-:W-:Y:S01]  /*8db0*/  MUFU.EX2 R146, R146 ;  /* 0x0000009200927308 */ /* 0x000fe20000000800 */
[----:B----4-:R-:W-:Y:S07]  /*8dc0*/  F2FP.BF16.PACK_AB R59, R136, R129 ;  /* 0x00000081883b723e */ /* 0x010fee00000010ff */
[C---:B--2---:R-:W-:Y:S02]  /*8dd0*/  HMMA.16816.F32.BF16 R4, R56.reuse, R64, R4 ;  /* 0x000000403804723c */ /* 0x044fe40000041804 */
[----:B------:R-:W-:Y:S06]  /*8de0*/  MUFU.EX2 R123, R183 ;  /* 0x000000b7007b7308 */ /* 0x000fec0000000800 */
[C---:B------:R-:W-:Y:S01]  /*8df0*/  HMMA.16816.F32.BF16 R8, R56.reuse, R66, R8 ;  /* 0x000000423808723c */ /* 0x040fe20000041808 */
[----:B------:R-:W2:Y:S03]  /*8e00*/  LDSM.16.MT88.4 R64, [R116+0xbc00] ;  /* 0x00bc00007440783b */ /* 0x000ea60000004200 */
[----:B------:R-:W3:Y:S04]  /*8e10*/  MUFU.EX2 R124, R185 ;  /* 0x000000b9007c7308 */ /* 0x000ee80000000800 */
[C---:B-----5:R-:W-:Y:S06]  /*8e20*/  HMMA.16816.F32.BF16 R12, R56.reuse, R68, R12 ;  /* 0x00000044380c723c */ /* 0x060fec000004180c */
[----:B------:R-:W-:Y:S02]  /*8e30*/  MUFU.EX2 R131, R131 ;  /* 0x0000008300837308 */ /* 0x000fe40000000800 */
[C---:B------:R-:W-:Y:S01]  /*8e40*/  HMMA.16816.F32.BF16 R16, R56.reuse, R70, R16 ;  /* 0x000000463810723c */ /* 0x040fe20000041810 */
[----:B------:R-:W4:Y:S07]  /*8e50*/  LDSM.16.MT88.4 R68, [R118+0xdc00] ;  /* 0x00dc00007644783b */ /* 0x000f2e0000004200 */
[C---:B-1----:R-:W-:Y:S01]  /*8e60*/  HMMA.16816.F32.BF16 R20, R56.reuse, R60, R20 ;  /* 0x0000003c3814723c */ /* 0x042fe20000041814 */
[----:B------:R-:W1:Y:S03]  /*8e70*/  MUFU.EX2 R138, R138 ;  /* 0x0000008a008a7308 */ /* 0x000e660000000800 */
[----:B---3--:R-:W-:Y:S04]  /*8e80*/  F2FP.BF16.PACK_AB R52, R124, R123 ;  /* 0x0000007b7c34723e */ /* 0x008fe800000010ff */
[C---:B------:R-:W-:Y:S01]  /*8e90*/  HMMA.16816.F32.BF16 R24, R56.reuse, R62, R24 ;  /* 0x0000003e3818723c */ /* 0x040fe20000041818 */
[----:B------:R-:W3:Y:S02]  /*8ea0*/  LDSM.16.MT88.4 R60, [R116+0xdc00] ;  /* 0x00dc0000743c783b */ /* 0x000ee40000004200 */
[----:B------:R-:W-:Y:S05]  /*8eb0*/  MUFU.EX2 R149, R149 ;  /* 0x0000009500957308 */ /* 0x000fea0000000800 */
[C---:B--2---:R-:W-:Y:S05]  /*8ec0*/  HMMA.16816.F32.BF16 R28, R56.reuse, R64, R28 ;  /* 0x00000040381c723c */ /* 0x044fea000004181c */
[----:B------:R-:W2:Y:S03]  /*8ed0*/  MUFU.EX2 R176, R176 ;  /* 0x000000b000b07308 */ /* 0x000ea60000000800 */
[C---:B------:R-:W-:Y:S01]  /*8ee0*/  HMMA.16816.F32.BF16 R32, R56.reuse, R66, R32 ;  /* 0x000000423820723c */ /* 0x040fe20000041820 */
[----:B------:R-:W5:Y:S03]  /*8ef0*/  LDSM.16.MT88.4 R64, [R118+0xa000] ;  /* 0x00a000007640783b */ /* 0x000f660000004200 */
[----:B-1----:R-:W-:Y:S03]  /*8f00*/  F2FP.BF16.PACK_AB R53, R138, R131 ;  /* 0x000000838a35723e */ /* 0x002fe600000010ff */
[----:B------:R-:W-:Y:S01]  /*8f10*/  MUFU.EX2 R151, R151 ;  /* 0x0000009700977308 */ /* 0x000fe20000000800 */
[C---:B----4-:R-:W-:Y:S08]  /*8f20*/  HMMA.16816.F32.BF16 R36, R56.reuse, R68, R36 ;  /* 0x000000443824723c */ /* 0x050ff00000041824 */
[C---:B------:R-:W-:Y:S01]  /*8f30*/  HMMA.16816.F32.BF16 R40, R56.reuse, R70, R40 ;  /* 0x000000463828723c */ /* 0x040fe20000041828 */
[----:B------:R-:W1:Y:S01]  /*8f40*/  LDSM.16.MT88.4 R68, [R116+0xa000] ;  /* 0x00a000007444783b */ /* 0x000e620000004200 */
[----:B------:R-:W4:Y:S02]  /*8f50*/  MUFU.EX2 R182, R182 ;  /* 0x000000b600b67308 */ /* 0x000f240000000800 */
[----:B--2---:R-:W-:Y:S04]  /*8f60*/  F2FP.BF16.PACK_AB R54, R176, R149 ;  /* 0x00000095b036723e */ /* 0x004fe800000010ff */
[C---:B---3--:R-:W-:Y:S04]  /*8f70*/  HMMA.16816.F32.BF16 R44, R56.reuse, R60, R44 ;  /* 0x0000003c382c723c */ /* 0x048fe8000004182c */
[----:B------:R-:W-:Y:S04]  /*8f80*/  MUFU.EX2 R153, R153 ;  /* 0x0000009900997308 */ /* 0x000fe80000000800 */
[----:B------:R-:W-:Y:S01]  /*8f90*/  HMMA.16816.F32.BF16 R48, R56, R62, R48 ;  /* 0x0000003e3830723c */ /* 0x000fe20000041830 */
[----:B------:R-:W2:Y:S05]  /*8fa0*/  LDSM.16.MT88.4 R60, [R116+0xc000] ;  /* 0x00c00000743c783b */ /* 0x000eaa0000004200 */
[----:B------:R-:W3:Y:S01]  /*8fb0*/  MUFU.EX2 R120, R193 ;  /* 0x000000c100787308 */ /* 0x000ee20000000800 */
[----:B------:R-:W-:Y:S02]  /*8fc0*/  F2FP.BF16.PACK_AB R56, R133, R140 ;  /* 0x0000008c8538723e */ /* 0x000fe400000010ff */
[----:B------:R-:W-:Y:S03]  /*8fd0*/  F2FP.BF16.PACK_AB R57, R142, R135 ;  /* 0x000000878e39723e */ /* 0x000fe600000010ff */
[----:B------:R-:W-:Y:S02]  /*8fe0*/  F2FP.BF16.PACK_AB R58, R144, R137 ;  /* 0x00000089903a723e */ /* 0x000fe400000010ff */
[----:B------:R-:W-:Y:S02]  /*8ff0*/  F2FP.BF16.PACK_AB R59, R146, R139 ;  /* 0x0000008b923b723e */ /* 0x000fe400000010ff */
[----:B----4-:R-:W-:Y:S01]  /*9000*/  F2FP.BF16.PACK_AB R55, R182, R151 ;  /* 0x00000097b637723e */ /* 0x010fe200000010ff */
[----:B------:R-:W-:Y:S04]  /*9010*/  MUFU.EX2 R3, R178 ;  /* 0x000000b200037308 */ /* 0x000fe80000000800 */
[C---:B-----5:R-:W-:Y:S06]  /*9020*/  HMMA.16816.F32.BF16 R4, R56.reuse, R64, R4 ;  /* 0x000000403804723c */ /* 0x060fec0000041804 */
[----:B------:R-:W-:Y:S02]  /*9030*/  MUFU.EX2 R195, R195 ;  /* 0x000000c300c37308 */ /* 0x000fe40000000800 */
[C---:B------:R-:W-:Y:S01]  /*9040*/  HMMA.16816.F32.BF16 R8, R56.reuse, R66, R8 ;  /* 0x000000423808723c */ /* 0x040fe20000041808 */
[----:B------:R-:W4:Y:S07]  /*9050*/  LDSM.16.MT88.4 R64, [R118+0xe000] ;  /* 0x00e000007640783b */ /* 0x000f2e0000004200 */
[C---:B-1----:R-:W-:Y:S01]  /*9060*/  HMMA.16816.F32.BF16 R12, R56.reuse, R68, R12 ;  /* 0x00000044380c723c */ /* 0x042fe2000004180c */
[----:B------:R-:W1:Y:S07]  /*9070*/  MUFU.EX2 R126, R126 ;  /* 0x0000007e007e7308 */ /* 0x000e6e0000000800 */
[C---:B------:R-:W-:Y:S01]  /*9080*/  HMMA.16816.F32.BF16 R16, R56.reuse, R70, R16 ;  /* 0x000000463810723c */ /* 0x040fe20000041810 */
[----:B------:R-:W5:Y:S07]  /*9090*/  LDSM.16.MT88.4 R68, [R116+0xe000] ;  /* 0x00e000007444783b */ /* 0x000f6e0000004200 */
[C---:B------:R-:W-:Y:S08]  /*90a0*/  HMMA.16816.F32.BF16 R20, R56.reuse, R72, R20 ;  /* 0x000000483814723c */ /* 0x040ff00000041814 */
[C---:B------:R-:W-:Y:S01]  /*90b0*/  HMMA.16816.F32.BF16 R24, R56.reuse, R74, R24 ;  /* 0x0000004a3818723c */ /* 0x040fe20000041818 */
[----:B------:R-:W-:Y:S07]  /*90c0*/  LDSM.16.MT88.4 R72, [R116+0xc400] ;  /* 0x00c400007448783b */ /* 0x000fee0000004200 */
[C---:B--2---:R-:W-:Y:S08]  /*90d0*/  HMMA.16816.F32.BF16 R28, R56.reuse, R60, R28 ;  /* 0x0000003c381c723c */ /* 0x044ff0000004181c */
[C---:B------:R-:W-:Y:S01]  /*90e0*/  HMMA.16816.F32.BF16 R32, R56.reuse, R62, R32 ;  /* 0x0000003e3820723c */ /* 0x040fe20000041820 */
[----:B------:R-:W2:Y:S07]  /*90f0*/  LDSM.16.MT88.4 R60, [R118+0xa400] ;  /* 0x00a40000763c783b */ /* 0x000eae0000004200 */
[C---:B----4-:R-:W-:Y:S08]  /*9100*/  HMMA.16816.F32.BF16 R36, R56.reuse, R64, R36 ;  /* 0x000000403824723c */ /* 0x050ff00000041824 */
[C---:B------:R-:W-:Y:S01]  /*9110*/  HMMA.16816.F32.BF16 R40, R56.reuse, R66, R40 ;  /* 0x000000423828723c */ /* 0x040fe20000041828 */
[----:B------:R-:W4:Y:S07]  /*9120*/  LDSM.16.MT88.4 R64, [R116+0xa400] ;  /* 0x00a400007440783b */ /* 0x000f2e0000004200 */
[C---:B-----5:R-:W-:Y:S08]  /*9130*/  HMMA.16816.F32.BF16 R44, R56.reuse, R68, R44 ;  /* 0x00000044382c723c */ /* 0x060ff0000004182c */
[----:B------:R-:W-:Y:S01]  /*9140*/  HMMA.16816.F32.BF16 R48, R56, R70, R48 ;  /* 0x000000463830723c */ /* 0x000fe20000041830 */
[----:B------:R-:W5:Y:S06]  /*9150*/  LDSM.16.MT88.4 R68, [R118+0xc400] ;  /* 0x00c400007644783b */ /* 0x000f6c0000004200 */
        /* <DEDUP_REMOVED lines=10> */
[C---:B-----5:R-:W-:Y:S08]  /*9200*/  HMMA.16816.F32.BF16 R20, R56.reuse, R68, R20 ;  /* 0x000000443814723c */ /* 0x060ff00000041814 */
[C---:B------:R-:W-:Y:S01]  /*9210*/  HMMA.16816.F32.BF16 R24, R56.reuse, R70, R24 ;  /* 0x000000463818723c */ /* 0x040fe20000041818 */
[----:B------:R-:W5:Y:S07]  /*9220*/  LDSM.16.MT88.4 R68, [R116+0xa800] ;  /* 0x00a800007444783b */ /* 0x000f6e0000004200 */
        /* <DEDUP_REMOVED lines=9> */
[C---:B----4-:R-:W-:Y:S01]  /*92c0*/  HMMA.16816.F32.BF16 R4, R52.reuse, R64, R4 ;  /* 0x000000403404723c */ /* 0x050fe20000041804 */
[----:B------:R-:W4:Y:S01]  /*92d0*/  LDSM.16.MT88.4 R60, [R116+0xe800] ;  /* 0x00e80000743c783b */ /* 0x000f220000004200 */
[----:B------:R-:W-:Y:S06]  /*92e0*/  MUFU.EX2 R65, R94 ;  /* 0x0000005e00417308 */ /* 0x000fec0000000800 */
[C---:B------:R-:W-:Y:S04]  /*92f0*/  HMMA.16816.F32.BF16 R8, R52.reuse, R66, R8 ;  /* 0x000000423408723c */ /* 0x040fe80000041808 */
[----:B------:R-:W2:Y:S04]  /*9300*/  MUFU.EX2 R64, R180 ;  /* 0x000000b400407308 */ /* 0x000ea80000000800 */
[C---:B-----5:R-:W-:Y:S07]  /*9310*/  HMMA.16816.F32.BF16 R12, R52.reuse, R68, R12 ;  /* 0x00000044340c723c */ /* 0x060fee000004180c */
[----:B---3--:R-:W-:Y:S01]  /*9320*/  F2FP.BF16.PACK_AB R68, R120, R153 ;  /* 0x000000997844723e */ /* 0x008fe200000010ff */
[C---:B------:R-:W-:Y:S07]  /*9330*/  HMMA.16816.F32.BF16 R16, R52.reuse, R70, R16 ;  /* 0x000000463410723c */ /* 0x040fee0000041810 */
[----:B-1----:R-:W-:Y:S01]  /*9340*/  F2FP.BF16.PACK_AB R70, R126, R195 ;  /* 0x000000c37e46723e */ /* 0x002fe200000010ff */
[C---:B------:R-:W-:Y:S04]  /*9350*/  HMMA.16816.F32.BF16 R20, R52.reuse, R72, R20 ;  /* 0x000000483414723c */ /* 0x040fe80000041814 */
[----:B--2---:R-:W-:Y:S04]  /*9360*/  F2FP.BF16.PACK_AB R69, R64, R3 ;  /* 0x000000034045723e */ /* 0x004fe800000010ff */
[C---:B------:R-:W-:Y:S08]  /*9370*/  HMMA.16816.F32.BF16 R24, R52.reuse, R74, R24 ;  /* 0x0000004a3418723c */ /* 0x040ff00000041818 */
[C---:B------:R-:W-:Y:S08]  /*9380*/  HMMA.16816.F32.BF16 R28, R52.reuse, R76, R28 ;  /* 0x0000004c341c723c */ /* 0x040ff0000004181c */
[C---:B------:R-:W-:Y:S01]  /*9390*/  HMMA.16816.F32.BF16 R32, R52.reuse, R78, R32 ;  /* 0x0000004e3420723c */ /* 0x040fe20000041820 */
[----:B------:R-:W-:Y:S07]  /*93a0*/  LDSM.16.MT88.4 R76, [R118+0xec00] ;  /* 0x00ec0000764c783b */ /* 0x000fee0000004200 */
[C---:B------:R-:W-:Y:S01]  /*93b0*/  HMMA.16816.F32.BF16 R36, R52.reuse, R56, R36 ;  /* 0x000000383424723c */ /* 0x040fe20000041824 */
[----:B------:R1:W2:Y:S07]  /*93c0*/  MUFU.EX2 R56, R92 ;  /* 0x0000005c00387308 */ /* 0x0002ae0000000800 */
[C---:B------:R-:W-:Y:S07]  /*93d0*/  HMMA.16816.F32.BF16 R40, R52.reuse, R58, R40 ;  /* 0x0000003a3428723c */ /* 0x040fee0000041828 */
[----:B------:R-:W-:Y:S01]  /*93e0*/  FADD.FTZ R58, R84, R93 ;  /* 0x0000005d543a7221 */ /* 0x000fe20000010000 */
[C---:B----4-:R-:W-:Y:S04]  /*93f0*/  HMMA.16816.F32.BF16 R44, R52.reuse, R60, R44 ;  /* 0x0000003c342c723c */ /* 0x050fe8000004182c */
[----:B------:R-:W-:Y:S04]  /*9400*/  FADD.FTZ R58, R81, R58 ;  /* 0x0000003a513a7221 */ /* 0x000fe80000010000 */
[----:B------:R-:W-:Y:S01]  /*9410*/  HMMA.16816.F32.BF16 R48, R52, R62, R48 ;  /* 0x0000003e3430723c */ /* 0x000fe20000041830 */
[----:B-1----:R-:W1:Y:S03]  /*9420*/  LDSM.16.MT88.4 R92, [R118+0xcc00] ;  /* 0x00cc0000765c783b */ /* 0x002e660000004200 */
[----:B--2---:R-:W-:Y:S07]  /*9430*/  F2FP.BF16.PACK_AB R71, R56, R65 ;  /* 0x000000413847723e */ /* 0x004fee00000010ff */
[C---:B------:R-:W-:Y:S07]  /*9440*/  HMMA.16816.F32.BF16 R112, R68.reuse, R108, R4 ;  /* 0x0000006c4470723c */ /* 0x040fee0000041804 */
        /* <DEDUP_REMOVED lines=59> */
[----:B------:R-:W-:Y:S02]  /*9800*/  FADD.FTZ R179, R126, R179 ;  /* 0x000000b37eb37221 */ /* 0x000fe40000010000 */
[----:B------:R-:W-:Y:S01]  /*9810*/  FADD.FTZ R176, R56, R65 ;  /* 0x0000004138b07221 */ /* 0x000fe20000010000 */
[----:B------:R-:W-:-:S05]  /*9820*/  @P0 BRA `(.L_x_1856) ;  /* 0xffffc3b000000947 */ /* 0x000fca000383ffff */
.L_x_1852:
        /* <DEDUP_REMOVED lines=181> */
.L_x_1858:
[----:B---34-:R-:W-:Y:S05]  /*a380*/  BSYNC B0 ;  /* 0x0000000000007941 */ /* 0x018fea0003800000 */
.L_x_1857:
        /* <DEDUP_REMOVED lines=25> */
.L_x_1859:
        /* <DEDUP_REMOVED lines=14> */
.L_x_6329:


//--------------------- .text._ZN5flash24flash_fwd_splitkv_kernelI23Flash_fwd_kernel_traitsILi96ELi64ELi128ELi4ELb0ELb0EN7cutlass10bfloat16_tE19Flash_kernel_traitsILi96ELi64ELi128ELi4ES3_EELb1ELb0ELb0ELb0ELb1ELb0ELb0ELb0EEEvNS_16Flash_fwd_paramsE --------------------------
	.section	.text._ZN5flash24flash_fwd_splitkv_kernelI23Flash_fwd_kernel_traitsILi96ELi64ELi128ELi4ELb0ELb0EN7cutlass10bfloat16_tE19Flash_kernel_traitsILi96ELi64ELi128ELi4ES3_EELb1ELb0ELb0ELb0ELb1ELb0ELb0ELb0EEEvNS_16Flash_fwd_paramsE,"ax",@progbits
	.sectioninfo	@"SHI_REGISTERS=206"
	.align	128
        .global         _ZN5flash24flash_fwd_splitkv_kernelI23Flash_fwd_kernel_traitsILi96ELi64ELi128ELi4ELb0ELb0EN7cutlass10bfloat16_tE19Flash_kernel_traitsILi96ELi64ELi128ELi4ES3_EELb1ELb0ELb0ELb0ELb1ELb0ELb0ELb0EEEvNS_16Flash_fwd_paramsE
        .type           _ZN5flash24flash_fwd_splitkv_kernelI23Flash_fwd_kernel_traitsILi96ELi64ELi128ELi4ELb0ELb0EN7cutlass10bfloat16_tE19Flash_kernel_traitsILi96ELi64ELi128ELi4ES3_EELb1ELb0ELb0ELb0ELb1ELb0ELb0ELb0EEEvNS_16Flash_fwd_paramsE,@function
        .size           _ZN5flash24flash_fwd_splitkv_kernelI23Flash_fwd_kernel_traitsILi96ELi64ELi128ELi4ELb0ELb0EN7cutlass10bfloat16_tE19Flash_kernel_traitsILi96ELi64ELi128ELi4ES3_EELb1ELb0ELb0ELb0ELb1ELb0ELb0ELb0EEEvNS_16Flash_fwd_paramsE,(.L_x_6330 - _ZN5flash24flash_fwd_splitkv_kernelI23Flash_fwd_kernel_traitsILi96ELi64ELi128ELi4ELb0ELb0EN7cutlass10bfloat16_tE19Flash_kernel_traitsILi96ELi64ELi128ELi4ES3_EELb1ELb0ELb0ELb0ELb1ELb0ELb0ELb0EEEvNS_16Flash_fwd_paramsE)
        .other          _ZN5flash24flash_fwd_splitkv_kernelI23Flash_fwd_kernel_traitsILi96ELi64ELi128ELi4ELb0ELb0EN7cutlass10bfloat16_tE19Flash_kernel_traitsILi96ELi64ELi128ELi4ES3_EELb1ELb0ELb0ELb0ELb1ELb0ELb0ELb0EEEvNS_16Flash_fwd_paramsE,@"STO_CUDA_ENTRY STV_DEFAULT"
_ZN5flash24flash_fwd_splitkv_kernelI23Flash_fwd_kernel_traitsILi96ELi64ELi128ELi4ELb0ELb0EN7cutlass10bfloat16_tE19Flash_kernel_traitsILi96ELi64ELi128ELi4ES3_EELb1ELb0ELb0ELb0ELb1ELb0ELb0ELb0EEEvNS_16Flash_fwd_paramsE:
.text._ZN5flash24flash_fwd_splitkv_kernelI23Flash_fwd_kernel_traitsILi96ELi64ELi128ELi4ELb0ELb0EN7cutlass10bfloat16_tE19Flash_kernel_traitsILi96ELi64ELi128ELi4ES3_EELb1ELb0ELb0ELb0ELb1ELb0ELb0ELb0EEEvNS_16Flash_fwd_paramsE:
        /* <DEDUP_REMOVED lines=33> */
.L_x_1860:
[----:B-1-34-:R-:W-:Y:S02]  /*0210*/  MOV R0, c[0x0][0x218] ;  /* 0x0000860000007a02 */ /* 0x01afe40000000f00 */
.L_x_1861:
        /* <DEDUP_REMOVED lines=12> */
[----:B------:R-:W-:Y:S01]  /*02e0*/  ULDC UR5, c[0x0][0x218] ;  /* 0x0000860000057ab9 */ /* 0x000fe20000000800 */
[----:B------:R-:W-:Y:S01]  /*02f0*/  IADD3 R0, -R168, 0xbf, R131 ;  /* 0x000000bfa8007810 */ /* 0x000fe20007ffe183 */
[----:B------:R-:W-:Y:S01]  /*0300*/  UIADD3 UR5, UR5, 0x7f, URZ ;  /* 0x0000007f05057890 */ /* 0x000fe2000fffe03f */
[----:B------:R-:W-:Y:S01]  /*0310*/  IADD3 R7, R125, 0x7f, RZ ;  /* 0x0000007f7d077810 */ /* 0x000fe20007ffe0ff */
[----:B------:R-:W1:Y:S01]  /*0320*/  S2R R124, SR_TID.X ;  /* 0x00000000007c7919 */ /* 0x000e620000002100 */
        /* <DEDUP_REMOVED lines=9> */
[----:B------:R-:W-:-:S03]  /*03c0*/  SHF.R.S32.HI R0, RZ, 0x7, R0 ;  /* 0x00000007ff007819 */ /* 0x000fc60000011400 */
        /* <DEDUP_REMOVED lines=11> */
[----:B------:R-:W-:-:S02]  /*0480*/  IMAD R0, R0, c[0x0][0x1e8], RZ ;  /* 0x00007a0000007a24 */ /* 0x000fc400078e02ff */
[----:B------:R-:W-:Y:S02]  /*0490*/  IMAD.IADD R4, R124, 0x1, -R5 ;  /* 0x000000017c047824 */ /* 0x000fe400078e0a05 */
        /* <DEDUP_REMOVED lines=13> */
[--C-:B------:R-:W-:Y:S01]  /*0570*/  SHF.R.S32.HI R6, RZ, 0x1f, R24.reuse ;  /* 0x0000001fff067819 */ /* 0x100fe20000011418 */
[----:B------:R-:W-:-:S03]  /*0580*/  IMAD R0, R3, c[0x0][0x1c0], R24 ;  /* 0x0000700003007a24 */ /* 0x000fc600078e0218 */
[----:B------:R-:W-:Y:S01]  /*0590*/  IADD3.X R5, R166, R5, R7, P0, !PT ;  /* 0x00000005a6057210 */ /* 0x000fe200007fe407 */
[----:B------:R-:W-:Y:S01]  /*05a0*/  IMAD R9, R6, c[0x0][0x1f0], RZ ;  /* 0x00007c0006097a24 */ /* 0x000fe200078e02ff */
[----:B------:R-:W-:Y:S01]  /*05b0*/  SHF.R.S32.HI R7, RZ, 0x2, R2 ;  /* 0x00000002ff077819 */ /* 0x000fe20000011402 */
[----:B------:R-:W-:Y:S02]  /*05c0*/  IMAD R131, R0, c[0x0][0x214], R131 ;  /* 0x0000850000837a24 */ /* 0x000fe400078e0283 */
[C---:B------:R-:W-:Y:S01]  /*05d0*/  IMAD R9, R24.reuse, c[0x0][0x1f4], R9 ;  /* 0x00007d0018097a24 */ /* 0x040fe200078e0209 */
[----:B------:R-:W-:Y:S01]  /*05e0*/  ISETP.GE.AND P0, PT, R7, R168, PT ;  /* 0x000000a80700720c */ /* 0x000fe20003f06270 */
[----:B------:R-:W-:Y:S01]  /*05f0*/  IMAD.WIDE.U32 R4, R24, c[0x0][0x1f0], R4 ;  /* 0x00007c0018047a25 */ /* 0x000fe200078e0004 */
[----:B------:R-:W-:-:S04]  /*0600*/  SHF.R.S32.HI R0, RZ, 0x1f, R7 ;  /* 0x0000001fff007819 */ /* 0x000fc80000011407 */
[----:B------:R-:W-:-:S07]  /*0610*/  IADD3 R11, R5, R9, RZ ;  /* 0x00000009050b7210 */ /* 0x000fce0007ffe0ff */
[----:B------:R-:W-:Y:S05]  /*0620*/  @P0 BRA `(.L_x_1864) ;  /* 0x000000a000000947 */ /* 0x000fea0003800000 */
[----:B------:R-:W-:Y:S01]  /*0630*/  MOV R10, R4 ;  /* 0x00000004000a7202 */ /* 0x000fe20000000f00 */
[----:B------:R-:W-:-:S04]  /*0640*/  IMAD R2, R0, c[0x0][0x1e8], RZ ;  /* 0x00007a0000027a24 */ /* 0x000fc800078e02ff */
[----:B------:R-:W-:-:S04]  /*0650*/  IMAD.WIDE.U32 R8, R7, c[0x0][0x1e8], R10 ;  /* 0x00007a0007087a25 */ /* 0x000fc800078e000a */
[----:B------:R-:W-:Y:S01]  /*0660*/  IMAD R2, R7, c[0x0][0x1ec], R2 ;  /* 0x00007b0007027a24 */ /* 0x000fe200078e0202 */
[----:B------:R-:W-:-:S04]  /*0670*/  LEA R12, P0, R8, c[0x0][0x1d0], 0x1 ;  /* 0x00007400080c7a11 */ /* 0x000fc800078008ff */
[----:B------:R-:W-:-:S04]  /*0680*/  IADD3 R2, R9, R2, RZ ;  /* 0x0000000209027210 */ /* 0x000fc80007ffe0ff */
[----:B------:R-:W-:-:S05]  /*0690*/  LEA.HI.X R13, R8, c[0x0][0x1d4], R2, 0x1, P0 ;  /* 0x00007500080d7a11 */ /* 0x000fca00000f0c02 */
[----:B------:R1:W-:Y:S04]  /*06a0*/  STG.E.128 [R12.64], RZ ;  /* 0x000000ff0c007986 */ /* 0x0003e8000c101d0c */
[----:B------:R1:W-:Y:S04]  /*06b0*/  STG.E.128 [R12.64+0x40], RZ ;  /* 0x000040ff0c007986 */ /* 0x0003e8000c101d0c */
[----:B------:R1:W-:Y:S02]  /*06c0*/  STG.E.128 [R12.64+0x80], RZ ;  /* 0x000080ff0c007986 */ /* 0x0003e4000c101d0c */
.L_x_1864:
[----:B------:R-:W-:Y:S05]  /*06d0*/  BSYNC B0 ;  /* 0x0000000000007941 */ /* 0x000fea0003800000 */
.L_x_1863:
[----:B------:R-:W-:Y:S01]  /*06e0*/  IADD3 R9, R7, 0x20, RZ ;  /* 0x0000002007097810 */ /* 0x000fe20007ffe0ff */
[----:B------:R-:W-:Y:S03]  /*06f0*/  BSSY B0, `(.L_x_1865) ;  /* 0x000000f000007945 */ /* 0x000fe60003800000 */
[----:B------:R-:W-:-:S13]  /*0700*/  ISETP.GE.AND P0, PT, R9, R168, PT ;  /* 0x000000a80900720c */ /* 0x000fda0003f06270 */
[----:B------:R-:W-:Y:S05]  /*0710*/  @P0 BRA `(.L_x_1866) ;  /* 0x000000c000000947 */ /* 0x000fea0003800000 */
[----:B------:R-:W-:Y:S02]  /*0720*/  IADD3 R3, P0, R7, 0x20, RZ ;  /* 0x0000002007037810 */ /* 0x000fe40007f1e0ff */
[----:B------:R-:W-:Y:S02]  /*0730*/  MOV R5, R11 ;  /* 0x0000000b00057202 */ /* 0x000fe40000000f00 */
[----:B------:R-:W-:-:S03]  /*0740*/  IADD3.X R2, RZ, R0, RZ, P0, !PT ;  /* 0x00000000ff027210 */ /* 0x000fc600007fe4ff */
[----:B------:R-:W-:-:S04]  /*0750*/  IMAD.WIDE.U32 R4, R3, c[0x0][0x1e8], R4 ;  /* 0x00007a0003047a25 */ /* 0x000fc800078e0004 */
[----:B------:R-:W-:-:S04]  /*0760*/  IMAD R2, R2, c[0x0][0x1e8], RZ ;  /* 0x00007a0002027a24 */ /* 0x000fc800078e02ff */
[----:B------:R-:W-:Y:S01]  /*0770*/  IMAD R3, R3, c[0x0][0x1ec], R2 ;  /* 0x00007b0003037a24 */ /* 0x000fe200078e0202 */
[----:B------:R-:W-:-:S04]  /*0780*/  LEA R2, P0, R4, c[0x0][0x1d0], 0x1 ;  /* 0x0000740004027a11 */ /* 0x000fc800078008ff */
[----:B------:R-:W-:-:S04]  /*0790*/  IADD3 R3, R5, R3, RZ ;  /* 0x0000000305037210 */ /* 0x000fc80007ffe0ff */
[----:B------:R-:W-:-:S05]  /*07a0*/  LEA.HI.X R3, R4, c[0x0][0x1d4], R3, 0x1, P0 ;  /* 0x0000750004037a11 */ /* 0x000fca00000f0c03 */
[----:B------:R2:W-:Y:S04]  /*07b0*/  STG.E.128 [R2.64], RZ ;  /* 0x000000ff02007986 */ /* 0x0005e8000c101d0c */
[----:B------:R2:W-:Y:S04]  /*07c0*/  STG.E.128 [R2.64+0x40], RZ ;  /* 0x000040ff02007986 */ /* 0x0005e8000c101d0c */
[----:B------:R2:W-:Y:S02]  /*07d0*/  STG.E.128 [R2.64+0x80], RZ ;  /* 0x000080ff02007986 */ /* 0x0005e4000c101d0c */
.L_x_1866:
[----:B------:R-:W-:Y:S05]  /*07e0*/  BSYNC B0 ;  /* 0x0000000000007941 */ /* 0x000fea0003800000 */
.L_x_1865:
[----:B------:R-:W-:-:S04]  /*07f0*/  LOP3.LUT P2, RZ, R124, 0x3, RZ, 0xc0, !PT ;  /* 0x000000037cff7812 */ /* 0x000fc8000784c0ff */
[-C--:B------:R-:W-:Y:S02]  /*0800*/  ISETP.GE.OR P1, PT, R7, R168.reuse, P2 ;  /* 0x000000a80700720c */ /* 0x080fe40001726670 */
[----:B------:R-:W-:Y:S02]  /*0810*/  IADD3 R7, P0, R131, R7, RZ ;  /* 0x0000000783077210 */ /* 0x000fe40007f1e0ff */
[----:B------:R-:W-:Y:S02]  /*0820*/  ISETP.GE.OR P2, PT, R9, R168, P2 ;  /* 0x000000a80900720c */ /* 0x000fe40001746670 */
[----:B------:R-:W-:Y:S02]  /*0830*/  LEA.HI.X.SX32 R0, R131, R0, 0x1, P0 ;  /* 0x0000000083007211 */ /* 0x000fe400000f0eff */
[----:B--2---:R-:W-:-:S04]  /*0840*/  LEA R2, P0, R7, c[0x0][0x200], 0x2 ;  /* 0x0000800007027a11 */ /* 0x004fc800078010ff */
[----:B------:R-:W-:Y:S01]  /*0850*/  LEA.HI.X R3, R7, c[0x0][0x204], R0, 0x2, P0 ;  /* 0x0000810007037a11 */ /* 0x000fe200000f1400 */
[----:B------:R-:W-:-:S05]  /*0860*/  @!P1 IMAD.MOV.U32 R5, RZ, RZ, 0x7f800000 ;  /* 0x7f800000ff059424 */ /* 0x000fca00078e00ff */
[----:B------:R2:W-:Y:S01]  /*0870*/  @!P1 STG.E [R2.64], R5 ;  /* 0x0000000502009986 */ /* 0x0005e2000c10190c */
[----:B------:R-:W-:Y:S05]  /*0880*/  @P2 EXIT ;  /* 0x000000000000294d */ /* 0x000fea0003800000 */
[----:B--2---:R-:W-:-:S05]  /*0890*/  MOV R5, 0x7f800000 ;  /* 0x7f80000000057802 */ /* 0x004fca0000000f00 */
[----:B------:R-:W-:Y:S01]  /*08a0*/  STG.E [R2.64+0x80], R5 ;  /* 0x0000800502007986 */ /* 0x000fe2000c10190c */
[----:B------:R-:W-:Y:S05]  /*08b0*/  EXIT ;  /* 0x000000000000794d */ /* 0x000fea0003800000 */
.L_x_1862:
[----:B-1----:R-:W-:Y:S01]  /*08c0*/  ISETP.NE.U32.AND P0, PT, RZ, c[0x0][0x2b8], PT ;  /* 0x0000ae00ff007a0c */ /* 0x002fe20003f05070 */
[----:B------:R-:W-:Y:S01]  /*08d0*/  IMAD.MOV.U32 R0, RZ, RZ, R3 ;  /* 0x000000ffff007224 */ /* 0x000fe200078e0003 */
[----:B------:R-:W-:Y:S02]  /*08e0*/  ISETP.NE.U32.AND P1, PT, RZ, c[0x0][0x2c0], PT ;  /* 0x0000b000ff007a0c */ /* 0x000fe40003f25070 */
[----:B------:R-:W-:Y:S02]  /*08f0*/  ISETP.NE.AND.EX P0, PT, RZ, c[0x0][0x2bc], PT, P0 ;  /* 0x0000af00ff007a0c */ /* 0x000fe40003f05300 */
[----:B------:R-:W-:-:S11]  /*0900*/  ISETP.NE.AND.EX P1, PT, RZ, c[0x0][0x2c4], PT, P1 ;  /* 0x0000b100ff007a0c */ /* 0x000fd60003f25310 */
[C---:B------:R-:W-:Y:S02]  /*0910*/  @P0 IMAD.WIDE R8, R3.reuse, R4, c[0x0][0x2b8] ;  /* 0x0000ae0003080625 */ /* 0x040fe400078e0204 */
[----:B------:R-:W-:Y:S02]  /*0920*/  @P1 SHF.R.S32.HI R4, RZ, 0x1f, R3 ;  /* 0x0000001fff041819 */ /* 0x000fe40000011403 */
[C---:B------:R-:W-:Y:S01]  /*0930*/  @P1 IMAD.WIDE.U32 R6, R3.reuse, c[0x0][0x2c8], RZ ;  /* 0x0000b20003061a25 */ /* 0x040fe200078e00ff */
[----:B------:R-:W-:Y:S01]  /*0940*/  CS2R R174, SRZ ;  /* 0x0000000000ae7805 */ /* 0x000fe2000001ff00 */
[----:B------:R1:W5:Y:S01]  /*0950*/  @P0 LDG.E R0, [R8.64] ;  /* 0x0000000c08000981 */ /* 0x000362000c1e1900 */
[----:B------:R-:W-:Y:S01]  /*0960*/  PLOP3.LUT P6, PT, PT, PT, PT, 0x8, 0x0 ;  /* 0x000000000000781c */ /* 0x000fe20003fce170 */
[----:B------:R-:W-:Y:S01]  /*0970*/  @P1 IMAD R4, R4, c[0x0][0x2c8], RZ ;  /* 0x0000b20004041a24 */ /* 0x000fe200078e02ff */
[----:B------:R-:W-:Y:S02]  /*0980*/  @P1 LEA R174, P0, R6, c[0x0][0x2c0], 0x2 ;  /* 0x0000b00006ae1a11 */ /* 0x000fe400078010ff */
[----:B------:R-:W-:Y:S01]  /*0990*/  IABS R134, c[0x0][0x2d0] ;  /* 0x0000b40000867a13 */ /* 0x000fe20000000000 */
[----:B------:R-:W-:-:S04]  /*09a0*/  @P1 IMAD R4, R3, c[0x0][0x2cc], R4 ;  /* 0x0000b30003041a24 */ /* 0x000fc800078e0204 */
        /* <DEDUP_REMOVED lines=57> */
[----:B------:R-:W-:Y:S02]  /*0d40*/  @!P0 IMAD.MOV R4, RZ, RZ, -R4 ;  /* 0x000000ffff048224 */ /* 0x000fe400078e0a04 */
[----:B------:R-:W-:-:S08]  /*0d50*/  IMAD R7, R17, c[0x0][0x19c], R0 ;  /* 0x0000670011077a24 */ /* 0x000fd000078e0200 */
[----:B------:R-:W-:Y:S02]  /*0d60*/  @!P1 LOP3.LUT R4, RZ, c[0x0][0x1c8], RZ, 0x33, !PT ;  /* 0x00007200ff049a12 */ /* 0x000fe400078e33ff */
[----:B--2---:R-:W-:Y:S01]  /*0d70*/  SHF.R.S32.HI R11, RZ, 0x1f, R6 ;  /* 0x0000001fff0b7819 */ /* 0x004fe20000011406 */
[----:B------:R-:W-:-:S04]  /*0d80*/  IMAD.WIDE.U32 R8, R6, c[0x0][0x180], RZ ;  /* 0x0000600006087a25 */ /* 0x000fc800078e00ff */
[C---:B------:R-:W-:Y:S02]  /*0d90*/  IMAD R5, R11.reuse, c[0x0][0x180], RZ ;  /* 0x000060000b057a24 */ /* 0x040fe400078e02ff */
[----:B------:R-:W-:Y:S02]  /*0da0*/  IMAD R11, R11, c[0x0][0x188], RZ ;  /* 0x000062000b0b7a24 */ /* 0x000fe400078e02ff */
[C---:B------:R-:W-:Y:S01]  /*0db0*/  IMAD R2, R6.reuse, c[0x0][0x184], R5 ;  /* 0x0000610006027a24 */ /* 0x040fe200078e0205 */
[----:B------:R-:W-:Y:S01]  /*0dc0*/  SHF.R.S32.HI R5, RZ, 0x1f, R4 ;  /* 0x0000001fff057819 */ /* 0x000fe20000011404 */
[----:B------:R-:W-:-:S03]  /*0dd0*/  IMAD R11, R6, c[0x0][0x18c], R11 ;  /* 0x00006300060b7a24 */ /* 0x000fc600078e020b */
[----:B------:R-:W-:Y:S01]  /*0de0*/  IADD3 R9, R9, R2, RZ ;  /* 0x0000000209097210 */ /* 0x000fe20007ffe0ff */
[----:B------:R-:W-:-:S04]  /*0df0*/  IMAD R21, R5, c[0x0][0x1b0], RZ ;  /* 0x00006c0005157a24 */ /* 0x000fc800078e02ff */
[----:B------:R-:W-:-:S04]  /*0e00*/  IMAD.WIDE.U32 R136, R17, c[0x0][0x198], R8 ;  /* 0x0000660011887a25 */ /* 0x000fc800078e0008 */
[----:B------:R-:W-:Y:S02]  /*0e10*/  IMAD.IADD R137, R137, 0x1, R7 ;  /* 0x0000000189897824 */ /* 0x000fe400078e0207 */
[----:B------:R-:W-:-:S04]  /*0e20*/  IMAD.WIDE.U32 R6, R6, c[0x0][0x188], RZ ;  /* 0x0000620006067a25 */ /* 0x000fc800078e00ff */
[C---:B------:R-:W-:Y:S01]  /*0e30*/  IMAD R21, R4.reuse, c[0x0][0x1b4], R21 ;  /* 0x00006d0004157a24 */ /* 0x040fe200078e0215 */
[----:B------:R-:W-:Y:S01]  /*0e40*/  MOV R16, R6 ;  /* 0x0000000600107202 */ /* 0x000fe20000000f00 */
[----:B------:R-:W-:-:S04]  /*0e50*/  IMAD.WIDE.U32 R136, R4, c[0x0][0x1b0], R136 ;  /* 0x00006c0004887a25 */ /* 0x000fc800078e0088 */
[----:B------:R-:W-:Y:S01]  /*0e60*/  IMAD.IADD R11, R7, 0x1, R11 ;  /* 0x00000001070b7824 */ /* 0x000fe200078e020b */
[----:B------:R-:W-:Y:S01]  /*0e70*/  IADD3 R21, R137, R21, RZ ;  /* 0x0000001589157210 */ /* 0x000fe20007ffe0ff */
[----:B------:R-:W-:Y:S05]  /*0e80*/  BRA `(.L_x_1868) ;  /* 0x0000043000007947 */ /* 0x000fea0003800000 */
.L_x_1867:
[----:B-1----:R-:W-:-:S13]  /*0e90*/  ISETP.NE.AND P3, PT, R11, -0x1, PT ;  /* 0xffffffff0b00780c */ /* 0x002fda0003f65270 */
        /* <DEDUP_REMOVED lines=14> */
.L_x_1869:
[----:B------:R-:W-:Y:S02]  /*0f80*/  IABS R7, c[0x0][0x1c8] ;  /* 0x0000720000077a13 */ /* 0x000fe40000000000 */
[----:B------:R-:W-:Y:S02]  /*0f90*/  LEA R17, R132, 0xffffff80, 0x7 ;  /* 0xffffff8084117811 */ /* 0x000fe400078e38ff */
[----:B------:R-:W1:Y:S01]  /*0fa0*/  I2F.RP R10, R7 ;  /* 0x00000007000a7306 */ /* 0x000e620000209400 */
[----:B------:R-:W-:Y:S02]  /*0fb0*/  @P3 IADD3 R11, R2, R11, RZ ;  /* 0x0000000b020b3210 */ /* 0x000fe40007ffe0ff */
[----:B------:R-:W-:-:S05]  /*0fc0*/  SHF.R.S32.HI R19, RZ, 0x1f, R17 ;  /* 0x0000001fff137819 */ /* 0x000fca0000011411 */
[----:B-1----:R-:W1:Y:S02]  /*0fd0*/  MUFU.RCP R12, R10 ;  /* 0x0000000a000c7308 */ /* 0x002e640000001000 */
[----:B-1----:R-:W-:-:S06]  /*0fe0*/  IADD3 R12, R12, 0xffffffe, RZ ;  /* 0x0ffffffe0c0c7810 */ /* 0x002fcc0007ffe0ff */
[----:B------:R-:W1:Y:S02]  /*0ff0*/  F2I.FTZ.U32.TRUNC.NTZ R13, R12 ;  /* 0x0000000c000d7305 */ /* 0x000e64000021f000 */
[----:B-1----:R-:W-:Y:S01]  /*1000*/  IMAD.MOV R4, RZ, RZ, -R13 ;  /* 0x000000ffff047224 */ /* 0x002fe200078e0a0d */
[----:B------:R-:W-:-:S03]  /*1010*/  MOV R12, RZ ;  /* 0x000000ff000c7202 */ /* 0x000fc60000000f00 */
[----:B------:R-:W-:Y:S01]  /*1020*/  IMAD R6, R4, R7, RZ ;  /* 0x0000000704067224 */ /* 0x000fe200078e02ff */
[----:B------:R-:W-:-:S03]  /*1030*/  IABS R4, R24 ;  /* 0x0000001800047213 */ /* 0x000fc60000000000 */
[----:B------:R-:W-:-:S04]  /*1040*/  IMAD.HI.U32 R6, R13, R6, R12 ;  /* 0x000000060d067227 */ /* 0x000fc800078e000c */
[----:B------:R-:W-:-:S04]  /*1050*/  IMAD.MOV.U32 R9, RZ, RZ, R4 ;  /* 0x000000ffff097224 */ /* 0x000fc800078e0004 */
[----:B------:R-:W-:-:S05]  /*1060*/  IMAD.HI.U32 R4, R6, R9, RZ ;  /* 0x0000000906047227 */ /* 0x000fca00078e00ff */
[----:B------:R-:W-:-:S05]  /*1070*/  IADD3 R6, -R4, RZ, RZ ;  /* 0x000000ff04067210 */ /* 0x000fca0007ffe1ff */
[----:B------:R-:W-:Y:S02]  /*1080*/  IMAD R6, R7, R6, R9 ;  /* 0x0000000607067224 */ /* 0x000fe400078e0209 */
[----:B------:R-:W-:-:S03]  /*1090*/  IMAD.MOV.U32 R9, RZ, RZ, R5 ;  /* 0x000000ffff097224 */ /* 0x000fc600078e0005 */
[----:B------:R-:W-:Y:S01]  /*10a0*/  ISETP.GT.U32.AND P0, PT, R7, R6, PT ;  /* 0x000000060700720c */ /* 0x000fe20003f04070 */
[----:B------:R-:W-:-:S12]  /*10b0*/  IMAD.WIDE.U32 R8, R17, c[0x0][0x198], R8 ;  /* 0x0000660011087a25 */ /* 0x000fd800078e0008 */
[----:B------:R-:W-:Y:S01]  /*10c0*/  @!P0 IMAD.IADD R6, R6, 0x1, -R7 ;  /* 0x0000000106068824 */ /* 0x000fe200078e0a07 */
[----:B------:R-:W-:Y:S02]  /*10d0*/  @!P0 IADD3 R4, R4, 0x1, RZ ;  /* 0x0000000104048810 */ /* 0x000fe40007ffe0ff */
[----:B------:R-:W-:Y:S02]  /*10e0*/  ISETP.NE.AND P0, PT, RZ, c[0x0][0x1c8], PT ;  /* 0x00007200ff007a0c */ /* 0x000fe40003f05270 */
[----:B------:R-:W-:Y:S02]  /*10f0*/  ISETP.GE.U32.AND P2, PT, R6, R7, PT ;  /* 0x000000070600720c */ /* 0x000fe40003f46070 */
[----:B------:R-:W-:-:S04]  /*1100*/  LOP3.LUT R6, R24, c[0x0][0x1c8], RZ, 0x3c, !PT ;  /* 0x0000720018067a12 */ /* 0x000fc800078e3cff */
[----:B------:R-:W-:Y:S01]  /*1110*/  ISETP.GE.AND P1, PT, R6, RZ, PT ;  /* 0x000000ff0600720c */ /* 0x000fe20003f26270 */
[----:B------:R-:W-:-:S04]  /*1120*/  IMAD R6, R19, c[0x0][0x198], RZ ;  /* 0x0000660013067a24 */ /* 0x000fc800078e02ff */
[----:B------:R-:W-:Y:S02]  /*1130*/  IMAD R7, R17, c[0x0][0x19c], R6 ;  /* 0x0000670011077a24 */ /* 0x000fe400078e0206 */
[----:B------:R-:W-:Y:S02]  /*1140*/  @P2 IADD3 R4, R4, 0x1, RZ ;  /* 0x0000000104042810 */ /* 0x000fe40007ffe0ff */
[----:B------:R-:W-:Y:S02]  /*1150*/  IMAD.IADD R9, R9, 0x1, R7 ;  /* 0x0000000109097824 */ /* 0x000fe400078e0207 */
[C---:B------:R-:W-:Y:S02]  /*1160*/  @P3 IMAD.WIDE.U32 R6, R11.reuse, c[0x0][0x1a0], RZ ;  /* 0x000068000b063a25 */ /* 0x040fe400078e00ff */
[----:B------:R-:W-:Y:S02]  /*1170*/  @!P1 IADD3 R4, -R4, RZ, RZ ;  /* 0x000000ff04049210 */ /* 0x000fe40007ffe1ff */
[----:B------:R-:W-:Y:S01]  /*1180*/  @!P0 LOP3.LUT R4, RZ, c[0x0][0x1c8], RZ, 0x33, !PT ;  /* 0x00007200ff048a12 */ /* 0x000fe200078e33ff */
[----:B------:R-:W-:Y:S01]  /*1190*/  @P3 IMAD R11, R11, c[0x0][0x1a4], R7 ;  /* 0x000069000b0b3a24 */ /* 0x000fe200078e0207 */
[----:B------:R-:W-:-:S02]  /*11a0*/  @P3 MOV R16, R6 ;  /* 0x0000000600103202 */ /* 0x000fc40000000f00 */
        /* <DEDUP_REMOVED lines=17> */
.L_x_1868:
[----:B------:R-:W-:Y:S01]  /*12c0*/  ISETP.NE.AND P0, PT, R166, -0x1, PT ;  /* 0xffffffffa600780c */ /* 0x000fe20003f05270 */
[----:B------:R-:W-:Y:S01]  /*12d0*/  IMAD.IADD R162, R168, 0x1, -R131 ;  /* 0x00000001a8a27824 */ /* 0x000fe200078e0a83 */
[----:B------:R-:W-:Y:S01]  /*12e0*/  SHF.R.S32.HI R9, RZ, 0x1f, R124 ;  /* 0x0000001fff097819 */ /* 0x000fe2000001147c */
[----:B------:R-:W-:Y:S01]  /*12f0*/  IMAD.MOV.U32 R133, RZ, RZ, c[0x0][0x198] ;  /* 0x00006600ff857624 */ /* 0x000fe200078e00ff */
[----:B------:R-:W-:Y:S01]  /*1300*/  IADD3 R167, R132, -0x1, RZ ;  /* 0xffffffff84a77810 */ /* 0x000fe20007ffe0ff */
[----:B------:R-:W-:Y:S01]  /*1310*/  IMAD R5, R5, c[0x0][0x1b8], RZ ;  /* 0x00006e0005057a24 */ /* 0x000fe200078e02ff */
[CC--:B------:R-:W-:Y:S01]  /*1320*/  LEA.HI R13, R9.reuse, R124.reuse, RZ, 0x2 ;  /* 0x0000007c090d7211 */ /* 0x0c0fe200078f10ff */
[----:B------:R-:W-:Y:S01]  /*1330*/  IMAD.MOV.U32 R121, RZ, RZ, c[0x0][0x1a0] ;  /* 0x00006800ff797624 */ /* 0x000fe200078e00ff */
[----:B------:R-:W-:Y:S01]  /*1340*/  LEA.HI R128, R9, R124, RZ, 0x5 ;  /* 0x0000007c09807211 */ /* 0x000fe200078f28ff */
[----:B------:R-:W-:Y:S01]  /*1350*/  IMAD R5, R4, c[0x0][0x1bc], R5 ;  /* 0x00006f0004057a24 */ /* 0x000fe200078e0205 */
[----:B------:R-:W-:Y:S01]  /*1360*/  LOP3.LUT R7, R13, 0xfffffffc, RZ, 0xc0, !PT ;  /* 0xfffffffc0d077812 */ /* 0x000fe200078ec0ff */
[----:B------:R-:W-:Y:S01]  /*1370*/  IMAD.SHL.U32 R139, R124, 0x2, RZ ;  /* 0x000000027c8b7824 */ /* 0x000fe200078e00ff */
[----:B------:R-:W-:Y:S01]  /*1380*/  SHF.R.S32.HI R172, RZ, 0x2, R13 ;  /* 0x00000002ffac7819 */ /* 0x000fe2000001140d */
[----:B------:R-:W-:Y:S01]  /*1390*/  @!P0 IMAD.WIDE.U32 R14, R3, c[0x0][0x178], RZ ;  /* 0x00005e00030e8a25 */ /* 0x000fe200078e00ff */
[----:B-----5:R-:W-:-:S02]  /*13a0*/  @!P0 SHF.R.S32.HI R0, RZ, 0x1f, R3 ;  /* 0x0000001fff008819 */ /* 0x020fc40000011403 */
[----:B------:R-:W-:Y:S01]  /*13b0*/  IADD3 R6, R172, 0x20, RZ ;  /* 0x00000020ac067810 */ /* 0x000fe20007ffe0ff */
[----:B------:R-:W-:Y:S01]  /*13c0*/  IMAD.IADD R170, R124, 0x1, -R7 ;  /* 0x000000017caa7824 */ /* 0x000fe200078e0a07 */
[----:B------:R-:W-:Y:S01]  /*13d0*/  LEA.HI R13, R13, R172, RZ, 0x1 ;  /* 0x000000ac0d0d7211 */ /* 0x000fe200078f08ff */
[----:B------:R-:W-:Y:S01]  /*13e0*/  @!P0 IMAD R0, R0, c[0x0][0x178], RZ ;  /* 0x00005e0000008a24 */ /* 0x000fe200078e02ff */
[-C--:B------:R-:W-:Y:S01]  /*13f0*/  ISETP.GE.AND P2, PT, R6, R162.reuse, PT ;  /* 0x000000a20600720c */ /* 0x080fe20003f46270 */
[----:B------:R-:W-:Y:S01]  /*1400*/  @P0 IMAD.WIDE.U32 R28, R166, c[0x0][0x190], RZ ;  /* 0x00006400a61c0a25 */ /* 0x000fe200078e00ff */
[----:B------:R-:W-:Y:S02]  /*1410*/  SHF.R.S32.HI R173, RZ, 0x1f, R172 ;  /* 0x0000001fffad7819 */ /* 0x000fe400000114ac */
[----:B------:R-:W-:Y:S01]  /*1420*/  ISETP.GE.AND P1, PT, R172, R162, PT ;  /* 0x000000a2ac00720c */ /* 0x000fe20003f26270 */
[----:B------:R-:W-:Y:S01]  /*1430*/  @!P0 IMAD R0, R3, c[0x0][0x17c], R0 ;  /* 0x00005f0003008a24 */ /* 0x000fe200078e0200 */
[----:B------:R-:W-:Y:S01]  /*1440*/  SHF.R.S32.HI R3, RZ, 0x1f, R24 ;  /* 0x0000001fff037819 */ /* 0x000fe20000011418 */
[----:B------:R-:W-:Y:S01]  /*1450*/  @!P0 IMAD.MOV.U32 R28, RZ, RZ, R14 ;  /* 0x000000ffff1c8224 */ /* 0x000fe200078e000e */
[----:B------:R-:W-:Y:S01]  /*1460*/  LOP3.LUT R13, R13, 0x7fffffe, RZ, 0xc0, !PT ;  /* 0x07fffffe0d0d7812 */ /* 0x000fe200078ec0ff */
[----:B------:R-:W-:Y:S01]  /*1470*/  IMAD.SHL.U32 R170, R170, 0x8, RZ ;  /* 0x00000008aaaa7824 */ /* 0x000fe200078e00ff */
[----:B------:R-:W-:Y:S01]  /*1480*/  SHF.R.S32.HI R129, RZ, 0x5, R128 ;  /* 0x00000005ff817819 */ /* 0x000fe20000011480 */
[----:B------:R-:W-:Y:S01]  /*1490*/  @P0 IMAD R7, R166, c[0x0][0x194], R29 ;  /* 0x00006500a6070a24 */ /* 0x000fe200078e021d */
[----:B------:R-:W-:Y:S01]  /*14a0*/  IADD3 R10, R172, 0x40, RZ ;  /* 0x00000040ac0a7810 */ /* 0x000fe20007ffe0ff */
[----:B------:R-:W-:Y:S01]  /*14b0*/  @!P0 IMAD.IADD R7, R15, 0x1, R0 ;  /* 0x000000010f078824 */ /* 0x000fe200078e0200 */
[----:B------:R-:W-:Y:S01]  /*14c0*/  IADD3 R28, P0, R170, R28, RZ ;  /* 0x0000001caa1c7210 */ /* 0x000fe20007f1e0ff */
[----:B------:R-:W-:Y:S01]  /*14d0*/  IMAD R3, R3, c[0x0][0x1a8], RZ ;  /* 0x00006a0003037a24 */ /* 0x000fe200078e02ff */
[----:B------:R-:W-:Y:S01]  /*14e0*/  SHF.R.S32.HI R171, RZ, 0x1f, R170 ;  /* 0x0000001fffab7819 */ /* 0x000fe200000114aa */
[----:B------:R-:W-:Y:S01]  /*14f0*/  IMAD.WIDE R22, R23, 0x40, R172 ;  /* 0x0000004017167825 */ /* 0x000fe200078e02ac */
[----:B------:R-:W-:-:S02]  /*1500*/  LEA.HI R15, R9, R124, RZ, 0x3 ;  /* 0x0000007c090f7211 */ /* 0x000fc400078f18ff */
[----:B------:R-:W-:Y:S01]  /*1510*/  IADD3 R136, P3, R170, R136, RZ ;  /* 0x00000088aa887210 */ /* 0x000fe20007f7e0ff */
[----:B------:R-:W-:Y:S01]  /*1520*/  IMAD.X R29, R171, 0x1, R7, P0 ;  /* 0x00000001ab1d7824 */ /* 0x000fe200000e0607 */
[----:B------:R-:W-:Y:S01]  /*1530*/  SHF.R.S32.HI R7, RZ, 0x3, R15 ;  /* 0x00000003ff077819 */ /* 0x000fe2000001140f */
[----:B------:R-:W-:Y:S01]  /*1540*/  IMAD R26, R24, c[0x0][0x1ac], R3 ;  /* 0x00006b00181a7a24 */ /* 0x000fe200078e0203 */
[----:B------:R-:W-:Y:S01]  /*1550*/  @!P2 IADD3 R12, P0, R22, 0x20, RZ ;  /* 0x00000020160ca810 */ /* 0x000fe20007f1e0ff */
[C---:B------:R-:W-:Y:S01]  /*1560*/  IMAD.IADD R0, R172.reuse, 0x1, -R13 ;  /* 0x00000001ac007824 */ /* 0x040fe200078e0a0d */
[----:B------:R-:W-:Y:S01]  /*1570*/  LOP3.LUT R15, R15, 0xfffffff8, RZ, 0xc0, !PT ;  /* 0xfffffff80f0f7812 */ /* 0x000fe200078ec0ff */
[----:B------:R-:W-:Y:S01]  /*1580*/  IMAD.SHL.U32 R27, R7, 0x40, RZ ;  /* 0x00000040071b7824 */ /* 0x000fe200078e00ff */
[----:B------:R-:W-:Y:S01]  /*1590*/  IADD3 R14, R172, 0x60, RZ ;  /* 0x00000060ac0e7810 */ /* 0x000fe20007ffe0ff */
[----:B------:R-:W-:Y:S01]  /*15a0*/  IMAD.WIDE.U32 R24, R24, c[0x0][0x1a8], R28 ;  /* 0x00006a0018187a25 */ /* 0x000fe200078e001c */
[----:B------:R-:W-:-:S02]  /*15b0*/  LOP3.LUT R139, R139, 0x6, RZ, 0xc0, !PT ;  /* 0x000000068b8b7812 */ /* 0x000fc400078ec0ff */
[----:B------:R-:W-:Y:S01]  /*15c0*/  LOP3.LUT R27, R27, 0xc0, RZ, 0xc0, !PT ;  /* 0x000000c01b1b7812 */ /* 0x000fe200078ec0ff */
[----:B------:R-:W-:Y:S02]  /*15d0*/  IMAD R169, R129, 0x8, R0 ;  /* 0x0000000881a97824 */ /* 0x000fe400078e0200 */
[----:B------:R-:W-:Y:S01]  /*15e0*/  IMAD.SHL.U32 R0, R167, 0x80, RZ ;  /* 0x00000080a7007824 */ /* 0x000fe200078e00ff */
[----:B------:R-:W-:Y:S01]  /*15f0*/  LOP3.LUT R3, R27, 0x18, R170, 0xf8, !PT ;  /* 0x000000181b037812 */ /* 0x000fe200078ef8aa */
[----:B------:R-:W-:Y:S01]  /*1600*/  @!P1 IMAD R13, R23, c[0x0][0x190], RZ ;  /* 0x00006400170d9a24 */ /* 0x000fe200078e02ff */
[----:B------:R-:W-:Y:S01]  /*1610*/  SHF.R.U32.HI R2, RZ, 0x3, R27 ;  /* 0x00000003ff027819 */ /* 0x000fe2000001161b */
[----:B------:R-:W-:Y:S02]  /*1620*/  IMAD.IADD R27, R25, 0x1, R26 ;  /* 0x00000001191b7824 */ /* 0x000fe400078e021a */
[----:B------:R-:W-:Y:S01]  /*1630*/  @!P1 IMAD.MOV.U32 R26, RZ, RZ, R24 ;  /* 0x000000ffff1a9224 */ /* 0x000fe200078e0018 */
[----:B------:R-:W-:Y:S01]  /*1640*/  LOP3.LUT R2, R3, R2, RZ, 0x3c, !PT ;  /* 0x0000000203027212 */ /* 0x000fe200078e3cff */
[----:B------:R-:W-:-:S02]  /*1650*/  @!P2 IMAD.X R23, RZ, RZ, R23, P0 ;  /* 0x000000ffff17a224 */ /* 0x000fc400000e0617 */
[----:B------:R-:W-:Y:S02]  /*1660*/  IMAD.IADD R3, R125, 0x1, -R0 ;  /* 0x000000017d037824 */ /* 0x000fe400078e0a00 */
[----:B------:R-:W-:Y:S02]  /*1670*/  IMAD.X R137, R171, 0x1, R21, P3 ;  /* 0x00000001ab897824 */ /* 0x000fe400018e0615 */
[----:B------:R-:W-:Y:S01]  /*1680*/  @!P1 IMAD R13, R22, c[0x0][0x194], R13 ;  /* 0x00006500160d9a24 */ /* 0x000fe200078e020d */
[-C--:B------:R-:W-:Y:S01]  /*1690*/  ISETP.GE.AND P4, PT, R6, R3.reuse, PT ;  /* 0x000000030600720c */ /* 0x080fe20003f86270 */
[----:B------:R-:W-:Y:S01]  /*16a0*/  @!P1 IMAD.WIDE.U32 R20, R22, c[0x0][0x190], R26 ;  /* 0x0000640016149a25 */ /* 0x000fe200078e001a */
[----:B------:R-:W-:-:S03]  /*16b0*/  ISETP.GE.AND P5, PT, R172, R3, PT ;  /* 0x00000003ac00720c */ /* 0x000fc60003fa6270 */
[----:B------:R-:W-:Y:S01]  /*16c0*/  @!P2 IMAD R23, R23, c[0x0][0x190], RZ ;  /* 0x000064001717aa24 */ /* 0x000fe200078e02ff */
[----:B------:R-:W-:Y:S01]  /*16d0*/  @!P1 LEA R26, P0, R20, c[0x0][0x160], 0x1 ;  /* 0x00005800141a9a11 */ /* 0x000fe200078008ff */
[----:B------:R-:W-:Y:S02]  /*16e0*/  @!P2 IMAD.MOV.U32 R25, RZ, RZ, R27 ;  /* 0x000000ffff19a224 */ /* 0x000fe400078e001b */
[----:B------:R-:W-:Y:S02]  /*16f0*/  IMAD.U32 R169, R169, 0x20, R2 ;  /* 0x00000020a9a97824 */ /* 0x000fe400078e0002 */
[C---:B------:R-:W-:Y:S02]  /*1700*/  @!P2 IMAD R8, R12.reuse, c[0x0][0x194], R23 ;  /* 0x000065000c08aa24 */ /* 0x040fe400078e0217 */
[----:B------:R-:W-:Y:S02]  /*1710*/  @!P1 IMAD.IADD R2, R21, 0x1, R13 ;  /* 0x0000000115029824 */ /* 0x000fe400078e020d */
[----:B------:R-:W-:-:S03]  /*1720*/  @!P2 IMAD.WIDE.U32 R12, R12, c[0x0][0x190], R24 ;  /* 0x000064000c0caa25 */ /* 0x000fc600078e0018 */
[----:B------:R-:W-:Y:S01]  /*1730*/  @!P1 LEA.HI.X R27, R20, c[0x0][0x164], R2, 0x1, P0 ;  /* 0x00005900141b9a11 */ /* 0x000fe200000f0c02 */
[----:B------:R-:W-:Y:S01]  /*1740*/  IMAD R135, R173, c[0x0][0x198], RZ ;  /* 0x00006600ad877a24 */ /* 0x000fe200078e02ff */
[----:B------:R-:W-:Y:S01]  /*1750*/  @!P2 LEA R22, P0, R12, c[0x0][0x160], 0x1 ;  /* 0x000058000c16aa11 */ /* 0x000fe200078008ff */
[----:B------:R-:W-:Y:S02]  /*1760*/  @!P2 IMAD.IADD R8, R13, 0x1, R8 ;  /* 0x000000010d08a824 */ /* 0x000fe400078e0208 */
[C---:B------:R-:W-:Y:S02]  /*1770*/  IMAD R135, R172.reuse, c[0x0][0x19c], R135 ;  /* 0x00006700ac877a24 */ /* 0x040fe400078e0287 */
[----:B------:R-:W-:Y:S01]  /*1780*/  IMAD.WIDE.U32 R136, R172, c[0x0][0x198], R136 ;  /* 0x00006600ac887a25 */ /* 0x000fe200078e0088 */
[----:B------:R-:W-:Y:S02]  /*1790*/  @!P2 LEA.HI.X R23, R12, c[0x0][0x164], R8, 0x1, P0 ;  /* 0x000059000c17aa11 */ /* 0x000fe400000f0c08 */
[----:B------:R-:W-:Y:S01]  /*17a0*/  ISETP.GE.AND P0, PT, R10, R3, PT ;  /* 0x000000030a00720c */ /* 0x000fe20003f06270 */
[----:B------:R-:W-:Y:S01]  /*17b0*/  IMAD.IADD R135, R137, 0x1, R135 ;  /* 0x0000000189877824 */ /* 0x000fe200078e0287 */
[----:B------:R-:W-:Y:S01]  /*17c0*/  @!P4 LEA R13, P3, R133, R136, 0x5 ;  /* 0x00000088850dc211 */ /* 0x000fe200078628ff */
[----:B------:R-:W-:-:S02]  /*17d0*/  IMAD.MOV.U32 R2, RZ, RZ, c[0x0][0x19c] ;  /* 0x00006700ff027624 */ /* 0x000fc400078e00ff */
[----:B------:R-:W-:Y:S02]  /*17e0*/  IMAD.SHL.U32 R169, R169, 0x2, RZ ;  /* 0x00000002a9a97824 */ /* 0x000fe400078e00ff */
[C---:B------:R-:W-:Y:S01]  /*17f0*/  IMAD.WIDE.U32 R24, R133.reuse, 0x40, RZ ;  /* 0x0000004085187825 */ /* 0x040fe200078e00ff */
[----:B------:R-:W-:Y:S02]  /*1800*/  @!P4 LEA.HI.X R8, R133, R135, R2, 0x5, P3 ;  /* 0x000000878508c211 */ /* 0x000fe400018f2c02 */
[----:B------:R-:W-:Y:S01]  /*1810*/  @!P4 LEA R20, P3, R13, c[0x0][0x168], 0x1 ;  /* 0x00005a000d14ca11 */ /* 0x000fe200078608ff */
[----:B------:R-:W-:Y:S01]  /*1820*/  @!PT LDS RZ, [RZ] ;  /* 0x00000000fffff984 */ /* 0x000fe20000000800 */
[----:B------:R-:W-:Y:S01]  /*1830*/  @!PT LDS RZ, [RZ] ;  /* 0x00000000fffff984 */ /* 0x000fe20000000800 */
[----:B------:R-:W-:Y:S01]  /*1840*/  @!PT LDS RZ, [RZ] ;  /* 0x00000000fffff984 */ /* 0x000fe20000000800 */
[----:B------:R1:W-:Y:S01]  /*1850*/  @!P1 LDGSTS.E.BYPASS.LTC128B.128 [R169], [R26.64] ;  /* 0x000000001aa99fae */ /* 0x0003e2000b901d4c */
[----:B------:R-:W-:Y:S02]  /*1860*/  IMAD.SHL.U32 R7, R7, 0x8, RZ ;  /* 0x0000000807077824 */ /* 0x000fe400078e00ff */
[----:B------:R-:W-:Y:S01]  /*1870*/  @!P4 LEA.HI.X R21, R13, c[0x0][0x16c], R8, 0x1, P3 ;  /* 0x00005b000d15ca11 */ /* 0x000fe200018f0c08 */
[----:B------:R1:W-:Y:S01]  /*1880*/  @!P1 LDGSTS.E.BYPASS.LTC128B.128 [R169+0x1000], [R26.64+0x40] ;  /* 0x010000401aa99fae */ /* 0x0003e2000b901d4c */
[----:B------:R-:W-:-:S03]  /*1890*/  IMAD.SHL.U32 R8, R2, 0x40, RZ ;  /* 0x0000004002087824 */ /* 0x000fc600078e00ff */
[----:B------:R1:W-:Y:S01]  /*18a0*/  @!P1 LDGSTS.E.BYPASS.LTC128B.128 [R169+0x2000], [R26.64+0x80] ;  /* 0x020000801aa99fae */ /* 0x0003e2000b901d4c */
[C---:B------:R-:W-:Y:S02]  /*18b0*/  @!P0 IADD3 R13, P1, R136.reuse, R24, RZ ;  /* 0x00000018880d8210 */ /* 0x040fe40007f3e0ff */
[C---:B------:R-:W-:Y:S01]  /*18c0*/  @!P5 LEA R24, P3, R136.reuse, c[0x0][0x168], 0x1 ;  /* 0x00005a008818da11 */ /* 0x040fe200078608ff */
[----:B------:R2:W-:Y:S01]  /*18d0*/  @!P2 LDGSTS.E.BYPASS.LTC128B.128 [R169+0x800], [R22.64] ;  /* 0x0080000016a9afae */ /* 0x0005e2000b901d4c */
[----:B------:R-:W-:Y:S02]  /*18e0*/  @!P0 IADD3.X R8, R135, R25, R8, P1, !PT ;  /* 0x0000001987088210 */ /* 0x000fe40000ffe408 */
[C---:B------:R-:W-:Y:S01]  /*18f0*/  @!P0 LEA R12, P1, R13.reuse, c[0x0][0x168], 0x1 ;  /* 0x00005a000d0c8a11 */ /* 0x040fe200078208ff */
[----:B------:R2:W-:Y:S01]  /*1900*/  @!P2 LDGSTS.E.BYPASS.LTC128B.128 [R169+0x1800], [R22.64+0x40] ;  /* 0x0180004016a9afae */ /* 0x0005e2000b901d4c */
[----:B------:R-:W-:Y:S02]  /*1910*/  @!P5 LEA.HI.X R25, R136, c[0x0][0x16c], R135, 0x1, P3 ;  /* 0x00005b008819da11 */ /* 0x000fe400018f0c87 */
[----:B------:R-:W-:Y:S01]  /*1920*/  @!P0 LEA.HI.X R13, R13, c[0x0][0x16c], R8, 0x1, P1 ;  /* 0x00005b000d0d8a11 */ /* 0x000fe200008f0c08 */
[----:B------:R2:W-:Y:S01]  /*1930*/  @!P2 LDGSTS.E.BYPASS.LTC128B.128 [R169+0x2800], [R22.64+0x80] ;  /* 0x0280008016a9afae */ /* 0x0005e2000b901d4c */
[----:B------:R-:W-:-:S02]  /*1940*/  ISETP.GE.AND P2, PT, R10, R3, PT ;  /* 0x000000030a00720c */ /* 0x000fc40003f46270 */
[----:B------:R-:W-:Y:S01]  /*1950*/  LEA.HI R10, R9, R124, RZ, 0x4 ;  /* 0x0000007c090a7211 */ /* 0x000fe200078f20ff */
[----:B------:R1:W-:Y:S01]  /*1960*/  @!P5 LDGSTS.E.BYPASS.LTC128B.128 [R169+0x3000], [R24.64] ;  /* 0x0300000018a9dfae */ /* 0x0003e2000b901d4c */
[----:B------:R-:W-:Y:S02]  /*1970*/  IADD3 R122, P1, R172, R17, RZ ;  /* 0x00000011ac7a7210 */ /* 0x000fe40007f3e0ff */
[----:B------:R-:W-:Y:S01]  /*1980*/  LOP3.LUT R17, R10, 0xfffffff0, RZ, 0xc0, !PT ;  /* 0xfffffff00a117812 */ /* 0x000fe200078ec0ff */
[----:B------:R1:W-:Y:S01]  /*1990*/  @!P5 LDGSTS.E.BYPASS.LTC128B.128 [R169+0x5000], [R24.64+0x40] ;  /* 0x0500004018a9dfae */ /* 0x0003e2000b901d4c */
[----:B------:R-:W-:Y:S01]  /*19a0*/  ISETP.GE.AND P3, PT, R6, R3, PT ;  /* 0x000000030600720c */ /* 0x000fe20003f66270 */
[----:B------:R-:W-:Y:S01]  /*19b0*/  IMAD.X R6, R173, 0x1, R19, P1 ;  /* 0x00000001ad067824 */ /* 0x000fe200008e0613 */
[----:B------:R-:W-:Y:S01]  /*19c0*/  SHF.R.S32.HI R9, RZ, 0x4, R10 ;  /* 0x00000004ff097819 */ /* 0x000fe2000001140a */
[----:B------:R-:W-:Y:S01]  /*19d0*/  IMAD.IADD R8, R124, 0x1, -R17 ;  /* 0x000000017c087824 */ /* 0x000fe200078e0a11 */
[----:B------:R-:W-:Y:S01]  /*19e0*/  IADD3 R16, P1, R170, R16, RZ ;  /* 0x00000010aa107210 */ /* 0x000fe20007f3e0ff */
[----:B------:R1:W-:Y:S01]  /*19f0*/  @!P5 LDGSTS.E.BYPASS.LTC128B.128 [R169+0x7000], [R24.64+0x80] ;  /* 0x0700008018a9dfae */ /* 0x0003e2000b901d4c */
[----:B------:R-:W-:-:S02]  /*1a00*/  LEA.HI R10, R10, R9, RZ, 0x1 ;  /* 0x000000090a0a7211 */ /* 0x000fc400078f08ff */
[-C--:B------:R-:W-:Y:S01]  /*1a10*/  ISETP.GE.AND P5, PT, R14, R3.reuse, PT ;  /* 0x000000030e00720c */ /* 0x080fe20003fa6270 */
[----:B------:R-:W-:Y:S01]  /*1a20*/  IMAD.X R17, R171, 0x1, R11, P1 ;  /* 0x00000001ab117824 */ /* 0x000fe200008e060b */
[----:B------:R-:W-:Y:S01]  /*1a30*/  LOP3.LUT R10, R10, 0xfffffffe, RZ, 0xc0, !PT ;  /* 0xfffffffe0a0a7812 */ /* 0x000fe200078ec0ff */
[----:B------:R-:W-:Y:S01]  /*1a40*/  IMAD.IADD R11, R124, 0x1, -R15 ;  /* 0x000000017c0b7824 */ /* 0x000fe200078e0a0f */
[----:B------:R2:W-:Y:S01]  /*1a50*/  @!P4 LDGSTS.E.BYPASS.LTC128B.128 [R169+0x3800], [R20.64] ;  /* 0x0380000014a9cfae */ /* 0x0005e2000b901d4c */
[-C--:B------:R-:W-:Y:S01]  /*1a60*/  LEA.HI R15, R8, R8.reuse, RZ, 0x1 ;  /* 0x00000008080f7211 */ /* 0x080fe200078f08ff */
[----:B------:R-:W-:Y:S01]  /*1a70*/  IMAD.WIDE.U32 R16, R4, c[0x0][0x1b8], R16 ;  /* 0x00006e0004107a25 */ /* 0x000fe200078e0010 */
[-C--:B------:R-:W-:Y:S01]  /*1a80*/  ISETP.GE.AND P1, PT, R14, R3.reuse, PT ;  /* 0x000000030e00720c */ /* 0x080fe20003f26270 */
[----:B------:R2:W-:Y:S01]  /*1a90*/  @!P4 LDGSTS.E.BYPASS.LTC128B.128 [R169+0x5800], [R20.64+0x40] ;  /* 0x0580004014a9cfae */ /* 0x0005e2000b901d4c */
[----:B------:R-:W-:Y:S01]  /*1aa0*/  LOP3.LUT R127, R15, 0x7fffffe, RZ, 0xc0, !PT ;  /* 0x07fffffe0f7f7812 */ /* 0x000fe200078ec0ff */
[----:B------:R-:W-:Y:S01]  /*1ab0*/  IMAD.IADD R9, R9, 0x1, -R10 ;  /* 0x0000000109097824 */ /* 0x000fe200078e0a0a */
[----:B------:R-:W-:Y:S01]  /*1ac0*/  SHF.R.S32.HI R19, RZ, 0x1f, R8 ;  /* 0x0000001fff137819 */ /* 0x000fe20000011408 */
[----:B------:R2:W-:Y:S01]  /*1ad0*/  @!P4 LDGSTS.E.BYPASS.LTC128B.128 [R169+0x7800], [R20.64+0x80] ;  /* 0x0780008014a9cfae */ /* 0x0005e2000b901d4c */
[----:B------:R-:W-:Y:S01]  /*1ae0*/  ISETP.GE.AND P4, PT, R172, R3, PT ;  /* 0x00000003ac00720c */ /* 0x000fe20003f86270 */
[----:B------:R-:W-:Y:S01]  /*1af0*/  IMAD.IADD R127, R8, 0x1, -R127 ;  /* 0x00000001087f7824 */ /* 0x000fe200078e0a7f */
[----:B------:R-:W-:Y:S01]  /*1b00*/  LEA.HI R3, R11, R11, RZ, 0x1 ;  /* 0x0000000b0b037211 */ /* 0x000fe200078f08ff */
[----:B------:R-:W-:Y:S01]  /*1b10*/  @!P5 IMAD.MOV.U32 R137, RZ, RZ, R135 ;  /* 0x000000ffff89d224 */ /* 0x000fe200078e0087 */
[--C-:B------:R-:W-:Y:S01]  /*1b20*/  SHF.R.S32.HI R10, RZ, 0x1, R15.reuse ;  /* 0x00000001ff0a7819 */ /* 0x100fe2000001140f */
[----:B------:R-:W-:Y:S01]  /*1b30*/  @!P5 IMAD R2, R2, 0x60, RZ ;  /* 0x000000600202d824 */ /* 0x000fe200078e02ff */
[----:B------:R-:W-:Y:S01]  /*1b40*/  SHF.R.S32.HI R15, RZ, 0x1f, R15 ;  /* 0x0000001fff0f7819 */ /* 0x000fe2000001140f */
[----:B------:R3:W-:Y:S01]  /*1b50*/  @!P0 LDGSTS.E.BYPASS.LTC128B.128 [R169+0x4000], [R12.64] ;  /* 0x040000000ca98fae */ /* 0x0007e2000b901d4c */
[----:B------:R-:W-:Y:S01]  /*1b60*/  LOP3.LUT R160, R3, 0x7fffffe, RZ, 0xc0, !PT ;  /* 0x07fffffe03a07812 */ /* 0x000fe200078ec0ff */
[----:B------:R-:W-:Y:S01]  /*1b70*/  IMAD.IADD R17, R17, 0x1, R5 ;  /* 0x0000000111117824 */ /* 0x000fe200078e0205 */
[----:B------:R-:W-:Y:S01]  /*1b80*/  LEA.HI R126, R19, R8, RZ, 0x3 ;  /* 0x00000008137e7211 */ /* 0x000fe200078f18ff */
[----:B------:R3:W-:Y:S01]  /*1b90*/  @!P0 LDGSTS.E.BYPASS.LTC128B.128 [R169+0x6000], [R12.64+0x40] ;  /* 0x060000400ca98fae */ /* 0x0007e2000b901d4c */
[----:B------:R-:W-:Y:S01]  /*1ba0*/  LEA.HI R8, R15, R10, RZ, 0x2 ;  /* 0x0000000a0f087211 */ /* 0x000fe200078f10ff */
[----:B------:R-:W-:Y:S01]  /*1bb0*/  IMAD.IADD R160, R11, 0x1, -R160 ;  /* 0x000000010ba07824 */ /* 0x000fe200078e0aa0 */
[----:B------:R-:W-:Y:S01]  /*1bc0*/  SHF.R.S32.HI R3, RZ, 0x1, R3 ;  /* 0x00000001ff037819 */ /* 0x000fe20000011403 */
[----:B------:R3:W-:Y:S01]  /*1bd0*/  @!P0 LDGSTS.E.BYPASS.LTC128B.128 [R169+0x8000], [R12.64+0x80] ;  /* 0x080000800ca98fae */ /* 0x0007e2000b901d4c */
[----:B------:R-:W-:Y:S01]  /*1be0*/  LOP3.LUT R11, R8, 0xfffffffc, RZ, 0xc0, !PT ;  /* 0xfffffffc080b7812 */ /* 0x000fe200078ec0ff */
[----:B------:R-:W-:-:S02]  /*1bf0*/  IMAD R15, R6, c[0x0][0x1a0], RZ ;  /* 0x00006800060f7a24 */ /* 0x000fc400078e02ff */
[----:B------:R-:W-:Y:S02]  /*1c00*/  IMAD.SHL.U32 R8, R3, 0x40, RZ ;  /* 0x0000004003087824 */ /* 0x000fe400078e00ff */
[----:B------:R-:W-:Y:S02]  /*1c10*/  IMAD.IADD R4, R10, 0x1, -R11 ;  /* 0x000000010a047824 */ /* 0x000fe400078e0a0b */
[----:B------:R-:W-:Y:S01]  /*1c20*/  @!P5 IMAD.WIDE.U32 R10, R133, 0x60, R136 ;  /* 0x00000060850ad825 */ /* 0x000fe200078e0088 */
[----:B------:R-:W-:-:S03]  /*1c30*/  LOP3.LUT R8, R8, 0xc0, RZ, 0xc0, !PT ;  /* 0x000000c008087812 */ /* 0x000fc600078ec0ff */
[----:B------:R-:W-:Y:S01]  /*1c40*/  @!P5 IMAD.IADD R5, R11, 0x1, R2 ;  /* 0x000000010b05d824 */ /* 0x000fe200078e0202 */
[----:B------:R-:W-:Y:S01]  /*1c50*/  @!P5 LEA R18, P0, R10, c[0x0][0x168], 0x1 ;  /* 0x00005a000a12da11 */ /* 0x000fe200078008ff */
[----:B------:R-:W-:Y:S01]  /*1c60*/  IMAD R15, R122, c[0x0][0x1a4], R15 ;  /* 0x000069007a0f7a24 */ /* 0x000fe200078e020f */
[----:B------:R-:W-:Y:S01]  /*1c70*/  LOP3.LUT R7, R8, 0x8, R7, 0xf8, !PT ;  /* 0x0000000808077812 */ /* 0x000fe200078ef807 */
[----:B------:R-:W-:Y:S01]  /*1c80*/  IMAD.WIDE.U32 R122, R122, c[0x0][0x1a0], R16 ;  /* 0x000068007a7a7a25 */ /* 0x000fe200078e0010 */
[----:B------:R-:W-:Y:S02]  /*1c90*/  @!P5 LEA.HI.X R19, R10, c[0x0][0x16c], R5, 0x1, P0 ;  /* 0x00005b000a13da11 */ /* 0x000fe400000f0c05 */
[----:B------:R-:W-:Y:S01]  /*1ca0*/  SHF.R.U32.HI R8, RZ, 0x3, R8 ;  /* 0x00000003ff087819 */ /* 0x000fe20000011608 */
[----:B------:R-:W-:Y:S01]  /*1cb0*/  IMAD.IADD R120, R123, 0x1, R15 ;  /* 0x000000017b787824 */ /* 0x000fe200078e020f */
[----:B------:R-:W-:Y:S01]  /*1cc0*/  LEA R164, P0, R122, c[0x0][0x170], 0x1 ;  /* 0x00005c007aa47a11 */ /* 0x000fe200078008ff */
[----:B------:R4:W-:Y:S01]  /*1cd0*/  @!P5 LDGSTS.E.BYPASS.LTC128B.128 [R169+0x4800], [R18.64] ;  /* 0x0480000012a9dfae */ /* 0x0009e2000b901d4c */
[----:B------:R-:W-:Y:S01]  /*1ce0*/  IMAD.SHL.U32 R2, R4, 0x40, RZ ;  /* 0x0000004004027824 */ /* 0x000fe200078e00ff */
[----:B------:R-:W-:Y:S01]  /*1cf0*/  LOP3.LUT R11, R7, R8, RZ, 0x3c, !PT ;  /* 0x00000008070b7212 */ /* 0x000fe200078e3cff */
[C---:B------:R-:W-:Y:S01]  /*1d00*/  IMAD R160, R9.reuse, 0x8, R160 ;  /* 0x0000000809a07824 */ /* 0x040fe200078e02a0 */
[----:B------:R4:W-:Y:S01]  /*1d10*/  @!P5 LDGSTS.E.BYPASS.LTC128B.128 [R169+0x6800], [R18.64+0x40] ;  /* 0x0680004012a9dfae */ /* 0x0009e2000b901d4c */
[----:B------:R-:W-:Y:S01]  /*1d20*/  LEA.HI.X R163, R122, c[0x0][0x174], R120, 0x1, P0 ;  /* 0x00005d007aa37a11 */ /* 0x000fe200000f0c78 */
[----:B------:R-:W-:Y:S01]  /*1d30*/  IMAD.SHL.U32 R9, R9, 0x8, RZ ;  /* 0x0000000809097824 */ /* 0x000fe200078e00ff */
[----:B------:R-:W-:Y:S01]  /*1d40*/  LOP3.LUT R2, R2, 0xc0, RZ, 0xc0, !PT ;  /* 0x000000c002027812 */ /* 0x000fe200078ec0ff */
[----:B------:R4:W-:Y:S01]  /*1d50*/  @!P5 LDGSTS.E.BYPASS.LTC128B.128 [R169+0x8800], [R18.64+0x80] ;  /* 0x0880008012a9dfae */ /* 0x0009e2000b901d4c */
[----:B------:R-:W-:-:S02]  /*1d60*/  IMAD.MOV.U32 R6, RZ, RZ, 0x5 ;  /* 0x00000005ff067424 */ /* 0x000fc400078e00ff */
[C---:B------:R-:W-:Y:S01]  /*1d70*/  IMAD.SHL.U32 R5, R121.reuse, 0x20, RZ ;  /* 0x0000002079057824 */ /* 0x040fe200078e00ff */
[----:B------:R-:W0:Y:S01]  /*1d80*/  LDGDEPBAR ;  /* 0x00000000000079af */ /* 0x000e220000000000 */
[----:B------:R-:W-:Y:S01]  /*1d90*/  IMAD.SHL.U32 R126, R126, 0x20, RZ ;  /* 0x000000207e7e7824 */ /* 0x000fe200078e00ff */
[----:B------:R-:W-:Y:S01]  /*1da0*/  LOP3.LUT R9, R2, 0x8, R9, 0xf8, !PT ;  /* 0x0000000802097812 */ /* 0x000fe200078ef809 */
[----:B------:R-:W-:Y:S01]  /*1db0*/  @!P1 IMAD.MOV.U32 R165, RZ, RZ, R163 ;  /* 0x000000ffffa59224 */ /* 0x000fe200078e00a3 */
[----:B------:R-:W-:Y:S01]  /*1dc0*/  SHF.R.U32.HI R2, RZ, 0x3, R2 ;  /* 0x00000003ff027819 */ /* 0x000fe20000011602 */
[----:B------:R-:W-:Y:S01]  /*1dd0*/  @!P2 IMAD.MOV.U32 R10, RZ, RZ, c[0x0][0x1a4] ;  /* 0x00006900ff0aa624 */ /* 0x000fe200078e00ff */
[C---:B------:R-:W-:Y:S01]  /*1de0*/  SHF.L.U64.HI R6, R121.reuse, R6, c[0x0][0x1a4] ;  /* 0x0000690079067619 */ /* 0x040fe20000010206 */
[----:B---3--:R-:W-:Y:S01]  /*1df0*/  @!P1 IMAD.WIDE.U32 R12, R121, 0xc0, R164 ;  /* 0x000000c0790c9825 */ /* 0x008fe200078e00a4 */
[----:B------:R-:W-:Y:S02]  /*1e00*/  @!P3 LEA R8, P0, R5, R164, 0x1 ;  /* 0x000000a40508b211 */ /* 0x000fe400078008ff */
[----:B------:R-:W-:Y:S01]  /*1e10*/  LOP3.LUT R126, R126, 0xffffff00, RZ, 0xc0, !PT ;  /* 0xffffff007e7e7812 */ /* 0x000fe200078ec0ff */
[----:B------:R-:W-:Y:S01]  /*1e20*/  @!P4 IMAD.MOV.U32 R165, RZ, RZ, R163 ;  /* 0x000000ffffa5c224 */ /* 0x000fe200078e00a3 */
[----:B------:R-:W-:Y:S01]  /*1e30*/  LOP3.LUT R2, R9, R2, RZ, 0x3c, !PT ;  /* 0x0000000209027212 */ /* 0x000fe200078e3cff */
[----:B------:R-:W-:Y:S01]  /*1e40*/  @!P1 IMAD.MOV.U32 R7, RZ, RZ, c[0x0][0x1a4] ;  /* 0x00006900ff079624 */ /* 0x000fe200078e00ff */
[----:B------:R-:W-:Y:S01]  /*1e50*/  @!P3 LEA.HI.X R9, R5, R163, R6, 0x1, P0 ;  /* 0x000000a30509b211 */ /* 0x000fe200000f0c06 */
[----:B------:R-:W-:Y:S01]  /*1e60*/  @!P1 IMAD.MOV.U32 R6, RZ, RZ, R12 ;  /* 0x000000ffff069224 */ /* 0x000fe200078e000c */
[----:B------:R-:W-:Y:S01]  /*1e70*/  @!P2 LEA R14, P0, R121, R164, 0x7 ;  /* 0x000000a4790ea211 */ /* 0x000fe200078038ff */
[----:B------:R-:W-:-:S02]  /*1e80*/  IMAD R12, R129, 0x200, R126 ;  /* 0x00000200810c7824 */ /* 0x000fc400078e027e */
[----:B------:R-:W-:Y:S01]  /*1e90*/  @!P1 IMAD R7, R7, 0xc0, RZ ;  /* 0x000000c007079824 */ /* 0x000fe200078e02ff */
[----:B------:R-:W-:Y:S01]  /*1ea0*/  @!P2 LEA.HI.X R15, R121, R163, R10, 0x7, P0 ;  /* 0x000000a3790fa211 */ /* 0x000fe200000f3c0a */
[----:B------:R-:W-:Y:S01]  /*1eb0*/  IMAD R161, R127, 0x20, R12 ;  /* 0x000000207fa17824 */ /* 0x000fe200078e020c */
[----:B------:R-:W-:Y:S01]  /*1ec0*/  LOP3.LUT P0, RZ, R3, 0x2, RZ, 0xc0, !PT ;  /* 0x0000000203ff7812 */ /* 0x000fe2000780c0ff */
[----:B------:R-:W-:Y:S01]  /*1ed0*/  IMAD.U32 R160, R160, 0x20, R11 ;  /* 0x00000020a0a07824 */ /* 0x000fe200078e000b */
[----:B------:R-:W-:-:S04]  /*1ee0*/  DEPBAR.LE SB0, 0x0 ;  /* 0x000080000000791a */ /* 0x000fc80000000000 */
[----:B------:R-:W-:Y:S01]  /*1ef0*/  BAR.SYNC.DEFER_BLOCKING 0x0 ;  /* 0x0000000000007b1d */ /* 0x000fe20000010000 */
[----:B------:R-:W-:Y:S02]  /*1f00*/  IMAD.IADD R161, R2, 0x1, R161 ;  /* 0x0000000102a17824 */ /* 0x000fe400078e02a1 */
[----:B------:R-:W-:Y:S02]  /*1f10*/  @!P1 IMAD.IADD R7, R13, 0x1, R7 ;  /* 0x000000010d079824 */ /* 0x000fe400078e0207 */
[----:B------:R-:W-:Y:S02]  /*1f20*/  IMAD.SHL.U32 R160, R160, 0x2, RZ ;  /* 0x00000002a0a07824 */ /* 0x000fe400078e00ff */
[----:B------:R-:W-:Y:S02]  /*1f30*/  IMAD.SHL.U32 R161, R161, 0x2, RZ ;  /* 0x00000002a1a17824 */ /* 0x000fe400078e00ff */
[----:B------:R-:W-:Y:S02]  /*1f40*/  IMAD.MOV.U32 R5, RZ, RZ, 0x10 ;  /* 0x00000010ff057424 */ /* 0x000fe400078e00ff */
[----:B------:R-:W-:-:S02]  /*1f50*/  IMAD R129, R129, 0x10, R131 ;  /* 0x0000001081817824 */ /* 0x000fc400078e0283 */
[----:B------:R-:W-:Y:S01]  /*1f60*/  IMAD R127, R127, 0x20, R126 ;  /* 0x000000207f7f7824 */ /* 0x000fe200078e027e */
[----:B------:R-:W-:Y:S04]  /*1f70*/  @P4 STS [R169+0x9000], RZ ;  /* 0x009000ffa9004388 */ /* 0x000fe80000000800 */
[----:B------:R-:W-:Y:S04]  /*1f80*/  @P4 STS [R169+0x9004], RZ ;  /* 0x009004ffa9004388 */ /* 0x000fe80000000800 */
[----:B------:R-:W-:Y:S04]  /*1f90*/  @P4 STS.64 [R169+0x9008], RZ ;  /* 0x009008ffa9004388 */ /* 0x000fe80000000a00 */
[----:B------:R-:W-:Y:S04]  /*1fa0*/  @P4 STS.128 [R169+0xb000], RZ ;  /* 0x00b000ffa9004388 */ /* 0x000fe80000000c00 */
[----:B------:R-:W-:Y:S04]  /*1fb0*/  @P4 STS.128 [R169+0xd000], RZ ;  /* 0x00d000ffa9004388 */ /* 0x000fe80000000c00 */
[----:B------:R-:W-:Y:S01]  /*1fc0*/  @!PT LDS RZ, [RZ] ;  /* 0x00000000fffff984 */ /* 0x000fe20000000800 */
[----:B------:R-:W-:Y:S01]  /*1fd0*/  @!PT LDS RZ, [RZ] ;  /* 0x00000000fffff984 */ /* 0x000fe20000000800 */
[----:B------:R-:W-:Y:S01]  /*1fe0*/  @!PT LDS RZ, [RZ] ;  /* 0x00000000fffff984 */ /* 0x000fe20000000800 */
[----:B------:R3:W-:Y:S04]  /*1ff0*/  @!P4 LDGSTS.E.BYPASS.LTC128B.128 [R169+0x9000], [R164.64] ;  /* 0x09000000a4a9cfae */ /* 0x0007e8000b901d4c */
[----:B------:R3:W-:Y:S04]  /*2000*/  @!P4 LDGSTS.E.BYPASS.LTC128B.128 [R169+0xb000], [R164.64+0x40] ;  /* 0x0b000040a4a9cfae */ /* 0x0007e8000b901d4c */
[----:B------:R3:W-:Y:S04]  /*2010*/  @!P4 LDGSTS.E.BYPASS.LTC128B.128 [R169+0xd000], [R164.64+0x80] ;  /* 0x0d000080a4a9cfae */ /* 0x0007e8000b901d4c */
[----:B------:R-:W-:Y:S04]  /*2020*/  @P3 STS.128 [R169+0x9800], RZ ;  /* 0x009800ffa9003388 */ /* 0x000fe80000000c00 */
        /* <DEDUP_REMOVED lines=25> */
[----:B------:R2:W-:Y:S01]  /*21c0*/  @!P1 LDGSTS.E.BYPASS.LTC128B.128 [R169+0xe800], [R6.64+0x80] ;  /* 0x0e80008006a99fae */ /* 0x0005e2000b901d4c */
[----:B------:R-:W-:-:S03]  /*21d0*/  LOP3.LUT P1, RZ, R4, 0x2, RZ, 0xc0, !PT ;  /* 0x0000000204ff7812 */ /* 0x000fc6000782c0ff */
[----:B------:R-:W-:Y:S01]  /*21e0*/  LDSM.16.M88.4 R76, [R161] ;  /* 0x00000000a14c783b */ /* 0x000fe20000000200 */
[C---:B------:R-:W-:Y:S02]  /*21f0*/  SEL R3, R5.reuse, 0xfffffff0, !P1 ;  /* 0xfffffff005037807 */ /* 0x040fe40004800000 */
[----:B------:R-:W-:Y:S01]  /*2200*/  SEL R5, R5, 0xfffffff0, !P0 ;  /* 0xfffffff005057807 */ /* 0x000fe20004000000 */
[----:B------:R-:W3:Y:S01]  /*2210*/  LDSM.16.M88.4 R32, [R160+0x3400] ;  /* 0x00340000a020783b */ /* 0x000ee20000000200 */
[----:B------:R-:W-:Y:S01]  /*2220*/  ISETP.GT.AND P1, PT, R132, 0x1, PT ;  /* 0x000000018400780c */ /* 0x000fe20003f24270 */
[----:B------:R-:W-:Y:S02]  /*2230*/  IMAD R159, R3, 0x2, R161 ;  /* 0x00000002039f7824 */ /* 0x000fe400078e02a1 */
[----:B------:R-:W-:Y:S01]  /*2240*/  IMAD R157, R5, 0x2, R160 ;  /* 0x00000002059d7824 */ /* 0x000fe200078e02a0 */
[----:B------:R-:W3:Y:S04]  /*2250*/  LDSM.16.M88.4 R40, [R160+0x3000] ;  /* 0x00300000a028783b */ /* 0x000ee80000000200 */
[----:B------:R-:W-:Y:S04]  /*2260*/  LDSM.16.M88.4 R68, [R159] ;  /* 0x000000009f44783b */ /* 0x000fe80000000200 */
[----:B-1----:R-:W-:Y:S01]  /*2270*/  LDSM.16.M88.4 R24, [R160+0x3800] ;  /* 0x00380000a018783b */ /* 0x002fe20000000200 */
[----:B------:R-:W-:-:S03]  /*2280*/  @!P1 LEA R180, P0, R136, c[0x0][0x168], 0x1 ;  /* 0x00005a0088b49a11 */ /* 0x000fc600078008ff */
[----:B------:R-:W-:Y:S01]  /*2290*/  LDSM.16.M88.4 R8, [R160+0x4000] ;  /* 0x00400000a008783b */ /* 0x000fe20000000200 */
[----:B------:R-:W-:-:S03]  /*22a0*/  @!P1 LEA.HI.X R181, R136, c[0x0][0x16c], R135, 0x1, P0 ;  /* 0x00005b0088b59a11 */ /* 0x000fc600000f0c87 */
[----:B--2---:R-:W1:Y:S04]  /*22b0*/  LDSM.16.M88.4 R4, [R157+0x3400] ;  /* 0x003400009d04783b */ /* 0x004e680000000200 */
[----:B------:R-:W2:Y:S04]  /*22c0*/  LDSM.16.M88.4 R84, [R160+0x4800] ;  /* 0x00480000a054783b */ /* 0x000ea80000000200 */
[----:B----4-:R-:W4:Y:S04]  /*22d0*/  LDSM.16.M88.4 R16, [R160+0x3c00] ;  /* 0x003c0000a010783b */ /* 0x010f280000000200 */
[----:B------:R-:W2:Y:S04]  /*22e0*/  LDSM.16.M88.4 R92, [R160+0x4400] ;  /* 0x00440000a05c783b */ /* 0x000ea80000000200 */
[----:B------:R-:W2:Y:S01]  /*22f0*/  LDSM.16.M88.4 R60, [R157+0x3000] ;  /* 0x003000009d3c783b */ /* 0x000ea20000000200 */
[C---:B---3--:R-:W-:Y:S03]  /*2300*/  HMMA.16816.F32.BF16 R36, R76.reuse, R32, RZ ;  /* 0x000000204c24723c */ /* 0x048fe600000418ff */
[----:B------:R-:W3:Y:S04]  /*2310*/  LDSM.16.M88.4 R56, [R157+0x3800] ;  /* 0x003800009d38783b */ /* 0x000ee80000000200 */
[----:B------:R-:W2:Y:S01]  /*2320*/  LDSM.16.M88.4 R48, [R157+0x4000] ;  /* 0x004000009d30783b */ /* 0x000ea20000000200 */
[C---:B------:R-:W-:Y:S03]  /*2330*/  HMMA.16816.F32.BF16 R32, R76.reuse, R34, RZ ;  /* 0x000000224c20723c */ /* 0x040fe600000418ff */
[----:B------:R-:W-:Y:S04]  /*2340*/  LDSM.16.M88.4 R64, [R160+0x4c00] ;  /* 0x004c0000a040783b */ /* 0x000fe80000000200 */
[----:B------:R-:W-:Y:S01]  /*2350*/  LDSM.16.M88.4 R52, [R157+0x3c00] ;  /* 0x003c00009d34783b */ /* 0x000fe20000000200 */
[----:B------:R-:W-:Y:S03]  /*2360*/  HMMA.16816.F32.BF16 R44, R76, R40, RZ ;  /* 0x000000284c2c723c */ /* 0x000fe600000418ff */
[----:B------:R-:W-:Y:S04]  /*2370*/  LDSM.16.M88.4 R72, [R157+0x4400] ;  /* 0x004400009d48783b */ /* 0x000fe80000000200 */
[----:B------:R-:W-:Y:S01]  /*2380*/  LDSM.16.M88.4 R100, [R157+0x4c00] ;  /* 0x004c00009d64783b */ /* 0x000fe20000000200 */
[C---:B-1----:R-:W-:Y:S03]  /*2390*/  HMMA.16816.F32.BF16 R36, R68.reuse, R4, R36 ;  /* 0x000000044424723c */ /* 0x042fe60000041824 */
[----:B------:R-:W-:Y:S04]  /*23a0*/  LDSM.16.M88.4 R104, [R157+0x5c00] ;  /* 0x005c00009d68783b */ /* 0x000fe80000000200 */
[----:B------:R-:W-:Y:S01]  /*23b0*/  LDSM.16.M88.4 R112, [R161+0x2000] ;  /* 0x00200000a170783b */ /* 0x000fe20000000200 */
[----:B------:R-:W-:Y:S03]  /*23c0*/  HMMA.16816.F32.BF16 R32, R68, R6, R32 ;  /* 0x000000064420723c */ /* 0x000fe60000041820 */
[----:B------:R-:W1:Y:S04]  /*23d0*/  LDSM.16.M88.4 R4, [R157+0x4800] ;  /* 0x004800009d04783b */ /* 0x000e680000000200 */
[----:B------:R-:W-:Y:S01]  /*23e0*/  LDSM.16.M88.4 R108, [R160+0x8400] ;  /* 0x00840000a06c783b */ /* 0x000fe20000000200 */
[C---:B------:R-:W-:Y:S03]  /*23f0*/  HMMA.16816.F32.BF16 R28, R76.reuse, R24, RZ ;  /* 0x000000184c1c723c */ /* 0x040fe600000418ff */
[----:B------:R-:W-:Y:S04]  /*2400*/  LDSM.16.M88.4 R116, [R160+0x8000] ;  /* 0x00800000a074783b */ /* 0x000fe80000000200 */
[----:B------:R-:W0:Y:S01]  /*2410*/  LDGDEPBAR ;  /* 0x00000000000079af */ /* 0x000e220000000000 */
[C---:B------:R-:W-:Y:S08]  /*2420*/  HMMA.16816.F32.BF16 R12, R76.reuse, R8, RZ ;  /* 0x000000084c0c723c */ /* 0x040ff000000418ff */
[C---:B--2---:R-:W-:Y:S08]  /*2430*/  HMMA.16816.F32.BF16 R88, R76.reuse, R84, RZ ;  /* 0x000000544c58723c */ /* 0x044ff000000418ff */
[C---:B------:R-:W-:Y:S08]  /*2440*/  HMMA.16816.F32.BF16 R40, R76.reuse, R42, RZ ;  /* 0x0000002a4c28723c */ /* 0x040ff000000418ff */
[C---:B------:R-:W-:Y:S08]  /*2450*/  HMMA.16816.F32.BF16 R24, R76.reuse, R26, RZ ;  /* 0x0000001a4c18723c */ /* 0x040ff000000418ff */
[C---:B------:R-:W-:Y:S08]  /*2460*/  HMMA.16816.F32.BF16 R8, R76.reuse, R10, RZ ;  /* 0x0000000a4c08723c */ /* 0x040ff000000418ff */
[C---:B------:R-:W-:Y:S08]  /*2470*/  HMMA.16816.F32.BF16 R84, R76.reuse, R86, RZ ;  /* 0x000000564c54723c */ /* 0x040ff000000418ff */
[C---:B----4-:R-:W-:Y:S08]  /*2480*/  HMMA.16816.F32.BF16 R20, R76.reuse, R16, RZ ;  /* 0x000000104c14723c */ /* 0x050ff000000418ff */
[C---:B------:R-:W-:Y:S08]  /*2490*/  HMMA.16816.F32.BF16 R96, R76.reuse, R92, RZ ;  /* 0x0000005c4c60723c */ /* 0x040ff000000418ff */
[C---:B------:R-:W-:Y:S08]  /*24a0*/  HMMA.16816.F32.BF16 R16, R76.reuse, R18, RZ ;  /* 0x000000124c10723c */ /* 0x040ff000000418ff */
[----:B------:R-:W-:Y:S08]  /*24b0*/  HMMA.16816.F32.BF16 R92, R76, R94, RZ ;  /* 0x0000005e4c5c723c */ /* 0x000ff000000418ff */
[C---:B------:R-:W-:Y:S08]  /*24c0*/  HMMA.16816.F32.BF16 R44, R68.reuse, R60, R44 ;  /* 0x0000003c442c723c */ /* 0x040ff0000004182c */
[C---:B------:R-:W-:Y:S01]  /*24d0*/  HMMA.16816.F32.BF16 R40, R68.reuse, R62, R40 ;  /* 0x0000003e4428723c */ /* 0x040fe20000041828 */
[----:B------:R-:W-:Y:S07]  /*24e0*/  LDSM.16.M88.4 R60, [R160+0x5400] ;  /* 0x00540000a03c783b */ /* 0x000fee0000000200 */
[C---:B---3--:R-:W-:Y:S08]  /*24f0*/  HMMA.16816.F32.BF16 R28, R68.reuse, R56, R28 ;  /* 0x00000038441c723c */ /* 0x048ff0000004181c */
[C---:B------:R-:W-:Y:S01]  /*2500*/  HMMA.16816.F32.BF16 R24, R68.reuse, R58, R24 ;  /* 0x0000003a4418723c */ /* 0x040fe20000041818 */
[----:B------:R-:W2:Y:S07]  /*2510*/  LDSM.16.M88.4 R56, [R161+0x1000] ;  /* 0x00100000a138783b */ /* 0x000eae0000000200 */
[C---:B------:R-:W-:Y:S08]  /*2520*/  HMMA.16816.F32.BF16 R12, R68.reuse, R48, R12 ;  /* 0x00000030440c723c */ /* 0x040ff0000004180c */
[C---:B------:R-:W-:Y:S01]  /*2530*/  HMMA.16816.F32.BF16 R8, R68.reuse, R50, R8 ;  /* 0x000000324408723c */ /* 0x040fe20000041808 */
[----:B------:R-:W3:Y:S07]  /*2540*/  LDSM.16.M88.4 R48, [R160+0x5c00] ;  /* 0x005c0000a030783b */ /* 0x000eee0000000200 */
[C---:B-1----:R-:W-:Y:S08]  /*2550*/  HMMA.16816.F32.BF16 R88, R68.reuse, R4, R88 ;  /* 0x000000044458723c */ /* 0x042ff00000041858 */
[----:B------:R-:W-:Y:S01]  /*2560*/  HMMA.16816.F32.BF16 R84, R68, R6, R84 ;  /* 0x000000064454723c */ /* 0x000fe20000041854 */
[----:B------:R-:W1:Y:S07]  /*2570*/  LDSM.16.M88.4 R4, [R160+0x6400] ;  /* 0x00640000a004783b */ /* 0x000e6e0000000200 */
[C---:B------:R-:W-:Y:S08]  /*2580*/  HMMA.16816.F32.BF16 R80, R76.reuse, R64, RZ ;  /* 0x000000404c50723c */ /* 0x040ff000000418ff */
[----:B------:R-:W-:Y:S01]  /*2590*/  HMMA.16816.F32.BF16 R76, R76, R66, RZ ;  /* 0x000000424c4c723c */ /* 0x000fe200000418ff */
[----:B------:R-:W-:Y:S07]  /*25a0*/  LDSM.16.M88.4 R64, [R160+0x5000] ;  /* 0x00500000a040783b */ /* 0x000fee0000000200 */
[C---:B------:R-:W-:Y:S08]  /*25b0*/  HMMA.16816.F32.BF16 R20, R68.reuse, R52, R20 ;  /* 0x000000344414723c */ /* 0x040ff00000041814 */
[C---:B------:R-:W-:Y:S01]  /*25c0*/  HMMA.16816.F32.BF16 R16, R68.reuse, R54, R16 ;  /* 0x000000364410723c */ /* 0x040fe20000041810 */
[----:B------:R-:W4:Y:S07]  /*25d0*/  LDSM.16.M88.4 R52, [R160+0x5800] ;  /* 0x00580000a034783b */ /* 0x000f2e0000000200 */
[C---:B------:R-:W-:Y:S08]  /*25e0*/  HMMA.16816.F32.BF16 R96, R68.reuse, R72, R96 ;  /* 0x000000484460723c */ /* 0x040ff00000041860 */
[C---:B------:R-:W-:Y:S01]  /*25f0*/  HMMA.16816.F32.BF16 R92, R68.reuse, R74, R92 ;  /* 0x0000004a445c723c */ /* 0x040fe2000004185c */
[----:B------:R-:W1:Y:S07]  /*2600*/  LDSM.16.M88.4 R72, [R160+0x6000] ;  /* 0x00600000a048783b */ /* 0x000e6e0000000200 */
[C---:B------:R-:W-:Y:S08]  /*2610*/  HMMA.16816.F32.BF16 R80, R68.reuse, R100, R80 ;  /* 0x000000644450723c */ /* 0x040ff00000041850 */
[----:B------:R-:W-:Y:S01]  /*2620*/  HMMA.16816.F32.BF16 R76, R68, R102, R76 ;  /* 0x00000066444c723c */ /* 0x000fe2000004184c */
[----:B------:R-:W4:Y:S04]  /*2630*/  LDSM.16.M88.4 R68, [R160+0x6800] ;  /* 0x00680000a044783b */ /* 0x000f280000000200 */
[----:B------:R-:W-:Y:S03]  /*2640*/  LDSM.16.M88.4 R100, [R157+0x6000] ;  /* 0x006000009d64783b */ /* 0x000fe60000000200 */
[C---:B--2---:R-:W-:Y:S08]  /*2650*/  HMMA.16816.F32.BF16 R36, R56.reuse, R60, R36 ;  /* 0x0000003c3824723c */ /* 0x044ff00000041824 */
[C---:B------:R-:W-:Y:S01]  /*2660*/  HMMA.16816.F32.BF16 R32, R56.reuse, R62, R32 ;  /* 0x0000003e3820723c */ /* 0x040fe20000041820 */
[----:B------:R-:W-:Y:S07]  /*2670*/  LDSM.16.M88.4 R60, [R159+0x1000] ;  /* 0x001000009f3c783b */ /* 0x000fee0000000200 */
[C---:B---3--:R-:W-:Y:S08]  /*2680*/  HMMA.16816.F32.BF16 R20, R56.reuse, R48, R20 ;  /* 0x000000303814723c */ /* 0x048ff00000041814 */
[C---:B------:R-:W-:Y:S01]  /*2690*/  HMMA.16816.F32.BF16 R16, R56.reuse, R50, R16 ;  /* 0x000000323810723c */ /* 0x040fe20000041810 */
[----:B------:R-:W2:Y:S07]  /*26a0*/  LDSM.16.M88.4 R48, [R157+0x5400] ;  /* 0x005400009d30783b */ /* 0x000eae0000000200 */
[C---:B-1----:R-:W-:Y:S08]  /*26b0*/  HMMA.16816.F32.BF16 R96, R56.reuse, R4, R96 ;  /* 0x000000043860723c */ /* 0x042ff00000041860 */
[C---:B------:R-:W-:Y:S01]  /*26c0*/  HMMA.16816.F32.BF16 R92, R56.reuse, R6, R92 ;  /* 0x00000006385c723c */ /* 0x040fe2000004185c */
[----:B------:R-:W1:Y:S07]  /*26d0*/  LDSM.16.M88.4 R4, [R157+0x5800] ;  /* 0x005800009d04783b */ /* 0x000e6e0000000200 */
[C---:B----4-:R-:W-:Y:S08]  /*26e0*/  HMMA.16816.F32.BF16 R28, R56.reuse, R52, R28 ;  /* 0x00000034381c723c */ /* 0x050ff0000004181c */
[C---:B------:R-:W-:Y:S01]  /*26f0*/  HMMA.16816.F32.BF16 R24, R56.reuse, R54, R24 ;  /* 0x000000363818723c */ /* 0x040fe20000041818 */
[----:B------:R-:W-:Y:S07]  /*2700*/  LDSM.16.M88.4 R52, [R157+0x5000] ;  /* 0x005000009d34783b */ /* 0x000fee0000000200 */
[C---:B------:R-:W-:Y:S08]  /*2710*/  HMMA.16816.F32.BF16 R44, R56.reuse, R64, R44 ;  /* 0x00000040382c723c */ /* 0x040ff0000004182c */
[C---:B------:R-:W-:Y:S01]  /*2720*/  HMMA.16816.F32.BF16 R40, R56.reuse, R66, R40 ;  /* 0x000000423828723c */ /* 0x040fe20000041828 */
[----:B------:R-:W3:Y:S07]  /*2730*/  LDSM.16.M88.4 R64, [R160+0x6c00] ;  /* 0x006c0000a040783b */ /* 0x000eee0000000200 */
[C---:B------:R-:W-:Y:S08]  /*2740*/  HMMA.16816.F32.BF16 R12, R56.reuse, R72, R12 ;  /* 0x00000048380c723c */ /* 0x040ff0000004180c */
[C---:B------:R-:W-:Y:S01]  /*2750*/  HMMA.16816.F32.BF16 R8, R56.reuse, R74, R8 ;  /* 0x0000004a3808723c */ /* 0x040fe20000041808 */
[----:B------:R-:W4:Y:S07]  /*2760*/  LDSM.16.M88.4 R72, [R157+0x6400] ;  /* 0x006400009d48783b */ /* 0x000f2e0000000200 */
[C---:B------:R-:W-:Y:S08]  /*2770*/  HMMA.16816.F32.BF16 R88, R56.reuse, R68, R88 ;  /* 0x000000443858723c */ /* 0x040ff00000041858 */
[----:B------:R-:W-:Y:S01]  /*2780*/  HMMA.16816.F32.BF16 R84, R56, R70, R84 ;  /* 0x000000463854723c */ /* 0x000fe20000041854 */
[----:B------:R-:W3:Y:S07]  /*2790*/  LDSM.16.M88.4 R68, [R157+0x6800] ;  /* 0x006800009d44783b */ /* 0x000eee0000000200 */
[C---:B--2---:R-:W-:Y:S08]  /*27a0*/  HMMA.16816.F32.BF16 R36, R60.reuse, R48, R36 ;  /* 0x000000303c24723c */ /* 0x044ff00000041824 */
        /* <DEDUP_REMOVED lines=9> */
[----:B------:R-:W-:Y:S01]  /*2840*/  HMMA.16816.F32.BF16 R76, R56, R66, R76 ;  /* 0x00000042384c723c */ /* 0x000fe2000004184c */
[----:B------:R-:W3:Y:S04]  /*2850*/  LDSM.16.M88.4 R64, [R157+0x6c00] ;  /* 0x006c00009d40783b */ /* 0x000ee80000000200 */
[----:B------:R-:W1:Y:S03]  /*2860*/  LDSM.16.M88.4 R56, [R160+0x7000] ;  /* 0x00700000a038783b */ /* 0x000e660000000200 */
[C---:B----4-:R-:W-:Y:S08]  /*2870*/  HMMA.16816.F32.BF16 R96, R60.reuse, R72, R96 ;  /* 0x000000483c60723c */ /* 0x050ff00000041860 */
[C---:B------:R-:W-:Y:S01]  /*2880*/  HMMA.16816.F32.BF16 R92, R60.reuse, R74, R92 ;  /* 0x0000004a3c5c723c */ /* 0x040fe2000004185c */
[----:B------:R-:W-:Y:S07]  /*2890*/  LDSM.16.M88.4 R72, [R157+0x7000] ;  /* 0x007000009d48783b */ /* 0x000fee0000000200 */
[C---:B------:R-:W-:Y:S08]  /*28a0*/  HMMA.16816.F32.BF16 R44, R60.reuse, R52, R44 ;  /* 0x000000343c2c723c */ /* 0x040ff0000004182c */
[C---:B------:R-:W-:Y:S01]  /*28b0*/  HMMA.16816.F32.BF16 R40, R60.reuse, R54, R40 ;  /* 0x000000363c28723c */ /* 0x040fe20000041828 */
[----:B------:R-:W4:Y:S07]  /*28c0*/  LDSM.16.M88.4 R52, [R160+0x7400] ;  /* 0x00740000a034783b */ /* 0x000f2e0000000200 */
[----:B------:R-:W-:Y:S08]  /*28d0*/  HMMA.16816.F32.BF16 R88, R60, R68, R88 ;  /* 0x000000443c58723c */ /* 0x000ff00000041858 */
[C---:B-1----:R-:W-:Y:S08]  /*28e0*/  HMMA.16816.F32.BF16 R28, R112.reuse, R4, R28 ;  /* 0x00000004701c723c */ /* 0x042ff0000004181c */
[C---:B------:R-:W-:Y:S01]  /*28f0*/  HMMA.16816.F32.BF16 R24, R112.reuse, R6, R24 ;  /* 0x000000067018723c */ /* 0x040fe20000041818 */
[----:B------:R-:W-:Y:S07]  /*2900*/  LDSM.16.M88.4 R4, [R159+0x2000] ;  /* 0x002000009f04783b */ /* 0x000fee0000000200 */
[C---:B------:R-:W-:Y:S08]  /*2910*/  HMMA.16816.F32.BF16 R20, R112.reuse, R48, R20 ;  /* 0x000000307014723c */ /* 0x040ff00000041814 */
[----:B------:R-:W-:Y:S01]  /*2920*/  HMMA.16816.F32.BF16 R16, R112, R50, R16 ;  /* 0x000000327010723c */ /* 0x000fe20000041810 */
[----:B------:R-:W1:Y:S07]  /*2930*/  LDSM.16.M88.4 R48, [R157+0x8800] ;  /* 0x008800009d30783b */ /* 0x000e6e0000000200 */
[C---:B------:R-:W-:Y:S08]  /*2940*/  HMMA.16816.F32.BF16 R12, R60.reuse, R100, R12 ;  /* 0x000000643c0c723c */ /* 0x040ff0000004180c */
[----:B------:R-:W-:Y:S01]  /*2950*/  HMMA.16816.F32.BF16 R8, R60, R102, R8 ;  /* 0x000000663c08723c */ /* 0x000fe20000041808 */
[----:B------:R-:W1:Y:S07]  /*2960*/  LDSM.16.M88.4 R100, [R160+0x8c00] ;  /* 0x008c0000a064783b */ /* 0x000e6e0000000200 */
[C---:B------:R-:W-:Y:S08]  /*2970*/  HMMA.16816.F32.BF16 R96, R112.reuse, R108, R96 ;  /* 0x0000006c7060723c */ /* 0x040ff00000041860 */
[C---:B------:R-:W-:Y:S08]  /*2980*/  HMMA.16816.F32.BF16 R92, R112.reuse, R110, R92 ;  /* 0x0000006e705c723c */ /* 0x040ff0000004185c */
[----:B--2---:R-:W-:Y:S01]  /*2990*/  HMMA.16816.F32.BF16 R108, R112, R104, R88 ;  /* 0x00000068706c723c */ /* 0x004fe20000041858 */
[----:B------:R-:W-:Y:S07]  /*29a0*/  LDSM.16.M88.4 R88, [R157+0x8c00] ;  /* 0x008c00009d58783b */ /* 0x000fee0000000200 */
[C---:B------:R-:W-:Y:S01]  /*29b0*/  HMMA.16816.F32.BF16 R84, R60.reuse, R70, R84 ;  /* 0x000000463c54723c */ /* 0x040fe20000041854 */
[----:B------:R-:W2:Y:S07]  /*29c0*/  LDSM.16.M88.4 R68, [R157+0x7400] ;  /* 0x007400009d44783b */ /* 0x000eae0000000200 */
[C---:B---3--:R-:W-:Y:S08]  /*29d0*/  HMMA.16816.F32.BF16 R80, R60.reuse, R64, R80 ;  /* 0x000000403c50723c */ /* 0x048ff00000041850 */
[----:B------:R-:W-:Y:S01]  /*29e0*/  HMMA.16816.F32.BF16 R76, R60, R66, R76 ;  /* 0x000000423c4c723c */ /* 0x000fe2000004184c */
[----:B------:R-:W3:Y:S04]  /*29f0*/  LDSM.16.M88.4 R64, [R157+0x7800] ;  /* 0x007800009d40783b */ /* 0x000ee80000000200 */
[----:B------:R-:W2:Y:S03]  /*2a00*/  LDSM.16.M88.4 R60, [R157+0x7c00] ;  /* 0x007c00009d3c783b */ /* 0x000ea60000000200 */
[C---:B------:R-:W-:Y:S08]  /*2a10*/  HMMA.16816.F32.BF16 R44, R112.reuse, R56, R44 ;  /* 0x00000038702c723c */ /* 0x040ff0000004182c */
[C---:B------:R-:W-:Y:S01]  /*2a20*/  HMMA.16816.F32.BF16 R40, R112.reuse, R58, R40 ;  /* 0x0000003a7028723c */ /* 0x040fe20000041828 */
[----:B------:R-:W2:Y:S07]  /*2a30*/  LDSM.16.M88.4 R56, [R157+0x8000] ;  /* 0x008000009d38783b */ /* 0x000eae0000000200 */
[C---:B----4-:R-:W-:Y:S08]  /*2a40*/  HMMA.16816.F32.BF16 R36, R112.reuse, R52, R36 ;  /* 0x000000347024723c */ /* 0x050ff00000041824 */
[----:B------:R-:W-:Y:S01]  /*2a50*/  HMMA.16816.F32.BF16 R32, R112, R54, R32 ;  /* 0x000000367020723c */ /* 0x000fe20000041820 */
[----:B------:R-:W4:Y:S01]  /*2a60*/  LDSM.16.M88.4 R52, [R157+0x8400] ;  /* 0x008400009d34783b */ /* 0x000f220000000200 */
[----:B------:R-:W-:-:S06]  /*2a70*/  DEPBAR.LE SB0, 0x0 ;  /* 0x000080000000791a */ /* 0x000fcc0000000000 */
[----:B-1----:R-:W-:Y:S07]  /*2a80*/  HMMA.16816.F32.BF16 R108, R4, R48, R108 ;  /* 0x00000030046c723c */ /* 0x002fee000004186c */
[----:B------:R-:W-:Y:S01]  /*2a90*/  LOP3.LUT R49, R128, 0xffffffe0, RZ, 0xc0, !PT ;  /* 0xffffffe080317812 */ /* 0x000fe200078ec0ff */
[----:B------:R-:W-:Y:S04]  /*2aa0*/  HMMA.16816.F32.BF16 R12, R112, R116, R12 ;  /* 0x00000074700c723c */ /* 0x000fe8000004180c */
[----:B------:R-:W-:-:S04]  /*2ab0*/  IMAD.IADD R49, R124, 0x1, -R49 ;  /* 0x000000017c317824 */ /* 0x000fc800078e0a31 */
[----:B------:R-:W-:Y:S01]  /*2ac0*/  HMMA.16816.F32.BF16 R8, R112, R118, R8 ;  /* 0x000000767008723c */ /* 0x000fe20000041808 */
[----:B------:R-:W-:-:S04]  /*2ad0*/  SHF.R.S32.HI R48, RZ, 0x1f, R49 ;  /* 0x0000001fff307819 */ /* 0x000fc80000011431 */
[----:B------:R-:W-:-:S03]  /*2ae0*/  LEA.HI R48, R48, R49, RZ, 0x2 ;  /* 0x0000003130307211 */ /* 0x000fc600078f10ff */
[----:B------:R-:W-:Y:S01]  /*2af0*/  HMMA.16816.F32.BF16 R84, R112, R106, R84 ;  /* 0x0000006a7054723c */ /* 0x000fe20000041854 */
[----:B------:R-:W-:-:S04]  /*2b00*/  SHF.R.S32.HI R176, RZ, 0x2, R48 ;  /* 0x00000002ffb07819 */ /* 0x000fc80000011430 */
[----:B------:R-:W-:-:S03]  /*2b10*/  IADD3 R129, R129, 0x1, R176 ;  /* 0x0000000181817810 */ /* 0x000fc60007ffe0b0 */
[----:B------:R-:W-:Y:S01]  /*2b20*/  HMMA.16816.F32.BF16 R80, R112, R100, R80 ;  /* 0x000000647050723c */ /* 0x000fe20000041850 */
[----:B------:R-:W-:-:S04]  /*2b30*/  IADD3 R138, R125, R129, -R168 ;  /* 0x000000817d8a7210 */ /* 0x000fc80007ffe8a8 */
[----:B------:R-:W-:-:S03]  /*2b40*/  IADD3 R138, R138, c[0x0][0x2e8], RZ ;  /* 0x0000ba008a8a7a10 */ /* 0x000fc60007ffe0ff */
[----:B------:R-:W-:Y:S08]  /*2b50*/  HMMA.16816.F32.BF16 R76, R112, R102, R76 ;  /* 0x00000066704c723c */ /* 0x000ff0000004184c */
[C---:B------:R-:W-:Y:S08]  /*2b60*/  HMMA.16816.F32.BF16 R44, R4.reuse, R72, R44 ;  /* 0x00000048042c723c */ /* 0x040ff0000004182c */
[C---:B------:R-:W-:Y:S08]  /*2b70*/  HMMA.16816.F32.BF16 R40, R4.reuse, R74, R40 ;  /* 0x0000004a0428723c */ /* 0x040ff00000041828 */
[C---:B--2---:R-:W-:Y:S08]  /*2b80*/  HMMA.16816.F32.BF16 R36, R4.reuse, R68, R36 ;  /* 0x000000440424723c */ /* 0x044ff00000041824 */
[C---:B------:R-:W-:Y:S08]  /*2b90*/  HMMA.16816.F32.BF16 R32, R4.reuse, R70, R32 ;  /* 0x000000460420723c */ /* 0x040ff00000041820 */
[C---:B---3--:R-:W-:Y:S08]  /*2ba0*/  HMMA.16816.F32.BF16 R28, R4.reuse, R64, R28 ;  /* 0x00000040041c723c */ /* 0x048ff0000004181c */
[C---:B------:R-:W-:Y:S08]  /*2bb0*/  HMMA.16816.F32.BF16 R24, R4.reuse, R66, R24 ;  /* 0x000000420418723c */ /* 0x040ff00000041818 */
[C---:B------:R-:W-:Y:S08]  /*2bc0*/  HMMA.16816.F32.BF16 R20, R4.reuse, R60, R20 ;  /* 0x0000003c0414723c */ /* 0x040ff00000041814 */
[C---:B------:R-:W-:Y:S08]  /*2bd0*/  HMMA.16816.F32.BF16 R16, R4.reuse, R62, R16 ;  /* 0x0000003e0410723c */ /* 0x040ff00000041810 */
[C---:B------:R-:W-:Y:S08]  /*2be0*/  HMMA.16816.F32.BF16 R12, R4.reuse, R56, R12 ;  /* 0x00000038040c723c */ /* 0x040ff0000004180c */
[C---:B------:R-:W-:Y:S08]  /*2bf0*/  HMMA.16816.F32.BF16 R8, R4.reuse, R58, R8 ;  /* 0x0000003a0408723c */ /* 0x040ff00000041808 */
[C---:B----4-:R-:W-:Y:S08]  /*2c00*/  HMMA.16816.F32.BF16 R96, R4.reuse, R52, R96 ;  /* 0x000000340460723c */ /* 0x050ff00000041860 */
[C---:B------:R-:W-:Y:S08]  /*2c10*/  HMMA.16816.F32.BF16 R92, R4.reuse, R54, R92 ;  /* 0x00000036045c723c */ /* 0x040ff0000004185c */
[C---:B------:R-:W-:Y:S08]  /*2c20*/  HMMA.16816.F32.BF16 R84, R4.reuse, R50, R84 ;  /* 0x000000320454723c */ /* 0x040ff00000041854 */
[C---:B------:R-:W-:Y:S08]  /*2c30*/  HMMA.16816.F32.BF16 R80, R4.reuse, R88, R80 ;  /* 0x000000580450723c */ /* 0x040ff00000041850 */
[----:B------:R-:W-:Y:S07]  /*2c40*/  HMMA.16816.F32.BF16 R76, R4, R90, R76 ;  /* 0x0000005a044c723c */ /* 0x000fee000004184c */
[----:B------:R-:W-:-:S02]  /*2c50*/  IADD3 R4, R138, 0x8, RZ ;  /* 0x000000088a047810 */ /* 0x000fc40007ffe0ff */
[-C--:B------:R-:W-:Y:S02]  /*2c60*/  IMNMX R138, R138, R125.reuse, PT ;  /* 0x0000007d8a8a7217 */ /* 0x080fe40003800200 */
[----:B------:R-:W-:Y:S01]  /*2c70*/  IMNMX R137, R4, R125, PT ;  /* 0x0000007d04897217 */ /* 0x000fe20003800200 */
[----:B------:R-:W-:Y:S01]  /*2c80*/  IMAD.IADD R4, R2, 0x1, R127 ;  /* 0x0000000102047824 */ /* 0x000fe200078e027f */
[----:B------:R-:W-:Y:S06]  /*2c90*/  BAR.SYNC.DEFER_BLOCKING 0x0 ;  /* 0x0000000000007b1d */ /* 0x000fec0000010000 */
[----:B------:R-:W-:Y:S05]  /*2ca0*/  @!P1 BRA `(.L_x_1870) ;  /* 0x0000059000009947 */ /* 0x000fea0003800000 */
[----:B------:R-:W-:Y:S05]  /*2cb0*/  @!P6 BRA `(.L_x_1871) ;  /* 0x000003900000e947 */ /* 0x000fea0003800000 */
[----:B------:R-:W1:Y:S01]  /*2cc0*/  I2F.RP R7, R134 ;  /* 0x0000008600077306 */ /* 0x000e620000209400 */
[----:B------:R-:W-:-:S02]  /*2cd0*/  IADD3 R49, R0, -0x80, RZ ;  /* 0xffffff8000317810 */ /* 0x000fc40007ffe0ff */
[----:B------:R-:W-:Y:S02]  /*2ce0*/  IABS R6, R0 ;  /* 0x0000000000067213 */ /* 0x000fe40000000000 */
[----:B------:R-:W-:Y:S02]  /*2cf0*/  IABS R2, R49 ;  /* 0x0000003100027213 */ /* 0x000fe40000000000 */
[----:B------:R-:W-:-:S04]  /*2d00*/  LOP3.LUT R49, R49, c[0x0][0x2d0], RZ, 0x3c, !PT ;  /* 0x0000b40031317a12 */ /* 0x000fc800078e3cff */
        /* <DEDUP_REMOVED lines=24> */
[----:B------:R-:W-:Y:S02]  /*2e90*/  @!P1 IADD3 R48, R48, 0x1, RZ ;  /* 0x0000000130309810 */ /* 0x000fe40007ffe0ff */
[----:B------:R-:W-:-:S07]  /*2ea0*/  ISETP.NE.AND P1, PT, RZ, c[0x0][0x2d0], PT ;  /* 0x0000b400ff007a0c */ /* 0x000fce0003f25270 */
        /* <DEDUP_REMOVED lines=26> */
.L_x_1871:
[----:B------:R-:W-:-:S04]  /*3050*/  LEA R2, -R133, RZ, 0x7 ;  /* 0x000000ff85027211 */ /* 0x000fc800078e39ff */
[----:B------:R-:W-:Y:S02]  /*3060*/  SHF.R.S32.HI R6, RZ, 0x1f, R2 ;  /* 0x0000001fff067819 */ /* 0x000fe40000011402 */
.L_x_1872:
[----:B------:R-:W-:Y:S01]  /*3070*/  IADD3 R136, P0, R2, R136, RZ ;  /* 0x0000008802887210 */ /* 0x000fe20007f1e0ff */
[----:B------:R-:W-:Y:S02]  /*3080*/  IMAD.MOV.U32 R2, RZ, RZ, 0x6 ;  /* 0x00000006ff027424 */ /* 0x000fe400078e00ff */
[C---:B------:R-:W-:Y:S01]  /*3090*/  IMAD.SHL.U32 R5, R133.reuse, 0x40, RZ ;  /* 0x0000004085057824 */ /* 0x040fe200078e00ff */
[----:B------:R-:W-:Y:S01]  /*30a0*/  LEA R180, P1, R136, c[0x0][0x168], 0x1 ;  /* 0x00005a0088b47a11 */ /* 0x000fe200078208ff */
[----:B------:R-:W-:Y:S01]  /*30b0*/  IMAD.X R135, R6, 0x1, R135, P0 ;  /* 0x0000000106877824 */ /* 0x000fe200000e0687 */
[----:B------:R-:W-:Y:S02]  /*30c0*/  SHF.L.U64.HI R2, R133, R2, c[0x0][0x19c] ;  /* 0x0000670085027619 */ /* 0x000fe40000010202 */
[----:B------:R-:W-:Y:S02]  /*30d0*/  IADD3 R48, P0, R5, R180, RZ ;  /* 0x000000b405307210 */ /* 0x000fe40007f1e0ff */
[----:B------:R-:W-:-:S02]  /*30e0*/  LEA.HI.X R181, R136, c[0x0][0x16c], R135, 0x1, P1 ;  /* 0x00005b0088b57a11 */ /* 0x000fc400008f0c87 */
[----:B------:R-:W-:-:S03]  /*30f0*/  IADD3 R6, P1, R5, R48, RZ ;  /* 0x0000003005067210 */ /* 0x000fc60007f3e0ff */
[C---:B------:R-:W-:Y:S01]  /*3100*/  IMAD.X R49, R2.reuse, 0x1, R181, P0 ;  /* 0x0000000102317824 */ /* 0x040fe200000e06b5 */
[----:B------:R-:W-:Y:S01]  /*3110*/  IADD3 R50, P0, R5, R6, RZ ;  /* 0x0000000605327210 */ /* 0x000fe20007f1e0ff */
[----:B------:R-:W-:Y:S01]  /*3120*/  @!PT LDS RZ, [RZ] ;  /* 0x00000000fffff984 */ /* 0x000fe20000000800 */
[----:B------:R-:W-:Y:S01]  /*3130*/  @!PT LDS RZ, [RZ] ;  /* 0x00000000fffff984 */ /* 0x000fe20000000800 */
[----:B------:R-:W-:Y:S01]  /*3140*/  @!PT LDS RZ, [RZ] ;  /* 0x00000000fffff984 */ /* 0x000fe20000000800 */
[----:B------:R1:W-:Y:S02]  /*3150*/  LDGSTS.E.BYPASS.LTC128B.128 [R169+0x3000], [R180.64] ;  /* 0x03000000b4a97fae */ /* 0x0003e4000b901d4c */
[C---:B------:R-:W-:Y:S02]  /*3160*/  IMAD.X R7, R2.reuse, 0x1, R49, P1 ;  /* 0x0000000102077824 */ /* 0x040fe400008e0631 */
[----:B------:R1:W-:Y:S02]  /*3170*/  LDGSTS.E.BYPASS.LTC128B.128 [R169+0x5000], [R180.64+0x40] ;  /* 0x05000040b4a97fae */ /* 0x0003e4000b901d4c */
[----:B------:R-:W-:Y:S02]  /*3180*/  IMAD.X R51, R2, 0x1, R7, P0 ;  /* 0x0000000102337824 */ /* 0x000fe400000e0607 */
        /* <DEDUP_REMOVED lines=11> */
.L_x_1870:
[----:B------:R-:W-:Y:S02]  /*3240*/  IMAD.IADD R2, R0, 0x1, R139 ;  /* 0x0000000100027824 */ /* 0x000fe400078e028b */
[----:B------:R-:W-:-:S03]  /*3250*/  IMAD.SHL.U32 R158, R4, 0x2, RZ ;  /* 0x00000002049e7824 */ /* 0x000fc600078e00ff */
[C---:B------:R-:W-:Y:S01]  /*3260*/  IADD3 R5, R2.reuse, 0x1, RZ ;  /* 0x0000000102057810 */ /* 0x040fe20007ffe0ff */
[----:B------:R-:W-:Y:S01]  /*3270*/  IMAD R156, R3, 0x2, R158 ;  /* 0x00000002039c7824 */ /* 0x000fe200078e029e */
[C---:B------:R-:W-:Y:S02]  /*3280*/  IADD3 R0, R2.reuse, 0x8, RZ ;  /* 0x0000000802007810 */ /* 0x040fe40007ffe0ff */
[CC--:B------:R-:W-:Y:S02]  /*3290*/  ISETP.GE.AND P1, PT, R5.reuse, R138.reuse, PT ;  /* 0x0000008a0500720c */ /* 0x0c0fe40003f26270 */
[----:B------:R-:W-:Y:S02]  /*32a0*/  ISETP.GE.AND P5, PT, R5, R137, PT ;  /* 0x000000890500720c */ /* 0x000fe40003fa6270 */
[----:B------:R-:W-:Y:S02]  /*32b0*/  IADD3 R5, R2, 0x9, RZ ;  /* 0x0000000902057810 */ /* 0x000fe40007ffe0ff */
[----:B------:R-:W-:-:S02]  /*32c0*/  ISETP.GE.AND P0, PT, R0, R138, PT ;  /* 0x0000008a0000720c */ /* 0x000fc40003f06270 */
[-C--:B------:R-:W-:Y:S02]  /*32d0*/  ISETP.GE.AND P2, PT, R0, R137.reuse, PT ;  /* 0x000000890000720c */ /* 0x080fe40003f46270 */
[C---:B------:R-:W-:Y:S02]  /*32e0*/  IADD3 R0, R2.reuse, 0x10, RZ ;  /* 0x0000001002007810 */ /* 0x040fe40007ffe0ff */
[C---:B------:R-:W-:Y:S02]  /*32f0*/  ISETP.GE.AND P4, PT, R5.reuse, R138, PT ;  /* 0x0000008a0500720c */ /* 0x040fe40003f86270 */
[----:B------:R-:W-:Y:S02]  /*3300*/  ISETP.GE.AND P3, PT, R5, R137, PT ;  /* 0x000000890500720c */ /* 0x000fe40003f66270 */
[----:B------:R-:W-:Y:S02]  /*3310*/  IADD3 R5, R2, 0x11, RZ ;  /* 0x0000001102057810 */ /* 0x000fe40007ffe0ff */
[----:B-1----:R-:W-:-:S02]  /*3320*/  FSEL R49, R40, -INF , !P0 ;  /* 0xff80000028317808 */ /* 0x002fc40004000000 */
[----:B------:R-:W-:Y:S02]  /*3330*/  FSEL R75, R42, -INF , !P2 ;  /* 0xff8000002a4b7808 */ /* 0x000fe40005000000 */
[C---:B------:R-:W-:Y:S02]  /*3340*/  ISETP.GE.AND P0, PT, R0.reuse, R138, PT ;  /* 0x0000008a0000720c */ /* 0x040fe40003f06270 */
[----:B------:R-:W-:Y:S02]  /*3350*/  ISETP.GE.AND P2, PT, R0, R137, PT ;  /* 0x000000890000720c */ /* 0x000fe40003f46270 */
[----:B------:R-:W-:Y:S02]  /*3360*/  FSEL R69, R41, -INF , !P4 ;  /* 0xff80000029457808 */ /* 0x000fe40006000000 */
[----:B------:R-:W-:Y:S02]  /*3370*/  FSEL R57, R43, -INF , !P3 ;  /* 0xff8000002b397808 */ /* 0x000fe40005800000 */
[----:B------:R-:W-:-:S02]  /*3380*/  IADD3 R0, R2, 0x18, RZ ;  /* 0x0000001802007810 */ /* 0x000fc40007ffe0ff */
[CC--:B------:R-:W-:Y:S02]  /*3390*/  ISETP.GE.AND P4, PT, R5.reuse, R138.reuse, PT ;  /* 0x0000008a0500720c */ /* 0x0c0fe40003f86270 */
[----:B------:R-:W-:Y:S02]  /*33a0*/  ISETP.GE.AND P3, PT, R5, R137, PT ;  /* 0x000000890500720c */ /* 0x000fe40003f66270 */
[----:B------:R-:W-:Y:S02]  /*33b0*/  IADD3 R5, R2, 0x19, RZ ;  /* 0x0000001902057810 */ /* 0x000fe40007ffe0ff */
[----:B------:R-:W-:Y:S02]  /*33c0*/  FSEL R71, R36, -INF , !P0 ;  /* 0xff80000024477808 */ /* 0x000fe40004000000 */
[----:B------:R-:W-:Y:S02]  /*33d0*/  FSEL R55, R38, -INF , !P2 ;  /* 0xff80000026377808 */ /* 0x000fe40005000000 */
[----:B------:R-:W-:-:S02]  /*33e0*/  ISETP.GE.AND P0, PT, R0, R138, PT ;  /* 0x0000008a0000720c */ /* 0x000fc40003f06270 */
[-C--:B------:R-:W-:Y:S02]  /*33f0*/  ISETP.GE.AND P2, PT, R0, R137.reuse, PT ;  /* 0x000000890000720c */ /* 0x080fe40003f46270 */
[----:B------:R-:W-:Y:S02]  /*3400*/  FSEL R91, R37, -INF , !P4 ;  /* 0xff800000255b7808 */ /* 0x000fe40006000000 */
[----:B------:R-:W-:Y:S02]  /*3410*/  FSEL R73, R39, -INF , !P3 ;  /* 0xff80000027497808 */ /* 0x000fe40005800000 */
[----:B------:R-:W-:Y:S02]  /*3420*/  IADD3 R0, R2, 0x20, RZ ;  /* 0x0000002002007810 */ /* 0x000fe40007ffe0ff */
[C---:B------:R-:W-:Y:S02]  /*3430*/  ISETP.GE.AND P4, PT, R5.reuse, R138, PT ;  /* 0x0000008a0500720c */ /* 0x040fe40003f86270 */
[----:B------:R-:W-:-:S02]  /*3440*/  ISETP.GE.AND P3, PT, R5, R137, PT ;  /* 0x000000890500720c */ /* 0x000fc40003f66270 */
[----:B------:R-:W-:Y:S02]  /*3450*/  IADD3 R6, R2, 0x21, RZ ;  /* 0x0000002102067810 */ /* 0x000fe40007ffe0ff */
[----:B------:R-:W-:Y:S02]  /*3460*/  FSEL R89, R32, -INF , !P0 ;  /* 0xff80000020597808 */ /* 0x000fe40004000000 */
[----:B------:R-:W-:Y:S02]  /*3470*/  FSEL R7, R34, -INF , !P2 ;  /* 0xff80000022077808 */ /* 0x000fe40005000000 */
[C---:B------:R-:W-:Y:S02]  /*3480*/  ISETP.GE.AND P0, PT, R0.reuse, R138, PT ;  /* 0x0000008a0000720c */ /* 0x040fe40003f06270 */
        /* <DEDUP_REMOVED lines=8> */
[----:B------:R-:W-:Y:S02]  /*3510*/  FSEL R197, R30, -INF , !P2 ;  /* 0xff8000001ec57808 */ /* 0x000fe40005000000 */
[CC--:B------:R-:W-:Y:S02]  /*3520*/  ISETP.GE.AND P0, PT, R0.reuse, R138.reuse, PT ;  /* 0x0000008a0000720c */ /* 0x0c0fe40003f06270 */
[----:B------:R-:W-:Y:S02]  /*3530*/  ISETP.GE.AND P2, PT, R0, R137, PT ;  /* 0x000000890000720c */ /* 0x000fe40003f46270 */
[----:B------:R-:W-:Y:S02]  /*3540*/  FSEL R29, R29, -INF , !P4 ;  /* 0xff8000001d1d7808 */ /* 0x000fe40006000000 */
[----:B------:R-:W-:Y:S02]  /*3550*/  IADD3 R0, R2, 0x30, RZ ;  /* 0x0000003002007810 */ /* 0x000fe40007ffe0ff */
[----:B------:R-:W-:-:S02]  /*3560*/  ISETP.GE.AND P4, PT, R6, R138, PT ;  /* 0x0000008a0600720c */ /* 0x000fc40003f86270 */
[----:B------:R-:W-:Y:S02]  /*3570*/  FSEL R31, R31, -INF , !P3 ;  /* 0xff8000001f1f7808 */ /* 0x000fe40005800000 */
[----:B------:R-:W-:Y:S02]  /*3580*/  FSEL R201, R24, -INF , !P0 ;  /* 0xff80000018c97808 */ /* 0x000fe40004000000 */
[----:B------:R-:W-:Y:S02]  /*3590*/  FSEL R199, R26, -INF , !P2 ;  /* 0xff8000001ac77808 */ /* 0x000fe40005000000 */
[-C--:B------:R-:W-:Y:S02]  /*35a0*/  ISETP.GE.AND P3, PT, R6, R137.reuse, PT ;  /* 0x000000890600720c */ /* 0x080fe40003f66270 */
[C---:B------:R-:W-:Y:S02]  /*35b0*/  ISETP.GE.AND P0, PT, R0.reuse, R138, PT ;  /* 0x0000008a0000720c */ /* 0x040fe40003f06270 */
[----:B------:R-:W-:-:S02]  /*35c0*/  ISETP.GE.AND P2, PT, R0, R137, PT ;  /* 0x000000890000720c */ /* 0x000fc40003f46270 */
[C---:B------:R-:W-:Y:S02]  /*35d0*/  IADD3 R0, R2.reuse, 0x31, RZ ;  /* 0x0000003102007810 */ /* 0x040fe40007ffe0ff */
[----:B------:R-:W-:Y:S02]  /*35e0*/  FSEL R203, R25, -INF , !P4 ;  /* 0xff80000019cb7808 */ /* 0x000fe40006000000 */
[-C--:B------:R-:W-:Y:S02]  /*35f0*/  ISETP.GE.AND P4, PT, R2, R138.reuse, PT ;  /* 0x0000008a0200720c */ /* 0x080fe40003f86270 */
[----:B------:R-:W-:Y:S02]  /*3600*/  FSEL R65, R27, -INF , !P3 ;  /* 0xff8000001b417808 */ /* 0x000fe40005800000 */
[----:B------:R-:W-:Y:S02]  /*3610*/  FSEL R103, R45, -INF , !P1 ;  /* 0xff8000002d677808 */ /* 0x000fe40004800000 */
[----:B------:R-:W-:-:S02]  /*3620*/  ISETP.GE.AND P1, PT, R0, R138, PT ;  /* 0x0000008a0000720c */ /* 0x000fc40003f26270 */
[----:B------:R-:W-:Y:S02]  /*3630*/  ISETP.GE.AND P3, PT, R0, R137, PT ;  /* 0x000000890000720c */ /* 0x000fe40003f66270 */
[----:B------:R-:W-:Y:S02]  /*3640*/  FSEL R0, R44, -INF , !P4 ;  /* 0xff8000002c007808 */ /* 0x000fe40006000000 */
[----:B------:R-:W-:Y:S02]  /*3650*/  FSEL R61, R20, -INF , !P0 ;  /* 0xff800000143d7808 */ /* 0x000fe40004000000 */
[----:B------:R-:W-:Y:S02]  /*3660*/  FMNMX.FTZ R20, R0, R103, !PT ;  /* 0x0000006700147209 */ /* 0x000fe40007810000 */
[----:B------:R-:W-:Y:S02]  /*3670*/  IADD3 R24, R2, 0x38, RZ ;  /* 0x0000003802187810 */ /* 0x000fe40007ffe0ff */
[----:B------:R-:W-:-:S02]  /*3680*/  FSEL R59, R22, -INF , !P2 ;  /* 0xff800000163b7808 */ /* 0x000fc40005000000 */
[----:B------:R-:W-:Y:S02]  /*3690*/  FMNMX.FTZ R22, R49, R20, !PT ;  /* 0x0000001431167209 */ /* 0x000fe40007810000 */
[----:B------:R-:W-:Y:S02]  /*36a0*/  ISETP.GE.AND P4, PT, R24, R138, PT ;  /* 0x0000008a1800720c */ /* 0x000fe40003f86270 */
[----:B------:R-:W-:Y:S02]  /*36b0*/  FMNMX.FTZ R22, R69, R22, !PT ;  /* 0x0000001645167209 */ /* 0x000fe40007810000 */
[----:B------:R-:W-:Y:S02]  /*36c0*/  FSEL R193, R16, -INF , !P4 ;  /* 0xff80000010c17808 */ /* 0x000fe40006000000 */
[----:B------:R-:W-:Y:S02]  /*36d0*/  FMNMX.FTZ R16, R71, R22, !PT ;  /* 0x0000001647107209 */ /* 0x000fe40007810000 */
[----:B------:R-:W-:-:S02]  /*36e0*/  IADD3 R20, R2, 0x40, RZ ;  /* 0x0000004002147810 */ /* 0x000fc40007ffe0ff */
[----:B------:R-:W-:Y:S02]  /*36f0*/  FMNMX.FTZ R16, R91, R16, !PT ;  /* 0x000000105b107209 */ /* 0x000fe40007810000 */
[----:B------:R-:W-:Y:S02]  /*3700*/  FSEL R189, R23, -INF , !P3 ;  /* 0xff80000017bd7808 */ /* 0x000fe40005800000 */
[----:B------:R-:W-:Y:S02]  /*3710*/  FMNMX.FTZ R16, R89, R16, !PT ;  /* 0x0000001059107209 */ /* 0x000fe40007810000 */
[----:B------:R-:W-:Y:S02]  /*3720*/  IADD3 R6, R2, 0x39, RZ ;  /* 0x0000003902067810 */ /* 0x000fe40007ffe0ff */
[----:B------:R-:W-:Y:S02]  /*3730*/  FMNMX.FTZ R16, R101, R16, !PT ;  /* 0x0000001065107209 */ /* 0x000fe40007810000 */
[----:B------:R-:W-:-:S02]  /*3740*/  ISETP.GE.AND P3, PT, R20, R138, PT ;  /* 0x0000008a1400720c */ /* 0x000fc40003f66270 */
[----:B------:R-:W-:Y:S02]  /*3750*/  FMNMX.FTZ R16, R33, R16, !PT ;  /* 0x0000001021107209 */ /* 0x000fe40007810000 */
[----:B------:R-:W-:Y:S02]  /*3760*/  ISETP.GE.AND P2, PT, R6, R138, PT ;  /* 0x0000008a0600720c */ /* 0x000fe40003f46270 */
[----:B------:R-:W-:Y:S02]  /*3770*/  FMNMX.FTZ R22, R29, R16, !PT ;  /* 0x000000101d167209 */ /* 0x000fe40007810000 */
[----:B------:R-:W-:Y:S02]  /*3780*/  FSEL R153, R12, -INF , !P3 ;  /* 0xff8000000c997808 */ /* 0x000fe40005800000 */
[----:B------:R-:W-:Y:S02]  /*3790*/  FMNMX.FTZ R22, R201, R22, !PT ;  /* 0x00000016c9167209 */ /* 0x000fe40007810000 */
[----:B------:R-:W-:-:S02]  /*37a0*/  ISETP.GE.AND P3, PT, R2, R137, PT ;  /* 0x000000890200720c */ /* 0x000fc40003f66270 */
[----:B------:R-:W-:Y:S02]  /*37b0*/  FMNMX.FTZ R22, R203, R22, !PT ;  /* 0x00000016cb167209 */ /* 0x000fe40007810000 */
[----:B------:R-:W-:Y:S02]  /*37c0*/  FSEL R195, R17, -INF , !P2 ;  /* 0xff80000011c37808 */ /* 0x000fe40005000000 */
[----:B------:R-:W-:Y:S02]  /*37d0*/  FSEL R17, R47, -INF , !P5 ;  /* 0xff8000002f117808 */ /* 0x000fe40006800000 */
[----:B------:R-:W-:Y:S02]  /*37e0*/  FSEL R46, R46, -INF , !P3 ;  /* 0xff8000002e2e7808 */ /* 0x000fe40005800000 */
[----:B------:R-:W-:Y:S02]  /*37f0*/  FSEL R63, R21, -INF , !P1 ;  /* 0xff800000153f7808 */ /* 0x000fe40004800000 */
[----:B------:R-:W-:-:S02]  /*3800*/  FMNMX.FTZ R22, R61, R22, !PT ;  /* 0x000000163d167209 */ /* 0x000fc40007810000 */
[----:B------:R-:W-:Y:S02]  /*3810*/  ISETP.GE.AND P4, PT, R20, R137, PT ;  /* 0x000000891400720c */ /* 0x000fe40003f86270 */
[----:B------:R-:W-:Y:S02]  /*3820*/  FMNMX.FTZ R20, R46, R17, !PT ;  /* 0x000000112e147209 */ /* 0x000fe40007810000 */
[-C--:B------:R-:W-:Y:S02]  /*3830*/  ISETP.GE.AND P0, PT, R24, R137.reuse, PT ;  /* 0x000000891800720c */ /* 0x080fe40003f06270 */
[----:B------:R-:W-:Y:S02]  /*3840*/  ISETP.GE.AND P1, PT, R6, R137, PT ;  /* 0x000000890600720c */ /* 0x000fe40003f26270 */
[----:B------:R-:W-:Y:S02]  /*3850*/  IADD3 R6, R2, 0x41, RZ ;  /* 0x0000004102067810 */ /* 0x000fe40007ffe0ff */
[----:B------:R-:W-:-:S02]  /*3860*/  FMNMX.FTZ R22, R63, R22, !PT ;  /* 0x000000163f167209 */ /* 0x000fc40007810000 */
[----:B------:R-:W-:Y:S02]  /*3870*/  FMNMX.FTZ R20, R75, R20, !PT ;  /* 0x000000144b147209 */ /* 0x000fe40007810000 */
[----:B------:R-:W-:Y:S02]  /*3880*/  FSEL R191, R18, -INF , !P0 ;  /* 0xff80000012bf7808 */ /* 0x000fe40004000000 */
[C---:B------:R-:W-:Y:S02]  /*3890*/  ISETP.GE.AND P0, PT, R6.reuse, R138, PT ;  /* 0x0000008a0600720c */ /* 0x040fe40003f06270 */
[----:B------:R-:W-:Y:S02]  /*38a0*/  ISETP.GE.AND P2, PT, R6, R137, PT ;  /* 0x000000890600720c */ /* 0x000fe40003f46270 */
[----:B------:R-:W-:Y:S02]  /*38b0*/  FMNMX.FTZ R22, R193, R22, !PT ;  /* 0x00000016c1167209 */ /* 0x000fe40007810000 */
        /* <DEDUP_REMOVED lines=8> */
[----:B------:R-:W-:Y:S02]  /*3940*/  FSEL R165, R13, -INF , !P0 ;  /* 0xff8000000da57808 */ /* 0x000fe40004000000 */
[----:B------:R-:W-:Y:S02]  /*3950*/  FMNMX.FTZ R22, R153, R22, !PT ;  /* 0x0000001699167209 */ /* 0x000fe40007810000 */
[----:B------:R-:W-:Y:S02]  /*3960*/  FSEL R177, R8, -INF , !P5 ;  /* 0xff80000008b17808 */ /* 0x000fe40006800000 */
[----:B------:R-:W-:Y:S02]  /*3970*/  FSEL R151, R14, -INF , !P4 ;  /* 0xff8000000e977808 */ /* 0x000fe40006000000 */
[----:B------:R-:W-:-:S02]  /*3980*/  FMNMX.FTZ R8, R73, R20, !PT ;  /* 0x0000001449087209 */ /* 0x000fc40007810000 */
[C---:B------:R-:W-:Y:S02]  /*3990*/  ISETP.GE.AND P4, PT, R6.reuse, R138, PT ;  /* 0x0000008a0600720c */ /* 0x040fe40003f86270 */
[----:B------:R-:W-:Y:S02]  /*39a0*/  ISETP.GE.AND P0, PT, R6, R137, PT ;  /* 0x000000890600720c */ /* 0x000fe40003f06270 */
[----:B------:R-:W-:Y:S02]  /*39b0*/  IADD3 R6, R2, 0x50, RZ ;  /* 0x0000005002067810 */ /* 0x000fe40007ffe0ff */
[----:B------:R-:W-:Y:S02]  /*39c0*/  FMNMX.FTZ R22, R165, R22, !PT ;  /* 0x00000016a5167209 */ /* 0x000fe40007810000 */
[----:B------:R-:W-:Y:S02]  /*39d0*/  FMNMX.FTZ R8, R7, R8, !PT ;  /* 0x0000000807087209 */ /* 0x000fe40007810000 */
[----:B------:R-:W-:-:S02]  /*39e0*/  ISETP.GE.AND P3, PT, R6, R138, PT ;  /* 0x0000008a0600720c */ /* 0x000fc40003f66270 */
[C---:B------:R-:W-:Y:S02]  /*39f0*/  IADD3 R30, R2.reuse, 0x51, RZ ;  /* 0x00000051021e7810 */ /* 0x040fe40007ffe0ff */
        /* <DEDUP_REMOVED lines=23> */
[----:B------:R-:W-:Y:S02]  /*3b70*/  FSEL R155, R15, -INF , !P2 ;  /* 0xff8000000f9b7808 */ /* 0x000fe40005000000 */
[----:B------:R-:W-:Y:S02]  /*3b80*/  IADD3 R15, R2, 0x68, RZ ;  /* 0x00000068020f7810 */ /* 0x000fe40007ffe0ff */
[----:B------:R-:W-:Y:S02]  /*3b90*/  ISETP.GE.AND P4, PT, R16, R138, PT ;  /* 0x0000008a1000720c */ /* 0x000fe40003f86270 */
[----:B------:R-:W-:Y:S02]  /*3ba0*/  FSEL R21, R108, -INF , !P5 ;  /* 0xff8000006c157808 */ /* 0x000fe40006800000 */
[----:B------:R-:W-:Y:S02]  /*3bb0*/  FMNMX.FTZ R22, R125, R22, !PT ;  /* 0x000000167d167209 */ /* 0x000fe40007810000 */
[----:B------:R-:W-:-:S02]  /*3bc0*/  FMNMX.FTZ R8, R59, R8, !PT ;  /* 0x000000083b087209 */ /* 0x000fc40007810000 */
[C---:B------:R-:W-:Y:S02]  /*3bd0*/  IADD3 R14, R2.reuse, 0x69, RZ ;  /* 0x00000069020e7810 */ /* 0x040fe40007ffe0ff */
        /* <DEDUP_REMOVED lines=14> */
[----:B------:R-:W-:Y:S02]  /*3cc0*/  ISETP.GE.AND P2, PT, R6, R137, PT ;  /* 0x000000890600720c */ /* 0x000fe40003f46270 */
        /* <DEDUP_REMOVED lines=9> */
[----:B------:R-:W-:Y:S02]  /*3d60*/  FSEL R187, R10, -INF , !P1 ;  /* 0xff8000000abb7808 */ /* 0x000fe40004800000 */
[----:B------:R-:W-:Y:S02]  /*3d70*/  FMNMX.FTZ R8, R155, R8, !PT ;  /* 0x000000089b087209 */ /* 0x000fe40007810000 */
[----:B------:R-:W-:Y:S02]  /*3d80*/  ISETP.GE.AND P4, PT, R2, R138, PT ;  /* 0x0000008a0200720c */ /* 0x000fe40003f86270 */
[----:B------:R-:W-:Y:S02]  /*3d90*/  FSEL R24, R76, -INF , !P5 ;  /* 0xff8000004c187808 */ /* 0x000fe40006800000 */
[----:B------:R-:W-:-:S02]  /*3da0*/  FMNMX.FTZ R9, R22, R9, !PT ;  /* 0x0000000916097209 */ /* 0x000fc40007810000 */
        /* <DEDUP_REMOVED lines=8> */
[-C--:B------:R-:W-:Y:S02]  /*3e30*/  ISETP.GE.AND P1, PT, R28, R137.reuse, PT ;  /* 0x000000891c00720c */ /* 0x080fe40003f26270 */
        /* <DEDUP_REMOVED lines=10> */
[----:B------:R-:W-:Y:S02]  /*3ee0*/  ISETP.GE.AND P0, PT, R16, R137, PT ;  /* 0x000000891000720c */ /* 0x000fe40003f06270 */
[----:B------:R-:W-:-:S02]  /*3ef0*/  FSEL R45, R110, -INF , !P1 ;  /* 0xff8000006e2d7808 */ /* 0x000fc40004800000 */
[----:B------:R-:W-:Y:S02]  /*3f00*/  FMNMX.FTZ R10, R127, R10, !PT ;  /* 0x0000000a7f0a7209 */ /* 0x000fe40007810000 */
[-C--:B------:R-:W-:Y:S02]  /*3f10*/  ISETP.GE.AND P1, PT, R15, R137.reuse, PT ;  /* 0x000000890f00720c */ /* 0x080fe40003f26270 */
[----:B------:R-:W-:Y:S02]  /*3f20*/  FSEL R51, R111, -INF , !P0 ;  /* 0xff8000006f337808 */ /* 0x000fe40004000000 */
[----:B------:R-:W-:Y:S01]  /*3f30*/  FMNMX.FTZ R10, R45, R10, !PT ;  /* 0x0000000a2d0a7209 */ /* 0x000fe20007810000 */
[----:B------:R-:W-:Y:S01]  /*3f40*/  LDSM.16.MT88.4 R108, [R156+0xb000] ;  /* 0x00b000009c6c783b */ /* 0x000fe20000004200 */
[----:B------:R-:W-:Y:S02]  /*3f50*/  ISETP.GE.AND P0, PT, R14, R137, PT ;  /* 0x000000890e00720c */ /* 0x000fe40003f06270 */
[----:B------:R-:W-:-:S02]  /*3f60*/  FSEL R53, R86, -INF , !P1 ;  /* 0xff80000056357808 */ /* 0x000fc40004800000 */
[----:B------:R-:W-:Y:S02]  /*3f70*/  FMNMX.FTZ R10, R51, R10, !PT ;  /* 0x0000000a330a7209 */ /* 0x000fe40007810000 */
[----:B------:R-:W-:Y:S02]  /*3f80*/  ISETP.GE.AND P1, PT, R13, R137, PT ;  /* 0x000000890d00720c */ /* 0x000fe40003f26270 */
[----:B------:R-:W-:Y:S02]  /*3f90*/  FSEL R43, R87, -INF , !P0 ;  /* 0xff800000572b7808 */ /* 0x000fe40004000000 */
[----:B------:R-:W-:Y:S01]  /*3fa0*/  FMNMX.FTZ R10, R53, R10, !PT ;  /* 0x0000000a350a7209 */ /* 0x000fe20007810000 */
[----:B------:R-:W-:Y:S01]  /*3fb0*/  LDSM.16.MT88.4 R84, [R158+0xb000] ;  /* 0x00b000009e54783b */ /* 0x000fe20000004200 */
[----:B-1----:R-:W-:Y:S02]  /*3fc0*/  FMNMX.FTZ R9, R8, R9, !PT ;  /* 0x0000000908097209 */ /* 0x002fe40007810000 */
[----:B------:R-:W-:-:S02]  /*3fd0*/  ISETP.GE.AND P0, PT, R12, R137, PT ;  /* 0x000000890c00720c */ /* 0x000fc40003f06270 */
[----:B------:R-:W-:Y:S01]  /*3fe0*/  FSEL R39, R82, -INF , !P1 ;  /* 0xff80000052277808 */ /* 0x000fe20004800000 */
[----:B------:R-:W-:Y:S01]  /*3ff0*/  LDSM.16.MT88.4 R12, [R156+0x9400] ;  /* 0x009400009c0c783b */ /* 0x000fe20000004200 */
[----:B------:R-:W-:Y:S02]  /*4000*/  FMNMX.FTZ R8, R43, R10, !PT ;  /* 0x0000000a2b087209 */ /* 0x000fe40007810000 */
[-C--:B------:R-:W-:Y:S02]  /*4010*/  ISETP.GE.AND P1, PT, R6, R137.reuse, PT ;  /* 0x000000890600720c */ /* 0x080fe40003f26270 */
[----:B------:R-:W-:Y:S01]  /*4020*/  FSEL R41, R83, -INF , !P0 ;  /* 0xff80000053297808 */ /* 0x000fe20004000000 */
[----:B------:R-:W1:Y:S01]  /*4030*/  SHFL.BFLY PT, R6, R9, 0x1, 0x1f ;  /* 0x0c201f0009067f89 */ /* 0x000e6200000e0000 */
[----:B------:R-:W-:Y:S02]  /*4040*/  FMNMX.FTZ R8, R39, R8, !PT ;  /* 0x0000000827087209 */ /* 0x000fe40007810000 */
[----:B------:R-:W-:-:S02]  /*4050*/  ISETP.GE.AND P0, PT, R2, R137, PT ;  /* 0x000000890200720c */ /* 0x000fc40003f06270 */
[----:B------:R-:W-:Y:S02]  /*4060*/  FSEL R37, R78, -INF , !P1 ;  /* 0xff8000004e257808 */ /* 0x000fe40004800000 */
[----:B------:R-:W-:Y:S02]  /*4070*/  FMNMX.FTZ R8, R41, R8, !PT ;  /* 0x0000000829087209 */ /* 0x000fe40007810000 */
[----:B------:R-:W-:Y:S02]  /*4080*/  FSEL R35, R79, -INF , !P0 ;  /* 0xff8000004f237808 */ /* 0x000fe40004000000 */
[----:B------:R-:W-:Y:S01]  /*4090*/  FMNMX.FTZ R8, R37, R8, !PT ;  /* 0x0000000825087209 */ /* 0x000fe20007810000 */
[----:B------:R-:W-:Y:S03]  /*40a0*/  LDSM.16.MT88.4 R76, [R156+0x9000] ;  /* 0x009000009c4c783b */ /* 0x000fe60000004200 */
[----:B------:R-:W-:-:S05]  /*40b0*/  FMNMX.FTZ R11, R35, R8, !PT ;  /* 0x00000008230b7209 */ /* 0x000fca0007810000 */
[----:B------:R-:W2:Y:S01]  /*40c0*/  SHFL.BFLY PT, R8, R11, 0x2, 0x1f ;  /* 0x0c401f000b087f89 */ /* 0x000ea200000e0000 */
[----:B-1----:R-:W-:-:S04]  /*40d0*/  FMNMX.FTZ R2, R9, R6, !PT ;  /* 0x0000000609027209 */ /* 0x002fc80007810000 */
[C---:B------:R-:W-:Y:S01]  /*40e0*/  FSETP.NEU.FTZ.AND P0, PT, R2.reuse, -INF , PT ;  /* 0xff8000000200780b */ /* 0x040fe20003f1d000 */
[----:B------:R-:W-:-:S05]  /*40f0*/  FMUL.FTZ R44, R2, c[0x0][0x23c] ;  /* 0x00008f00022c7a20 */ /* 0x000fca0000410000 */
[----:B------:R-:W-:-:S05]  /*4100*/  FSEL R44, R44, RZ, P0 ;  /* 0x000000ff2c2c7208 */ /* 0x000fca0000000000 */
[--C-:B------:R-:W-:Y:S02]  /*4110*/  FFMA.FTZ R147, R0, c[0x0][0x23c], -R44.reuse ;  /* 0x00008f0000937a23 */ /* 0x100fe4000001082c */
[--C-:B------:R-:W-:Y:S02]  /*4120*/  FFMA.FTZ R60, R103, c[0x0][0x23c], -R44.reuse ;  /* 0x00008f00673c7a23 */ /* 0x100fe4000001082c */
[--C-:B------:R-:W-:Y:S01]  /*4130*/  FFMA.FTZ R129, R49, c[0x0][0x23c], -R44.reuse ;  /* 0x00008f0031817a23 */ /* 0x100fe2000001082c */
[----:B--2---:R-:W-:Y:S01]  /*4140*/  FMNMX.FTZ R6, R11, R8, !PT ;  /* 0x000000080b067209 */ /* 0x004fe20007810000 */
[--C-:B------:R-:W-:Y:S01]  /*4150*/  FFMA.FTZ R56, R69, c[0x0][0x23c], -R44.reuse ;  /* 0x00008f0045387a23 */ /* 0x100fe2000001082c */
[----:B------:R-:W-:Y:S01]  /*4160*/  MUFU.EX2 R147, R147 ;  /* 0x0000009300937308 */ /* 0x000fe20000000800 */
[--C-:B------:R-:W-:Y:S02]  /*4170*/  FFMA.FTZ R40, R101, c[0x0][0x23c], -R44.reuse ;  /* 0x00008f0065287a23 */ /* 0x100fe4000001082c */
[----:B------:R-:W1:Y:S01]  /*4180*/  SHFL.BFLY PT, R9, R6, 0x1, 0x1f ;  /* 0x0c201f0006097f89 */ /* 0x000e6200000e0000 */
[----:B------:R-:W-:-:S02]  /*4190*/  FFMA.FTZ R49, R71, c[0x0][0x23c], -R44 ;  /* 0x00008f0047317a23 */ /* 0x000fc4000001082c */
[--C-:B------:R-:W-:Y:S01]  /*41a0*/  FFMA.FTZ R42, R91, c[0x0][0x23c], -R44.reuse ;  /* 0x00008f005b2a7a23 */ /* 0x100fe2000001082c */
[----:B------:R-:W2:Y:S01]  /*41b0*/  LDSM.16.MT88.4 R68, [R158+0x9000] ;  /* 0x009000009e44783b */ /* 0x000ea20000004200 */
[----:B------:R-:W3:Y:S01]  /*41c0*/  MUFU.EX2 R60, R60 ;  /* 0x0000003c003c7308 */ /* 0x000ee20000000800 */
[--C-:B------:R-:W-:Y:S02]  /*41d0*/  FFMA.FTZ R47, R89, c[0x0][0x23c], -R44.reuse ;  /* 0x00008f00592f7a23 */ /* 0x100fe4000001082c */
[--C-:B------:R-:W-:Y:S02]  /*41e0*/  FFMA.FTZ R38, R33, c[0x0][0x23c], -R44.reuse ;  /* 0x00008f0021267a23 */ /* 0x100fe4000001082c */
[--C-:B------:R-:W-:Y:S02]  /*41f0*/  FFMA.FTZ R33, R29, c[0x0][0x23c], -R44.reuse ;  /* 0x00008f001d217a23 */ /* 0x100fe4000001082c */
[--C-:B------:R-:W-:Y:S01]  /*4200*/  FFMA.FTZ R29, R201, c[0x0][0x23c], -R44.reuse ;  /* 0x00008f00c91d7a23 */ /* 0x100fe2000001082c */
[----:B------:R-:W-:Y:S01]  /*4210*/  MUFU.EX2 R129, R129 ;  /* 0x0000008100817308 */ /* 0x000fe20000000800 */
[----:B------:R-:W-:-:S02]  /*4220*/  FFMA.FTZ R28, R203, c[0x0][0x23c], -R44 ;  /* 0x00008f00cb1c7a23 */ /* 0x000fc4000001082c */
[--C-:B------:R-:W-:Y:S02]  /*4230*/  FFMA.FTZ R54, R63, c[0x0][0x23c], -R44.reuse ;  /* 0x00008f003f367a23 */ /* 0x100fe4000001082c */
[--C-:B------:R-:W-:Y:S02]  /*4240*/  FFMA.FTZ R50, R195, c[0x0][0x23c], -R44.reuse ;  /* 0x00008f00c3327a23 */ /* 0x100fe4000001082c */
[--C-:B------:R-:W-:Y:S01]  /*4250*/  FFMA.FTZ R116, R165, c[0x0][0x23c], -R44.reuse ;  /* 0x00008f00a5747a23 */ /* 0x100fe2000001082c */
[----:B------:R-:W4:Y:S01]  /*4260*/  MUFU.EX2 R56, R56 ;  /* 0x0000003800387308 */ /* 0x000f220000000800 */
[----:B---3--:R-:W-:Y:S01]  /*4270*/  F2FP.BF16.PACK_AB R100, R60, R147 ;  /* 0x000000933c64723e */ /* 0x008fe200000010ff */
[--C-:B------:R-:W-:Y:S01]  /*4280*/  FFMA.FTZ R66, R179, c[0x0][0x23c], -R44.reuse ;  /* 0x00008f00b3427a23 */ /* 0x100fe2000001082c */
[----:B-1----:R-:W-:Y:S01]  /*4290*/  FMNMX.FTZ R0, R6, R9, !PT ;  /* 0x0000000906007209 */ /* 0x002fe20007810000 */
[--C-:B------:R-:W-:Y:S01]  /*42a0*/  FFMA.FTZ R126, R67, c[0x0][0x23c], -R44.reuse ;  /* 0x00008f00437e7a23 */ /* 0x100fe2000001082c */
[----:B------:R-:W1:Y:S01]  /*42b0*/  LDSM.16.MT88.4 R8, [R158+0xb400] ;  /* 0x00b400009e08783b */ /* 0x000e620000004200 */
[--C-:B------:R-:W-:Y:S01]  /*42c0*/  FFMA.FTZ R124, R119, c[0x0][0x23c], -R44.reuse ;  /* 0x00008f00777c7a23 */ /* 0x100fe2000001082c */
[C---:B------:R-:W-:Y:S01]  /*42d0*/  FSETP.NEU.FTZ.AND P0, PT, R0.reuse, -INF , PT ;  /* 0xff8000000000780b */ /* 0x040fe20003f1d000 */
[----:B------:R-:W-:Y:S01]  /*42e0*/  FMUL.FTZ R34, R0, c[0x0][0x23c] ;  /* 0x00008f0000227a20 */ /* 0x000fe20000410000 */
[----:B------:R-:W-:Y:S01]  /*42f0*/  MUFU.EX2 R49, R49 ;  /* 0x0000003100317308 */ /* 0x000fe20000000800 */
[----:B------:R-:W-:-:S02]  /*4300*/  FFMA.FTZ R67, R125, c[0x0][0x23c], -R44 ;  /* 0x00008f007d437a23 */ /* 0x000fc4000001082c */
[----:B------:R-:W-:Y:S01]  /*4310*/  FFMA.FTZ R117, R117, c[0x0][0x23c], -R44 ;  /* 0x00008f0075757a23 */ /* 0x000fe2000001082c */
[----:B------:R-:W-:Y:S02]  /*4320*/  FSEL R34, R34, RZ, P0 ;  /* 0x000000ff22227208 */ /* 0x000fe40000000000 */
[----:B------:R-:W-:Y:S02]  /*4330*/  ISETP.GE.AND P0, PT, R132, 0x2, PT ;  /* 0x000000028400780c */ /* 0x000fe40003f06270 */
[----:B----4-:R-:W-:Y:S01]  /*4340*/  F2FP.BF16.PACK_AB R102, R56, R129 ;  /* 0x000000813866723e */ /* 0x010fe200000010ff */
[--C-:B------:R-:W-:Y:S01]  /*4350*/  FFMA.FTZ R149, R46, c[0x0][0x23c], -R34.reuse ;  /* 0x00008f002e957a23 */ /* 0x100fe20000010822 */
[----:B------:R-:W3:Y:S01]  /*4360*/  MUFU.EX2 R42, R42 ;  /* 0x0000002a002a7308 */ /* 0x000ee20000000800 */
[--C-:B------:R-:W-:Y:S02]  /*4370*/  FFMA.FTZ R62, R17, c[0x0][0x23c], -R34.reuse ;  /* 0x00008f00113e7a23 */ /* 0x100fe40000010822 */
[--C-:B------:R-:W-:Y:S01]  /*4380*/  FFMA.FTZ R141, R75, c[0x0][0x23c], -R34.reuse ;  /* 0x00008f004b8d7a23 */ /* 0x100fe20000010822 */
[----:B------:R-:W-:Y:S01]  /*4390*/  LDSM.16.MT88.4 R16, [R158+0x9400] ;  /* 0x009400009e10783b */ /* 0x000fe20000004200 */
[----:B------:R-:W-:-:S02]  /*43a0*/  FFMA.FTZ R58, R57, c[0x0][0x23c], -R34 ;  /* 0x00008f00393a7a23 */ /* 0x000fc40000010822 */
[--C-:B------:R-:W-:Y:S01]  /*43b0*/  FFMA.FTZ R57, R55, c[0x0][0x23c], -R34.reuse ;  /* 0x00008f0037397a23 */ /* 0x100fe20000010822 */
[----:B------:R-:W-:Y:S01]  /*43c0*/  MUFU.EX2 R149, R149 ;  /* 0x0000009500957308 */ /* 0x000fe20000000800 */
[--C-:B------:R-:W-:Y:S02]  /*43d0*/  FFMA.FTZ R48, R73, c[0x0][0x23c], -R34.reuse ;  /* 0x00008f0049307a23 */ /* 0x100fe40000010822 */
[--C-:B------:R-:W-:Y:S02]  /*43e0*/  FFMA.FTZ R55, R7, c[0x0][0x23c], -R34.reuse ;  /* 0x00008f0007377a23 */ /* 0x100fe40000010822 */
[--C-:B------:R-:W-:Y:S02]  /*43f0*/  FFMA.FTZ R36, R5, c[0x0][0x23c], -R34.reuse ;  /* 0x00008f0005247a23 */ /* 0x100fe40000010822 */
[--C-:B------:R-:W-:Y:S01]  /*4400*/  FFMA.FTZ R32, R197, c[0x0][0x23c], -R34.reuse ;  /* 0x00008f00c5207a23 */ /* 0x100fe20000010822 */
[----:B------:R-:W4:Y:S01]  /*4410*/  MUFU.EX2 R62, R62 ;  /* 0x0000003e003e7308 */ /* 0x000f220000000800 */
[----:B---3--:R-:W-:Y:S01]  /*4420*/  F2FP.BF16.PACK_AB R4, R42, R49 ;  /* 0x000000312a04723e */ /* 0x008fe200000010ff */
[----:B------:R-:W-:-:S02]  /*4430*/  FFMA.FTZ R31, R31, c[0x0][0x23c], -R34 ;  /* 0x00008f001f1f7a23 */ /* 0x000fc40000010822 */
[--C-:B------:R-:W-:Y:S02]  /*4440*/  FFMA.FTZ R30, R199, c[0x0][0x23c], -R34.reuse ;  /* 0x00008f00c71e7a23 */ /* 0x100fe40000010822 */
[----:B------:R-:W-:Y:S02]  /*4450*/  FFMA.FTZ R3, R65, c[0x0][0x23c], -R34 ;  /* 0x00008f0041037a23 */ /* 0x000fe40000010822 */
[----:B------:R-:W-:Y:S01]  /*4460*/  MUFU.EX2 R141, R141 ;  /* 0x0000008d008d7308 */ /* 0x000fe20000000800 */
[----:B------:R-:W-:Y:S02]  /*4470*/  FFMA.FTZ R65, R61, c[0x0][0x23c], -R44 ;  /* 0x00008f003d417a23 */ /* 0x000fe4000001082c */
[----:B------:R-:W-:Y:S02]  /*4480*/  FFMA.FTZ R63, R59, c[0x0][0x23c], -R34 ;  /* 0x00008f003b3f7a23 */ /* 0x000fe40000010822 */
[----:B------:R-:W-:Y:S02]  /*4490*/  FFMA.FTZ R61, R193, c[0x0][0x23c], -R44 ;  /* 0x00008f00c13d7a23 */ /* 0x000fe4000001082c */
[--C-:B------:R-:W-:Y:S01]  /*44a0*/  FFMA.FTZ R52, R189, c[0x0][0x23c], -R34.reuse ;  /* 0x00008f00bd347a23 */ /* 0x100fe20000010822 */
[----:B------:R-:W3:Y:S01]  /*44b0*/  MUFU.EX2 R58, R58 ;  /* 0x0000003a003a7308 */ /* 0x000ee20000000800 */
[----:B----4-:R-:W-:Y:S01]  /*44c0*/  F2FP.BF16.PACK_AB R101, R62, R149 ;  /* 0x000000953e65723e */ /* 0x010fe200000010ff */
[----:B------:R-:W-:-:S02]  /*44d0*/  FFMA.FTZ R59, R191, c[0x0][0x23c], -R34 ;  /* 0x00008f00bf3b7a23 */ /* 0x000fc40000010822 */
[----:B------:R-:W-:Y:S02]  /*44e0*/  FFMA.FTZ R46, R183, c[0x0][0x23c], -R34 ;  /* 0x00008f00b72e7a23 */ /* 0x000fe40000010822 */
[----:B------:R-:W-:Y:S02]  /*44f0*/  FFMA.FTZ R183, R153, c[0x0][0x23c], -R44 ;  /* 0x00008f0099b77a23 */ /* 0x000fe4000001082c */
[----:B------:R-:W-:Y:S01]  /*4500*/  MUFU.EX2 R47, R47 ;  /* 0x0000002f002f7308 */ /* 0x000fe20000000800 */
[----:B------:R-:W-:Y:S02]  /*4510*/  FFMA.FTZ R165, R151, c[0x0][0x23c], -R34 ;  /* 0x00008f0097a57a23 */ /* 0x000fe40000010822 */
[----:B------:R-:W-:Y:S02]  /*4520*/  FFMA.FTZ R153, R177, c[0x0][0x23c], -R44 ;  /* 0x00008f00b1997a23 */ /* 0x000fe4000001082c */
[--C-:B------:R-:W-:Y:S02]  /*4530*/  FFMA.FTZ R118, R155, c[0x0][0x23c], -R34.reuse ;  /* 0x00008f009b767a23 */ /* 0x100fe40000010822 */
[--C-:B------:R-:W-:Y:S01]  /*4540*/  FFMA.FTZ R151, R187, c[0x0][0x23c], -R34.reuse ;  /* 0x00008f00bb977a23 */ /* 0x100fe20000010822 */
[----:B---3--:R-:W-:Y:S01]  /*4550*/  F2FP.BF16.PACK_AB R103, R58, R141 ;  /* 0x0000008d3a67723e */ /* 0x008fe200000010ff */
[----:B------:R-:W3:Y:S01]  /*4560*/  MUFU.EX2 R40, R40 ;  /* 0x0000002800287308 */ /* 0x000ee20000000800 */
[----:B------:R-:W-:-:S02]  /*4570*/  FFMA.FTZ R64, R185, c[0x0][0x23c], -R34 ;  /* 0x00008f00b9407a23 */ /* 0x000fc40000010822 */
[--C-:B------:R-:W-:Y:S02]  /*4580*/  FFMA.FTZ R128, R131, c[0x0][0x23c], -R34.reuse ;  /* 0x00008f0083807a23 */ /* 0x100fe40000010822 */
[--C-:B------:R-:W-:Y:S01]  /*4590*/  FFMA.FTZ R119, R143, c[0x0][0x23c], -R34.reuse ;  /* 0x00008f008f777a23 */ /* 0x100fe20000010822 */
[C---:B------:R-:W-:Y:S01]  /*45a0*/  HMMA.16816.F32.BF16 R80, R100.reuse, R84, RZ ;  /* 0x000000546450723c */ /* 0x040fe200000418ff */
[----:B------:R-:W-:Y:S01]  /*45b0*/  FFMA.FTZ R125, R145, c[0x0][0x23c], -R34 ;  /* 0x00008f00917d7a23 */ /* 0x000fe20000010822 */
[----:B------:R-:W-:Y:S01]  /*45c0*/  MUFU.EX2 R57, R57 ;  /* 0x0000003900397308 */ /* 0x000fe20000000800 */
[----:B------:R-:W-:Y:S02]  /*45d0*/  FADD.FTZ R62, R149, R62 ;  /* 0x0000003e953e7221 */ /* 0x000fe40000010000 */
[----:B------:R-:W-:Y:S02]  /*45e0*/  FFMA.FTZ R53, R53, c[0x0][0x23c], -R34 ;  /* 0x00008f0035357a23 */ /* 0x000fe40000010822 */
[----:B------:R-:W-:Y:S01]  /*45f0*/  FADD.FTZ R141, R141, R62 ;  /* 0x0000003e8d8d7221 */ /* 0x000fe20000010000 */
[----:B------:R-:W-:Y:S01]  /*4600*/  HMMA.16816.F32.BF16 R84, R100, R86, RZ ;  /* 0x000000566454723c */ /* 0x000fe200000418ff */
[----:B------:R-:W-:Y:S01]  /*4610*/  FFMA.FTZ R62, R45, c[0x0][0x23c], -R34 ;  /* 0x00008f002d3e7a23 */ /* 0x000fe20000010822 */
[----:B------:R-:W4:Y:S01]  /*4620*/  MUFU.EX2 R48, R48 ;  /* 0x0000003000307308 */ /* 0x000f220000000800 */
[----:B---3--:R-:W-:Y:S01]  /*4630*/  F2FP.BF16.PACK_AB R6, R40, R47 ;  /* 0x0000002f2806723e */ /* 0x008fe200000010ff */
[----:B------:R-:W-:-:S02]  /*4640*/  FADD.FTZ R130, R58, R141 ;  /* 0x0000008d3a827221 */ /* 0x000fc40000010000 */
[----:B------:R-:W-:Y:S02]  /*4650*/  FFMA.FTZ R58, R23, c[0x0][0x23c], -R44 ;  /* 0x00008f00173a7a23 */ /* 0x000fe4000001082c */
[C---:B------:R-:W-:Y:S01]  /*4660*/  HMMA.16816.F32.BF16 R72, R100.reuse, R76, RZ ;  /* 0x0000004c6448723c */ /* 0x040fe200000418ff */
[----:B------:R-:W-:Y:S01]  /*4670*/  FFMA.FTZ R45, R51, c[0x0][0x23c], -R34 ;  /* 0x00008f00332d7a23 */ /* 0x000fe20000010822 */
[----:B------:R-:W-:Y:S01]  /*4680*/  MUFU.EX2 R55, R55 ;  /* 0x0000003700377308 */ /* 0x000fe20000000800 */
[----:B------:R-:W-:Y:S02]  /*4690*/  FFMA.FTZ R51, R20, c[0x0][0x23c], -R44 ;  /* 0x00008f0014337a23 */ /* 0x000fe4000001082c */
[--C-:B------:R-:W-:Y:S02]  /*46a0*/  FFMA.FTZ R39, R39, c[0x0][0x23c], -R34.reuse ;  /* 0x00008f0027277a23 */ /* 0x100fe40000010822 */
[--C-:B------:R-:W-:Y:S01]  /*46b0*/  FFMA.FTZ R35, R35, c[0x0][0x23c], -R34.reuse ;  /* 0x00008f0023237a23 */ /* 0x100fe20000010822 */
[----:B------:R-:W-:Y:S01]  /*46c0*/  HMMA.16816.F32.BF16 R76, R100, R78, RZ ;  /* 0x0000004e644c723c */ /* 0x000fe200000418ff */
[----:B------:R-:W-:Y:S01]  /*46d0*/  FFMA.FTZ R37, R37, c[0x0][0x23c], -R34 ;  /* 0x00008f0025257a23 */ /* 0x000fe20000010822 */
[----:B------:R-:W3:Y:S01]  /*46e0*/  MUFU.EX2 R36, R36 ;  /* 0x0000002400247308 */ /* 0x000ee20000000800 */
[----:B----4-:R-:W-:Y:S01]  /*46f0*/  F2FP.BF16.PACK_AB R5, R48, R57 ;  /* 0x000000393005723e */ /* 0x010fe200000010ff */
[----:B------:R-:W-:-:S04]  /*4700*/  FADD.FTZ R57, R57, R130 ;  /* 0x0000008239397221 */ /* 0x000fc80000010000 */
[C---:B--2---:R-:W-:Y:S02]  /*4710*/  HMMA.16816.F32.BF16 R112, R100.reuse, R68, RZ ;  /* 0x000000446470723c */ /* 0x044fe400000418ff */
[----:B------:R-:W-:Y:S06]  /*4720*/  MUFU.EX2 R38, R38 ;  /* 0x0000002600267308 */ /* 0x000fec0000000800 */
[C---:B------:R-:W-:Y:S01]  /*4730*/  HMMA.16816.F32.BF16 R88, R100.reuse, R108, RZ ;  /* 0x0000006c6458723c */ /* 0x040fe200000418ff */
[----:B---3--:R-:W-:Y:S01]  /*4740*/  F2FP.BF16.PACK_AB R7, R36, R55 ;  /* 0x000000372407723e */ /* 0x008fe200000010ff */
[----:B------:R-:W2:Y:S06]  /*4750*/  MUFU.EX2 R33, R33 ;  /* 0x0000002100217308 */ /* 0x000eac0000000800 */
[----:B------:R-:W-:Y:S02]  /*4760*/  HMMA.16816.F32.BF16 R92, R100, R96, RZ ;  /* 0x00000060645c723c */ /* 0x000fe400000418ff */
[----:B------:R-:W-:Y:S06]  /*4770*/  MUFU.EX2 R29, R29 ;  /* 0x0000001d001d7308 */ /* 0x000fec0000000800 */
[C---:B-1----:R-:W-:Y:S02]  /*4780*/  HMMA.16816.F32.BF16 R80, R4.reuse, R8, R80 ;  /* 0x000000080450723c */ /* 0x042fe40000041850 */
[----:B------:R-:W1:Y:S06]  /*4790*/  MUFU.EX2 R28, R28 ;  /* 0x0000001c001c7308 */ /* 0x000e6c0000000800 */
[----:B------:R-:W-:Y:S01]  /*47a0*/  HMMA.16816.F32.BF16 R84, R4, R10, R84 ;  /* 0x0000000a0454723c */ /* 0x000fe20000041854 */
[----:B------:R-:W3:Y:S01]  /*47b0*/  LDSM.16.MT88.4 R8, [R156+0xd000] ;  /* 0x00d000009c08783b */ /* 0x000ee20000004200 */
[----:B------:R-:W-:Y:S06]  /*47c0*/  MUFU.EX2 R32, R32 ;  /* 0x0000002000207308 */ /* 0x000fec0000000800 */
[C---:B------:R-:W-:Y:S02]  /*47d0*/  HMMA.16816.F32.BF16 R68, R100.reuse, R70, RZ ;  /* 0x000000466444723c */ /* 0x040fe400000418ff */
[----:B------:R-:W4:Y:S06]  /*47e0*/  MUFU.EX2 R31, R31 ;  /* 0x0000001f001f7308 */ /* 0x000f2c0000000800 */
[C---:B------:R-:W-:Y:S02]  /*47f0*/  HMMA.16816.F32.BF16 R108, R100.reuse, R110, RZ ;  /* 0x0000006e646c723c */ /* 0x040fe400000418ff */
[----:B------:R-:W-:Y:S06]  /*4800*/  MUFU.EX2 R30, R30 ;  /* 0x0000001e001e7308 */ /* 0x000fec0000000800 */
[----:B------:R-:W-:Y:S02]  /*4810*/  HMMA.16816.F32.BF16 R96, R100, R98, RZ ;  /* 0x000000626460723c */ /* 0x000fe400000418ff */
[----:B------:R-:W5:Y:S06]  /*4820*/  MUFU.EX2 R3, R3 ;  /* 0x0000000300037308 */ /* 0x000f6c0000000800 */
[C---:B------:R-:W-:Y:S02]  /*4830*/  HMMA.16816.F32.BF16 R72, R4.reuse, R12, R72 ;  /* 0x0000000c0448723c */ /* 0x040fe40000041848 */
[----:B------:R-:W-:Y:S06]  /*4840*/  MUFU.EX2 R65, R65 ;  /* 0x0000004100417308 */ /* 0x000fec0000000800 */
[----:B------:R-:W-:Y:S01]  /*4850*/  HMMA.16816.F32.BF16 R76, R4, R14, R76 ;  /* 0x0000000e044c723c */ /* 0x000fe2000004184c */
[----:B------:R-:W1:Y:S01]  /*4860*/  LDSM.16.MT88.4 R12, [R158+0xd400] ;  /* 0x00d400009e0c783b */ /* 0x000e620000004200 */
[----:B------:R-:W1:Y:S06]  /*4870*/  MUFU.EX2 R54, R54 ;  /* 0x0000003600367308 */ /* 0x000e6c0000000800 */
[C---:B---3--:R-:W-:Y:S02]  /*4880*/  HMMA.16816.F32.BF16 R104, R100.reuse, R8, RZ ;  /* 0x000000086468723c */ /* 0x048fe400000418ff */
[----:B------:R-:W-:Y:S06]  /*4890*/  MUFU.EX2 R61, R61 ;  /* 0x0000003d003d7308 */ /* 0x000fec0000000800 */
[----:B------:R-:W-:Y:S01]  /*48a0*/  HMMA.16816.F32.BF16 R100, R100, R10, RZ ;  /* 0x0000000a6464723c */ /* 0x000fe200000418ff */
[----:B------:R-:W3:Y:S01]  /*48b0*/  LDSM.16.MT88.4 R8, [R156+0xd400] ;  /* 0x00d400009c08783b */ /* 0x000ee20000004200 */
        /* <DEDUP_REMOVED lines=9> */
[----:B------:R-:W1:Y:S01]  /*4950*/  LDSM.16.MT88.4 R12, [R158+0x9800] ;  /* 0x009800009e0c783b */ /* 0x000e620000004200 */
[----:B------:R-:W1:Y:S06]  /*4960*/  MUFU.EX2 R46, R46 ;  /* 0x0000002e002e7308 */ /* 0x000e6c0000000800 */
[C---:B---3--:R-:W-:Y:S02]  /*4970*/  HMMA.16816.F32.BF16 R104, R4.reuse, R8, R104 ;  /* 0x000000080468723c */ /* 0x048fe40000041868 */
[----:B------:R-:W-:Y:S06]  /*4980*/  MUFU.EX2 R183, R183 ;  /* 0x000000b700b77308 */ /* 0x000fec0000000800 */
[C---:B------:R-:W-:Y:S01]  /*4990*/  HMMA.16816.F32.BF16 R100, R4.reuse, R10, R100 ;  /* 0x0000000a0464723c */ /* 0x040fe20000041864 */
[----:B------:R-:W3:Y:S01]  /*49a0*/  LDSM.16.MT88.4 R8, [R156+0x9800] ;  /* 0x009800009c08783b */ /* 0x000ee20000004200 */
[----:B------:R-:W1:Y:S06]  /*49b0*/  MUFU.EX2 R116, R116 ;  /* 0x0000007400747308 */ /* 0x000e6c0000000800 */
[C---:B--2---:R-:W-:Y:S02]  /*49c0*/  HMMA.16816.F32.BF16 R88, R4.reuse, R16, R88 ;  /* 0x000000100458723c */ /* 0x044fe40000041858 */
[----:B------:R-:W-:Y:S06]  /*49d0*/  MUFU.EX2 R153, R153 ;  /* 0x0000009900997308 */ /* 0x000fec0000000800 */
[----:B------:R-:W-:Y:S01]  /*49e0*/  HMMA.16816.F32.BF16 R108, R4, R18, R108 ;  /* 0x00000012046c723c */ /* 0x000fe2000004186c */
[----:B------:R-:W-:Y:S01]  /*49f0*/  LDSM.16.MT88.4 R16, [R158+0xa400] ;  /* 0x00a400009e10783b */ /* 0x000fe20000004200 */
[----:B------:R-:W2:Y:S05]  /*4a00*/  MUFU.EX2 R66, R66 ;  /* 0x0000004200427308 */ /* 0x000eaa0000000800 */
[----:B------:R-:W-:-:S02]  /*4a10*/  F2FP.BF16.PACK_AB R4, R33, R38 ;  /* 0x000000262104723e */ /* 0x000fc400000010ff */
[----:B------:R-:W-:Y:S01]  /*4a20*/  F2FP.BF16.PACK_AB R6, R28, R29 ;  /* 0x0000001d1c06723e */ /* 0x000fe200000010ff */
[----:B------:R-:W-:Y:S01]  /*4a30*/  MUFU.EX2 R165, R165 ;  /* 0x000000a500a57308 */ /* 0x000fe20000000800 */
[----:B----4-:R-:W-:Y:S02]  /*4a40*/  F2FP.BF16.PACK_AB R5, R31, R32 ;  /* 0x000000201f05723e */ /* 0x010fe400000010ff */
[----:B-----5:R-:W-:-:S05]  /*4a50*/  F2FP.BF16.PACK_AB R7, R3, R30 ;  /* 0x0000001e0307723e */ /* 0x020fca00000010ff */
[----:B------:R-:W4:Y:S02]  /*4a60*/  MUFU.EX2 R118, R118 ;  /* 0x0000007600767308 */ /* 0x000f240000000800 */
[C---:B-1----:R-:W-:Y:S06]  /*4a70*/  HMMA.16816.F32.BF16 R112, R4.reuse, R12, R112 ;  /* 0x0000000c0470723c */ /* 0x042fec0000041870 */
[----:B------:R-:W-:Y:S02]  /*4a80*/  MUFU.EX2 R151, R151 ;  /* 0x0000009700977308 */ /* 0x000fe40000000800 */
[C---:B---3--:R-:W-:Y:S06]  /*4a90*/  HMMA.16816.F32.BF16 R72, R4.reuse, R8, R72 ;  /* 0x000000080448723c */ /* 0x048fec0000041848 */
[----:B------:R-:W1:Y:S02]  /*4aa0*/  MUFU.EX2 R64, R64 ;  /* 0x0000004000407308 */ /* 0x000e640000000800 */
[C---:B------:R-:W-:Y:S01]  /*4ab0*/  HMMA.16816.F32.BF16 R76, R4.reuse, R10, R76 ;  /* 0x0000000a044c723c */ /* 0x040fe2000004184c */
[----:B------:R-:W3:Y:S05]  /*4ac0*/  LDSM.16.MT88.4 R8, [R156+0xb800] ;  /* 0x00b800009c08783b */ /* 0x000eea0000004200 */
[----:B------:R-:W-:Y:S02]  /*4ad0*/  MUFU.EX2 R126, R126 ;  /* 0x0000007e007e7308 */ /* 0x000fe40000000800 */
[C---:B------:R-:W-:Y:S01]  /*4ae0*/  HMMA.16816.F32.BF16 R68, R4.reuse, R14, R68 ;  /* 0x0000000e0444723c */ /* 0x040fe20000041844 */
[----:B------:R-:W5:Y:S05]  /*4af0*/  LDSM.16.MT88.4 R12, [R158+0xb800] ;  /* 0x00b800009e0c783b */ /* 0x000f6a0000004200 */
[----:B------:R-:W-:Y:S08]  /*4b00*/  MUFU.EX2 R117, R117 ;  /* 0x0000007500757308 */ /* 0x000ff00000000800 */
[----:B------:R-:W-:Y:S08]  /*4b10*/  MUFU.EX2 R124, R124 ;  /* 0x0000007c007c7308 */ /* 0x000ff00000000800 */
[----:B------:R-:W1:Y:S08]  /*4b20*/  MUFU.EX2 R67, R67 ;  /* 0x0000004300437308 */ /* 0x000e700000000800 */
[----:B------:R-:W-:Y:S01]  /*4b30*/  MUFU.EX2 R128, R128 ;  /* 0x0000008000807308 */ /* 0x000fe20000000800 */
[C---:B---3--:R-:W-:Y:S07]  /*4b40*/  HMMA.16816.F32.BF16 R88, R4.reuse, R8, R88 ;  /* 0x000000080458723c */ /* 0x048fee0000041858 */
[----:B------:R-:W3:Y:S01]  /*4b50*/  MUFU.EX2 R119, R119 ;  /* 0x0000007700777308 */ /* 0x000ee20000000800 */
[C---:B------:R-:W-:Y:S01]  /*4b60*/  HMMA.16816.F32.BF16 R108, R4.reuse, R10, R108 ;  /* 0x0000000a046c723c */ /* 0x040fe2000004186c */
[----:B------:R-:W1:Y:S06]  /*4b70*/  LDSM.16.MT88.4 R8, [R156+0xd800] ;  /* 0x00d800009c08783b */ /* 0x000e6c0000004200 */
[----:B------:R-:W-:Y:S01]  /*4b80*/  MUFU.EX2 R125, R125 ;  /* 0x0000007d007d7308 */ /* 0x000fe20000000800 */
[C---:B-----5:R-:W-:Y:S07]  /*4b90*/  HMMA.16816.F32.BF16 R80, R4.reuse, R12, R80 ;  /* 0x0000000c0450723c */ /* 0x060fee0000041850 */
[----:B------:R-:W-:Y:S01]  /*4ba0*/  MUFU.EX2 R58, R58 ;  /* 0x0000003a003a7308 */ /* 0x000fe20000000800 */
[C---:B------:R-:W-:Y:S01]  /*4bb0*/  HMMA.16816.F32.BF16 R84, R4.reuse, R14, R84 ;  /* 0x0000000e0454723c */ /* 0x040fe20000041854 */
[----:B------:R-:W5:Y:S06]  /*4bc0*/  LDSM.16.MT88.4 R12, [R158+0xd800] ;  /* 0x00d800009e0c783b */ /* 0x000f6c0000004200 */
[----:B------:R-:W-:Y:S08]  /*4bd0*/  MUFU.EX2 R62, R62 ;  /* 0x0000003e003e7308 */ /* 0x000ff00000000800 */
[----:B------:R-:W-:Y:S08]  /*4be0*/  MUFU.EX2 R45, R45 ;  /* 0x0000002d002d7308 */ /* 0x000ff00000000800 */
[----:B------:R-:W-:Y:S01]  /*4bf0*/  MUFU.EX2 R39, R39 ;  /* 0x0000002700277308 */ /* 0x000fe20000000800 */
[C---:B-1----:R-:W-:Y:S07]  /*4c00*/  HMMA.16816.F32.BF16 R104, R4.reuse, R8, R104 ;  /* 0x000000080468723c */ /* 0x042fee0000041868 */
[----:B------:R-:W-:Y:S01]  /*4c10*/  MUFU.EX2 R35, R35 ;  /* 0x0000002300237308 */ /* 0x000fe20000000800 */
[C---:B------:R-:W-:Y:S01]  /*4c20*/  HMMA.16816.F32.BF16 R100, R4.reuse, R10, R100 ;  /* 0x0000000a0464723c */ /* 0x040fe20000041864 */
[----:B------:R-:W1:Y:S07]  /*4c30*/  LDSM.16.MT88.4 R8, [R156+0x9c00] ;  /* 0x009c00009c08783b */ /* 0x000e6e0000004200 */
[C---:B-----5:R-:W-:Y:S08]  /*4c40*/  HMMA.16816.F32.BF16 R92, R4.reuse, R12, R92 ;  /* 0x0000000c045c723c */ /* 0x060ff0000004185c */
[----:B------:R-:W-:Y:S01]  /*4c50*/  HMMA.16816.F32.BF16 R96, R4, R14, R96 ;  /* 0x0000000e0460723c */ /* 0x000fe20000041860 */
[----:B------:R-:W5:Y:S06]  /*4c60*/  LDSM.16.MT88.4 R12, [R158+0x9c00] ;  /* 0x009c00009e0c783b */ /* 0x000f6c0000004200 */
[----:B------:R-:W-:-:S02]  /*4c70*/  F2FP.BF16.PACK_AB R4, R54, R65 ;  /* 0x000000413604723e */ /* 0x000fc400000010ff */
[----:B------:R-:W-:Y:S02]  /*4c80*/  F2FP.BF16.PACK_AB R6, R50, R61 ;  /* 0x0000003d3206723e */ /* 0x000fe400000010ff */
[----:B------:R-:W-:Y:S02]  /*4c90*/  F2FP.BF16.PACK_AB R5, R52, R63 ;  /* 0x0000003f3405723e */ /* 0x000fe400000010ff */
[----:B------:R-:W-:-:S07]  /*4ca0*/  F2FP.BF16.PACK_AB R7, R46, R59 ;  /* 0x0000003b2e07723e */ /* 0x000fce00000010ff */
[C---:B-1----:R-:W-:Y:S08]  /*4cb0*/  HMMA.16816.F32.BF16 R72, R4.reuse, R8, R72 ;  /* 0x000000080448723c */ /* 0x042ff00000041848 */
[C---:B------:R-:W-:Y:S01]  /*4cc0*/  HMMA.16816.F32.BF16 R76, R4.reuse, R10, R76 ;  /* 0x0000000a044c723c */ /* 0x040fe2000004184c */
[----:B------:R-:W1:Y:S07]  /*4cd0*/  LDSM.16.MT88.4 R8, [R156+0xbc00] ;  /* 0x00bc00009c08783b */ /* 0x000e6e0000004200 */
[C---:B-----5:R-:W-:Y:S08]  /*4ce0*/  HMMA.16816.F32.BF16 R112, R4.reuse, R12, R112 ;  /* 0x0000000c0470723c */ /* 0x060ff00000041870 */
[C---:B------:R-:W-:Y:S01]  /*4cf0*/  HMMA.16816.F32.BF16 R68, R4.reuse, R14, R68 ;  /* 0x0000000e0444723c */ /* 0x040fe20000041844 */
[----:B------:R-:W5:Y:S07]  /*4d00*/  LDSM.16.MT88.4 R12, [R158+0xbc00] ;  /* 0x00bc00009e0c783b */ /* 0x000f6e0000004200 */
        /* <DEDUP_REMOVED lines=10> */
[----:B------:R-:W-:Y:S01]  /*4db0*/  HMMA.16816.F32.BF16 R96, R4, R14, R96 ;  /* 0x0000000e0460723c */ /* 0x000fe20000041860 */
[----:B------:R-:W5:Y:S06]  /*4dc0*/  LDSM.16.MT88.4 R12, [R158+0xa000] ;  /* 0x00a000009e0c783b */ /* 0x000f6c0000004200 */
[----:B------:R-:W-:-:S02]  /*4dd0*/  F2FP.BF16.PACK_AB R4, R116, R183 ;  /* 0x000000b77404723e */ /* 0x000fc400000010ff */
[----:B--2---:R-:W-:Y:S02]  /*4de0*/  F2FP.BF16.PACK_AB R6, R66, R153 ;  /* 0x000000994206723e */ /* 0x004fe400000010ff */
[----:B----4-:R-:W-:Y:S02]  /*4df0*/  F2FP.BF16.PACK_AB R5, R118, R165 ;  /* 0x000000a57605723e */ /* 0x010fe400000010ff */
[----:B------:R-:W-:-:S07]  /*4e00*/  F2FP.BF16.PACK_AB R7, R64, R151 ;  /* 0x000000974007723e */ /* 0x000fce00000010ff */
[C---:B-1----:R-:W-:Y:S08]  /*4e10*/  HMMA.16816.F32.BF16 R72, R4.reuse, R8, R72 ;  /* 0x000000080448723c */ /* 0x042ff00000041848 */
[C---:B------:R-:W-:Y:S01]  /*4e20*/  HMMA.16816.F32.BF16 R76, R4.reuse, R10, R76 ;  /* 0x0000000a044c723c */ /* 0x040fe2000004184c */
[----:B------:R-:W1:Y:S07]  /*4e30*/  LDSM.16.MT88.4 R8, [R156+0xc000] ;  /* 0x00c000009c08783b */ /* 0x000e6e0000004200 */
[C---:B-----5:R-:W-:Y:S08]  /*4e40*/  HMMA.16816.F32.BF16 R112, R4.reuse, R12, R112 ;  /* 0x0000000c0470723c */ /* 0x060ff00000041870 */
[C---:B------:R-:W-:Y:S01]  /*4e50*/  HMMA.16816.F32.BF16 R68, R4.reuse, R14, R68 ;  /* 0x0000000e0444723c */ /* 0x040fe20000041844 */
[----:B------:R-:W2:Y:S07]  /*4e60*/  LDSM.16.MT88.4 R12, [R158+0xc000] ;  /* 0x00c000009e0c783b */ /* 0x000eae0000004200 */
[C---:B-1----:R-:W-:Y:S08]  /*4e70*/  HMMA.16816.F32.BF16 R88, R4.reuse, R8, R88 ;  /* 0x000000080458723c */ /* 0x042ff00000041858 */
        /* <DEDUP_REMOVED lines=8> */
[C---:B--2---:R-:W-:Y:S08]  /*4f00*/  HMMA.16816.F32.BF16 R92, R4.reuse, R12, R92 ;  /* 0x0000000c045c723c */ /* 0x044ff0000004185c */
[----:B------:R-:W-:Y:S01]  /*4f10*/  HMMA.16816.F32.BF16 R96, R4, R14, R96 ;  /* 0x0000000e0460723c */ /* 0x000fe20000041860 */
[----:B------:R-:W2:Y:S06]  /*4f20*/  LDSM.16.MT88.4 R12, [R156+0xa400] ;  /* 0x00a400009c0c783b */ /* 0x000eac0000004200 */
[----:B------:R-:W-:Y:S01]  /*4f30*/  FADD.FTZ R4, R147, R60 ;  /* 0x0000003c93047221 */ /* 0x000fe20000010000 */
[----:B------:R-:W-:Y:S01]  /*4f40*/  F2FP.BF16.PACK_AB R6, R67, R124 ;  /* 0x0000007c4306723e */ /* 0x000fe200000010ff */
[----:B------:R-:W-:Y:S01]  /*4f50*/  FFMA.FTZ R60, R127, c[0x0][0x23c], -R34 ;  /* 0x00008f007f3c7a23 */ /* 0x000fe20000010822 */
[----:B---3--:R-:W-:Y:S01]  /*4f60*/  F2FP.BF16.PACK_AB R5, R119, R128 ;  /* 0x000000807705723e */ /* 0x008fe200000010ff */
[----:B------:R-:W-:Y:S01]  /*4f70*/  FADD.FTZ R129, R129, R4 ;  /* 0x0000000481817221 */ /* 0x000fe20000010000 */
[----:B------:R-:W-:Y:S01]  /*4f80*/  F2FP.BF16.PACK_AB R4, R117, R126 ;  /* 0x0000007e7504723e */ /* 0x000fe200000010ff */
[----:B------:R-:W-:-:S02]  /*4f90*/  FFMA.FTZ R127, R25, c[0x0][0x23c], -R44 ;  /* 0x00008f00197f7a23 */ /* 0x000fc4000001082c */
[----:B------:R-:W3:Y:S01]  /*4fa0*/  MUFU.EX2 R60, R60 ;  /* 0x0000003c003c7308 */ /* 0x000ee20000000800 */
[----:B------:R-:W-:Y:S02]  /*4fb0*/  FADD.FTZ R140, R56, R129 ;  /* 0x00000081388c7221 */ /* 0x000fe40000010000 */
[--C-:B------:R-:W-:Y:S02]  /*4fc0*/  FFMA.FTZ R129, R21, c[0x0][0x23c], -R44.reuse ;  /* 0x00008f0015817a23 */ /* 0x100fe4000001082c */
[----:B------:R-:W-:-:S03]  /*4fd0*/  FFMA.FTZ R56, R27, c[0x0][0x23c], -R44 ;  /* 0x00008f001b387a23 */ /* 0x000fc6000001082c */
[----:B------:R-:W-:Y:S01]  /*4fe0*/  MUFU.EX2 R127, R127 ;  /* 0x0000007f007f7308 */ /* 0x000fe20000000800 */
[----:B---3--:R-:W-:-:S07]  /*4ff0*/  F2FP.BF16.PACK_AB R7, R60, R125 ;  /* 0x0000007d3c07723e */ /* 0x008fce00000010ff */
[----:B------:R-:W3:Y:S01]  /*5000*/  MUFU.EX2 R129, R129 ;  /* 0x0000008100817308 */ /* 0x000ee20000000800 */
[C---:B-1----:R-:W-:Y:S07]  /*5010*/  HMMA.16816.F32.BF16 R80, R4.reuse, R8, R80 ;  /* 0x000000080450723c */ /* 0x042fee0000041850 */
[----:B------:R-:W1:Y:S01]  /*5020*/  MUFU.EX2 R56, R56 ;  /* 0x0000003800387308 */ /* 0x000e620000000800 */
[C---:B------:R-:W-:Y:S01]  /*5030*/  HMMA.16816.F32.BF16 R84, R4.reuse, R10, R84 ;  /* 0x0000000a0454723c */ /* 0x040fe20000041854 */
[----:B------:R-:W4:Y:S07]  /*5040*/  LDSM.16.MT88.4 R8, [R158+0xe400] ;  /* 0x00e400009e08783b */ /* 0x000f2e0000004200 */
[C---:B--2---:R-:W-:Y:S08]  /*5050*/  HMMA.16816.F32.BF16 R72, R4.reuse, R12, R72 ;  /* 0x0000000c0448723c */ /* 0x044ff00000041848 */
[C---:B------:R-:W-:Y:S01]  /*5060*/  HMMA.16816.F32.BF16 R76, R4.reuse, R14, R76 ;  /* 0x0000000e044c723c */ /* 0x040fe2000004184c */
[----:B------:R-:W2:Y:S07]  /*5070*/  LDSM.16.MT88.4 R12, [R156+0xe400] ;  /* 0x00e400009c0c783b */ /* 0x000eae0000004200 */
[C---:B------:R-:W-:Y:S08]  /*5080*/  HMMA.16816.F32.BF16 R112, R4.reuse, R16, R112 ;  /* 0x000000100470723c */ /* 0x040ff00000041870 */
[C---:B------:R-:W-:Y:S01]  /*5090*/  HMMA.16816.F32.BF16 R68, R4.reuse, R18, R68 ;  /* 0x000000120444723c */ /* 0x040fe20000041844 */
[----:B------:R-:W5:Y:S07]  /*50a0*/  LDSM.16.MT88.4 R16, [R156+0xc400] ;  /* 0x00c400009c10783b */ /* 0x000f6e0000004200 */
[C---:B----4-:R-:W-:Y:S08]  /*50b0*/  HMMA.16816.F32.BF16 R92, R4.reuse, R8, R92 ;  /* 0x00000008045c723c */ /* 0x050ff0000004185c */
[C---:B------:R-:W-:Y:S01]  /*50c0*/  HMMA.16816.F32.BF16 R96, R4.reuse, R10, R96 ;  /* 0x0000000a0460723c */ /* 0x040fe20000041860 */
[----:B------:R-:W4:Y:S07]  /*50d0*/  LDSM.16.MT88.4 R8, [R158+0xa800] ;  /* 0x00a800009e08783b */ /* 0x000f2e0000004200 */
[C---:B--2---:R-:W-:Y:S07]  /*50e0*/  HMMA.16816.F32.BF16 R104, R4.reuse, R12, R104 ;  /* 0x0000000c0468723c */ /* 0x044fee0000041868 */
[----:B------:R-:W-:Y:S01]  /*50f0*/  FADD.FTZ R13, R49, R140 ;  /* 0x0000008c310d7221 */ /* 0x000fe20000010000 */
[----:B------:R-:W-:Y:S01]  /*5100*/  HMMA.16816.F32.BF16 R100, R4, R14, R100 ;  /* 0x0000000e0464723c */ /* 0x000fe20000041864 */
[----:B------:R-:W-:Y:S01]  /*5110*/  MUFU.EX2 R49, R53 ;  /* 0x0000003500317308 */ /* 0x000fe20000000800 */
[----:B------:R-:W-:-:S02]  /*5120*/  FADD.FTZ R12, R48, R57 ;  /* 0x00000039300c7221 */ /* 0x000fc40000010000 */
[----:B------:R-:W-:Y:S02]  /*5130*/  FFMA.FTZ R48, R22, c[0x0][0x23c], -R44 ;  /* 0x00008f0016307a23 */ /* 0x000fe4000001082c */
[----:B------:R-:W-:Y:S01]  /*5140*/  FADD.FTZ R55, R55, R12 ;  /* 0x0000000c37377221 */ /* 0x000fe20000010000 */
[----:B------:R-:W2:Y:S01]  /*5150*/  LDSM.16.MT88.4 R20, [R158+0xc800] ;  /* 0x00c800009e14783b */ /* 0x000ea20000004200 */
[----:B-----5:R-:W-:Y:S02]  /*5160*/  HMMA.16816.F32.BF16 R88, R4, R16, R88 ;  /* 0x000000100458723c */ /* 0x020fe40000041858 */
[----:B------:R-:W-:-:S04]  /*5170*/  FADD.FTZ R55, R36, R55 ;  /* 0x0000003724377221 */ /* 0x000fc80000010000 */
[----:B------:R-:W-:Y:S02]  /*5180*/  FADD.FTZ R32, R32, R55 ;  /* 0x0000003720207221 */ /* 0x000fe40000010000 */
[----:B------:R-:W-:Y:S01]  /*5190*/  FFMA.FTZ R17, R43, c[0x0][0x23c], -R34 ;  /* 0x00008f002b117a23 */ /* 0x000fe20000010822 */
[----:B------:R-:W-:Y:S01]  /*51a0*/  HMMA.16816.F32.BF16 R108, R4, R18, R108 ;  /* 0x00000012046c723c */ /* 0x000fe2000004186c */
[----:B------:R-:W-:Y:S02]  /*51b0*/  FADD.FTZ R16, R42, R13 ;  /* 0x0000000d2a107221 */ /* 0x000fe40000010000 */
[----:B------:R-:W5:Y:S01]  /*51c0*/  MUFU.EX2 R42, R17 ;  /* 0x00000011002a7308 */ /* 0x000f620000000800 */
[----:B------:R-:W2:Y:S01]  /*51d0*/  LDSM.16.MT88.4 R12, [R156+0xc800] ;  /* 0x00c800009c0c783b */ /* 0x000ea20000004200 */
[----:B------:R-:W-:Y:S02]  /*51e0*/  FADD.FTZ R43, R47, R16 ;  /* 0x000000102f2b7221 */ /* 0x000fe40000010000 */
[----:B---3--:R-:W-:Y:S01]  /*51f0*/  F2FP.BF16.PACK_AB R4, R58, R129 ;  /* 0x000000813a04723e */ /* 0x008fe200000010ff */
[--C-:B------:R-:W-:Y:S01]  /*5200*/  FFMA.FTZ R47, R24, c[0x0][0x23c], -R44.reuse ;  /* 0x00008f00182f7a23 */ /* 0x100fe2000001082c */
[----:B-1----:R-:W-:Y:S01]  /*5210*/  F2FP.BF16.PACK_AB R6, R56, R127 ;  /* 0x0000007f3806723e */ /* 0x002fe200000010ff */
[----:B------:R-:W-:Y:S01]  /*5220*/  FFMA.FTZ R44, R26, c[0x0][0x23c], -R44 ;  /* 0x00008f001a2c7a23 */ /* 0x000fe2000001082c */
[----:B------:R-:W-:Y:S01]  /*5230*/  F2FP.BF16.PACK_AB R5, R45, R62 ;  /* 0x0000003e2d05723e */ /* 0x000fe200000010ff */
[----:B------:R-:W-:Y:S01]  /*5240*/  LDSM.16.MT88.4 R24, [R156+0xa800] ;  /* 0x00a800009c18783b */ /* 0x000fe20000004200 */
[----:B------:R-:W-:-:S02]  /*5250*/  FADD.FTZ R43, R40, R43 ;  /* 0x0000002b282b7221 */ /* 0x000fc40000010000 */
[----:B------:R-:W-:Y:S02]  /*5260*/  FADD.FTZ R31, R31, R32 ;  /* 0x000000201f1f7221 */ /* 0x000fe40000010000 */
[----:B------:R-:W-:Y:S01]  /*5270*/  FFMA.FTZ R40, R41, c[0x0][0x23c], -R34 ;  /* 0x00008f0029287a23 */ /* 0x000fe20000010822 */
[----:B-----5:R-:W-:Y:S01]  /*5280*/  F2FP.BF16.PACK_AB R7, R42, R49 ;  /* 0x000000312a07723e */ /* 0x020fe200000010ff */
[----:B------:R-:W1:Y:S01]  /*5290*/  LDSM.16.MT88.4 R16, [R156+0xe800] ;  /* 0x00e800009c10783b */ /* 0x000e620000004200 */
[----:B------:R-:W-:Y:S01]  /*52a0*/  FADD.FTZ R30, R30, R31 ;  /* 0x0000001f1e1e7221 */ /* 0x000fe20000010000 */
[----:B------:R-:W-:Y:S03]  /*52b0*/  MUFU.EX2 R34, R37 ;  /* 0x0000002500227308 */ /* 0x000fe60000000800 */
[----:B------:R-:W-:Y:S01]  /*52c0*/  FADD.FTZ R30, R3, R30 ;  /* 0x0000001e031e7221 */ /* 0x000fe20000010000 */
[C---:B----4-:R-:W-:Y:S03]  /*52d0*/  HMMA.16816.F32.BF16 R112, R4.reuse, R8, R112 ;  /* 0x000000080470723c */ /* 0x050fe60000041870 */
[----:B------:R-:W-:Y:S01]  /*52e0*/  FADD.FTZ R63, R63, R30 ;  /* 0x0000001e3f3f7221 */ /* 0x000fe20000010000 */
[----:B------:R-:W-:Y:S03]  /*52f0*/  MUFU.EX2 R40, R40 ;  /* 0x0000002800287308 */ /* 0x000fe60000000800 */
[----:B------:R-:W-:Y:S01]  /*5300*/  FADD.FTZ R52, R52, R63 ;  /* 0x0000003f34347221 */ /* 0x000fe20000010000 */
[----:B------:R-:W-:Y:S01]  /*5310*/  HMMA.16816.F32.BF16 R68, R4, R10, R68 ;  /* 0x0000000a0444723c */ /* 0x000fe20000041844 */
[----:B------:R-:W3:Y:S02]  /*5320*/  LDSM.16.MT88.4 R8, [R158+0xe800] ;  /* 0x00e800009e08783b */ /* 0x000ee40000004200 */
[----:B------:R-:W-:-:S04]  /*5330*/  FADD.FTZ R59, R59, R52 ;  /* 0x000000343b3b7221 */ /* 0x000fc80000010000 */
[----:B------:R-:W-:Y:S01]  /*5340*/  FADD.FTZ R46, R46, R59 ;  /* 0x0000003b2e2e7221 */ /* 0x000fe20000010000 */
[----:B--2---:R-:W-:Y:S03]  /*5350*/  HMMA.16816.F32.BF16 R80, R4, R20, R80 ;  /* 0x000000140450723c */ /* 0x004fe60000041850 */
[----:B------:R-:W-:-:S04]  /*5360*/  FADD.FTZ R165, R165, R46 ;  /* 0x0000002ea5a57221 */ /* 0x000fc80000010000 */
[----:B------:R-:W-:Y:S01]  /*5370*/  FADD.FTZ R118, R118, R165 ;  /* 0x000000a576767221 */ /* 0x000fe20000010000 */
[----:B------:R-:W-:Y:S03]  /*5380*/  HMMA.16816.F32.BF16 R88, R4, R12, R88 ;  /* 0x0000000c0458723c */ /* 0x000fe60000041858 */
        /* <DEDUP_REMOVED lines=9> */
[C---:B------:R-:W-:Y:S01]  /*5420*/  HMMA.16816.F32.BF16 R72, R4.reuse, R24, R72 ;  /* 0x000000180448723c */ /* 0x040fe20000041848 */
[----:B------:R-:W-:Y:S01]  /*5430*/  MUFU.EX2 R24, R51 ;  /* 0x0000003300187308 */ /* 0x000fe20000000800 */
[----:B------:R-:W-:Y:S02]  /*5440*/  FADD.FTZ R125, R60, R125 ;  /* 0x0000007d3c7d7221 */ /* 0x000fe40000010000 */
[----:B------:R-:W-:Y:S02]  /*5450*/  FADD.FTZ R16, R33, R16 ;  /* 0x0000001021107221 */ /* 0x000fe40000010000 */
[----:B------:R-:W-:Y:S02]  /*5460*/  FADD.FTZ R62, R62, R125 ;  /* 0x0000007d3e3e7221 */ /* 0x000fe40000010000 */
[----:B---3--:R-:W-:Y:S01]  /*5470*/  HMMA.16816.F32.BF16 R92, R4, R8, R92 ;  /* 0x00000008045c723c */ /* 0x008fe2000004185c */
[----:B------:R-:W-:Y:S01]  /*5480*/  FADD.FTZ R29, R29, R16 ;  /* 0x000000101d1d7221 */ /* 0x000fe20000010000 */
[----:B------:R-:W-:Y:S01]  /*5490*/  MUFU.EX2 R25, R47 ;  /* 0x0000002f00197308 */ /* 0x000fe20000000800 */
[----:B------:R-:W-:-:S02]  /*54a0*/  FADD.FTZ R62, R45, R62 ;  /* 0x0000003e2d3e7221 */ /* 0x000fc40000010000 */
[----:B------:R-:W-:Y:S02]  /*54b0*/  FADD.FTZ R28, R28, R29 ;  /* 0x0000001d1c1c7221 */ /* 0x000fe40000010000 */
[----:B------:R-:W-:Y:S01]  /*54c0*/  FADD.FTZ R49, R49, R62 ;  /* 0x0000003e31317221 */ /* 0x000fe20000010000 */
[C---:B------:R-:W-:Y:S01]  /*54d0*/  HMMA.16816.F32.BF16 R96, R4.reuse, R10, R96 ;  /* 0x0000000a0460723c */ /* 0x040fe20000041860 */
[----:B------:R-:W1:Y:S01]  /*54e0*/  LDSM.16.MT88.4 R8, [R158+0xcc00] ;  /* 0x00cc00009e08783b */ /* 0x000e620000004200 */
[----:B------:R-:W-:Y:S02]  /*54f0*/  FADD.FTZ R65, R65, R28 ;  /* 0x0000001c41417221 */ /* 0x000fe40000010000 */
[----:B------:R-:W-:Y:S02]  /*5500*/  FADD.FTZ R42, R42, R49 ;  /* 0x000000312a2a7221 */ /* 0x000fe40000010000 */
[----:B------:R-:W-:Y:S02]  /*5510*/  FADD.FTZ R54, R54, R65 ;  /* 0x0000004136367221 */ /* 0x000fe40000010000 */
[----:B------:R-:W-:Y:S01]  /*5520*/  HMMA.16816.F32.BF16 R76, R4, R26, R76 ;  /* 0x0000001a044c723c */ /* 0x000fe2000004184c */
[----:B------:R-:W3:Y:S01]  /*5530*/  MUFU.EX2 R27, R48 ;  /* 0x00000030001b7308 */ /* 0x000ee20000000800 */
[----:B------:R-:W-:-:S04]  /*5540*/  FADD.FTZ R61, R61, R54 ;  /* 0x000000363d3d7221 */ /* 0x000fc80000010000 */
[----:B------:R-:W-:Y:S02]  /*5550*/  FADD.FTZ R50, R50, R61 ;  /* 0x0000003d32327221 */ /* 0x000fe40000010000 */
[C---:B------:R-:W-:Y:S01]  /*5560*/  HMMA.16816.F32.BF16 R84, R4.reuse, R22, R84 ;  /* 0x000000160454723c */ /* 0x040fe20000041854 */
[----:B------:R-:W4:Y:S01]  /*5570*/  MUFU.EX2 R26, R44 ;  /* 0x0000002c001a7308 */ /* 0x000f220000000800 */
[----:B------:R-:W-:Y:S01]  /*5580*/  FADD.FTZ R183, R183, R50 ;  /* 0x00000032b7b77221 */ /* 0x000fe20000010000 */
[----:B------:R-:W5:Y:S03]  /*5590*/  LDSM.16.MT88.4 R20, [R158+0xac00] ;  /* 0x00ac00009e14783b */ /* 0x000f660000004200 */
[----:B------:R-:W-:Y:S02]  /*55a0*/  FADD.FTZ R116, R116, R183 ;  /* 0x000000b774747221 */ /* 0x000fe40000010000 */
[----:B------:R-:W-:Y:S01]  /*55b0*/  HMMA.16816.F32.BF16 R100, R4, R18, R100 ;  /* 0x000000120464723c */ /* 0x000fe20000041864 */
[----:B------:R-:W5:Y:S01]  /*55c0*/  LDSM.16.MT88.4 R16, [R156+0xcc00] ;  /* 0x00cc00009c10783b */ /* 0x000f620000004200 */
[----:B------:R-:W-:-:S04]  /*55d0*/  FADD.FTZ R153, R153, R116 ;  /* 0x0000007499997221 */ /* 0x000fc80000010000 */
[----:B------:R-:W-:Y:S01]  /*55e0*/  FADD.FTZ R153, R66, R153 ;  /* 0x0000009942997221 */ /* 0x000fe20000010000 */
[----:B---3--:R-:W-:Y:S02]  /*55f0*/  F2FP.BF16.PACK_AB R4, R27, R24 ;  /* 0x000000181b04723e */ /* 0x008fe400000010ff */
[----:B----4-:R-:W-:Y:S01]  /*5600*/  F2FP.BF16.PACK_AB R6, R26, R25 ;  /* 0x000000191a06723e */ /* 0x010fe200000010ff */
[----:B------:R-:W-:Y:S01]  /*5610*/  FADD.FTZ R126, R126, R153 ;  /* 0x000000997e7e7221 */ /* 0x000fe20000010000 */
[C---:B------:R-:W-:Y:S01]  /*5620*/  F2FP.BF16.PACK_AB R5, R40.reuse, R39 ;  /* 0x000000272805723e */ /* 0x040fe200000010ff */
[----:B------:R-:W-:Y:S01]  /*5630*/  FADD.FTZ R39, R39, R42 ;  /* 0x0000002a27277221 */ /* 0x000fe20000010000 */
[----:B------:R-:W-:Y:S01]  /*5640*/  F2FP.BF16.PACK_AB R7, R35, R34 ;  /* 0x000000222307723e */ /* 0x000fe200000010ff */
[----:B------:R-:W-:Y:S02]  /*5650*/  FADD.FTZ R117, R117, R126 ;  /* 0x0000007e75757221 */ /* 0x000fe40000010000 */
[----:B------:R-:W-:-:S02]  /*5660*/  FADD.FTZ R39, R40, R39 ;  /* 0x0000002728277221 */ /* 0x000fc40000010000 */
[----:B------:R-:W-:Y:S02]  /*5670*/  FADD.FTZ R124, R124, R117 ;  /* 0x000000757c7c7221 */ /* 0x000fe40000010000 */
[C---:B--2---:R-:W-:Y:S01]  /*5680*/  HMMA.16816.F32.BF16 R72, R4.reuse, R12, R72 ;  /* 0x0000000c0448723c */ /* 0x044fe20000041848 */
[----:B------:R-:W-:Y:S02]  /*5690*/  FADD.FTZ R34, R34, R39 ;  /* 0x0000002722227221 */ /* 0x000fe40000010000 */
[----:B------:R-:W-:Y:S02]  /*56a0*/  FADD.FTZ R124, R67, R124 ;  /* 0x0000007c437c7221 */ /* 0x000fe40000010000 */
[----:B------:R-:W-:Y:S02]  /*56b0*/  FADD.FTZ R182, R35, R34 ;  /* 0x0000002223b67221 */ /* 0x000fe40000010000 */
        /* <DEDUP_REMOVED lines=12> */
[----:B-----5:R-:W-:Y:S03]  /*5780*/  HMMA.16816.F32.BF16 R112, R4, R20, R112 ;  /* 0x000000140470723c */ /* 0x020fe60000041870 */
[----:B------:R-:W-:-:S05]  /*5790*/  FADD.FTZ R179, R26, R25 ;  /* 0x000000191ab37221 */ /* 0x000fca0000010000 */
[C---:B------:R-:W-:Y:S08]  /*57a0*/  HMMA.16816.F32.BF16 R68, R4.reuse, R22, R68 ;  /* 0x000000160444723c */ /* 0x040ff00000041844 */
[C---:B------:R-:W-:Y:S08]  /*57b0*/  HMMA.16816.F32.BF16 R88, R4.reuse, R16, R88 ;  /* 0x000000100458723c */ /* 0x040ff00000041858 */
        /* <DEDUP_REMOVED lines=64> */
[----:B------:R-:W-:Y:S01]  /*5bc0*/  IMAD R4, R5, c[0x0][0x18c], R4 ;  /* 0x0000630005047a24 */ /* 0x000fe200078e0204 */
[----:B------:R-:W-:-:S03]  /*5bd0*/  MOV R5, R8 ;  /* 0x0000000800057202 */ /* 0x000fc60000000f00 */
[----:B------:R-:W-:Y:S01]  /*5be0*/  IMAD.IADD R4, R9, 0x1, R4 ;  /* 0x0000000109047824 */ /* 0x000fe200078e0204 */
[----:B------:R-:W-:Y:S05]  /*5bf0*/  BRA `(.L_x_1875) ;  /* 0x0000002000007947 */ /* 0x000fea0003800000 */
.L_x_1874:
[----:B------:R-:W-:-:S04]  /*5c00*/  LEA R5, -R121, RZ, 0x7 ;  /* 0x000000ff79057211 */ /* 0x000fc800078e39ff */
[----:B------:R-:W-:Y:S02]  /*5c10*/  SHF.R.S32.HI R4, RZ, 0x1f, R5 ;  /* 0x0000001fff047819 */ /* 0x000fe40000011405 */
.L_x_1875:
[----:B------:R-:W-:Y:S01]  /*5c20*/  LEA R7, P1, R121, R5, 0x5 ;  /* 0x0000000579077211 */ /* 0x000fe200078228ff */
[----:B------:R-:W-:Y:S01]  /*5c30*/  IMAD.MOV.U32 R140, RZ, RZ, 0x6 ;  /* 0x00000006ff8c7424 */ /* 0x000fe200078e00ff */
[-C--:B------:R-:W-:Y:S02]  /*5c40*/  IADD3 R3, P2, R5, R122.reuse, RZ ;  /* 0x0000007a05037210 */ /* 0x080fe40007f5e0ff */
[----:B------:R-:W-:Y:S01]  /*5c50*/  IADD3 R122, P0, R7, R122, RZ ;  /* 0x0000007a077a7210 */ /* 0x000fe20007f1e0ff */
[----:B------:R-:W-:Y:S01]  /*5c60*/  IMAD.MOV.U32 R7, RZ, RZ, c[0x0][0x1a4] ;  /* 0x00006900ff077624 */ /* 0x000fe200078e00ff */
[----:B------:R-:W-:Y:S01]  /*5c70*/  LEA R164, P3, R5, R164, 0x1 ;  /* 0x000000a405a47211 */ /* 0x000fe200078608ff */
[----:B------:R-:W-:Y:S01]  /*5c80*/  IMAD.X R6, R4, 0x1, R120, P2 ;  /* 0x0000000104067824 */ /* 0x000fe200010e0678 */
[----:B------:R-:W-:Y:S02]  /*5c90*/  LEA R8, P2, R3, c[0x0][0x170], 0x1 ;  /* 0x00005c0003087a11 */ /* 0x000fe400078408ff */
[----:B------:R-:W-:-:S02]  /*5ca0*/  LEA.HI.X R7, R121, R4, R7, 0x5, P1 ;  /* 0x0000000479077211 */ /* 0x000fc400008f2c07 */
[----:B------:R-:W-:Y:S01]  /*5cb0*/  LEA.HI.X R9, R3, c[0x0][0x174], R6, 0x1, P2 ;  /* 0x00005d0003097a11 */ /* 0x000fe200010f0c06 */
[----:B------:R-:W-:Y:S01]  /*5cc0*/  IMAD.SHL.U32 R3, R121, 0x40, RZ ;  /* 0x0000004079037824 */ /* 0x000fe200078e00ff */
[----:B------:R-:W-:Y:S01]  /*5cd0*/  LEA.HI.X R163, R5, R163, R4, 0x1, P3 ;  /* 0x000000a305a37211 */ /* 0x000fe200018f0c04 */
[----:B------:R-:W-:Y:S01]  /*5ce0*/  IMAD.X R7, R7, 0x1, R120, P0 ;  /* 0x0000000107077824 */ /* 0x000fe200000e0678 */
[C---:B------:R-:W-:Y:S02]  /*5cf0*/  LEA R10, P0, R122.reuse, c[0x0][0x170], 0x1 ;  /* 0x00005c007a0a7a11 */ /* 0x040fe400078008ff */
[----:B------:R-:W-:Y:S01]  /*5d00*/  SHF.L.U64.HI R4, R121, R140, c[0x0][0x1a4] ;  /* 0x0000690079047619 */ /* 0x000fe2000001028c */
[----:B------:R-:W-:Y:S01]  /*5d10*/  IMAD.MOV.U32 R165, RZ, RZ, R163 ;  /* 0x000000ffffa57224 */ /* 0x000fe200078e00a3 */
[----:B------:R-:W-:Y:S02]  /*5d20*/  IADD3 R6, P1, R3, R164, RZ ;  /* 0x000000a403067210 */ /* 0x000fe40007f3e0ff */
[----:B------:R-:W-:-:S02]  /*5d30*/  LEA.HI.X R11, R122, c[0x0][0x174], R7, 0x1, P0 ;  /* 0x00005d007a0b7a11 */ /* 0x000fc400000f0c07 */
[-C--:B------:R-:W-:Y:S01]  /*5d40*/  IADD3 R12, P0, R6, R3.reuse, RZ ;  /* 0x00000003060c7210 */ /* 0x080fe20007f1e0ff */
[----:B------:R-:W-:Y:S01]  /*5d50*/  IMAD.X R7, R4, 0x1, R163, P1 ;  /* 0x0000000104077824 */ /* 0x000fe200008e06a3 */
[-C--:B------:R-:W-:Y:S01]  /*5d60*/  IADD3 R16, P2, R10, R3.reuse, RZ ;  /* 0x000000030a107210 */ /* 0x080fe20007f5e0ff */
[----:B------:R-:W-:Y:S01]  /*5d70*/  @!PT LDS RZ, [RZ] ;  /* 0x00000000fffff984 */ /* 0x000fe20000000800 */
[----:B------:R-:W-:Y:S01]  /*5d80*/  @!PT LDS RZ, [RZ] ;  /* 0x00000000fffff984 */ /* 0x000fe20000000800 */
[----:B------:R-:W-:Y:S01]  /*5d90*/  @!PT LDS RZ, [RZ] ;  /* 0x00000000fffff984 */ /* 0x000fe20000000800 */
[----:B------:R1:W-:Y:S01]  /*5da0*/  LDGSTS.E.BYPASS.LTC128B.128 [R169+0x9000], [R164.64] ;  /* 0x09000000a4a97fae */ /* 0x0003e2000b901d4c */
[-C--:B------:R-:W-:Y:S01]  /*5db0*/  IADD3 R20, P1, R12, R3.reuse, RZ ;  /* 0x000000030c147210 */ /* 0x080fe20007f3e0ff */
[--C-:B------:R-:W-:Y:S01]  /*5dc0*/  IMAD.X R13, R7, 0x1, R4.reuse, P0 ;  /* 0x00000001070d7824 */ /* 0x100fe200000e0604 */
[----:B------:R-:W-:Y:S01]  /*5dd0*/  IADD3 R22, P0, R16, R3, RZ ;  /* 0x0000000310167210 */ /* 0x000fe20007f1e0ff */
[----:B------:R2:W-:Y:S01]  /*5de0*/  LDGSTS.E.BYPASS.LTC128B.128 [R169+0xb000], [R8.64+0x40] ;  /* 0x0b00004008a97fae */ /* 0x0005e2000b901d4c */
[--C-:B------:R-:W-:Y:S02]  /*5df0*/  IMAD.X R17, R11, 0x1, R4.reuse, P2 ;  /* 0x000000010b117824 */ /* 0x100fe400010e0604 */
[--C-:B------:R-:W-:Y:S01]  /*5e00*/  IMAD.X R21, R13, 0x1, R4.reuse, P1 ;  /* 0x000000010d157824 */ /* 0x100fe200008e0604 */
[----:B------:R2:W-:Y:S01]  /*5e10*/  LDGSTS.E.BYPASS.LTC128B.128 [R169+0xd000], [R8.64+0x80] ;  /* 0x0d00008008a97fae */ /* 0x0005e2000b901d4c */
[----:B------:R-:W-:Y:S01]  /*5e20*/  IMAD.X R23, R17, 0x1, R4, P0 ;  /* 0x0000000111177824 */ /* 0x000fe200000e0604 */
[----:B------:R-:W-:-:S02]  /*5e30*/  ISETP.GE.AND P0, PT, R132, 0x3, PT ;  /* 0x000000038400780c */ /* 0x000fc40003f06270 */
        /* <DEDUP_REMOVED lines=9> */
[----:B---3--:R-:W-:Y:S04]  /*5ed0*/  LDSM.16.M88.4 R4, [R161] ;  /* 0x00000000a104783b */ /* 0x008fe80000000200 */
[----:B------:R-:W3:Y:S04]  /*5ee0*/  LDSM.16.M88.4 R60, [R160+0x3000] ;  /* 0x00300000a03c783b */ /* 0x000ee80000000200 */
[----:B------:R-:W3:Y:S04]  /*5ef0*/  LDSM.16.M88.4 R52, [R160+0x3400] ;  /* 0x00340000a034783b */ /* 0x000ee80000000200 */
[----:B------:R-:W-:Y:S04]  /*5f00*/  LDSM.16.M88.4 R116, [R159] ;  /* 0x000000009f74783b */ /* 0x000fe80000000200 */
[----:B----4-:R-:W4:Y:S04]  /*5f10*/  LDSM.16.M88.4 R12, [R157+0x3000] ;  /* 0x003000009d0c783b */ /* 0x010f280000000200 */
[----:B--2---:R-:W2:Y:S04]  /*5f20*/  LDSM.16.M88.4 R8, [R157+0x3400] ;  /* 0x003400009d08783b */ /* 0x004ea80000000200 */
[----:B------:R-:W2:Y:S04]  /*5f30*/  LDSM.16.M88.4 R44, [R160+0x3800] ;  /* 0x00380000a02c783b */ /* 0x000ea80000000200 */
[----:B------:R-:W2:Y:S04]  /*5f40*/  LDSM.16.M88.4 R36, [R160+0x3c00] ;  /* 0x003c0000a024783b */ /* 0x000ea80000000200 */
[----:B-1----:R-:W1:Y:S04]  /*5f50*/  LDSM.16.M88.4 R20, [R160+0x4400] ;  /* 0x00440000a014783b */ /* 0x002e680000000200 */
[----:B-----5:R-:W5:Y:S04]  /*5f60*/  LDSM.16.M88.4 R16, [R157+0x3800] ;  /* 0x003800009d10783b */ /* 0x020f680000000200 */
[----:B------:R-:W1:Y:S01]  /*5f70*/  LDSM.16.M88.4 R28, [R160+0x4000] ;  /* 0x00400000a01c783b */ /* 0x000e620000000200 */
[C---:B---3--:R-:W-:Y:S03]  /*5f80*/  HMMA.16816.F32.BF16 R64, R4.reuse, R60, RZ ;  /* 0x0000003c0440723c */ /* 0x048fe600000418ff */
        /* <DEDUP_REMOVED lines=10> */
[C---:B--2---:R-:W-:Y:S08]  /*6030*/  HMMA.16816.F32.BF16 R56, R116.reuse, R8, R56 ;  /* 0x000000087438723c */ /* 0x044ff00000041838 */
[----:B------:R-:W-:Y:S01]  /*6040*/  HMMA.16816.F32.BF16 R52, R116, R10, R52 ;  /* 0x0000000a7434723c */ /* 0x000fe20000041834 */
[----:B------:R-:W2:Y:S07]  /*6050*/  LDSM.16.M88.4 R8, [R157+0x3c00] ;  /* 0x003c00009d08783b */ /* 0x000eae0000000200 */
[C---:B------:R-:W-:Y:S08]  /*6060*/  HMMA.16816.F32.BF16 R48, R4.reuse, R44, RZ ;  /* 0x0000002c0430723c */ /* 0x040ff000000418ff */
[C---:B------:R-:W-:Y:S08]  /*6070*/  HMMA.16816.F32.BF16 R44, R4.reuse, R46, RZ ;  /* 0x0000002e042c723c */ /* 0x040ff000000418ff */
[C---:B------:R-:W-:Y:S08]  /*6080*/  HMMA.16816.F32.BF16 R40, R4.reuse, R36, RZ ;  /* 0x000000240428723c */ /* 0x040ff000000418ff */
[C---:B------:R-:W-:Y:S08]  /*6090*/  HMMA.16816.F32.BF16 R36, R4.reuse, R38, RZ ;  /* 0x000000260424723c */ /* 0x040ff000000418ff */
[C---:B-1----:R-:W-:Y:S08]  /*60a0*/  HMMA.16816.F32.BF16 R24, R4.reuse, R20, RZ ;  /* 0x000000140418723c */ /* 0x042ff000000418ff */
[----:B------:R-:W-:Y:S08]  /*60b0*/  HMMA.16816.F32.BF16 R20, R4, R22, RZ ;  /* 0x000000160414723c */ /* 0x000ff000000418ff */
[C---:B-----5:R-:W-:Y:S08]  /*60c0*/  HMMA.16816.F32.BF16 R48, R116.reuse, R16, R48 ;  /* 0x000000107430723c */ /* 0x060ff00000041830 */
[----:B------:R-:W-:Y:S08]  /*60d0*/  HMMA.16816.F32.BF16 R44, R116, R18, R44 ;  /* 0x00000012742c723c */ /* 0x000ff0000004182c */
[----:B------:R-:W-:Y:S08]  /*60e0*/  HMMA.16816.F32.BF16 R32, R4, R28, RZ ;  /* 0x0000001c0420723c */ /* 0x000ff000000418ff */
[C---:B--2---:R-:W-:Y:S08]  /*60f0*/  HMMA.16816.F32.BF16 R40, R116.reuse, R8, R40 ;  /* 0x000000087428723c */ /* 0x044ff00000041828 */
        /* <DEDUP_REMOVED lines=10> */
[C---:B------:R-:W-:Y:S07]  /*61a0*/  HMMA.16816.F32.BF16 R32, R116.reuse, R128, R32 ;  /* 0x000000807420723c */ /* 0x040fee0000041820 */
[----:B------:R-:W-:Y:S01]  /*61b0*/  IMAD.SHL.U32 R128, R167, 0x80, RZ ;  /* 0x00000080a7807824 */ /* 0x000fe200078e00ff */
[----:B------:R-:W-:Y:S04]  /*61c0*/  HMMA.16816.F32.BF16 R28, R116, R130, R28 ;  /* 0x00000082741c723c */ /* 0x000fe8000004181c */
[----:B------:R-:W-:-:S04]  /*61d0*/  LOP3.LUT R3, R128, 0x8, R139, 0xfe, !PT ;  /* 0x0000000880037812 */ /* 0x000fc800078efe8b */
[C---:B------:R-:W-:Y:S01]  /*61e0*/  ISETP.GE.AND P5, PT, R3.reuse, R138, PT ;  /* 0x0000008a0300720c */ /* 0x040fe20003fa6270 */
[----:B-1----:R-:W-:Y:S01]  /*61f0*/  HMMA.16816.F32.BF16 R16, R116, R124, R16 ;  /* 0x0000007c7410723c */ /* 0x002fe20000041810 */
[----:B------:R-:W-:-:S07]  /*6200*/  ISETP.GE.AND P1, PT, R3, R137, PT ;  /* 0x000000890300720c */ /* 0x000fce0003f26270 */
        /* <DEDUP_REMOVED lines=86> */
[----:B------:R-:W2:Y:S11]  /*6770*/  LDSM.16.M88.4 R120, [R157+0x7800] ;  /* 0x007800009d78783b */ /* 0x000eb60000000200 */
[----:B------:R-:W-:Y:S11]  /*6780*/  @!UPT UIADD3 URZ, URZ, URZ, URZ ;  /* 0x0000003f3f3ff290 */ /* 0x000ff6000fffe03f */
[----:B------:R-:W-:Y:S01]  /*6790*/  @!UPT UIADD3 URZ, URZ, URZ, URZ ;  /* 0x0000003f3f3ff290 */ /* 0x000fe2000fffe03f */
[----:B------:R-:W-:Y:S01]  /*67a0*/  FSEL R151, R62, -INF , !P1 ;  /* 0xff8000003e977808 */ /* 0x000fe20004800000 */
        /* <DEDUP_REMOVED lines=14> */
[----:B------:R-:W-:Y:S01]  /*6890*/  LOP3.LUT R119, R128, R139, RZ, 0xfc, !PT ;  /* 0x0000008b80777212 */ /* 0x000fe200078efcff */
[C---:B------:R-:W-:Y:S03]  /*68a0*/  HMMA.16816.F32.BF16 R8, R124.reuse, R116, R8 ;  /* 0x000000747c08723c */ /* 0x040fe60000041808 */
[----:B------:R-:W-:Y:S01]  /*68b0*/  IADD3 R3, R119, 0x1, RZ ;  /* 0x0000000177037810 */ /* 0x000fe20007ffe0ff */
[----:B------:R-:W-:Y:S03]  /*68c0*/  BAR.SYNC.DEFER_BLOCKING 0x0 ;  /* 0x0000000000007b1d */ /* 0x000fe60000010000 */
[C---:B------:R-:W-:Y:S01]  /*68d0*/  ISETP.GE.AND P3, PT, R3.reuse, R138, PT ;  /* 0x0000008a0300720c */ /* 0x040fe20003f66270 */
[----:B--2---:R-:W-:Y:S01]  /*68e0*/  HMMA.16816.F32.BF16 R16, R124, R120, R16 ;  /* 0x000000787c10723c */ /* 0x004fe20000041810 */
[----:B------:R-:W-:-:S02]  /*68f0*/  ISETP.GE.AND P2, PT, R3, R137, PT ;  /* 0x000000890300720c */ /* 0x000fc40003f46270 */
[----:B------:R-:W-:Y:S02]  /*6900*/  IADD3 R3, R119, 0x9, RZ ;  /* 0x0000000977037810 */ /* 0x000fe40007ffe0ff */
[----:B------:R-:W-:-:S03]  /*6910*/  LOP3.LUT R116, R128, 0x10, R139, 0xfe, !PT ;  /* 0x0000001080747812 */ /* 0x000fc600078efe8b */
[----:B------:R-:W-:Y:S01]  /*6920*/  HMMA.16816.F32.BF16 R12, R124, R122, R12 ;  /* 0x0000007a7c0c723c */ /* 0x000fe2000004180c */
[----:B------:R-:W-:-:S06]  /*6930*/  ISETP.GE.AND P4, PT, R116, R138, PT ;  /* 0x0000008a7400720c */ /* 0x000fcc0003f86270 */
[----:B------:R-:W-:Y:S02]  /*6940*/  FSEL R123, R67, -INF , !P2 ;  /* 0xff800000437b7808 */ /* 0x000fe40005000000 */
[----:B------:R-:W-:Y:S02]  /*6950*/  FSEL R126, R60, -INF , !P5 ;  /* 0xff8000003c7e7808 */ /* 0x000fe40006800000 */
[C---:B------:R-:W-:Y:S02]  /*6960*/  ISETP.GE.AND P2, PT, R3.reuse, R138, PT ;  /* 0x0000008a0300720c */ /* 0x040fe40003f46270 */
[----:B------:R-:W-:Y:S02]  /*6970*/  ISETP.GE.AND P5, PT, R3, R137, PT ;  /* 0x000000890300720c */ /* 0x000fe40003fa6270 */
[----:B------:R-:W-:Y:S02]  /*6980*/  IADD3 R3, R119, 0x11, RZ ;  /* 0x0000001177037810 */ /* 0x000fe40007ffe0ff */
[----:B------:R-:W-:-:S02]  /*6990*/  FSEL R124, R65, -INF , !P3 ;  /* 0xff800000417c7808 */ /* 0x000fc40005800000 */
[--C-:B------:R-:W-:Y:S02]  /*69a0*/  LOP3.LUT R65, R128, 0x18, R139.reuse, 0xfe, !PT ;  /* 0x0000001880417812 */ /* 0x100fe400078efe8b */
        /* <DEDUP_REMOVED lines=9> */
[----:B------:R-:W-:Y:S02]  /*6a40*/  IADD3 R3, R119, 0x19, RZ ;  /* 0x0000001977037810 */ /* 0x000fe40007ffe0ff */
[----:B------:R-:W-:-:S02]  /*6a50*/  FSEL R58, R57, -INF , !P5 ;  /* 0xff800000393a7808 */ /* 0x000fc40006800000 */
[CC--:B------:R-:W-:Y:S02]  /*6a60*/  ISETP.GE.AND P3, PT, R61.reuse, R138.reuse, PT ;  /* 0x0000008a3d00720c */ /* 0x0c0fe40003f66270 */
[-C--:B------:R-:W-:Y:S02]  /*6a70*/  ISETP.GE.AND P5, PT, R61, R137.reuse, PT ;  /* 0x000000893d00720c */ /* 0x080fe40003fa6270 */
[----:B------:R-:W-:Y:S02]  /*6a80*/  FSEL R61, R59, -INF , !P4 ;  /* 0xff8000003b3d7808 */ /* 0x000fe40006000000 */
[----:B------:R-:W-:Y:S02]  /*6a90*/  FSEL R62, R52, -INF , !P1 ;  /* 0xff800000343e7808 */ /* 0x000fe40004800000 */
[----:B------:R-:W-:Y:S02]  /*6aa0*/  ISETP.GE.AND P2, PT, R65, R137, PT ;  /* 0x000000894100720c */ /* 0x000fe40003f46270 */
[----:B------:R-:W-:-:S02]  /*6ab0*/  ISETP.GE.AND P4, PT, R3, R138, PT ;  /* 0x0000008a0300720c */ /* 0x000fc40003f86270 */
[----:B------:R-:W-:Y:S02]  /*6ac0*/  ISETP.GE.AND P1, PT, R3, R137, PT ;  /* 0x000000890300720c */ /* 0x000fe40003f26270 */
[----:B------:R-:W-:Y:S02]  /*6ad0*/  LOP3.LUT R57, R128, 0x28, R139, 0xfe, !PT ;  /* 0x0000002880397812 */ /* 0x000fe400078efe8b */
[----:B------:R-:W-:Y:S02]  /*6ae0*/  IADD3 R3, R119, 0x21, RZ ;  /* 0x0000002177037810 */ /* 0x000fe40007ffe0ff */
[----:B------:R-:W-:Y:S02]  /*6af0*/  FSEL R63, R54, -INF , !P2 ;  /* 0xff800000363f7808 */ /* 0x000fe40005000000 */
[----:B------:R-:W-:Y:S02]  /*6b00*/  FSEL R65, R55, -INF , !P1 ;  /* 0xff80000037417808 */ /* 0x000fe40004800000 */
[----:B------:R-:W-:-:S02]  /*6b10*/  FSEL R196, R48, -INF , !P3 ;  /* 0xff80000030c47808 */ /* 0x000fc40005800000 */
[-C--:B------:R-:W-:Y:S02]  /*6b20*/  ISETP.GE.AND P2, PT, R57, R138.reuse, PT ;  /* 0x0000008a3900720c */ /* 0x080fe40003f46270 */
[C---:B------:R-:W-:Y:S02]  /*6b30*/  ISETP.GE.AND P1, PT, R3.reuse, R138, PT ;  /* 0x0000008a0300720c */ /* 0x040fe40003f26270 */
[----:B------:R-:W-:Y:S02]  /*6b40*/  ISETP.GE.AND P3, PT, R3, R137, PT ;  /* 0x000000890300720c */ /* 0x000fe40003f66270 */
[----:B------:R-:W-:Y:S02]  /*6b50*/  LOP3.LUT R52, R128, 0x30, R139, 0xfe, !PT ;  /* 0x0000003080347812 */ /* 0x000fe400078efe8b */
[----:B------:R-:W-:Y:S02]  /*6b60*/  IADD3 R3, R119, 0x29, RZ ;  /* 0x0000002977037810 */ /* 0x000fe40007ffe0ff */
[----:B------:R-:W-:-:S02]  /*6b70*/  FSEL R56, R53, -INF , !P4 ;  /* 0xff80000035387808 */ /* 0x000fc40006000000 */
[----:B------:R-:W-:Y:S02]  /*6b80*/  FSEL R197, R50, -INF , !P5 ;  /* 0xff80000032c57808 */ /* 0x000fe40006800000 */
[----:B------:R-:W-:Y:S02]  /*6b90*/  FSEL R191, R51, -INF , !P3 ;  /* 0xff80000033bf7808 */ /* 0x000fe40005800000 */
[----:B------:R-:W-:Y:S02]  /*6ba0*/  FSEL R200, R44, -INF , !P2 ;  /* 0xff8000002cc87808 */ /* 0x000fe40005000000 */
[----:B------:R-:W-:Y:S02]  /*6bb0*/  ISETP.GE.AND P4, PT, R57, R137, PT ;  /* 0x000000893900720c */ /* 0x000fe40003f86270 */
[-C--:B------:R-:W-:Y:S02]  /*6bc0*/  ISETP.GE.AND P5, PT, R52, R138.reuse, PT ;  /* 0x0000008a3400720c */ /* 0x080fe40003fa6270 */
[----:B------:R-:W-:-:S02]  /*6bd0*/  ISETP.GE.AND P3, PT, R3, R138, PT ;  /* 0x0000008a0300720c */ /* 0x000fc40003f66270 */
[----:B------:R-:W-:Y:S02]  /*6be0*/  ISETP.GE.AND P2, PT, R3, R137, PT ;  /* 0x000000890300720c */ /* 0x000fe40003f46270 */
[----:B------:R-:W-:Y:S02]  /*6bf0*/  LOP3.LUT R48, R128, 0x38, R139, 0xfe, !PT ;  /* 0x0000003880307812 */ /* 0x000fe400078efe8b */
[----:B------:R-:W-:Y:S02]  /*6c00*/  IADD3 R3, R119, 0x31, RZ ;  /* 0x0000003177037810 */ /* 0x000fe40007ffe0ff */
[----:B------:R-:W-:Y:S02]  /*6c10*/  FSEL R198, R49, -INF , !P1 ;  /* 0xff80000031c67808 */ /* 0x000fe40004800000 */
[----:B------:R-:W-:Y:S02]  /*6c20*/  FSEL R193, R46, -INF , !P4 ;  /* 0xff8000002ec17808 */ /* 0x000fe40006000000 */
[----:B------:R-:W-:-:S02]  /*6c30*/  FSEL R195, R47, -INF , !P2 ;  /* 0xff8000002fc37808 */ /* 0x000fc40005000000 */
[----:B------:R-:W-:Y:S02]  /*6c40*/  FSEL R188, R40, -INF , !P5 ;  /* 0xff80000028bc7808 */ /* 0x000fe40006800000 */
[-C--:B------:R-:W-:Y:S02]  /*6c50*/  ISETP.GE.AND P1, PT, R52, R137.reuse, PT ;  /* 0x000000893400720c */ /* 0x080fe40003f26270 */
[-C--:B------:R-:W-:Y:S02]  /*6c60*/  ISETP.GE.AND P4, PT, R48, R138.reuse, PT ;  /* 0x0000008a3000720c */ /* 0x080fe40003f86270 */
[C---:B------:R-:W-:Y:S02]  /*6c70*/  ISETP.GE.AND P2, PT, R3.reuse, R138, PT ;  /* 0x0000008a0300720c */ /* 0x040fe40003f46270 */
[----:B------:R-:W-:Y:S02]  /*6c80*/  ISETP.GE.AND P5, PT, R3, R137, PT ;  /* 0x000000890300720c */ /* 0x000fe40003fa6270 */
[----:B------:R-:W-:-:S02]  /*6c90*/  LOP3.LUT R44, R128, 0x40, R139, 0xfe, !PT ;  /* 0x00000040802c7812 */ /* 0x000fc400078efe8b */
[----:B------:R-:W-:Y:S02]  /*6ca0*/  IADD3 R3, R119, 0x39, RZ ;  /* 0x0000003977037810 */ /* 0x000fe40007ffe0ff */
        /* <DEDUP_REMOVED lines=44> */
[-C--:B------:R-:W-:Y:S02]  /*6f70*/  ISETP.GE.AND P4, PT, R28, R138.reuse, PT ;  /* 0x0000008a1c00720c */ /* 0x080fe40003f86270 */
[C---:B------:R-:W-:Y:S02]  /*6f80*/  ISETP.GE.AND P2, PT, R3.reuse, R138, PT ;  /* 0x0000008a0300720c */ /* 0x040fe40003f46270 */
[----:B------:R-:W-:-:S02]  /*6f90*/  ISETP.GE.AND P5, PT, R3, R137, PT ;  /* 0x000000890300720c */ /* 0x000fc40003fa6270 */
[-C--:B------:R-:W-:Y:S02]  /*6fa0*/  ISETP.GE.AND P1, PT, R32, R137.reuse, PT ;  /* 0x000000892000720c */ /* 0x080fe40003f26270 */
[----:B------:R-:W-:Y:S02]  /*6fb0*/  FSEL R150, R25, -INF , !P3 ;  /* 0xff80000019967808 */ /* 0x000fe40005800000 */
[----:B------:R-:W-:Y:S02]  /*6fc0*/  IADD3 R3, R119, 0x61, RZ ;  /* 0x0000006177037810 */ /* 0x000fe40007ffe0ff */
[----:B------:R-:W-:Y:S02]  /*6fd0*/  ISETP.GE.AND P3, PT, R28, R137, PT ;  /* 0x000000891c00720c */ /* 0x000fe40003f66270 */
[----:B------:R-:W-:Y:S02]  /*6fe0*/  LOP3.LUT R24, R128, 0x68, R139, 0xfe, !PT ;  /* 0x0000006880187812 */ /* 0x000fe400078efe8b */
[----:B------:R-:W-:-:S02]  /*6ff0*/  FSEL R143, R23, -INF , !P5 ;  /* 0xff800000178f7808 */ /* 0x000fc40006800000 */
[----:B------:R-:W-:Y:S02]  /*7000*/  FSEL R130, R16, -INF , !P4 ;  /* 0xff80000010827808 */ /* 0x000fe40006000000 */
[----:B------:R-:W-:Y:S02]  /*7010*/  FSEL R141, R22, -INF , !P1 ;  /* 0xff800000168d7808 */ /* 0x000fe40004800000 */
[CC--:B------:R-:W-:Y:S02]  /*7020*/  ISETP.GE.AND P5, PT, R3.reuse, R138.reuse, PT ;  /* 0x0000008a0300720c */ /* 0x0c0fe40003fa6270 */
[----:B------:R-:W-:Y:S02]  /*7030*/  ISETP.GE.AND P4, PT, R3, R137, PT ;  /* 0x000000890300720c */ /* 0x000fe40003f86270 */
[----:B------:R-:W-:Y:S02]  /*7040*/  ISETP.GE.AND P1, PT, R24, R138, PT ;  /* 0x0000008a1800720c */ /* 0x000fe40003f26270 */
[----:B------:R-:W-:-:S02]  /*7050*/  FSEL R3, R18, -INF , !P3 ;  /* 0xff80000012037808 */ /* 0x000fc40005800000 */
[----:B------:R-:W-:Y:S02]  /*7060*/  IADD3 R18, R119, 0x69, RZ ;  /* 0x0000006977127810 */ /* 0x000fe40007ffe0ff */
[----:B------:R-:W-:Y:S02]  /*7070*/  LOP3.LUT R20, R128, 0x70, R139, 0xfe, !PT ;  /* 0x0000007080147812 */ /* 0x000fe400078efe8b */
[----:B------:R-:W-:Y:S02]  /*7080*/  FSEL R147, R21, -INF , !P2 ;  /* 0xff80000015937808 */ /* 0x000fe40005000000 */
[----:B------:R-:W-:Y:S02]  /*7090*/  FSEL R116, R19, -INF , !P4 ;  /* 0xff80000013747808 */ /* 0x000fe40006000000 */
[----:B------:R-:W-:Y:S02]  /*70a0*/  FSEL R142, R12, -INF , !P1 ;  /* 0xff8000000c8e7808 */ /* 0x000fe40004800000 */
[----:B------:R-:W-:-:S02]  /*70b0*/  ISETP.GE.AND P2, PT, R24, R137, PT ;  /* 0x000000891800720c */ /* 0x000fc40003f46270 */
[CC--:B------:R-:W-:Y:S02]  /*70c0*/  ISETP.GE.AND P4, PT, R18.reuse, R138.reuse, PT ;  /* 0x0000008a1200720c */ /* 0x0c0fe40003f86270 */
[----:B------:R-:W-:Y:S02]  /*70d0*/  ISETP.GE.AND P1, PT, R18, R137, PT ;  /* 0x000000891200720c */ /* 0x000fe40003f26270 */
[----:B------:R-:W-:Y:S02]  /*70e0*/  ISETP.GE.AND P3, PT, R20, R138, PT ;  /* 0x0000008a1400720c */ /* 0x000fe40003f66270 */
[----:B------:R-:W-:Y:S02]  /*70f0*/  IADD3 R16, R119, 0x71, RZ ;  /* 0x0000007177107810 */ /* 0x000fe40007ffe0ff */
[----:B------:R-:W-:Y:S02]  /*7100*/  FSEL R132, R17, -INF , !P5 ;  /* 0xff80000011847808 */ /* 0x000fe40006800000 */
[----:B------:R-:W-:-:S02]  /*7110*/  FSEL R117, R14, -INF , !P2 ;  /* 0xff8000000e757808 */ /* 0x000fc40005000000 */
[----:B------:R-:W-:Y:S02]  /*7120*/  FSEL R144, R13, -INF , !P4 ;  /* 0xff8000000d907808 */ /* 0x000fe40006000000 */
[----:B------:R-:W-:Y:S02]  /*7130*/  FSEL R118, R15, -INF , !P1 ;  /* 0xff8000000f767808 */ /* 0x000fe40004800000 */
[----:B------:R-:W-:Y:S02]  /*7140*/  LOP3.LUT R12, R128, 0x78, R139, 0xfe, !PT ;  /* 0x00000078800c7812 */ /* 0x000fe400078efe8b */
[-C--:B------:R-:W-:Y:S02]  /*7150*/  ISETP.GE.AND P5, PT, R20, R137.reuse, PT ;  /* 0x000000891400720c */ /* 0x080fe40003fa6270 */
[C---:B------:R-:W-:Y:S02]  /*7160*/  ISETP.GE.AND P2, PT, R16.reuse, R138, PT ;  /* 0x0000008a1000720c */ /* 0x040fe40003f46270 */
[----:B------:R-:W-:-:S02]  /*7170*/  ISETP.GE.AND P4, PT, R16, R137, PT ;  /* 0x000000891000720c */ /* 0x000fc40003f86270 */
[C---:B------:R-:W-:Y:S02]  /*7180*/  ISETP.GE.AND P1, PT, R119.reuse, R138, PT ;  /* 0x0000008a7700720c */ /* 0x040fe40003f26270 */
[----:B------:R-:W-:Y:S02]  /*7190*/  FSEL R139, R8, -INF , !P3 ;  /* 0xff800000088b7808 */ /* 0x000fe40005800000 */
[C---:B------:R-:W-:Y:S02]  /*71a0*/  IADD3 R8, R119.reuse, 0x79, RZ ;  /* 0x0000007977087810 */ /* 0x040fe40007ffe0ff */
[----:B------:R-:W-:Y:S02]  /*71b0*/  ISETP.GE.AND P3, PT, R119, R137, PT ;  /* 0x000000897700720c */ /* 0x000fe40003f66270 */
        /* <DEDUP_REMOVED lines=8> */
[----:B------:R-:W-:Y:S02]  /*7240*/  FSEL R9, R66, -INF , !P3 ;  /* 0xff80000042097808 */ /* 0x000fe40005800000 */
[----:B------:R-:W-:Y:S02]  /*7250*/  FSEL R137, R4, -INF , !P5 ;  /* 0xff80000004897808 */ /* 0x000fe40006800000 */
[----:B------:R-:W-:Y:S02]  /*7260*/  FSEL R138, R5, -INF , !P4 ;  /* 0xff800000058a7808 */ /* 0x000fe40006000000 */
[----:B------:R-:W-:Y:S02]  /*7270*/  FSEL R121, R6, -INF , !P2 ;  /* 0xff80000006797808 */ /* 0x000fe40005000000 */
[----:B------:R-:W-:Y:S01]  /*7280*/  FSEL R122, R7, -INF , !P1 ;  /* 0xff800000077a7808 */ /* 0x000fe20004800000 */
        /* <DEDUP_REMOVED lines=8> */
[----:B------:R-:W-:Y:S02]  /*7310*/  ISETP.GE.AND P2, PT, R128, RZ, PT ;  /* 0x000000ff8000720c */ /* 0x000fe40003f46270 */
        /* <DEDUP_REMOVED lines=13> */
[C---:B------:R-:W-:Y:S01]  /*73f0*/  IMAD R5, R134.reuse, R5, R4 ;  /* 0x0000000586057224 */ /* 0x040fe200078e0204 */
[----:B------:R-:W-:Y:S02]  /*7400*/  LOP3.LUT R4, RZ, c[0x0][0x2d0], RZ, 0x33, !PT ;  /* 0x0000b400ff047a12 */ /* 0x000fe400078e33ff */
        /* <DEDUP_REMOVED lines=35> */
.L_x_1877:
[----:B------:R-:W-:-:S04]  /*7640*/  LEA R5, -R133, RZ, 0x7 ;  /* 0x000000ff85057211 */ /* 0x000fc800078e39ff */
[----:B------:R-:W-:Y:S02]  /*7650*/  SHF.R.S32.HI R4, RZ, 0x1f, R5 ;  /* 0x0000001fff047819 */ /* 0x000fe40000011405 */
.L_x_1878:
[----:B------:R-:W-:Y:S01]  /*7660*/  IADD3 R136, P0, R136, R5, RZ ;  /* 0x0000000588887210 */ /* 0x000fe20007f1e0ff */
[C---:B------:R-:W-:Y:S01]  /*7670*/  IMAD.SHL.U32 R5, R133.reuse, 0x40, RZ ;  /* 0x0000004085057824 */ /* 0x040fe200078e00ff */
[----:B------:R-:W-:Y:S02]  /*7680*/  SHF.L.U64.HI R133, R133, R140, c[0x0][0x19c] ;  /* 0x0000670085857619 */ /* 0x000fe4000001028c */
[----:B------:R-:W-:Y:S01]  /*7690*/  LEA R180, P1, R136, c[0x0][0x168], 0x1 ;  /* 0x00005a0088b47a11 */ /* 0x000fe200078208ff */
[----:B------:R-:W-:-:S03]  /*76a0*/  IMAD.X R135, R135, 0x1, R4, P0 ;  /* 0x0000000187877824 */ /* 0x000fc600000e0604 */
[C---:B------:R-:W-:Y:S02]  /*76b0*/  IADD3 R6, P0, R5.reuse, R180, RZ ;  /* 0x000000b405067210 */ /* 0x040fe40007f1e0ff */
[----:B------:R-:W-:Y:S02]  /*76c0*/  LEA.HI.X R181, R136, c[0x0][0x16c], R135, 0x1, P1 ;  /* 0x00005b0088b57a11 */ /* 0x000fe400008f0c87 */
[----:B------:R-:W-:-:S03]  /*76d0*/  IADD3 R4, P1, R5, R6, RZ ;  /* 0x0000000605047210 */ /* 0x000fc60007f3e0ff */
[----:B------:R-:W-:Y:S01]  /*76e0*/  IMAD.X R7, R133, 0x1, R181, P0 ;  /* 0x0000000185077824 */ /* 0x000fe200000e06b5 */
        /* <DEDUP_REMOVED lines=19> */
.L_x_1876:
[----:B-1----:R-:W-:Y:S01]  /*7820*/  FMNMX.FTZ R5, R2, R64, !PT ;  /* 0x0000004002057209 */ /* 0x002fe20007810000 */
        /* <DEDUP_REMOVED lines=85> */
[C---:B------:R-:W-:Y:S02]  /*7d80*/  FMUL.FTZ R124, R127.reuse, c[0x0][0x23c] ;  /* 0x00008f007f7c7a20 */ /* 0x040fe40000410000 */
[--C-:B------:R-:W-:Y:S01]  /*7d90*/  FFMA.FTZ R126, R126, c[0x0][0x23c], -R135.reuse ;  /* 0x00008f007e7e7a23 */ /* 0x100fe20000010887 */
[----:B------:R-:W-:Y:S01]  /*7da0*/  FSEL R5, R127, RZ, P0 ;  /* 0x000000ff7f057208 */ /* 0x000fe20000000000 */
[--C-:B------:R-:W-:Y:S01]  /*7db0*/  FFMA.FTZ R125, R202, c[0x0][0x23c], -R135.reuse ;  /* 0x00008f00ca7d7a23 */ /* 0x100fe20000010887 */
[----:B------:R-:W-:Y:S01]  /*7dc0*/  FSEL R124, R124, RZ, P0 ;  /* 0x000000ff7c7c7208 */ /* 0x000fe20000000000 */
[----:B------:R-:W-:Y:S01]  /*7dd0*/  FMUL.FTZ R140, R140, c[0x0][0x23c] ;  /* 0x00008f008c8c7a20 */ /* 0x000fe20000410000 */
[----:B------:R-:W-:Y:S01]  /*7de0*/  MUFU.EX2 R136, R136 ;  /* 0x0000008800887308 */ /* 0x000fe20000000800 */
[----:B------:R-:W-:-:S02]  /*7df0*/  FFMA.FTZ R147, R147, c[0x0][0x23c], -R135 ;  /* 0x00008f0093937a23 */ /* 0x000fc40000010887 */
[--C-:B------:R-:W-:Y:S02]  /*7e00*/  FFMA.FTZ R6, R151, c[0x0][0x23c], -R124.reuse ;  /* 0x00008f0097067a23 */ /* 0x100fe4000001087c */
[----:B------:R-:W-:Y:S02]  /*7e10*/  FADD.FTZ R151, R0, -R5 ;  /* 0x8000000500977221 */ /* 0x000fe40000010000 */
[--C-:B------:R-:W-:Y:S01]  /*7e20*/  FFMA.FTZ R134, R9, c[0x0][0x23c], -R124.reuse ;  /* 0x00008f0009867a23 */ /* 0x100fe2000001087c */
[----:B------:R-:W1:Y:S01]  /*7e30*/  MUFU.EX2 R133, R133 ;  /* 0x0000008500857308 */ /* 0x000e620000000800 */
[--C-:B------:R-:W-:Y:S02]  /*7e40*/  FFMA.FTZ R123, R123, c[0x0][0x23c], -R124.reuse ;  /* 0x00008f007b7b7a23 */ /* 0x100fe4000001087c */
[----:B------:R-:W-:Y:S02]  /*7e50*/  FMUL.FTZ R151, R151, c[0x0][0x23c] ;  /* 0x00008f0097977a20 */ /* 0x000fe40000410000 */
[----:B------:R-:W-:-:S02]  /*7e60*/  FFMA.FTZ R129, R129, c[0x0][0x23c], -R124 ;  /* 0x00008f0081817a23 */ /* 0x000fc4000001087c */
[--C-:B------:R-:W-:Y:S01]  /*7e70*/  FFMA.FTZ R0, R56, c[0x0][0x23c], -R135.reuse ;  /* 0x00008f0038007a23 */ /* 0x100fe20000010887 */
[----:B------:R-:W-:Y:S01]  /*7e80*/  MUFU.EX2 R126, R126 ;  /* 0x0000007e007e7308 */ /* 0x000fe20000000800 */
[--C-:B------:R-:W-:Y:S02]  /*7e90*/  FFMA.FTZ R145, R145, c[0x0][0x23c], -R124.reuse ;  /* 0x00008f0091917a23 */ /* 0x100fe4000001087c */
[--C-:B------:R-:W-:Y:S02]  /*7ea0*/  FFMA.FTZ R132, R132, c[0x0][0x23c], -R135.reuse ;  /* 0x00008f0084847a23 */ /* 0x100fe40000010887 */
[----:B------:R-:W-:Y:S02]  /*7eb0*/  FFMA.FTZ R3, R3, c[0x0][0x23c], -R124 ;  /* 0x00008f0003037a23 */ /* 0x000fe4000001087c */
[--C-:B------:R-:W-:Y:S01]  /*7ec0*/  FFMA.FTZ R144, R144, c[0x0][0x23c], -R135.reuse ;  /* 0x00008f0090907a23 */ /* 0x100fe20000010887 */
[----:B------:R-:W-:Y:S01]  /*7ed0*/  MUFU.EX2 R125, R125 ;  /* 0x0000007d007d7308 */ /* 0x000fe20000000800 */
[----:B-1----:R-:W-:Y:S01]  /*7ee0*/  F2FP.BF16.PACK_AB R4, R133, R136 ;  /* 0x000000888504723e */ /* 0x002fe200000010ff */
[----:B------:R-:W-:-:S02]  /*7ef0*/  FFMA.FTZ R139, R139, c[0x0][0x23c], -R135 ;  /* 0x00008f008b8b7a23 */ /* 0x000fc40000010887 */
[--C-:B------:R-:W-:Y:S02]  /*7f00*/  FFMA.FTZ R146, R146, c[0x0][0x23c], -R135.reuse ;  /* 0x00008f0092927a23 */ /* 0x100fe40000010887 */
[--C-:B------:R-:W-:Y:S02]  /*7f10*/  FFMA.FTZ R137, R137, c[0x0][0x23c], -R135.reuse ;  /* 0x00008f0089897a23 */ /* 0x100fe40000010887 */
[----:B------:R-:W-:Y:S01]  /*7f20*/  MUFU.EX2 R134, R134 ;  /* 0x0000008600867308 */ /* 0x000fe20000000800 */
[----:B------:R-:W-:Y:S02]  /*7f30*/  FFMA.FTZ R138, R138, c[0x0][0x23c], -R135 ;  /* 0x00008f008a8a7a23 */ /* 0x000fe40000010887 */
[--C-:B------:R-:W-:Y:S02]  /*7f40*/  FFMA.FTZ R119, R119, c[0x0][0x23c], -R124.reuse ;  /* 0x00008f0077777a23 */ /* 0x100fe4000001087c */
[----:B------:R-:W-:-:S03]  /*7f50*/  FFMA.FTZ R120, R120, c[0x0][0x23c], -R124 ;  /* 0x00008f0078787a23 */ /* 0x000fc6000001087c */
[----:B------:R-:W1:Y:S08]  /*7f60*/  MUFU.EX2 R123, R123 ;  /* 0x0000007b007b7308 */ /* 0x000e700000000800 */
[----:B------:R2:W-:Y:S08]  /*7f70*/  MUFU.EX2 R2, R6 ;  /* 0x0000000600027308 */ /* 0x0005f00000000800 */
[----:B------:R-:W3:Y:S01]  /*7f80*/  MUFU.EX2 R140, R140 ;  /* 0x0000008c008c7308 */ /* 0x000ee20000000800 */
[----:B-1----:R-:W-:-:S07]  /*7f90*/  F2FP.BF16.PACK_AB R5, R123, R134 ;  /* 0x000000867b05723e */ /* 0x002fce00000010ff */
[----:B------:R-:W1:Y:S01]  /*7fa0*/  MUFU.EX2 R151, R151 ;  /* 0x0000009700977308 */ /* 0x000e620000000800 */
[----:B--2---:R-:W-:-:S07]  /*7fb0*/  F2FP.BF16.PACK_AB R6, R125, R126 ;  /* 0x0000007e7d06723e */ /* 0x004fce00000010ff */
[----:B------:R-:W2:Y:S01]  /*7fc0*/  MUFU.EX2 R129, R129 ;  /* 0x0000008100817308 */ /* 0x000ea20000000800 */
[-C--:B---3--:R-:W-:Y:S02]  /*7fd0*/  FMUL.FTZ R16, R72, R140.reuse ;  /* 0x0000008c48107220 */ /* 0x088fe40000410000 */
[-C--:B------:R-:W-:Y:S02]  /*7fe0*/  FMUL.FTZ R17, R73, R140.reuse ;  /* 0x0000008c49117220 */ /* 0x080fe40000410000 */
[-C--:B------:R-:W-:Y:S02]  /*7ff0*/  FMUL.FTZ R76, R76, R140.reuse ;  /* 0x0000008c4c4c7220 */ /* 0x080fe40000410000 */
[----:B------:R-:W-:Y:S01]  /*8000*/  FMUL.FTZ R77, R77, R140 ;  /* 0x0000008c4d4d7220 */ /* 0x000fe20000410000 */
[----:B------:R-:W-:Y:S01]  /*8010*/  MUFU.EX2 R0, R0 ;  /* 0x0000000000007308 */ /* 0x000fe20000000800 */
[-C--:B-1----:R-:W-:Y:S02]  /*8020*/  FMUL.FTZ R18, R74, R151.reuse ;  /* 0x000000974a127220 */ /* 0x082fe40000410000 */
[----:B------:R-:W-:-:S02]  /*8030*/  FMUL.FTZ R19, R75, R151 ;  /* 0x000000974b137220 */ /* 0x000fc40000410000 */
[-C--:B------:R-:W-:Y:S02]  /*8040*/  FMUL.FTZ R78, R78, R151.reuse ;  /* 0x000000974e4e7220 */ /* 0x080fe40000410000 */
[----:B------:R-:W-:Y:S01]  /*8050*/  FMUL.FTZ R79, R79, R151 ;  /* 0x000000974f4f7220 */ /* 0x000fe20000410000 */
[----:B--2---:R-:W-:Y:S01]  /*8060*/  F2FP.BF16.PACK_AB R7, R129, R2 ;  /* 0x000000028107723e */ /* 0x004fe200000010ff */
[--C-:B------:R-:W-:Y:S01]  /*8070*/  FFMA.FTZ R72, R58, c[0x0][0x23c], -R135.reuse ;  /* 0x00008f003a487a23 */ /* 0x100fe20000010887 */
[----:B------:R-:W-:Y:S01]  /*8080*/  MUFU.EX2 R147, R147 ;  /* 0x0000009300937308 */ /* 0x000fe20000000800 */
[----:B------:R-:W1:Y:S01]  /*8090*/  LDSM.16.MT88.4 R56, [R158+0x9400] ;  /* 0x009400009e38783b */ /* 0x000e620000004200 */
[--C-:B------:R-:W-:Y:S02]  /*80a0*/  FFMA.FTZ R75, R60, c[0x0][0x23c], -R135.reuse ;  /* 0x00008f003c4b7a23 */ /* 0x100fe40000010887 */
[----:B------:R-:W-:Y:S01]  /*80b0*/  FFMA.FTZ R73, R62, c[0x0][0x23c], -R135 ;  /* 0x00008f003e497a23 */ /* 0x000fe20000010887 */
[----:B------:R-:W-:Y:S01]  /*80c0*/  HMMA.16816.F32.BF16 R16, R4, R20, R16 ;  /* 0x000000140410723c */ /* 0x000fe20000041810 */
[----:B------:R-:W-:-:S02]  /*80d0*/  FMUL.FTZ R8, R112, R140 ;  /* 0x0000008c70087220 */ /* 0x000fc40000410000 */
[-C--:B------:R-:W-:Y:S01]  /*80e0*/  FMUL.FTZ R9, R113, R140.reuse ;  /* 0x0000008c71097220 */ /* 0x080fe20000410000 */
[----:B------:R-:W-:Y:S01]  /*80f0*/  MUFU.EX2 R75, R75 ;  /* 0x0000004b004b7308 */ /* 0x000fe20000000800 */
[-C--:B------:R-:W-:Y:S02]  /*8100*/  FMUL.FTZ R10, R114, R151.reuse ;  /* 0x00000097720a7220 */ /* 0x080fe40000410000 */
[-C--:B------:R-:W-:Y:S01]  /*8110*/  FMUL.FTZ R11, R115, R151.reuse ;  /* 0x00000097730b7220 */ /* 0x080fe20000410000 */
[----:B------:R-:W-:Y:S01]  /*8120*/  HMMA.16816.F32.BF16 R20, R4, R22, R76 ;  /* 0x000000160414723c */ /* 0x000fe2000004184c */
[-C--:B------:R-:W-:Y:S02]  /*8130*/  FMUL.FTZ R68, R68, R140.reuse ;  /* 0x0000008c44447220 */ /* 0x080fe40000410000 */
[----:B------:R-:W-:Y:S01]  /*8140*/  FMUL.FTZ R69, R69, R140 ;  /* 0x0000008c45457220 */ /* 0x000fe20000410000 */
[----:B------:R-:W2:Y:S01]  /*8150*/  MUFU.EX2 R72, R72 ;  /* 0x0000004800487308 */ /* 0x000ea20000000800 */
[----:B------:R-:W-:-:S02]  /*8160*/  FMUL.FTZ R70, R70, R151 ;  /* 0x0000009746467220 */ /* 0x000fc40000410000 */
[--C-:B------:R-:W-:Y:S01]  /*8170*/  FFMA.FTZ R76, R61, c[0x0][0x23c], -R124.reuse ;  /* 0x00008f003d4c7a23 */ /* 0x100fe2000001087c */
[C---:B------:R-:W-:Y:S01]  /*8180*/  HMMA.16816.F32.BF16 R8, R4.reuse, R12, R8 ;  /* 0x0000000c0408723c */ /* 0x040fe20000041808 */
[--C-:B------:R-:W-:Y:S02]  /*8190*/  FFMA.FTZ R77, R63, c[0x0][0x23c], -R124.reuse ;  /* 0x00008f003f4d7a23 */ /* 0x100fe4000001087c */
[----:B------:R-:W3:Y:S01]  /*81a0*/  LDSM.16.MT88.4 R60, [R156+0x9400] ;  /* 0x009400009c3c783b */ /* 0x000ee20000004200 */
[-C--:B------:R-:W-:Y:S01]  /*81b0*/  FMUL.FTZ R71, R71, R151.reuse ;  /* 0x0000009747477220 */ /* 0x080fe20000410000 */
[----:B------:R-:W-:Y:S01]  /*81c0*/  MUFU.EX2 R73, R73 ;  /* 0x0000004900497308 */ /* 0x000fe20000000800 */
[--C-:B------:R-:W-:Y:S02]  /*81d0*/  FFMA.FTZ R79, R67, c[0x0][0x23c], -R124.reuse ;  /* 0x00008f00434f7a23 */ /* 0x100fe4000001087c */
[----:B------:R-:W-:Y:S02]  /*81e0*/  FFMA.FTZ R74, R65, c[0x0][0x23c], -R124 ;  /* 0x00008f00414a7a23 */ /* 0x000fe4000001087c */
[-C--:B------:R-:W-:Y:S01]  /*81f0*/  FMUL.FTZ R24, R80, R140.reuse ;  /* 0x0000008c50187220 */ /* 0x080fe20000410000 */
[----:B------:R-:W-:Y:S01]  /*8200*/  HMMA.16816.F32.BF16 R12, R4, R14, R68 ;  /* 0x0000000e040c723c */ /* 0x000fe20000041844 */
[----:B------:R-:W-:Y:S01]  /*8210*/  FMUL.FTZ R25, R81, R140 ;  /* 0x0000008c51197220 */ /* 0x000fe20000410000 */
[----:B------:R-:W-:Y:S01]  /*8220*/  MUFU.EX2 R79, R79 ;  /* 0x0000004f004f7308 */ /* 0x000fe20000000800 */
[-C--:B------:R-:W-:Y:S01]  /*8230*/  FMUL.FTZ R26, R82, R151.reuse ;  /* 0x00000097521a7220 */ /* 0x080fe20000410000 */
[----:B------:R-:W4:Y:S01]  /*8240*/  LDSM.16.MT88.4 R64, [R156+0xb400] ;  /* 0x00b400009c40783b */ /* 0x000f220000004200 */
[----:B------:R-:W-:-:S02]  /*8250*/  FMUL.FTZ R27, R83, R151 ;  /* 0x00000097531b7220 */ /* 0x000fc40000410000 */
[-C--:B------:R-:W-:Y:S01]  /*8260*/  FMUL.FTZ R32, R88, R140.reuse ;  /* 0x0000008c58207220 */ /* 0x080fe20000410000 */
[----:B------:R-:W5:Y:S01]  /*8270*/  LDSM.16.MT88.4 R68, [R156+0xd400] ;  /* 0x00d400009c44783b */ /* 0x000f620000004200 */
[-C--:B------:R-:W-:Y:S01]  /*8280*/  FMUL.FTZ R33, R89, R140.reuse ;  /* 0x0000008c59217220 */ /* 0x080fe20000410000 */
[----:B------:R-:W1:Y:S01]  /*8290*/  MUFU.EX2 R76, R76 ;  /* 0x0000004c004c7308 */ /* 0x000e620000000800 */
[-C--:B------:R-:W-:Y:S01]  /*82a0*/  FMUL.FTZ R34, R90, R151.reuse ;  /* 0x000000975a227220 */ /* 0x080fe20000410000 */
[C---:B------:R-:W-:Y:S01]  /*82b0*/  HMMA.16816.F32.BF16 R24, R4.reuse, R28, R24 ;  /* 0x0000001c0418723c */ /* 0x040fe20000041818 */
[-C--:B------:R-:W-:Y:S02]  /*82c0*/  FMUL.FTZ R35, R91, R151.reuse ;  /* 0x000000975b237220 */ /* 0x080fe40000410000 */
[-C--:B------:R-:W-:Y:S02]  /*82d0*/  FMUL.FTZ R40, R92, R140.reuse ;  /* 0x0000008c5c287220 */ /* 0x080fe40000410000 */
[----:B------:R-:W-:Y:S01]  /*82e0*/  FMUL.FTZ R41, R93, R140 ;  /* 0x0000008c5d297220 */ /* 0x000fe20000410000 */
[----:B------:R-:W-:Y:S01]  /*82f0*/  MUFU.EX2 R77, R77 ;  /* 0x0000004d004d7308 */ /* 0x000fe20000000800 */
[-C--:B------:R-:W-:Y:S01]  /*8300*/  FMUL.FTZ R42, R94, R151.reuse ;  /* 0x000000975e2a7220 */ /* 0x080fe20000410000 */
[----:B------:R-:W-:Y:S01]  /*8310*/  HMMA.16816.F32.BF16 R32, R4, R36, R32 ;  /* 0x000000240420723c */ /* 0x000fe20000041820 */
[----:B------:R-:W-:-:S02]  /*8320*/  FMUL.FTZ R43, R95, R151 ;  /* 0x000000975f2b7220 */ /* 0x000fc40000410000 */
[-C--:B------:R-:W-:Y:S02]  /*8330*/  FMUL.FTZ R84, R84, R140.reuse ;  /* 0x0000008c54547220 */ /* 0x080fe40000410000 */
        /* <DEDUP_REMOVED lines=13> */
[----:B------:R-:W-:Y:S01]  /*8410*/  MUFU.EX2 R132, R132 ;  /* 0x0000008400847308 */ /* 0x000fe20000000800 */
[-C--:B------:R-:W-:Y:S01]  /*8420*/  FMUL.FTZ R98, R98, R151.reuse ;  /* 0x0000009762627220 */ /* 0x080fe20000410000 */
[C---:B------:R-:W-:Y:S01]  /*8430*/  HMMA.16816.F32.BF16 R36, R4.reuse, R38, R108 ;  /* 0x000000260424723c */ /* 0x040fe2000004186c */
[-C--:B------:R-:W-:Y:S01]  /*8440*/  FMUL.FTZ R99, R99, R151.reuse ;  /* 0x0000009763637220 */ /* 0x080fe20000410000 */
[----:B------:R-:W-:Y:S01]  /*8450*/  LDSM.16.MT88.4 R108, [R156+0xcc00] ;  /* 0x00cc00009c6c783b */ /* 0x000fe20000004200 */
[-C--:B------:R-:W-:Y:S02]  /*8460*/  FMUL.FTZ R48, R104, R140.reuse ;  /* 0x0000008c68307220 */ /* 0x080fe40000410000 */
        /* <DEDUP_REMOVED lines=10> */
[----:B------:R-:W-:Y:S02]  /*8510*/  FMUL.FTZ R103, R103, R151 ;  /* 0x0000009767677220 */ /* 0x000fe40000410000 */
[--C-:B------:R-:W-:Y:S02]  /*8520*/  FFMA.FTZ R81, R196, c[0x0][0x23c], -R135.reuse ;  /* 0x00008f00c4517a23 */ /* 0x100fe40000010887 */
[--C-:B------:R-:W-:Y:S01]  /*8530*/  FFMA.FTZ R80, R198, c[0x0][0x23c], -R135.reuse ;  /* 0x00008f00c6507a23 */ /* 0x100fe20000010887 */
[----:B------:R-:W3:Y:S01]  /*8540*/  MUFU.EX2 R146, R146 ;  /* 0x0000009200927308 */ /* 0x000ee20000000800 */
[----:B--2---:R-:W-:Y:S01]  /*8550*/  F2FP.BF16.PACK_AB R52, R72, R75 ;  /* 0x0000004b4834723e */ /* 0x004fe200000010ff */
[----:B------:R-:W-:Y:S01]  /*8560*/  HMMA.16816.F32.BF16 R4, R4, R54, R100 ;  /* 0x000000360404723c */ /* 0x000fe20000041864 */
[----:B-1----:R-:W-:Y:S01]  /*8570*/  F2FP.BF16.PACK_AB R53, R76, R79 ;  /* 0x0000004f4c35723e */ /* 0x002fe200000010ff */
[----:B------:R-:W-:-:S02]  /*8580*/  FFMA.FTZ R78, R200, c[0x0][0x23c], -R135 ;  /* 0x00008f00c84e7a23 */ /* 0x000fc40000010887 */
[--C-:B------:R-:W-:Y:S02]  /*8590*/  FFMA.FTZ R83, R194, c[0x0][0x23c], -R135.reuse ;  /* 0x00008f00c2537a23 */ /* 0x100fe40000010887 */
[--C-:B------:R-:W-:Y:S01]  /*85a0*/  FFMA.FTZ R87, R197, c[0x0][0x23c], -R124.reuse ;  /* 0x00008f00c5577a23 */ /* 0x100fe2000001087c */
[----:B------:R-:W-:Y:S01]  /*85b0*/  F2FP.BF16.PACK_AB R54, R0, R73 ;  /* 0x000000490036723e */ /* 0x000fe200000010ff */
[--C-:B------:R-:W-:Y:S01]  /*85c0*/  FFMA.FTZ R84, R191, c[0x0][0x23c], -R124.reuse ;  /* 0x00008f00bf547a23 */ /* 0x100fe2000001087c */
[----:B------:R-:W-:Y:S01]  /*85d0*/  F2FP.BF16.PACK_AB R55, R74, R77 ;  /* 0x0000004d4a37723e */ /* 0x000fe200000010ff */
[--C-:B------:R-:W-:Y:S01]  /*85e0*/  FFMA.FTZ R85, R193, c[0x0][0x23c], -R124.reuse ;  /* 0x00008f00c1557a23 */ /* 0x100fe2000001087c */
[----:B------:R-:W-:Y:S01]  /*85f0*/  MUFU.EX2 R81, R81 ;  /* 0x0000005100517308 */ /* 0x000fe20000000800 */
[----:B------:R-:W-:Y:S02]  /*8600*/  FFMA.FTZ R82, R195, c[0x0][0x23c], -R124 ;  /* 0x00008f00c3527a23 */ /* 0x000fe4000001087c */
[--C-:B------:R-:W-:Y:S01]  /*8610*/  FFMA.FTZ R89, R188, c[0x0][0x23c], -R135.reuse ;  /* 0x00008f00bc597a23 */ /* 0x100fe20000010887 */
[----:B---3--:R-:W-:Y:S01]  /*8620*/  F2FP.BF16.PACK_AB R100, R146, R139 ;  /* 0x0000008b9264723e */ /* 0x008fe200000010ff */
[----:B------:R-:W-:Y:S01]  /*8630*/  HMMA.16816.F32.BF16 R8, R52, R56, R8 ;  /* 0x000000383408723c */ /* 0x000fe20000041808 */
[----:B------:R-:W-:-:S02]  /*8640*/  FFMA.FTZ R88, R190, c[0x0][0x23c], -R135 ;  /* 0x00008f00be587a23 */ /* 0x000fc40000010887 */
[----:B------:R-:W1:Y:S01]  /*8650*/  MUFU.EX2 R80, R80 ;  /* 0x0000005000507308 */ /* 0x000e620000000800 */
[--C-:B------:R-:W-:Y:S02]  /*8660*/  FFMA.FTZ R86, R192, c[0x0][0x23c], -R135.reuse ;  /* 0x00008f00c0567a23 */ /* 0x100fe40000010887 */
[----:B------:R-:W-:Y:S02]  /*8670*/  FFMA.FTZ R91, R186, c[0x0][0x23c], -R135 ;  /* 0x00008f00ba5b7a23 */ /* 0x000fe40000010887 */
[----:B------:R-:W-:Y:S01]  /*8680*/  HMMA.16816.F32.BF16 R12, R52, R58, R12 ;  /* 0x0000003a340c723c */ /* 0x000fe2000004180c */
[----:B------:R-:W2:Y:S01]  /*8690*/  LDSM.16.MT88.4 R56, [R158+0xb400] ;  /* 0x00b400009e38783b */ /* 0x000ea20000004200 */
[--C-:B------:R-:W-:Y:S01]  /*86a0*/  FFMA.FTZ R95, R189, c[0x0][0x23c], -R124.reuse ;  /* 0x00008f00bd5f7a23 */ /* 0x100fe2000001087c */
[----:B------:R-:W-:Y:S01]  /*86b0*/  MUFU.EX2 R78, R78 ;  /* 0x0000004e004e7308 */ /* 0x000fe20000000800 */
[--C-:B------:R-:W-:Y:S02]  /*86c0*/  FFMA.FTZ R92, R183, c[0x0][0x23c], -R124.reuse ;  /* 0x00008f00b75c7a23 */ /* 0x100fe4000001087c */
[----:B------:R-:W-:-:S02]  /*86d0*/  FFMA.FTZ R93, R185, c[0x0][0x23c], -R124 ;  /* 0x00008f00b95d7a23 */ /* 0x000fc4000001087c */
[C---:B------:R-:W-:Y:S01]  /*86e0*/  HMMA.16816.F32.BF16 R16, R52.reuse, R60, R16 ;  /* 0x0000003c3410723c */ /* 0x040fe20000041810 */
[--C-:B------:R-:W-:Y:S02]  /*86f0*/  FFMA.FTZ R90, R187, c[0x0][0x23c], -R124.reuse ;  /* 0x00008f00bb5a7a23 */ /* 0x100fe4000001087c */
[----:B------:R-:W-:Y:S01]  /*8700*/  MUFU.EX2 R83, R83 ;  /* 0x0000005300537308 */ /* 0x000fe20000000800 */
[--C-:B------:R-:W-:Y:S02]  /*8710*/  FFMA.FTZ R104, R152, c[0x0][0x23c], -R135.reuse ;  /* 0x00008f0098687a23 */ /* 0x100fe40000010887 */
[--C-:B------:R-:W-:Y:S02]  /*8720*/  FFMA.FTZ R152, R177, c[0x0][0x23c], -R124.reuse ;  /* 0x00008f00b1987a23 */ /* 0x100fe4000001087c */
[----:B------:R-:W-:Y:S01]  /*8730*/  HMMA.16816.F32.BF16 R20, R52, R62, R20 ;  /* 0x0000003e3414723c */ /* 0x000fe20000041814 */
[----:B------:R-:W3:Y:S01]  /*8740*/  LDSM.16.MT88.4 R60, [R158+0xd400] ;  /* 0x00d400009e3c783b */ /* 0x000ee20000004200 */
[----:B------:R-:W-:Y:S01]  /*8750*/  FFMA.FTZ R177, R153, c[0x0][0x23c], -R124 ;  /* 0x00008f0099b17a23 */ /* 0x000fe2000001087c */
[----:B------:R-:W-:Y:S01]  /*8760*/  MUFU.EX2 R87, R87 ;  /* 0x0000005700577308 */ /* 0x000fe20000000800 */
[----:B------:R-:W-:-:S02]  /*8770*/  FFMA.FTZ R105, R178, c[0x0][0x23c], -R135 ;  /* 0x00008f00b2697a23 */ /* 0x000fc40000010887 */
[--C-:B------:R-:W-:Y:S02]  /*8780*/  FFMA.FTZ R94, R184, c[0x0][0x23c], -R135.reuse ;  /* 0x00008f00b85e7a23 */ /* 0x100fe40000010887 */
[C---:B----4-:R-:W-:Y:S01]  /*8790*/  HMMA.16816.F32.BF16 R32, R52.reuse, R64, R32 ;  /* 0x000000403420723c */ /* 0x050fe20000041820 */
[--C-:B------:R-:W-:Y:S02]  /*87a0*/  FFMA.FTZ R107, R154, c[0x0][0x23c], -R135.reuse ;  /* 0x00008f009a6b7a23 */ /* 0x100fe40000010887 */
[----:B------:R-:W4:Y:S01]  /*87b0*/  MUFU.EX2 R84, R84 ;  /* 0x0000005400547308 */ /* 0x000f220000000800 */
[--C-:B------:R-:W-:Y:S02]  /*87c0*/  FFMA.FTZ R106, R155, c[0x0][0x23c], -R124.reuse ;  /* 0x00008f009b6a7a23 */ /* 0x100fe4000001087c */
[----:B------:R-:W-:Y:S02]  /*87d0*/  FFMA.FTZ R153, R165, c[0x0][0x23c], -R124 ;  /* 0x00008f00a5997a23 */ /* 0x000fe4000001087c */
[----:B------:R-:W-:Y:S01]  /*87e0*/  HMMA.16816.F32.BF16 R36, R52, R66, R36 ;  /* 0x000000423424723c */ /* 0x000fe20000041824 */
[----:B------:R-:W-:Y:S01]  /*87f0*/  LDSM.16.MT88.4 R64, [R156+0xb800] ;  /* 0x00b800009c40783b */ /* 0x000fe20000004200 */
[----:B------:R-:W-:Y:S01]  /*8800*/  FFMA.FTZ R96, R179, R140, R136 ;  /* 0x0000008cb3607223 */ /* 0x000fe20000010088 */
[----:B------:R-:W-:Y:S01]  /*8810*/  MUFU.EX2 R85, R85 ;  /* 0x0000005500557308 */ /* 0x000fe20000000800 */
[----:B------:R-:W-:-:S02]  /*8820*/  FFMA.FTZ R136, R149, c[0x0][0x23c], -R135 ;  /* 0x00008f0095887a23 */ /* 0x000fc40000010887 */
[--C-:B------:R-:W-:Y:S02]  /*8830*/  FFMA.FTZ R149, R150, c[0x0][0x23c], -R135.reuse ;  /* 0x00008f0096957a23 */ /* 0x100fe40000010887 */
[C---:B-----5:R-:W-:Y:S01]  /*8840*/  HMMA.16816.F32.BF16 R48, R52.reuse, R68, R48 ;  /* 0x000000443430723c */ /* 0x060fe20000041830 */
[----:B------:R-:W-:Y:S02]  /*8850*/  FFMA.FTZ R140, R148, c[0x0][0x23c], -R135 ;  /* 0x00008f00948c7a23 */ /* 0x000fe40000010887 */
[----:B------:R-:W5:Y:S01]  /*8860*/  MUFU.EX2 R82, R82 ;  /* 0x0000005200527308 */ /* 0x000f620000000800 */
[--C-:B------:R-:W-:Y:S02]  /*8870*/  FFMA.FTZ R150, R131, c[0x0][0x23c], -R124.reuse ;  /* 0x00008f0083967a23 */ /* 0x100fe4000001087c */
[--C-:B------:R-:W-:Y:S02]  /*8880*/  FFMA.FTZ R131, R141, c[0x0][0x23c], -R124.reuse ;  /* 0x00008f008d837a23 */ /* 0x100fe4000001087c */
[----:B--2---:R-:W-:Y:S01]  /*8890*/  HMMA.16816.F32.BF16 R24, R52, R56, R24 ;  /* 0x000000383418723c */ /* 0x004fe20000041818 */
[----:B------:R-:W-:-:S02]  /*88a0*/  FFMA.FTZ R148, R143, c[0x0][0x23c], -R124 ;  /* 0x00008f008f947a23 */ /* 0x000fc4000001087c */
[----:B------:R-:W-:Y:S01]  /*88b0*/  MUFU.EX2 R89, R89 ;  /* 0x0000005900597308 */ /* 0x000fe20000000800 */
[----:B------:R-:W-:Y:S02]  /*88c0*/  FFMA.FTZ R182, R182, R151, R134 ;  /* 0x00000097b6b67223 */ /* 0x000fe40000010086 */
[--C-:B------:R-:W-:Y:S02]  /*88d0*/  FFMA.FTZ R134, R116, c[0x0][0x23c], -R124.reuse ;  /* 0x00008f0074867a23 */ /* 0x100fe4000001087c */
[----:B------:R-:W-:Y:S01]  /*88e0*/  HMMA.16816.F32.BF16 R28, R52, R58, R28 ;  /* 0x0000003a341c723c */ /* 0x000fe2000004181c */
[----:B------:R-:W2:Y:S01]  /*88f0*/  LDSM.16.MT88.4 R56, [R158+0x9800] ;  /* 0x009800009e38783b */ /* 0x000ea20000004200 */
[--C-:B------:R-:W-:Y:S01]  /*8900*/  FFMA.FTZ R98, R130, c[0x0][0x23c], -R135.reuse ;  /* 0x00008f0082627a23 */ /* 0x100fe20000010887 */
[----:B------:R-:W1:Y:S01]  /*8910*/  MUFU.EX2 R88, R88 ;  /* 0x0000005800587308 */ /* 0x000e620000000800 */
[----:B------:R-:W-:Y:S02]  /*8920*/  FFMA.FTZ R116, R117, c[0x0][0x23c], -R124 ;  /* 0x00008f0075747a23 */ /* 0x000fe4000001087c */
[----:B------:R-:W-:-:S02]  /*8930*/  FFMA.FTZ R130, R142, c[0x0][0x23c], -R135 ;  /* 0x00008f008e827a23 */ /* 0x000fc40000010887 */
[C---:B---3--:R-:W-:Y:S01]  /*8940*/  HMMA.16816.F32.BF16 R40, R52.reuse, R60, R40 ;  /* 0x0000003c3428723c */ /* 0x048fe20000041828 */
[----:B------:R-:W-:Y:S02]  /*8950*/  FFMA.FTZ R117, R118, c[0x0][0x23c], -R124 ;  /* 0x00008f0076757a23 */ /* 0x000fe4000001087c */
[----:B------:R-:W-:Y:S01]  /*8960*/  MUFU.EX2 R86, R86 ;  /* 0x0000005600567308 */ /* 0x000fe20000000800 */
[----:B------:R-:W-:Y:S02]  /*8970*/  FADD.FTZ R97, R133, R96 ;  /* 0x0000006085617221 */ /* 0x000fe40000010000 */
[--C-:B------:R-:W-:Y:S02]  /*8980*/  FFMA.FTZ R118, R121, c[0x0][0x23c], -R124.reuse ;  /* 0x00008f0079767a23 */ /* 0x100fe4000001087c */
[----:B------:R-:W-:Y:S01]  /*8990*/  HMMA.16816.F32.BF16 R44, R52, R62, R44 ;  /* 0x0000003e342c723c */ /* 0x000fe2000004182c */
[----:B------:R-:W3:Y:S01]  /*89a0*/  LDSM.16.MT88.4 R60, [R156+0x9800] ;  /* 0x009800009c3c783b */ /* 0x000ee20000004200 */
[----:B------:R-:W-:Y:S01]  /*89b0*/  FFMA.FTZ R121, R122, c[0x0][0x23c], -R124 ;  /* 0x00008f007a797a23 */ /* 0x000fe2000001087c */
[----:B------:R-:W-:Y:S01]  /*89c0*/  MUFU.EX2 R91, R91 ;  /* 0x0000005b005b7308 */ /* 0x000fe20000000800 */
[----:B------:R-:W-:-:S02]  /*89d0*/  FADD.FTZ R123, R123, R182 ;  /* 0x000000b67b7b7221 */ /* 0x000fc40000010000 */
[----:B------:R-:W-:Y:S02]  /*89e0*/  FADD.FTZ R126, R126, R97 ;  /* 0x000000617e7e7221 */ /* 0x000fe40000010000 */
[----:B------:R-:W-:Y:S01]  /*89f0*/  HMMA.16816.F32.BF16 R4, R52, R70, R4 ;  /* 0x000000463404723c */ /* 0x000fe20000041804 */
[----:B------:R-:W3:Y:S01]  /*8a00*/  LDSM.16.MT88.4 R68, [R156+0xd800] ;  /* 0x00d800009c44783b */ /* 0x000ee20000004200 */
[----:B------:R-:W-:Y:S01]  /*8a10*/  FADD.FTZ R96, R2, R123 ;  /* 0x0000007b02607221 */ /* 0x000fe20000010000 */
[----:B------:R-:W-:Y:S01]  /*8a20*/  MUFU.EX2 R95, R95 ;  /* 0x0000005f005f7308 */ /* 0x000fe20000000800 */
[----:B------:R-:W-:Y:S02]  /*8a30*/  FADD.FTZ R126, R125, R126 ;  /* 0x0000007e7d7e7221 */ /* 0x000fe40000010000 */
[----:B------:R-:W-:Y:S01]  /*8a40*/  FADD.FTZ R96, R129, R96 ;  /* 0x0000006081607221 */ /* 0x000fe20000010000 */
[----:B-1----:R-:W-:Y:S01]  /*8a50*/  F2FP.BF16.PACK_AB R52, R80, R81 ;  /* 0x000000515034723e */ /* 0x002fe200000010ff */
[----:B------:R-:W-:Y:S01]  /*8a60*/  FADD.FTZ R75, R75, R126 ;  /* 0x0000007e4b4b7221 */ /* 0x000fe20000010000 */
[----:B----4-:R-:W-:Y:S01]  /*8a70*/  F2FP.BF16.PACK_AB R53, R84, R87 ;  /* 0x000000575435723e */ /* 0x010fe200000010ff */
[----:B------:R-:W-:Y:S01]  /*8a80*/  FADD.FTZ R79, R79, R96 ;  /* 0x000000604f4f7221 */ /* 0x000fe20000010000 */
[----:B------:R-:W-:Y:S01]  /*8a90*/  F2FP.BF16.PACK_AB R54, R83, R78 ;  /* 0x0000004e5336723e */ /* 0x000fe200000010ff */
[----:B------:R-:W1:Y:S01]  /*8aa0*/  MUFU.EX2 R92, R92 ;  /* 0x0000005c005c7308 */ /* 0x000e620000000800 */
[----:B-----5:R-:W-:Y:S01]  /*8ab0*/  F2FP.BF16.PACK_AB R55, R82, R85 ;  /* 0x000000555237723e */ /* 0x020fe200000010ff */
[----:B------:R-:W-:-:S02]  /*8ac0*/  FADD.FTZ R72, R72, R75 ;  /* 0x0000004b48487221 */ /* 0x000fc40000010000 */
[----:B------:R-:W-:Y:S02]  /*8ad0*/  FADD.FTZ R76, R76, R79 ;  /* 0x0000004f4c4c7221 */ /* 0x000fe40000010000 */
[----:B------:R-:W-:Y:S02]  /*8ae0*/  FADD.FTZ R73, R73, R72 ;  /* 0x0000004849497221 */ /* 0x000fe40000010000 */
[----:B--2---:R-:W-:Y:S01]  /*8af0*/  HMMA.16816.F32.BF16 R8, R52, R56, R8 ;  /* 0x000000383408723c */ /* 0x004fe20000041808 */
[----:B------:R-:W-:Y:S01]  /*8b00*/  MUFU.EX2 R93, R93 ;  /* 0x0000005d005d7308 */ /* 0x000fe20000000800 */
[----:B------:R-:W-:Y:S02]  /*8b10*/  FADD.FTZ R77, R77, R76 ;  /* 0x0000004c4d4d7221 */ /* 0x000fe40000010000 */
[----:B------:R-:W-:Y:S02]  /*8b20*/  FADD.FTZ R0, R0, R73 ;  /* 0x0000004900007221 */ /* 0x000fe40000010000 */
[----:B------:R-:W-:-:S02]  /*8b30*/  FADD.FTZ R74, R74, R77 ;  /* 0x0000004d4a4a7221 */ /* 0x000fc40000010000 */
[----:B------:R-:W-:Y:S01]  /*8b40*/  HMMA.16816.F32.BF16 R12, R52, R58, R12 ;  /* 0x0000003a340c723c */ /* 0x000fe2000004180c */
[----:B------:R-:W2:Y:S01]  /*8b50*/  LDSM.16.MT88.4 R56, [R158+0xb800] ;  /* 0x00b800009e38783b */ /* 0x000ea20000004200 */
[----:B------:R-:W4:Y:S01]  /*8b60*/  MUFU.EX2 R90, R90 ;  /* 0x0000005a005a7308 */ /* 0x000f220000000800 */
[----:B------:R-:W-:-:S04]  /*8b70*/  FADD.FTZ R87, R87, R74 ;  /* 0x0000004a57577221 */ /* 0x000fc80000010000 */
[----:B------:R-:W-:Y:S01]  /*8b80*/  FADD.FTZ R84, R84, R87 ;  /* 0x0000005754547221 */ /* 0x000fe20000010000 */
[----:B---3--:R-:W-:Y:S02]  /*8b90*/  HMMA.16816.F32.BF16 R16, R52, R60, R16 ;  /* 0x0000003c3410723c */ /* 0x008fe40000041810 */
[----:B------:R-:W-:Y:S01]  /*8ba0*/  MUFU.EX2 R104, R104 ;  /* 0x0000006800687308 */ /* 0x000fe20000000800 */
[----:B------:R-:W-:-:S04]  /*8bb0*/  FADD.FTZ R85, R85, R84 ;  /* 0x0000005455557221 */ /* 0x000fc80000010000 */
[----:B------:R-:W-:Y:S01]  /*8bc0*/  FADD.FTZ R82, R82, R85 ;  /* 0x0000005552527221 */ /* 0x000fe20000010000 */
[C---:B------:R-:W-:Y:S01]  /*8bd0*/  HMMA.16816.F32.BF16 R20, R52.reuse, R62, R20 ;  /* 0x0000003e3414723c */ /* 0x040fe20000041814 */
[----:B------:R-:W3:Y:S01]  /*8be0*/  LDSM.16.MT88.4 R60, [R158+0xd800] ;  /* 0x00d800009e3c783b */ /* 0x000ee20000004200 */
[----:B------:R-:W5:Y:S06]  /*8bf0*/  MUFU.EX2 R105, R105 ;  /* 0x0000006900697308 */ /* 0x000f6c0000000800 */
[C---:B------:R-:W-:Y:S02]  /*8c00*/  HMMA.16816.F32.BF16 R32, R52.reuse, R64, R32 ;  /* 0x000000403420723c */ /* 0x040fe40000041820 */
[----:B------:R-:W-:Y:S06]  /*8c10*/  MUFU.EX2 R94, R94 ;  /* 0x0000005e005e7308 */ /* 0x000fec0000000800 */
[C---:B------:R-:W-:Y:S01]  /*8c20*/  HMMA.16816.F32.BF16 R36, R52.reuse, R66, R36 ;  /* 0x000000423424723c */ /* 0x040fe20000041824 */
[----:B------:R-:W-:Y:S01]  /*8c30*/  LDSM.16.MT88.4 R64, [R156+0xbc00] ;  /* 0x00bc00009c40783b */ /* 0x000fe20000004200 */
[----:B------:R-:W-:Y:S06]  /*8c40*/  MUFU.EX2 R107, R107 ;  /* 0x0000006b006b7308 */ /* 0x000fec0000000800 */
[C---:B------:R-:W-:Y:S02]  /*8c50*/  HMMA.16816.F32.BF16 R48, R52.reuse, R68, R48 ;  /* 0x000000443430723c */ /* 0x040fe40000041830 */
[----:B------:R-:W-:Y:S06]  /*8c60*/  MUFU.EX2 R152, R152 ;  /* 0x0000009800987308 */ /* 0x000fec0000000800 */
[C---:B--2---:R-:W-:Y:S02]  /*8c70*/  HMMA.16816.F32.BF16 R24, R52.reuse, R56, R24 ;  /* 0x000000383418723c */ /* 0x044fe40000041818 */
[----:B------:R-:W2:Y:S06]  /*8c80*/  MUFU.EX2 R177, R177 ;  /* 0x000000b100b17308 */ /* 0x000eac0000000800 */
[C---:B------:R-:W-:Y:S01]  /*8c90*/  HMMA.16816.F32.BF16 R28, R52.reuse, R58, R28 ;  /* 0x0000003a341c723c */ /* 0x040fe2000004181c */
[----:B------:R-:W2:Y:S01]  /*8ca0*/  LDSM.16.MT88.4 R56, [R158+0x9c00] ;  /* 0x009c00009e38783b */ /* 0x000ea20000004200 */
[----:B------:R-:W-:Y:S06]  /*8cb0*/  MUFU.EX2 R106, R106 ;  /* 0x0000006a006a7308 */ /* 0x000fec0000000800 */
[C---:B---3--:R-:W-:Y:S02]  /*8cc0*/  HMMA.16816.F32.BF16 R40, R52.reuse, R60, R40 ;  /* 0x0000003c3428723c */ /* 0x048fe40000041828 */
[----:B------:R-:W3:Y:S06]  /*8cd0*/  MUFU.EX2 R153, R153 ;  /* 0x0000009900997308 */ /* 0x000eec0000000800 */
[C---:B------:R-:W-:Y:S01]  /*8ce0*/  HMMA.16816.F32.BF16 R44, R52.reuse, R62, R44 ;  /* 0x0000003e342c723c */ /* 0x040fe2000004182c */
[----:B------:R-:W3:Y:S01]  /*8cf0*/  LDSM.16.MT88.4 R60, [R156+0x9c00] ;  /* 0x009c00009c3c783b */ /* 0x000ee20000004200 */
[----:B------:R-:W-:Y:S06]  /*8d00*/  MUFU.EX2 R136, R136 ;  /* 0x0000008800887308 */ /* 0x000fec0000000800 */
[----:B------:R-:W-:Y:S01]  /*8d10*/  HMMA.16816.F32.BF16 R4, R52, R70, R4 ;  /* 0x000000463404723c */ /* 0x000fe20000041804 */
[----:B------:R-:W5:Y:S01]  /*8d20*/  LDSM.16.MT88.4 R68, [R156+0xdc00] ;  /* 0x00dc00009c44783b */ /* 0x000f620000004200 */
[----:B------:R-:W-:Y:S05]  /*8d30*/  MUFU.EX2 R149, R149 ;  /* 0x0000009500957308 */ /* 0x000fea0000000800 */
[----:B------:R-:W-:-:S02]  /*8d40*/  F2FP.BF16.PACK_AB R52, R88, R89 ;  /* 0x000000595834723e */ /* 0x000fc400000010ff */
[----:B-1----:R-:W-:Y:S01]  /*8d50*/  F2FP.BF16.PACK_AB R53, R92, R95 ;  /* 0x0000005f5c35723e */ /* 0x002fe200000010ff */
[----:B------:R-:W-:Y:S01]  /*8d60*/  MUFU.EX2 R140, R140 ;  /* 0x0000008c008c7308 */ /* 0x000fe20000000800 */
[----:B------:R-:W-:Y:S01]  /*8d70*/  F2FP.BF16.PACK_AB R54, R91, R86 ;  /* 0x000000565b36723e */ /* 0x000fe200000010ff */
[----:B------:R-:W-:Y:S01]  /*8d80*/  FADD.FTZ R95, R95, R82 ;  /* 0x000000525f5f7221 */ /* 0x000fe20000010000 */
[----:B----4-:R-:W-:-:S03]  /*8d90*/  F2FP.BF16.PACK_AB R55, R90, R93 ;  /* 0x0000005d5a37723e */ /* 0x010fc600000010ff */
[----:B------:R-:W-:Y:S02]  /*8da0*/  FADD.FTZ R92, R92, R95 ;  /* 0x0000005f5c5c7221 */ /* 0x000fe40000010000 */
[----:B------:R-:W-:Y:S02]  /*8db0*/  MUFU.EX2 R150, R150 ;  /* 0x0000009600967308 */ /* 0x000fe40000000800 */
[C---:B--2---:R-:W-:Y:S06]  /*8dc0*/  HMMA.16816.F32.BF16 R8, R52.reuse, R56, R8 ;  /* 0x000000383408723c */ /* 0x044fec0000041808 */
[----:B------:R-:W-:Y:S02]  /*8dd0*/  MUFU.EX2 R131, R131 ;  /* 0x0000008300837308 */ /* 0x000fe40000000800 */
[C---:B------:R-:W-:Y:S01]  /*8de0*/  HMMA.16816.F32.BF16 R12, R52.reuse, R58, R12 ;  /* 0x0000003a340c723c */ /* 0x040fe2000004180c */
[----:B------:R-:W1:Y:S05]  /*8df0*/  LDSM.16.MT88.4 R56, [R158+0xbc00] ;  /* 0x00bc00009e38783b */ /* 0x000e6a0000004200 */
[----:B------:R-:W-:Y:S02]  /*8e00*/  MUFU.EX2 R148, R148 ;  /* 0x0000009400947308 */ /* 0x000fe40000000800 */
[C---:B---3--:R-:W-:Y:S06]  /*8e10*/  HMMA.16816.F32.BF16 R16, R52.reuse, R60, R16 ;  /* 0x0000003c3410723c */ /* 0x048fec0000041810 */
[----:B------:R2:W-:Y:S02]  /*8e20*/  MUFU.EX2 R133, R98 ;  /* 0x0000006200857308 */ /* 0x0005e40000000800 */
[C---:B------:R-:W-:Y:S01]  /*8e30*/  HMMA.16816.F32.BF16 R20, R52.reuse, R62, R20 ;  /* 0x0000003e3414723c */ /* 0x040fe20000041814 */
[----:B------:R-:W3:Y:S05]  /*8e40*/  LDSM.16.MT88.4 R60, [R158+0xdc00] ;  /* 0x00dc00009e3c783b */ /* 0x000eea0000004200 */
[----:B------:R-:W-:Y:S02]  /*8e50*/  MUFU.EX2 R130, R130 ;  /* 0x0000008200827308 */ /* 0x000fe40000000800 */
[C---:B------:R-:W-:Y:S06]  /*8e60*/  HMMA.16816.F32.BF16 R32, R52.reuse, R64, R32 ;  /* 0x000000403420723c */ /* 0x040fec0000041820 */
[----:B------:R-:W-:Y:S01]  /*8e70*/  MUFU.EX2 R135, R144 ;  /* 0x0000009000877308 */ /* 0x000fe20000000800 */
[----:B--2---:R-:W-:Y:S01]  /*8e80*/  LDSM.16.MT88.4 R96, [R158+0xec00] ;  /* 0x00ec00009e60783b */ /* 0x004fe20000004200 */
[C---:B------:R-:W-:Y:S03]  /*8e90*/  HMMA.16816.F32.BF16 R36, R52.reuse, R66, R36 ;  /* 0x000000423424723c */ /* 0x040fe60000041824 */
[----:B------:R-:W2:Y:S03]  /*8ea0*/  LDSM.16.MT88.4 R64, [R156+0xa000] ;  /* 0x00a000009c40783b */ /* 0x000ea60000004200 */
[----:B------:R-:W-:Y:S02]  /*8eb0*/  MUFU.EX2 R134, R134 ;  /* 0x0000008600867308 */ /* 0x000fe40000000800 */
[C---:B-----5:R-:W-:Y:S06]  /*8ec0*/  HMMA.16816.F32.BF16 R48, R52.reuse, R68, R48 ;  /* 0x000000443430723c */ /* 0x060fec0000041830 */
[----:B------:R-:W-:Y:S02]  /*8ed0*/  MUFU.EX2 R116, R116 ;  /* 0x0000007400747308 */ /* 0x000fe40000000800 */
[C---:B-1----:R-:W-:Y:S06]  /*8ee0*/  HMMA.16816.F32.BF16 R24, R52.reuse, R56, R24 ;  /* 0x000000383418723c */ /* 0x042fec0000041818 */
[----:B------:R-:W-:Y:S02]  /*8ef0*/  MUFU.EX2 R117, R117 ;  /* 0x0000007500757308 */ /* 0x000fe40000000800 */
[C---:B------:R-:W-:Y:S01]  /*8f00*/  HMMA.16816.F32.BF16 R28, R52.reuse, R58, R28 ;  /* 0x0000003a341c723c */ /* 0x040fe2000004181c */
[----:B------:R-:W1:Y:S05]  /*8f10*/  LDSM.16.MT88.4 R56, [R158+0xa000] ;  /* 0x00a000009e38783b */ /* 0x000e6a0000004200 */
[----:B------:R-:W-:Y:S02]  /*8f20*/  MUFU.EX2 R137, R137 ;  /* 0x0000008900897308 */ /* 0x000fe40000000800 */
[C---:B---3--:R-:W-:Y:S06]  /*8f30*/  HMMA.16816.F32.BF16 R40, R52.reuse, R60, R40 ;  /* 0x0000003c3428723c */ /* 0x048fec0000041828 */
[----:B------:R-:W3:Y:S02]  /*8f40*/  MUFU.EX2 R138, R138 ;  /* 0x0000008a008a7308 */ /* 0x000ee40000000800 */
[C---:B------:R-:W-:Y:S01]  /*8f50*/  HMMA.16816.F32.BF16 R44, R52.reuse, R62, R44 ;  /* 0x0000003e342c723c */ /* 0x040fe2000004182c */
[----:B------:R-:W4:Y:S05]  /*8f60*/  LDSM.16.MT88.4 R60, [R156+0xc000] ;  /* 0x00c000009c3c783b */ /* 0x000f2a0000004200 */
[----:B------:R-:W-:Y:S02]  /*8f70*/  MUFU.EX2 R119, R119 ;  /* 0x0000007700777308 */ /* 0x000fe40000000800 */
[----:B------:R-:W-:Y:S01]  /*8f80*/  HMMA.16816.F32.BF16 R4, R52, R70, R4 ;  /* 0x000000463404723c */ /* 0x000fe20000041804 */
[----:B------:R-:W5:Y:S05]  /*8f90*/  LDSM.16.MT88.4 R68, [R158+0xc000] ;  /* 0x00c000009e44783b */ /* 0x000f6a0000004200 */
[----:B------:R-:W1:Y:S01]  /*8fa0*/  MUFU.EX2 R2, R120 ;  /* 0x0000007800027308 */ /* 0x000e620000000800 */
[----:B------:R-:W-:-:S02]  /*8fb0*/  F2FP.BF16.PACK_AB R52, R105, R104 ;  /* 0x000000686934723e */ /* 0x000fc400000010ff */
[----:B------:R-:W-:Y:S02]  /*8fc0*/  F2FP.BF16.PACK_AB R53, R177, R152 ;  /* 0x00000098b135723e */ /* 0x000fe400000010ff */
[----:B------:R-:W-:Y:S02]  /*8fd0*/  F2FP.BF16.PACK_AB R54, R107, R94 ;  /* 0x0000005e6b36723e */ /* 0x000fe400000010ff */
[----:B------:R-:W-:Y:S01]  /*8fe0*/  F2FP.BF16.PACK_AB R55, R153, R106 ;  /* 0x0000006a9937723e */ /* 0x000fe200000010ff */
[----:B------:R-:W-:Y:S01]  /*8ff0*/  MUFU.EX2 R118, R118 ;  /* 0x0000007600767308 */ /* 0x000fe20000000800 */
[----:B---3--:R-:W-:-:S05]  /*9000*/  F2FP.BF16.PACK_AB R102, R138, R137 ;  /* 0x000000898a66723e */ /* 0x008fca00000010ff */
[----:B--2---:R-:W-:Y:S02]  /*9010*/  HMMA.16816.F32.BF16 R16, R52, R64, R16 ;  /* 0x000000403410723c */ /* 0x004fe40000041810 */
[----:B------:R-:W2:Y:S01]  /*9020*/  MUFU.EX2 R121, R121 ;  /* 0x0000007900797308 */ /* 0x000ea20000000800 */
[----:B-1----:R-:W-:-:S05]  /*9030*/  F2FP.BF16.PACK_AB R101, R2, R119 ;  /* 0x000000770265723e */ /* 0x002fca00000010ff */
[C---:B------:R-:W-:Y:S01]  /*9040*/  HMMA.16816.F32.BF16 R20, R52.reuse, R66, R20 ;  /* 0x000000423414723c */ /* 0x040fe20000041814 */
[----:B------:R-:W1:Y:S07]  /*9050*/  LDSM.16.MT88.4 R64, [R156+0xe000] ;  /* 0x00e000009c40783b */ /* 0x000e6e0000004200 */
[----:B------:R-:W-:Y:S01]  /*9060*/  HMMA.16816.F32.BF16 R8, R52, R56, R8 ;  /* 0x000000383408723c */ /* 0x000fe20000041808 */
[----:B--2---:R-:W-:-:S07]  /*9070*/  F2FP.BF16.PACK_AB R103, R121, R118 ;  /* 0x000000767967723e */ /* 0x004fce00000010ff */
[C---:B------:R-:W-:Y:S01]  /*9080*/  HMMA.16816.F32.BF16 R12, R52.reuse, R58, R12 ;  /* 0x0000003a340c723c */ /* 0x040fe2000004180c */
[----:B------:R-:W2:Y:S07]  /*9090*/  LDSM.16.MT88.4 R56, [R158+0xe000] ;  /* 0x00e000009e38783b */ /* 0x000eae0000004200 */
[C---:B----4-:R-:W-:Y:S08]  /*90a0*/  HMMA.16816.F32.BF16 R32, R52.reuse, R60, R32 ;  /* 0x0000003c3420723c */ /* 0x050ff00000041820 */
[C---:B------:R-:W-:Y:S01]  /*90b0*/  HMMA.16816.F32.BF16 R36, R52.reuse, R62, R36 ;  /* 0x0000003e3424723c */ /* 0x040fe20000041824 */
[----:B------:R-:W3:Y:S07]  /*90c0*/  LDSM.16.MT88.4 R60, [R158+0xa400] ;  /* 0x00a400009e3c783b */ /* 0x000eee0000004200 */
[C---:B-----5:R-:W-:Y:S08]  /*90d0*/  HMMA.16816.F32.BF16 R24, R52.reuse, R68, R24 ;  /* 0x000000443418723c */ /* 0x060ff00000041818 */
[C---:B-1----:R-:W-:Y:S08]  /*90e0*/  HMMA.16816.F32.BF16 R48, R52.reuse, R64, R48 ;  /* 0x000000403430723c */ /* 0x042ff00000041830 */
[C---:B------:R-:W-:Y:S01]  /*90f0*/  HMMA.16816.F32.BF16 R4, R52.reuse, R66, R4 ;  /* 0x000000423404723c */ /* 0x040fe20000041804 */
[----:B------:R-:W1:Y:S07]  /*9100*/  LDSM.16.MT88.4 R64, [R156+0xa400] ;  /* 0x00a400009c40783b */ /* 0x000e6e0000004200 */
[C---:B------:R-:W-:Y:S01]  /*9110*/  HMMA.16816.F32.BF16 R28, R52.reuse, R70, R28 ;  /* 0x00000046341c723c */ /* 0x040fe2000004181c */
[----:B------:R-:W4:Y:S07]  /*9120*/  LDSM.16.MT88.4 R68, [R156+0xe400] ;  /* 0x00e400009c44783b */ /* 0x000f2e0000004200 */
[C---:B--2---:R-:W-:Y:S07]  /*9130*/  HMMA.16816.F32.BF16 R40, R52.reuse, R56, R40 ;  /* 0x000000383428723c */ /* 0x044fee0000041828 */
[----:B------:R-:W-:Y:S01]  /*9140*/  F2FP.BF16.PACK_AB R56, R149, R136 ;  /* 0x000000889538723e */ /* 0x000fe200000010ff */
[----:B------:R-:W-:Y:S01]  /*9150*/  HMMA.16816.F32.BF16 R44, R52, R58, R44 ;  /* 0x0000003a342c723c */ /* 0x000fe2000004182c */
[----:B------:R-:W-:Y:S01]  /*9160*/  F2FP.BF16.PACK_AB R57, R150, R145 ;  /* 0x000000919639723e */ /* 0x000fe200000010ff */
[----:B------:R-:W2:Y:S05]  /*9170*/  LDSM.16.MT88.4 R52, [R158+0xc400] ;  /* 0x00c400009e34783b */ /* 0x000eaa0000004200 */
[----:B------:R-:W-:-:S02]  /*9180*/  F2FP.BF16.PACK_AB R58, R147, R140 ;  /* 0x0000008c933a723e */ /* 0x000fc400000010ff */
[----:B------:R-:W-:-:S07]  /*9190*/  F2FP.BF16.PACK_AB R59, R148, R131 ;  /* 0x00000083943b723e */ /* 0x000fce00000010ff */
[C---:B---3--:R-:W-:Y:S08]  /*91a0*/  HMMA.16816.F32.BF16 R8, R56.reuse, R60, R8 ;  /* 0x0000003c3808723c */ /* 0x048ff00000041808 */
[C---:B------:R-:W-:Y:S01]  /*91b0*/  HMMA.16816.F32.BF16 R12, R56.reuse, R62, R12 ;  /* 0x0000003e380c723c */ /* 0x040fe2000004180c */
[----:B------:R-:W3:Y:S07]  /*91c0*/  LDSM.16.MT88.4 R60, [R156+0xc400] ;  /* 0x00c400009c3c783b */ /* 0x000eee0000004200 */
[C---:B-1----:R-:W-:Y:S08]  /*91d0*/  HMMA.16816.F32.BF16 R16, R56.reuse, R64, R16 ;  /* 0x000000403810723c */ /* 0x042ff00000041810 */
[C---:B------:R-:W-:Y:S01]  /*91e0*/  HMMA.16816.F32.BF16 R20, R56.reuse, R66, R20 ;  /* 0x000000423814723c */ /* 0x040fe20000041814 */
[----:B------:R-:W1:Y:S07]  /*91f0*/  LDSM.16.MT88.4 R64, [R158+0xe400] ;  /* 0x00e400009e40783b */ /* 0x000e6e0000004200 */
[C---:B----4-:R-:W-:Y:S08]  /*9200*/  HMMA.16816.F32.BF16 R48, R56.reuse, R68, R48 ;  /* 0x000000443830723c */ /* 0x050ff00000041830 */
[C---:B------:R-:W-:Y:S01]  /*9210*/  HMMA.16816.F32.BF16 R4, R56.reuse, R70, R4 ;  /* 0x000000463804723c */ /* 0x040fe20000041804 */
[----:B------:R-:W4:Y:S07]  /*9220*/  LDSM.16.MT88.4 R68, [R156+0xc800] ;  /* 0x00c800009c44783b */ /* 0x000f2e0000004200 */
        /* <DEDUP_REMOVED lines=9> */
[----:B------:R-:W-:-:S02]  /*92c0*/  F2FP.BF16.PACK_AB R56, R132, R133 ;  /* 0x000000858438723e */ /* 0x000fc400000010ff */
[----:B------:R-:W-:Y:S02]  /*92d0*/  F2FP.BF16.PACK_AB R57, R134, R3 ;  /* 0x000000038639723e */ /* 0x000fe400000010ff */
[----:B------:R-:W-:Y:S02]  /*92e0*/  F2FP.BF16.PACK_AB R58, R135, R130 ;  /* 0x00000082873a723e */ /* 0x000fe400000010ff */
[----:B------:R-:W-:-:S07]  /*92f0*/  F2FP.BF16.PACK_AB R59, R117, R116 ;  /* 0x00000074753b723e */ /* 0x000fce00000010ff */
        /* <DEDUP_REMOVED lines=9> */
[----:B-1----:R-:W-:Y:S08]  /*9390*/  HMMA.16816.F32.BF16 R24, R56, R64, R24 ;  /* 0x000000403818723c */ /* 0x002ff00000041818 */
[C---:B----4-:R-:W-:Y:S07]  /*93a0*/  HMMA.16816.F32.BF16 R112, R100.reuse, R68, R8 ;  /* 0x000000446470723c */ /* 0x050fee0000041808 */
[----:B------:R-:W-:Y:S01]  /*93b0*/  FADD.FTZ R9, R81, R0 ;  /* 0x0000000051097221 */ /* 0x000fe20000010000 */
[----:B------:R-:W-:Y:S03]  /*93c0*/  HMMA.16816.F32.BF16 R68, R100, R70, R12 ;  /* 0x000000466444723c */ /* 0x000fe6000004180c */
[----:B------:R-:W-:-:S04]  /*93d0*/  FADD.FTZ R9, R80, R9 ;  /* 0x0000000950097221 */ /* 0x000fc80000010000 */
[----:B------:R-:W-:Y:S01]  /*93e0*/  FADD.FTZ R0, R78, R9 ;  /* 0x000000094e007221 */ /* 0x000fe20000010000 */
[C---:B------:R-:W-:Y:S01]  /*93f0*/  HMMA.16816.F32.BF16 R28, R56.reuse, R66, R28 ;  /* 0x00000042381c723c */ /* 0x040fe2000004181c */
[----:B------:R-:W-:Y:S01]  /*9400*/  FADD.FTZ R13, R93, R92 ;  /* 0x0000005c5d0d7221 */ /* 0x000fe20000010000 */
[----:B------:R-:W-:Y:S01]  /*9410*/  LDSM.16.MT88.4 R64, [R158+0xcc00] ;  /* 0x00cc00009e40783b */ /* 0x000fe20000004200 */
        /* <DEDUP_REMOVED lines=9> */
[----:B------:R-:W1:Y:S01]  /*94b0*/  LDSM.16.MT88.4 R8, [R156+0xec00] ;  /* 0x00ec00009c08783b */ /* 0x000e620000004200 */
[----:B------:R-:W-:Y:S02]  /*94c0*/  FADD.FTZ R0, R106, R177 ;  /* 0x000000b16a007221 */ /* 0x000fe40000010000 */
[----:B------:R-:W-:Y:S01]  /*94d0*/  FADD.FTZ R91, R91, R86 ;  /* 0x000000565b5b7221 */ /* 0x000fe20000010000 */
[----:B------:R-:W2:Y:S01]  /*94e0*/  LDSM.16.MT88.4 R52, [R156+0xac00] ;  /* 0x00ac00009c34783b */ /* 0x000ea20000004200 */
        /* <DEDUP_REMOVED lines=17> */
[----:B------:R-:W-:Y:S03]  /*9600*/  HMMA.16816.F32.BF16 R92, R100, R96, R40 ;  /* 0x00000060645c723c */ /* 0x000fe60000041828 */
[----:B------:R-:W-:-:S04]  /*9610*/  FADD.FTZ R0, R147, R0 ;  /* 0x0000000093007221 */ /* 0x000fc80000010000 */
[----:B------:R-:W-:Y:S01]  /*9620*/  FADD.FTZ R133, R133, R0 ;  /* 0x0000000085857221 */ /* 0x000fe20000010000 */
[----:B-1----:R-:W-:Y:S03]  /*9630*/  HMMA.16816.F32.BF16 R104, R100, R8, R48 ;  /* 0x000000086468723c */ /* 0x002fe60000041830 */
[----:B------:R-:W-:-:S04]  /*9640*/  FADD.FTZ R3, R132, R133 ;  /* 0x0000008584037221 */ /* 0x000fc80000010000 */
[----:B------:R-:W-:Y:S01]  /*9650*/  FADD.FTZ R0, R130, R3 ;  /* 0x0000000382007221 */ /* 0x000fe20000010000 */
[C---:B--2---:R-:W-:Y:S01]  /*9660*/  HMMA.16816.F32.BF16 R72, R100.reuse, R52, R16 ;  /* 0x000000346448723c */ /* 0x044fe20000041810 */
[----:B------:R-:W-:Y:S02]  /*9670*/  FADD.FTZ R8, R116, R13 ;  /* 0x0000000d74087221 */ /* 0x000fe40000010000 */
[----:B------:R-:W-:Y:S02]  /*9680*/  FADD.FTZ R0, R135, R0 ;  /* 0x0000000087007221 */ /* 0x000fe40000010000 */
[----:B------:R-:W-:Y:S02]  /*9690*/  FADD.FTZ R8, R117, R8 ;  /* 0x0000000875087221 */ /* 0x000fe40000010000 */
[----:B------:R-:W-:Y:S01]  /*96a0*/  FADD.FTZ R139, R139, R0 ;  /* 0x000000008b8b7221 */ /* 0x000fe20000010000 */
[----:B------:R-:W-:Y:S01]  /*96b0*/  HMMA.16816.F32.BF16 R76, R100, R54, R20 ;  /* 0x00000036644c723c */ /* 0x000fe20000041814 */
[----:B------:R-:W-:Y:S01]  /*96c0*/  FADD.FTZ R119, R119, R8 ;  /* 0x0000000877777221 */ /* 0x000fe20000010000 */
[----:B------:R-:W-:Y:S01]  /*96d0*/  MOV R0, R127 ;  /* 0x0000007f00007202 */ /* 0x000fe20000000f00 */
[----:B------:R-:W-:-:S02]  /*96e0*/  FADD.FTZ R146, R146, R139 ;  /* 0x0000008b92927221 */ /* 0x000fc40000010000 */
[----:B------:R-:W-:Y:S01]  /*96f0*/  FADD.FTZ R119, R2, R119 ;  /* 0x0000007702777221 */ /* 0x000fe20000010000 */
[----:B------:R-:W-:Y:S01]  /*9700*/  MOV R2, R128 ;  /* 0x0000008000027202 */ /* 0x000fe20000000f00 */
[----:B------:R-:W-:Y:S01]  /*9710*/  FADD.FTZ R137, R137, R146 ;  /* 0x0000009289897221 */ /* 0x000fe20000010000 */
[----:B------:R-:W-:Y:S01]  /*9720*/  HMMA.16816.F32.BF16 R80, R100, R64, R24 ;  /* 0x000000406450723c */ /* 0x000fe20000041818 */
[----:B------:R-:W-:Y:S02]  /*9730*/  FADD.FTZ R118, R118, R119 ;  /* 0x0000007776767221 */ /* 0x000fe40000010000 */
[----:B------:R-:W-:Y:S02]  /*9740*/  FADD.FTZ R179, R138, R137 ;  /* 0x000000898ab37221 */ /* 0x000fe40000010000 */
[----:B------:R-:W-:-:S03]  /*9750*/  FADD.FTZ R182, R121, R118 ;  /* 0x0000007679b67221 */ /* 0x000fc60000010000 */
[C---:B------:R-:W-:Y:S08]  /*9760*/  HMMA.16816.F32.BF16 R84, R100.reuse, R66, R28 ;  /* 0x000000426454723c */ /* 0x040ff0000004181c */
[C---:B------:R-:W-:Y:S08]  /*9770*/  HMMA.16816.F32.BF16 R108, R100.reuse, R110, R36 ;  /* 0x0000006e646c723c */ /* 0x040ff00000041824 */
[C---:B------:R-:W-:Y:S08]  /*9780*/  HMMA.16816.F32.BF16 R96, R100.reuse, R98, R44 ;  /* 0x000000626460723c */ /* 0x040ff0000004182c */
[----:B------:R-:W-:Y:S08]  /*9790*/  HMMA.16816.F32.BF16 R100, R100, R10, R4 ;  /* 0x0000000a6464723c */ /* 0x000ff00000041804 */
.L_x_1873:
[----:B------:R-:W-:-:S13]  /*97a0*/  ISETP.GE.AND P0, PT, R167, 0x1, PT ;  /* 0x00000001a700780c */ /* 0x000fda0003f06270 */
[----:B------:R-:W-:Y:S05]  /*97b0*/  @!P0 BRA `(.L_x_1879) ;  /* 0x0000355000008947 */ /* 0x000fea0003800000 */
[----:B------:R-:W-:Y:S01]  /*97c0*/  ULDC UR8, c[0x0][0x1a0] ;  /* 0x0000680000087ab9 */ /* 0x000fe20000000800 */
[----:B------:R-:W-:Y:S01]  /*97d0*/  IMAD.MOV.U32 R3, RZ, RZ, R0 ;  /* 0x000000ffff037224 */ /* 0x000fe200078e0000 */
[----:B------:R-:W-:Y:S01]  /*97e0*/  ULEA UR5, -UR8, URZ, 0x7 ;  /* 0x0000003f08057291 */ /* 0x000fe2000f8e393f */
[----:B------:R-:W-:Y:S01]  /*97f0*/  IMAD.MOV.U32 R117, RZ, RZ, R2 ;  /* 0x000000ffff757224 */ /* 0x000fe200078e0002 */
[----:B------:R-:W-:Y:S02]  /*9800*/  UMOV UR10, 0x6 ;  /* 0x00000006000a7882 */ /* 0x000fe40000000000 */
[----:B------:R-:W-:Y:S02]  /*9810*/  USHF.R.S32.HI UR4, URZ, 0x1f, UR5 ;  /* 0x0000001f3f047899 */ /* 0x000fe40008011405 */
[----:B------:R-:W-:Y:S01]  /*9820*/  ULDC UR9, c[0x0][0x1a4] ;  /* 0x0000690000097ab9 */ /* 0x000fe20000000800 */
[----:B------:R-:W-:Y:S01]  /*9830*/  MOV R178, UR5 ;  /* 0x0000000500b27c02 */ /* 0x000fe20008000f00 */
[----:B------:R-:W-:-:S02]  /*9840*/  USHF.L.U64.HI UR9, UR8, UR10, UR9 ;  /* 0x0000000a08097299 */ /* 0x000fc40008010209 */
[----:B------:R-:W-:Y:S01]  /*9850*/  MOV R177, UR4 ;  /* 0x0000000400b17c02 */ /* 0x000fe20008000f00 */
[----:B------:R-:W-:Y:S02]  /*9860*/  USHF.L.U32 UR8, UR8, 0x6, URZ ;  /* 0x0000000608087899 */ /* 0x000fe4000800063f */
[----:B------:R-:W-:Y:S02]  /*9870*/  ULDC UR4, c[0x0][0x19c] ;  /* 0x0000670000047ab9 */ /* 0x000fe40000000800 */
.L_x_1883:
        /* <DEDUP_REMOVED lines=64> */
.L_x_1880:
        /* <DEDUP_REMOVED lines=40> */
[----:B------:R-:W2:Y:S07]  /*9f00*/  LDSM.16.M88.4 R128, [R157+0x3000] ;  /* 0x003000009d80783b */ /* 0x000eae0000000200 */
        /* <DEDUP_REMOVED lines=148> */
[----:B------:R-:W-:Y:S04]  /*a850*/  IADD3 R123, R123, -0x80, RZ ;  /* 0xffffff807b7b7810 */ /* 0x000fe80007ffe0ff */
[----:B------:R-:W-:Y:S02]  /*a860*/  IABS R116, R123 ;  /* 0x0000007b00747213 */ /* 0x000fe40000000000 */
[----:B------:R-:W-:Y:S04]  /*a870*/  LOP3.LUT R123, R123, c[0x0][0x2d0], RZ, 0x3c, !PT ;  /* 0x0000b4007b7b7a12 */ /* 0x000fe800078e3cff */
[----:B------:R-:W-:Y:S01]  /*a880*/  ISETP.GE.AND P2, PT, R123, RZ, PT ;  /* 0x000000ff7b00720c */ /* 0x000fe20003f46270 */
[----:B-1----:R-:W1:Y:S02]  /*a890*/  MUFU.RCP R2, R122 ;  /* 0x0000007a00027308 */ /* 0x002e640000001000 */
[----:B-1----:R-:W-:Y:S02]  /*a8a0*/  IADD3 R118, R2, 0xffffffe, RZ ;  /* 0x0ffffffe02767810 */ /* 0x002fe40007ffe0ff */
[----:B------:R-:W-:Y:S06]  /*a8b0*/  IABS R2, R120 ;  /* 0x0000007800027213 */ /* 0x000fec0000000000 */
[----:B------:R-:W1:Y:S01]  /*a8c0*/  F2I.FTZ.U32.TRUNC.NTZ R119, R118 ;  /* 0x0000007600777305 */ /* 0x000e62000021f000 */
        /* <DEDUP_REMOVED lines=48> */
.L_x_1882:
[C---:B------:R-:W-:Y:S01]  /*abd0*/  LEA R180, P0, R122.reuse, R180, 0x1 ;  /* 0x000000b47ab47211 */ /* 0x040fe200078008ff */
[----:B------:R-:W-:Y:S02]  /*abe0*/  USHF.L.U32 UR5, UR7, 0x6, URZ ;  /* 0x0000000607057899 */ /* 0x000fe4000800063f */
[----:B------:R-:W-:Y:S01]  /*abf0*/  USHF.L.U64.HI UR7, UR7, UR10, UR4 ;  /* 0x0000000a07077299 */ /* 0x000fe20008010204 */
[----:B------:R-:W-:Y:S03]  /*ac00*/  LEA.HI.X R181, R122, R181, R119, 0x1, P0 ;  /* 0x000000b57ab57211 */ /* 0x000fe600000f0c77 */
        /* <DEDUP_REMOVED lines=10> */
[----:B------:R-:W-:Y:S01]  /*acb0*/  IADD3 R118, P0, R120, UR5, RZ ;  /* 0x0000000578767c10 */ /* 0x000fe2000ff1e0ff */
[----:B------:R1:W-:Y:S03]  /*acc0*/  LDGSTS.E.BYPASS.LTC128B.128 [R169+0x3800], [R122.64] ;  /* 0x038000007aa97fae */ /* 0x0003e6000b901d4c */
[----:B------:R-:W-:Y:S01]  /*acd0*/  IADD3.X R119, R121, UR7, RZ, P0, !PT ;  /* 0x0000000779777c10 */ /* 0x000fe200087fe4ff */
        /* <DEDUP_REMOVED lines=9> */
.L_x_1881:
        /* <DEDUP_REMOVED lines=99> */
[----:B------:R-:W-:Y:S01]  /*b3a0*/  ISETP.GT.AND P0, PT, R167, 0x1, PT ;  /* 0x00000001a700780c */ /* 0x000fe20003f04270 */
        /* <DEDUP_REMOVED lines=29> */
[C---:B------:R-:W-:Y:S02]  /*b580*/  FMUL.FTZ R83, R3.reuse, R83 ;  /* 0x0000005303537220 */ /* 0x040fe40000410000 */
[----:B------:R-:W-:Y:S01]  /*b590*/  FMUL.FTZ R84, R116, R84 ;  /* 0x0000005474547220 */ /* 0x000fe20000410000 */
[----:B---3--:R-:W-:Y:S01]  /*b5a0*/  F2FP.BF16.PACK_AB R113, R136, R145 ;  /* 0x000000918871723e */ /* 0x008fe200000010ff */
[C---:B------:R-:W-:Y:S02]  /*b5b0*/  FMUL.FTZ R85, R116.reuse, R85 ;  /* 0x0000005574557220 */ /* 0x040fe40000410000 */
[C---:B------:R-:W-:Y:S02]  /*b5c0*/  FMUL.FTZ R86, R3.reuse, R86 ;  /* 0x0000005603567220 */ /* 0x040fe40000410000 */
[----:B------:R-:W-:Y:S01]  /*b5d0*/  FMUL.FTZ R87, R3, R87 ;  /* 0x0000005703577220 */ /* 0x000fe20000410000 */
[----:B------:R-:W-:Y:S01]  /*b5e0*/  MUFU.EX2 R119, R119 ;  /* 0x0000007700777308 */ /* 0x000fe20000000800 */
[C---:B------:R-:W-:Y:S02]  /*b5f0*/  FMUL.FTZ R12, R116.reuse, R108 ;  /* 0x0000006c740c7220 */ /* 0x040fe40000410000 */
[--C-:B------:R-:W-:Y:S02]  /*b600*/  FFMA.FTZ R6, R13, c[0x0][0x23c], -R135.reuse ;  /* 0x00008f000d067a23 */ /* 0x100fe40000010887 */
        /* <DEDUP_REMOVED lines=8> */
[----:B------:R-:W-:Y:S02]  /*b690*/  FMUL.FTZ R93, R116, R93 ;  /* 0x0000005d745d7220 */ /* 0x000fe40000410000 */
[C---:B------:R-:W-:Y:S01]  /*b6a0*/  FMUL.FTZ R94, R3.reuse, R94 ;  /* 0x0000005e035e7220 */ /* 0x040fe20000410000 */
[----:B------:R-:W-:Y:S01]  /*b6b0*/  MUFU.EX2 R5, R5 ;  /* 0x0000000500057308 */ /* 0x000fe20000000800 */
[----:B------:R-:W-:Y:S02]  /*b6c0*/  FMUL.FTZ R95, R3, R95 ;  /* 0x0000005f035f7220 */ /* 0x000fe40000410000 */
[--C-:B------:R-:W-:Y:S02]  /*b6d0*/  FFMA.FTZ R142, R31, c[0x0][0x23c], -R118.reuse ;  /* 0x00008f001f8e7a23 */ /* 0x100fe40000010876 */
[--C-:B------:R-:W-:Y:S02]  /*b6e0*/  FFMA.FTZ R144, R33, c[0x0][0x23c], -R135.reuse ;  /* 0x00008f0021907a23 */ /* 0x100fe40000010887 */
[--C-:B------:R-:W-:Y:S02]  /*b6f0*/  FFMA.FTZ R147, R34, c[0x0][0x23c], -R118.reuse ;  /* 0x00008f0022937a23 */ /* 0x100fe40000010876 */
[--C-:B------:R-:W-:Y:S01]  /*b700*/  FFMA.FTZ R148, R35, c[0x0][0x23c], -R118.reuse ;  /* 0x00008f0023947a23 */ /* 0x100fe20000010876 */
[----:B------:R-:W2:Y:S01]  /*b710*/  MUFU.EX2 R6, R6 ;  /* 0x0000000600067308 */ /* 0x000ea20000000800 */
[----:B------:R-:W-:Y:S01]  /*b720*/  LDSM.16.MT88.4 R32, [R156+0xbc00] ;  /* 0x00bc00009c20783b */ /* 0x000fe20000004200 */
[--C-:B------:R-:W-:Y:S01]  /*b730*/  FFMA.FTZ R149, R40, c[0x0][0x23c], -R135.reuse ;  /* 0x00008f0028957a23 */ /* 0x100fe20000010887 */
[----:B---3--:R-:W-:Y:S01]  /*b740*/  F2FP.BF16.PACK_AB R115, R132, R119 ;  /* 0x000000778473723e */ /* 0x008fe200000010ff */
        /* <DEDUP_REMOVED lines=9> */
[----:B------:R-:W3:Y:S01]  /*b7e0*/  LDSM.16.MT88.4 R120, [R156+0xb000] ;  /* 0x00b000009c78783b */ /* 0x000ee20000004200 */
        /* <DEDUP_REMOVED lines=20> */
[C---:B---3--:R-:W-:Y:S02]  /*b930*/  HMMA.16816.F32.BF16 R88, R112.reuse, R120, R88 ;  /* 0x000000787058723c */ /* 0x048fe40000041858 */
[----:B------:R-:W-:Y:S01]  /*b940*/  MUFU.EX2 R128, R128 ;  /* 0x0000008000807308 */ /* 0x000fe20000000800 */
[C---:B------:R-:W-:Y:S02]  /*b950*/  FMUL.FTZ R15, R3.reuse, R111 ;  /* 0x0000006f030f7220 */ /* 0x040fe40000410000 */
[----:B------:R-:W3:Y:S01]  /*b960*/  LDSM.16.MT88.4 R108, [R156+0xd000] ;  /* 0x00d000009c6c783b */ /* 0x000ee20000004200 */
        /* <DEDUP_REMOVED lines=13> */
[----:B------:R-:W-:Y:S01]  /*ba40*/  FMUL.FTZ R16, R116, R104 ;  /* 0x0000006874107220 */ /* 0x000fe20000410000 */
[----:B--2---:R-:W-:Y:S01]  /*ba50*/  F2FP.BF16.PACK_AB R104, R6, R5 ;  /* 0x000000050668723e */ /* 0x004fe200000010ff */
[----:B------:R-:W-:Y:S01]  /*ba60*/  FMUL.FTZ R17, R116, R105 ;  /* 0x0000006974117220 */ /* 0x000fe20000410000 */
[----:B------:R-:W2:Y:S01]  /*ba70*/  MUFU.EX2 R131, R131 ;  /* 0x0000008300837308 */ /* 0x000ea20000000800 */
[C---:B------:R-:W-:Y:S04]  /*ba80*/  FMUL.FTZ R18, R3.reuse, R106 ;  /* 0x0000006a03127220 */ /* 0x040fe80000410000 */
[----:B------:R-:W-:Y:S01]  /*ba90*/  FMUL.FTZ R19, R3, R107 ;  /* 0x0000006b03137220 */ /* 0x000fe20000410000 */
[----:B----4-:R-:W-:Y:S01]  /*baa0*/  F2FP.BF16.PACK_AB R105, R129, R128 ;  /* 0x000000808169723e */ /* 0x010fe200000010ff */
[--C-:B------:R-:W-:Y:S02]  /*bab0*/  FFMA.FTZ R3, R44, c[0x0][0x23c], -R135.reuse ;  /* 0x00008f002c037a23 */ /* 0x100fe40000010887 */
[--C-:B------:R-:W-:Y:S01]  /*bac0*/  FFMA.FTZ R116, R45, c[0x0][0x23c], -R135.reuse ;  /* 0x00008f002d747a23 */ /* 0x100fe20000010887 */
[----:B------:R-:W-:Y:S01]  /*bad0*/  MUFU.EX2 R133, R133 ;  /* 0x0000008500857308 */ /* 0x000fe20000000800 */
[----:B------:R-:W-:Y:S01]  /*bae0*/  LDSM.16.MT88.4 R44, [R156+0xe800] ;  /* 0x00e800009c2c783b */ /* 0x000fe20000004200 */
[C---:B---3--:R-:W-:Y:S03]  /*baf0*/  HMMA.16816.F32.BF16 R16, R112.reuse, R108, R16 ;  /* 0x0000006c7010723c */ /* 0x048fe60000041810 */
[--C-:B------:R-:W-:Y:S02]  /*bb00*/  FFMA.FTZ R48, R48, c[0x0][0x23c], -R135.reuse ;  /* 0x00008f0030307a23 */ /* 0x100fe40000010887 */
[--C-:B------:R-:W-:Y:S02]  /*bb10*/  FFMA.FTZ R49, R49, c[0x0][0x23c], -R135.reuse ;  /* 0x00008f0031317a23 */ /* 0x100fe40000010887 */
[--C-:B------:R-:W-:Y:S01]  /*bb20*/  FFMA.FTZ R50, R50, c[0x0][0x23c], -R118.reuse ;  /* 0x00008f0032327a23 */ /* 0x100fe20000010876 */
[----:B------:R-:W-:Y:S01]  /*bb30*/  HMMA.16816.F32.BF16 R100, R112, R110, R100 ;  /* 0x0000006e7064723c */ /* 0x000fe20000041864 */
[----:B------:R-:W3:Y:S01]  /*bb40*/  MUFU.EX2 R134, R134 ;  /* 0x0000008600867308 */ /* 0x000ee20000000800 */
[----:B------:R-:W4:Y:S02]  /*bb50*/  LDSM.16.MT88.4 R108, [R158+0xb400] ;  /* 0x00b400009e6c783b */ /* 0x000f240000004200 */
[----:B--2---:R-:W-:Y:S01]  /*bb60*/  F2FP.BF16.PACK_AB R106, R131, R130 ;  /* 0x00000082836a723e */ /* 0x004fe200000010ff */
[--C-:B------:R-:W-:Y:S02]  /*bb70*/  FFMA.FTZ R51, R51, c[0x0][0x23c], -R118.reuse ;  /* 0x00008f0033337a23 */ /* 0x100fe40000010876 */
[--C-:B------:R-:W-:Y:S02]  /*bb80*/  FFMA.FTZ R52, R52, c[0x0][0x23c], -R135.reuse ;  /* 0x00008f0034347a23 */ /* 0x100fe40000010887 */
[--C-:B------:R-:W-:Y:S01]  /*bb90*/  FFMA.FTZ R53, R53, c[0x0][0x23c], -R135.reuse ;  /* 0x00008f0035357a23 */ /* 0x100fe20000010887 */
[----:B------:R-:W2:Y:S01]  /*bba0*/  LDSM.16.MT88.4 R112, [R156+0xb400] ;  /* 0x00b400009c70783b */ /* 0x000ea20000004200 */
[----:B------:R-:W-:Y:S01]  /*bbb0*/  MUFU.EX2 R144, R144 ;  /* 0x0000009000907308 */ /* 0x000fe20000000800 */
[--C-:B------:R-:W-:Y:S02]  /*bbc0*/  FFMA.FTZ R56, R56, c[0x0][0x23c], -R135.reuse ;  /* 0x00008f0038387a23 */ /* 0x100fe40000010887 */
[--C-:B------:R-:W-:Y:S02]  /*bbd0*/  FFMA.FTZ R57, R57, c[0x0][0x23c], -R135.reuse ;  /* 0x00008f0039397a23 */ /* 0x100fe40000010887 */
[--C-:B------:R-:W-:Y:S02]  /*bbe0*/  FFMA.FTZ R54, R54, c[0x0][0x23c], -R118.reuse ;  /* 0x00008f0036367a23 */ /* 0x100fe40000010876 */
[--C-:B------:R-:W-:Y:S02]  /*bbf0*/  FFMA.FTZ R55, R55, c[0x0][0x23c], -R118.reuse ;  /* 0x00008f0037377a23 */ /* 0x100fe40000010876 */
[--C-:B------:R-:W-:Y:S01]  /*bc00*/  FFMA.FTZ R58, R58, c[0x0][0x23c], -R118.reuse ;  /* 0x00008f003a3a7a23 */ /* 0x100fe20000010876 */
[----:B------:R-:W-:Y:S01]  /*bc10*/  MUFU.EX2 R147, R147 ;  /* 0x0000009300937308 */ /* 0x000fe20000000800 */
[----:B------:R-:W-:Y:S02]  /*bc20*/  FFMA.FTZ R59, R59, c[0x0][0x23c], -R118 ;  /* 0x00008f003b3b7a23 */ /* 0x000fe40000010876 */
[----:B------:R-:W-:Y:S01]  /*bc30*/  FADD.FTZ R137, R137, R146 ;  /* 0x0000009289897221 */ /* 0x000fe20000010000 */
[----:B---3--:R-:W-:Y:S01]  /*bc40*/  F2FP.BF16.PACK_AB R107, R134, R133 ;  /* 0x00000085866b723e */ /* 0x008fe200000010ff */
[----:B------:R-:W-:Y:S02]  /*bc50*/  FFMA.FTZ R60, R60, c[0x0][0x23c], -R135 ;  /* 0x00008f003c3c7a23 */ /* 0x000fe40000010887 */
[----:B------:R-:W-:Y:S02]  /*bc60*/  FADD.FTZ R138, R138, R137 ;  /* 0x000000898a8a7221 */ /* 0x000fe40000010000 */
[----:B------:R-:W-:Y:S01]  /*bc70*/  FFMA.FTZ R64, R64, c[0x0][0x23c], -R135 ;  /* 0x00008f0040407a23 */ /* 0x000fe20000010887 */
[----:B------:R-:W-:Y:S01]  /*bc80*/  MUFU.EX2 R148, R148 ;  /* 0x0000009400947308 */ /* 0x000fe20000000800 */
[C---:B-----5:R-:W-:Y:S05]  /*bc90*/  HMMA.16816.F32.BF16 R8, R104.reuse, R120, R8 ;  /* 0x000000786808723c */ /* 0x060fea0000041808 */
[----:B------:R-:W-:Y:S02]  /*bca0*/  FADD.FTZ R138, R7, R138 ;  /* 0x0000008a078a7221 */ /* 0x000fe40000010000 */
[----:B------:R-:W-:Y:S01]  /*bcb0*/  FFMA.FTZ R66, R66, c[0x0][0x23c], -R118 ;  /* 0x00008f0042427a23 */ /* 0x000fe20000010876 */
[C---:B------:R-:W-:Y:S01]  /*bcc0*/  HMMA.16816.F32.BF16 R68, R104.reuse, R122, R68 ;  /* 0x0000007a6844723c */ /* 0x040fe20000041844 */
[----:B------:R-:W3:Y:S01]  /*bcd0*/  LDSM.16.MT88.4 R120, [R158+0xd400] ;  /* 0x00d400009e78783b */ /* 0x000ee20000004200 */
        /* <DEDUP_REMOVED lines=10> */
[--C-:B------:R-:W-:Y:S01]  /*bd80*/  FFMA.FTZ R126, R23, c[0x0][0x23c], -R118.reuse ;  /* 0x00008f00177e7a23 */ /* 0x100fe20000010876 */
[C---:B----4-:R-:W-:Y:S04]  /*bd90*/  HMMA.16816.F32.BF16 R80, R104.reuse, R108, R80 ;  /* 0x0000006c6850723c */ /* 0x050fe80000041850 */
[----:B------:R-:W-:Y:S04]  /*bda0*/  FADD.FTZ R130, R130, R5 ;  /* 0x0000000582827221 */ /* 0x000fe80000010000 */
[C---:B------:R-:W-:Y:S01]  /*bdb0*/  HMMA.16816.F32.BF16 R84, R104.reuse, R110, R84 ;  /* 0x0000006e6854723c */ /* 0x040fe20000041854 */
[----:B------:R-:W-:Y:S01]  /*bdc0*/  LDSM.16.MT88.4 R108, [R158+0x9800] ;  /* 0x009800009e6c783b */ /* 0x000fe20000004200 */
[----:B------:R-:W4:Y:S06]  /*bdd0*/  MUFU.EX2 R124, R124 ;  /* 0x0000007c007c7308 */ /* 0x000f2c0000000800 */
[C---:B--2---:R-:W-:Y:S04]  /*bde0*/  HMMA.16816.F32.BF16 R88, R104.reuse, R112, R88 ;  /* 0x000000706858723c */ /* 0x044fe80000041858 */
[----:B------:R-:W-:Y:S01]  /*bdf0*/  MUFU.EX2 R125, R125 ;  /* 0x0000007d007d7308 */ /* 0x000fe20000000800 */
[----:B-1----:R-:W1:Y:S02]  /*be00*/  LDSM.16.MT88.4 R20, [R156+0xd400] ;  /* 0x00d400009c14783b */ /* 0x002e640000004200 */
[--C-:B------:R-:W-:Y:S01]  /*be10*/  FFMA.FTZ R112, R26, c[0x0][0x23c], -R118.reuse ;  /* 0x00008f001a707a23 */ /* 0x100fe20000010876 */
[C---:B------:R-:W-:Y:S06]  /*be20*/  HMMA.16816.F32.BF16 R12, R104.reuse, R114, R12 ;  /* 0x00000072680c723c */ /* 0x040fec000004180c */
[----:B------:R-:W2:Y:S02]  /*be30*/  MUFU.EX2 R126, R126 ;  /* 0x0000007e007e7308 */ /* 0x000ea40000000800 */
[C---:B---3--:R-:W-:Y:S07]  /*be40*/  HMMA.16816.F32.BF16 R92, R104.reuse, R120, R92 ;  /* 0x00000078685c723c */ /* 0x048fee000004185c */
[--C-:B------:R-:W-:Y:S01]  /*be50*/  FFMA.FTZ R121, R27, c[0x0][0x23c], -R118.reuse ;  /* 0x00008f001b797a23 */ /* 0x100fe20000010876 */
[C---:B------:R-:W-:Y:S01]  /*be60*/  HMMA.16816.F32.BF16 R96, R104.reuse, R122, R96 ;  /* 0x0000007a6860723c */ /* 0x040fe20000041860 */
[----:B------:R-:W-:Y:S01]  /*be70*/  MUFU.EX2 R120, R112 ;  /* 0x0000007000787308 */ /* 0x000fe20000000800 */
[----:B------:R-:W3:Y:S05]  /*be80*/  LDSM.16.MT88.4 R24, [R156+0x9800] ;  /* 0x009800009c18783b */ /* 0x000eea0000004200 */
[--C-:B------:R-:W-:Y:S02]  /*be90*/  FFMA.FTZ R122, R29, c[0x0][0x23c], -R135.reuse ;  /* 0x00008f001d7a7a23 */ /* 0x100fe40000010887 */
[--C-:B------:R-:W-:Y:S02]  /*bea0*/  FFMA.FTZ R123, R30, c[0x0][0x23c], -R118.reuse ;  /* 0x00008f001e7b7a23 */ /* 0x100fe40000010876 */
[----:B------:R-:W5:Y:S01]  /*beb0*/  MUFU.EX2 R121, R121 ;  /* 0x0000007900797308 */ /* 0x000f620000000800 */
[----:B------:R-:W-:Y:S09]  /*bec0*/  LDSM.16.MT88.4 R28, [R156+0xd800] ;  /* 0x00d800009c1c783b */ /* 0x000ff20000004200 */
[----:B------:R-:W3:Y:S01]  /*bed0*/  MUFU.EX2 R122, R122 ;  /* 0x0000007a007a7308 */ /* 0x000ee20000000800 */
[C---:B-1----:R-:W-:Y:S07]  /*bee0*/  HMMA.16816.F32.BF16 R16, R104.reuse, R20, R16 ;  /* 0x000000146810723c */ /* 0x042fee0000041810 */
[----:B----4-:R-:W-:Y:S01]  /*bef0*/  F2FP.BF16.PACK_AB R20, R124, R127 ;  /* 0x0000007f7c14723e */ /* 0x010fe200000010ff */
[----:B------:R-:W-:Y:S01]  /*bf00*/  HMMA.16816.F32.BF16 R100, R104, R22, R100 ;  /* 0x000000166864723c */ /* 0x000fe20000041864 */
[----:B------:R-:W1:Y:S01]  /*bf10*/  LDSM.16.MT88.4 R104, [R158+0xb800] ;  /* 0x00b800009e68783b */ /* 0x000e620000004200 */
[----:B------:R-:W4:Y:S02]  /*bf20*/  MUFU.EX2 R123, R123 ;  /* 0x0000007b007b7308 */ /* 0x000f240000000800 */
[----:B--2---:R-:W-:Y:S03]  /*bf30*/  F2FP.BF16.PACK_AB R21, R126, R125 ;  /* 0x0000007d7e15723e */ /* 0x004fe600000010ff */
[----:B------:R-:W-:Y:S02]  /*bf40*/  F2FP.BF16.PACK_AB R22, R140, R139 ;  /* 0x0000008b8c16723e */ /* 0x000fe400000010ff */
[----:B-----5:R-:W-:Y:S03]  /*bf50*/  F2FP.BF16.PACK_AB R23, R121, R120 ;  /* 0x000000787917723e */ /* 0x020fe600000010ff */
[----:B------:R-:W-:Y:S04]  /*bf60*/  MUFU.EX2 R151, R151 ;  /* 0x0000009700977308 */ /* 0x000fe80000000800 */
[C---:B------:R-:W-:Y:S06]  /*bf70*/  HMMA.16816.F32.BF16 R8, R20.reuse, R108, R8 ;  /* 0x0000006c1408723c */ /* 0x040fec0000041808 */
[----:B------:R-:W-:Y:S02]  /*bf80*/  MUFU.EX2 R152, R152 ;  /* 0x0000009800987308 */ /* 0x000fe40000000800 */
[C---:B------:R-:W-:Y:S01]  /*bf90*/  HMMA.16816.F32.BF16 R68, R20.reuse, R110, R68 ;  /* 0x0000006e1444723c */ /* 0x040fe20000041844 */
[----:B------:R-:W2:Y:S07]  /*bfa0*/  LDSM.16.MT88.4 R108, [R156+0xb800] ;  /* 0x00b800009c6c783b */ /* 0x000eae0000004200 */
[C---:B---3--:R-:W-:Y:S01]  /*bfb0*/  HMMA.16816.F32.BF16 R72, R20.reuse, R24, R72 ;  /* 0x000000181448723c */ /* 0x048fe20000041848 */
[----:B------:R-:W-:Y:S07]  /*bfc0*/  MUFU.EX2 R3, R3 ;  /* 0x0000000300037308 */ /* 0x000fee0000000800 */
[C---:B------:R-:W-:Y:S01]  /*bfd0*/  HMMA.16816.F32.BF16 R76, R20.reuse, R26, R76 ;  /* 0x0000001a144c723c */ /* 0x040fe2000004184c */
[----:B------:R-:W3:Y:S02]  /*bfe0*/  LDSM.16.MT88.4 R24, [R158+0xd800] ;  /* 0x00d800009e18783b */ /* 0x000ee40000004200 */
[----:B------:R-:W-:Y:S05]  /*bff0*/  MUFU.EX2 R116, R116 ;  /* 0x0000007400747308 */ /* 0x000fea0000000800 */
[C---:B-1----:R-:W-:Y:S05]  /*c000*/  HMMA.16816.F32.BF16 R80, R20.reuse, R104, R80 ;  /* 0x000000681450723c */ /* 0x042fea0000041850 */
[----:B------:R-:W-:Y:S03]  /*c010*/  MUFU.EX2 R153, R153 ;  /* 0x0000009900997308 */ /* 0x000fe60000000800 */
[C---:B------:R-:W-:Y:S01]  /*c020*/  HMMA.16816.F32.BF16 R84, R20.reuse, R106, R84 ;  /* 0x0000006a1454723c */ /* 0x040fe20000041854 */
[----:B------:R-:W1:Y:S06]  /*c030*/  LDSM.16.MT88.4 R104, [R158+0x9c00] ;  /* 0x009c00009e68783b */ /* 0x000e6c0000004200 */
[----:B------:R-:W-:Y:S01]  /*c040*/  MUFU.EX2 R154, R154 ;  /* 0x0000009a009a7308 */ /* 0x000fe20000000800 */
[C---:B--2---:R-:W-:Y:S07]  /*c050*/  HMMA.16816.F32.BF16 R88, R20.reuse, R108, R88 ;  /* 0x0000006c1458723c */ /* 0x044fee0000041858 */
[----:B------:R-:W-:Y:S01]  /*c060*/  FFMA.FTZ R108, R61, c[0x0][0x23c], -R135 ;  /* 0x00008f003d6c7a23 */ /* 0x000fe20000010887 */
[C---:B------:R-:W-:Y:S01]  /*c070*/  HMMA.16816.F32.BF16 R12, R20.reuse, R110, R12 ;  /* 0x0000006e140c723c */ /* 0x040fe2000004180c */
[----:B------:R-:W-:Y:S03]  /*c080*/  MUFU.EX2 R48, R48 ;  /* 0x0000003000307308 */ /* 0x000fe60000000800 */
[--C-:B------:R-:W-:Y:S02]  /*c090*/  FFMA.FTZ R61, R62, c[0x0][0x23c], -R118.reuse ;  /* 0x00008f003e3d7a23 */ /* 0x100fe40000010876 */
[----:B------:R-:W-:Y:S02]  /*c0a0*/  FFMA.FTZ R62, R63, c[0x0][0x23c], -R118 ;  /* 0x00008f003f3e7a23 */ /* 0x000fe40000010876 */
[C---:B---3--:R-:W-:Y:S03]  /*c0b0*/  HMMA.16816.F32.BF16 R92, R20.reuse, R24, R92 ;  /* 0x00000018145c723c */ /* 0x048fe6000004185c */
[----:B------:R2:W-:Y:S01]  /*c0c0*/  MUFU.EX2 R7, R108 ;  /* 0x0000006c00077308 */ /* 0x0005e20000000800 */
[----:B------:R-:W-:Y:S04]  /*c0d0*/  FADD.FTZ R63, R119, R136 ;  /* 0x00000088773f7221 */ /* 0x000fe80000010000 */
[C---:B------:R-:W-:Y:S01]  /*c0e0*/  HMMA.16816.F32.BF16 R96, R20.reuse, R26, R96 ;  /* 0x0000001a1460723c */ /* 0x040fe20000041860 */
[----:B------:R-:W3:Y:S03]  /*c0f0*/  LDSM.16.MT88.4 R24, [R156+0x9c00] ;  /* 0x009c00009c18783b */ /* 0x000ee60000004200 */
[----:B------:R-:W-:Y:S01]  /*c100*/  FADD.FTZ R63, R132, R63 ;  /* 0x0000003f843f7221 */ /* 0x000fe20000010000 */
[----:B------:R-:W-:Y:S03]  /*c110*/  MUFU.EX2 R49, R49 ;  /* 0x0000003100317308 */ /* 0x000fe60000000800 */
[C---:B------:R-:W-:Y:S04]  /*c120*/  HMMA.16816.F32.BF16 R16, R20.reuse, R28, R16 ;  /* 0x0000001c1410723c */ /* 0x040fe80000041810 */
[----:B------:R-:W-:Y:S03]  /*c130*/  FADD.FTZ R128, R128, R63 ;  /* 0x0000003f80807221 */ /* 0x000fe60000010000 */
[----:B------:R-:W-:Y:S01]  /*c140*/  MUFU.EX2 R50, R50 ;  /* 0x0000003200327308 */ /* 0x000fe20000000800 */
[----:B------:R-:W-:Y:S01]  /*c150*/  HMMA.16816.F32.BF16 R100, R20, R30, R100 ;  /* 0x0000001e1464723c */ /* 0x000fe20000041864 */
[----:B------:R-:W5:Y:S03]  /*c160*/  LDSM.16.MT88.4 R28, [R158+0xbc00] ;  /* 0x00bc00009e1c783b */ /* 0x000f660000004200 */
[----:B------:R-:W-:Y:S03]  /*c170*/  FADD.FTZ R6, R129, R128 ;  /* 0x0000008081067221 */ /* 0x000fe60000010000 */
[----:B------:R-:W-:Y:S01]  /*c180*/  F2FP.BF16.PACK_AB R20, R122, R141 ;  /* 0x0000008d7a14723e */ /* 0x000fe200000010ff */
[----:B------:R-:W-:Y:S01]  /*c190*/  FADD.FTZ R133, R133, R6 ;  /* 0x0000000685857221 */ /* 0x000fe20000010000 */
[----:B----4-:R-:W-:Y:S01]  /*c1a0*/  F2FP.BF16.PACK_AB R21, R142, R123 ;  /* 0x0000007b8e15723e */ /* 0x010fe200000010ff */
[----:B--2---:R-:W-:Y:S01]  /*c1b0*/  LDSM.16.MT88.4 R108, [R156+0xcc00] ;  /* 0x00cc00009c6c783b */ /* 0x004fe20000004200 */
[----:B------:R-:W-:Y:S01]  /*c1c0*/  MUFU.EX2 R51, R51 ;  /* 0x0000003300337308 */ /* 0x000fe20000000800 */
[----:B------:R-:W-:Y:S01]  /*c1d0*/  F2FP.BF16.PACK_AB R22, R144, R143 ;  /* 0x0000008f9016723e */ /* 0x000fe200000010ff */
[----:B------:R-:W-:Y:S01]  /*c1e0*/  FADD.FTZ R6, R131, R130 ;  /* 0x0000008283067221 */ /* 0x000fe20000010000 */
[----:B------:R-:W-:Y:S01]  /*c1f0*/  F2FP.BF16.PACK_AB R23, R148, R147 ;  /* 0x000000939417723e */ /* 0x000fe200000010ff */
[----:B------:R-:W-:Y:S02]  /*c200*/  FADD.FTZ R134, R134, R133 ;  /* 0x0000008586867221 */ /* 0x000fe40000010000 */
[----:B------:R-:W-:Y:S02]  /*c210*/  FADD.FTZ R127, R127, R6 ;  /* 0x000000067f7f7221 */ /* 0x000fe40000010000 */
[----:B------:R-:W-:Y:S02]  /*c220*/  FADD.FTZ R5, R125, R134 ;  /* 0x000000867d057221 */ /* 0x000fe40000010000 */
[C---:B-1----:R-:W-:Y:S01]  /*c230*/  HMMA.16816.F32.BF16 R8, R20.reuse, R104, R8 ;  /* 0x000000681408723c */ /* 0x042fe20000041808 */
[----:B------:R-:W-:Y:S02]  /*c240*/  MUFU.EX2 R52, R52 ;  /* 0x0000003400347308 */ /* 0x000fe40000000800 */
[----:B------:R-:W-:Y:S02]  /*c250*/  FADD.FTZ R124, R124, R127 ;  /* 0x0000007f7c7c7221 */ /* 0x000fe40000010000 */
[----:B------:R-:W-:Y:S02]  /*c260*/  FADD.FTZ R5, R126, R5 ;  /* 0x000000057e057221 */ /* 0x000fe40000010000 */
[--C-:B------:R-:W-:Y:S01]  /*c270*/  FFMA.FTZ R104, R37, c[0x0][0x23c], -R135.reuse ;  /* 0x00008f0025687a23 */ /* 0x100fe20000010887 */
[C---:B------:R-:W-:Y:S03]  /*c280*/  HMMA.16816.F32.BF16 R68, R20.reuse, R106, R68 ;  /* 0x0000006a1444723c */ /* 0x040fe60000041844 */
[----:B------:R-:W-:Y:S01]  /*c290*/  MUFU.EX2 R53, R53 ;  /* 0x0000003500357308 */ /* 0x000fe20000000800 */
[----:B------:R-:W-:Y:S02]  /*c2a0*/  FFMA.FTZ R105, R38, c[0x0][0x23c], -R118 ;  /* 0x00008f0026697a23 */ /* 0x000fe40000010876 */
[----:B------:R-:W-:Y:S02]  /*c2b0*/  FADD.FTZ R139, R139, R124 ;  /* 0x0000007c8b8b7221 */ /* 0x000fe40000010000 */
[C---:B---3--:R-:W-:Y:S04]  /*c2c0*/  HMMA.16816.F32.BF16 R72, R20.reuse, R24, R72 ;  /* 0x000000181448723c */ /* 0x048fe80000041848 */
[--C-:B------:R-:W-:Y:S01]  /*c2d0*/  FFMA.FTZ R107, R36, c[0x0][0x23c], -R135.reuse ;  /* 0x00008f00246b7a23 */ /* 0x100fe20000010887 */
[----:B------:R-:W-:Y:S01]  /*c2e0*/  MUFU.EX2 R104, R104 ;  /* 0x0000006800687308 */ /* 0x000fe20000000800 */
[--C-:B------:R-:W-:Y:S02]  /*c2f0*/  FFMA.FTZ R106, R39, c[0x0][0x23c], -R118.reuse ;  /* 0x00008f00276a7a23 */ /* 0x100fe40000010876 */
[C---:B------:R-:W-:Y:S01]  /*c300*/  HMMA.16816.F32.BF16 R76, R20.reuse, R26, R76 ;  /* 0x0000001a144c723c */ /* 0x040fe2000004184c */
[----:B------:R-:W1:Y:S03]  /*c310*/  LDSM.16.MT88.4 R24, [R158+0xdc00] ;  /* 0x00dc00009e18783b */ /* 0x000e660000004200 */
[----:B------:R-:W-:Y:S02]  /*c320*/  FFMA.FTZ R135, R65, c[0x0][0x23c], -R135 ;  /* 0x00008f0041877a23 */ /* 0x000fe40000010887 */
[----:B------:R-:W-:Y:S01]  /*c330*/  FFMA.FTZ R118, R67, c[0x0][0x23c], -R118 ;  /* 0x00008f0043767a23 */ /* 0x000fe20000010876 */
[----:B------:R-:W2:Y:S01]  /*c340*/  MUFU.EX2 R107, R107 ;  /* 0x0000006b006b7308 */ /* 0x000ea20000000800 */
[C---:B-----5:R-:W-:Y:S01]  /*c350*/  HMMA.16816.F32.BF16 R80, R20.reuse, R28, R80 ;  /* 0x0000001c1450723c */ /* 0x060fe20000041850 */
[----:B------:R-:W-:Y:S03]  /*c360*/  LDSM.16.MT88.4 R36, [R158+0xc000] ;  /* 0x00c000009e24783b */ /* 0x000fe60000004200 */
[----:B------:R-:W-:Y:S02]  /*c370*/  FADD.FTZ R6, R120, R5 ;  /* 0x0000000578067221 */ /* 0x000fe40000010000 */
[----:B------:R-:W-:Y:S02]  /*c380*/  FADD.FTZ R140, R140, R139 ;  /* 0x0000008b8c8c7221 */ /* 0x000fe40000010000 */
[C---:B------:R-:W-:Y:S01]  /*c390*/  HMMA.16816.F32.BF16 R84, R20.reuse, R30, R84 ;  /* 0x0000001e1454723c */ /* 0x040fe20000041854 */
[----:B------:R-:W3:Y:S01]  /*c3a0*/  LDSM.16.MT88.4 R28, [R156+0xdc00] ;  /* 0x00dc00009c1c783b */ /* 0x000ee20000004200 */
[----:B------:R-:W-:Y:S02]  /*c3b0*/  MUFU.EX2 R105, R105 ;  /* 0x0000006900697308 */ /* 0x000fe40000000800 */
[----:B------:R-:W-:Y:S02]  /*c3c0*/  FADD.FTZ R6, R121, R6 ;  /* 0x0000000679067221 */ /* 0x000fe40000010000 */
[----:B------:R-:W-:Y:S02]  /*c3d0*/  FADD.FTZ R141, R141, R140 ;  /* 0x0000008c8d8d7221 */ /* 0x000fe40000010000 */
[C---:B------:R-:W-:Y:S04]  /*c3e0*/  HMMA.16816.F32.BF16 R88, R20.reuse, R32, R88 ;  /* 0x000000201458723c */ /* 0x040fe80000041858 */
[----:B------:R-:W4:Y:S01]  /*c3f0*/  MUFU.EX2 R106, R106 ;  /* 0x0000006a006a7308 */ /* 0x000f220000000800 */
[----:B------:R-:W-:Y:S02]  /*c400*/  FADD.FTZ R123, R123, R6 ;  /* 0x000000067b7b7221 */ /* 0x000fe40000010000 */
[----:B------:R-:W-:Y:S01]  /*c410*/  FADD.FTZ R122, R122, R141 ;  /* 0x0000008d7a7a7221 */ /* 0x000fe20000010000 */
[C---:B------:R-:W-:Y:S01]  /*c420*/  HMMA.16816.F32.BF16 R12, R20.reuse, R34, R12 ;  /* 0x00000022140c723c */ /* 0x040fe2000004180c */
[----:B------:R-:W5:Y:S03]  /*c430*/  LDSM.16.MT88.4 R32, [R158+0xa000] ;  /* 0x00a000009e20783b */ /* 0x000f660000004200 */
[----:B------:R-:W-:Y:S02]  /*c440*/  FADD.FTZ R142, R142, R123 ;  /* 0x0000007b8e8e7221 */ /* 0x000fe40000010000 */
[----:B------:R-:W-:Y:S01]  /*c450*/  MUFU.EX2 R54, R54 ;  /* 0x0000003600367308 */ /* 0x000fe20000000800 */
[----:B------:R-:W-:Y:S01]  /*c460*/  FADD.FTZ R143, R143, R122 ;  /* 0x0000007a8f8f7221 */ /* 0x000fe20000010000 */
[C---:B-1----:R-:W-:Y:S04]  /*c470*/  HMMA.16816.F32.BF16 R92, R20.reuse, R24, R92 ;  /* 0x00000018145c723c */ /* 0x042fe8000004185c */
[----:B------:R-:W-:Y:S02]  /*c480*/  FADD.FTZ R147, R147, R142 ;  /* 0x0000008e93937221 */ /* 0x000fe40000010000 */
[----:B------:R-:W-:Y:S02]  /*c490*/  FADD.FTZ R144, R144, R143 ;  /* 0x0000008f90907221 */ /* 0x000fe40000010000 */
[----:B------:R-:W1:Y:S01]  /*c4a0*/  MUFU.EX2 R55, R55 ;  /* 0x0000003700377308 */ /* 0x000e620000000800 */
[C---:B------:R-:W-:Y:S01]  /*c4b0*/  HMMA.16816.F32.BF16 R96, R20.reuse, R26, R96 ;  /* 0x0000001a1460723c */ /* 0x040fe20000041860 */
[----:B------:R-:W1:Y:S02]  /*c4c0*/  LDSM.16.MT88.4 R24, [R156+0xa000] ;  /* 0x00a000009c18783b */ /* 0x000e640000004200 */
[----:B------:R-:W-:Y:S05]  /*c4d0*/  FADD.FTZ R148, R148, R147 ;  /* 0x0000009394947221 */ /* 0x000fea0000010000 */
[C---:B---3--:R-:W-:Y:S01]  /*c4e0*/  HMMA.16816.F32.BF16 R16, R20.reuse, R28, R16 ;  /* 0x0000001c1410723c */ /* 0x048fe20000041810 */
[----:B------:R-:W-:Y:S07]  /*c4f0*/  MUFU.EX2 R56, R56 ;  /* 0x0000003800387308 */ /* 0x000fee0000000800 */
[----:B------:R-:W-:Y:S01]  /*c500*/  HMMA.16816.F32.BF16 R100, R20, R30, R100 ;  /* 0x0000001e1464723c */ /* 0x000fe20000041864 */
[----:B------:R-:W3:Y:S02]  /*c510*/  LDSM.16.MT88.4 R28, [R156+0xc000] ;  /* 0x00c000009c1c783b */ /* 0x000ee40000004200 */
[----:B------:R-:W1:Y:S04]  /*c520*/  MUFU.EX2 R57, R57 ;  /* 0x0000003900397308 */ /* 0x000e680000000800 */
[----:B--2---:R-:W-:Y:S01]  /*c530*/  F2FP.BF16.PACK_AB R20, R104, R107 ;  /* 0x0000006b6814723e */ /* 0x004fe200000010ff */
[----:B------:R-:W-:Y:S01]  /*c540*/  FADD.FTZ R107, R107, R144 ;  /* 0x000000906b6b7221 */ /* 0x000fe20000010000 */
[----:B----4-:R-:W-:Y:S03]  /*c550*/  F2FP.BF16.PACK_AB R21, R106, R105 ;  /* 0x000000696a15723e */ /* 0x010fe600000010ff */
[----:B------:R-:W-:Y:S01]  /*c560*/  F2FP.BF16.PACK_AB R22, R150, R149 ;  /* 0x000000959616723e */ /* 0x000fe200000010ff */
[----:B------:R-:W-:Y:S01]  /*c570*/  MUFU.EX2 R58, R58 ;  /* 0x0000003a003a7308 */ /* 0x000fe20000000800 */
[----:B------:R-:W-:Y:S01]  /*c580*/  F2FP.BF16.PACK_AB R23, R152, R151 ;  /* 0x000000979817723e */ /* 0x000fe200000010ff */
[----:B------:R-:W-:Y:S02]  /*c590*/  FADD.FTZ R105, R105, R148 ;  /* 0x0000009469697221 */ /* 0x000fe40000010000 */
[----:B------:R-:W-:Y:S02]  /*c5a0*/  FADD.FTZ R104, R104, R107 ;  /* 0x0000006b68687221 */ /* 0x000fe40000010000 */
[----:B------:R-:W-:Y:S02]  /*c5b0*/  FADD.FTZ R106, R106, R105 ;  /* 0x000000696a6a7221 */ /* 0x000fe40000010000 */
[C---:B-----5:R-:W-:Y:S02]  /*c5c0*/  HMMA.16816.F32.BF16 R8, R20.reuse, R32, R8 ;  /* 0x000000201408723c */ /* 0x060fe40000041808 */
[----:B------:R-:W2:Y:S01]  /*c5d0*/  MUFU.EX2 R59, R59 ;  /* 0x0000003b003b7308 */ /* 0x000ea20000000800 */
[----:B------:R-:W-:Y:S02]  /*c5e0*/  FADD.FTZ R149, R149, R104 ;  /* 0x0000006895957221 */ /* 0x000fe40000010000 */
[----:B------:R-:W-:Y:S02]  /*c5f0*/  FADD.FTZ R151, R151, R106 ;  /* 0x0000006a97977221 */ /* 0x000fe40000010000 */
[----:B------:R-:W-:Y:S01]  /*c600*/  FADD.FTZ R150, R150, R149 ;  /* 0x0000009596967221 */ /* 0x000fe20000010000 */
[C---:B------:R-:W-:Y:S01]  /*c610*/  HMMA.16816.F32.BF16 R68, R20.reuse, R34, R68 ;  /* 0x000000221444723c */ /* 0x040fe20000041844 */
[----:B------:R-:W4:Y:S03]  /*c620*/  LDSM.16.MT88.4 R32, [R158+0xe000] ;  /* 0x00e000009e20783b */ /* 0x000f260000004200 */
[----:B------:R-:W5:Y:S01]  /*c630*/  MUFU.EX2 R60, R60 ;  /* 0x0000003c003c7308 */ /* 0x000f620000000800 */
[----:B------:R-:W-:Y:S03]  /*c640*/  FADD.FTZ R152, R152, R151 ;  /* 0x0000009798987221 */ /* 0x000fe60000010000 */
[C---:B-1----:R-:W-:Y:S06]  /*c650*/  HMMA.16816.F32.BF16 R72, R20.reuse, R24, R72 ;  /* 0x000000181448723c */ /* 0x042fec0000041848 */
[----:B------:R-:W-:Y:S02]  /*c660*/  MUFU.EX2 R61, R61 ;  /* 0x0000003d003d7308 */ /* 0x000fe40000000800 */
[C---:B------:R-:W-:Y:S01]  /*c670*/  HMMA.16816.F32.BF16 R76, R20.reuse, R26, R76 ;  /* 0x0000001a144c723c */ /* 0x040fe2000004184c */
[----:B------:R-:W1:Y:S07]  /*c680*/  LDSM.16.MT88.4 R24, [R156+0xe000] ;  /* 0x00e000009c18783b */ /* 0x000e6e0000004200 */
[C---:B------:R-:W-:Y:S01]  /*c690*/  HMMA.16816.F32.BF16 R80, R20.reuse, R36, R80 ;  /* 0x000000241450723c */ /* 0x040fe20000041850 */
[----:B------:R-:W1:Y:S07]  /*c6a0*/  MUFU.EX2 R62, R62 ;  /* 0x0000003e003e7308 */ /* 0x000e6e0000000800 */
[C---:B------:R-:W-:Y:S01]  /*c6b0*/  HMMA.16816.F32.BF16 R84, R20.reuse, R38, R84 ;  /* 0x000000261454723c */ /* 0x040fe20000041854 */
[----:B------:R-:W-:Y:S02]  /*c6c0*/  LDSM.16.MT88.4 R36, [R156+0xc400] ;  /* 0x00c400009c24783b */ /* 0x000fe40000004200 */
[----:B------:R-:W-:Y:S05]  /*c6d0*/  MUFU.EX2 R64, R64 ;  /* 0x0000004000407308 */ /* 0x000fea0000000800 */
[C---:B---3--:R-:W-:Y:S05]  /*c6e0*/  HMMA.16816.F32.BF16 R88, R20.reuse, R28, R88 ;  /* 0x0000001c1458723c */ /* 0x048fea0000041858 */
[----:B------:R-:W3:Y:S03]  /*c6f0*/  MUFU.EX2 R135, R135 ;  /* 0x0000008700877308 */ /* 0x000ee60000000800 */
[C---:B------:R-:W-:Y:S01]  /*c700*/  HMMA.16816.F32.BF16 R12, R20.reuse, R30, R12 ;  /* 0x0000001e140c723c */ /* 0x040fe2000004180c */
[----:B------:R-:W2:Y:S07]  /*c710*/  LDSM.16.MT88.4 R28, [R158+0xa400] ;  /* 0x00a400009e1c783b */ /* 0x000eae0000004200 */
[C---:B----4-:R-:W-:Y:S08]  /*c720*/  HMMA.16816.F32.BF16 R92, R20.reuse, R32, R92 ;  /* 0x00000020145c723c */ /* 0x050ff0000004185c */
[C---:B------:R-:W-:Y:S01]  /*c730*/  HMMA.16816.F32.BF16 R96, R20.reuse, R34, R96 ;  /* 0x000000221460723c */ /* 0x040fe20000041860 */
[----:B------:R-:W4:Y:S07]  /*c740*/  LDSM.16.MT88.4 R32, [R156+0xa400] ;  /* 0x00a400009c20783b */ /* 0x000f2e0000004200 */
        /* <DEDUP_REMOVED lines=13> */
[----:B------:R-:W-:Y:S01]  /*c820*/  FADD.FTZ R50, R50, R3 ;  /* 0x0000000332327221 */ /* 0x000fe20000010000 */
[----:B------:R-:W-:Y:S01]  /*c830*/  IADD3 R3, R167, -0x1, RZ ;  /* 0xffffffffa7037810 */ /* 0x000fe20007ffe0ff */
[----:B------:R-:W-:Y:S02]  /*c840*/  FADD.FTZ R49, R49, R48 ;  /* 0x0000003031317221 */ /* 0x000fe40000010000 */
[----:B------:R-:W-:Y:S01]  /*c850*/  FADD.FTZ R51, R51, R50 ;  /* 0x0000003233337221 */ /* 0x000fe20000010000 */
[C---:B------:R-:W-:Y:S01]  /*c860*/  HMMA.16816.F32.BF16 R68, R20.reuse, R30, R68 ;  /* 0x0000001e1444723c */ /* 0x040fe20000041844 */
[----:B------:R-:W2:Y:S03]  /*c870*/  LDSM.16.MT88.4 R28, [R156+0xe400] ;  /* 0x00e400009c1c783b */ /* 0x000ea60000004200 */
[----:B------:R-:W-:Y:S02]  /*c880*/  MOV R167, R3 ;  /* 0x0000000300a77202 */ /* 0x000fe40000000f00 */
[----:B------:R-:W-:Y:S02]  /*c890*/  MOV R3, R0 ;  /* 0x0000000000037202 */ /* 0x000fe40000000f00 */
[C---:B----4-:R-:W-:Y:S08]  /*c8a0*/  HMMA.16816.F32.BF16 R72, R20.reuse, R32, R72 ;  /* 0x000000201448723c */ /* 0x050ff00000041848 */
[C---:B------:R-:W-:Y:S01]  /*c8b0*/  HMMA.16816.F32.BF16 R76, R20.reuse, R34, R76 ;  /* 0x00000022144c723c */ /* 0x040fe2000004184c */
[----:B------:R-:W-:Y:S07]  /*c8c0*/  LDSM.16.MT88.4 R32, [R156+0xa800] ;  /* 0x00a800009c20783b */ /* 0x000fee0000004200 */
[C---:B-1----:R-:W-:Y:S08]  /*c8d0*/  HMMA.16816.F32.BF16 R80, R20.reuse, R24, R80 ;  /* 0x000000181450723c */ /* 0x042ff00000041850 */
[C---:B------:R-:W-:Y:S01]  /*c8e0*/  HMMA.16816.F32.BF16 R84, R20.reuse, R26, R84 ;  /* 0x0000001a1454723c */ /* 0x040fe20000041854 */
[----:B------:R-:W1:Y:S07]  /*c8f0*/  LDSM.16.MT88.4 R24, [R158+0xa800] ;  /* 0x00a800009e18783b */ /* 0x000e6e0000004200 */
[C---:B------:R-:W-:Y:S08]  /*c900*/  HMMA.16816.F32.BF16 R88, R20.reuse, R36, R88 ;  /* 0x000000241458723c */ /* 0x040ff00000041858 */
[C---:B------:R-:W-:Y:S01]  /*c910*/  HMMA.16816.F32.BF16 R12, R20.reuse, R38, R12 ;  /* 0x00000026140c723c */ /* 0x040fe2000004180c */
[----:B------:R-:W4:Y:S07]  /*c920*/  LDSM.16.MT88.4 R36, [R158+0xc800] ;  /* 0x00c800009e24783b */ /* 0x000f2e0000004200 */
[C---:B------:R-:W-:Y:S08]  /*c930*/  HMMA.16816.F32.BF16 R92, R20.reuse, R40, R92 ;  /* 0x00000028145c723c */ /* 0x040ff0000004185c */
[C---:B------:R-:W-:Y:S01]  /*c940*/  HMMA.16816.F32.BF16 R96, R20.reuse, R42, R96 ;  /* 0x0000002a1460723c */ /* 0x040fe20000041860 */
[----:B------:R-:W3:Y:S07]  /*c950*/  LDSM.16.MT88.4 R40, [R156+0xc800] ;  /* 0x00c800009c28783b */ /* 0x000eee0000004200 */
        /* <DEDUP_REMOVED lines=18> */
[C---:B------:R-:W-:Y:S08]  /*ca80*/  HMMA.16816.F32.BF16 R72, R20.reuse, R32, R72 ;  /* 0x000000201448723c */ /* 0x040ff00000041848 */
[C---:B------:R-:W-:Y:S01]  /*ca90*/  HMMA.16816.F32.BF16 R76, R20.reuse, R34, R76 ;  /* 0x00000022144c723c */ /* 0x040fe2000004184c */
[----:B------:R-:W1:Y:S07]  /*caa0*/  LDSM.16.MT88.4 R32, [R156+0xac00] ;  /* 0x00ac00009c20783b */ /* 0x000e6e0000004200 */
[C---:B----4-:R-:W-:Y:S01]  /*cab0*/  HMMA.16816.F32.BF16 R80, R20.reuse, R36, R80 ;  /* 0x000000241450723c */ /* 0x050fe20000041850 */
[----:B------:R-:W-:Y:S07]  /*cac0*/  MUFU.EX2 R36, R66 ;  /* 0x0000004200247308 */ /* 0x000fee0000000800 */
[C---:B------:R-:W-:Y:S03]  /*cad0*/  HMMA.16816.F32.BF16 R84, R20.reuse, R38, R84 ;  /* 0x000000261454723c */ /* 0x040fe60000041854 */
[----:B------:R-:W4:Y:S05]  /*cae0*/  MUFU.EX2 R37, R118 ;  /* 0x0000007600257308 */ /* 0x000f2a0000000800 */
[C---:B---3--:R-:W-:Y:S08]  /*caf0*/  HMMA.16816.F32.BF16 R88, R20.reuse, R40, R88 ;  /* 0x000000281458723c */ /* 0x048ff00000041858 */
[C---:B------:R-:W-:Y:S08]  /*cb00*/  HMMA.16816.F32.BF16 R12, R20.reuse, R42, R12 ;  /* 0x0000002a140c723c */ /* 0x040ff0000004180c */
[C---:B--2---:R-:W-:Y:S08]  /*cb10*/  HMMA.16816.F32.BF16 R92, R20.reuse, R28, R92 ;  /* 0x0000001c145c723c */ /* 0x044ff0000004185c */
[C---:B------:R-:W-:Y:S01]  /*cb20*/  HMMA.16816.F32.BF16 R96, R20.reuse, R30, R96 ;  /* 0x0000001e1460723c */ /* 0x040fe20000041860 */
[----:B------:R-:W2:Y:S07]  /*cb30*/  LDSM.16.MT88.4 R28, [R158+0xcc00] ;  /* 0x00cc00009e1c783b */ /* 0x000eae0000004200 */
[C---:B------:R-:W-:Y:S08]  /*cb40*/  HMMA.16816.F32.BF16 R16, R20.reuse, R44, R16 ;  /* 0x0000002c1410723c */ /* 0x040ff00000041810 */
[----:B------:R-:W-:Y:S07]  /*cb50*/  HMMA.16816.F32.BF16 R100, R20, R46, R100 ;  /* 0x0000002e1464723c */ /* 0x000fee0000041864 */
[----:B-----5:R-:W-:Y:S01]  /*cb60*/  F2FP.BF16.PACK_AB R20, R7, R60 ;  /* 0x0000003c0714723e */ /* 0x020fe200000010ff */
[----:B------:R-:W-:Y:S01]  /*cb70*/  FADD.FTZ R60, R60, R57 ;  /* 0x000000393c3c7221 */ /* 0x000fe20000010000 */
[C---:B------:R-:W-:Y:S03]  /*cb80*/  F2FP.BF16.PACK_AB R21, R62.reuse, R61 ;  /* 0x0000003d3e15723e */ /* 0x040fe600000010ff */
[----:B------:R-:W-:Y:S01]  /*cb90*/  F2FP.BF16.PACK_AB R22, R135, R64 ;  /* 0x000000408716723e */ /* 0x000fe200000010ff */
[----:B------:R-:W-:Y:S01]  /*cba0*/  FADD.FTZ R61, R61, R6 ;  /* 0x000000063d3d7221 */ /* 0x000fe20000010000 */
[----:B----4-:R-:W-:Y:S01]  /*cbb0*/  F2FP.BF16.PACK_AB R23, R37, R36 ;  /* 0x000000242517723e */ /* 0x010fe200000010ff */
        /* <DEDUP_REMOVED lines=10> */
[C---:B------:R-:W-:Y:S08]  /*cc60*/  HMMA.16816.F32.BF16 R72, R20.reuse, R32, R72 ;  /* 0x000000201448723c */ /* 0x040ff00000041848 */
[C---:B------:R-:W-:Y:S08]  /*cc70*/  HMMA.16816.F32.BF16 R76, R20.reuse, R34, R76 ;  /* 0x00000022144c723c */ /* 0x040ff0000004184c */
[C---:B--2---:R-:W-:Y:S08]  /*cc80*/  HMMA.16816.F32.BF16 R80, R20.reuse, R28, R80 ;  /* 0x0000001c1450723c */ /* 0x044ff00000041850 */
[C---:B------:R-:W-:Y:S08]  /*cc90*/  HMMA.16816.F32.BF16 R84, R20.reuse, R30, R84 ;  /* 0x0000001e1454723c */ /* 0x040ff00000041854 */
[C---:B------:R-:W-:Y:S08]  /*cca0*/  HMMA.16816.F32.BF16 R88, R20.reuse, R108, R88 ;  /* 0x0000006c1458723c */ /* 0x040ff00000041858 */
[C---:B------:R-:W-:Y:S08]  /*ccb0*/  HMMA.16816.F32.BF16 R108, R20.reuse, R110, R12 ;  /* 0x0000006e146c723c */ /* 0x040ff0000004180c */
[C---:B-1----:R-:W-:Y:S08]  /*ccc0*/  HMMA.16816.F32.BF16 R92, R20.reuse, R8, R92 ;  /* 0x00000008145c723c */ /* 0x042ff0000004185c */
[C---:B------:R-:W-:Y:S08]  /*ccd0*/  HMMA.16816.F32.BF16 R96, R20.reuse, R10, R96 ;  /* 0x0000000a1460723c */ /* 0x040ff00000041860 */
[C---:B---3--:R-:W-:Y:S08]  /*cce0*/  HMMA.16816.F32.BF16 R104, R20.reuse, R24, R16 ;  /* 0x000000181468723c */ /* 0x048ff00000041810 */
[----:B------:R-:W-:Y:S01]  /*ccf0*/  HMMA.16816.F32.BF16 R100, R20, R26, R100 ;  /* 0x0000001a1464723c */ /* 0x000fe20000041864 */
[----:B------:R-:W-:-:S07]  /*cd00*/  @P0 BRA `(.L_x_1883) ;  /* 0xffffcb7000000947 */ /* 0x000fce000383ffff */
.L_x_1879:
        /* <DEDUP_REMOVED lines=191> */
[CC--:B------:R-:W-:Y:S02]  /*d900*/  ISETP.GE.AND P2, PT, R11.reuse, R5.reuse, PT ;  /* 0x000000050b00720c */ /* 0x0c0fe40003f46270 */
[----:B------:R-:W-:Y:S02]  /*d910*/  ISETP.GE.AND P1, PT, R4, R5, PT ;  /* 0x000000050400720c */ /* 0x000fe40003f26270 */
[----:B------:R-:W-:Y:S02]  /*d920*/  LEA.HI.X.SX32 R11, R11, R2, 0x1, P0 ;  /* 0x000000020b0b7211 */ /* 0x000fe400000f0eff */
[----:B------:R-:W-:-:S04]  /*d930*/  LEA R4, P0, R0, c[0x0][0x200], 0x2 ;  /* 0x0000800000047a11 */ /* 0x000fc800078010ff */
[----:B------:R-:W-:-:S05]  /*d940*/  LEA.HI.X R5, R0, c[0x0][0x204], R11, 0x2, P0 ;  /* 0x0000810000057a11 */ /* 0x000fca00000f140b */
[----:B------:R3:W-:Y:S04]  /*d950*/  @!P2 STG.E [R4.64], R3 ;  /* 0x000000030400a986 */ /* 0x0007e8000c10190c */
[----:B------:R3:W-:Y:S02]  /*d960*/  @!P1 STG.E [R4.64+0x20], R6 ;  /* 0x0000200604009986 */ /* 0x0007e4000c10190c */
.L_x_1885:
[----:B------:R-:W-:Y:S05]  /*d970*/  BSYNC B0 ;  /* 0x0000000000007941 */ /* 0x000fea0003800000 */
.L_x_1884:
[----:B---3--:R-:W3:Y:S01]  /*d980*/  S2R R5, SR_CTAID.X ;  /* 0x0000000000057919 */ /* 0x008ee20000002500 */
[----:B------:R-:W-:Y:S01]  /*d990*/  SHF.R.S32.HI R2, RZ, 0x1f, R10 ;  /* 0x0000001fff027819 */ /* 0x000fe2000001140a */
[----:B------:R-:W-:Y:S01]  /*d9a0*/  BSSY B0, `(.L_x_1886) ;  /* 0x0000018000007945 */ /* 0x000fe20003800000 */
[----:B---3--:R-:W-:-:S04]  /*d9b0*/  SHF.L.U32 R3, R5, 0x6, RZ ;  /* 0x0000000605037819 */ /* 0x008fc800000006ff */
[----:B------:R-:W-:Y:S01]  /*d9c0*/  SHF.R.S32.HI R0, RZ, 0x1f, R3 ;  /* 0x0000001fff007819 */ /* 0x000fe20000011403 */
[----:B------:R-:W-:-:S04]  /*d9d0*/  IMAD.WIDE.U32 R170, R3, c[0x0][0x1e8], R170 ;  /* 0x00007a0003aa7a25 */ /* 0x000fc800078e00aa */
[----:B------:R-:W-:Y:S01]  /*d9e0*/  IMAD R0, R0, c[0x0][0x1e8], RZ ;  /* 0x00007a0000007a24 */ /* 0x000fe200078e02ff */
[----:B------:R-:W-:-:S03]  /*d9f0*/  IADD3 R38, P0, R38, R170, RZ ;  /* 0x000000aa26267210 */ /* 0x000fc60007f1e0ff */
[----:B------:R-:W-:Y:S02]  /*da00*/  IMAD R0, R3, c[0x0][0x1ec], R0 ;  /* 0x00007b0003007a24 */ /* 0x000fe400078e0200 */
[----:B------:R-:W-:-:S03]  /*da10*/  IMAD R3, R2, c[0x0][0x1f0], RZ ;  /* 0x00007c0002037a24 */ /* 0x000fc600078e02ff */
[----:B------:R-:W-:Y:S01]  /*da20*/  IADD3.X R39, R37, R0, R171, P0, !PT ;  /* 0x0000000025277210 */ /* 0x000fe200007fe4ab */
[----:B------:R-:W-:Y:S01]  /*da30*/  IMAD R3, R10, c[0x0][0x1f4], R3 ;  /* 0x00007d000a037a24 */ /* 0x000fe200078e0203 */
[----:B------:R-:W-:-:S03]  /*da40*/  ISETP.GE.AND P0, PT, R172, R162, PT ;  /* 0x000000a2ac00720c */ /* 0x000fc60003f06270 */
[----:B------:R-:W-:-:S05]  /*da50*/  IMAD.WIDE.U32 R38, R10, c[0x0][0x1f0], R38 ;  /* 0x00007c000a267a25 */ /* 0x000fca00078e0026 */
[----:B------:R-:W-:-:S05]  /*da60*/  IADD3 R3, R3, R39, RZ ;  /* 0x0000002703037210 */ /* 0x000fca0007ffe0ff */
        /* <DEDUP_REMOVED lines=8> */
[----:B----4-:R3:W-:Y:S04]  /*daf0*/  STG.E.128 [R10.64], R28 ;  /* 0x0000001c0a007986 */ /* 0x0107e8000c101d0c */
[----:B-1----:R3:W-:Y:S04]  /*db00*/  STG.E.128 [R10.64+0x40], R20 ;  /* 0x000040140a007986 */ /* 0x0027e8000c101d0c */
[----:B------:R3:W-:Y:S02]  /*db10*/  STG.E.128 [R10.64+0x80], R12 ;  /* 0x0000800c0a007986 */ /* 0x0007e4000c101d0c */
.L_x_1887:
[----:B------:R-:W-:Y:S05]  /*db20*/  BSYNC B0 ;  /* 0x0000000000007941 */ /* 0x000fea0003800000 */
.L_x_1886:
[----:B------:R-:W-:Y:S01]  /*db30*/  IMAD R5, R5, -0x40, R168 ;  /* 0xffffffc005057824 */ /* 0x000fe200078e02a8 */
[----:B------:R-:W-:-:S04]  /*db40*/  LEA.HI.SX32 R8, R8, 0x20, 0x1e ;  /* 0x0000002008087811 */ /* 0x000fc800078ff2ff */
[----:B------:R-:W-:-:S13]  /*db50*/  ISETP.GE.AND P0, PT, R8, R5, PT ;  /* 0x000000050800720c */ /* 0x000fda0003f06270 */
[----:B------:R-:W-:Y:S05]  /*db60*/  @P0 EXIT ;  /* 0x000000000000094d */ /* 0x000fea0003800000 */
[----:B------:R-:W-:Y:S02]  /*db70*/  IADD3 R9, P0, R9, 0x20, RZ ;  /* 0x0000002009097810 */ /* 0x000fe40007f1e0ff */
[----:B------:R-:W-:Y:S02]  /*db80*/  MOV R2, R38 ;  /* 0x0000002600027202 */ /* 0x000fe40000000f00 */
[----:B------:R-:W-:-:S03]  /*db90*/  IADD3.X R0, RZ, R173, RZ, P0, !PT ;  /* 0x000000adff007210 */ /* 0x000fc600007fe4ff */
[----:B------:R-:W-:-:S04]  /*dba0*/  IMAD.WIDE.U32 R2, R9, c[0x0][0x1e8], R2 ;  /* 0x00007a0009027a25 */ /* 0x000fc800078e0002 */
[----:B------:R-:W-:Y:S01]  /*dbb0*/  IMAD R0, R0, c[0x0][0x1e8], RZ ;  /* 0x00007a0000007a24 */ /* 0x000fe200078e02ff */
[----:B------:R-:W-:-:S03]  /*dbc0*/  LEA R4, P0, R2, c[0x0][0x1d0], 0x1 ;  /* 0x0000740002047a11 */ /* 0x000fc600078008ff */
[----:B------:R-:W-:-:S05]  /*dbd0*/  IMAD R0, R9, c[0x0][0x1ec], R0 ;  /* 0x00007b0009007a24 */ /* 0x000fca00078e0200 */
[----:B------:R-:W-:-:S04]  /*dbe0*/  IADD3 R0, R0, R3, RZ ;  /* 0x0000000300007210 */ /* 0x000fc80007ffe0ff */
[----:B------:R-:W-:-:S05]  /*dbf0*/  LEA.HI.X R5, R2, c[0x0][0x1d4], R0, 0x1, P0 ;  /* 0x0000750002057a11 */ /* 0x000fca00000f0c00 */
[----:B-1----:R-:W-:Y:S04]  /*dc00*/  STG.E.128 [R4.64], R24 ;  /* 0x0000001804007986 */ /* 0x002fe8000c101d0c */
[----:B------:R-:W-:Y:S04]  /*dc10*/  STG.E.128 [R4.64+0x40], R16 ;  /* 0x0000401004007986 */ /* 0x000fe8000c101d0c */
[----:B------:R-:W-:Y:S01]  /*dc20*/  STG.E.128 [R4.64+0x80], R32 ;  /* 0x0000802004007986 */ /* 0x000fe2000c101d0c */
[----:B------:R-:W-:Y:S05]  /*dc30*/  EXIT ;  /* 0x000000000000794d */ /* 0x000fea0003800000 */
.L_x_1888:
        /* <DEDUP_REMOVED lines=12> */
.L_x_6330:


//--------------------- .text._ZN5flash24flash_fwd_splitkv_kernelI23Flash_fwd_kernel_traitsILi96ELi64ELi128ELi4ELb0ELb0EN7cutlass10bfloat16_tE19Flash_kernel_traitsILi96ELi64ELi128ELi4ES3_EELb1ELb0ELb0ELb0ELb1ELb1ELb0ELb0EEEvNS_16Flash_fwd_paramsE --------------------------
	.section	.text._ZN5flash24flash_fwd_splitkv_kernelI23Flash_fwd_kernel_traitsILi96ELi64ELi128ELi4ELb0ELb0EN7cutlass10bfloat16_tE19Flash_kernel_traitsILi96ELi64ELi128ELi4ES3_EELb1ELb0ELb0ELb0ELb1ELb1ELb0ELb0EEEvNS_16Flash_fwd_paramsE,"ax",@progbits
	.sectioninfo	@"SHI_REGISTERS=245"
	.align	128
        .global         _ZN5flash24flash_fwd_splitkv_kernelI23Flash_fwd_kernel_traitsILi96ELi64ELi128ELi4ELb0ELb0EN7cutlass10bfloat16_tE19Flash_kernel_traitsILi96ELi64ELi128ELi4ES3_EELb1ELb0ELb0ELb0ELb1ELb1ELb0ELb0EEEvNS_16Flash_fwd_paramsE
        .type           _ZN5flash24flash_fwd_splitkv_kernelI23Flash_fwd_kernel_traitsILi96ELi64ELi128ELi4ELb0ELb0EN7cutlass10bfloat16_tE19Flash_kernel_traitsILi96ELi64ELi128ELi4ES3_EELb1ELb0ELb0ELb0ELb1ELb1ELb0ELb0EEEvNS_16Flash_fwd_paramsE,@function
        .size           _ZN5flash24flash_fwd_splitkv_kernelI23Flash_fwd_kernel_traitsILi96ELi64ELi128ELi4ELb0ELb0EN7cutlass10bfloat16_tE19Flash_kernel_traitsILi96ELi64ELi128ELi4ES3_EELb1ELb0ELb0ELb0ELb1ELb1ELb0ELb0EEEvNS_16Flash_fwd_paramsE,(.L_x_6331 - _ZN5flash24flash_fwd_splitkv_kernelI23Flash_fwd_kernel_traitsILi96ELi64ELi128ELi4ELb0ELb0EN7cutlass10bfloat16_tE19Flash_kernel_traitsILi96ELi64ELi128ELi4ES3_EELb1ELb0ELb0ELb0ELb1ELb1ELb0ELb0EEEvNS_16Flash_fwd_paramsE)
        .other          _ZN5flash24flash_fwd_splitkv_kernelI23Flash_fwd_kernel_traitsILi96ELi64ELi128ELi4ELb0ELb0EN7cutlass10bfloat16_tE19Flash_kernel_traitsILi96ELi64ELi128ELi4ES3_EELb1ELb0ELb0ELb0ELb1ELb1ELb0ELb0EEEvNS_16Flash_fwd_paramsE,@"STO_CUDA_ENTRY STV_DEFAULT"
_ZN5flash24flash_fwd_splitkv_kernelI23Flash_fwd_kernel_traitsILi96ELi64ELi128ELi4ELb0ELb0EN7cutlass10bfloat16_tE19Flash_kernel_traitsILi96ELi64ELi128ELi4ES3_EELb1ELb0ELb0ELb0ELb1ELb1ELb0ELb0EEEvNS_16Flash_fwd_paramsE:
.text._ZN5flash24flash_fwd_splitkv_kernelI23Flash_fwd_kernel_traitsILi96ELi64ELi128ELi4ELb0ELb0EN7cutlass10bfloat16_tE19Flash_kernel_traitsILi96ELi64ELi128ELi4ES3_EELb1ELb0ELb0ELb0ELb1ELb1ELb0ELb0EEEvNS_16Flash_fwd_paramsE:
        /* <DEDUP_REMOVED lines=33> */
.L_x_1889:
[----:B-1-34-:R-:W-:Y:S02]  /*0210*/  MOV R0, c[0x0][0x218] ;  /* 0x0000860000007a02 */ /* 0x01afe40000000f00 */
.L_x_1890:
[----:B------:R-:W-:-:S04]  /*0220*/  ISETP.NE.U32.AND P2, PT, RZ, c[0x0][0x258], PT ;  /* 0x00009600ff007a0c */ /* 0x000fc80003f45070 */
[----:B------:R-:W-:-:S13]  /*0230*/  ISETP.NE.AND.EX P2, PT, RZ, c[0x0][0x25c], PT, P2 ;  /* 0x00009700ff007a0c */ /* 0x000fda0003f45320 */
[----:B-1----:R-:W-:-:S06]  /*0240*/  @P2 IMAD.WIDE R6, R3, R4, c[0x0][0x258] ;  /* 0x0000960003062625 */ /* 0x002fcc00078e0204 */
        /* <DEDUP_REMOVED lines=37> */
[----:B------:R-:W-:Y:S01]  /*04a0*/  IMAD.IADD R4, R132, 0x1, -R5 ;  /* 0x0000000184047824 */ /* 0x000fe200078e0a05 */
[----:B------:R-:W-:Y:S01]  /*04b0*/  SHF.R.S32.HI R0, RZ, 0x1f, R24 ;  /* 0x0000001fff007819 */ /* 0x000fe20000011418 */
[----:B------:R-:W-:Y:S01]  /*04c0*/  @!P0 IMAD.WIDE.U32 R10, R3, c[0x0][0x1e0], RZ ;  /* 0x00007800030a8a25 */ /* 0x000fe200078e00ff */
[----:B------:R-:W-:-:S03]  /*04d0*/  @!P0 SHF.R.S32.HI R6, RZ, 0x1f, R3 ;  /* 0x0000001fff068819 */ /* 0x000fc60000011403 */
        /* <DEDUP_REMOVED lines=10> */
[----:B------:R-:W-:Y:S02]  /*0580*/  IMAD R7, R142, c[0x0][0x1ec], R7 ;  /* 0x00007b008e077a24 */ /* 0x000fe400078e0207 */
[----:B------:R-:W-:Y:S01]  /*0590*/  IMAD R9, R0, c[0x0][0x1f0], RZ ;  /* 0x00007c0000097a24 */ /* 0x000fe200078e02ff */
[----:B------:R-:W-:Y:S01]  /*05a0*/  SHF.R.S32.HI R0, RZ, 0x1f, R2 ;  /* 0x0000001fff007819 */ /* 0x000fe20000011402 */
[----:B------:R-:W-:Y:S01]  /*05b0*/  IMAD R3, R3, c[0x0][0x1c0], R24 ;  /* 0x0000700003037a24 */ /* 0x000fe200078e0218 */
[----:B------:R-:W-:Y:S01]  /*05c0*/  IADD3.X R5, R164, R5, R7, P0, !PT ;  /* 0x00000005a4057210 */ /* 0x000fe200007fe407 */
[----:B------:R-:W-:Y:S01]  /*05d0*/  IMAD R9, R24, c[0x0][0x1f4], R9 ;  /* 0x00007d0018097a24 */ /* 0x000fe200078e0209 */
[----:B------:R-:W-:Y:S01]  /*05e0*/  ISETP.GE.AND P0, PT, R2, R167, PT ;  /* 0x000000a70200720c */ /* 0x000fe20003f06270 */
[----:B------:R-:W-:-:S02]  /*05f0*/  IMAD R3, R3, c[0x0][0x214], R142 ;  /* 0x0000850003037a24 */ /* 0x000fc400078e028e */
        /* <DEDUP_REMOVED lines=13> */
.L_x_1893:
[----:B------:R-:W-:Y:S05]  /*06d0*/  BSYNC B0 ;  /* 0x0000000000007941 */ /* 0x000fea0003800000 */
.L_x_1892:
[----:B------:R-:W-:Y:S01]  /*06e0*/  IADD3 R8, R2, 0x20, RZ ;  /* 0x0000002002087810 */ /* 0x000fe20007ffe0ff */
[----:B------:R-:W-:Y:S03]  /*06f0*/  BSSY B0, `(.L_x_1894) ;  /* 0x0000010000007945 */ /* 0x000fe60003800000 */
[----:B------:R-:W-:-:S13]  /*0700*/  ISETP.GE.AND P0, PT, R8, R167, PT ;  /* 0x000000a70800720c */ /* 0x000fda0003f06270 */
[----:B------:R-:W-:Y:S05]  /*0710*/  @P0 BRA `(.L_x_1895) ;  /* 0x000000d000000947 */ /* 0x000fea0003800000 */
[----:B------:R-:W-:Y:S01]  /*0720*/  IADD3 R6, P0, R2, 0x20, RZ ;  /* 0x0000002002067810 */ /* 0x000fe20007f1e0ff */
[----:B------:R-:W-:Y:S01]  /*0730*/  IMAD.MOV.U32 R10, RZ, RZ, R4 ;  /* 0x000000ffff0a7224 */ /* 0x000fe200078e0004 */
[----:B------:R-:W-:-:S03]  /*0740*/  MOV R11, R7 ;  /* 0x00000007000b7202 */ /* 0x000fc60000000f00 */
[----:B------:R-:W-:Y:S02]  /*0750*/  IMAD.X R5, RZ, RZ, R0, P0 ;  /* 0x000000ffff057224 */ /* 0x000fe400000e0600 */
[----:B------:R-:W-:-:S04]  /*0760*/  IMAD.WIDE.U32 R10, R6, c[0x0][0x1e8], R10 ;  /* 0x00007a00060a7a25 */ /* 0x000fc800078e000a */
[----:B------:R-:W-:Y:S01]  /*0770*/  IMAD R5, R5, c[0x0][0x1e8], RZ ;  /* 0x00007a0005057a24 */ /* 0x000fe200078e02ff */
[----:B------:R-:W-:-:S03]  /*0780*/  LEA R4, P0, R10, c[0x0][0x1d0], 0x1 ;  /* 0x000074000a047a11 */ /* 0x000fc600078008ff */
[----:B------:R-:W-:-:S05]  /*0790*/  IMAD R5, R6, c[0x0][0x1ec], R5 ;  /* 0x00007b0006057a24 */ /* 0x000fca00078e0205 */
[----:B------:R-:W-:-:S04]  /*07a0*/  IADD3 R5, R11, R5, RZ ;  /* 0x000000050b057210 */ /* 0x000fc80007ffe0ff */
[----:B------:R-:W-:-:S05]  /*07b0*/  LEA.HI.X R5, R10, c[0x0][0x1d4], R5, 0x1, P0 ;  /* 0x000075000a057a11 */ /* 0x000fca00000f0c05 */
[----:B------:R2:W-:Y:S04]  /*07c0*/  STG.E.128 [R4.64], RZ ;  /* 0x000000ff04007986 */ /* 0x0005e8000c101d0c */
[----:B------:R2:W-:Y:S04]  /*07d0*/  STG.E.128 [R4.64+0x40], RZ ;  /* 0x000040ff04007986 */ /* 0x0005e8000c101d0c */
[----:B------:R2:W-:Y:S02]  /*07e0*/  STG.E.128 [R4.64+0x80], RZ ;  /* 0x000080ff04007986 */ /* 0x0005e4000c101d0c */
.L_x_1895:
[----:B------:R-:W-:Y:S05]  /*07f0*/  BSYNC B0 ;  /* 0x0000000000007941 */ /* 0x000fea0003800000 */
.L_x_1894:
[----:B------:R-:W-:-:S04]  /*0800*/  LOP3.LUT P2, RZ, R132, 0x3, RZ, 0xc0, !PT ;  /* 0x0000000384ff7812 */ /* 0x000fc8000784c0ff */
[-C--:B------:R-:W-:Y:S02]  /*0810*/  ISETP.GE.OR P1, PT, R2, R167.reuse, P2 ;  /* 0x000000a70200720c */ /* 0x080fe40001726670 */
[C---:B------:R-:W-:Y:S02]  /*0820*/  IADD3 R2, P0, R3.reuse, R2, RZ ;  /* 0x0000000203027210 */ /* 0x040fe40007f1e0ff */
        /* <DEDUP_REMOVED lines=10> */
.L_x_1891:
        /* <DEDUP_REMOVED lines=93> */
.L_x_1896:
        /* <DEDUP_REMOVED lines=15> */
.L_x_1898:
        /* <DEDUP_REMOVED lines=52> */
.L_x_1897:
[----:B------:R-:W-:Y:S01]  /*12d0*/  ISETP.NE.AND P0, PT, R164, -0x1, PT ;  /* 0xffffffffa400780c */ /* 0x000fe20003f05270 */
[----:B------:R-:W-:Y:S01]  /*12e0*/  IMAD.MOV.U32 R119, RZ, RZ, c[0x0][0x198] ;  /* 0x00006600ff777624 */ /* 0x000fe200078e00ff */
[----:B------:R-:W-:Y:S01]  /*12f0*/  SHF.R.S32.HI R9, RZ, 0x1f, R132 ;  /* 0x0000001fff097819 */ /* 0x000fe20000011484 */
[----:B------:R-:W-:Y:S01]  /*1300*/  IMAD R5, R5, c[0x0][0x1b8], RZ ;  /* 0x00006e0005057a24 */ /* 0x000fe200078e02ff */
[----:B------:R-:W-:Y:S01]  /*1310*/  IADD3 R160, -R142, R167, RZ ;  /* 0x000000a78ea07210 */ /* 0x000fe20007ffe1ff */
[----:B------:R-:W-:Y:S01]  /*1320*/  IMAD.MOV.U32 R129, RZ, RZ, c[0x0][0x1a0] ;  /* 0x00006800ff817624 */ /* 0x000fe200078e00ff */
[CC--:B------:R-:W-:Y:S01]  /*1330*/  LEA.HI R13, R9.reuse, R132.reuse, RZ, 0x2 ;  /* 0x00000084090d7211 */ /* 0x0c0fe200078f10ff */
[----:B------:R-:W-:Y:S01]  /*1340*/  IMAD R5, R4, c[0x0][0x1bc], R5 ;  /* 0x00006f0004057a24 */ /* 0x000fe200078e0205 */
[----:B------:R-:W-:Y:S01]  /*1350*/  LEA.HI R135, R9, R132, RZ, 0x5 ;  /* 0x0000008409877211 */ /* 0x000fe200078f28ff */
[----:B------:R-:W-:Y:S01]  /*1360*/  IMAD.SHL.U32 R141, R132, 0x2, RZ ;  /* 0x00000002848d7824 */ /* 0x000fe200078e00ff */
[----:B------:R-:W-:-:S02]  /*1370*/  LOP3.LUT R7, R13, 0xfffffffc, RZ, 0xc0, !PT ;  /* 0xfffffffc0d077812 */ /* 0x000fc400078ec0ff */
[----:B------:R-:W-:Y:S01]  /*1380*/  SHF.R.S32.HI R170, RZ, 0x2, R13 ;  /* 0x00000002ffaa7819 */ /* 0x000fe2000001140d */
[----:B------:R-:W-:Y:S01]  /*1390*/  @!P0 IMAD.WIDE.U32 R14, R3, c[0x0][0x178], RZ ;  /* 0x00005e00030e8a25 */ /* 0x000fe200078e00ff */
[----:B-----5:R-:W-:Y:S02]  /*13a0*/  @!P0 SHF.R.S32.HI R0, RZ, 0x1f, R3 ;  /* 0x0000001fff008819 */ /* 0x020fe40000011403 */
[----:B------:R-:W-:Y:S01]  /*13b0*/  IADD3 R6, R170, 0x20, RZ ;  /* 0x00000020aa067810 */ /* 0x000fe20007ffe0ff */
[----:B------:R-:W-:Y:S01]  /*13c0*/  IMAD.IADD R168, R132, 0x1, -R7 ;  /* 0x0000000184a87824 */ /* 0x000fe200078e0a07 */
[----:B------:R-:W-:Y:S01]  /*13d0*/  LEA.HI R13, R13, R170, RZ, 0x1 ;  /* 0x000000aa0d0d7211 */ /* 0x000fe200078f08ff */
[----:B------:R-:W-:Y:S01]  /*13e0*/  @!P0 IMAD R0, R0, c[0x0][0x178], RZ ;  /* 0x00005e0000008a24 */ /* 0x000fe200078e02ff */
[----:B------:R-:W-:Y:S01]  /*13f0*/  ISETP.GE.AND P2, PT, R6, R160, PT ;  /* 0x000000a00600720c */ /* 0x000fe20003f46270 */
[----:B------:R-:W-:Y:S01]  /*1400*/  @P0 IMAD.WIDE.U32 R28, R164, c[0x0][0x190], RZ ;  /* 0x00006400a41c0a25 */ /* 0x000fe200078e00ff */
[----:B------:R-:W-:-:S02]  /*1410*/  SHF.L.U32 R168, R168, 0x3, RZ ;  /* 0x00000003a8a87819 */ /* 0x000fc400000006ff */
[----:B------:R-:W-:Y:S01]  /*1420*/  SHF.R.S32.HI R171, RZ, 0x1f, R170 ;  /* 0x0000001fffab7819 */ /* 0x000fe200000114aa */
[----:B------:R-:W-:Y:S01]  /*1430*/  @!P0 IMAD R0, R3, c[0x0][0x17c], R0 ;  /* 0x00005f0003008a24 */ /* 0x000fe200078e0200 */
[----:B------:R-:W-:Y:S01]  /*1440*/  SHF.R.S32.HI R169, RZ, 0x1f, R168 ;  /* 0x0000001fffa97819 */ /* 0x000fe200000114a8 */
[----:B------:R-:W-:Y:S01]  /*1450*/  @!P0 IMAD.MOV.U32 R28, RZ, RZ, R14 ;  /* 0x000000ffff1c8224 */ /* 0x000fe200078e000e */
[----:B------:R-:W-:Y:S01]  /*1460*/  SHF.R.S32.HI R3, RZ, 0x1f, R24 ;  /* 0x0000001fff037819 */ /* 0x000fe20000011418 */
[----:B------:R-:W-:Y:S01]  /*1470*/  @P0 IMAD R7, R164, c[0x0][0x194], R29 ;  /* 0x00006500a4070a24 */ /* 0x000fe200078e021d */
[----:B------:R-:W-:Y:S01]  /*1480*/  ISETP.GE.AND P1, PT, R170, R160, PT ;  /* 0x000000a0aa00720c */ /* 0x000fe20003f26270 */
[----:B------:R-:W-:Y:S01]  /*1490*/  @!P0 IMAD.IADD R7, R15, 0x1, R0 ;  /* 0x000000010f078824 */ /* 0x000fe200078e0200 */
[----:B------:R-:W-:Y:S01]  /*14a0*/  IADD3 R28, P0, R168, R28, RZ ;  /* 0x0000001ca81c7210 */ /* 0x000fe20007f1e0ff */
[----:B------:R-:W-:Y:S01]  /*14b0*/  IMAD R3, R3, c[0x0][0x1a8], RZ ;  /* 0x00006a0003037a24 */ /* 0x000fe200078e02ff */
[----:B------:R-:W-:Y:S01]  /*14c0*/  LEA.HI R15, R9, R132, RZ, 0x3 ;  /* 0x00000084090f7211 */ /* 0x000fe200078f18ff */
[----:B------:R-:W-:Y:S01]  /*14d0*/  IMAD.WIDE R22, R23, 0x40, R170 ;  /* 0x0000004017167825 */ /* 0x000fe200078e02aa */
[----:B------:R-:W-:-:S02]  /*14e0*/  LOP3.LUT R13, R13, 0x7fffffe, RZ, 0xc0, !PT ;  /* 0x07fffffe0d0d7812 */ /* 0x000fc400078ec0ff */
[----:B------:R-:W-:Y:S01]  /*14f0*/  SHF.R.S32.HI R140, RZ, 0x5, R135 ;  /* 0x00000005ff8c7819 */ /* 0x000fe20000011487 */
[----:B------:R-:W-:Y:S01]  /*1500*/  IMAD.X R29, R169, 0x1, R7, P0 ;  /* 0x00000001a91d7824 */ /* 0x000fe200000e0607 */
[----:B------:R-:W-:Y:S01]  /*1510*/  SHF.R.S32.HI R7, RZ, 0x3, R15 ;  /* 0x00000003ff077819 */ /* 0x000fe2000001140f */
[----:B------:R-:W-:Y:S01]  /*1520*/  IMAD R26, R24, c[0x0][0x1ac], R3 ;  /* 0x00006b00181a7a24 */ /* 0x000fe200078e0203 */
[----:B------:R-:W-:Y:S01]  /*1530*/  IADD3 R165, R117, -0x1, RZ ;  /* 0xffffffff75a57810 */ /* 0x000fe20007ffe0ff */
[----:B------:R-:W-:Y:S01]  /*1540*/  IMAD.IADD R13, R170, 0x1, -R13 ;  /* 0x00000001aa0d7824 */ /* 0x000fe200078e0a0d */
[----:B------:R-:W-:Y:S01]  /*1550*/  @!P2 IADD3 R12, P0, R22, 0x20, RZ ;  /* 0x00000020160ca810 */ /* 0x000fe20007f1e0ff */
[----:B------:R-:W-:Y:S01]  /*1560*/  IMAD.SHL.U32 R3, R7, 0x40, RZ ;  /* 0x0000004007037824 */ /* 0x000fe200078e00ff */
[----:B------:R-:W-:Y:S01]  /*1570*/  IADD3 R138, P3, R168, R138, RZ ;  /* 0x0000008aa88a7210 */ /* 0x000fe20007f7e0ff */
[----:B------:R-:W-:Y:S01]  /*1580*/  IMAD.WIDE.U32 R24, R24, c[0x0][0x1a8], R28 ;  /* 0x00006a0018187a25 */ /* 0x000fe200078e001c */
[----:B------:R-:W-:-:S02]  /*1590*/  LEA R166, R140, R13, 0x3 ;  /* 0x0000000d8ca67211 */ /* 0x000fc400078e18ff */
[----:B------:R-:W-:Y:S01]  /*15a0*/  LOP3.LUT R3, R3, 0xc0, RZ, 0xc0, !PT ;  /* 0x000000c003037812 */ /* 0x000fe200078ec0ff */
[----:B------:R-:W-:Y:S01]  /*15b0*/  IMAD.IADD R27, R25, 0x1, R26 ;  /* 0x00000001191b7824 */ /* 0x000fe200078e021a */
[----:B------:R-:W-:Y:S01]  /*15c0*/  IADD3 R10, R170, 0x40, RZ ;  /* 0x00000040aa0a7810 */ /* 0x000fe20007ffe0ff */
[----:B------:R-:W-:Y:S01]  /*15d0*/  @!P1 IMAD.MOV.U32 R26, RZ, RZ, R24 ;  /* 0x000000ffff1a9224 */ /* 0x000fe200078e0018 */
[----:B------:R-:W-:Y:S01]  /*15e0*/  LOP3.LUT R0, R3, 0x18, R168, 0xf8, !PT ;  /* 0x0000001803007812 */ /* 0x000fe200078ef8a8 */
[----:B------:R-:W-:Y:S01]  /*15f0*/  @!P1 IMAD R13, R23, c[0x0][0x190], RZ ;  /* 0x00006400170d9a24 */ /* 0x000fe200078e02ff */
[----:B------:R-:W-:Y:S01]  /*1600*/  SHF.R.U32.HI R3, RZ, 0x3, R3 ;  /* 0x00000003ff037819 */ /* 0x000fe20000011603 */
[----:B------:R-:W-:Y:S01]  /*1610*/  @!P2 IMAD.X R23, RZ, RZ, R23, P0 ;  /* 0x000000ffff17a224 */ /* 0x000fe200000e0617 */
[----:B------:R-:W-:Y:S01]  /*1620*/  LOP3.LUT R15, R15, 0xfffffff8, RZ, 0xc0, !PT ;  /* 0xfffffff80f0f7812 */ /* 0x000fe200078ec0ff */
[----:B------:R-:W-:Y:S01]  /*1630*/  IMAD.X R139, R169, 0x1, R21, P3 ;  /* 0x00000001a98b7824 */ /* 0x000fe200018e0615 */
[----:B------:R-:W-:Y:S01]  /*1640*/  LOP3.LUT R3, R0, R3, RZ, 0x3c, !PT ;  /* 0x0000000300037212 */ /* 0x000fe200078e3cff */
[----:B------:R-:W-:Y:S01]  /*1650*/  IMAD.SHL.U32 R0, R165, 0x80, RZ ;  /* 0x00000080a5007824 */ /* 0x000fe200078e00ff */
[----:B------:R-:W-:Y:S01]  /*1660*/  LOP3.LUT R135, R135, 0xffffffe0, RZ, 0xc0, !PT ;  /* 0xffffffe087877812 */ /* 0x000fe200078ec0ff */
[----:B------:R-:W-:Y:S01]  /*1670*/  @!P1 IMAD R13, R22, c[0x0][0x194], R13 ;  /* 0x00006500160d9a24 */ /* 0x000fe200078e020d */
[----:B------:R-:W-:Y:S01]  /*1680*/  LEA R166, R166, R3, 0x5 ;  /* 0x00000003a6a67211 */ /* 0x000fe200078e28ff */
[----:B------:R-:W-:Y:S01]  /*1690*/  @!P1 IMAD.WIDE.U32 R20, R22, c[0x0][0x190], R26 ;  /* 0x0000640016149a25 */ /* 0x000fe200078e001a */
[----:B------:R-:W-:-:S02]  /*16a0*/  IADD3 R3, -R0, R116, RZ ;  /* 0x0000007400037210 */ /* 0x000fc40007ffe1ff */
[----:B------:R-:W-:Y:S01]  /*16b0*/  LOP3.LUT R141, R141, 0x6, RZ, 0xc0, !PT ;  /* 0x000000068d8d7812 */ /* 0x000fe200078ec0ff */
[----:B------:R-:W-:Y:S01]  /*16c0*/  @!P2 IMAD R23, R23, c[0x0][0x190], RZ ;  /* 0x000064001717aa24 */ /* 0x000fe200078e02ff */
[----:B------:R-:W-:Y:S01]  /*16d0*/  @!P1 IADD3 R2, R21, R13, RZ ;  /* 0x0000000d15029210 */ /* 0x000fe20007ffe0ff */
[----:B------:R-:W-:Y:S01]  /*16e0*/  @!P2 IMAD.MOV.U32 R25, RZ, RZ, R27 ;  /* 0x000000ffff19a224 */ /* 0x000fe200078e001b */
[-C--:B------:R-:W-:Y:S01]  /*16f0*/  ISETP.GE.AND P4, PT, R6, R3.reuse, PT ;  /* 0x000000030600720c */ /* 0x080fe20003f86270 */
[----:B------:R-:W-:Y:S01]  /*1700*/  @!P2 IMAD R8, R12, c[0x0][0x194], R23 ;  /* 0x000065000c08aa24 */ /* 0x000fe200078e0217 */
[----:B------:R-:W-:Y:S01]  /*1710*/  @!P1 LEA R26, P0, R20, c[0x0][0x160], 0x1 ;  /* 0x00005800141a9a11 */ /* 0x000fe200078008ff */
[----:B------:R-:W-:Y:S01]  /*1720*/  @!P2 IMAD.WIDE.U32 R12, R12, c[0x0][0x190], R24 ;  /* 0x000064000c0caa25 */ /* 0x000fe200078e0018 */
[----:B------:R-:W-:Y:S02]  /*1730*/  ISETP.GE.AND P5, PT, R170, R3, PT ;  /* 0x00000003aa00720c */ /* 0x000fe40003fa6270 */
[----:B------:R-:W-:Y:S01]  /*1740*/  @!P1 LEA.HI.X R27, R20, c[0x0][0x164], R2, 0x1, P0 ;  /* 0x00005900141b9a11 */ /* 0x000fe200000f0c02 */
[----:B------:R-:W-:Y:S01]  /*1750*/  IMAD R137, R171, c[0x0][0x198], RZ ;  /* 0x00006600ab897a24 */ /* 0x000fe200078e02ff */
[----:B------:R-:W-:Y:S01]  /*1760*/  @!P2 IADD3 R8, R13, R8, RZ ;  /* 0x000000080d08a210 */ /* 0x000fe20007ffe0ff */
[----:B------:R-:W-:Y:S01]  /*1770*/  IMAD.WIDE.U32 R138, R170, c[0x0][0x198], R138 ;  /* 0x00006600aa8a7a25 */ /* 0x000fe200078e008a */
[----:B------:R-:W-:-:S03]  /*1780*/  @!P2 LEA R22, P0, R12, c[0x0][0x160], 0x1 ;  /* 0x000058000c16aa11 */ /* 0x000fc600078008ff */
[----:B------:R-:W-:Y:S01]  /*1790*/  IMAD R137, R170, c[0x0][0x19c], R137 ;  /* 0x00006700aa897a24 */ /* 0x000fe200078e0289 */
[----:B------:R-:W-:Y:S01]  /*17a0*/  @!P2 LEA.HI.X R23, R12, c[0x0][0x164], R8, 0x1, P0 ;  /* 0x000059000c17aa11 */ /* 0x000fe200000f0c08 */
[----:B------:R-:W-:Y:S01]  /*17b0*/  IMAD.MOV.U32 R2, RZ, RZ, c[0x0][0x19c] ;  /* 0x00006700ff027624 */ /* 0x000fe200078e00ff */
[----:B------:R-:W-:Y:S01]  /*17c0*/  ISETP.GE.AND P0, PT, R10, R3, PT ;  /* 0x000000030a00720c */ /* 0x000fe20003f06270 */
[----:B------:R-:W-:Y:S01]  /*17d0*/  IMAD.IADD R137, R139, 0x1, R137 ;  /* 0x000000018b897824 */ /* 0x000fe200078e0289 */
[C---:B------:R-:W-:Y:S01]  /*17e0*/  @!P4 LEA R13, P3, R119.reuse, R138, 0x5 ;  /* 0x0000008a770dc211 */ /* 0x040fe200078628ff */
        /* <DEDUP_REMOVED lines=8> */
[----:B------:R-:W-:-:S02]  /*1870*/  IMAD.SHL.U32 R7, R7, 0x8, RZ ;  /* 0x0000000807077824 */ /* 0x000fc400078e00ff */
[----:B------:R-:W-:Y:S01]  /*1880*/  @!P4 LEA.HI.X R21, R13, c[0x0][0x16c], R8, 0x1, P3 ;  /* 0x00005b000d15ca11 */ /* 0x000fe200018f0c08 */
[----:B------:R1:W-:Y:S01]  /*1890*/  @!P1 LDGSTS.E.BYPASS.LTC128B.128 [R166+0x1000], [R26.64+0x40] ;  /* 0x010000401aa69fae */ /* 0x0003e2000b901d4c */
[----:B------:R-:W-:-:S03]  /*18a0*/  SHF.L.U32 R8, R2, 0x6, RZ ;  /* 0x0000000602087819 */ /* 0x000fc600000006ff */
        /* <DEDUP_REMOVED lines=10> */
[----:B------:R-:W-:-:S02]  /*1950*/  LEA.HI R8, R9, R132, RZ, 0x4 ;  /* 0x0000008409087211 */ /* 0x000fc400078f20ff */
[----:B------:R-:W-:Y:S01]  /*1960*/  IADD3 R130, P1, R170, R19, RZ ;  /* 0x00000013aa827210 */ /* 0x000fe20007f3e0ff */
[----:B------:R1:W-:Y:S01]  /*1970*/  @!P5 LDGSTS.E.BYPASS.LTC128B.128 [R166+0x3000], [R24.64] ;  /* 0x0300000018a6dfae */ /* 0x0003e2000b901d4c */
[----:B------:R-:W-:Y:S02]  /*1980*/  LOP3.LUT R19, R8, 0xfffffff0, RZ, 0xc0, !PT ;  /* 0xfffffff008137812 */ /* 0x000fe400078ec0ff */
[----:B------:R-:W-:Y:S01]  /*1990*/  SHF.R.S32.HI R9, RZ, 0x4, R8 ;  /* 0x00000004ff097819 */ /* 0x000fe20000011408 */
[----:B------:R1:W-:Y:S01]  /*19a0*/  @!P5 LDGSTS.E.BYPASS.LTC128B.128 [R166+0x5000], [R24.64+0x40] ;  /* 0x0500004018a6dfae */ /* 0x0003e2000b901d4c */
[-C--:B------:R-:W-:Y:S01]  /*19b0*/  ISETP.GE.AND P3, PT, R6, R3.reuse, PT ;  /* 0x000000030600720c */ /* 0x080fe20003f66270 */
[----:B------:R-:W-:Y:S01]  /*19c0*/  IMAD.X R6, R171, 0x1, R17, P1 ;  /* 0x00000001ab067824 */ /* 0x000fe200008e0611 */
[----:B------:R-:W-:Y:S01]  /*19d0*/  IADD3 R16, P1, R168, R16, RZ ;  /* 0x00000010a8107210 */ /* 0x000fe20007f3e0ff */
[----:B------:R-:W-:Y:S01]  /*19e0*/  IMAD.IADD R19, R132, 0x1, -R19 ;  /* 0x0000000184137824 */ /* 0x000fe200078e0a13 */
[----:B------:R-:W-:Y:S01]  /*19f0*/  ISETP.GE.AND P2, PT, R10, R3, PT ;  /* 0x000000030a00720c */ /* 0x000fe20003f46270 */
[----:B------:R1:W-:Y:S01]  /*1a00*/  @!P5 LDGSTS.E.BYPASS.LTC128B.128 [R166+0x7000], [R24.64+0x80] ;  /* 0x0700008018a6dfae */ /* 0x0003e2000b901d4c */
[----:B------:R-:W-:-:S02]  /*1a10*/  LEA.HI R8, R8, R9, RZ, 0x1 ;  /* 0x0000000908087211 */ /* 0x000fc400078f08ff */
[----:B------:R-:W-:Y:S01]  /*1a20*/  IADD3 R10, R170, 0x60, RZ ;  /* 0x00000060aa0a7810 */ /* 0x000fe20007ffe0ff */
[----:B------:R2:W-:Y:S01]  /*1a30*/  @!P4 LDGSTS.E.BYPASS.LTC128B.128 [R166+0x3800], [R20.64] ;  /* 0x0380000014a6cfae */ /* 0x0005e2000b901d4c */
[----:B------:R-:W-:Y:S01]  /*1a40*/  IADD3.X R17, R169, R11, RZ, P1, !PT ;  /* 0x0000000ba9117210 */ /* 0x000fe20000ffe4ff */
[----:B------:R-:W-:Y:S01]  /*1a50*/  IMAD.IADD R11, R132, 0x1, -R15 ;  /* 0x00000001840b7824 */ /* 0x000fe200078e0a0f */
[----:B------:R-:W-:Y:S01]  /*1a60*/  LOP3.LUT R8, R8, 0xfffffffe, RZ, 0xc0, !PT ;  /* 0xfffffffe08087812 */ /* 0x000fe200078ec0ff */
[----:B------:R2:W-:Y:S01]  /*1a70*/  @!P4 LDGSTS.E.BYPASS.LTC128B.128 [R166+0x5800], [R20.64+0x40] ;  /* 0x0580004014a6cfae */ /* 0x0005e2000b901d4c */
[----:B------:R-:W-:Y:S01]  /*1a80*/  ISETP.GE.AND P5, PT, R10, R3, PT ;  /* 0x000000030a00720c */ /* 0x000fe20003fa6270 */
[----:B------:R-:W-:Y:S01]  /*1a90*/  IMAD.WIDE.U32 R16, R4, c[0x0][0x1b8], R16 ;  /* 0x00006e0004107a25 */ /* 0x000fe200078e0010 */
[----:B------:R-:W-:Y:S01]  /*1aa0*/  LEA.HI R15, R19, R19, RZ, 0x1 ;  /* 0x00000013130f7211 */ /* 0x000fe200078f08ff */
[----:B------:R2:W-:Y:S01]  /*1ab0*/  @!P4 LDGSTS.E.BYPASS.LTC128B.128 [R166+0x7800], [R20.64+0x80] ;  /* 0x0780008014a6cfae */ /* 0x0005e2000b901d4c */
[-C--:B------:R-:W-:Y:S01]  /*1ac0*/  ISETP.GE.AND P4, PT, R170, R3.reuse, PT ;  /* 0x00000003aa00720c */ /* 0x080fe20003f86270 */
[----:B------:R-:W-:Y:S01]  /*1ad0*/  IMAD.IADD R17, R17, 0x1, R5 ;  /* 0x0000000111117824 */ /* 0x000fe200078e0205 */
[----:B------:R-:W-:Y:S01]  /*1ae0*/  ISETP.GE.AND P1, PT, R10, R3, PT ;  /* 0x000000030a00720c */ /* 0x000fe20003f26270 */
[----:B------:R3:W-:Y:S01]  /*1af0*/  @!P0 LDGSTS.E.BYPASS.LTC128B.128 [R166+0x4000], [R12.64] ;  /* 0x040000000ca68fae */ /* 0x0007e2000b901d4c */
[----:B------:R-:W-:-:S02]  /*1b00*/  IADD3 R9, R9, -R8, RZ ;  /* 0x8000000809097210 */ /* 0x000fc40007ffe0ff */
[----:B------:R-:W-:Y:S01]  /*1b10*/  LEA.HI R3, R11, R11, RZ, 0x1 ;  /* 0x0000000b0b037211 */ /* 0x000fe200078f08ff */
[----:B------:R3:W-:Y:S01]  /*1b20*/  @!P0 LDGSTS.E.BYPASS.LTC128B.128 [R166+0x6000], [R12.64+0x40] ;  /* 0x060000400ca68fae */ /* 0x0007e2000b901d4c */
[----:B------:R-:W-:Y:S01]  /*1b30*/  SHF.R.S32.HI R8, RZ, 0x1f, R19 ;  /* 0x0000001fff087819 */ /* 0x000fe20000011413 */
[----:B------:R-:W-:Y:S01]  /*1b40*/  @!P5 IMAD R2, R2, 0x60, RZ ;  /* 0x000000600202d824 */ /* 0x000fe200078e02ff */
[--C-:B------:R-:W-:Y:S01]  /*1b50*/  SHF.R.S32.HI R10, RZ, 0x1, R15.reuse ;  /* 0x00000001ff0a7819 */ /* 0x100fe2000001140f */
[----:B------:R3:W-:Y:S01]  /*1b60*/  @!P0 LDGSTS.E.BYPASS.LTC128B.128 [R166+0x8000], [R12.64+0x80] ;  /* 0x080000800ca68fae */ /* 0x0007e2000b901d4c */
[----:B------:R-:W-:Y:S02]  /*1b70*/  LOP3.LUT R134, R15, 0x7fffffe, RZ, 0xc0, !PT ;  /* 0x07fffffe0f867812 */ /* 0x000fe400078ec0ff */
[----:B------:R-:W-:Y:S02]  /*1b80*/  SHF.R.S32.HI R15, RZ, 0x1f, R15 ;  /* 0x0000001fff0f7819 */ /* 0x000fe4000001140f */
[----:B------:R-:W-:Y:S01]  /*1b90*/  LOP3.LUT R158, R3, 0x7fffffe, RZ, 0xc0, !PT ;  /* 0x07fffffe039e7812 */ /* 0x000fe200078ec0ff */
[----:B------:R-:W-:Y:S01]  /*1ba0*/  IMAD.IADD R134, R19, 0x1, -R134 ;  /* 0x0000000113867824 */ /* 0x000fe200078e0a86 */
[----:B------:R-:W-:-:S02]  /*1bb0*/  LEA.HI R133, R8, R19, RZ, 0x3 ;  /* 0x0000001308857211 */ /* 0x000fc400078f18ff */
[----:B------:R-:W-:Y:S01]  /*1bc0*/  LEA.HI R8, R15, R10, RZ, 0x2 ;  /* 0x0000000a0f087211 */ /* 0x000fe200078f10ff */
[----:B------:R-:W-:Y:S01]  /*1bd0*/  IMAD R15, R6, c[0x0][0x1a0], RZ ;  /* 0x00006800060f7a24 */ /* 0x000fe200078e02ff */
[----:B------:R-:W-:Y:S02]  /*1be0*/  IADD3 R158, R11, -R158, RZ ;  /* 0x8000009e0b9e7210 */ /* 0x000fe40007ffe0ff */
[----:B------:R-:W-:Y:S01]  /*1bf0*/  LOP3.LUT R11, R8, 0xfffffffc, RZ, 0xc0, !PT ;  /* 0xfffffffc080b7812 */ /* 0x000fe200078ec0ff */
[C---:B------:R-:W-:Y:S01]  /*1c00*/  IMAD R15, R130.reuse, c[0x0][0x1a4], R15 ;  /* 0x00006900820f7a24 */ /* 0x040fe200078e020f */
[----:B------:R-:W-:Y:S01]  /*1c10*/  @!P5 MOV R139, R137 ;  /* 0x00000089008bd202 */ /* 0x000fe20000000f00 */
[----:B------:R-:W-:Y:S01]  /*1c20*/  IMAD.WIDE.U32 R130, R130, c[0x0][0x1a0], R16 ;  /* 0x0000680082827a25 */ /* 0x000fe200078e0010 */
[----:B------:R-:W-:Y:S02]  /*1c30*/  IADD3 R4, R10, -R11, RZ ;  /* 0x8000000b0a047210 */ /* 0x000fe40007ffe0ff */
[----:B------:R-:W-:Y:S01]  /*1c40*/  SHF.R.S32.HI R3, RZ, 0x1, R3 ;  /* 0x00000001ff037819 */ /* 0x000fe20000011403 */
[----:B------:R-:W-:Y:S01]  /*1c50*/  @!P5 IMAD.WIDE.U32 R10, R119, 0x60, R138 ;  /* 0x00000060770ad825 */ /* 0x000fe200078e008a */
[----:B------:R-:W-:-:S02]  /*1c60*/  SHF.L.U32 R133, R133, 0x5, RZ ;  /* 0x0000000585857819 */ /* 0x000fc400000006ff */
[----:B------:R-:W-:Y:S01]  /*1c70*/  MOV R6, 0x5 ;  /* 0x0000000500067802 */ /* 0x000fe20000000f00 */
[----:B------:R-:W-:Y:S01]  /*1c80*/  IMAD.SHL.U32 R8, R3, 0x40, RZ ;  /* 0x0000004003087824 */ /* 0x000fe200078e00ff */
[----:B------:R-:W-:Y:S01]  /*1c90*/  @!P5 IADD3 R5, R11, R2, RZ ;  /* 0x000000020b05d210 */ /* 0x000fe20007ffe0ff */
[----:B------:R-:W-:Y:S01]  /*1ca0*/  IMAD.IADD R128, R131, 0x1, R15 ;  /* 0x0000000183807824 */ /* 0x000fe200078e020f */
[----:B------:R-:W-:Y:S01]  /*1cb0*/  @!P5 LEA R18, P0, R10, c[0x0][0x168], 0x1 ;  /* 0x00005a000a12da11 */ /* 0x000fe200078008ff */
[----:B------:R-:W-:Y:S01]  /*1cc0*/  IMAD R158, R9, 0x8, R158 ;  /* 0x00000008099e7824 */ /* 0x000fe200078e029e */
[----:B------:R-:W-:Y:S02]  /*1cd0*/  LOP3.LUT R8, R8, 0xc0, RZ, 0xc0, !PT ;  /* 0x000000c008087812 */ /* 0x000fe400078ec0ff */
[----:B------:R-:W-:Y:S02]  /*1ce0*/  @!P5 LEA.HI.X R19, R10, c[0x0][0x16c], R5, 0x1, P0 ;  /* 0x00005b000a13da11 */ /* 0x000fe400000f0c05 */
[----:B------:R-:W-:-:S02]  /*1cf0*/  LEA R162, P0, R130, c[0x0][0x170], 0x1 ;  /* 0x00005c0082a27a11 */ /* 0x000fc400078008ff */
[----:B------:R-:W-:Y:S01]  /*1d00*/  SHF.L.U32 R2, R4, 0x6, RZ ;  /* 0x0000000604027819 */ /* 0x000fe200000006ff */
[----:B------:R4:W-:Y:S01]  /*1d10*/  @!P5 LDGSTS.E.BYPASS.LTC128B.128 [R166+0x4800], [R18.64] ;  /* 0x0480000012a6dfae */ /* 0x0009e2000b901d4c */
[----:B------:R-:W-:Y:S02]  /*1d20*/  LEA.HI.X R161, R130, c[0x0][0x174], R128, 0x1, P0 ;  /* 0x00005d0082a17a11 */ /* 0x000fe400000f0c80 */
[----:B------:R-:W-:Y:S01]  /*1d30*/  LOP3.LUT R7, R8, 0x8, R7, 0xf8, !PT ;  /* 0x0000000808077812 */ /* 0x000fe200078ef807 */
[----:B------:R4:W-:Y:S01]  /*1d40*/  @!P5 LDGSTS.E.BYPASS.LTC128B.128 [R166+0x6800], [R18.64+0x40] ;  /* 0x0680004012a6dfae */ /* 0x0009e2000b901d4c */
[----:B------:R-:W-:Y:S01]  /*1d50*/  SHF.L.U32 R9, R9, 0x3, RZ ;  /* 0x0000000309097819 */ /* 0x000fe200000006ff */
[----:B------:R-:W-:Y:S01]  /*1d60*/  @!P1 IMAD.MOV.U32 R163, RZ, RZ, R161 ;  /* 0x000000ffffa39224 */ /* 0x000fe200078e00a1 */
[----:B------:R-:W-:Y:S01]  /*1d70*/  LOP3.LUT R2, R2, 0xc0, RZ, 0xc0, !PT ;  /* 0x000000c002027812 */ /* 0x000fe200078ec0ff */
[----:B------:R4:W-:Y:S01]  /*1d80*/  @!P5 LDGSTS.E.BYPASS.LTC128B.128 [R166+0x8800], [R18.64+0x80] ;  /* 0x0880008012a6dfae */ /* 0x0009e2000b901d4c */
[----:B------:R-:W-:Y:S01]  /*1d90*/  SHF.R.U32.HI R8, RZ, 0x3, R8 ;  /* 0x00000003ff087819 */ /* 0x000fe20000011608 */
[C---:B---3--:R-:W-:Y:S01]  /*1da0*/  @!P1 IMAD.WIDE.U32 R12, R129.reuse, 0xc0, R162 ;  /* 0x000000c0810c9825 */ /* 0x048fe200078e00a2 */
[----:B------:R-:W-:Y:S01]  /*1db0*/  SHF.L.U32 R5, R129, 0x5, RZ ;  /* 0x0000000581057819 */ /* 0x000fe200000006ff */
[----:B------:R-:W0:Y:S01]  /*1dc0*/  LDGDEPBAR ;  /* 0x00000000000079af */ /* 0x000e220000000000 */
[----:B------:R-:W-:-:S02]  /*1dd0*/  LOP3.LUT R9, R2, 0x8, R9, 0xf8, !PT ;  /* 0x0000000802097812 */ /* 0x000fc400078ef809 */
[----:B------:R-:W-:Y:S01]  /*1de0*/  LOP3.LUT R11, R7, R8, RZ, 0x3c, !PT ;  /* 0x00000008070b7212 */ /* 0x000fe200078e3cff */
[----:B------:R-:W-:Y:S01]  /*1df0*/  @!P1 IMAD.MOV.U32 R7, RZ, RZ, c[0x0][0x1a4] ;  /* 0x00006900ff079624 */ /* 0x000fe200078e00ff */
[----:B------:R-:W-:Y:S02]  /*1e00*/  SHF.R.U32.HI R2, RZ, 0x3, R2 ;  /* 0x00000003ff027819 */ /* 0x000fe40000011602 */
[----:B------:R-:W-:Y:S01]  /*1e10*/  LOP3.LUT R133, R133, 0xffffff00, RZ, 0xc0, !PT ;  /* 0xffffff0085857812 */ /* 0x000fe200078ec0ff */
[----:B------:R-:W-:Y:S01]  /*1e20*/  @!P1 IMAD R7, R7, 0xc0, RZ ;  /* 0x000000c007079824 */ /* 0x000fe200078e02ff */
[----:B------:R-:W-:Y:S02]  /*1e30*/  SHF.L.U64.HI R6, R129, R6, c[0x0][0x1a4] ;  /* 0x0000690081067619 */ /* 0x000fe40000010206 */
[----:B------:R-:W-:Y:S01]  /*1e40*/  @!P3 LEA R8, P0, R5, R162, 0x1 ;  /* 0x000000a20508b211 */ /* 0x000fe200078008ff */
[----:B------:R-:W-:Y:S01]  /*1e50*/  IMAD R159, R140, 0x200, R133 ;  /* 0x000002008c9f7824 */ /* 0x000fe200078e0285 */
[-C--:B------:R-:W-:Y:S01]  /*1e60*/  @!P4 MOV R163, R161.reuse ;  /* 0x000000a100a3c202 */ /* 0x080fe20000000f00 */
[----:B------:R-:W-:Y:S01]  /*1e70*/  @!P1 IMAD.IADD R7, R13, 0x1, R7 ;  /* 0x000000010d079824 */ /* 0x000fe200078e0207 */
[----:B------:R-:W-:Y:S01]  /*1e80*/  LOP3.LUT R2, R9, R2, RZ, 0x3c, !PT ;  /* 0x0000000209027212 */ /* 0x000fe200078e3cff */
[----:B------:R-:W-:Y:S01]  /*1e90*/  IMAD R159, R134, 0x20, R159 ;  /* 0x00000020869f7824 */ /* 0x000fe200078e029f */
[----:B------:R-:W-:Y:S01]  /*1ea0*/  @!P3 LEA.HI.X R9, R5, R161, R6, 0x1, P0 ;  /* 0x000000a10509b211 */ /* 0x000fe200000f0c06 */
[----:B------:R-:W-:Y:S01]  /*1eb0*/  @!P1 IMAD.MOV.U32 R6, RZ, RZ, R12 ;  /* 0x000000ffff069224 */ /* 0x000fe200078e000c */
[----:B------:R-:W-:Y:S01]  /*1ec0*/  @!P2 MOV R10, c[0x0][0x1a4] ;  /* 0x00006900000aaa02 */ /* 0x000fe20000000f00 */
[----:B------:R-:W-:Y:S01]  /*1ed0*/  IMAD.MOV.U32 R5, RZ, RZ, 0x10 ;  /* 0x00000010ff057424 */ /* 0x000fe200078e00ff */
[----:B------:R-:W-:-:S02]  /*1ee0*/  @!P2 LEA R12, P0, R129, R162, 0x7 ;  /* 0x000000a2810ca211 */ /* 0x000fc400078038ff */
[----:B------:R-:W-:Y:S01]  /*1ef0*/  LEA R158, R158, R11, 0x5 ;  /* 0x0000000b9e9e7211 */ /* 0x000fe200078e28ff */
[----:B------:R-:W-:-:S04]  /*1f00*/  DEPBAR.LE SB0, 0x0 ;  /* 0x000080000000791a */ /* 0x000fc80000000000 */
[----:B------:R-:W-:Y:S01]  /*1f10*/  BAR.SYNC.DEFER_BLOCKING 0x0 ;  /* 0x0000000000007b1d */ /* 0x000fe20000010000 */
[----:B------:R-:W-:Y:S01]  /*1f20*/  @!P2 LEA.HI.X R13, R129, R161, R10, 0x7, P0 ;  /* 0x000000a1810da211 */ /* 0x000fe200000f3c0a */
[----:B------:R-:W-:Y:S01]  /*1f30*/  IMAD.SHL.U32 R158, R158, 0x2, RZ ;  /* 0x000000029e9e7824 */ /* 0x000fe200078e00ff */
[----:B------:R-:W-:Y:S02]  /*1f40*/  IADD3 R159, R2, R159, RZ ;  /* 0x0000009f029f7210 */ /* 0x000fe40007ffe0ff */
[----:B------:R-:W-:Y:S02]  /*1f50*/  LOP3.LUT P0, RZ, R3, 0x2, RZ, 0xc0, !PT ;  /* 0x0000000203ff7812 */ /* 0x000fe4000780c0ff */
[----:B------:R-:W-:Y:S02]  /*1f60*/  SHF.L.U32 R159, R159, 0x1, RZ ;  /* 0x000000019f9f7819 */ /* 0x000fe400000006ff */
[----:B------:R-:W-:-:S04]  /*1f70*/  LEA R133, R134, R133, 0x5 ;  /* 0x0000008586857211 */ /* 0x000fc800078e28ff */
[----:B------:R-:W-:Y:S01]  /*1f80*/  IADD3 R156, R2, R133, RZ ;  /* 0x00000085029c7210 */ /* 0x000fe20007ffe0ff */
        /* <DEDUP_REMOVED lines=43> */
[----:B------:R-:W-:Y:S02]  /*2240*/  LEA R157, R3, R159, 0x1 ;  /* 0x0000009f039d7211 */ /* 0x000fe400078e08ff */
[----:B------:R-:W-:Y:S01]  /*2250*/  ISETP.GT.AND P1, PT, R117, 0x1, PT ;  /* 0x000000017500780c */ /* 0x000fe20003f24270 */
[----:B------:R-:W-:Y:S01]  /*2260*/  IMAD R118, R5, 0x2, R158 ;  /* 0x0000000205767824 */ /* 0x000fe200078e029e */
[----:B------:R-:W4:Y:S04]  /*2270*/  LDSM.16.M88.4 R32, [R158+0x3400] ;  /* 0x003400009e20783b */ /* 0x000f280000000200 */
[----:B------:R-:W-:Y:S04]  /*2280*/  LDSM.16.M88.4 R112, [R157] ;  /* 0x000000009d70783b */ /* 0x000fe80000000200 */
[----:B------:R-:W4:Y:S03]  /*2290*/  LDSM.16.M88.4 R92, [R118+0x3000] ;  /* 0x00300000765c783b */ /* 0x000f260000000200 */
[C---:B------:R-:W-:Y:S01]  /*22a0*/  @!P1 LEA R178, P0, R138.reuse, c[0x0][0x168], 0x1 ;  /* 0x00005a008ab29a11 */ /* 0x040fe200078008ff */
[----:B-1----:R-:W1:Y:S03]  /*22b0*/  LDSM.16.M88.4 R24, [R158+0x3800] ;  /* 0x003800009e18783b */ /* 0x002e660000000200 */
[----:B------:R-:W-:Y:S01]  /*22c0*/  @!P1 LEA.HI.X R179, R138, c[0x0][0x16c], R137, 0x1, P0 ;  /* 0x00005b008ab39a11 */ /* 0x000fe200000f0c89 */
[----:B------:R-:W-:Y:S04]  /*22d0*/  LDSM.16.M88.4 R48, [R159+0x1000] ;  /* 0x001000009f30783b */ /* 0x000fe80000000200 */
[----:B------:R-:W1:Y:S04]  /*22e0*/  LDSM.16.M88.4 R120, [R158+0x5000] ;  /* 0x005000009e78783b */ /* 0x000e680000000200 */
[----:B------:R-:W1:Y:S04]  /*22f0*/  LDSM.16.M88.4 R68, [R158+0x4400] ;  /* 0x004400009e44783b */ /* 0x000e680000000200 */
[----:B------:R-:W1:Y:S04]  /*2300*/  LDSM.16.M88.4 R8, [R118+0x3400] ;  /* 0x003400007608783b */ /* 0x000e680000000200 */
[----:B--2---:R-:W2:Y:S01]  /*2310*/  LDSM.16.M88.4 R4, [R118+0x3800] ;  /* 0x003800007604783b */ /* 0x004ea20000000200 */
[C---:B---3--:R-:W-:Y:S03]  /*2320*/  HMMA.16816.F32.BF16 R12, R52.reuse, R40, RZ ;  /* 0x00000028340c723c */ /* 0x048fe600000418ff */
[----:B------:R-:W3:Y:S04]  /*2330*/  LDSM.16.M88.4 R84, [R158+0x3c00] ;  /* 0x003c00009e54783b */ /* 0x000ee80000000200 */
[----:B------:R-:W2:Y:S01]  /*2340*/  LDSM.16.M88.4 R76, [R158+0x4000] ;  /* 0x004000009e4c783b */ /* 0x000ea20000000200 */
[C---:B------:R-:W-:Y:S03]  /*2350*/  HMMA.16816.F32.BF16 R40, R52.reuse, R42, RZ ;  /* 0x0000002a3428723c */ /* 0x040fe600000418ff */
[----:B------:R-:W2:Y:S04]  /*2360*/  LDSM.16.M88.4 R60, [R158+0x4800] ;  /* 0x004800009e3c783b */ /* 0x000ea80000000200 */
[----:B------:R-:W2:Y:S01]  /*2370*/  LDSM.16.M88.4 R44, [R158+0x4c00] ;  /* 0x004c00009e2c783b */ /* 0x000ea20000000200 */
[----:B----4-:R-:W-:Y:S03]  /*2380*/  HMMA.16816.F32.BF16 R36, R52, R32, RZ ;  /* 0x000000203424723c */ /* 0x010fe600000418ff */
[----:B------:R-:W-:Y:S04]  /*2390*/  LDSM.16.M88.4 R20, [R157+0x1000] ;  /* 0x001000009d14783b */ /* 0x000fe80000000200 */
[----:B------:R-:W4:Y:S01]  /*23a0*/  LDSM.16.M88.4 R16, [R118+0x5000] ;  /* 0x005000007610783b */ /* 0x000f220000000200 */
[----:B------:R-:W-:Y:S03]  /*23b0*/  HMMA.16816.F32.BF16 R12, R112, R92, R12 ;  /* 0x0000005c700c723c */ /* 0x000fe6000004180c */
[----:B------:R-:W2:Y:S04]  /*23c0*/  LDSM.16.M88.4 R100, [R118+0x4400] ;  /* 0x004400007664783b */ /* 0x000ea80000000200 */
[----:B------:R-:W2:Y:S01]  /*23d0*/  LDSM.16.M88.4 R104, [R118+0x4000] ;  /* 0x004000007668783b */ /* 0x000ea20000000200 */
[C---:B-1----:R-:W-:Y:S03]  /*23e0*/  HMMA.16816.F32.BF16 R28, R52.reuse, R24, RZ ;  /* 0x00000018341c723c */ /* 0x042fe600000418ff */
[----:B------:R-:W1:Y:S04]  /*23f0*/  LDSM.16.M88.4 R96, [R118+0x4800] ;  /* 0x004800007660783b */ /* 0x000e680000000200 */
[----:B------:R-:W-:Y:S01]  /*2400*/  LDSM.16.M88.4 R108, [R118+0x3c00] ;  /* 0x003c0000766c783b */ /* 0x000fe20000000200 */
[C---:B------:R-:W-:Y:S03]  /*2410*/  HMMA.16816.F32.BF16 R32, R52.reuse, R34, RZ ;  /* 0x000000223420723c */ /* 0x040fe600000418ff */
[----:B------:R-:W-:Y:S04]  /*2420*/  LDSM.16.M88.4 R124, [R158+0x6000] ;  /* 0x006000009e7c783b */ /* 0x000fe80000000200 */
[----:B------:R-:W0:Y:S01]  /*2430*/  LDGDEPBAR ;  /* 0x00000000000079af */ /* 0x000e220000000000 */
[----:B------:R-:W-:Y:S08]  /*2440*/  HMMA.16816.F32.BF16 R24, R52, R26, RZ ;  /* 0x0000001a3418723c */ /* 0x000ff000000418ff */
[----:B------:R-:W-:Y:S01]  /*2450*/  HMMA.16816.F32.BF16 R40, R112, R94, R40 ;  /* 0x0000005e7028723c */ /* 0x000fe20000041828 */
[----:B------:R-:W-:Y:S07]  /*2460*/  LDSM.16.M88.4 R92, [R118+0x4c00] ;  /* 0x004c0000765c783b */ /* 0x000fee0000000200 */
[----:B------:R-:W-:Y:S08]  /*2470*/  HMMA.16816.F32.BF16 R12, R48, R120, R12 ;  /* 0x00000078300c723c */ /* 0x000ff0000004180c */
[C---:B------:R-:W-:Y:S08]  /*2480*/  HMMA.16816.F32.BF16 R72, R52.reuse, R68, RZ ;  /* 0x000000443448723c */ /* 0x040ff000000418ff */
[----:B------:R-:W-:Y:S08]  /*2490*/  HMMA.16816.F32.BF16 R68, R52, R70, RZ ;  /* 0x000000463444723c */ /* 0x000ff000000418ff */
[C---:B------:R-:W-:Y:S08]  /*24a0*/  HMMA.16816.F32.BF16 R36, R112.reuse, R8, R36 ;  /* 0x000000087024723c */ /* 0x040ff00000041824 */
[C---:B------:R-:W-:Y:S01]  /*24b0*/  HMMA.16816.F32.BF16 R32, R112.reuse, R10, R32 ;  /* 0x0000000a7020723c */ /* 0x040fe20000041820 */
[----:B------:R-:W-:Y:S07]  /*24c0*/  LDSM.16.M88.4 R8, [R159+0x2000] ;  /* 0x002000009f08783b */ /* 0x000fee0000000200 */
[C---:B--2---:R-:W-:Y:S08]  /*24d0*/  HMMA.16816.F32.BF16 R28, R112.reuse, R4, R28 ;  /* 0x00000004701c723c */ /* 0x044ff0000004181c */
[----:B------:R-:W-:Y:S01]  /*24e0*/  HMMA.16816.F32.BF16 R24, R112, R6, R24 ;  /* 0x000000067018723c */ /* 0x000fe20000041818 */
[----:B------:R-:W2:Y:S07]  /*24f0*/  LDSM.16.M88.4 R4, [R158+0x7000] ;  /* 0x007000009e04783b */ /* 0x000eae0000000200 */
        /* <DEDUP_REMOVED lines=8> */
[----:B------:R-:W3:Y:S07]  /*2580*/  LDSM.16.M88.4 R44, [R158+0x5400] ;  /* 0x005400009e2c783b */ /* 0x000eee0000000200 */
[----:B------:R-:W-:Y:S01]  /*2590*/  HMMA.16816.F32.BF16 R120, R48, R122, R40 ;  /* 0x0000007a3078723c */ /* 0x000fe20000041828 */
[----:B------:R-:W-:Y:S07]  /*25a0*/  LDSM.16.M88.4 R40, [R118+0x7000] ;  /* 0x007000007628783b */ /* 0x000fee0000000200 */
[----:B----4-:R-:W-:Y:S08]  /*25b0*/  HMMA.16816.F32.BF16 R12, R20, R16, R12 ;  /* 0x00000010140c723c */ /* 0x010ff0000004180c */
[C---:B------:R-:W-:Y:S08]  /*25c0*/  HMMA.16816.F32.BF16 R72, R112.reuse, R100, R72 ;  /* 0x000000647048723c */ /* 0x040ff00000041848 */
[C---:B------:R-:W-:Y:S01]  /*25d0*/  HMMA.16816.F32.BF16 R68, R112.reuse, R102, R68 ;  /* 0x000000667044723c */ /* 0x040fe20000041844 */
[----:B------:R-:W4:Y:S07]  /*25e0*/  LDSM.16.M88.4 R100, [R157+0x2000] ;  /* 0x002000009d64783b */ /* 0x000f2e0000000200 */
[C---:B------:R-:W-:Y:S08]  /*25f0*/  HMMA.16816.F32.BF16 R80, R112.reuse, R104, R80 ;  /* 0x000000687050723c */ /* 0x040ff00000041850 */
[C---:B------:R-:W-:Y:S01]  /*2600*/  HMMA.16816.F32.BF16 R76, R112.reuse, R106, R76 ;  /* 0x0000006a704c723c */ /* 0x040fe2000004184c */
[----:B------:R-:W4:Y:S07]  /*2610*/  LDSM.16.M88.4 R104, [R118+0x5400] ;  /* 0x005400007668783b */ /* 0x000f2e0000000200 */
[C---:B-1----:R-:W-:Y:S08]  /*2620*/  HMMA.16816.F32.BF16 R64, R112.reuse, R96, R64 ;  /* 0x000000607040723c */ /* 0x042ff00000041840 */
[----:B------:R-:W-:Y:S01]  /*2630*/  HMMA.16816.F32.BF16 R60, R112, R98, R60 ;  /* 0x00000062703c723c */ /* 0x000fe2000004183c */
[----:B------:R-:W1:Y:S07]  /*2640*/  LDSM.16.M88.4 R96, [R158+0x5800] ;  /* 0x005800009e60783b */ /* 0x000e6e0000000200 */
[----:B------:R-:W-:Y:S01]  /*2650*/  HMMA.16816.F32.BF16 R120, R20, R18, R120 ;  /* 0x000000121478723c */ /* 0x000fe20000041878 */
[----:B------:R-:W1:Y:S07]  /*2660*/  LDSM.16.M88.4 R16, [R158+0x7400] ;  /* 0x007400009e10783b */ /* 0x000e6e0000000200 */
[----:B--2---:R-:W-:Y:S08]  /*2670*/  HMMA.16816.F32.BF16 R12, R8, R4, R12 ;  /* 0x00000004080c723c */ /* 0x004ff0000004180c */
[C---:B---3--:R-:W-:Y:S08]  /*2680*/  HMMA.16816.F32.BF16 R36, R48.reuse, R44, R36 ;  /* 0x0000002c3024723c */ /* 0x048ff00000041824 */
[----:B------:R-:W-:Y:S01]  /*2690*/  HMMA.16816.F32.BF16 R32, R48, R46, R32 ;  /* 0x0000002e3020723c */ /* 0x000fe20000041820 */
[----:B------:R-:W2:Y:S07]  /*26a0*/  LDSM.16.M88.4 R44, [R118+0x5800] ;  /* 0x00580000762c783b */ /* 0x000eae0000000200 */
[----:B------:R-:W-:Y:S01]  /*26b0*/  HMMA.16816.F32.BF16 R120, R8, R6, R120 ;  /* 0x000000060878723c */ /* 0x000fe20000041878 */
[----:B------:R-:W-:Y:S07]  /*26c0*/  LDSM.16.M88.4 R4, [R118+0x7400] ;  /* 0x007400007604783b */ /* 0x000fee0000000200 */
[----:B----4-:R-:W-:Y:S08]  /*26d0*/  HMMA.16816.F32.BF16 R12, R100, R40, R12 ;  /* 0x00000028640c723c */ /* 0x010ff0000004180c */
[C---:B------:R-:W-:Y:S08]  /*26e0*/  HMMA.16816.F32.BF16 R88, R112.reuse, R108, R88 ;  /* 0x0000006c7058723c */ /* 0x040ff00000041858 */
[----:B------:R-:W-:Y:S01]  /*26f0*/  HMMA.16816.F32.BF16 R84, R112, R110, R84 ;  /* 0x0000006e7054723c */ /* 0x000fe20000041854 */
[----:B------:R-:W3:Y:S07]  /*2700*/  LDSM.16.M88.4 R108, [R158+0x5c00] ;  /* 0x005c00009e6c783b */ /* 0x000eee0000000200 */
[----:B------:R-:W-:Y:S01]  /*2710*/  HMMA.16816.F32.BF16 R36, R20, R104, R36 ;  /* 0x000000681424723c */ /* 0x000fe20000041824 */
[----:B------:R-:W-:-:S07]  /*2720*/  FMUL.FTZ R12, R12, c[0x0][0x2ec] ;  /* 0x0000bb000c0c7a20 */ /* 0x000fce0000410000 */
[----:B------:R-:W-:Y:S08]  /*2730*/  HMMA.16816.F32.BF16 R32, R20, R106, R32 ;  /* 0x0000006a1420723c */ /* 0x000ff00000041820 */
[C---:B-1----:R-:W-:Y:S08]  /*2740*/  HMMA.16816.F32.BF16 R28, R48.reuse, R96, R28 ;  /* 0x00000060301c723c */ /* 0x042ff0000004181c */
[----:B------:R-:W-:Y:S08]  /*2750*/  HMMA.16816.F32.BF16 R24, R48, R98, R24 ;  /* 0x000000623018723c */ /* 0x000ff00000041818 */
[----:B------:R-:W-:Y:S01]  /*2760*/  HMMA.16816.F32.BF16 R120, R100, R42, R120 ;  /* 0x0000002a6478723c */ /* 0x000fe20000041878 */
[----:B------:R-:W1:Y:S07]  /*2770*/  LDSM.16.M88.4 R40, [R158+0x7800] ;  /* 0x007800009e28783b */ /* 0x000e6e0000000200 */
[C---:B------:R-:W-:Y:S01]  /*2780*/  HMMA.16816.F32.BF16 R56, R112.reuse, R92, R56 ;  /* 0x0000005c7038723c */ /* 0x040fe20000041838 */
[----:B------:R4:W1:Y:S06]  /*2790*/  MUFU.TANH R92, R12 ;  /* 0x0000000c005c7308 */ /* 0x00086c0000002400 */
[----:B------:R-:W-:Y:S01]  /*27a0*/  FMUL.FTZ R93, R13, c[0x0][0x2ec] ;  /* 0x0000bb000d5d7a20 */ /* 0x000fe20000410000 */
[----:B------:R-:W-:Y:S05]  /*27b0*/  HMMA.16816.F32.BF16 R52, R112, R94, R52 ;  /* 0x0000005e7034723c */ /* 0x000fea0000041834 */
[----:B------:R-:W1:Y:S02]  /*27c0*/  MUFU.TANH R93, R93 ;  /* 0x0000005d005d7308 */ /* 0x000e640000002400 */
[----:B------:R-:W-:Y:S01]  /*27d0*/  FMUL.FTZ R94, R14, c[0x0][0x2ec] ;  /* 0x0000bb000e5e7a20 */ /* 0x000fe20000410000 */
[----:B------:R-:W-:Y:S01]  /*27e0*/  HMMA.16816.F32.BF16 R36, R8, R16, R36 ;  /* 0x000000100824723c */ /* 0x000fe20000041824 */
[----:B------:R-:W-:-:S02]  /*27f0*/  FMUL.FTZ R95, R15, c[0x0][0x2ec] ;  /* 0x0000bb000f5f7a20 */ /* 0x000fc40000410000 */
[----:B----4-:R-:W4:Y:S01]  /*2800*/  LDSM.16.M88.4 R12, [R118+0x5c00] ;  /* 0x005c0000760c783b */ /* 0x010f220000000200 */
[----:B------:R-:W-:Y:S01]  /*2810*/  FMUL.FTZ R96, R120, c[0x0][0x2ec] ;  /* 0x0000bb0078607a20 */ /* 0x000fe20000410000 */
[----:B------:R-:W1:Y:S01]  /*2820*/  MUFU.TANH R94, R94 ;  /* 0x0000005e005e7308 */ /* 0x000e620000002400 */
[----:B------:R-:W-:Y:S02]  /*2830*/  FMUL.FTZ R97, R121, c[0x0][0x2ec] ;  /* 0x0000bb0079617a20 */ /* 0x000fe40000410000 */
[----:B------:R-:W-:Y:S01]  /*2840*/  HMMA.16816.F32.BF16 R32, R8, R18, R32 ;  /* 0x000000120820723c */ /* 0x000fe20000041820 */
[----:B------:R-:W-:Y:S01]  /*2850*/  LDSM.16.M88.4 R16, [R158+0x6400] ;  /* 0x006400009e10783b */ /* 0x000fe20000000200 */
[----:B------:R-:W-:Y:S02]  /*2860*/  FMUL.FTZ R98, R122, c[0x0][0x2ec] ;  /* 0x0000bb007a627a20 */ /* 0x000fe40000410000 */
[----:B------:R-:W-:Y:S01]  /*2870*/  FMUL.FTZ R99, R123, c[0x0][0x2ec] ;  /* 0x0000bb007b637a20 */ /* 0x000fe20000410000 */
[----:B------:R-:W1:Y:S03]  /*2880*/  MUFU.TANH R95, R95 ;  /* 0x0000005f005f7308 */ /* 0x000e660000002400 */
[C---:B--2---:R-:W-:Y:S05]  /*2890*/  HMMA.16816.F32.BF16 R28, R20.reuse, R44, R28 ;  /* 0x0000002c141c723c */ /* 0x044fea000004181c */
[----:B------:R-:W2:Y:S03]  /*28a0*/  MUFU.TANH R96, R96 ;  /* 0x0000006000607308 */ /* 0x000ea60000002400 */
[----:B------:R-:W-:Y:S01]  /*28b0*/  HMMA.16816.F32.BF16 R44, R20, R46, R24 ;  /* 0x0000002e142c723c */ /* 0x000fe20000041818 */
[----:B------:R-:W2:Y:S04]  /*28c0*/  LDSM.16.M88.4 R24, [R118+0x7800] ;  /* 0x007800007618783b */ /* 0x000ea80000000200 */
[----:B------:R-:W1:Y:S03]  /*28d0*/  MUFU.TANH R97, R97 ;  /* 0x0000006100617308 */ /* 0x000e660000002400 */
[C---:B---3--:R-:W-:Y:S05]  /*28e0*/  HMMA.16816.F32.BF16 R88, R48.reuse, R108, R88 ;  /* 0x0000006c3058723c */ /* 0x048fea0000041858 */
[----:B------:R-:W3:Y:S03]  /*28f0*/  MUFU.TANH R98, R98 ;  /* 0x0000006200627308 */ /* 0x000ee60000002400 */
[----:B------:R-:W-:Y:S05]  /*2900*/  HMMA.16816.F32.BF16 R84, R48, R110, R84 ;  /* 0x0000006e3054723c */ /* 0x000fea0000041854 */
[----:B------:R-:W1:Y:S03]  /*2910*/  MUFU.TANH R99, R99 ;  /* 0x0000006300637308 */ /* 0x000e660000002400 */
[C---:B------:R-:W-:Y:S08]  /*2920*/  HMMA.16816.F32.BF16 R36, R100.reuse, R4, R36 ;  /* 0x000000046424723c */ /* 0x040ff00000041824 */
[----:B------:R-:W-:Y:S01]  /*2930*/  HMMA.16816.F32.BF16 R32, R100, R6, R32 ;  /* 0x000000066420723c */ /* 0x000fe20000041820 */
[----:B------:R-:W3:Y:S07]  /*2940*/  LDSM.16.M88.4 R4, [R158+0x7c00] ;  /* 0x007c00009e04783b */ /* 0x000eee0000000200 */
[C---:B-1----:R-:W-:Y:S08]  /*2950*/  HMMA.16816.F32.BF16 R28, R8.reuse, R40, R28 ;  /* 0x00000028081c723c */ /* 0x042ff0000004181c */
[----:B------:R-:W-:Y:S01]  /*2960*/  HMMA.16816.F32.BF16 R44, R8, R42, R44 ;  /* 0x0000002a082c723c */ /* 0x000fe2000004182c */
[----:B------:R-:W1:Y:S01]  /*2970*/  LDSM.16.M88.4 R40, [R118+0x6000] ;  /* 0x006000007628783b */ /* 0x000e620000000200 */
[----:B------:R-:W-:-:S02]  /*2980*/  FMUL.FTZ R36, R36, c[0x0][0x2ec] ;  /* 0x0000bb0024247a20 */ /* 0x000fc40000410000 */
[----:B------:R-:W-:Y:S02]  /*2990*/  FMUL.FTZ R37, R37, c[0x0][0x2ec] ;  /* 0x0000bb0025257a20 */ /* 0x000fe40000410000 */
[----:B------:R-:W-:Y:S02]  /*29a0*/  FMUL.FTZ R38, R38, c[0x0][0x2ec] ;  /* 0x0000bb0026267a20 */ /* 0x000fe40000410000 */
[C---:B----4-:R-:W-:Y:S01]  /*29b0*/  HMMA.16816.F32.BF16 R88, R20.reuse, R12, R88 ;  /* 0x0000000c1458723c */ /* 0x050fe20000041858 */
[----:B------:R-:W-:Y:S01]  /*29c0*/  FMUL.FTZ R39, R39, c[0x0][0x2ec] ;  /* 0x0000bb0027277a20 */ /* 0x000fe20000410000 */
[----:B------:R-:W4:Y:S01]  /*29d0*/  MUFU.TANH R36, R36 ;  /* 0x0000002400247308 */ /* 0x000f220000002400 */
[----:B------:R-:W-:Y:S02]  /*29e0*/  FMUL.FTZ R32, R32, c[0x0][0x2ec] ;  /* 0x0000bb0020207a20 */ /* 0x000fe40000410000 */
[----:B------:R-:W-:Y:S02]  /*29f0*/  FMUL.FTZ R33, R33, c[0x0][0x2ec] ;  /* 0x0000bb0021217a20 */ /* 0x000fe40000410000 */
[----:B------:R-:W-:Y:S01]  /*2a00*/  FMUL.FTZ R34, R34, c[0x0][0x2ec] ;  /* 0x0000bb0022227a20 */ /* 0x000fe20000410000 */
[----:B------:R-:W-:Y:S01]  /*2a10*/  HMMA.16816.F32.BF16 R84, R20, R14, R84 ;  /* 0x0000000e1454723c */ /* 0x000fe20000041854 */
[----:B------:R-:W-:Y:S01]  /*2a20*/  LDSM.16.M88.4 R12, [R118+0x7c00] ;  /* 0x007c0000760c783b */ /* 0x000fe20000000200 */
[----:B------:R-:W-:Y:S01]  /*2a30*/  FMUL.FTZ R35, R35, c[0x0][0x2ec] ;  /* 0x0000bb0023237a20 */ /* 0x000fe20000410000 */
[----:B------:R-:W1:Y:S05]  /*2a40*/  MUFU.TANH R37, R37 ;  /* 0x0000002500257308 */ /* 0x000e6a0000002400 */
[----:B--2---:R-:W-:Y:S03]  /*2a50*/  HMMA.16816.F32.BF16 R28, R100, R24, R28 ;  /* 0x00000018641c723c */ /* 0x004fe6000004181c */
[----:B------:R-:W2:Y:S05]  /*2a60*/  MUFU.TANH R38, R38 ;  /* 0x0000002600267308 */ /* 0x000eaa0000002400 */
[----:B------:R-:W-:Y:S03]  /*2a70*/  HMMA.16816.F32.BF16 R80, R48, R124, R80 ;  /* 0x0000007c3050723c */ /* 0x000fe60000041850 */
[----:B------:R-:W1:Y:S05]  /*2a80*/  MUFU.TANH R39, R39 ;  /* 0x0000002700277308 */ /* 0x000e6a0000002400 */
[C---:B---3--:R-:W-:Y:S03]  /*2a90*/  HMMA.16816.F32.BF16 R88, R8.reuse, R4, R88 ;  /* 0x000000040858723c */ /* 0x048fe60000041858 */
[----:B------:R-:W3:Y:S05]  /*2aa0*/  MUFU.TANH R32, R32 ;  /* 0x0000002000207308 */ /* 0x000eea0000002400 */
[----:B------:R-:W-:Y:S01]  /*2ab0*/  HMMA.16816.F32.BF16 R84, R8, R6, R84 ;  /* 0x000000060854723c */ /* 0x000fe20000041854 */
[----:B------:R-:W2:Y:S01]  /*2ac0*/  LDSM.16.M88.4 R4, [R158+0x6800] ;  /* 0x006800009e04783b */ /* 0x000ea20000000200 */
[----:B------:R-:W-:Y:S01]  /*2ad0*/  FMUL.FTZ R28, R28, c[0x0][0x2ec] ;  /* 0x0000bb001c1c7a20 */ /* 0x000fe20000410000 */
[----:B------:R-:W2:Y:S01]  /*2ae0*/  MUFU.TANH R33, R33 ;  /* 0x0000002100217308 */ /* 0x000ea20000002400 */
[----:B------:R-:W-:-:S02]  /*2af0*/  FMUL.FTZ R29, R29, c[0x0][0x2ec] ;  /* 0x0000bb001d1d7a20 */ /* 0x000fc40000410000 */
[----:B------:R-:W-:Y:S02]  /*2b00*/  FMUL.FTZ R30, R30, c[0x0][0x2ec] ;  /* 0x0000bb001e1e7a20 */ /* 0x000fe40000410000 */
[----:B------:R-:W-:Y:S01]  /*2b10*/  FMUL.FTZ R31, R31, c[0x0][0x2ec] ;  /* 0x0000bb001f1f7a20 */ /* 0x000fe20000410000 */
[----:B-1----:R-:W-:Y:S02]  /*2b20*/  HMMA.16816.F32.BF16 R80, R20, R40, R80 ;  /* 0x000000281450723c */ /* 0x002fe40000041850 */
[----:B------:R-:W1:Y:S06]  /*2b30*/  MUFU.TANH R104, R28 ;  /* 0x0000001c00687308 */ /* 0x000e6c0000002400 */
[----:B------:R-:W-:Y:S01]  /*2b40*/  HMMA.16816.F32.BF16 R44, R100, R26, R44 ;  /* 0x0000001a642c723c */ /* 0x000fe2000004182c */
[----:B------:R-:W-:Y:S01]  /*2b50*/  LDSM.16.M88.4 R24, [R118+0x8000] ;  /* 0x008000007618783b */ /* 0x000fe20000000200 */
[----:B------:R-:W1:Y:S06]  /*2b60*/  MUFU.TANH R40, R29 ;  /* 0x0000001d00287308 */ /* 0x000e6c0000002400 */
[C---:B------:R-:W-:Y:S02]  /*2b70*/  HMMA.16816.F32.BF16 R76, R48.reuse, R126, R76 ;  /* 0x0000007e304c723c */ /* 0x040fe4000004184c */
[----:B------:R-:W1:Y:S06]  /*2b80*/  MUFU.TANH R41, R30 ;  /* 0x0000001e00297308 */ /* 0x000e6c0000002400 */
[C---:B------:R-:W-:Y:S02]  /*2b90*/  HMMA.16816.F32.BF16 R72, R48.reuse, R16, R72 ;  /* 0x000000103048723c */ /* 0x040fe40000041848 */
[----:B------:R1:W1:Y:S06]  /*2ba0*/  MUFU.TANH R105, R31 ;  /* 0x0000001f00697308 */ /* 0x00026c0000002400 */
[C---:B------:R-:W-:Y:S01]  /*2bb0*/  HMMA.16816.F32.BF16 R68, R48.reuse, R18, R68 ;  /* 0x000000123044723c */ /* 0x040fe20000041844 */
[----:B------:R-:W3:Y:S01]  /*2bc0*/  LDSM.16.M88.4 R16, [R158+0x8000] ;  /* 0x008000009e10783b */ /* 0x000ee20000000200 */
[----:B------:R-:W-:Y:S01]  /*2bd0*/  FMUL.FTZ R44, R44, c[0x0][0x2ec] ;  /* 0x0000bb002c2c7a20 */ /* 0x000fe20000410000 */
[----:B------:R-:W3:Y:S05]  /*2be0*/  MUFU.TANH R34, R34 ;  /* 0x0000002200227308 */ /* 0x000eea0000002400 */
[C---:B--2---:R-:W-:Y:S01]  /*2bf0*/  HMMA.16816.F32.BF16 R64, R48.reuse, R4, R64 ;  /* 0x000000043040723c */ /* 0x044fe20000041840 */
[----:B-1----:R-:W1:Y:S02]  /*2c00*/  LDSM.16.M88.4 R28, [R118+0x6400] ;  /* 0x00640000761c783b */ /* 0x002e640000000200 */
[----:B------:R-:W2:Y:S05]  /*2c10*/  MUFU.TANH R35, R35 ;  /* 0x0000002300237308 */ /* 0x000eaa0000002400 */
[----:B------:R-:W-:Y:S01]  /*2c20*/  HMMA.16816.F32.BF16 R60, R48, R6, R60 ;  /* 0x00000006303c723c */ /* 0x000fe2000004183c */
[----:B------:R-:W2:Y:S02]  /*2c30*/  LDSM.16.M88.4 R4, [R158+0x8400] ;  /* 0x008400009e04783b */ /* 0x000ea40000000200 */
[----:B------:R-:W1:Y:S05]  /*2c40*/  MUFU.TANH R44, R44 ;  /* 0x0000002c002c7308 */ /* 0x000e6a0000002400 */
[----:B------:R-:W-:Y:S07]  /*2c50*/  HMMA.16816.F32.BF16 R88, R100, R12, R88 ;  /* 0x0000000c6458723c */ /* 0x000fee0000041858 */
[----:B------:R-:W-:Y:S01]  /*2c60*/  FMUL.FTZ R12, R45, c[0x0][0x2ec] ;  /* 0x0000bb002d0c7a20 */ /* 0x000fe20000410000 */
[----:B------:R-:W-:Y:S01]  /*2c70*/  HMMA.16816.F32.BF16 R76, R20, R42, R76 ;  /* 0x0000002a144c723c */ /* 0x000fe2000004184c */
[----:B------:R-:W-:-:S02]  /*2c80*/  FMUL.FTZ R45, R47, c[0x0][0x2ec] ;  /* 0x0000bb002f2d7a20 */ /* 0x000fc40000410000 */
[----:B------:R1:W1:Y:S04]  /*2c90*/  MUFU.TANH R42, R12 ;  /* 0x0000000c002a7308 */ /* 0x0002680000002400 */
[----:B------:R-:W-:Y:S01]  /*2ca0*/  FMUL.FTZ R43, R46, c[0x0][0x2ec] ;  /* 0x0000bb002e2b7a20 */ /* 0x000fe20000410000 */
[----:B------:R-:W-:Y:S03]  /*2cb0*/  HMMA.16816.F32.BF16 R84, R100, R14, R84 ;  /* 0x0000000e6454723c */ /* 0x000fe60000041854 */
[----:B------:R-:W2:Y:S05]  /*2cc0*/  MUFU.TANH R45, R45 ;  /* 0x0000002d002d7308 */ /* 0x000eaa0000002400 */
[----:B---3--:R-:W-:Y:S01]  /*2cd0*/  HMMA.16816.F32.BF16 R80, R8, R16, R80 ;  /* 0x000000100850723c */ /* 0x008fe20000041850 */
[----:B------:R-:W-:Y:S01]  /*2ce0*/  FMUL.FTZ R88, R88, c[0x0][0x2ec] ;  /* 0x0000bb0058587a20 */ /* 0x000fe20000410000 */
[----:B-1----:R-:W1:Y:S01]  /*2cf0*/  LDSM.16.M88.4 R12, [R158+0x6c00] ;  /* 0x006c00009e0c783b */ /* 0x002e620000000200 */
[----:B------:R-:W-:Y:S01]  /*2d00*/  FMUL.FTZ R89, R89, c[0x0][0x2ec] ;  /* 0x0000bb0059597a20 */ /* 0x000fe20000410000 */
[----:B------:R-:W3:Y:S01]  /*2d10*/  MUFU.TANH R43, R43 ;  /* 0x0000002b002b7308 */ /* 0x000ee20000002400 */
[----:B------:R-:W-:-:S03]  /*2d20*/  FMUL.FTZ R90, R90, c[0x0][0x2ec] ;  /* 0x0000bb005a5a7a20 */ /* 0x000fc60000410000 */
[----:B------:R-:W-:Y:S01]  /*2d30*/  HMMA.16816.F32.BF16 R72, R20, R28, R72 ;  /* 0x0000001c1448723c */ /* 0x000fe20000041848 */
[----:B------:R-:W-:-:S03]  /*2d40*/  FMUL.FTZ R91, R91, c[0x0][0x2ec] ;  /* 0x0000bb005b5b7a20 */ /* 0x000fc60000410000 */
[----:B------:R1:W1:Y:S04]  /*2d50*/  MUFU.TANH R125, R88 ;  /* 0x00000058007d7308 */ /* 0x0002680000002400 */
[----:B------:R-:W-:Y:S01]  /*2d60*/  HMMA.16816.F32.BF16 R68, R20, R30, R68 ;  /* 0x0000001e1444723c */ /* 0x000fe20000041844 */
[----:B------:R-:W3:Y:S01]  /*2d70*/  LDSM.16.M88.4 R28, [R118+0x8400] ;  /* 0x00840000761c783b */ /* 0x000ee20000000200 */
[----:B------:R-:W-:Y:S02]  /*2d80*/  FMUL.FTZ R84, R84, c[0x0][0x2ec] ;  /* 0x0000bb0054547a20 */ /* 0x000fe40000410000 */
[----:B------:R-:W-:Y:S01]  /*2d90*/  FMUL.FTZ R85, R85, c[0x0][0x2ec] ;  /* 0x0000bb0055557a20 */ /* 0x000fe20000410000 */
[----:B------:R1:W1:Y:S01]  /*2da0*/  MUFU.TANH R203, R89 ;  /* 0x0000005900cb7308 */ /* 0x0002620000002400 */
[----:B------:R-:W-:-:S02]  /*2db0*/  FMUL.FTZ R86, R86, c[0x0][0x2ec] ;  /* 0x0000bb0056567a20 */ /* 0x000fc40000410000 */
[----:B------:R-:W-:Y:S01]  /*2dc0*/  HMMA.16816.F32.BF16 R76, R8, R18, R76 ;  /* 0x00000012084c723c */ /* 0x000fe2000004184c */
[----:B------:R-:W3:Y:S01]  /*2dd0*/  LDSM.16.M88.4 R16, [R118+0x6800] ;  /* 0x006800007610783b */ /* 0x000ee20000000200 */
[----:B------:R-:W-:-:S03]  /*2de0*/  FMUL.FTZ R87, R87, c[0x0][0x2ec] ;  /* 0x0000bb0057577a20 */ /* 0x000fc60000410000 */
[----:B------:R1:W1:Y:S03]  /*2df0*/  MUFU.TANH R123, R90 ;  /* 0x0000005a007b7308 */ /* 0x0002660000002400 */
[C---:B--2---:R-:W-:Y:S05]  /*2e00*/  HMMA.16816.F32.BF16 R72, R8.reuse, R4, R72 ;  /* 0x000000040848723c */ /* 0x044fea0000041848 */
[----:B------:R2:W2:Y:S03]  /*2e10*/  MUFU.TANH R199, R91 ;  /* 0x0000005b00c77308 */ /* 0x0004a60000002400 */
[----:B------:R-:W-:Y:S01]  /*2e20*/  HMMA.16816.F32.BF16 R68, R8, R6, R68 ;  /* 0x000000060844723c */ /* 0x000fe20000041844 */
[----:B------:R-:W2:Y:S04]  /*2e30*/  LDSM.16.M88.4 R4, [R118+0x6c00] ;  /* 0x006c00007604783b */ /* 0x000ea80000000200 */
[----:B------:R2:W2:Y:S03]  /*2e40*/  MUFU.TANH R121, R84 ;  /* 0x0000005400797308 */ /* 0x0004a60000002400 */
[C---:B-1----:R-:W-:Y:S05]  /*2e50*/  HMMA.16816.F32.BF16 R56, R48.reuse, R12, R56 ;  /* 0x0000000c3038723c */ /* 0x042fea0000041838 */
[----:B------:R1:W1:Y:S03]  /*2e60*/  MUFU.TANH R201, R85 ;  /* 0x0000005500c97308 */ /* 0x0002660000002400 */
[----:B------:R-:W-:Y:S01]  /*2e70*/  HMMA.16816.F32.BF16 R52, R48, R14, R52 ;  /* 0x0000000e3034723c */ /* 0x000fe20000041834 */
[----:B------:R-:W-:Y:S04]  /*2e80*/  LDSM.16.M88.4 R12, [R118+0x8c00] ;  /* 0x008c0000760c783b */ /* 0x000fe80000000200 */
[----:B------:R1:W1:Y:S03]  /*2e90*/  MUFU.TANH R197, R86 ;  /* 0x0000005600c57308 */ /* 0x0002660000002400 */
[C---:B------:R-:W-:Y:S05]  /*2ea0*/  HMMA.16816.F32.BF16 R80, R100.reuse, R24, R80 ;  /* 0x000000186450723c */ /* 0x040fea0000041850 */
[----:B------:R1:W1:Y:S03]  /*2eb0*/  MUFU.TANH R195, R87 ;  /* 0x0000005700c37308 */ /* 0x0002660000002400 */
[C---:B------:R-:W-:Y:S01]  /*2ec0*/  HMMA.16816.F32.BF16 R76, R100.reuse, R26, R76 ;  /* 0x0000001a644c723c */ /* 0x040fe2000004184c */
[----:B------:R-:W1:Y:S07]  /*2ed0*/  LDSM.16.M88.4 R24, [R158+0x8800] ;  /* 0x008800009e18783b */ /* 0x000e6e0000000200 */
[C---:B---3--:R-:W-:Y:S08]  /*2ee0*/  HMMA.16816.F32.BF16 R72, R100.reuse, R28, R72 ;  /* 0x0000001c6448723c */ /* 0x048ff00000041848 */
[----:B------:R-:W-:Y:S01]  /*2ef0*/  HMMA.16816.F32.BF16 R68, R100, R30, R68 ;  /* 0x0000001e6444723c */ /* 0x000fe20000041844 */
[----:B------:R-:W3:Y:S01]  /*2f00*/  LDSM.16.M88.4 R28, [R158+0x8c00] ;  /* 0x008c00009e1c783b */ /* 0x000ee20000000200 */
[----:B------:R-:W-:-:S02]  /*2f10*/  FMUL.FTZ R80, R80, c[0x0][0x2ec] ;  /* 0x0000bb0050507a20 */ /* 0x000fc40000410000 */
[----:B------:R-:W-:Y:S02]  /*2f20*/  FMUL.FTZ R81, R81, c[0x0][0x2ec] ;  /* 0x0000bb0051517a20 */ /* 0x000fe40000410000 */
[----:B------:R-:W-:Y:S01]  /*2f30*/  FMUL.FTZ R82, R82, c[0x0][0x2ec] ;  /* 0x0000bb0052527a20 */ /* 0x000fe20000410000 */
[----:B------:R1:W1:Y:S01]  /*2f40*/  MUFU.TANH R185, R80 ;  /* 0x0000005000b97308 */ /* 0x0002620000002400 */
[C---:B------:R-:W-:Y:S01]  /*2f50*/  HMMA.16816.F32.BF16 R64, R20.reuse, R16, R64 ;  /* 0x000000101440723c */ /* 0x040fe20000041840 */
[----:B------:R-:W-:Y:S02]  /*2f60*/  FMUL.FTZ R83, R83, c[0x0][0x2ec] ;  /* 0x0000bb0053537a20 */ /* 0x000fe40000410000 */
[----:B------:R-:W-:Y:S02]  /*2f70*/  FMUL.FTZ R76, R76, c[0x0][0x2ec] ;  /* 0x0000bb004c4c7a20 */ /* 0x000fe40000410000 */
[----:B------:R-:W-:Y:S02]  /*2f80*/  FMUL.FTZ R77, R77, c[0x0][0x2ec] ;  /* 0x0000bb004d4d7a20 */ /* 0x000fe40000410000 */
[----:B------:R-:W-:Y:S01]  /*2f90*/  FMUL.FTZ R78, R78, c[0x0][0x2ec] ;  /* 0x0000bb004e4e7a20 */ /* 0x000fe20000410000 */
[----:B------:R-:W-:Y:S01]  /*2fa0*/  HMMA.16816.F32.BF16 R60, R20, R18, R60 ;  /* 0x00000012143c723c */ /* 0x000fe2000004183c */
[----:B------:R-:W3:Y:S01]  /*2fb0*/  LDSM.16.M88.4 R16, [R118+0x8800] ;  /* 0x008800007610783b */ /* 0x000ee20000000200 */
[----:B------:R-:W-:Y:S01]  /*2fc0*/  FMUL.FTZ R79, R79, c[0x0][0x2ec] ;  /* 0x0000bb004f4f7a20 */ /* 0x000fe20000410000 */
[----:B------:R1:W1:Y:S01]  /*2fd0*/  MUFU.TANH R193, R81 ;  /* 0x0000005100c17308 */ /* 0x0002620000002400 */
[----:B------:R-:W-:Y:S01]  /*2fe0*/  FMUL.FTZ R72, R72, c[0x0][0x2ec] ;  /* 0x0000bb0048487a20 */ /* 0x000fe20000410000 */
[----:B------:R-:W-:-:S04]  /*2ff0*/  DEPBAR.LE SB0, 0x0 ;  /* 0x000080000000791a */ /* 0x000fc80000000000 */
[C---:B--2---:R-:W-:Y:S01]  /*3000*/  HMMA.16816.F32.BF16 R56, R20.reuse, R4, R56 ;  /* 0x000000041438723c */ /* 0x044fe20000041838 */
[----:B------:R-:W-:Y:S01]  /*3010*/  FMUL.FTZ R73, R73, c[0x0][0x2ec] ;  /* 0x0000bb0049497a20 */ /* 0x000fe20000410000 */
[----:B------:R2:W2:Y:S01]  /*3020*/  MUFU.TANH R183, R82 ;  /* 0x0000005200b77308 */ /* 0x0004a20000002400 */
[----:B------:R-:W-:Y:S02]  /*3030*/  FMUL.FTZ R74, R74, c[0x0][0x2ec] ;  /* 0x0000bb004a4a7a20 */ /* 0x000fe40000410000 */
[----:B------:R-:W-:Y:S02]  /*3040*/  FMUL.FTZ R75, R75, c[0x0][0x2ec] ;  /* 0x0000bb004b4b7a20 */ /* 0x000fe40000410000 */
[----:B------:R-:W-:Y:S01]  /*3050*/  FMUL.FTZ R4, R71, c[0x0][0x2ec] ;  /* 0x0000bb0047047a20 */ /* 0x000fe20000410000 */
[----:B------:R-:W-:Y:S01]  /*3060*/  HMMA.16816.F32.BF16 R52, R20, R6, R52 ;  /* 0x000000061434723c */ /* 0x000fe20000041834 */
[----:B------:R-:W-:Y:S01]  /*3070*/  FMUL.FTZ R68, R68, c[0x0][0x2ec] ;  /* 0x0000bb0044447a20 */ /* 0x000fe20000410000 */
[----:B------:R2:W2:Y:S01]  /*3080*/  MUFU.TANH R189, R83 ;  /* 0x0000005300bd7308 */ /* 0x0004a20000002400 */
[----:B------:R-:W-:-:S02]  /*3090*/  FMUL.FTZ R69, R69, c[0x0][0x2ec] ;  /* 0x0000bb0045457a20 */ /* 0x000fc40000410000 */
[----:B------:R-:W-:-:S03]  /*30a0*/  FMUL.FTZ R70, R70, c[0x0][0x2ec] ;  /* 0x0000bb0046467a20 */ /* 0x000fc60000410000 */
[C---:B-1----:R-:W-:Y:S02]  /*30b0*/  HMMA.16816.F32.BF16 R64, R8.reuse, R24, R64 ;  /* 0x000000180840723c */ /* 0x042fe40000041840 */
[----:B------:R1:W1:Y:S06]  /*30c0*/  MUFU.TANH R181, R76 ;  /* 0x0000004c00b57308 */ /* 0x00026c0000002400 */
[C---:B------:R-:W-:Y:S02]  /*30d0*/  HMMA.16816.F32.BF16 R60, R8.reuse, R26, R60 ;  /* 0x0000001a083c723c */ /* 0x040fe4000004183c */
[----:B------:R1:W1:Y:S06]  /*30e0*/  MUFU.TANH R191, R77 ;  /* 0x0000004d00bf7308 */ /* 0x00026c0000002400 */
[C---:B---3--:R-:W-:Y:S02]  /*30f0*/  HMMA.16816.F32.BF16 R56, R8.reuse, R28, R56 ;  /* 0x0000001c0838723c */ /* 0x048fe40000041838 */
[----:B------:R3:W1:Y:S06]  /*3100*/  MUFU.TANH R177, R78 ;  /* 0x0000004e00b17308 */ /* 0x00066c0000002400 */
[----:B------:R-:W-:Y:S02]  /*3110*/  HMMA.16816.F32.BF16 R52, R8, R30, R52 ;  /* 0x0000001e0834723c */ /* 0x000fe40000041834 */
[----:B------:R3:W1:Y:S05]  /*3120*/  MUFU.TANH R187, R79 ;  /* 0x0000004f00bb7308 */ /* 0x00066a0000002400 */
[----:B------:R-:W-:Y:S01]  /*3130*/  IMAD R9, R140, 0x10, R142 ;  /* 0x000000108c097824 */ /* 0x000fe200078e028e */
[C---:B------:R-:W-:Y:S02]  /*3140*/  HMMA.16816.F32.BF16 R64, R100.reuse, R16, R64 ;  /* 0x000000106440723c */ /* 0x040fe40000041840 */
[----:B------:R3:W1:Y:S06]  /*3150*/  MUFU.TANH R163, R72 ;  /* 0x0000004800a37308 */ /* 0x00066c0000002400 */
[C---:B------:R-:W-:Y:S02]  /*3160*/  HMMA.16816.F32.BF16 R60, R100.reuse, R18, R60 ;  /* 0x00000012643c723c */ /* 0x040fe4000004183c */
[----:B------:R3:W1:Y:S05]  /*3170*/  MUFU.TANH R155, R73 ;  /* 0x00000049009b7308 */ /* 0x00066a0000002400 */
[----:B------:R-:W-:Y:S01]  /*3180*/  IADD3 R18, -R135, R132, RZ ;  /* 0x0000008487127210 */ /* 0x000fe20007ffe1ff */
[----:B------:R-:W-:Y:S02]  /*3190*/  HMMA.16816.F32.BF16 R56, R100, R12, R56 ;  /* 0x0000000c6438723c */ /* 0x000fe40000041838 */
[----:B------:R3:W1:Y:S01]  /*31a0*/  MUFU.TANH R149, R74 ;  /* 0x0000004a00957308 */ /* 0x0006620000002400 */
[----:B------:R-:W-:-:S04]  /*31b0*/  SHF.R.S32.HI R7, RZ, 0x1f, R18 ;  /* 0x0000001fff077819 */ /* 0x000fc80000011412 */
[----:B------:R-:W-:Y:S01]  /*31c0*/  LEA.HI R7, R7, R18, RZ, 0x2 ;  /* 0x0000001207077211 */ /* 0x000fe200078f10ff */
[----:B------:R-:W-:Y:S01]  /*31d0*/  HMMA.16816.F32.BF16 R52, R100, R14, R52 ;  /* 0x0000000e6434723c */ /* 0x000fe20000041834 */
[----:B------:R-:W-:Y:S01]  /*31e0*/  FMUL.FTZ R16, R64, c[0x0][0x2ec] ;  /* 0x0000bb0040107a20 */ /* 0x000fe20000410000 */
[----:B------:R3:W1:Y:S01]  /*31f0*/  MUFU.TANH R147, R75 ;  /* 0x0000004b00937308 */ /* 0x0006620000002400 */
[----:B------:R-:W-:Y:S01]  /*3200*/  SHF.R.S32.HI R174, RZ, 0x2, R7 ;  /* 0x00000002ffae7819 */ /* 0x000fe20000011407 */
[----:B------:R-:W-:Y:S02]  /*3210*/  FMUL.FTZ R65, R65, c[0x0][0x2ec] ;  /* 0x0000bb0041417a20 */ /* 0x000fe40000410000 */
[----:B------:R-:W-:Y:S01]  /*3220*/  FMUL.FTZ R5, R66, c[0x0][0x2ec] ;  /* 0x0000bb0042057a20 */ /* 0x000fe20000410000 */
[----:B------:R-:W-:Y:S01]  /*3230*/  IADD3 R7, R9, 0x1, R174 ;  /* 0x0000000109077810 */ /* 0x000fe20007ffe0ae */
[----:B------:R-:W-:Y:S02]  /*3240*/  FMUL.FTZ R6, R67, c[0x0][0x2ec] ;  /* 0x0000bb0043067a20 */ /* 0x000fe40000410000 */
[----:B------:R-:W-:Y:S01]  /*3250*/  FMUL.FTZ R12, R60, c[0x0][0x2ec] ;  /* 0x0000bb003c0c7a20 */ /* 0x000fe20000410000 */
[----:B------:R3:W1:Y:S01]  /*3260*/  MUFU.TANH R153, R68 ;  /* 0x0000004400997308 */ /* 0x0006620000002400 */
[----:B------:R-:W-:Y:S01]  /*3270*/  FMUL.FTZ R61, R61, c[0x0][0x2ec] ;  /* 0x0000bb003d3d7a20 */ /* 0x000fe20000410000 */
[----:B------:R-:W-:Y:S01]  /*3280*/  IADD3 R7, R116, R7, -R167 ;  /* 0x0000000774077210 */ /* 0x000fe20007ffe8a7 */
[----:B------:R-:W-:-:S02]  /*3290*/  FMUL.FTZ R8, R62, c[0x0][0x2ec] ;  /* 0x0000bb003e087a20 */ /* 0x000fc40000410000 */
[----:B------:R-:W-:Y:S01]  /*32a0*/  FMUL.FTZ R25, R63, c[0x0][0x2ec] ;  /* 0x0000bb003f197a20 */ /* 0x000fe20000410000 */
[----:B------:R-:W-:Y:S01]  /*32b0*/  IADD3 R7, R7, c[0x0][0x2e8], RZ ;  /* 0x0000ba0007077a10 */ /* 0x000fe20007ffe0ff */
[----:B------:R-:W-:Y:S01]  /*32c0*/  FMUL.FTZ R49, R56, c[0x0][0x2ec] ;  /* 0x0000bb0038317a20 */ /* 0x000fe20000410000 */
[----:B------:R3:W1:Y:S01]  /*32d0*/  MUFU.TANH R151, R69 ;  /* 0x0000004500977308 */ /* 0x0006620000002400 */
[----:B------:R-:W-:Y:S01]  /*32e0*/  FMUL.FTZ R47, R57, c[0x0][0x2ec] ;  /* 0x0000bb00392f7a20 */ /* 0x000fe20000410000 */
[C---:B------:R-:W-:Y:S01]  /*32f0*/  IADD3 R139, R7.reuse, 0x8, RZ ;  /* 0x00000008078b7810 */ /* 0x040fe20007ffe0ff */
[----:B------:R-:W-:Y:S01]  /*3300*/  FMUL.FTZ R10, R58, c[0x0][0x2ec] ;  /* 0x0000bb003a0a7a20 */ /* 0x000fe20000410000 */
[-C--:B------:R-:W-:Y:S01]  /*3310*/  IMNMX R140, R7, R116.reuse, PT ;  /* 0x00000074078c7217 */ /* 0x080fe20003800200 */
[----:B------:R-:W-:Y:S01]  /*3320*/  FMUL.FTZ R14, R59, c[0x0][0x2ec] ;  /* 0x0000bb003b0e7a20 */ /* 0x000fe20000410000 */
[----:B------:R-:W-:Y:S01]  /*3330*/  IMNMX R139, R139, R116, PT ;  /* 0x000000748b8b7217 */ /* 0x000fe20003800200 */
[----:B------:R-:W-:Y:S01]  /*3340*/  FMUL.FTZ R20, R52, c[0x0][0x2ec] ;  /* 0x0000bb0034147a20 */ /* 0x000fe20000410000 */
[----:B------:R3:W1:Y:S01]  /*3350*/  MUFU.TANH R145, R70 ;  /* 0x0000004600917308 */ /* 0x0006620000002400 */
[----:B------:R-:W-:-:S02]  /*3360*/  FMUL.FTZ R27, R53, c[0x0][0x2ec] ;  /* 0x0000bb00351b7a20 */ /* 0x000fc40000410000 */
[----:B------:R-:W-:Y:S02]  /*3370*/  FMUL.FTZ R18, R54, c[0x0][0x2ec] ;  /* 0x0000bb0036127a20 */ /* 0x000fe40000410000 */
[----:B------:R-:W-:-:S03]  /*3380*/  FMUL.FTZ R17, R55, c[0x0][0x2ec] ;  /* 0x0000bb0037117a20 */ /* 0x000fc60000410000 */
[----:B------:R-:W1:Y:S08]  /*3390*/  MUFU.TANH R4, R4 ;  /* 0x0000000400047308 */ /* 0x000e700000002400 */
        /* <DEDUP_REMOVED lines=23> */
[----:B------:R-:W-:-:S04]  /*3510*/  LOP3.LUT R15, R15, c[0x0][0x2d0], RZ, 0x3c, !PT ;  /* 0x0000b4000f0f7a12 */ /* 0x000fc800078e3cff */
[----:B------:R-:W-:Y:S01]  /*3520*/  ISETP.GE.AND P0, PT, R15, RZ, PT ;  /* 0x000000ff0f00720c */ /* 0x000fe20003f06270 */
        /* <DEDUP_REMOVED lines=32> */
[----:B------:R-:W-:Y:S02]  /*3730*/  IMAD.WIDE R30, R2, 0x4, R172 ;  /* 0x00000004021e7825 */ /* 0x000fe400078e02ac */
        /* <DEDUP_REMOVED lines=18> */
.L_x_1900:
[----:B------:R-:W-:-:S04]  /*3860*/  LEA R2, -R119, RZ, 0x7 ;  /* 0x000000ff77027211 */ /* 0x000fc800078e39ff */
[----:B------:R-:W-:Y:S02]  /*3870*/  SHF.R.S32.HI R22, RZ, 0x1f, R2 ;  /* 0x0000001fff167819 */ /* 0x000fe40000011402 */
.L_x_1901:
        /* <DEDUP_REMOVED lines=29> */
.L_x_1899:
[----:B--234-:R-:W-:Y:S02]  /*3a50*/  IMAD.IADD R0, R0, 0x1, R141 ;  /* 0x0000000100007824 */ /* 0x01cfe400078e028d */
[----:B------:R-:W-:-:S03]  /*3a60*/  IMAD.SHL.U32 R156, R156, 0x2, RZ ;  /* 0x000000029c9c7824 */ /* 0x000fc600078e00ff */
[C---:B------:R-:W-:Y:S01]  /*3a70*/  IADD3 R7, R0.reuse, 0x1, RZ ;  /* 0x0000000100077810 */ /* 0x040fe20007ffe0ff */
[----:B------:R-:W-:Y:S01]  /*3a80*/  IMAD R116, R3, 0x2, R156 ;  /* 0x0000000203747824 */ /* 0x000fe200078e029c */
[----:B------:R-:W-:Y:S01]  /*3a90*/  IADD3 R2, R0, 0x8, RZ ;  /* 0x0000000800027810 */ /* 0x000fe20007ffe0ff */
[----:B------:R-:W-:Y:S01]  /*3aa0*/  LDSM.16.MT88.4 R108, [R156+0x9000] ;  /* 0x009000009c6c783b */ /* 0x000fe20000004200 */
[CC--:B------:R-:W-:Y:S02]  /*3ab0*/  ISETP.GE.AND P3, PT, R7.reuse, R140.reuse, PT ;  /* 0x0000008c0700720c */ /* 0x0c0fe40003f66270 */
[-C--:B------:R-:W-:Y:S01]  /*3ac0*/  ISETP.GE.AND P4, PT, R7, R139.reuse, PT ;  /* 0x0000008b0700720c */ /* 0x080fe20003f86270 */
[----:B------:R-:W-:Y:S01]  /*3ad0*/  LDSM.16.MT88.4 R100, [R116+0x9000] ;  /* 0x009000007464783b */ /* 0x000fe20000004200 */
[C---:B------:R-:W-:Y:S02]  /*3ae0*/  ISETP.GE.AND P1, PT, R2.reuse, R140, PT ;  /* 0x0000008c0200720c */ /* 0x040fe40003f26270 */
[----:B------:R-:W-:Y:S01]  /*3af0*/  ISETP.GE.AND P0, PT, R2, R139, PT ;  /* 0x0000008b0200720c */ /* 0x000fe20003f06270 */
[----:B------:R-:W-:Y:S01]  /*3b00*/  LDSM.16.MT88.4 R84, [R116+0xb000] ;  /* 0x00b000007454783b */ /* 0x000fe20000004200 */
[----:B------:R-:W-:-:S02]  /*3b10*/  IADD3 R7, R0, 0x9, RZ ;  /* 0x0000000900077810 */ /* 0x000fc40007ffe0ff */
[----:B------:R-:W-:Y:S01]  /*3b20*/  IADD3 R2, R0, 0x10, RZ ;  /* 0x0000001000027810 */ /* 0x000fe20007ffe0ff */
[----:B-1----:R-:W-:Y:S01]  /*3b30*/  LDSM.16.MT88.4 R76, [R156+0xd000] ;  /* 0x00d000009c4c783b */ /* 0x002fe20000004200 */
[----:B------:R-:W-:Y:S02]  /*3b40*/  FSEL R93, R93, -INF , !P3 ;  /* 0xff8000005d5d7808 */ /* 0x000fe40005800000 */
[----:B------:R-:W-:Y:S02]  /*3b50*/  FSEL R95, R95, -INF , !P4 ;  /* 0xff8000005f5f7808 */ /* 0x000fe40006000000 */
[CC--:B------:R-:W-:Y:S02]  /*3b60*/  ISETP.GE.AND P5, PT, R7.reuse, R140.reuse, PT ;  /* 0x0000008c0700720c */ /* 0x0c0fe40003fa6270 */
[----:B------:R-:W-:Y:S02]  /*3b70*/  ISETP.GE.AND P2, PT, R7, R139, PT ;  /* 0x0000008b0700720c */ /* 0x000fe40003f46270 */
[----:B------:R-:W-:-:S02]  /*3b80*/  ISETP.GE.AND P3, PT, R2, R140, PT ;  /* 0x0000008c0200720c */ /* 0x000fc40003f66270 */
[----:B------:R-:W-:Y:S02]  /*3b90*/  ISETP.GE.AND P4, PT, R2, R139, PT ;  /* 0x0000008b0200720c */ /* 0x000fe40003f86270 */
[C---:B------:R-:W-:Y:S02]  /*3ba0*/  IADD3 R7, R0.reuse, 0x11, RZ ;  /* 0x0000001100077810 */ /* 0x040fe40007ffe0ff */
[----:B------:R-:W-:Y:S02]  /*3bb0*/  IADD3 R2, R0, 0x18, RZ ;  /* 0x0000001800027810 */ /* 0x000fe40007ffe0ff */
[----:B------:R-:W-:Y:S02]  /*3bc0*/  FSEL R19, R96, -INF , !P1 ;  /* 0xff80000060137808 */ /* 0x000fe40004800000 */
[----:B------:R-:W-:Y:S02]  /*3bd0*/  FSEL R15, R98, -INF , !P0 ;  /* 0xff800000620f7808 */ /* 0x000fe40004000000 */
[----:B------:R-:W-:-:S02]  /*3be0*/  FSEL R97, R97, -INF , !P5 ;  /* 0xff80000061617808 */ /* 0x000fc40006800000 */
[----:B------:R-:W-:Y:S02]  /*3bf0*/  FSEL R99, R99, -INF , !P2 ;  /* 0xff80000063637808 */ /* 0x000fe40005000000 */
[CC--:B------:R-:W-:Y:S02]  /*3c00*/  ISETP.GE.AND P1, PT, R7.reuse, R140.reuse, PT ;  /* 0x0000008c0700720c */ /* 0x0c0fe40003f26270 */
        /* <DEDUP_REMOVED lines=13> */
[----:B------:R-:W-:Y:S02]  /*3ce0*/  ISETP.GE.AND P3, PT, R2, R140, PT ;  /* 0x0000008c0200720c */ /* 0x000fe40003f66270 */
[----:B------:R-:W-:Y:S02]  /*3cf0*/  IADD3 R22, R0, 0x29, RZ ;  /* 0x0000002900167810 */ /* 0x000fe40007ffe0ff */
[----:B------:R-:W-:-:S02]  /*3d00*/  FSEL R209, R44, -INF , !P3 ;  /* 0xff8000002cd17808 */ /* 0x000fc40005800000 */
[-C--:B------:R-:W-:Y:S02]  /*3d10*/  ISETP.GE.AND P3, PT, R0, R140.reuse, PT ;  /* 0x0000008c0000720c */ /* 0x080fe40003f66270 */
[----:B------:R-:W-:Y:S02]  /*3d20*/  FSEL R11, R38, -INF , !P4 ;  /* 0xff800000260b7808 */ /* 0x000fe40006000000 */
[----:B------:R-:W-:Y:S02]  /*3d30*/  FSEL R31, R104, -INF , !P1 ;  /* 0xff800000681f7808 */ /* 0x000fe40004800000 */
[----:B------:R-:W-:Y:S02]  /*3d40*/  FSEL R33, R41, -INF , !P0 ;  /* 0xff80000029217808 */ /* 0x000fe40004000000 */
        /* <DEDUP_REMOVED lines=13> */
[----:B------:R-:W-:-:S02]  /*3e20*/  FSEL R7, R35, -INF , !P4 ;  /* 0xff80000023077808 */ /* 0x000fc40006000000 */
[----:B------:R-:W-:Y:S02]  /*3e30*/  FMNMX.FTZ R22, R92, R93, !PT ;  /* 0x0000005d5c167209 */ /* 0x000fe40007810000 */
[----:B------:R-:W-:Y:S02]  /*3e40*/  ISETP.GE.AND P4, PT, R2, R139, PT ;  /* 0x0000008b0200720c */ /* 0x000fe40003f86270 */
[----:B------:R-:W-:Y:S02]  /*3e50*/  IADD3 R2, R0, 0x30, RZ ;  /* 0x0000003000027810 */ /* 0x000fe40007ffe0ff */
[----:B------:R-:W-:Y:S02]  /*3e60*/  FMNMX.FTZ R22, R19, R22, !PT ;  /* 0x0000001613167209 */ /* 0x000fe40007810000 */
[----:B------:R-:W-:Y:S02]  /*3e70*/  FSEL R35, R40, -INF , !P5 ;  /* 0xff80000028237808 */ /* 0x000fe40006800000 */
[----:B------:R-:W-:-:S02]  /*3e80*/  FSEL R205, R105, -INF , !P2 ;  /* 0xff80000069cd7808 */ /* 0x000fc40005000000 */
[C---:B------:R-:W-:Y:S02]  /*3e90*/  ISETP.GE.AND P5, PT, R2.reuse, R140, PT ;  /* 0x0000008c0200720c */ /* 0x040fe40003fa6270 */
        /* <DEDUP_REMOVED lines=13> */
[----:B------:R-:W-:Y:S02]  /*3f70*/  FMNMX.FTZ R22, R53, R22, !PT ;  /* 0x0000001635167209 */ /* 0x000fe40007810000 */
[----:B------:R-:W-:Y:S02]  /*3f80*/  IADD3 R2, R0, 0x41, RZ ;  /* 0x0000004100027810 */ /* 0x000fe40007ffe0ff */
[----:B------:R-:W-:Y:S02]  /*3f90*/  FSEL R121, R121, -INF , !P0 ;  /* 0xff80000079797808 */ /* 0x000fe40004000000 */
[----:B------:R-:W-:-:S02]  /*3fa0*/  FMNMX.FTZ R22, R51, R22, !PT ;  /* 0x0000001633167209 */ /* 0x000fc40007810000 */
[----:B------:R-:W-:Y:S02]  /*3fb0*/  ISETP.GE.AND P0, PT, R2, R140, PT ;  /* 0x0000008c0200720c */ /* 0x000fe40003f06270 */
[----:B------:R-:W-:Y:S02]  /*3fc0*/  FMNMX.FTZ R22, R69, R22, !PT ;  /* 0x0000001645167209 */ /* 0x000fe40007810000 */
[----:B------:R-:W-:Y:S02]  /*3fd0*/  FSEL R193, R193, -INF , !P0 ;  /* 0xff800000c1c17808 */ /* 0x000fe40004000000 */
[----:B------:R-:W-:Y:S02]  /*3fe0*/  ISETP.GE.AND P0, PT, R0, R139, PT ;  /* 0x0000008b0000720c */ /* 0x000fe40003f06270 */
[----:B------:R-:W-:Y:S02]  /*3ff0*/  FMNMX.FTZ R22, R31, R22, !PT ;  /* 0x000000161f167209 */ /* 0x000fe40007810000 */
[----:B------:R-:W-:-:S02]  /*4000*/  FSEL R94, R94, -INF , !P0 ;  /* 0xff8000005e5e7808 */ /* 0x000fc40004000000 */
[----:B------:R-:W-:Y:S02]  /*4010*/  FMNMX.FTZ R40, R35, R22, !PT ;  /* 0x0000001623287209 */ /* 0x000fe40007810000 */
[----:B------:R-:W-:Y:S02]  /*4020*/  FMNMX.FTZ R38, R94, R95, !PT ;  /* 0x0000005f5e267209 */ /* 0x000fe40007810000 */
[----:B------:R-:W-:Y:S02]  /*4030*/  FMNMX.FTZ R40, R209, R40, !PT ;  /* 0x00000028d1287209 */ /* 0x000fe40007810000 */
[----:B------:R-:W-:Y:S02]  /*4040*/  FMNMX.FTZ R38, R15, R38, !PT ;  /* 0x000000260f267209 */ /* 0x000fe40007810000 */
[----:B------:R-:W-:Y:S02]  /*4050*/  FMNMX.FTZ R40, R211, R40, !PT ;  /* 0x00000028d3287209 */ /* 0x000fe40007810000 */
[----:B------:R-:W-:-:S02]  /*4060*/  FMNMX.FTZ R38, R99, R38, !PT ;  /* 0x0000002663267209 */ /* 0x000fc40007810000 */
[----:B------:R-:W-:Y:S02]  /*4070*/  FSEL R203, R203, -INF , !P4 ;  /* 0xff800000cbcb7808 */ /* 0x000fe40006000000 */
[----:B------:R-:W-:Y:S02]  /*4080*/  FMNMX.FTZ R40, R125, R40, !PT ;  /* 0x000000287d287209 */ /* 0x000fe40007810000 */
[----:B------:R-:W-:Y:S02]  /*4090*/  FMNMX.FTZ R38, R11, R38, !PT ;  /* 0x000000260b267209 */ /* 0x000fe40007810000 */
[----:B------:R-:W-:Y:S02]  /*40a0*/  IADD3 R23, R0, 0x40, RZ ;  /* 0x0000004000177810 */ /* 0x000fe40007ffe0ff */
[----:B------:R-:W-:Y:S02]  /*40b0*/  FMNMX.FTZ R40, R203, R40, !PT ;  /* 0x00000028cb287209 */ /* 0x000fe40007810000 */
        /* <DEDUP_REMOVED lines=8> */
[----:B------:R-:W-:Y:S02]  /*4140*/  IADD3 R23, R0, 0x48, RZ ;  /* 0x0000004800177810 */ /* 0x000fe40007ffe0ff */
[----:B------:R-:W-:Y:S02]  /*4150*/  FSEL R185, R185, -INF , !P4 ;  /* 0xff800000b9b97808 */ /* 0x000fe40006000000 */
[----:B------:R-:W-:Y:S02]  /*4160*/  FMNMX.FTZ R40, R201, R40, !PT ;  /* 0x00000028c9287209 */ /* 0x000fe40007810000 */
[----:B------:R-:W-:Y:S02]  /*4170*/  ISETP.GE.AND P3, PT, R2, R139, PT ;  /* 0x0000008b0200720c */ /* 0x000fe40003f66270 */
[----:B------:R-:W-:-:S02]  /*4180*/  IADD3 R2, R0, 0x49, RZ ;  /* 0x0000004900027810 */ /* 0x000fc40007ffe0ff */
[----:B------:R-:W-:Y:S02]  /*4190*/  FMNMX.FTZ R38, R7, R38, !PT ;  /* 0x0000002607267209 */ /* 0x000fe40007810000 */
[----:B------:R-:W-:Y:S02]  /*41a0*/  ISETP.GE.AND P5, PT, R23, R140, PT ;  /* 0x0000008c1700720c */ /* 0x000fe40003fa6270 */
[----:B------:R-:W-:Y:S02]  /*41b0*/  FMNMX.FTZ R40, R185, R40, !PT ;  /* 0x00000028b9287209 */ /* 0x000fe40007810000 */
[----:B------:R-:W-:Y:S02]  /*41c0*/  FSEL R183, R183, -INF , !P1 ;  /* 0xff800000b7b77808 */ /* 0x000fe40004800000 */
[C---:B------:R-:W-:Y:S02]  /*41d0*/  ISETP.GE.AND P4, PT, R2.reuse, R140, PT ;  /* 0x0000008c0200720c */ /* 0x040fe40003f86270 */
[----:B------:R-:W-:-:S02]  /*41e0*/  ISETP.GE.AND P1, PT, R2, R139, PT ;  /* 0x0000008b0200720c */ /* 0x000fc40003f26270 */
[----:B------:R-:W-:Y:S02]  /*41f0*/  FMNMX.FTZ R38, R33, R38, !PT ;  /* 0x0000002621267209 */ /* 0x000fe40007810000 */
[----:B------:R-:W-:Y:S02]  /*4200*/  IADD3 R2, R0, 0x50, RZ ;  /* 0x0000005000027810 */ /* 0x000fe40007ffe0ff */
[----:B------:R-:W-:Y:S02]  /*4210*/  FSEL R181, R181, -INF , !P5 ;  /* 0xff800000b5b57808 */ /* 0x000fe40006800000 */
[----:B------:R-:W-:Y:S02]  /*4220*/  FMNMX.FTZ R40, R193, R40, !PT ;  /* 0x00000028c1287209 */ /* 0x000fe40007810000 */
[----:B------:R-:W-:Y:S02]  /*4230*/  FSEL R189, R189, -INF , !P3 ;  /* 0xff800000bdbd7808 */ /* 0x000fe40005800000 */
[----:B------:R-:W-:-:S02]  /*4240*/  FMNMX.FTZ R38, R205, R38, !PT ;  /* 0x00000026cd267209 */ /* 0x000fc40007810000 */
[----:B------:R-:W-:Y:S02]  /*4250*/  ISETP.GE.AND P3, PT, R2, R140, PT ;  /* 0x0000008c0200720c */ /* 0x000fe40003f66270 */
[C---:B------:R-:W-:Y:S02]  /*4260*/  IADD3 R36, R0.reuse, 0x51, RZ ;  /* 0x0000005100247810 */ /* 0x040fe40007ffe0ff */
[----:B------:R-:W-:Y:S02]  /*4270*/  IADD3 R32, R0, 0x59, RZ ;  /* 0x0000005900207810 */ /* 0x000fe40007ffe0ff */
[----:B------:R-:W-:Y:S02]  /*4280*/  FSEL R191, R191, -INF , !P4 ;  /* 0xff800000bfbf7808 */ /* 0x000fe40006000000 */
[----:B------:R-:W-:Y:S02]  /*4290*/  FMNMX.FTZ R40, R181, R40, !PT ;  /* 0x00000028b5287209 */ /* 0x000fe40007810000 */
[----:B------:R-:W-:-:S02]  /*42a0*/  FMNMX.FTZ R38, R207, R38, !PT ;  /* 0x00000026cf267209 */ /* 0x000fc40007810000 */
[----:B------:R-:W-:Y:S02]  /*42b0*/  FSEL R163, R163, -INF , !P3 ;  /* 0xff800000a3a37808 */ /* 0x000fe40005800000 */
[----:B------:R-:W-:Y:S02]  /*42c0*/  IADD3 R34, R0, 0x58, RZ ;  /* 0x0000005800227810 */ /* 0x000fe40007ffe0ff */
[----:B------:R-:W-:Y:S02]  /*42d0*/  ISETP.GE.AND P5, PT, R36, R140, PT ;  /* 0x0000008c2400720c */ /* 0x000fe40003fa6270 */
[----:B------:R-:W-:Y:S02]  /*42e0*/  FMNMX.FTZ R40, R191, R40, !PT ;  /* 0x00000028bf287209 */ /* 0x000fe40007810000 */
[----:B------:R-:W-:Y:S02]  /*42f0*/  ISETP.GE.AND P3, PT, R32, R140, PT ;  /* 0x0000008c2000720c */ /* 0x000fe40003f66270 */
[----:B------:R-:W-:-:S02]  /*4300*/  IADD3 R26, R0, 0x68, RZ ;  /* 0x00000068001a7810 */ /* 0x000fc40007ffe0ff */
[----:B------:R-:W-:Y:S02]  /*4310*/  FMNMX.FTZ R38, R29, R38, !PT ;  /* 0x000000261d267209 */ /* 0x000fe40007810000 */
[----:B------:R-:W-:Y:S02]  /*4320*/  ISETP.GE.AND P4, PT, R34, R140, PT ;  /* 0x0000008c2200720c */ /* 0x000fe40003f86270 */
[----:B------:R-:W-:Y:S02]  /*4330*/  FSEL R155, R155, -INF , !P5 ;  /* 0xff8000009b9b7808 */ /* 0x000fe40006800000 */
[----:B------:R-:W-:Y:S02]  /*4340*/  FMNMX.FTZ R40, R163, R40, !PT ;  /* 0x00000028a3287209 */ /* 0x000fe40007810000 */
[----:B------:R-:W-:Y:S02]  /*4350*/  FSEL R151, R151, -INF , !P3 ;  /* 0xff80000097977808 */ /* 0x000fe40005800000 */
        /* <DEDUP_REMOVED lines=8> */
[----:B------:R-:W-:Y:S02]  /*43e0*/  IADD3 R28, R0, 0x61, RZ ;  /* 0x00000061001c7810 */ /* 0x000fe40007ffe0ff */
[----:B------:R-:W-:Y:S02]  /*43f0*/  FMNMX.FTZ R40, R153, R40, !PT ;  /* 0x0000002899287209 */ /* 0x000fe40007810000 */
[----:B------:R-:W-:Y:S02]  /*4400*/  FSEL R195, R195, -INF , !P2 ;  /* 0xff800000c3c37808 */ /* 0x000fe40005000000 */
[----:B------:R-:W-:Y:S02]  /*4410*/  FMNMX.FTZ R12, R197, R12, !PT ;  /* 0x0000000cc50c7209 */ /* 0x000fe40007810000 */
[----:B------:R-:W-:-:S02]  /*4420*/  FSEL R67, R16, -INF , !P5 ;  /* 0xff80000010437808 */ /* 0x000fc40006800000 */
[----:B------:R-:W-:Y:S02]  /*4430*/  ISETP.GE.AND P4, PT, R28, R140, PT ;  /* 0x0000008c1c00720c */ /* 0x000fe40003f86270 */
[----:B------:R-:W-:Y:S02]  /*4440*/  FMNMX.FTZ R16, R151, R40, !PT ;  /* 0x0000002897107209 */ /* 0x000fe40007810000 */
[----:B------:R-:W-:Y:S02]  /*4450*/  FMNMX.FTZ R12, R195, R12, !PT ;  /* 0x0000000cc30c7209 */ /* 0x000fe40007810000 */
[----:B------:R-:W-:Y:S02]  /*4460*/  IADD3 R24, R0, 0x69, RZ ;  /* 0x0000006900187810 */ /* 0x000fe40007ffe0ff */
[----:B------:R-:W-:Y:S02]  /*4470*/  FSEL R65, R65, -INF , !P4 ;  /* 0xff80000041417808 */ /* 0x000fe40006000000 */
[----:B------:R-:W-:-:S02]  /*4480*/  FMNMX.FTZ R16, R67, R16, !PT ;  /* 0x0000001043107209 */ /* 0x000fc40007810000 */
[-C--:B------:R-:W-:Y:S02]  /*4490*/  ISETP.GE.AND P2, PT, R23, R139.reuse, PT ;  /* 0x0000008b1700720c */ /* 0x080fe40003f46270 */
[----:B------:R-:W-:Y:S02]  /*44a0*/  FMNMX.FTZ R12, R183, R12, !PT ;  /* 0x0000000cb70c7209 */ /* 0x000fe40007810000 */
[----:B------:R-:W-:Y:S02]  /*44b0*/  ISETP.GE.AND P0, PT, R2, R139, PT ;  /* 0x0000008b0200720c */ /* 0x000fe40003f06270 */
[----:B------:R-:W-:Y:S02]  /*44c0*/  IADD3 R23, R0, 0x70, RZ ;  /* 0x0000007000177810 */ /* 0x000fe40007ffe0ff */
[----:B------:R-:W-:Y:S02]  /*44d0*/  ISETP.GE.AND P5, PT, R24, R140, PT ;  /* 0x0000008c1800720c */ /* 0x000fe40003fa6270 */
[----:B------:R-:W-:-:S02]  /*44e0*/  FMNMX.FTZ R16, R65, R16, !PT ;  /* 0x0000001041107209 */ /* 0x000fc40007810000 */
[C---:B------:R-:W-:Y:S02]  /*44f0*/  IADD3 R2, R0.reuse, 0x78, RZ ;  /* 0x0000007800027810 */ /* 0x040fe40007ffe0ff */
[----:B------:R-:W-:Y:S02]  /*4500*/  FSEL R177, R177, -INF , !P2 ;  /* 0xff800000b1b17808 */ /* 0x000fe40005000000 */
[----:B------:R-:W-:Y:S02]  /*4510*/  FMNMX.FTZ R12, R189, R12, !PT ;  /* 0x0000000cbd0c7209 */ /* 0x000fe40007810000 */
[----:B------:R-:W-:Y:S02]  /*4520*/  IADD3 R22, R0, 0x71, RZ ;  /* 0x0000007100167810 */ /* 0x000fe40007ffe0ff */
[----:B------:R-:W-:Y:S02]  /*4530*/  ISETP.GE.AND P4, PT, R23, R140, PT ;  /* 0x0000008c1700720c */ /* 0x000fe40003f86270 */
[----:B------:R-:W-:-:S02]  /*4540*/  FSEL R61, R61, -INF , !P5 ;  /* 0xff8000003d3d7808 */ /* 0x000fc40006800000 */
[----:B------:R-:W-:Y:S02]  /*4550*/  FMNMX.FTZ R16, R63, R16, !PT ;  /* 0x000000103f107209 */ /* 0x000fe40007810000 */
[----:B------:R-:W-:Y:S02]  /*4560*/  ISETP.GE.AND P5, PT, R2, R140, PT ;  /* 0x0000008c0200720c */ /* 0x000fe40003fa6270 */
[----:B------:R-:W-:Y:S02]  /*4570*/  FSEL R187, R187, -INF , !P1 ;  /* 0xff800000bbbb7808 */ /* 0x000fe40004800000 */
[----:B------:R-:W-:Y:S02]  /*4580*/  FMNMX.FTZ R12, R177, R12, !PT ;  /* 0x0000000cb10c7209 */ /* 0x000fe40007810000 */
[----:B------:R-:W-:Y:S02]  /*4590*/  ISETP.GE.AND P3, PT, R22, R140, PT ;  /* 0x0000008c1600720c */ /* 0x000fe40003f66270 */
[----:B------:R-:W-:-:S02]  /*45a0*/  FSEL R49, R49, -INF , !P4 ;  /* 0xff80000031317808 */ /* 0x000fc40006000000 */
[----:B------:R-:W-:Y:S02]  /*45b0*/  FMNMX.FTZ R16, R61, R16, !PT ;  /* 0x000000103d107209 */ /* 0x000fe40007810000 */
[----:B------:R-:W-:Y:S02]  /*45c0*/  FSEL R45, R20, -INF , !P5 ;  /* 0xff800000142d7808 */ /* 0x000fe40006800000 */
[----:B------:R-:W-:Y:S02]  /*45d0*/  ISETP.GE.AND P1, PT, R36, R139, PT ;  /* 0x0000008b2400720c */ /* 0x000fe40003f26270 */
[----:B------:R-:W-:Y:S02]  /*45e0*/  FSEL R149, R149, -INF , !P0 ;  /* 0xff80000095957808 */ /* 0x000fe40004000000 */
[----:B------:R-:W-:Y:S02]  /*45f0*/  FMNMX.FTZ R20, R187, R12, !PT ;  /* 0x0000000cbb147209 */ /* 0x000fe40007810000 */
[----:B------:R-:W-:-:S02]  /*4600*/  IADD3 R0, R0, 0x79, RZ ;  /* 0x0000007900007810 */ /* 0x000fc40007ffe0ff */
[----:B------:R-:W-:Y:S02]  /*4610*/  FSEL R47, R47, -INF , !P3 ;  /* 0xff8000002f2f7808 */ /* 0x000fe40005800000 */
[----:B------:R-:W-:Y:S02]  /*4620*/  FMNMX.FTZ R16, R49, R16, !PT ;  /* 0x0000001031107209 */ /* 0x000fe40007810000 */
[----:B------:R-:W-:Y:S02]  /*4630*/  ISETP.GE.AND P0, PT, R34, R139, PT ;  /* 0x0000008b2200720c */ /* 0x000fe40003f06270 */
[----:B------:R-:W-:Y:S02]  /*4640*/  FSEL R147, R147, -INF , !P1 ;  /* 0xff80000093937808 */ /* 0x000fe40004800000 */
[----:B------:R-:W-:Y:S02]  /*4650*/  FMNMX.FTZ R20, R149, R20, !PT ;  /* 0x0000001495147209 */ /* 0x000fe40007810000 */
[----:B------:R-:W-:-:S02]  /*4660*/  ISETP.GE.AND P4, PT, R0, R140, PT ;  /* 0x0000008c0000720c */ /* 0x000fc40003f86270 */
[----:B------:R-:W-:Y:S02]  /*4670*/  FMNMX.FTZ R16, R47, R16, !PT ;  /* 0x000000102f107209 */ /* 0x000fe40007810000 */
[----:B------:R-:W-:Y:S02]  /*4680*/  ISETP.GE.AND P1, PT, R32, R139, PT ;  /* 0x0000008b2000720c */ /* 0x000fe40003f26270 */
[----:B------:R-:W-:Y:S02]  /*4690*/  FSEL R145, R145, -INF , !P0 ;  /* 0xff80000091917808 */ /* 0x000fe40004000000 */
[----:B------:R-:W-:Y:S02]  /*46a0*/  FMNMX.FTZ R20, R147, R20, !PT ;  /* 0x0000001493147209 */ /* 0x000fe40007810000 */
[----:B------:R-:W-:Y:S02]  /*46b0*/  FSEL R27, R27, -INF , !P4 ;  /* 0xff8000001b1b7808 */ /* 0x000fe40006000000 */
[----:B------:R-:W-:-:S02]  /*46c0*/  FMNMX.FTZ R16, R45, R16, !PT ;  /* 0x000000102d107209 */ /* 0x000fc40007810000 */
[-C--:B------:R-:W-:Y:S02]  /*46d0*/  ISETP.GE.AND P0, PT, R30, R139.reuse, PT ;  /* 0x0000008b1e00720c */ /* 0x080fe40003f06270 */
[----:B------:R-:W-:Y:S02]  /*46e0*/  FSEL R133, R4, -INF , !P1 ;  /* 0xff80000004857808 */ /* 0x000fe40004800000 */
[----:B------:R-:W-:Y:S02]  /*46f0*/  FMNMX.FTZ R20, R145, R20, !PT ;  /* 0x0000001491147209 */ /* 0x000fe40007810000 */
[----:B------:R-:W-:Y:S02]  /*4700*/  FMNMX.FTZ R12, R27, R16, !PT ;  /* 0x000000101b0c7209 */ /* 0x000fe40007810000 */
[----:B------:R-:W-:Y:S02]  /*4710*/  ISETP.GE.AND P1, PT, R28, R139, PT ;  /* 0x0000008b1c00720c */ /* 0x000fe40003f26270 */
[----:B------:R-:W-:Y:S01]  /*4720*/  FSEL R59, R5, -INF , !P0 ;  /* 0xff800000053b7808 */ /* 0x000fe20004000000 */
[----:B------:R-:W1:Y:S01]  /*4730*/  SHFL.BFLY PT, R37, R12, 0x2, 0x1f ;  /* 0x0c401f000c257f89 */ /* 0x000e6200000e0000 */
[----:B------:R-:W-:-:S02]  /*4740*/  FMNMX.FTZ R20, R133, R20, !PT ;  /* 0x0000001485147209 */ /* 0x000fc40007810000 */
[-C--:B------:R-:W-:Y:S02]  /*4750*/  ISETP.GE.AND P0, PT, R26, R139.reuse, PT ;  /* 0x0000008b1a00720c */ /* 0x080fe40003f06270 */
[----:B------:R-:W-:Y:S02]  /*4760*/  FSEL R57, R6, -INF , !P1 ;  /* 0xff80000006397808 */ /* 0x000fe40004800000 */
[----:B------:R-:W-:Y:S02]  /*4770*/  FMNMX.FTZ R20, R59, R20, !PT ;  /* 0x000000143b147209 */ /* 0x000fe40007810000 */
[----:B------:R-:W-:Y:S02]  /*4780*/  ISETP.GE.AND P1, PT, R24, R139, PT ;  /* 0x0000008b1800720c */ /* 0x000fe40003f26270 */
[----:B------:R-:W-:Y:S02]  /*4790*/  FSEL R55, R8, -INF , !P0 ;  /* 0xff80000008377808 */ /* 0x000fe40004000000 */
        /* <DEDUP_REMOVED lines=13> */
[----:B-1----:R-:W-:Y:S02]  /*4870*/  FMNMX.FTZ R12, R12, R37, !PT ;  /* 0x000000250c0c7209 */ /* 0x002fe40007810000 */
[----:B------:R-:W-:Y:S02]  /*4880*/  FSEL R37, R17, -INF , !P1 ;  /* 0xff80000011257808 */ /* 0x000fe40004800000 */
[----:B------:R-:W-:Y:S01]  /*4890*/  FMNMX.FTZ R2, R39, R2, !PT ;  /* 0x0000000227027209 */ /* 0x000fe20007810000 */
[----:B------:R-:W1:Y:S03]  /*48a0*/  SHFL.BFLY PT, R5, R12, 0x1, 0x1f ;  /* 0x0c201f000c057f89 */ /* 0x000e6600000e0000 */
[----:B------:R-:W-:-:S05]  /*48b0*/  FMNMX.FTZ R17, R37, R2, !PT ;  /* 0x0000000225117209 */ /* 0x000fca0007810000 */
[----:B------:R-:W2:Y:S01]  /*48c0*/  SHFL.BFLY PT, R4, R17, 0x2, 0x1f ;  /* 0x0c401f0011047f89 */ /* 0x000ea200000e0000 */
[----:B-1----:R-:W-:-:S04]  /*48d0*/  FMNMX.FTZ R2, R12, R5, !PT ;  /* 0x000000050c027209 */ /* 0x002fc80007810000 */
[C---:B------:R-:W-:Y:S01]  /*48e0*/  FSETP.NEU.FTZ.AND P0, PT, R2.reuse, -INF , PT ;  /* 0xff8000000200780b */ /* 0x040fe20003f1d000 */
[----:B------:R-:W-:Y:S01]  /*48f0*/  FMUL.FTZ R24, R2, c[0x0][0x23c] ;  /* 0x00008f0002187a20 */ /* 0x000fe20000410000 */
[----:B--2---:R-:W-:-:S04]  /*4900*/  FMNMX.FTZ R4, R17, R4, !PT ;  /* 0x0000000411047209 */ /* 0x004fc80007810000 */
[----:B------:R-:W-:Y:S01]  /*4910*/  FSEL R24, R24, RZ, P0 ;  /* 0x000000ff18187208 */ /* 0x000fe20000000000 */
[----:B------:R-:W1:Y:S04]  /*4920*/  SHFL.BFLY PT, R5, R4, 0x1, 0x1f ;  /* 0x0c201f0004057f89 */ /* 0x000e6800000e0000 */
[--C-:B------:R-:W-:Y:S02]  /*4930*/  FFMA.FTZ R143, R92, c[0x0][0x23c], -R24.reuse ;  /* 0x00008f005c8f7a23 */ /* 0x100fe40000010818 */
[--C-:B------:R-:W-:Y:S02]  /*4940*/  FFMA.FTZ R52, R93, c[0x0][0x23c], -R24.reuse ;  /* 0x00008f005d347a23 */ /* 0x100fe40000010818 */
[--C-:B------:R-:W-:Y:S02]  /*4950*/  FFMA.FTZ R127, R19, c[0x0][0x23c], -R24.reuse ;  /* 0x00008f00137f7a23 */ /* 0x100fe40000010818 */
[--C-:B------:R-:W-:Y:S01]  /*4960*/  FFMA.FTZ R48, R97, c[0x0][0x23c], -R24.reuse ;  /* 0x00008f0061307a23 */ /* 0x100fe20000010818 */
[----:B------:R-:W-:Y:S01]  /*4970*/  MUFU.EX2 R143, R143 ;  /* 0x0000008f008f7308 */ /* 0x000fe20000000800 */
[--C-:B------:R-:W-:Y:S01]  /*4980*/  FFMA.FTZ R23, R21, c[0x0][0x23c], -R24.reuse ;  /* 0x00008f0015177a23 */ /* 0x100fe20000010818 */
[----:B------:R-:W-:Y:S01]  /*4990*/  LDSM.16.MT88.4 R16, [R156+0x9400] ;  /* 0x009400009c10783b */ /* 0x000fe20000004200 */
[----:B------:R-:W-:-:S02]  /*49a0*/  FFMA.FTZ R22, R53, c[0x0][0x23c], -R24 ;  /* 0x00008f0035167a23 */ /* 0x000fc40000010818 */
[--C-:B------:R-:W-:Y:S02]  /*49b0*/  FFMA.FTZ R21, R51, c[0x0][0x23c], -R24.reuse ;  /* 0x00008f0033157a23 */ /* 0x100fe40000010818 */
[--C-:B------:R-:W-:Y:S01]  /*49c0*/  FFMA.FTZ R20, R69, c[0x0][0x23c], -R24.reuse ;  /* 0x00008f0045147a23 */ /* 0x100fe20000010818 */
[----:B------:R-:W2:Y:S01]  /*49d0*/  MUFU.EX2 R52, R52 ;  /* 0x0000003400347308 */ /* 0x000ea20000000800 */
[--C-:B------:R-:W-:Y:S02]  /*49e0*/  FFMA.FTZ R40, R31, c[0x0][0x23c], -R24.reuse ;  /* 0x00008f001f287a23 */ /* 0x100fe40000010818 */
[--C-:B------:R-:W-:Y:S02]  /*49f0*/  FFMA.FTZ R35, R35, c[0x0][0x23c], -R24.reuse ;  /* 0x00008f0023237a23 */ /* 0x100fe40000010818 */
[--C-:B------:R-:W-:Y:S01]  /*4a00*/  FFMA.FTZ R31, R209, c[0x0][0x23c], -R24.reuse ;  /* 0x00008f00d11f7a23 */ /* 0x100fe20000010818 */
[----:B-1----:R-:W-:Y:S02]  /*4a10*/  FMNMX.FTZ R0, R4, R5, !PT ;  /* 0x0000000504007209 */ /* 0x002fe40007810000 */
[----:B------:R-:W-:Y:S01]  /*4a20*/  MUFU.EX2 R127, R127 ;  /* 0x0000007f007f7308 */ /* 0x000fe20000000800 */
[----:B------:R-:W-:Y:S01]  /*4a30*/  FFMA.FTZ R30, R211, c[0x0][0x23c], -R24 ;  /* 0x00008f00d31e7a23 */ /* 0x000fe20000010818 */
[C---:B------:R-:W-:Y:S01]  /*4a40*/  FSETP.NEU.FTZ.AND P0, PT, R0.reuse, -INF , PT ;  /* 0xff8000000000780b */ /* 0x040fe20003f1d000 */
[----:B------:R-:W-:-:S02]  /*4a50*/  FMUL.FTZ R36, R0, c[0x0][0x23c] ;  /* 0x00008f0000247a20 */ /* 0x000fc40000410000 */
[----:B------:R-:W-:-:S03]  /*4a60*/  FFMA.FTZ R125, R125, c[0x0][0x23c], -R24 ;  /* 0x00008f007d7d7a23 */ /* 0x000fc60000010818 */
[----:B------:R-:W1:Y:S01]  /*4a70*/  MUFU.EX2 R48, R48 ;  /* 0x0000003000307308 */ /* 0x000e620000000800 */
[----:B------:R-:W-:Y:S01]  /*4a80*/  FSEL R36, R36, RZ, P0 ;  /* 0x000000ff24247208 */ /* 0x000fe20000000000 */
[--C-:B------:R-:W-:Y:S01]  /*4a90*/  FFMA.FTZ R46, R203, c[0x0][0x23c], -R24.reuse ;  /* 0x00008f00cb2e7a23 */ /* 0x100fe20000010818 */
[----:B--2---:R-:W-:Y:S01]  /*4aa0*/  F2FP.BF16.PACK_AB R68, R52, R143 ;  /* 0x0000008f3444723e */ /* 0x004fe200000010ff */
[----:B------:R-:W-:Y:S01]  /*4ab0*/  FFMA.FTZ R121, R121, c[0x0][0x23c], -R24 ;  /* 0x00008f0079797a23 */ /* 0x000fe20000010818 */
[----:B------:R-:W-:Y:S01]  /*4ac0*/  ISETP.GE.AND P0, PT, R117, 0x2, PT ;  /* 0x000000027500780c */ /* 0x000fe20003f06270 */
[--C-:B------:R-:W-:Y:S02]  /*4ad0*/  FFMA.FTZ R175, R94, c[0x0][0x23c], -R36.reuse ;  /* 0x00008f005eaf7a23 */ /* 0x100fe40000010824 */
[--C-:B------:R-:W-:Y:S01]  /*4ae0*/  FFMA.FTZ R54, R95, c[0x0][0x23c], -R36.reuse ;  /* 0x00008f005f367a23 */ /* 0x100fe20000010824 */
[----:B------:R-:W-:Y:S01]  /*4af0*/  MUFU.EX2 R23, R23 ;  /* 0x0000001700177308 */ /* 0x000fe20000000800 */
[----:B------:R-:W2:Y:S01]  /*4b00*/  LDSM.16.MT88.4 R92, [R156+0xb000] ;  /* 0x00b000009c5c783b */ /* 0x000ea20000004200 */
[----:B------:R-:W-:-:S02]  /*4b10*/  FFMA.FTZ R135, R15, c[0x0][0x23c], -R36 ;  /* 0x00008f000f877a23 */ /* 0x000fc40000010824 */
[--C-:B------:R-:W-:Y:S02]  /*4b20*/  FFMA.FTZ R50, R99, c[0x0][0x23c], -R36.reuse ;  /* 0x00008f0063327a23 */ /* 0x100fe40000010824 */
[--C-:B------:R-:W-:Y:S01]  /*4b30*/  FFMA.FTZ R53, R11, c[0x0][0x23c], -R36.reuse ;  /* 0x00008f000b357a23 */ /* 0x100fe20000010824 */
[----:B-1----:R-:W-:Y:S01]  /*4b40*/  F2FP.BF16.PACK_AB R70, R48, R127 ;  /* 0x0000007f3046723e */ /* 0x002fe200000010ff */
[----:B------:R-:W-:Y:S01]  /*4b50*/  MUFU.EX2 R175, R175 ;  /* 0x000000af00af7308 */ /* 0x000fe20000000800 */
[--C-:B------:R-:W-:Y:S02]  /*4b60*/  FFMA.FTZ R51, R9, c[0x0][0x23c], -R36.reuse ;  /* 0x00008f0009337a23 */ /* 0x100fe40000010824 */
[----:B------:R-:W1:Y:S01]  /*4b70*/  LDSM.16.MT88.4 R8, [R156+0xb400] ;  /* 0x00b400009c08783b */ /* 0x000e620000004200 */
[--C-:B------:R-:W-:Y:S02]  /*4b80*/  FFMA.FTZ R26, R13, c[0x0][0x23c], -R36.reuse ;  /* 0x00008f000d1a7a23 */ /* 0x100fe40000010824 */
[--C-:B------:R-:W-:Y:S01]  /*4b90*/  FFMA.FTZ R38, R7, c[0x0][0x23c], -R36.reuse ;  /* 0x00008f0007267a23 */ /* 0x100fe20000010824 */
[----:B------:R-:W3:Y:S01]  /*4ba0*/  LDSM.16.MT88.4 R12, [R116+0x9400] ;  /* 0x00940000740c783b */ /* 0x000ee20000004200 */
[----:B------:R-:W4:Y:S01]  /*4bb0*/  MUFU.EX2 R54, R54 ;  /* 0x0000003600367308 */ /* 0x000f220000000800 */
[----:B------:R-:W-:-:S02]  /*4bc0*/  FFMA.FTZ R34, R33, c[0x0][0x23c], -R36 ;  /* 0x00008f0021227a23 */ /* 0x000fc40000010824 */
[--C-:B------:R-:W-:Y:S02]  /*4bd0*/  FFMA.FTZ R33, R205, c[0x0][0x23c], -R36.reuse ;  /* 0x00008f00cd217a23 */ /* 0x100fe40000010824 */
[--C-:B------:R-:W-:Y:S02]  /*4be0*/  FFMA.FTZ R32, R207, c[0x0][0x23c], -R36.reuse ;  /* 0x00008f00cf207a23 */ /* 0x100fe40000010824 */
[----:B------:R-:W-:Y:S01]  /*4bf0*/  FFMA.FTZ R29, R29, c[0x0][0x23c], -R36 ;  /* 0x00008f001d1d7a23 */ /* 0x000fe20000010824 */
[----:B------:R-:W-:Y:S01]  /*4c00*/  MUFU.EX2 R135, R135 ;  /* 0x0000008700877308 */ /* 0x000fe20000000800 */
[----:B------:R-:W-:Y:S02]  /*4c10*/  FFMA.FTZ R28, R201, c[0x0][0x23c], -R24 ;  /* 0x00008f00c91c7a23 */ /* 0x000fe40000010818 */
[--C-:B------:R-:W-:Y:S02]  /*4c20*/  FFMA.FTZ R123, R123, c[0x0][0x23c], -R36.reuse ;  /* 0x00008f007b7b7a23 */ /* 0x100fe40000010824 */
[----:B------:R-:W-:-:S02]  /*4c30*/  FFMA.FTZ R44, R199, c[0x0][0x23c], -R36 ;  /* 0x00008f00c72c7a23 */ /* 0x000fc40000010824 */
[--C-:B------:R-:W-:Y:S01]  /*4c40*/  FFMA.FTZ R42, R197, c[0x0][0x23c], -R36.reuse ;  /* 0x00008f00c52a7a23 */ /* 0x100fe20000010824 */
[----:B------:R-:W5:Y:S01]  /*4c50*/  MUFU.EX2 R50, R50 ;  /* 0x0000003200327308 */ /* 0x000f620000000800 */
[----:B----4-:R-:W-:Y:S01]  /*4c60*/  F2FP.BF16.PACK_AB R69, R54, R175 ;  /* 0x000000af3645723e */ /* 0x010fe200000010ff */
[----:B------:R-:W-:Y:S02]  /*4c70*/  FFMA.FTZ R3, R195, c[0x0][0x23c], -R36 ;  /* 0x00008f00c3037a23 */ /* 0x000fe40000010824 */
[--C-:B------:R-:W-:Y:S02]  /*4c80*/  FFMA.FTZ R185, R185, c[0x0][0x23c], -R24.reuse ;  /* 0x00008f00b9b97a23 */ /* 0x100fe40000010818 */
[--C-:B------:R-:W-:Y:S02]  /*4c90*/  FFMA.FTZ R62, R193, c[0x0][0x23c], -R24.reuse ;  /* 0x00008f00c13e7a23 */ /* 0x100fe40000010818 */
[----:B------:R-:W4:Y:S01]  /*4ca0*/  MUFU.EX2 R22, R22 ;  /* 0x0000001600167308 */ /* 0x000f220000000800 */
[----:B------:R-:W-:-:S02]  /*4cb0*/  FFMA.FTZ R181, R181, c[0x0][0x23c], -R24 ;  /* 0x00008f00b5b57a23 */ /* 0x000fc40000010818 */
[----:B------:R-:W-:Y:S02]  /*4cc0*/  FFMA.FTZ R58, R191, c[0x0][0x23c], -R24 ;  /* 0x00008f00bf3a7a23 */ /* 0x000fe40000010818 */
[--C-:B------:R-:W-:Y:S02]  /*4cd0*/  FFMA.FTZ R183, R183, c[0x0][0x23c], -R36.reuse ;  /* 0x00008f00b7b77a23 */ /* 0x100fe40000010824 */
[--C-:B------:R-:W-:Y:S01]  /*4ce0*/  FFMA.FTZ R60, R189, c[0x0][0x23c], -R36.reuse ;  /* 0x00008f00bd3c7a23 */ /* 0x100fe20000010824 */
[----:B-----5:R-:W-:Y:S01]  /*4cf0*/  F2FP.BF16.PACK_AB R71, R50, R135 ;  /* 0x000000873247723e */ /* 0x020fe200000010ff */
[----:B------:R-:W-:Y:S01]  /*4d00*/  MUFU.EX2 R21, R21 ;  /* 0x0000001500157308 */ /* 0x000fe20000000800 */
[--C-:B------:R-:W-:Y:S02]  /*4d10*/  FFMA.FTZ R177, R177, c[0x0][0x23c], -R36.reuse ;  /* 0x00008f00b1b17a23 */ /* 0x100fe40000010824 */
[----:B------:R-:W-:Y:S02]  /*4d20*/  FFMA.FTZ R56, R187, c[0x0][0x23c], -R36 ;  /* 0x00008f00bb387a23 */ /* 0x000fe40000010824 */
[--C-:B------:R-:W-:Y:S01]  /*4d30*/  FFMA.FTZ R163, R163, c[0x0][0x23c], -R24.reuse ;  /* 0x00008f00a3a37a23 */ /* 0x100fe20000010818 */
[----:B--2---:R-:W-:Y:S01]  /*4d40*/  HMMA.16816.F32.BF16 R96, R68, R92, RZ ;  /* 0x0000005c4460723c */ /* 0x004fe200000418ff */
[----:B----4-:R-:W-:Y:S01]  /*4d50*/  F2FP.BF16.PACK_AB R4, R22, R23 ;  /* 0x000000171604723e */ /* 0x010fe200000010ff */
[----:B------:R-:W2:Y:S01]  /*4d60*/  MUFU.EX2 R20, R20 ;  /* 0x0000001400147308 */ /* 0x000ea20000000800 */
[----:B------:R-:W-:-:S02]  /*4d70*/  FFMA.FTZ R66, R155, c[0x0][0x23c], -R24 ;  /* 0x00008f009b427a23 */ /* 0x000fc40000010818 */
[--C-:B------:R-:W-:Y:S02]  /*4d80*/  FFMA.FTZ R153, R153, c[0x0][0x23c], -R24.reuse ;  /* 0x00008f0099997a23 */ /* 0x100fe40000010818 */
[----:B------:R-:W-:Y:S01]  /*4d90*/  FFMA.FTZ R64, R151, c[0x0][0x23c], -R24 ;  /* 0x00008f0097407a23 */ /* 0x000fe20000010818 */
[C---:B------:R-:W-:Y:S01]  /*4da0*/  HMMA.16816.F32.BF16 R92, R68.reuse, R94, RZ ;  /* 0x0000005e445c723c */ /* 0x040fe200000418ff */
[--C-:B------:R-:W-:Y:S01]  /*4db0*/  FFMA.FTZ R149, R149, c[0x0][0x23c], -R36.reuse ;  /* 0x00008f0095957a23 */ /* 0x100fe20000010824 */
[----:B------:R-:W-:Y:S01]  /*4dc0*/  MUFU.EX2 R53, R53 ;  /* 0x0000003500357308 */ /* 0x000fe20000000800 */
[--C-:B------:R-:W-:Y:S02]  /*4dd0*/  FFMA.FTZ R120, R147, c[0x0][0x23c], -R36.reuse ;  /* 0x00008f0093787a23 */ /* 0x100fe40000010824 */
[----:B------:R-:W-:Y:S02]  /*4de0*/  FFMA.FTZ R145, R145, c[0x0][0x23c], -R36 ;  /* 0x00008f0091917a23 */ /* 0x000fe40000010824 */
[----:B------:R-:W-:Y:S01]  /*4df0*/  FADD.FTZ R54, R175, R54 ;  /* 0x00000036af367221 */ /* 0x000fe20000010000 */
[----:B------:R-:W-:Y:S01]  /*4e00*/  HMMA.16816.F32.BF16 R104, R68, R100, RZ ;  /* 0x000000644468723c */ /* 0x000fe200000418ff */
[----:B------:R-:W-:Y:S01]  /*4e10*/  FFMA.FTZ R67, R67, c[0x0][0x23c], -R24 ;  /* 0x00008f0043437a23 */ /* 0x000fe20000010818 */
[----:B------:R-:W4:Y:S01]  /*4e20*/  MUFU.EX2 R26, R26 ;  /* 0x0000001a001a7308 */ /* 0x000f220000000800 */
[----:B--2---:R-:W-:Y:S01]  /*4e30*/  F2FP.BF16.PACK_AB R6, R20, R21 ;  /* 0x000000151406723e */ /* 0x004fe200000010ff */
[----:B------:R-:W-:-:S02]  /*4e40*/  FADD.FTZ R135, R135, R54 ;  /* 0x0000003687877221 */ /* 0x000fc40000010000 */
[--C-:B------:R-:W-:Y:S02]  /*4e50*/  FFMA.FTZ R63, R63, c[0x0][0x23c], -R24.reuse ;  /* 0x00008f003f3f7a23 */ /* 0x100fe40000010818 */
[C---:B------:R-:W-:Y:S01]  /*4e60*/  HMMA.16816.F32.BF16 R100, R68.reuse, R102, RZ ;  /* 0x000000664464723c */ /* 0x040fe200000418ff */
[----:B------:R-:W-:Y:S01]  /*4e70*/  FADD.FTZ R124, R50, R135 ;  /* 0x00000087327c7221 */ /* 0x000fe20000010000 */
[----:B------:R-:W-:Y:S01]  /*4e80*/  MUFU.EX2 R51, R51 ;  /* 0x0000003300337308 */ /* 0x000fe20000000800 */
[----:B------:R-:W-:Y:S02]  /*4e90*/  FFMA.FTZ R50, R65, c[0x0][0x23c], -R24 ;  /* 0x00008f0041327a23 */ /* 0x000fe40000010818 */
[--C-:B------:R-:W-:Y:S02]  /*4ea0*/  FFMA.FTZ R59, R59, c[0x0][0x23c], -R36.reuse ;  /* 0x00008f003b3b7a23 */ /* 0x100fe40000010824 */
[----:B------:R-:W-:Y:S01]  /*4eb0*/  FFMA.FTZ R54, R57, c[0x0][0x23c], -R36 ;  /* 0x00008f0039367a23 */ /* 0x000fe20000010824 */
[----:B------:R-:W-:Y:S01]  /*4ec0*/  HMMA.16816.F32.BF16 R112, R68, R108, RZ ;  /* 0x0000006c4470723c */ /* 0x000fe200000418ff */
[--C-:B------:R-:W-:Y:S01]  /*4ed0*/  FFMA.FTZ R57, R49, c[0x0][0x23c], -R24.reuse ;  /* 0x00008f0031397a23 */ /* 0x100fe20000010818 */
[----:B------:R-:W2:Y:S01]  /*4ee0*/  MUFU.EX2 R38, R38 ;  /* 0x0000002600267308 */ /* 0x000ea20000000800 */
[----:B----4-:R-:W-:Y:S01]  /*4ef0*/  F2FP.BF16.PACK_AB R5, R26, R53 ;  /* 0x000000351a05723e */ /* 0x010fe200000010ff */
[----:B------:R-:W-:-:S02]  /*4f00*/  FFMA.FTZ R49, R45, c[0x0][0x23c], -R24 ;  /* 0x00008f002d317a23 */ /* 0x000fc40000010818 */
[--C-:B------:R-:W-:Y:S02]  /*4f10*/  FFMA.FTZ R43, R43, c[0x0][0x23c], -R36.reuse ;  /* 0x00008f002b2b7a23 */ /* 0x100fe40000010824 */
[----:B------:R-:W-:Y:S01]  /*4f20*/  HMMA.16816.F32.BF16 R88, R68, R84, RZ ;  /* 0x000000544458723c */ /* 0x000fe200000418ff */
[--C-:B------:R-:W-:Y:S01]  /*4f30*/  FFMA.FTZ R37, R37, c[0x0][0x23c], -R36.reuse ;  /* 0x00008f0025257a23 */ /* 0x100fe20000010824 */
[----:B------:R-:W-:Y:S01]  /*4f40*/  MUFU.EX2 R40, R40 ;  /* 0x0000002800287308 */ /* 0x000fe20000000800 */
[----:B------:R-:W-:-:S05]  /*4f50*/  FFMA.FTZ R39, R39, c[0x0][0x23c], -R36 ;  /* 0x00008f0027277a23 */ /* 0x000fca0000010824 */
[C---:B------:R-:W-:Y:S01]  /*4f60*/  HMMA.16816.F32.BF16 R80, R68.reuse, R76, RZ ;  /* 0x0000004c4450723c */ /* 0x040fe200000418ff */
[----:B--2---:R-:W-:Y:S01]  /*4f70*/  F2FP.BF16.PACK_AB R7, R38, R51 ;  /* 0x000000332607723e */ /* 0x004fe200000010ff */
[----:B------:R-:W2:Y:S06]  /*4f80*/  MUFU.EX2 R35, R35 ;  /* 0x0000002300237308 */ /* 0x000eac0000000800 */
[----:B------:R-:W-:Y:S02]  /*4f90*/  HMMA.16816.F32.BF16 R108, R68, R110, RZ ;  /* 0x0000006e446c723c */ /* 0x000fe400000418ff */
[----:B------:R-:W-:Y:S06]  /*4fa0*/  MUFU.EX2 R31, R31 ;  /* 0x0000001f001f7308 */ /* 0x000fec0000000800 */
[C---:B-1----:R-:W-:Y:S02]  /*4fb0*/  HMMA.16816.F32.BF16 R96, R4.reuse, R8, R96 ;  /* 0x000000080460723c */ /* 0x042fe40000041860 */
[----:B------:R-:W1:Y:S06]  /*4fc0*/  MUFU.EX2 R30, R30 ;  /* 0x0000001e001e7308 */ /* 0x000e6c0000000800 */
[----:B------:R-:W-:Y:S01]  /*4fd0*/  HMMA.16816.F32.BF16 R92, R4, R10, R92 ;  /* 0x0000000a045c723c */ /* 0x000fe2000004185c */
[----:B------:R-:W4:Y:S01]  /*4fe0*/  LDSM.16.MT88.4 R8, [R116+0xd000] ;  /* 0x00d000007408783b */ /* 0x000f220000004200 */
[----:B------:R-:W-:Y:S06]  /*4ff0*/  MUFU.EX2 R34, R34 ;  /* 0x0000002200227308 */ /* 0x000fec0000000800 */
[C---:B------:R-:W-:Y:S02]  /*5000*/  HMMA.16816.F32.BF16 R84, R68.reuse, R86, RZ ;  /* 0x000000564454723c */ /* 0x040fe400000418ff */
[----:B------:R-:W5:Y:S06]  /*5010*/  MUFU.EX2 R33, R33 ;  /* 0x0000002100217308 */ /* 0x000f6c0000000800 */
[----:B------:R-:W-:Y:S02]  /*5020*/  HMMA.16816.F32.BF16 R76, R68, R78, RZ ;  /* 0x0000004e444c723c */ /* 0x000fe400000418ff */
[----:B------:R-:W-:Y:S06]  /*5030*/  MUFU.EX2 R32, R32 ;  /* 0x0000002000207308 */ /* 0x000fec0000000800 */
[C---:B---3--:R-:W-:Y:S02]  /*5040*/  HMMA.16816.F32.BF16 R104, R4.reuse, R12, R104 ;  /* 0x0000000c0468723c */ /* 0x048fe40000041868 */
[----:B------:R-:W3:Y:S06]  /*5050*/  MUFU.EX2 R29, R29 ;  /* 0x0000001d001d7308 */ /* 0x000eec0000000800 */
[C---:B------:R-:W-:Y:S01]  /*5060*/  HMMA.16816.F32.BF16 R100, R4.reuse, R14, R100 ;  /* 0x0000000e0464723c */ /* 0x040fe20000041864 */
[----:B------:R-:W1:Y:S01]  /*5070*/  LDSM.16.MT88.4 R12, [R156+0xd400] ;  /* 0x00d400009c0c783b */ /* 0x000e620000004200 */
[----:B------:R-:W-:Y:S06]  /*5080*/  MUFU.EX2 R125, R125 ;  /* 0x0000007d007d7308 */ /* 0x000fec0000000800 */
[----:B------:R-:W-:Y:S02]  /*5090*/  HMMA.16816.F32.BF16 R112, R4, R16, R112 ;  /* 0x000000100470723c */ /* 0x000fe40000041870 */
[----:B------:R-:W1:Y:S06]  /*50a0*/  MUFU.EX2 R46, R46 ;  /* 0x0000002e002e7308 */ /* 0x000e6c0000000800 */
[C---:B----4-:R-:W-:Y:S02]  /*50b0*/  HMMA.16816.F32.BF16 R72, R68.reuse, R8, RZ ;  /* 0x000000084448723c */ /* 0x050fe400000418ff */
[----:B------:R-:W-:Y:S06]  /*50c0*/  MUFU.EX2 R121, R121 ;  /* 0x0000007900797308 */ /* 0x000fec0000000800 */
[----:B------:R-:W-:Y:S01]  /*50d0*/  HMMA.16816.F32.BF16 R68, R68, R10, RZ ;  /* 0x0000000a4444723c */ /* 0x000fe200000418ff */
[----:B------:R-:W4:Y:S01]  /*50e0*/  LDSM.16.MT88.4 R8, [R116+0xd400] ;  /* 0x00d400007408783b */ /* 0x000f220000004200 */
[----:B------:R-:W2:Y:S06]  /*50f0*/  MUFU.EX2 R28, R28 ;  /* 0x0000001c001c7308 */ /* 0x000eac0000000800 */
[C---:B------:R-:W-:Y:S01]  /*5100*/  HMMA.16816.F32.BF16 R108, R4.reuse, R18, R108 ;  /* 0x00000012046c723c */ /* 0x040fe2000004186c */
[----:B------:R-:W2:Y:S01]  /*5110*/  LDSM.16.MT88.4 R16, [R116+0xb400] ;  /* 0x00b400007410783b */ /* 0x000ea20000004200 */
[----:B------:R-:W-:Y:S06]  /*5120*/  MUFU.EX2 R123, R123 ;  /* 0x0000007b007b7308 */ /* 0x000fec0000000800 */
[C---:B-1----:R-:W-:Y:S02]  /*5130*/  HMMA.16816.F32.BF16 R80, R4.reuse, R12, R80 ;  /* 0x0000000c0450723c */ /* 0x042fe40000041850 */
[----:B------:R-:W1:Y:S06]  /*5140*/  MUFU.EX2 R44, R44 ;  /* 0x0000002c002c7308 */ /* 0x000e6c0000000800 */
[C---:B------:R-:W-:Y:S01]  /*5150*/  HMMA.16816.F32.BF16 R76, R4.reuse, R14, R76 ;  /* 0x0000000e044c723c */ /* 0x040fe2000004184c */
[----:B------:R-:W1:Y:S01]  /*5160*/  LDSM.16.MT88.4 R12, [R156+0x9800] ;  /* 0x009800009c0c783b */ /* 0x000e620000004200 */
[----:B------:R-:W-:Y:S08]  /*5170*/  MUFU.EX2 R42, R42 ;  /* 0x0000002a002a7308 */ /* 0x000ff00000000800 */
[----:B------:R-:W1:Y:S01]  /*5180*/  MUFU.EX2 R3, R3 ;  /* 0x0000000300037308 */ /* 0x000e620000000800 */
[C---:B----4-:R-:W-:Y:S07]  /*5190*/  HMMA.16816.F32.BF16 R72, R4.reuse, R8, R72 ;  /* 0x000000080448723c */ /* 0x050fee0000041848 */
[----:B------:R-:W-:Y:S01]  /*51a0*/  MUFU.EX2 R185, R185 ;  /* 0x000000b900b97308 */ /* 0x000fe20000000800 */
[C---:B------:R-:W-:Y:S01]  /*51b0*/  HMMA.16816.F32.BF16 R68, R4.reuse, R10, R68 ;  /* 0x0000000a0444723c */ /* 0x040fe20000041844 */
[----:B------:R-:W4:Y:S06]  /*51c0*/  LDSM.16.MT88.4 R8, [R116+0x9800] ;  /* 0x009800007408783b */ /* 0x000f2c0000004200 */
[----:B------:R-:W1:Y:S01]  /*51d0*/  MUFU.EX2 R62, R62 ;  /* 0x0000003e003e7308 */ /* 0x000e620000000800 */
[C---:B--2---:R-:W-:Y:S07]  /*51e0*/  HMMA.16816.F32.BF16 R88, R4.reuse, R16, R88 ;  /* 0x000000100458723c */ /* 0x044fee0000041858 */
[----:B------:R-:W-:Y:S01]  /*51f0*/  MUFU.EX2 R181, R181 ;  /* 0x000000b500b57308 */ /* 0x000fe20000000800 */
[----:B------:R-:W-:Y:S01]  /*5200*/  HMMA.16816.F32.BF16 R84, R4, R18, R84 ;  /* 0x000000120454723c */ /* 0x000fe20000041854 */
[----:B------:R-:W-:Y:S06]  /*5210*/  LDSM.16.MT88.4 R16, [R156+0xa400] ;  /* 0x00a400009c10783b */ /* 0x000fec0000004200 */
[----:B------:R-:W2:Y:S01]  /*5220*/  MUFU.EX2 R58, R58 ;  /* 0x0000003a003a7308 */ /* 0x000ea20000000800 */
[----:B------:R-:W-:-:S02]  /*5230*/  F2FP.BF16.PACK_AB R4, R35, R40 ;  /* 0x000000282304723e */ /* 0x000fc400000010ff */
[----:B------:R-:W-:-:S05]  /*5240*/  F2FP.BF16.PACK_AB R6, R30, R31 ;  /* 0x0000001f1e06723e */ /* 0x000fca00000010ff */
[----:B------:R-:W-:Y:S01]  /*5250*/  MUFU.EX2 R183, R183 ;  /* 0x000000b700b77308 */ /* 0x000fe20000000800 */
[----:B-----5:R-:W-:Y:S02]  /*5260*/  F2FP.BF16.PACK_AB R5, R33, R34 ;  /* 0x000000222105723e */ /* 0x020fe400000010ff */
[----:B---3--:R-:W-:-:S05]  /*5270*/  F2FP.BF16.PACK_AB R7, R29, R32 ;  /* 0x000000201d07723e */ /* 0x008fca00000010ff */
[----:B------:R-:W3:Y:S02]  /*5280*/  MUFU.EX2 R60, R60 ;  /* 0x0000003c003c7308 */ /* 0x000ee40000000800 */
[C---:B-1----:R-:W-:Y:S06]  /*5290*/  HMMA.16816.F32.BF16 R112, R4.reuse, R12, R112 ;  /* 0x0000000c0470723c */ /* 0x042fec0000041870 */
[----:B------:R-:W-:Y:S02]  /*52a0*/  MUFU.EX2 R177, R177 ;  /* 0x000000b100b17308 */ /* 0x000fe40000000800 */
[C---:B----4-:R-:W-:Y:S06]  /*52b0*/  HMMA.16816.F32.BF16 R104, R4.reuse, R8, R104 ;  /* 0x000000080468723c */ /* 0x050fec0000041868 */
[----:B------:R-:W1:Y:S02]  /*52c0*/  MUFU.EX2 R56, R56 ;  /* 0x0000003800387308 */ /* 0x000e640000000800 */
[C---:B------:R-:W-:Y:S01]  /*52d0*/  HMMA.16816.F32.BF16 R100, R4.reuse, R10, R100 ;  /* 0x0000000a0464723c */ /* 0x040fe20000041864 */
[----:B------:R-:W4:Y:S05]  /*52e0*/  LDSM.16.MT88.4 R8, [R116+0xb800] ;  /* 0x00b800007408783b */ /* 0x000f2a0000004200 */
[----:B------:R-:W-:Y:S02]  /*52f0*/  MUFU.EX2 R163, R163 ;  /* 0x000000a300a37308 */ /* 0x000fe40000000800 */
[C---:B------:R-:W-:Y:S01]  /*5300*/  HMMA.16816.F32.BF16 R108, R4.reuse, R14, R108 ;  /* 0x0000000e046c723c */ /* 0x040fe2000004186c */
[----:B------:R-:W5:Y:S05]  /*5310*/  LDSM.16.MT88.4 R12, [R156+0xb800] ;  /* 0x00b800009c0c783b */ /* 0x000f6a0000004200 */
[----:B------:R-:W-:Y:S08]  /*5320*/  MUFU.EX2 R66, R66 ;  /* 0x0000004200427308 */ /* 0x000ff00000000800 */
[----:B------:R-:W-:Y:S08]  /*5330*/  MUFU.EX2 R153, R153 ;  /* 0x0000009900997308 */ /* 0x000ff00000000800 */
[----:B------:R-:W1:Y:S08]  /*5340*/  MUFU.EX2 R64, R64 ;  /* 0x0000004000407308 */ /* 0x000e700000000800 */
[----:B------:R-:W-:Y:S01]  /*5350*/  MUFU.EX2 R149, R149 ;  /* 0x0000009500957308 */ /* 0x000fe20000000800 */
[C---:B----4-:R-:W-:Y:S07]  /*5360*/  HMMA.16816.F32.BF16 R88, R4.reuse, R8, R88 ;  /* 0x000000080458723c */ /* 0x050fee0000041858 */
[----:B------:R-:W4:Y:S01]  /*5370*/  MUFU.EX2 R120, R120 ;  /* 0x0000007800787308 */ /* 0x000f220000000800 */
        /* <DEDUP_REMOVED lines=13> */
[----:B------:R-:W1:Y:S06]  /*5450*/  LDSM.16.MT88.4 R8, [R116+0x9c00] ;  /* 0x009c00007408783b */ /* 0x000e6c0000004200 */
[----:B------:R-:W-:Y:S01]  /*5460*/  MUFU.EX2 R37, R37 ;  /* 0x0000002500257308 */ /* 0x000fe20000000800 */
        /* <DEDUP_REMOVED lines=27> */
[----:B---3--:R-:W-:Y:S02]  /*5620*/  F2FP.BF16.PACK_AB R5, R60, R183 ;  /* 0x000000b73c05723e */ /* 0x008fe400000010ff */
        /* <DEDUP_REMOVED lines=22> */
[----:B------:R-:W-:Y:S01]  /*5790*/  MUFU.EX2 R143, R145 ;  /* 0x00000091008f7308 */ /* 0x000fe20000000800 */
[----:B------:R-:W-:Y:S01]  /*57a0*/  FADD.FTZ R127, R127, R4 ;  /* 0x000000047f7f7221 */ /* 0x000fe20000010000 */
[----:B------:R-:W-:-:S02]  /*57b0*/  F2FP.BF16.PACK_AB R4, R66, R163 ;  /* 0x000000a34204723e */ /* 0x000fc400000010ff */
[----:B----4-:R-:W-:Y:S01]  /*57c0*/  F2FP.BF16.PACK_AB R5, R120, R149 ;  /* 0x000000957805723e */ /* 0x010fe200000010ff */
[----:B------:R-:W-:Y:S02]  /*57d0*/  FADD.FTZ R122, R48, R127 ;  /* 0x0000007f307a7221 */ /* 0x000fe40000010000 */
[----:B------:R-:W-:Y:S01]  /*57e0*/  FFMA.FTZ R48, R61, c[0x0][0x23c], -R24 ;  /* 0x00008f003d307a23 */ /* 0x000fe20000010818 */
[----:B------:R-:W3:Y:S01]  /*57f0*/  MUFU.EX2 R52, R52 ;  /* 0x0000003400347308 */ /* 0x000ee20000000800 */
[----:B------:R-:W-:-:S04]  /*5800*/  FADD.FTZ R23, R23, R122 ;  /* 0x0000007a17177221 */ /* 0x000fc80000010000 */
[----:B------:R-:W-:-:S03]  /*5810*/  FADD.FTZ R22, R22, R23 ;  /* 0x0000001716167221 */ /* 0x000fc60000010000 */
[----:B------:R-:W4:Y:S01]  /*5820*/  MUFU.EX2 R48, R48 ;  /* 0x0000003000307308 */ /* 0x000f220000000800 */
[----:B------:R-:W-:-:S04]  /*5830*/  FADD.FTZ R21, R21, R22 ;  /* 0x0000001615157221 */ /* 0x000fc80000010000 */
[----:B------:R-:W-:Y:S02]  /*5840*/  FADD.FTZ R45, R20, R21 ;  /* 0x00000015142d7221 */ /* 0x000fe40000010000 */
[----:B------:R-:W-:Y:S01]  /*5850*/  LDSM.16.MT88.4 R20, [R156+0xc800] ;  /* 0x00c800009c14783b */ /* 0x000fe20000004200 */
[----:B---3--:R-:W-:-:S07]  /*5860*/  F2FP.BF16.PACK_AB R7, R52, R143 ;  /* 0x0000008f3407723e */ /* 0x008fce00000010ff */
        /* <DEDUP_REMOVED lines=15> */
[----:B------:R-:W-:-:S02]  /*5960*/  FFMA.FTZ R53, R25, c[0x0][0x23c], -R36 ;  /* 0x00008f0019357a23 */ /* 0x000fc40000010824 */
[----:B------:R-:W-:Y:S02]  /*5970*/  FFMA.FTZ R12, R55, c[0x0][0x23c], -R36 ;  /* 0x00008f00370c7a23 */ /* 0x000fe40000010824 */
[----:B------:R-:W-:Y:S02]  /*5980*/  FADD.FTZ R26, R26, R13 ;  /* 0x0000000d1a1a7221 */ /* 0x000fe40000010000 */
[----:B------:R2:W-:Y:S01]  /*5990*/  MUFU.EX2 R122, R12 ;  /* 0x0000000c007a7308 */ /* 0x0005e20000000800 */
[----:B---3--:R-:W-:Y:S01]  /*59a0*/  HMMA.16816.F32.BF16 R88, R4, R16, R88 ;  /* 0x000000100458723c */ /* 0x008fe20000041858 */
[--C-:B------:R-:W-:Y:S02]  /*59b0*/  FFMA.FTZ R55, R47, c[0x0][0x23c], -R24.reuse ;  /* 0x00008f002f377a23 */ /* 0x100fe40000010818 */
[----:B------:R-:W-:Y:S02]  /*59c0*/  FFMA.FTZ R47, R27, c[0x0][0x23c], -R24 ;  /* 0x00008f001b2f7a23 */ /* 0x000fe40000010818 */
[----:B------:R-:W-:-:S02]  /*59d0*/  FADD.FTZ R51, R51, R26 ;  /* 0x0000001a33337221 */ /* 0x000fc40000010000 */
[----:B------:R-:W3:Y:S01]  /*59e0*/  MUFU.EX2 R53, R53 ;  /* 0x0000003500357308 */ /* 0x000ee20000000800 */
[----:B------:R-:W-:Y:S01]  /*59f0*/  HMMA.16816.F32.BF16 R84, R4, R18, R84 ;  /* 0x000000120454723c */ /* 0x000fe20000041854 */
[----:B------:R-:W5:Y:S01]  /*5a00*/  LDSM.16.MT88.4 R16, [R116+0xe800] ;  /* 0x00e800007410783b */ /* 0x000f620000004200 */
[----:B------:R-:W-:Y:S02]  /*5a10*/  FADD.FTZ R51, R38, R51 ;  /* 0x0000003326337221 */ /* 0x000fe40000010000 */
[----:B------:R-:W-:Y:S01]  /*5a20*/  FFMA.FTZ R124, R41, c[0x0][0x23c], -R36 ;  /* 0x00008f00297c7a23 */ /* 0x000fe20000010824 */
[----:B------:R-:W-:Y:S01]  /*5a30*/  LDSM.16.MT88.4 R24, [R116+0xa800] ;  /* 0x00a800007418783b */ /* 0x000fe20000004200 */
[----:B------:R-:W-:Y:S01]  /*5a40*/  FADD.FTZ R34, R34, R51 ;  /* 0x0000003322227221 */ /* 0x000fe20000010000 */
[----:B------:R-:W-:Y:S01]  /*5a50*/  F2FP.BF16.PACK_AB R4, R50, R67 ;  /* 0x000000433204723e */ /* 0x000fe200000010ff */
[----:B------:R-:W-:Y:S01]  /*5a60*/  MUFU.EX2 R36, R39 ;  /* 0x0000002700247308 */ /* 0x000fe20000000800 */
[----:B----4-:R-:W-:Y:S01]  /*5a70*/  F2FP.BF16.PACK_AB R6, R48, R63 ;  /* 0x0000003f3006723e */ /* 0x010fe200000010ff */
[----:B--2---:R-:W2:Y:S01]  /*5a80*/  LDSM.16.MT88.4 R12, [R116+0xc800] ;  /* 0x00c80000740c783b */ /* 0x004ea20000004200 */
[----:B------:R-:W-:Y:S01]  /*5a90*/  F2FP.BF16.PACK_AB R5, R54, R59 ;  /* 0x0000003b3605723e */ /* 0x000fe200000010ff */
[----:B------:R-:W-:Y:S01]  /*5aa0*/  FADD.FTZ R33, R33, R34 ;  /* 0x0000002221217221 */ /* 0x000fe20000010000 */
[----:B---3--:R-:W-:-:S03]  /*5ab0*/  F2FP.BF16.PACK_AB R7, R53, R122 ;  /* 0x0000007a3507723e */ /* 0x008fc600000010ff */
[----:B------:R-:W-:Y:S01]  /*5ac0*/  FADD.FTZ R32, R32, R33 ;  /* 0x0000002120207221 */ /* 0x000fe20000010000 */
[----:B------:R-:W-:Y:S03]  /*5ad0*/  MUFU.EX2 R124, R124 ;  /* 0x0000007c007c7308 */ /* 0x000fe60000000800 */
        /* <DEDUP_REMOVED lines=11> */
[----:B-----5:R-:W-:Y:S03]  /*5b90*/  HMMA.16816.F32.BF16 R72, R4, R16, R72 ;  /* 0x000000100448723c */ /* 0x020fe60000041848 */
[----:B------:R-:W-:-:S04]  /*5ba0*/  FADD.FTZ R177, R177, R60 ;  /* 0x0000003cb1b17221 */ /* 0x000fc80000010000 */
        /* <DEDUP_REMOVED lines=8> */
[----:B------:R-:W2:Y:S01]  /*5c30*/  LDSM.16.MT88.4 R12, [R116+0xac00] ;  /* 0x00ac0000740c783b */ /* 0x000ea20000004200 */
[----:B------:R-:W-:-:S02]  /*5c40*/  FADD.FTZ R143, R143, R120 ;  /* 0x000000788f8f7221 */ /* 0x000fc40000010000 */
[----:B------:R-:W-:Y:S02]  /*5c50*/  FADD.FTZ R30, R30, R31 ;  /* 0x0000001f1e1e7221 */ /* 0x000fe40000010000 */
        /* <DEDUP_REMOVED lines=11> */
[----:B------:R-:W-:Y:S01]  /*5d10*/  HMMA.16816.F32.BF16 R104, R4, R24, R104 ;  /* 0x000000180468723c */ /* 0x000fe20000041868 */
[----:B------:R-:W-:Y:S01]  /*5d20*/  MUFU.EX2 R24, R57 ;  /* 0x0000003900187308 */ /* 0x000fe20000000800 */
[----:B------:R-:W-:Y:S02]  /*5d30*/  FADD.FTZ R185, R185, R28 ;  /* 0x0000001cb9b97221 */ /* 0x000fe40000010000 */
[----:B------:R-:W-:Y:S02]  /*5d40*/  FADD.FTZ R122, R53, R122 ;  /* 0x0000007a357a7221 */ /* 0x000fe40000010000 */
[----:B------:R-:W-:-:S02]  /*5d50*/  FADD.FTZ R62, R62, R185 ;  /* 0x000000b93e3e7221 */ /* 0x000fc40000010000 */
[----:B------:R-:W-:Y:S01]  /*5d60*/  HMMA.16816.F32.BF16 R100, R4, R26, R100 ;  /* 0x0000001a0464723c */ /* 0x000fe20000041864 */
[----:B------:R-:W3:Y:S01]  /*5d70*/  MUFU.EX2 R27, R55 ;  /* 0x00000037001b7308 */ /* 0x000ee20000000800 */
[----:B------:R-:W-:-:S04]  /*5d80*/  FADD.FTZ R181, R181, R62 ;  /* 0x0000003eb5b57221 */ /* 0x000fc80000010000 */
[----:B------:R-:W-:Y:S02]  /*5d90*/  FADD.FTZ R58, R58, R181 ;  /* 0x000000b53a3a7221 */ /* 0x000fe40000010000 */
[C---:B------:R-:W-:Y:S01]  /*5da0*/  HMMA.16816.F32.BF16 R92, R4.reuse, R22, R92 ;  /* 0x00000016045c723c */ /* 0x040fe2000004185c */
[----:B------:R-:W-:Y:S01]  /*5db0*/  MUFU.EX2 R25, R49 ;  /* 0x0000003100197308 */ /* 0x000fe20000000800 */
[----:B------:R-:W-:Y:S01]  /*5dc0*/  FADD.FTZ R163, R163, R58 ;  /* 0x0000003aa3a37221 */ /* 0x000fe20000010000 */
[----:B------:R-:W4:Y:S03]  /*5dd0*/  LDSM.16.MT88.4 R20, [R156+0xac00] ;  /* 0x00ac00009c14783b */ /* 0x000f260000004200 */
[----:B------:R-:W-:Y:S02]  /*5de0*/  FADD.FTZ R66, R66, R163 ;  /* 0x000000a342427221 */ /* 0x000fe40000010000 */
[----:B------:R-:W-:Y:S01]  /*5df0*/  HMMA.16816.F32.BF16 R68, R4, R18, R68 ;  /* 0x000000120444723c */ /* 0x000fe20000041844 */
[----:B------:R-:W5:Y:S01]  /*5e00*/  MUFU.EX2 R26, R47 ;  /* 0x0000002f001a7308 */ /* 0x000f620000000800 */
[----:B------:R-:W4:Y:S01]  /*5e10*/  LDSM.16.MT88.4 R16, [R116+0xcc00] ;  /* 0x00cc00007410783b */ /* 0x000f220000004200 */
[----:B------:R-:W-:-:S04]  /*5e20*/  FADD.FTZ R153, R153, R66 ;  /* 0x0000004299997221 */ /* 0x000fc80000010000 */
[----:B---3--:R-:W-:Y:S01]  /*5e30*/  F2FP.BF16.PACK_AB R4, R27, R24 ;  /* 0x000000181b04723e */ /* 0x008fe200000010ff */
[----:B------:R-:W-:Y:S01]  /*5e40*/  FADD.FTZ R64, R64, R153 ;  /* 0x0000009940407221 */ /* 0x000fe20000010000 */
[C---:B------:R-:W-:Y:S01]  /*5e50*/  F2FP.BF16.PACK_AB R5, R124.reuse, R43 ;  /* 0x0000002b7c05723e */ /* 0x040fe200000010ff */
[----:B------:R-:W-:Y:S01]  /*5e60*/  FADD.FTZ R43, R43, R122 ;  /* 0x0000007a2b2b7221 */ /* 0x000fe20000010000 */
[----:B------:R-:W-:Y:S01]  /*5e70*/  F2FP.BF16.PACK_AB R7, R37, R36 ;  /* 0x000000242507723e */ /* 0x000fe200000010ff */
[----:B------:R-:W-:Y:S02]  /*5e80*/  FADD.FTZ R67, R67, R64 ;  /* 0x0000004043437221 */ /* 0x000fe40000010000 */
[----:B------:R-:W-:Y:S02]  /*5e90*/  FADD.FTZ R43, R124, R43 ;  /* 0x0000002b7c2b7221 */ /* 0x000fe40000010000 */
[----:B------:R-:W-:Y:S01]  /*5ea0*/  FADD.FTZ R50, R50, R67 ;  /* 0x0000004332327221 */ /* 0x000fe20000010000 */
[----:B-----5:R-:W-:Y:S01]  /*5eb0*/  F2FP.BF16.PACK_AB R6, R26, R25 ;  /* 0x000000191a06723e */ /* 0x020fe200000010ff */
        /* <DEDUP_REMOVED lines=10> */
[----:B-1----:R-:W-:Y:S02]  /*5f60*/  HMMA.16816.F32.BF16 R96, R4, R8, R96 ;  /* 0x000000080460723c */ /* 0x002fe40000041860 */
[----:B------:R-:W-:-:S06]  /*5f70*/  FADD.FTZ R177, R26, R25 ;  /* 0x000000191ab17221 */ /* 0x000fcc0000010000 */
[C---:B------:R-:W-:Y:S01]  /*5f80*/  HMMA.16816.F32.BF16 R92, R4.reuse, R10, R92 ;  /* 0x0000000a045c723c */ /* 0x040fe2000004185c */
[----:B------:R-:W1:Y:S07]  /*5f90*/  LDSM.16.MT88.4 R8, [R116+0xec00] ;  /* 0x00ec00007408783b */ /* 0x000e6e0000004200 */
[C---:B----4-:R-:W-:Y:S08]  /*5fa0*/  HMMA.16816.F32.BF16 R112, R4.reuse, R20, R112 ;  /* 0x000000140470723c */ /* 0x050ff00000041870 */
        /* <DEDUP_REMOVED lines=70> */
.L_x_1903:
[----:B------:R-:W-:-:S04]  /*6410*/  LEA R5, -R129, RZ, 0x7 ;  /* 0x000000ff81057211 */ /* 0x000fc800078e39ff */
[----:B------:R-:W-:Y:S02]  /*6420*/  SHF.R.S32.HI R4, RZ, 0x1f, R5 ;  /* 0x0000001fff047819 */ /* 0x000fe40000011405 */
.L_x_1904:
        /* <DEDUP_REMOVED lines=180> */
[----:B------:R-:W-:Y:S08]  /*6f70*/  MUFU.TANH R58, R58 ;  /* 0x0000003a003a7308 */ /* 0x000ff00000002400 */
[----:B------:R-:W-:Y:S01]  /*6f80*/  FMUL.FTZ R3, R64, c[0x0][0x2ec] ;  /* 0x0000bb0040037a20 */ /* 0x000fe20000410000 */
[----:B------:R-:W-:Y:S01]  /*6f90*/  MUFU.TANH R196, R59 ;  /* 0x0000003b00c47308 */ /* 0x000fe20000002400 */
[----:B------:R-:W-:-:S02]  /*6fa0*/  FMUL.FTZ R64, R65, c[0x0][0x2ec] ;  /* 0x0000bb0041407a20 */ /* 0x000fc40000410000 */
[----:B------:R-:W-:Y:S02]  /*6fb0*/  FMUL.FTZ R65, R66, c[0x0][0x2ec] ;  /* 0x0000bb0042417a20 */ /* 0x000fe40000410000 */
[----:B------:R-:W-:Y:S02]  /*6fc0*/  FMUL.FTZ R67, R67, c[0x0][0x2ec] ;  /* 0x0000bb0043437a20 */ /* 0x000fe40000410000 */
[----:B------:R-:W-:Y:S01]  /*6fd0*/  FMUL.FTZ R66, R60, c[0x0][0x2ec] ;  /* 0x0000bb003c427a20 */ /* 0x000fe20000410000 */
[----:B-1----:R-:W-:Y:S01]  /*6fe0*/  HMMA.16816.F32.BF16 R40, R128, R120, R40 ;  /* 0x000000788028723c */ /* 0x002fe20000041828 */
[----:B------:R-:W1:Y:S01]  /*6ff0*/  MUFU.TANH R64, R64 ;  /* 0x0000004000407308 */ /* 0x000e620000002400 */
[----:B------:R-:W-:Y:S02]  /*7000*/  FMUL.FTZ R60, R61, c[0x0][0x2ec] ;  /* 0x0000bb003d3c7a20 */ /* 0x000fe40000410000 */
[----:B------:R-:W-:Y:S02]  /*7010*/  FMUL.FTZ R61, R53, c[0x0][0x2ec] ;  /* 0x0000bb00353d7a20 */ /* 0x000fe40000410000 */
[----:B------:R-:W-:-:S02]  /*7020*/  FMUL.FTZ R53, R54, c[0x0][0x2ec] ;  /* 0x0000bb0036357a20 */ /* 0x000fc40000410000 */
[C---:B------:R-:W-:Y:S01]  /*7030*/  HMMA.16816.F32.BF16 R36, R128.reuse, R122, R36 ;  /* 0x0000007a8024723c */ /* 0x040fe20000041824 */
[----:B------:R-:W3:Y:S01]  /*7040*/  LDSM.16.M88.4 R120, [R118+0x8400] ;  /* 0x008400007678783b */ /* 0x000ee20000000200 */
[----:B------:R-:W4:Y:S06]  /*7050*/  MUFU.TANH R66, R66 ;  /* 0x0000004200427308 */ /* 0x000f2c0000002400 */
[C---:B--2---:R-:W-:Y:S02]  /*7060*/  HMMA.16816.F32.BF16 R48, R128.reuse, R124, R48 ;  /* 0x0000007c8030723c */ /* 0x044fe40000041830 */
[----:B------:R-:W-:Y:S06]  /*7070*/  MUFU.TANH R60, R60 ;  /* 0x0000003c003c7308 */ /* 0x000fec0000002400 */
[----:B------:R-:W-:Y:S01]  /*7080*/  HMMA.16816.F32.BF16 R44, R128, R126, R44 ;  /* 0x0000007e802c723c */ /* 0x000fe2000004182c */
[----:B------:R-:W2:Y:S01]  /*7090*/  LDSM.16.M88.4 R124, [R118+0x8000] ;  /* 0x00800000767c783b */ /* 0x000ea20000000200 */
[----:B------:R-:W-:Y:S01]  /*70a0*/  MUFU.TANH R67, R67 ;  /* 0x0000004300437308 */ /* 0x000fe20000002400 */
[----:B------:R-:W-:-:S02]  /*70b0*/  FMUL.FTZ R41, R41, c[0x0][0x2ec] ;  /* 0x0000bb0029297a20 */ /* 0x000fc40000410000 */
[----:B------:R-:W-:Y:S02]  /*70c0*/  FMUL.FTZ R42, R42, c[0x0][0x2ec] ;  /* 0x0000bb002a2a7a20 */ /* 0x000fe40000410000 */
[----:B------:R-:W-:Y:S02]  /*70d0*/  FMUL.FTZ R40, R40, c[0x0][0x2ec] ;  /* 0x0000bb0028287a20 */ /* 0x000fe40000410000 */
[----:B------:R-:W-:Y:S01]  /*70e0*/  FMUL.FTZ R36, R36, c[0x0][0x2ec] ;  /* 0x0000bb0024247a20 */ /* 0x000fe20000410000 */
[----:B------:R-:W-:Y:S01]  /*70f0*/  MUFU.TANH R53, R53 ;  /* 0x0000003500357308 */ /* 0x000fe20000002400 */
[----:B------:R-:W-:Y:S02]  /*7100*/  FMUL.FTZ R37, R37, c[0x0][0x2ec] ;  /* 0x0000bb0025257a20 */ /* 0x000fe40000410000 */
[----:B------:R-:W-:Y:S02]  /*7110*/  FMUL.FTZ R43, R43, c[0x0][0x2ec] ;  /* 0x0000bb002b2b7a20 */ /* 0x000fe40000410000 */
[----:B------:R-:W-:-:S02]  /*7120*/  FMUL.FTZ R38, R38, c[0x0][0x2ec] ;  /* 0x0000bb0026267a20 */ /* 0x000fc40000410000 */
[----:B------:R-:W-:Y:S01]  /*7130*/  FMUL.FTZ R50, R50, c[0x0][0x2ec] ;  /* 0x0000bb0032327a20 */ /* 0x000fe20000410000 */
[----:B------:R5:W-:Y:S01]  /*7140*/  MUFU.TANH R183, R36 ;  /* 0x0000002400b77308 */ /* 0x000be20000002400 */
[----:B------:R-:W-:Y:S02]  /*7150*/  FMUL.FTZ R49, R49, c[0x0][0x2ec] ;  /* 0x0000bb0031317a20 */ /* 0x000fe40000410000 */
[----:B------:R-:W-:Y:S02]  /*7160*/  FMUL.FTZ R51, R51, c[0x0][0x2ec] ;  /* 0x0000bb0033337a20 */ /* 0x000fe40000410000 */
[----:B------:R-:W-:Y:S01]  /*7170*/  FMUL.FTZ R48, R48, c[0x0][0x2ec] ;  /* 0x0000bb0030307a20 */ /* 0x000fe20000410000 */
[----:B---3--:R-:W-:Y:S02]  /*7180*/  HMMA.16816.F32.BF16 R24, R128, R120, R24 ;  /* 0x000000788018723c */ /* 0x008fe40000041818 */
[----:B------:R-:W-:Y:S01]  /*7190*/  MUFU.TANH R194, R50 ;  /* 0x0000003200c27308 */ /* 0x000fe20000002400 */
[----:B------:R-:W-:-:S02]  /*71a0*/  FMUL.FTZ R44, R44, c[0x0][0x2ec] ;  /* 0x0000bb002c2c7a20 */ /* 0x000fc40000410000 */
[----:B------:R-:W-:Y:S02]  /*71b0*/  FMUL.FTZ R45, R45, c[0x0][0x2ec] ;  /* 0x0000bb002d2d7a20 */ /* 0x000fe40000410000 */
[----:B------:R-:W-:Y:S01]  /*71c0*/  FMUL.FTZ R46, R46, c[0x0][0x2ec] ;  /* 0x0000bb002e2e7a20 */ /* 0x000fe20000410000 */
[----:B------:R-:W-:Y:S01]  /*71d0*/  HMMA.16816.F32.BF16 R20, R128, R122, R20 ;  /* 0x0000007a8014723c */ /* 0x000fe20000041814 */
[----:B------:R-:W3:Y:S01]  /*71e0*/  LDSM.16.M88.4 R120, [R118+0x8c00] ;  /* 0x008c00007678783b */ /* 0x000ee20000000200 */
[----:B------:R-:W-:Y:S01]  /*71f0*/  MUFU.TANH R193, R49 ;  /* 0x0000003100c17308 */ /* 0x000fe20000002400 */
[----:B------:R-:W-:Y:S02]  /*7200*/  FMUL.FTZ R47, R47, c[0x0][0x2ec] ;  /* 0x0000bb002f2f7a20 */ /* 0x000fe40000410000 */
[----:B------:R-:W-:-:S03]  /*7210*/  FMUL.FTZ R39, R39, c[0x0][0x2ec] ;  /* 0x0000bb0027277a20 */ /* 0x000fc60000410000 */
[C---:B--2---:R-:W-:Y:S02]  /*7220*/  HMMA.16816.F32.BF16 R32, R128.reuse, R124, R32 ;  /* 0x0000007c8020723c */ /* 0x044fe40000041820 */
[----:B------:R-:W-:Y:S06]  /*7230*/  MUFU.TANH R191, R44 ;  /* 0x0000002c00bf7308 */ /* 0x000fec0000002400 */
[----:B------:R-:W-:Y:S01]  /*7240*/  HMMA.16816.F32.BF16 R28, R128, R126, R28 ;  /* 0x0000007e801c723c */ /* 0x000fe2000004181c */
[----:B------:R-:W2:Y:S01]  /*7250*/  LDSM.16.M88.4 R124, [R118+0x8800] ;  /* 0x00880000767c783b */ /* 0x000ea20000000200 */
[----:B------:R-:W-:Y:S01]  /*7260*/  FMUL.FTZ R149, R24, c[0x0][0x2ec] ;  /* 0x0000bb0018957a20 */ /* 0x000fe20000410000 */
[----:B------:R1:W-:Y:S01]  /*7270*/  MUFU.TANH R181, R37 ;  /* 0x0000002500b57308 */ /* 0x0003e20000002400 */
[----:B------:R-:W-:Y:S01]  /*7280*/  FMUL.FTZ R151, R25, c[0x0][0x2ec] ;  /* 0x0000bb0019977a20 */ /* 0x000fe20000410000 */
[----:B------:R-:W-:-:S04]  /*7290*/  DEPBAR.LE SB0, 0x0 ;  /* 0x000080000000791a */ /* 0x000fc80000000000 */
[----:B------:R-:W-:Y:S02]  /*72a0*/  FMUL.FTZ R147, R20, c[0x0][0x2ec] ;  /* 0x0000bb0014937a20 */ /* 0x000fe40000410000 */
[----:B------:R-:W-:Y:S01]  /*72b0*/  MUFU.TANH R192, R51 ;  /* 0x0000003300c07308 */ /* 0x000fe20000002400 */
[----:B------:R-:W-:Y:S02]  /*72c0*/  FMUL.FTZ R145, R21, c[0x0][0x2ec] ;  /* 0x0000bb0015917a20 */ /* 0x000fe40000410000 */
[----:B------:R-:W-:Y:S02]  /*72d0*/  FMUL.FTZ R26, R26, c[0x0][0x2ec] ;  /* 0x0000bb001a1a7a20 */ /* 0x000fe40000410000 */
[----:B------:R-:W-:Y:S02]  /*72e0*/  FMUL.FTZ R154, R34, c[0x0][0x2ec] ;  /* 0x0000bb00229a7a20 */ /* 0x000fe40000410000 */
[----:B------:R-:W-:Y:S01]  /*72f0*/  IMAD.SHL.U32 R34, R165, 0x80, RZ ;  /* 0x00000080a5227824 */ /* 0x000fe200078e00ff */
[----:B------:R-:W-:Y:S01]  /*7300*/  MUFU.TANH R189, R45 ;  /* 0x0000002d00bd7308 */ /* 0x000fe20000002400 */
[----:B------:R-:W-:-:S02]  /*7310*/  FMUL.FTZ R155, R32, c[0x0][0x2ec] ;  /* 0x0000bb00209b7a20 */ /* 0x000fc40000410000 */
[----:B------:R-:W-:Y:S01]  /*7320*/  FMUL.FTZ R150, R35, c[0x0][0x2ec] ;  /* 0x0000bb0023967a20 */ /* 0x000fe20000410000 */
[--C-:B------:R-:W-:Y:S01]  /*7330*/  LOP3.LUT R32, R34, 0x8, R141.reuse, 0xfe, !PT ;  /* 0x0000000822207812 */ /* 0x100fe200078efe8d */
[----:B------:R-:W-:Y:S01]  /*7340*/  FMUL.FTZ R175, R28, c[0x0][0x2ec] ;  /* 0x0000bb001caf7a20 */ /* 0x000fe20000410000 */
[C---:B---3--:R-:W-:Y:S01]  /*7350*/  HMMA.16816.F32.BF16 R8, R128.reuse, R120, R8 ;  /* 0x000000788008723c */ /* 0x048fe20000041808 */
[----:B-----5:R-:W-:Y:S01]  /*7360*/  LOP3.LUT R36, R34, R141, RZ, 0xfc, !PT ;  /* 0x0000008d22247212 */ /* 0x020fe200078efcff */
[----:B------:R-:W-:Y:S01]  /*7370*/  FMUL.FTZ R33, R33, c[0x0][0x2ec] ;  /* 0x0000bb0021217a20 */ /* 0x000fe20000410000 */
[CC--:B------:R-:W-:Y:S01]  /*7380*/  ISETP.GE.AND P3, PT, R32.reuse, R140.reuse, PT ;  /* 0x0000008c2000720c */ /* 0x0c0fe20003f66270 */
[----:B------:R-:W-:Y:S01]  /*7390*/  FMUL.FTZ R152, R31, c[0x0][0x2ec] ;  /* 0x0000bb001f987a20 */ /* 0x000fe20000410000 */
[-C--:B------:R-:W-:Y:S01]  /*73a0*/  ISETP.GE.AND P2, PT, R32, R139.reuse, PT ;  /* 0x0000008b2000720c */ /* 0x080fe20003f46270 */
[----:B------:R4:W-:Y:S01]  /*73b0*/  MUFU.TANH R163, R33 ;  /* 0x0000002100a37308 */ /* 0x0009e20000002400 */
[----:B------:R-:W-:Y:S01]  /*73c0*/  FMUL.FTZ R120, R62, c[0x0][0x2ec] ;  /* 0x0000bb003e787a20 */ /* 0x000fe20000410000 */
[----:B------:R-:W-:Y:S01]  /*73d0*/  IADD3 R28, R36, 0x1, RZ ;  /* 0x00000001241c7810 */ /* 0x000fe20007ffe0ff */
[----:B------:R-:W-:Y:S01]  /*73e0*/  FMUL.FTZ R62, R63, c[0x0][0x2ec] ;  /* 0x0000bb003f3e7a20 */ /* 0x000fe20000410000 */
[--C-:B------:R-:W-:Y:S01]  /*73f0*/  LOP3.LUT R32, R34, 0x10, R141.reuse, 0xfe, !PT ;  /* 0x0000001022207812 */ /* 0x100fe200078efe8d */
[----:B------:R-:W-:Y:S01]  /*7400*/  FMUL.FTZ R63, R56, c[0x0][0x2ec] ;  /* 0x0000bb00383f7a20 */ /* 0x000fe20000410000 */
[-C--:B------:R-:W-:Y:S01]  /*7410*/  ISETP.GE.AND P4, PT, R28, R140.reuse, PT ;  /* 0x0000008c1c00720c */ /* 0x080fe20003f86270 */
[----:B------:R-:W-:Y:S01]  /*7420*/  FMUL.FTZ R56, R57, c[0x0][0x2ec] ;  /* 0x0000bb0039387a20 */ /* 0x000fe20000410000 */
[----:B------:R-:W-:Y:S01]  /*7430*/  MUFU.TANH R120, R120 ;  /* 0x0000007800787308 */ /* 0x000fe20000002400 */
[-C--:B------:R-:W-:Y:S01]  /*7440*/  ISETP.GE.AND P5, PT, R32, R139.reuse, PT ;  /* 0x0000008b2000720c */ /* 0x080fe20003fa6270 */
[----:B------:R-:W-:Y:S01]  /*7450*/  FMUL.FTZ R57, R52, c[0x0][0x2ec] ;  /* 0x0000bb0034397a20 */ /* 0x000fe20000410000 */
[----:B------:R-:W-:Y:S01]  /*7460*/  IADD3 R24, R36, 0x11, RZ ;  /* 0x0000001124187810 */ /* 0x000fe20007ffe0ff */
[C---:B--2---:R-:W-:Y:S01]  /*7470*/  HMMA.16816.F32.BF16 R16, R128.reuse, R124, R16 ;  /* 0x0000007c8010723c */ /* 0x044fe20000041810 */
[----:B-1----:R-:W-:Y:S01]  /*7480*/  FSEL R35, R64, -INF , !P4 ;  /* 0xff80000040237808 */ /* 0x002fe20006000000 */
[----:B------:R-:W-:Y:S01]  /*7490*/  FMUL.FTZ R29, R29, c[0x0][0x2ec] ;  /* 0x0000bb001d1d7a20 */ /* 0x000fe20000410000 */
[----:B------:R-:W-:Y:S01]  /*74a0*/  FSEL R64, R58, -INF , !P5 ;  /* 0xff8000003a407808 */ /* 0x000fe20006800000 */
[----:B------:R-:W1:Y:S01]  /*74b0*/  MUFU.TANH R63, R63 ;  /* 0x0000003f003f7308 */ /* 0x000e620000002400 */
[-C--:B------:R-:W-:Y:S01]  /*74c0*/  ISETP.GE.AND P1, PT, R32, R140.reuse, PT ;  /* 0x0000008c2000720c */ /* 0x080fe20003f26270 */
[----:B------:R-:W-:Y:S01]  /*74d0*/  FMUL.FTZ R52, R55, c[0x0][0x2ec] ;  /* 0x0000bb0037347a20 */ /* 0x000fe20000410000 */
[----:B------:R-:W-:Y:S01]  /*74e0*/  IADD3 R37, R36, 0x9, RZ ;  /* 0x0000000924257810 */ /* 0x000fe20007ffe0ff */
[----:B------:R-:W-:Y:S01]  /*74f0*/  FMUL.FTZ R148, R30, c[0x0][0x2ec] ;  /* 0x0000bb001e947a20 */ /* 0x000fe20000410000 */
[-C--:B------:R-:W-:Y:S01]  /*7500*/  ISETP.GE.AND P5, PT, R24, R140.reuse, PT ;  /* 0x0000008c1800720c */ /* 0x080fe20003fa6270 */
[C---:B------:R-:W-:Y:S01]  /*7510*/  HMMA.16816.F32.BF16 R12, R128.reuse, R126, R12 ;  /* 0x0000007e800c723c */ /* 0x040fe2000004180c */
[--C-:B------:R-:W-:Y:S01]  /*7520*/  LOP3.LUT R31, R34, 0x20, R141.reuse, 0xfe, !PT ;  /* 0x00000020221f7812 */ /* 0x100fe200078efe8d */
[----:B------:R-:W2:Y:S01]  /*7530*/  MUFU.TANH R56, R56 ;  /* 0x0000003800387308 */ /* 0x000ea20000002400 */
[----:B----4-:R-:W-:Y:S01]  /*7540*/  FSEL R33, R66, -INF , !P3 ;  /* 0xff80000042217808 */ /* 0x010fe20005800000 */
[----:B------:R-:W-:Y:S01]  /*7550*/  FMUL.FTZ R27, R27, c[0x0][0x2ec] ;  /* 0x0000bb001b1b7a20 */ /* 0x000fe20000410000 */
[-C--:B------:R-:W-:Y:S01]  /*7560*/  ISETP.GE.AND P3, PT, R37, R140.reuse, PT ;  /* 0x0000008c2500720c */ /* 0x080fe20003f66270 */
[----:B------:R-:W-:Y:S01]  /*7570*/  FMUL.FTZ R22, R22, c[0x0][0x2ec] ;  /* 0x0000bb0016167a20 */ /* 0x000fe20000410000 */
[-C--:B------:R-:W-:Y:S01]  /*7580*/  ISETP.GE.AND P4, PT, R28, R139.reuse, PT ;  /* 0x0000008b1c00720c */ /* 0x080fe20003f86270 */
[----:B------:R-:W-:Y:S01]  /*7590*/  HMMA.16816.F32.BF16 R4, R128, R122, R4 ;  /* 0x0000007a8004723c */ /* 0x000fe20000041804 */
[--C-:B------:R-:W-:Y:S01]  /*75a0*/  LOP3.LUT R28, R34, 0x18, R141.reuse, 0xfe, !PT ;  /* 0x00000018221c7812 */ /* 0x100fe200078efe8d */
[----:B------:R-:W3:Y:S01]  /*75b0*/  MUFU.TANH R62, R62 ;  /* 0x0000003e003e7308 */ /* 0x000ee20000002400 */
[----:B-1----:R-:W-:Y:S01]  /*75c0*/  FSEL R63, R63, -INF , !P1 ;  /* 0xff8000003f3f7808 */ /* 0x002fe20004800000 */
[----:B------:R-:W-:Y:S01]  /*75d0*/  FMUL.FTZ R23, R23, c[0x0][0x2ec] ;  /* 0x0000bb0017177a20 */ /* 0x000fe20000410000 */
[-C--:B------:R-:W-:Y:S01]  /*75e0*/  ISETP.GE.AND P1, PT, R31, R139.reuse, PT ;  /* 0x0000008b1f00720c */ /* 0x080fe20003f26270 */
[----:B------:R-:W-:Y:S01]  /*75f0*/  FMUL.FTZ R127, R16, c[0x0][0x2ec] ;  /* 0x0000bb00107f7a20 */ /* 0x000fe20000410000 */
[----:B------:R-:W-:Y:S01]  /*7600*/  IADD3 R20, R36, 0x21, RZ ;  /* 0x0000002124147810 */ /* 0x000fe20007ffe0ff */
        /* <DEDUP_REMOVED lines=11> */
[----:B------:R-:W-:Y:S01]  /*76c0*/  FSEL R194, R194, -INF , !P1 ;  /* 0xff800000c2c27808 */ /* 0x000fe20004800000 */
[----:B------:R-:W-:Y:S01]  /*76d0*/  FMUL.FTZ R133, R12, c[0x0][0x2ec] ;  /* 0x0000bb000c857a20 */ /* 0x000fe20000410000 */
[-C--:B------:R-:W-:Y:S01]  /*76e0*/  ISETP.GE.AND P2, PT, R28, R139.reuse, PT ;  /* 0x0000008b1c00720c */ /* 0x080fe20003f46270 */
[----:B------:R-:W-:Y:S01]  /*76f0*/  FMUL.FTZ R18, R18, c[0x0][0x2ec] ;  /* 0x0000bb0012127a20 */ /* 0x000fe20000410000 */
[-C--:B------:R-:W-:Y:S01]  /*7700*/  ISETP.GE.AND P5, PT, R24, R140.reuse, PT ;  /* 0x0000008c1800720c */ /* 0x080fe20003fa6270 */
[----:B------:R-:W-:Y:S01]  /*7710*/  FMUL.FTZ R14, R14, c[0x0][0x2ec] ;  /* 0x0000bb000e0e7a20 */ /* 0x000fe20000410000 */
[-C--:B------:R-:W-:Y:S01]  /*7720*/  ISETP.GE.AND P1, PT, R20, R140.reuse, PT ;  /* 0x0000008c1400720c */ /* 0x080fe20003f26270 */
[----:B------:R4:W-:Y:S01]  /*7730*/  MUFU.TANH R153, R29 ;  /* 0x0000001d00997308 */ /* 0x0009e20000002400 */
[----:B------:R-:W-:Y:S01]  /*7740*/  FSEL R32, R67, -INF , !P4 ;  /* 0xff80000043207808 */ /* 0x000fe20006000000 */
[----:B------:R-:W-:Y:S01]  /*7750*/  FMUL.FTZ R15, R15, c[0x0][0x2ec] ;  /* 0x0000bb000f0f7a20 */ /* 0x000fe20000410000 */
[----:B------:R-:W-:Y:S01]  /*7760*/  IADD3 R21, R36, 0x29, RZ ;  /* 0x0000002924157810 */ /* 0x000fe20007ffe0ff */
[----:B------:R-:W-:Y:S01]  /*7770*/  FMUL.FTZ R129, R9, c[0x0][0x2ec] ;  /* 0x0000bb0009817a20 */ /* 0x000fe20000410000 */
[-C--:B------:R-:W-:Y:S01]  /*7780*/  ISETP.GE.AND P4, PT, R28, R140.reuse, PT ;  /* 0x0000008c1c00720c */ /* 0x080fe20003f86270 */
[----:B------:R-:W-:Y:S01]  /*7790*/  FMUL.FTZ R10, R10, c[0x0][0x2ec] ;  /* 0x0000bb000a0a7a20 */ /* 0x000fe20000410000 */
[----:B------:R-:W-:Y:S01]  /*77a0*/  FSEL R193, R193, -INF , !P1 ;  /* 0xff800000c1c17808 */ /* 0x000fe20004800000 */
[----:B------:R-:W5:Y:S01]  /*77b0*/  MUFU.TANH R61, R61 ;  /* 0x0000003d003d7308 */ /* 0x000f620000002400 */
[----:B------:R-:W-:Y:S01]  /*77c0*/  FSEL R191, R191, -INF , !P5 ;  /* 0xff800000bfbf7808 */ /* 0x000fe20006800000 */
[----:B------:R-:W-:Y:S01]  /*77d0*/  FMUL.FTZ R11, R11, c[0x0][0x2ec] ;  /* 0x0000bb000b0b7a20 */ /* 0x000fe20000410000 */
[-C--:B------:R-:W-:Y:S01]  /*77e0*/  ISETP.GE.AND P1, PT, R20, R139.reuse, PT ;  /* 0x0000008b1400720c */ /* 0x080fe20003f26270 */
[----:B------:R-:W-:Y:S01]  /*77f0*/  FMUL.FTZ R4, R4, c[0x0][0x2ec] ;  /* 0x0000bb0004047a20 */ /* 0x000fe20000410000 */
[----:B------:R-:W-:Y:S01]  /*7800*/  ISETP.GE.AND P5, PT, R21, R140, PT ;  /* 0x0000008c1500720c */ /* 0x000fe20003fa6270 */
[----:B------:R-:W-:Y:S01]  /*7810*/  FMUL.FTZ R135, R5, c[0x0][0x2ec] ;  /* 0x0000bb0005877a20 */ /* 0x000fe20000410000 */
[----:B------:R-:W-:Y:S01]  /*7820*/  IADD3 R25, R36, 0x19, RZ ;  /* 0x0000001924197810 */ /* 0x000fe20007ffe0ff */
[----:B------:R-:W2:Y:S01]  /*7830*/  MUFU.TANH R195, R48 ;  /* 0x0000003000c37308 */ /* 0x000ea20000002400 */
[----:B----4-:R-:W-:Y:S01]  /*7840*/  FSEL R29, R60, -INF , !P3 ;  /* 0xff8000003c1d7808 */ /* 0x010fe20005800000 */
[----:B------:R-:W-:Y:S01]  /*7850*/  FMUL.FTZ R6, R6, c[0x0][0x2ec] ;  /* 0x0000bb0006067a20 */ /* 0x000fe20000410000 */
[----:B------:R-:W-:Y:S01]  /*7860*/  ISETP.GE.AND P3, PT, R37, R139, PT ;  /* 0x0000008b2500720c */ /* 0x000fe20003f66270 */
[----:B------:R-:W-:Y:S01]  /*7870*/  FMUL.FTZ R7, R7, c[0x0][0x2ec] ;  /* 0x0000bb0007077a20 */ /* 0x000fe20000410000 */
[----:B------:R-:W-:-:S02]  /*7880*/  LOP3.LUT R20, R34, 0x38, R141, 0xfe, !PT ;  /* 0x0000003822147812 */ /* 0x000fc400078efe8d */
[----:B---3--:R-:W-:Y:S01]  /*7890*/  FSEL R28, R62, -INF , !P3 ;  /* 0xff8000003e1c7808 */ /* 0x008fe20005800000 */
[----:B------:R-:W3:Y:S01]  /*78a0*/  MUFU.TANH R188, R47 ;  /* 0x0000002f00bc7308 */ /* 0x000ee20000002400 */
[----:B------:R-:W-:Y:S02]  /*78b0*/  FSEL R62, R53, -INF , !P2 ;  /* 0xff800000353e7808 */ /* 0x000fe40005000000 */
[----:B------:R-:W-:Y:S02]  /*78c0*/  ISETP.GE.AND P2, PT, R24, R139, PT ;  /* 0x0000008b1800720c */ /* 0x000fe40003f46270 */
[----:B-1----:R-:W-:Y:S02]  /*78d0*/  FSEL R49, R57, -INF , !P4 ;  /* 0xff80000039317808 */ /* 0x002fe40006000000 */
[----:B------:R-:W-:Y:S01]  /*78e0*/  FSEL R192, R192, -INF , !P1 ;  /* 0xff800000c0c07808 */ /* 0x000fe20004800000 */
[----:B------:R-:W1:Y:S01]  /*78f0*/  MUFU.TANH R52, R52 ;  /* 0x0000003400347308 */ /* 0x000e620000002400 */
[----:B--2---:R-:W-:-:S02]  /*7900*/  FSEL R190, R190, -INF , !P2 ;  /* 0xff800000bebe7808 */ /* 0x004fc40005000000 */
[----:B------:R-:W-:Y:S02]  /*7910*/  FSEL R189, R189, -INF , !P5 ;  /* 0xff800000bdbd7808 */ /* 0x000fe40006800000 */
[-C--:B------:R-:W-:Y:S02]  /*7920*/  ISETP.GE.AND P3, PT, R31, R140.reuse, PT ;  /* 0x0000008c1f00720c */ /* 0x080fe40003f66270 */
[-C--:B------:R-:W-:Y:S01]  /*7930*/  ISETP.GE.AND P4, PT, R25, R140.reuse, PT ;  /* 0x0000008c1900720c */ /* 0x080fe20003f86270 */
[----:B------:R-:W-:Y:S01]  /*7940*/  MUFU.TANH R185, R41 ;  /* 0x0000002900b97308 */ /* 0x000fe20000002400 */
[C---:B------:R-:W-:Y:S02]  /*7950*/  ISETP.GE.AND P1, PT, R20.reuse, R140, PT ;  /* 0x0000008c1400720c */ /* 0x040fe40003f26270 */
[-C--:B------:R-:W-:Y:S02]  /*7960*/  ISETP.GE.AND P2, PT, R20, R139.reuse, PT ;  /* 0x0000008b1400720c */ /* 0x080fe40003f46270 */
[----:B------:R-:W-:-:S02]  /*7970*/  ISETP.GE.AND P5, PT, R21, R139, PT ;  /* 0x0000008b1500720c */ /* 0x000fc40003fa6270 */
[----:B------:R-:W-:Y:S01]  /*7980*/  LOP3.LUT R24, R34, 0x30, R141, 0xfe, !PT ;  /* 0x0000003022187812 */ /* 0x000fe200078efe8d */
[----:B------:R-:W2:Y:S01]  /*7990*/  MUFU.TANH R186, R42 ;  /* 0x0000002a00ba7308 */ /* 0x000ea20000002400 */
[----:B------:R-:W-:Y:S02]  /*79a0*/  IADD3 R20, R36, 0x31, RZ ;  /* 0x0000003124147810 */ /* 0x000fe40007ffe0ff */
[----:B-----5:R-:W-:Y:S02]  /*79b0*/  FSEL R61, R61, -INF , !P4 ;  /* 0xff8000003d3d7808 */ /* 0x020fe40006000000 */
[----:B------:R-:W-:Y:S02]  /*79c0*/  FSEL R195, R195, -INF , !P3 ;  /* 0xff800000c3c37808 */ /* 0x000fe40005800000 */
[----:B---3--:R-:W-:Y:S01]  /*79d0*/  FSEL R188, R188, -INF , !P5 ;  /* 0xff800000bcbc7808 */ /* 0x008fe20006800000 */
[----:B------:R-:W3:Y:S01]  /*79e0*/  MUFU.TANH R187, R40 ;  /* 0x0000002800bb7308 */ /* 0x000ee20000002400 */
[----:B------:R-:W-:-:S02]  /*79f0*/  ISETP.GE.AND P4, PT, R25, R139, PT ;  /* 0x0000008b1900720c */ /* 0x000fc40003f86270 */
[----:B------:R-:W-:Y:S02]  /*7a00*/  ISETP.GE.AND P3, PT, R24, R139, PT ;  /* 0x0000008b1800720c */ /* 0x000fe40003f66270 */
[----:B------:R-:W-:Y:S02]  /*7a10*/  ISETP.GE.AND P5, PT, R20, R140, PT ;  /* 0x0000008c1400720c */ /* 0x000fe40003fa6270 */
[----:B------:R-:W-:Y:S01]  /*7a20*/  LOP3.LUT R16, R34, 0x40, R141, 0xfe, !PT ;  /* 0x0000004022107812 */ /* 0x000fe200078efe8d */
[----:B------:R-:W4:Y:S01]  /*7a30*/  MUFU.TANH R184, R43 ;  /* 0x0000002b00b87308 */ /* 0x000f220000002400 */
[----:B-1----:R-:W-:Y:S02]  /*7a40*/  FSEL R60, R52, -INF , !P4 ;  /* 0xff800000343c7808 */ /* 0x002fe40006000000 */
[----:B--2---:R-:W-:Y:S02]  /*7a50*/  FSEL R186, R186, -INF , !P3 ;  /* 0xff800000baba7808 */ /* 0x004fe40005800000 */
[----:B------:R-:W-:-:S02]  /*7a60*/  FSEL R185, R185, -INF , !P5 ;  /* 0xff800000b9b97808 */ /* 0x000fc40006800000 */
[-C--:B------:R-:W-:Y:S01]  /*7a70*/  ISETP.GE.AND P4, PT, R24, R140.reuse, PT ;  /* 0x0000008c1800720c */ /* 0x080fe20003f86270 */
[----:B------:R-:W1:Y:S01]  /*7a80*/  MUFU.TANH R182, R38 ;  /* 0x0000002600b67308 */ /* 0x000e620000002400 */
[C---:B------:R-:W-:Y:S02]  /*7a90*/  ISETP.GE.AND P3, PT, R16.reuse, R140, PT ;  /* 0x0000008c1000720c */ /* 0x040fe40003f66270 */
[----:B------:R-:W-:Y:S02]  /*7aa0*/  ISETP.GE.AND P5, PT, R16, R139, PT ;  /* 0x0000008b1000720c */ /* 0x000fe40003fa6270 */
[----:B------:R-:W-:Y:S02]  /*7ab0*/  IADD3 R16, R36, 0x39, RZ ;  /* 0x0000003924107810 */ /* 0x000fe40007ffe0ff */
[----:B---3--:R-:W-:Y:S01]  /*7ac0*/  FSEL R187, R187, -INF , !P4 ;  /* 0xff800000bbbb7808 */ /* 0x008fe20006000000 */
[----:B------:R-:W2:Y:S01]  /*7ad0*/  MUFU.TANH R176, R39 ;  /* 0x0000002700b07308 */ /* 0x000ea20000002400 */
[----:B------:R-:W-:-:S02]  /*7ae0*/  FSEL R183, R183, -INF , !P1 ;  /* 0xff800000b7b77808 */ /* 0x000fc40004800000 */
[----:B------:R-:W-:Y:S02]  /*7af0*/  ISETP.GE.AND P4, PT, R20, R139, PT ;  /* 0x0000008b1400720c */ /* 0x000fe40003f86270 */
[-C--:B------:R-:W-:Y:S02]  /*7b00*/  ISETP.GE.AND P1, PT, R16, R140.reuse, PT ;  /* 0x0000008c1000720c */ /* 0x080fe40003f26270 */
[----:B------:R-:W-:Y:S01]  /*7b10*/  LOP3.LUT R17, R34, 0x48, R141, 0xfe, !PT ;  /* 0x0000004822117812 */ /* 0x000fe200078efe8d */
[----:B------:R-:W3:Y:S01]  /*7b20*/  MUFU.TANH R155, R155 ;  /* 0x0000009b009b7308 */ /* 0x000ee20000002400 */
[----:B----4-:R-:W-:Y:S02]  /*7b30*/  FSEL R184, R184, -INF , !P4 ;  /* 0xff800000b8b87808 */ /* 0x010fe40006000000 */
[----:B------:R-:W-:Y:S02]  /*7b40*/  FSEL R181, R181, -INF , !P1 ;  /* 0xff800000b5b57808 */ /* 0x000fe40004800000 */
[----:B------:R-:W-:-:S02]  /*7b50*/  ISETP.GE.AND P4, PT, R17, R140, PT ;  /* 0x0000008c1100720c */ /* 0x000fc40003f86270 */
[----:B------:R-:W-:Y:S01]  /*7b60*/  ISETP.GE.AND P1, PT, R16, R139, PT ;  /* 0x0000008b1000720c */ /* 0x000fe20003f26270 */
[----:B------:R-:W4:Y:S01]  /*7b70*/  MUFU.TANH R175, R175 ;  /* 0x000000af00af7308 */ /* 0x000f220000002400 */
[C---:B------:R-:W-:Y:S02]  /*7b80*/  IADD3 R16, R36.reuse, 0x41, RZ ;  /* 0x0000004124107810 */ /* 0x040fe40007ffe0ff */
[----:B------:R-:W-:Y:S02]  /*7b90*/  IADD3 R13, R36, 0x49, RZ ;  /* 0x00000049240d7810 */ /* 0x000fe40007ffe0ff */
[----:B-1----:R-:W-:Y:S02]  /*7ba0*/  FSEL R182, R182, -INF , !P2 ;  /* 0xff800000b6b67808 */ /* 0x002fe40005000000 */
[----:B--2---:R-:W-:Y:S01]  /*7bb0*/  FSEL R176, R176, -INF , !P1 ;  /* 0xff800000b0b07808 */ /* 0x004fe20004800000 */
[----:B------:R-:W1:Y:S01]  /*7bc0*/  MUFU.TANH R154, R154 ;  /* 0x0000009a009a7308 */ /* 0x000e620000002400 */
[----:B---3--:R-:W-:-:S02]  /*7bd0*/  FSEL R155, R155, -INF , !P3 ;  /* 0xff8000009b9b7808 */ /* 0x008fc40005800000 */
[-C--:B------:R-:W-:Y:S02]  /*7be0*/  ISETP.GE.AND P2, PT, R17, R139.reuse, PT ;  /* 0x0000008b1100720c */ /* 0x080fe40003f46270 */
[CC--:B------:R-:W-:Y:S02]  /*7bf0*/  ISETP.GE.AND P1, PT, R16.reuse, R140.reuse, PT ;  /* 0x0000008c1000720c */ /* 0x0c0fe40003f26270 */
[----:B------:R-:W-:Y:S01]  /*7c00*/  ISETP.GE.AND P3, PT, R16, R139, PT ;  /* 0x0000008b1000720c */ /* 0x000fe20003f66270 */
[----:B------:R-:W2:Y:S01]  /*7c10*/  MUFU.TANH R150, R150 ;  /* 0x0000009600967308 */ /* 0x000ea20000002400 */
[----:B----4-:R-:W-:Y:S02]  /*7c20*/  FSEL R175, R175, -INF , !P4 ;  /* 0xff800000afaf7808 */ /* 0x010fe40006000000 */
[----:B------:R-:W-:Y:S02]  /*7c30*/  ISETP.GE.AND P4, PT, R13, R140, PT ;  /* 0x0000008c0d00720c */ /* 0x000fe40003f86270 */
[----:B------:R-:W-:-:S02]  /*7c40*/  LOP3.LUT R16, R34, 0x50, R141, 0xfe, !PT ;  /* 0x0000005022107812 */ /* 0x000fc400078efe8d */
[----:B------:R-:W-:Y:S01]  /*7c50*/  LOP3.LUT R12, R34, 0x58, R141, 0xfe, !PT ;  /* 0x00000058220c7812 */ /* 0x000fe200078efe8d */
[----:B------:R-:W3:Y:S01]  /*7c60*/  MUFU.TANH R148, R148 ;  /* 0x0000009400947308 */ /* 0x000ee20000002400 */
[----:B-1----:R-:W-:Y:S02]  /*7c70*/  FSEL R154, R154, -INF , !P5 ;  /* 0xff8000009a9a7808 */ /* 0x002fe40006800000 */
[----:B------:R-:W-:Y:S02]  /*7c80*/  FSEL R153, R153, -INF , !P4 ;  /* 0xff80000099997808 */ /* 0x000fe40006000000 */
[----:B------:R-:W-:Y:S02]  /*7c90*/  ISETP.GE.AND P5, PT, R16, R140, PT ;  /* 0x0000008c1000720c */ /* 0x000fe40003fa6270 */
[----:B------:R-:W-:Y:S01]  /*7ca0*/  ISETP.GE.AND P4, PT, R13, R139, PT ;  /* 0x0000008b0d00720c */ /* 0x000fe20003f86270 */
[----:B------:R-:W1:Y:S01]  /*7cb0*/  MUFU.TANH R152, R152 ;  /* 0x0000009800987308 */ /* 0x000e620000002400 */
[----:B--2---:R-:W-:-:S02]  /*7cc0*/  FSEL R150, R150, -INF , !P3 ;  /* 0xff80000096967808 */ /* 0x004fc40005800000 */
[----:B------:R-:W-:Y:S02]  /*7cd0*/  ISETP.GE.AND P3, PT, R12, R140, PT ;  /* 0x0000008c0c00720c */ /* 0x000fe40003f66270 */
[----:B------:R-:W-:Y:S02]  /*7ce0*/  FSEL R163, R163, -INF , !P1 ;  /* 0xff800000a3a37808 */ /* 0x000fe40004800000 */
[-C--:B------:R-:W-:Y:S01]  /*7cf0*/  ISETP.GE.AND P1, PT, R16, R139.reuse, PT ;  /* 0x0000008b1000720c */ /* 0x080fe20003f26270 */
[----:B------:R-:W2:Y:S01]  /*7d00*/  MUFU.TANH R149, R149 ;  /* 0x0000009500957308 */ /* 0x000ea20000002400 */
[----:B---3--:R-:W-:Y:S02]  /*7d10*/  FSEL R148, R148, -INF , !P2 ;  /* 0xff80000094947808 */ /* 0x008fe40005000000 */
[----:B------:R-:W-:Y:S02]  /*7d20*/  ISETP.GE.AND P2, PT, R12, R139, PT ;  /* 0x0000008b0c00720c */ /* 0x000fe40003f46270 */
[----:B------:R-:W-:-:S02]  /*7d30*/  LOP3.LUT R12, R34, 0x60, R141, 0xfe, !PT ;  /* 0x00000060220c7812 */ /* 0x000fc400078efe8d */
[----:B------:R-:W-:Y:S01]  /*7d40*/  LOP3.LUT R8, R34, 0x68, R141, 0xfe, !PT ;  /* 0x0000006822087812 */ /* 0x000fe200078efe8d */
[----:B------:R-:W3:Y:S01]  /*7d50*/  MUFU.TANH R146, R26 ;  /* 0x0000001a00927308 */ /* 0x000ee20000002400 */
[----:B-1----:R-:W-:Y:S02]  /*7d60*/  FSEL R152, R152, -INF , !P4 ;  /* 0xff80000098987808 */ /* 0x002fe40006000000 */
[----:B------:R-:W-:Y:S02]  /*7d70*/  ISETP.GE.AND P4, PT, R12, R140, PT ;  /* 0x0000008c0c00720c */ /* 0x000fe40003f86270 */
[C---:B------:R-:W-:Y:S02]  /*7d80*/  IADD3 R9, R36.reuse, 0x59, RZ ;  /* 0x0000005924097810 */ /* 0x040fe40007ffe0ff */
[----:B------:R-:W-:Y:S01]  /*7d90*/  IADD3 R5, R36, 0x71, RZ ;  /* 0x0000007124057810 */ /* 0x000fe20007ffe0ff */
[----:B------:R-:W1:Y:S01]  /*7da0*/  MUFU.TANH R151, R151 ;  /* 0x0000009700977308 */ /* 0x000e620000002400 */
[----:B--2---:R-:W-:-:S02]  /*7db0*/  FSEL R149, R149, -INF , !P5 ;  /* 0xff80000095957808 */ /* 0x004fc40006800000 */
        /* <DEDUP_REMOVED lines=23> */
[-C--:B------:R-:W-:Y:S02]  /*7f30*/  ISETP.GE.AND P3, PT, R9, R139.reuse, PT ;  /* 0x0000008b0900720c */ /* 0x080fe40003f66270 */
[C-C-:B------:R-:W-:Y:S02]  /*7f40*/  LOP3.LUT R9, R34.reuse, 0x70, R141.reuse, 0xfe, !PT ;  /* 0x0000007022097812 */ /* 0x140fe400078efe8d */
[----:B------:R-:W-:Y:S01]  /*7f50*/  LOP3.LUT R141, R34, 0x78, R141, 0xfe, !PT ;  /* 0x00000078228d7812 */ /* 0x000fe200078efe8d */
[----:B------:R-:W3:Y:S01]  /*7f60*/  MUFU.TANH R128, R19 ;  /* 0x0000001300807308 */ /* 0x000ee20000002400 */
[----:B-1----:R-:W-:Y:S02]  /*7f70*/  FSEL R125, R125, -INF , !P4 ;  /* 0xff8000007d7d7808 */ /* 0x002fe40006000000 */
[----:B------:R-:W-:-:S02]  /*7f80*/  ISETP.GE.AND P4, PT, R8, R139, PT ;  /* 0x0000008b0800720c */ /* 0x000fc40003f86270 */
[----:B------:R-:W-:-:S03]  /*7f90*/  IADD3 R8, R36, 0x69, RZ ;  /* 0x0000006924087810 */ /* 0x000fc60007ffe0ff */
[----:B------:R-:W1:Y:S01]  /*7fa0*/  MUFU.TANH R133, R133 ;  /* 0x0000008500857308 */ /* 0x000e620000002400 */
[----:B--2---:R-:W-:Y:S02]  /*7fb0*/  FSEL R144, R144, -INF , !P3 ;  /* 0xff80000090907808 */ /* 0x004fe40005800000 */
[----:B------:R-:W-:-:S05]  /*7fc0*/  ISETP.GE.AND P3, PT, R9, R140, PT ;  /* 0x0000008c0900720c */ /* 0x000fca0003f66270 */
        /* <DEDUP_REMOVED lines=20> */
[C---:B------:R-:W-:Y:S02]  /*8110*/  ISETP.GE.AND P3, PT, R36.reuse, R139, PT ;  /* 0x0000008b2400720c */ /* 0x040fe40003f66270 */
        /* <DEDUP_REMOVED lines=8> */
[----:B---3--:R-:W-:Y:S01]  /*81a0*/  FSEL R59, R59, -INF , !P5 ;  /* 0xff8000003b3b7808 */ /* 0x008fe20006800000 */
[----:B------:R-:W-:Y:S01]  /*81b0*/  BAR.SYNC.DEFER_BLOCKING 0x0 ;  /* 0x0000000000007b1d */ /* 0x000fe20000010000 */
[----:B------:R-:W-:-:S05]  /*81c0*/  ISETP.GE.AND P5, PT, R141, R140, PT ;  /* 0x0000008c8d00720c */ /* 0x000fca0003fa6270 */
[----:B------:R-:W3:Y:S01]  /*81d0*/  MUFU.TANH R4, R4 ;  /* 0x0000000400047308 */ /* 0x000ee20000002400 */
[----:B-1----:R-:W-:Y:S02]  /*81e0*/  FSEL R58, R58, -INF , !P4 ;  /* 0xff8000003a3a7808 */ /* 0x002fe40006000000 */
[----:B------:R-:W-:-:S05]  /*81f0*/  ISETP.GE.AND P4, PT, R36, R140, PT ;  /* 0x0000008c2400720c */ /* 0x000fca0003f86270 */
[----:B------:R-:W1:Y:S01]  /*8200*/  MUFU.TANH R135, R135 ;  /* 0x0000008700877308 */ /* 0x000e620000002400 */
[----:B--2---:R-:W-:-:S07]  /*8210*/  FSEL R65, R65, -INF , !P3 ;  /* 0xff80000041417808 */ /* 0x004fce0005800000 */
[----:B------:R-:W2:Y:S01]  /*8220*/  MUFU.TANH R120, R6 ;  /* 0x0000000600787308 */ /* 0x000ea20000002400 */
[----:B---3--:R-:W-:-:S07]  /*8230*/  FSEL R139, R4, -INF , !P5 ;  /* 0xff800000048b7808 */ /* 0x008fce0006800000 */
[----:B------:R-:W3:Y:S01]  /*8240*/  MUFU.TANH R117, R7 ;  /* 0x0000000700757308 */ /* 0x000ee20000002400 */
[----:B-1----:R-:W-:Y:S02]  /*8250*/  FSEL R135, R135, -INF , !P4 ;  /* 0xff80000087877808 */ /* 0x002fe40006000000 */
[----:B--2---:R-:W-:Y:S02]  /*8260*/  FSEL R120, R120, -INF , !P2 ;  /* 0xff80000078787808 */ /* 0x004fe40005000000 */
[----:B---3--:R-:W-:Y:S01]  /*8270*/  FSEL R117, R117, -INF , !P1 ;  /* 0xff80000075757808 */ /* 0x008fe20004800000 */
[----:B------:R-:W-:Y:S05]  /*8280*/  @!P0 BRA `(.L_x_1905) ;  /* 0x0000058000008947 */ /* 0x000fea0003800000 */
[----:B------:R-:W-:Y:S05]  /*8290*/  @!P6 BRA `(.L_x_1906) ;  /* 0x000003900000e947 */ /* 0x000fea0003800000 */
[----:B------:R-:W1:Y:S01]  /*82a0*/  I2F.RP R7, R136 ;  /* 0x0000008800077306 */ /* 0x000e620000209400 */
[----:B------:R-:W-:Y:S02]  /*82b0*/  IADD3 R9, R34, -0x80, RZ ;  /* 0xffffff8022097810 */ /* 0x000fe40007ffe0ff */
[----:B------:R-:W-:Y:S02]  /*82c0*/  IABS R6, R34 ;  /* 0x0000002200067213 */ /* 0x000fe40000000000 */
[----:B------:R-:W-:-:S02]  /*82d0*/  IABS R4, R9 ;  /* 0x0000000900047213 */ /* 0x000fc40000000000 */
        /* <DEDUP_REMOVED lines=53> */
.L_x_1906:
[----:B------:R-:W-:-:S04]  /*8630*/  LEA R5, -R119, RZ, 0x7 ;  /* 0x000000ff77057211 */ /* 0x000fc800078e39ff */
[----:B------:R-:W-:Y:S02]  /*8640*/  SHF.R.S32.HI R4, RZ, 0x1f, R5 ;  /* 0x0000001fff047819 */ /* 0x000fe40000011405 */
.L_x_1907:
        /* <DEDUP_REMOVED lines=28> */
.L_x_1905:
        /* <DEDUP_REMOVED lines=69> */
[----:B------:R-:W1:Y:S04]  /*8c60*/  SHFL.BFLY PT, R7, R8, 0x2, 0x1f ;  /* 0x0c401f0008077f89 */ /* 0x000e6800000e0000 */
[----:B------:R-:W2:Y:S01]  /*8c70*/  SHFL.BFLY PT, R5, R6, 0x2, 0x1f ;  /* 0x0c401f0006057f89 */ /* 0x000ea200000e0000 */
[----:B-1----:R-:W-:Y:S02]  /*8c80*/  FMNMX.FTZ R7, R8, R7, !PT ;  /* 0x0000000708077209 */ /* 0x002fe40007810000 */
[----:B--2---:R-:W-:-:S03]  /*8c90*/  FMNMX.FTZ R5, R6, R5, !PT ;  /* 0x0000000506057209 */ /* 0x004fc60007810000 */
[----:B------:R-:W1:Y:S04]  /*8ca0*/  SHFL.BFLY PT, R56, R7, 0x1, 0x1f ;  /* 0x0c201f0007387f89 */ /* 0x000e6800000e0000 */
[----:B------:R-:W2:Y:S01]  /*8cb0*/  SHFL.BFLY PT, R4, R5, 0x1, 0x1f ;  /* 0x0c201f0005047f89 */ /* 0x000ea200000e0000 */
[----:B-1----:R-:W-:-:S04]  /*8cc0*/  FMNMX.FTZ R56, R7, R56, !PT ;  /* 0x0000003807387209 */ /* 0x002fc80007810000 */
[C---:B------:R-:W-:Y:S01]  /*8cd0*/  FSETP.NEU.FTZ.AND P1, PT, R56.reuse, -INF , PT ;  /* 0xff8000003800780b */ /* 0x040fe20003f3d000 */
[----:B------:R-:W-:-:S03]  /*8ce0*/  FMUL.FTZ R138, R56, c[0x0][0x23c] ;  /* 0x00008f00388a7a20 */ /* 0x000fc60000410000 */
[----:B------:R-:W-:Y:S02]  /*8cf0*/  FSEL R7, R56, RZ, P1 ;  /* 0x000000ff38077208 */ /* 0x000fe40000800000 */
[----:B------:R-:W-:-:S03]  /*8d00*/  FSEL R138, R138, RZ, P1 ;  /* 0x000000ff8a8a7208 */ /* 0x000fc60000800000 */
[----:B------:R-:W-:Y:S02]  /*8d10*/  FADD.FTZ R142, R2, -R7 ;  /* 0x80000007028e7221 */ /* 0x000fe40000010000 */
[--C-:B------:R-:W-:Y:S01]  /*8d20*/  FFMA.FTZ R141, R3, c[0x0][0x23c], -R138.reuse ;  /* 0x00008f00038d7a23 */ /* 0x100fe2000001088a */
[----:B--2---:R-:W-:Y:S01]  /*8d30*/  FMNMX.FTZ R3, R5, R4, !PT ;  /* 0x0000000405037209 */ /* 0x004fe20007810000 */
[--C-:B------:R-:W-:Y:S02]  /*8d40*/  FFMA.FTZ R136, R35, c[0x0][0x23c], -R138.reuse ;  /* 0x00008f0023887a23 */ /* 0x100fe4000001088a */
[--C-:B------:R-:W-:Y:S01]  /*8d50*/  FFMA.FTZ R122, R33, c[0x0][0x23c], -R138.reuse ;  /* 0x00008f00217a7a23 */ /* 0x100fe2000001088a */
[C---:B------:R-:W-:Y:S01]  /*8d60*/  FSETP.NEU.FTZ.AND P0, PT, R3.reuse, -INF , PT ;  /* 0xff8000000300780b */ /* 0x040fe20003f1d000 */
[----:B------:R-:W-:Y:S01]  /*8d70*/  FMUL.FTZ R119, R3, c[0x0][0x23c] ;  /* 0x00008f0003777a20 */ /* 0x000fe20000410000 */
[----:B------:R-:W-:Y:S01]  /*8d80*/  MUFU.EX2 R141, R141 ;  /* 0x0000008d008d7308 */ /* 0x000fe20000000800 */
[--C-:B------:R-:W-:Y:S01]  /*8d90*/  FFMA.FTZ R57, R29, c[0x0][0x23c], -R138.reuse ;  /* 0x00008f001d397a23 */ /* 0x100fe2000001088a */
[----:B------:R-:W-:Y:S01]  /*8da0*/  FSEL R5, R3, RZ, P0 ;  /* 0x000000ff03057208 */ /* 0x000fe20000000000 */
[----:B------:R-:W-:Y:S01]  /*8db0*/  FMUL.FTZ R142, R142, c[0x0][0x23c] ;  /* 0x00008f008e8e7a20 */ /* 0x000fe20000410000 */
[----:B------:R-:W-:Y:S01]  /*8dc0*/  FSEL R119, R119, RZ, P0 ;  /* 0x000000ff77777208 */ /* 0x000fe20000000000 */
[----:B------:R-:W-:-:S02]  /*8dd0*/  FFMA.FTZ R2, R61, c[0x0][0x23c], -R138 ;  /* 0x00008f003d027a23 */ /* 0x000fc4000001088a */
[----:B------:R-:W-:Y:S01]  /*8de0*/  FADD.FTZ R140, R0, -R5 ;  /* 0x80000005008c7221 */ /* 0x000fe20000010000 */
[----:B------:R-:W1:Y:S01]  /*8df0*/  MUFU.EX2 R136, R136 ;  /* 0x0000008800887308 */ /* 0x000e620000000800 */
[--C-:B------:R-:W-:Y:S02]  /*8e00*/  FFMA.FTZ R137, R65, c[0x0][0x23c], -R119.reuse ;  /* 0x00008f0041897a23 */ /* 0x100fe40000010877 */
[--C-:B------:R-:W-:Y:S02]  /*8e10*/  FFMA.FTZ R123, R32, c[0x0][0x23c], -R119.reuse ;  /* 0x00008f00207b7a23 */ /* 0x100fe40000010877 */
[--C-:B------:R-:W-:Y:S02]  /*8e20*/  FFMA.FTZ R121, R30, c[0x0][0x23c], -R119.reuse ;  /* 0x00008f001e797a23 */ /* 0x100fe40000010877 */
[----:B------:R-:W-:Y:S01]  /*8e30*/  FMUL.FTZ R140, R140, c[0x0][0x23c] ;  /* 0x00008f008c8c7a20 */ /* 0x000fe20000410000 */
[----:B------:R-:W-:Y:S01]  /*8e40*/  MUFU.EX2 R122, R122 ;  /* 0x0000007a007a7308 */ /* 0x000fe20000000800 */
[----:B------:R-:W-:-:S02]  /*8e50*/  FFMA.FTZ R0, R28, c[0x0][0x23c], -R119 ;  /* 0x00008f001c007a23 */ /* 0x000fc40000010877 */
[----:B------:R-:W2:Y:S01]  /*8e60*/  LDSM.16.MT88.4 R28, [R156+0xb000] ;  /* 0x00b000009c1c783b */ /* 0x000ea20000004200 */
[--C-:B------:R-:W-:Y:S02]  /*8e70*/  FFMA.FTZ R181, R181, c[0x0][0x23c], -R138.reuse ;  /* 0x00008f00b5b57a23 */ /* 0x100fe4000001088a */
[--C-:B------:R-:W-:Y:S02]  /*8e80*/  FFMA.FTZ R176, R176, c[0x0][0x23c], -R119.reuse ;  /* 0x00008f00b0b07a23 */ /* 0x100fe40000010877 */
[----:B------:R-:W3:Y:S01]  /*8e90*/  MUFU.EX2 R57, R57 ;  /* 0x0000003900397308 */ /* 0x000ee20000000800 */
[----:B-1----:R-:W-:Y:S01]  /*8ea0*/  F2FP.BF16.PACK_AB R4, R136, R141 ;  /* 0x0000008d8804723e */ /* 0x002fe200000010ff */
[----:B------:R-:W-:Y:S02]  /*8eb0*/  FFMA.FTZ R163, R163, c[0x0][0x23c], -R138 ;  /* 0x00008f00a3a37a23 */ /* 0x000fe4000001088a */
[--C-:B------:R-:W-:Y:S02]  /*8ec0*/  FFMA.FTZ R154, R154, c[0x0][0x23c], -R119.reuse ;  /* 0x00008f009a9a7a23 */ /* 0x100fe40000010877 */
[----:B------:R-:W-:-:S02]  /*8ed0*/  FFMA.FTZ R148, R148, c[0x0][0x23c], -R119 ;  /* 0x00008f0094947a23 */ /* 0x000fc40000010877 */
[----:B------:R-:W-:Y:S01]  /*8ee0*/  MUFU.EX2 R137, R137 ;  /* 0x0000008900897308 */ /* 0x000fe20000000800 */
[----:B------:R-:W-:Y:S02]  /*8ef0*/  FFMA.FTZ R145, R145, c[0x0][0x23c], -R138 ;  /* 0x00008f0091917a23 */ /* 0x000fe4000001088a */
[--C-:B------:R-:W-:Y:S02]  /*8f00*/  FFMA.FTZ R146, R146, c[0x0][0x23c], -R119.reuse ;  /* 0x00008f0092927a23 */ /* 0x100fe40000010877 */
[--C-:B------:R-:W-:Y:S02]  /*8f10*/  FFMA.FTZ R132, R132, c[0x0][0x23c], -R119.reuse ;  /* 0x00008f0084847a23 */ /* 0x100fe40000010877 */
[--C-:B------:R-:W-:Y:S01]  /*8f20*/  FFMA.FTZ R128, R128, c[0x0][0x23c], -R119.reuse ;  /* 0x00008f0080807a23 */ /* 0x100fe20000010877 */
[----:B------:R-:W1:Y:S01]  /*8f30*/  MUFU.EX2 R123, R123 ;  /* 0x0000007b007b7308 */ /* 0x000e620000000800 */
[----:B---3--:R-:W-:Y:S01]  /*8f40*/  F2FP.BF16.PACK_AB R6, R57, R122 ;  /* 0x0000007a3906723e */ /* 0x008fe200000010ff */
[----:B------:R-:W-:-:S02]  /*8f50*/  FFMA.FTZ R126, R126, c[0x0][0x23c], -R119 ;  /* 0x00008f007e7e7a23 */ /* 0x000fc40000010877 */
[--C-:B------:R-:W-:Y:S02]  /*8f60*/  FFMA.FTZ R143, R143, c[0x0][0x23c], -R138.reuse ;  /* 0x00008f008f8f7a23 */ /* 0x100fe4000001088a */
[--C-:B------:R-:W-:Y:S02]  /*8f70*/  FFMA.FTZ R139, R139, c[0x0][0x23c], -R138.reuse ;  /* 0x00008f008b8b7a23 */ /* 0x100fe4000001088a */
[----:B------:R-:W-:Y:S01]  /*8f80*/  MUFU.EX2 R121, R121 ;  /* 0x0000007900797308 */ /* 0x000fe20000000800 */
[----:B------:R-:W-:Y:S02]  /*8f90*/  FFMA.FTZ R135, R135, c[0x0][0x23c], -R138 ;  /* 0x00008f0087877a23 */ /* 0x000fe4000001088a */
[----:B------:R-:W-:-:S05]  /*8fa0*/  FFMA.FTZ R120, R120, c[0x0][0x23c], -R119 ;  /* 0x00008f0078787a23 */ /* 0x000fca0000010877 */
[----:B------:R-:W3:Y:S01]  /*8fb0*/  MUFU.EX2 R142, R142 ;  /* 0x0000008e008e7308 */ /* 0x000ee20000000800 */
[----:B-1----:R-:W-:-:S07]  /*8fc0*/  F2FP.BF16.PACK_AB R5, R123, R137 ;  /* 0x000000897b05723e */ /* 0x002fce00000010ff */
[----:B------:R-:W1:Y:S08]  /*8fd0*/  MUFU.EX2 R140, R140 ;  /* 0x0000008c008c7308 */ /* 0x000e700000000800 */
[----:B------:R-:W4:Y:S01]  /*8fe0*/  MUFU.EX2 R0, R0 ;  /* 0x0000000000007308 */ /* 0x000f220000000800 */
[-C--:B---3--:R-:W-:Y:S02]  /*8ff0*/  FMUL.FTZ R40, R80, R142.reuse ;  /* 0x0000008e50287220 */ /* 0x088fe40000410000 */
[----:B------:R-:W-:-:S02]  /*9000*/  FMUL.FTZ R41, R81, R142 ;  /* 0x0000008e51297220 */ /* 0x000fc40000410000 */
[-C--:B------:R-:W-:Y:S02]  /*9010*/  FMUL.FTZ R76, R76, R142.reuse ;  /* 0x0000008e4c4c7220 */ /* 0x080fe40000410000 */
[----:B------:R-:W-:Y:S01]  /*9020*/  FMUL.FTZ R77, R77, R142 ;  /* 0x0000008e4d4d7220 */ /* 0x000fe20000410000 */
[----:B------:R-:W-:Y:S01]  /*9030*/  MUFU.EX2 R2, R2 ;  /* 0x0000000200027308 */ /* 0x000fe20000000800 */
[-C--:B-1----:R-:W-:Y:S02]  /*9040*/  FMUL.FTZ R42, R82, R140.reuse ;  /* 0x0000008c522a7220 */ /* 0x082fe40000410000 */
[-C--:B------:R-:W-:Y:S02]  /*9050*/  FMUL.FTZ R43, R83, R140.reuse ;  /* 0x0000008c532b7220 */ /* 0x080fe40000410000 */
[-C--:B------:R-:W-:Y:S02]  /*9060*/  FMUL.FTZ R78, R78, R140.reuse ;  /* 0x0000008c4e4e7220 */ /* 0x080fe40000410000 */
[----:B------:R-:W-:Y:S01]  /*9070*/  FMUL.FTZ R79, R79, R140 ;  /* 0x0000008c4f4f7220 */ /* 0x000fe20000410000 */
[----:B----4-:R-:W-:Y:S01]  /*9080*/  F2FP.BF16.PACK_AB R7, R0, R121 ;  /* 0x000000790007723e */ /* 0x010fe200000010ff */
[--C-:B------:R-:W-:Y:S01]  /*9090*/  FFMA.FTZ R81, R62, c[0x0][0x23c], -R119.reuse ;  /* 0x00008f003e517a23 */ /* 0x100fe20000010877 */
[----:B------:R-:W-:Y:S01]  /*90a0*/  MUFU.EX2 R181, R181 ;  /* 0x000000b500b57308 */ /* 0x000fe20000000800 */
[----:B------:R-:W-:-:S02]  /*90b0*/  FFMA.FTZ R83, R64, c[0x0][0x23c], -R119 ;  /* 0x00008f0040537a23 */ /* 0x000fc40000010877 */
[-C--:B------:R-:W-:Y:S01]  /*90c0*/  FMUL.FTZ R16, R104, R142.reuse ;  /* 0x0000008e68107220 */ /* 0x080fe20000410000 */
[----:B------:R-:W-:Y:S01]  /*90d0*/  LDSM.16.MT88.4 R64, [R156+0x9400] ;  /* 0x009400009c40783b */ /* 0x000fe20000004200 */
[C---:B------:R-:W-:Y:S01]  /*90e0*/  HMMA.16816.F32.BF16 R40, R4.reuse, R44, R40 ;  /* 0x0000002c0428723c */ /* 0x040fe20000041828 */
[----:B------:R-:W-:Y:S02]  /*90f0*/  FMUL.FTZ R17, R105, R142 ;  /* 0x0000008e69117220 */ /* 0x000fe40000410000 */
        /* <DEDUP_REMOVED lines=9> */
[--C-:B------:R-:W-:Y:S01]  /*9190*/  FFMA.FTZ R79, R63, c[0x0][0x23c], -R138.reuse ;  /* 0x00008f003f4f7a23 */ /* 0x100fe2000001088a */
[----:B------:R-:W-:Y:S01]  /*91a0*/  HMMA.16816.F32.BF16 R16, R4, R20, R16 ;  /* 0x000000140410723c */ /* 0x000fe20000041810 */
[----:B------:R-:W-:Y:S02]  /*91b0*/  FFMA.FTZ R78, R60, c[0x0][0x23c], -R119 ;  /* 0x00008f003c4e7a23 */ /* 0x000fe40000010877 */
[----:B------:R-:W1:Y:S01]  /*91c0*/  LDSM.16.MT88.4 R60, [R116+0x9400] ;  /* 0x00940000743c783b */ /* 0x000e620000004200 */
[--C-:B------:R-:W-:Y:S01]  /*91d0*/  FFMA.FTZ R76, R51, c[0x0][0x23c], -R138.reuse ;  /* 0x00008f00334c7a23 */ /* 0x100fe2000001088a */
[----:B------:R-:W-:Y:S01]  /*91e0*/  MUFU.EX2 R79, R79 ;  /* 0x0000004f004f7308 */ /* 0x000fe20000000800 */
[----:B------:R-:W-:-:S02]  /*91f0*/  FFMA.FTZ R77, R49, c[0x0][0x23c], -R138 ;  /* 0x00008f00314d7a23 */ /* 0x000fc4000001088a */
[----:B------:R-:W-:Y:S01]  /*9200*/  FFMA.FTZ R80, R196, c[0x0][0x23c], -R119 ;  /* 0x00008f00c4507a23 */ /* 0x000fe20000010877 */
[----:B------:R-:W-:Y:S01]  /*9210*/  HMMA.16816.F32.BF16 R20, R4, R22, R100 ;  /* 0x000000160414723c */ /* 0x000fe20000041864 */
[-C--:B------:R-:W-:Y:S01]  /*9220*/  FMUL.FTZ R8, R112, R142.reuse ;  /* 0x0000008e70087220 */ /* 0x080fe20000410000 */
[----:B------:R-:W-:Y:S01]  /*9230*/  LDSM.16.MT88.4 R100, [R116+0xac00] ;  /* 0x00ac00007464783b */ /* 0x000fe20000004200 */
[----:B------:R-:W-:Y:S01]  /*9240*/  FMUL.FTZ R9, R113, R142 ;  /* 0x0000008e71097220 */ /* 0x000fe20000410000 */
[----:B------:R-:W3:Y:S01]  /*9250*/  MUFU.EX2 R76, R76 ;  /* 0x0000004c004c7308 */ /* 0x000ee20000000800 */
[-C--:B------:R-:W-:Y:S02]  /*9260*/  FMUL.FTZ R10, R114, R140.reuse ;  /* 0x0000008c720a7220 */ /* 0x080fe40000410000 */
[----:B------:R-:W-:Y:S02]  /*9270*/  FMUL.FTZ R11, R115, R140 ;  /* 0x0000008c730b7220 */ /* 0x000fe40000410000 */
        /* <DEDUP_REMOVED lines=8> */
[----:B------:R-:W4:Y:S01]  /*9300*/  MUFU.EX2 R80, R80 ;  /* 0x0000005000507308 */ /* 0x000f220000000800 */
[-C--:B------:R-:W-:Y:S01]  /*9310*/  FMUL.FTZ R26, R98, R140.reuse ;  /* 0x0000008c621a7220 */ /* 0x080fe20000410000 */
[----:B------:R-:W-:Y:S01]  /*9320*/  HMMA.16816.F32.BF16 R12, R4, R14, R108 ;  /* 0x0000000e040c723c */ /* 0x000fe2000004186c */
[----:B------:R-:W-:Y:S01]  /*9330*/  FMUL.FTZ R27, R99, R140 ;  /* 0x0000008c631b7220 */ /* 0x000fe20000410000 */
[----:B------:R-:W-:Y:S01]  /*9340*/  LDSM.16.MT88.4 R108, [R156+0xac00] ;  /* 0x00ac00009c6c783b */ /* 0x000fe20000004200 */
[----:B------:R-:W-:-:S02]  /*9350*/  FMUL.FTZ R32, R88, R142 ;  /* 0x0000008e58207220 */ /* 0x000fc40000410000 */
[----:B------:R-:W-:Y:S01]  /*9360*/  FMUL.FTZ R33, R89, R142 ;  /* 0x0000008e59217220 */ /* 0x000fe20000410000 */
[----:B------:R-:W5:Y:S01]  /*9370*/  MUFU.EX2 R78, R78 ;  /* 0x0000004e004e7308 */ /* 0x000f620000000800 */
[-C--:B------:R-:W-:Y:S01]  /*9380*/  FMUL.FTZ R34, R90, R140.reuse ;  /* 0x0000008c5a227220 */ /* 0x080fe20000410000 */
[C---:B--2---:R-:W-:Y:S01]  /*9390*/  HMMA.16816.F32.BF16 R24, R4.reuse, R28, R24 ;  /* 0x0000001c0418723c */ /* 0x044fe20000041818 */
[----:B------:R-:W-:Y:S02]  /*93a0*/  FMUL.FTZ R35, R91, R140 ;  /* 0x0000008c5b237220 */ /* 0x000fe40000410000 */
        /* <DEDUP_REMOVED lines=18> */
[-C--:B------:R-:W-:Y:S01]  /*94d0*/  FMUL.FTZ R68, R68, R142.reuse ;  /* 0x0000008e44447220 */ /* 0x080fe20000410000 */
[----:B------:R-:W2:Y:S01]  /*94e0*/  LDSM.16.MT88.4 R72, [R156+0xb400] ;  /* 0x00b400009c48783b */ /* 0x000ea20000004200 */
[----:B------:R-:W-:Y:S01]  /*94f0*/  FMUL.FTZ R69, R69, R142 ;  /* 0x0000008e45457220 */ /* 0x000fe20000410000 */
[----:B------:R-:W-:Y:S01]  /*9500*/  MUFU.EX2 R148, R148 ;  /* 0x0000009400947308 */ /* 0x000fe20000000800 */
[-C--:B------:R-:W-:Y:S01]  /*9510*/  FMUL.FTZ R70, R70, R140.reuse ;  /* 0x0000008c46467220 */ /* 0x080fe20000410000 */
[C---:B------:R-:W-:Y:S01]  /*9520*/  HMMA.16816.F32.BF16 R48, R4.reuse, R52, R48 ;  /* 0x000000340430723c */ /* 0x040fe20000041830 */
[----:B------:R-:W-:Y:S02]  /*9530*/  FMUL.FTZ R71, R71, R140 ;  /* 0x0000008c47477220 */ /* 0x000fe40000410000 */
[--C-:B------:R-:W-:Y:S02]  /*9540*/  FFMA.FTZ R85, R195, c[0x0][0x23c], -R138.reuse ;  /* 0x00008f00c3557a23 */ /* 0x100fe4000001088a */
[--C-:B------:R-:W-:Y:S01]  /*9550*/  FFMA.FTZ R84, R193, c[0x0][0x23c], -R138.reuse ;  /* 0x00008f00c1547a23 */ /* 0x100fe2000001088a */
[----:B------:R-:W-:Y:S01]  /*9560*/  MUFU.EX2 R145, R145 ;  /* 0x0000009100917308 */ /* 0x000fe20000000800 */
[----:B---3--:R-:W-:Y:S01]  /*9570*/  F2FP.BF16.PACK_AB R52, R76, R79 ;  /* 0x0000004f4c34723e */ /* 0x008fe200000010ff */
[----:B------:R-:W-:Y:S01]  /*9580*/  HMMA.16816.F32.BF16 R4, R4, R54, R68 ;  /* 0x000000360404723c */ /* 0x000fe20000041844 */
[----:B----4-:R-:W-:Y:S01]  /*9590*/  F2FP.BF16.PACK_AB R53, R80, R83 ;  /* 0x000000535035723e */ /* 0x010fe200000010ff */
[----:B------:R-:W3:Y:S01]  /*95a0*/  LDSM.16.MT88.4 R68, [R116+0xb400] ;  /* 0x00b400007444783b */ /* 0x000ee20000004200 */
[----:B------:R-:W-:-:S02]  /*95b0*/  FFMA.FTZ R82, R191, c[0x0][0x23c], -R138 ;  /* 0x00008f00bf527a23 */ /* 0x000fc4000001088a */
[--C-:B------:R-:W-:Y:S01]  /*95c0*/  FFMA.FTZ R87, R189, c[0x0][0x23c], -R138.reuse ;  /* 0x00008f00bd577a23 */ /* 0x100fe2000001088a */
[----:B------:R-:W-:Y:S01]  /*95d0*/  MUFU.EX2 R85, R85 ;  /* 0x0000005500557308 */ /* 0x000fe20000000800 */
[----:B------:R-:W-:Y:S01]  /*95e0*/  F2FP.BF16.PACK_AB R54, R2, R77 ;  /* 0x0000004d0236723e */ /* 0x000fe200000010ff */
[--C-:B------:R-:W-:Y:S01]  /*95f0*/  FFMA.FTZ R91, R194, c[0x0][0x23c], -R119.reuse ;  /* 0x00008f00c25b7a23 */ /* 0x100fe20000010877 */
[----:B-----5:R-:W-:Y:S01]  /*9600*/  F2FP.BF16.PACK_AB R55, R78, R81 ;  /* 0x000000514e37723e */ /* 0x020fe200000010ff */
[--C-:B------:R-:W-:Y:S02]  /*9610*/  FFMA.FTZ R88, R192, c[0x0][0x23c], -R119.reuse ;  /* 0x00008f00c0587a23 */ /* 0x100fe40000010877 */
[--C-:B------:R-:W-:Y:S02]  /*9620*/  FFMA.FTZ R89, R190, c[0x0][0x23c], -R119.reuse ;  /* 0x00008f00be597a23 */ /* 0x100fe40000010877 */
[----:B------:R-:W-:Y:S01]  /*9630*/  FFMA.FTZ R86, R188, c[0x0][0x23c], -R119 ;  /* 0x00008f00bc567a23 */ /* 0x000fe20000010877 */
[----:B------:R-:W4:Y:S01]  /*9640*/  MUFU.EX2 R84, R84 ;  /* 0x0000005400547308 */ /* 0x000f220000000800 */
[----:B-1----:R-:W-:Y:S01]  /*9650*/  HMMA.16816.F32.BF16 R16, R52, R60, R16 ;  /* 0x0000003c3410723c */ /* 0x002fe20000041810 */
[----:B------:R-:W-:-:S02]  /*9660*/  FFMA.FTZ R90, R183, c[0x0][0x23c], -R138 ;  /* 0x00008f00b75a7a23 */ /* 0x000fc4000001088a */
[--C-:B------:R-:W-:Y:S02]  /*9670*/  FFMA.FTZ R97, R187, c[0x0][0x23c], -R138.reuse ;  /* 0x00008f00bb617a23 */ /* 0x100fe4000001088a */
[--C-:B------:R-:W-:Y:S02]  /*9680*/  FFMA.FTZ R96, R185, c[0x0][0x23c], -R138.reuse ;  /* 0x00008f00b9607a23 */ /* 0x100fe4000001088a */
[----:B------:R-:W-:Y:S01]  /*9690*/  MUFU.EX2 R82, R82 ;  /* 0x0000005200527308 */ /* 0x000fe20000000800 */
[C---:B------:R-:W-:Y:S01]  /*96a0*/  HMMA.16816.F32.BF16 R20, R52.reuse, R62, R20 ;  /* 0x0000003e3414723c */ /* 0x040fe20000041814 */
[----:B------:R-:W1:Y:S01]  /*96b0*/  LDSM.16.MT88.4 R60, [R116+0xd400] ;  /* 0x00d40000743c783b */ /* 0x000e620000004200 */
[--C-:B------:R-:W-:Y:S02]  /*96c0*/  FFMA.FTZ R99, R186, c[0x0][0x23c], -R119.reuse ;  /* 0x00008f00ba637a23 */ /* 0x100fe40000010877 */
[--C-:B------:R-:W-:Y:S02]  /*96d0*/  FFMA.FTZ R98, R184, c[0x0][0x23c], -R119.reuse ;  /* 0x00008f00b8627a23 */ /* 0x100fe40000010877 */
[----:B------:R-:W-:Y:S01]  /*96e0*/  FFMA.FTZ R183, R182, c[0x0][0x23c], -R119 ;  /* 0x00008f00b6b77a23 */ /* 0x000fe20000010877 */
[----:B------:R-:W-:Y:S01]  /*96f0*/  MUFU.EX2 R87, R87 ;  /* 0x0000005700577308 */ /* 0x000fe20000000800 */
[----:B------:R-:W-:Y:S01]  /*9700*/  HMMA.16816.F32.BF16 R8, R52, R64, R8 ;  /* 0x000000403408723c */ /* 0x000fe20000041808 */
[----:B------:R-:W-:-:S02]  /*9710*/  FFMA.FTZ R182, R155, c[0x0][0x23c], -R138 ;  /* 0x00008f009bb67a23 */ /* 0x000fc4000001088a */
[--C-:B------:R-:W-:Y:S02]  /*9720*/  FFMA.FTZ R155, R175, c[0x0][0x23c], -R138.reuse ;  /* 0x00008f00af9b7a23 */ /* 0x100fe4000001088a */
[--C-:B------:R-:W-:Y:S02]  /*9730*/  FFMA.FTZ R184, R153, c[0x0][0x23c], -R138.reuse ;  /* 0x00008f0099b87a23 */ /* 0x100fe4000001088a */
[----:B------:R-:W-:Y:S01]  /*9740*/  MUFU.EX2 R91, R91 ;  /* 0x0000005b005b7308 */ /* 0x000fe20000000800 */
[C---:B------:R-:W-:Y:S01]  /*9750*/  HMMA.16816.F32.BF16 R12, R52.reuse, R66, R12 ;  /* 0x00000042340c723c */ /* 0x040fe2000004180c */
[----:B------:R-:W5:Y:S01]  /*9760*/  LDSM.16.MT88.4 R64, [R156+0xd400] ;  /* 0x00d400009c40783b */ /* 0x000f620000004200 */
[--C-:B------:R-:W-:Y:S02]  /*9770*/  FFMA.FTZ R175, R150, c[0x0][0x23c], -R119.reuse ;  /* 0x00008f0096af7a23 */ /* 0x100fe40000010877 */
[----:B------:R-:W-:Y:S02]  /*9780*/  FFMA.FTZ R153, R152, c[0x0][0x23c], -R119 ;  /* 0x00008f0098997a23 */ /* 0x000fe40000010877 */
[----:B------:R-:W-:Y:S01]  /*9790*/  FFMA.FTZ R177, R177, R142, R141 ;  /* 0x0000008eb1b17223 */ /* 0x000fe2000001008d */
[----:B------:R-:W1:Y:S01]  /*97a0*/  MUFU.EX2 R88, R88 ;  /* 0x0000005800587308 */ /* 0x000e620000000800 */
[----:B--2---:R-:W-:Y:S01]  /*97b0*/  HMMA.16816.F32.BF16 R24, R52, R72, R24 ;  /* 0x000000483418723c */ /* 0x004fe20000041818 */
[----:B------:R-:W-:-:S02]  /*97c0*/  FFMA.FTZ R141, R149, c[0x0][0x23c], -R138 ;  /* 0x00008f00958d7a23 */ /* 0x000fc4000001088a */
[--C-:B------:R-:W-:Y:S02]  /*97d0*/  FFMA.FTZ R142, R147, c[0x0][0x23c], -R138.reuse ;  /* 0x00008f00938e7a23 */ /* 0x100fe4000001088a */
[--C-:B------:R-:W-:Y:S02]  /*97e0*/  FFMA.FTZ R150, R151, c[0x0][0x23c], -R138.reuse ;  /* 0x00008f0097967a23 */ /* 0x100fe4000001088a */
[----:B------:R-:W-:Y:S01]  /*97f0*/  MUFU.EX2 R89, R89 ;  /* 0x0000005900597308 */ /* 0x000fe20000000800 */
[C---:B------:R-:W-:Y:S01]  /*9800*/  HMMA.16816.F32.BF16 R28, R52.reuse, R74, R28 ;  /* 0x0000004a341c723c */ /* 0x040fe2000004181c */
[----:B------:R-:W-:Y:S01]  /*9810*/  LDSM.16.MT88.4 R72, [R156+0xb800] ;  /* 0x00b800009c48783b */ /* 0x000fe20000004200 */
[--C-:B------:R-:W-:Y:S02]  /*9820*/  FFMA.FTZ R149, R134, c[0x0][0x23c], -R119.reuse ;  /* 0x00008f0086957a23 */ /* 0x100fe40000010877 */
[----:B------:R-:W-:Y:S02]  /*9830*/  FFMA.FTZ R147, R144, c[0x0][0x23c], -R119 ;  /* 0x00008f0090937a23 */ /* 0x000fe40000010877 */
[--C-:B------:R-:W-:Y:S01]  /*9840*/  FFMA.FTZ R134, R127, c[0x0][0x23c], -R138.reuse ;  /* 0x00008f007f867a23 */ /* 0x100fe2000001088a */
[----:B------:R-:W2:Y:S01]  /*9850*/  MUFU.EX2 R86, R86 ;  /* 0x0000005600567308 */ /* 0x000ea20000000800 */
[----:B---3--:R-:W-:Y:S01]  /*9860*/  HMMA.16816.F32.BF16 R32, R52, R68, R32 ;  /* 0x000000443420723c */ /* 0x008fe20000041820 */
[----:B------:R-:W-:-:S02]  /*9870*/  FFMA.FTZ R127, R125, c[0x0][0x23c], -R138 ;  /* 0x00008f007d7f7a23 */ /* 0x000fc4000001088a */
[--C-:B------:R-:W-:Y:S02]  /*9880*/  FFMA.FTZ R92, R131, c[0x0][0x23c], -R138.reuse ;  /* 0x00008f00835c7a23 */ /* 0x100fe4000001088a */
[--C-:B------:R-:W-:Y:S02]  /*9890*/  FFMA.FTZ R93, R129, c[0x0][0x23c], -R138.reuse ;  /* 0x00008f00815d7a23 */ /* 0x100fe4000001088a */
[----:B------:R-:W-:Y:S01]  /*98a0*/  MUFU.EX2 R97, R97 ;  /* 0x0000006100617308 */ /* 0x000fe20000000800 */
[----:B-1----:R-:W-:Y:S01]  /*98b0*/  HMMA.16816.F32.BF16 R48, R52, R60, R48 ;  /* 0x0000003c3430723c */ /* 0x002fe20000041830 */
[----:B------:R-:W-:Y:S02]  /*98c0*/  FFMA.FTZ R125, R133, c[0x0][0x23c], -R138 ;  /* 0x00008f00857d7a23 */ /* 0x000fe4000001088a */
[--C-:B------:R-:W-:Y:S02]  /*98d0*/  FFMA.FTZ R129, R130, c[0x0][0x23c], -R119.reuse ;  /* 0x00008f0082817a23 */ /* 0x100fe40000010877 */
[----:B------:R-:W-:-:S02]  /*98e0*/  FFMA.FTZ R131, R124, c[0x0][0x23c], -R119 ;  /* 0x00008f007c837a23 */ /* 0x000fc40000010877 */
[----:B------:R-:W1:Y:S01]  /*98f0*/  MUFU.EX2 R96, R96 ;  /* 0x0000006000607308 */ /* 0x000e620000000800 */
[C---:B------:R-:W-:Y:S01]  /*9900*/  HMMA.16816.F32.BF16 R4, R52.reuse, R62, R4 ;  /* 0x0000003e3404723c */ /* 0x040fe20000041804 */
[----:B------:R-:W3:Y:S01]  /*9910*/  LDSM.16.MT88.4 R60, [R116+0x9800] ;  /* 0x00980000743c783b */ /* 0x000ee20000004200 */
[----:B------:R-:W-:Y:S02]  /*9920*/  FADD.FTZ R177, R136, R177 ;  /* 0x000000b188b17221 */ /* 0x000fe40000010000 */
[----:B------:R-:W-:Y:S02]  /*9930*/  FFMA.FTZ R140, R180, R140, R137 ;  /* 0x0000008cb48c7223 */ /* 0x000fe40000010089 */
[--C-:B------:R-:W-:Y:S01]  /*9940*/  FFMA.FTZ R180, R117, c[0x0][0x23c], -R119.reuse ;  /* 0x00008f0075b47a23 */ /* 0x100fe20000010877 */
[----:B------:R-:W-:Y:S01]  /*9950*/  MUFU.EX2 R90, R90 ;  /* 0x0000005a005a7308 */ /* 0x000fe20000000800 */
[----:B-----5:R-:W-:Y:S01]  /*9960*/  HMMA.16816.F32.BF16 R40, R52, R64, R40 ;  /* 0x000000403428723c */ /* 0x020fe20000041828 */
[----:B------:R-:W-:-:S02]  /*9970*/  FFMA.FTZ R95, R59, c[0x0][0x23c], -R119 ;  /* 0x00008f003b5f7a23 */ /* 0x000fc40000010877 */
[----:B------:R-:W-:Y:S02]  /*9980*/  FFMA.FTZ R94, R58, c[0x0][0x23c], -R119 ;  /* 0x00008f003a5e7a23 */ /* 0x000fe40000010877 */
[----:B------:R-:W-:Y:S02]  /*9990*/  FADD.FTZ R140, R123, R140 ;  /* 0x0000008c7b8c7221 */ /* 0x000fe40000010000 */
[----:B------:R-:W-:Y:S01]  /*99a0*/  MUFU.EX2 R99, R99 ;  /* 0x0000006300637308 */ /* 0x000fe20000000800 */
[C---:B------:R-:W-:Y:S01]  /*99b0*/  HMMA.16816.F32.BF16 R44, R52.reuse, R66, R44 ;  /* 0x00000042342c723c */ /* 0x040fe2000004182c */
[----:B------:R-:W5:Y:S01]  /*99c0*/  LDSM.16.MT88.4 R64, [R156+0x9800] ;  /* 0x009800009c40783b */ /* 0x000f620000004200 */
[----:B------:R-:W-:Y:S02]  /*99d0*/  FADD.FTZ R122, R122, R177 ;  /* 0x000000b17a7a7221 */ /* 0x000fe40000010000 */
[----:B------:R-:W-:Y:S02]  /*99e0*/  FADD.FTZ R121, R121, R140 ;  /* 0x0000008c79797221 */ /* 0x000fe40000010000 */
[----:B------:R-:W-:Y:S01]  /*99f0*/  FADD.FTZ R122, R57, R122 ;  /* 0x0000007a397a7221 */ /* 0x000fe20000010000 */
[----:B------:R-:W1:Y:S01]  /*9a00*/  MUFU.EX2 R98, R98 ;  /* 0x0000006200627308 */ /* 0x000e620000000800 */
[----:B------:R-:W-:Y:S01]  /*9a10*/  HMMA.16816.F32.BF16 R36, R52, R70, R36 ;  /* 0x000000463424723c */ /* 0x000fe20000041824 */
[----:B------:R-:W1:Y:S01]  /*9a20*/  LDSM.16.MT88.4 R68, [R116+0xb800] ;  /* 0x00b800007444783b */ /* 0x000e620000004200 */
[----:B------:R-:W-:-:S02]  /*9a30*/  FADD.FTZ R0, R0, R121 ;  /* 0x0000007900007221 */ /* 0x000fc40000010000 */
[----:B------:R-:W-:Y:S02]  /*9a40*/  FADD.FTZ R79, R79, R122 ;  /* 0x0000007a4f4f7221 */ /* 0x000fe40000010000 */
[----:B------:R-:W-:Y:S01]  /*9a50*/  FADD.FTZ R83, R83, R0 ;  /* 0x0000000053537221 */ /* 0x000fe20000010000 */
[----:B----4-:R-:W-:Y:S01]  /*9a60*/  F2FP.BF16.PACK_AB R52, R84, R85 ;  /* 0x000000555434723e */ /* 0x010fe200000010ff */
[----:B------:R-:W4:Y:S01]  /*9a70*/  MUFU.EX2 R183, R183 ;  /* 0x000000b700b77308 */ /* 0x000f220000000800 */
[----:B------:R-:W-:Y:S01]  /*9a80*/  F2FP.BF16.PACK_AB R53, R88, R91 ;  /* 0x0000005b5835723e */ /* 0x000fe200000010ff */
[----:B------:R-:W-:Y:S01]  /*9a90*/  FADD.FTZ R76, R76, R79 ;  /* 0x0000004f4c4c7221 */ /* 0x000fe20000010000 */
[----:B------:R-:W-:Y:S01]  /*9aa0*/  F2FP.BF16.PACK_AB R54, R87, R82 ;  /* 0x000000525736723e */ /* 0x000fe200000010ff */
[----:B------:R-:W-:Y:S01]  /*9ab0*/  FADD.FTZ R80, R80, R83 ;  /* 0x0000005350507221 */ /* 0x000fe20000010000 */
[----:B--2---:R-:W-:Y:S01]  /*9ac0*/  F2FP.BF16.PACK_AB R55, R86, R89 ;  /* 0x000000595637723e */ /* 0x004fe200000010ff */
[----:B------:R-:W-:-:S02]  /*9ad0*/  FADD.FTZ R77, R77, R76 ;  /* 0x0000004c4d4d7221 */ /* 0x000fc40000010000 */
[----:B------:R-:W2:Y:S01]  /*9ae0*/  MUFU.EX2 R182, R182 ;  /* 0x000000b600b67308 */ /* 0x000ea20000000800 */
[----:B------:R-:W-:Y:S02]  /*9af0*/  FADD.FTZ R81, R81, R80 ;  /* 0x0000005051517221 */ /* 0x000fe40000010000 */
[----:B------:R-:W-:Y:S01]  /*9b00*/  FADD.FTZ R2, R2, R77 ;  /* 0x0000004d02027221 */ /* 0x000fe20000010000 */
[----:B---3--:R-:W-:Y:S01]  /*9b10*/  HMMA.16816.F32.BF16 R16, R52, R60, R16 ;  /* 0x0000003c3410723c */ /* 0x008fe20000041810 */
[----:B------:R-:W-:-:S03]  /*9b20*/  FADD.FTZ R78, R78, R81 ;  /* 0x000000514e4e7221 */ /* 0x000fc60000010000 */
[----:B------:R-:W-:Y:S01]  /*9b30*/  MUFU.EX2 R155, R155 ;  /* 0x0000009b009b7308 */ /* 0x000fe20000000800 */
[----:B------:R-:W-:Y:S02]  /*9b40*/  FADD.FTZ R91, R91, R78 ;  /* 0x0000004e5b5b7221 */ /* 0x000fe40000010000 */
[----:B------:R-:W-:Y:S01]  /*9b50*/  LDSM.16.MT88.4 R76, [R156+0xec00] ;  /* 0x00ec00009c4c783b */ /* 0x000fe20000004200 */
[----:B------:R-:W-:Y:S01]  /*9b60*/  HMMA.16816.F32.BF16 R20, R52, R62, R20 ;  /* 0x0000003e3414723c */ /* 0x000fe20000041814 */
[----:B------:R-:W-:Y:S02]  /*9b70*/  FADD.FTZ R88, R88, R91 ;  /* 0x0000005b58587221 */ /* 0x000fe40000010000 */
[----:B------:R-:W3:Y:S01]  /*9b80*/  LDSM.16.MT88.4 R60, [R116+0xd800] ;  /* 0x00d80000743c783b */ /* 0x000ee20000004200 */
[----:B------:R-:W-:Y:S01]  /*9b90*/  MUFU.EX2 R184, R184 ;  /* 0x000000b800b87308 */ /* 0x000fe20000000800 */
[----:B------:R-:W-:-:S03]  /*9ba0*/  FADD.FTZ R89, R89, R88 ;  /* 0x0000005859597221 */ /* 0x000fc60000010000 */
[----:B-----5:R-:W-:Y:S01]  /*9bb0*/  HMMA.16816.F32.BF16 R8, R52, R64, R8 ;  /* 0x000000403408723c */ /* 0x020fe20000041808 */
[----:B------:R-:W-:-:S03]  /*9bc0*/  FADD.FTZ R86, R86, R89 ;  /* 0x0000005956567221 */ /* 0x000fc60000010000 */
[----:B------:R-:W5:Y:S04]  /*9bd0*/  MUFU.EX2 R175, R175 ;  /* 0x000000af00af7308 */ /* 0x000f680000000800 */
[C---:B------:R-:W-:Y:S01]  /*9be0*/  HMMA.16816.F32.BF16 R12, R52.reuse, R66, R12 ;  /* 0x00000042340c723c */ /* 0x040fe2000004180c */
[----:B------:R-:W2:Y:S03]  /*9bf0*/  LDSM.16.MT88.4 R64, [R156+0xd800] ;  /* 0x00d800009c40783b */ /* 0x000ea60000004200 */
[----:B------:R-:W1:Y:S04]  /*9c00*/  MUFU.EX2 R153, R153 ;  /* 0x0000009900997308 */ /* 0x000e680000000800 */
[C---:B------:R-:W-:Y:S04]  /*9c10*/  HMMA.16816.F32.BF16 R24, R52.reuse, R72, R24 ;  /* 0x000000483418723c */ /* 0x040fe80000041818 */
[----:B------:R-:W-:Y:S04]  /*9c20*/  MUFU.EX2 R141, R141 ;  /* 0x0000008d008d7308 */ /* 0x000fe80000000800 */
[C---:B------:R-:W-:Y:S01]  /*9c30*/  HMMA.16816.F32.BF16 R28, R52.reuse, R74, R28 ;  /* 0x0000004a341c723c */ /* 0x040fe2000004181c */
[----:B------:R-:W-:Y:S03]  /*9c40*/  LDSM.16.MT88.4 R72, [R156+0xbc00] ;  /* 0x00bc00009c48783b */ /* 0x000fe60000004200 */
[----:B------:R-:W2:Y:S04]  /*9c50*/  MUFU.EX2 R150, R150 ;  /* 0x0000009600967308 */ /* 0x000ea80000000800 */
[C---:B-1----:R-:W-:Y:S04]  /*9c60*/  HMMA.16816.F32.BF16 R32, R52.reuse, R68, R32 ;  /* 0x000000443420723c */ /* 0x042fe80000041820 */
[----:B------:R-:W-:Y:S04]  /*9c70*/  MUFU.EX2 R142, R142 ;  /* 0x0000008e008e7308 */ /* 0x000fe80000000800 */
[C---:B---3--:R-:W-:Y:S04]  /*9c80*/  HMMA.16816.F32.BF16 R48, R52.reuse, R60, R48 ;  /* 0x0000003c3430723c */ /* 0x048fe80000041830 */
[----:B------:R-:W-:Y:S04]  /*9c90*/  MUFU.EX2 R146, R146 ;  /* 0x0000009200927308 */ /* 0x000fe80000000800 */
[C---:B------:R-:W-:Y:S01]  /*9ca0*/  HMMA.16816.F32.BF16 R4, R52.reuse, R62, R4 ;  /* 0x0000003e3404723c */ /* 0x040fe20000041804 */
[----:B------:R-:W1:Y:S03]  /*9cb0*/  LDSM.16.MT88.4 R60, [R116+0x9c00] ;  /* 0x009c0000743c783b */ /* 0x000e660000004200 */
[----:B------:R-:W3:Y:S04]  /*9cc0*/  MUFU.EX2 R149, R149 ;  /* 0x0000009500957308 */ /* 0x000ee80000000800 */
[C---:B--2---:R-:W-:Y:S04]  /*9cd0*/  HMMA.16816.F32.BF16 R40, R52.reuse, R64, R40 ;  /* 0x000000403428723c */ /* 0x044fe80000041828 */
[----:B------:R-:W-:Y:S04]  /*9ce0*/  MUFU.EX2 R132, R132 ;  /* 0x0000008400847308 */ /* 0x000fe80000000800 */
[C---:B------:R-:W-:Y:S01]  /*9cf0*/  HMMA.16816.F32.BF16 R44, R52.reuse, R66, R44 ;  /* 0x00000042342c723c */ /* 0x040fe2000004182c */
[----:B------:R-:W2:Y:S03]  /*9d00*/  LDSM.16.MT88.4 R64, [R156+0x9c00] ;  /* 0x009c00009c40783b */ /* 0x000ea60000004200 */
[----:B------:R-:W1:Y:S04]  /*9d10*/  MUFU.EX2 R147, R147 ;  /* 0x0000009300937308 */ /* 0x000e680000000800 */
[----:B------:R-:W-:Y:S01]  /*9d20*/  HMMA.16816.F32.BF16 R36, R52, R70, R36 ;  /* 0x000000463424723c */ /* 0x000fe20000041824 */
[----:B------:R-:W3:Y:S03]  /*9d30*/  LDSM.16.MT88.4 R68, [R116+0xbc00] ;  /* 0x00bc00007444783b */ /* 0x000ee60000004200 */
[----:B------:R-:W-:Y:S03]  /*9d40*/  MUFU.EX2 R134, R134 ;  /* 0x0000008600867308 */ /* 0x000fe60000000800 */
[----:B------:R-:W-:-:S02]  /*9d50*/  F2FP.BF16.PACK_AB R52, R96, R97 ;  /* 0x000000616034723e */ /* 0x000fc400000010ff */
[----:B------:R-:W-:Y:S01]  /*9d60*/  F2FP.BF16.PACK_AB R53, R98, R99 ;  /* 0x000000636235723e */ /* 0x000fe200000010ff */
[----:B------:R-:W-:Y:S01]  /*9d70*/  FADD.FTZ R99, R99, R86 ;  /* 0x0000005663637221 */ /* 0x000fe20000010000 */
[----:B------:R-:W-:Y:S01]  /*9d80*/  F2FP.BF16.PACK_AB R54, R181, R90 ;  /* 0x0000005ab536723e */ /* 0x000fe200000010ff */
[----:B------:R-:W2:Y:S01]  /*9d90*/  MUFU.EX2 R127, R127 ;  /* 0x0000007f007f7308 */ /* 0x000ea20000000800 */
[----:B----4-:R-:W-:-:S07]  /*9da0*/  F2FP.BF16.PACK_AB R55, R176, R183 ;  /* 0x000000b7b037723e */ /* 0x010fce00000010ff */
[C---:B-1----:R-:W-:Y:S01]  /*9db0*/  HMMA.16816.F32.BF16 R16, R52.reuse, R60, R16 ;  /* 0x0000003c3410723c */ /* 0x042fe20000041810 */
[----:B------:R-:W-:Y:S07]  /*9dc0*/  MUFU.EX2 R125, R125 ;  /* 0x0000007d007d7308 */ /* 0x000fee0000000800 */
[C---:B------:R-:W-:Y:S01]  /*9dd0*/  HMMA.16816.F32.BF16 R20, R52.reuse, R62, R20 ;  /* 0x0000003e3414723c */ /* 0x040fe20000041814 */
[----:B------:R-:W1:Y:S01]  /*9de0*/  LDSM.16.MT88.4 R60, [R116+0xdc00] ;  /* 0x00dc0000743c783b */ /* 0x000e620000004200 */
[----:B------:R-:W-:Y:S06]  /*9df0*/  MUFU.EX2 R136, R143 ;  /* 0x0000008f00887308 */ /* 0x000fec0000000800 */
[C---:B--2---:R-:W-:Y:S02]  /*9e00*/  HMMA.16816.F32.BF16 R8, R52.reuse, R64, R8 ;  /* 0x000000403408723c */ /* 0x044fe40000041808 */
[----:B------:R-:W-:Y:S06]  /*9e10*/  MUFU.EX2 R129, R129 ;  /* 0x0000008100817308 */ /* 0x000fec0000000800 */
[C---:B------:R-:W-:Y:S01]  /*9e20*/  HMMA.16816.F32.BF16 R12, R52.reuse, R66, R12 ;  /* 0x00000042340c723c */ /* 0x040fe2000004180c */
[----:B------:R-:W2:Y:S01]  /*9e30*/  LDSM.16.MT88.4 R64, [R156+0xdc00] ;  /* 0x00dc00009c40783b */ /* 0x000ea20000004200 */
[----:B------:R-:W4:Y:S06]  /*9e40*/  MUFU.EX2 R128, R128 ;  /* 0x0000008000807308 */ /* 0x000f2c0000000800 */
[C---:B---3--:R-:W-:Y:S02]  /*9e50*/  HMMA.16816.F32.BF16 R32, R52.reuse, R68, R32 ;  /* 0x000000443420723c */ /* 0x048fe40000041820 */
[----:B------:R-:W-:Y:S06]  /*9e60*/  MUFU.EX2 R126, R126 ;  /* 0x0000007e007e7308 */ /* 0x000fec0000000800 */
[C---:B------:R-:W-:Y:S01]  /*9e70*/  HMMA.16816.F32.BF16 R36, R52.reuse, R70, R36 ;  /* 0x000000463424723c */ /* 0x040fe20000041824 */
[----:B------:R-:W-:Y:S01]  /*9e80*/  LDSM.16.MT88.4 R68, [R116+0xc000] ;  /* 0x00c000007444783b */ /* 0x000fe20000004200 */
[----:B------:R-:W3:Y:S06]  /*9e90*/  MUFU.EX2 R131, R131 ;  /* 0x0000008300837308 */ /* 0x000eec0000000800 */
[C---:B------:R-:W-:Y:S02]  /*9ea0*/  HMMA.16816.F32.BF16 R24, R52.reuse, R72, R24 ;  /* 0x000000483418723c */ /* 0x040fe40000041818 */
[----:B------:R-:W-:Y:S06]  /*9eb0*/  MUFU.EX2 R58, R92 ;  /* 0x0000005c003a7308 */ /* 0x000fec0000000800 */
[C---:B-1----:R-:W-:Y:S02]  /*9ec0*/  HMMA.16816.F32.BF16 R48, R52.reuse, R60, R48 ;  /* 0x0000003c3430723c */ /* 0x042fe40000041830 */
[----:B------:R-:W1:Y:S06]  /*9ed0*/  MUFU.EX2 R59, R93 ;  /* 0x0000005d003b7308 */ /* 0x000e6c0000000800 */
[C---:B------:R-:W-:Y:S01]  /*9ee0*/  HMMA.16816.F32.BF16 R4, R52.reuse, R62, R4 ;  /* 0x0000003e3404723c */ /* 0x040fe20000041804 */
[----:B------:R-:W1:Y:S01]  /*9ef0*/  LDSM.16.MT88.4 R60, [R116+0xa000] ;  /* 0x00a00000743c783b */ /* 0x000e620000004200 */
[----:B------:R-:W-:Y:S06]  /*9f00*/  MUFU.EX2 R139, R139 ;  /* 0x0000008b008b7308 */ /* 0x000fec0000000800 */
[C---:B--2---:R-:W-:Y:S02]  /*9f10*/  HMMA.16816.F32.BF16 R40, R52.reuse, R64, R40 ;  /* 0x000000403428723c */ /* 0x044fe40000041828 */
[----:B------:R-:W-:Y:S06]  /*9f20*/  MUFU.EX2 R180, R180 ;  /* 0x000000b400b47308 */ /* 0x000fec0000000800 */
[C---:B------:R-:W-:Y:S01]  /*9f30*/  HMMA.16816.F32.BF16 R44, R52.reuse, R66, R44 ;  /* 0x00000042342c723c */ /* 0x040fe2000004182c */
[----:B------:R-:W2:Y:S07]  /*9f40*/  LDSM.16.MT88.4 R64, [R156+0xa000] ;  /* 0x00a000009c40783b */ /* 0x000eae0000004200 */
[----:B------:R-:W-:Y:S01]  /*9f50*/  HMMA.16816.F32.BF16 R28, R52, R74, R28 ;  /* 0x0000004a341c723c */ /* 0x000fe2000004181c */
[----:B------:R-:W3:Y:S06]  /*9f60*/  LDSM.16.MT88.4 R72, [R156+0xc000] ;  /* 0x00c000009c48783b */ /* 0x000eec0000004200 */
[----:B------:R-:W-:-:S02]  /*9f70*/  F2FP.BF16.PACK_AB R52, R163, R182 ;  /* 0x000000b6a334723e */ /* 0x000fc400000010ff */
[----:B-----5:R-:W-:Y:S02]  /*9f80*/  F2FP.BF16.PACK_AB R53, R175, R154 ;  /* 0x0000009aaf35723e */ /* 0x020fe400000010ff */
        /* <DEDUP_REMOVED lines=11> */
[C---:B---3--:R-:W-:Y:S08]  /*a040*/  HMMA.16816.F32.BF16 R24, R52.reuse, R72, R24 ;  /* 0x000000483418723c */ /* 0x048ff00000041818 */
[C---:B-1----:R-:W-:Y:S08]  /*a050*/  HMMA.16816.F32.BF16 R48, R52.reuse, R60, R48 ;  /* 0x0000003c3430723c */ /* 0x042ff00000041830 */
[C---:B------:R-:W-:Y:S01]  /*a060*/  HMMA.16816.F32.BF16 R4, R52.reuse, R62, R4 ;  /* 0x0000003e3404723c */ /* 0x040fe20000041804 */
[----:B------:R-:W1:Y:S07]  /*a070*/  LDSM.16.MT88.4 R60, [R116+0xa400] ;  /* 0x00a40000743c783b */ /* 0x000e6e0000004200 */
[C---:B------:R-:W-:Y:S01]  /*a080*/  HMMA.16816.F32.BF16 R28, R52.reuse, R74, R28 ;  /* 0x0000004a341c723c */ /* 0x040fe2000004181c */
[----:B------:R-:W-:Y:S07]  /*a090*/  LDSM.16.MT88.4 R72, [R116+0xc400] ;  /* 0x00c400007448783b */ /* 0x000fee0000004200 */
[C---:B--2---:R-:W-:Y:S08]  /*a0a0*/  HMMA.16816.F32.BF16 R40, R52.reuse, R64, R40 ;  /* 0x000000403428723c */ /* 0x044ff00000041828 */
[----:B------:R-:W-:Y:S01]  /*a0b0*/  HMMA.16816.F32.BF16 R44, R52, R66, R44 ;  /* 0x00000042342c723c */ /* 0x000fe2000004182c */
[----:B------:R-:W2:Y:S06]  /*a0c0*/  LDSM.16.MT88.4 R64, [R156+0xc400] ;  /* 0x00c400009c40783b */ /* 0x000eac0000004200 */
[----:B------:R-:W-:-:S02]  /*a0d0*/  F2FP.BF16.PACK_AB R52, R150, R141 ;  /* 0x0000008d9634723e */ /* 0x000fc400000010ff */
[----:B------:R-:W-:Y:S02]  /*a0e0*/  F2FP.BF16.PACK_AB R53, R149, R146 ;  /* 0x000000929535723e */ /* 0x000fe400000010ff */
[----:B------:R-:W-:Y:S02]  /*a0f0*/  F2FP.BF16.PACK_AB R54, R145, R142 ;  /* 0x0000008e9136723e */ /* 0x000fe400000010ff */
[----:B------:R-:W-:-:S07]  /*a100*/  F2FP.BF16.PACK_AB R55, R147, R132 ;  /* 0x000000849337723e */ /* 0x000fce00000010ff */
[C---:B-----5:R-:W-:Y:S08]  /*a110*/  HMMA.16816.F32.BF16 R8, R52.reuse, R68, R8 ;  /* 0x000000443408723c */ /* 0x060ff00000041808 */
        /* <DEDUP_REMOVED lines=8> */
[C---:B------:R-:W-:Y:S08]  /*a1a0*/  HMMA.16816.F32.BF16 R32, R52.reuse, R72, R32 ;  /* 0x000000483420723c */ /* 0x040ff00000041820 */
[C---:B---3--:R-:W-:Y:S08]  /*a1b0*/  HMMA.16816.F32.BF16 R40, R52.reuse, R68, R40 ;  /* 0x000000443428723c */ /* 0x048ff00000041828 */
[C---:B------:R-:W-:Y:S01]  /*a1c0*/  HMMA.16816.F32.BF16 R44, R52.reuse, R70, R44 ;  /* 0x00000046342c723c */ /* 0x040fe2000004182c */
[----:B------:R-:W2:Y:S07]  /*a1d0*/  LDSM.16.MT88.4 R68, [R116+0xa800] ;  /* 0x00a800007444783b */ /* 0x000eae0000004200 */
[C---:B-1----:R-:W-:Y:S08]  /*a1e0*/  HMMA.16816.F32.BF16 R48, R52.reuse, R60, R48 ;  /* 0x0000003c3430723c */ /* 0x042ff00000041830 */
[C---:B------:R-:W-:Y:S01]  /*a1f0*/  HMMA.16816.F32.BF16 R4, R52.reuse, R62, R4 ;  /* 0x0000003e3404723c */ /* 0x040fe20000041804 */
[----:B------:R-:W1:Y:S07]  /*a200*/  LDSM.16.MT88.4 R60, [R156+0xc800] ;  /* 0x00c800009c3c783b */ /* 0x000e6e0000004200 */
[----:B------:R-:W-:Y:S01]  /*a210*/  HMMA.16816.F32.BF16 R36, R52, R74, R36 ;  /* 0x0000004a3424723c */ /* 0x000fe20000041824 */
[----:B------:R-:W3:Y:S06]  /*a220*/  LDSM.16.MT88.4 R72, [R116+0xc800] ;  /* 0x00c800007448783b */ /* 0x000eec0000004200 */
[----:B------:R-:W-:-:S02]  /*a230*/  F2FP.BF16.PACK_AB R52, R127, R134 ;  /* 0x000000867f34723e */ /* 0x000fc400000010ff */
[----:B----4-:R-:W-:Y:S02]  /*a240*/  F2FP.BF16.PACK_AB R53, R128, R129 ;  /* 0x000000818035723e */ /* 0x010fe400000010ff */
[----:B------:R-:W-:Y:S02]  /*a250*/  F2FP.BF16.PACK_AB R54, R136, R125 ;  /* 0x0000007d8836723e */ /* 0x000fe400000010ff */
[----:B------:R-:W-:-:S07]  /*a260*/  F2FP.BF16.PACK_AB R55, R131, R126 ;  /* 0x0000007e8337723e */ /* 0x000fce00000010ff */
[C---:B--2---:R-:W-:Y:S08]  /*a270*/  HMMA.16816.F32.BF16 R16, R52.reuse, R68, R16 ;  /* 0x000000443410723c */ /* 0x044ff00000041810 */
[C---:B------:R-:W-:Y:S01]  /*a280*/  HMMA.16816.F32.BF16 R20, R52.reuse, R70, R20 ;  /* 0x000000463414723c */ /* 0x040fe20000041814 */
[----:B------:R-:W2:Y:S07]  /*a290*/  LDSM.16.MT88.4 R68, [R116+0xe800] ;  /* 0x00e800007444783b */ /* 0x000eae0000004200 */
[C---:B------:R-:W-:Y:S08]  /*a2a0*/  HMMA.16816.F32.BF16 R8, R52.reuse, R64, R8 ;  /* 0x000000403408723c */ /* 0x040ff00000041808 */
[C---:B-1----:R-:W-:Y:S01]  /*a2b0*/  HMMA.16816.F32.BF16 R24, R52.reuse, R60, R24 ;  /* 0x0000003c3418723c */ /* 0x042fe20000041818 */
[----:B------:R-:W-:Y:S07]  /*a2c0*/  MUFU.EX2 R61, R95 ;  /* 0x0000005f003d7308 */ /* 0x000fee0000000800 */
[C---:B------:R-:W-:Y:S01]  /*a2d0*/  HMMA.16816.F32.BF16 R28, R52.reuse, R62, R28 ;  /* 0x0000003e341c723c */ /* 0x040fe2000004181c */
[----:B------:R-:W-:Y:S07]  /*a2e0*/  MUFU.EX2 R62, R135 ;  /* 0x00000087003e7308 */ /* 0x000fee0000000800 */
[C---:B------:R-:W-:Y:S01]  /*a2f0*/  HMMA.16816.F32.BF16 R12, R52.reuse, R66, R12 ;  /* 0x00000042340c723c */ /* 0x040fe2000004180c */
[----:B------:R1:W4:Y:S01]  /*a300*/  MUFU.EX2 R60, R94 ;  /* 0x0000005e003c7308 */ /* 0x0003220000000800 */
[----:B------:R-:W5:Y:S06]  /*a310*/  LDSM.16.MT88.4 R64, [R156+0xe800] ;  /* 0x00e800009c40783b */ /* 0x000f6c0000004200 */
[C---:B---3--:R-:W-:Y:S01]  /*a320*/  HMMA.16816.F32.BF16 R32, R52.reuse, R72, R32 ;  /* 0x000000483420723c */ /* 0x048fe20000041820 */
[----:B------:R-:W3:Y:S07]  /*a330*/  MUFU.EX2 R63, R120 ;  /* 0x00000078003f7308 */ /* 0x000eee0000000800 */
[C---:B--2---:R-:W-:Y:S01]  /*a340*/  HMMA.16816.F32.BF16 R48, R52.reuse, R68, R48 ;  /* 0x000000443430723c */ /* 0x044fe20000041830 */
[----:B-1----:R-:W1:Y:S06]  /*a350*/  LDSM.16.MT88.4 R92, [R156+0xcc00] ;  /* 0x00cc00009c5c783b */ /* 0x002e6c0000004200 */
[----:B------:R-:W-:Y:S01]  /*a360*/  F2FP.BF16.PACK_AB R68, R59, R58 ;  /* 0x0000003a3b44723e */ /* 0x000fe200000010ff */
[----:B------:R-:W-:Y:S01]  /*a370*/  HMMA.16816.F32.BF16 R4, R52, R70, R4 ;  /* 0x000000463404723c */ /* 0x000fe20000041804 */
[----:B----4-:R-:W-:-:S06]  /*a380*/  F2FP.BF16.PACK_AB R69, R60, R61 ;  /* 0x0000003d3c45723e */ /* 0x010fcc00000010ff */
[----:B------:R-:W-:Y:S01]  /*a390*/  F2FP.BF16.PACK_AB R70, R62, R139 ;  /* 0x0000008b3e46723e */ /* 0x000fe200000010ff */
[----:B------:R-:W-:Y:S01]  /*a3a0*/  HMMA.16816.F32.BF16 R36, R52, R74, R36 ;  /* 0x0000004a3424723c */ /* 0x000fe20000041824 */
[----:B---3--:R-:W-:-:S07]  /*a3b0*/  F2FP.BF16.PACK_AB R71, R180, R63 ;  /* 0x0000003fb447723e */ /* 0x008fce00000010ff */
[C---:B------:R-:W-:Y:S01]  /*a3c0*/  HMMA.16816.F32.BF16 R112, R68.reuse, R108, R8 ;  /* 0x0000006c4470723c */ /* 0x040fe20000041808 */
[----:B------:R-:W2:Y:S07]  /*a3d0*/  LDSM.16.MT88.4 R8, [R116+0xcc00] ;  /* 0x00cc00007408783b */ /* 0x000eae0000004200 */
[C---:B------:R-:W-:Y:S07]  /*a3e0*/  HMMA.16816.F32.BF16 R108, R68.reuse, R110, R12 ;  /* 0x0000006e446c723c */ /* 0x040fee000004180c */
[----:B------:R-:W-:Y:S01]  /*a3f0*/  FADD.FTZ R13, R85, R2 ;  /* 0x00000002550d7221 */ /* 0x000fe20000010000 */
[----:B------:R-:W-:Y:S01]  /*a400*/  HMMA.16816.F32.BF16 R104, R68, R100, R16 ;  /* 0x000000644468723c */ /* 0x000fe20000041810 */
[----:B------:R-:W-:-:S02]  /*a410*/  MOV R2, R56 ;  /* 0x0000003800027202 */ /* 0x000fc40000000f00 */
[----:B------:R-:W-:-:S04]  /*a420*/  FADD.FTZ R13, R84, R13 ;  /* 0x0000000d540d7221 */ /* 0x000fc80000010000 */
[----:B------:R-:W-:Y:S01]  /*a430*/  FADD.FTZ R0, R82, R13 ;  /* 0x0000000d52007221 */ /* 0x000fe20000010000 */
[----:B-----5:R-:W-:Y:S03]  /*a440*/  HMMA.16816.F32.BF16 R40, R52, R64, R40 ;  /* 0x000000403428723c */ /* 0x020fe60000041828 */
[----:B------:R-:W-:-:S04]  /*a450*/  FADD.FTZ R0, R87, R0 ;  /* 0x0000000057007221 */ /* 0x000fc80000010000 */
[----:B------:R-:W-:Y:S01]  /*a460*/  FADD.FTZ R13, R97, R0 ;  /* 0x00000000610d7221 */ /* 0x000fe20000010000 */
[----:B------:R-:W-:Y:S01]  /*a470*/  HMMA.16816.F32.BF16 R44, R52, R66, R44 ;  /* 0x00000042342c723c */ /* 0x000fe2000004182c */
[----:B------:R-:W-:Y:S02]  /*a480*/  FADD.FTZ R0, R98, R99 ;  /* 0x0000006362007221 */ /* 0x000fe40000010000 */
[----:B------:R-:W-:Y:S02]  /*a490*/  FADD.FTZ R13, R96, R13 ;  /* 0x0000000d600d7221 */ /* 0x000fe40000010000 */
[----:B------:R-:W-:Y:S02]  /*a4a0*/  FADD.FTZ R17, R183, R0 ;  /* 0x00000000b7117221 */ /* 0x000fe40000010000 */
[----:B------:R-:W-:Y:S01]  /*a4b0*/  FADD.FTZ R90, R90, R13 ;  /* 0x0000000d5a5a7221 */ /* 0x000fe20000010000 */
[----:B-1----:R-:W-:Y:S01]  /*a4c0*/  HMMA.16816.F32.BF16 R96, R68, R92, R24 ;  /* 0x0000005c4460723c */ /* 0x002fe20000041818 */
[----:B------:R-:W-:Y:S01]  /*a4d0*/  FADD.FTZ R17, R176, R17 ;  /* 0x00000011b0117221 */ /* 0x000fe20000010000 */
[----:B------:R-:W1:Y:S01]  /*a4e0*/  LDSM.16.MT88.4 R12, [R116+0xec00] ;  /* 0x00ec0000740c783b */ /* 0x000e620000004200 */
        /* <DEDUP_REMOVED lines=33> */
[----:B------:R-:W-:Y:S01]  /*a700*/  FADD.FTZ R61, R61, R0 ;  /* 0x000000003d3d7221 */ /* 0x000fe20000010000 */
[----:B------:R-:W-:Y:S01]  /*a710*/  MOV R0, R3 ;  /* 0x0000000300007202 */ /* 0x000fe20000000f00 */
[----:B------:R-:W-:-:S02]  /*a720*/  FADD.FTZ R58, R59, R58 ;  /* 0x0000003a3b3a7221 */ /* 0x000fc40000010000 */
[----:B------:R-:W-:Y:S02]  /*a730*/  FADD.FTZ R60, R60, R61 ;  /* 0x0000003d3c3c7221 */ /* 0x000fe40000010000 */
[----:B------:R-:W-:Y:S01]  /*a740*/  FADD.FTZ R139, R139, R58 ;  /* 0x0000003a8b8b7221 */ /* 0x000fe20000010000 */
[----:B------:R-:W-:Y:S01]  /*a750*/  HMMA.16816.F32.BF16 R68, R68, R14, R4 ;  /* 0x0000000e4444723c */ /* 0x000fe20000041804 */
[----:B------:R-:W-:Y:S02]  /*a760*/  FADD.FTZ R63, R63, R60 ;  /* 0x0000003c3f3f7221 */ /* 0x000fe40000010000 */
[----:B------:R-:W-:Y:S02]  /*a770*/  FADD.FTZ R177, R62, R139 ;  /* 0x0000008b3eb17221 */ /* 0x000fe40000010000 */
[----:B------:R-:W-:-:S03]  /*a780*/  FADD.FTZ R180, R180, R63 ;  /* 0x0000003fb4b47221 */ /* 0x000fc60000010000 */
.L_x_1902:
        /* <DEDUP_REMOVED lines=14> */
.L_x_1912:
        /* <DEDUP_REMOVED lines=64> */
.L_x_1909:
        /* <DEDUP_REMOVED lines=26> */
[----:B------:R-:W4:Y:S08]  /*ae10*/  LDSM.16.M88.4 R124, [R158+0x3000] ;  /* 0x003000009e7c783b */ /* 0x000f300000000200 */
        /* <DEDUP_REMOVED lines=285> */
[----:B------:R-:W-:-:S05]  /*bff0*/  @!P6 BRA `(.L_x_1911) ;  /* 0x000003c00000e947 */ /* 0x000fca0003800000 */
[----:B------:R-:W-:Y:S01]  /*c000*/  IMAD.SHL.U32 R10, R165, 0x80, RZ ;  /* 0x00000080a50a7824 */ /* 0x000fe200078e00ff */
[----:B------:R-:W-:Y:S04]  /*c010*/  IABS R0, c[0x0][0x2d0] ;  /* 0x0000b40000007a13 */ /* 0x000fe80000000000 */
[----:B------:R-:W2:Y:S01]  /*c020*/  I2F.RP R5, R0 ;  /* 0x0000000000057306 */ /* 0x000ea20000209400 */
[C---:B------:R-:W-:Y:S02]  /*c030*/  IADD3 R8, R10.reuse, -0x100, RZ ;  /* 0xffffff000a087810 */ /* 0x040fe40007ffe0ff */
[----:B------:R-:W-:Y:S04]  /*c040*/  IADD3 R10, R10, -0x80, RZ ;  /* 0xffffff800a0a7810 */ /* 0x000fe80007ffe0ff */
[----:B------:R-:W-:Y:S02]  /*c050*/  IABS R4, R10 ;  /* 0x0000000a00047213 */ /* 0x000fe40000000000 */
[----:B------:R-:W-:Y:S04]  /*c060*/  LOP3.LUT R10, R10, c[0x0][0x2d0], RZ, 0x3c, !PT ;  /* 0x0000b4000a0a7a12 */ /* 0x000fe800078e3cff */
[----:B------:R-:W-:Y:S01]  /*c070*/  ISETP.GE.AND P2, PT, R10, RZ, PT ;  /* 0x000000ff0a00720c */ /* 0x000fe20003f46270 */
[----:B--2---:R-:W2:Y:S02]  /*c080*/  MUFU.RCP R2, R5 ;  /* 0x0000000500027308 */ /* 0x004ea40000001000 */
[----:B--2---:R-:W-:Y:S02]  /*c090*/  IADD3 R6, R2, 0xffffffe, RZ ;  /* 0x0ffffffe02067810 */ /* 0x004fe40007ffe0ff */
[----:B------:R-:W-:Y:S06]  /*c0a0*/  IABS R2, R8 ;  /* 0x0000000800027213 */ /* 0x000fec0000000000 */
[----:B------:R-:W2:Y:S01]  /*c0b0*/  F2I.FTZ.U32.TRUNC.NTZ R7, R6 ;  /* 0x0000000600077305 */ /* 0x000ea2000021f000 */
        /* <DEDUP_REMOVED lines=48> */
.L_x_1911:
        /* <DEDUP_REMOVED lines=26> */
.L_x_1910:
        /* <DEDUP_REMOVED lines=137> */
[----:B------:R-:W-:Y:S01]  /*cdf0*/  MUFU.EX2 R124, R124 ;  /* 0x0000007c007c7308 */ /* 0x000fe20000000800 */
[C---:B------:R-:W-:Y:S02]  /*ce00*/  FMUL.FTZ R43, R53.reuse, R79 ;  /* 0x0000004f352b7220 */ /* 0x040fe40000410000 */
[----:B------:R-:W-:Y:S01]  /*ce10*/  LDSM.16.MT88.4 R76, [R156+0xe400] ;  /* 0x00e400009c4c783b */ /* 0x000fe20000004200 */
[C---:B------:R-:W-:Y:S02]  /*ce20*/  FMUL.FTZ R48, R54.reuse, R68 ;  /* 0x0000004436307220 */ /* 0x040fe40000410000 */
[----:B------:R-:W-:Y:S02]  /*ce30*/  FMUL.FTZ R49, R54, R69 ;  /* 0x0000004536317220 */ /* 0x000fe40000410000 */
[C---:B------:R-:W-:Y:S02]  /*ce40*/  FMUL.FTZ R50, R53.reuse, R70 ;  /* 0x0000004635327220 */ /* 0x040fe40000410000 */
[----:B------:R-:W1:Y:S01]  /*ce50*/  MUFU.EX2 R117, R117 ;  /* 0x0000007500757308 */ /* 0x000e620000000800 */
        /* <DEDUP_REMOVED lines=15> */
[----:B-1----:R-:W-:Y:S01]  /*cf50*/  F2FP.BF16.PACK_AB R58, R117, R124 ;  /* 0x0000007c753a723e */ /* 0x002fe200000010ff */
        /* <DEDUP_REMOVED lines=38> */
[----:B------:R-:W-:Y:S01]  /*d1c0*/  FFMA.FTZ R97, R221, c[0x0][0x23c], -R122 ;  /* 0x00008f00dd617a23 */ /* 0x000fe2000001087a */
[C---:B------:R-:W-:Y:S03]  /*d1d0*/  HMMA.16816.F32.BF16 R20, R56.reuse, R28, R20 ;  /* 0x0000001c3814723c */ /* 0x040fe60000041814 */
[----:B------:R-:W-:Y:S02]  /*d1e0*/  FFMA.FTZ R136, R53, R180, R136 ;  /* 0x000000b435887223 */ /* 0x000fe40000010088 */
        /* <DEDUP_REMOVED lines=23> */
[----:B------:R-:W1:Y:S01]  /*d360*/  MUFU.EX2 R81, R81 ;  /* 0x0000005100517308 */ /* 0x000e620000000800 */
[--C-:B------:R-:W-:Y:S02]  /*d370*/  FFMA.FTZ R80, R229, c[0x0][0x23c], -R122.reuse ;  /* 0x00008f00e5507a23 */ /* 0x100fe4000001087a */
[----:B------:R-:W-:Y:S02]  /*d380*/  FFMA.FTZ R82, R222, c[0x0][0x23c], -R123 ;  /* 0x00008f00de527a23 */ /* 0x000fe4000001087b */
        /* <DEDUP_REMOVED lines=8> */
[----:B------:R-:W2:Y:S01]  /*d410*/  MUFU.EX2 R83, R83 ;  /* 0x0000005300537308 */ /* 0x000ea20000000800 */
[C---:B------:R-:W-:Y:S02]  /*d420*/  FMUL.FTZ R46, R53.reuse, R74 ;  /* 0x0000004a352e7220 */ /* 0x040fe40000410000 */
[----:B------:R-:W-:Y:S02]  /*d430*/  FMUL.FTZ R47, R53, R75 ;  /* 0x0000004b352f7220 */ /* 0x000fe40000410000 */
[----:B------:R-:W3:Y:S01]  /*d440*/  LDSM.16.MT88.4 R72, [R116+0x9400] ;  /* 0x009400007448783b */ /* 0x000ee20000004200 */
[----:B------:R-:W-:Y:S02]  /*d450*/  FADD.FTZ R53, R121, R136 ;  /* 0x0000008879357221 */ /* 0x000fe40000010000 */
[----:B------:R-:W-:Y:S02]  /*d460*/  FADD.FTZ R54, R124, R125 ;  /* 0x0000007d7c367221 */ /* 0x000fe40000010000 */
[C---:B------:R-:W-:Y:S01]  /*d470*/  HMMA.16816.F32.BF16 R44, R56.reuse, R60, R44 ;  /* 0x0000003c382c723c */ /* 0x040fe2000004182c */
[----:B------:R-:W4:Y:S02]  /*d480*/  MUFU.EX2 R82, R82 ;  /* 0x0000005200527308 */ /* 0x000f240000000800 */
[----:B------:R-:W-:Y:S02]  /*d490*/  FADD.FTZ R120, R120, R53 ;  /* 0x0000003578787221 */ /* 0x000fe40000010000 */
[----:B------:R-:W-:Y:S02]  /*d4a0*/  FADD.FTZ R117, R117, R54 ;  /* 0x0000003675757221 */ /* 0x000fe40000010000 */
[----:B------:R-:W-:Y:S01]  /*d4b0*/  FADD.FTZ R95, R55, R120 ;  /* 0x00000078375f7221 */ /* 0x000fe20000010000 */
[----:B------:R-:W-:Y:S01]  /*d4c0*/  HMMA.16816.F32.BF16 R48, R56, R62, R48 ;  /* 0x0000003e3830723c */ /* 0x000fe20000041830 */
[----:B------:R-:W5:Y:S02]  /*d4d0*/  LDSM.16.MT88.4 R60, [R156+0xb400] ;  /* 0x00b400009c3c783b */ /* 0x000f640000004200 */
[----:B------:R-:W-:Y:S01]  /*d4e0*/  MUFU.EX2 R143, R143 ;  /* 0x0000008f008f7308 */ /* 0x000fe20000000800 */
[--C-:B------:R-:W-:Y:S02]  /*d4f0*/  FFMA.FTZ R125, R187, c[0x0][0x23c], -R122.reuse ;  /* 0x00008f00bb7d7a23 */ /* 0x100fe4000001087a */
[----:B------:R-:W-:Y:S01]  /*d500*/  FFMA.FTZ R136, R185, c[0x0][0x23c], -R122 ;  /* 0x00008f00b9887a23 */ /* 0x000fe2000001087a */
[----:B-1----:R-:W-:Y:S01]  /*d510*/  F2FP.BF16.PACK_AB R58, R81, R84 ;  /* 0x00000054513a723e */ /* 0x002fe200000010ff */
[----:B------:R-:W-:Y:S01]  /*d520*/  FFMA.FTZ R184, R184, c[0x0][0x23c], -R123 ;  /* 0x00008f00b8b87a23 */ /* 0x000fe2000001087b */
[----:B------:R-:W-:Y:S03]  /*d530*/  F2FP.BF16.PACK_AB R56, R93, R96 ;  /* 0x000000605d38723e */ /* 0x000fe600000010ff */
[----:B------:R-:W-:Y:S01]  /*d540*/  F2FP.BF16.PACK_AB R57, R85, R88 ;  /* 0x000000585539723e */ /* 0x000fe200000010ff */
[----:B------:R-:W-:Y:S01]  /*d550*/  FADD.FTZ R88, R88, R95 ;  /* 0x0000005f58587221 */ /* 0x000fe20000010000 */
[----:B--2---:R-:W-:Y:S01]  /*d560*/  F2FP.BF16.PACK_AB R59, R83, R80 ;  /* 0x00000050533b723e */ /* 0x004fe200000010ff */
[----:B------:R-:W-:Y:S01]  /*d570*/  MUFU.EX2 R150, R150 ;  /* 0x0000009600967308 */ /* 0x000fe20000000800 */
[----:B------:R-:W-:Y:S01]  /*d580*/  FADD.FTZ R96, R96, R117 ;  /* 0x0000007560607221 */ /* 0x000fe20000010000 */
[----:B------:R-:W-:Y:S01]  /*d590*/  MOV R117, R0 ;  /* 0x0000000000757202 */ /* 0x000fe20000000f00 */
[----:B------:R-:W-:Y:S02]  /*d5a0*/  FADD.FTZ R85, R85, R88 ;  /* 0x0000005855557221 */ /* 0x000fe40000010000 */
[----:B------:R-:W-:Y:S01]  /*d5b0*/  FADD.FTZ R93, R93, R96 ;  /* 0x000000605d5d7221 */ /* 0x000fe20000010000 */
[C---:B------:R-:W-:Y:S03]  /*d5c0*/  HMMA.16816.F32.BF16 R4, R56.reuse, R64, R4 ;  /* 0x000000403804723c */ /* 0x040fe60000041804 */
[--C-:B------:R-:W-:Y:S01]  /*d5d0*/  FFMA.FTZ R186, R186, c[0x0][0x23c], -R123.reuse ;  /* 0x00008f00baba7a23 */ /* 0x100fe2000001087b */
[----:B------:R-:W-:Y:S01]  /*d5e0*/  MUFU.EX2 R145, R145 ;  /* 0x0000009100917308 */ /* 0x000fe20000000800 */
[--C-:B------:R-:W-:Y:S02]  /*d5f0*/  FFMA.FTZ R153, R190, c[0x0][0x23c], -R123.reuse ;  /* 0x00008f00be997a23 */ /* 0x100fe4000001087b */
[--C-:B------:R-:W-:Y:S01]  /*d600*/  FFMA.FTZ R194, R194, c[0x0][0x23c], -R123.reuse ;  /* 0x00008f00c2c27a23 */ /* 0x100fe2000001087b */
[C---:B------:R-:W-:Y:S01]  /*d610*/  HMMA.16816.F32.BF16 R8, R56.reuse, R66, R8 ;  /* 0x000000423808723c */ /* 0x040fe20000041808 */
[----:B------:R-:W1:Y:S03]  /*d620*/  LDSM.16.MT88.4 R64, [R116+0xb400] ;  /* 0x00b400007440783b */ /* 0x000e660000004200 */
[--C-:B------:R-:W-:Y:S02]  /*d630*/  FFMA.FTZ R196, R196, c[0x0][0x23c], -R123.reuse ;  /* 0x00008f00c4c47a23 */ /* 0x100fe4000001087b */
[----:B------:R-:W-:Y:S01]  /*d640*/  MUFU.EX2 R152, R152 ;  /* 0x0000009800987308 */ /* 0x000fe20000000800 */
[----:B------:R-:W-:Y:S01]  /*d650*/  FFMA.FTZ R123, R198, c[0x0][0x23c], -R123 ;  /* 0x00008f00c67b7a23 */ /* 0x000fe2000001087b */
[C---:B---3--:R-:W-:Y:S04]  /*d660*/  HMMA.16816.F32.BF16 R12, R56.reuse, R72, R12 ;  /* 0x00000048380c723c */ /* 0x048fe8000004180c */
[--C-:B------:R-:W-:Y:S02]  /*d670*/  FFMA.FTZ R163, R163, c[0x0][0x23c], -R122.reuse ;  /* 0x00008f00a3a37a23 */ /* 0x100fe4000001087a */
[--C-:B------:R-:W-:Y:S02]  /*d680*/  FFMA.FTZ R181, R181, c[0x0][0x23c], -R122.reuse ;  /* 0x00008f00b5b57a23 */ /* 0x100fe4000001087a */
[C---:B------:R-:W-:Y:S01]  /*d690*/  HMMA.16816.F32.BF16 R16, R56.reuse, R74, R16 ;  /* 0x0000004a3810723c */ /* 0x040fe20000041810 */
[----:B------:R-:W-:Y:S01]  /*d6a0*/  LDSM.16.MT88.4 R72, [R156+0xc000] ;  /* 0x00c000009c48783b */ /* 0x000fe20000004200 */
[----:B------:R-:W-:Y:S02]  /*d6b0*/  MUFU.EX2 R147, R147 ;  /* 0x0000009300937308 */ /* 0x000fe40000000800 */
[----:B------:R-:W-:Y:S04]  /*d6c0*/  FFMA.FTZ R122, R3, c[0x0][0x23c], -R122 ;  /* 0x00008f00037a7a23 */ /* 0x000fe8000001087a */
[C---:B-----5:R-:W-:Y:S04]  /*d6d0*/  HMMA.16816.F32.BF16 R20, R56.reuse, R60, R20 ;  /* 0x0000003c3814723c */ /* 0x060fe80000041814 */
[----:B------:R-:W-:Y:S04]  /*d6e0*/  MUFU.EX2 R154, R154 ;  /* 0x0000009a009a7308 */ /* 0x000fe80000000800 */
[C---:B------:R-:W-:Y:S01]  /*d6f0*/  HMMA.16816.F32.BF16 R24, R56.reuse, R62, R24 ;  /* 0x0000003e3818723c */ /* 0x040fe20000041818 */
[----:B------:R-:W2:Y:S05]  /*d700*/  LDSM.16.MT88.4 R60, [R116+0xd400] ;  /* 0x00d40000743c783b */ /* 0x000eaa0000004200 */
[----:B------:R-:W-:Y:S02]  /*d710*/  MUFU.EX2 R89, R89 ;  /* 0x0000005900597308 */ /* 0x000fe40000000800 */
[C---:B-1----:R-:W-:Y:S08]  /*d720*/  HMMA.16816.F32.BF16 R28, R56.reuse, R64, R28 ;  /* 0x00000040381c723c */ /* 0x042ff0000004181c */
[----:B------:R-:W1:Y:S01]  /*d730*/  MUFU.EX2 R90, R90 ;  /* 0x0000005a005a7308 */ /* 0x000e620000000800 */
[C---:B------:R-:W-:Y:S01]  /*d740*/  HMMA.16816.F32.BF16 R32, R56.reuse, R66, R32 ;  /* 0x000000423820723c */ /* 0x040fe20000041820 */
[----:B------:R-:W3:Y:S07]  /*d750*/  LDSM.16.MT88.4 R64, [R156+0x9800] ;  /* 0x009800009c40783b */ /* 0x000eee0000004200 */
[C---:B------:R-:W-:Y:S01]  /*d760*/  HMMA.16816.F32.BF16 R36, R56.reuse, R68, R36 ;  /* 0x000000443824723c */ /* 0x040fe20000041824 */
[----:B------:R-:W-:Y:S07]  /*d770*/  MUFU.EX2 R91, R91 ;  /* 0x0000005b005b7308 */ /* 0x000fee0000000800 */
[C---:B------:R-:W-:Y:S01]  /*d780*/  HMMA.16816.F32.BF16 R40, R56.reuse, R70, R40 ;  /* 0x000000463828723c */ /* 0x040fe20000041828 */
[----:B------:R-:W5:Y:S02]  /*d790*/  LDSM.16.MT88.4 R68, [R116+0x9800] ;  /* 0x009800007444783b */ /* 0x000f640000004200 */
[----:B------:R-:W3:Y:S05]  /*d7a0*/  MUFU.EX2 R98, R98 ;  /* 0x0000006200627308 */ /* 0x000eea0000000800 */
[C---:B--2---:R-:W-:Y:S05]  /*d7b0*/  HMMA.16816.F32.BF16 R44, R56.reuse, R60, R44 ;  /* 0x0000003c382c723c */ /* 0x044fea000004182c */
[----:B------:R-:W2:Y:S03]  /*d7c0*/  MUFU.EX2 R97, R97 ;  /* 0x0000006100617308 */ /* 0x000ea60000000800 */
[----:B------:R-:W-:Y:S01]  /*d7d0*/  HMMA.16816.F32.BF16 R48, R56, R62, R48 ;  /* 0x0000003e3830723c */ /* 0x000fe20000041830 */
[----:B------:R-:W5:Y:S06]  /*d7e0*/  LDSM.16.MT88.4 R60, [R156+0xb800] ;  /* 0x00b800009c3c783b */ /* 0x000f6c0000004200 */
[----:B----4-:R-:W-:Y:S01]  /*d7f0*/  F2FP.BF16.PACK_AB R56, R82, R87 ;  /* 0x000000575238723e */ /* 0x010fe200000010ff */
[----:B------:R-:W-:Y:S01]  /*d800*/  MUFU.EX2 R130, R130 ;  /* 0x0000008200827308 */ /* 0x000fe20000000800 */
[----:B-1----:R-:W-:Y:S03]  /*d810*/  F2FP.BF16.PACK_AB R57, R90, R89 ;  /* 0x000000595a39723e */ /* 0x002fe600000010ff */
[----:B---3--:R-:W-:Y:S06]  /*d820*/  F2FP.BF16.PACK_AB R58, R98, R91 ;  /* 0x0000005b623a723e */ /* 0x008fec00000010ff */
[----:B------:R-:W1:Y:S01]  /*d830*/  MUFU.EX2 R127, R127 ;  /* 0x0000007f007f7308 */ /* 0x000e620000000800 */
[----:B--2---:R-:W-:Y:S07]  /*d840*/  F2FP.BF16.PACK_AB R59, R126, R97 ;  /* 0x000000617e3b723e */ /* 0x004fee00000010ff */
[C---:B------:R-:W-:Y:S02]  /*d850*/  HMMA.16816.F32.BF16 R4, R56.reuse, R64, R4 ;  /* 0x000000403804723c */ /* 0x040fe40000041804 */
[----:B------:R-:W-:Y:S06]  /*d860*/  MUFU.EX2 R129, R129 ;  /* 0x0000008100817308 */ /* 0x000fec0000000800 */
[C---:B------:R-:W-:Y:S01]  /*d870*/  HMMA.16816.F32.BF16 R8, R56.reuse, R66, R8 ;  /* 0x000000423808723c */ /* 0x040fe20000041808 */
[----:B------:R-:W2:Y:S03]  /*d880*/  LDSM.16.MT88.4 R64, [R116+0xb800] ;  /* 0x00b800007440783b */ /* 0x000ea60000004200 */
[----:B------:R-:W3:Y:S04]  /*d890*/  MUFU.EX2 R132, R132 ;  /* 0x0000008400847308 */ /* 0x000ee80000000800 */
[C---:B-----5:R-:W-:Y:S06]  /*d8a0*/  HMMA.16816.F32.BF16 R12, R56.reuse, R68, R12 ;  /* 0x00000044380c723c */ /* 0x060fec000004180c */
[----:B------:R-:W4:Y:S02]  /*d8b0*/  MUFU.EX2 R134, R134 ;  /* 0x0000008600867308 */ /* 0x000f240000000800 */
[C---:B------:R-:W-:Y:S01]  /*d8c0*/  HMMA.16816.F32.BF16 R16, R56.reuse, R70, R16 ;  /* 0x000000463810723c */ /* 0x040fe20000041810 */
[----:B------:R-:W5:Y:S07]  /*d8d0*/  LDSM.16.MT88.4 R68, [R156+0xd800] ;  /* 0x00d800009c44783b */ /* 0x000f6e0000004200 */
[----:B------:R-:W-:Y:S01]  /*d8e0*/  MUFU.EX2 R140, R140 ;  /* 0x0000008c008c7308 */ /* 0x000fe20000000800 */
        /* <DEDUP_REMOVED lines=67> */
[----:B------:R-:W5:Y:S02]  /*dd20*/  LDSM.16.MT88.4 R68, [R116+0xe000] ;  /* 0x00e000007444783b */ /* 0x000f640000004200 */
[----:B------:R-:W-:Y:S05]  /*dd30*/  MUFU.EX2 R122, R122 ;  /* 0x0000007a007a7308 */ /* 0x000fea0000000800 */
        /* <DEDUP_REMOVED lines=44> */
[----:B--2---:R-:W-:Y:S02]  /*e000*/  F2FP.BF16.PACK_AB R69, R64, R3 ;  /* 0x000000034045723e */ /* 0x004fe400000010ff */
[----:B------:R-:W-:Y:S02]  /*e010*/  F2FP.BF16.PACK_AB R71, R122, R65 ;  /* 0x000000417a47723e */ /* 0x000fe400000010ff */
[C---:B------:R-:W-:Y:S08]  /*e020*/  HMMA.16816.F32.BF16 R24, R52.reuse, R74, R24 ;  /* 0x0000004a3418723c */ /* 0x040ff00000041818 */
[C---:B------:R-:W-:Y:S08]  /*e030*/  HMMA.16816.F32.BF16 R28, R52.reuse, R76, R28 ;  /* 0x0000004c341c723c */ /* 0x040ff0000004181c */
[C---:B------:R-:W-:Y:S01]  /*e040*/  HMMA.16816.F32.BF16 R32, R52.reuse, R78, R32 ;  /* 0x0000004e3420723c */ /* 0x040fe20000041820 */
[----:B------:R-:W-:Y:S07]  /*e050*/  LDSM.16.MT88.4 R76, [R156+0xec00] ;  /* 0x00ec00009c4c783b */ /* 0x000fee0000004200 */
[C---:B------:R-:W-:Y:S07]  /*e060*/  HMMA.16816.F32.BF16 R36, R52.reuse, R56, R36 ;  /* 0x000000383424723c */ /* 0x040fee0000041824 */
[----:B------:R-:W-:Y:S01]  /*e070*/  FADD.FTZ R56, R80, R85 ;  /* 0x0000005550387221 */ /* 0x000fe20000010000 */
[C---:B------:R-:W-:Y:S04]  /*e080*/  HMMA.16816.F32.BF16 R40, R52.reuse, R58, R40 ;  /* 0x0000003a3428723c */ /* 0x040fe80000041828 */
[----:B------:R-:W-:Y:S03]  /*e090*/  FADD.FTZ R56, R83, R56 ;  /* 0x0000003853387221 */ /* 0x000fe60000010000 */
[----:B------:R-:W-:Y:S01]  /*e0a0*/  FADD.FTZ R58, R84, R93 ;  /* 0x0000005d543a7221 */ /* 0x000fe20000010000 */
[C---:B----4-:R-:W-:Y:S01]  /*e0b0*/  HMMA.16816.F32.BF16 R44, R52.reuse, R60, R44 ;  /* 0x0000003c342c723c */ /* 0x050fe2000004182c */
[----:B------:R-:W1:Y:S03]  /*e0c0*/  LDSM.16.MT88.4 R92, [R156+0xcc00] ;  /* 0x00cc00009c5c783b */ /* 0x000e660000004200 */
[----:B------:R-:W-:Y:S02]  /*e0d0*/  FADD.FTZ R58, R81, R58 ;  /* 0x0000003a513a7221 */ /* 0x000fe40000010000 */
[----:B------:R-:W-:Y:S02]  /*e0e0*/  FADD.FTZ R89, R89, R56 ;  /* 0x0000003859597221 */ /* 0x000fe40000010000 */
[----:B------:R-:W-:Y:S04]  /*e0f0*/  HMMA.16816.F32.BF16 R48, R52, R62, R48 ;  /* 0x0000003e3430723c */ /* 0x000fe80000041830 */
[----:B------:R-:W-:Y:S04]  /*e100*/  FADD.FTZ R90, R90, R89 ;  /* 0x000000595a5a7221 */ /* 0x000fe80000010000 */
        /* <DEDUP_REMOVED lines=63> */
.L_x_1908:
        /* <DEDUP_REMOVED lines=198> */
.L_x_1914:
[----:B------:R-:W-:Y:S05]  /*f160*/  BSYNC B0 ;  /* 0x0000000000007941 */ /* 0x000fea0003800000 */
.L_x_1913:
[----:B------:R-:W5:Y:S01]  /*f170*/  S2R R2, SR_CTAID.X ;  /* 0x0000000000027919 */ /* 0x000f620000002500 */
[----:B---3--:R-:W-:Y:S01]  /*f180*/  SHF.R.S32.HI R4, RZ, 0x1f, R10 ;  /* 0x0000001fff047819 */ /* 0x008fe2000001140a */
[----:B------:R-:W-:Y:S01]  /*f190*/  BSSY B0, `(.L_x_1915) ;  /* 0x0000018000007945 */ /* 0x000fe20003800000 */
[----:B-----5:R-:W-:-:S04]  /*f1a0*/  SHF.L.U32 R3, R2, 0x6, RZ ;  /* 0x0000000602037819 */ /* 0x020fc800000006ff */
        /* <DEDUP_REMOVED lines=22> */
.L_x_1916:
[----:B------:R-:W-:Y:S05]  /*f310*/  BSYNC B0 ;  /* 0x0000000000007941 */ /* 0x000fea0003800000 */
.L_x_1915:
[----:B------:R-:W-:Y:S01]  /*f320*/  IMAD R2, R2, -0x40, R167 ;  /* 0xffffffc002027824 */ /* 0x000fe200078e02a7 */
[----:B------:R-:W-:-:S04]  /*f330*/  LEA.HI.SX32 R3, R8, 0x20, 0x1e ;  /* 0x0000002008037811 */ /* 0x000fc800078ff2ff */
[----:B------:R-:W-:-:S13]  /*f340*/  ISETP.GE.AND P0, PT, R3, R2, PT ;  /* 0x000000020300720c */ /* 0x000fda0003f06270 */
[----:B------:R-:W-:Y:S05]  /*f350*/  @P0 EXIT ;  /* 0x000000000000094d */ /* 0x000fea0003800000 */
        /* <DEDUP_REMOVED lines=14> */
.L_x_1917:
        /* <DEDUP_REMOVED lines=12> */
.L_x_6331:


//--------------------- .text._ZN5flash24flash_fwd_splitkv_kernelI23Flash_fwd_kernel_traitsILi96ELi64ELi128ELi4ELb0ELb0EN7cutlass10bfloat16_tE19Flash_kernel_traitsILi96ELi64ELi128ELi4ES3_EELb1ELb0ELb1ELb0ELb0ELb0ELb0ELb0EEEvNS_16Flash_fwd_paramsE --------------------------
	.section	.text._ZN5flash24flash_fwd_splitkv_kernelI23Flash_fwd_kernel_traitsILi96ELi64ELi128ELi4ELb0ELb0EN7cutlass10bfloat16_tE19Flash_kernel_traitsILi96ELi64ELi128ELi4ES3_EELb1ELb0ELb1ELb0ELb0ELb0ELb0ELb0EEEvNS_16Flash_fwd_paramsE,"ax",@progbits
	.sectioninfo	@"SHI_REGISTERS=220"
	.align	128
        .global         _ZN5flash24flash_fwd_splitkv_kernelI23Flash_fwd_kernel_traitsILi96ELi64ELi128ELi4ELb0ELb0EN7cutlass10bfloat16_tE19Flash_kernel_traitsILi96ELi64ELi128ELi4ES3_EELb1ELb0ELb1ELb0ELb0ELb0ELb0ELb0EEEvNS_16Flash_fwd_paramsE
        .type           _ZN5flash24flash_fwd_splitkv_kernelI23Flash_fwd_kernel_traitsILi96ELi64ELi128ELi4ELb0ELb0EN7cutlass10bfloat16_tE19Flash_kernel_traitsILi96ELi64ELi128ELi4ES3_EELb1ELb0ELb1ELb0ELb0ELb0ELb0ELb0EEEvNS_16Flash_fwd_paramsE,@function
        .size           _ZN5flash24flash_fwd_splitkv_kernelI23Flash_fwd_kernel_traitsILi96ELi64ELi128ELi4ELb0ELb0EN7cutlass10bfloat16_tE19Flash_kernel_traitsILi96ELi64ELi128ELi4ES3_EELb1ELb0ELb1ELb0ELb0ELb0ELb0ELb0EEEvNS_16Flash_fwd_paramsE,(.L_x_6332 - _ZN5flash24flash_fwd_splitkv_kernelI23Flash_fwd_kernel_traitsILi96ELi64ELi128ELi4ELb0ELb0EN7cutlass10bfloat16_tE19Flash_kernel_traitsILi96ELi64ELi128ELi4ES3_EELb1ELb0ELb1ELb0ELb0ELb0ELb0ELb0EEEvNS_16Flash_fwd_paramsE)
        .other          _ZN5flash24flash_fwd_splitkv_kernelI23Flash_fwd_kernel_traitsILi96ELi64ELi128ELi4ELb0ELb0EN7cutlass10bfloat16_tE19Flash_kernel_traitsILi96ELi64ELi128ELi4ES3_EELb1ELb0ELb1ELb0ELb0ELb0ELb0ELb0EEEvNS_16Flash_fwd_paramsE,@"STO_CUDA_ENTRY STV_DEFAULT"
_ZN5flash24flash_fwd_splitkv_kernelI23Flash_fwd_kernel_traitsILi96ELi64ELi128ELi4ELb0ELb0EN7cutlass10bfloat16_tE19Flash_kernel_traitsILi96ELi64ELi128ELi4ES3_EELb1ELb0ELb1ELb0ELb0ELb0ELb0ELb0EEEvNS_16Flash_fwd_paramsE:
.text._ZN5flash24flash_fwd_splitkv_kernelI23Flash_fwd_kernel_traitsILi96ELi64ELi128ELi4ELb0ELb0EN7cutlass10bfloat16_tE19Flash_kernel_traitsILi96ELi64ELi128ELi4ES3_EELb1ELb0ELb1ELb0ELb0ELb0ELb0ELb0EEEvNS_16Flash_fwd_paramsE:
        /* <DEDUP_REMOVED lines=33> */
.L_x_1918:
[----:B-1-34-:R-:W-:Y:S02]  /*0210*/  MOV R0, c[0x0][0x218] ;  /* 0x0000860000007a02 */ /* 0x01afe40000000f00 */
.L_x_1919:
        /* <DEDUP_REMOVED lines=35> */
[----:B------:R-:W-:Y:S02]  /*0450*/  IADD3 R182, -R21, R182, RZ ;  /* 0x000000b615b67210 */ /* 0x000fe40007ffe1ff */
[----:B------:R-:W-:-:S05]  /*0460*/  LOP3.LUT R2, R0, 0xfffffffc, RZ, 0xc0, !PT ;  /* 0xfffffffc00027812 */ /* 0x000fca00078ec0ff */
        /* <DEDUP_REMOVED lines=9> */
[----:B------:R-:W-:Y:S01]  /*0500*/  @!P0 IMAD R3, R15, c[0x0][0x1e4], R6 ;  /* 0x000079000f038a24 */ /* 0x000fe200078e0206 */
[----:B------:R-:W-:Y:S01]  /*0510*/  IADD3 R6, R8, 0x20, RZ ;  /* 0x0000002008067810 */ /* 0x000fe20007ffe0ff */
[----:B------:R-:W-:-:S02]  /*0520*/  IMAD R2, R2, c[0x0][0x1e8], RZ ;  /* 0x00007a0002027a24 */ /* 0x000fc400078e02ff */
[----:B------:R-:W-:-:S04]  /*0530*/  IMAD.WIDE.U32 R10, R21, c[0x0][0x1e8], R8 ;  /* 0x00007a00150a7a25 */ /* 0x000fc800078e0008 */
[----:B------:R-:W-:Y:S02]  /*0540*/  @P0 IMAD R183, R183, c[0x0][0x1ec], R5 ;  /* 0x00007b00b7b70a24 */ /* 0x000fe400078e0205 */
[----:B------:R-:W-:Y:S01]  /*0550*/  @!P0 IMAD.IADD R183, R13, 0x1, R3 ;  /* 0x000000010db78824 */ /* 0x000fe200078e0203 */
[----:B------:R-:W-:Y:S01]  /*0560*/  IADD3 R4, P0, R4, R10, RZ ;  /* 0x0000000a04047210 */ /* 0x000fe20007f1e0ff */
[----:B------:R-:W-:Y:S01]  /*0570*/  IMAD R2, R21, c[0x0][0x1ec], R2 ;  /* 0x00007b0015027a24 */ /* 0x000fe200078e0202 */
[----:B------:R-:W-:-:S04]  /*0580*/  SHF.R.S32.HI R3, RZ, 0x1f, R24 ;  /* 0x0000001fff037819 */ /* 0x000fc80000011418 */
[----:B------:R-:W-:Y:S01]  /*0590*/  IADD3.X R5, R183, R11, R2, P0, !PT ;  /* 0x0000000bb7057210 */ /* 0x000fe200007fe402 */
[----:B------:R-:W-:Y:S01]  /*05a0*/  IMAD R3, R3, c[0x0][0x1f0], RZ ;  /* 0x00007c0003037a24 */ /* 0x000fe200078e02ff */
[----:B------:R-:W-:Y:S01]  /*05b0*/  SHF.R.S32.HI R11, RZ, 0x2, R0 ;  /* 0x00000002ff0b7819 */ /* 0x000fe20000011400 */
[----:B------:R-:W-:Y:S01]  /*05c0*/  IMAD R0, R15, c[0x0][0x1c0], R24 ;  /* 0x000070000f007a24 */ /* 0x000fe200078e0218 */
[----:B------:R-:W-:Y:S01]  /*05d0*/  IADD3 R2, R8, 0x40, RZ ;  /* 0x0000004008027810 */ /* 0x000fe20007ffe0ff */
[C---:B------:R-:W-:Y:S01]  /*05e0*/  IMAD R3, R24.reuse, c[0x0][0x1f4], R3 ;  /* 0x00007d0018037a24 */ /* 0x040fe200078e0203 */
[----:B------:R-:W-:Y:S01]  /*05f0*/  ISETP.GE.AND P0, PT, R11, R182, PT ;  /* 0x000000b60b00720c */ /* 0x000fe20003f06270 */
[----:B------:R-:W-:-:S04]  /*0600*/  IMAD.WIDE.U32 R4, R24, c[0x0][0x1f0], R4 ;  /* 0x00007c0018047a25 */ /* 0x000fc800078e0004 */
[----:B------:R-:W-:Y:S01]  /*0610*/  IMAD R21, R0, c[0x0][0x214], R21 ;  /* 0x0000850000157a24 */ /* 0x000fe200078e0215 */
[----:B------:R-:W-:Y:S01]  /*0620*/  SHF.R.S32.HI R0, RZ, 0x1f, R11 ;  /* 0x0000001fff007819 */ /* 0x000fe2000001140b */
[----:B------:R-:W-:-:S06]  /*0630*/  IMAD.IADD R15, R5, 0x1, R3 ;  /* 0x00000001050f7824 */ /* 0x000fcc00078e0203 */
        /* <DEDUP_REMOVED lines=14> */
.L_x_1922:
[----:B------:R-:W-:Y:S05]  /*0720*/  BSYNC B0 ;  /* 0x0000000000007941 */ /* 0x000fea0003800000 */
.L_x_1921:
        /* <DEDUP_REMOVED lines=19> */
.L_x_1924:
[----:B------:R-:W-:Y:S05]  /*0860*/  BSYNC B0 ;  /* 0x0000000000007941 */ /* 0x000fea0003800000 */
.L_x_1923:
[----:B------:R-:W-:-:S04]  /*0870*/  ISETP.NE.AND P2, PT, R7, RZ, PT ;  /* 0x000000ff0700720c */ /* 0x000fc80003f45270 */
        /* <DEDUP_REMOVED lines=12> */
.L_x_1920:
        /* <DEDUP_REMOVED lines=74> */
[----:B------:R-:W-:-:S04]  /*0de0*/  @!P1 LOP3.LUT R22, RZ, c[0x0][0x1c8], RZ, 0x33, !PT ;  /* 0x00007200ff169a12 */ /* 0x000fc800078e33ff */
[----:B-1----:R-:W-:Y:S02]  /*0df0*/  SHF.R.S32.HI R11, RZ, 0x1f, R22 ;  /* 0x0000001fff0b7819 */ /* 0x002fe40000011416 */
[----:B--2---:R-:W-:Y:S01]  /*0e00*/  SHF.R.S32.HI R17, RZ, 0x1f, R0 ;  /* 0x0000001fff117819 */ /* 0x004fe20000011400 */
[----:B------:R-:W-:-:S04]  /*0e10*/  IMAD.WIDE.U32 R4, R0, c[0x0][0x180], RZ ;  /* 0x0000600000047a25 */ /* 0x000fc800078e00ff */
[C---:B------:R-:W-:Y:S02]  /*0e20*/  IMAD R3, R17.reuse, c[0x0][0x180], RZ ;  /* 0x0000600011037a24 */ /* 0x040fe400078e02ff */
[----:B------:R-:W-:Y:S02]  /*0e30*/  IMAD R17, R17, c[0x0][0x188], RZ ;  /* 0x0000620011117a24 */ /* 0x000fe400078e02ff */
[C---:B------:R-:W-:Y:S02]  /*0e40*/  IMAD R3, R0.reuse, c[0x0][0x184], R3 ;  /* 0x0000610000037a24 */ /* 0x040fe400078e0203 */
[----:B------:R-:W-:-:S03]  /*0e50*/  IMAD.WIDE.U32 R8, R0, c[0x0][0x188], RZ ;  /* 0x0000620000087a25 */ /* 0x000fc600078e00ff */
[----:B------:R-:W-:Y:S01]  /*0e60*/  IADD3 R5, R5, R3, RZ ;  /* 0x0000000305057210 */ /* 0x000fe20007ffe0ff */
[----:B------:R-:W-:Y:S01]  /*0e70*/  IMAD R3, R11, c[0x0][0x1b0], RZ ;  /* 0x00006c000b037a24 */ /* 0x000fe200078e02ff */
[----:B------:R-:W-:Y:S01]  /*0e80*/  MOV R16, R8 ;  /* 0x0000000800107202 */ /* 0x000fe20000000f00 */
[----:B------:R-:W-:Y:S02]  /*0e90*/  IMAD R17, R0, c[0x0][0x18c], R17 ;  /* 0x0000630000117a24 */ /* 0x000fe400078e0211 */
[----:B------:R-:W-:-:S04]  /*0ea0*/  IMAD.WIDE.U32 R4, R13, c[0x0][0x198], R4 ;  /* 0x000066000d047a25 */ /* 0x000fc800078e0004 */
[----:B------:R-:W-:Y:S02]  /*0eb0*/  IMAD.IADD R5, R5, 0x1, R2 ;  /* 0x0000000105057824 */ /* 0x000fe400078e0202 */
[C---:B------:R-:W-:Y:S02]  /*0ec0*/  IMAD R3, R22.reuse, c[0x0][0x1b4], R3 ;  /* 0x00006d0016037a24 */ /* 0x040fe400078e0203 */
[----:B------:R-:W-:-:S04]  /*0ed0*/  IMAD.WIDE.U32 R28, R22, c[0x0][0x1b0], R4 ;  /* 0x00006c00161c7a25 */ /* 0x000fc800078e0004 */
[----:B------:R-:W-:Y:S01]  /*0ee0*/  IMAD.IADD R17, R9, 0x1, R17 ;  /* 0x0000000109117824 */ /* 0x000fe200078e0211 */
[----:B------:R-:W-:Y:S01]  /*0ef0*/  IADD3 R29, R29, R3, RZ ;  /* 0x000000031d1d7210 */ /* 0x000fe20007ffe0ff */
[----:B------:R-:W-:Y:S05]  /*0f00*/  BRA `(.L_x_1926) ;  /* 0x0000043000007947 */ /* 0x000fea0003800000 */
.L_x_1925:
        /* <DEDUP_REMOVED lines=15> */
.L_x_1927:
[----:B------:R-:W-:Y:S01]  /*1000*/  IABS R8, c[0x0][0x1c8] ;  /* 0x0000720000087a13 */ /* 0x000fe20000000000 */
[----:B------:R-:W-:Y:S01]  /*1010*/  @P3 IMAD.IADD R17, R2, 0x1, R17 ;  /* 0x0000000102113824 */ /* 0x000fe200078e0211 */
[----:B------:R-:W-:Y:S02]  /*1020*/  LEA R13, R128, 0xffffff80, 0x7 ;  /* 0xffffff80800d7811 */ /* 0x000fe400078e38ff */
[----:B------:R-:W1:Y:S02]  /*1030*/  I2F.RP R9, R8 ;  /* 0x0000000800097306 */ /* 0x000e640000209400 */
[----:B------:R-:W-:-:S06]  /*1040*/  SHF.R.S32.HI R27, RZ, 0x1f, R13 ;  /* 0x0000001fff1b7819 */ /* 0x000fcc000001140d */
        /* <DEDUP_REMOVED lines=11> */
[----:B------:R-:W-:Y:S02]  /*1100*/  IMAD R5, R8, R5, R6 ;  /* 0x0000000508057224 */ /* 0x000fe400078e0206 */
[----:B------:R-:W-:-:S03]  /*1110*/  IMAD R6, R27, c[0x0][0x198], RZ ;  /* 0x000066001b067a24 */ /* 0x000fc600078e02ff */
[----:B------:R-:W-:-:S13]  /*1120*/  ISETP.GT.U32.AND P0, PT, R8, R5, PT ;  /* 0x000000050800720c */ /* 0x000fda0003f04070 */
[-C--:B------:R-:W-:Y:S02]  /*1130*/  @!P0 IADD3 R5, R5, -R8.reuse, RZ ;  /* 0x8000000805058210 */ /* 0x080fe40007ffe0ff */
[----:B------:R-:W-:Y:S02]  /*1140*/  @!P0 IADD3 R22, R22, 0x1, RZ ;  /* 0x0000000116168810 */ /* 0x000fe40007ffe0ff */
[----:B------:R-:W-:Y:S01]  /*1150*/  ISETP.GE.U32.AND P2, PT, R5, R8, PT ;  /* 0x000000080500720c */ /* 0x000fe20003f46070 */
[C---:B------:R-:W-:Y:S01]  /*1160*/  @P3 IMAD.WIDE.U32 R8, R17.reuse, c[0x0][0x1a0], RZ ;  /* 0x0000680011083a25 */ /* 0x040fe200078e00ff */
[----:B------:R-:W-:Y:S02]  /*1170*/  LOP3.LUT R5, R24, c[0x0][0x1c8], RZ, 0x3c, !PT ;  /* 0x0000720018057a12 */ /* 0x000fe400078e3cff */
[----:B------:R-:W-:Y:S01]  /*1180*/  ISETP.NE.AND P0, PT, RZ, c[0x0][0x1c8], PT ;  /* 0x00007200ff007a0c */ /* 0x000fe20003f05270 */
[----:B------:R-:W-:Y:S01]  /*1190*/  @P3 IMAD R17, R17, c[0x0][0x1a4], R9 ;  /* 0x0000690011113a24 */ /* 0x000fe200078e0209 */
[----:B------:R-:W-:Y:S01]  /*11a0*/  ISETP.GE.AND P1, PT, R5, RZ, PT ;  /* 0x000000ff0500720c */ /* 0x000fe20003f26270 */
[----:B------:R-:W-:Y:S01]  /*11b0*/  @P3 IMAD.MOV.U32 R16, RZ, RZ, R8 ;  /* 0x000000ffff103224 */ /* 0x000fe200078e0008 */
[----:B------:R-:W-:Y:S01]  /*11c0*/  MOV R5, R3 ;  /* 0x0000000300057202 */ /* 0x000fe20000000f00 */
[----:B------:R-:W-:-:S04]  /*11d0*/  IMAD R3, R13, c[0x0][0x19c], R6 ;  /* 0x000067000d037a24 */ /* 0x000fc800078e0206 */
[----:B------:R-:W-:Y:S01]  /*11e0*/  @P2 IADD3 R22, R22, 0x1, RZ ;  /* 0x0000000116162810 */ /* 0x000fe20007ffe0ff */
[----:B------:R-:W-:-:S05]  /*11f0*/  IMAD.WIDE.U32 R4, R13, c[0x0][0x198], R4 ;  /* 0x000066000d047a25 */ /* 0x000fca00078e0004 */
[----:B------:R-:W-:Y:S01]  /*1200*/  @!P1 IMAD.MOV R22, RZ, RZ, -R22 ;  /* 0x000000ffff169224 */ /* 0x000fe200078e0a16 */
[----:B------:R-:W-:Y:S02]  /*1210*/  @!P0 LOP3.LUT R22, RZ, c[0x0][0x1c8], RZ, 0x33, !PT ;  /* 0x00007200ff168a12 */ /* 0x000fe400078e33ff */
[----:B------:R-:W-:Y:S02]  /*1220*/  IADD3 R5, R5, R3, RZ ;  /* 0x0000000305057210 */ /* 0x000fe40007ffe0ff */
[----:B------:R-:W-:-:S03]  /*1230*/  SHF.R.S32.HI R11, RZ, 0x1f, R22 ;  /* 0x0000001fff0b7819 */ /* 0x000fc60000011416 */
[----:B------:R-:W-:-:S04]  /*1240*/  IMAD.WIDE.U32 R4, R22, c[0x0][0x1b0], R4 ;  /* 0x00006c0016047a25 */ /* 0x000fc800078e0004 */
[----:B------:R-:W-:Y:S01]  /*1250*/  IMAD R29, R11, c[0x0][0x1b0], RZ ;  /* 0x00006c000b1d7a24 */ /* 0x000fe200078e02ff */
[----:B------:R-:W-:-:S03]  /*1260*/  MOV R28, R4 ;  /* 0x00000004001c7202 */ /* 0x000fc60000000f00 */
        /* <DEDUP_REMOVED lines=13> */
.L_x_1926:
[----:B------:R-:W-:Y:S01]  /*1340*/  ISETP.NE.AND P0, PT, R183, -0x1, PT ;  /* 0xffffffffb700780c */ /* 0x000fe20003f05270 */
[----:B------:R-:W-:Y:S01]  /*1350*/  IMAD R11, R11, c[0x0][0x1b8], RZ ;  /* 0x00006e000b0b7a24 */ /* 0x000fe200078e02ff */
[----:B-----5:R-:W-:Y:S01]  /*1360*/  SHF.R.S32.HI R0, RZ, 0x1f, R7 ;  /* 0x0000001fff007819 */ /* 0x020fe20000011407 */
[----:B------:R-:W-:Y:S01]  /*1370*/  BSSY B0, `(.L_x_1928) ;  /* 0x000006b000007945 */ /* 0x000fe20003800000 */
[----:B------:R-:W-:Y:S01]  /*1380*/  SHF.R.S32.HI R25, RZ, 0x1f, R24 ;  /* 0x0000001fff197819 */ /* 0x000fe20000011418 */
[----:B------:R-:W-:Y:S01]  /*1390*/  IMAD R6, R22, c[0x0][0x1bc], R11 ;  /* 0x00006f0016067a24 */ /* 0x000fe200078e020b */
[CC--:B------:R-:W-:Y:S02]  /*13a0*/  LEA.HI R9, R0.reuse, R7.reuse, RZ, 0x2 ;  /* 0x0000000700097211 */ /* 0x0c0fe400078f10ff */
[----:B------:R-:W-:Y:S02]  /*13b0*/  LEA.HI R14, R0, R7, RZ, 0x3 ;  /* 0x00000007000e7211 */ /* 0x000fe400078f18ff */
[----:B------:R-:W-:-:S02]  /*13c0*/  LOP3.LUT R184, R9, 0xfffffffc, RZ, 0xc0, !PT ;  /* 0xfffffffc09b87812 */ /* 0x000fc400078ec0ff */
[----:B------:R-:W-:Y:S01]  /*13d0*/  SHF.R.S32.HI R19, RZ, 0x3, R14 ;  /* 0x00000003ff137819 */ /* 0x000fe2000001140e */
[----:B------:R-:W-:Y:S01]  /*13e0*/  @P0 IMAD.WIDE.U32 R2, R183, c[0x0][0x190], RZ ;  /* 0x00006400b7020a25 */ /* 0x000fe200078e00ff */
[----:B------:R-:W-:Y:S02]  /*13f0*/  @!P0 SHF.R.S32.HI R4, RZ, 0x1f, R15 ;  /* 0x0000001fff048819 */ /* 0x000fe4000001140f */
[-C--:B------:R-:W-:Y:S01]  /*1400*/  LEA.HI R5, R0, R7.reuse, RZ, 0x4 ;  /* 0x0000000700057211 */ /* 0x080fe200078f20ff */
[----:B------:R-:W-:Y:S01]  /*1410*/  IMAD.IADD R184, R7, 0x1, -R184 ;  /* 0x0000000107b87824 */ /* 0x000fe200078e0ab8 */
[----:B------:R-:W-:Y:S01]  /*1420*/  SHF.R.S32.HI R188, RZ, 0x2, R9 ;  /* 0x00000002ffbc7819 */ /* 0x000fe20000011409 */
[----:B------:R-:W-:Y:S01]  /*1430*/  @!P0 IMAD R4, R4, c[0x0][0x178], RZ ;  /* 0x00005e0004048a24 */ /* 0x000fe200078e02ff */
[----:B------:R-:W-:Y:S01]  /*1440*/  LEA.HI R0, R0, R7, RZ, 0x5 ;  /* 0x0000000700007211 */ /* 0x000fe200078f28ff */
[----:B------:R-:W-:Y:S01]  /*1450*/  IMAD.SHL.U32 R181, R19, 0x40, RZ ;  /* 0x0000004013b57824 */ /* 0x000fe200078e00ff */
[----:B------:R-:W-:Y:S01]  /*1460*/  SHF.R.S32.HI R189, RZ, 0x1f, R188 ;  /* 0x0000001fffbd7819 */ /* 0x000fe200000114bc */
[----:B------:R-:W-:Y:S01]  /*1470*/  @!P0 IMAD.WIDE.U32 R32, R15, c[0x0][0x178], RZ ;  /* 0x00005e000f208a25 */ /* 0x000fe200078e00ff */
[----:B------:R-:W-:-:S02]  /*1480*/  LEA.HI R9, R9, R188, RZ, 0x1 ;  /* 0x000000bc09097211 */ /* 0x000fc400078f08ff */
[----:B------:R-:W-:Y:S01]  /*1490*/  LOP3.LUT R181, R181, 0xc0, RZ, 0xc0, !PT ;  /* 0x000000c0b5b57812 */ /* 0x000fe200078ec0ff */
[----:B------:R-:W-:Y:S01]  /*14a0*/  @!P0 IMAD R4, R15, c[0x0][0x17c], R4 ;  /* 0x00005f000f048a24 */ /* 0x000fe200078e0204 */
[----:B------:R-:W-:Y:S01]  /*14b0*/  LOP3.LUT R9, R9, 0x7fffffe, RZ, 0xc0, !PT ;  /* 0x07fffffe09097812 */ /* 0x000fe200078ec0ff */
[----:B------:R-:W-:Y:S01]  /*14c0*/  IMAD.SHL.U32 R184, R184, 0x8, RZ ;  /* 0x00000008b8b87824 */ /* 0x000fe200078e00ff */
[----:B------:R-:W-:Y:S01]  /*14d0*/  SHF.R.S32.HI R18, RZ, 0x5, R0 ;  /* 0x00000005ff127819 */ /* 0x000fe20000011400 */
[----:B------:R-:W-:Y:S01]  /*14e0*/  @P0 IMAD R3, R183, c[0x0][0x194], R3 ;  /* 0x00006500b7030a24 */ /* 0x000fe200078e0203 */
[----:B------:R-:W-:Y:S01]  /*14f0*/  IADD3 R9, R188, -R9, RZ ;  /* 0x80000009bc097210 */ /* 0x000fe20007ffe0ff */
[----:B------:R-:W-:Y:S01]  /*1500*/  @!P0 IMAD.IADD R3, R33, 0x1, R4 ;  /* 0x0000000121038824 */ /* 0x000fe200078e0204 */
[----:B------:R-:W-:Y:S01]  /*1510*/  LOP3.LUT R4, R181, 0x18, R184, 0xf8, !PT ;  /* 0x00000018b5047812 */ /* 0x000fe200078ef8b8 */
[----:B------:R-:W-:Y:S01]  /*1520*/  @!P0 IMAD.MOV.U32 R2, RZ, RZ, R32 ;  /* 0x000000ffff028224 */ /* 0x000fe200078e0020 */
[----:B------:R-:W-:Y:S01]  /*1530*/  IADD3 R16, P0, R184, R16, RZ ;  /* 0x00000010b8107210 */ /* 0x000fe20007f1e0ff */
[----:B------:R-:W-:Y:S01]  /*1540*/  IMAD R10, R18, 0x8, R9 ;  /* 0x00000008120a7824 */ /* 0x000fe200078e0209 */
[----:B------:R-:W-:Y:S01]  /*1550*/  SHF.R.S32.HI R185, RZ, 0x1f, R184 ;  /* 0x0000001fffb97819 */ /* 0x000fe200000114b8 */
[----:B------:R-:W-:Y:S01]  /*1560*/  IMAD.IADD R9, R182, 0x1, -R21 ;  /* 0x00000001b6097824 */ /* 0x000fe200078e0a15 */
[----:B------:R-:W-:Y:S01]  /*1570*/  SHF.R.U32.HI R181, RZ, 0x3, R181 ;  /* 0x00000003ffb57819 */ /* 0x000fe200000116b5 */
[----:B------:R-:W-:Y:S01]  /*1580*/  IMAD R131, R189, c[0x0][0x198], RZ ;  /* 0x00006600bd837a24 */ /* 0x000fe200078e02ff */
[----:B------:R-:W-:Y:S01]  /*1590*/  IADD3 R28, P1, R184, R28, RZ ;  /* 0x0000001cb81c7210 */ /* 0x000fe20007f3e0ff */
[----:B------:R-:W-:Y:S01]  /*15a0*/  IMAD.X R17, R185, 0x1, R17, P0 ;  /* 0x00000001b9117824 */ /* 0x000fe200000e0611 */
[----:B------:R-:W-:Y:S01]  /*15b0*/  LOP3.LUT R181, R4, R181, RZ, 0x3c, !PT ;  /* 0x000000b504b57212 */ /* 0x000fe200078e3cff */
[C---:B------:R-:W-:Y:S01]  /*15c0*/  IMAD R131, R188.reuse, c[0x0][0x19c], R131 ;  /* 0x00006700bc837a24 */ /* 0x040fe200078e0283 */
[----:B------:R-:W-:Y:S01]  /*15d0*/  LOP3.LUT R4, R5, 0xfffffff0, RZ, 0xc0, !PT ;  /* 0xfffffff005047812 */ /* 0x000fe200078ec0ff */
[----:B------:R-:W-:Y:S01]  /*15e0*/  IMAD.X R29, R185, 0x1, R29, P1 ;  /* 0x00000001b91d7824 */ /* 0x000fe200008e061d */
[----:B------:R-:W-:Y:S01]  /*15f0*/  IADD3 R120, P0, R188, R13, RZ ;  /* 0x0000000dbc787210 */ /* 0x000fe20007f1e0ff */
[----:B------:R-:W-:Y:S01]  /*1600*/  IMAD.WIDE.U32 R22, R22, c[0x0][0x1b8], R16 ;  /* 0x00006e0016167a25 */ /* 0x000fe200078e0010 */
[----:B------:R-:W-:-:S02]  /*1610*/  LOP3.LUT R178, R0, 0xffffffe0, RZ, 0xc0, !PT ;  /* 0xffffffe000b27812 */ /* 0x000fc400078ec0ff */
[----:B------:R-:W-:Y:S01]  /*1620*/  IADD3 R175, R184, 0x20, RZ ;  /* 0x00000020b8af7810 */ /* 0x000fe20007ffe0ff */
[----:B------:R-:W-:Y:S01]  /*1630*/  IMAD.IADD R11, R7, 0x1, -R4 ;  /* 0x00000001070b7824 */ /* 0x000fe200078e0a04 */
[----:B------:R-:W-:Y:S01]  /*1640*/  IADD3 R178, -R178, R7, RZ ;  /* 0x00000007b2b27210 */ /* 0x000fe20007ffe1ff */
[----:B------:R-:W-:Y:S01]  /*1650*/  IMAD.X R4, R189, 0x1, R27, P0 ;  /* 0x00000001bd047824 */ /* 0x000fe200000e061b */
[----:B------:R-:W-:Y:S01]  /*1660*/  IADD3 R174, R184, 0x40, RZ ;  /* 0x00000040b8ae7810 */ /* 0x000fe20007ffe0ff */
[----:B------:R-:W-:Y:S01]  /*1670*/  IMAD.WIDE.U32 R132, R188, c[0x0][0x198], R28 ;  /* 0x00006600bc847a25 */ /* 0x000fe200078e001c */
[----:B------:R-:W-:-:S03]  /*1680*/  LEA.HI R13, R11, R11, RZ, 0x1 ;  /* 0x0000000b0b0d7211 */ /* 0x000fc600078f08ff */
[----:B------:R-:W-:Y:S01]  /*1690*/  IMAD R29, R4, c[0x0][0x1a0], RZ ;  /* 0x00006800041d7a24 */ /* 0x000fe200078e02ff */
[--C-:B------:R-:W-:Y:S01]  /*16a0*/  SHF.R.S32.HI R17, RZ, 0x1, R13.reuse ;  /* 0x00000001ff117819 */ /* 0x100fe2000001140d */
[----:B------:R-:W-:Y:S01]  /*16b0*/  IMAD.IADD R23, R23, 0x1, R6 ;  /* 0x0000000117177824 */ /* 0x000fe200078e0206 */
[----:B------:R-:W-:Y:S01]  /*16c0*/  SHF.R.S32.HI R8, RZ, 0x1f, R13 ;  /* 0x0000001fff087819 */ /* 0x000fe2000001140d */
[C---:B------:R-:W-:Y:S02]  /*16d0*/  IMAD R29, R120.reuse, c[0x0][0x1a4], R29 ;  /* 0x00006900781d7a24 */ /* 0x040fe400078e021d */
[----:B------:R-:W-:Y:S01]  /*16e0*/  IMAD.WIDE.U32 R120, R120, c[0x0][0x1a0], R22 ;  /* 0x0000680078787a25 */ /* 0x000fe200078e0016 */
[----:B------:R-:W-:Y:S02]  /*16f0*/  IADD3 R22, P0, R184, R2, RZ ;  /* 0x00000002b8167210 */ /* 0x000fe40007f1e0ff */
[----:B------:R-:W-:Y:S01]  /*1700*/  LEA.HI R8, R8, R17, RZ, 0x2 ;  /* 0x0000001108087211 */ /* 0x000fe200078f10ff */
[----:B------:R-:W-:-:S02]  /*1710*/  IMAD R27, R25, c[0x0][0x1a8], RZ ;  /* 0x00006a00191b7a24 */ /* 0x000fc400078e02ff */
[----:B------:R-:W-:Y:S01]  /*1720*/  IMAD.X R23, R185, 0x1, R3, P0 ;  /* 0x00000001b9177824 */ /* 0x000fe200000e0603 */
[----:B------:R-:W-:Y:S01]  /*1730*/  ISETP.GE.AND P0, PT, R188, R9, PT ;  /* 0x00000009bc00720c */ /* 0x000fe20003f06270 */
[----:B------:R-:W-:Y:S01]  /*1740*/  IMAD.MOV.U32 R3, RZ, RZ, 0x10 ;  /* 0x00000010ff037424 */ /* 0x000fe200078e00ff */
[----:B------:R-:W-:Y:S01]  /*1750*/  LOP3.LUT R8, R8, 0xfffffffc, RZ, 0xc0, !PT ;  /* 0xfffffffc08087812 */ /* 0x000fe200078ec0ff */
[----:B------:R-:W-:Y:S02]  /*1760*/  IMAD.U32 R181, R10, 0x20, R181 ;  /* 0x000000200ab57824 */ /* 0x000fe400078e00b5 */
[C---:B------:R-:W-:Y:S01]  /*1770*/  IMAD R27, R24.reuse, c[0x0][0x1ac], R27 ;  /* 0x00006b00181b7a24 */ /* 0x040fe200078e021b */
[----:B------:R-:W-:Y:S01]  /*1780*/  IADD3 R17, R17, -R8, RZ ;  /* 0x8000000811117210 */ /* 0x000fe20007ffe0ff */
[----:B------:R-:W-:-:S03]  /*1790*/  IMAD.WIDE.U32 R22, R24, c[0x0][0x1a8], R22 ;  /* 0x00006a0018167a25 */ /* 0x000fc600078e0016 */
[----:B------:R-:W-:Y:S01]  /*17a0*/  LOP3.LUT P1, RZ, R17, 0x2, RZ, 0xc0, !PT ;  /* 0x0000000211ff7812 */ /* 0x000fe2000782c0ff */
[----:B------:R-:W-:-:S03]  /*17b0*/  IMAD.WIDE R30, R31, 0x40, R188 ;  /* 0x000000401f1e7825 */ /* 0x000fc600078e02bc */
[----:B------:R-:W-:Y:S01]  /*17c0*/  SEL R4, R3, 0xfffffff0, !P1 ;  /* 0xfffffff003047807 */ /* 0x000fe20004800000 */
        /* <DEDUP_REMOVED lines=37> */
.L_x_1929:
[----:B------:R-:W-:Y:S05]  /*1a20*/  BSYNC B0 ;  /* 0x0000000000007941 */ /* 0x000fea0003800000 */
.L_x_1928:
        /* <DEDUP_REMOVED lines=36> */
.L_x_1931:
[----:B------:R-:W-:Y:S05]  /*1c70*/  BSYNC B0 ;  /* 0x0000000000007941 */ /* 0x000fea0003800000 */
.L_x_1930:
[----:B------:R-:W-:Y:S01]  /*1c80*/  IADD3 R180, R128, -0x1, RZ ;  /* 0xffffffff80b47810 */ /* 0x000fe20007ffe0ff */
[----:B------:R-:W-:Y:S04]  /*1c90*/  BSSY B0, `(.L_x_1932) ;  /* 0x0000020000007945 */ /* 0x000fe80003800000 */
[----:B------:R-:W-:-:S04]  /*1ca0*/  IMAD.SHL.U32 R2, R180, 0x80, RZ ;  /* 0x00000080b4027824 */ /* 0x000fc800078e00ff */
[----:B--2---:R-:W-:-:S05]  /*1cb0*/  IMAD.IADD R9, R123, 0x1, -R2 ;  /* 0x000000017b097824 */ /* 0x004fca00078e0a02 */
[----:B------:R-:W-:-:S13]  /*1cc0*/  ISETP.GE.AND P0, PT, R188, R9, PT ;  /* 0x00000009bc00720c */ /* 0x000fda0003f06270 */
[----:B------:R-:W-:Y:S05]  /*1cd0*/  @P0 BRA `(.L_x_1933) ;  /* 0x000001b000000947 */ /* 0x000fea0003800000 */
[----:B------:R-:W-:Y:S02]  /*1ce0*/  ISETP.GE.AND P3, PT, R184, c[0x0][0x220], PT ;  /* 0x00008800b8007a0c */ /* 0x000fe40003f66270 */
[----:B------:R-:W-:Y:S02]  /*1cf0*/  ISETP.GE.AND P2, PT, R175, c[0x0][0x220], PT ;  /* 0x00008800af007a0c */ /* 0x000fe40003f46270 */
[----:B------:R-:W-:-:S09]  /*1d00*/  ISETP.GE.AND P0, PT, R174, c[0x0][0x220], PT ;  /* 0x00008800ae007a0c */ /* 0x000fd20003f06270 */
[C---:B------:R-:W-:Y:S01]  /*1d10*/  @!P3 LEA R26, P4, R132.reuse, c[0x0][0x168], 0x1 ;  /* 0x00005a00841aba11 */ /* 0x040fe200078808ff */
        /* <DEDUP_REMOVED lines=23> */
.L_x_1933:
[----:B------:R-:W-:Y:S05]  /*1e90*/  BSYNC B0 ;  /* 0x0000000000007941 */ /* 0x000fea0003800000 */
.L_x_1932:
        /* <DEDUP_REMOVED lines=9> */
[----:B--2---:R-:W-:Y:S02]  /*1f30*/  IADD3 R23, P1, R177, R132, RZ ;  /* 0x00000084b1177210 */ /* 0x004fe40007f3e0ff */
[----:B------:R-:W-:-:S03]  /*1f40*/  ISETP.GE.AND P0, PT, R174, c[0x0][0x220], PT ;  /* 0x00008800ae007a0c */ /* 0x000fc60003f06270 */
[----:B------:R-:W-:-:S04]  /*1f50*/  IMAD.X R0, R176, 0x1, R131, P1 ;  /* 0x00000001b0007824 */ /* 0x000fc800008e0683 */
        /* <DEDUP_REMOVED lines=16> */
[----:B------:R-:W-:-:S04]  /*2060*/  LEA R22, P0, R23, c[0x0][0x168], 0x1 ;  /* 0x00005a0017167a11 */ /* 0x000fc800078008ff */
[----:B------:R-:W-:-:S05]  /*2070*/  LEA.HI.X R23, R23, c[0x0][0x16c], R0, 0x1, P0 ;  /* 0x00005b0017177a11 */ /* 0x000fca00000f0c00 */
[----:B------:R-:W-:Y:S01]  /*2080*/  @!PT LDS RZ, [RZ] ;  /* 0x00000000fffff984 */ /* 0x000fe20000000800 */
[----:B------:R-:W-:Y:S01]  /*2090*/  @!PT LDS RZ, [RZ] ;  /* 0x00000000fffff984 */ /* 0x000fe20000000800 */
[----:B------:R-:W-:Y:S01]  /*20a0*/  @!PT LDS RZ, [RZ] ;  /* 0x00000000fffff984 */ /* 0x000fe20000000800 */
[----:B------:R3:W-:Y:S04]  /*20b0*/  LDGSTS.E.BYPASS.LTC128B.128 [R181+0x7800], [R22.64+0x80] ;  /* 0x0780008016b57fae */ /* 0x0007e8000b901d46 */
.L_x_1935:
[----:B------:R-:W-:Y:S05]  /*20c0*/  BSYNC B0 ;  /* 0x0000000000007941 */ /* 0x000fea0003800000 */
.L_x_1934:
[----:B------:R-:W-:Y:S01]  /*20d0*/  IADD3 R10, R188, 0x40, RZ ;  /* 0x00000040bc0a7810 */ /* 0x000fe20007ffe0ff */
[----:B------:R-:W-:Y:S03]  /*20e0*/  BSSY B0, `(.L_x_1936) ;  /* 0x000001f000007945 */ /* 0x000fe60003800000 */
[----:B------:R-:W-:-:S13]  /*20f0*/  ISETP.GE.AND P0, PT, R10, R9, PT ;  /* 0x000000090a00720c */ /* 0x000fda0003f06270 */
[----:B------:R-:W-:Y:S05]  /*2100*/  @P0 BRA `(.L_x_1937) ;  /* 0x000001c000000947 */ /* 0x000fea0003800000 */
[----:B------:R-:W-:Y:S01]  /*2110*/  ISETP.GE.AND P3, PT, R184, c[0x0][0x220], PT ;  /* 0x00008800b8007a0c */ /* 0x000fe20003f66270 */
[----:B------:R-:W-:Y:S01]  /*2120*/  IMAD.MOV.U32 R0, RZ, RZ, c[0x0][0x19c] ;  /* 0x00006700ff007624 */ /* 0x000fe200078e00ff */
[----:B------:R-:W-:Y:S02]  /*2130*/  ISETP.GE.AND P2, PT, R175, c[0x0][0x220], PT ;  /* 0x00008800af007a0c */ /* 0x000fe40003f46270 */
[C---:B--23--:R-:W-:Y:S02]  /*2140*/  LEA R23, P1, R129.reuse, R132, 0x6 ;  /* 0x0000008481177211 */ /* 0x04cfe400078230ff */
        /* <DEDUP_REMOVED lines=24> */
.L_x_1937:
[----:B------:R-:W-:Y:S05]  /*22d0*/  BSYNC B0 ;  /* 0x0000000000007941 */ /* 0x000fea0003800000 */
.L_x_1936:
        /* <DEDUP_REMOVED lines=14> */
[C---:B---3--:R-:W-:Y:S02]  /*23c0*/  @!P2 LEA R22, P1, R26.reuse, c[0x0][0x168], 0x1 ;  /* 0x00005a001a16aa11 */ /* 0x048fe400078208ff */
        /* <DEDUP_REMOVED lines=19> */
.L_x_1939:
[----:B------:R-:W-:Y:S05]  /*2500*/  BSYNC B0 ;  /* 0x0000000000007941 */ /* 0x000fea0003800000 */
.L_x_1938:
[----:B------:R-:W-:Y:S01]  /*2510*/  SHF.R.S32.HI R0, RZ, 0x1f, R15 ;  /* 0x0000001fff007819 */ /* 0x000fe2000001140f */
[----:B------:R-:W-:Y:S01]  /*2520*/  IMAD.WIDE.U32 R24, R15, c[0x0][0x320], R24 ;  /* 0x0000c8000f187a25 */ /* 0x000fe200078e0018 */
[----:B------:R-:W0:Y:S03]  /*2530*/  LDGDEPBAR ;  /* 0x00000000000079af */ /* 0x000e260000000000 */
[----:B------:R-:W-:Y:S01]  /*2540*/  IMAD R0, R0, c[0x0][0x320], RZ ;  /* 0x0000c80000007a24 */ /* 0x000fe200078e02ff */
[----:B--2---:R-:W-:-:S03]  /*2550*/  LEA R26, P0, R24, c[0x0][0x318], 0x2 ;  /* 0x0000c600181a7a11 */ /* 0x004fc600078010ff */
[----:B------:R-:W-:-:S04]  /*2560*/  IMAD R0, R15, c[0x0][0x324], R0 ;  /* 0x0000c9000f007a24 */ /* 0x000fc800078e0200 */
[----:B------:R-:W-:-:S05]  /*2570*/  IMAD.IADD R0, R25, 0x1, R0 ;  /* 0x0000000119007824 */ /* 0x000fca00078e0200 */
[----:B------:R-:W-:-:S05]  /*2580*/  LEA.HI.X R27, R24, c[0x0][0x31c], R0, 0x2, P0 ;  /* 0x0000c700181b7a11 */ /* 0x000fca00000f1400 */
[----:B------:R-:W2:Y:S01]  /*2590*/  LDG.E R0, [R26.64] ;  /* 0x000000061a007981 */ /* 0x000ea2000c1e1900 */
[----:B---3--:R-:W-:Y:S01]  /*25a0*/  SHF.R.S32.HI R22, RZ, 0x1f, R11 ;  /* 0x0000001fff167819 */ /* 0x008fe2000001140b */
[----:B------:R-:W-:Y:S01]  /*25b0*/  IMAD.SHL.U32 R179, R7, 0x2, RZ ;  /* 0x0000000207b37824 */ /* 0x000fe200078e00ff */
[----:B------:R-:W-:-:S04]  /*25c0*/  DEPBAR.LE SB0, 0x0 ;  /* 0x000080000000791a */ /* 0x000fc80000000000 */
[----:B------:R-:W-:Y:S01]  /*25d0*/  LOP3.LUT R14, R14, 0xfffffff8, RZ, 0xc0, !PT ;  /* 0xfffffff80e0e7812 */ /* 0x000fe200078ec0ff */
[----:B------:R-:W-:Y:S01]  /*25e0*/  BSSY B0, `(.L_x_1940) ;  /* 0x0000050000007945 */ /* 0x000fe20003800000 */
[----:B------:R-:W-:Y:S02]  /*25f0*/  LOP3.LUT R16, R13, 0x7fffffe, RZ, 0xc0, !PT ;  /* 0x07fffffe0d107812 */ /* 0x000fe400078ec0ff */
[----:B------:R-:W-:Y:S01]  /*2600*/  SHF.R.S32.HI R20, RZ, 0x4, R5 ;  /* 0x00000004ff147819 */ /* 0x000fe20000011405 */
[----:B------:R-:W-:Y:S01]  /*2610*/  IMAD.IADD R14, R7, 0x1, -R14 ;  /* 0x00000001070e7824 */ /* 0x000fe200078e0a0e */
[----:B------:R-:W-:Y:S01]  /*2620*/  LEA.HI R15, R22, R11, RZ, 0x3 ;  /* 0x0000000b160f7211 */ /* 0x000fe200078f18ff */
[----:B------:R-:W-:Y:S01]  /*2630*/  IMAD.IADD R16, R11, 0x1, -R16 ;  /* 0x000000010b107824 */ /* 0x000fe200078e0a10 */
[----:B------:R-:W-:Y:S02]  /*2640*/  LEA.HI R11, R5, R20, RZ, 0x1 ;  /* 0x00000014050b7211 */ /* 0x000fe400078f08ff */
[----:B------:R-:W-:Y:S01]  /*2650*/  SHF.R.S32.HI R5, RZ, 0x1f, R178 ;  /* 0x0000001fff057819 */ /* 0x000fe200000114b2 */
[----:B------:R-:W-:Y:S01]  /*2660*/  IMAD.SHL.U32 R15, R15, 0x20, RZ ;  /* 0x000000200f0f7824 */ /* 0x000fe200078e00ff */
[----:B------:R-:W-:Y:S01]  /*2670*/  BAR.SYNC.DEFER_BLOCKING 0x0 ;  /* 0x0000000000007b1d */ /* 0x000fe20000010000 */
[----:B------:R-:W-:-:S02]  /*2680*/  ISETP.GE.AND P1, PT, R188, R9, PT ;  /* 0x00000009bc00720c */ /* 0x000fc40003f26270 */
[----:B------:R-:W-:Y:S02]  /*2690*/  LEA.HI R13, R14, R14, RZ, 0x1 ;  /* 0x0000000e0e0d7211 */ /* 0x000fe400078f08ff */
[----:B------:R-:W-:Y:S02]  /*26a0*/  LOP3.LUT R11, R11, 0xfffffffe, RZ, 0xc0, !PT ;  /* 0xfffffffe0b0b7812 */ /* 0x000fe400078ec0ff */
[----:B------:R-:W-:Y:S02]  /*26b0*/  LEA.HI R178, R5, R178, RZ, 0x2 ;  /* 0x000000b205b27211 */ /* 0x000fe400078f10ff */
[----:B------:R-:W-:Y:S01]  /*26c0*/  LOP3.LUT R15, R15, 0xffffff00, RZ, 0xc0, !PT ;  /* 0xffffff000f0f7812 */ /* 0x000fe200078ec0ff */
[----:B------:R-:W-:Y:S01]  /*26d0*/  IMAD.IADD R20, R20, 0x1, -R11 ;  /* 0x0000000114147824 */ /* 0x000fe200078e0a0b */
[----:B------:R-:W-:Y:S01]  /*26e0*/  LOP3.LUT R5, R13, 0x7fffffe, RZ, 0xc0, !PT ;  /* 0x07fffffe0d057812 */ /* 0x000fe200078ec0ff */
[C---:B------:R-:W-:Y:S01]  /*26f0*/  IMAD R11, R18.reuse, 0x10, R21 ;  /* 0x00000010120b7824 */ /* 0x040fe200078e0215 */
[----:B------:R-:W-:Y:S01]  /*2700*/  SHF.R.S32.HI R13, RZ, 0x1, R13 ;  /* 0x00000001ff0d7819 */ /* 0x000fe2000001140d */
[----:B------:R-:W-:Y:S01]  /*2710*/  IMAD R21, R18, 0x200, R15 ;  /* 0x0000020012157824 */ /* 0x000fe200078e020f */
[----:B------:R-:W-:Y:S01]  /*2720*/  SHF.R.S32.HI R178, RZ, 0x2, R178 ;  /* 0x00000002ffb27819 */ /* 0x000fe200000114b2 */
[----:B------:R-:W-:Y:S01]  /*2730*/  IMAD.IADD R5, R14, 0x1, -R5 ;  /* 0x000000010e057824 */ /* 0x000fe200078e0a05 */
[----:B------:R-:W-:Y:S01]  /*2740*/  LOP3.LUT P2, RZ, R13, 0x2, RZ, 0xc0, !PT ;  /* 0x000000020dff7812 */ /* 0x000fe2000784c0ff */
[----:B------:R-:W-:Y:S01]  /*2750*/  IMAD.SHL.U32 R14, R17, 0x40, RZ ;  /* 0x00000040110e7824 */ /* 0x000fe200078e00ff */
[----:B------:R-:W-:Y:S01]  /*2760*/  IADD3 R11, R11, 0x1, R178 ;  /* 0x000000010b0b7810 */ /* 0x000fe20007ffe0b2 */
[----:B------:R-:W-:Y:S01]  /*2770*/  IMAD R15, R16, 0x20, R15 ;  /* 0x00000020100f7824 */ /* 0x000fe200078e020f */
[----:B------:R-:W-:Y:S01]  /*2780*/  LEA R198, P0, R120, c[0x0][0x170], 0x1 ;  /* 0x00005c0078c67a11 */ /* 0x000fe200078008ff */
[----:B------:R-:W-:Y:S01]  /*2790*/  IMAD R21, R16, 0x20, R21 ;  /* 0x0000002010157824 */ /* 0x000fe200078e0215 */
[----:B------:R-:W-:Y:S01]  /*27a0*/  LOP3.LUT R14, R14, 0xc0, RZ, 0xc0, !PT ;  /* 0x000000c00e0e7812 */ /* 0x000fe200078ec0ff */
[----:B------:R-:W-:Y:S01]  /*27b0*/  IMAD.SHL.U32 R17, R19, 0x8, RZ ;  /* 0x0000000813117824 */ /* 0x000fe200078e00ff */
[----:B------:R3:W-:Y:S01]  /*27c0*/  @P1 STS [R181+0x9000], RZ ;  /* 0x009000ffb5001388 */ /* 0x0007e20000000800 */
[----:B------:R-:W-:Y:S01]  /*27d0*/  IMAD.SHL.U32 R16, R13, 0x40, RZ ;  /* 0x000000400d107824 */ /* 0x000fe200078e00ff */
[----:B------:R-:W-:Y:S01]  /*27e0*/  IADD3 R122, R123, R11, -R182 ;  /* 0x0000000b7b7a7210 */ /* 0x000fe20007ffe8b6 */
[----:B------:R-:W-:Y:S01]  /*27f0*/  IMAD.SHL.U32 R19, R20, 0x8, RZ ;  /* 0x0000000814137824 */ /* 0x000fe200078e00ff */
[----:B------:R3:W-:Y:S01]  /*2800*/  @P1 STS [R181+0x9004], RZ ;  /* 0x009004ffb5001388 */ /* 0x0007e20000000800 */
[----:B------:R-:W2:Y:S01]  /*2810*/  MUFU.RCP R13, c[0x0][0x238] ;  /* 0x00008e00000d7b08 */ /* 0x000ea20000001000 */
[----:B------:R-:W-:Y:S01]  /*2820*/  LOP3.LUT R16, R16, 0xc0, RZ, 0xc0, !PT ;  /* 0x000000c010107812 */ /* 0x000fe200078ec0ff */
[----:B------:R-:W-:Y:S01]  /*2830*/  IMAD R172, R20, 0x8, R5 ;  /* 0x0000000814ac7824 */ /* 0x000fe200078e0205 */
[----:B------:R3:W-:Y:S01]  /*2840*/  @P1 STS.64 [R181+0x9008], RZ ;  /* 0x009008ffb5001388 */ /* 0x0007e20000000a00 */
[----:B------:R-:W-:-:S02]  /*2850*/  LOP3.LUT R19, R14, 0x8, R19, 0xf8, !PT ;  /* 0x000000080e137812 */ /* 0x000fc400078ef813 */
[----:B------:R-:W-:Y:S01]  /*2860*/  SHF.R.U32.HI R14, RZ, 0x3, R14 ;  /* 0x00000003ff0e7819 */ /* 0x000fe2000001160e */
[----:B------:R3:W-:Y:S01]  /*2870*/  @P1 STS.128 [R181+0xb000], RZ ;  /* 0x00b000ffb5001388 */ /* 0x0007e20000000c00 */
[----:B------:R-:W-:Y:S02]  /*2880*/  LOP3.LUT R17, R16, 0x8, R17, 0xf8, !PT ;  /* 0x0000000810117812 */ /* 0x000fe400078ef811 */
[----:B------:R-:W-:Y:S01]  /*2890*/  SHF.R.U32.HI R16, RZ, 0x3, R16 ;  /* 0x00000003ff107819 */ /* 0x000fe20000011610 */
[----:B------:R3:W-:Y:S01]  /*28a0*/  @P1 STS.128 [R181+0xd000], RZ ;  /* 0x00d000ffb5001388 */ /* 0x0007e20000000c00 */
[----:B------:R-:W-:Y:S02]  /*28b0*/  LOP3.LUT R14, R19, R14, RZ, 0x3c, !PT ;  /* 0x0000000e130e7212 */ /* 0x000fe400078e3cff */
[----:B------:R-:W-:Y:S02]  /*28c0*/  LOP3.LUT R17, R17, R16, RZ, 0x3c, !PT ;  /* 0x0000001011117212 */ /* 0x000fe400078e3cff */
[----:B------:R-:W-:Y:S01]  /*28d0*/  LOP3.LUT R179, R179, 0x6, RZ, 0xc0, !PT ;  /* 0x00000006b3b37812 */ /* 0x000fe200078ec0ff */
[----:B------:R-:W-:Y:S01]  /*28e0*/  IMAD.IADD R173, R14, 0x1, R21 ;  /* 0x000000010ead7824 */ /* 0x000fe200078e0215 */
[----:B------:R-:W-:Y:S01]  /*28f0*/  LEA.HI.X R199, R120, c[0x0][0x174], R6, 0x1, P0 ;  /* 0x00005d0078c77a11 */ /* 0x000fe200000f0c06 */
[----:B------:R-:W-:Y:S01]  /*2900*/  IMAD.IADD R5, R14, 0x1, R15 ;  /* 0x000000010e057824 */ /* 0x000fe200078e020f */
[----:B------:R-:W-:Y:S01]  /*2910*/  SEL R3, R3, 0xfffffff0, !P2 ;  /* 0xfffffff003037807 */ /* 0x000fe20005000000 */
[----:B------:R-:W-:Y:S01]  /*2920*/  IMAD.U32 R172, R172, 0x20, R17 ;  /* 0x00000020acac7824 */ /* 0x000fe200078e0011 */
[----:B------:R-:W-:Y:S01]  /*2930*/  IADD3 R122, R122, c[0x0][0x2e8], RZ ;  /* 0x0000ba007a7a7a10 */ /* 0x000fe20007ffe0ff */
[----:B------:R-:W-:-:S02]  /*2940*/  IMAD.SHL.U32 R173, R173, 0x2, RZ ;  /* 0x00000002adad7824 */ /* 0x000fc400078e00ff */
[----:B--2---:R-:W-:Y:S01]  /*2950*/  FMUL.FTZ R0, R0, R13 ;  /* 0x0000000d00007220 */ /* 0x004fe20000410000 */
[----:B------:R-:W-:Y:S05]  /*2960*/  @P1 BRA `(.L_x_1941) ;  /* 0x0000017000001947 */ /* 0x000fea0003800000 */
[----:B---3--:R-:W-:Y:S02]  /*2970*/  ISETP.GE.AND P2, PT, R184, c[0x0][0x220], PT ;  /* 0x00008800b8007a0c */ /* 0x008fe40003f46270 */
[----:B------:R-:W-:Y:S02]  /*2980*/  ISETP.GE.AND P1, PT, R175, c[0x0][0x220], PT ;  /* 0x00008800af007a0c */ /* 0x000fe40003f26270 */
        /* <DEDUP_REMOVED lines=17> */
[----:B------:R-:W-:Y:S01]  /*2aa0*/  @!PT LDS RZ, [RZ] ;  /* 0x00000000fffff984 */ /* 0x000fe20000000800 */
[----:B------:R-:W-:Y:S01]  /*2ab0*/  @!PT LDS RZ, [RZ] ;  /* 0x00000000fffff984 */ /* 0x000fe20000000800 */
[----:B------:R-:W-:Y:S01]  /*2ac0*/  @!PT LDS RZ, [RZ] ;  /* 0x00000000fffff984 */ /* 0x000fe20000000800 */
[----:B------:R3:W-:Y:S02]  /*2ad0*/  LDGSTS.E.BYPASS.LTC128B.128 [R181+0xd000], [R198.64+0x80] ;  /* 0x0d000080c6b57fae */ /* 0x0007e4000b901d46 */
.L_x_1941:
[----:B---3--:R-:W-:Y:S05]  /*2ae0*/  BSYNC B0 ;  /* 0x0000000000007941 */ /* 0x008fea0003800000 */
.L_x_1940:
        /* <DEDUP_REMOVED lines=34> */
.L_x_1943:
[----:B------:R-:W-:Y:S05]  /*2d10*/  BSYNC B0 ;  /* 0x0000000000007941 */ /* 0x000fea0003800000 */
.L_x_1942:
        /* <DEDUP_REMOVED lines=34> */
.L_x_1945:
[----:B------:R-:W-:Y:S05]  /*2f40*/  BSYNC B0 ;  /* 0x0000000000007941 */ /* 0x000fea0003800000 */
.L_x_1944:
        /* <DEDUP_REMOVED lines=10> */
[--C-:B------:R-:W-:Y:S01]  /*2ff0*/  @!P2 IMAD.MOV.U32 R11, RZ, RZ, R199.reuse ;  /* 0x000000ffff0ba224 */ /* 0x100fe200078e00c7 */
[----:B------:R-:W-:Y:S01]  /*3000*/  @!P2 MOV R10, R198 ;  /* 0x000000c6000aa202 */ /* 0x000fe20000000f00 */
[C---:B--2---:R-:W-:Y:S01]  /*3010*/  @!P1 IMAD.WIDE.U32 R12, R7.reuse, 0xc0, R198 ;  /* 0x000000c0070c9825 */ /* 0x044fe200078e00c6 */
[----:B------:R-:W-:Y:S01]  /*3020*/  @!P1 MOV R8, c[0x0][0x1a4] ;  /* 0x0000690000089a02 */ /* 0x000fe20000000f00 */
[----:B------:R2:W-:Y:S02]  /*3030*/  @P2 STS.128 [R181+0xa800], RZ ;  /* 0x00a800ffb5002388 */ /* 0x0005e40000000c00 */
[----:B------:R-:W-:-:S04]  /*3040*/  @!P2 IMAD.WIDE.U32 R10, R7, 0xc0, R10 ;  /* 0x000000c0070aa825 */ /* 0x000fc800078e000a */
[----:B------:R-:W-:Y:S02]  /*3050*/  @!P2 IMAD R9, R9, 0xc0, RZ ;  /* 0x000000c00909a824 */ /* 0x000fe400078e02ff */
[----:B------:R-:W-:-:S03]  /*3060*/  @!P1 IMAD R8, R8, 0xc0, RZ ;  /* 0x000000c008089824 */ /* 0x000fc600078e02ff */
[----:B------:R-:W-:Y:S01]  /*3070*/  @!P2 IADD3 R11, R11, R9, RZ ;  /* 0x000000090b0ba210 */ /* 0x000fe20007ffe0ff */
[----:B------:R-:W-:-:S04]  /*3080*/  @!P1 IMAD.IADD R13, R13, 0x1, R8 ;  /* 0x000000010d0d9824 */ /* 0x000fc800078e0208 */
        /* <DEDUP_REMOVED lines=11> */
[----:B------:R-:W-:Y:S01]  /*3140*/  ULDC UR4, c[0x0][0x1a4] ;  /* 0x0000690000047ab9 */ /* 0x000fe20000000800 */
[----:B------:R-:W-:Y:S01]  /*3150*/  IMAD.WIDE.U32 R8, R7, 0xc0, R198 ;  /* 0x000000c007087825 */ /* 0x000fe200078e00c6 */
[----:B------:R-:W-:-:S06]  /*3160*/  UIMAD UR4, UR4, 0xc0, URZ ;  /* 0x000000c0040478a4 */ /* 0x000fcc000f8e023f */
[----:B------:R-:W-:-:S05]  /*3170*/  IADD3 R9, R9, UR4, RZ ;  /* 0x0000000409097c10 */ /* 0x000fca000fffe0ff */
[----:B------:R-:W-:Y:S01]  /*3180*/  @!PT LDS RZ, [RZ] ;  /* 0x00000000fffff984 */ /* 0x000fe20000000800 */
[----:B------:R-:W-:Y:S01]  /*3190*/  @!PT LDS RZ, [RZ] ;  /* 0x00000000fffff984 */ /* 0x000fe20000000800 */
[----:B------:R-:W-:Y:S01]  /*31a0*/  @!PT LDS RZ, [RZ] ;  /* 0x00000000fffff984 */ /* 0x000fe20000000800 */
[----:B------:R1:W-:Y:S02]  /*31b0*/  LDGSTS.E.BYPASS.LTC128B.128 [R181+0xe800], [R8.64+0x80] ;  /* 0x0e80008008b57fae */ /* 0x0003e4000b901d46 */
.L_x_1947:
[----:B------:R-:W-:Y:S05]  /*31c0*/  BSYNC B0 ;  /* 0x0000000000007941 */ /* 0x000fea0003800000 */
.L_x_1946:
[----:B------:R-:W-:Y:S01]  /*31d0*/  IMAD.SHL.U32 R172, R172, 0x2, RZ ;  /* 0x00000002acac7824 */ /* 0x000fe200078e00ff */
[----:B------:R-:W-:Y:S01]  /*31e0*/  LDSM.16.M88.4 R60, [R173] ;  /* 0x00000000ad3c783b */ /* 0x000fe20000000200 */
[----:B------:R-:W-:Y:S01]  /*31f0*/  IMAD R171, R4, 0x2, R173 ;  /* 0x0000000204ab7824 */ /* 0x000fe200078e02ad */
[----:B------:R-:W-:Y:S01]  /*3200*/  IMNMX R134, R122, R123, PT ;  /* 0x0000007b7a867217 */ /* 0x000fe20003800200 */
[----:B------:R-:W-:Y:S01]  /*3210*/  IMAD R169, R3, 0x2, R172 ;  /* 0x0000000203a97824 */ /* 0x000fe200078e02ac */
[----:B------:R-:W5:Y:S01]  /*3220*/  LDSM.16.M88.4 R40, [R172+0x3000] ;  /* 0x00300000ac28783b */ /* 0x000f620000000200 */
[----:B------:R-:W-:-:S03]  /*3230*/  IMAD.IADD R3, R2, 0x1, R179 ;  /* 0x0000000102037824 */ /* 0x000fc600078e02b3 */
[----:B-1----:R-:W1:Y:S04]  /*3240*/  LDSM.16.M88.4 R32, [R172+0x3400] ;  /* 0x00340000ac20783b */ /* 0x002e680000000200 */
[----:B------:R-:W2:Y:S04]  /*3250*/  LDSM.16.M88.4 R84, [R172+0x4000] ;  /* 0x00400000ac54783b */ /* 0x000ea80000000200 */
[----:B------:R-:W3:Y:S04]  /*3260*/  LDSM.16.M88.4 R76, [R172+0x4400] ;  /* 0x00440000ac4c783b */ /* 0x000ee80000000200 */
[----:B------:R-:W-:Y:S04]  /*3270*/  LDSM.16.M88.4 R20, [R171] ;  /* 0x00000000ab14783b */ /* 0x000fe80000000200 */
[----:B------:R-:W4:Y:S04]  /*3280*/  LDSM.16.M88.4 R48, [R169+0x3000] ;  /* 0x00300000a930783b */ /* 0x000f280000000200 */
[----:B------:R-:W2:Y:S04]  /*3290*/  LDSM.16.M88.4 R24, [R172+0x3800] ;  /* 0x00380000ac18783b */ /* 0x000ea80000000200 */
[----:B------:R-:W2:Y:S04]  /*32a0*/  LDSM.16.M88.4 R92, [R172+0x3c00] ;  /* 0x003c0000ac5c783b */ /* 0x000ea80000000200 */
[----:B------:R-:W2:Y:S04]  /*32b0*/  LDSM.16.M88.4 R68, [R172+0x4800] ;  /* 0x00480000ac44783b */ /* 0x000ea80000000200 */
[----:B------:R-:W3:Y:S04]  /*32c0*/  LDSM.16.M88.4 R52, [R172+0x4c00] ;  /* 0x004c0000ac34783b */ /* 0x000ee80000000200 */
[----:B--2---:R-:W2:Y:S01]  /*32d0*/  LDSM.16.M88.4 R8, [R169+0x3400] ;  /* 0x00340000a908783b */ /* 0x004ea20000000200 */
[C---:B-----5:R-:W-:Y:S03]  /*32e0*/  HMMA.16816.F32.BF16 R44, R60.reuse, R40, RZ ;  /* 0x000000283c2c723c */ /* 0x060fe600000418ff */
[----:B------:R-:W5:Y:S04]  /*32f0*/  LDSM.16.M88.4 R56, [R169+0x4000] ;  /* 0x00400000a938783b */ /* 0x000f680000000200 */
[----:B------:R-:W2:Y:S01]  /*3300*/  LDSM.16.M88.4 R16, [R169+0x4400] ;  /* 0x00440000a910783b */ /* 0x000ea20000000200 */
[C---:B------:R-:W-:Y:S03]  /*3310*/  HMMA.16816.F32.BF16 R40, R60.reuse, R42, RZ ;  /* 0x0000002a3c28723c */ /* 0x040fe600000418ff */
[----:B------:R-:W2:Y:S04]  /*3320*/  LDSM.16.M88.4 R104, [R169+0x3800] ;  /* 0x00380000a968783b */ /* 0x000ea80000000200 */
[----:B------:R-:W-:Y:S01]  /*3330*/  LDSM.16.M88.4 R100, [R169+0x3c00] ;  /* 0x003c0000a964783b */ /* 0x000fe20000000200 */
[C---:B-1----:R-:W-:Y:S03]  /*3340*/  HMMA.16816.F32.BF16 R36, R60.reuse, R32, RZ ;  /* 0x000000203c24723c */ /* 0x042fe600000418ff */
[----:B------:R-:W-:Y:S04]  /*3350*/  LDSM.16.M88.4 R96, [R169+0x4800] ;  /* 0x00480000a960783b */ /* 0x000fe80000000200 */
[----:B------:R-:W-:Y:S01]  /*3360*/  LDSM.16.M88.4 R108, [R172+0x5800] ;  /* 0x00580000ac6c783b */ /* 0x000fe20000000200 */
[C---:B------:R-:W-:Y:S03]  /*3370*/  HMMA.16816.F32.BF16 R32, R60.reuse, R34, RZ ;  /* 0x000000223c20723c */ /* 0x040fe600000418ff */
[----:B------:R-:W-:Y:S04]  /*3380*/  LDSM.16.M88.4 R116, [R172+0x5400] ;  /* 0x00540000ac74783b */ /* 0x000fe80000000200 */
[----:B------:R-:W-:Y:S01]  /*3390*/  LDSM.16.M88.4 R112, [R171+0x1000] ;  /* 0x00100000ab70783b */ /* 0x000fe20000000200 */
[C---:B------:R-:W-:Y:S03]  /*33a0*/  HMMA.16816.F32.BF16 R88, R60.reuse, R84, RZ ;  /* 0x000000543c58723c */ /* 0x040fe600000418ff */
[----:B------:R-:W0:Y:S05]  /*33b0*/  LDGDEPBAR ;  /* 0x00000000000079af */ /* 0x000e2a0000000000 */
[C---:B---3--:R-:W-:Y:S08]  /*33c0*/  HMMA.16816.F32.BF16 R80, R60.reuse, R76, RZ ;  /* 0x0000004c3c50723c */ /* 0x048ff000000418ff */
[C---:B------:R-:W-:Y:S08]  /*33d0*/  HMMA.16816.F32.BF16 R84, R60.reuse, R86, RZ ;  /* 0x000000563c54723c */ /* 0x040ff000000418ff */
[----:B------:R-:W-:Y:S08]  /*33e0*/  HMMA.16816.F32.BF16 R76, R60, R78, RZ ;  /* 0x0000004e3c4c723c */ /* 0x000ff000000418ff */
[C---:B----4-:R-:W-:Y:S08]  /*33f0*/  HMMA.16816.F32.BF16 R44, R20.reuse, R48, R44 ;  /* 0x00000030142c723c */ /* 0x050ff0000004182c */
[----:B------:R-:W-:Y:S01]  /*3400*/  HMMA.16816.F32.BF16 R40, R20, R50, R40 ;  /* 0x000000321428723c */ /* 0x000fe20000041828 */
[----:B------:R-:W1:Y:S07]  /*3410*/  LDSM.16.M88.4 R48, [R169+0x4c00] ;  /* 0x004c0000a930783b */ /* 0x000e6e0000000200 */
        /* <DEDUP_REMOVED lines=8> */
[----:B------:R-:W-:Y:S07]  /*34a0*/  LDSM.16.M88.4 R52, [R173+0x1000] ;  /* 0x00100000ad34783b */ /* 0x000fee0000000200 */
[C---:B--2---:R-:W-:Y:S08]  /*34b0*/  HMMA.16816.F32.BF16 R36, R20.reuse, R8, R36 ;  /* 0x000000081424723c */ /* 0x044ff00000041824 */
[C---:B------:R-:W-:Y:S01]  /*34c0*/  HMMA.16816.F32.BF16 R32, R20.reuse, R10, R32 ;  /* 0x0000000a1420723c */ /* 0x040fe20000041820 */
[----:B------:R-:W2:Y:S07]  /*34d0*/  LDSM.16.M88.4 R8, [R172+0x5000] ;  /* 0x00500000ac08783b */ /* 0x000eae0000000200 */
[C---:B-----5:R-:W-:Y:S08]  /*34e0*/  HMMA.16816.F32.BF16 R88, R20.reuse, R56, R88 ;  /* 0x000000381458723c */ /* 0x060ff00000041858 */
        /* <DEDUP_REMOVED lines=13> */
[----:B------:R-:W5:Y:S07]  /*35c0*/  LDSM.16.M88.4 R100, [R172+0x6800] ;  /* 0x00680000ac64783b */ /* 0x000f6e0000000200 */
[C---:B------:R-:W-:Y:S08]  /*35d0*/  HMMA.16816.F32.BF16 R72, R20.reuse, R96, R72 ;  /* 0x000000601448723c */ /* 0x040ff00000041848 */
[----:B------:R-:W-:Y:S01]  /*35e0*/  HMMA.16816.F32.BF16 R68, R20, R98, R68 ;  /* 0x000000621444723c */ /* 0x000fe20000041844 */
[----:B------:R-:W1:Y:S04]  /*35f0*/  LDSM.16.M88.4 R96, [R172+0x6c00] ;  /* 0x006c0000ac60783b */ /* 0x000e680000000200 */
[----:B------:R-:W1:Y:S03]  /*3600*/  LDSM.16.M88.4 R20, [R169+0x5400] ;  /* 0x00540000a914783b */ /* 0x000e660000000200 */
[C---:B--2---:R-:W-:Y:S08]  /*3610*/  HMMA.16816.F32.BF16 R44, R52.reuse, R8, R44 ;  /* 0x00000008342c723c */ /* 0x044ff0000004182c */
[C---:B------:R-:W-:Y:S01]  /*3620*/  HMMA.16816.F32.BF16 R40, R52.reuse, R10, R40 ;  /* 0x0000000a3428723c */ /* 0x040fe20000041828 */
[----:B------:R-:W2:Y:S07]  /*3630*/  LDSM.16.M88.4 R8, [R169+0x5800] ;  /* 0x00580000a908783b */ /* 0x000eae0000000200 */
[C---:B------:R-:W-:Y:S08]  /*3640*/  HMMA.16816.F32.BF16 R28, R52.reuse, R108, R28 ;  /* 0x0000006c341c723c */ /* 0x040ff0000004181c */
[C---:B------:R-:W-:Y:S01]  /*3650*/  HMMA.16816.F32.BF16 R24, R52.reuse, R110, R24 ;  /* 0x0000006e3418723c */ /* 0x040fe20000041818 */
[----:B------:R-:W1:Y:S07]  /*3660*/  LDSM.16.M88.4 R108, [R169+0x6000] ;  /* 0x00600000a96c783b */ /* 0x000e6e0000000200 */
        /* <DEDUP_REMOVED lines=8> */
[----:B------:R-:W3:Y:S07]  /*36f0*/  LDSM.16.M88.4 R16, [R173+0x2000] ;  /* 0x00200000ad10783b */ /* 0x000eee0000000200 */
[----:B-1----:R-:W-:Y:S08]  /*3700*/  HMMA.16816.F32.BF16 R44, R112, R48, R44 ;  /* 0x00000030702c723c */ /* 0x002ff0000004182c */
[C---:B------:R-:W-:Y:S08]  /*3710*/  HMMA.16816.F32.BF16 R12, R52.reuse, R104, R12 ;  /* 0x00000068340c723c */ /* 0x040ff0000004180c */
[C---:B------:R-:W-:Y:S01]  /*3720*/  HMMA.16816.F32.BF16 R92, R52.reuse, R106, R92 ;  /* 0x0000006a345c723c */ /* 0x040fe2000004185c */
[----:B------:R-:W-:Y:S07]  /*3730*/  LDSM.16.M88.4 R104, [R169+0x6400] ;  /* 0x00640000a968783b */ /* 0x000fee0000000200 */
[C---:B-----5:R-:W-:Y:S08]  /*3740*/  HMMA.16816.F32.BF16 R72, R52.reuse, R100, R72 ;  /* 0x000000643448723c */ /* 0x060ff00000041848 */
[C---:B------:R-:W-:Y:S01]  /*3750*/  HMMA.16816.F32.BF16 R68, R52.reuse, R102, R68 ;  /* 0x000000663444723c */ /* 0x040fe20000041844 */
[----:B------:R-:W-:Y:S07]  /*3760*/  LDSM.16.M88.4 R100, [R169+0x6800] ;  /* 0x00680000a964783b */ /* 0x000fee0000000200 */
[C---:B------:R-:W-:Y:S08]  /*3770*/  HMMA.16816.F32.BF16 R64, R52.reuse, R96, R64 ;  /* 0x000000603440723c */ /* 0x040ff00000041840 */
[----:B------:R-:W-:Y:S01]  /*3780*/  HMMA.16816.F32.BF16 R60, R52, R98, R60 ;  /* 0x00000062343c723c */ /* 0x000fe2000004183c */
[----:B------:R-:W1:Y:S04]  /*3790*/  LDSM.16.M88.4 R52, [R172+0x7400] ;  /* 0x00740000ac34783b */ /* 0x000e680000000200 */
[----:B------:R-:W-:Y:S03]  /*37a0*/  LDSM.16.M88.4 R96, [R169+0x6c00] ;  /* 0x006c0000a960783b */ /* 0x000fe60000000200 */
[C---:B------:R-:W-:Y:S08]  /*37b0*/  HMMA.16816.F32.BF16 R36, R112.reuse, R20, R36 ;  /* 0x000000147024723c */ /* 0x040ff00000041824 */
[C---:B------:R-:W-:Y:S01]  /*37c0*/  HMMA.16816.F32.BF16 R32, R112.reuse, R22, R32 ;  /* 0x000000167020723c */ /* 0x040fe20000041820 */
[----:B------:R-:W-:Y:S07]  /*37d0*/  LDSM.16.M88.4 R20, [R169+0x7000] ;  /* 0x00700000a914783b */ /* 0x000fee0000000200 */
[C---:B--2---:R-:W-:Y:S08]  /*37e0*/  HMMA.16816.F32.BF16 R28, R112.reuse, R8, R28 ;  /* 0x00000008701c723c */ /* 0x044ff0000004181c */
[C---:B------:R-:W-:Y:S01]  /*37f0*/  HMMA.16816.F32.BF16 R24, R112.reuse, R10, R24 ;  /* 0x0000000a7018723c */ /* 0x040fe20000041818 */
[----:B------:R-:W2:Y:S07]  /*3800*/  LDSM.16.M88.4 R8, [R171+0x2000] ;  /* 0x00200000ab08783b */ /* 0x000eae0000000200 */
[C---:B------:R-:W-:Y:S01]  /*3810*/  HMMA.16816.F32.BF16 R40, R112.reuse, R50, R40 ;  /* 0x000000327028723c */ /* 0x040fe20000041828 */
[----:B------:R-:W4:Y:S07]  /*3820*/  LDSM.16.M88.4 R48, [R172+0x7800] ;  /* 0x00780000ac30783b */ /* 0x000f2e0000000200 */
[C---:B------:R-:W-:Y:S08]  /*3830*/  HMMA.16816.F32.BF16 R88, R112.reuse, R108, R88 ;  /* 0x0000006c7058723c */ /* 0x040ff00000041858 */
[----:B------:R-:W-:Y:S08]  /*3840*/  HMMA.16816.F32.BF16 R84, R112, R110, R84 ;  /* 0x0000006e7054723c */ /* 0x000ff00000041854 */
[C---:B---3--:R-:W-:Y:S01]  /*3850*/  HMMA.16816.F32.BF16 R108, R16.reuse, R56, R44 ;  /* 0x00000038106c723c */ /* 0x048fe2000004182c */
[----:B------:R-:W3:Y:S07]  /*3860*/  LDSM.16.M88.4 R44, [R169+0x7400] ;  /* 0x00740000a92c783b */ /* 0x000eee0000000200 */
[C---:B------:R-:W-:Y:S08]  /*3870*/  HMMA.16816.F32.BF16 R40, R16.reuse, R58, R40 ;  /* 0x0000003a1028723c */ /* 0x040ff00000041828 */
[----:B-1----:R-:W-:Y:S08]  /*3880*/  HMMA.16816.F32.BF16 R36, R16, R52, R36 ;  /* 0x000000341024723c */ /* 0x002ff00000041824 */
[----:B--2---:R-:W-:Y:S07]  /*3890*/  HMMA.16816.F32.BF16 R108, R8, R20, R108 ;  /* 0x00000014086c723c */ /* 0x004fee000004186c */
[----:B------:R-:W-:Y:S01]  /*38a0*/  IADD3 R20, R122, 0x8, RZ ;  /* 0x000000087a147810 */ /* 0x000fe20007ffe0ff */
[----:B----4-:R-:W-:Y:S03]  /*38b0*/  HMMA.16816.F32.BF16 R28, R16, R48, R28 ;  /* 0x00000030101c723c */ /* 0x010fe6000004181c */
[----:B------:R-:W-:-:S04]  /*38c0*/  IMNMX R133, R20, R123, PT ;  /* 0x0000007b14857217 */ /* 0x000fc80003800200 */
[C---:B------:R-:W-:Y:S01]  /*38d0*/  IADD3 R48, R3.reuse, 0x1, RZ ;  /* 0x0000000103307810 */ /* 0x040fe20007ffe0ff */
[----:B------:R-:W-:Y:S01]  /*38e0*/  HMMA.16816.F32.BF16 R40, R8, R22, R40 ;  /* 0x000000160828723c */ /* 0x000fe20000041828 */
[----:B------:R-:W1:Y:S02]  /*38f0*/  LDSM.16.M88.4 R20, [R172+0x8000] ;  /* 0x00800000ac14783b */ /* 0x000e640000000200 */
[----:B------:R-:W2:Y:S01]  /*3900*/  I2F R49, R48 ;  /* 0x0000003000317306 */ /* 0x000ea20000201400 */
[C---:B------:R-:W-:Y:S02]  /*3910*/  ISETP.GE.AND P4, PT, R48.reuse, R134, PT ;  /* 0x000000863000720c */ /* 0x040fe40003f86270 */
[----:B------:R-:W-:Y:S02]  /*3920*/  ISETP.GE.AND P2, PT, R48, R133, PT ;  /* 0x000000853000720c */ /* 0x000fe40003f46270 */
[----:B------:R-:W-:Y:S07]  /*3930*/  HMMA.16816.F32.BF16 R24, R16, R50, R24 ;  /* 0x000000321018723c */ /* 0x000fee0000041818 */
[----:B------:R-:W-:Y:S01]  /*3940*/  IADD3 R50, R3, 0x8, RZ ;  /* 0x0000000803327810 */ /* 0x000fe20007ffe0ff */
[----:B------:R-:W-:Y:S01]  /*3950*/  HMMA.16816.F32.BF16 R80, R112, R104, R80 ;  /* 0x000000687050723c */ /* 0x000fe20000041850 */
[----:B--2---:R-:W-:-:S02]  /*3960*/  FFMA.FTZ R52, R0, R49, R109 ;  /* 0x0000003100347223 */ /* 0x004fc4000001006d */
[----:B------:R-:W2:Y:S01]  /*3970*/  I2F R53, R50 ;  /* 0x0000003200357306 */ /* 0x000ea20000201400 */
[C---:B------:R-:W-:Y:S02]  /*3980*/  ISETP.GE.AND P3, PT, R50.reuse, R134, PT ;  /* 0x000000863200720c */ /* 0x040fe40003f66270 */
[----:B------:R-:W-:Y:S02]  /*3990*/  ISETP.GE.AND P0, PT, R50, R133, PT ;  /* 0x000000853200720c */ /* 0x000fe40003f06270 */
[----:B------:R-:W-:Y:S01]  /*39a0*/  HMMA.16816.F32.BF16 R76, R112, R106, R76 ;  /* 0x0000006a704c723c */ /* 0x000fe2000004184c */
[----:B------:R-:W4:Y:S01]  /*39b0*/  LDSM.16.M88.4 R104, [R172+0x7c00] ;  /* 0x007c0000ac68783b */ /* 0x000f220000000200 */
[----:B------:R-:W-:-:S06]  /*39c0*/  FSEL R52, R52, -INF , !P4 ;  /* 0xff80000034347808 */ /* 0x000fcc0006000000 */
[----:B------:R-:W-:Y:S01]  /*39d0*/  HMMA.16816.F32.BF16 R32, R16, R54, R32 ;  /* 0x000000361020723c */ /* 0x000fe20000041820 */
[CC--:B--2---:R-:W-:Y:S02]  /*39e0*/  FFMA.FTZ R40, R0.reuse, R53.reuse, R40 ;  /* 0x0000003500287223 */ /* 0x0c4fe40000010028 */
[----:B------:R-:W-:-:S04]  /*39f0*/  FFMA.FTZ R42, R0, R53, R42 ;  /* 0x00000035002a7223 */ /* 0x000fc8000001002a */
[C---:B------:R-:W-:Y:S01]  /*3a00*/  IADD3 R54, R3.reuse, 0x9, RZ ;  /* 0x0000000903367810 */ /* 0x040fe20007ffe0ff */
[----:B------:R-:W-:Y:S01]  /*3a10*/  HMMA.16816.F32.BF16 R64, R112, R96, R64 ;  /* 0x000000607040723c */ /* 0x000fe20000041840 */
[C---:B------:R-:W-:Y:S02]  /*3a20*/  IADD3 R55, R3.reuse, 0x11, RZ ;  /* 0x0000001103377810 */ /* 0x040fe40007ffe0ff */
[C---:B------:R-:W-:Y:S02]  /*3a30*/  ISETP.GE.AND P5, PT, R54.reuse, R134, PT ;  /* 0x000000863600720c */ /* 0x040fe40003fa6270 */
[----:B------:R-:W-:Y:S02]  /*3a40*/  ISETP.GE.AND P1, PT, R54, R133, PT ;  /* 0x000000853600720c */ /* 0x000fe40003f26270 */
[----:B------:R-:W-:Y:S01]  /*3a50*/  FFMA.FTZ R97, R0, R49, R111 ;  /* 0x0000003100617223 */ /* 0x000fe2000001006f */
[----:B---3--:R-:W-:Y:S01]  /*3a60*/  HMMA.16816.F32.BF16 R36, R8, R44, R36 ;  /* 0x0000002c0824723c */ /* 0x008fe20000041824 */
[----:B------:R-:W2:Y:S01]  /*3a70*/  LDSM.16.M88.4 R48, [R169+0x7800] ;  /* 0x00780000a930783b */ /* 0x000ea20000000200 */
[----:B------:R-:W3:Y:S01]  /*3a80*/  I2F R44, R54 ;  /* 0x00000036002c7306 */ /* 0x000ee20000201400 */
[----:B------:R-:W-:-:S02]  /*3a90*/  IADD3 R53, R3, 0x18, RZ ;  /* 0x0000001803357810 */ /* 0x000fc40007ffe0ff */
[----:B------:R-:W-:Y:S02]  /*3aa0*/  FSEL R97, R97, -INF , !P2 ;  /* 0xff80000061617808 */ /* 0x000fe40005000000 */
[----:B------:R-:W-:Y:S01]  /*3ab0*/  IADD3 R45, R3, 0x10, RZ ;  /* 0x00000010032d7810 */ /* 0x000fe20007ffe0ff */
[C---:B------:R-:W-:Y:S01]  /*3ac0*/  HMMA.16816.F32.BF16 R92, R112.reuse, R118, R92 ;  /* 0x00000076705c723c */ /* 0x040fe2000004185c */
[----:B------:R-:W-:Y:S01]  /*3ad0*/  FSEL R96, R40, -INF , !P3 ;  /* 0xff80000028607808 */ /* 0x000fe20005800000 */
[----:B------:R-:W5:Y:S01]  /*3ae0*/  I2F R54, R55 ;  /* 0x0000003700367306 */ /* 0x000f620000201400 */
[CC--:B------:R-:W-:Y:S02]  /*3af0*/  ISETP.GE.AND P4, PT, R45.reuse, R134.reuse, PT ;  /* 0x000000862d00720c */ /* 0x0c0fe40003f86270 */
[----:B------:R-:W-:Y:S02]  /*3b00*/  ISETP.GE.AND P2, PT, R45, R133, PT ;  /* 0x000000852d00720c */ /* 0x000fe40003f46270 */
[----:B------:R-:W-:Y:S01]  /*3b10*/  ISETP.GE.AND P3, PT, R55, R134, PT ;  /* 0x000000863700720c */ /* 0x000fe20003f66270 */
[----:B------:R-:W-:Y:S02]  /*3b20*/  HMMA.16816.F32.BF16 R12, R112, R116, R12 ;  /* 0x00000074700c723c */ /* 0x000fe4000004180c */
[----:B------:R-:W1:Y:S01]  /*3b30*/  I2F R45, R45 ;  /* 0x0000002d002d7306 */ /* 0x000e620000201400 */
[----:B---3--:R-:W-:-:S02]  /*3b40*/  FFMA.FTZ R41, R0, R44, R41 ;  /* 0x0000002c00297223 */ /* 0x008fc40000010029 */
[----:B------:R-:W-:-:S03]  /*3b50*/  FFMA.FTZ R43, R0, R44, R43 ;  /* 0x0000002c002b7223 */ /* 0x000fc6000001002b */
[----:B------:R-:W-:Y:S01]  /*3b60*/  HMMA.16816.F32.BF16 R32, R8, R46, R32 ;  /* 0x0000002e0820723c */ /* 0x000fe20000041820 */
[----:B-----5:R-:W-:-:S07]  /*3b70*/  FFMA.FTZ R37, R0, R54, R37 ;  /* 0x0000003600257223 */ /* 0x020fce0000010025 */
[----:B------:R-:W-:Y:S01]  /*3b80*/  HMMA.16816.F32.BF16 R72, R112, R100, R72 ;  /* 0x000000647048723c */ /* 0x000fe20000041848 */
[----:B-1----:R-:W-:-:S06]  /*3b90*/  FFMA.FTZ R38, R0, R45, R38 ;  /* 0x0000002d00267223 */ /* 0x002fcc0000010026 */
[----:B------:R-:W-:Y:S01]  /*3ba0*/  FFMA.FTZ R100, R0, R45, R36 ;  /* 0x0000002d00647223 */ /* 0x000fe20000010024 */
[----:B------:R-:W-:Y:S01]  /*3bb0*/  IADD3 R36, R3, 0x19, RZ ;  /* 0x0000001903247810 */ /* 0x000fe20007ffe0ff */
[----:B------:R-:W-:Y:S01]  /*3bc0*/  HMMA.16816.F32.BF16 R60, R112, R98, R60 ;  /* 0x00000062703c723c */ /* 0x000fe2000004183c */
[----:B------:R-:W-:Y:S01]  /*3bd0*/  FSEL R101, R43, -INF , !P1 ;  /* 0xff8000002b657808 */ /* 0x000fe20004800000 */
[----:B------:R-:W1:Y:S01]  /*3be0*/  LDSM.16.M88.4 R44, [R169+0x7c00] ;  /* 0x007c0000a92c783b */ /* 0x000e620000000200 */
[----:B------:R-:W-:Y:S02]  /*3bf0*/  ISETP.GE.AND P1, PT, R53, R133, PT ;  /* 0x000000853500720c */ /* 0x000fe40003f26270 */
[----:B------:R-:W-:Y:S02]  /*3c00*/  FSEL R100, R100, -INF , !P4 ;  /* 0xff80000064647808 */ /* 0x000fe40006000000 */
[----:B------:R-:W-:Y:S01]  /*3c10*/  FSEL R98, R41, -INF , !P5 ;  /* 0xff80000029627808 */ /* 0x000fe20006800000 */
[----:B------:R-:W-:Y:S01]  /*3c20*/  HMMA.16816.F32.BF16 R88, R16, R20, R88 ;  /* 0x000000141058723c */ /* 0x000fe20000041858 */
[----:B------:R-:W-:Y:S01]  /*3c30*/  ISETP.GE.AND P5, PT, R53, R134, PT ;  /* 0x000000863500720c */ /* 0x000fe20003fa6270 */
[----:B------:R-:W3:Y:S01]  /*3c40*/  I2F R20, R36 ;  /* 0x0000002400147306 */ /* 0x000ee20000201400 */
[----:B------:R-:W-:-:S02]  /*3c50*/  FSEL R99, R42, -INF , !P0 ;  /* 0xff8000002a637808 */ /* 0x000fc40004000000 */
[-C--:B------:R-:W-:Y:S01]  /*3c60*/  ISETP.GE.AND P0, PT, R55, R133.reuse, PT ;  /* 0x000000853700720c */ /* 0x080fe20003f06270 */
[----:B------:R-:W-:Y:S01]  /*3c70*/  LDSM.16.M88.4 R40, [R172+0x8400] ;  /* 0x00840000ac28783b */ /* 0x000fe20000000200 */
[----:B------:R-:W-:Y:S01]  /*3c80*/  IADD3 R21, R3, 0x20, RZ ;  /* 0x0000002003157810 */ /* 0x000fe20007ffe0ff */
[----:B----4-:R-:W-:Y:S01]  /*3c90*/  HMMA.16816.F32.BF16 R92, R16, R106, R92 ;  /* 0x0000006a105c723c */ /* 0x010fe2000004185c */
[----:B------:R-:W-:Y:S01]  /*3ca0*/  ISETP.GE.AND P4, PT, R36, R134, PT ;  /* 0x000000862400720c */ /* 0x000fe20003f86270 */
[----:B------:R-:W4:Y:S05]  /*3cb0*/  I2F R53, R53 ;  /* 0x0000003500357306 */ /* 0x000f2a0000201400 */
[C---:B------:R-:W-:Y:S01]  /*3cc0*/  FFMA.FTZ R107, R0.reuse, R54, R39 ;  /* 0x00000036006b7223 */ /* 0x040fe20000010027 */
[----:B--2---:R-:W-:Y:S02]  /*3cd0*/  HMMA.16816.F32.BF16 R28, R8, R48, R28 ;  /* 0x00000030081c723c */ /* 0x004fe4000004181c */
[----:B------:R2:W5:Y:S01]  /*3ce0*/  I2F R39, R21 ;  /* 0x0000001500277306 */ /* 0x0005620000201400 */
[CC--:B---3--:R-:W-:Y:S01]  /*3cf0*/  FFMA.FTZ R33, R0.reuse, R20.reuse, R33 ;  /* 0x0000001400217223 */ /* 0x0c8fe20000010021 */
[----:B------:R-:W-:Y:S01]  /*3d00*/  FSEL R107, R107, -INF , !P0 ;  /* 0xff8000006b6b7808 */ /* 0x000fe20004000000 */
[----:B------:R-:W-:Y:S01]  /*3d10*/  FFMA.FTZ R35, R0, R20, R35 ;  /* 0x0000001400237223 */ /* 0x000fe20000010023 */
[----:B------:R-:W-:-:S02]  /*3d20*/  ISETP.GE.AND P0, PT, R21, R133, PT ;  /* 0x000000851500720c */ /* 0x000fc40003f06270 */
[----:B------:R-:W-:Y:S01]  /*3d30*/  FSEL R48, R37, -INF , !P3 ;  /* 0xff80000025307808 */ /* 0x000fe20005800000 */
[----:B------:R-:W-:Y:S01]  /*3d40*/  HMMA.16816.F32.BF16 R12, R16, R104, R12 ;  /* 0x00000068100c723c */ /* 0x000fe2000004180c */
[----:B------:R-:W-:Y:S01]  /*3d50*/  ISETP.GE.AND P3, PT, R21, R134, PT ;  /* 0x000000861500720c */ /* 0x000fe20003f66270 */
[CC--:B----4-:R-:W-:Y:S02]  /*3d60*/  FFMA.FTZ R34, R0.reuse, R53.reuse, R34 ;  /* 0x0000003500227223 */ /* 0x0d0fe40000010022 */
[----:B------:R-:W-:-:S03]  /*3d70*/  FFMA.FTZ R32, R0, R53, R32 ;  /* 0x0000003500207223 */ /* 0x000fc60000010020 */
[----:B------:R-:W-:Y:S01]  /*3d80*/  FSEL R105, R38, -INF , !P2 ;  /* 0xff80000026697808 */ /* 0x000fe20005000000 */
[----:B------:R-:W-:Y:S01]  /*3d90*/  HMMA.16816.F32.BF16 R84, R16, R22, R84 ;  /* 0x000000161054723c */ /* 0x000fe20000041854 */
[----:B--2---:R-:W2:Y:S01]  /*3da0*/  LDSM.16.M88.4 R20, [R169+0x8000] ;  /* 0x00800000a914783b */ /* 0x004ea20000000200 */
[----:B------:R-:W-:Y:S02]  /*3db0*/  ISETP.GE.AND P2, PT, R36, R133, PT ;  /* 0x000000852400720c */ /* 0x000fe40003f46270 */
[C---:B------:R-:W-:Y:S02]  /*3dc0*/  IADD3 R36, R3.reuse, 0x21, RZ ;  /* 0x0000002103247810 */ /* 0x040fe40007ffe0ff */
[----:B------:R-:W-:Y:S01]  /*3dd0*/  FSEL R37, R34, -INF , !P1 ;  /* 0xff80000022257808 */ /* 0x000fe20004800000 */
[CC--:B-----5:R-:W-:Y:S01]  /*3de0*/  FFMA.FTZ R30, R0.reuse, R39.reuse, R30 ;  /* 0x00000027001e7223 */ /* 0x0e0fe2000001001e */
[----:B------:R-:W-:Y:S01]  /*3df0*/  HMMA.16816.F32.BF16 R24, R8, R50, R24 ;  /* 0x000000320818723c */ /* 0x000fe20000041818 */
[----:B------:R-:W-:Y:S01]  /*3e00*/  IADD3 R34, R3, 0x28, RZ ;  /* 0x0000002803227810 */ /* 0x000fe20007ffe0ff */
[----:B------:R-:W-:Y:S01]  /*3e10*/  FFMA.FTZ R28, R0, R39, R28 ;  /* 0x00000027001c7223 */ /* 0x000fe2000001001c */
[----:B------:R-:W-:-:S02]  /*3e20*/  FSEL R104, R33, -INF , !P4 ;  /* 0xff80000021687808 */ /* 0x000fc40006000000 */
[----:B------:R-:W3:Y:S01]  /*3e30*/  I2F R33, R34 ;  /* 0x0000002200217306 */ /* 0x000ee20000201400 */
[----:B------:R-:W-:Y:S02]  /*3e40*/  ISETP.GE.AND P4, PT, R34, R134, PT ;  /* 0x000000862200720c */ /* 0x000fe40003f86270 */
[----:B------:R-:W-:Y:S01]  /*3e50*/  HMMA.16816.F32.BF16 R68, R112, R102, R68 ;  /* 0x000000667044723c */ /* 0x000fe20000041844 */
[----:B------:R-:W-:Y:S02]  /*3e60*/  ISETP.GE.AND P1, PT, R36, R133, PT ;  /* 0x000000852400720c */ /* 0x000fe40003f26270 */
[----:B------:R-:W-:-:S04]  /*3e70*/  FSEL R53, R30, -INF , !P0 ;  /* 0xff8000001e357808 */ /* 0x000fc80004000000 */
[----:B------:R-:W-:Y:S01]  /*3e80*/  FSEL R102, R32, -INF , !P5 ;  /* 0xff80000020667808 */ /* 0x000fe20006800000 */
[C---:B-1----:R-:W-:Y:S01]  /*3e90*/  HMMA.16816.F32.BF16 R12, R8.reuse, R44, R12 ;  /* 0x0000002c080c723c */ /* 0x042fe2000004180c */
[----:B------:R-:W1:Y:S01]  /*3ea0*/  I2F R32, R36 ;  /* 0x0000002400207306 */ /* 0x000e620000201400 */
[----:B------:R-:W-:Y:S02]  /*3eb0*/  FSEL R103, R35, -INF , !P2 ;  /* 0xff80000023677808 */ /* 0x000fe40005000000 */
[----:B------:R-:W-:Y:S02]  /*3ec0*/  ISETP.GE.AND P5, PT, R36, R134, PT ;  /* 0x000000862400720c */ /* 0x000fe40003fa6270 */
[----:B------:R-:W-:Y:S02]  /*3ed0*/  ISETP.GE.AND P2, PT, R34, R133, PT ;  /* 0x000000852200720c */ /* 0x000fe40003f46270 */
[CC--:B---3--:R-:W-:Y:S01]  /*3ee0*/  FFMA.FTZ R148, R0.reuse, R33.reuse, R24 ;  /* 0x0000002100947223 */ /* 0x0c8fe20000010018 */
[C---:B------:R-:W-:Y:S01]  /*3ef0*/  IADD3 R34, R3.reuse, 0x30, RZ ;  /* 0x0000003003227810 */ /* 0x040fe20007ffe0ff */
[----:B------:R-:W-:Y:S01]  /*3f00*/  HMMA.16816.F32.BF16 R92, R8, R46, R92 ;  /* 0x0000002e085c723c */ /* 0x000fe2000004185c */
[C---:B------:R-:W-:Y:S01]  /*3f10*/  IADD3 R24, R3.reuse, 0x31, RZ ;  /* 0x0000003103187810 */ /* 0x040fe20007ffe0ff */
[----:B------:R-:W-:Y:S01]  /*3f20*/  FFMA.FTZ R26, R0, R33, R26 ;  /* 0x00000021001a7223 */ /* 0x000fe2000001001a */
[----:B------:R-:W-:-:S02]  /*3f30*/  IADD3 R35, R3, 0x29, RZ ;  /* 0x0000002903237810 */ /* 0x000fc40007ffe0ff */
[----:B------:R-:W3:Y:S01]  /*3f40*/  I2F R30, R24 ;  /* 0x00000018001e7306 */ /* 0x000ee20000201400 */
[----:B------:R-:W-:Y:S01]  /*3f50*/  FSEL R148, R148, -INF , !P4 ;  /* 0xff80000094947808 */ /* 0x000fe20006000000 */
[-C--:B-1----:R-:W-:Y:S01]  /*3f60*/  FFMA.FTZ R29, R0, R32.reuse, R29 ;  /* 0x00000020001d7223 */ /* 0x082fe2000001001d */
[----:B------:R-:W-:Y:S01]  /*3f70*/  FSEL R36, R28, -INF , !P3 ;  /* 0xff8000001c247808 */ /* 0x000fe20005800000 */
[----:B--2---:R-:W-:Y:S01]  /*3f80*/  HMMA.16816.F32.BF16 R88, R8, R20, R88 ;  /* 0x000000140858723c */ /* 0x004fe20000041858 */
[----:B------:R-:W-:Y:S01]  /*3f90*/  FFMA.FTZ R31, R0, R32, R31 ;  /* 0x00000020001f7223 */ /* 0x000fe2000001001f */
[----:B------:R-:W-:Y:S02]  /*3fa0*/  IADD3 R32, R3, 0x38, RZ ;  /* 0x0000003803207810 */ /* 0x000fe40007ffe0ff */
[----:B------:R-:W-:Y:S01]  /*3fb0*/  FSEL R122, R29, -INF , !P5 ;  /* 0xff8000001d7a7808 */ /* 0x000fe20006800000 */
[----:B------:R-:W1:Y:S01]  /*3fc0*/  I2F R28, R35 ;  /* 0x00000023001c7306 */ /* 0x000e620000201400 */
[----:B------:R-:W-:-:S02]  /*3fd0*/  FSEL R57, R31, -INF , !P1 ;  /* 0xff8000001f397808 */ /* 0x000fc40004800000 */
[----:B------:R-:W-:Y:S01]  /*3fe0*/  IADD3 R21, R3, 0x40, RZ ;  /* 0x0000004003157810 */ /* 0x000fe20007ffe0ff */
[C---:B------:R-:W-:Y:S01]  /*3ff0*/  HMMA.16816.F32.BF16 R80, R16.reuse, R40, R80 ;  /* 0x000000281050723c */ /* 0x040fe20000041850 */
[C---:B------:R-:W-:Y:S01]  /*4000*/  ISETP.GE.AND P3, PT, R35.reuse, R134, PT ;  /* 0x000000862300720c */ /* 0x040fe20003f66270 */
[CC--:B---3--:R-:W-:Y:S02]  /*4010*/  FFMA.FTZ R54, R0.reuse, R30.reuse, R13 ;  /* 0x0000001e00367223 */ /* 0x0c8fe4000001000d */
[----:B------:R-:W2:Y:S01]  /*4020*/  I2F R29, R34 ;  /* 0x00000022001d7306 */ /* 0x000ea20000201400 */
[----:B------:R-:W-:Y:S01]  /*4030*/  FFMA.FTZ R55, R0, R30, R15 ;  /* 0x0000001e00377223 */ /* 0x000fe2000001000f */
[-C--:B------:R-:W-:Y:S02]  /*4040*/  ISETP.GE.AND P0, PT, R35, R133.reuse, PT ;  /* 0x000000852300720c */ /* 0x080fe40003f06270 */
[----:B------:R-:W-:Y:S01]  /*4050*/  FSEL R143, R26, -INF , !P2 ;  /* 0xff8000001a8f7808 */ /* 0x000fe20005000000 */
[----:B------:R-:W-:Y:S01]  /*4060*/  HMMA.16816.F32.BF16 R76, R16, R42, R76 ;  /* 0x0000002a104c723c */ /* 0x000fe2000004184c */
[----:B------:R-:W-:Y:S01]  /*4070*/  ISETP.GE.AND P4, PT, R24, R134, PT ;  /* 0x000000861800720c */ /* 0x000fe20003f86270 */
[CC--:B-1----:R-:W-:Y:S01]  /*4080*/  FFMA.FTZ R25, R0.reuse, R28.reuse, R25 ;  /* 0x0000001c00197223 */ /* 0x0c2fe20000010019 */
[----:B------:R-:W1:Y:S01]  /*4090*/  I2F R31, R32 ;  /* 0x00000020001f7306 */ /* 0x000e620000201400 */
[----:B------:R-:W-:Y:S01]  /*40a0*/  FFMA.FTZ R27, R0, R28, R27 ;  /* 0x0000001c001b7223 */ /* 0x000fe2000001001b */
[----:B------:R-:W-:-:S02]  /*40b0*/  ISETP.GE.AND P2, PT, R24, R133, PT ;  /* 0x000000851800720c */ /* 0x000fc40003f46270 */
[----:B------:R-:W-:Y:S01]  /*40c0*/  FSEL R150, R25, -INF , !P3 ;  /* 0xff80000019967808 */ /* 0x000fe20005800000 */
[----:B------:R-:W-:Y:S01]  /*40d0*/  HMMA.16816.F32.BF16 R84, R8, R22, R84 ;  /* 0x000000160854723c */ /* 0x000fe20000041854 */
[----:B------:R-:W-:Y:S01]  /*40e0*/  FSEL R145, R27, -INF , !P0 ;  /* 0xff8000001b917808 */ /* 0x000fe20004000000 */
[CC--:B--2---:R-:W-:Y:S01]  /*40f0*/  FFMA.FTZ R56, R0.reuse, R29.reuse, R12 ;  /* 0x0000001d00387223 */ /* 0x0c4fe2000001000c */
[----:B------:R-:W2:Y:S01]  /*4100*/  LDSM.16.M88.4 R24, [R172+0x8800] ;  /* 0x00880000ac18783b */ /* 0x000ea20000000200 */
[----:B------:R-:W-:Y:S01]  /*4110*/  FFMA.FTZ R59, R0, R29, R14 ;  /* 0x0000001d003b7223 */ /* 0x000fe2000001000e */
[CC--:B------:R-:W-:Y:S01]  /*4120*/  ISETP.GE.AND P5, PT, R34.reuse, R134.reuse, PT ;  /* 0x000000862200720c */ /* 0x0c0fe20003fa6270 */
[----:B------:R-:W3:Y:S01]  /*4130*/  I2F R29, R21 ;  /* 0x00000015001d7306 */ /* 0x000ee20000201400 */
[----:B------:R-:W4:Y:S01]  /*4140*/  LDSM.16.M88.4 R12, [R169+0x8400] ;  /* 0x00840000a90c783b */ /* 0x000f220000000200 */
[----:B------:R-:W-:Y:S02]  /*4150*/  ISETP.GE.AND P1, PT, R34, R133, PT ;  /* 0x000000852200720c */ /* 0x000fe40003f26270 */
[----:B------:R-:W-:Y:S01]  /*4160*/  IADD3 R28, R3, 0x39, RZ ;  /* 0x00000039031c7810 */ /* 0x000fe20007ffe0ff */
[-C--:B-1----:R-:W-:Y:S01]  /*4170*/  FFMA.FTZ R92, R0, R31.reuse, R92 ;  /* 0x0000001f005c7223 */ /* 0x082fe2000001005c */
[----:B------:R-:W-:Y:S01]  /*4180*/  FSEL R56, R56, -INF , !P5 ;  /* 0xff80000038387808 */ /* 0x000fe20006800000 */
[----:B------:R-:W-:Y:S01]  /*4190*/  FFMA.FTZ R94, R0, R31, R94 ;  /* 0x0000001f005e7223 */ /* 0x000fe2000001005e */
[----:B------:R-:W-:Y:S01]  /*41a0*/  FSEL R59, R59, -INF , !P1 ;  /* 0xff8000003b3b7808 */ /* 0x000fe20004800000 */
[----:B------:R1:W5:Y:S01]  /*41b0*/  I2F R20, R28 ;  /* 0x0000001c00147306 */ /* 0x0003620000201400 */
[----:B------:R-:W-:-:S02]  /*41c0*/  ISETP.GE.AND P5, PT, R28, R134, PT ;  /* 0x000000861c00720c */ /* 0x000fc40003fa6270 */
[----:B------:R-:W-:Y:S02]  /*41d0*/  ISETP.GE.AND P1, PT, R28, R133, PT ;  /* 0x000000851c00720c */ /* 0x000fe40003f26270 */
[-C--:B------:R-:W-:Y:S01]  /*41e0*/  ISETP.GE.AND P3, PT, R32, R134.reuse, PT ;  /* 0x000000862000720c */ /* 0x080fe20003f66270 */
[----:B---3--:R-:W-:Y:S01]  /*41f0*/  FFMA.FTZ R88, R0, R29, R88 ;  /* 0x0000001d00587223 */ /* 0x008fe20000010058 */
[----:B------:R-:W-:Y:S01]  /*4200*/  ISETP.GE.AND P0, PT, R32, R133, PT ;  /* 0x000000852000720c */ /* 0x000fe20003f06270 */
[----:B------:R-:W-:Y:S01]  /*4210*/  FFMA.FTZ R90, R0, R29, R90 ;  /* 0x0000001d005a7223 */ /* 0x000fe2000001005a */
[C---:B------:R-:W-:Y:S02]  /*4220*/  IADD3 R32, R3.reuse, 0x41, RZ ;  /* 0x0000004103207810 */ /* 0x040fe40007ffe0ff */
[----:B------:R-:W-:Y:S02]  /*4230*/  IADD3 R22, R3, 0x48, RZ ;  /* 0x0000004803167810 */ /* 0x000fe40007ffe0ff */
[----:B------:R-:W-:Y:S01]  /*4240*/  FSEL R54, R54, -INF , !P4 ;  /* 0xff80000036367808 */ /* 0x000fe20006000000 */
[----:B-1----:R-:W1:Y:S01]  /*4250*/  LDSM.16.M88.4 R28, [R172+0x8c00] ;  /* 0x008c0000ac1c783b */ /* 0x002e620000000200 */
[----:B------:R-:W-:Y:S01]  /*4260*/  FSEL R55, R55, -INF , !P2 ;  /* 0xff80000037377808 */ /* 0x000fe20005000000 */
[----:B------:R-:W3:Y:S01]  /*4270*/  I2F R23, R22 ;  /* 0x0000001600177306 */ /* 0x000ee20000201400 */
[C---:B------:R-:W-:Y:S01]  /*4280*/  ISETP.GE.AND P4, PT, R21.reuse, R134, PT ;  /* 0x000000861500720c */ /* 0x040fe20003f86270 */
[CC--:B-----5:R-:W-:Y:S01]  /*4290*/  FFMA.FTZ R93, R0.reuse, R20.reuse, R93 ;  /* 0x00000014005d7223 */ /* 0x0e0fe2000001005d */
[----:B------:R-:W-:Y:S01]  /*42a0*/  ISETP.GE.AND P2, PT, R21, R133, PT ;  /* 0x000000851500720c */ /* 0x000fe20003f46270 */
[----:B------:R-:W-:Y:S01]  /*42b0*/  FFMA.FTZ R95, R0, R20, R95 ;  /* 0x00000014005f7223 */ /* 0x000fe2000001005f */
[----:B------:R-:W-:-:S02]  /*42c0*/  FSEL R140, R92, -INF , !P3 ;  /* 0xff8000005c8c7808 */ /* 0x000fc40005800000 */
[----:B------:R-:W-:Y:S01]  /*42d0*/  FSEL R127, R94, -INF , !P0 ;  /* 0xff8000005e7f7808 */ /* 0x000fe20004000000 */
[----:B------:R5:W5:Y:S01]  /*42e0*/  I2F R21, R32 ;  /* 0x0000002000157306 */ /* 0x000b620000201400 */
[CC--:B------:R-:W-:Y:S01]  /*42f0*/  ISETP.GE.AND P3, PT, R32.reuse, R134.reuse, PT ;  /* 0x000000862000720c */ /* 0x0c0fe20003f66270 */
[----:B--2---:R-:W-:Y:S01]  /*4300*/  HMMA.16816.F32.BF16 R72, R16, R24, R72 ;  /* 0x000000181048723c */ /* 0x004fe20000041848 */
[----:B------:R-:W-:Y:S02]  /*4310*/  ISETP.GE.AND P0, PT, R32, R133, PT ;  /* 0x000000852000720c */ /* 0x000fe40003f06270 */
[C---:B------:R-:W-:Y:S02]  /*4320*/  IADD3 R20, R3.reuse, 0x49, RZ ;  /* 0x0000004903147810 */ /* 0x040fe40007ffe0ff */
[----:B------:R-:W-:Y:S01]  /*4330*/  FSEL R136, R88, -INF , !P4 ;  /* 0xff80000058887808 */ /* 0x000fe20006000000 */
[-C--:B---3--:R-:W-:Y:S01]  /*4340*/  FFMA.FTZ R84, R0, R23.reuse, R84 ;  /* 0x0000001700547223 */ /* 0x088fe20000010054 */
[----:B------:R-:W-:Y:S01]  /*4350*/  FSEL R139, R90, -INF , !P2 ;  /* 0xff8000005a8b7808 */ /* 0x000fe20005000000 */
[----:B----4-:R-:W-:Y:S01]  /*4360*/  HMMA.16816.F32.BF16 R80, R8, R12, R80 ;  /* 0x0000000c0850723c */ /* 0x010fe20000041850 */
[----:B------:R-:W-:Y:S01]  /*4370*/  IADD3 R24, R3, 0x50, RZ ;  /* 0x0000005003187810 */ /* 0x000fe20007ffe0ff */
[----:B------:R-:W-:Y:S01]  /*4380*/  FFMA.FTZ R86, R0, R23, R86 ;  /* 0x0000001700567223 */ /* 0x000fe20000010056 */
[----:B------:R-:W-:-:S02]  /*4390*/  ISETP.GE.AND P4, PT, R20, R134, PT ;  /* 0x000000861400720c */ /* 0x000fc40003f86270 */
[----:B------:R-:W-:Y:S01]  /*43a0*/  ISETP.GE.AND P2, PT, R20, R133, PT ;  /* 0x000000851400720c */ /* 0x000fe20003f46270 */
[----:B-----5:R-:W2:Y:S01]  /*43b0*/  LDSM.16.M88.4 R32, [R169+0x8800] ;  /* 0x00880000a920783b */ /* 0x020ea20000000200 */
[----:B------:R-:W3:Y:S01]  /*43c0*/  I2F R20, R20 ;  /* 0x0000001400147306 */ /* 0x000ee20000201400 */
[----:B------:R-:W-:Y:S01]  /*43d0*/  HMMA.16816.F32.BF16 R76, R8, R14, R76 ;  /* 0x0000000e084c723c */ /* 0x000fe2000004184c */
[----:B------:R-:W-:Y:S01]  /*43e0*/  FSEL R146, R93, -INF , !P5 ;  /* 0xff8000005d927808 */ /* 0x000fe20006800000 */
[----:B------:R-:W4:Y:S01]  /*43f0*/  LDSM.16.M88.4 R12, [R169+0x8c00] ;  /* 0x008c0000a90c783b */ /* 0x000f220000000200 */
[----:B------:R-:W-:Y:S01]  /*4400*/  FSEL R135, R95, -INF , !P1 ;  /* 0xff8000005f877808 */ /* 0x000fe20004800000 */
[-C--:B------:R-:W-:Y:S01]  /*4410*/  FFMA.FTZ R89, R0, R21.reuse, R89 ;  /* 0x0000001500597223 */ /* 0x080fe20000010059 */
[----:B------:R-:W-:Y:S01]  /*4420*/  ISETP.GE.AND P5, PT, R22, R134, PT ;  /* 0x000000861600720c */ /* 0x000fe20003fa6270 */
[----:B------:R-:W-:Y:S01]  /*4430*/  FFMA.FTZ R91, R0, R21, R91 ;  /* 0x00000015005b7223 */ /* 0x000fe2000001005b */
[----:B------:R-:W-:Y:S01]  /*4440*/  ISETP.GE.AND P1, PT, R22, R133, PT ;  /* 0x000000851600720c */ /* 0x000fe20003f26270 */
[----:B------:R-:W5:Y:S01]  /*4450*/  I2F R21, R24 ;  /* 0x0000001800157306 */ /* 0x000f620000201400 */
[C---:B------:R-:W-:Y:S01]  /*4460*/  IADD3 R25, R3.reuse, 0x51, RZ ;  /* 0x0000005103197810 */ /* 0x040fe20007ffe0ff */
[----:B------:R-:W-:Y:S01]  /*4470*/  HMMA.16816.F32.BF16 R68, R16, R26, R68 ;  /* 0x0000001a1044723c */ /* 0x000fe20000041844 */
[----:B------:R-:W-:Y:S01]  /*4480*/  IADD3 R23, R3, 0x58, RZ ;  /* 0x0000005803177810 */ /* 0x000fe20007ffe0ff */
[----:B------:R-:W-:-:S04]  /*4490*/  DEPBAR.LE SB0, 0x0 ;  /* 0x000080000000791a */ /* 0x000fc80000000000 */
[----:B------:R-:W-:Y:S01]  /*44a0*/  FSEL R126, R89, -INF , !P3 ;  /* 0xff800000597e7808 */ /* 0x000fe20005800000 */
[----:B------:R1:W1:Y:S01]  /*44b0*/  I2F R22, R25 ;  /* 0x0000001900167306 */ /* 0x0002620000201400 */
[----:B------:R-:W-:Y:S01]  /*44c0*/  FSEL R125, R91, -INF , !P0 ;  /* 0xff8000005b7d7808 */ /* 0x000fe20004000000 */
[-C--:B---3--:R-:W-:Y:S01]  /*44d0*/  FFMA.FTZ R85, R0, R20.reuse, R85 ;  /* 0x0000001400557223 */ /* 0x088fe20000010055 */
[----:B------:R-:W-:Y:S01]  /*44e0*/  FSEL R142, R84, -INF , !P5 ;  /* 0xff800000548e7808 */ /* 0x000fe20006800000 */
[----:B------:R-:W-:Y:S01]  /*44f0*/  FFMA.FTZ R87, R0, R20, R87 ;  /* 0x0000001400577223 */ /* 0x000fe20000010057 */
[----:B------:R-:W-:Y:S02]  /*4500*/  FSEL R137, R86, -INF , !P1 ;  /* 0xff80000056897808 */ /* 0x000fe40004800000 */
[CC--:B------:R-:W-:Y:S01]  /*4510*/  ISETP.GE.AND P3, PT, R24.reuse, R134.reuse, PT ;  /* 0x000000861800720c */ /* 0x0c0fe20003f66270 */
[----:B------:R3:W2:Y:S01]  /*4520*/  I2F R39, R23 ;  /* 0x0000001700277306 */ /* 0x0006a20000201400 */
[----:B------:R-:W-:Y:S01]  /*4530*/  ISETP.GE.AND P0, PT, R24, R133, PT ;  /* 0x000000851800720c */ /* 0x000fe20003f06270 */
[----:B-----5:R-:W-:Y:S01]  /*4540*/  FFMA.FTZ R58, R0, R21, R80 ;  /* 0x00000015003a7223 */ /* 0x020fe20000010050 */
[----:B------:R-:W-:-:S02]  /*4550*/  ISETP.GE.AND P5, PT, R25, R134, PT ;  /* 0x000000861900720c */ /* 0x000fc40003fa6270 */
[----:B------:R-:W-:Y:S02]  /*4560*/  ISETP.GE.AND P1, PT, R25, R133, PT ;  /* 0x000000851900720c */ /* 0x000fe40003f26270 */
[----:B------:R-:W-:Y:S01]  /*4570*/  IADD3 R20, R3, 0x59, RZ ;  /* 0x0000005903147810 */ /* 0x000fe20007ffe0ff */
[C---:B-1----:R-:W-:Y:S01]  /*4580*/  HMMA.16816.F32.BF16 R24, R16.reuse, R28, R64 ;  /* 0x0000001c1018723c */ /* 0x042fe20000041840 */
[----:B------:R-:W-:Y:S01]  /*4590*/  FSEL R138, R85, -INF , !P4 ;  /* 0xff800000558a7808 */ /* 0x000fe20006000000 */
[C---:B------:R-:W-:Y:S01]  /*45a0*/  FFMA.FTZ R81, R0.reuse, R22, R81 ;  /* 0x0000001600517223 */ /* 0x040fe20000010051 */
[----:B------:R-:W-:Y:S01]  /*45b0*/  FSEL R123, R87, -INF , !P2 ;  /* 0xff800000577b7808 */ /* 0x000fe20005000000 */
[----:B------:R1:W5:Y:S01]  /*45c0*/  I2F R28, R20 ;  /* 0x00000014001c7306 */ /* 0x0003620000201400 */
[C---:B------:R-:W-:Y:S02]  /*45d0*/  ISETP.GE.AND P4, PT, R23.reuse, R134, PT ;  /* 0x000000861700720c */ /* 0x040fe40003f86270 */
[C---:B------:R-:W-:Y:S01]  /*45e0*/  FFMA.FTZ R65, R0.reuse, R21, R82 ;  /* 0x0000001500417223 */ /* 0x040fe20000010052 */
[----:B------:R-:W-:Y:S01]  /*45f0*/  HMMA.16816.F32.BF16 R16, R16, R30, R60 ;  /* 0x0000001e1010723c */ /* 0x000fe2000004183c */
[----:B------:R-:W-:Y:S01]  /*4600*/  ISETP.GE.AND P2, PT, R23, R133, PT ;  /* 0x000000851700720c */ /* 0x000fe20003f46270 */
[----:B---3--:R-:W-:Y:S01]  /*4610*/  FFMA.FTZ R23, R0, R22, R83 ;  /* 0x0000001600177223 */ /* 0x008fe20000010053 */
[----:B------:R-:W-:Y:S01]  /*4620*/  FSEL R58, R58, -INF , !P3 ;  /* 0xff8000003a3a7808 */ /* 0x000fe20005800000 */
[----:B--2---:R-:W-:Y:S01]  /*4630*/  FFMA.FTZ R78, R0, R39, R78 ;  /* 0x00000027004e7223 */ /* 0x004fe2000001004e */
[----:B------:R-:W-:-:S02]  /*4640*/  FSEL R65, R65, -INF , !P0 ;  /* 0xff80000041417808 */ /* 0x000fc40004000000 */
[C---:B------:R-:W-:Y:S01]  /*4650*/  ISETP.GE.AND P3, PT, R20.reuse, R134, PT ;  /* 0x000000861400720c */ /* 0x040fe20003f66270 */
[C---:B------:R-:W-:Y:S01]  /*4660*/  HMMA.16816.F32.BF16 R72, R8.reuse, R32, R72 ;  /* 0x000000200848723c */ /* 0x040fe20000041848 */
[----:B------:R-:W-:Y:S02]  /*4670*/  ISETP.GE.AND P0, PT, R20, R133, PT ;  /* 0x000000851400720c */ /* 0x000fe40003f06270 */
[----:B------:R-:W-:Y:S01]  /*4680*/  IADD3 R21, R3, 0x60, RZ ;  /* 0x0000006003157810 */ /* 0x000fe20007ffe0ff */
[C---:B-1----:R-:W-:Y:S01]  /*4690*/  FFMA.FTZ R20, R0.reuse, R39, R76 ;  /* 0x0000002700147223 */ /* 0x042fe2000001004c */
[----:B------:R-:W-:Y:S01]  /*46a0*/  FSEL R22, R81, -INF , !P5 ;  /* 0xff80000051167808 */ /* 0x000fe20006800000 */
[C---:B-----5:R-:W-:Y:S01]  /*46b0*/  FFMA.FTZ R66, R0.reuse, R28, R77 ;  /* 0x0000001c00427223 */ /* 0x060fe2000001004d */
[----:B------:R-:W-:Y:S01]  /*46c0*/  IADD3 R32, R3, 0x61, RZ ;  /* 0x0000006103207810 */ /* 0x000fe20007ffe0ff */
[----:B------:R1:W2:Y:S01]  /*46d0*/  I2F R29, R21 ;  /* 0x00000015001d7306 */ /* 0x0002a20000201400 */
[----:B------:R-:W-:Y:S01]  /*46e0*/  FSEL R23, R23, -INF , !P1 ;  /* 0xff80000017177808 */ /* 0x000fe20004800000 */
[----:B------:R-:W-:Y:S01]  /*46f0*/  HMMA.16816.F32.BF16 R68, R8, R34, R68 ;  /* 0x000000220844723c */ /* 0x000fe20000041844 */
[C---:B------:R-:W-:Y:S01]  /*4700*/  ISETP.GE.AND P5, PT, R21.reuse, R134, PT ;  /* 0x000000861500720c */ /* 0x040fe20003fa6270 */
[----:B------:R-:W-:Y:S01]  /*4710*/  FFMA.FTZ R79, R0, R28, R79 ;  /* 0x0000001c004f7223 */ /* 0x000fe2000001004f */
[----:B------:R-:W-:-:S02]  /*4720*/  ISETP.GE.AND P1, PT, R21, R133, PT ;  /* 0x000000851500720c */ /* 0x000fc40003f26270 */
[----:B------:R-:W-:Y:S01]  /*4730*/  FSEL R20, R20, -INF , !P4 ;  /* 0xff80000014147808 */ /* 0x000fe20006000000 */
[----:B------:R3:W5:Y:S01]  /*4740*/  I2F R38, R32 ;  /* 0x0000002000267306 */ /* 0x0007620000201400 */
[-C--:B------:R-:W-:Y:S01]  /*4750*/  ISETP.GE.AND P4, PT, R32, R134.reuse, PT ;  /* 0x000000862000720c */ /* 0x080fe20003f86270 */
[C---:B----4-:R-:W-:Y:S01]  /*4760*/  HMMA.16816.F32.BF16 R16, R8.reuse, R14, R16 ;  /* 0x0000000e0810723c */ /* 0x050fe20000041810 */
[C---:B------:R-:W-:Y:S02]  /*4770*/  IADD3 R39, R3.reuse, 0x68, RZ ;  /* 0x0000006803277810 */ /* 0x040fe40007ffe0ff */
[----:B------:R-:W-:Y:S02]  /*4780*/  IADD3 R28, R3, 0x69, RZ ;  /* 0x00000069031c7810 */ /* 0x000fe40007ffe0ff */
[----:B------:R-:W-:Y:S01]  /*4790*/  FSEL R66, R66, -INF , !P3 ;  /* 0xff80000042427808 */ /* 0x000fe20005800000 */
[----:B------:R4:W4:Y:S01]  /*47a0*/  I2F R31, R39 ;  /* 0x00000027001f7306 */ /* 0x0009220000201400 */
[----:B-1----:R-:W-:Y:S01]  /*47b0*/  FSEL R21, R78, -INF , !P2 ;  /* 0xff8000004e157808 */ /* 0x002fe20005000000 */
[----:B--2---:R-:W-:Y:S01]  /*47c0*/  FFMA.FTZ R40, R0, R29, R72 ;  /* 0x0000001d00287223 */ /* 0x004fe20000010048 */
[----:B------:R-:W-:Y:S01]  /*47d0*/  BAR.SYNC.DEFER_BLOCKING 0x0 ;  /* 0x0000000000007b1d */ /* 0x000fe20000010000 */
[----:B------:R-:W-:Y:S01]  /*47e0*/  ISETP.GE.AND P2, PT, R32, R133, PT ;  /* 0x000000852000720c */ /* 0x000fe20003f46270 */
[C---:B------:R-:W-:Y:S01]  /*47f0*/  FFMA.FTZ R29, R0.reuse, R29, R74 ;  /* 0x0000001d001d7223 */ /* 0x040fe2000001004a */
[----:B------:R-:W-:Y:S01]  /*4800*/  FSEL R61, R79, -INF , !P0 ;  /* 0xff8000004f3d7808 */ /* 0x000fe20004000000 */
[----:B---3--:R-:W-:Y:S02]  /*4810*/  HMMA.16816.F32.BF16 R32, R8, R12, R24 ;  /* 0x0000000c0820723c */ /* 0x008fe40000041818 */
[----:B------:R-:W1:Y:S01]  /*4820*/  I2F R12, R28 ;  /* 0x0000001c000c7306 */ /* 0x000e620000201400 */
[C---:B------:R-:W-:Y:S01]  /*4830*/  ISETP.GE.AND P3, PT, R39.reuse, R134, PT ;  /* 0x000000862700720c */ /* 0x040fe20003f66270 */
[----:B-----5:R-:W-:Y:S01]  /*4840*/  FFMA.FTZ R75, R0, R38, R75 ;  /* 0x00000026004b7223 */ /* 0x020fe2000001004b */
[----:B------:R-:W-:-:S02]  /*4850*/  ISETP.GE.AND P0, PT, R39, R133, PT ;  /* 0x000000852700720c */ /* 0x000fc40003f06270 */
[----:B------:R-:W-:Y:S02]  /*4860*/  FSEL R40, R40, -INF , !P5 ;  /* 0xff80000028287808 */ /* 0x000fe40006800000 */
[C---:B------:R-:W-:Y:S01]  /*4870*/  IADD3 R24, R3.reuse, 0x70, RZ ;  /* 0x0000007003187810 */ /* 0x040fe20007ffe0ff */
[C---:B----4-:R-:W-:Y:S01]  /*4880*/  FFMA.FTZ R39, R0.reuse, R38, R73 ;  /* 0x0000002600277223 */ /* 0x050fe20000010049 */
[----:B------:R-:W-:Y:S01]  /*4890*/  IADD3 R8, R3, 0x78, RZ ;  /* 0x0000007803087810 */ /* 0x000fe20007ffe0ff */
[CC--:B------:R-:W-:Y:S01]  /*48a0*/  FFMA.FTZ R38, R0.reuse, R31.reuse, R68 ;  /* 0x0000001f00267223 */ /* 0x0c0fe20000010044 */
[----:B------:R-:W2:Y:S01]  /*48b0*/  I2F R25, R24 ;  /* 0x0000001800197306 */ /* 0x000ea20000201400 */
[----:B------:R-:W-:Y:S01]  /*48c0*/  FSEL R29, R29, -INF , !P1 ;  /* 0xff8000001d1d7808 */ /* 0x000fe20004800000 */
[----:B------:R-:W-:Y:S01]  /*48d0*/  FFMA.FTZ R27, R0, R31, R70 ;  /* 0x0000001f001b7223 */ /* 0x000fe20000010046 */
[----:B------:R-:W-:Y:S02]  /*48e0*/  IADD3 R26, R3, 0x71, RZ ;  /* 0x00000071031a7810 */ /* 0x000fe40007ffe0ff */
[----:B------:R-:W-:Y:S01]  /*48f0*/  ISETP.GE.AND P5, PT, R28, R134, PT ;  /* 0x000000861c00720c */ /* 0x000fe20003fa6270 */
[-C--:B-1----:R-:W-:Y:S01]  /*4900*/  FFMA.FTZ R50, R0, R12.reuse, R69 ;  /* 0x0000000c00327223 */ /* 0x082fe20000010045 */
[----:B------:R-:W-:Y:S01]  /*4910*/  ISETP.GE.AND P1, PT, R28, R133, PT ;  /* 0x000000851c00720c */ /* 0x000fe20003f26270 */
[----:B------:R-:W1:Y:S01]  /*4920*/  I2F R11, R8 ;  /* 0x00000008000b7306 */ /* 0x000e620000201400 */
[----:B------:R-:W-:Y:S01]  /*4930*/  FSEL R39, R39, -INF , !P4 ;  /* 0xff80000027277808 */ /* 0x000fe20006000000 */
[----:B------:R-:W-:Y:S01]  /*4940*/  FFMA.FTZ R71, R0, R12, R71 ;  /* 0x0000000c00477223 */ /* 0x000fe20000010047 */
[----:B------:R-:W-:-:S02]  /*4950*/  FSEL R28, R75, -INF , !P2 ;  /* 0xff8000004b1c7808 */ /* 0x000fc40005000000 */
[CC--:B------:R-:W-:Y:S02]  /*4960*/  ISETP.GE.AND P4, PT, R24.reuse, R134.reuse, PT ;  /* 0x000000861800720c */ /* 0x0c0fe40003f86270 */
[----:B------:R-:W-:Y:S01]  /*4970*/  ISETP.GE.AND P2, PT, R24, R133, PT ;  /* 0x000000851800720c */ /* 0x000fe20003f46270 */
[CC--:B--2---:R-:W-:Y:S01]  /*4980*/  FFMA.FTZ R31, R0.reuse, R25.reuse, R32 ;  /* 0x00000019001f7223 */ /* 0x0c4fe20000010020 */
[----:B------:R-:W2:Y:S01]  /*4990*/  I2F R13, R26 ;  /* 0x0000001a000d7306 */ /* 0x000ea20000201400 */
[C---:B------:R-:W-:Y:S01]  /*49a0*/  FFMA.FTZ R25, R0.reuse, R25, R34 ;  /* 0x0000001900197223 */ /* 0x040fe20000010022 */
[----:B------:R-:W-:Y:S02]  /*49b0*/  IADD3 R10, R3, 0x79, RZ ;  /* 0x00000079030a7810 */ /* 0x000fe40007ffe0ff */
[----:B------:R-:W-:Y:S02]  /*49c0*/  FSEL R31, R31, -INF , !P4 ;  /* 0xff8000001f1f7808 */ /* 0x000fe40006000000 */
[----:B------:R-:W-:Y:S01]  /*49d0*/  FSEL R25, R25, -INF , !P2 ;  /* 0xff80000019197808 */ /* 0x000fe20005000000 */
[CC--:B-1----:R-:W-:Y:S01]  /*49e0*/  FFMA.FTZ R16, R0.reuse, R11.reuse, R16 ;  /* 0x0000000b00107223 */ /* 0x0c2fe20000010010 */
[----:B------:R-:W1:Y:S01]  /*49f0*/  I2F R9, R3 ;  /* 0x0000000300097306 */ /* 0x000e620000201400 */
[C---:B------:R-:W-:Y:S01]  /*4a00*/  ISETP.GE.AND P4, PT, R3.reuse, R134, PT ;  /* 0x000000860300720c */ /* 0x040fe20003f86270 */
[----:B------:R-:W-:Y:S01]  /*4a10*/  FFMA.FTZ R18, R0, R11, R18 ;  /* 0x0000000b00127223 */ /* 0x000fe20000010012 */
[----:B------:R-:W-:-:S02]  /*4a20*/  ISETP.GE.AND P2, PT, R3, R133, PT ;  /* 0x000000850300720c */ /* 0x000fc40003f46270 */
[----:B------:R-:W-:Y:S02]  /*4a30*/  FSEL R50, R50, -INF , !P5 ;  /* 0xff80000032327808 */ /* 0x000fe40006800000 */
[-C--:B------:R-:W-:Y:S01]  /*4a40*/  ISETP.GE.AND P5, PT, R8, R134.reuse, PT ;  /* 0x000000860800720c */ /* 0x080fe20003fa6270 */
[----:B------:R-:W3:Y:S01]  /*4a50*/  I2F R3, R10 ;  /* 0x0000000a00037306 */ /* 0x000ee20000201400 */
[----:B------:R-:W-:Y:S01]  /*4a60*/  FSEL R38, R38, -INF , !P3 ;  /* 0xff80000026267808 */ /* 0x000fe20005800000 */
[-C--:B--2---:R-:W-:Y:S01]  /*4a70*/  FFMA.FTZ R30, R0, R13.reuse, R33 ;  /* 0x0000000d001e7223 */ /* 0x084fe20000010021 */
[----:B------:R-:W-:Y:S01]  /*4a80*/  FSEL R45, R16, -INF , !P5 ;  /* 0xff800000102d7808 */ /* 0x000fe20006800000 */
[----:B------:R-:W-:Y:S01]  /*4a90*/  FFMA.FTZ R24, R0, R13, R35 ;  /* 0x0000000d00187223 */ /* 0x000fe20000010023 */
[----:B------:R-:W-:Y:S02]  /*4aa0*/  ISETP.GE.AND P5, PT, R128, 0x2, PT ;  /* 0x000000028000780c */ /* 0x000fe40003fa6270 */
[----:B------:R-:W-:Y:S01]  /*4ab0*/  FSEL R27, R27, -INF , !P0 ;  /* 0xff8000001b1b7808 */ /* 0x000fe20004000000 */
[----:B-1----:R-:W-:Y:S01]  /*4ac0*/  FFMA.FTZ R108, R0, R9, R108 ;  /* 0x00000009006c7223 */ /* 0x002fe2000001006c */
[----:B------:R-:W-:-:S02]  /*4ad0*/  ISETP.GE.AND P3, PT, R26, R134, PT ;  /* 0x000000861a00720c */ /* 0x000fc40003f66270 */
[-C--:B------:R-:W-:Y:S02]  /*4ae0*/  ISETP.GE.AND P0, PT, R26, R133.reuse, PT ;  /* 0x000000851a00720c */ /* 0x080fe40003f06270 */
[----:B------:R-:W-:Y:S02]  /*4af0*/  FSEL R26, R71, -INF , !P1 ;  /* 0xff800000471a7808 */ /* 0x000fe40004800000 */
[----:B------:R-:W-:Y:S01]  /*4b00*/  ISETP.GE.AND P1, PT, R8, R133, PT ;  /* 0x000000850800720c */ /* 0x000fe20003f26270 */
[----:B------:R-:W-:Y:S01]  /*4b10*/  FFMA.FTZ R8, R0, R9, R110 ;  /* 0x0000000900087223 */ /* 0x000fe2000001006e */
[----:B------:R-:W-:Y:S01]  /*4b20*/  FSEL R30, R30, -INF , !P3 ;  /* 0xff8000001e1e7808 */ /* 0x000fe20005800000 */
[-C--:B---3--:R-:W-:Y:S01]  /*4b30*/  FFMA.FTZ R17, R0, R3.reuse, R17 ;  /* 0x0000000300117223 */ /* 0x088fe20000010011 */
[----:B------:R-:W-:Y:S01]  /*4b40*/  FSEL R24, R24, -INF , !P0 ;  /* 0xff80000018187808 */ /* 0x000fe20004000000 */
[----:B------:R-:W-:Y:S01]  /*4b50*/  FFMA.FTZ R19, R0, R3, R19 ;  /* 0x0000000300137223 */ /* 0x000fe20000010013 */
[----:B------:R-:W-:-:S02]  /*4b60*/  ISETP.GE.AND P3, PT, R10, R134, PT ;  /* 0x000000860a00720c */ /* 0x000fc40003f66270 */
[----:B------:R-:W-:Y:S02]  /*4b70*/  ISETP.GE.AND P0, PT, R10, R133, PT ;  /* 0x000000850a00720c */ /* 0x000fe40003f06270 */
        /* <DEDUP_REMOVED lines=64> */
.L_x_1949:
[----:B------:R-:W-:-:S04]  /*4f80*/  LEA R13, -R129, RZ, 0x7 ;  /* 0x000000ff810d7211 */ /* 0x000fc800078e39ff */
[----:B------:R-:W-:Y:S02]  /*4f90*/  SHF.R.S32.HI R14, RZ, 0x1f, R13 ;  /* 0x0000001fff0e7819 */ /* 0x000fe4000001140d */
.L_x_1950:
        /* <DEDUP_REMOVED lines=121> */
.L_x_1952:
[----:B------:R-:W-:Y:S05]  /*5730*/  BSYNC B0 ;  /* 0x0000000000007941 */ /* 0x000fea0003800000 */
.L_x_1951:
[----:B------:R-:W0:Y:S01]  /*5740*/  LDGDEPBAR ;  /* 0x00000000000079af */ /* 0x000e220000000000 */
[----:B------:R-:W-:-:S04]  /*5750*/  IADD3 R132, P0, R13, R132, RZ ;  /* 0x000000840d847210 */ /* 0x000fc80007f1e0ff */
[----:B------:R-:W-:Y:S02]  /*5760*/  IADD3.X R131, R14, R131, RZ, P0, !PT ;  /* 0x000000830e837210 */ /* 0x000fe400007fe4ff */
.L_x_1948:
[----:B--2---:R-:W-:Y:S02]  /*5770*/  FMNMX.FTZ R3, R9, R52, !PT ;  /* 0x0000003409037209 */ /* 0x004fe40007810000 */
        /* <DEDUP_REMOVED lines=46> */
[----:B------:R-:W-:-:S02]  /*5a60*/  SHF.L.U32 R170, R5, 0x1, RZ ;  /* 0x0000000105aa7819 */ /* 0x000fc400000006ff */
[----:B------:R-:W-:Y:S02]  /*5a70*/  FMNMX.FTZ R3, R39, R10, !PT ;  /* 0x0000000a27037209 */ /* 0x000fe40007810000 */
[----:B------:R-:W-:Y:S01]  /*5a80*/  LEA R168, R4, R170, 0x1 ;  /* 0x000000aa04a87211 */ /* 0x000fe200078e08ff */
[----:B------:R-:W-:Y:S01]  /*5a90*/  LDSM.16.MT88.4 R80, [R170+0xb000] ;  /* 0x00b00000aa50783b */ /* 0x000fe20000004200 */
[----:B------:R-:W-:-:S03]  /*5aa0*/  FMNMX.FTZ R3, R38, R3, !PT ;  /* 0x0000000326037209 */ /* 0x000fc60007810000 */
[----:B------:R-:W-:Y:S01]  /*5ab0*/  LDSM.16.MT88.4 R88, [R168+0xb000] ;  /* 0x00b00000a858783b */ /* 0x000fe20000004200 */
[----:B------:R-:W-:-:S03]  /*5ac0*/  FMNMX.FTZ R10, R50, R3, !PT ;  /* 0x00000003320a7209 */ /* 0x000fc60007810000 */
[----:B------:R-:W-:Y:S01]  /*5ad0*/  LDSM.16.MT88.4 R108, [R170+0x9000] ;  /* 0x00900000aa6c783b */ /* 0x000fe20000004200 */
[----:B------:R-:W-:-:S03]  /*5ae0*/  FMNMX.FTZ R3, R31, R10, !PT ;  /* 0x0000000a1f037209 */ /* 0x000fc60007810000 */
[----:B-1----:R-:W-:Y:S01]  /*5af0*/  LDSM.16.MT88.4 R72, [R168+0x9000] ;  /* 0x00900000a848783b */ /* 0x002fe20000004200 */
[----:B------:R-:W-:Y:S02]  /*5b00*/  FMNMX.FTZ R10, R30, R3, !PT ;  /* 0x000000031e0a7209 */ /* 0x000fe40007810000 */
[----:B------:R-:W-:Y:S01]  /*5b10*/  FMNMX.FTZ R3, R29, R2, !PT ;  /* 0x000000021d037209 */ /* 0x000fe20007810000 */
[----:B------:R-:W-:Y:S01]  /*5b20*/  LDSM.16.MT88.4 R16, [R168+0x9400] ;  /* 0x00940000a810783b */ /* 0x000fe20000004200 */
[----:B------:R-:W-:Y:S02]  /*5b30*/  FMNMX.FTZ R13, R45, R10, !PT ;  /* 0x0000000a2d0d7209 */ /* 0x000fe40007810000 */
[----:B------:R-:W-:Y:S01]  /*5b40*/  FMNMX.FTZ R2, R28, R3, !PT ;  /* 0x000000031c027209 */ /* 0x000fe20007810000 */
[----:B------:R-:W-:Y:S01]  /*5b50*/  LDSM.16.MT88.4 R32, [R170+0x9400] ;  /* 0x00940000aa20783b */ /* 0x000fe20000004200 */
        /* <DEDUP_REMOVED lines=8> */
[----:B------:R-:W-:Y:S01]  /*5be0*/  SHFL.BFLY PT, R2, R11, 0x2, 0x1f ;  /* 0x0c401f000b027f89 */ /* 0x000fe200000e0000 */
[----:B-1----:R-:W-:-:S03]  /*5bf0*/  FMNMX.FTZ R10, R13, R10, !PT ;  /* 0x0000000a0d0a7209 */ /* 0x002fc60007810000 */
[----:B------:R-:W-:Y:S04]  /*5c00*/  LDSM.16.MT88.4 R12, [R170+0xb400] ;  /* 0x00b40000aa0c783b */ /* 0x000fe80000004200 */
[----:B------:R-:W1:Y:S02]  /*5c10*/  SHFL.BFLY PT, R3, R10, 0x1, 0x1f ;  /* 0x0c201f000a037f89 */ /* 0x000e6400000e0000 */
[----:B-1----:R-:W-:-:S04]  /*5c20*/  FMNMX.FTZ R3, R10, R3, !PT ;  /* 0x000000030a037209 */ /* 0x002fc80007810000 */
[C---:B------:R-:W-:Y:S01]  /*5c30*/  FSETP.NEU.FTZ.AND P0, PT, R3.reuse, -INF , PT ;  /* 0xff8000000300780b */ /* 0x040fe20003f1d000 */
[----:B------:R-:W-:-:S05]  /*5c40*/  FMUL.FTZ R49, R3, c[0x0][0x23c] ;  /* 0x00008f0003317a20 */ /* 0x000fca0000410000 */
[----:B------:R-:W-:-:S05]  /*5c50*/  FSEL R49, R49, RZ, P0 ;  /* 0x000000ff31317208 */ /* 0x000fca0000000000 */
[--C-:B------:R-:W-:Y:S01]  /*5c60*/  FFMA.FTZ R144, R9, c[0x0][0x23c], -R49.reuse ;  /* 0x00008f0009907a23 */ /* 0x100fe20000010831 */
[----:B------:R-:W-:Y:S01]  /*5c70*/  FMNMX.FTZ R9, R11, R2, !PT ;  /* 0x000000020b097209 */ /* 0x000fe20007810000 */
[--C-:B------:R-:W-:Y:S02]  /*5c80*/  FFMA.FTZ R141, R52, c[0x0][0x23c], -R49.reuse ;  /* 0x00008f00348d7a23 */ /* 0x100fe40000010831 */
[--C-:B------:R-:W-:Y:S02]  /*5c90*/  FFMA.FTZ R116, R96, c[0x0][0x23c], -R49.reuse ;  /* 0x00008f0060747a23 */ /* 0x100fe40000010831 */
[----:B------:R-:W1:Y:S01]  /*5ca0*/  SHFL.BFLY PT, R2, R9, 0x1, 0x1f ;  /* 0x0c201f0009027f89 */ /* 0x000e6200000e0000 */
[--C-:B------:R-:W-:Y:S01]  /*5cb0*/  FFMA.FTZ R67, R98, c[0x0][0x23c], -R49.reuse ;  /* 0x00008f0062437a23 */ /* 0x100fe20000010831 */
[----:B------:R-:W-:Y:S01]  /*5cc0*/  MUFU.EX2 R144, R144 ;  /* 0x0000009000907308 */ /* 0x000fe20000000800 */
[--C-:B------:R-:W-:Y:S02]  /*5cd0*/  FFMA.FTZ R47, R104, c[0x0][0x23c], -R49.reuse ;  /* 0x00008f00682f7a23 */ /* 0x100fe40000010831 */
[----:B------:R-:W-:-:S02]  /*5ce0*/  FFMA.FTZ R60, R48, c[0x0][0x23c], -R49 ;  /* 0x00008f00303c7a23 */ /* 0x000fc40000010831 */
[--C-:B------:R-:W-:Y:S02]  /*5cf0*/  FFMA.FTZ R63, R100, c[0x0][0x23c], -R49.reuse ;  /* 0x00008f00643f7a23 */ /* 0x100fe40000010831 */
[--C-:B------:R-:W-:Y:S01]  /*5d00*/  FFMA.FTZ R48, R102, c[0x0][0x23c], -R49.reuse ;  /* 0x00008f0066307a23 */ /* 0x100fe20000010831 */
[----:B------:R-:W2:Y:S01]  /*5d10*/  MUFU.EX2 R141, R141 ;  /* 0x0000008d008d7308 */ /* 0x000ea20000000800 */
[--C-:B------:R-:W-:Y:S02]  /*5d20*/  FFMA.FTZ R124, R36, c[0x0][0x23c], -R49.reuse ;  /* 0x00008f00247c7a23 */ /* 0x100fe40000010831 */
[--C-:B------:R-:W-:Y:S02]  /*5d30*/  FFMA.FTZ R40, R40, c[0x0][0x23c], -R49.reuse ;  /* 0x00008f0028287a23 */ /* 0x100fe40000010831 */
[----:B------:R-:W-:-:S03]  /*5d40*/  FFMA.FTZ R38, R38, c[0x0][0x23c], -R49 ;  /* 0x00008f0026267a23 */ /* 0x000fc60000010831 */
[----:B------:R-:W-:Y:S01]  /*5d50*/  MUFU.EX2 R116, R116 ;  /* 0x0000007400747308 */ /* 0x000fe20000000800 */
[----:B-1----:R-:W-:-:S07]  /*5d60*/  FMNMX.FTZ R2, R9, R2, !PT ;  /* 0x0000000209027209 */ /* 0x002fce0007810000 */
[----:B------:R-:W1:Y:S01]  /*5d70*/  MUFU.EX2 R67, R67 ;  /* 0x0000004300437308 */ /* 0x000e620000000800 */
[----:B--2---:R-:W-:Y:S01]  /*5d80*/  F2FP.BF16.PACK_AB R104, R141, R144 ;  /* 0x000000908d68723e */ /* 0x004fe200000010ff */
[----:B------:R-:W-:Y:S01]  /*5d90*/  FADD.FTZ R141, R144, R141 ;  /* 0x0000008d908d7221 */ /* 0x000fe20000010000 */
[C---:B------:R-:W-:Y:S01]  /*5da0*/  FSETP.NEU.FTZ.AND P0, PT, R2.reuse, -INF , PT ;  /* 0xff8000000200780b */ /* 0x040fe20003f1d000 */
[----:B------:R-:W-:-:S04]  /*5db0*/  FMUL.FTZ R46, R2, c[0x0][0x23c] ;  /* 0x00008f00022e7a20 */ /* 0x000fc80000410000 */
[----:B------:R-:W-:Y:S01]  /*5dc0*/  MUFU.EX2 R63, R63 ;  /* 0x0000003f003f7308 */ /* 0x000fe20000000800 */
[----:B------:R-:W-:Y:S02]  /*5dd0*/  FSEL R46, R46, RZ, P0 ;  /* 0x000000ff2e2e7208 */ /* 0x000fe40000000000 */
[----:B------:R-:W-:-:S03]  /*5de0*/  LEA R194, P0, R132, c[0x0][0x168], 0x1 ;  /* 0x00005a0084c27a11 */ /* 0x000fc600078008ff */
[--C-:B------:R-:W-:Y:S01]  /*5df0*/  FFMA.FTZ R119, R8, c[0x0][0x23c], -R46.reuse ;  /* 0x00008f0008777a23 */ /* 0x100fe2000001082e */
[----:B------:R-:W-:Y:S01]  /*5e00*/  LEA.HI.X R195, R132, c[0x0][0x16c], R131, 0x1, P0 ;  /* 0x00005b0084c37a11 */ /* 0x000fe200000f0c83 */
[--C-:B------:R-:W-:Y:S01]  /*5e10*/  FFMA.FTZ R118, R97, c[0x0][0x23c], -R46.reuse ;  /* 0x00008f0061767a23 */ /* 0x100fe2000001082e */
[----:B-1----:R-:W-:Y:S01]  /*5e20*/  F2FP.BF16.PACK_AB R106, R67, R116 ;  /* 0x00000074436a723e */ /* 0x002fe200000010ff */
[--C-:B------:R-:W-:Y:S01]  /*5e30*/  FFMA.FTZ R117, R99, c[0x0][0x23c], -R46.reuse ;  /* 0x00008f0063757a23 */ /* 0x100fe2000001082e */
[----:B------:R-:W1:Y:S01]  /*5e40*/  MUFU.EX2 R60, R60 ;  /* 0x0000003c003c7308 */ /* 0x000e620000000800 */
[--C-:B------:R-:W-:Y:S01]  /*5e50*/  FFMA.FTZ R64, R101, c[0x0][0x23c], -R46.reuse ;  /* 0x00008f0065407a23 */ /* 0x100fe2000001082e */
[----:B------:R-:W2:Y:S01]  /*5e60*/  LDSM.16.MT88.4 R96, [R170+0xd000] ;  /* 0x00d00000aa60783b */ /* 0x000ea20000004200 */
[--C-:B------:R-:W-:Y:S02]  /*5e70*/  FFMA.FTZ R62, R105, c[0x0][0x23c], -R46.reuse ;  /* 0x00008f00693e7a23 */ /* 0x100fe4000001082e */
[----:B------:R-:W-:-:S02]  /*5e80*/  FFMA.FTZ R51, R107, c[0x0][0x23c], -R46 ;  /* 0x00008f006b337a23 */ /* 0x000fc4000001082e */
[--C-:B------:R-:W-:Y:S01]  /*5e90*/  FFMA.FTZ R52, R37, c[0x0][0x23c], -R46.reuse ;  /* 0x00008f0025347a23 */ /* 0x100fe2000001082e */
[----:B------:R-:W-:Y:S01]  /*5ea0*/  MUFU.EX2 R119, R119 ;  /* 0x0000007700777308 */ /* 0x000fe20000000800 */
[--C-:B------:R-:W-:Y:S02]  /*5eb0*/  FFMA.FTZ R41, R103, c[0x0][0x23c], -R46.reuse ;  /* 0x00008f0067297a23 */ /* 0x100fe4000001082e */
[--C-:B------:R-:W-:Y:S02]  /*5ec0*/  FFMA.FTZ R37, R122, c[0x0][0x23c], -R49.reuse ;  /* 0x00008f007a257a23 */ /* 0x100fe40000010831 */
[--C-:B------:R-:W-:Y:S02]  /*5ed0*/  FFMA.FTZ R36, R53, c[0x0][0x23c], -R46.reuse ;  /* 0x00008f0035247a23 */ /* 0x100fe4000001082e */
[----:B------:R-:W-:Y:S01]  /*5ee0*/  FFMA.FTZ R5, R145, c[0x0][0x23c], -R46 ;  /* 0x00008f0091057a23 */ /* 0x000fe2000001082e */
[----:B------:R-:W3:Y:S01]  /*5ef0*/  MUFU.EX2 R118, R118 ;  /* 0x0000007600767308 */ /* 0x000ee20000000800 */
[----:B-1----:R-:W-:Y:S01]  /*5f00*/  F2FP.BF16.PACK_AB R8, R60, R63 ;  /* 0x0000003f3c08723e */ /* 0x002fe200000010ff */
        /* <DEDUP_REMOVED lines=18> */
[----:B-1----:R-:W-:Y:S01]  /*6030*/  F2FP.BF16.PACK_AB R107, R64, R117 ;  /* 0x00000075406b723e */ /* 0x002fe200000010ff */
[----:B------:R-:W1:Y:S01]  /*6040*/  MUFU.EX2 R47, R47 ;  /* 0x0000002f002f7308 */ /* 0x000e620000000800 */
[----:B------:R-:W-:-:S02]  /*6050*/  FFMA.FTZ R65, R23, c[0x0][0x23c], -R46 ;  /* 0x00008f0017417a23 */ /* 0x000fc4000001082e */
[----:B------:R-:W-:Y:S02]  /*6060*/  FFMA.FTZ R61, R61, c[0x0][0x23c], -R46 ;  /* 0x00008f003d3d7a23 */ /* 0x000fe4000001082e */
[----:B------:R-:W-:Y:S01]  /*6070*/  FADD.FTZ R118, R119, R118 ;  /* 0x0000007677767221 */ /* 0x000fe20000010000 */
[C---:B------:R-:W-:Y:S01]  /*6080*/  HMMA.16816.F32.BF16 R76, R104.reuse, R80, RZ ;  /* 0x00000050684c723c */ /* 0x040fe200000418ff */
[----:B------:R-:W-:Y:S01]  /*6090*/  FFMA.FTZ R27, R27, c[0x0][0x23c], -R46 ;  /* 0x00008f001b1b7a23 */ /* 0x000fe2000001082e */
[----:B------:R-:W-:Y:S01]  /*60a0*/  MUFU.EX2 R62, R62 ;  /* 0x0000003e003e7308 */ /* 0x000fe20000000800 */
[----:B------:R-:W-:Y:S02]  /*60b0*/  FADD.FTZ R117, R117, R118 ;  /* 0x0000007675757221 */ /* 0x000fe40000010000 */
[--C-:B------:R-:W-:Y:S02]  /*60c0*/  FFMA.FTZ R43, R43, c[0x0][0x23c], -R46.reuse ;  /* 0x00008f002b2b7a23 */ /* 0x100fe4000001082e */
[----:B------:R-:W-:Y:S01]  /*60d0*/  FADD.FTZ R117, R64, R117 ;  /* 0x0000007540757221 */ /* 0x000fe20000010000 */
[----:B------:R-:W-:Y:S01]  /*60e0*/  HMMA.16816.F32.BF16 R80, R104, R82, RZ ;  /* 0x000000526850723c */ /* 0x000fe200000418ff */
[----:B------:R-:W-:Y:S01]  /*60f0*/  FFMA.FTZ R64, R31, c[0x0][0x23c], -R49 ;  /* 0x00008f001f407a23 */ /* 0x000fe20000010831 */
[----:B------:R-:W3:Y:S01]  /*6100*/  MUFU.EX2 R51, R51 ;  /* 0x0000003300337308 */ /* 0x000ee20000000800 */
[----:B-1----:R-:W-:Y:S01]  /*6110*/  F2FP.BF16.PACK_AB R10, R47, R48 ;  /* 0x000000302f0a723e */ /* 0x002fe200000010ff */
[----:B------:R-:W-:-:S04]  /*6120*/  FFMA.FTZ R42, R42, c[0x0][0x23c], -R46 ;  /* 0x00008f002a2a7a23 */ /* 0x000fc8000001082e */
[C---:B------:R-:W-:Y:S02]  /*6130*/  HMMA.16816.F32.BF16 R84, R104.reuse, R88, RZ ;  /* 0x000000586854723c */ /* 0x040fe400000418ff */
[----:B------:R-:W-:Y:S06]  /*6140*/  MUFU.EX2 R52, R52 ;  /* 0x0000003400347308 */ /* 0x000fec0000000800 */
[----:B------:R-:W-:Y:S02]  /*6150*/  HMMA.16816.F32.BF16 R88, R104, R90, RZ ;  /* 0x0000005a6858723c */ /* 0x000fe400000418ff */
[----:B------:R-:W1:Y:S01]  /*6160*/  MUFU.EX2 R41, R41 ;  /* 0x0000002900297308 */ /* 0x000e620000000800 */
[----:B---3--:R-:W-:Y:S01]  /*6170*/  F2FP.BF16.PACK_AB R9, R51, R62 ;  /* 0x0000003e3309723e */ /* 0x008fe200000010ff */
[----:B------:R-:W-:-:S04]  /*6180*/  FADD.FTZ R62, R62, R117 ;  /* 0x000000753e3e7221 */ /* 0x000fc80000010000 */
[C---:B------:R-:W-:Y:S02]  /*6190*/  HMMA.16816.F32.BF16 R112, R104.reuse, R108, RZ ;  /* 0x0000006c6870723c */ /* 0x040fe400000418ff */
[----:B------:R-:W-:Y:S06]  /*61a0*/  MUFU.EX2 R124, R124 ;  /* 0x0000007c007c7308 */ /* 0x000fec0000000800 */
[C---:B------:R-:W-:Y:S01]  /*61b0*/  HMMA.16816.F32.BF16 R68, R104.reuse, R72, RZ ;  /* 0x000000486844723c */ /* 0x040fe200000418ff */
[----:B-1----:R-:W-:Y:S01]  /*61c0*/  F2FP.BF16.PACK_AB R11, R41, R52 ;  /* 0x00000034290b723e */ /* 0x002fe200000010ff */
[----:B------:R-:W1:Y:S06]  /*61d0*/  MUFU.EX2 R37, R37 ;  /* 0x0000002500257308 */ /* 0x000e6c0000000800 */
[----:B--2---:R-:W-:Y:S02]  /*61e0*/  HMMA.16816.F32.BF16 R92, R104, R96, RZ ;  /* 0x00000060685c723c */ /* 0x004fe400000418ff */
[----:B------:R-:W-:Y:S06]  /*61f0*/  MUFU.EX2 R36, R36 ;  /* 0x0000002400247308 */ /* 0x000fec0000000800 */
[C---:B------:R-:W-:Y:S02]  /*6200*/  HMMA.16816.F32.BF16 R76, R8.reuse, R12, R76 ;  /* 0x0000000c084c723c */ /* 0x040fe4000004184c */
[----:B------:R-:W-:Y:S06]  /*6210*/  MUFU.EX2 R5, R5 ;  /* 0x0000000500057308 */ /* 0x000fec0000000800 */
[----:B------:R-:W-:Y:S01]  /*6220*/  HMMA.16816.F32.BF16 R80, R8, R14, R80 ;  /* 0x0000000e0850723c */ /* 0x000fe20000041850 */
[----:B------:R-:W2:Y:S01]  /*6230*/  LDSM.16.MT88.4 R12, [R168+0xb400] ;  /* 0x00b40000a80c783b */ /* 0x000ea20000004200 */
[----:B------:R-:W-:Y:S06]  /*6240*/  MUFU.EX2 R122, R122 ;  /* 0x0000007a007a7308 */ /* 0x000fec0000000800 */
[C---:B------:R-:W-:Y:S02]  /*6250*/  HMMA.16816.F32.BF16 R108, R104.reuse, R110, RZ ;  /* 0x0000006e686c723c */ /* 0x040fe400000418ff */
[----:B------:R-:W-:Y:S06]  /*6260*/  MUFU.EX2 R56, R56 ;  /* 0x0000003800387308 */ /* 0x000fec0000000800 */
[C---:B------:R-:W-:Y:S02]  /*6270*/  HMMA.16816.F32.BF16 R72, R104.reuse, R74, RZ ;  /* 0x0000004a6848723c */ /* 0x040fe400000418ff */
[----:B------:R-:W-:Y:S06]  /*6280*/  MUFU.EX2 R53, R53 ;  /* 0x0000003500357308 */ /* 0x000fec0000000800 */
[----:B------:R-:W-:Y:S02]  /*6290*/  HMMA.16816.F32.BF16 R96, R104, R98, RZ ;  /* 0x000000626860723c */ /* 0x000fe400000418ff */
        /* <DEDUP_REMOVED lines=8> */
[C---:B------:R-:W-:Y:S01]  /*6320*/  HMMA.16816.F32.BF16 R88, R8.reuse, R14, R88 ;  /* 0x0000000e0858723c */ /* 0x040fe20000041858 */
[----:B------:R-:W2:Y:S01]  /*6330*/  LDSM.16.MT88.4 R12, [R168+0xd000] ;  /* 0x00d00000a80c783b */ /* 0x000ea20000004200 */
[----:B------:R-:W-:Y:S06]  /*6340*/  MUFU.EX2 R136, R136 ;  /* 0x0000008800887308 */ /* 0x000fec0000000800 */
[C---:B------:R-:W-:Y:S02]  /*6350*/  HMMA.16816.F32.BF16 R112, R8.reuse, R32, R112 ;  /* 0x000000200870723c */ /* 0x040fe40000041870 */
[----:B------:R-:W-:Y:S05]  /*6360*/  MUFU.EX2 R125, R125 ;  /* 0x0000007d007d7308 */ /* 0x000fea0000000800 */
[--C-:B------:R-:W-:Y:S01]  /*6370*/  FFMA.FTZ R33, R57, c[0x0][0x23c], -R46.reuse ;  /* 0x00008f0039217a23 */ /* 0x100fe2000001082e */
[----:B------:R-:W-:Y:S01]  /*6380*/  HMMA.16816.F32.BF16 R108, R8, R34, R108 ;  /* 0x00000022086c723c */ /* 0x000fe2000004186c */
[----:B------:R-:W-:-:S02]  /*6390*/  FFMA.FTZ R32, R143, c[0x0][0x23c], -R46 ;  /* 0x00008f008f207a23 */ /* 0x000fc4000001082e */
[--C-:B------:R-:W-:Y:S01]  /*63a0*/  FFMA.FTZ R57, R54, c[0x0][0x23c], -R49.reuse ;  /* 0x00008f0036397a23 */ /* 0x100fe20000010831 */
[----:B------:R-:W-:Y:S01]  /*63b0*/  MUFU.EX2 R126, R126 ;  /* 0x0000007e007e7308 */ /* 0x000fe20000000800 */
[--C-:B------:R-:W-:Y:S02]  /*63c0*/  FFMA.FTZ R54, R55, c[0x0][0x23c], -R46.reuse ;  /* 0x00008f0037367a23 */ /* 0x100fe4000001082e */
[--C-:B------:R-:W-:Y:S02]  /*63d0*/  FFMA.FTZ R35, R148, c[0x0][0x23c], -R49.reuse ;  /* 0x00008f0094237a23 */ /* 0x100fe40000010831 */
[--C-:B------:R-:W-:Y:S01]  /*63e0*/  FFMA.FTZ R34, R150, c[0x0][0x23c], -R49.reuse ;  /* 0x00008f0096227a23 */ /* 0x100fe20000010831 */
[----:B---3--:R-:W-:Y:S01]  /*63f0*/  HMMA.16816.F32.BF16 R92, R8, R16, R92 ;  /* 0x00000010085c723c */ /* 0x008fe2000004185c */
[----:B------:R-:W-:Y:S01]  /*6400*/  FFMA.FTZ R55, R127, c[0x0][0x23c], -R46 ;  /* 0x00008f007f377a23 */ /* 0x000fe2000001082e */
[----:B------:R-:W3:Y:S01]  /*6410*/  MUFU.EX2 R33, R33 ;  /* 0x0000002100217308 */ /* 0x000ee20000000800 */
[----:B------:R-:W-:-:S02]  /*6420*/  FFMA.FTZ R127, R138, c[0x0][0x23c], -R49 ;  /* 0x00008f008a7f7a23 */ /* 0x000fc40000010831 */
[----:B------:R-:W-:Y:S02]  /*6430*/  FFMA.FTZ R138, R139, c[0x0][0x23c], -R46 ;  /* 0x00008f008b8a7a23 */ /* 0x000fe4000001082e */
[--C-:B------:R-:W-:Y:S01]  /*6440*/  FFMA.FTZ R139, R58, c[0x0][0x23c], -R49.reuse ;  /* 0x00008f003a8b7a23 */ /* 0x100fe20000010831 */
[----:B------:R-:W-:Y:S01]  /*6450*/  HMMA.16816.F32.BF16 R96, R8, R18, R96 ;  /* 0x000000120860723c */ /* 0x000fe20000041860 */
[----:B------:R-:W-:Y:S01]  /*6460*/  LDSM.16.MT88.4 R16, [R168+0xa400] ;  /* 0x00a40000a810783b */ /* 0x000fe20000004200 */
[----:B------:R-:W-:Y:S01]  /*6470*/  MUFU.EX2 R35, R35 ;  /* 0x0000002300237308 */ /* 0x000fe20000000800 */
[----:B------:R-:W-:-:S05]  /*6480*/  FFMA.FTZ R58, R20, c[0x0][0x23c], -R49 ;  /* 0x00008f00143a7a23 */ /* 0x000fca0000010831 */
[C---:B--2---:R-:W-:Y:S02]  /*6490*/  HMMA.16816.F32.BF16 R100, R104.reuse, R12, RZ ;  /* 0x0000000c6864723c */ /* 0x044fe400000418ff */
[----:B------:R-:W2:Y:S06]  /*64a0*/  MUFU.EX2 R34, R34 ;  /* 0x0000002200227308 */ /* 0x000eac0000000800 */
[----:B------:R-:W-:Y:S01]  /*64b0*/  HMMA.16816.F32.BF16 R104, R104, R14, RZ ;  /* 0x0000000e6868723c */ /* 0x000fe200000418ff */
[----:B------:R-:W4:Y:S01]  /*64c0*/  LDSM.16.MT88.4 R12, [R168+0xd400] ;  /* 0x00d40000a80c783b */ /* 0x000f220000004200 */
[----:B------:R-:W5:Y:S08]  /*64d0*/  MUFU.EX2 R32, R32 ;  /* 0x0000002000207308 */ /* 0x000f700000000800 */
[----:B------:R-:W1:Y:S08]  /*64e0*/  MUFU.EX2 R57, R57 ;  /* 0x0000003900397308 */ /* 0x000e700000000800 */
[----:B------:R-:W1:Y:S08]  /*64f0*/  MUFU.EX2 R54, R54 ;  /* 0x0000003600367308 */ /* 0x000e700000000800 */
[----:B------:R-:W1:Y:S08]  /*6500*/  MUFU.EX2 R55, R55 ;  /* 0x0000003700377308 */ /* 0x000e700000000800 */
[----:B------:R-:W-:Y:S01]  /*6510*/  MUFU.EX2 R127, R127 ;  /* 0x0000007f007f7308 */ /* 0x000fe20000000800 */
[C---:B----4-:R-:W-:Y:S07]  /*6520*/  HMMA.16816.F32.BF16 R100, R8.reuse, R12, R100 ;  /* 0x0000000c0864723c */ /* 0x050fee0000041864 */
[----:B------:R-:W4:Y:S01]  /*6530*/  MUFU.EX2 R138, R138 ;  /* 0x0000008a008a7308 */ /* 0x000f220000000800 */
[----:B------:R-:W-:Y:S01]  /*6540*/  HMMA.16816.F32.BF16 R104, R8, R14, R104 ;  /* 0x0000000e0868723c */ /* 0x000fe20000041868 */
[----:B------:R-:W4:Y:S06]  /*6550*/  LDSM.16.MT88.4 R12, [R170+0x9800] ;  /* 0x00980000aa0c783b */ /* 0x000f2c0000004200 */
[----:B------:R-:W4:Y:S01]  /*6560*/  MUFU.EX2 R123, R123 ;  /* 0x0000007b007b7308 */ /* 0x000f220000000800 */
[----:B-1----:R-:W-:-:S02]  /*6570*/  F2FP.BF16.PACK_AB R8, R37, R124 ;  /* 0x0000007c2508723e */ /* 0x002fc400000010ff */
[----:B---3--:R-:W-:-:S05]  /*6580*/  F2FP.BF16.PACK_AB R9, R33, R36 ;  /* 0x000000242109723e */ /* 0x008fca00000010ff */
[----:B------:R-:W-:Y:S01]  /*6590*/  MUFU.EX2 R139, R139 ;  /* 0x0000008b008b7308 */ /* 0x000fe20000000800 */
[----:B--2---:R-:W-:Y:S02]  /*65a0*/  F2FP.BF16.PACK_AB R10, R34, R35 ;  /* 0x00000023220a723e */ /* 0x004fe400000010ff */
[----:B-----5:R-:W-:-:S05]  /*65b0*/  F2FP.BF16.PACK_AB R11, R5, R32 ;  /* 0x00000020050b723e */ /* 0x020fca00000010ff */
[----:B------:R-:W-:Y:S08]  /*65c0*/  MUFU.EX2 R142, R142 ;  /* 0x0000008e008e7308 */ /* 0x000ff00000000800 */
[----:B------:R-:W-:Y:S08]  /*65d0*/  MUFU.EX2 R58, R58 ;  /* 0x0000003a003a7308 */ /* 0x000ff00000000800 */
[----:B------:R-:W-:Y:S01]  /*65e0*/  MUFU.EX2 R137, R137 ;  /* 0x0000008900897308 */ /* 0x000fe20000000800 */
[C---:B----4-:R-:W-:Y:S07]  /*65f0*/  HMMA.16816.F32.BF16 R112, R8.reuse, R12, R112 ;  /* 0x0000000c0870723c */ /* 0x050fee0000041870 */
[----:B------:R-:W-:Y:S01]  /*6600*/  MUFU.EX2 R66, R66 ;  /* 0x0000004200427308 */ /* 0x000fe20000000800 */
[C---:B------:R-:W-:Y:S01]  /*6610*/  HMMA.16816.F32.BF16 R108, R8.reuse, R14, R108 ;  /* 0x0000000e086c723c */ /* 0x040fe2000004186c */
[----:B------:R-:W1:Y:S06]  /*6620*/  LDSM.16.MT88.4 R12, [R168+0x9800] ;  /* 0x00980000a80c783b */ /* 0x000e6c0000004200 */
[----:B------:R-:W2:Y:S08]  /*6630*/  MUFU.EX2 R65, R65 ;  /* 0x0000004100417308 */ /* 0x000eb00000000800 */
[----:B------:R-:W-:Y:S08]  /*6640*/  MUFU.EX2 R61, R61 ;  /* 0x0000003d003d7308 */ /* 0x000ff00000000800 */
[----:B------:R-:W-:Y:S08]  /*6650*/  MUFU.EX2 R40, R40 ;  /* 0x0000002800287308 */ /* 0x000ff00000000800 */
[----:B------:R-:W-:Y:S08]  /*6660*/  MUFU.EX2 R38, R38 ;  /* 0x0000002600267308 */ /* 0x000ff00000000800 */
[----:B------:R-:W-:Y:S01]  /*6670*/  MUFU.EX2 R43, R43 ;  /* 0x0000002b002b7308 */ /* 0x000fe20000000800 */
[C---:B-1----:R-:W-:Y:S07]  /*6680*/  HMMA.16816.F32.BF16 R68, R8.reuse, R12, R68 ;  /* 0x0000000c0844723c */ /* 0x042fee0000041844 */
[----:B------:R-:W-:Y:S01]  /*6690*/  MUFU.EX2 R42, R42 ;  /* 0x0000002a002a7308 */ /* 0x000fe20000000800 */
        /* <DEDUP_REMOVED lines=60> */
[----:B------:R-:W-:Y:S01]  /*6a60*/  FFMA.FTZ R116, R21, c[0x0][0x23c], -R46 ;  /* 0x00008f0015747a23 */ /* 0x000fe2000001082e */
[----:B------:R-:W-:Y:S01]  /*6a70*/  F2FP.BF16.PACK_AB R10, R137, R58 ;  /* 0x0000003a890a723e */ /* 0x000fe200000010ff */
[----:B------:R-:W-:Y:S01]  /*6a80*/  FADD.FTZ R8, R67, R8 ;  /* 0x0000000843087221 */ /* 0x000fe20000010000 */
[----:B------:R-:W2:Y:S01]  /*6a90*/  LDSM.16.MT88.4 R20, [R170+0xa400] ;  /* 0x00a40000aa14783b */ /* 0x000ea20000004200 */
[----:B------:R-:W-:-:S02]  /*6aa0*/  FFMA.FTZ R67, R29, c[0x0][0x23c], -R46 ;  /* 0x00008f001d437a23 */ /* 0x000fc4000001082e */
[----:B------:R-:W3:Y:S01]  /*6ab0*/  MUFU.EX2 R116, R116 ;  /* 0x0000007400747308 */ /* 0x000ee20000000800 */
[----:B------:R-:W-:Y:S01]  /*6ac0*/  FADD.FTZ R63, R63, R8 ;  /* 0x000000083f3f7221 */ /* 0x000fe20000010000 */
[----:B------:R-:W-:-:S03]  /*6ad0*/  F2FP.BF16.PACK_AB R8, R142, R139 ;  /* 0x0000008b8e08723e */ /* 0x000fc600000010ff */
[----:B------:R-:W-:Y:S02]  /*6ae0*/  FADD.FTZ R117, R60, R63 ;  /* 0x0000003f3c757221 */ /* 0x000fe40000010000 */
[--C-:B------:R-:W-:Y:S01]  /*6af0*/  FFMA.FTZ R63, R39, c[0x0][0x23c], -R49.reuse ;  /* 0x00008f00273f7a23 */ /* 0x100fe20000010831 */
[----:B------:R-:W-:Y:S01]  /*6b00*/  MUFU.EX2 R67, R67 ;  /* 0x0000004300437308 */ /* 0x000fe20000000800 */
[--C-:B------:R-:W-:Y:S02]  /*6b10*/  FFMA.FTZ R39, R50, c[0x0][0x23c], -R49.reuse ;  /* 0x00008f0032277a23 */ /* 0x100fe40000010831 */
[--C-:B------:R-:W-:Y:S02]  /*6b20*/  FFMA.FTZ R50, R28, c[0x0][0x23c], -R46.reuse ;  /* 0x00008f001c327a23 */ /* 0x100fe4000001082e */
[----:B------:R-:W-:Y:S02]  /*6b30*/  FFMA.FTZ R60, R45, c[0x0][0x23c], -R49 ;  /* 0x00008f002d3c7a23 */ /* 0x000fe40000010831 */
[--C-:B------:R-:W-:Y:S01]  /*6b40*/  FFMA.FTZ R45, R25, c[0x0][0x23c], -R46.reuse ;  /* 0x00008f00192d7a23 */ /* 0x100fe2000001082e */
[----:B---3--:R-:W-:Y:S01]  /*6b50*/  F2FP.BF16.PACK_AB R11, R61, R116 ;  /* 0x000000743d0b723e */ /* 0x008fe200000010ff */
[----:B------:R-:W3:Y:S06]  /*6b60*/  MUFU.EX2 R63, R63 ;  /* 0x0000003f003f7308 */ /* 0x000eec0000000800 */
[C---:B------:R-:W-:Y:S02]  /*6b70*/  HMMA.16816.F32.BF16 R68, R8.reuse, R16, R68 ;  /* 0x000000100844723c */ /* 0x040fe40000041844 */
[----:B------:R-:W-:Y:S06]  /*6b80*/  MUFU.EX2 R39, R39 ;  /* 0x0000002700277308 */ /* 0x000fec0000000800 */
[C---:B-1----:R-:W-:Y:S02]  /*6b90*/  HMMA.16816.F32.BF16 R76, R8.reuse, R12, R76 ;  /* 0x0000000c084c723c */ /* 0x042fe4000004184c */
[----:B------:R-:W1:Y:S06]  /*6ba0*/  MUFU.EX2 R50, R50 ;  /* 0x0000003200327308 */ /* 0x000e6c0000000800 */
[C---:B------:R-:W-:Y:S01]  /*6bb0*/  HMMA.16816.F32.BF16 R80, R8.reuse, R14, R80 ;  /* 0x0000000e0850723c */ /* 0x040fe20000041850 */
[----:B------:R-:W4:Y:S07]  /*6bc0*/  LDSM.16.MT88.4 R12, [R170+0xe400] ;  /* 0x00e40000aa0c783b */ /* 0x000f2e0000004200 */
[C---:B------:R-:W-:Y:S01]  /*6bd0*/  HMMA.16816.F32.BF16 R72, R8.reuse, R18, R72 ;  /* 0x000000120848723c */ /* 0x040fe20000041848 */
[----:B------:R-:W5:Y:S07]  /*6be0*/  LDSM.16.MT88.4 R16, [R168+0xe400] ;  /* 0x00e40000a810783b */ /* 0x000f6e0000004200 */
[C---:B--2---:R-:W-:Y:S08]  /*6bf0*/  HMMA.16816.F32.BF16 R112, R8.reuse, R20, R112 ;  /* 0x000000140870723c */ /* 0x044ff00000041870 */
[C---:B------:R-:W-:Y:S01]  /*6c00*/  HMMA.16816.F32.BF16 R108, R8.reuse, R22, R108 ;  /* 0x00000016086c723c */ /* 0x040fe2000004186c */
[----:B------:R-:W2:Y:S07]  /*6c10*/  LDSM.16.MT88.4 R20, [R168+0xc400] ;  /* 0x00c40000a814783b */ /* 0x000eae0000004200 */
[C---:B----4-:R-:W-:Y:S08]  /*6c20*/  HMMA.16816.F32.BF16 R92, R8.reuse, R12, R92 ;  /* 0x0000000c085c723c */ /* 0x050ff0000004185c */
[C---:B------:R-:W-:Y:S01]  /*6c30*/  HMMA.16816.F32.BF16 R96, R8.reuse, R14, R96 ;  /* 0x0000000e0860723c */ /* 0x040fe20000041860 */
[----:B------:R-:W4:Y:S07]  /*6c40*/  LDSM.16.MT88.4 R12, [R170+0xa800] ;  /* 0x00a80000aa0c783b */ /* 0x000f2e0000004200 */
[C---:B-----5:R-:W-:Y:S07]  /*6c50*/  HMMA.16816.F32.BF16 R100, R8.reuse, R16, R100 ;  /* 0x000000100864723c */ /* 0x060fee0000041864 */
[----:B------:R-:W-:Y:S01]  /*6c60*/  FADD.FTZ R16, R48, R117 ;  /* 0x0000007530107221 */ /* 0x000fe20000010000 */
[----:B--2---:R-:W-:Y:S01]  /*6c70*/  HMMA.16816.F32.BF16 R84, R8, R20, R84 ;  /* 0x000000140854723c */ /* 0x004fe20000041854 */
[----:B------:R-:W-:-:S02]  /*6c80*/  FFMA.FTZ R48, R26, c[0x0][0x23c], -R46 ;  /* 0x00008f001a307a23 */ /* 0x000fc4000001082e */
[----:B------:R-:W-:Y:S02]  /*6c90*/  FADD.FTZ R17, R51, R62 ;  /* 0x0000003e33117221 */ /* 0x000fe40000010000 */
[----:B------:R2:W-:Y:S01]  /*6ca0*/  MUFU.EX2 R51, R27 ;  /* 0x0000001b00337308 */ /* 0x0005e20000000800 */
[----:B------:R-:W-:Y:S02]  /*6cb0*/  FFMA.FTZ R62, R30, c[0x0][0x23c], -R49 ;  /* 0x00008f001e3e7a23 */ /* 0x000fe40000010831 */
[C---:B------:R-:W-:Y:S01]  /*6cc0*/  HMMA.16816.F32.BF16 R88, R8.reuse, R22, R88 ;  /* 0x000000160858723c */ /* 0x040fe20000041858 */
[----:B------:R-:W-:Y:S01]  /*6cd0*/  FADD.FTZ R52, R52, R17 ;  /* 0x0000001134347221 */ /* 0x000fe20000010000 */
[----:B------:R-:W5:Y:S01]  /*6ce0*/  LDSM.16.MT88.4 R28, [R168+0xa800] ;  /* 0x00a80000a81c783b */ /* 0x000f620000004200 */
[----:B------:R-:W-:Y:S02]  /*6cf0*/  FADD.FTZ R17, R47, R16 ;  /* 0x000000102f117221 */ /* 0x000fe40000010000 */
[----:B------:R-:W4:Y:S01]  /*6d00*/  MUFU.EX2 R48, R48 ;  /* 0x0000003000307308 */ /* 0x000f220000000800 */
[----:B------:R-:W-:Y:S01]  /*6d10*/  FFMA.FTZ R49, R44, c[0x0][0x23c], -R49 ;  /* 0x00008f002c317a23 */ /* 0x000fe20000010831 */
[----:B------:R-:W-:Y:S01]  /*6d20*/  LDSM.16.MT88.4 R20, [R168+0xe800] ;  /* 0x00e80000a814783b */ /* 0x000fe20000004200 */
[----:B------:R-:W-:Y:S01]  /*6d30*/  HMMA.16816.F32.BF16 R104, R8, R18, R104 ;  /* 0x000000120868723c */ /* 0x000fe20000041868 */
[----:B------:R-:W-:-:S02]  /*6d40*/  FADD.FTZ R124, R124, R17 ;  /* 0x000000117c7c7221 */ /* 0x000fc40000010000 */
[----:B------:R-:W5:Y:S01]  /*6d50*/  LDSM.16.MT88.4 R16, [R168+0xc800] ;  /* 0x00c80000a810783b */ /* 0x000f620000004200 */
[----:B------:R-:W-:Y:S02]  /*6d60*/  FFMA.FTZ R44, R24, c[0x0][0x23c], -R46 ;  /* 0x00008f00182c7a23 */ /* 0x000fe4000001082e */
[----:B------:R-:W-:Y:S01]  /*6d70*/  FADD.FTZ R47, R41, R52 ;  /* 0x00000034292f7221 */ /* 0x000fe20000010000 */
[----:B---3--:R-:W-:Y:S01]  /*6d80*/  F2FP.BF16.PACK_AB R8, R63, R40 ;  /* 0x000000283f08723e */ /* 0x008fe200000010ff */
[----:B--2---:R-:W2:Y:S01]  /*6d90*/  LDSM.16.MT88.4 R24, [R170+0xc800] ;  /* 0x00c80000aa18783b */ /* 0x004ea20000004200 */
[----:B-1----:R-:W-:Y:S01]  /*6da0*/  F2FP.BF16.PACK_AB R9, R50, R67 ;  /* 0x000000433209723e */ /* 0x002fe200000010ff */
[----:B------:R-:W-:Y:S01]  /*6db0*/  FADD.FTZ R36, R36, R47 ;  /* 0x0000002f24247221 */ /* 0x000fe20000010000 */
[----:B------:R-:W-:Y:S01]  /*6dc0*/  F2FP.BF16.PACK_AB R10, R39, R38 ;  /* 0x00000026270a723e */ /* 0x000fe200000010ff */
[----:B------:R-:W-:Y:S01]  /*6dd0*/  FADD.FTZ R124, R37, R124 ;  /* 0x0000007c257c7221 */ /* 0x000fe20000010000 */
[----:B----4-:R-:W-:Y:S01]  /*6de0*/  F2FP.BF16.PACK_AB R11, R48, R51 ;  /* 0x00000033300b723e */ /* 0x010fe200000010ff */
[----:B------:R-:W-:Y:S01]  /*6df0*/  FADD.FTZ R33, R33, R36 ;  /* 0x0000002421217221 */ /* 0x000fe20000010000 */
[----:B------:R-:W-:Y:S01]  /*6e00*/  MUFU.EX2 R41, R45 ;  /* 0x0000002d00297308 */ /* 0x000fe20000000800 */
[----:B------:R-:W-:-:S02]  /*6e10*/  FADD.FTZ R35, R35, R124 ;  /* 0x0000007c23237221 */ /* 0x000fc40000010000 */
[----:B------:R-:W-:Y:S02]  /*6e20*/  FADD.FTZ R32, R32, R33 ;  /* 0x0000002120207221 */ /* 0x000fe40000010000 */
[C---:B------:R-:W-:Y:S01]  /*6e30*/  HMMA.16816.F32.BF16 R112, R8.reuse, R12, R112 ;  /* 0x0000000c0870723c */ /* 0x040fe20000041870 */
[----:B------:R-:W-:Y:S02]  /*6e40*/  FADD.FTZ R33, R34, R35 ;  /* 0x0000002322217221 */ /* 0x000fe40000010000 */
[----:B------:R-:W-:Y:S01]  /*6e50*/  FADD.FTZ R32, R5, R32 ;  /* 0x0000002005207221 */ /* 0x000fe20000010000 */
[----:B------:R-:W-:Y:S01]  /*6e60*/  MUFU.EX2 R44, R44 ;  /* 0x0000002c002c7308 */ /* 0x000fe20000000800 */
[----:B------:R-:W-:Y:S02]  /*6e70*/  FADD.FTZ R122, R122, R33 ;  /* 0x000000217a7a7221 */ /* 0x000fe40000010000 */
[----:B------:R-:W-:Y:S01]  /*6e80*/  FADD.FTZ R59, R59, R32 ;  /* 0x000000203b3b7221 */ /* 0x000fe20000010000 */
[----:B------:R-:W-:Y:S01]  /*6e90*/  HMMA.16816.F32.BF16 R108, R8, R14, R108 ;  /* 0x0000000e086c723c */ /* 0x000fe2000004186c */
[----:B------:R-:W1:Y:S01]  /*6ea0*/  LDSM.16.MT88.4 R12, [R170+0xe800] ;  /* 0x00e80000aa0c783b */ /* 0x000e620000004200 */
[----:B------:R-:W-:-:S02]  /*6eb0*/  FADD.FTZ R57, R57, R122 ;  /* 0x0000007a39397221 */ /* 0x000fc40000010000 */
[----:B------:R-:W-:Y:S02]  /*6ec0*/  FADD.FTZ R54, R54, R59 ;  /* 0x0000003b36367221 */ /* 0x000fe40000010000 */
[----:B------:R-:W-:Y:S02]  /*6ed0*/  FADD.FTZ R56, R56, R57 ;  /* 0x0000003938387221 */ /* 0x000fe40000010000 */
[C---:B-----5:R-:W-:Y:S01]  /*6ee0*/  HMMA.16816.F32.BF16 R68, R8.reuse, R28, R68 ;  /* 0x0000001c0844723c */ /* 0x060fe20000041844 */
[----:B------:R-:W-:Y:S01]  /*6ef0*/  FADD.FTZ R55, R55, R54 ;  /* 0x0000003637377221 */ /* 0x000fe20000010000 */
[----:B------:R-:W-:Y:S01]  /*6f00*/  MUFU.EX2 R28, R64 ;  /* 0x00000040001c7308 */ /* 0x000fe20000000800 */
[----:B------:R-:W-:Y:S02]  /*6f10*/  FADD.FTZ R53, R53, R56 ;  /* 0x0000003835357221 */ /* 0x000fe40000010000 */
[----:B------:R-:W-:Y:S02]  /*6f20*/  FADD.FTZ R55, R4, R55 ;  /* 0x0000003704377221 */ /* 0x000fe40000010000 */
[----:B------:R-:W-:Y:S01]  /*6f30*/  FADD.FTZ R140, R140, R53 ;  /* 0x000000358c8c7221 */ /* 0x000fe20000010000 */
[----:B------:R-:W-:Y:S01]  /*6f40*/  HMMA.16816.F32.BF16 R84, R8, R16, R84 ;  /* 0x000000100854723c */ /* 0x000fe20000041854 */
[----:B------:R-:W-:Y:S01]  /*6f50*/  FADD.FTZ R138, R138, R55 ;  /* 0x000000378a8a7221 */ /* 0x000fe20000010000 */
[----:B------:R-:W-:Y:S01]  /*6f60*/  MUFU.EX2 R29, R60 ;  /* 0x0000003c001d7308 */ /* 0x000fe20000000800 */
[----:B------:R-:W-:-:S02]  /*6f70*/  FADD.FTZ R135, R135, R140 ;  /* 0x0000008c87877221 */ /* 0x000fc40000010000 */
[----:B------:R-:W-:Y:S02]  /*6f80*/  FADD.FTZ R125, R125, R138 ;  /* 0x0000008a7d7d7221 */ /* 0x000fe40000010000 */
[----:B------:R-:W-:Y:S01]  /*6f90*/  FADD.FTZ R4, R136, R135 ;  /* 0x0000008788047221 */ /* 0x000fe20000010000 */
[C---:B------:R-:W-:Y:S01]  /*6fa0*/  HMMA.16816.F32.BF16 R88, R8.reuse, R18, R88 ;  /* 0x000000120858723c */ /* 0x040fe20000041858 */
[----:B------:R-:W3:Y:S01]  /*6fb0*/  LDSM.16.MT88.4 R16, [R168+0xac00] ;  /* 0x00ac0000a810783b */ /* 0x000ee20000004200 */
[----:B------:R-:W-:Y:S02]  /*6fc0*/  FADD.FTZ R126, R126, R125 ;  /* 0x0000007d7e7e7221 */ /* 0x000fe40000010000 */
[----:B------:R-:W-:Y:S02]  /*6fd0*/  FADD.FTZ R4, R127, R4 ;  /* 0x000000047f047221 */ /* 0x000fe40000010000 */
[----:B------:R-:W-:Y:S02]  /*6fe0*/  FADD.FTZ R123, R123, R126 ;  /* 0x0000007e7b7b7221 */ /* 0x000fe40000010000 */
[----:B------:R-:W-:Y:S01]  /*6ff0*/  HMMA.16816.F32.BF16 R72, R8, R30, R72 ;  /* 0x0000001e0848723c */ /* 0x000fe20000041848 */
[----:B------:R-:W4:Y:S01]  /*7000*/  MUFU.EX2 R31, R62 ;  /* 0x0000003e001f7308 */ /* 0x000f220000000800 */
        /* <DEDUP_REMOVED lines=19> */
[----:B------:R-:W5:Y:S01]  /*7140*/  LDSM.16.MT88.4 R24, [R170+0xac00] ;  /* 0x00ac0000aa18783b */ /* 0x000f620000004200 */
[----:B------:R-:W-:Y:S02]  /*7150*/  FADD.FTZ R51, R51, R50 ;  /* 0x0000003233337221 */ /* 0x000fe40000010000 */
[----:B------:R-:W-:Y:S02]  /*7160*/  FADD.FTZ R39, R39, R38 ;  /* 0x0000002627277221 */ /* 0x000fe40000010000 */
[----:B------:R-:W-:-:S02]  /*7170*/  FADD.FTZ R48, R48, R51 ;  /* 0x0000003330307221 */ /* 0x000fc40000010000 */
[C---:B------:R-:W-:Y:S08]  /*7180*/  HMMA.16816.F32.BF16 R100, R8.reuse, R20, R100 ;  /* 0x000000140864723c */ /* 0x040ff00000041864 */
[----:B------:R-:W-:Y:S01]  /*7190*/  HMMA.16816.F32.BF16 R104, R8, R22, R104 ;  /* 0x000000160868723c */ /* 0x000fe20000041868 */
[----:B------:R-:W5:Y:S06]  /*71a0*/  LDSM.16.MT88.4 R20, [R168+0xcc00] ;  /* 0x00cc0000a814783b */ /* 0x000f6c0000004200 */
[----:B----4-:R-:W-:Y:S01]  /*71b0*/  F2FP.BF16.PACK_AB R8, R31, R28 ;  /* 0x0000001c1f08723e */ /* 0x010fe200000010ff */
[----:B------:R-:W-:Y:S01]  /*71c0*/  FADD.FTZ R28, R28, R39 ;  /* 0x000000271c1c7221 */ /* 0x000fe20000010000 */
[----:B------:R-:W-:Y:S01]  /*71d0*/  F2FP.BF16.PACK_AB R9, R44, R41 ;  /* 0x000000292c09723e */ /* 0x000fe200000010ff */
[----:B------:R-:W-:Y:S01]  /*71e0*/  FADD.FTZ R41, R41, R48 ;  /* 0x0000003029297221 */ /* 0x000fe20000010000 */
[----:B--2---:R-:W-:Y:S01]  /*71f0*/  F2FP.BF16.PACK_AB R10, R30, R29 ;  /* 0x0000001d1e0a723e */ /* 0x004fe200000010ff */
        /* <DEDUP_REMOVED lines=10> */
[C---:B-1----:R-:W-:Y:S08]  /*72a0*/  HMMA.16816.F32.BF16 R76, R8.reuse, R12, R76 ;  /* 0x0000000c084c723c */ /* 0x042ff0000004184c */
[C---:B------:R-:W-:Y:S01]  /*72b0*/  HMMA.16816.F32.BF16 R80, R8.reuse, R14, R80 ;  /* 0x0000000e0850723c */ /* 0x040fe20000041850 */
[----:B------:R-:W1:Y:S07]  /*72c0*/  LDSM.16.MT88.4 R12, [R168+0xec00] ;  /* 0x00ec0000a80c783b */ /* 0x000e6e0000004200 */
[C---:B-----5:R-:W-:Y:S08]  /*72d0*/  HMMA.16816.F32.BF16 R112, R8.reuse, R24, R112 ;  /* 0x000000180870723c */ /* 0x060ff00000041870 */
        /* <DEDUP_REMOVED lines=22> */
[----:B------:R-:W-:Y:S02]  /*7440*/  LOP3.LUT R4, RZ, c[0x0][0x2d0], RZ, 0x33, !PT ;  /* 0x0000b400ff047a12 */ /* 0x000fe400078e33ff */
        /* <DEDUP_REMOVED lines=46> */
.L_x_1954:
[----:B------:R-:W-:-:S04]  /*7730*/  LEA R12, -R7, RZ, 0x7 ;  /* 0x000000ff070c7211 */ /* 0x000fc800078e39ff */
[----:B------:R-:W-:Y:S02]  /*7740*/  SHF.R.S32.HI R7, RZ, 0x1f, R12 ;  /* 0x0000001fff077819 */ /* 0x000fe4000001140c */
.L_x_1955:
        /* <DEDUP_REMOVED lines=20> */
[C---:B------:R-:W-:Y:S01]  /*7890*/  @!P3 LEA R14, P4, R8.reuse, R198, 0x1 ;  /* 0x000000c6080eb211 */ /* 0x040fe200078808ff */
        /* <DEDUP_REMOVED lines=15> */
[----:B------:R-:W-:Y:S01]  /*7990*/  @!P1 IMAD.X R4, R7, 0x1, R6, P0 ;  /* 0x0000000107049824 */ /* 0x000fe200000e0606 */
[C---:B------:R-:W-:Y:S01]  /*79a0*/  @!P1 LEA R20, P0, R5.reuse, c[0x0][0x170], 0x1 ;  /* 0x00005c0005149a11 */ /* 0x040fe200078008ff */
[----:B------:R-:W-:Y:S01]  /*79b0*/  IMAD.X R7, R186, 0x1, R7, P4 ;  /* 0x00000001ba077824 */ /* 0x000fe200020e0607 */
[CC--:B------:R-:W-:Y:S01]  /*79c0*/  @!P2 IADD3 R9, P4, R8.reuse, R120.reuse, RZ ;  /* 0x000000780809a210 */ /* 0x0c0fe20007f9e0ff */
[----:B------:R-:W-:Y:S01]  /*79d0*/  @P1 STS.128 [R181+0xd000], RZ ;  /* 0x00d000ffb5001388 */ /* 0x000fe20000000c00 */
[----:B------:R-:W-:Y:S02]  /*79e0*/  @!P1 LEA.HI.X R21, R5, c[0x0][0x174], R4, 0x1, P0 ;  /* 0x00005d0005159a11 */ /* 0x000fe400000f0c04 */
[----:B------:R-:W-:Y:S01]  /*79f0*/  @!P1 IADD3 R4, P0, R8, R120, RZ ;  /* 0x0000007808049210 */ /* 0x000fe20007f1e0ff */
[--C-:B------:R-:W-:Y:S01]  /*7a00*/  @!P2 IMAD.X R16, R7, 0x1, R6.reuse, P4 ;  /* 0x000000010710a824 */ /* 0x100fe200020e0606 */
[----:B------:R-:W-:Y:S01]  /*7a10*/  @!P2 LEA R22, P4, R9, c[0x0][0x170], 0x1 ;  /* 0x00005c000916aa11 */ /* 0x000fe200078808ff */
        /* <DEDUP_REMOVED lines=35> */
[----:B------:R-:W-:Y:S01]  /*7c50*/  @!P1 LEA R28, P0, R120, c[0x0][0x170], 0x1 ;  /* 0x00005c00781c9a11 */ /* 0x000fe200078008ff */
        /* <DEDUP_REMOVED lines=35> */
[----:B-1----:R-:W1:Y:S04]  /*7e90*/  LDSM.16.M88.4 R24, [R172+0x3c00] ;  /* 0x003c0000ac18783b */ /* 0x002e680000000200 */
[----:B------:R-:W1:Y:S04]  /*7ea0*/  LDSM.16.M88.4 R32, [R172+0x3800] ;  /* 0x00380000ac20783b */ /* 0x000e680000000200 */
[----:B------:R-:W1:Y:S04]  /*7eb0*/  LDSM.16.M88.4 R48, [R172+0x3000] ;  /* 0x00300000ac30783b */ /* 0x000e680000000200 */
[----:B------:R-:W-:Y:S04]  /*7ec0*/  LDSM.16.M88.4 R64, [R171] ;  /* 0x00000000ab40783b */ /* 0x000fe80000000200 */
[----:B------:R-:W1:Y:S04]  /*7ed0*/  LDSM.16.M88.4 R4, [R169+0x3400] ;  /* 0x00340000a904783b */ /* 0x000e680000000200 */
[----:B------:R-:W1:Y:S04]  /*7ee0*/  LDSM.16.M88.4 R120, [R169+0x3c00] ;  /* 0x003c0000a978783b */ /* 0x000e680000000200 */
[----:B----4-:R-:W4:Y:S04]  /*7ef0*/  LDSM.16.M88.4 R12, [R169+0x3800] ;  /* 0x00380000a90c783b */ /* 0x010f280000000200 */
[----:B-----5:R-:W5:Y:S04]  /*7f00*/  LDSM.16.M88.4 R20, [R169+0x3000] ;  /* 0x00300000a914783b */ /* 0x020f680000000200 */
[----:B---3--:R-:W3:Y:S01]  /*7f10*/  LDSM.16.M88.4 R8, [R172+0x4400] ;  /* 0x00440000ac08783b */ /* 0x008ee20000000200 */
[C---:B--2---:R-:W-:Y:S03]  /*7f20*/  HMMA.16816.F32.BF16 R44, R116.reuse, R40, RZ ;  /* 0x00000028742c723c */ /* 0x044fe600000418ff */
[----:B------:R-:W2:Y:S04]  /*7f30*/  LDSM.16.M88.4 R16, [R172+0x4000] ;  /* 0x00400000ac10783b */ /* 0x000ea80000000200 */
[----:B------:R-:W-:Y:S01]  /*7f40*/  LDSM.16.M88.4 R56, [R169+0x4000] ;  /* 0x00400000a938783b */ /* 0x000fe20000000200 */
[C---:B------:R-:W-:Y:S03]  /*7f50*/  HMMA.16816.F32.BF16 R40, R116.reuse, R42, RZ ;  /* 0x0000002a7428723c */ /* 0x040fe600000418ff */
[----:B------:R-:W-:Y:S04]  /*7f60*/  LDSM.16.M88.4 R60, [R172+0x4800] ;  /* 0x00480000ac3c783b */ /* 0x000fe80000000200 */
[----:B------:R-:W-:Y:S01]  /*7f70*/  LDSM.16.M88.4 R124, [R169+0x4800] ;  /* 0x00480000a97c783b */ /* 0x000fe20000000200 */
[C---:B-1----:R-:W-:Y:S03]  /*7f80*/  HMMA.16816.F32.BF16 R28, R116.reuse, R24, RZ ;  /* 0x00000018741c723c */ /* 0x042fe600000418ff */
[----:B------:R-:W0:Y:S05]  /*7f90*/  LDGDEPBAR ;  /* 0x00000000000079af */ /* 0x000e2a0000000000 */
[C---:B------:R-:W-:Y:S08]  /*7fa0*/  HMMA.16816.F32.BF16 R24, R116.reuse, R26, RZ ;  /* 0x0000001a7418723c */ /* 0x040ff000000418ff */
[C---:B------:R-:W-:Y:S08]  /*7fb0*/  HMMA.16816.F32.BF16 R36, R116.reuse, R32, RZ ;  /* 0x000000207424723c */ /* 0x040ff000000418ff */
[C---:B------:R-:W-:Y:S08]  /*7fc0*/  HMMA.16816.F32.BF16 R52, R116.reuse, R48, RZ ;  /* 0x000000307434723c */ /* 0x040ff000000418ff */
[C---:B------:R-:W-:Y:S08]  /*7fd0*/  HMMA.16816.F32.BF16 R32, R116.reuse, R34, RZ ;  /* 0x000000227420723c */ /* 0x040ff000000418ff */
[----:B------:R-:W-:Y:S08]  /*7fe0*/  HMMA.16816.F32.BF16 R48, R116, R50, RZ ;  /* 0x000000327430723c */ /* 0x000ff000000418ff */
[C---:B------:R-:W-:Y:S08]  /*7ff0*/  HMMA.16816.F32.BF16 R44, R64.reuse, R4, R44 ;  /* 0x00000004402c723c */ /* 0x040ff0000004182c */
[C---:B------:R-:W-:Y:S01]  /*8000*/  HMMA.16816.F32.BF16 R40, R64.reuse, R6, R40 ;  /* 0x000000064028723c */ /* 0x040fe20000041828 */
[----:B------:R-:W1:Y:S07]  /*8010*/  LDSM.16.M88.4 R4, [R169+0x4400] ;  /* 0x00440000a904783b */ /* 0x000e6e0000000200 */
[C---:B------:R-:W-:Y:S08]  /*8020*/  HMMA.16816.F32.BF16 R28, R64.reuse, R120, R28 ;  /* 0x00000078401c723c */ /* 0x040ff0000004181c */
[C---:B------:R-:W-:Y:S01]  /*8030*/  HMMA.16816.F32.BF16 R24, R64.reuse, R122, R24 ;  /* 0x0000007a4018723c */ /* 0x040fe20000041818 */
[----:B------:R-:W1:Y:S07]  /*8040*/  LDSM.16.M88.4 R120, [R172+0x4c00] ;  /* 0x004c0000ac78783b */ /* 0x000e6e0000000200 */
[C---:B----4-:R-:W-:Y:S08]  /*8050*/  HMMA.16816.F32.BF16 R36, R64.reuse, R12, R36 ;  /* 0x0000000c4024723c */ /* 0x050ff00000041824 */
[C---:B------:R-:W-:Y:S08]  /*8060*/  HMMA.16816.F32.BF16 R32, R64.reuse, R14, R32 ;  /* 0x0000000e4020723c */ /* 0x040ff00000041820 */
[C---:B-----5:R-:W-:Y:S08]  /*8070*/  HMMA.16816.F32.BF16 R52, R64.reuse, R20, R52 ;  /* 0x000000144034723c */ /* 0x060ff00000041834 */
[----:B------:R-:W-:Y:S08]  /*8080*/  HMMA.16816.F32.BF16 R48, R64, R22, R48 ;  /* 0x000000164030723c */ /* 0x000ff00000041830 */
[C---:B---3--:R-:W-:Y:S08]  /*8090*/  HMMA.16816.F32.BF16 R12, R116.reuse, R8, RZ ;  /* 0x00000008740c723c */ /* 0x048ff000000418ff */
[C---:B--2---:R-:W-:Y:S08]  /*80a0*/  HMMA.16816.F32.BF16 R20, R116.reuse, R16, RZ ;  /* 0x000000107414723c */ /* 0x044ff000000418ff */
[C---:B------:R-:W-:Y:S08]  /*80b0*/  HMMA.16816.F32.BF16 R8, R116.reuse, R10, RZ ;  /* 0x0000000a7408723c */ /* 0x040ff000000418ff */
[----:B------:R-:W-:Y:S08]  /*80c0*/  HMMA.16816.F32.BF16 R16, R116, R18, RZ ;  /* 0x000000127410723c */ /* 0x000ff000000418ff */
[C---:B-1----:R-:W-:Y:S08]  /*80d0*/  HMMA.16816.F32.BF16 R12, R64.reuse, R4, R12 ;  /* 0x00000004400c723c */ /* 0x042ff0000004180c */
[C---:B------:R-:W-:Y:S08]  /*80e0*/  HMMA.16816.F32.BF16 R8, R64.reuse, R6, R8 ;  /* 0x000000064008723c */ /* 0x040ff00000041808 */
[C---:B------:R-:W-:Y:S08]  /*80f0*/  HMMA.16816.F32.BF16 R20, R64.reuse, R56, R20 ;  /* 0x000000384014723c */ /* 0x040ff00000041814 */
[----:B------:R-:W-:Y:S08]  /*8100*/  HMMA.16816.F32.BF16 R16, R64, R58, R16 ;  /* 0x0000003a4010723c */ /* 0x000ff00000041810 */
[C---:B------:R-:W-:Y:S08]  /*8110*/  HMMA.16816.F32.BF16 R4, R116.reuse, R60, RZ ;  /* 0x0000003c7404723c */ /* 0x040ff000000418ff */
[C---:B------:R-:W-:Y:S08]  /*8120*/  HMMA.16816.F32.BF16 R60, R116.reuse, R62, RZ ;  /* 0x0000003e743c723c */ /* 0x040ff000000418ff */
[C---:B------:R-:W-:Y:S08]  /*8130*/  HMMA.16816.F32.BF16 R56, R116.reuse, R120, RZ ;  /* 0x000000787438723c */ /* 0x040ff000000418ff */
[----:B------:R-:W-:Y:S01]  /*8140*/  HMMA.16816.F32.BF16 R116, R116, R122, RZ ;  /* 0x0000007a7474723c */ /* 0x000fe200000418ff */
[----:B------:R-:W1:Y:S07]  /*8150*/  LDSM.16.M88.4 R120, [R169+0x4c00] ;  /* 0x004c0000a978783b */ /* 0x000e6e0000000200 */
[C---:B------:R-:W-:Y:S08]  /*8160*/  HMMA.16816.F32.BF16 R4, R64.reuse, R124, R4 ;  /* 0x0000007c4004723c */ /* 0x040ff00000041804 */
[C---:B------:R-:W-:Y:S08]  /*8170*/  HMMA.16816.F32.BF16 R60, R64.reuse, R126, R60 ;  /* 0x0000007e403c723c */ /* 0x040ff0000004183c */
[C---:B-1----:R-:W-:Y:S08]  /*8180*/  HMMA.16816.F32.BF16 R56, R64.reuse, R120, R56 ;  /* 0x000000784038723c */ /* 0x042ff00000041838 */
[----:B------:R-:W-:Y:S01]  /*8190*/  HMMA.16816.F32.BF16 R116, R64, R122, R116 ;  /* 0x0000007a4074723c */ /* 0x000fe20000041874 */
[----:B------:R-:W-:Y:S04]  /*81a0*/  LDSM.16.M88.4 R120, [R173+0x1000] ;  /* 0x00100000ad78783b */ /* 0x000fe80000000200 */
[----:B------:R-:W1:Y:S03]  /*81b0*/  LDSM.16.M88.4 R64, [R172+0x5000] ;  /* 0x00500000ac40783b */ /* 0x000e660000000200 */
[C---:B-1----:R-:W-:Y:S08]  /*81c0*/  HMMA.16816.F32.BF16 R52, R120.reuse, R64, R52 ;  /* 0x000000407834723c */ /* 0x042ff00000041834 */
[C---:B------:R-:W-:Y:S01]  /*81d0*/  HMMA.16816.F32.BF16 R48, R120.reuse, R66, R48 ;  /* 0x000000427830723c */ /* 0x040fe20000041830 */
[----:B------:R-:W1:Y:S07]  /*81e0*/  LDSM.16.M88.4 R64, [R172+0x5400] ;  /* 0x00540000ac40783b */ /* 0x000e6e0000000200 */
        /* <DEDUP_REMOVED lines=92> */
[----:B------:R-:W1:Y:S01]  /*87b0*/  LDSM.16.M88.4 R64, [R169+0x8c00] ;  /* 0x008c0000a940783b */ /* 0x000e620000000200 */
[----:B------:R-:W-:-:S06]  /*87c0*/  DEPBAR.LE SB0, 0x0 ;  /* 0x000080000000791a */ /* 0x000fcc0000000000 */
[C---:B-1----:R-:W-:Y:S07]  /*87d0*/  HMMA.16816.F32.BF16 R56, R120.reuse, R64, R56 ;  /* 0x000000407838723c */ /* 0x042fee0000041838 */
[----:B------:R-:W-:Y:S01]  /*87e0*/  LOP3.LUT R64, R204, R179, RZ, 0xfc, !PT ;  /* 0x000000b3cc407212 */ /* 0x000fe200078efcff */
[----:B------:R-:W-:Y:S07]  /*87f0*/  HMMA.16816.F32.BF16 R116, R120, R66, R116 ;  /* 0x000000427874723c */ /* 0x000fee0000041874 */
[----:B------:R-:W-:-:S02]  /*8800*/  IADD3 R66, R64, 0x1, RZ ;  /* 0x0000000140427810 */ /* 0x000fc40007ffe0ff */
[C-C-:B------:R-:W-:Y:S02]  /*8810*/  LOP3.LUT R120, R204.reuse, 0x10, R179.reuse, 0xfe, !PT ;  /* 0x00000010cc787812 */ /* 0x140fe400078efeb3 */
[----:B------:R-:W1:Y:S01]  /*8820*/  I2F R65, R66 ;  /* 0x0000004200417306 */ /* 0x000e620000201400 */
[----:B------:R-:W-:Y:S02]  /*8830*/  LOP3.LUT R122, R204, 0x8, R179, 0xfe, !PT ;  /* 0x00000008cc7a7812 */ /* 0x000fe400078efeb3 */
[----:B------:R-:W-:Y:S01]  /*8840*/  IADD3 R67, R64, 0x9, RZ ;  /* 0x0000000940437810 */ /* 0x000fe20007ffe0ff */
[----:B------:R-:W-:Y:S01]  /*8850*/  BAR.SYNC.DEFER_BLOCKING 0x0 ;  /* 0x0000000000007b1d */ /* 0x000fe20000010000 */
[CC--:B------:R-:W-:Y:S02]  /*8860*/  ISETP.GE.AND P5, PT, R66.reuse, R134.reuse, PT ;  /* 0x000000864200720c */ /* 0x0c0fe40003fa6270 */
[----:B------:R-:W-:Y:S02]  /*8870*/  ISETP.GE.AND P4, PT, R66, R133, PT ;  /* 0x000000854200720c */ /* 0x000fe40003f86270 */
[----:B------:R-:W-:Y:S01]  /*8880*/  ISETP.GE.AND P0, PT, R122, R134, PT ;  /* 0x000000867a00720c */ /* 0x000fe20003f06270 */
[----:B------:R-:W2:Y:S01]  /*8890*/  I2F R121, R122 ;  /* 0x0000007a00797306 */ /* 0x000ea20000201400 */
[----:B-1----:R-:W-:-:S02]  /*88a0*/  FFMA.FTZ R53, R0, R65, R53 ;  /* 0x0000004100357223 */ /* 0x002fc40000010035 */
[----:B------:R-:W-:-:S05]  /*88b0*/  FFMA.FTZ R55, R0, R65, R55 ;  /* 0x0000004100377223 */ /* 0x000fca0000010037 */
[----:B------:R-:W1:Y:S01]  /*88c0*/  I2F R66, R67 ;  /* 0x0000004300427306 */ /* 0x000e620000201400 */
[----:B------:R-:W-:Y:S02]  /*88d0*/  FSEL R53, R53, -INF , !P5 ;  /* 0xff80000035357808 */ /* 0x000fe40006800000 */
[----:B------:R-:W-:Y:S01]  /*88e0*/  ISETP.GE.AND P5, PT, R122, R133, PT ;  /* 0x000000857a00720c */ /* 0x000fe20003fa6270 */
[----:B--2---:R-:W-:-:S04]  /*88f0*/  FFMA.FTZ R48, R0, R121, R48 ;  /* 0x0000007900307223 */ /* 0x004fc80000010030 */
[----:B------:R-:W2:Y:S01]  /*8900*/  I2F R65, R120 ;  /* 0x0000007800417306 */ /* 0x000ea20000201400 */
[----:B------:R-:W-:Y:S01]  /*8910*/  FFMA.FTZ R121, R0, R121, R50 ;  /* 0x0000007900797223 */ /* 0x000fe20000010032 */
[----:B------:R-:W-:Y:S02]  /*8920*/  FSEL R50, R55, -INF , !P4 ;  /* 0xff80000037327808 */ /* 0x000fe40006000000 */
[----:B------:R-:W-:Y:S02]  /*8930*/  ISETP.GE.AND P4, PT, R67, R134, PT ;  /* 0x000000864300720c */ /* 0x000fe40003f86270 */
[----:B------:R-:W-:Y:S01]  /*8940*/  FSEL R55, R48, -INF , !P0 ;  /* 0xff80000030377808 */ /* 0x000fe20004000000 */
[CC--:B-1----:R-:W-:Y:S01]  /*8950*/  FFMA.FTZ R49, R0.reuse, R66.reuse, R49 ;  /* 0x0000004200317223 */ /* 0x0c2fe20000010031 */
[----:B------:R-:W-:Y:S01]  /*8960*/  FSEL R48, R121, -INF , !P5 ;  /* 0xff80000079307808 */ /* 0x000fe20006800000 */
[----:B------:R-:W-:Y:S01]  /*8970*/  FFMA.FTZ R51, R0, R66, R51 ;  /* 0x0000004200337223 */ /* 0x000fe20000010033 */
[----:B------:R-:W-:-:S02]  /*8980*/  ISETP.GE.AND P5, PT, R120, R133, PT ;  /* 0x000000857800720c */ /* 0x000fc40003fa6270 */
[----:B------:R-:W-:Y:S02]  /*8990*/  FSEL R49, R49, -INF , !P4 ;  /* 0xff80000031317808 */ /* 0x000fe40006000000 */
[----:B------:R-:W-:Y:S01]  /*89a0*/  ISETP.GE.AND P4, PT, R67, R133, PT ;  /* 0x000000854300720c */ /* 0x000fe20003f86270 */
[-C--:B--2---:R-:W-:Y:S01]  /*89b0*/  FFMA.FTZ R125, R0, R65.reuse, R44 ;  /* 0x00000041007d7223 */ /* 0x084fe2000001002c */
[----:B------:R-:W-:Y:S01]  /*89c0*/  LOP3.LUT R67, R204, 0x18, R179, 0xfe, !PT ;  /* 0x00000018cc437812 */ /* 0x000fe200078efeb3 */
[----:B------:R-:W-:Y:S01]  /*89d0*/  FFMA.FTZ R208, R0, R65, R46 ;  /* 0x0000004100d07223 */ /* 0x000fe2000001002e */
[C---:B------:R-:W-:Y:S02]  /*89e0*/  IADD3 R65, R64.reuse, 0x11, RZ ;  /* 0x0000001140417810 */ /* 0x040fe40007ffe0ff */
[----:B------:R-:W-:Y:S02]  /*89f0*/  IADD3 R46, R64, 0x19, RZ ;  /* 0x00000019402e7810 */ /* 0x000fe40007ffe0ff */
[----:B------:R-:W1:Y:S01]  /*8a00*/  I2F R66, R65 ;  /* 0x0000004100427306 */ /* 0x000e620000201400 */
[----:B------:R-:W-:-:S02]  /*8a10*/  FSEL R44, R51, -INF , !P4 ;  /* 0xff800000332c7808 */ /* 0x000fc40006000000 */
[----:B------:R-:W-:Y:S02]  /*8a20*/  FSEL R208, R208, -INF , !P5 ;  /* 0xff800000d0d07808 */ /* 0x000fe40006800000 */
[-C--:B------:R-:W-:Y:S02]  /*8a30*/  ISETP.GE.AND P5, PT, R65, R134.reuse, PT ;  /* 0x000000864100720c */ /* 0x080fe40003fa6270 */
[-C--:B------:R-:W-:Y:S01]  /*8a40*/  ISETP.GE.AND P0, PT, R120, R134.reuse, PT ;  /* 0x000000867800720c */ /* 0x080fe20003f06270 */
[----:B------:R-:W2:Y:S01]  /*8a50*/  I2F R51, R67 ;  /* 0x0000004300337306 */ /* 0x000ea20000201400 */
[----:B------:R-:W-:Y:S02]  /*8a60*/  ISETP.GE.AND P4, PT, R67, R134, PT ;  /* 0x000000864300720c */ /* 0x000fe40003f86270 */
[----:B------:R-:W-:Y:S02]  /*8a70*/  FSEL R125, R125, -INF , !P0 ;  /* 0xff8000007d7d7808 */ /* 0x000fe40004000000 */
[----:B------:R-:W-:-:S03]  /*8a80*/  ISETP.GE.AND P0, PT, R67, R133, PT ;  /* 0x000000854300720c */ /* 0x000fc60003f06270 */
[----:B------:R-:W3:Y:S01]  /*8a90*/  I2F R122, R46 ;  /* 0x0000002e007a7306 */ /* 0x000ee20000201400 */
[CC--:B-1----:R-:W-:Y:S02]  /*8aa0*/  FFMA.FTZ R45, R0.reuse, R66.reuse, R45 ;  /* 0x00000042002d7223 */ /* 0x0c2fe4000001002d */
[----:B------:R-:W-:-:S03]  /*8ab0*/  FFMA.FTZ R47, R0, R66, R47 ;  /* 0x00000042002f7223 */ /* 0x000fc6000001002f */
[----:B------:R-:W-:Y:S02]  /*8ac0*/  FSEL R127, R45, -INF , !P5 ;  /* 0xff8000002d7f7808 */ /* 0x000fe40006800000 */
[----:B------:R-:W-:Y:S01]  /*8ad0*/  ISETP.GE.AND P5, PT, R65, R133, PT ;  /* 0x000000854100720c */ /* 0x000fe20003fa6270 */
[-C--:B--2---:R-:W-:Y:S01]  /*8ae0*/  FFMA.FTZ R42, R0, R51.reuse, R42 ;  /* 0x00000033002a7223 */ /* 0x084fe2000001002a */
[----:B------:R-:W-:Y:S01]  /*8af0*/  LOP3.LUT R45, R204, 0x20, R179, 0xfe, !PT ;  /* 0x00000020cc2d7812 */ /* 0x000fe200078efeb3 */
[----:B------:R-:W-:Y:S01]  /*8b00*/  FFMA.FTZ R40, R0, R51, R40 ;  /* 0x0000003300287223 */ /* 0x000fe20000010028 */
[----:B------:R-:W-:Y:S02]  /*8b10*/  FSEL R210, R47, -INF , !P5 ;  /* 0xff8000002fd27808 */ /* 0x000fe40006800000 */
[----:B------:R-:W-:Y:S01]  /*8b20*/  ISETP.GE.AND P5, PT, R46, R134, PT ;  /* 0x000000862e00720c */ /* 0x000fe20003fa6270 */
[-C--:B---3--:R-:W-:Y:S01]  /*8b30*/  FFMA.FTZ R41, R0, R122.reuse, R41 ;  /* 0x0000007a00297223 */ /* 0x088fe20000010029 */
[----:B------:R-:W-:Y:S01]  /*8b40*/  FSEL R212, R42, -INF , !P0 ;  /* 0xff8000002ad47808 */ /* 0x000fe20004000000 */
[----:B------:R-:W-:Y:S01]  /*8b50*/  FFMA.FTZ R122, R0, R122, R43 ;  /* 0x0000007a007a7223 */ /* 0x000fe2000001002b */
[----:B------:R-:W-:-:S02]  /*8b60*/  LOP3.LUT R43, R204, 0x28, R179, 0xfe, !PT ;  /* 0x00000028cc2b7812 */ /* 0x000fc400078efeb3 */
[----:B------:R-:W-:Y:S02]  /*8b70*/  FSEL R209, R41, -INF , !P5 ;  /* 0xff80000029d17808 */ /* 0x000fe40006800000 */
[C---:B------:R-:W-:Y:S01]  /*8b80*/  ISETP.GE.AND P0, PT, R45.reuse, R134, PT ;  /* 0x000000862d00720c */ /* 0x040fe20003f06270 */
[----:B------:R-:W1:Y:S01]  /*8b90*/  I2F R41, R43 ;  /* 0x0000002b00297306 */ /* 0x000e620000201400 */
[-C--:B------:R-:W-:Y:S02]  /*8ba0*/  ISETP.GE.AND P5, PT, R45, R133.reuse, PT ;  /* 0x000000852d00720c */ /* 0x080fe40003fa6270 */
[----:B------:R-:W-:Y:S02]  /*8bb0*/  IADD3 R42, R64, 0x21, RZ ;  /* 0x00000021402a7810 */ /* 0x000fe40007ffe0ff */
[----:B------:R-:W-:Y:S02]  /*8bc0*/  FSEL R207, R40, -INF , !P4 ;  /* 0xff80000028cf7808 */ /* 0x000fe40006000000 */
[----:B------:R-:W-:Y:S01]  /*8bd0*/  ISETP.GE.AND P4, PT, R46, R133, PT ;  /* 0x000000852e00720c */ /* 0x000fe20003f86270 */
[----:B------:R-:W2:Y:S03]  /*8be0*/  I2F R45, R45 ;  /* 0x0000002d002d7306 */ /* 0x000ea60000201400 */
[----:B------:R-:W-:-:S02]  /*8bf0*/  FSEL R122, R122, -INF , !P4 ;  /* 0xff8000007a7a7808 */ /* 0x000fc40006000000 */
[----:B------:R-:W-:-:S03]  /*8c00*/  ISETP.GE.AND P4, PT, R42, R134, PT ;  /* 0x000000862a00720c */ /* 0x000fc60003f86270 */
[----:B------:R-:W3:Y:S01]  /*8c10*/  I2F R40, R42 ;  /* 0x0000002a00287306 */ /* 0x000ee20000201400 */
[-C--:B-1----:R-:W-:Y:S01]  /*8c20*/  FFMA.FTZ R164, R0, R41.reuse, R34 ;  /* 0x0000002900a47223 */ /* 0x082fe20000010022 */
[----:B------:R-:W-:Y:S01]  /*8c30*/  IADD3 R34, R64, 0x29, RZ ;  /* 0x0000002940227810 */ /* 0x000fe20007ffe0ff */
[C---:B------:R-:W-:Y:S02]  /*8c40*/  FFMA.FTZ R32, R0.reuse, R41, R32 ;  /* 0x0000002900207223 */ /* 0x040fe40000010020 */
[CC--:B--2---:R-:W-:Y:S02]  /*8c50*/  FFMA.FTZ R36, R0.reuse, R45.reuse, R36 ;  /* 0x0000002d00247223 */ /* 0x0c4fe40000010024 */
[----:B------:R-:W-:-:S03]  /*8c60*/  FFMA.FTZ R38, R0, R45, R38 ;  /* 0x0000002d00267223 */ /* 0x000fc60000010026 */
[----:B------:R-:W-:Y:S02]  /*8c70*/  FSEL R123, R36, -INF , !P0 ;  /* 0xff800000247b7808 */ /* 0x000fe40004000000 */
[----:B------:R-:W1:Y:S01]  /*8c80*/  I2F R36, R34 ;  /* 0x0000002200247306 */ /* 0x000e620000201400 */
[----:B------:R-:W-:Y:S01]  /*8c90*/  ISETP.GE.AND P0, PT, R43, R134, PT ;  /* 0x000000862b00720c */ /* 0x000fe20003f06270 */
[-C--:B---3--:R-:W-:Y:S01]  /*8ca0*/  FFMA.FTZ R37, R0, R40.reuse, R37 ;  /* 0x0000002800257223 */ /* 0x088fe20000010025 */
[----:B------:R-:W-:Y:S01]  /*8cb0*/  FSEL R124, R38, -INF , !P5 ;  /* 0xff800000267c7808 */ /* 0x000fe20006800000 */
[----:B------:R-:W-:Y:S01]  /*8cc0*/  FFMA.FTZ R39, R0, R40, R39 ;  /* 0x0000002800277223 */ /* 0x000fe20000010027 */
[----:B------:R-:W-:Y:S02]  /*8cd0*/  FSEL R165, R32, -INF , !P0 ;  /* 0xff80000020a57808 */ /* 0x000fe40004000000 */
[----:B------:R-:W-:Y:S02]  /*8ce0*/  LOP3.LUT R38, R204, 0x30, R179, 0xfe, !PT ;  /* 0x00000030cc267812 */ /* 0x000fe400078efeb3 */
[----:B------:R-:W-:-:S02]  /*8cf0*/  IADD3 R32, R64, 0x31, RZ ;  /* 0x0000003140207810 */ /* 0x000fc40007ffe0ff */
[----:B------:R-:W-:Y:S02]  /*8d00*/  FSEL R121, R37, -INF , !P4 ;  /* 0xff80000025797808 */ /* 0x000fe40006000000 */
[----:B------:R-:W2:Y:S01]  /*8d10*/  I2F R37, R38 ;  /* 0x0000002600257306 */ /* 0x000ea20000201400 */
[-C--:B------:R-:W-:Y:S01]  /*8d20*/  ISETP.GE.AND P5, PT, R43, R133.reuse, PT ;  /* 0x000000852b00720c */ /* 0x080fe20003fa6270 */
[-C--:B-1----:R-:W-:Y:S01]  /*8d30*/  FFMA.FTZ R33, R0, R36.reuse, R33 ;  /* 0x0000002400217223 */ /* 0x082fe20000010021 */
[----:B------:R-:W-:Y:S01]  /*8d40*/  ISETP.GE.AND P0, PT, R38, R133, PT ;  /* 0x000000852600720c */ /* 0x000fe20003f06270 */
[----:B------:R-:W-:Y:S01]  /*8d50*/  FFMA.FTZ R35, R0, R36, R35 ;  /* 0x0000002400237223 */ /* 0x000fe20000010023 */
[----:B------:R-:W-:-:S03]  /*8d60*/  FSEL R164, R164, -INF , !P5 ;  /* 0xff800000a4a47808 */ /* 0x000fc60006800000 */
[----:B------:R-:W1:Y:S01]  /*8d70*/  I2F R202, R32 ;  /* 0x0000002000ca7306 */ /* 0x000e620000201400 */
[----:B------:R-:W-:Y:S02]  /*8d80*/  ISETP.GE.AND P5, PT, R34, R134, PT ;  /* 0x000000862200720c */ /* 0x000fe40003fa6270 */
[-C--:B------:R-:W-:Y:S02]  /*8d90*/  ISETP.GE.AND P4, PT, R42, R133.reuse, PT ;  /* 0x000000852a00720c */ /* 0x080fe40003f86270 */
[----:B------:R-:W-:Y:S02]  /*8da0*/  FSEL R205, R33, -INF , !P5 ;  /* 0xff80000021cd7808 */ /* 0x000fe40006800000 */
[----:B------:R-:W-:Y:S01]  /*8db0*/  ISETP.GE.AND P5, PT, R34, R133, PT ;  /* 0x000000852200720c */ /* 0x000fe20003fa6270 */
[-C--:B--2---:R-:W-:Y:S01]  /*8dc0*/  FFMA.FTZ R30, R0, R37.reuse, R30 ;  /* 0x00000025001e7223 */ /* 0x084fe2000001001e */
[----:B------:R-:W-:Y:S01]  /*8dd0*/  LOP3.LUT R33, R204, 0x38, R179, 0xfe, !PT ;  /* 0x00000038cc217812 */ /* 0x000fe200078efeb3 */
[----:B------:R-:W-:Y:S01]  /*8de0*/  FFMA.FTZ R28, R0, R37, R28 ;  /* 0x00000025001c7223 */ /* 0x000fe2000001001c */
[----:B------:R-:W-:-:S02]  /*8df0*/  FSEL R162, R35, -INF , !P5 ;  /* 0xff80000023a27808 */ /* 0x000fc40006800000 */
[----:B------:R-:W-:Y:S02]  /*8e00*/  ISETP.GE.AND P5, PT, R32, R134, PT ;  /* 0x000000862000720c */ /* 0x000fe40003fa6270 */
[----:B------:R-:W-:Y:S01]  /*8e10*/  FSEL R160, R30, -INF , !P0 ;  /* 0xff8000001ea07808 */ /* 0x000fe20004000000 */
[C---:B-1----:R-:W-:Y:S01]  /*8e20*/  FFMA.FTZ R29, R0.reuse, R202, R29 ;  /* 0x000000ca001d7223 */ /* 0x042fe2000001001d */
[----:B------:R-:W-:Y:S01]  /*8e30*/  ISETP.GE.AND P0, PT, R33, R134, PT ;  /* 0x000000862100720c */ /* 0x000fe20003f06270 */
[----:B------:R-:W-:Y:S01]  /*8e40*/  FFMA.FTZ R202, R0, R202, R31 ;  /* 0x000000ca00ca7223 */ /* 0x000fe2000001001f */
[----:B------:R-:W-:Y:S02]  /*8e50*/  LOP3.LUT R31, R204, 0x40, R179, 0xfe, !PT ;  /* 0x00000040cc1f7812 */ /* 0x000fe400078efeb3 */
[----:B------:R-:W-:Y:S02]  /*8e60*/  FSEL R161, R29, -INF , !P5 ;  /* 0xff8000001da17808 */ /* 0x000fe40006800000 */
[----:B------:R-:W-:Y:S01]  /*8e70*/  ISETP.GE.AND P5, PT, R33, R133, PT ;  /* 0x000000852100720c */ /* 0x000fe20003fa6270 */
[----:B------:R-:W1:Y:S01]  /*8e80*/  I2F R29, R31 ;  /* 0x0000001f001d7306 */ /* 0x000e620000201400 */
[----:B------:R-:W-:-:S02]  /*8e90*/  FSEL R166, R39, -INF , !P4 ;  /* 0xff80000027a67808 */ /* 0x000fc40006000000 */
[----:B------:R-:W-:Y:S02]  /*8ea0*/  ISETP.GE.AND P4, PT, R38, R134, PT ;  /* 0x000000862600720c */ /* 0x000fe40003f86270 */
[----:B------:R-:W-:Y:S02]  /*8eb0*/  IADD3 R30, R64, 0x39, RZ ;  /* 0x00000039401e7810 */ /* 0x000fe40007ffe0ff */
[----:B------:R-:W-:Y:S01]  /*8ec0*/  FSEL R159, R28, -INF , !P4 ;  /* 0xff8000001c9f7808 */ /* 0x000fe20006000000 */
[----:B------:R-:W2:Y:S01]  /*8ed0*/  I2F R33, R33 ;  /* 0x0000002100217306 */ /* 0x000ea20000201400 */
[----:B------:R-:W-:-:S04]  /*8ee0*/  ISETP.GE.AND P4, PT, R32, R133, PT ;  /* 0x000000852000720c */ /* 0x000fc80003f86270 */
[----:B------:R-:W-:Y:S02]  /*8ef0*/  FSEL R202, R202, -INF , !P4 ;  /* 0xff800000caca7808 */ /* 0x000fe40006000000 */
[----:B------:R-:W-:Y:S01]  /*8f00*/  ISETP.GE.AND P4, PT, R30, R134, PT ;  /* 0x000000861e00720c */ /* 0x000fe20003f86270 */
        /* <DEDUP_REMOVED lines=84> */
[----:B------:R-:W-:Y:S02]  /*9450*/  FSEL R126, R15, -INF , !P4 ;  /* 0xff8000000f7e7808 */ /* 0x000fe40006000000 */
[----:B------:R-:W-:Y:S02]  /*9460*/  FSEL R152, R5, -INF , !P5 ;  /* 0xff80000005987808 */ /* 0x000fe40006800000 */
[----:B------:R-:W-:-:S02]  /*9470*/  ISETP.GE.AND P5, PT, R9, R133, PT ;  /* 0x000000850900720c */ /* 0x000fc40003fa6270 */
[----:B------:R-:W1:Y:S01]  /*9480*/  I2F R9, R9 ;  /* 0x0000000900097306 */ /* 0x000e620000201400 */
[----:B------:R-:W-:Y:S02]  /*9490*/  ISETP.GE.AND P4, PT, R14, R134, PT ;  /* 0x000000860e00720c */ /* 0x000fe40003f86270 */
[----:B------:R-:W-:Y:S02]  /*94a0*/  IADD3 R6, R64, 0x69, RZ ;  /* 0x0000006940067810 */ /* 0x000fe40007ffe0ff */
[----:B------:R-:W-:Y:S02]  /*94b0*/  LOP3.LUT R7, R204, 0x70, R179, 0xfe, !PT ;  /* 0x00000070cc077812 */ /* 0x000fe400078efeb3 */
[----:B------:R-:W-:Y:S02]  /*94c0*/  FSEL R149, R4, -INF , !P4 ;  /* 0xff80000004957808 */ /* 0x000fe40006000000 */
[----:B------:R-:W2:Y:S01]  /*94d0*/  I2F R4, R6 ;  /* 0x0000000600047306 */ /* 0x000ea20000201400 */
[----:B------:R-:W-:-:S04]  /*94e0*/  ISETP.GE.AND P4, PT, R8, R133, PT ;  /* 0x000000850800720c */ /* 0x000fc80003f86270 */
[----:B------:R-:W-:Y:S01]  /*94f0*/  FSEL R66, R66, -INF , !P4 ;  /* 0xff80000042427808 */ /* 0x000fe20006000000 */
[CC--:B-1----:R-:W-:Y:S02]  /*9500*/  FFMA.FTZ R60, R0.reuse, R9.reuse, R60 ;  /* 0x00000009003c7223 */ /* 0x0c2fe4000001003c */
[----:B------:R1:W3:Y:S01]  /*9510*/  I2F R5, R7 ;  /* 0x0000000700057306 */ /* 0x0002e20000201400 */
[----:B------:R-:W-:Y:S01]  /*9520*/  FFMA.FTZ R62, R0, R9, R62 ;  /* 0x00000009003e7223 */ /* 0x000fe2000001003e */
[-C--:B------:R-:W-:Y:S02]  /*9530*/  ISETP.GE.AND P4, PT, R6, R134.reuse, PT ;  /* 0x000000860600720c */ /* 0x080fe40003f86270 */
[----:B------:R-:W-:Y:S02]  /*9540*/  FSEL R155, R60, -INF , !P0 ;  /* 0xff8000003c9b7808 */ /* 0x000fe40004000000 */
[----:B------:R-:W-:Y:S02]  /*9550*/  FSEL R65, R62, -INF , !P5 ;  /* 0xff8000003e417808 */ /* 0x000fe40006800000 */
[C---:B------:R-:W-:Y:S01]  /*9560*/  ISETP.GE.AND P0, PT, R7.reuse, R134, PT ;  /* 0x000000860700720c */ /* 0x040fe20003f06270 */
[CC--:B--2---:R-:W-:Y:S01]  /*9570*/  FFMA.FTZ R61, R0.reuse, R4.reuse, R61 ;  /* 0x00000004003d7223 */ /* 0x0c4fe2000001003d */
[----:B------:R-:W-:Y:S01]  /*9580*/  ISETP.GE.AND P5, PT, R7, R133, PT ;  /* 0x000000850700720c */ /* 0x000fe20003fa6270 */
[----:B------:R-:W-:-:S03]  /*9590*/  FFMA.FTZ R63, R0, R4, R63 ;  /* 0x00000004003f7223 */ /* 0x000fc6000001003f */
[----:B------:R-:W-:Y:S02]  /*95a0*/  FSEL R154, R61, -INF , !P4 ;  /* 0xff8000003d9a7808 */ /* 0x000fe40006000000 */
[----:B-1----:R-:W-:Y:S01]  /*95b0*/  LOP3.LUT R7, R204, 0x78, R179, 0xfe, !PT ;  /* 0x00000078cc077812 */ /* 0x002fe200078efeb3 */
[----:B---3--:R-:W-:Y:S01]  /*95c0*/  FFMA.FTZ R56, R0, R5, R56 ;  /* 0x0000000500387223 */ /* 0x008fe20000010038 */
[----:B------:R-:W-:Y:S01]  /*95d0*/  ISETP.GE.AND P4, PT, R6, R133, PT ;  /* 0x000000850600720c */ /* 0x000fe20003f86270 */
[----:B------:R-:W-:Y:S01]  /*95e0*/  FFMA.FTZ R58, R0, R5, R58 ;  /* 0x00000005003a7223 */ /* 0x000fe2000001003a */
[----:B------:R-:W-:Y:S01]  /*95f0*/  IADD3 R6, R64, 0x71, RZ ;  /* 0x0000007140067810 */ /* 0x000fe20007ffe0ff */
[----:B------:R-:W1:Y:S01]  /*9600*/  I2F R5, R7 ;  /* 0x0000000700057306 */ /* 0x000e620000201400 */
[----:B------:R-:W-:Y:S02]  /*9610*/  FSEL R63, R63, -INF , !P4 ;  /* 0xff8000003f3f7808 */ /* 0x000fe40006000000 */
[----:B------:R-:W-:-:S02]  /*9620*/  ISETP.GE.AND P4, PT, R6, R134, PT ;  /* 0x000000860600720c */ /* 0x000fc40003f86270 */
[----:B------:R-:W-:Y:S02]  /*9630*/  FSEL R157, R56, -INF , !P0 ;  /* 0xff800000389d7808 */ /* 0x000fe40004000000 */
[----:B------:R-:W-:Y:S01]  /*9640*/  FSEL R58, R58, -INF , !P5 ;  /* 0xff8000003a3a7808 */ /* 0x000fe20006800000 */
[----:B------:R-:W2:Y:S01]  /*9650*/  I2F R4, R6 ;  /* 0x0000000600047306 */ /* 0x000ea20000201400 */
[C---:B------:R-:W-:Y:S02]  /*9660*/  ISETP.GE.AND P0, PT, R7.reuse, R134, PT ;  /* 0x000000860700720c */ /* 0x040fe40003f06270 */
[----:B------:R-:W-:Y:S01]  /*9670*/  ISETP.GE.AND P5, PT, R7, R133, PT ;  /* 0x000000850700720c */ /* 0x000fe20003fa6270 */
[-C--:B-1----:R-:W-:Y:S01]  /*9680*/  FFMA.FTZ R116, R0, R5.reuse, R116 ;  /* 0x0000000500747223 */ /* 0x082fe20000010074 */
[----:B------:R-:W-:Y:S01]  /*9690*/  IADD3 R7, R64, 0x79, RZ ;  /* 0x0000007940077810 */ /* 0x000fe20007ffe0ff */
[----:B------:R-:W-:Y:S02]  /*96a0*/  FFMA.FTZ R60, R0, R5, R118 ;  /* 0x00000005003c7223 */ /* 0x000fe40000010076 */
[----:B------:R-:W1:Y:S01]  /*96b0*/  I2F R5, R64 ;  /* 0x0000004000057306 */ /* 0x000e620000201400 */
[----:B------:R-:W-:-:S02]  /*96c0*/  FSEL R158, R116, -INF , !P0 ;  /* 0xff800000749e7808 */ /* 0x000fc40004000000 */
[-C--:B------:R-:W-:Y:S01]  /*96d0*/  ISETP.GE.AND P0, PT, R64, R133.reuse, PT ;  /* 0x000000854000720c */ /* 0x080fe20003f06270 */
[-C--:B--2---:R-:W-:Y:S01]  /*96e0*/  FFMA.FTZ R57, R0, R4.reuse, R57 ;  /* 0x0000000400397223 */ /* 0x084fe20000010039 */
[----:B------:R-:W-:Y:S01]  /*96f0*/  FSEL R60, R60, -INF , !P5 ;  /* 0xff8000003c3c7808 */ /* 0x000fe20006800000 */
[----:B------:R-:W-:Y:S01]  /*9700*/  FFMA.FTZ R59, R0, R4, R59 ;  /* 0x00000004003b7223 */ /* 0x000fe2000001003b */
[-C--:B------:R-:W-:Y:S02]  /*9710*/  ISETP.GE.AND P5, PT, R7, R134.reuse, PT ;  /* 0x000000860700720c */ /* 0x080fe40003fa6270 */
[----:B------:R-:W-:Y:S02]  /*9720*/  FSEL R156, R57, -INF , !P4 ;  /* 0xff800000399c7808 */ /* 0x000fe40006000000 */
[----:B------:R-:W-:Y:S02]  /*9730*/  ISETP.GE.AND P4, PT, R6, R133, PT ;  /* 0x000000850600720c */ /* 0x000fe40003f86270 */
[----:B------:R-:W2:Y:S02]  /*9740*/  I2F R6, R7 ;  /* 0x0000000700067306 */ /* 0x000ea40000201400 */
[----:B------:R-:W-:Y:S01]  /*9750*/  FSEL R59, R59, -INF , !P4 ;  /* 0xff8000003b3b7808 */ /* 0x000fe20006000000 */
[-C--:B-1----:R-:W-:Y:S01]  /*9760*/  FFMA.FTZ R4, R0, R5.reuse, R54 ;  /* 0x0000000500047223 */ /* 0x082fe20000010036 */
[----:B------:R-:W-:Y:S01]  /*9770*/  ISETP.GE.AND P4, PT, R64, R134, PT ;  /* 0x000000864000720c */ /* 0x000fe20003f86270 */
[----:B------:R-:W-:-:S03]  /*9780*/  FFMA.FTZ R52, R0, R5, R52 ;  /* 0x0000000500347223 */ /* 0x000fc60000010034 */
[----:B------:R-:W-:Y:S02]  /*9790*/  FSEL R4, R4, -INF , !P0 ;  /* 0xff80000004047808 */ /* 0x000fe40004000000 */
[----:B------:R-:W-:Y:S02]  /*97a0*/  ISETP.GE.AND P0, PT, R128, 0x3, PT ;  /* 0x000000038000780c */ /* 0x000fe40003f06270 */
[----:B------:R-:W-:Y:S02]  /*97b0*/  FSEL R5, R52, -INF , !P4 ;  /* 0xff80000034057808 */ /* 0x000fe40006000000 */
[----:B------:R-:W-:Y:S01]  /*97c0*/  ISETP.GE.AND P4, PT, R7, R133, PT ;  /* 0x000000850700720c */ /* 0x000fe20003f86270 */
[CC--:B--2---:R-:W-:Y:S02]  /*97d0*/  FFMA.FTZ R117, R0.reuse, R6.reuse, R117 ;  /* 0x0000000600757223 */ /* 0x0c4fe40000010075 */
[----:B------:R-:W-:-:S03]  /*97e0*/  FFMA.FTZ R64, R0, R6, R119 ;  /* 0x0000000600407223 */ /* 0x000fc60000010077 */
        /* <DEDUP_REMOVED lines=23> */
[----:B------:R-:W-:Y:S01]  /*9960*/  IMAD R7, R130, R6, R7 ;  /* 0x0000000682077224 */ /* 0x000fe200078e0207 */
[----:B------:R-:W-:-:S04]  /*9970*/  LOP3.LUT R6, RZ, c[0x0][0x2d0], RZ, 0x33, !PT ;  /* 0x0000b400ff067a12 */ /* 0x000fc800078e33ff */
[----:B------:R-:W-:-:S03]  /*9980*/  ISETP.GT.U32.AND P4, PT, R130, R7, PT ;  /* 0x000000078200720c */ /* 0x000fc60003f84070 */
[----:B------:R-:W-:Y:S01]  /*9990*/  @!P0 IMAD.IADD R9, R9, 0x1, -R130 ;  /* 0x0000000109098824 */ /* 0x000fe200078e0a82 */
[----:B------:R-:W-:-:S04]  /*99a0*/  @!P0 IADD3 R10, R10, 0x1, RZ ;  /* 0x000000010a0a8810 */ /* 0x000fc80007ffe0ff */
[----:B------:R-:W-:-:S05]  /*99b0*/  ISETP.GE.U32.AND P5, PT, R9, R130, PT ;  /* 0x000000820900720c */ /* 0x000fca0003fa6070 */
[-C--:B------:R-:W-:Y:S02]  /*99c0*/  @!P4 IADD3 R7, R7, -R130.reuse, RZ ;  /* 0x800000820707c210 */ /* 0x080fe40007ffe0ff */
[----:B------:R-:W-:Y:S02]  /*99d0*/  @!P4 IADD3 R11, R11, 0x1, RZ ;  /* 0x000000010b0bc810 */ /* 0x000fe40007ffe0ff */
[----:B------:R-:W-:Y:S02]  /*99e0*/  ISETP.GE.U32.AND P0, PT, R7, R130, PT ;  /* 0x000000820700720c */ /* 0x000fe40003f06070 */
[----:B------:R-:W-:Y:S02]  /*99f0*/  ISETP.GE.AND P4, PT, R8, RZ, PT ;  /* 0x000000ff0800720c */ /* 0x000fe40003f86270 */
[----:B------:R-:W-:Y:S02]  /*9a00*/  @P5 IADD3 R10, R10, 0x1, RZ ;  /* 0x000000010a0a5810 */ /* 0x000fe40007ffe0ff */
[----:B------:R-:W-:-:S07]  /*9a10*/  ISETP.GE.AND P5, PT, R204, RZ, PT ;  /* 0x000000ffcc00720c */ /* 0x000fce0003fa6270 */
[----:B------:R-:W-:Y:S02]  /*9a20*/  @P0 IADD3 R11, R11, 0x1, RZ ;  /* 0x000000010b0b0810 */ /* 0x000fe40007ffe0ff */
[----:B------:R-:W-:-:S03]  /*9a30*/  ISETP.NE.AND P0, PT, RZ, c[0x0][0x2d0], PT ;  /* 0x0000b400ff007a0c */ /* 0x000fc60003f05270 */
[----:B------:R-:W-:Y:S02]  /*9a40*/  @!P4 IMAD.MOV R11, RZ, RZ, -R11 ;  /* 0x000000ffff0bc224 */ /* 0x000fe400078e0a0b */
[----:B------:R-:W-:-:S05]  /*9a50*/  @!P5 IMAD.MOV R10, RZ, RZ, -R10 ;  /* 0x000000ffff0ad224 */ /* 0x000fca00078e0a0a */
        /* <DEDUP_REMOVED lines=22> */
.L_x_1957:
[----:B------:R-:W-:-:S04]  /*9bc0*/  LEA R129, -R129, RZ, 0x7 ;  /* 0x000000ff81817211 */ /* 0x000fc800078e39ff */
[----:B------:R-:W-:Y:S02]  /*9bd0*/  SHF.R.S32.HI R10, RZ, 0x1f, R129 ;  /* 0x0000001fff0a7819 */ /* 0x000fe40000011481 */
.L_x_1958:
[----:B------:R-:W-:Y:S01]  /*9be0*/  @!P2 IADD3 R7, P0, R132, R129, RZ ;  /* 0x000000818407a210 */ /* 0x000fe20007f1e0ff */
[----:B------:R1:W-:Y:S01]  /*9bf0*/  @P3 STS [R181+0x3004], RZ ;  /* 0x003004ffb5003388 */ /* 0x0003e20000000800 */
[----:B------:R-:W-:Y:S03]  /*9c00*/  BSSY B0, `(.L_x_1959) ;  /* 0x000006c000007945 */ /* 0x000fe60003800000 */
[----:B------:R-:W-:Y:S01]  /*9c10*/  @!P2 IMAD.X R6, R131, 0x1, R10, P0 ;  /* 0x000000018306a824 */ /* 0x000fe200000e060a */
[C---:B------:R-:W-:Y:S01]  /*9c20*/  @!P2 LEA R12, P0, R7.reuse, c[0x0][0x168], 0x1 ;  /* 0x00005a00070caa11 */ /* 0x040fe200078008ff */
[----:B------:R1:W-:Y:S03]  /*9c30*/  @P3 STS.64 [R181+0x3008], RZ ;  /* 0x003008ffb5003388 */ /* 0x0003e60000000a00 */
[----:B------:R-:W-:Y:S01]  /*9c40*/  @!P2 LEA.HI.X R13, R7, c[0x0][0x16c], R6, 0x1, P0 ;  /* 0x00005b00070daa11 */ /* 0x000fe200000f0c06 */
[----:B------:R1:W-:Y:S01]  /*9c50*/  @P3 STS [R181+0x3000], RZ ;  /* 0x003000ffb5003388 */ /* 0x0003e20000000800 */
[----:B------:R-:W-:-:S04]  /*9c60*/  @!P3 LEA R14, P0, R129, R194, 0x1 ;  /* 0x000000c2810eb211 */ /* 0x000fc800078008ff */
[----:B------:R-:W-:Y:S02]  /*9c70*/  @!P3 LEA.HI.X R15, R129, R195, R10, 0x1, P0 ;  /* 0x000000c3810fb211 */ /* 0x000fe400000f0c0a */
[----:B------:R-:W-:-:S03]  /*9c80*/  @!P1 IADD3 R7, P0, R132, R129, RZ ;  /* 0x0000008184079210 */ /* 0x000fc60007f1e0ff */
[----:B------:R-:W-:Y:S01]  /*9c90*/  @!PT LDS RZ, [RZ] ;  /* 0x00000000fffff984 */ /* 0x000fe20000000800 */
[----:B------:R-:W-:Y:S01]  /*9ca0*/  @!PT LDS RZ, [RZ] ;  /* 0x00000000fffff984 */ /* 0x000fe20000000800 */
[----:B------:R-:W-:Y:S01]  /*9cb0*/  @!PT LDS RZ, [RZ] ;  /* 0x00000000fffff984 */ /* 0x000fe20000000800 */
[----:B------:R2:W-:Y:S02]  /*9cc0*/  @!P3 LDGSTS.E.BYPASS.LTC128B.128 [R181+0x3000], [R14.64] ;  /* 0x030000000eb5bfae */ /* 0x0005e4000b901d46 */
[----:B------:R-:W-:Y:S01]  /*9cd0*/  @!P1 IMAD.X R6, R131, 0x1, R10, P0 ;  /* 0x0000000183069824 */ /* 0x000fe200000e060a */
[C---:B------:R-:W-:Y:S01]  /*9ce0*/  @!P1 LEA R8, P0, R7.reuse, c[0x0][0x168], 0x1 ;  /* 0x00005a0007089a11 */ /* 0x040fe200078008ff */
[----:B------:R1:W-:Y:S03]  /*9cf0*/  @P2 STS.128 [R181+0x5000], RZ ;  /* 0x005000ffb5002388 */ /* 0x0003e60000000c00 */
[----:B------:R-:W-:Y:S01]  /*9d00*/  @!P1 LEA.HI.X R9, R7, c[0x0][0x16c], R6, 0x1, P0 ;  /* 0x00005b0007099a11 */ /* 0x000fe200000f0c06 */
[----:B------:R-:W-:Y:S01]  /*9d10*/  @!PT LDS RZ, [RZ] ;  /* 0x00000000fffff984 */ /* 0x000fe20000000800 */
[----:B------:R-:W-:Y:S01]  /*9d20*/  @!PT LDS RZ, [RZ] ;  /* 0x00000000fffff984 */ /* 0x000fe20000000800 */
[----:B------:R-:W-:Y:S01]  /*9d30*/  @!PT LDS RZ, [RZ] ;  /* 0x00000000fffff984 */ /* 0x000fe20000000800 */
[----:B------:R3:W-:Y:S01]  /*9d40*/  @!P2 LDGSTS.E.BYPASS.LTC128B.128 [R181+0x5000], [R12.64+0x40] ;  /* 0x050000400cb5afae */ /* 0x0007e2000b901d46 */
[----:B------:R-:W-:-:S03]  /*9d50*/  @!P3 IADD3 R7, P0, R177, R129, RZ ;  /* 0x00000081b107b210 */ /* 0x000fc60007f1e0ff */
[----:B------:R1:W-:Y:S02]  /*9d60*/  @P1 STS.128 [R181+0x7000], RZ ;  /* 0x007000ffb5001388 */ /* 0x0003e40000000c00 */
        /* <DEDUP_REMOVED lines=12> */
[----:B------:R5:W-:Y:S01]  /*9e30*/  @!P3 LDGSTS.E.BYPASS.LTC128B.128 [R181+0x3800], [R16.64] ;  /* 0x0380000010b5bfae */ /* 0x000be2000b901d46 */
[----:B------:R-:W-:-:S03]  /*9e40*/  @!P2 IADD3.X R6, R131, R10, R176, P4, P0 ;  /* 0x0000000a8306a210 */ /* 0x000fc600027e04b0 */
[----:B------:R1:W-:Y:S01]  /*9e50*/  @P2 STS.128 [R181+0x5800], RZ ;  /* 0x005800ffb5002388 */ /* 0x0003e20000000c00 */
[----:B---3--:R-:W-:-:S04]  /*9e60*/  @!P2 LEA R12, P0, R7, c[0x0][0x168], 0x1 ;  /* 0x00005a00070caa11 */ /* 0x008fc800078008ff */
[----:B------:R-:W-:Y:S02]  /*9e70*/  @!P2 LEA.HI.X R13, R7, c[0x0][0x16c], R6, 0x1, P0 ;  /* 0x00005b00070daa11 */ /* 0x000fe400000f0c06 */
[----:B------:R-:W-:-:S03]  /*9e80*/  @!P1 IADD3 R7, P4, P0, R132, R129, R177 ;  /* 0x0000008184079210 */ /* 0x000fc6000789e0b1 */
[----:B------:R-:W-:Y:S01]  /*9e90*/  @!PT LDS RZ, [RZ] ;  /* 0x00000000fffff984 */ /* 0x000fe20000000800 */
[----:B------:R-:W-:Y:S01]  /*9ea0*/  @!PT LDS RZ, [RZ] ;  /* 0x00000000fffff984 */ /* 0x000fe20000000800 */
[----:B------:R-:W-:Y:S01]  /*9eb0*/  @!PT LDS RZ, [RZ] ;  /* 0x00000000fffff984 */ /* 0x000fe20000000800 */
[----:B------:R3:W-:Y:S01]  /*9ec0*/  @!P2 LDGSTS.E.BYPASS.LTC128B.128 [R181+0x5800], [R12.64+0x40] ;  /* 0x058000400cb5afae */ /* 0x0007e2000b901d46 */
[----:B------:R-:W-:Y:S02]  /*9ed0*/  @!P1 IADD3.X R6, R131, R10, R176, P4, P0 ;  /* 0x0000000a83069210 */ /* 0x000fe400027e04b0 */
[C---:B--2---:R-:W-:Y:S01]  /*9ee0*/  @!P1 LEA R14, P0, R7.reuse, c[0x0][0x168], 0x1 ;  /* 0x00005a00070e9a11 */ /* 0x044fe200078008ff */
[----:B------:R1:W-:Y:S03]  /*9ef0*/  @P1 STS.128 [R181+0x7800], RZ ;  /* 0x007800ffb5001388 */ /* 0x0003e60000000c00 */
[----:B------:R-:W-:Y:S02]  /*9f00*/  @!P1 LEA.HI.X R15, R7, c[0x0][0x16c], R6, 0x1, P0 ;  /* 0x00005b00070f9a11 */ /* 0x000fe400000f0c06 */
[----:B----4-:R-:W-:-:S03]  /*9f10*/  IADD3 R9, P4, P0, R177, R129, R177 ;  /* 0x00000081b1097210 */ /* 0x010fc6000789e0b1 */
[----:B------:R-:W-:Y:S01]  /*9f20*/  @!PT LDS RZ, [RZ] ;  /* 0x00000000fffff984 */ /* 0x000fe20000000800 */
[----:B------:R-:W-:Y:S01]  /*9f30*/  @!PT LDS RZ, [RZ] ;  /* 0x00000000fffff984 */ /* 0x000fe20000000800 */
[----:B------:R-:W-:Y:S01]  /*9f40*/  @!PT LDS RZ, [RZ] ;  /* 0x00000000fffff984 */ /* 0x000fe20000000800 */
[----:B------:R2:W-:Y:S01]  /*9f50*/  @!P1 LDGSTS.E.BYPASS.LTC128B.128 [R181+0x7800], [R14.64+0x80] ;  /* 0x078000800eb59fae */ /* 0x0005e2000b901d46 */
[----:B------:R-:W-:Y:S02]  /*9f60*/  IADD3.X R8, R176, R10, R176, P4, P0 ;  /* 0x0000000ab0087210 */ /* 0x000fe400027e04b0 */
        /* <DEDUP_REMOVED lines=8> */
[----:B------:R-:W-:Y:S01]  /*9ff0*/  @!P2 IMAD.X R6, R131, 0x1, R8, P0 ;  /* 0x000000018306a824 */ /* 0x000fe200000e0608 */
[C---:B---3--:R-:W-:Y:S01]  /*a000*/  @!P2 LEA R12, P0, R7.reuse, c[0x0][0x168], 0x1 ;  /* 0x00005a00070caa11 */ /* 0x048fe200078008ff */
[----:B------:R1:W-:Y:S03]  /*a010*/  @P2 STS.128 [R181+0x6000], RZ ;  /* 0x006000ffb5002388 */ /* 0x0003e60000000c00 */
        /* <DEDUP_REMOVED lines=42> */
.L_x_1960:
[----:B------:R-:W-:Y:S05]  /*a2c0*/  BSYNC B0 ;  /* 0x0000000000007941 */ /* 0x000fea0003800000 */
.L_x_1959:
[----:B------:R-:W0:Y:S01]  /*a2d0*/  LDGDEPBAR ;  /* 0x00000000000079af */ /* 0x000e220000000000 */
[----:B------:R-:W-:-:S04]  /*a2e0*/  LEA R194, P0, R129, R194, 0x1 ;  /* 0x000000c281c27211 */ /* 0x000fc800078008ff */
[----:B------:R-:W-:Y:S02]  /*a2f0*/  LEA.HI.X R195, R129, R195, R10, 0x1, P0 ;  /* 0x000000c381c37211 */ /* 0x000fe400000f0c0a */
.L_x_1956:
        /* <DEDUP_REMOVED lines=68> */
[----:B------:R-:W1:Y:S04]  /*a740*/  SHFL.BFLY PT, R6, R9, 0x2, 0x1f ;  /* 0x0c401f0009067f89 */ /* 0x000e6800000e0000 */
[----:B------:R-:W2:Y:S01]  /*a750*/  SHFL.BFLY PT, R7, R8, 0x2, 0x1f ;  /* 0x0c401f0008077f89 */ /* 0x000ea200000e0000 */
[----:B-1----:R-:W-:Y:S02]  /*a760*/  FMNMX.FTZ R6, R9, R6, !PT ;  /* 0x0000000609067209 */ /* 0x002fe40007810000 */
[----:B--2---:R-:W-:-:S03]  /*a770*/  FMNMX.FTZ R7, R8, R7, !PT ;  /* 0x0000000708077209 */ /* 0x004fc60007810000 */
[----:B------:R-:W1:Y:S04]  /*a780*/  SHFL.BFLY PT, R57, R6, 0x1, 0x1f ;  /* 0x0c201f0006397f89 */ /* 0x000e6800000e0000 */
[----:B------:R-:W2:Y:S04]  /*a790*/  SHFL.BFLY PT, R56, R7, 0x1, 0x1f ;  /* 0x0c201f0007387f89 */ /* 0x000ea800000e0000 */
[----:B------:R-:W3:Y:S01]  /*a7a0*/  LDSM.16.MT88.4 R8, [R170+0x9000] ;  /* 0x00900000aa08783b */ /* 0x000ee20000004200 */
[----:B-1----:R-:W-:-:S04]  /*a7b0*/  FMNMX.FTZ R57, R6, R57, !PT ;  /* 0x0000003906397209 */ /* 0x002fc80007810000 */
[C---:B------:R-:W-:Y:S01]  /*a7c0*/  FSETP.NEU.FTZ.AND P1, PT, R57.reuse, -INF , PT ;  /* 0xff8000003900780b */ /* 0x040fe20003f3d000 */
[----:B------:R-:W-:Y:S01]  /*a7d0*/  FMUL.FTZ R136, R57, c[0x0][0x23c] ;  /* 0x00008f0039887a20 */ /* 0x000fe20000410000 */
[----:B--2---:R-:W-:Y:S02]  /*a7e0*/  FMNMX.FTZ R56, R7, R56, !PT ;  /* 0x0000003807387209 */ /* 0x004fe40007810000 */
[----:B------:R-:W-:Y:S02]  /*a7f0*/  FSEL R6, R57, RZ, P1 ;  /* 0x000000ff39067208 */ /* 0x000fe40000800000 */
[C---:B------:R-:W-:Y:S01]  /*a800*/  FSETP.NEU.FTZ.AND P0, PT, R56.reuse, -INF , PT ;  /* 0xff8000003800780b */ /* 0x040fe20003f1d000 */
[----:B------:R-:W-:Y:S01]  /*a810*/  FMUL.FTZ R67, R56, c[0x0][0x23c] ;  /* 0x00008f0038437a20 */ /* 0x000fe20000410000 */
[----:B------:R-:W-:Y:S01]  /*a820*/  FSEL R136, R136, RZ, P1 ;  /* 0x000000ff88887208 */ /* 0x000fe20000800000 */
[----:B------:R-:W-:Y:S01]  /*a830*/  FADD.FTZ R6, R3, -R6 ;  /* 0x8000000603067221 */ /* 0x000fe20000010000 */
[----:B------:R-:W-:-:S02]  /*a840*/  FSEL R3, R56, RZ, P0 ;  /* 0x000000ff38037208 */ /* 0x000fc40000000000 */
[----:B------:R-:W-:Y:S01]  /*a850*/  FSEL R67, R67, RZ, P0 ;  /* 0x000000ff43437208 */ /* 0x000fe20000000000 */
[--C-:B------:R-:W-:Y:S02]  /*a860*/  FFMA.FTZ R201, R5, c[0x0][0x23c], -R136.reuse ;  /* 0x00008f0005c97a23 */ /* 0x100fe40000010888 */
[----:B------:R-:W-:Y:S02]  /*a870*/  FADD.FTZ R3, R2, -R3 ;  /* 0x8000000302037221 */ /* 0x000fe40000010000 */
[--C-:B------:R-:W-:Y:S02]  /*a880*/  FFMA.FTZ R134, R53, c[0x0][0x23c], -R136.reuse ;  /* 0x00008f0035867a23 */ /* 0x100fe40000010888 */
[--C-:B------:R-:W-:Y:S01]  /*a890*/  FFMA.FTZ R131, R55, c[0x0][0x23c], -R136.reuse ;  /* 0x00008f0037837a23 */ /* 0x100fe20000010888 */
[----:B------:R-:W-:Y:S01]  /*a8a0*/  MUFU.EX2 R201, R201 ;  /* 0x000000c900c97308 */ /* 0x000fe20000000800 */
[----:B------:R-:W-:Y:S01]  /*a8b0*/  FFMA.FTZ R130, R49, c[0x0][0x23c], -R136 ;  /* 0x00008f0031827a23 */ /* 0x000fe20000010888 */
[----:B------:R-:W1:Y:S01]  /*a8c0*/  LDSM.16.MT88.4 R52, [R168+0xd000] ;  /* 0x00d00000a834783b */ /* 0x000e620000004200 */
[----:B------:R-:W-:-:S02]  /*a8d0*/  FFMA.FTZ R193, R4, c[0x0][0x23c], -R67 ;  /* 0x00008f0004c17a23 */ /* 0x000fc40000010843 */
[--C-:B------:R-:W-:Y:S02]  /*a8e0*/  FFMA.FTZ R137, R50, c[0x0][0x23c], -R67.reuse ;  /* 0x00008f0032897a23 */ /* 0x100fe40000010843 */
[----:B------:R-:W-:Y:S01]  /*a8f0*/  FMUL.FTZ R206, R6, c[0x0][0x23c] ;  /* 0x00008f0006ce7a20 */ /* 0x000fe20000410000 */
[----:B------:R-:W2:Y:S01]  /*a900*/  MUFU.EX2 R134, R134 ;  /* 0x0000008600867308 */ /* 0x000ea20000000800 */
[--C-:B------:R-:W-:Y:S02]  /*a910*/  FFMA.FTZ R132, R48, c[0x0][0x23c], -R67.reuse ;  /* 0x00008f0030847a23 */ /* 0x100fe40000010843 */
[----:B------:R-:W-:Y:S02]  /*a920*/  FFMA.FTZ R129, R44, c[0x0][0x23c], -R67 ;  /* 0x00008f002c817a23 */ /* 0x000fe40000010843 */
[----:B------:R-:W-:Y:S02]  /*a930*/  FMUL.FTZ R3, R3, c[0x0][0x23c] ;  /* 0x00008f0003037a20 */ /* 0x000fe40000410000 */
[--C-:B------:R-:W-:Y:S01]  /*a940*/  FFMA.FTZ R204, R125, c[0x0][0x23c], -R136.reuse ;  /* 0x00008f007dcc7a23 */ /* 0x100fe20000010888 */
[----:B------:R-:W-:Y:S01]  /*a950*/  MUFU.EX2 R131, R131 ;  /* 0x0000008300837308 */ /* 0x000fe20000000800 */
[----:B------:R-:W-:-:S02]  /*a960*/  FFMA.FTZ R127, R127, c[0x0][0x23c], -R136 ;  /* 0x00008f007f7f7a23 */ /* 0x000fc40000010888 */
[--C-:B------:R-:W-:Y:S02]  /*a970*/  FFMA.FTZ R62, R207, c[0x0][0x23c], -R136.reuse ;  /* 0x00008f00cf3e7a23 */ /* 0x100fe40000010888 */
[--C-:B------:R-:W-:Y:S02]  /*a980*/  FFMA.FTZ R128, R208, c[0x0][0x23c], -R67.reuse ;  /* 0x00008f00d0807a23 */ /* 0x100fe40000010843 */
[--C-:B------:R-:W-:Y:S01]  /*a990*/  FFMA.FTZ R125, R210, c[0x0][0x23c], -R67.reuse ;  /* 0x00008f00d27d7a23 */ /* 0x100fe20000010843 */
[----:B------:R-:W4:Y:S01]  /*a9a0*/  MUFU.EX2 R130, R130 ;  /* 0x0000008200827308 */ /* 0x000f220000000800 */
[----:B--2---:R-:W-:Y:S01]  /*a9b0*/  F2FP.BF16.PACK_AB R48, R134, R201 ;  /* 0x000000c98630723e */ /* 0x004fe200000010ff */
[--C-:B------:R-:W-:Y:S02]  /*a9c0*/  FFMA.FTZ R61, R212, c[0x0][0x23c], -R67.reuse ;  /* 0x00008f00d43d7a23 */ /* 0x100fe40000010843 */
[----:B------:R-:W-:Y:S02]  /*a9d0*/  FFMA.FTZ R2, R122, c[0x0][0x23c], -R67 ;  /* 0x00008f007a027a23 */ /* 0x000fe40000010843 */
[----:B------:R-:W-:-:S02]  /*a9e0*/  FFMA.FTZ R122, R121, c[0x0][0x23c], -R136 ;  /* 0x00008f00797a7a23 */ /* 0x000fc40000010888 */
[----:B------:R-:W-:Y:S01]  /*a9f0*/  MUFU.EX2 R193, R193 ;  /* 0x000000c100c17308 */ /* 0x000fe20000000800 */
[--C-:B------:R-:W-:Y:S02]  /*aa00*/  FFMA.FTZ R123, R123, c[0x0][0x23c], -R136.reuse ;  /* 0x00008f007b7b7a23 */ /* 0x100fe40000010888 */
[--C-:B------:R-:W-:Y:S02]  /*aa10*/  FFMA.FTZ R119, R165, c[0x0][0x23c], -R136.reuse ;  /* 0x00008f00a5777a23 */ /* 0x100fe40000010888 */
[----:B------:R-:W-:Y:S02]  /*aa20*/  FFMA.FTZ R118, R205, c[0x0][0x23c], -R136 ;  /* 0x00008f00cd767a23 */ /* 0x000fe40000010888 */
[--C-:B------:R-:W-:Y:S01]  /*aa30*/  FFMA.FTZ R124, R124, c[0x0][0x23c], -R67.reuse ;  /* 0x00008f007c7c7a23 */ /* 0x100fe20000010843 */
[----:B------:R-:W2:Y:S01]  /*aa40*/  MUFU.EX2 R137, R137 ;  /* 0x0000008900897308 */ /* 0x000ea20000000800 */
[----:B----4-:R-:W-:Y:S01]  /*aa50*/  F2FP.BF16.PACK_AB R50, R130, R131 ;  /* 0x000000838232723e */ /* 0x010fe200000010ff */
[----:B------:R-:W-:-:S02]  /*aa60*/  FFMA.FTZ R121, R166, c[0x0][0x23c], -R67 ;  /* 0x00008f00a6797a23 */ /* 0x000fc40000010843 */
[--C-:B------:R-:W-:Y:S02]  /*aa70*/  FFMA.FTZ R117, R164, c[0x0][0x23c], -R67.reuse ;  /* 0x00008f00a4757a23 */ /* 0x100fe40000010843 */
[--C-:B------:R-:W-:Y:S02]  /*aa80*/  FFMA.FTZ R116, R162, c[0x0][0x23c], -R67.reuse ;  /* 0x00008f00a2747a23 */ /* 0x100fe40000010843 */
[----:B------:R-:W4:Y:S01]  /*aa90*/  MUFU.EX2 R206, R206 ;  /* 0x000000ce00ce7308 */ /* 0x000f220000000800 */
[--C-:B------:R-:W-:Y:S02]  /*aaa0*/  FFMA.FTZ R165, R161, c[0x0][0x23c], -R136.reuse ;  /* 0x00008f00a1a57a23 */ /* 0x100fe40000010888 */
[--C-:B------:R-:W-:Y:S02]  /*aab0*/  FFMA.FTZ R166, R159, c[0x0][0x23c], -R136.reuse ;  /* 0x00008f009fa67a23 */ /* 0x100fe40000010888 */
[--C-:B------:R-:W-:Y:S02]  /*aac0*/  FFMA.FTZ R161, R163, c[0x0][0x23c], -R136.reuse ;  /* 0x00008f00a3a17a23 */ /* 0x100fe40000010888 */
[----:B------:R-:W-:Y:S01]  /*aad0*/  FFMA.FTZ R164, R160, c[0x0][0x23c], -R67 ;  /* 0x00008f00a0a47a23 */ /* 0x000fe20000010843 */
[----:B------:R-:W5:Y:S01]  /*aae0*/  MUFU.EX2 R203, R3 ;  /* 0x0000000300cb7308 */ /* 0x000f620000000800 */
[----:B--2---:R-:W-:Y:S01]  /*aaf0*/  F2FP.BF16.PACK_AB R49, R137, R193 ;  /* 0x000000c18931723e */ /* 0x004fe200000010ff */
[----:B------:R-:W-:-:S02]  /*ab00*/  FFMA.FTZ R162, R167, c[0x0][0x23c], -R136 ;  /* 0x00008f00a7a27a23 */ /* 0x000fc40000010888 */
[--C-:B------:R-:W-:Y:S02]  /*ab10*/  FFMA.FTZ R163, R202, c[0x0][0x23c], -R67.reuse ;  /* 0x00008f00caa37a23 */ /* 0x100fe40000010843 */
[----:B------:R-:W-:Y:S02]  /*ab20*/  FFMA.FTZ R160, R200, c[0x0][0x23c], -R67 ;  /* 0x00008f00c8a07a23 */ /* 0x000fe40000010843 */
[----:B------:R-:W-:Y:S01]  /*ab30*/  MUFU.EX2 R132, R132 ;  /* 0x0000008400847308 */ /* 0x000fe20000000800 */
[-C--:B----4-:R-:W-:Y:S02]  /*ab40*/  FMUL.FTZ R12, R68, R206.reuse ;  /* 0x000000ce440c7220 */ /* 0x090fe40000410000 */
[-C--:B------:R-:W-:Y:S02]  /*ab50*/  FMUL.FTZ R13, R69, R206.reuse ;  /* 0x000000ce450d7220 */ /* 0x080fe40000410000 */
[-C--:B------:R-:W-:Y:S02]  /*ab60*/  FMUL.FTZ R72, R72, R206.reuse ;  /* 0x000000ce48487220 */ /* 0x080fe40000410000 */
[----:B------:R-:W-:Y:S01]  /*ab70*/  FMUL.FTZ R73, R73, R206 ;  /* 0x000000ce49497220 */ /* 0x000fe20000410000 */
[----:B------:R-:W2:Y:S01]  /*ab80*/  MUFU.EX2 R129, R129 ;  /* 0x0000008100817308 */ /* 0x000ea20000000800 */
[----:B-----5:R-:W-:-:S02]  /*ab90*/  FMUL.FTZ R14, R70, R203 ;  /* 0x000000cb460e7220 */ /* 0x020fc40000410000 */
[-C--:B------:R-:W-:Y:S02]  /*aba0*/  FMUL.FTZ R15, R71, R203.reuse ;  /* 0x000000cb470f7220 */ /* 0x080fe40000410000 */
[-C--:B------:R-:W-:Y:S01]  /*abb0*/  FMUL.FTZ R74, R74, R203.reuse ;  /* 0x000000cb4a4a7220 */ /* 0x080fe20000410000 */
[----:B------:R-:W-:Y:S01]  /*abc0*/  LDSM.16.MT88.4 R68, [R168+0x9400] ;  /* 0x00940000a844783b */ /* 0x000fe20000004200 */
[-C--:B------:R-:W-:Y:S01]  /*abd0*/  FMUL.FTZ R75, R75, R203.reuse ;  /* 0x000000cb4b4b7220 */ /* 0x080fe20000410000 */
[----:B------:R-:W-:Y:S01]  /*abe0*/  MUFU.EX2 R204, R204 ;  /* 0x000000cc00cc7308 */ /* 0x000fe20000000800 */
[-C--:B------:R-:W-:Y:S02]  /*abf0*/  FMUL.FTZ R4, R112, R206.reuse ;  /* 0x000000ce70047220 */ /* 0x080fe40000410000 */
[----:B------:R-:W-:Y:S02]  /*ac00*/  FMUL.FTZ R5, R113, R206 ;  /* 0x000000ce71057220 */ /* 0x000fe40000410000 */
[----:B------:R-:W-:-:S02]  /*ac10*/  FMUL.FTZ R6, R114, R203 ;  /* 0x000000cb72067220 */ /* 0x000fc40000410000 */
[-C--:B------:R-:W-:Y:S01]  /*ac20*/  FMUL.FTZ R7, R115, R203.reuse ;  /* 0x000000cb73077220 */ /* 0x080fe20000410000 */
[----:B--2---:R-:W-:Y:S01]  /*ac30*/  F2FP.BF16.PACK_AB R51, R129, R132 ;  /* 0x000000848133723e */ /* 0x004fe200000010ff */
[-C--:B------:R-:W-:Y:S01]  /*ac40*/  FMUL.FTZ R108, R108, R206.reuse ;  /* 0x000000ce6c6c7220 */ /* 0x080fe20000410000 */
[----:B------:R-:W2:Y:S01]  /*ac50*/  MUFU.EX2 R127, R127 ;  /* 0x0000007f007f7308 */ /* 0x000ea20000000800 */
[-C--:B------:R-:W-:Y:S02]  /*ac60*/  FMUL.FTZ R109, R109, R206.reuse ;  /* 0x000000ce6d6d7220 */ /* 0x080fe40000410000 */
[-C--:B------:R-:W-:Y:S02]  /*ac70*/  FMUL.FTZ R110, R110, R203.reuse ;  /* 0x000000cb6e6e7220 */ /* 0x080fe40000410000 */
[----:B------:R-:W-:Y:S01]  /*ac80*/  HMMA.16816.F32.BF16 R12, R48, R16, R12 ;  /* 0x00000010300c723c */ /* 0x000fe2000004180c */
[----:B------:R-:W-:Y:S02]  /*ac90*/  FMUL.FTZ R111, R111, R203 ;  /* 0x000000cb6f6f7220 */ /* 0x000fe40000410000 */
[----:B------:R-:W-:Y:S01]  /*aca0*/  FFMA.FTZ R3, R209, c[0x0][0x23c], -R136 ;  /* 0x00008f00d1037a23 */ /* 0x000fe20000010888 */
[----:B------:R-:W-:Y:S01]  /*acb0*/  MUFU.EX2 R62, R62 ;  /* 0x0000003e003e7308 */ /* 0x000fe20000000800 */
[----:B------:R-:W-:-:S02]  /*acc0*/  FMUL.FTZ R20, R76, R206 ;  /* 0x000000ce4c147220 */ /* 0x000fc40000410000 */
[-C--:B------:R-:W-:Y:S01]  /*acd0*/  FMUL.FTZ R21, R77, R206.reuse ;  /* 0x000000ce4d157220 */ /* 0x080fe20000410000 */
[C---:B------:R-:W-:Y:S01]  /*ace0*/  HMMA.16816.F32.BF16 R16, R48.reuse, R18, R72 ;  /* 0x000000123010723c */ /* 0x040fe20000041848 */
[----:B------:R-:W4:Y:S01]  /*acf0*/  LDSM.16.MT88.4 R72, [R170+0x9400] ;  /* 0x00940000aa48783b */ /* 0x000f220000004200 */
[-C--:B------:R-:W-:Y:S02]  /*ad00*/  FMUL.FTZ R22, R78, R203.reuse ;  /* 0x000000cb4e167220 */ /* 0x080fe40000410000 */
[----:B------:R-:W-:Y:S01]  /*ad10*/  MUFU.EX2 R3, R3 ;  /* 0x0000000300037308 */ /* 0x000fe20000000800 */
[----:B------:R-:W-:Y:S02]  /*ad20*/  FMUL.FTZ R23, R79, R203 ;  /* 0x000000cb4f177220 */ /* 0x000fe40000410000 */
[-C--:B------:R-:W-:Y:S01]  /*ad30*/  FMUL.FTZ R28, R84, R206.reuse ;  /* 0x000000ce541c7220 */ /* 0x080fe20000410000 */
[----:B---3--:R-:W-:Y:S01]  /*ad40*/  HMMA.16816.F32.BF16 R4, R48, R8, R4 ;  /* 0x000000083004723c */ /* 0x008fe20000041804 */
        /* <DEDUP_REMOVED lines=9> */
[----:B------:R-:W3:Y:S01]  /*ade0*/  MUFU.EX2 R125, R125 ;  /* 0x0000007d007d7308 */ /* 0x000ee20000000800 */
        /* <DEDUP_REMOVED lines=15> */
[----:B------:R-:W-:Y:S02]  /*aee0*/  FMUL.FTZ R97, R97, R206 ;  /* 0x000000ce61617220 */ /* 0x000fe40000410000 */
[-C--:B------:R-:W-:Y:S01]  /*aef0*/  FMUL.FTZ R98, R98, R203.reuse ;  /* 0x000000cb62627220 */ /* 0x080fe20000410000 */
[----:B------:R-:W-:Y:S01]  /*af00*/  MUFU.EX2 R123, R123 ;  /* 0x0000007b007b7308 */ /* 0x000fe20000000800 */
        /* <DEDUP_REMOVED lines=15> */
[--C-:B------:R-:W-:Y:S01]  /*b000*/  FFMA.FTZ R159, R192, c[0x0][0x23c], -R67.reuse ;  /* 0x00008f00c09f7a23 */ /* 0x100fe20000010843 */
[C---:B------:R-:W-:Y:S01]  /*b010*/  HMMA.16816.F32.BF16 R40, R48.reuse, R42, R96 ;  /* 0x0000002a3028723c */ /* 0x040fe20000041860 */
[----:B------:R-:W-:Y:S01]  /*b020*/  FFMA.FTZ R150, R150, c[0x0][0x23c], -R67 ;  /* 0x00008f0096967a23 */ /* 0x000fe20000010843 */
[----:B------:R-:W-:Y:S01]  /*b030*/  LDSM.16.MT88.4 R96, [R170+0xe000] ;  /* 0x00e00000aa60783b */ /* 0x000fe20000004200 */
[--C-:B------:R-:W-:Y:S01]  /*b040*/  FFMA.FTZ R139, R139, c[0x0][0x23c], -R136.reuse ;  /* 0x00008f008b8b7a23 */ /* 0x100fe20000010888 */
[----:B------:R-:W-:Y:S01]  /*b050*/  MUFU.EX2 R118, R118 ;  /* 0x0000007600767308 */ /* 0x000fe20000000800 */
[--C-:B------:R-:W-:Y:S02]  /*b060*/  FFMA.FTZ R135, R135, c[0x0][0x23c], -R136.reuse ;  /* 0x00008f0087877a23 */ /* 0x100fe40000010888 */
[--C-:B------:R-:W-:Y:S01]  /*b070*/  FFMA.FTZ R141, R141, c[0x0][0x23c], -R136.reuse ;  /* 0x00008f008d8d7a23 */ /* 0x100fe20000010888 */
[----:B-1----:R-:W-:Y:S01]  /*b080*/  HMMA.16816.F32.BF16 R44, R48, R52, R44 ;  /* 0x00000034302c723c */ /* 0x002fe2000004182c */
[----:B------:R-:W-:-:S02]  /*b090*/  FFMA.FTZ R145, R145, c[0x0][0x23c], -R136 ;  /* 0x00008f0091917a23 */ /* 0x000fc40000010888 */
[--C-:B------:R-:W-:Y:S01]  /*b0a0*/  FFMA.FTZ R149, R149, c[0x0][0x23c], -R136.reuse ;  /* 0x00008f0095957a23 */ /* 0x100fe20000010888 */
[----:B------:R-:W-:Y:S01]  /*b0b0*/  MUFU.EX2 R124, R124 ;  /* 0x0000007c007c7308 */ /* 0x000fe20000000800 */
[--C-:B------:R-:W-:Y:S02]  /*b0c0*/  FFMA.FTZ R152, R152, c[0x0][0x23c], -R136.reuse ;  /* 0x00008f0098987a23 */ /* 0x100fe40000010888 */
[----:B--2---:R-:W-:Y:S01]  /*b0d0*/  F2FP.BF16.PACK_AB R52, R127, R204 ;  /* 0x000000cc7f34723e */ /* 0x004fe200000010ff */
[----:B------:R-:W-:Y:S01]  /*b0e0*/  HMMA.16816.F32.BF16 R48, R48, R54, R104 ;  /* 0x000000363030723c */ /* 0x000fe20000041868 */
[----:B---3--:R-:W-:Y:S01]  /*b0f0*/  F2FP.BF16.PACK_AB R53, R125, R128 ;  /* 0x000000807d35723e */ /* 0x008fe200000010ff */
[--C-:B------:R-:W-:Y:S02]  /*b100*/  FFMA.FTZ R155, R155, c[0x0][0x23c], -R136.reuse ;  /* 0x00008f009b9b7a23 */ /* 0x100fe40000010888 */
[----:B------:R-:W-:Y:S01]  /*b110*/  MUFU.EX2 R121, R121 ;  /* 0x0000007900797308 */ /* 0x000fe20000000800 */
[----:B------:R-:W-:-:S02]  /*b120*/  FFMA.FTZ R154, R154, c[0x0][0x23c], -R136 ;  /* 0x00008f009a9a7a23 */ /* 0x000fc40000010888 */
[----:B------:R-:W-:Y:S01]  /*b130*/  F2FP.BF16.PACK_AB R54, R3, R62 ;  /* 0x0000003e0336723e */ /* 0x000fe200000010ff */
[----:B------:R-:W-:Y:S01]  /*b140*/  FFMA.FTZ R197, R197, R206, R201 ;  /* 0x000000cec5c57223 */ /* 0x000fe200000100c9 */
[----:B-----5:R-:W-:Y:S01]  /*b150*/  F2FP.BF16.PACK_AB R55, R2, R61 ;  /* 0x0000003d0237723e */ /* 0x020fe200000010ff */
[----:B------:R-:W-:Y:S02]  /*b160*/  FFMA.FTZ R196, R196, R203, R193 ;  /* 0x000000cbc4c47223 */ /* 0x000fe400000100c1 */
[----:B------:R-:W-:Y:S01]  /*b170*/  MUFU.EX2 R117, R117 ;  /* 0x0000007500757308 */ /* 0x000fe20000000800 */
[----:B------:R-:W-:Y:S02]  /*b180*/  FADD.FTZ R134, R134, R197 ;  /* 0x000000c586867221 */ /* 0x000fe40000010000 */
[----:B------:R-:W-:Y:S01]  /*b190*/  FADD.FTZ R137, R137, R196 ;  /* 0x000000c489897221 */ /* 0x000fe20000010000 */
[----:B----4-:R-:W-:Y:S01]  /*b1a0*/  HMMA.16816.F32.BF16 R4, R52, R72, R4 ;  /* 0x000000483404723c */ /* 0x010fe20000041804 */
[----:B------:R-:W-:-:S02]  /*b1b0*/  FADD.FTZ R131, R131, R134 ;  /* 0x0000008683837221 */ /* 0x000fc40000010000 */
[----:B------:R-:W-:Y:S01]  /*b1c0*/  FADD.FTZ R132, R132, R137 ;  /* 0x0000008984847221 */ /* 0x000fe20000010000 */
[----:B------:R-:W-:Y:S01]  /*b1d0*/  MUFU.EX2 R116, R116 ;  /* 0x0000007400747308 */ /* 0x000fe20000000800 */
[--C-:B------:R-:W-:Y:S02]  /*b1e0*/  FFMA.FTZ R157, R157, c[0x0][0x23c], -R136.reuse ;  /* 0x00008f009d9d7a23 */ /* 0x100fe40000010888 */
[--C-:B------:R-:W-:Y:S01]  /*b1f0*/  FFMA.FTZ R156, R156, c[0x0][0x23c], -R136.reuse ;  /* 0x00008f009c9c7a23 */ /* 0x100fe20000010888 */
[----:B------:R-:W-:Y:S01]  /*b200*/  HMMA.16816.F32.BF16 R8, R52, R74, R8 ;  /* 0x0000004a3408723c */ /* 0x000fe20000041808 */
[----:B------:R-:W1:Y:S01]  /*b210*/  LDSM.16.MT88.4 R72, [R170+0xb400] ;  /* 0x00b40000aa48783b */ /* 0x000e620000004200 */
[--C-:B------:R-:W-:Y:S02]  /*b220*/  FFMA.FTZ R158, R158, c[0x0][0x23c], -R136.reuse ;  /* 0x00008f009e9e7a23 */ /* 0x100fe40000010888 */
[----:B------:R-:W-:Y:S01]  /*b230*/  MUFU.EX2 R166, R166 ;  /* 0x000000a600a67308 */ /* 0x000fe20000000800 */
[----:B------:R-:W-:-:S02]  /*b240*/  FFMA.FTZ R133, R133, c[0x0][0x23c], -R136 ;  /* 0x00008f0085857a23 */ /* 0x000fc40000010888 */
[----:B------:R-:W-:Y:S01]  /*b250*/  FADD.FTZ R131, R130, R131 ;  /* 0x0000008382837221 */ /* 0x000fe20000010000 */
[C---:B------:R-:W-:Y:S01]  /*b260*/  HMMA.16816.F32.BF16 R12, R52.reuse, R68, R12 ;  /* 0x00000044340c723c */ /* 0x040fe2000004180c */
[----:B------:R-:W-:Y:S02]  /*b270*/  FADD.FTZ R129, R129, R132 ;  /* 0x0000008481817221 */ /* 0x000fe40000010000 */
[--C-:B------:R-:W-:Y:S01]  /*b280*/  FFMA.FTZ R58, R58, c[0x0][0x23c], -R67.reuse ;  /* 0x00008f003a3a7a23 */ /* 0x100fe20000010843 */
[----:B------:R-:W2:Y:S01]  /*b290*/  MUFU.EX2 R165, R165 ;  /* 0x000000a500a57308 */ /* 0x000ea20000000800 */
[--C-:B------:R-:W-:Y:S02]  /*b2a0*/  FFMA.FTZ R59, R59, c[0x0][0x23c], -R67.reuse ;  /* 0x00008f003b3b7a23 */ /* 0x100fe40000010843 */
[--C-:B------:R-:W-:Y:S01]  /*b2b0*/  FFMA.FTZ R60, R60, c[0x0][0x23c], -R67.reuse ;  /* 0x00008f003c3c7a23 */ /* 0x100fe20000010843 */
[----:B------:R-:W-:Y:S01]  /*b2c0*/  HMMA.16816.F32.BF16 R16, R52, R70, R16 ;  /* 0x000000463410723c */ /* 0x000fe20000041810 */
[----:B------:R-:W3:Y:S01]  /*b2d0*/  LDSM.16.MT88.4 R68, [R168+0xb400] ;  /* 0x00b40000a844783b */ /* 0x000ee20000004200 */
[----:B------:R-:W-:-:S02]  /*b2e0*/  FFMA.FTZ R64, R64, c[0x0][0x23c], -R67 ;  /* 0x00008f0040407a23 */ /* 0x000fc40000010843 */
[----:B------:R-:W-:Y:S01]  /*b2f0*/  MUFU.EX2 R162, R162 ;  /* 0x000000a200a27308 */ /* 0x000fe20000000800 */
[----:B------:R-:W-:-:S04]  /*b300*/  FADD.FTZ R204, R204, R131 ;  /* 0x00000083cccc7221 */ /* 0x000fc80000010000 */
[----:B------:R-:W-:-:S03]  /*b310*/  FADD.FTZ R127, R127, R204 ;  /* 0x000000cc7f7f7221 */ /* 0x000fc60000010000 */
[----:B------:R-:W4:Y:S01]  /*b320*/  MUFU.EX2 R161, R161 ;  /* 0x000000a100a17308 */ /* 0x000f220000000800 */
[----:B--2---:R-:W-:Y:S01]  /*b330*/  F2FP.BF16.PACK_AB R104, R165, R166 ;  /* 0x000000a6a568723e */ /* 0x004fe200000010ff */
[----:B------:R-:W-:-:S04]  /*b340*/  FADD.FTZ R62, R62, R127 ;  /* 0x0000007f3e3e7221 */ /* 0x000fc80000010000 */
[----:B------:R-:W-:Y:S02]  /*b350*/  FADD.FTZ R62, R3, R62 ;  /* 0x0000003e033e7221 */ /* 0x000fe40000010000 */
[----:B------:R-:W-:Y:S01]  /*b360*/  MUFU.EX2 R164, R164 ;  /* 0x000000a400a47308 */ /* 0x000fe20000000800 */
[C---:B-1----:R-:W-:Y:S07]  /*b370*/  HMMA.16816.F32.BF16 R20, R52.reuse, R72, R20 ;  /* 0x000000483414723c */ /* 0x042fee0000041814 */
[----:B------:R-:W1:Y:S01]  /*b380*/  MUFU.EX2 R163, R163 ;  /* 0x000000a300a37308 */ /* 0x000e620000000800 */
[----:B----4-:R-:W-:Y:S01]  /*b390*/  F2FP.BF16.PACK_AB R106, R161, R162 ;  /* 0x000000a2a16a723e */ /* 0x010fe200000010ff */
[C---:B------:R-:W-:Y:S01]  /*b3a0*/  HMMA.16816.F32.BF16 R24, R52.reuse, R74, R24 ;  /* 0x0000004a3418723c */ /* 0x040fe20000041818 */
[----:B------:R-:W2:Y:S05]  /*b3b0*/  LDSM.16.MT88.4 R72, [R170+0xd400] ;  /* 0x00d40000aa48783b */ /* 0x000eaa0000004200 */
[----:B------:R-:W-:Y:S02]  /*b3c0*/  MUFU.EX2 R160, R160 ;  /* 0x000000a000a07308 */ /* 0x000fe40000000800 */
[C---:B---3--:R-:W-:Y:S06]  /*b3d0*/  HMMA.16816.F32.BF16 R28, R52.reuse, R68, R28 ;  /* 0x00000044341c723c */ /* 0x048fec000004181c */
[----:B------:R-:W3:Y:S01]  /*b3e0*/  MUFU.EX2 R159, R159 ;  /* 0x0000009f009f7308 */ /* 0x000ee20000000800 */
[----:B-1----:R-:W-:Y:S01]  /*b3f0*/  F2FP.BF16.PACK_AB R105, R163, R164 ;  /* 0x000000a4a369723e */ /* 0x002fe200000010ff */
[----:B------:R-:W-:Y:S01]  /*b400*/  HMMA.16816.F32.BF16 R32, R52, R70, R32 ;  /* 0x000000463420723c */ /* 0x000fe20000041820 */
[----:B------:R-:W1:Y:S05]  /*b410*/  LDSM.16.MT88.4 R68, [R168+0xd400] ;  /* 0x00d40000a844783b */ /* 0x000e6a0000004200 */
[----:B------:R-:W-:Y:S01]  /*b420*/  MUFU.EX2 R157, R157 ;  /* 0x0000009d009d7308 */ /* 0x000fe20000000800 */
[----:B---3--:R-:W-:-:S07]  /*b430*/  F2FP.BF16.PACK_AB R107, R159, R160 ;  /* 0x000000a09f6b723e */ /* 0x008fce00000010ff */
[----:B------:R-:W-:Y:S08]  /*b440*/  MUFU.EX2 R156, R156 ;  /* 0x0000009c009c7308 */ /* 0x000ff00000000800 */
[----:B------:R-:W-:Y:S01]  /*b450*/  MUFU.EX2 R158, R158 ;  /* 0x0000009e009e7308 */ /* 0x000fe20000000800 */
[C---:B--2---:R-:W-:Y:S07]  /*b460*/  HMMA.16816.F32.BF16 R36, R52.reuse, R72, R36 ;  /* 0x000000483424723c */ /* 0x044fee0000041824 */
[----:B------:R-:W-:Y:S01]  /*b470*/  MUFU.EX2 R133, R133 ;  /* 0x0000008500857308 */ /* 0x000fe20000000800 */
[C---:B------:R-:W-:Y:S01]  /*b480*/  HMMA.16816.F32.BF16 R40, R52.reuse, R74, R40 ;  /* 0x0000004a3428723c */ /* 0x040fe20000041828 */
[----:B------:R-:W2:Y:S07]  /*b490*/  LDSM.16.MT88.4 R72, [R170+0x9800] ;  /* 0x00980000aa48783b */ /* 0x000eae0000004200 */
[C---:B-1----:R-:W-:Y:S08]  /*b4a0*/  HMMA.16816.F32.BF16 R44, R52.reuse, R68, R44 ;  /* 0x00000044342c723c */ /* 0x042ff0000004182c */
[----:B------:R-:W-:Y:S01]  /*b4b0*/  HMMA.16816.F32.BF16 R48, R52, R70, R48 ;  /* 0x000000463430723c */ /* 0x000fe20000041830 */
[----:B------:R-:W1:Y:S06]  /*b4c0*/  LDSM.16.MT88.4 R68, [R168+0x9800] ;  /* 0x00980000a844783b */ /* 0x000e6c0000004200 */
[----:B------:R-:W-:Y:S01]  /*b4d0*/  F2FP.BF16.PACK_AB R52, R122, R123 ;  /* 0x0000007b7a34723e */ /* 0x000fe200000010ff */
[----:B------:R-:W-:Y:S01]  /*b4e0*/  FADD.FTZ R123, R123, R62 ;  /* 0x0000003e7b7b7221 */ /* 0x000fe20000010000 */
[----:B------:R-:W-:-:S02]  /*b4f0*/  F2FP.BF16.PACK_AB R53, R121, R124 ;  /* 0x0000007c7935723e */ /* 0x000fc400000010ff */
[----:B------:R-:W-:Y:S01]  /*b500*/  F2FP.BF16.PACK_AB R54, R118, R119 ;  /* 0x000000777636723e */ /* 0x000fe200000010ff */
[----:B------:R-:W-:Y:S01]  /*b510*/  FADD.FTZ R122, R122, R123 ;  /* 0x0000007b7a7a7221 */ /* 0x000fe20000010000 */
[----:B------:R-:W-:-:S03]  /*b520*/  F2FP.BF16.PACK_AB R55, R116, R117 ;  /* 0x000000757437723e */ /* 0x000fc600000010ff */
[----:B------:R-:W-:-:S04]  /*b530*/  FADD.FTZ R3, R119, R122 ;  /* 0x0000007a77037221 */ /* 0x000fc80000010000 */
[----:B------:R-:W-:-:S04]  /*b540*/  FADD.FTZ R3, R118, R3 ;  /* 0x0000000376037221 */ /* 0x000fc80000010000 */
[----:B------:R-:W-:Y:S01]  /*b550*/  FADD.FTZ R166, R166, R3 ;  /* 0x00000003a6a67221 */ /* 0x000fe20000010000 */
[----:B--2---:R-:W-:Y:S03]  /*b560*/  HMMA.16816.F32.BF16 R4, R52, R72, R4 ;  /* 0x000000483404723c */ /* 0x004fe60000041804 */
[----:B------:R-:W-:-:S04]  /*b570*/  FADD.FTZ R165, R165, R166 ;  /* 0x000000a6a5a57221 */ /* 0x000fc80000010000 */
[----:B------:R-:W-:Y:S01]  /*b580*/  FADD.FTZ R162, R162, R165 ;  /* 0x000000a5a2a27221 */ /* 0x000fe20000010000 */
[----:B------:R-:W-:Y:S01]  /*b590*/  HMMA.16816.F32.BF16 R8, R52, R74, R8 ;  /* 0x0000004a3408723c */ /* 0x000fe20000041808 */
[----:B------:R-:W2:Y:S02]  /*b5a0*/  LDSM.16.MT88.4 R72, [R170+0xb800] ;  /* 0x00b80000aa48783b */ /* 0x000ea40000004200 */
[----:B------:R-:W-:-:S05]  /*b5b0*/  FADD.FTZ R161, R161, R162 ;  /* 0x000000a2a1a17221 */ /* 0x000fca0000010000 */
        /* <DEDUP_REMOVED lines=14> */
[----:B------:R-:W1:Y:S04]  /*b6a0*/  LDSM.16.MT88.4 R68, [R168+0x9c00] ;  /* 0x009c0000a844783b */ /* 0x000e680000004200 */
[----:B------:R-:W3:Y:S03]  /*b6b0*/  LDSM.16.MT88.4 R52, [R170+0xbc00] ;  /* 0x00bc0000aa34783b */ /* 0x000ee60000004200 */
[C---:B--2---:R-:W-:Y:S01]  /*b6c0*/  HMMA.16816.F32.BF16 R112, R104.reuse, R72, R4 ;  /* 0x000000486870723c */ /* 0x044fe20000041804 */
[----:B------:R-:W2:Y:S07]  /*b6d0*/  LDSM.16.MT88.4 R4, [R168+0xdc00] ;  /* 0x00dc0000a804783b */ /* 0x000eae0000004200 */
[C---:B------:R-:W-:Y:S01]  /*b6e0*/  HMMA.16816.F32.BF16 R8, R104.reuse, R74, R8 ;  /* 0x0000004a6808723c */ /* 0x040fe20000041808 */
[----:B------:R-:W-:Y:S07]  /*b6f0*/  LDSM.16.MT88.4 R72, [R168+0xa000] ;  /* 0x00a00000a848783b */ /* 0x000fee0000004200 */
[C---:B-1----:R-:W-:Y:S08]  /*b700*/  HMMA.16816.F32.BF16 R12, R104.reuse, R68, R12 ;  /* 0x00000044680c723c */ /* 0x042ff0000004180c */
[C---:B------:R-:W-:Y:S01]  /*b710*/  HMMA.16816.F32.BF16 R16, R104.reuse, R70, R16 ;  /* 0x000000466810723c */ /* 0x040fe20000041810 */
[----:B------:R-:W1:Y:S07]  /*b720*/  LDSM.16.MT88.4 R68, [R168+0xbc00] ;  /* 0x00bc0000a844783b */ /* 0x000e6e0000004200 */
[C---:B---3--:R-:W-:Y:S08]  /*b730*/  HMMA.16816.F32.BF16 R20, R104.reuse, R52, R20 ;  /* 0x000000346814723c */ /* 0x048ff00000041814 */
[C---:B------:R-:W-:Y:S01]  /*b740*/  HMMA.16816.F32.BF16 R24, R104.reuse, R54, R24 ;  /* 0x000000366818723c */ /* 0x040fe20000041818 */
[----:B------:R-:W3:Y:S07]  /*b750*/  LDSM.16.MT88.4 R52, [R170+0xdc00] ;  /* 0x00dc0000aa34783b */ /* 0x000eee0000004200 */
[C---:B--2---:R-:W-:Y:S08]  /*b760*/  HMMA.16816.F32.BF16 R44, R104.reuse, R4, R44 ;  /* 0x00000004682c723c */ /* 0x044ff0000004182c */
[C---:B-1----:R-:W-:Y:S08]  /*b770*/  HMMA.16816.F32.BF16 R28, R104.reuse, R68, R28 ;  /* 0x00000044681c723c */ /* 0x042ff0000004181c */
[C---:B------:R-:W-:Y:S08]  /*b780*/  HMMA.16816.F32.BF16 R32, R104.reuse, R70, R32 ;  /* 0x000000466820723c */ /* 0x040ff00000041820 */
[C---:B---3--:R-:W-:Y:S07]  /*b790*/  HMMA.16816.F32.BF16 R36, R104.reuse, R52, R36 ;  /* 0x000000346824723c */ /* 0x048fee0000041824 */
[--C-:B------:R-:W-:Y:S01]  /*b7a0*/  FFMA.FTZ R52, R151, c[0x0][0x23c], -R136.reuse ;  /* 0x00008f0097347a23 */ /* 0x100fe20000010888 */
[----:B------:R-:W-:Y:S01]  /*b7b0*/  HMMA.16816.F32.BF16 R40, R104, R54, R40 ;  /* 0x000000366828723c */ /* 0x000fe20000041828 */
[----:B------:R-:W-:-:S04]  /*b7c0*/  FFMA.FTZ R53, R153, c[0x0][0x23c], -R136 ;  /* 0x00008f0099357a23 */ /* 0x000fc80000010888 */
[----:B------:R-:W-:Y:S02]  /*b7d0*/  MUFU.EX2 R52, R52 ;  /* 0x0000003400347308 */ /* 0x000fe40000000800 */
[--C-:B------:R-:W-:Y:S01]  /*b7e0*/  FFMA.FTZ R54, R143, c[0x0][0x23c], -R136.reuse ;  /* 0x00008f008f367a23 */ /* 0x100fe20000010888 */
[----:B------:R-:W-:Y:S01]  /*b7f0*/  HMMA.16816.F32.BF16 R104, R104, R6, R48 ;  /* 0x000000066868723c */ /* 0x000fe20000041830 */
[----:B------:R-:W-:Y:S02]  /*b800*/  FFMA.FTZ R55, R147, c[0x0][0x23c], -R136 ;  /* 0x00008f0093377a23 */ /* 0x000fe40000010888 */
[--C-:B------:R-:W-:Y:S02]  /*b810*/  FFMA.FTZ R143, R148, c[0x0][0x23c], -R67.reuse ;  /* 0x00008f00948f7a23 */ /* 0x100fe40000010843 */
[----:B------:R-:W-:Y:S02]  /*b820*/  MUFU.EX2 R54, R54 ;  /* 0x0000003600367308 */ /* 0x000fe40000000800 */
[----:B------:R-:W-:-:S02]  /*b830*/  FFMA.FTZ R48, R144, c[0x0][0x23c], -R67 ;  /* 0x00008f0090307a23 */ /* 0x000fc40000010843 */
[----:B------:R-:W-:-:S04]  /*b840*/  FFMA.FTZ R49, R146, c[0x0][0x23c], -R67 ;  /* 0x00008f0092317a23 */ /* 0x000fc80000010843 */
[----:B------:R-:W1:Y:S08]  /*b850*/  MUFU.EX2 R55, R55 ;  /* 0x0000003700377308 */ /* 0x000e700000000800 */
[----:B------:R-:W2:Y:S08]  /*b860*/  MUFU.EX2 R53, R53 ;  /* 0x0000003500357308 */ /* 0x000eb00000000800 */
[----:B------:R-:W-:Y:S01]  /*b870*/  MUFU.EX2 R143, R143 ;  /* 0x0000008f008f7308 */ /* 0x000fe20000000800 */
[----:B-1----:R-:W-:Y:S01]  /*b880*/  F2FP.BF16.PACK_AB R4, R55, R54 ;  /* 0x000000363704723e */ /* 0x002fe200000010ff */
[----:B------:R-:W-:-:S04]  /*b890*/  FADD.FTZ R54, R54, R161 ;  /* 0x000000a136367221 */ /* 0x000fc80000010000 */
[----:B------:R-:W-:Y:S02]  /*b8a0*/  FADD.FTZ R55, R55, R54 ;  /* 0x0000003637377221 */ /* 0x000fe40000010000 */
[----:B------:R-:W1:Y:S01]  /*b8b0*/  MUFU.EX2 R50, R150 ;  /* 0x0000009600327308 */ /* 0x000e620000000800 */
[----:B--2---:R-:W-:Y:S01]  /*b8c0*/  F2FP.BF16.PACK_AB R6, R53, R52 ;  /* 0x000000343506723e */ /* 0x004fe200000010ff */
[----:B------:R-:W-:-:S04]  /*b8d0*/  FADD.FTZ R52, R52, R55 ;  /* 0x0000003734347221 */ /* 0x000fc80000010000 */
[----:B------:R-:W-:Y:S02]  /*b8e0*/  FADD.FTZ R53, R53, R52 ;  /* 0x0000003435357221 */ /* 0x000fe40000010000 */
[----:B------:R-:W-:Y:S08]  /*b8f0*/  MUFU.EX2 R48, R48 ;  /* 0x0000003000307308 */ /* 0x000ff00000000800 */
[----:B------:R-:W2:Y:S01]  /*b900*/  MUFU.EX2 R49, R49 ;  /* 0x0000003100317308 */ /* 0x000ea20000000800 */
[----:B-1----:R-:W-:-:S02]  /*b910*/  F2FP.BF16.PACK_AB R5, R50, R143 ;  /* 0x0000008f3205723e */ /* 0x002fc400000010ff */
        /* <DEDUP_REMOVED lines=20> */
[----:B------:R-:W4:Y:S01]  /*ba60*/  LDSM.16.MT88.4 R16, [R168+0xa400] ;  /* 0x00a40000a810783b */ /* 0x000f220000004200 */
[----:B------:R-:W-:Y:S06]  /*ba70*/  MUFU.EX2 R34, R34 ;  /* 0x0000002200227308 */ /* 0x000fec0000000800 */
[C---:B------:R-:W-:Y:S01]  /*ba80*/  HMMA.16816.F32.BF16 R80, R4.reuse, R82, R24 ;  /* 0x000000520450723c */ /* 0x040fe20000041818 */
[----:B------:R-:W-:Y:S01]  /*ba90*/  LDSM.16.MT88.4 R24, [R168+0xa800] ;  /* 0x00a80000a818783b */ /* 0x000fe20000004200 */
[----:B------:R-:W5:Y:S06]  /*baa0*/  MUFU.EX2 R35, R35 ;  /* 0x0000002300237308 */ /* 0x000f6c0000000800 */
[C---:B------:R-:W-:Y:S02]  /*bab0*/  HMMA.16816.F32.BF16 R96, R4.reuse, R98, R40 ;  /* 0x000000620460723c */ /* 0x040fe40000041828 */
[----:B------:R-:W-:Y:S05]  /*bac0*/  MUFU.EX2 R32, R32 ;  /* 0x0000002000207308 */ /* 0x000fea0000000800 */
[--C-:B------:R-:W-:Y:S01]  /*bad0*/  FFMA.FTZ R40, R120, c[0x0][0x23c], -R67.reuse ;  /* 0x00008f0078287a23 */ /* 0x100fe20000010843 */
[----:B-1----:R-:W-:Y:S01]  /*bae0*/  HMMA.16816.F32.BF16 R100, R4, R8, R44 ;  /* 0x000000080464723c */ /* 0x002fe2000004182c */
[--C-:B------:R-:W-:Y:S01]  /*baf0*/  FFMA.FTZ R43, R66, c[0x0][0x23c], -R67.reuse ;  /* 0x00008f00422b7a23 */ /* 0x100fe20000010843 */
[----:B------:R-:W1:Y:S01]  /*bb00*/  MUFU.EX2 R33, R33 ;  /* 0x0000002100217308 */ /* 0x000e620000000800 */
[----:B------:R-:W-:-:S02]  /*bb10*/  FFMA.FTZ R41, R65, c[0x0][0x23c], -R67 ;  /* 0x00008f0041297a23 */ /* 0x000fc40000010843 */
[----:B------:R-:W-:Y:S02]  /*bb20*/  FFMA.FTZ R42, R63, c[0x0][0x23c], -R67 ;  /* 0x00008f003f2a7a23 */ /* 0x000fe40000010843 */
[----:B------:R-:W-:Y:S01]  /*bb30*/  FADD.FTZ R44, R128, R129 ;  /* 0x00000081802c7221 */ /* 0x000fe20000010000 */
[----:B------:R-:W-:Y:S01]  /*bb40*/  HMMA.16816.F32.BF16 R104, R4, R10, R104 ;  /* 0x0000000a0468723c */ /* 0x000fe20000041868 */
[----:B------:R-:W4:Y:S01]  /*bb50*/  LDSM.16.MT88.4 R8, [R170+0xc400] ;  /* 0x00c40000aa08783b */ /* 0x000f220000004200 */
[----:B------:R-:W-:Y:S01]  /*bb60*/  MUFU.EX2 R38, R149 ;  /* 0x0000009500267308 */ /* 0x000fe20000000800 */
[----:B------:R-:W-:-:S04]  /*bb70*/  FADD.FTZ R44, R125, R44 ;  /* 0x0000002c7d2c7221 */ /* 0x000fc80000010000 */
[----:B---3--:R-:W-:Y:S01]  /*bb80*/  F2FP.BF16.PACK_AB R4, R31, R28 ;  /* 0x0000001c1f04723e */ /* 0x008fe200000010ff */
[----:B------:R-:W-:Y:S01]  /*bb90*/  FADD.FTZ R61, R61, R44 ;  /* 0x0000002c3d3d7221 */ /* 0x000fe20000010000 */
[----:B-----5:R-:W-:Y:S01]  /*bba0*/  F2FP.BF16.PACK_AB R5, R35, R34 ;  /* 0x000000222305723e */ /* 0x020fe200000010ff */
[----:B------:R-:W3:Y:S01]  /*bbb0*/  MUFU.EX2 R37, R152 ;  /* 0x0000009800257308 */ /* 0x000ee20000000800 */
[----:B------:R-:W-:Y:S01]  /*bbc0*/  F2FP.BF16.PACK_AB R6, R30, R29 ;  /* 0x0000001d1e06723e */ /* 0x000fe200000010ff */
[----:B------:R-:W-:Y:S01]  /*bbd0*/  FADD.FTZ R61, R2, R61 ;  /* 0x0000003d023d7221 */ /* 0x000fe20000010000 */
[----:B-1----:R-:W-:-:S03]  /*bbe0*/  F2FP.BF16.PACK_AB R7, R33, R32 ;  /* 0x000000202107723e */ /* 0x002fc600000010ff */
[----:B------:R-:W-:Y:S02]  /*bbf0*/  FADD.FTZ R2, R124, R61 ;  /* 0x0000003d7c027221 */ /* 0x000fe40000010000 */
[----:B------:R-:W-:Y:S02]  /*bc00*/  MUFU.EX2 R36, R155 ;  /* 0x0000009b00247308 */ /* 0x000fe40000000800 */
[----:B--2---:R-:W-:Y:S01]  /*bc10*/  HMMA.16816.F32.BF16 R112, R4, R12, R112 ;  /* 0x0000000c0470723c */ /* 0x004fe20000041870 */
[----:B------:R-:W-:-:S05]  /*bc20*/  FADD.FTZ R2, R121, R2 ;  /* 0x0000000279027221 */ /* 0x000fca0000010000 */
[----:B------:R-:W-:Y:S02]  /*bc30*/  MUFU.EX2 R39, R154 ;  /* 0x0000009a00277308 */ /* 0x000fe40000000800 */
[C---:B------:R-:W-:Y:S01]  /*bc40*/  HMMA.16816.F32.BF16 R108, R4.reuse, R14, R108 ;  /* 0x0000000e046c723c */ /* 0x040fe2000004186c */
[----:B------:R-:W1:Y:S05]  /*bc50*/  LDSM.16.MT88.4 R12, [R168+0xc400] ;  /* 0x00c40000a80c783b */ /* 0x000e6a0000004200 */
        /* <DEDUP_REMOVED lines=9> */
[----:B------:R-:W2:Y:S07]  /*bcf0*/  LDSM.16.MT88.4 R8, [R168+0xe400] ;  /* 0x00e40000a808783b */ /* 0x000eae0000004200 */
[C---:B-1----:R-:W-:Y:S08]  /*bd00*/  HMMA.16816.F32.BF16 R84, R4.reuse, R12, R84 ;  /* 0x0000000c0454723c */ /* 0x042ff00000041854 */
        /* <DEDUP_REMOVED lines=8> */
[----:B---3--:R-:W-:-:S02]  /*bd90*/  F2FP.BF16.PACK_AB R4, R37, R38 ;  /* 0x000000262504723e */ /* 0x008fc400000010ff */
[----:B------:R-:W-:Y:S02]  /*bda0*/  F2FP.BF16.PACK_AB R5, R43, R40 ;  /* 0x000000282b05723e */ /* 0x000fe400000010ff */
[----:B------:R-:W-:Y:S02]  /*bdb0*/  F2FP.BF16.PACK_AB R6, R39, R36 ;  /* 0x000000242706723e */ /* 0x000fe400000010ff */
[----:B-----5:R-:W-:-:S07]  /*bdc0*/  F2FP.BF16.PACK_AB R7, R42, R41 ;  /* 0x000000292a07723e */ /* 0x020fce00000010ff */
        /* <DEDUP_REMOVED lines=8> */
[C---:B------:R-:W-:Y:S01]  /*be50*/  HMMA.16816.F32.BF16 R72, R4.reuse, R26, R72 ;  /* 0x0000001a0448723c */ /* 0x040fe20000041848 */
[----:B------:R-:W5:Y:S07]  /*be60*/  MUFU.EX2 R24, R59 ;  /* 0x0000003b00187308 */ /* 0x000f6e0000000800 */
[C---:B----4-:R-:W-:Y:S01]  /*be70*/  HMMA.16816.F32.BF16 R84, R4.reuse, R16, R84 ;  /* 0x000000100454723c */ /* 0x050fe20000041854 */
[----:B------:R-:W-:Y:S07]  /*be80*/  MUFU.EX2 R26, R60 ;  /* 0x0000003c001a7308 */ /* 0x000fee0000000800 */
[C---:B------:R-:W-:Y:S01]  /*be90*/  HMMA.16816.F32.BF16 R88, R4.reuse, R18, R88 ;  /* 0x000000120458723c */ /* 0x040fe20000041858 */
[----:B------:R-:W4:Y:S01]  /*bea0*/  MUFU.EX2 R27, R64 ;  /* 0x00000040001b7308 */ /* 0x000f220000000800 */
[----:B------:R-:W3:Y:S06]  /*beb0*/  LDSM.16.MT88.4 R16, [R168+0xac00] ;  /* 0x00ac0000a810783b */ /* 0x000eec0000004200 */
[C---:B--2---:R-:W-:Y:S08]  /*bec0*/  HMMA.16816.F32.BF16 R92, R4.reuse, R8, R92 ;  /* 0x00000008045c723c */ /* 0x044ff0000004185c */
[C---:B------:R-:W-:Y:S01]  /*bed0*/  HMMA.16816.F32.BF16 R96, R4.reuse, R10, R96 ;  /* 0x0000000a0460723c */ /* 0x040fe20000041860 */
[----:B------:R-:W2:Y:S07]  /*bee0*/  LDSM.16.MT88.4 R8, [R170+0xcc00] ;  /* 0x00cc0000aa08783b */ /* 0x000eae0000004200 */
[C---:B-1----:R-:W-:Y:S08]  /*bef0*/  HMMA.16816.F32.BF16 R100, R4.reuse, R12, R100 ;  /* 0x0000000c0464723c */ /* 0x042ff00000041864 */
[----:B------:R-:W-:Y:S01]  /*bf00*/  HMMA.16816.F32.BF16 R104, R4, R14, R104 ;  /* 0x0000000e0468723c */ /* 0x000fe20000041868 */
[----:B------:R-:W1:Y:S06]  /*bf10*/  LDSM.16.MT88.4 R12, [R168+0xcc00] ;  /* 0x00cc0000a80c783b */ /* 0x000e6c0000004200 */
[----:B------:R-:W-:-:S02]  /*bf20*/  F2FP.BF16.PACK_AB R4, R156, R157 ;  /* 0x0000009d9c04723e */ /* 0x000fc400000010ff */
[----:B-----5:R-:W-:Y:S02]  /*bf30*/  F2FP.BF16.PACK_AB R5, R24, R25 ;  /* 0x000000191805723e */ /* 0x020fe400000010ff */
[----:B------:R-:W-:Y:S02]  /*bf40*/  F2FP.BF16.PACK_AB R6, R133, R158 ;  /* 0x0000009e8506723e */ /* 0x000fe400000010ff */
[----:B----4-:R-:W-:-:S07]  /*bf50*/  F2FP.BF16.PACK_AB R7, R27, R26 ;  /* 0x0000001a1b07723e */ /* 0x010fce00000010ff */
[C---:B---3--:R-:W-:Y:S07]  /*bf60*/  HMMA.16816.F32.BF16 R112, R4.reuse, R20, R112 ;  /* 0x000000140470723c */ /* 0x048fee0000041870 */
        /* <DEDUP_REMOVED lines=11> */
[C---:B------:R-:W-:Y:S01]  /*c020*/  HMMA.16816.F32.BF16 R80, R4.reuse, R10, R80 ;  /* 0x0000000a0450723c */ /* 0x040fe20000041850 */
[----:B------:R-:W2:Y:S01]  /*c030*/  LDSM.16.MT88.4 R8, [R168+0xec00] ;  /* 0x00ec0000a808783b */ /* 0x000ea20000004200 */
        /* <DEDUP_REMOVED lines=10> */
[----:B------:R-:W-:Y:S01]  /*c0e0*/  FADD.FTZ R38, R38, R3 ;  /* 0x0000000326267221 */ /* 0x000fe20000010000 */
[----:B------:R-:W-:Y:S01]  /*c0f0*/  MOV R3, R57 ;  /* 0x0000003900037202 */ /* 0x000fe20000000f00 */
[----:B------:R-:W-:Y:S02]  /*c100*/  FADD.FTZ R35, R35, R34 ;  /* 0x0000002223237221 */ /* 0x000fe40000010000 */
[----:B------:R-:W-:-:S02]  /*c110*/  FADD.FTZ R37, R37, R38 ;  /* 0x0000002625257221 */ /* 0x000fc40000010000 */
[----:B------:R-:W-:Y:S01]  /*c120*/  FADD.FTZ R32, R32, R35 ;  /* 0x0000002320207221 */ /* 0x000fe20000010000 */
[----:B------:R-:W-:Y:S01]  /*c130*/  HMMA.16816.F32.BF16 R88, R4, R14, R88 ;  /* 0x0000000e0458723c */ /* 0x000fe20000041858 */
[----:B------:R-:W-:Y:S02]  /*c140*/  FADD.FTZ R36, R36, R37 ;  /* 0x0000002524247221 */ /* 0x000fe40000010000 */
[----:B------:R-:W-:-:S04]  /*c150*/  FADD.FTZ R33, R33, R32 ;  /* 0x0000002021217221 */ /* 0x000fc80000010000 */
[----:B------:R-:W-:Y:S01]  /*c160*/  FADD.FTZ R2, R40, R33 ;  /* 0x0000002128027221 */ /* 0x000fe20000010000 */
[----:B---3--:R-:W-:Y:S03]  /*c170*/  HMMA.16816.F32.BF16 R92, R4, R16, R92 ;  /* 0x00000010045c723c */ /* 0x008fe6000004185c */
[----:B------:R-:W-:-:S04]  /*c180*/  FADD.FTZ R2, R43, R2 ;  /* 0x000000022b027221 */ /* 0x000fc80000010000 */
[----:B------:R-:W-:Y:S01]  /*c190*/  FADD.FTZ R41, R41, R2 ;  /* 0x0000000229297221 */ /* 0x000fe20000010000 */
[C---:B------:R-:W-:Y:S01]  /*c1a0*/  HMMA.16816.F32.BF16 R96, R4.reuse, R18, R96 ;  /* 0x000000120460723c */ /* 0x040fe20000041860 */
[----:B------:R-:W-:Y:S02]  /*c1b0*/  FADD.FTZ R2, R39, R36 ;  /* 0x0000002427027221 */ /* 0x000fe40000010000 */
[----:B------:R-:W-:Y:S02]  /*c1c0*/  FADD.FTZ R42, R42, R41 ;  /* 0x000000292a2a7221 */ /* 0x000fe40000010000 */
[----:B------:R-:W-:Y:S01]  /*c1d0*/  FADD.FTZ R157, R157, R2 ;  /* 0x000000029d9d7221 */ /* 0x000fe20000010000 */
[----:B------:R-:W-:Y:S01]  /*c1e0*/  MOV R2, R56 ;  /* 0x0000003800027202 */ /* 0x000fe20000000f00 */
        /* <DEDUP_REMOVED lines=8> */
[----:B------:R-:W-:-:S05]  /*c270*/  FADD.FTZ R196, R27, R26 ;  /* 0x0000001a1bc47221 */ /* 0x000fca0000010000 */
.L_x_1953:
        /* <DEDUP_REMOVED lines=9> */
.L_x_1965:
        /* <DEDUP_REMOVED lines=64> */
.L_x_1962:
[----:B------:R-:W-:Y:S02]  /*c710*/  ISETP.GE.AND P4, PT, R184, c[0x0][0x220], PT ;  /* 0x00008800b8007a0c */ /* 0x000fe40003f86270 */
[----:B------:R-:W-:Y:S02]  /*c720*/  ISETP.GE.AND P3, PT, R175, c[0x0][0x220], PT ;  /* 0x00008800af007a0c */ /* 0x000fe40003f66270 */
[----:B------:R-:W-:Y:S02]  /*c730*/  LEA R2, P1, R200, R198, 0x1 ;  /* 0x000000c6c8027211 */ /* 0x000fe400078208ff */
        /* <DEDUP_REMOVED lines=53> */
[----:B------:R-:W-:Y:S03]  /*ca90*/  ISETP.GE.AND P0, PT, R180, 0x2, PT ;  /* 0x00000002b400780c */ /* 0x000fe60003f06270 */
        /* <DEDUP_REMOVED lines=42> */
[----:B------:R-:W2:Y:S01]  /*cd40*/  LDSM.16.M88.4 R140, [R172+0x4000] ;  /* 0x00400000ac8c783b */ /* 0x000ea20000000200 */
[----:B------:R-:W-:Y:S03]  /*cd50*/  IMAD.MOV.U32 R199, RZ, RZ, R3 ;  /* 0x000000ffffc77224 */ /* 0x000fe600078e0003 */
        /* <DEDUP_REMOVED lines=65> */
[----:B------:R-:W-:Y:S07]  /*d170*/  LDSM.16.M88.4 R128, [R169+0x5000] ;  /* 0x00500000a980783b */ /* 0x000fee0000000200 */
[C---:B--2---:R-:W-:Y:S08]  /*d180*/  HMMA.16816.F32.BF16 R52, R120.reuse, R124, R52 ;  /* 0x0000007c7834723c */ /* 0x044ff00000041834 */
[C---:B------:R-:W-:Y:S01]  /*d190*/  HMMA.16816.F32.BF16 R56, R120.reuse, R126, R56 ;  /* 0x0000007e7838723c */ /* 0x040fe20000041838 */
[----:B------:R-:W1:Y:S07]  /*d1a0*/  LDSM.16.M88.4 R124, [R171+0x1000] ;  /* 0x00100000ab7c783b */ /* 0x000e6e0000000200 */
[C---:B------:R-:W-:Y:S08]  /*d1b0*/  HMMA.16816.F32.BF16 R60, R120.reuse, R132, R60 ;  /* 0x00000084783c723c */ /* 0x040ff0000004183c */
[----:B------:R-:W-:Y:S01]  /*d1c0*/  HMMA.16816.F32.BF16 R64, R120, R134, R64 ;  /* 0x000000867840723c */ /* 0x000fe20000041840 */
[----:B------:R-:W2:Y:S04]  /*d1d0*/  LDSM.16.M88.4 R120, [R169+0x5400] ;  /* 0x00540000a978783b */ /* 0x000ea80000000200 */
[----:B------:R-:W-:Y:S03]  /*d1e0*/  LDSM.16.M88.4 R132, [R169+0x5c00] ;  /* 0x005c0000a984783b */ /* 0x000fe60000000200 */
        /* <DEDUP_REMOVED lines=64> */
[----:B------:R-:W2:Y:S01]  /*d5f0*/  LDSM.16.M88.4 R120, [R169+0x8800] ;  /* 0x00880000a978783b */ /* 0x000ea20000000200 */
[----:B------:R-:W-:Y:S04]  /*d600*/  DEPBAR.LE SB0, 0x0 ;  /* 0x000080000000791a */ /* 0x000fe80000000000 */
[----:B------:R-:W-:Y:S02]  /*d610*/  BAR.SYNC.DEFER_BLOCKING 0x0 ;  /* 0x0000000000007b1d */ /* 0x000fe40000010000 */
[C---:B-1----:R-:W-:Y:S08]  /*d620*/  HMMA.16816.F32.BF16 R44, R124.reuse, R128, R44 ;  /* 0x000000807c2c723c */ /* 0x042ff0000004182c */
[C---:B------:R-:W-:Y:S08]  /*d630*/  HMMA.16816.F32.BF16 R48, R124.reuse, R130, R48 ;  /* 0x000000827c30723c */ /* 0x040ff00000041830 */
[C---:B--2---:R-:W-:Y:S08]  /*d640*/  HMMA.16816.F32.BF16 R52, R124.reuse, R120, R52 ;  /* 0x000000787c34723c */ /* 0x044ff00000041834 */
        /* <DEDUP_REMOVED lines=32> */
[C---:B------:R-:W-:Y:S05]  /*d850*/  IMAD R120, R3.reuse, R118, R120 ;  /* 0x0000007603787224 */ /* 0x040fea00078e0278 */
        /* <DEDUP_REMOVED lines=8> */
[----:B------:R-:W-:Y:S05]  /*d8e0*/  LOP3.LUT R3, RZ, c[0x0][0x2d0], RZ, 0x33, !PT ;  /* 0x0000b400ff037a12 */ /* 0x000fea00078e33ff */
        /* <DEDUP_REMOVED lines=12> */
[----:B------:R-:W-:Y:S01]  /*d9b0*/  IMAD.MOV.U32 R119, RZ, RZ, c[0x0][0x2d0] ;  /* 0x0000b400ff777624 */ /* 0x000fe200078e00ff */
[----:B------:R-:W-:Y:S01]  /*d9c0*/  LEA.HI.X.SX32 R123, R3, R191, 0x2, P0 ;  /* 0x000000bf037b7211 */ /* 0x000fe200000f16ff */
        /* <DEDUP_REMOVED lines=14> */
.L_x_1964:
[----:B------:R1:W-:Y:S01]  /*dab0*/  @P4 STS [R181+0x3004], RZ ;  /* 0x003004ffb5004388 */ /* 0x0003e20000000800 */
[C---:B------:R-:W-:Y:S02]  /*dac0*/  LEA R122, P1, R2.reuse, R194, 0x1 ;  /* 0x000000c2027a7211 */ /* 0x040fe400078208ff */
[----:B------:R-:W-:Y:S01]  /*dad0*/  IADD3 R119, P0, R177, R2, RZ ;  /* 0x00000002b1777210 */ /* 0x000fe20007f1e0ff */
[----:B------:R1:W-:Y:S01]  /*dae0*/  @P4 STS.64 [R181+0x3008], RZ ;  /* 0x003008ffb5004388 */ /* 0x0003e20000000a00 */
[--C-:B------:R-:W-:Y:S02]  /*daf0*/  LEA.HI.X R123, R2, R195, R118.reuse, 0x1, P1 ;  /* 0x000000c3027b7211 */ /* 0x100fe400008f0c76 */
[CC--:B------:R-:W-:Y:S01]  /*db00*/  @!P3 LEA R136, P1, R119.reuse, R194.reuse, 0x1 ;  /* 0x000000c27788b211 */ /* 0x0c0fe200078208ff */
[----:B------:R1:W-:Y:S01]  /*db10*/  @P4 STS [R181+0x3000], RZ ;  /* 0x003000ffb5004388 */ /* 0x0003e20000000800 */
[C---:B------:R-:W-:Y:S01]  /*db20*/  IMAD.X R118, R176.reuse, 0x1, R118, P0 ;  /* 0x00000001b0767824 */ /* 0x040fe200000e0676 */
[-C--:B------:R-:W-:Y:S02]  /*db30*/  @!P4 LEA R130, P0, R119, R194.reuse, 0x1 ;  /* 0x000000c27782c211 */ /* 0x080fe400078008ff */
[----:B------:R-:W-:Y:S01]  /*db40*/  @!PT LDS RZ, [RZ] ;  /* 0x00000000fffff984 */ /* 0x000fe20000000800 */
[----:B------:R-:W-:Y:S01]  /*db50*/  @!PT LDS RZ, [RZ] ;  /* 0x00000000fffff984 */ /* 0x000fe20000000800 */
[----:B------:R-:W-:Y:S01]  /*db60*/  @!PT LDS RZ, [RZ] ;  /* 0x00000000fffff984 */ /* 0x000fe20000000800 */
[----:B------:R1:W-:Y:S01]  /*db70*/  @!P4 LDGSTS.E.BYPASS.LTC128B.128 [R181+0x3000], [R122.64] ;  /* 0x030000007ab5cfae */ /* 0x0003e2000b901d46 */
[----:B------:R-:W-:Y:S02]  /*db80*/  IADD3 R3, P5, R177, R119, RZ ;  /* 0x00000077b1037210 */ /* 0x000fe40007fbe0ff */
[CCC-:B------:R-:W-:Y:S01]  /*db90*/  @!P4 LEA.HI.X R131, R119.reuse, R195.reuse, R118.reuse, 0x1, P0 ;  /* 0x000000c37783c211 */ /* 0x1c0fe200000f0c76 */
[----:B------:R1:W-:Y:S01]  /*dba0*/  @P3 STS.128 [R181+0x5000], RZ ;  /* 0x005000ffb5003388 */ /* 0x0003e20000000c00 */
[CCC-:B------:R-:W-:Y:S02]  /*dbb0*/  @!P3 LEA.HI.X R137, R119.reuse, R195.reuse, R118.reuse, 0x1, P1 ;  /* 0x000000c37789b211 */ /* 0x1c0fe400008f0c76 */
[-C--:B------:R-:W-:Y:S01]  /*dbc0*/  @!P2 LEA R120, P0, R119, R194.reuse, 0x1 ;  /* 0x000000c27778a211 */ /* 0x080fe200078008ff */
[----:B------:R-:W-:Y:S01]  /*dbd0*/  @!PT LDS RZ, [RZ] ;  /* 0x00000000fffff984 */ /* 0x000fe20000000800 */
[----:B------:R-:W-:Y:S01]  /*dbe0*/  @!PT LDS RZ, [RZ] ;  /* 0x00000000fffff984 */ /* 0x000fe20000000800 */
[----:B------:R-:W-:Y:S01]  /*dbf0*/  @!PT LDS RZ, [RZ] ;  /* 0x00000000fffff984 */ /* 0x000fe20000000800 */
[----:B------:R1:W-:Y:S01]  /*dc00*/  @!P3 LDGSTS.E.BYPASS.LTC128B.128 [R181+0x5000], [R122.64+0x40] ;  /* 0x050000407ab5bfae */ /* 0x0003e2000b901d46 */
[-C--:B------:R-:W-:Y:S02]  /*dc10*/  @!P3 LEA R126, P1, R3, R194.reuse, 0x1 ;  /* 0x000000c2037eb211 */ /* 0x080fe400078208ff */
[-CC-:B------:R-:W-:Y:S01]  /*dc20*/  @!P2 LEA.HI.X R121, R119, R195.reuse, R118.reuse, 0x1, P0 ;  /* 0x000000c37779a211 */ /* 0x180fe200000f0c76 */
        /* <DEDUP_REMOVED lines=10> */
[CCC-:B------:R-:W-:Y:S02]  /*dcd0*/  @!P3 LEA.HI.X R127, R3.reuse, R195.reuse, R118.reuse, 0x1, P1 ;  /* 0x000000c3037fb211 */ /* 0x1c0fe400008f0c76 */
[--C-:B------:R-:W-:Y:S01]  /*dce0*/  @!P2 LEA.HI.X R125, R3, R195, R118.reuse, 0x1, P0 ;  /* 0x000000c3037da211 */ /* 0x100fe200000f0c76 */
[----:B------:R-:W-:Y:S01]  /*dcf0*/  @!PT LDS RZ, [RZ] ;  /* 0x00000000fffff984 */ /* 0x000fe20000000800 */
[----:B------:R-:W-:Y:S01]  /*dd00*/  @!PT LDS RZ, [RZ] ;  /* 0x00000000fffff984 */ /* 0x000fe20000000800 */
[----:B------:R-:W-:Y:S01]  /*dd10*/  @!PT LDS RZ, [RZ] ;  /* 0x00000000fffff984 */ /* 0x000fe20000000800 */
[----:B------:R2:W-:Y:S01]  /*dd20*/  @!P4 LDGSTS.E.BYPASS.LTC128B.128 [R181+0x3800], [R130.64] ;  /* 0x0380000082b5cfae */ /* 0x0005e2000b901d46 */
[----:B------:R-:W-:Y:S03]  /*dd30*/  IADD3 R2, P5, R177, R3, RZ ;  /* 0x00000003b1027210 */ /* 0x000fe60007fbe0ff */
[----:B------:R1:W-:Y:S01]  /*dd40*/  @P3 STS.128 [R181+0x5800], RZ ;  /* 0x005800ffb5003388 */ /* 0x0003e20000000c00 */
[-C--:B------:R-:W-:Y:S01]  /*dd50*/  @!P2 LEA R134, P0, R2, R194.reuse, 0x1 ;  /* 0x000000c20286a211 */ /* 0x080fe200078008ff */
        /* <DEDUP_REMOVED lines=8> */
[CC--:B------:R-:W-:Y:S03]  /*dde0*/  @!P2 LEA.HI.X R135, R2.reuse, R195.reuse, R118, 0x1, P0 ;  /* 0x000000c30287a211 */ /* 0x0c0fe600000f0c76 */
        /* <DEDUP_REMOVED lines=8> */
[----:B------:R1:W-:Y:S01]  /*de70*/  @!P4 LDGSTS.E.BYPASS.LTC128B.128 [R181+0x4000], [R128.64] ;  /* 0x0400000080b5cfae */ /* 0x0003e2000b901d46 */
[C---:B--2---:R-:W-:Y:S03]  /*de80*/  @!P3 LEA R130, P1, R2.reuse, R194, 0x1 ;  /* 0x000000c20282b211 */ /* 0x044fe600078208ff */
[----:B------:R1:W-:Y:S01]  /*de90*/  @P3 STS.128 [R181+0x6000], RZ ;  /* 0x006000ffb5003388 */ /* 0x0003e20000000c00 */
[----:B------:R-:W-:Y:S01]  /*dea0*/  IMAD.MOV.U32 R194, RZ, RZ, R122 ;  /* 0x000000ffffc27224 */ /* 0x000fe200078e007a */
[----:B------:R-:W-:Y:S02]  /*deb0*/  @!P3 LEA.HI.X R131, R2, R195, R118, 0x1, P1 ;  /* 0x000000c30283b211 */ /* 0x000fe400008f0c76 */
        /* <DEDUP_REMOVED lines=26> */
.L_x_1963:
[----:B-1----:R-:W-:Y:S04]  /*e060*/  IADD3 R124, R180, -0x1, RZ ;  /* 0xffffffffb47c7810 */ /* 0x002fe80007ffe0ff */
[----:B------:R-:W-:Y:S04]  /*e070*/  LEA R2, R124, R179, 0x7 ;  /* 0x000000b37c027211 */ /* 0x000fe800078e38ff */
[----:B------:R-:W-:Y:S01]  /*e080*/  I2F R129, R2 ;  /* 0x0000000200817306 */ /* 0x000fe20000201400 */
[C---:B------:R-:W-:Y:S02]  /*e090*/  IADD3 R126, R2.reuse, 0x1, RZ ;  /* 0x00000001027e7810 */ /* 0x040fe40007ffe0ff */
[C---:B------:R-:W-:Y:S02]  /*e0a0*/  IADD3 R119, R2.reuse, 0x20, RZ ;  /* 0x0000002002777810 */ /* 0x040fe40007ffe0ff */
[C---:B------:R-:W-:Y:S02]  /*e0b0*/  IADD3 R118, R2.reuse, 0x21, RZ ;  /* 0x0000002102767810 */ /* 0x040fe40007ffe0ff */
[C---:B------:R-:W-:Y:S02]  /*e0c0*/  IADD3 R3, R2.reuse, 0x28, RZ ;  /* 0x0000002802037810 */ /* 0x040fe40007ffe0ff */
[C---:B------:R-:W-:Y:S01]  /*e0d0*/  IADD3 R128, R2.reuse, 0x29, RZ ;  /* 0x0000002902807810 */ /* 0x040fe20007ffe0ff */
[----:B------:R-:W-:Y:S01]  /*e0e0*/  I2F R126, R126 ;  /* 0x0000007e007e7306 */ /* 0x000fe20000201400 */
[C---:B------:R-:W-:Y:S02]  /*e0f0*/  IADD3 R127, R2.reuse, 0x8, RZ ;  /* 0x00000008027f7810 */ /* 0x040fe40007ffe0ff */
[C---:B------:R-:W-:Y:S02]  /*e100*/  IADD3 R125, R2.reuse, 0x9, RZ ;  /* 0x00000009027d7810 */ /* 0x040fe40007ffe0ff */
[C---:B------:R-:W-:Y:S02]  /*e110*/  IADD3 R123, R2.reuse, 0x10, RZ ;  /* 0x00000010027b7810 */ /* 0x040fe40007ffe0ff */
[C---:B------:R-:W-:Y:S02]  /*e120*/  IADD3 R122, R2.reuse, 0x11, RZ ;  /* 0x00000011027a7810 */ /* 0x040fe40007ffe0ff */
[C---:B------:R-:W-:Y:S01]  /*e130*/  IADD3 R121, R2.reuse, 0x18, RZ ;  /* 0x0000001802797810 */ /* 0x040fe20007ffe0ff */
[----:B------:R-:W-:Y:S01]  /*e140*/  I2F R127, R127 ;  /* 0x0000007f007f7306 */ /* 0x000fe20000201400 */
[----:B------:R-:W-:Y:S09]  /*e150*/  IADD3 R120, R2, 0x19, RZ ;  /* 0x0000001902787810 */ /* 0x000ff20007ffe0ff */
[----:B------:R-:W-:Y:S10]  /*e160*/  I2F R125, R125 ;  /* 0x0000007d007d7306 */ /* 0x000ff40000201400 */
[----:B------:R-:W-:Y:S10]  /*e170*/  I2F R123, R123 ;  /* 0x0000007b007b7306 */ /* 0x000ff40000201400 */
[----:B------:R-:W-:Y:S10]  /*e180*/  I2F R122, R122 ;  /* 0x0000007a007a7306 */ /* 0x000ff40000201400 */
[----:B------:R-:W-:Y:S10]  /*e190*/  I2F R121, R121 ;  /* 0x0000007900797306 */ /* 0x000ff40000201400 */
[----:B------:R-:W-:Y:S10]  /*e1a0*/  I2F R120, R120 ;  /* 0x0000007800787306 */ /* 0x000ff40000201400 */
[----:B------:R-:W-:Y:S10]  /*e1b0*/  I2F R119, R119 ;  /* 0x0000007700777306 */ /* 0x000ff40000201400 */
[----:B------:R-:W-:Y:S10]  /*e1c0*/  I2F R118, R118 ;  /* 0x0000007600767306 */ /* 0x000ff40000201400 */
[----:B------:R-:W-:Y:S10]  /*e1d0*/  I2F R3, R3 ;  /* 0x0000000300037306 */ /* 0x000ff40000201400 */
[----:B------:R-:W1:Y:S02]  /*e1e0*/  I2F R128, R128 ;  /* 0x0000008000807306 */ /* 0x000e640000201400 */
[C---:B-1----:R-:W-:Y:S02]  /*e1f0*/  FFMA.FTZ R27, R0.reuse, R128, R27 ;  /* 0x00000080001b7223 */ /* 0x042fe4000001001b */
[CC--:B------:R-:W-:Y:S02]  /*e200*/  FFMA.FTZ R6, R0.reuse, R129.reuse, R6 ;  /* 0x0000008100067223 */ /* 0x0c0fe40000010006 */
[----:B------:R-:W-:Y:S01]  /*e210*/  FFMA.FTZ R4, R0, R129, R4 ;  /* 0x0000008100047223 */ /* 0x000fe20000010004 */
[----:B------:R-:W-:Y:S01]  /*e220*/  IADD3 R129, R2, 0x30, RZ ;  /* 0x0000003002817810 */ /* 0x000fe20007ffe0ff */
[-C--:B------:R-:W-:Y:S01]  /*e230*/  FFMA.FTZ R7, R0, R126.reuse, R7 ;  /* 0x0000007e00077223 */ /* 0x080fe20000010007 */
[----:B------:R-:W-:Y:S01]  /*e240*/  FMNMX.FTZ R130, R6, R117, !PT ;  /* 0x0000007506827209 */ /* 0x000fe20007810000 */
[----:B------:R-:W-:Y:S01]  /*e250*/  FFMA.FTZ R5, R0, R126, R5 ;  /* 0x0000007e00057223 */ /* 0x000fe20000010005 */
[----:B------:R-:W-:Y:S01]  /*e260*/  IADD3 R126, R2, 0x31, RZ ;  /* 0x00000031027e7810 */ /* 0x000fe20007ffe0ff */
[CC--:B------:R-:W-:Y:S01]  /*e270*/  FFMA.FTZ R22, R0.reuse, R119.reuse, R22 ;  /* 0x0000007700167223 */ /* 0x0c0fe20000010016 */
[----:B------:R-:W1:Y:S01]  /*e280*/  I2F R129, R129 ;  /* 0x0000008100817306 */ /* 0x000e620000201400 */
[----:B------:R-:W-:Y:S01]  /*e290*/  FFMA.FTZ R20, R0, R119, R20 ;  /* 0x0000007700147223 */ /* 0x000fe20000010014 */
[----:B------:R-:W-:Y:S01]  /*e2a0*/  IADD3 R119, R2, 0x50, RZ ;  /* 0x0000005002777810 */ /* 0x000fe20007ffe0ff */
[CC--:B------:R-:W-:Y:S02]  /*e2b0*/  FFMA.FTZ R23, R0.reuse, R118.reuse, R23 ;  /* 0x0000007600177223 */ /* 0x0c0fe40000010017 */
[----:B------:R-:W-:Y:S01]  /*e2c0*/  FFMA.FTZ R21, R0, R118, R21 ;  /* 0x0000007600157223 */ /* 0x000fe20000010015 */
[----:B------:R-:W-:Y:S01]  /*e2d0*/  IADD3 R118, R2, 0x51, RZ ;  /* 0x0000005102767810 */ /* 0x000fe20007ffe0ff */
[CC--:B------:R-:W-:Y:S02]  /*e2e0*/  FFMA.FTZ R26, R0.reuse, R3.reuse, R26 ;  /* 0x00000003001a7223 */ /* 0x0c0fe4000001001a */
[C---:B------:R-:W-:Y:S01]  /*e2f0*/  FFMA.FTZ R24, R0.reuse, R3, R24 ;  /* 0x0000000300187223 */ /* 0x040fe20000010018 */
[----:B------:R-:W2:Y:S01]  /*e300*/  I2F R126, R126 ;  /* 0x0000007e007e7306 */ /* 0x000ea20000201400 */
[-C--:B------:R-:W-:Y:S01]  /*e310*/  FFMA.FTZ R10, R0, R127.reuse, R10 ;  /* 0x0000007f000a7223 */ /* 0x080fe2000001000a */
[----:B------:R-:W-:Y:S01]  /*e320*/  IADD3 R3, R2, 0x58, RZ ;  /* 0x0000005802037810 */ /* 0x000fe20007ffe0ff */
[----:B------:R-:W-:Y:S01]  /*e330*/  FFMA.FTZ R8, R0, R127, R8 ;  /* 0x0000007f00087223 */ /* 0x000fe20000010008 */
[----:B------:R-:W-:Y:S01]  /*e340*/  IADD3 R127, R2, 0x38, RZ ;  /* 0x00000038027f7810 */ /* 0x000fe20007ffe0ff */
[CC--:B------:R-:W-:Y:S02]  /*e350*/  FFMA.FTZ R11, R0.reuse, R125.reuse, R11 ;  /* 0x0000007d000b7223 */ /* 0x0c0fe4000001000b */
[----:B------:R-:W-:Y:S01]  /*e360*/  FFMA.FTZ R9, R0, R125, R9 ;  /* 0x0000007d00097223 */ /* 0x000fe20000010009 */
[----:B------:R-:W-:Y:S01]  /*e370*/  IADD3 R125, R2, 0x39, RZ ;  /* 0x00000039027d7810 */ /* 0x000fe20007ffe0ff */
[CC--:B------:R-:W-:Y:S01]  /*e380*/  FFMA.FTZ R14, R0.reuse, R123.reuse, R14 ;  /* 0x0000007b000e7223 */ /* 0x0c0fe2000001000e */
[----:B------:R-:W3:Y:S01]  /*e390*/  I2F R127, R127 ;  /* 0x0000007f007f7306 */ /* 0x000ee20000201400 */
[----:B------:R-:W-:Y:S01]  /*e3a0*/  FFMA.FTZ R12, R0, R123, R12 ;  /* 0x0000007b000c7223 */ /* 0x000fe2000001000c */
[----:B------:R-:W-:Y:S01]  /*e3b0*/  IADD3 R123, R2, 0x40, RZ ;  /* 0x00000040027b7810 */ /* 0x000fe20007ffe0ff */
[C---:B------:R-:W-:Y:S02]  /*e3c0*/  FFMA.FTZ R15, R0.reuse, R122, R15 ;  /* 0x0000007a000f7223 */ /* 0x040fe4000001000f */
[CC--:B-1----:R-:W-:Y:S02]  /*e3d0*/  FFMA.FTZ R30, R0.reuse, R129.reuse, R30 ;  /* 0x00000081001e7223 */ /* 0x0c2fe4000001001e */
[C---:B------:R-:W-:Y:S01]  /*e3e0*/  FFMA.FTZ R28, R0.reuse, R129, R28 ;  /* 0x00000081001c7223 */ /* 0x040fe2000001001c */
[----:B------:R-:W-:Y:S01]  /*e3f0*/  FMNMX.FTZ R129, R7, R130, !PT ;  /* 0x0000008207817209 */ /* 0x000fe20007810000 */
[----:B------:R-:W-:Y:S01]  /*e400*/  FFMA.FTZ R13, R0, R122, R13 ;  /* 0x0000007a000d7223 */ /* 0x000fe2000001000d */
[----:B------:R-:W1:Y:S01]  /*e410*/  I2F R125, R125 ;  /* 0x0000007d007d7306 */ /* 0x000e620000201400 */
[----:B------:R-:W-:Y:S01]  /*e420*/  FMNMX.FTZ R130, R4, R116, !PT ;  /* 0x0000007404827209 */ /* 0x000fe20007810000 */
[----:B------:R-:W-:Y:S01]  /*e430*/  FFMA.FTZ R18, R0, R121, R18 ;  /* 0x0000007900127223 */ /* 0x000fe20000010012 */
[----:B------:R-:W-:Y:S01]  /*e440*/  IADD3 R122, R2, 0x41, RZ ;  /* 0x00000041027a7810 */ /* 0x000fe20007ffe0ff */
[C---:B--2---:R-:W-:Y:S01]  /*e450*/  FFMA.FTZ R31, R0.reuse, R126, R31 ;  /* 0x0000007e001f7223 */ /* 0x044fe2000001001f */
[----:B------:R-:W-:Y:S01]  /*e460*/  FMNMX.FTZ R131, R5, R130, !PT ;  /* 0x0000008205837209 */ /* 0x000fe20007810000 */
[----:B------:R-:W-:Y:S01]  /*e470*/  FFMA.FTZ R29, R0, R126, R29 ;  /* 0x0000007e001d7223 */ /* 0x000fe2000001001d */
[----:B------:R-:W-:Y:S01]  /*e480*/  FMNMX.FTZ R126, R10, R129, !PT ;  /* 0x000000810a7e7209 */ /* 0x000fe20007810000 */
[----:B------:R-:W-:Y:S01]  /*e490*/  FFMA.FTZ R16, R0, R121, R16 ;  /* 0x0000007900107223 */ /* 0x000fe20000010010 */
[----:B------:R-:W-:Y:S01]  /*e4a0*/  FMNMX.FTZ R130, R8, R131, !PT ;  /* 0x0000008308827209 */ /* 0x000fe20007810000 */
[----:B------:R-:W2:Y:S01]  /*e4b0*/  I2F R123, R123 ;  /* 0x0000007b007b7306 */ /* 0x000ea20000201400 */
[----:B------:R-:W-:Y:S01]  /*e4c0*/  FMNMX.FTZ R129, R11, R126, !PT ;  /* 0x0000007e0b817209 */ /* 0x000fe20007810000 */
[C---:B------:R-:W-:Y:S01]  /*e4d0*/  FFMA.FTZ R19, R0.reuse, R120, R19 ;  /* 0x0000007800137223 */ /* 0x040fe20000010013 */
[----:B------:R-:W-:Y:S01]  /*e4e0*/  FMNMX.FTZ R131, R9, R130, !PT ;  /* 0x0000008209837209 */ /* 0x000fe20007810000 */
[----:B------:R-:W-:Y:S01]  /*e4f0*/  FFMA.FTZ R17, R0, R120, R17 ;  /* 0x0000007800117223 */ /* 0x000fe20000010011 */
[----:B------:R-:W-:Y:S01]  /*e500*/  FMNMX.FTZ R126, R14, R129, !PT ;  /* 0x000000810e7e7209 */ /* 0x000fe20007810000 */
[----:B------:R-:W-:Y:S01]  /*e510*/  FFMA.FTZ R25, R0, R128, R25 ;  /* 0x0000008000197223 */ /* 0x000fe20000010019 */
[----:B------:R-:W-:Y:S01]  /*e520*/  FMNMX.FTZ R130, R12, R131, !PT ;  /* 0x000000830c827209 */ /* 0x000fe20007810000 */
[CC--:B---3--:R-:W-:Y:S01]  /*e530*/  FFMA.FTZ R34, R0.reuse, R127.reuse, R34 ;  /* 0x0000007f00227223 */ /* 0x0c8fe20000010022 */
[----:B------:R-:W-:Y:S01]  /*e540*/  FMNMX.FTZ R129, R15, R126, !PT ;  /* 0x0000007e0f817209 */ /* 0x000fe20007810000 */
[----:B------:R-:W3:Y:S01]  /*e550*/  I2F R119, R119 ;  /* 0x0000007700777306 */ /* 0x000ee20000201400 */
[----:B------:R-:W-:Y:S01]  /*e560*/  FMNMX.FTZ R131, R13, R130, !PT ;  /* 0x000000820d837209 */ /* 0x000fe20007810000 */
[----:B------:R-:W-:Y:S01]  /*e570*/  FFMA.FTZ R32, R0, R127, R32 ;  /* 0x0000007f00207223 */ /* 0x000fe20000010020 */
[----:B------:R-:W-:Y:S01]  /*e580*/  FMNMX.FTZ R126, R18, R129, !PT ;  /* 0x00000081127e7209 */ /* 0x000fe20007810000 */
[----:B-1----:R-:W-:Y:S01]  /*e590*/  FFMA.FTZ R35, R0, R125, R35 ;  /* 0x0000007d00237223 */ /* 0x002fe20000010023 */
[----:B------:R-:W-:Y:S01]  /*e5a0*/  FMNMX.FTZ R130, R16, R131, !PT ;  /* 0x0000008310827209 */ /* 0x000fe20007810000 */
[----:B------:R-:W-:Y:S01]  /*e5b0*/  FFMA.FTZ R33, R0, R125, R33 ;  /* 0x0000007d00217223 */ /* 0x000fe20000010021 */
[----:B------:R-:W-:Y:S02]  /*e5c0*/  FMNMX.FTZ R129, R19, R126, !PT ;  /* 0x0000007e13817209 */ /* 0x000fe40007810000 */
[----:B------:R-:W-:Y:S01]  /*e5d0*/  IADD3 R120, R2, 0x49, RZ ;  /* 0x0000004902787810 */ /* 0x000fe20007ffe0ff */
[----:B------:R-:W1:Y:S01]  /*e5e0*/  I2F R122, R122 ;  /* 0x0000007a007a7306 */ /* 0x000e620000201400 */
[----:B------:R-:W-:Y:S02]  /*e5f0*/  FMNMX.FTZ R126, R22, R129, !PT ;  /* 0x00000081167e7209 */ /* 0x000fe40007810000 */
[----:B------:R-:W-:Y:S01]  /*e600*/  FMNMX.FTZ R131, R17, R130, !PT ;  /* 0x0000008211837209 */ /* 0x000fe20007810000 */
[CC--:B--2---:R-:W-:Y:S01]  /*e610*/  FFMA.FTZ R38, R0.reuse, R123.reuse, R38 ;  /* 0x0000007b00267223 */ /* 0x0c4fe20000010026 */
[----:B------:R-:W-:Y:S01]  /*e620*/  FMNMX.FTZ R129, R23, R126, !PT ;  /* 0x0000007e17817209 */ /* 0x000fe20007810000 */
[----:B------:R-:W-:Y:S01]  /*e630*/  FFMA.FTZ R36, R0, R123, R36 ;  /* 0x0000007b00247223 */ /* 0x000fe20000010024 */
[----:B------:R-:W-:Y:S02]  /*e640*/  FMNMX.FTZ R130, R20, R131, !PT ;  /* 0x0000008314827209 */ /* 0x000fe40007810000 */
[----:B------:R-:W-:Y:S01]  /*e650*/  FMNMX.FTZ R126, R26, R129, !PT ;  /* 0x000000811a7e7209 */ /* 0x000fe20007810000 */
[----:B------:R-:W2:Y:S01]  /*e660*/  I2F R120, R120 ;  /* 0x0000007800787306 */ /* 0x000ea20000201400 */
[----:B------:R-:W-:Y:S02]  /*e670*/  IADD3 R121, R2, 0x48, RZ ;  /* 0x0000004802797810 */ /* 0x000fe40007ffe0ff */
[----:B------:R-:W-:Y:S01]  /*e680*/  FMNMX.FTZ R131, R21, R130, !PT ;  /* 0x0000008215837209 */ /* 0x000fe20007810000 */
[CC--:B---3--:R-:W-:Y:S01]  /*e690*/  FFMA.FTZ R46, R0.reuse, R119.reuse, R46 ;  /* 0x00000077002e7223 */ /* 0x0c8fe2000001002e */
[----:B------:R-:W-:Y:S01]  /*e6a0*/  FMNMX.FTZ R129, R27, R126, !PT ;  /* 0x0000007e1b817209 */ /* 0x000fe20007810000 */
[----:B------:R-:W-:Y:S01]  /*e6b0*/  FFMA.FTZ R44, R0, R119, R44 ;  /* 0x00000077002c7223 */ /* 0x000fe2000001002c */
[----:B------:R-:W-:Y:S02]  /*e6c0*/  FMNMX.FTZ R130, R24, R131, !PT ;  /* 0x0000008318827209 */ /* 0x000fe40007810000 */
[----:B------:R-:W-:Y:S01]  /*e6d0*/  FMNMX.FTZ R126, R30, R129, !PT ;  /* 0x000000811e7e7209 */ /* 0x000fe20007810000 */
[----:B------:R-:W3:Y:S01]  /*e6e0*/  I2F R121, R121 ;  /* 0x0000007900797306 */ /* 0x000ee20000201400 */
[----:B------:R-:W-:Y:S02]  /*e6f0*/  FMNMX.FTZ R131, R25, R130, !PT ;  /* 0x0000008219837209 */ /* 0x000fe40007810000 */
[----:B------:R-:W-:Y:S01]  /*e700*/  FMNMX.FTZ R129, R31, R126, !PT ;  /* 0x0000007e1f817209 */ /* 0x000fe20007810000 */
[-C--:B-1----:R-:W-:Y:S01]  /*e710*/  FFMA.FTZ R39, R0, R122.reuse, R39 ;  /* 0x0000007a00277223 */ /* 0x082fe20000010027 */
[----:B------:R-:W-:Y:S01]  /*e720*/  FMNMX.FTZ R130, R28, R131, !PT ;  /* 0x000000831c827209 */ /* 0x000fe20007810000 */
[----:B------:R-:W-:Y:S01]  /*e730*/  FFMA.FTZ R37, R0, R122, R37 ;  /* 0x0000007a00257223 */ /* 0x000fe20000010025 */
[----:B------:R-:W-:Y:S02]  /*e740*/  FMNMX.FTZ R126, R34, R129, !PT ;  /* 0x00000081227e7209 */ /* 0x000fe40007810000 */
[----:B------:R-:W-:Y:S01]  /*e750*/  FMNMX.FTZ R131, R29, R130, !PT ;  /* 0x000000821d837209 */ /* 0x000fe20007810000 */
[----:B------:R-:W1:Y:S01]  /*e760*/  I2F R118, R118 ;  /* 0x0000007600767306 */ /* 0x000e620000201400 */
[----:B------:R-:W-:Y:S02]  /*e770*/  IADD3 R128, R2, 0x59, RZ ;  /* 0x0000005902807810 */ /* 0x000fe40007ffe0ff */
[----:B------:R-:W-:Y:S01]  /*e780*/  FMNMX.FTZ R129, R35, R126, !PT ;  /* 0x0000007e23817209 */ /* 0x000fe20007810000 */
[-C--:B--2---:R-:W-:Y:S01]  /*e790*/  FFMA.FTZ R43, R0, R120.reuse, R43 ;  /* 0x00000078002b7223 */ /* 0x084fe2000001002b */
[----:B------:R-:W-:Y:S01]  /*e7a0*/  FMNMX.FTZ R130, R32, R131, !PT ;  /* 0x0000008320827209 */ /* 0x000fe20007810000 */
[----:B------:R-:W-:Y:S01]  /*e7b0*/  FFMA.FTZ R41, R0, R120, R41 ;  /* 0x0000007800297223 */ /* 0x000fe20000010029 */
[C---:B------:R-:W-:Y:S02]  /*e7c0*/  IADD3 R120, R2.reuse, 0x71, RZ ;  /* 0x0000007102787810 */ /* 0x040fe40007ffe0ff */
[----:B------:R-:W-:Y:S01]  /*e7d0*/  IADD3 R127, R2, 0x60, RZ ;  /* 0x00000060027f7810 */ /* 0x000fe20007ffe0ff */
[----:B------:R-:W2:Y:S01]  /*e7e0*/  I2F R3, R3 ;  /* 0x0000000300037306 */ /* 0x000ea20000201400 */
[----:B------:R-:W-:Y:S02]  /*e7f0*/  FMNMX.FTZ R126, R38, R129, !PT ;  /* 0x00000081267e7209 */ /* 0x000fe40007810000 */
[----:B------:R-:W-:Y:S01]  /*e800*/  FMNMX.FTZ R131, R33, R130, !PT ;  /* 0x0000008221837209 */ /* 0x000fe20007810000 */
[-C--:B---3--:R-:W-:Y:S01]  /*e810*/  FFMA.FTZ R42, R0, R121.reuse, R42 ;  /* 0x00000079002a7223 */ /* 0x088fe2000001002a */
[----:B------:R-:W-:Y:S01]  /*e820*/  IADD3 R125, R2, 0x61, RZ ;  /* 0x00000061027d7810 */ /* 0x000fe20007ffe0ff */
[----:B------:R-:W-:Y:S01]  /*e830*/  FFMA.FTZ R40, R0, R121, R40 ;  /* 0x0000007900287223 */ /* 0x000fe20000010028 */
[----:B------:R-:W-:Y:S02]  /*e840*/  FMNMX.FTZ R129, R39, R126, !PT ;  /* 0x0000007e27817209 */ /* 0x000fe40007810000 */
[----:B------:R-:W-:Y:S01]  /*e850*/  FMNMX.FTZ R126, R36, R131, !PT ;  /* 0x00000083247e7209 */ /* 0x000fe20007810000 */
[----:B------:R-:W3:Y:S01]  /*e860*/  I2F R128, R128 ;  /* 0x0000008000807306 */ /* 0x000ee20000201400 */
[----:B------:R-:W-:Y:S02]  /*e870*/  IADD3 R123, R2, 0x68, RZ ;  /* 0x00000068027b7810 */ /* 0x000fe40007ffe0ff */
[----:B------:R-:W-:Y:S01]  /*e880*/  FMNMX.FTZ R130, R42, R129, !PT ;  /* 0x000000812a827209 */ /* 0x000fe20007810000 */
[C---:B-1----:R-:W-:Y:S01]  /*e890*/  FFMA.FTZ R47, R0.reuse, R118, R47 ;  /* 0x00000076002f7223 */ /* 0x042fe2000001002f */
[----:B------:R-:W-:Y:S01]  /*e8a0*/  FMNMX.FTZ R133, R37, R126, !PT ;  /* 0x0000007e25857209 */ /* 0x000fe20007810000 */
[----:B------:R-:W-:Y:S01]  /*e8b0*/  FFMA.FTZ R45, R0, R118, R45 ;  /* 0x00000076002d7223 */ /* 0x000fe2000001002d */
[----:B------:R-:W-:Y:S02]  /*e8c0*/  IADD3 R122, R2, 0x69, RZ ;  /* 0x00000069027a7810 */ /* 0x000fe40007ffe0ff */
[----:B------:R-:W-:Y:S01]  /*e8d0*/  FMNMX.FTZ R131, R43, R130, !PT ;  /* 0x000000822b837209 */ /* 0x000fe20007810000 */
[----:B------:R-:W1:Y:S01]  /*e8e0*/  I2F R119, R120 ;  /* 0x0000007800777306 */ /* 0x000e620000201400 */
[----:B------:R-:W-:Y:S02]  /*e8f0*/  FMNMX.FTZ R126, R40, R133, !PT ;  /* 0x00000085287e7209 */ /* 0x000fe40007810000 */
[----:B------:R-:W-:Y:S01]  /*e900*/  IADD3 R121, R2, 0x70, RZ ;  /* 0x0000007002797810 */ /* 0x000fe20007ffe0ff */
[----:B--2---:R-:W-:Y:S01]  /*e910*/  FFMA.FTZ R50, R0, R3, R50 ;  /* 0x0000000300327223 */ /* 0x004fe20000010032 */
[----:B------:R-:W-:Y:S01]  /*e920*/  FMNMX.FTZ R118, R46, R131, !PT ;  /* 0x000000832e767209 */ /* 0x000fe20007810000 */
[----:B------:R-:W-:Y:S01]  /*e930*/  FFMA.FTZ R48, R0, R3, R48 ;  /* 0x0000000300307223 */ /* 0x000fe20000010030 */
[----:B------:R-:W-:Y:S02]  /*e940*/  FMNMX.FTZ R3, R41, R126, !PT ;  /* 0x0000007e29037209 */ /* 0x000fe40007810000 */
[----:B------:R-:W-:Y:S01]  /*e950*/  FMNMX.FTZ R131, R47, R118, !PT ;  /* 0x000000762f837209 */ /* 0x000fe20007810000 */
[----:B------:R-:W2:Y:S01]  /*e960*/  I2F R127, R127 ;  /* 0x0000007f007f7306 */ /* 0x000ea20000201400 */
[----:B------:R-:W-:Y:S02]  /*e970*/  FMNMX.FTZ R118, R44, R3, !PT ;  /* 0x000000032c767209 */ /* 0x000fe40007810000 */
[----:B------:R-:W-:Y:S01]  /*e980*/  IADD3 R129, R2, 0x78, RZ ;  /* 0x0000007802817810 */ /* 0x000fe20007ffe0ff */
[C---:B---3--:R-:W-:Y:S01]  /*e990*/  FFMA.FTZ R51, R0.reuse, R128, R51 ;  /* 0x0000008000337223 */ /* 0x048fe20000010033 */
[----:B------:R-:W-:Y:S01]  /*e9a0*/  FMNMX.FTZ R3, R45, R118, !PT ;  /* 0x000000762d037209 */ /* 0x000fe20007810000 */
[----:B------:R-:W-:Y:S01]  /*e9b0*/  FFMA.FTZ R49, R0, R128, R49 ;  /* 0x0000008000317223 */ /* 0x000fe20000010031 */
[----:B------:R-:W-:Y:S02]  /*e9c0*/  IADD3 R2, R2, 0x79, RZ ;  /* 0x0000007902027810 */ /* 0x000fe40007ffe0ff */
[----:B------:R-:W-:Y:S01]  /*e9d0*/  FMNMX.FTZ R118, R48, R3, !PT ;  /* 0x0000000330767209 */ /* 0x000fe20007810000 */
[----:B------:R-:W3:Y:S03]  /*e9e0*/  I2F R125, R125 ;  /* 0x0000007d007d7306 */ /* 0x000ee60000201400 */
[----:B------:R-:W-:Y:S01]  /*e9f0*/  FMNMX.FTZ R3, R49, R118, !PT ;  /* 0x0000007631037209 */ /* 0x000fe20007810000 */
[----:B-1----:R-:W-:Y:S01]  /*ea00*/  FFMA.FTZ R63, R0, R119, R63 ;  /* 0x00000077003f7223 */ /* 0x002fe2000001003f */
[----:B------:R-:W-:Y:S01]  /*ea10*/  FMNMX.FTZ R120, R50, R131, !PT ;  /* 0x0000008332787209 */ /* 0x000fe20007810000 */
[C---:B------:R-:W-:Y:S03]  /*ea20*/  FFMA.FTZ R61, R0.reuse, R119, R61 ;  /* 0x00000077003d7223 */ /* 0x040fe6000001003d */
[----:B------:R-:W-:Y:S01]  /*ea30*/  FMNMX.FTZ R131, R51, R120, !PT ;  /* 0x0000007833837209 */ /* 0x000fe20007810000 */
[----:B------:R-:W1:Y:S01]  /*ea40*/  I2F R123, R123 ;  /* 0x0000007b007b7306 */ /* 0x000e620000201400 */
[CC--:B--2---:R-:W-:Y:S02]  /*ea50*/  FFMA.FTZ R54, R0.reuse, R127.reuse, R54 ;  /* 0x0000007f00367223 */ /* 0x0c4fe40000010036 */
[----:B------:R-:W-:Y:S03]  /*ea60*/  FFMA.FTZ R52, R0, R127, R52 ;  /* 0x0000007f00347223 */ /* 0x000fe60000010034 */
[----:B------:R-:W-:Y:S04]  /*ea70*/  FMNMX.FTZ R120, R54, R131, !PT ;  /* 0x0000008336787209 */ /* 0x000fe80007810000 */
[----:B------:R-:W2:Y:S01]  /*ea80*/  I2F R122, R122 ;  /* 0x0000007a007a7306 */ /* 0x000ea20000201400 */
[----:B------:R-:W-:Y:S01]  /*ea90*/  FMNMX.FTZ R118, R52, R3, !PT ;  /* 0x0000000334767209 */ /* 0x000fe20007810000 */
[CC--:B---3--:R-:W-:Y:S02]  /*eaa0*/  FFMA.FTZ R55, R0.reuse, R125.reuse, R55 ;  /* 0x0000007d00377223 */ /* 0x0c8fe40000010037 */
[C---:B------:R-:W-:Y:S03]  /*eab0*/  FFMA.FTZ R53, R0.reuse, R125, R53 ;  /* 0x0000007d00357223 */ /* 0x040fe60000010035 */
[----:B------:R-:W-:Y:S03]  /*eac0*/  FMNMX.FTZ R127, R55, R120, !PT ;  /* 0x00000078377f7209 */ /* 0x000fe60007810000 */
[----:B------:R-:W3:Y:S01]  /*ead0*/  I2F R121, R121 ;  /* 0x0000007900797306 */ /* 0x000ee20000201400 */
[----:B------:R-:W-:Y:S01]  /*eae0*/  FMNMX.FTZ R3, R53, R118, !PT ;  /* 0x0000007635037209 */ /* 0x000fe20007810000 */
[CC--:B-1----:R-:W-:Y:S02]  /*eaf0*/  FFMA.FTZ R58, R0.reuse, R123.reuse, R58 ;  /* 0x0000007b003a7223 */ /* 0x0c2fe4000001003a */
[----:B------:R-:W-:Y:S03]  /*eb00*/  FFMA.FTZ R56, R0, R123, R56 ;  /* 0x0000007b00387223 */ /* 0x000fe60000010038 */
[----:B------:R-:W-:Y:S03]  /*eb10*/  FMNMX.FTZ R120, R58, R127, !PT ;  /* 0x0000007f3a787209 */ /* 0x000fe60007810000 */
[----:B------:R-:W1:Y:S01]  /*eb20*/  I2F R129, R129 ;  /* 0x0000008100817306 */ /* 0x000e620000201400 */
[----:B------:R-:W-:Y:S01]  /*eb30*/  FMNMX.FTZ R118, R56, R3, !PT ;  /* 0x0000000338767209 */ /* 0x000fe20007810000 */
[CC--:B--2---:R-:W-:Y:S02]  /*eb40*/  FFMA.FTZ R59, R0.reuse, R122.reuse, R59 ;  /* 0x0000007a003b7223 */ /* 0x0c4fe4000001003b */
[C---:B------:R-:W-:Y:S03]  /*eb50*/  FFMA.FTZ R57, R0.reuse, R122, R57 ;  /* 0x0000007a00397223 */ /* 0x040fe60000010039 */
[----:B------:R-:W-:Y:S03]  /*eb60*/  FMNMX.FTZ R123, R59, R120, !PT ;  /* 0x000000783b7b7209 */ /* 0x000fe60007810000 */
[----:B------:R-:W2:Y:S01]  /*eb70*/  I2F R2, R2 ;  /* 0x0000000200027306 */ /* 0x000ea20000201400 */
[CC--:B---3--:R-:W-:Y:S02]  /*eb80*/  FFMA.FTZ R62, R0.reuse, R121.reuse, R62 ;  /* 0x00000079003e7223 */ /* 0x0c8fe4000001003e */
[----:B------:R-:W-:Y:S01]  /*eb90*/  FFMA.FTZ R60, R0, R121, R60 ;  /* 0x00000079003c7223 */ /* 0x000fe2000001003c */
[----:B------:R-:W-:Y:S02]  /*eba0*/  FMNMX.FTZ R121, R57, R118, !PT ;  /* 0x0000007639797209 */ /* 0x000fe40007810000 */
[----:B------:R-:W-:Y:S04]  /*ebb0*/  FMNMX.FTZ R120, R62, R123, !PT ;  /* 0x0000007b3e787209 */ /* 0x000fe80007810000 */
[----:B------:R-:W-:Y:S01]  /*ebc0*/  FMNMX.FTZ R3, R63, R120, !PT ;  /* 0x000000783f037209 */ /* 0x000fe20007810000 */
[----:B-1----:R-:W-:Y:S01]  /*ebd0*/  FFMA.FTZ R66, R0, R129, R66 ;  /* 0x0000008100427223 */ /* 0x002fe20000010042 */
[----:B------:R-:W-:Y:S01]  /*ebe0*/  FMNMX.FTZ R120, R60, R121, !PT ;  /* 0x000000793c787209 */ /* 0x000fe20007810000 */
[----:B------:R-:W-:Y:S03]  /*ebf0*/  FFMA.FTZ R64, R0, R129, R64 ;  /* 0x0000008100407223 */ /* 0x000fe60000010040 */
[----:B------:R-:W-:Y:S02]  /*ec00*/  FMNMX.FTZ R118, R66, R3, !PT ;  /* 0x0000000342767209 */ /* 0x000fe40007810000 */
[----:B------:R-:W-:Y:S01]  /*ec10*/  FMNMX.FTZ R3, R61, R120, !PT ;  /* 0x000000783d037209 */ /* 0x000fe20007810000 */
[CC--:B--2---:R-:W-:Y:S02]  /*ec20*/  FFMA.FTZ R67, R0.reuse, R2.reuse, R67 ;  /* 0x0000000200437223 */ /* 0x0c4fe40000010043 */
[----:B------:R-:W-:Y:S03]  /*ec30*/  FFMA.FTZ R65, R0, R2, R65 ;  /* 0x0000000200417223 */ /* 0x000fe60000010041 */
[----:B------:R-:W-:Y:S02]  /*ec40*/  FMNMX.FTZ R121, R67, R118, !PT ;  /* 0x0000007643797209 */ /* 0x000fe40007810000 */
[----:B------:R-:W-:Y:S03]  /*ec50*/  FMNMX.FTZ R118, R64, R3, !PT ;  /* 0x0000000340767209 */ /* 0x000fe60007810000 */
[----:B------:R-:W1:Y:S01]  /*ec60*/  SHFL.BFLY PT, R2, R121, 0x2, 0x1f ;  /* 0x0c401f0079027f89 */ /* 0x000e6200000e0000 */
[----:B------:R-:W-:Y:S07]  /*ec70*/  FMNMX.FTZ R122, R65, R118, !PT ;  /* 0x00000076417a7209 */ /* 0x000fee0007810000 */
[----:B------:R-:W2:Y:S01]  /*ec80*/  SHFL.BFLY PT, R3, R122, 0x2, 0x1f ;  /* 0x0c401f007a037f89 */ /* 0x000ea200000e0000 */
[----:B-1----:R-:W-:Y:S07]  /*ec90*/  FMNMX.FTZ R119, R121, R2, !PT ;  /* 0x0000000279777209 */ /* 0x002fee0007810000 */
[----:B------:R-:W1:Y:S01]  /*eca0*/  SHFL.BFLY PT, R2, R119, 0x1, 0x1f ;  /* 0x0c201f0077027f89 */ /* 0x000e6200000e0000 */
[----:B--2---:R-:W-:Y:S07]  /*ecb0*/  FMNMX.FTZ R120, R122, R3, !PT ;  /* 0x000000037a787209 */ /* 0x004fee0007810000 */
[----:B------:R-:W2:Y:S01]  /*ecc0*/  SHFL.BFLY PT, R3, R120, 0x1, 0x1f ;  /* 0x0c201f0078037f89 */ /* 0x000ea200000e0000 */
[----:B-1----:R-:W-:Y:S04]  /*ecd0*/  FMNMX.FTZ R2, R119, R2, !PT ;  /* 0x0000000277027209 */ /* 0x002fe80007810000 */
[C---:B------:R-:W-:Y:S01]  /*ece0*/  FSETP.NEU.FTZ.AND P0, PT, R2.reuse, -INF , PT ;  /* 0xff8000000200780b */ /* 0x040fe20003f1d000 */
[C---:B------:R-:W-:Y:S02]  /*ecf0*/  FADD.FTZ R118, -R2.reuse, R117 ;  /* 0x0000007502767221 */ /* 0x040fe40000010100 */
[----:B------:R-:W-:Y:S01]  /*ed00*/  FMUL.FTZ R121, R2, c[0x0][0x23c] ;  /* 0x00008f0002797a20 */ /* 0x000fe20000410000 */
[----:B--2---:R-:W-:Y:S01]  /*ed10*/  FMNMX.FTZ R3, R120, R3, !PT ;  /* 0x0000000378037209 */ /* 0x004fe20007810000 */
[----:B------:R-:W-:Y:S03]  /*ed20*/  FMUL.FTZ R117, R118, c[0x0][0x23c] ;  /* 0x00008f0076757a20 */ /* 0x000fe60000410000 */
[----:B------:R-:W-:Y:S01]  /*ed30*/  FSEL R119, R121, RZ, P0 ;  /* 0x000000ff79777208 */ /* 0x000fe20000000000 */
[C---:B------:R-:W-:Y:S01]  /*ed40*/  FADD.FTZ R118, -R3.reuse, R116 ;  /* 0x0000007403767221 */ /* 0x040fe20000010100 */
[C---:B------:R-:W-:Y:S01]  /*ed50*/  FSETP.NEU.FTZ.AND P0, PT, R3.reuse, -INF , PT ;  /* 0xff8000000300780b */ /* 0x040fe20003f1d000 */
[----:B------:R-:W1:Y:S01]  /*ed60*/  MUFU.EX2 R117, R117 ;  /* 0x0000007500757308 */ /* 0x000e620000000800 */
[----:B------:R-:W2:Y:S01]  /*ed70*/  LDSM.16.MT88.4 R120, [R170+0x9000] ;  /* 0x00900000aa78783b */ /* 0x000ea20000004200 */
[----:B------:R-:W-:Y:S02]  /*ed80*/  FMUL.FTZ R116, R118, c[0x0][0x23c] ;  /* 0x00008f0076747a20 */ /* 0x000fe40000410000 */
[----:B------:R-:W-:Y:S02]  /*ed90*/  FMUL.FTZ R118, R3, c[0x0][0x23c] ;  /* 0x00008f0003767a20 */ /* 0x000fe40000410000 */
[--C-:B------:R-:W-:Y:S02]  /*eda0*/  FFMA.FTZ R128, R10, c[0x0][0x23c], -R119.reuse ;  /* 0x00008f000a807a23 */ /* 0x100fe40000010877 */
[--C-:B------:R-:W-:Y:S01]  /*edb0*/  FFMA.FTZ R125, R11, c[0x0][0x23c], -R119.reuse ;  /* 0x00008f000b7d7a23 */ /* 0x100fe20000010877 */
[----:B------:R-:W-:Y:S01]  /*edc0*/  FSEL R118, R118, RZ, P0 ;  /* 0x000000ff76767208 */ /* 0x000fe20000000000 */
[----:B------:R-:W3:Y:S01]  /*edd0*/  MUFU.EX2 R116, R116 ;  /* 0x0000007400747308 */ /* 0x000ee20000000800 */
[--C-:B------:R-:W-:Y:S01]  /*ede0*/  FFMA.FTZ R138, R6, c[0x0][0x23c], -R119.reuse ;  /* 0x00008f00068a7a23 */ /* 0x100fe20000010877 */
[----:B------:R-:W-:Y:S01]  /*edf0*/  ISETP.GT.AND P0, PT, R180, 0x1, PT ;  /* 0x00000001b400780c */ /* 0x000fe20003f04270 */
[--C-:B------:R-:W-:Y:S01]  /*ee00*/  FFMA.FTZ R135, R7, c[0x0][0x23c], -R119.reuse ;  /* 0x00008f0007877a23 */ /* 0x100fe20000010877 */
[----:B------:R-:W-:Y:S01]  /*ee10*/  MOV R180, R124 ;  /* 0x0000007c00b47202 */ /* 0x000fe20000000f00 */
        /* <DEDUP_REMOVED lines=12> */
[C---:B---3--:R-:W-:Y:S02]  /*eee0*/  FMUL.FTZ R8, R116.reuse, R108 ;  /* 0x0000006c74087220 */ /* 0x048fe40000410000 */
[C---:B------:R-:W-:Y:S02]  /*eef0*/  FMUL.FTZ R9, R116.reuse, R109 ;  /* 0x0000006d74097220 */ /* 0x040fe40000410000 */
[----:B------:R-:W3:Y:S01]  /*ef00*/  LDSM.16.MT88.4 R108, [R168+0x9000] ;  /* 0x00900000a86c783b */ /* 0x000ee20000004200 */
[----:B------:R-:W-:Y:S01]  /*ef10*/  MUFU.EX2 R128, R128 ;  /* 0x0000008000807308 */ /* 0x000fe20000000800 */
        /* <DEDUP_REMOVED lines=18> */
[----:B------:R-:W1:Y:S01]  /*f040*/  MUFU.EX2 R129, R129 ;  /* 0x0000008100817308 */ /* 0x000e620000000800 */
[C---:B------:R-:W-:Y:S02]  /*f050*/  FMUL.FTZ R80, R116.reuse, R80 ;  /* 0x0000005074507220 */ /* 0x040fe40000410000 */
[C---:B------:R-:W-:Y:S01]  /*f060*/  FMUL.FTZ R81, R116.reuse, R81 ;  /* 0x0000005174517220 */ /* 0x040fe20000410000 */
[----:B----4-:R-:W-:Y:S01]  /*f070*/  F2FP.BF16.PACK_AB R115, R125, R128 ;  /* 0x000000807d73723e */ /* 0x010fe200000010ff */
        /* <DEDUP_REMOVED lines=21> */
[C---:B------:R-:W-:Y:S02]  /*f1d0*/  FMUL.FTZ R103, R117.reuse, R103 ;  /* 0x0000006775677220 */ /* 0x040fe40000410000 */
[C---:B------:R-:W-:Y:S02]  /*f1e0*/  FMUL.FTZ R100, R116.reuse, R100 ;  /* 0x0000006474647220 */ /* 0x040fe40000410000 */
[----:B------:R-:W-:Y:S01]  /*f1f0*/  FMUL.FTZ R101, R116, R101 ;  /* 0x0000006574657220 */ /* 0x000fe20000410000 */
[----:B----4-:R-:W-:Y:S01]  /*f200*/  F2FP.BF16.PACK_AB R114, R126, R127 ;  /* 0x0000007f7e72723e */ /* 0x010fe200000010ff */
[----:B------:R-:W-:Y:S02]  /*f210*/  FMUL.FTZ R14, R117, R106 ;  /* 0x0000006a750e7220 */ /* 0x000fe40000410000 */
[--C-:B------:R-:W-:Y:S02]  /*f220*/  FFMA.FTZ R131, R22, c[0x0][0x23c], -R119.reuse ;  /* 0x00008f0016837a23 */ /* 0x100fe40000010877 */
[--C-:B------:R-:W-:Y:S02]  /*f230*/  FFMA.FTZ R130, R23, c[0x0][0x23c], -R119.reuse ;  /* 0x00008f0017827a23 */ /* 0x100fe40000010877 */
[C---:B--2---:R-:W-:Y:S02]  /*f240*/  HMMA.16816.F32.BF16 R4, R112.reuse, R120, R4 ;  /* 0x000000787004723c */ /* 0x044fe40000041804 */
[----:B------:R-:W-:Y:S03]  /*f250*/  MUFU.EX2 R131, R131 ;  /* 0x0000008300837308 */ /* 0x000fe60000000800 */
[--C-:B------:R-:W-:Y:S02]  /*f260*/  FFMA.FTZ R132, R20, c[0x0][0x23c], -R118.reuse ;  /* 0x00008f0014847a23 */ /* 0x100fe40000010876 */
[--C-:B------:R-:W-:Y:S01]  /*f270*/  FFMA.FTZ R141, R30, c[0x0][0x23c], -R119.reuse ;  /* 0x00008f001e8d7a23 */ /* 0x100fe20000010877 */
[C---:B------:R-:W-:Y:S04]  /*f280*/  HMMA.16816.F32.BF16 R8, R112.reuse, R122, R8 ;  /* 0x0000007a7008723c */ /* 0x040fe80000041808 */
[--C-:B------:R-:W-:Y:S01]  /*f290*/  FFMA.FTZ R136, R31, c[0x0][0x23c], -R119.reuse ;  /* 0x00008f001f887a23 */ /* 0x100fe20000010877 */
[----:B------:R-:W-:Y:S01]  /*f2a0*/  MUFU.EX2 R130, R130 ;  /* 0x0000008200827308 */ /* 0x000fe20000000800 */
[--C-:B------:R-:W-:Y:S02]  /*f2b0*/  FFMA.FTZ R137, R34, c[0x0][0x23c], -R119.reuse ;  /* 0x00008f0022897a23 */ /* 0x100fe40000010877 */
[C---:B---3--:R-:W-:Y:S04]  /*f2c0*/  HMMA.16816.F32.BF16 R68, R112.reuse, R108, R68 ;  /* 0x0000006c7044723c */ /* 0x048fe80000041844 */
[--C-:B------:R-:W-:Y:S02]  /*f2d0*/  FFMA.FTZ R122, R25, c[0x0][0x23c], -R118.reuse ;  /* 0x00008f00197a7a23 */ /* 0x100fe40000010876 */
[--C-:B------:R-:W-:Y:S01]  /*f2e0*/  FFMA.FTZ R134, R35, c[0x0][0x23c], -R119.reuse ;  /* 0x00008f0023867a23 */ /* 0x100fe20000010877 */
[----:B------:R-:W-:Y:S01]  /*f2f0*/  MUFU.EX2 R132, R132 ;  /* 0x0000008400847308 */ /* 0x000fe20000000800 */
[C---:B------:R-:W-:Y:S01]  /*f300*/  HMMA.16816.F32.BF16 R72, R112.reuse, R110, R72 ;  /* 0x0000006e7048723c */ /* 0x040fe20000041848 */
[----:B------:R-:W1:Y:S03]  /*f310*/  LDSM.16.MT88.4 R108, [R170+0xb000] ;  /* 0x00b00000aa6c783b */ /* 0x000e660000004200 */
[--C-:B------:R-:W-:Y:S02]  /*f320*/  FFMA.FTZ R140, R28, c[0x0][0x23c], -R118.reuse ;  /* 0x00008f001c8c7a23 */ /* 0x100fe40000010876 */
[--C-:B------:R-:W-:Y:S02]  /*f330*/  FFMA.FTZ R139, R29, c[0x0][0x23c], -R118.reuse ;  /* 0x00008f001d8b7a23 */ /* 0x100fe40000010876 */
[--C-:B------:R-:W-:Y:S01]  /*f340*/  FFMA.FTZ R144, R32, c[0x0][0x23c], -R118.reuse ;  /* 0x00008f0020907a23 */ /* 0x100fe20000010876 */
[----:B------:R-:W-:Y:S01]  /*f350*/  LDSM.16.MT88.4 R28, [R170+0xc000] ;  /* 0x00c00000aa1c783b */ /* 0x000fe20000004200 */
[----:B------:R-:W-:Y:S02]  /*f360*/  MUFU.EX2 R122, R122 ;  /* 0x0000007a007a7308 */ /* 0x000fe40000000800 */
[--C-:B------:R-:W-:Y:S02]  /*f370*/  FFMA.FTZ R143, R33, c[0x0][0x23c], -R118.reuse ;  /* 0x00008f00218f7a23 */ /* 0x100fe40000010876 */
[--C-:B------:R-:W-:Y:S02]  /*f380*/  FFMA.FTZ R152, R38, c[0x0][0x23c], -R119.reuse ;  /* 0x00008f0026987a23 */ /* 0x100fe40000010877 */
[--C-:B------:R-:W-:Y:S01]  /*f390*/  FFMA.FTZ R147, R39, c[0x0][0x23c], -R119.reuse ;  /* 0x00008f0027937a23 */ /* 0x100fe20000010877 */
[----:B------:R-:W-:Y:S01]  /*f3a0*/  LDSM.16.MT88.4 R32, [R170+0xc400] ;  /* 0x00c40000aa20783b */ /* 0x000fe20000004200 */
[--C-:B------:R-:W-:Y:S02]  /*f3b0*/  FFMA.FTZ R148, R42, c[0x0][0x23c], -R119.reuse ;  /* 0x00008f002a947a23 */ /* 0x100fe40000010877 */
[--C-:B------:R-:W-:Y:S01]  /*f3c0*/  FFMA.FTZ R145, R43, c[0x0][0x23c], -R119.reuse ;  /* 0x00008f002b917a23 */ /* 0x100fe20000010877 */
[----:B------:R-:W-:Y:S01]  /*f3d0*/  MUFU.EX2 R141, R141 ;  /* 0x0000008d008d7308 */ /* 0x000fe20000000800 */
[--C-:B------:R-:W-:Y:S02]  /*f3e0*/  FFMA.FTZ R149, R36, c[0x0][0x23c], -R118.reuse ;  /* 0x00008f0024957a23 */ /* 0x100fe40000010876 */
[--C-:B------:R-:W-:Y:S02]  /*f3f0*/  FFMA.FTZ R150, R37, c[0x0][0x23c], -R118.reuse ;  /* 0x00008f0025967a23 */ /* 0x100fe40000010876 */
[----:B------:R-:W-:Y:S01]  /*f400*/  LDSM.16.MT88.4 R36, [R168+0xc800] ;  /* 0x00c80000a824783b */ /* 0x000fe20000004200 */
[--C-:B------:R-:W-:Y:S02]  /*f410*/  FFMA.FTZ R151, R40, c[0x0][0x23c], -R118.reuse ;  /* 0x00008f0028977a23 */ /* 0x100fe40000010876 */
[--C-:B------:R-:W-:Y:S02]  /*f420*/  FFMA.FTZ R154, R41, c[0x0][0x23c], -R118.reuse ;  /* 0x00008f00299a7a23 */ /* 0x100fe40000010876 */
[--C-:B------:R-:W-:Y:S01]  /*f430*/  FFMA.FTZ R123, R15, c[0x0][0x23c], -R119.reuse ;  /* 0x00008f000f7b7a23 */ /* 0x100fe20000010877 */
[----:B------:R-:W-:Y:S01]  /*f440*/  MUFU.EX2 R136, R136 ;  /* 0x0000008800887308 */ /* 0x000fe20000000800 */
[----:B------:R-:W-:Y:S01]  /*f450*/  FMUL.FTZ R15, R117, R107 ;  /* 0x0000006b750f7220 */ /* 0x000fe20000410000 */
[----:B------:R-:W-:Y:S01]  /*f460*/  LDSM.16.MT88.4 R40, [R168+0xe800] ;  /* 0x00e80000a828783b */ /* 0x000fe20000004200 */
[--C-:B------:R-:W-:Y:S02]  /*f470*/  FFMA.FTZ R133, R12, c[0x0][0x23c], -R118.reuse ;  /* 0x00008f000c857a23 */ /* 0x100fe40000010876 */
[----:B------:R-:W-:Y:S02]  /*f480*/  FMUL.FTZ R12, R116, R104 ;  /* 0x00000068740c7220 */ /* 0x000fe40000410000 */
[--C-:B------:R-:W-:Y:S01]  /*f490*/  FFMA.FTZ R121, R18, c[0x0][0x23c], -R119.reuse ;  /* 0x00008f0012797a23 */ /* 0x100fe20000010877 */
[C---:B-1----:R-:W-:Y:S02]  /*f4a0*/  HMMA.16816.F32.BF16 R76, R112.reuse, R108, R76 ;  /* 0x0000006c704c723c */ /* 0x042fe4000004184c */
[----:B------:R-:W-:Y:S01]  /*f4b0*/  MUFU.EX2 R123, R123 ;  /* 0x0000007b007b7308 */ /* 0x000fe20000000800 */
[--C-:B------:R-:W-:Y:S02]  /*f4c0*/  FFMA.FTZ R18, R13, c[0x0][0x23c], -R118.reuse ;  /* 0x00008f000d127a23 */ /* 0x100fe40000010876 */
[----:B------:R-:W-:Y:S02]  /*f4d0*/  FMUL.FTZ R13, R116, R105 ;  /* 0x00000069740d7220 */ /* 0x000fe40000410000 */
[----:B------:R-:W-:Y:S01]  /*f4e0*/  LDSM.16.MT88.4 R104, [R170+0x9400] ;  /* 0x00940000aa68783b */ /* 0x000fe20000004200 */
[C---:B------:R-:W-:Y:S04]  /*f4f0*/  HMMA.16816.F32.BF16 R80, R112.reuse, R110, R80 ;  /* 0x0000006e7050723c */ /* 0x040fe80000041850 */
[----:B------:R-:W-:Y:S01]  /*f500*/  MUFU.EX2 R121, R121 ;  /* 0x0000007900797308 */ /* 0x000fe20000000800 */
[--C-:B------:R-:W-:Y:S02]  /*f510*/  FFMA.FTZ R120, R19, c[0x0][0x23c], -R119.reuse ;  /* 0x00008f0013787a23 */ /* 0x100fe40000010877 */
[--C-:B------:R-:W-:Y:S01]  /*f520*/  FFMA.FTZ R52, R52, c[0x0][0x23c], -R118.reuse ;  /* 0x00008f0034347a23 */ /* 0x100fe20000010876 */
[----:B------:R-:W1:Y:S01]  /*f530*/  LDSM.16.MT88.4 R108, [R168+0xb000] ;  /* 0x00b00000a86c783b */ /* 0x000e620000004200 */
[--C-:B------:R-:W-:Y:S03]  /*f540*/  FFMA.FTZ R53, R53, c[0x0][0x23c], -R118.reuse ;  /* 0x00008f0035357a23 */ /* 0x100fe60000010876 */
        /* <DEDUP_REMOVED lines=9> */
[----:B------:R-:W-:Y:S02]  /*f5e0*/  FFMA.FTZ R64, R64, c[0x0][0x23c], -R118 ;  /* 0x00008f0040407a23 */ /* 0x000fe40000010876 */
[----:B------:R-:W-:Y:S02]  /*f5f0*/  FFMA.FTZ R138, R117, R196, R138 ;  /* 0x000000c4758a7223 */ /* 0x000fe4000001008a */
        /* <DEDUP_REMOVED lines=10> */
[----:B------:R-:W-:Y:S01]  /*f6a0*/  FFMA.FTZ R59, R62, c[0x0][0x23c], -R119 ;  /* 0x00008f003e3b7a23 */ /* 0x000fe20000010877 */
[C---:B-1----:R-:W-:Y:S03]  /*f6b0*/  HMMA.16816.F32.BF16 R84, R112.reuse, R108, R84 ;  /* 0x0000006c7054723c */ /* 0x042fe60000041854 */
[----:B------:R-:W-:Y:S02]  /*f6c0*/  FFMA.FTZ R62, R61, c[0x0][0x23c], -R118 ;  /* 0x00008f003d3e7a23 */ /* 0x000fe40000010876 */
[----:B------:R-:W-:Y:S01]  /*f6d0*/  FFMA.FTZ R142, R116, R197, R142 ;  /* 0x000000c5748e7223 */ /* 0x000fe2000001008e */
[----:B------:R-:W-:Y:S01]  /*f6e0*/  MUFU.EX2 R51, R51 ;  /* 0x0000003300337308 */ /* 0x000fe20000000800 */
[----:B------:R-:W-:Y:S01]  /*f6f0*/  FADD.FTZ R135, R135, R138 ;  /* 0x0000008a87877221 */ /* 0x000fe20000010000 */
[C---:B------:R-:W-:Y:S01]  /*f700*/  HMMA.16816.F32.BF16 R88, R112.reuse, R110, R88 ;  /* 0x0000006e7058723c */ /* 0x040fe20000041858 */
[----:B------:R-:W1:Y:S03]  /*f710*/  LDSM.16.MT88.4 R108, [R170+0xd000] ;  /* 0x00d00000aa6c783b */ /* 0x000e660000004200 */
[----:B------:R-:W-:Y:S01]  /*f720*/  FADD.FTZ R142, R129, R142 ;  /* 0x0000008e818e7221 */ /* 0x000fe20000010000 */
[----:B------:R-:W-:Y:S01]  /*f730*/  MOV R116, R3 ;  /* 0x0000000300747202 */ /* 0x000fe20000000f00 */
[----:B------:R-:W-:Y:S02]  /*f740*/  FADD.FTZ R128, R128, R135 ;  /* 0x0000008780807221 */ /* 0x000fe40000010000 */
[----:B------:R-:W-:Y:S01]  /*f750*/  MUFU.EX2 R54, R54 ;  /* 0x0000003600367308 */ /* 0x000fe20000000800 */
[----:B------:R-:W-:Y:S03]  /*f760*/  FADD.FTZ R127, R127, R142 ;  /* 0x0000008e7f7f7221 */ /* 0x000fe60000010000 */
[----:B------:R-:W-:Y:S02]  /*f770*/  FADD.FTZ R125, R125, R128 ;  /* 0x000000807d7d7221 */ /* 0x000fe40000010000 */
[----:B------:R-:W-:Y:S04]  /*f780*/  FADD.FTZ R126, R126, R127 ;  /* 0x0000007f7e7e7221 */ /* 0x000fe80000010000 */
[----:B------:R-:W-:Y:S10]  /*f790*/  MUFU.EX2 R55, R55 ;  /* 0x0000003700377308 */ /* 0x000ff40000000800 */
[----:B------:R-:W-:Y:S10]  /*f7a0*/  MUFU.EX2 R58, R58 ;  /* 0x0000003a003a7308 */ /* 0x000ff40000000800 */
[----:B------:R-:W2:Y:S01]  /*f7b0*/  MUFU.EX2 R120, R120 ;  /* 0x0000007800787308 */ /* 0x000ea20000000800 */
[C---:B-1----:R-:W-:Y:S09]  /*f7c0*/  HMMA.16816.F32.BF16 R92, R112.reuse, R108, R92 ;  /* 0x0000006c705c723c */ /* 0x042ff2000004185c */
[----:B------:R-:W-:Y:S01]  /*f7d0*/  MUFU.EX2 R133, R133 ;  /* 0x0000008500857308 */ /* 0x000fe20000000800 */
[C---:B------:R-:W-:Y:S01]  /*f7e0*/  HMMA.16816.F32.BF16 R96, R112.reuse, R110, R96 ;  /* 0x0000006e7060723c */ /* 0x040fe20000041860 */
[----:B------:R-:W1:Y:S08]  /*f7f0*/  LDSM.16.MT88.4 R108, [R168+0xd000] ;  /* 0x00d00000a86c783b */ /* 0x000e700000004200 */
[----:B------:R-:W-:Y:S03]  /*f800*/  MUFU.EX2 R137, R137 ;  /* 0x0000008900897308 */ /* 0x000fe60000000800 */
[----:B--2---:R-:W-:Y:S07]  /*f810*/  F2FP.BF16.PACK_AB R19, R120, R121 ;  /* 0x000000797813723e */ /* 0x004fee00000010ff */
[----:B------:R-:W-:Y:S10]  /*f820*/  MUFU.EX2 R134, R134 ;  /* 0x0000008600867308 */ /* 0x000ff40000000800 */
[----:B------:R-:W-:Y:S10]  /*f830*/  MUFU.EX2 R140, R140 ;  /* 0x0000008c008c7308 */ /* 0x000ff40000000800 */
[----:B------:R-:W-:Y:S01]  /*f840*/  MUFU.EX2 R139, R139 ;  /* 0x0000008b008b7308 */ /* 0x000fe20000000800 */
[C---:B-1----:R-:W-:Y:S07]  /*f850*/  HMMA.16816.F32.BF16 R100, R112.reuse, R108, R100 ;  /* 0x0000006c7064723c */ /* 0x042fee0000041864 */
[--C-:B------:R-:W-:Y:S01]  /*f860*/  FFMA.FTZ R109, R16, c[0x0][0x23c], -R118.reuse ;  /* 0x00008f00106d7a23 */ /* 0x100fe20000010876 */
[----:B------:R-:W-:Y:S01]  /*f870*/  HMMA.16816.F32.BF16 R12, R112, R110, R12 ;  /* 0x0000006e700c723c */ /* 0x000fe2000004180c */
[----:B------:R-:W1:Y:S06]  /*f880*/  MUFU.EX2 R108, R18 ;  /* 0x00000012006c7308 */ /* 0x000e6c0000000800 */
[--C-:B------:R-:W-:Y:S01]  /*f890*/  FFMA.FTZ R112, R17, c[0x0][0x23c], -R118.reuse ;  /* 0x00008f0011707a23 */ /* 0x100fe20000010876 */
[----:B------:R-:W-:Y:S01]  /*f8a0*/  F2FP.BF16.PACK_AB R17, R123, R146 ;  /* 0x000000927b11723e */ /* 0x000fe200000010ff */
[----:B------:R-:W-:Y:S02]  /*f8b0*/  FFMA.FTZ R115, R21, c[0x0][0x23c], -R118 ;  /* 0x00008f0015737a23 */ /* 0x000fe40000010876 */
[----:B------:R-:W2:Y:S01]  /*f8c0*/  MUFU.EX2 R109, R109 ;  /* 0x0000006d006d7308 */ /* 0x000ea20000000800 */
[----:B------:R-:W-:Y:S01]  /*f8d0*/  LDSM.16.MT88.4 R20, [R170+0x9800] ;  /* 0x00980000aa14783b */ /* 0x000fe20000004200 */
[--C-:B------:R-:W-:Y:S02]  /*f8e0*/  FFMA.FTZ R114, R26, c[0x0][0x23c], -R119.reuse ;  /* 0x00008f001a727a23 */ /* 0x100fe40000010877 */
[----:B------:R-:W-:Y:S02]  /*f8f0*/  FFMA.FTZ R113, R27, c[0x0][0x23c], -R119 ;  /* 0x00008f001b717a23 */ /* 0x000fe40000010877 */
[----:B------:R-:W-:Y:S04]  /*f900*/  FADD.FTZ R146, R146, R125 ;  /* 0x0000007d92927221 */ /* 0x000fe80000010000 */
[----:B------:R-:W3:Y:S01]  /*f910*/  MUFU.EX2 R112, R112 ;  /* 0x0000007000707308 */ /* 0x000ee20000000800 */
[----:B------:R-:W-:Y:S01]  /*f920*/  FADD.FTZ R146, R123, R146 ;  /* 0x000000927b927221 */ /* 0x000fe20000010000 */
[C---:B-1----:R-:W-:Y:S01]  /*f930*/  F2FP.BF16.PACK_AB R16, R108.reuse, R133 ;  /* 0x000000856c10723e */ /* 0x042fe200000010ff */
[----:B------:R-:W-:Y:S02]  /*f940*/  FADD.FTZ R133, R133, R126 ;  /* 0x0000007e85857221 */ /* 0x000fe40000010000 */
[----:B------:R-:W-:Y:S02]  /*f950*/  FADD.FTZ R121, R121, R146 ;  /* 0x0000009279797221 */ /* 0x000fe40000010000 */
[----:B------:R-:W-:Y:S03]  /*f960*/  FADD.FTZ R108, R108, R133 ;  /* 0x000000856c6c7221 */ /* 0x000fe60000010000 */
[----:B------:R-:W-:Y:S01]  /*f970*/  MUFU.EX2 R114, R114 ;  /* 0x0000007200727308 */ /* 0x000fe20000000800 */
[----:B------:R-:W-:Y:S02]  /*f980*/  FADD.FTZ R120, R120, R121 ;  /* 0x0000007978787221 */ /* 0x000fe40000010000 */
[----:B--2---:R-:W-:Y:S07]  /*f990*/  FADD.FTZ R61, R109, R108 ;  /* 0x0000006c6d3d7221 */ /* 0x004fee0000010000 */
[----:B------:R-:W1:Y:S01]  /*f9a0*/  MUFU.EX2 R113, R113 ;  /* 0x0000007100717308 */ /* 0x000e620000000800 */
[C---:B---3--:R-:W-:Y:S01]  /*f9b0*/  F2FP.BF16.PACK_AB R18, R112.reuse, R109 ;  /* 0x0000006d7012723e */ /* 0x048fe200000010ff */
[----:B------:R-:W-:Y:S01]  /*f9c0*/  FADD.FTZ R61, R112, R61 ;  /* 0x0000003d703d7221 */ /* 0x000fe20000010000 */
[----:B------:R-:W-:Y:S07]  /*f9d0*/  LDSM.16.MT88.4 R108, [R170+0xac00] ;  /* 0x00ac0000aa6c783b */ /* 0x000fee0000004200 */
[----:B------:R-:W2:Y:S01]  /*f9e0*/  MUFU.EX2 R115, R115 ;  /* 0x0000007300737308 */ /* 0x000ea20000000800 */
[C---:B------:R-:W-:Y:S08]  /*f9f0*/  HMMA.16816.F32.BF16 R4, R16.reuse, R104, R4 ;  /* 0x000000681004723c */ /* 0x040ff00000041804 */
[C---:B------:R-:W-:Y:S01]  /*fa00*/  HMMA.16816.F32.BF16 R8, R16.reuse, R106, R8 ;  /* 0x0000006a1008723c */ /* 0x040fe20000041808 */
[----:B------:R-:W3:Y:S01]  /*fa10*/  LDSM.16.MT88.4 R104, [R168+0x9400] ;  /* 0x00940000a868783b */ /* 0x000ee20000004200 */
[----:B------:R-:W-:Y:S10]  /*fa20*/  MUFU.EX2 R144, R144 ;  /* 0x0000009000907308 */ /* 0x000ff40000000800 */
[----:B------:R-:W-:Y:S10]  /*fa30*/  MUFU.EX2 R143, R143 ;  /* 0x0000008f008f7308 */ /* 0x000ff40000000800 */
[----:B------:R-:W-:Y:S10]  /*fa40*/  MUFU.EX2 R152, R152 ;  /* 0x0000009800987308 */ /* 0x000ff40000000800 */
[----:B------:R-:W-:Y:S01]  /*fa50*/  MUFU.EX2 R147, R147 ;  /* 0x0000009300937308 */ /* 0x000fe20000000800 */
[C---:B---3--:R-:W-:Y:S09]  /*fa60*/  HMMA.16816.F32.BF16 R68, R16.reuse, R104, R68 ;  /* 0x000000681044723c */ /* 0x048ff20000041844 */
[----:B------:R-:W-:Y:S01]  /*fa70*/  MUFU.EX2 R148, R148 ;  /* 0x0000009400947308 */ /* 0x000fe20000000800 */
[C---:B------:R-:W-:Y:S01]  /*fa80*/  HMMA.16816.F32.BF16 R72, R16.reuse, R106, R72 ;  /* 0x0000006a1048723c */ /* 0x040fe20000041848 */
[----:B------:R-:W3:Y:S08]  /*fa90*/  LDSM.16.MT88.4 R104, [R170+0xb400] ;  /* 0x00b40000aa68783b */ /* 0x000ef00000004200 */
        /* <DEDUP_REMOVED lines=20> */
[C---:B---3--:R-:W-:Y:S08]  /*fbe0*/  HMMA.16816.F32.BF16 R92, R16.reuse, R104, R92 ;  /* 0x00000068105c723c */ /* 0x048ff0000004185c */
[C---:B------:R-:W-:Y:S01]  /*fbf0*/  HMMA.16816.F32.BF16 R96, R16.reuse, R106, R96 ;  /* 0x0000006a1060723c */ /* 0x040fe20000041860 */
[----:B------:R-:W3:Y:S07]  /*fc00*/  LDSM.16.MT88.4 R104, [R168+0xd400] ;  /* 0x00d40000a868783b */ /* 0x000eee0000004200 */
[C---:B---3--:R-:W-:Y:S07]  /*fc10*/  HMMA.16816.F32.BF16 R100, R16.reuse, R104, R100 ;  /* 0x000000681064723c */ /* 0x048fee0000041864 */
[--C-:B------:R-:W-:Y:S01]  /*fc20*/  FFMA.FTZ R105, R24, c[0x0][0x23c], -R118.reuse ;  /* 0x00008f0018697a23 */ /* 0x100fe20000010876 */
[----:B------:R-:W-:Y:S01]  /*fc30*/  HMMA.16816.F32.BF16 R12, R16, R106, R12 ;  /* 0x0000006a100c723c */ /* 0x000fe2000004180c */
[----:B------:R-:W-:Y:S03]  /*fc40*/  LDSM.16.MT88.4 R24, [R168+0xa000] ;  /* 0x00a00000a818783b */ /* 0x000fe60000004200 */
[--C-:B------:R-:W-:Y:S01]  /*fc50*/  FFMA.FTZ R104, R63, c[0x0][0x23c], -R119.reuse ;  /* 0x00008f003f687a23 */ /* 0x100fe20000010877 */
[----:B------:R-:W3:Y:S01]  /*fc60*/  MUFU.EX2 R105, R105 ;  /* 0x0000006900697308 */ /* 0x000ee20000000800 */
[----:B------:R-:W-:Y:S01]  /*fc70*/  FFMA.FTZ R119, R67, c[0x0][0x23c], -R119 ;  /* 0x00008f0043777a23 */ /* 0x000fe20000010877 */
[----:B------:R-:W-:Y:S01]  /*fc80*/  F2FP.BF16.PACK_AB R17, R130, R131 ;  /* 0x000000838211723e */ /* 0x000fe200000010ff */
[--C-:B------:R-:W-:Y:S01]  /*fc90*/  FFMA.FTZ R63, R60, c[0x0][0x23c], -R118.reuse ;  /* 0x00008f003c3f7a23 */ /* 0x100fe20000010876 */
[----:B-1----:R-:W-:Y:S03]  /*fca0*/  F2FP.BF16.PACK_AB R19, R113, R114 ;  /* 0x000000727113723e */ /* 0x002fe600000010ff */
[----:B--2---:R-:W-:Y:S01]  /*fcb0*/  F2FP.BF16.PACK_AB R16, R115, R132 ;  /* 0x000000847310723e */ /* 0x004fe200000010ff */
[----:B------:R-:W-:Y:S02]  /*fcc0*/  FADD.FTZ R132, R132, R61 ;  /* 0x0000003d84847221 */ /* 0x000fe40000010000 */
[----:B------:R-:W-:Y:S01]  /*fcd0*/  MUFU.EX2 R60, R104 ;  /* 0x00000068003c7308 */ /* 0x000fe20000000800 */
[----:B------:R-:W-:Y:S02]  /*fce0*/  FFMA.FTZ R118, R65, c[0x0][0x23c], -R118 ;  /* 0x00008f0041767a23 */ /* 0x000fe40000010876 */
[----:B------:R-:W-:Y:S07]  /*fcf0*/  FADD.FTZ R132, R115, R132 ;  /* 0x0000008473847221 */ /* 0x000fee0000010000 */
[----:B------:R-:W-:Y:S01]  /*fd00*/  MUFU.EX2 R119, R119 ;  /* 0x0000007700777308 */ /* 0x000fe20000000800 */
[----:B---3--:R-:W-:Y:S09]  /*fd10*/  F2FP.BF16.PACK_AB R18, R122, R105 ;  /* 0x000000697a12723e */ /* 0x008ff200000010ff */
[----:B------:R-:W-:Y:S01]  /*fd20*/  MUFU.EX2 R118, R118 ;  /* 0x0000007600767308 */ /* 0x000fe20000000800 */
[C---:B------:R-:W-:Y:S08]  /*fd30*/  HMMA.16816.F32.BF16 R4, R16.reuse, R20, R4 ;  /* 0x000000141004723c */ /* 0x040ff00000041804 */
        /* <DEDUP_REMOVED lines=17> */
[----:B------:R-:W-:Y:S02]  /*fe50*/  F2FP.BF16.PACK_AB R17, R136, R141 ;  /* 0x0000008d8811723e */ /* 0x000fe400000010ff */
[----:B------:R-:W-:Y:S03]  /*fe60*/  F2FP.BF16.PACK_AB R19, R134, R137 ;  /* 0x000000898613723e */ /* 0x000fe600000010ff */
[----:B------:R-:W-:Y:S02]  /*fe70*/  F2FP.BF16.PACK_AB R16, R139, R140 ;  /* 0x0000008c8b10723e */ /* 0x000fe400000010ff */
[----:B------:R-:W-:Y:S07]  /*fe80*/  F2FP.BF16.PACK_AB R18, R143, R144 ;  /* 0x000000908f12723e */ /* 0x000fee00000010ff */
        /* <DEDUP_REMOVED lines=66> */
[C---:B---3--:R-:W-:Y:S01]  /*102b0*/  HMMA.16816.F32.BF16 R4, R16.reuse, R28, R4 ;  /* 0x0000001c1004723c */ /* 0x048fe20000041804 */
[----:B------:R-:W3:Y:S07]  /*102c0*/  MUFU.EX2 R28, R66 ;  /* 0x00000042001c7308 */ /* 0x000eee0000000800 */
[C---:B------:R-:W-:Y:S03]  /*102d0*/  HMMA.16816.F32.BF16 R8, R16.reuse, R30, R8 ;  /* 0x0000001e1008723c */ /* 0x040fe60000041808 */
[----:B------:R-:W-:Y:S05]  /*102e0*/  MUFU.EX2 R29, R63 ;  /* 0x0000003f001d7308 */ /* 0x000fea0000000800 */
[C---:B-1----:R-:W-:Y:S05]  /*102f0*/  HMMA.16816.F32.BF16 R68, R16.reuse, R20, R68 ;  /* 0x000000141044723c */ /* 0x042fea0000041844 */
[----:B------:R-:W1:Y:S03]  /*10300*/  MUFU.EX2 R30, R62 ;  /* 0x0000003e001e7308 */ /* 0x000e660000000800 */
[C---:B------:R-:W-:Y:S01]  /*10310*/  HMMA.16816.F32.BF16 R72, R16.reuse, R22, R72 ;  /* 0x000000161048723c */ /* 0x040fe20000041848 */
[----:B------:R-:W4:Y:S03]  /*10320*/  LDSM.16.MT88.4 R20, [R168+0xac00] ;  /* 0x00ac0000a814783b */ /* 0x000f260000004200 */
[----:B---3--:R-:W-:Y:S03]  /*10330*/  F2FP.BF16.PACK_AB R107, R119, R28 ;  /* 0x0000001c776b723e */ /* 0x008fe600000010ff */
[----:B------:R-:W3:Y:S01]  /*10340*/  MUFU.EX2 R31, R64 ;  /* 0x00000040001f7308 */ /* 0x000ee20000000800 */
[C---:B------:R-:W-:Y:S07]  /*10350*/  HMMA.16816.F32.BF16 R76, R16.reuse, R32, R76 ;  /* 0x00000020104c723c */ /* 0x040fee000004184c */
[----:B------:R-:W-:Y:S01]  /*10360*/  FADD.FTZ R33, R131, R120 ;  /* 0x0000007883217221 */ /* 0x000fe20000010000 */
[C---:B------:R-:W-:Y:S04]  /*10370*/  HMMA.16816.F32.BF16 R80, R16.reuse, R34, R80 ;  /* 0x000000221050723c */ /* 0x040fe80000041850 */
[----:B------:R-:W-:Y:S01]  /*10380*/  FADD.FTZ R33, R130, R33 ;  /* 0x0000002182217221 */ /* 0x000fe20000010000 */
[----:B-1----:R-:W-:Y:S03]  /*10390*/  F2FP.BF16.PACK_AB R104, R30, R29 ;  /* 0x0000001d1e68723e */ /* 0x002fe600000010ff */
[C---:B------:R-:W-:Y:S04]  /*103a0*/  HMMA.16816.F32.BF16 R84, R16.reuse, R36, R84 ;  /* 0x000000241054723c */ /* 0x040fe80000041854 */
[----:B------:R-:W-:Y:S02]  /*103b0*/  FADD.FTZ R32, R114, R33 ;  /* 0x0000002172207221 */ /* 0x000fe40000010000 */
[----:B------:R-:W-:Y:S01]  /*103c0*/  FADD.FTZ R33, R105, R132 ;  /* 0x0000008469217221 */ /* 0x000fe20000010000 */
[----:B------:R-:W-:Y:S01]  /*103d0*/  F2FP.BF16.PACK_AB R105, R60, R59 ;  /* 0x0000003b3c69723e */ /* 0x000fe200000010ff */
[C---:B------:R-:W-:Y:S04]  /*103e0*/  HMMA.16816.F32.BF16 R88, R16.reuse, R38, R88 ;  /* 0x000000261058723c */ /* 0x040fe80000041858 */
[----:B---3--:R-:W-:Y:S01]  /*103f0*/  F2FP.BF16.PACK_AB R106, R118, R31 ;  /* 0x0000001f766a723e */ /* 0x008fe200000010ff */
[----:B------:R-:W-:Y:S02]  /*10400*/  FADD.FTZ R32, R113, R32 ;  /* 0x0000002071207221 */ /* 0x000fe40000010000 */
[----:B------:R-:W-:Y:S01]  /*10410*/  FADD.FTZ R33, R122, R33 ;  /* 0x000000217a217221 */ /* 0x000fe20000010000 */
[C---:B--2---:R-:W-:Y:S04]  /*10420*/  HMMA.16816.F32.BF16 R92, R16.reuse, R24, R92 ;  /* 0x00000018105c723c */ /* 0x044fe8000004185c */
[----:B------:R-:W-:Y:S02]  /*10430*/  FADD.FTZ R141, R141, R32 ;  /* 0x000000208d8d7221 */ /* 0x000fe40000010000 */
[----:B------:R-:W-:Y:S02]  /*10440*/  FADD.FTZ R140, R140, R33 ;  /* 0x000000218c8c7221 */ /* 0x000fe40000010000 */
[C---:B------:R-:W-:Y:S01]  /*10450*/  HMMA.16816.F32.BF16 R96, R16.reuse, R26, R96 ;  /* 0x0000001a1060723c */ /* 0x040fe20000041860 */
[----:B------:R-:W1:Y:S03]  /*10460*/  LDSM.16.MT88.4 R24, [R170+0xcc00] ;  /* 0x00cc0000aa18783b */ /* 0x000e660000004200 */
[----:B------:R-:W-:Y:S02]  /*10470*/  FADD.FTZ R136, R136, R141 ;  /* 0x0000008d88887221 */ /* 0x000fe40000010000 */
[----:B------:R-:W-:Y:S02]  /*10480*/  FADD.FTZ R139, R139, R140 ;  /* 0x0000008c8b8b7221 */ /* 0x000fe40000010000 */
[C---:B------:R-:W-:Y:S04]  /*10490*/  HMMA.16816.F32.BF16 R100, R16.reuse, R40, R100 ;  /* 0x000000281064723c */ /* 0x040fe80000041864 */
[----:B------:R-:W-:Y:S04]  /*104a0*/  FADD.FTZ R137, R137, R136 ;  /* 0x0000008889897221 */ /* 0x000fe80000010000 */
[----:B------:R-:W-:Y:S01]  /*104b0*/  HMMA.16816.F32.BF16 R12, R16, R42, R12 ;  /* 0x0000002a100c723c */ /* 0x000fe2000004180c */
[----:B------:R-:W2:Y:S03]  /*104c0*/  LDSM.16.MT88.4 R16, [R168+0xcc00] ;  /* 0x00cc0000a810783b */ /* 0x000ea60000004200 */
[----:B------:R-:W-:Y:S04]  /*104d0*/  FADD.FTZ R137, R134, R137 ;  /* 0x0000008986897221 */ /* 0x000fe80000010000 */
[C---:B------:R-:W-:Y:S01]  /*104e0*/  HMMA.16816.F32.BF16 R112, R104.reuse, R108, R4 ;  /* 0x0000006c6870723c */ /* 0x040fe20000041804 */
[----:B------:R-:W3:Y:S04]  /*104f0*/  LDSM.16.MT88.4 R4, [R170+0xec00] ;  /* 0x00ec0000aa04783b */ /* 0x000ee80000004200 */
[----:B------:R-:W-:Y:S03]  /*10500*/  FADD.FTZ R152, R152, R137 ;  /* 0x0000008998987221 */ /* 0x000fe60000010000 */
[C---:B------:R-:W-:Y:S01]  /*10510*/  HMMA.16816.F32.BF16 R108, R104.reuse, R110, R8 ;  /* 0x0000006e686c723c */ /* 0x040fe20000041808 */
[----:B------:R-:W5:Y:S03]  /*10520*/  LDSM.16.MT88.4 R8, [R168+0xec00] ;  /* 0x00ec0000a808783b */ /* 0x000f660000004200 */
[----:B------:R-:W-:Y:S04]  /*10530*/  FADD.FTZ R147, R147, R152 ;  /* 0x0000009893937221 */ /* 0x000fe80000010000 */
[C---:B----4-:R-:W-:Y:S04]  /*10540*/  HMMA.16816.F32.BF16 R68, R104.reuse, R20, R68 ;  /* 0x000000146844723c */ /* 0x050fe80000041844 */
[----:B------:R-:W-:Y:S03]  /*10550*/  FADD.FTZ R148, R148, R147 ;  /* 0x0000009394947221 */ /* 0x000fe60000010000 */
[----:B------:R-:W-:Y:S01]  /*10560*/  FADD.FTZ R20, R144, R139 ;  /* 0x0000008b90147221 */ /* 0x000fe20000010000 */
[C---:B------:R-:W-:Y:S04]  /*10570*/  HMMA.16816.F32.BF16 R72, R104.reuse, R22, R72 ;  /* 0x000000166848723c */ /* 0x040fe80000041848 */
[----:B------:R-:W-:Y:S02]  /*10580*/  FADD.FTZ R20, R143, R20 ;  /* 0x000000148f147221 */ /* 0x000fe40000010000 */
[----:B------:R-:W-:Y:S02]  /*10590*/  FADD.FTZ R148, R145, R148 ;  /* 0x0000009491947221 */ /* 0x000fe40000010000 */
[C---:B-1----:R-:W-:Y:S04]  /*105a0*/  HMMA.16816.F32.BF16 R76, R104.reuse, R24, R76 ;  /* 0x00000018684c723c */ /* 0x042fe8000004184c */
[----:B------:R-:W-:Y:S02]  /*105b0*/  FADD.FTZ R149, R149, R20 ;  /* 0x0000001495957221 */ /* 0x000fe40000010000 */
[----:B------:R-:W-:Y:S02]  /*105c0*/  FADD.FTZ R117, R117, R148 ;  /* 0x0000009475757221 */ /* 0x000fe40000010000 */
[C---:B------:R-:W-:Y:S04]  /*105d0*/  HMMA.16816.F32.BF16 R80, R104.reuse, R26, R80 ;  /* 0x0000001a6850723c */ /* 0x040fe80000041850 */
[----:B------:R-:W-:Y:S02]  /*105e0*/  FADD.FTZ R150, R150, R149 ;  /* 0x0000009596967221 */ /* 0x000fe40000010000 */
[----:B------:R-:W-:Y:S01]  /*105f0*/  FADD.FTZ R46, R46, R117 ;  /* 0x000000752e2e7221 */ /* 0x000fe20000010000 */
[----:B------:R-:W-:Y:S01]  /*10600*/  MOV R117, R2 ;  /* 0x0000000200757202 */ /* 0x000fe20000000f00 */
[C---:B--2---:R-:W-:Y:S04]  /*10610*/  HMMA.16816.F32.BF16 R84, R104.reuse, R16, R84 ;  /* 0x000000106854723c */ /* 0x044fe80000041854 */
[----:B------:R-:W-:Y:S03]  /*10620*/  FADD.FTZ R47, R47, R46 ;  /* 0x0000002e2f2f7221 */ /* 0x000fe60000010000 */
[----:B------:R-:W-:Y:S01]  /*10630*/  FADD.FTZ R17, R151, R150 ;  /* 0x0000009697117221 */ /* 0x000fe20000010000 */
[C---:B------:R-:W-:Y:S04]  /*10640*/  HMMA.16816.F32.BF16 R88, R104.reuse, R18, R88 ;  /* 0x000000126858723c */ /* 0x040fe80000041858 */
[----:B------:R-:W-:Y:S02]  /*10650*/  FADD.FTZ R17, R154, R17 ;  /* 0x000000119a117221 */ /* 0x000fe40000010000 */
[----:B------:R-:W-:Y:S02]  /*10660*/  FADD.FTZ R50, R50, R47 ;  /* 0x0000002f32327221 */ /* 0x000fe40000010000 */
[----:B------:R-:W-:Y:S01]  /*10670*/  FADD.FTZ R44, R44, R17 ;  /* 0x000000112c2c7221 */ /* 0x000fe20000010000 */
[C---:B---3--:R-:W-:Y:S03]  /*10680*/  HMMA.16816.F32.BF16 R92, R104.reuse, R4, R92 ;  /* 0x00000004685c723c */ /* 0x048fe6000004185c */
[----:B------:R-:W-:Y:S02]  /*10690*/  FADD.FTZ R45, R45, R44 ;  /* 0x0000002c2d2d7221 */ /* 0x000fe40000010000 */
[----:B------:R-:W-:Y:S02]  /*106a0*/  FADD.FTZ R51, R51, R50 ;  /* 0x0000003233337221 */ /* 0x000fe40000010000 */
[----:B------:R-:W-:Y:S01]  /*106b0*/  FADD.FTZ R48, R48, R45 ;  /* 0x0000002d30307221 */ /* 0x000fe20000010000 */
[C---:B------:R-:W-:Y:S04]  /*106c0*/  HMMA.16816.F32.BF16 R96, R104.reuse, R6, R96 ;  /* 0x000000066860723c */ /* 0x040fe80000041860 */
[----:B------:R-:W-:Y:S02]  /*106d0*/  FADD.FTZ R49, R49, R48 ;  /* 0x0000003031317221 */ /* 0x000fe40000010000 */
[----:B------:R-:W-:Y:S02]  /*106e0*/  FADD.FTZ R54, R54, R51 ;  /* 0x0000003336367221 */ /* 0x000fe40000010000 */
[----:B------:R-:W-:Y:S01]  /*106f0*/  FADD.FTZ R52, R52, R49 ;  /* 0x0000003134347221 */ /* 0x000fe20000010000 */
[C---:B-----5:R-:W-:Y:S03]  /*10700*/  HMMA.16816.F32.BF16 R100, R104.reuse, R8, R100 ;  /* 0x000000086864723c */ /* 0x060fe60000041864 */
        /* <DEDUP_REMOVED lines=15> */
.L_x_1961:
[----:B------:R-:W1:Y:S01]  /*10800*/  SHFL.BFLY PT, R8, R197, 0x2, 0x1f ;  /* 0x0c401f00c5087f89 */ /* 0x000e6200000e0000 */
[----:B------:R-:W-:Y:S01]  /*10810*/  MOV R6, 0x3f800000 ;  /* 0x3f80000000067802 */ /* 0x000fe20000000f00 */
[----:B------:R-:W-:Y:S01]  /*10820*/  ULDC.U8 UR4, c[0x0][0x328] ;  /* 0x0000ca0000047ab9 */ /* 0x000fe20000000000 */
        /* <DEDUP_REMOVED lines=10> */
[----:B---3--:R-:W-:Y:S02]  /*108d0*/  SHF.R.S32.HI R9, RZ, 0x1f, R0 ;  /* 0x0000001fff097819 */ /* 0x008fe40000011400 */
[----:B------:R-:W-:-:S09]  /*108e0*/  FSETP.NE.FTZ.AND P2, PT, R4, RZ, PT ;  /* 0x000000ff0400720b */ /* 0x000fd20003f55000 */
[----:B------:R-:W1:Y:S08]  /*108f0*/  @P3 MUFU.RCP R6, R5 ;  /* 0x0000000500063308 */ /* 0x000e700000001000 */
[----:B------:R-:W2:Y:S01]  /*10900*/  @P2 MUFU.RCP R7, R4 ;  /* 0x0000000400072308 */ /* 0x000ea20000001000 */
[----:B-1----:R-:W-:-:S07]  /*10910*/  FMUL.FTZ R112, R6, R112 ;  /* 0x0000007006707220 */ /* 0x002fce0000410000 */
[----:B------:R-:W-:Y:S01]  /*10920*/  @P2 MUFU.LG2 R4, R4 ;  /* 0x0000000400042308 */ /* 0x000fe20000000c00 */
[C---:B------:R-:W-:Y:S02]  /*10930*/  FMUL.FTZ R113, R6.reuse, R113 ;  /* 0x0000007106717220 */ /* 0x040fe40000410000 */
        /* <DEDUP_REMOVED lines=32> */
[-C--:B------:R-:W-:Y:S01]  /*10b40*/  LEA.HI R6, R9, R0.reuse, RZ, 0x2 ;  /* 0x0000000009067211 */ /* 0x080fe200078f10ff */
[----:B--2---:R-:W-:Y:S01]  /*10b50*/  FMUL.FTZ R115, R7, R115 ;  /* 0x0000007307737220 */ /* 0x004fe20000410000 */
        /* <DEDUP_REMOVED lines=8> */
[----:B------:R-:W-:Y:S01]  /*10be0*/  IADD3 R14, -R13, R0, RZ ;  /* 0x000000000d0e7210 */ /* 0x000fe20007ffe1ff */
        /* <DEDUP_REMOVED lines=31> */
[----:B------:R-:W-:Y:S02]  /*10de0*/  SHF.R.S32.HI R7, RZ, 0x1f, R8 ;  /* 0x0000001fff077819 */ /* 0x000fe40000011408 */
[----:B------:R-:W-:-:S02]  /*10df0*/  F2FP.BF16.PACK_AB R102, R103, R102 ;  /* 0x000000666766723e */ /* 0x000fc400000010ff */
[----:B------:R-:W-:Y:S02]  /*10e00*/  LEA.HI R7, R7, R8, RZ, 0x3 ;  /* 0x0000000807077211 */ /* 0x000fe400078f18ff */
[----:B------:R-:W-:Y:S02]  /*10e10*/  F2FP.BF16.PACK_AB R106, R107, R106 ;  /* 0x0000006a6b6a723e */ /* 0x000fe400000010ff */
[----:B------:R-:W-:-:S04]  /*10e20*/  LOP3.LUT R7, R7, 0xfffffff8, RZ, 0xc0, !PT ;  /* 0xfffffff807077812 */ /* 0x000fc800078ec0ff */
[----:B------:R-:W-:-:S04]  /*10e30*/  IADD3 R7, R8, -R7, RZ ;  /* 0x8000000708077210 */ /* 0x000fc80007ffe0ff */
[----:B------:R-:W-:-:S04]  /*10e40*/  LEA.HI R10, R7, R7, RZ, 0x1 ;  /* 0x00000007070a7211 */ /* 0x000fc800078f08ff */
[----:B------:R-:W-:Y:S02]  /*10e50*/  SHF.R.S32.HI R12, RZ, 0x1, R10 ;  /* 0x00000001ff0c7819 */ /* 0x000fe4000001140a */
[----:B------:R-:W-:Y:S02]  /*10e60*/  LOP3.LUT R10, R10, 0x3fffffe, RZ, 0xc0, !PT ;  /* 0x03fffffe0a0a7812 */ /* 0x000fe400078ec0ff */
[C---:B------:R-:W-:Y:S01]  /*10e70*/  LOP3.LUT P0, RZ, R12.reuse, 0x2, RZ, 0xc0, !PT ;  /* 0x000000020cff7812 */ /* 0x040fe2000780c0ff */
[----:B------:R-:W-:Y:S01]  /*10e80*/  IMAD.SHL.U32 R13, R12, 0x40, RZ ;  /* 0x000000400c0d7824 */ /* 0x000fe200078e00ff */
[----:B------:R-:W-:Y:S02]  /*10e90*/  IADD3 R10, R7, -R10, RZ ;  /* 0x8000000a070a7210 */ /* 0x000fe40007ffe0ff */
[----:B------:R-:W-:Y:S02]  /*10ea0*/  LEA R7, R11, R14, 0x8 ;  /* 0x0000000e0b077211 */ /* 0x000fe400078e40ff */
[----:B------:R-:W-:-:S03]  /*10eb0*/  LOP3.LUT R13, R13, 0xc0, RZ, 0xc0, !PT ;  /* 0x000000c00d0d7812 */ /* 0x000fc600078ec0ff */
[----:B------:R-:W-:Y:S01]  /*10ec0*/  IMAD R7, R10, 0x10, R7 ;  /* 0x000000100a077824 */ /* 0x000fe200078e0207 */
[----:B------:R-:W-:Y:S02]  /*10ed0*/  LOP3.LUT R10, R12, 0x1, RZ, 0xc0, !PT ;  /* 0x000000010c0a7812 */ /* 0x000fe400078ec0ff */
[----:B------:R-:W-:Y:S01]  /*10ee0*/  LEA.HI R14, R13, R13, RZ, 0x1d ;  /* 0x0000000d0d0e7211 */ /* 0x000fe200078fe8ff */
[----:B------:R-:W1:Y:S01]  /*10ef0*/  @P3 MUFU.LG2 R12, R5 ;  /* 0x00000005000c3308 */ /* 0x000e620000000c00 */
[----:B------:R-:W-:Y:S02]  /*10f00*/  ISETP.NE.U32.AND P1, PT, R10, 0x1, PT ;  /* 0x000000010a00780c */ /* 0x000fe40003f25070 */
[----:B------:R-:W-:Y:S02]  /*10f10*/  LEA R7, R7, R14, 0x1 ;  /* 0x0000000e07077211 */ /* 0x000fe400078e08ff */
[----:B------:R-:W-:Y:S02]  /*10f20*/  MOV R10, 0x20 ;  /* 0x00000020000a7802 */ /* 0x000fe40000000f00 */
[----:B------:R-:W-:-:S02]  /*10f30*/  SHF.L.U32 R7, R7, 0x1, RZ ;  /* 0x0000000107077819 */ /* 0x000fc400000006ff */
[----:B------:R-:W-:Y:S02]  /*10f40*/  SEL R10, R10, 0xffffffe0, !P0 ;  /* 0xffffffe00a0a7807 */ /* 0x000fe40004000000 */
[C---:B------:R-:W-:Y:S01]  /*10f50*/  IADD3 R13, R7.reuse, -0x10, RZ ;  /* 0xfffffff0070d7810 */ /* 0x040fe20007ffe0ff */
[----:B------:R-:W-:Y:S01]  /*10f60*/  STS [R7], R112 ;  /* 0x0000007007007388 */ /* 0x000fe20000000800 */
[----:B------:R-:W-:Y:S01]  /*10f70*/  ISETP.NE.AND P0, PT, RZ, UR4, PT ;  /* 0x00000004ff007c0c */ /* 0x000fe2000bf05270 */
[C---:B------:R-:W-:Y:S01]  /*10f80*/  IMAD.IADD R15, R7.reuse, 0x1, R10 ;  /* 0x00000001070f7824 */ /* 0x040fe200078e020a */
[----:B------:R-:W-:Y:S01]  /*10f90*/  @P1 IADD3 R13, R7, 0x10, RZ ;  /* 0x00000010070d1810 */ /* 0x000fe20007ffe0ff */
[----:B------:R-:W-:Y:S01]  /*10fa0*/  STS [R7+0x200], R114 ;  /* 0x0002007207007388 */ /* 0x000fe20000000800 */
[----:B-1----:R-:W-:Y:S01]  /*10fb0*/  @P3 FMUL.FTZ R12, R12, 0.69314718246459960938 ;  /* 0x3f3172180c0c3820 */ /* 0x002fe20000410000 */
[----:B------:R-:W-:Y:S02]  /*10fc0*/  MOV R5, 0x7f800000 ;  /* 0x7f80000000057802 */ /* 0x000fe40000000f00 */
[----:B------:R-:W-:Y:S01]  /*10fd0*/  IADD3 R17, R10, R13, RZ ;  /* 0x0000000d0a117210 */ /* 0x000fe20007ffe0ff */
[----:B------:R-:W-:Y:S01]  /*10fe0*/  STS [R13], R108 ;  /* 0x0000006c0d007388 */ /* 0x000fe20000000800 */
[----:B------:R-:W-:Y:S01]  /*10ff0*/  MOV R10, 0x7f800000 ;  /* 0x7f800000000a7802 */ /* 0x000fe20000000f00 */
[----:B------:R-:W-:-:S02]  /*11000*/  @P3 FFMA.FTZ R5, R3, c[0x0][0x238], R12 ;  /* 0x00008e0003053a23 */ /* 0x000fc4000001000c */
        /* <DEDUP_REMOVED lines=15> */
[----:B------:R2:W-:Y:S04]  /*11100*/  STS [R13+0x2000], R96 ;  /* 0x002000600d007388 */ /* 0x0005e80000000800 */
[----:B------:R2:W-:Y:S04]  /*11110*/  STS [R13+0x2200], R98 ;  /* 0x002200620d007388 */ /* 0x0005e80000000800 */
[----:B------:R2:W-:Y:S04]  /*11120*/  STS [R15+0x2000], R100 ;  /* 0x002000640f007388 */ /* 0x0005e80000000800 */
[----:B------:R2:W-:Y:S04]  /*11130*/  STS [R15+0x2200], R102 ;  /* 0x002200660f007388 */ /* 0x0005e80000000800 */
[----:B------:R2:W-:Y:S04]  /*11140*/  STS [R17+0x2000], R104 ;  /* 0x0020006811007388 */ /* 0x0005e80000000800 */
[----:B------:R2:W-:Y:S01]  /*11150*/  STS [R17+0x2200], R106 ;  /* 0x0022006a11007388 */ /* 0x0005e20000000800 */
[----:B-1----:R-:W-:-:S04]  /*11160*/  @P2 FMUL.FTZ R7, R4, 0.69314718246459960938 ;  /* 0x3f31721804072820 */ /* 0x002fc80000410000 */
[----:B------:R-:W-:Y:S01]  /*11170*/  @P2 FFMA.FTZ R10, R2, c[0x0][0x238], R7 ;  /* 0x00008e00020a2a23 */ /* 0x000fe20000010007 */
[----:B------:R-:W-:Y:S05]  /*11180*/  @!P0 BRA `(.L_x_1966) ;  /* 0x0000007000008947 */ /* 0x000fea0003800000 */
[----:B------:R-:W1:Y:S01]  /*11190*/  S2R R2, SR_CTAID.Y ;  /* 0x0000000000027919 */ /* 0x000e620000002600 */
[----:B------:R-:W-:-:S03]  /*111a0*/  ISETP.NE.AND P0, PT, R183, -0x1, PT ;  /* 0xffffffffb700780c */ /* 0x000fc60003f05270 */
[----:B------:R-:W3:Y:S01]  /*111b0*/  S2R R3, SR_CTAID.Z ;  /* 0x0000000000037919 */ /* 0x000ee20000002700 */
[----:B-1----:R-:W-:-:S05]  /*111c0*/  IMAD R4, R2, c[0x0][0x214], RZ ;  /* 0x0000850002047a24 */ /* 0x002fca00078e02ff */
[----:B------:R-:W-:-:S05]  /*111d0*/  SEL R4, R4, R183, !P0 ;  /* 0x000000b704047207 */ /* 0x000fca0004000000 */
[----:B---3--:R-:W-:Y:S01]  /*111e0*/  IMAD R4, R3, c[0x0][0x234], R4 ;  /* 0x00008d0003047a24 */ /* 0x008fe200078e0204 */
[----:B------:R-:W-:Y:S05]  /*111f0*/  BRA `(.L_x_1967) ;  /* 0x0000004000007947 */ /* 0x000fea0003800000 */
.L_x_1966:
[----:B------:R-:W1:Y:S04]  /*11200*/  S2R R3, SR_CTAID.Z ;  /* 0x0000000000037919 */ /* 0x000e680000002700 */
[----:B------:R-:W1:Y:S02]  /*11210*/  S2R R2, SR_CTAID.Y ;  /* 0x0000000000027919 */ /* 0x000e640000002600 */
[----:B-1----:R-:W-:-:S04]  /*11220*/  IMAD R4, R2, c[0x0][0x1c0], R3 ;  /* 0x0000700002047a24 */ /* 0x002fc800078e0203 */
[----:B------:R-:W-:Y:S02]  /*11230*/  IMAD R4, R4, c[0x0][0x214], RZ ;  /* 0x0000850004047a24 */ /* 0x000fe400078e02ff */
.L_x_1967:
[----:B------:R-:W-:Y:S01]  /*11240*/  BAR.SYNC.DEFER_BLOCKING 0x0 ;  /* 0x0000000000007b1d */ /* 0x000fe20000010000 */
[----:B------:R-:W-:Y:S01]  /*11250*/  LOP3.LUT R9, R9, 0xffffffe0, RZ, 0xc0, !PT ;  /* 0xffffffe009097812 */ /* 0x000fe200078ec0ff */
[C---:B------:R-:W-:Y:S01]  /*11260*/  IMAD.WIDE.U32 R38, R183.reuse, c[0x0][0x1e8], RZ ;  /* 0x00007a00b7267a25 */ /* 0x040fe200078e00ff */
[----:B------:R-:W-:Y:S02]  /*11270*/  SHF.R.S32.HI R36, RZ, 0x1f, R11 ;  /* 0x0000001fff247819 */ /* 0x000fe4000001140b */
[----:B------:R-:W-:Y:S01]  /*11280*/  SHF.R.S32.HI R7, RZ, 0x1f, R2 ;  /* 0x0000001fff077819 */ /* 0x000fe20000011402 */
[----:B------:R-:W-:Y:S01]  /*11290*/  IMAD.IADD R9, R0, 0x1, -R9 ;  /* 0x0000000100097824 */ /* 0x000fe200078e0a09 */
[----:B------:R-:W-:Y:S01]  /*112a0*/  ISETP.NE.AND P0, PT, R183, -0x1, PT ;  /* 0xffffffffb700780c */ /* 0x000fe20003f05270 */
[----:B------:R-:W-:Y:S01]  /*112b0*/  IMAD.WIDE.U32 R40, R2, c[0x0][0x1e0], RZ ;  /* 0x0000780002287a25 */ /* 0x000fe200078e00ff */
[----:B------:R-:W-:Y:S01]  /*112c0*/  LEA.HI R36, R36, R11, RZ, 0x2 ;  /* 0x0000000b24247211 */ /* 0x000fe200078f10ff */
[----:B------:R-:W-:Y:S01]  /*112d0*/  BSSY B0, `(.L_x_1968) ;  /* 0x000001e000007945 */ /* 0x000fe20003800000 */
[----:B------:R-:W-:Y:S01]  /*112e0*/  LOP3.LUT P1, RZ, R9, 0x3, RZ, 0xc0, !PT ;  /* 0x0000000309ff7812 */ /* 0x000fe2000782c0ff */
[----:B------:R-:W-:Y:S01]  /*112f0*/  IMAD R7, R7, c[0x0][0x1e0], RZ ;  /* 0x0000780007077a24 */ /* 0x000fe200078e02ff */
[----:B------:R-:W-:Y:S01]  /*11300*/  LOP3.LUT R36, R36, 0xffffffc, RZ, 0xc0, !PT ;  /* 0x0ffffffc24247812 */ /* 0x000fe200078ec0ff */
[----:B------:R-:W-:Y:S01]  /*11310*/  IMAD R183, R183, c[0x0][0x1ec], R39 ;  /* 0x00007b00b7b77a24 */ /* 0x000fe200078e0227 */
[----:B------:R-:W-:Y:S01]  /*11320*/  SEL R0, R40, R38, !P0 ;  /* 0x0000002628007207 */ /* 0x000fe20004000000 */
[----:B------:R-:W-:-:S02]  /*11330*/  IMAD R7, R2, c[0x0][0x1e4], R7 ;  /* 0x0000790002077a24 */ /* 0x000fc400078e0207 */
[----:B------:R-:W-:-:S03]  /*11340*/  IMAD.IADD R11, R11, 0x1, -R36 ;  /* 0x000000010b0b7824 */ /* 0x000fc600078e0a24 */
[----:B------:R-:W-:Y:S01]  /*11350*/  @!P0 IADD3 R183, R41, R7, RZ ;  /* 0x0000000729b78210 */ /* 0x000fe20007ffe0ff */
[----:B------:R-:W-:Y:S01]  /*11360*/  IMAD R178, R11, 0x10, R178 ;  /* 0x000000100bb27824 */ /* 0x000fe200078e02b2 */
[----:B------:R1:W3:Y:S04]  /*11370*/  LDS.128 R28, [R181] ;  /* 0x00000000b51c7984 */ /* 0x0002e80000000c00 */
[----:B------:R1:W4:Y:S04]  /*11380*/  LDS.128 R24, [R181+0x800] ;  /* 0x00080000b5187984 */ /* 0x0003280000000c00 */
[----:B------:R1:W2:Y:S04]  /*11390*/  LDS.128 R20, [R181+0x1000] ;  /* 0x00100000b5147984 */ /* 0x0002a80000000c00 */
[----:B--2---:R1:W2:Y:S04]  /*113a0*/  LDS.128 R16, [R181+0x1800] ;  /* 0x00180000b5107984 */ /* 0x0042a80000000c00 */
[----:B------:R1:W1:Y:S04]  /*113b0*/  LDS.128 R12, [R181+0x2000] ;  /* 0x00200000b50c7984 */ /* 0x0002680000000c00 */
[----:B------:R1:W1:Y:S01]  /*113c0*/  LDS.128 R32, [R181+0x2800] ;  /* 0x00280000b5207984 */ /* 0x0002620000000c00 */
[----:B------:R-:W-:Y:S05]  /*113d0*/  @P1 BRA `(.L_x_1969) ;  /* 0x000000d000001947 */ /* 0x000fea0003800000 */
[----:B------:R-:W5:Y:S02]  /*113e0*/  S2R R9, SR_CTAID.X ;  /* 0x0000000000097919 */ /* 0x000f640000002500 */
[C---:B-----5:R-:W-:Y:S01]  /*113f0*/  IMAD R11, R9.reuse, 0x40, R4 ;  /* 0x00000040090b7824 */ /* 0x060fe200078e0204 */
[----:B------:R-:W-:Y:S01]  /*11400*/  IADD3 R4, R178, 0x8, RZ ;  /* 0x00000008b2047810 */ /* 0x000fe20007ffe0ff */
        /* <DEDUP_REMOVED lines=10> */
.L_x_1969:
[----:B------:R-:W-:Y:S05]  /*114b0*/  BSYNC B0 ;  /* 0x0000000000007941 */ /* 0x000fea0003800000 */
.L_x_1968:
[----:B------:R-:W5:Y:S01]  /*114c0*/  S2R R7, SR_CTAID.X ;  /* 0x0000000000077919 */ /* 0x000f620000002500 */
[----:B------:R-:W-:Y:S01]  /*114d0*/  SHF.R.S32.HI R4, RZ, 0x1f, R3 ;  /* 0x0000001fff047819 */ /* 0x000fe20000011403 */
[----:B------:R-:W-:Y:S04]  /*114e0*/  BSSY B0, `(.L_x_1970) ;  /* 0x000001c000007945 */ /* 0x000fe80003800000 */
[----:B------:R-:W-:-:S04]  /*114f0*/  IMAD R4, R4, c[0x0][0x1f0], RZ ;  /* 0x00007c0004047a24 */ /* 0x000fc800078e02ff */
[----:B------:R-:W-:Y:S01]  /*11500*/  IMAD R4, R3, c[0x0][0x1f4], R4 ;  /* 0x00007d0003047a24 */ /* 0x000fe200078e0204 */
[----:B----45:R-:W-:-:S04]  /*11510*/  SHF.L.U32 R5, R7, 0x6, RZ ;  /* 0x0000000607057819 */ /* 0x030fc800000006ff */
[----:B------:R-:W-:Y:S01]  /*11520*/  SHF.R.S32.HI R2, RZ, 0x1f, R5 ;  /* 0x0000001fff027819 */ /* 0x000fe20000011405 */
[----:B------:R-:W-:-:S04]  /*11530*/  IMAD.WIDE.U32 R10, R5, c[0x0][0x1e8], R184 ;  /* 0x00007a00050a7a25 */ /* 0x000fc800078e00b8 */
[----:B------:R-:W-:Y:S01]  /*11540*/  IMAD R2, R2, c[0x0][0x1e8], RZ ;  /* 0x00007a0002027a24 */ /* 0x000fe200078e02ff */
[----:B------:R-:W-:-:S03]  /*11550*/  IADD3 R10, P0, R0, R10, RZ ;  /* 0x0000000a000a7210 */ /* 0x000fc60007f1e0ff */
[C---:B------:R-:W-:Y:S01]  /*11560*/  IMAD R2, R5.reuse, c[0x0][0x1ec], R2 ;  /* 0x00007b0005027a24 */ /* 0x040fe200078e0202 */
[----:B------:R-:W-:-:S04]  /*11570*/  IADD3 R5, -R5, R182, RZ ;  /* 0x000000b605057210 */ /* 0x000fc80007ffe1ff */
        /* <DEDUP_REMOVED lines=9> */
[----:B------:R-:W-:Y:S01]  /*11610*/  IMAD R0, R8, c[0x0][0x1ec], R3 ;  /* 0x00007b0008007a24 */ /* 0x000fe200078e0203 */
[----:B------:R-:W-:Y:S01]  /*11620*/  ISETP.GE.AND P0, PT, R174, c[0x0][0x220], PT ;  /* 0x00008800ae007a0c */ /* 0x000fe20003f06270 */
[----:B------:R-:W-:-:S04]  /*11630*/  IMAD.WIDE.U32 R36, R8, c[0x0][0x1e8], R4 ;  /* 0x00007a0008247a25 */ /* 0x000fc800078e0004 */
[----:B------:R-:W-:Y:S01]  /*11640*/  IMAD.IADD R0, R0, 0x1, R37 ;  /* 0x0000000100007824 */ /* 0x000fe200078e0225 */
[----:B------:R-:W-:-:S04]  /*11650*/  LEA R2, P3, R36, c[0x0][0x1d0], 0x1 ;  /* 0x0000740024027a11 */ /* 0x000fc800078608ff */
[----:B------:R-:W-:-:S05]  /*11660*/  LEA.HI.X R3, R36, c[0x0][0x1d4], R0, 0x1, P3 ;  /* 0x0000750024037a11 */ /* 0x000fca00018f0c00 */
[----:B---3--:R3:W-:Y:S04]  /*11670*/  @!P2 STG.E.128 [R2.64], R28 ;  /* 0x0000001c0200a986 */ /* 0x0087e8000c101d06 */
[----:B------:R3:W-:Y:S04]  /*11680*/  @!P1 STG.E.128 [R2.64+0x40], R20 ;  /* 0x0000401402009986 */ /* 0x0007e8000c101d06 */
[----:B-1----:R3:W-:Y:S02]  /*11690*/  @!P0 STG.E.128 [R2.64+0x80], R12 ;  /* 0x0000800c02008986 */ /* 0x0027e4000c101d06 */
.L_x_1971:
[----:B------:R-:W-:Y:S05]  /*116a0*/  BSYNC B0 ;  /* 0x0000000000007941 */ /* 0x000fea0003800000 */
.L_x_1970:
[----:B------:R-:W-:Y:S01]  /*116b0*/  IMAD R7, R7, -0x40, R182 ;  /* 0xffffffc007077824 */ /* 0x000fe200078e02b6 */
[----:B------:R-:W-:-:S04]  /*116c0*/  LEA.HI.SX32 R6, R6, 0x20, 0x1e ;  /* 0x0000002006067811 */ /* 0x000fc800078ff2ff */
[----:B------:R-:W-:-:S13]  /*116d0*/  ISETP.GE.AND P0, PT, R6, R7, PT ;  /* 0x000000070600720c */ /* 0x000fda0003f06270 */
[----:B------:R-:W-:Y:S05]  /*116e0*/  @P0 EXIT ;  /* 0x000000000000094d */ /* 0x000fea0003800000 */
[----:B------:R-:W-:Y:S01]  /*116f0*/  IADD3 R8, P0, R8, 0x20, RZ ;  /* 0x0000002008087810 */ /* 0x000fe20007f1e0ff */
[----:B------:R-:W-:Y:S01]  /*11700*/  IMAD.MOV.U32 R4, RZ, RZ, R10 ;  /* 0x000000ffff047224 */ /* 0x000fe200078e000a */
[----:B------:R-:W-:-:S03]  /*11710*/  ISETP.GE.AND P1, PT, R184, c[0x0][0x220], PT ;  /* 0x00008800b8007a0c */ /* 0x000fc60003f26270 */
[----:B---3--:R-:W-:Y:S01]  /*11720*/  IMAD.X R3, RZ, RZ, R189, P0 ;  /* 0x000000ffff037224 */ /* 0x008fe200000e06bd */
[----:B------:R-:W-:Y:S01]  /*11730*/  ISETP.GE.AND P0, PT, R175, c[0x0][0x220], PT ;  /* 0x00008800af007a0c */ /* 0x000fe20003f06270 */
[----:B------:R-:W-:-:S04]  /*11740*/  IMAD.WIDE.U32 R4, R8, c[0x0][0x1e8], R4 ;  /* 0x00007a0008047a25 */ /* 0x000fc800078e0004 */
[----:B------:R-:W-:Y:S01]  /*11750*/  IMAD R3, R3, c[0x0][0x1e8], RZ ;  /* 0x00007a0003037a24 */ /* 0x000fe200078e02ff */
[----:B------:R-:W-:-:S03]  /*11760*/  LEA R2, P2, R4, c[0x0][0x1d0], 0x1 ;  /* 0x0000740004027a11 */ /* 0x000fc600078408ff */
[----:B------:R-:W-:-:S04]  /*11770*/  IMAD R3, R8, c[0x0][0x1ec], R3 ;  /* 0x00007b0008037a24 */ /* 0x000fc800078e0203 */
[----:B------:R-:W-:-:S05]  /*11780*/  IMAD.IADD R3, R3, 0x1, R5 ;  /* 0x0000000103037824 */ /* 0x000fca00078e0205 */
[----:B------:R-:W-:-:S05]  /*11790*/  LEA.HI.X R3, R4, c[0x0][0x1d4], R3, 0x1, P2 ;  /* 0x0000750004037a11 */ /* 0x000fca00010f0c03 */
[----:B--2---:R2:W-:Y:S01]  /*117a0*/  @!P0 STG.E.128 [R2.64+0x40], R16 ;  /* 0x0000401002008986 */ /* 0x0045e2000c101d06 */
[----:B------:R-:W-:-:S03]  /*117b0*/  ISETP.GE.AND P0, PT, R174, c[0x0][0x220], PT ;  /* 0x00008800ae007a0c */ /* 0x000fc60003f06270 */
[----:B------:R2:W-:Y:S10]  /*117c0*/  @!P1 STG.E.128 [R2.64], R24 ;  /* 0x0000001802009986 */ /* 0x0005f4000c101d06 */
[----:B------:R-:W-:Y:S05]  /*117d0*/  @P0 EXIT ;  /* 0x000000000000094d */ /* 0x000fea0003800000 */
[----:B-1----:R-:W-:Y:S01]  /*117e0*/  STG.E.128 [R2.64+0x80], R32 ;  /* 0x0000802002007986 */ /* 0x002fe2000c101d06 */
[----:B------:R-:W-:Y:S05]  /*117f0*/  EXIT ;  /* 0x000000000000794d */ /* 0x000fea0003800000 */
.L_x_1972:
        /* <DEDUP_REMOVED lines=16> */
.L_x_6332:


//--------------------- .text._ZN5flash24flash_fwd_splitkv_kernelI23Flash_fwd_kernel_traitsILi96ELi64ELi128ELi4ELb0ELb0EN7cutlass10bfloat16_tE19Flash_kernel_traitsILi96ELi64ELi128ELi4ES3_EELb1ELb0ELb1ELb0ELb0ELb1ELb0ELb0EEEvNS_16Flash_fwd_paramsE --------------------------
	.section	.text._ZN5flash24flash_fwd_splitkv_kernelI23Flash_fwd_kernel_traitsILi96ELi64ELi128ELi4ELb0ELb0EN7cutlass10bfloat16_tE19Flash_kernel_traitsILi96ELi64ELi128ELi4ES3_EELb1ELb0ELb1ELb0ELb0ELb1ELb0ELb0EEEvNS_16Flash_fwd_paramsE,"ax",@progbits
	.sectioninfo	@"SHI_REGISTERS=242"
	.align	128
        .global         _ZN5flash24flash_fwd_splitkv_kernelI23Flash_fwd_kernel_traitsILi96ELi64ELi128ELi4ELb0ELb0EN7cutlass10bfloat16_tE19Flash_kernel_traitsILi96ELi64ELi128ELi4ES3_EELb1ELb0ELb1ELb0ELb0ELb1ELb0ELb0EEEvNS_16Flash_fwd_paramsE
        .type           _ZN5flash24flash_fwd_splitkv_kernelI23Flash_fwd_kernel_traitsILi96ELi64ELi128ELi4ELb0ELb0EN7cutlass10bfloat16_tE19Flash_kernel_traitsILi96ELi64ELi128ELi4ES3_EELb1ELb0ELb1ELb0ELb0ELb1ELb0ELb0EEEvNS_16Flash_fwd_paramsE,@function
        .size           _ZN5flash24flash_fwd_splitkv_kernelI23Flash_fwd_kernel_traitsILi96ELi64ELi128ELi4ELb0ELb0EN7cutlass10bfloat16_tE19Flash_kernel_traitsILi96ELi64ELi128ELi4ES3_EELb1ELb0ELb1ELb0ELb0ELb1ELb0ELb0EEEvNS_16Flash_fwd_paramsE,(.L_x_6333 - _ZN5flash24flash_fwd_splitkv_kernelI23Flash_fwd_kernel_traitsILi96ELi64ELi128ELi4ELb0ELb0EN7cutlass10bfloat16_tE19Flash_kernel_traitsILi96ELi64ELi128ELi4ES3_EELb1ELb0ELb1ELb0ELb0ELb1ELb0ELb0EEEvNS_16Flash_fwd_paramsE)
        .other          _ZN5flash24flash_fwd_splitkv_kernelI23Flash_fwd_kernel_traitsILi96ELi64ELi128ELi4ELb0ELb0EN7cutlass10bfloat16_tE19Flash_kernel_traitsILi96ELi64ELi128ELi4ES3_EELb1ELb0ELb1ELb0ELb0ELb1ELb0ELb0EEEvNS_16Flash_fwd_paramsE,@"STO_CUDA_ENTRY STV_DEFAULT"
_ZN5flash24flash_fwd_splitkv_kernelI23Flash_fwd_kernel_traitsILi96ELi64ELi128ELi4ELb0ELb0EN7cutlass10bfloat16_tE19Flash_kernel_traitsILi96ELi64ELi128ELi4ES3_EELb1ELb0ELb1ELb0ELb0ELb1ELb0ELb0EEEvNS_16Flash_fwd_paramsE:
.text._ZN5flash24flash_fwd_splitkv_kernelI23Flash_fwd_kernel_traitsILi96ELi64ELi128ELi4ELb0ELb0EN7cutlass10bfloat16_tE19Flash_kernel_traitsILi96ELi64ELi128ELi4ES3_EELb1ELb0ELb1ELb0ELb0ELb1ELb0ELb0EEEvNS_16Flash_fwd_paramsE:
        /* <DEDUP_REMOVED lines=33> */
.L_x_1973:
[----:B-1-34-:R-:W-:Y:S02]  /*0210*/  MOV R0, c[0x0][0x218] ;  /* 0x0000860000007a02 */ /* 0x01afe40000000f00 */
.L_x_1974:
        /* <DEDUP_REMOVED lines=80> */
.L_x_1977:
[----:B------:R-:W-:Y:S05]  /*0720*/  BSYNC B0 ;  /* 0x0000000000007941 */ /* 0x000fea0003800000 */
.L_x_1976:
        /* <DEDUP_REMOVED lines=19> */
.L_x_1979:
[----:B------:R-:W-:Y:S05]  /*0860*/  BSYNC B0 ;  /* 0x0000000000007941 */ /* 0x000fea0003800000 */
.L_x_1978:
        /* <DEDUP_REMOVED lines=13> */
.L_x_1975:
        /* <DEDUP_REMOVED lines=93> */
.L_x_1980:
        /* <DEDUP_REMOVED lines=15> */
.L_x_1982:
        /* <DEDUP_REMOVED lines=52> */
.L_x_1981:
        /* <DEDUP_REMOVED lines=110> */
.L_x_1984:
[----:B------:R-:W-:Y:S05]  /*1a20*/  BSYNC B0 ;  /* 0x0000000000007941 */ /* 0x000fea0003800000 */
.L_x_1983:
        /* <DEDUP_REMOVED lines=36> */
.L_x_1986:
[----:B------:R-:W-:Y:S05]  /*1c70*/  BSYNC B0 ;  /* 0x0000000000007941 */ /* 0x000fea0003800000 */
.L_x_1985:
        /* <DEDUP_REMOVED lines=33> */
.L_x_1988:
[----:B------:R-:W-:Y:S05]  /*1e90*/  BSYNC B0 ;  /* 0x0000000000007941 */ /* 0x000fea0003800000 */
.L_x_1987:
        /* <DEDUP_REMOVED lines=34> */
.L_x_1990:
[----:B------:R-:W-:Y:S05]  /*20c0*/  BSYNC B0 ;  /* 0x0000000000007941 */ /* 0x000fea0003800000 */
.L_x_1989:
        /* <DEDUP_REMOVED lines=32> */
.L_x_1992:
[----:B------:R-:W-:Y:S05]  /*22d0*/  BSYNC B0 ;  /* 0x0000000000007941 */ /* 0x000fea0003800000 */
.L_x_1991:
        /* <DEDUP_REMOVED lines=34> */
.L_x_1994:
[----:B------:R-:W-:Y:S05]  /*2500*/  BSYNC B0 ;  /* 0x0000000000007941 */ /* 0x000fea0003800000 */
.L_x_1993:
        /* <DEDUP_REMOVED lines=93> */
.L_x_1996:
[----:B---3--:R-:W-:Y:S05]  /*2ae0*/  BSYNC B0 ;  /* 0x0000000000007941 */ /* 0x008fea0003800000 */
.L_x_1995:
        /* <DEDUP_REMOVED lines=34> */
.L_x_1998:
[----:B------:R-:W-:Y:S05]  /*2d10*/  BSYNC B0 ;  /* 0x0000000000007941 */ /* 0x000fea0003800000 */
.L_x_1997:
        /* <DEDUP_REMOVED lines=34> */
.L_x_2000:
[----:B------:R-:W-:Y:S05]  /*2f40*/  BSYNC B0 ;  /* 0x0000000000007941 */ /* 0x000fea0003800000 */
.L_x_1999:
        /* <DEDUP_REMOVED lines=39> */
.L_x_2002:
[----:B------:R-:W-:Y:S05]  /*31c0*/  BSYNC B0 ;  /* 0x0000000000007941 */ /* 0x000fea0003800000 */
.L_x_2001:
[----:B------:R-:W-:Y:S01]  /*31d0*/  IMAD.SHL.U32 R170, R170, 0x2, RZ ;  /* 0x00000002aaaa7824 */ /* 0x000fe200078e00ff */
[----:B------:R-:W-:Y:S01]  /*31e0*/  LDSM.16.M88.4 R92, [R171] ;  /* 0x00000000ab5c783b */ /* 0x000fe20000000200 */
[----:B------:R-:W-:Y:S01]  /*31f0*/  IMAD R169, R4, 0x2, R171 ;  /* 0x0000000204a97824 */ /* 0x000fe200078e02ab */
[----:B------:R-:W-:Y:S01]  /*3200*/  IMNMX R136, R118, R131, PT ;  /* 0x0000008376887217 */ /* 0x000fe20003800200 */
[----:B------:R-:W-:Y:S01]  /*3210*/  IMAD R119, R3, 0x2, R170 ;  /* 0x0000000203777824 */ /* 0x000fe200078e02aa */
[----:B------:R-:W5:Y:S04]  /*3220*/  LDSM.16.M88.4 R20, [R170+0x3000] ;  /* 0x00300000aa14783b */ /* 0x000f680000000200 */
[----:B------:R-:W1:Y:S04]  /*3230*/  LDSM.16.M88.4 R80, [R170+0x3400] ;  /* 0x00340000aa50783b */ /* 0x000e680000000200 */
[----:B------:R-:W-:Y:S04]  /*3240*/  LDSM.16.M88.4 R108, [R169] ;  /* 0x00000000a96c783b */ /* 0x000fe80000000200 */
[----:B------:R-:W2:Y:S04]  /*3250*/  LDSM.16.M88.4 R84, [R119+0x3000] ;  /* 0x003000007754783b */ /* 0x000ea80000000200 */
[----:B------:R-:W3:Y:S04]  /*3260*/  LDSM.16.M88.4 R72, [R170+0x3800] ;  /* 0x00380000aa48783b */ /* 0x000ee80000000200 */
[----:B------:R-:W4:Y:S04]  /*3270*/  LDSM.16.M88.4 R64, [R170+0x3c00] ;  /* 0x003c0000aa40783b */ /* 0x000f280000000200 */
[----:B------:R-:W2:Y:S04]  /*3280*/  LDSM.16.M88.4 R56, [R170+0x4000] ;  /* 0x00400000aa38783b */ /* 0x000ea80000000200 */
[----:B------:R-:W2:Y:S04]  /*3290*/  LDSM.16.M88.4 R40, [R119+0x3400] ;  /* 0x003400007728783b */ /* 0x000ea80000000200 */
[----:B------:R-:W-:Y:S04]  /*32a0*/  LDSM.16.M88.4 R88, [R171+0x1000] ;  /* 0x00100000ab58783b */ /* 0x000fe80000000200 */
[----:B-12---:R-:W1:Y:S01]  /*32b0*/  LDSM.16.M88.4 R8, [R170+0x5000] ;  /* 0x00500000aa08783b */ /* 0x006e620000000200 */
[C---:B-----5:R-:W-:Y:S03]  /*32c0*/  HMMA.16816.F32.BF16 R24, R92.reuse, R20, RZ ;  /* 0x000000145c18723c */ /* 0x060fe600000418ff */
[----:B------:R-:W2:Y:S04]  /*32d0*/  LDSM.16.M88.4 R48, [R170+0x4400] ;  /* 0x00440000aa30783b */ /* 0x000ea80000000200 */
[----:B------:R-:W5:Y:S01]  /*32e0*/  LDSM.16.M88.4 R100, [R170+0x4800] ;  /* 0x00480000aa64783b */ /* 0x000f620000000200 */
[C---:B------:R-:W-:Y:S03]  /*32f0*/  HMMA.16816.F32.BF16 R20, R92.reuse, R22, RZ ;  /* 0x000000165c14723c */ /* 0x040fe600000418ff */
[----:B------:R-:W1:Y:S04]  /*3300*/  LDSM.16.M88.4 R36, [R119+0x3800] ;  /* 0x003800007724783b */ /* 0x000e680000000200 */
[----:B------:R-:W1:Y:S01]  /*3310*/  LDSM.16.M88.4 R28, [R119+0x3c00] ;  /* 0x003c0000771c783b */ /* 0x000e620000000200 */
[C---:B------:R-:W-:Y:S03]  /*3320*/  HMMA.16816.F32.BF16 R32, R92.reuse, R80, RZ ;  /* 0x000000505c20723c */ /* 0x040fe600000418ff */
[----:B------:R-:W1:Y:S04]  /*3330*/  LDSM.16.M88.4 R12, [R119+0x4000] ;  /* 0x00400000770c783b */ /* 0x000e680000000200 */
[----:B------:R-:W1:Y:S01]  /*3340*/  LDSM.16.M88.4 R104, [R170+0x4c00] ;  /* 0x004c0000aa68783b */ /* 0x000e620000000200 */
[----:B------:R-:W-:Y:S03]  /*3350*/  HMMA.16816.F32.BF16 R80, R92, R82, RZ ;  /* 0x000000525c50723c */ /* 0x000fe600000418ff */
[----:B------:R-:W-:Y:S04]  /*3360*/  LDSM.16.M88.4 R124, [R119+0x5000] ;  /* 0x00500000777c783b */ /* 0x000fe80000000200 */
[----:B------:R-:W1:Y:S01]  /*3370*/  LDSM.16.M88.4 R112, [R170+0x5400] ;  /* 0x00540000aa70783b */ /* 0x000e620000000200 */
[C---:B------:R-:W-:Y:S03]  /*3380*/  HMMA.16816.F32.BF16 R20, R108.reuse, R86, R20 ;  /* 0x000000566c14723c */ /* 0x040fe60000041814 */
[----:B------:R-:W-:Y:S04]  /*3390*/  LDSM.16.M88.4 R120, [R119+0x4800] ;  /* 0x004800007778783b */ /* 0x000fe80000000200 */
[----:B------:R-:W-:Y:S01]  /*33a0*/  LDSM.16.M88.4 R16, [R119+0x4400] ;  /* 0x004400007710783b */ /* 0x000fe20000000200 */
[----:B------:R-:W-:Y:S03]  /*33b0*/  HMMA.16816.F32.BF16 R24, R108, R84, R24 ;  /* 0x000000546c18723c */ /* 0x000fe60000041818 */
[----:B------:R-:W-:Y:S04]  /*33c0*/  LDSM.16.M88.4 R84, [R170+0x5800] ;  /* 0x00580000aa54783b */ /* 0x000fe80000000200 */
[----:B------:R-:W0:Y:S01]  /*33d0*/  LDGDEPBAR ;  /* 0x00000000000079af */ /* 0x000e220000000000 */
[C---:B---3--:R-:W-:Y:S08]  /*33e0*/  HMMA.16816.F32.BF16 R76, R92.reuse, R72, RZ ;  /* 0x000000485c4c723c */ /* 0x048ff000000418ff */
[C---:B----4-:R-:W-:Y:S08]  /*33f0*/  HMMA.16816.F32.BF16 R68, R92.reuse, R64, RZ ;  /* 0x000000405c44723c */ /* 0x050ff000000418ff */
[C---:B------:R-:W-:Y:S08]  /*3400*/  HMMA.16816.F32.BF16 R60, R92.reuse, R56, RZ ;  /* 0x000000385c3c723c */ /* 0x040ff000000418ff */
[C---:B------:R-:W-:Y:S08]  /*3410*/  HMMA.16816.F32.BF16 R72, R92.reuse, R74, RZ ;  /* 0x0000004a5c48723c */ /* 0x040ff000000418ff */
[C---:B------:R-:W-:Y:S08]  /*3420*/  HMMA.16816.F32.BF16 R64, R92.reuse, R66, RZ ;  /* 0x000000425c40723c */ /* 0x040ff000000418ff */
[----:B------:R-:W-:Y:S08]  /*3430*/  HMMA.16816.F32.BF16 R56, R92, R58, RZ ;  /* 0x0000003a5c38723c */ /* 0x000ff000000418ff */
[C---:B------:R-:W-:Y:S08]  /*3440*/  HMMA.16816.F32.BF16 R32, R108.reuse, R40, R32 ;  /* 0x000000286c20723c */ /* 0x040ff00000041820 */
[----:B------:R-:W-:Y:S01]  /*3450*/  HMMA.16816.F32.BF16 R80, R108, R42, R80 ;  /* 0x0000002a6c50723c */ /* 0x000fe20000041850 */
[----:B------:R-:W3:Y:S07]  /*3460*/  LDSM.16.M88.4 R40, [R169+0x1000] ;  /* 0x00100000a928783b */ /* 0x000eee0000000200 */
[C---:B-1----:R-:W-:Y:S08]  /*3470*/  HMMA.16816.F32.BF16 R20, R88.reuse, R10, R20 ;  /* 0x0000000a5814723c */ /* 0x042ff00000041814 */
[----:B------:R-:W-:Y:S01]  /*3480*/  HMMA.16816.F32.BF16 R24, R88, R8, R24 ;  /* 0x000000085818723c */ /* 0x000fe20000041818 */
[----:B------:R-:W-:Y:S07]  /*3490*/  LDSM.16.M88.4 R8, [R169+0x2000] ;  /* 0x00200000a908783b */ /* 0x000fee0000000200 */
[C---:B--2---:R-:W-:Y:S08]  /*34a0*/  HMMA.16816.F32.BF16 R52, R92.reuse, R48, RZ ;  /* 0x000000305c34723c */ /* 0x044ff000000418ff */
[C---:B-----5:R-:W-:Y:S08]  /*34b0*/  HMMA.16816.F32.BF16 R44, R92.reuse, R100, RZ ;  /* 0x000000645c2c723c */ /* 0x060ff000000418ff */
[C---:B------:R-:W-:Y:S08]  /*34c0*/  HMMA.16816.F32.BF16 R48, R92.reuse, R50, RZ ;  /* 0x000000325c30723c */ /* 0x040ff000000418ff */
[----:B------:R-:W-:Y:S08]  /*34d0*/  HMMA.16816.F32.BF16 R100, R92, R102, RZ ;  /* 0x000000665c64723c */ /* 0x000ff000000418ff */
[C---:B------:R-:W-:Y:S08]  /*34e0*/  HMMA.16816.F32.BF16 R76, R108.reuse, R36, R76 ;  /* 0x000000246c4c723c */ /* 0x040ff0000004184c */
[C---:B------:R-:W-:Y:S01]  /*34f0*/  HMMA.16816.F32.BF16 R72, R108.reuse, R38, R72 ;  /* 0x000000266c48723c */ /* 0x040fe20000041848 */
[----:B------:R-:W1:Y:S07]  /*3500*/  LDSM.16.M88.4 R36, [R119+0x5400] ;  /* 0x005400007724783b */ /* 0x000e6e0000000200 */
[C---:B------:R-:W-:Y:S08]  /*3510*/  HMMA.16816.F32.BF16 R68, R108.reuse, R28, R68 ;  /* 0x0000001c6c44723c */ /* 0x040ff00000041844 */
[C---:B------:R-:W-:Y:S01]  /*3520*/  HMMA.16816.F32.BF16 R64, R108.reuse, R30, R64 ;  /* 0x0000001e6c40723c */ /* 0x040fe20000041840 */
[----:B------:R-:W-:Y:S07]  /*3530*/  LDSM.16.M88.4 R28, [R170+0x7000] ;  /* 0x00700000aa1c783b */ /* 0x000fee0000000200 */
[C---:B------:R-:W-:Y:S08]  /*3540*/  HMMA.16816.F32.BF16 R60, R108.reuse, R12, R60 ;  /* 0x0000000c6c3c723c */ /* 0x040ff0000004183c */
[----:B------:R-:W-:Y:S01]  /*3550*/  HMMA.16816.F32.BF16 R56, R108, R14, R56 ;  /* 0x0000000e6c38723c */ /* 0x000fe20000041838 */
[----:B------:R-:W2:Y:S07]  /*3560*/  LDSM.16.M88.4 R12, [R171+0x2000] ;  /* 0x00200000ab0c783b */ /* 0x000eae0000000200 */
[C---:B------:R-:W-:Y:S08]  /*3570*/  HMMA.16816.F32.BF16 R96, R92.reuse, R104, RZ ;  /* 0x000000685c60723c */ /* 0x040ff000000418ff */
[----:B------:R-:W-:Y:S01]  /*3580*/  HMMA.16816.F32.BF16 R92, R92, R106, RZ ;  /* 0x0000006a5c5c723c */ /* 0x000fe200000418ff */
[----:B------:R-:W4:Y:S07]  /*3590*/  LDSM.16.M88.4 R104, [R119+0x4c00] ;  /* 0x004c00007768783b */ /* 0x000f2e0000000200 */
[----:B------:R-:W-:Y:S08]  /*35a0*/  HMMA.16816.F32.BF16 R32, R88, R112, R32 ;  /* 0x000000705820723c */ /* 0x000ff00000041820 */
[C---:B---3--:R-:W-:Y:S08]  /*35b0*/  HMMA.16816.F32.BF16 R20, R40.reuse, R126, R20 ;  /* 0x0000007e2814723c */ /* 0x048ff00000041814 */
[----:B------:R-:W-:Y:S08]  /*35c0*/  HMMA.16816.F32.BF16 R24, R40, R124, R24 ;  /* 0x0000007c2818723c */ /* 0x000ff00000041818 */
[C---:B------:R-:W-:Y:S08]  /*35d0*/  HMMA.16816.F32.BF16 R44, R108.reuse, R120, R44 ;  /* 0x000000786c2c723c */ /* 0x040ff0000004182c */
[C---:B------:R-:W-:Y:S08]  /*35e0*/  HMMA.16816.F32.BF16 R52, R108.reuse, R16, R52 ;  /* 0x000000106c34723c */ /* 0x040ff00000041834 */
[C---:B------:R-:W-:Y:S01]  /*35f0*/  HMMA.16816.F32.BF16 R48, R108.reuse, R18, R48 ;  /* 0x000000126c30723c */ /* 0x040fe20000041830 */
[----:B------:R-:W-:Y:S07]  /*3600*/  LDSM.16.M88.4 R16, [R119+0x7000] ;  /* 0x007000007710783b */ /* 0x000fee0000000200 */
[----:B------:R-:W-:Y:S01]  /*3610*/  HMMA.16816.F32.BF16 R120, R108, R122, R100 ;  /* 0x0000007a6c78723c */ /* 0x000fe20000041864 */
[----:B------:R-:W3:Y:S07]  /*3620*/  LDSM.16.M88.4 R100, [R170+0x7400] ;  /* 0x00740000aa64783b */ /* 0x000eee0000000200 */
[----:B------:R-:W-:Y:S08]  /*3630*/  HMMA.16816.F32.BF16 R80, R88, R114, R80 ;  /* 0x000000725850723c */ /* 0x000ff00000041850 */
[----:B-1----:R-:W-:Y:S08]  /*3640*/  HMMA.16816.F32.BF16 R32, R40, R36, R32 ;  /* 0x000000242820723c */ /* 0x002ff00000041820 */
[C---:B--2---:R-:W-:Y:S08]  /*3650*/  HMMA.16816.F32.BF16 R20, R12.reuse, R30, R20 ;  /* 0x0000001e0c14723c */ /* 0x044ff00000041814 */
[----:B------:R-:W-:Y:S01]  /*3660*/  HMMA.16816.F32.BF16 R24, R12, R28, R24 ;  /* 0x0000001c0c18723c */ /* 0x000fe20000041818 */
[----:B------:R-:W-:Y:S07]  /*3670*/  LDSM.16.M88.4 R28, [R119+0x5800] ;  /* 0x00580000771c783b */ /* 0x000fee0000000200 */
[C---:B----4-:R-:W-:Y:S08]  /*3680*/  HMMA.16816.F32.BF16 R96, R108.reuse, R104, R96 ;  /* 0x000000686c60723c */ /* 0x050ff00000041860 */
[----:B------:R-:W-:Y:S07]  /*3690*/  HMMA.16816.F32.BF16 R92, R108, R106, R92 ;  /* 0x0000006a6c5c723c */ /* 0x000fee000004185c */
[----:B------:R-:W-:Y:S01]  /*36a0*/  IMAD.IADD R108, R2, 0x1, R177 ;  /* 0x00000001026c7824 */ /* 0x000fe200078e02b1 */
[----:B------:R-:W-:Y:S01]  /*36b0*/  HMMA.16816.F32.BF16 R104, R88, R84, R76 ;  /* 0x000000545868723c */ /* 0x000fe2000004184c */
[----:B------:R-:W1:Y:S02]  /*36c0*/  LDSM.16.M88.4 R76, [R119+0x7400] ;  /* 0x00740000774c783b */ /* 0x000e640000000200 */
[----:B------:R-:W-:Y:S01]  /*36d0*/  I2F R3, R108 ;  /* 0x0000006c00037306 */ /* 0x000fe20000201400 */
[----:B------:R-:W-:-:S02]  /*36e0*/  IADD3 R114, R108, 0x9, RZ ;  /* 0x000000096c727810 */ /* 0x000fc40007ffe0ff */
[C---:B------:R-:W-:Y:S02]  /*36f0*/  IADD3 R112, R108.reuse, 0x8, RZ ;  /* 0x000000086c707810 */ /* 0x040fe40007ffe0ff */
[----:B------:R-:W-:Y:S01]  /*3700*/  HMMA.16816.F32.BF16 R80, R40, R38, R80 ;  /* 0x000000262850723c */ /* 0x000fe20000041850 */
[----:B------:R-:W2:Y:S01]  /*3710*/  LDSM.16.M88.4 R36, [R170+0x5c00] ;  /* 0x005c0000aa24783b */ /* 0x000ea20000000200 */
[C---:B------:R-:W-:Y:S01]  /*3720*/  IADD3 R110, R108.reuse, 0x1, RZ ;  /* 0x000000016c6e7810 */ /* 0x040fe20007ffe0ff */
[----:B------:R-:W-:Y:S01]  /*3730*/  I2F R113, R114 ;  /* 0x0000007200717306 */ /* 0x000fe20000201400 */
[C---:B------:R-:W-:Y:S02]  /*3740*/  IADD3 R124, R108.reuse, 0x10, RZ ;  /* 0x000000106c7c7810 */ /* 0x040fe40007ffe0ff */
[----:B------:R-:W-:Y:S02]  /*3750*/  IADD3 R138, R108, 0x39, RZ ;  /* 0x000000396c8a7810 */ /* 0x000fe40007ffe0ff */
[----:B---3--:R-:W-:Y:S01]  /*3760*/  HMMA.16816.F32.BF16 R32, R12, R100, R32 ;  /* 0x000000640c20723c */ /* 0x008fe20000041820 */
[----:B------:R-:W-:-:S02]  /*3770*/  ISETP.GE.AND P5, PT, R114, R136, PT ;  /* 0x000000887200720c */ /* 0x000fc40003fa6270 */
[----:B------:R-:W-:Y:S01]  /*3780*/  I2F R111, R112 ;  /* 0x00000070006f7306 */ /* 0x000fe20000201400 */
[-C--:B------:R-:W-:Y:S02]  /*3790*/  ISETP.GE.AND P3, PT, R112, R136.reuse, PT ;  /* 0x000000887000720c */ /* 0x080fe40003f66270 */
[----:B------:R-:W-:Y:S02]  /*37a0*/  IADD3 R126, R108, 0x38, RZ ;  /* 0x000000386c7e7810 */ /* 0x000fe40007ffe0ff */
[----:B------:R-:W-:Y:S01]  /*37b0*/  HMMA.16816.F32.BF16 R20, R8, R18, R20 ;  /* 0x000000120814723c */ /* 0x000fe20000041814 */
[----:B------:R-:W-:Y:S02]  /*37c0*/  ISETP.GE.AND P4, PT, R110, R136, PT ;  /* 0x000000886e00720c */ /* 0x000fe40003f86270 */
[----:B------:R-:W-:Y:S01]  /*37d0*/  I2F R109, R110 ;  /* 0x0000006e006d7306 */ /* 0x000fe20000201400 */
[----:B------:R-:W-:-:S04]  /*37e0*/  IADD3 R130, R108, 0x40, RZ ;  /* 0x000000406c827810 */ /* 0x000fc80007ffe0ff */
[----:B------:R-:W-:Y:S01]  /*37f0*/  HMMA.16816.F32.BF16 R24, R8, R16, R24 ;  /* 0x000000100818723c */ /* 0x000fe20000041818 */
[----:B------:R-:W-:Y:S02]  /*3800*/  LDSM.16.M88.4 R16, [R170+0x7800] ;  /* 0x00780000aa10783b */ /* 0x000fe40000000200 */
[----:B------:R-:W-:Y:S05]  /*3810*/  I2F R115, R124 ;  /* 0x0000007c00737306 */ /* 0x000fea0000201400 */
[----:B------:R-:W-:Y:S08]  /*3820*/  HMMA.16816.F32.BF16 R80, R12, R102, R80 ;  /* 0x000000660c50723c */ /* 0x000ff00000041850 */
[----:B-1----:R-:W-:Y:S01]  /*3830*/  HMMA.16816.F32.BF16 R32, R8, R76, R32 ;  /* 0x0000004c0820723c */ /* 0x002fe20000041820 */
[----:B------:R-:W-:-:S04]  /*3840*/  FMUL.FTZ R20, R20, c[0x0][0x2ec] ;  /* 0x0000bb0014147a20 */ /* 0x000fc80000410000 */
[----:B------:R1:W-:Y:S02]  /*3850*/  MUFU.TANH R76, R20 ;  /* 0x00000014004c7308 */ /* 0x0003e40000002400 */
[----:B------:R-:W-:Y:S01]  /*3860*/  FMUL.FTZ R77, R21, c[0x0][0x2ec] ;  /* 0x0000bb00154d7a20 */ /* 0x000fe20000410000 */
[C---:B--2---:R-:W-:Y:S01]  /*3870*/  HMMA.16816.F32.BF16 R68, R88.reuse, R36, R68 ;  /* 0x000000245844723c */ /* 0x044fe20000041844 */
[----:B------:R-:W-:Y:S02]  /*3880*/  FMUL.FTZ R24, R24, c[0x0][0x2ec] ;  /* 0x0000bb0018187a20 */ /* 0x000fe40000410000 */
[----:B------:R-:W-:Y:S02]  /*3890*/  FMUL.FTZ R125, R25, c[0x0][0x2ec] ;  /* 0x0000bb00197d7a20 */ /* 0x000fe40000410000 */
[----:B------:R2:W3:Y:S01]  /*38a0*/  MUFU.TANH R100, R24 ;  /* 0x0000001800647308 */ /* 0x0004e20000002400 */
[----:B------:R-:W-:Y:S02]  /*38b0*/  FMUL.FTZ R101, R26, c[0x0][0x2ec] ;  /* 0x0000bb001a657a20 */ /* 0x000fe40000410000 */
[----:B------:R-:W-:Y:S01]  /*38c0*/  FMUL.FTZ R36, R22, c[0x0][0x2ec] ;  /* 0x0000bb0016247a20 */ /* 0x000fe20000410000 */
[C---:B------:R-:W-:Y:S01]  /*38d0*/  HMMA.16816.F32.BF16 R72, R88.reuse, R86, R72 ;  /* 0x000000565848723c */ /* 0x040fe20000041848 */
[----:B------:R-:W-:Y:S01]  /*38e0*/  FMUL.FTZ R37, R23, c[0x0][0x2ec] ;  /* 0x0000bb0017257a20 */ /* 0x000fe20000410000 */
[----:B------:R-:W-:Y:S01]  /*38f0*/  LDSM.16.M88.4 R84, [R119+0x7800] ;  /* 0x007800007754783b */ /* 0x000fe20000000200 */
[----:B------:R-:W-:Y:S01]  /*3900*/  FMUL.FTZ R102, R27, c[0x0][0x2ec] ;  /* 0x0000bb001b667a20 */ /* 0x000fe20000410000 */
[----:B------:R-:W-:Y:S02]  /*3910*/  MUFU.TANH R77, R77 ;  /* 0x0000004d004d7308 */ /* 0x000fe40000002400 */
[----:B-1----:R-:W1:Y:S01]  /*3920*/  LDSM.16.M88.4 R20, [R119+0x5c00] ;  /* 0x005c00007714783b */ /* 0x002e620000000200 */
[----:B------:R-:W-:Y:S01]  /*3930*/  FMUL.FTZ R32, R32, c[0x0][0x2ec] ;  /* 0x0000bb0020207a20 */ /* 0x000fe20000410000 */
[----:B------:R-:W-:Y:S02]  /*3940*/  HMMA.16816.F32.BF16 R64, R88, R38, R64 ;  /* 0x000000265840723c */ /* 0x000fe40000041840 */
[----:B--2---:R-:W2:Y:S02]  /*3950*/  LDSM.16.M88.4 R24, [R170+0x6000] ;  /* 0x00600000aa18783b */ /* 0x004ea40000000200 */
[----:B------:R-:W-:Y:S01]  /*3960*/  MUFU.TANH R37, R37 ;  /* 0x0000002500257308 */ /* 0x000fe20000002400 */
[----:B---3--:R-:W-:-:S03]  /*3970*/  FFMA.FTZ R100, R0, R3, R100 ;  /* 0x0000000300647223 */ /* 0x008fc60000010064 */
[----:B------:R-:W-:Y:S01]  /*3980*/  HMMA.16816.F32.BF16 R80, R8, R78, R80 ;  /* 0x0000004e0850723c */ /* 0x000fe20000041850 */
[----:B------:R-:W-:Y:S02]  /*3990*/  FMUL.FTZ R38, R34, c[0x0][0x2ec] ;  /* 0x0000bb0022267a20 */ /* 0x000fe40000410000 */
[----:B------:R-:W-:Y:S01]  /*39a0*/  FMUL.FTZ R39, R35, c[0x0][0x2ec] ;  /* 0x0000bb0023277a20 */ /* 0x000fe20000410000 */
[----:B------:R3:W-:Y:S03]  /*39b0*/  MUFU.TANH R78, R32 ;  /* 0x00000020004e7308 */ /* 0x0007e60000002400 */
[----:B------:R-:W-:Y:S01]  /*39c0*/  FMUL.FTZ R79, R33, c[0x0][0x2ec] ;  /* 0x0000bb00214f7a20 */ /* 0x000fe20000410000 */
[C---:B------:R-:W-:Y:S04]  /*39d0*/  HMMA.16816.F32.BF16 R104, R40.reuse, R28, R104 ;  /* 0x0000001c2868723c */ /* 0x040fe80000041868 */
[----:B------:R-:W4:Y:S04]  /*39e0*/  MUFU.TANH R36, R36 ;  /* 0x0000002400247308 */ /* 0x000f280000002400 */
[----:B------:R-:W-:Y:S01]  /*39f0*/  HMMA.16816.F32.BF16 R72, R40, R30, R72 ;  /* 0x0000001e2848723c */ /* 0x000fe20000041848 */
[----:B------:R-:W-:Y:S04]  /*3a00*/  LDSM.16.M88.4 R28, [R170+0x6400] ;  /* 0x00640000aa1c783b */ /* 0x000fe80000000200 */
[----:B---3--:R-:W3:Y:S01]  /*3a10*/  LDSM.16.M88.4 R32, [R170+0x7c00] ;  /* 0x007c0000aa20783b */ /* 0x008ee20000000200 */
[----:B------:R-:W-:Y:S02]  /*3a20*/  MUFU.TANH R125, R125 ;  /* 0x0000007d007d7308 */ /* 0x000fe40000002400 */
[----:B------:R-:W-:-:S02]  /*3a30*/  FMUL.FTZ R83, R83, c[0x0][0x2ec] ;  /* 0x0000bb0053537a20 */ /* 0x000fc40000410000 */
[----:B------:R-:W-:Y:S02]  /*3a40*/  FMUL.FTZ R80, R80, c[0x0][0x2ec] ;  /* 0x0000bb0050507a20 */ /* 0x000fe40000410000 */
[----:B------:R-:W-:Y:S01]  /*3a50*/  FMUL.FTZ R103, R82, c[0x0][0x2ec] ;  /* 0x0000bb0052677a20 */ /* 0x000fe20000410000 */
[----:B------:R-:W-:Y:S01]  /*3a60*/  IADD3 R82, R108, 0x11, RZ ;  /* 0x000000116c527810 */ /* 0x000fe20007ffe0ff */
[----:B-1----:R-:W-:Y:S01]  /*3a70*/  HMMA.16816.F32.BF16 R68, R40, R20, R68 ;  /* 0x000000142844723c */ /* 0x002fe20000041844 */
[----:B------:R-:W-:Y:S01]  /*3a80*/  MUFU.TANH R83, R83 ;  /* 0x0000005300537308 */ /* 0x000fe20000002400 */
[----:B------:R-:W-:Y:S02]  /*3a90*/  FMUL.FTZ R81, R81, c[0x0][0x2ec] ;  /* 0x0000bb0051517a20 */ /* 0x000fe40000410000 */
[----:B----4-:R-:W-:-:S04]  /*3aa0*/  FFMA.FTZ R36, R0, R111, R36 ;  /* 0x0000006f00247223 */ /* 0x010fc80000010024 */
[----:B------:R-:W-:Y:S01]  /*3ab0*/  HMMA.16816.F32.BF16 R64, R40, R22, R64 ;  /* 0x000000162840723c */ /* 0x000fe20000041840 */
[----:B------:R-:W-:Y:S01]  /*3ac0*/  LDSM.16.M88.4 R20, [R119+0x7c00] ;  /* 0x007c00007714783b */ /* 0x000fe20000000200 */
[----:B------:R-:W-:Y:S06]  /*3ad0*/  MUFU.TANH R79, R79 ;  /* 0x0000004f004f7308 */ /* 0x000fec0000002400 */
[C---:B--2---:R-:W-:Y:S02]  /*3ae0*/  HMMA.16816.F32.BF16 R60, R88.reuse, R24, R60 ;  /* 0x00000018583c723c */ /* 0x044fe4000004183c */
[----:B------:R-:W-:Y:S06]  /*3af0*/  MUFU.TANH R39, R39 ;  /* 0x0000002700277308 */ /* 0x000fec0000002400 */
[----:B------:R-:W-:Y:S01]  /*3b00*/  HMMA.16816.F32.BF16 R56, R88, R26, R56 ;  /* 0x0000001a5838723c */ /* 0x000fe20000041838 */
[----:B------:R-:W1:Y:S01]  /*3b10*/  LDSM.16.M88.4 R24, [R119+0x6000] ;  /* 0x006000007718783b */ /* 0x000e620000000200 */
[----:B------:R-:W-:Y:S06]  /*3b20*/  MUFU.TANH R103, R103 ;  /* 0x0000006700677308 */ /* 0x000fec0000002400 */
[C---:B---3--:R-:W-:Y:S02]  /*3b30*/  HMMA.16816.F32.BF16 R68, R12.reuse, R32, R68 ;  /* 0x000000200c44723c */ /* 0x048fe40000041844 */
[----:B------:R-:W-:Y:S06]  /*3b40*/  MUFU.TANH R102, R102 ;  /* 0x0000006600667308 */ /* 0x000fec0000002400 */
[----:B------:R-:W-:Y:S01]  /*3b50*/  HMMA.16816.F32.BF16 R64, R12, R34, R64 ;  /* 0x000000220c40723c */ /* 0x000fe20000041840 */
[----:B------:R-:W-:Y:S01]  /*3b60*/  LDSM.16.M88.4 R32, [R119+0x6400] ;  /* 0x006400007720783b */ /* 0x000fe20000000200 */
[----:B------:R-:W-:Y:S06]  /*3b70*/  MUFU.TANH R38, R38 ;  /* 0x0000002600267308 */ /* 0x000fec0000002400 */
[C---:B------:R-:W-:Y:S02]  /*3b80*/  HMMA.16816.F32.BF16 R52, R88.reuse, R28, R52 ;  /* 0x0000001c5834723c */ /* 0x040fe40000041834 */
[----:B------:R-:W-:Y:S06]  /*3b90*/  MUFU.TANH R81, R81 ;  /* 0x0000005100517308 */ /* 0x000fec0000002400 */
[----:B------:R-:W-:Y:S01]  /*3ba0*/  HMMA.16816.F32.BF16 R48, R88, R30, R48 ;  /* 0x0000001e5830723c */ /* 0x000fe20000041830 */
[----:B------:R-:W2:Y:S01]  /*3bb0*/  LDSM.16.M88.4 R28, [R170+0x8000] ;  /* 0x00800000aa1c783b */ /* 0x000ea20000000200 */
[----:B------:R-:W3:Y:S06]  /*3bc0*/  MUFU.TANH R101, R101 ;  /* 0x0000006500657308 */ /* 0x000eec0000002400 */
[C---:B------:R-:W-:Y:S08]  /*3bd0*/  HMMA.16816.F32.BF16 R104, R12.reuse, R16, R104 ;  /* 0x000000100c68723c */ /* 0x040ff00000041868 */
[----:B------:R-:W-:Y:S01]  /*3be0*/  HMMA.16816.F32.BF16 R72, R12, R18, R72 ;  /* 0x000000120c48723c */ /* 0x000fe20000041848 */
[----:B------:R-:W4:Y:S01]  /*3bf0*/  LDSM.16.M88.4 R16, [R170+0x6800] ;  /* 0x00680000aa10783b */ /* 0x000f220000000200 */
[----:B---3--:R-:W-:-:S06]  /*3c00*/  FFMA.FTZ R101, R0, R3, R101 ;  /* 0x0000000300657223 */ /* 0x008fcc0000010065 */
[C---:B-1----:R-:W-:Y:S08]  /*3c10*/  HMMA.16816.F32.BF16 R60, R40.reuse, R24, R60 ;  /* 0x00000018283c723c */ /* 0x042ff0000004183c */
[----:B------:R-:W-:Y:S01]  /*3c20*/  HMMA.16816.F32.BF16 R56, R40, R26, R56 ;  /* 0x0000001a2838723c */ /* 0x000fe20000041838 */
[----:B------:R-:W-:Y:S07]  /*3c30*/  LDSM.16.M88.4 R24, [R119+0x8000] ;  /* 0x008000007718783b */ /* 0x000fee0000000200 */
[C---:B------:R-:W-:Y:S08]  /*3c40*/  HMMA.16816.F32.BF16 R68, R8.reuse, R20, R68 ;  /* 0x000000140844723c */ /* 0x040ff00000041844 */
[----:B------:R-:W-:Y:S01]  /*3c50*/  HMMA.16816.F32.BF16 R64, R8, R22, R64 ;  /* 0x000000160840723c */ /* 0x000fe20000041840 */
[----:B------:R-:W1:Y:S07]  /*3c60*/  LDSM.16.M88.4 R20, [R170+0x6c00] ;  /* 0x006c0000aa14783b */ /* 0x000e6e0000000200 */
[C---:B--2---:R-:W-:Y:S08]  /*3c70*/  HMMA.16816.F32.BF16 R60, R12.reuse, R28, R60 ;  /* 0x0000001c0c3c723c */ /* 0x044ff0000004183c */
[----:B------:R-:W-:Y:S01]  /*3c80*/  HMMA.16816.F32.BF16 R56, R12, R30, R56 ;  /* 0x0000001e0c38723c */ /* 0x000fe20000041838 */
[----:B------:R-:W2:Y:S01]  /*3c90*/  LDSM.16.M88.4 R28, [R119+0x6800] ;  /* 0x00680000771c783b */ /* 0x000ea20000000200 */
[----:B------:R-:W-:-:S02]  /*3ca0*/  FMUL.FTZ R68, R68, c[0x0][0x2ec] ;  /* 0x0000bb0044447a20 */ /* 0x000fc40000410000 */
[----:B------:R-:W-:Y:S02]  /*3cb0*/  FMUL.FTZ R70, R70, c[0x0][0x2ec] ;  /* 0x0000bb0046467a20 */ /* 0x000fe40000410000 */
[----:B------:R3:W-:Y:S01]  /*3cc0*/  MUFU.TANH R141, R68 ;  /* 0x00000044008d7308 */ /* 0x0007e20000002400 */
[----:B------:R-:W-:Y:S01]  /*3cd0*/  FMUL.FTZ R69, R69, c[0x0][0x2ec] ;  /* 0x0000bb0045457a20 */ /* 0x000fe20000410000 */
[C---:B----4-:R-:W-:Y:S01]  /*3ce0*/  HMMA.16816.F32.BF16 R44, R88.reuse, R16, R44 ;  /* 0x00000010582c723c */ /* 0x050fe2000004182c */
[----:B------:R-:W-:Y:S02]  /*3cf0*/  FMUL.FTZ R66, R66, c[0x0][0x2ec] ;  /* 0x0000bb0042427a20 */ /* 0x000fe40000410000 */
[----:B------:R-:W-:Y:S02]  /*3d00*/  FMUL.FTZ R145, R64, c[0x0][0x2ec] ;  /* 0x0000bb0040917a20 */ /* 0x000fe40000410000 */
[----:B------:R-:W-:Y:S01]  /*3d10*/  FMUL.FTZ R65, R65, c[0x0][0x2ec] ;  /* 0x0000bb0041417a20 */ /* 0x000fe20000410000 */
[----:B------:R-:W-:Y:S01]  /*3d20*/  MUFU.TANH R151, R66 ;  /* 0x0000004200977308 */ /* 0x000fe20000002400 */
[----:B------:R-:W-:Y:S01]  /*3d30*/  FMUL.FTZ R71, R71, c[0x0][0x2ec] ;  /* 0x0000bb0047477a20 */ /* 0x000fe20000410000 */
[----:B------:R-:W-:Y:S01]  /*3d40*/  HMMA.16816.F32.BF16 R120, R88, R18, R120 ;  /* 0x000000125878723c */ /* 0x000fe20000041878 */
[----:B------:R-:W4:Y:S01]  /*3d50*/  LDSM.16.M88.4 R16, [R170+0x8400] ;  /* 0x00840000aa10783b */ /* 0x000f220000000200 */
[----:B---3--:R-:W-:-:S04]  /*3d60*/  IADD3 R68, R108, 0x20, RZ ;  /* 0x000000206c447810 */ /* 0x008fc80007ffe0ff */
[----:B------:R-:W-:Y:S02]  /*3d70*/  MUFU.TANH R143, R70 ;  /* 0x00000046008f7308 */ /* 0x000fe40000002400 */
[C---:B------:R-:W-:Y:S07]  /*3d80*/  HMMA.16816.F32.BF16 R52, R40.reuse, R32, R52 ;  /* 0x000000202834723c */ /* 0x040fee0000041834 */
[----:B------:R-:W-:Y:S01]  /*3d90*/  FMUL.FTZ R32, R67, c[0x0][0x2ec] ;  /* 0x0000bb0043207a20 */ /* 0x000fe20000410000 */
[----:B------:R-:W-:Y:S01]  /*3da0*/  HMMA.16816.F32.BF16 R48, R40, R34, R48 ;  /* 0x000000222830723c */ /* 0x000fe20000041830 */
[----:B------:R-:W-:Y:S07]  /*3db0*/  I2F R64, R68 ;  /* 0x0000004400407306 */ /* 0x000fee0000201400 */
[C---:B-1----:R-:W-:Y:S01]  /*3dc0*/  HMMA.16816.F32.BF16 R96, R88.reuse, R20, R96 ;  /* 0x000000145860723c */ /* 0x042fe20000041860 */
[----:B------:R-:W-:Y:S07]  /*3dd0*/  MUFU.TANH R65, R65 ;  /* 0x0000004100417308 */ /* 0x000fee0000002400 */
[----:B------:R-:W-:Y:S01]  /*3de0*/  HMMA.16816.F32.BF16 R92, R88, R22, R92 ;  /* 0x00000016585c723c */ /* 0x000fe2000004185c */
[----:B------:R1:W-:Y:S01]  /*3df0*/  MUFU.TANH R89, R32 ;  /* 0x0000002000597308 */ /* 0x0003e20000002400 */
[----:B------:R-:W-:Y:S06]  /*3e00*/  LDSM.16.M88.4 R20, [R119+0x8400] ;  /* 0x008400007714783b */ /* 0x000fec0000000200 */
[C---:B------:R-:W-:Y:S01]  /*3e10*/  HMMA.16816.F32.BF16 R60, R8.reuse, R24, R60 ;  /* 0x00000018083c723c */ /* 0x040fe2000004183c */
[----:B------:R-:W-:Y:S07]  /*3e20*/  MUFU.TANH R69, R69 ;  /* 0x0000004500457308 */ /* 0x000fee0000002400 */
[----:B------:R-:W-:Y:S01]  /*3e30*/  HMMA.16816.F32.BF16 R56, R8, R26, R56 ;  /* 0x0000001a0838723c */ /* 0x000fe20000041838 */
[----:B-1----:R-:W1:Y:S01]  /*3e40*/  LDSM.16.M88.4 R32, [R170+0x8800] ;  /* 0x00880000aa20783b */ /* 0x002e620000000200 */
[----:B------:R-:W-:Y:S03]  /*3e50*/  MUFU.TANH R71, R71 ;  /* 0x0000004700477308 */ /* 0x000fe60000002400 */
[----:B------:R-:W3:Y:S03]  /*3e60*/  LDSM.16.M88.4 R24, [R119+0x6c00] ;  /* 0x006c00007718783b */ /* 0x000ee60000000200 */
[----:B--2---:R-:W-:Y:S02]  /*3e70*/  HMMA.16816.F32.BF16 R44, R40, R28, R44 ;  /* 0x0000001c282c723c */ /* 0x004fe4000004182c */
[----:B------:R-:W-:Y:S05]  /*3e80*/  MUFU.TANH R145, R145 ;  /* 0x0000009100917308 */ /* 0x000fea0000002400 */
[----:B------:R-:W-:Y:S01]  /*3e90*/  IADD3 R28, R108, 0x28, RZ ;  /* 0x000000286c1c7810 */ /* 0x000fe20007ffe0ff */
[----:B----4-:R-:W-:Y:S01]  /*3ea0*/  HMMA.16816.F32.BF16 R48, R12, R18, R48 ;  /* 0x000000120c30723c */ /* 0x010fe20000041830 */
[----:B------:R-:W-:Y:S01]  /*3eb0*/  FMUL.FTZ R91, R62, c[0x0][0x2ec] ;  /* 0x0000bb003e5b7a20 */ /* 0x000fe20000410000 */
[----:B------:R-:W-:Y:S01]  /*3ec0*/  IADD3 R62, R108, 0x21, RZ ;  /* 0x000000216c3e7810 */ /* 0x000fe20007ffe0ff */
[----:B------:R-:W-:Y:S01]  /*3ed0*/  FMUL.FTZ R67, R60, c[0x0][0x2ec] ;  /* 0x0000bb003c437a20 */ /* 0x000fe20000410000 */
[----:B------:R-:W-:Y:S01]  /*3ee0*/  I2F R90, R130 ;  /* 0x00000082005a7306 */ /* 0x000fe20000201400 */
[----:B------:R-:W-:-:S02]  /*3ef0*/  FMUL.FTZ R153, R63, c[0x0][0x2ec] ;  /* 0x0000bb003f997a20 */ /* 0x000fc40000410000 */
[----:B------:R-:W-:Y:S01]  /*3f00*/  FMUL.FTZ R61, R61, c[0x0][0x2ec] ;  /* 0x0000bb003d3d7a20 */ /* 0x000fe20000410000 */
[----:B------:R-:W-:Y:S01]  /*3f10*/  HMMA.16816.F32.BF16 R120, R40, R30, R120 ;  /* 0x0000001e2878723c */ /* 0x000fe20000041878 */
[----:B------:R-:W-:Y:S02]  /*3f20*/  FMUL.FTZ R56, R56, c[0x0][0x2ec] ;  /* 0x0000bb0038387a20 */ /* 0x000fe40000410000 */
[----:B------:R-:W-:Y:S01]  /*3f30*/  FMUL.FTZ R29, R57, c[0x0][0x2ec] ;  /* 0x0000bb00391d7a20 */ /* 0x000fe20000410000 */
[----:B------:R-:W-:Y:S03]  /*3f40*/  I2F R60, R62 ;  /* 0x0000003e003c7306 */ /* 0x000fe60000201400 */
[----:B------:R-:W-:Y:S01]  /*3f50*/  FMUL.FTZ R31, R59, c[0x0][0x2ec] ;  /* 0x0000bb003b1f7a20 */ /* 0x000fe20000410000 */
[----:B------:R-:W-:Y:S04]  /*3f60*/  HMMA.16816.F32.BF16 R104, R8, R84, R104 ;  /* 0x000000540868723c */ /* 0x000fe80000041868 */
[----:B------:R-:W-:Y:S04]  /*3f70*/  MUFU.TANH R85, R80 ;  /* 0x0000005000557308 */ /* 0x000fe80000002400 */
[C---:B------:R-:W-:Y:S01]  /*3f80*/  HMMA.16816.F32.BF16 R52, R12.reuse, R16, R52 ;  /* 0x000000100c34723c */ /* 0x040fe20000041834 */
[----:B------:R-:W2:Y:S03]  /*3f90*/  LDSM.16.M88.4 R16, [R119+0x8800] ;  /* 0x008800007710783b */ /* 0x000ea60000000200 */
[----:B------:R-:W-:Y:S04]  /*3fa0*/  I2F R80, R82 ;  /* 0x0000005200507306 */ /* 0x000fe80000201400 */
[----:B-1----:R-:W-:Y:S04]  /*3fb0*/  HMMA.16816.F32.BF16 R44, R12, R32, R44 ;  /* 0x000000200c2c723c */ /* 0x002fe8000004182c */
[----:B------:R1:W-:Y:S03]  /*3fc0*/  MUFU.TANH R63, R56 ;  /* 0x00000038003f7308 */ /* 0x0003e60000002400 */
[----:B------:R-:W-:Y:S01]  /*3fd0*/  FFMA.FTZ R32, R0, R113, R77 ;  /* 0x0000007100207223 */ /* 0x000fe2000001004d */
[----:B------:R-:W-:Y:S01]  /*3fe0*/  HMMA.16816.F32.BF16 R48, R8, R22, R48 ;  /* 0x000000160830723c */ /* 0x000fe20000041830 */
[----:B------:R-:W-:-:S02]  /*3ff0*/  FMUL.FTZ R104, R104, c[0x0][0x2ec] ;  /* 0x0000bb0068687a20 */ /* 0x000fc40000410000 */
[----:B------:R-:W-:Y:S01]  /*4000*/  FMUL.FTZ R107, R107, c[0x0][0x2ec] ;  /* 0x0000bb006b6b7a20 */ /* 0x000fe20000410000 */
[----:B------:R-:W4:Y:S01]  /*4010*/  I2F R22, R138 ;  /* 0x0000008a00167306 */ /* 0x000f220000201400 */
[----:B------:R-:W-:Y:S01]  /*4020*/  FSEL R32, R32, -INF , !P5 ;  /* 0xff80000020207808 */ /* 0x000fe20006800000 */
[----:B------:R-:W-:Y:S01]  /*4030*/  FFMA.FTZ R33, R0, R109, R102 ;  /* 0x0000006d00217223 */ /* 0x000fe20000010066 */
[C---:B------:R-:W-:Y:S01]  /*4040*/  IADD3 R102, R108.reuse, 0x50, RZ ;  /* 0x000000506c667810 */ /* 0x040fe20007ffe0ff */
[----:B------:R-:W-:Y:S04]  /*4050*/  HMMA.16816.F32.BF16 R72, R8, R86, R72 ;  /* 0x000000560848723c */ /* 0x000fe80000041848 */
[----:B------:R-:W-:Y:S01]  /*4060*/  MUFU.TANH R127, R104 ;  /* 0x00000068007f7308 */ /* 0x000fe20000002400 */
[----:B-1----:R-:W-:-:S02]  /*4070*/  IADD3 R56, R108, 0x29, RZ ;  /* 0x000000296c387810 */ /* 0x002fc40007ffe0ff */
[----:B------:R-:W-:Y:S01]  /*4080*/  FMUL.FTZ R87, R105, c[0x0][0x2ec] ;  /* 0x0000bb0069577a20 */ /* 0x000fe20000410000 */
[C---:B---3--:R-:W-:Y:S01]  /*4090*/  HMMA.16816.F32.BF16 R96, R40.reuse, R24, R96 ;  /* 0x000000182860723c */ /* 0x048fe20000041860 */
[----:B------:R-:W-:Y:S01]  /*40a0*/  FMUL.FTZ R105, R106, c[0x0][0x2ec] ;  /* 0x0000bb006a697a20 */ /* 0x000fe20000410000 */
[C---:B------:R-:W-:Y:S02]  /*40b0*/  IADD3 R106, R108.reuse, 0x19, RZ ;  /* 0x000000196c6a7810 */ /* 0x040fe40007ffe0ff */
[----:B------:R-:W-:Y:S01]  /*40c0*/  IADD3 R86, R108, 0x18, RZ ;  /* 0x000000186c567810 */ /* 0x000fe20007ffe0ff */
[----:B------:R-:W-:Y:S01]  /*40d0*/  MUFU.TANH R87, R87 ;  /* 0x0000005700577308 */ /* 0x000fe20000002400 */
[----:B----4-:R-:W-:Y:S02]  /*40e0*/  FFMA.FTZ R65, R0, R22, R65 ;  /* 0x0000001600417223 */ /* 0x010fe40000010041 */
[----:B------:R-:W-:Y:S01]  /*40f0*/  HMMA.16816.F32.BF16 R92, R40, R26, R92 ;  /* 0x0000001a285c723c */ /* 0x000fe2000004185c */
[----:B------:R-:W1:Y:S01]  /*4100*/  LDSM.16.M88.4 R24, [R170+0x8c00] ;  /* 0x008c0000aa18783b */ /* 0x000e620000000200 */
[----:B------:R-:W-:Y:S01]  /*4110*/  ISETP.GE.AND P5, PT, R86, R136, PT ;  /* 0x000000885600720c */ /* 0x000fe20003fa6270 */
[----:B------:R-:W-:-:S02]  /*4120*/  FMUL.FTZ R51, R51, c[0x0][0x2ec] ;  /* 0x0000bb0033337a20 */ /* 0x000fc40000410000 */
[----:B------:R-:W3:Y:S01]  /*4130*/  I2F R104, R106 ;  /* 0x0000006a00687306 */ /* 0x000ee20000201400 */
[----:B------:R-:W-:Y:S02]  /*4140*/  FFMA.FTZ R89, R0, R22, R89 ;  /* 0x0000001600597223 */ /* 0x000fe40000010059 */
[----:B------:R-:W-:Y:S01]  /*4150*/  HMMA.16816.F32.BF16 R120, R12, R34, R120 ;  /* 0x000000220c78723c */ /* 0x000fe20000041878 */
[----:B------:R-:W-:Y:S02]  /*4160*/  FMUL.FTZ R75, R75, c[0x0][0x2ec] ;  /* 0x0000bb004b4b7a20 */ /* 0x000fe40000410000 */
[----:B------:R-:W-:Y:S02]  /*4170*/  FMUL.FTZ R72, R72, c[0x0][0x2ec] ;  /* 0x0000bb0048487a20 */ /* 0x000fe40000410000 */
[----:B------:R-:W4:Y:S01]  /*4180*/  I2F R84, R86 ;  /* 0x0000005600547306 */ /* 0x000f220000201400 */
[----:B------:R-:W-:Y:S02]  /*4190*/  FMUL.FTZ R73, R73, c[0x0][0x2ec] ;  /* 0x0000bb0049497a20 */ /* 0x000fe40000410000 */
[----:B--2---:R-:W-:Y:S01]  /*41a0*/  HMMA.16816.F32.BF16 R44, R8, R16, R44 ;  /* 0x00000010082c723c */ /* 0x004fe2000004182c */
[----:B------:R-:W-:-:S02]  /*41b0*/  FFMA.FTZ R35, R0, R113, R37 ;  /* 0x0000007100237223 */ /* 0x000fc40000010025 */
[C---:B------:R-:W-:Y:S02]  /*41c0*/  FFMA.FTZ R34, R0.reuse, R111, R76 ;  /* 0x0000006f00227223 */ /* 0x040fe4000001004c */
[----:B---3--:R-:W-:Y:S01]  /*41d0*/  FFMA.FTZ R37, R0, R104, R83 ;  /* 0x0000006800257223 */ /* 0x008fe20000010053 */
[----:B------:R-:W2:Y:S01]  /*41e0*/  MUFU.TANH R107, R107 ;  /* 0x0000006b006b7308 */ /* 0x000ea20000002400 */
[----:B------:R-:W-:Y:S01]  /*41f0*/  FMUL.FTZ R16, R49, c[0x0][0x2ec] ;  /* 0x0000bb0031107a20 */ /* 0x000fe20000410000 */
[C---:B------:R-:W-:Y:S01]  /*4200*/  HMMA.16816.F32.BF16 R52, R8.reuse, R20, R52 ;  /* 0x000000140834723c */ /* 0x040fe20000041834 */
[----:B------:R-:W-:Y:S01]  /*4210*/  FMUL.FTZ R74, R74, c[0x0][0x2ec] ;  /* 0x0000bb004a4a7a20 */ /* 0x000fe20000410000 */
[----:B------:R-:W-:Y:S01]  /*4220*/  FSEL R34, R34, -INF , !P3 ;  /* 0xff80000022227808 */ /* 0x000fe20005800000 */
[----:B------:R-:W-:Y:S01]  /*4230*/  FFMA.FTZ R40, R0, R80, R79 ;  /* 0x0000005000287223 */ /* 0x000fe2000001004f */
[----:B------:R-:W-:Y:S01]  /*4240*/  ISETP.GE.AND P3, PT, R82, R136, PT ;  /* 0x000000885200720c */ /* 0x000fe20003f66270 */
[----:B----4-:R-:W-:Y:S01]  /*4250*/  FFMA.FTZ R70, R0, R84, R85 ;  /* 0x0000005400467223 */ /* 0x010fe20000010055 */
[----:B------:R3:W-:Y:S01]  /*4260*/  MUFU.TANH R83, R16 ;  /* 0x0000001000537308 */ /* 0x0007e20000002400 */
[----:B------:R-:W-:Y:S01]  /*4270*/  FMUL.FTZ R21, R58, c[0x0][0x2ec] ;  /* 0x0000bb003a157a20 */ /* 0x000fe20000410000 */
[----:B------:R-:W-:Y:S01]  /*4280*/  HMMA.16816.F32.BF16 R120, R8, R18, R120 ;  /* 0x000000120878723c */ /* 0x000fe20000041878 */
[----:B------:R-:W-:Y:S01]  /*4290*/  FFMA.FTZ R79, R0, R80, R39 ;  /* 0x00000050004f7223 */ /* 0x000fe20000010027 */
[----:B------:R-:W-:Y:S01]  /*42a0*/  FSEL R70, R70, -INF , !P5 ;  /* 0xff80000046467808 */ /* 0x000fe20006800000 */
[----:B------:R-:W-:Y:S01]  /*42b0*/  FFMA.FTZ R77, R0, R84, R103 ;  /* 0x00000054004d7223 */ /* 0x000fe20000010067 */
[----:B------:R-:W-:Y:S01]  /*42c0*/  FSEL R40, R40, -INF , !P3 ;  /* 0xff80000028287808 */ /* 0x000fe20005800000 */
[CC--:B------:R-:W-:Y:S01]  /*42d0*/  FFMA.FTZ R42, R0.reuse, R115.reuse, R78 ;  /* 0x00000073002a7223 */ /* 0x0c0fe2000001004e */
[----:B------:R-:W4:Y:S01]  /*42e0*/  MUFU.TANH R105, R105 ;  /* 0x0000006900697308 */ /* 0x000f220000002400 */
[----:B------:R-:W-:Y:S01]  /*42f0*/  FFMA.FTZ R87, R0, R60, R87 ;  /* 0x0000003c00577223 */ /* 0x000fe20000010057 */
[----:B------:R-:W-:Y:S01]  /*4300*/  ISETP.GE.AND P5, PT, R62, R136, PT ;  /* 0x000000883e00720c */ /* 0x000fe20003fa6270 */
[C---:B-1----:R-:W-:Y:S01]  /*4310*/  HMMA.16816.F32.BF16 R96, R12.reuse, R24, R96 ;  /* 0x000000180c60723c */ /* 0x042fe20000041860 */
[----:B--2---:R-:W-:Y:S01]  /*4320*/  FFMA.FTZ R59, R0, R60, R107 ;  /* 0x0000003c003b7223 */ /* 0x004fe2000001006b */
[----:B------:R-:W-:Y:S01]  /*4330*/  ISETP.GE.AND P3, PT, R68, R136, PT ;  /* 0x000000884400720c */ /* 0x000fe20003f66270 */
[----:B------:R-:W-:Y:S01]  /*4340*/  FFMA.FTZ R115, R0, R115, R38 ;  /* 0x0000007300737223 */ /* 0x000fe20000010026 */
[----:B------:R-:W-:Y:S01]  /*4350*/  FSEL R150, R87, -INF , !P5 ;  /* 0xff80000057967808 */ /* 0x000fe20006800000 */
[----:B---3--:R-:W1:Y:S01]  /*4360*/  LDSM.16.M88.4 R16, [R119+0x8c00] ;  /* 0x008c00007710783b */ /* 0x008e620000000200 */
[----:B------:R2:W-:Y:S01]  /*4370*/  MUFU.TANH R137, R72 ;  /* 0x0000004800897308 */ /* 0x0005e20000002400 */
[----:B------:R-:W-:Y:S01]  /*4380*/  FMUL.FTZ R43, R53, c[0x0][0x2ec] ;  /* 0x0000bb00352b7a20 */ /* 0x000fe20000410000 */
[----:B------:R-:W-:Y:S01]  /*4390*/  HMMA.16816.F32.BF16 R92, R12, R26, R92 ;  /* 0x0000001a0c5c723c */ /* 0x000fe2000004185c */
[----:B------:R-:W-:Y:S01]  /*43a0*/  IADD3 R24, R118, 0x8, RZ ;  /* 0x0000000876187810 */ /* 0x000fe20007ffe0ff */
[----:B------:R-:W-:Y:S01]  /*43b0*/  FMUL.FTZ R41, R52, c[0x0][0x2ec] ;  /* 0x0000bb0034297a20 */ /* 0x000fe20000410000 */
[----:B------:R-:W-:Y:S01]  /*43c0*/  IADD3 R53, R108, 0x30, RZ ;  /* 0x000000306c357810 */ /* 0x000fe20007ffe0ff */
[----:B------:R-:W-:Y:S01]  /*43d0*/  FMUL.FTZ R54, R54, c[0x0][0x2ec] ;  /* 0x0000bb0036367a20 */ /* 0x000fe20000410000 */
[----:B------:R-:W-:Y:S01]  /*43e0*/  IMNMX R135, R24, R131, PT ;  /* 0x0000008318877217 */ /* 0x000fe20003800200 */
[----:B------:R-:W-:Y:S01]  /*43f0*/  MUFU.TANH R75, R75 ;  /* 0x0000004b004b7308 */ /* 0x000fe20000002400 */
[----:B------:R-:W-:Y:S01]  /*4400*/  FFMA.FTZ R24, R0, R109, R125 ;  /* 0x0000006d00187223 */ /* 0x000fe2000001007d */
[----:B------:R-:W-:Y:S01]  /*4410*/  IADD3 R118, R108, 0x41, RZ ;  /* 0x000000416c767810 */ /* 0x000fe20007ffe0ff */
[----:B------:R-:W-:Y:S01]  /*4420*/  FMUL.FTZ R55, R55, c[0x0][0x2ec] ;  /* 0x0000bb0037377a20 */ /* 0x000fe20000410000 */
[-C--:B------:R-:W-:Y:S01]  /*4430*/  ISETP.GE.AND P0, PT, R112, R135.reuse, PT ;  /* 0x000000877000720c */ /* 0x080fe20003f06270 */
[----:B----4-:R-:W-:Y:S01]  /*4440*/  FFMA.FTZ R105, R0, R64, R105 ;  /* 0x0000004000697223 */ /* 0x010fe20000010069 */
[-C--:B------:R-:W-:Y:S01]  /*4450*/  ISETP.GE.AND P1, PT, R114, R135.reuse, PT ;  /* 0x000000877200720c */ /* 0x080fe20003f26270 */
[----:B------:R-:W-:Y:S01]  /*4460*/  FMUL.FTZ R38, R48, c[0x0][0x2ec] ;  /* 0x0000bb0030267a20 */ /* 0x000fe20000410000 */
[----:B------:R-:W-:Y:S01]  /*4470*/  I2F R66, R53 ;  /* 0x0000003500427306 */ /* 0x000fe20000201400 */
[----:B--2---:R-:W-:Y:S01]  /*4480*/  IADD3 R72, R108, 0x31, RZ ;  /* 0x000000316c487810 */ /* 0x004fe20007ffe0ff */
[----:B------:R-:W-:Y:S01]  /*4490*/  FMUL.FTZ R44, R44, c[0x0][0x2ec] ;  /* 0x0000bb002c2c7a20 */ /* 0x000fe20000410000 */
[-C--:B------:R-:W-:Y:S01]  /*44a0*/  ISETP.GE.AND P2, PT, R110, R135.reuse, PT ;  /* 0x000000876e00720c */ /* 0x080fe20003f46270 */
[----:B------:R-:W-:Y:S01]  /*44b0*/  FMUL.FTZ R46, R46, c[0x0][0x2ec] ;  /* 0x0000bb002e2e7a20 */ /* 0x000fe20000410000 */
[----:B------:R-:W-:Y:S01]  /*44c0*/  IADD3 R110, R108, 0x48, RZ ;  /* 0x000000486c6e7810 */ /* 0x000fe20007ffe0ff */
[----:B------:R-:W-:Y:S01]  /*44d0*/  FMUL.FTZ R121, R121, c[0x0][0x2ec] ;  /* 0x0000bb0079797a20 */ /* 0x000fe20000410000 */
[----:B------:R-:W-:Y:S01]  /*44e0*/  FSEL R113, R36, -INF , !P0 ;  /* 0xff80000024717808 */ /* 0x000fe20004000000 */
[----:B------:R-:W2:Y:S01]  /*44f0*/  I2F R20, R28 ;  /* 0x0000001c00147306 */ /* 0x000ea20000201400 */
[----:B------:R-:W-:Y:S01]  /*4500*/  FSEL R35, R35, -INF , !P1 ;  /* 0xff80000023237808 */ /* 0x000fe20004800000 */
[----:B------:R-:W-:Y:S01]  /*4510*/  FMUL.FTZ R45, R45, c[0x0][0x2ec] ;  /* 0x0000bb002d2d7a20 */ /* 0x000fe20000410000 */
[-C--:B------:R-:W-:Y:S01]  /*4520*/  ISETP.GE.AND P0, PT, R82, R135.reuse, PT ;  /* 0x000000875200720c */ /* 0x080fe20003f06270 */
[----:B------:R-:W-:Y:S01]  /*4530*/  FMUL.FTZ R47, R47, c[0x0][0x2ec] ;  /* 0x0000bb002f2f7a20 */ /* 0x000fe20000410000 */
[----:B------:R-:W-:Y:S01]  /*4540*/  ISETP.GE.AND P1, PT, R86, R135, PT ;  /* 0x000000875600720c */ /* 0x000fe20003f26270 */
[----:B------:R-:W-:Y:S01]  /*4550*/  FMUL.FTZ R13, R122, c[0x0][0x2ec] ;  /* 0x0000bb007a0d7a20 */ /* 0x000fe20000410000 */
[----:B------:R-:W-:Y:S01]  /*4560*/  FSEL R24, R24, -INF , !P4 ;  /* 0xff80000018187808 */ /* 0x000fe20006000000 */
[----:B------:R-:W-:Y:S01]  /*4570*/  I2F R30, R56 ;  /* 0x00000038001e7306 */ /* 0x000fe20000201400 */
[----:B------:R-:W-:Y:S01]  /*4580*/  ISETP.GE.AND P4, PT, R124, R136, PT ;  /* 0x000000887c00720c */ /* 0x000fe20003f86270 */
[----:B------:R-:W-:Y:S01]  /*4590*/  FMUL.FTZ R120, R120, c[0x0][0x2ec] ;  /* 0x0000bb0078787a20 */ /* 0x000fe20000410000 */
[----:B------:R-:W-:Y:S01]  /*45a0*/  IADD3 R114, R108, 0x51, RZ ;  /* 0x000000516c727810 */ /* 0x000fe20007ffe0ff */
[----:B------:R-:W-:Y:S01]  /*45b0*/  FMUL.FTZ R14, R123, c[0x0][0x2ec] ;  /* 0x0000bb007b0e7a20 */ /* 0x000fe20000410000 */
[----:B------:R-:W-:Y:S01]  /*45c0*/  FSEL R79, R79, -INF , !P0 ;  /* 0xff8000004f4f7808 */ /* 0x000fe20004000000 */
[----:B------:R-:W-:-:S04]  /*45d0*/  DEPBAR.LE SB0, 0x0 ;  /* 0x000080000000791a */ /* 0x000fc80000000000 */
[C---:B-1----:R-:W-:Y:S01]  /*45e0*/  HMMA.16816.F32.BF16 R96, R8.reuse, R16, R96 ;  /* 0x000000100860723c */ /* 0x042fe20000041860 */
[----:B------:R-:W1:Y:S01]  /*45f0*/  MUFU.TANH R139, R74 ;  /* 0x0000004a008b7308 */ /* 0x000e620000002400 */
[----:B------:R-:W-:Y:S01]  /*4600*/  FSEL R77, R77, -INF , !P1 ;  /* 0xff8000004d4d7808 */ /* 0x000fe20004800000 */
[----:B--2---:R-:W-:Y:S01]  /*4610*/  FFMA.FTZ R137, R0, R20, R137 ;  /* 0x0000001400897223 */ /* 0x004fe20000010089 */
[-C--:B------:R-:W-:Y:S01]  /*4620*/  ISETP.GE.AND P0, PT, R68, R135.reuse, PT ;  /* 0x000000874400720c */ /* 0x080fe20003f06270 */
[----:B------:R-:W-:Y:S01]  /*4630*/  FFMA.FTZ R68, R0, R104, R81 ;  /* 0x0000006800447223 */ /* 0x000fe20000010051 */
[----:B------:R-:W-:Y:S01]  /*4640*/  ISETP.GE.AND P1, PT, R62, R135, PT ;  /* 0x000000873e00720c */ /* 0x000fe20003f26270 */
[----:B------:R-:W-:Y:S01]  /*4650*/  FMUL.FTZ R62, R50, c[0x0][0x2ec] ;  /* 0x0000bb00323e7a20 */ /* 0x000fe20000410000 */
[----:B------:R-:W-:Y:S01]  /*4660*/  HMMA.16816.F32.BF16 R8, R8, R18, R92 ;  /* 0x000000120808723c */ /* 0x000fe2000004185c */
[----:B------:R-:W2:Y:S01]  /*4670*/  MUFU.TANH R73, R73 ;  /* 0x0000004900497308 */ /* 0x000ea20000002400 */
[----:B------:R-:W-:-:S02]  /*4680*/  FSEL R42, R42, -INF , !P4 ;  /* 0xff8000002a2a7808 */ /* 0x000fc40006000000 */
[----:B------:R-:W-:Y:S02]  /*4690*/  ISETP.GE.AND P4, PT, R106, R136, PT ;  /* 0x000000886a00720c */ /* 0x000fe40003f86270 */
[----:B------:R-:W-:Y:S02]  /*46a0*/  FSEL R33, R33, -INF , !P2 ;  /* 0xff80000021217808 */ /* 0x000fe40005000000 */
[----:B------:R-:W-:Y:S01]  /*46b0*/  IADD3 R48, R108, 0x60, RZ ;  /* 0x000000606c307810 */ /* 0x000fe20007ffe0ff */
[----:B------:R-:W3:Y:S01]  /*46c0*/  I2F R58, R72 ;  /* 0x00000048003a7306 */ /* 0x000ee20000201400 */
[----:B------:R-:W-:Y:S01]  /*46d0*/  ISETP.GE.AND P2, PT, R124, R135, PT ;  /* 0x000000877c00720c */ /* 0x000fe20003f46270 */
[C---:B------:R-:W-:Y:S01]  /*46e0*/  FFMA.FTZ R124, R0.reuse, R64, R127 ;  /* 0x00000040007c7223 */ /* 0x040fe2000001007f */
[----:B------:R-:W-:Y:S01]  /*46f0*/  ISETP.GE.AND P5, PT, R53, R136, PT ;  /* 0x000000883500720c */ /* 0x000fe20003fa6270 */
[----:B-1----:R-:W-:Y:S01]  /*4700*/  FFMA.FTZ R57, R0, R20, R139 ;  /* 0x0000001400397223 */ /* 0x002fe2000001008b */
[----:B------:R-:W-:-:S02]  /*4710*/  FSEL R59, R59, -INF , !P1 ;  /* 0xff8000003b3b7808 */ /* 0x000fc40004800000 */
[-C--:B------:R-:W-:Y:S01]  /*4720*/  ISETP.GE.AND P1, PT, R53, R135.reuse, PT ;  /* 0x000000873500720c */ /* 0x080fe20003f26270 */
[----:B------:R-:W1:Y:S01]  /*4730*/  I2F R52, R126 ;  /* 0x0000007e00347306 */ /* 0x000e620000201400 */
[----:B------:R-:W-:Y:S01]  /*4740*/  IADD3 R78, R108, 0x59, RZ ;  /* 0x000000596c4e7810 */ /* 0x000fe20007ffe0ff */
[-C--:B------:R-:W-:Y:S01]  /*4750*/  FFMA.FTZ R53, R0, R30.reuse, R75 ;  /* 0x0000001e00357223 */ /* 0x080fe2000001004b */
[----:B------:R-:W-:Y:S01]  /*4760*/  FSEL R68, R68, -INF , !P4 ;  /* 0xff80000044447808 */ /* 0x000fe20006000000 */
[----:B--2---:R-:W-:Y:S01]  /*4770*/  FFMA.FTZ R36, R0, R30, R73 ;  /* 0x0000001e00247223 */ /* 0x004fe20000010049 */
[----:B------:R-:W-:Y:S01]  /*4780*/  FSEL R149, R105, -INF , !P0 ;  /* 0xff80000069957808 */ /* 0x000fe20004000000 */
[----:B------:R-:W-:Y:S01]  /*4790*/  FMUL.FTZ R96, R96, c[0x0][0x2ec] ;  /* 0x0000bb0060607a20 */ /* 0x000fe20000410000 */
[----:B------:R-:W-:Y:S01]  /*47a0*/  ISETP.GE.AND P4, PT, R28, R136, PT ;  /* 0x000000881c00720c */ /* 0x000fe20003f86270 */
[----:B------:R-:W2:Y:S01]  /*47b0*/  I2F R88, R110 ;  /* 0x0000006e00587306 */ /* 0x000ea20000201400 */
[-C--:B------:R-:W-:Y:S01]  /*47c0*/  ISETP.GE.AND P0, PT, R56, R135.reuse, PT ;  /* 0x000000873800720c */ /* 0x080fe20003f06270 */
[-C--:B---3--:R-:W-:Y:S01]  /*47d0*/  FFMA.FTZ R69, R0, R58.reuse, R69 ;  /* 0x0000003a00457223 */ /* 0x088fe20000010045 */
[----:B------:R-:W-:Y:S01]  /*47e0*/  IADD3 R112, R108, 0x49, RZ ;  /* 0x000000496c707810 */ /* 0x000fe20007ffe0ff */
[----:B------:R-:W-:Y:S01]  /*47f0*/  FMUL.FTZ R8, R8, c[0x0][0x2ec] ;  /* 0x0000bb0008087a20 */ /* 0x000fe20000410000 */
[----:B------:R-:W-:Y:S01]  /*4800*/  FSEL R115, R115, -INF , !P2 ;  /* 0xff80000073737808 */ /* 0x000fe20005000000 */
[----:B------:R-:W-:Y:S01]  /*4810*/  FFMA.FTZ R71, R0, R58, R71 ;  /* 0x0000003a00477223 */ /* 0x000fe20000010047 */
[----:B------:R-:W-:Y:S01]  /*4820*/  IADD3 R50, R108, 0x69, RZ ;  /* 0x000000696c327810 */ /* 0x000fe20007ffe0ff */
[----:B------:R-:W-:Y:S01]  /*4830*/  MUFU.TANH R153, R153 ;  /* 0x0000009900997308 */ /* 0x000fe20000002400 */
[-C--:B------:R-:W-:Y:S01]  /*4840*/  ISETP.GE.AND P2, PT, R106, R135.reuse, PT ;  /* 0x000000876a00720c */ /* 0x080fe20003f46270 */
[----:B-1----:R-:W-:Y:S01]  /*4850*/  FFMA.FTZ R139, R0, R52, R151 ;  /* 0x00000034008b7223 */ /* 0x002fe20000010097 */
[----:B------:R-:W-:Y:S01]  /*4860*/  FSEL R124, R124, -INF , !P3 ;  /* 0xff8000007c7c7808 */ /* 0x000fe20005800000 */
[----:B------:R-:W-:Y:S01]  /*4870*/  FMUL.FTZ R15, R97, c[0x0][0x2ec] ;  /* 0x0000bb00610f7a20 */ /* 0x000fe20000410000 */
[----:B------:R-:W-:Y:S01]  /*4880*/  FSEL R148, R137, -INF , !P4 ;  /* 0xff80000089947808 */ /* 0x000fe20006000000 */
[----:B------:R-:W-:Y:S01]  /*4890*/  FMUL.FTZ R17, R98, c[0x0][0x2ec] ;  /* 0x0000bb0062117a20 */ /* 0x000fe20000410000 */
[----:B------:R-:W-:Y:S01]  /*48a0*/  FSEL R53, R53, -INF , !P0 ;  /* 0xff80000035357808 */ /* 0x000fe20004000000 */
[----:B------:R-:W1:Y:S01]  /*48b0*/  MUFU.TANH R21, R21 ;  /* 0x0000001500157308 */ /* 0x000e620000002400 */
[----:B------:R-:W-:Y:S01]  /*48c0*/  ISETP.GE.AND P3, PT, R56, R136, PT ;  /* 0x000000883800720c */ /* 0x000fe20003f66270 */
[----:B--2---:R-:W-:Y:S01]  /*48d0*/  FFMA.FTZ R63, R0, R88, R63 ;  /* 0x00000058003f7223 */ /* 0x004fe2000001003f */
[----:B------:R-:W-:Y:S01]  /*48e0*/  ISETP.GE.AND P4, PT, R72, R136, PT ;  /* 0x000000884800720c */ /* 0x000fe20003f86270 */
[----:B------:R-:W-:Y:S01]  /*48f0*/  FFMA.FTZ R56, R0, R52, R145 ;  /* 0x0000003400387223 */ /* 0x000fe20000010091 */
[-C--:B------:R-:W-:Y:S01]  /*4900*/  ISETP.GE.AND P0, PT, R126, R135.reuse, PT ;  /* 0x000000877e00720c */ /* 0x080fe20003f06270 */
[----:B------:R-:W-:Y:S01]  /*4910*/  FMUL.FTZ R18, R99, c[0x0][0x2ec] ;  /* 0x0000bb0063127a20 */ /* 0x000fe20000410000 */
[C---:B------:R-:W-:Y:S01]  /*4920*/  IADD3 R82, R108.reuse, 0x58, RZ ;  /* 0x000000586c527810 */ /* 0x040fe20007ffe0ff */
[----:B------:R-:W-:Y:S01]  /*4930*/  I2F R142, R118 ;  /* 0x00000076008e7306 */ /* 0x000fe20000201400 */
[----:B------:R-:W-:Y:S01]  /*4940*/  FSEL R37, R37, -INF , !P2 ;  /* 0xff80000025257808 */ /* 0x000fe20005000000 */
[----:B------:R-:W-:Y:S01]  /*4950*/  FMUL.FTZ R9, R9, c[0x0][0x2ec] ;  /* 0x0000bb0009097a20 */ /* 0x000fe20000410000 */
[----:B------:R-:W-:Y:S01]  /*4960*/  IADD3 R58, R108, 0x78, RZ ;  /* 0x000000786c3a7810 */ /* 0x000fe20007ffe0ff */
[----:B------:R-:W-:Y:S01]  /*4970*/  FMUL.FTZ R10, R10, c[0x0][0x2ec] ;  /* 0x0000bb000a0a7a20 */ /* 0x000fe20000410000 */
[----:B------:R-:W-:Y:S01]  /*4980*/  ISETP.GE.AND P2, PT, R28, R135, PT ;  /* 0x000000871c00720c */ /* 0x000fe20003f46270 */
[----:B------:R-:W-:Y:S01]  /*4990*/  FMUL.FTZ R11, R11, c[0x0][0x2ec] ;  /* 0x0000bb000b0b7a20 */ /* 0x000fe20000410000 */
[----:B------:R-:W-:Y:S01]  /*49a0*/  FSEL R36, R36, -INF , !P3 ;  /* 0xff80000024247808 */ /* 0x000fe20005800000 */
[----:B------:R-:W-:Y:S01]  /*49b0*/  MUFU.TANH R43, R43 ;  /* 0x0000002b002b7308 */ /* 0x000fe20000002400 */
[----:B------:R-:W-:Y:S01]  /*49c0*/  FSEL R146, R69, -INF , !P4 ;  /* 0xff80000045927808 */ /* 0x000fe20006000000 */
[----:B-1----:R-:W-:Y:S01]  /*49d0*/  FFMA.FTZ R21, R0, R88, R21 ;  /* 0x0000005800157223 */ /* 0x002fe20000010015 */
[----:B------:R-:W-:-:S02]  /*49e0*/  FSEL R139, R139, -INF , !P0 ;  /* 0xff8000008b8b7808 */ /* 0x000fc40004000000 */
[----:B------:R-:W-:Y:S02]  /*49f0*/  ISETP.GE.AND P3, PT, R126, R136, PT ;  /* 0x000000887e00720c */ /* 0x000fe40003f66270 */
[-C--:B------:R-:W-:Y:S01]  /*4a00*/  ISETP.GE.AND P0, PT, R118, R135.reuse, PT ;  /* 0x000000877600720c */ /* 0x080fe20003f06270 */
[----:B------:R1:W-:Y:S01]  /*4a10*/  MUFU.TANH R23, R54 ;  /* 0x0000003600177308 */ /* 0x0003e20000002400 */
[C---:B------:R-:W-:Y:S02]  /*4a20*/  IADD3 R80, R108.reuse, 0x61, RZ ;  /* 0x000000616c507810 */ /* 0x040fe40007ffe0ff */
[----:B------:R-:W-:Y:S02]  /*4a30*/  FSEL R57, R57, -INF , !P2 ;  /* 0xff80000039397808 */ /* 0x000fe40005000000 */
[----:B------:R-:W-:Y:S02]  /*4a40*/  IADD3 R28, R108, 0x68, RZ ;  /* 0x000000686c1c7810 */ /* 0x000fe40007ffe0ff */
[----:B------:R-:W-:Y:S01]  /*4a50*/  ISETP.GE.AND P2, PT, R72, R135, PT ;  /* 0x000000874800720c */ /* 0x000fe20003f46270 */
[----:B------:R-:W2:Y:S01]  /*4a60*/  I2F R76, R114 ;  /* 0x00000072004c7306 */ /* 0x000ea20000201400 */
[----:B------:R-:W-:-:S02]  /*4a70*/  IADD3 R60, R108, 0x70, RZ ;  /* 0x000000706c3c7810 */ /* 0x000fc40007ffe0ff */
[----:B------:R-:W-:Y:S02]  /*4a80*/  FSEL R147, R71, -INF , !P2 ;  /* 0xff80000047937808 */ /* 0x000fe40005000000 */
[----:B------:R-:W-:Y:S02]  /*4a90*/  IADD3 R30, R108, 0x71, RZ ;  /* 0x000000716c1e7810 */ /* 0x000fe40007ffe0ff */
[----:B------:R-:W-:Y:S01]  /*4aa0*/  ISETP.GE.AND P2, PT, R130, R135, PT ;  /* 0x000000878200720c */ /* 0x000fe20003f46270 */
[----:B-1----:R-:W-:Y:S01]  /*4ab0*/  FFMA.FTZ R54, R0, R66, R141 ;  /* 0x0000004200367223 */ /* 0x002fe2000001008d */
[----:B------:R-:W1:Y:S01]  /*4ac0*/  I2F R74, R102 ;  /* 0x00000066004a7306 */ /* 0x000e620000201400 */
[----:B------:R-:W-:Y:S02]  /*4ad0*/  FSEL R56, R56, -INF , !P3 ;  /* 0xff80000038387808 */ /* 0x000fe40005800000 */
[----:B------:R-:W-:Y:S02]  /*4ae0*/  ISETP.GE.AND P4, PT, R130, R136, PT ;  /* 0x000000888200720c */ /* 0x000fe40003f86270 */
[----:B------:R-:W-:-:S02]  /*4af0*/  FSEL R54, R54, -INF , !P5 ;  /* 0xff80000036367808 */ /* 0x000fc40006800000 */
[----:B------:R-:W-:Y:S01]  /*4b00*/  ISETP.GE.AND P5, PT, R138, R136, PT ;  /* 0x000000888a00720c */ /* 0x000fe20003fa6270 */
[----:B------:R3:W-:Y:S01]  /*4b10*/  MUFU.TANH R111, R55 ;  /* 0x00000037006f7308 */ /* 0x0007e20000002400 */
[----:B--2---:R-:W-:Y:S01]  /*4b20*/  FFMA.FTZ R20, R0, R76, R43 ;  /* 0x0000004c00147223 */ /* 0x004fe2000001002b */
[-C--:B------:R-:W-:Y:S02]  /*4b30*/  ISETP.GE.AND P3, PT, R118, R136.reuse, PT ;  /* 0x000000887600720c */ /* 0x080fe40003f66270 */
[----:B------:R-:W-:Y:S02]  /*4b40*/  FSEL R140, R65, -INF , !P5 ;  /* 0xff800000418c7808 */ /* 0x000fe40006800000 */
[----:B------:R-:W-:Y:S02]  /*4b50*/  ISETP.GE.AND P5, PT, R110, R136, PT ;  /* 0x000000886e00720c */ /* 0x000fe40003fa6270 */
[----:B------:R-:W2:Y:S01]  /*4b60*/  MUFU.TANH R91, R91 ;  /* 0x0000005b005b7308 */ /* 0x000ea20000002400 */
[----:B-1----:R-:W-:Y:S01]  /*4b70*/  FFMA.FTZ R23, R0, R74, R23 ;  /* 0x0000004a00177223 */ /* 0x002fe20000010017 */
[----:B------:R-:W-:-:S02]  /*4b80*/  FSEL R126, R63, -INF , !P5 ;  /* 0xff8000003f7e7808 */ /* 0x000fc40006800000 */
[----:B------:R-:W-:Y:S01]  /*4b90*/  ISETP.GE.AND P5, PT, R114, R136, PT ;  /* 0x000000887200720c */ /* 0x000fe20003fa6270 */
[----:B---3--:R-:W-:-:S03]  /*4ba0*/  FFMA.FTZ R55, R0, R66, R143 ;  /* 0x0000004200377223 */ /* 0x008fc6000001008f */
[----:B------:R-:W-:Y:S01]  /*4bb0*/  I2F R85, R48 ;  /* 0x0000003000557306 */ /* 0x000fe20000201400 */
[----:B------:R-:W-:Y:S01]  /*4bc0*/  FFMA.FTZ R143, R0, R142, R153 ;  /* 0x0000008e008f7223 */ /* 0x000fe20000010099 */
[----:B------:R-:W-:Y:S02]  /*4bd0*/  FSEL R20, R20, -INF , !P5 ;  /* 0xff80000014147808 */ /* 0x000fe40006800000 */
[----:B------:R-:W-:Y:S02]  /*4be0*/  FSEL R55, R55, -INF , !P1 ;  /* 0xff80000037377808 */ /* 0x000fe40004800000 */
[----:B------:R-:W-:Y:S01]  /*4bf0*/  ISETP.GE.AND P1, PT, R138, R135, PT ;  /* 0x000000878a00720c */ /* 0x000fe20003f26270 */
[----:B--2---:R-:W-:Y:S01]  /*4c00*/  FFMA.FTZ R91, R0, R90, R91 ;  /* 0x0000005a005b7223 */ /* 0x004fe2000001005b */
[----:B------:R-:W1:Y:S01]  /*4c10*/  MUFU.TANH R66, R44 ;  /* 0x0000002c00427308 */ /* 0x000e620000002400 */
[----:B------:R-:W-:Y:S02]  /*4c20*/  FSEL R143, R143, -INF , !P0 ;  /* 0xff8000008f8f7808 */ /* 0x000fe40004000000 */
[----:B------:R-:W-:-:S02]  /*4c30*/  FSEL R131, R89, -INF , !P1 ;  /* 0xff80000059837808 */ /* 0x000fc40004800000 */
[-C--:B------:R-:W-:Y:S02]  /*4c40*/  ISETP.GE.AND P1, PT, R110, R135.reuse, PT ;  /* 0x000000876e00720c */ /* 0x080fe40003f26270 */
[-C--:B------:R-:W-:Y:S01]  /*4c50*/  ISETP.GE.AND P0, PT, R102, R135.reuse, PT ;  /* 0x000000876600720c */ /* 0x080fe20003f06270 */
[----:B------:R-:W2:Y:S01]  /*4c60*/  MUFU.TANH R67, R67 ;  /* 0x0000004300437308 */ /* 0x000ea20000002400 */
[----:B------:R-:W-:Y:S01]  /*4c70*/  FSEL R127, R21, -INF , !P1 ;  /* 0xff800000157f7808 */ /* 0x000fe20004800000 */
[----:B------:R-:W-:Y:S01]  /*4c80*/  FFMA.FTZ R21, R0, R76, R111 ;  /* 0x0000004c00157223 */ /* 0x000fe2000001006f */
[----:B------:R-:W-:Y:S02]  /*4c90*/  ISETP.GE.AND P1, PT, R114, R135, PT ;  /* 0x000000877200720c */ /* 0x000fe40003f26270 */
[----:B------:R-:W-:Y:S02]  /*4ca0*/  ISETP.GE.AND P5, PT, R48, R136, PT ;  /* 0x000000883000720c */ /* 0x000fe40003fa6270 */
[----:B------:R-:W-:Y:S01]  /*4cb0*/  FSEL R23, R23, -INF , !P0 ;  /* 0xff80000017177808 */ /* 0x000fe20004000000 */
[----:B------:R-:W3:Y:S01]  /*4cc0*/  MUFU.TANH R61, R61 ;  /* 0x0000003d003d7308 */ /* 0x000ee20000002400 */
[----:B-1----:R-:W-:Y:S01]  /*4cd0*/  FFMA.FTZ R52, R0, R85, R66 ;  /* 0x0000005500347223 */ /* 0x002fe20000010042 */
[----:B------:R-:W-:-:S02]  /*4ce0*/  ISETP.GE.AND P0, PT, R78, R135, PT ;  /* 0x000000874e00720c */ /* 0x000fc40003f06270 */
[----:B------:R-:W-:Y:S02]  /*4cf0*/  FSEL R21, R21, -INF , !P1 ;  /* 0xff80000015157808 */ /* 0x000fe40004800000 */
[----:B------:R-:W-:Y:S02]  /*4d00*/  FSEL R137, R91, -INF , !P2 ;  /* 0xff8000005b897808 */ /* 0x000fe40005000000 */
[----:B------:R-:W1:Y:S01]  /*4d10*/  I2F R39, R78 ;  /* 0x0000004e00277306 */ /* 0x000e620000201400 */
[----:B--2---:R-:W-:Y:S01]  /*4d20*/  FFMA.FTZ R67, R0, R90, R67 ;  /* 0x0000005a00437223 */ /* 0x004fe20000010043 */
[----:B------:R-:W-:Y:S02]  /*4d30*/  ISETP.GE.AND P1, PT, R48, R135, PT ;  /* 0x000000873000720c */ /* 0x000fe40003f26270 */
[----:B------:R-:W-:Y:S02]  /*4d40*/  FSEL R52, R52, -INF , !P5 ;  /* 0xff80000034347808 */ /* 0x000fe40006800000 */
[----:B------:R-:W-:-:S02]  /*4d50*/  IADD3 R44, R108, 0x79, RZ ;  /* 0x000000796c2c7810 */ /* 0x000fc40007ffe0ff */
[----:B------:R-:W2:Y:S01]  /*4d60*/  MUFU.TANH R51, R51 ;  /* 0x0000003300337308 */ /* 0x000ea20000002400 */
[----:B---3--:R-:W-:Y:S01]  /*4d70*/  FFMA.FTZ R61, R0, R142, R61 ;  /* 0x0000008e003d7223 */ /* 0x008fe2000001003d */
[----:B------:R-:W-:Y:S02]  /*4d80*/  FSEL R138, R67, -INF , !P4 ;  /* 0xff800000438a7808 */ /* 0x000fe40006000000 */
[----:B------:R-:W-:Y:S02]  /*4d90*/  ISETP.GE.AND P2, PT, R112, R135, PT ;  /* 0x000000877000720c */ /* 0x000fe40003f46270 */
[----:B------:R-:W-:Y:S02]  /*4da0*/  FSEL R130, R61, -INF , !P3 ;  /* 0xff8000003d827808 */ /* 0x000fe40005800000 */
[----:B------:R-:W3:Y:S01]  /*4db0*/  MUFU.TANH R46, R46 ;  /* 0x0000002e002e7308 */ /* 0x000ee20000002400 */
[-C--:B------:R-:W-:Y:S01]  /*4dc0*/  ISETP.GE.AND P5, PT, R50, R136.reuse, PT ;  /* 0x000000883200720c */ /* 0x080fe20003fa6270 */
[----:B-1----:R-:W-:Y:S01]  /*4dd0*/  FFMA.FTZ R83, R0, R39, R83 ;  /* 0x0000002700537223 */ /* 0x002fe20000010053 */
[----:B------:R-:W-:-:S02]  /*4de0*/  ISETP.GE.AND P4, PT, R112, R136, PT ;  /* 0x000000887000720c */ /* 0x000fc40003f86270 */
[----:B------:R-:W-:-:S03]  /*4df0*/  ISETP.GE.AND P3, PT, R102, R136, PT ;  /* 0x000000886600720c */ /* 0x000fc60003f66270 */
[----:B------:R-:W-:Y:S01]  /*4e00*/  MUFU.TANH R31, R31 ;  /* 0x0000001f001f7308 */ /* 0x000fe20000002400 */
[----:B--2---:R-:W-:-:S05]  /*4e10*/  FFMA.FTZ R51, R0, R39, R51 ;  /* 0x0000002700337223 */ /* 0x004fca0000010033 */
[----:B------:R-:W-:Y:S02]  /*4e20*/  FSEL R61, R51, -INF , !P0 ;  /* 0xff800000333d7808 */ /* 0x000fe40004000000 */
[----:B------:R-:W1:Y:S01]  /*4e30*/  I2F R25, R112 ;  /* 0x0000007000197306 */ /* 0x000e620000201400 */
[----:B---3--:R-:W-:Y:S01]  /*4e40*/  FFMA.FTZ R46, R0, R85, R46 ;  /* 0x00000055002e7223 */ /* 0x008fe2000001002e */
[----:B------:R-:W-:-:S04]  /*4e50*/  ISETP.GE.AND P0, PT, R28, R135, PT ;  /* 0x000000871c00720c */ /* 0x000fc80003f06270 */
[----:B------:R-:W-:Y:S02]  /*4e60*/  FSEL R51, R46, -INF , !P1 ;  /* 0xff8000002e337808 */ /* 0x000fe40004800000 */
[----:B------:R-:W-:Y:S01]  /*4e70*/  I2F R87, R50 ;  /* 0x0000003200577306 */ /* 0x000fe20000201400 */
[----:B------:R-:W-:-:S07]  /*4e80*/  ISETP.GE.AND P1, PT, R50, R135, PT ;  /* 0x000000873200720c */ /* 0x000fce0003f26270 */
[----:B------:R-:W2:Y:S01]  /*4e90*/  MUFU.TANH R12, R121 ;  /* 0x00000079000c7308 */ /* 0x000ea20000002400 */
[----:B-1----:R-:W-:-:S05]  /*4ea0*/  FFMA.FTZ R31, R0, R25, R31 ;  /* 0x00000019001f7223 */ /* 0x002fca000001001f */
[----:B------:R-:W-:Y:S02]  /*4eb0*/  FSEL R141, R31, -INF , !P2 ;  /* 0xff8000001f8d7808 */ /* 0x000fe40005000000 */
[----:B------:R-:W1:Y:S01]  /*4ec0*/  MUFU.TANH R29, R29 ;  /* 0x0000001d001d7308 */ /* 0x000e620000002400 */
[----:B------:R-:W-:-:S07]  /*4ed0*/  ISETP.GE.AND P2, PT, R82, R135, PT ;  /* 0x000000875200720c */ /* 0x000fce0003f46270 */
[----:B------:R-:W3:Y:S01]  /*4ee0*/  MUFU.TANH R41, R41 ;  /* 0x0000002900297308 */ /* 0x000ee20000002400 */
[----:B--2---:R-:W-:-:S05]  /*4ef0*/  FFMA.FTZ R12, R0, R87, R12 ;  /* 0x00000057000c7223 */ /* 0x004fca000001000c */
[----:B------:R-:W-:Y:S02]  /*4f00*/  FSEL R46, R12, -INF , !P5 ;  /* 0xff8000000c2e7808 */ /* 0x000fe40006800000 */
[----:B------:R-:W-:Y:S01]  /*4f10*/  I2F R109, R82 ;  /* 0x00000052006d7306 */ /* 0x000fe20000201400 */
[----:B-1----:R-:W-:Y:S01]  /*4f20*/  FFMA.FTZ R29, R0, R25, R29 ;  /* 0x00000019001d7223 */ /* 0x002fe2000001001d */
[----:B------:R-:W-:-:S04]  /*4f30*/  ISETP.GE.AND P5, PT, R58, R136, PT ;  /* 0x000000883a00720c */ /* 0x000fc80003fa6270 */
[----:B------:R-:W-:Y:S02]  /*4f40*/  FSEL R144, R29, -INF , !P4 ;  /* 0xff8000001d907808 */ /* 0x000fe40006000000 */
[----:B------:R-:W1:Y:S01]  /*4f50*/  MUFU.TANH R62, R62 ;  /* 0x0000003e003e7308 */ /* 0x000e620000002400 */
        /* <DEDUP_REMOVED lines=9> */
[----:B------:R-:W-:Y:S02]  /*4ff0*/  FSEL R62, R83, -INF , !P3 ;  /* 0xff800000533e7808 */ /* 0x000fe40005800000 */
[----:B------:R-:W-:Y:S02]  /*5000*/  ISETP.GE.AND P2, PT, R80, R135, PT ;  /* 0x000000875000720c */ /* 0x000fe40003f46270 */
[----:B------:R-:W-:-:S03]  /*5010*/  ISETP.GE.AND P3, PT, R28, R136, PT ;  /* 0x000000881c00720c */ /* 0x000fc60003f66270 */
[----:B------:R-:W-:Y:S01]  /*5020*/  I2F R49, R80 ;  /* 0x0000005000317306 */ /* 0x000fe20000201400 */
[----:B--2---:R-:W-:-:S05]  /*5030*/  FFMA.FTZ R8, R0, R69, R8 ;  /* 0x0000004500087223 */ /* 0x004fca0000010008 */
[----:B------:R-:W-:Y:S02]  /*5040*/  FSEL R31, R8, -INF , !P5 ;  /* 0xff800000081f7808 */ /* 0x000fe40006800000 */
[----:B------:R-:W2:Y:S01]  /*5050*/  MUFU.TANH R45, R45 ;  /* 0x0000002d002d7308 */ /* 0x000ea20000002400 */
[----:B-1----:R-:W-:Y:S01]  /*5060*/  FFMA.FTZ R38, R0, R109, R38 ;  /* 0x0000006d00267223 */ /* 0x002fe20000010026 */
[----:B------:R-:W-:-:S04]  /*5070*/  ISETP.GE.AND P5, PT, R116, 0x2, PT ;  /* 0x000000027400780c */ /* 0x000fc80003fa6270 */
[----:B------:R-:W-:Y:S02]  /*5080*/  FSEL R64, R38, -INF , !P4 ;  /* 0xff80000026407808 */ /* 0x000fe40006000000 */
[----:B------:R-:W-:Y:S01]  /*5090*/  I2F R81, R28 ;  /* 0x0000001c00517306 */ /* 0x000fe20000201400 */
[----:B------:R-:W-:-:S07]  /*50a0*/  ISETP.GE.AND P4, PT, R80, R136, PT ;  /* 0x000000885000720c */ /* 0x000fce0003f86270 */
[----:B------:R-:W1:Y:S01]  /*50b0*/  MUFU.TANH R47, R47 ;  /* 0x0000002f002f7308 */ /* 0x000e620000002400 */
[----:B--2---:R-:W-:-:S05]  /*50c0*/  FFMA.FTZ R45, R0, R49, R45 ;  /* 0x00000031002d7223 */ /* 0x004fca000001002d */
[----:B------:R-:W-:Y:S02]  /*50d0*/  FSEL R50, R45, -INF , !P4 ;  /* 0xff8000002d327808 */ /* 0x000fe40006000000 */
[----:B------:R-:W2:Y:S01]  /*50e0*/  MUFU.TANH R16, R120 ;  /* 0x0000007800107308 */ /* 0x000ea20000002400 */
[----:B------:R-:W-:-:S07]  /*50f0*/  ISETP.GE.AND P4, PT, R60, R136, PT ;  /* 0x000000883c00720c */ /* 0x000fce0003f86270 */
[----:B------:R-:W3:Y:S01]  /*5100*/  MUFU.TANH R13, R13 ;  /* 0x0000000d000d7308 */ /* 0x000ee20000002400 */
[----:B-1----:R-:W-:-:S05]  /*5110*/  FFMA.FTZ R49, R0, R49, R47 ;  /* 0x0000003100317223 */ /* 0x002fca000001002f */
[----:B------:R-:W-:Y:S02]  /*5120*/  FSEL R49, R49, -INF , !P2 ;  /* 0xff80000031317808 */ /* 0x000fe40005000000 */
[----:B------:R-:W-:Y:S01]  /*5130*/  I2F R103, R60 ;  /* 0x0000003c00677306 */ /* 0x000fe20000201400 */
[----:B--2---:R-:W-:Y:S01]  /*5140*/  FFMA.FTZ R16, R0, R81, R16 ;  /* 0x0000005100107223 */ /* 0x004fe20000010010 */
[----:B------:R-:W-:-:S04]  /*5150*/  ISETP.GE.AND P2, PT, R60, R135, PT ;  /* 0x000000873c00720c */ /* 0x000fc80003f46270 */
[----:B------:R-:W-:Y:S02]  /*5160*/  FSEL R48, R16, -INF , !P3 ;  /* 0xff80000010307808 */ /* 0x000fe40005800000 */
[----:B------:R-:W-:Y:S01]  /*5170*/  I2F R73, R30 ;  /* 0x0000001e00497306 */ /* 0x000fe20000201400 */
[----:B---3--:R-:W-:Y:S01]  /*5180*/  FFMA.FTZ R13, R0, R81, R13 ;  /* 0x00000051000d7223 */ /* 0x008fe2000001000d */
[----:B------:R-:W-:-:S04]  /*5190*/  ISETP.GE.AND P3, PT, R30, R136, PT ;  /* 0x000000881e00720c */ /* 0x000fc80003f66270 */
[----:B------:R-:W-:Y:S02]  /*51a0*/  FSEL R47, R13, -INF , !P0 ;  /* 0xff8000000d2f7808 */ /* 0x000fe40004000000 */
[----:B------:R-:W1:Y:S01]  /*51b0*/  MUFU.TANH R14, R14 ;  /* 0x0000000e000e7308 */ /* 0x000e620000002400 */
[----:B------:R-:W-:-:S07]  /*51c0*/  ISETP.GE.AND P0, PT, R30, R135, PT ;  /* 0x000000871e00720c */ /* 0x000fce0003f06270 */
[----:B------:R-:W2:Y:S08]  /*51d0*/  MUFU.TANH R96, R96 ;  /* 0x0000006000607308 */ /* 0x000eb00000002400 */
[----:B------:R-:W3:Y:S01]  /*51e0*/  MUFU.TANH R15, R15 ;  /* 0x0000000f000f7308 */ /* 0x000ee20000002400 */
[----:B-1----:R-:W-:-:S05]  /*51f0*/  FFMA.FTZ R14, R0, R87, R14 ;  /* 0x00000057000e7223 */ /* 0x002fca000001000e */
[----:B------:R-:W-:Y:S02]  /*5200*/  FSEL R29, R14, -INF , !P1 ;  /* 0xff8000000e1d7808 */ /* 0x000fe40004800000 */
[----:B------:R-:W1:Y:S01]  /*5210*/  MUFU.TANH R17, R17 ;  /* 0x0000001100117308 */ /* 0x000e620000002400 */
[----:B--2---:R-:W-:Y:S01]  /*5220*/  FFMA.FTZ R39, R0, R103, R96 ;  /* 0x0000006700277223 */ /* 0x004fe20000010060 */
[----:B------:R-:W-:-:S04]  /*5230*/  ISETP.GE.AND P1, PT, R58, R135, PT ;  /* 0x000000873a00720c */ /* 0x000fc80003f26270 */
[----:B------:R-:W-:Y:S02]  /*5240*/  FSEL R39, R39, -INF , !P4 ;  /* 0xff80000027277808 */ /* 0x000fe40006000000 */
[----:B------:R-:W2:Y:S01]  /*5250*/  MUFU.TANH R18, R18 ;  /* 0x0000001200127308 */ /* 0x000ea20000002400 */
[----:B---3--:R-:W-:Y:S01]  /*5260*/  FFMA.FTZ R15, R0, R73, R15 ;  /* 0x00000049000f7223 */ /* 0x008fe2000001000f */
[----:B------:R-:W-:-:S04]  /*5270*/  ISETP.GE.AND P4, PT, R108, R136, PT ;  /* 0x000000886c00720c */ /* 0x000fc80003f86270 */
[----:B------:R-:W-:Y:S02]  /*5280*/  FSEL R38, R15, -INF , !P3 ;  /* 0xff8000000f267808 */ /* 0x000fe40005800000 */
[----:B------:R-:W-:Y:S01]  /*5290*/  I2F R71, R44 ;  /* 0x0000002c00477306 */ /* 0x000fe20000201400 */
[----:B-1----:R-:W-:Y:S01]  /*52a0*/  FFMA.FTZ R17, R0, R103, R17 ;  /* 0x0000006700117223 */ /* 0x002fe20000010011 */
[----:B------:R-:W-:Y:S01]  /*52b0*/  BAR.SYNC.DEFER_BLOCKING 0x0 ;  /* 0x0000000000007b1d */ /* 0x000fe20000010000 */
[----:B------:R-:W-:-:S03]  /*52c0*/  ISETP.GE.AND P3, PT, R44, R136, PT ;  /* 0x000000882c00720c */ /* 0x000fc60003f66270 */
[----:B------:R-:W-:Y:S02]  /*52d0*/  FSEL R28, R17, -INF , !P2 ;  /* 0xff800000111c7808 */ /* 0x000fe40005000000 */
[----:B------:R-:W1:Y:S01]  /*52e0*/  MUFU.TANH R9, R9 ;  /* 0x0000000900097308 */ /* 0x000e620000002400 */
[----:B--2---:R-:W-:Y:S01]  /*52f0*/  FFMA.FTZ R18, R0, R73, R18 ;  /* 0x0000004900127223 */ /* 0x004fe20000010012 */
[----:B------:R-:W-:-:S04]  /*5300*/  ISETP.GE.AND P2, PT, R108, R135, PT ;  /* 0x000000876c00720c */ /* 0x000fc80003f46270 */
[----:B------:R-:W-:Y:S02]  /*5310*/  FSEL R27, R18, -INF , !P0 ;  /* 0xff800000121b7808 */ /* 0x000fe40004000000 */
[----:B------:R-:W2:Y:S01]  /*5320*/  MUFU.TANH R10, R10 ;  /* 0x0000000a000a7308 */ /* 0x000ea20000002400 */
[----:B------:R-:W-:Y:S02]  /*5330*/  ISETP.GE.AND P0, PT, R44, R135, PT ;  /* 0x000000872c00720c */ /* 0x000fe40003f06270 */
[----:B------:R-:W-:-:S05]  /*5340*/  FSEL R8, R101, -INF , !P2 ;  /* 0xff80000065087808 */ /* 0x000fca0005000000 */
[----:B------:R-:W3:Y:S01]  /*5350*/  MUFU.TANH R11, R11 ;  /* 0x0000000b000b7308 */ /* 0x000ee20000002400 */
[----:B-1----:R-:W-:Y:S01]  /*5360*/  FFMA.FTZ R30, R0, R71, R9 ;  /* 0x00000047001e7223 */ /* 0x002fe20000010009 */
[----:B------:R-:W-:-:S04]  /*5370*/  FSEL R9, R100, -INF , !P4 ;  /* 0xff80000064097808 */ /* 0x000fc80006000000 */
[----:B------:R-:W-:Y:S01]  /*5380*/  FSEL R30, R30, -INF , !P3 ;  /* 0xff8000001e1e7808 */ /* 0x000fe20005800000 */
[----:B--2---:R-:W-:-:S05]  /*5390*/  FFMA.FTZ R10, R0, R69, R10 ;  /* 0x00000045000a7223 */ /* 0x004fca000001000a */
[----:B------:R-:W-:Y:S01]  /*53a0*/  FSEL R26, R10, -INF , !P1 ;  /* 0xff8000000a1a7808 */ /* 0x000fe20004800000 */
[----:B---3--:R-:W-:-:S05]  /*53b0*/  FFMA.FTZ R11, R0, R71, R11 ;  /* 0x00000047000b7223 */ /* 0x008fca000001000b */
[----:B------:R-:W-:Y:S01]  /*53c0*/  FSEL R25, R11, -INF , !P0 ;  /* 0xff8000000b197808 */ /* 0x000fe20004000000 */
[----:B------:R-:W-:Y:S05]  /*53d0*/  @!P5 BRA `(.L_x_2003) ;  /* 0x00000b900000d947 */ /* 0x000fea0003800000 */
[----:B------:R-:W-:Y:S05]  /*53e0*/  @!P6 BRA `(.L_x_2004) ;  /* 0x000003900000e947 */ /* 0x000fea0003800000 */
        /* <DEDUP_REMOVED lines=57> */
.L_x_2004:
[----:B------:R-:W-:-:S04]  /*5780*/  LEA R13, -R117, RZ, 0x7 ;  /* 0x000000ff750d7211 */ /* 0x000fc800078e39ff */
[----:B------:R-:W-:Y:S02]  /*5790*/  SHF.R.S32.HI R14, RZ, 0x1f, R13 ;  /* 0x0000001fff0e7819 */ /* 0x000fe4000001140d */
.L_x_2005:
        /* <DEDUP_REMOVED lines=121> */
.L_x_2007:
[----:B------:R-:W-:Y:S05]  /*5f30*/  BSYNC B0 ;  /* 0x0000000000007941 */ /* 0x000fea0003800000 */
.L_x_2006:
[----:B------:R-:W0:Y:S01]  /*5f40*/  LDGDEPBAR ;  /* 0x00000000000079af */ /* 0x000e220000000000 */
[----:B------:R-:W-:-:S04]  /*5f50*/  IADD3 R134, P0, R13, R134, RZ ;  /* 0x000000860d867210 */ /* 0x000fc80007f1e0ff */
[----:B------:R-:W-:Y:S02]  /*5f60*/  IADD3.X R133, R14, R133, RZ, P0, !PT ;  /* 0x000000850e857210 */ /* 0x000fe400007fe4ff */
.L_x_2003:
        /* <DEDUP_REMOVED lines=57> */
[----:B------:R-:W-:Y:S02]  /*6300*/  FMNMX.FTZ R10, R38, R3, !PT ;  /* 0x00000003260a7209 */ /* 0x000fe40007810000 */
[----:B------:R-:W-:Y:S01]  /*6310*/  FMNMX.FTZ R3, R29, R2, !PT ;  /* 0x000000021d037209 */ /* 0x000fe20007810000 */
[----:B-1----:R-:W-:Y:S01]  /*6320*/  LDSM.16.MT88.4 R84, [R118+0xb000] ;  /* 0x00b000007654783b */ /* 0x002fe20000004200 */
[----:B------:R-:W-:Y:S02]  /*6330*/  FMNMX.FTZ R13, R31, R10, !PT ;  /* 0x0000000a1f0d7209 */ /* 0x000fe40007810000 */
[----:B------:R-:W-:Y:S01]  /*6340*/  FMNMX.FTZ R2, R28, R3, !PT ;  /* 0x000000031c027209 */ /* 0x000fe20007810000 */
[----:B------:R-:W-:Y:S01]  /*6350*/  LDSM.16.MT88.4 R108, [R168+0x9000] ;  /* 0x00900000a86c783b */ /* 0x000fe20000004200 */
[----:B------:R-:W-:-:S02]  /*6360*/  FMNMX.FTZ R13, R30, R13, !PT ;  /* 0x0000000d1e0d7209 */ /* 0x000fc40007810000 */
[----:B------:R-:W-:Y:S01]  /*6370*/  FMNMX.FTZ R11, R27, R2, !PT ;  /* 0x000000021b0b7209 */ /* 0x000fe20007810000 */
[----:B------:R-:W-:Y:S03]  /*6380*/  LDSM.16.MT88.4 R100, [R118+0x9000] ;  /* 0x009000007664783b */ /* 0x000fe60000004200 */
[----:B------:R-:W-:Y:S01]  /*6390*/  FMNMX.FTZ R2, R26, R11, !PT ;  /* 0x0000000b1a027209 */ /* 0x000fe20007810000 */
[----:B------:R-:W1:Y:S03]  /*63a0*/  SHFL.BFLY PT, R10, R13, 0x2, 0x1f ;  /* 0x0c401f000d0a7f89 */ /* 0x000e6600000e0000 */
[----:B------:R-:W-:Y:S01]  /*63b0*/  FMNMX.FTZ R11, R25, R2, !PT ;  /* 0x00000002190b7209 */ /* 0x000fe20007810000 */
[----:B------:R-:W-:Y:S04]  /*63c0*/  LDSM.16.MT88.4 R16, [R118+0x9400] ;  /* 0x009400007610783b */ /* 0x000fe80000004200 */
        /* <DEDUP_REMOVED lines=22> */
[--C-:B------:R-:W-:Y:S02]  /*6530*/  FFMA.FTZ R56, R56, c[0x0][0x23c], -R43.reuse ;  /* 0x00008f0038387a23 */ /* 0x100fe4000001082b */
[--C-:B------:R-:W-:Y:S01]  /*6540*/  FFMA.FTZ R64, R64, c[0x0][0x23c], -R43.reuse ;  /* 0x00008f0040407a23 */ /* 0x100fe2000001082b */
[----:B------:R-:W-:Y:S01]  /*6550*/  MUFU.EX2 R121, R121 ;  /* 0x0000007900797308 */ /* 0x000fe20000000800 */
[----:B------:R-:W-:-:S02]  /*6560*/  FFMA.FTZ R52, R52, c[0x0][0x23c], -R43 ;  /* 0x00008f0034347a23 */ /* 0x000fc4000001082b */
[--C-:B------:R-:W-:Y:S02]  /*6570*/  FFMA.FTZ R48, R48, c[0x0][0x23c], -R43.reuse ;  /* 0x00008f0030307a23 */ /* 0x100fe4000001082b */
[----:B------:R-:W-:Y:S01]  /*6580*/  FFMA.FTZ R194, R30, c[0x0][0x23c], -R43 ;  /* 0x00008f001ec27a23 */ /* 0x000fe2000001082b */
[----:B-1----:R-:W-:Y:S02]  /*6590*/  FMNMX.FTZ R2, R9, R2, !PT ;  /* 0x0000000209027209 */ /* 0x002fe40007810000 */
[----:B------:R-:W1:Y:S01]  /*65a0*/  MUFU.EX2 R66, R66 ;  /* 0x0000004200427308 */ /* 0x000e620000000800 */
[----:B--2---:R-:W-:Y:S02]  /*65b0*/  F2FP.BF16.PACK_AB R68, R142, R145 ;  /* 0x000000918e44723e */ /* 0x004fe400000010ff */
[C---:B------:R-:W-:Y:S01]  /*65c0*/  FMUL.FTZ R40, R2.reuse, c[0x0][0x23c] ;  /* 0x00008f0002287a20 */ /* 0x040fe20000410000 */
[----:B------:R-:W-:-:S04]  /*65d0*/  FSETP.NEU.FTZ.AND P0, PT, R2, -INF , PT ;  /* 0xff8000000200780b */ /* 0x000fc80003f1d000 */
[----:B------:R-:W-:Y:S01]  /*65e0*/  FSEL R40, R40, RZ, P0 ;  /* 0x000000ff28287208 */ /* 0x000fe20000000000 */
[----:B------:R-:W-:Y:S01]  /*65f0*/  MUFU.EX2 R63, R63 ;  /* 0x0000003f003f7308 */ /* 0x000fe20000000800 */
[----:B------:R-:W-:-:S03]  /*6600*/  LEA R192, P0, R134, c[0x0][0x168], 0x1 ;  /* 0x00005a0086c07a11 */ /* 0x000fc600078008ff */
[--C-:B------:R-:W-:Y:S01]  /*6610*/  FFMA.FTZ R125, R8, c[0x0][0x23c], -R40.reuse ;  /* 0x00008f00087d7a23 */ /* 0x100fe20000010828 */
[----:B------:R-:W-:Y:S01]  /*6620*/  LEA.HI.X R193, R134, c[0x0][0x16c], R133, 0x1, P0 ;  /* 0x00005b0086c17a11 */ /* 0x000fe200000f0c85 */
[--C-:B------:R-:W-:Y:S01]  /*6630*/  FFMA.FTZ R120, R33, c[0x0][0x23c], -R40.reuse ;  /* 0x00008f0021787a23 */ /* 0x100fe20000010828 */
[----:B-1----:R-:W-:Y:S01]  /*6640*/  F2FP.BF16.PACK_AB R70, R66, R121 ;  /* 0x000000794246723e */ /* 0x002fe200000010ff */
[--C-:B------:R-:W-:Y:S01]  /*6650*/  FFMA.FTZ R123, R113, c[0x0][0x23c], -R40.reuse ;  /* 0x00008f00717b7a23 */ /* 0x100fe20000010828 */
[----:B------:R-:W1:Y:S01]  /*6660*/  MUFU.EX2 R58, R58 ;  /* 0x0000003a003a7308 */ /* 0x000e620000000800 */
[--C-:B------:R-:W-:Y:S02]  /*6670*/  FFMA.FTZ R60, R35, c[0x0][0x23c], -R40.reuse ;  /* 0x00008f00233c7a23 */ /* 0x100fe40000010828 */
[--C-:B------:R-:W-:Y:S01]  /*6680*/  FFMA.FTZ R65, R115, c[0x0][0x23c], -R40.reuse ;  /* 0x00008f0073417a23 */ /* 0x100fe20000010828 */
[----:B------:R-:W-:Y:S01]  /*6690*/  LDSM.16.MT88.4 R32, [R168+0x9400] ;  /* 0x00940000a820783b */ /* 0x000fe20000004200 */
[----:B------:R-:W-:-:S02]  /*66a0*/  FFMA.FTZ R44, R79, c[0x0][0x23c], -R40 ;  /* 0x00008f004f2c7a23 */ /* 0x000fc40000010828 */
[--C-:B------:R-:W-:Y:S01]  /*66b0*/  FFMA.FTZ R45, R77, c[0x0][0x23c], -R40.reuse ;  /* 0x00008f004d2d7a23 */ /* 0x100fe20000010828 */
[----:B------:R-:W-:Y:S01]  /*66c0*/  MUFU.EX2 R125, R125 ;  /* 0x0000007d007d7308 */ /* 0x000fe20000000800 */
[--C-:B------:R-:W-:Y:S01]  /*66d0*/  FFMA.FTZ R24, R37, c[0x0][0x23c], -R40.reuse ;  /* 0x00008f0025187a23 */ /* 0x100fe20000010828 */
[----:B------:R-:W2:Y:S01]  /*66e0*/  LDSM.16.MT88.4 R76, [R168+0xd000] ;  /* 0x00d00000a84c783b */ /* 0x000ea20000004200 */
        /* <DEDUP_REMOVED lines=16> */
[----:B------:R-:W-:Y:S02]  /*67f0*/  FFMA.FTZ R141, R62, c[0x0][0x23c], -R43 ;  /* 0x00008f003e8d7a23 */ /* 0x000fe4000001082b */
[--C-:B------:R-:W-:Y:S02]  /*6800*/  FFMA.FTZ R62, R21, c[0x0][0x23c], -R40.reuse ;  /* 0x00008f00153e7a23 */ /* 0x100fe40000010828 */
[----:B------:R-:W-:Y:S01]  /*6810*/  MUFU.EX2 R42, R42 ;  /* 0x0000002a002a7308 */ /* 0x000fe20000000800 */
[----:B------:R-:W-:Y:S02]  /*6820*/  FFMA.FTZ R61, R61, c[0x0][0x23c], -R40 ;  /* 0x00008f003d3d7a23 */ /* 0x000fe40000010828 */
[----:B------:R-:W-:Y:S02]  /*6830*/  FADD.FTZ R120, R125, R120 ;  /* 0x000000787d787221 */ /* 0x000fe40000010000 */
[--C-:B------:R-:W-:Y:S02]  /*6840*/  FFMA.FTZ R51, R51, c[0x0][0x23c], -R40.reuse ;  /* 0x00008f0033337a23 */ /* 0x100fe40000010828 */
[----:B------:R-:W-:Y:S01]  /*6850*/  FFMA.FTZ R29, R29, c[0x0][0x23c], -R40 ;  /* 0x00008f001d1d7a23 */ /* 0x000fe20000010828 */
[----:B-1----:R-:W-:Y:S01]  /*6860*/  F2FP.BF16.PACK_AB R71, R60, R123 ;  /* 0x0000007b3c47723e */ /* 0x002fe200000010ff */
[----:B------:R-:W1:Y:S01]  /*6870*/  MUFU.EX2 R41, R41 ;  /* 0x0000002900297308 */ /* 0x000e620000000800 */
[----:B------:R-:W-:-:S04]  /*6880*/  FADD.FTZ R123, R123, R120 ;  /* 0x000000787b7b7221 */ /* 0x000fc80000010000 */
[----:B------:R-:W-:Y:S01]  /*6890*/  FADD.FTZ R60, R60, R123 ;  /* 0x0000007b3c3c7221 */ /* 0x000fe20000010000 */
[C---:B------:R-:W-:Y:S02]  /*68a0*/  HMMA.16816.F32.BF16 R96, R68.reuse, R92, RZ ;  /* 0x0000005c4460723c */ /* 0x040fe400000418ff */
[----:B------:R-:W-:Y:S06]  /*68b0*/  MUFU.EX2 R65, R65 ;  /* 0x0000004100417308 */ /* 0x000fec0000000800 */
[----:B------:R-:W-:Y:S02]  /*68c0*/  HMMA.16816.F32.BF16 R92, R68, R94, RZ ;  /* 0x0000005e445c723c */ /* 0x000fe400000418ff */
[----:B------:R-:W3:Y:S01]  /*68d0*/  MUFU.EX2 R44, R44 ;  /* 0x0000002c002c7308 */ /* 0x000ee20000000800 */
[----:B-1----:R-:W-:-:S05]  /*68e0*/  F2FP.BF16.PACK_AB R10, R41, R42 ;  /* 0x0000002a290a723e */ /* 0x002fca00000010ff */
[C---:B------:R-:W-:Y:S02]  /*68f0*/  HMMA.16816.F32.BF16 R88, R68.reuse, R84, RZ ;  /* 0x000000544458723c */ /* 0x040fe400000418ff */
[----:B------:R-:W-:Y:S06]  /*6900*/  MUFU.EX2 R45, R45 ;  /* 0x0000002d002d7308 */ /* 0x000fec0000000800 */
[----:B------:R-:W-:Y:S02]  /*6910*/  HMMA.16816.F32.BF16 R84, R68, R86, RZ ;  /* 0x000000564454723c */ /* 0x000fe400000418ff */
[----:B------:R-:W1:Y:S01]  /*6920*/  MUFU.EX2 R24, R24 ;  /* 0x0000001800187308 */ /* 0x000e620000000800 */
[----:B---3--:R-:W-:-:S05]  /*6930*/  F2FP.BF16.PACK_AB R9, R44, R65 ;  /* 0x000000412c09723e */ /* 0x008fca00000010ff */
        /* <DEDUP_REMOVED lines=34> */
[----:B------:R-:W-:Y:S03]  /*6b60*/  MUFU.EX2 R126, R126 ;  /* 0x0000007e007e7308 */ /* 0x000fe60000000800 */
[--C-:B------:R-:W-:Y:S02]  /*6b70*/  FFMA.FTZ R33, R59, c[0x0][0x23c], -R40.reuse ;  /* 0x00008f003b217a23 */ /* 0x100fe40000010828 */
[--C-:B------:R-:W-:Y:S01]  /*6b80*/  FFMA.FTZ R32, R57, c[0x0][0x23c], -R40.reuse ;  /* 0x00008f0039207a23 */ /* 0x100fe20000010828 */
[----:B---3--:R-:W-:Y:S01]  /*6b90*/  HMMA.16816.F32.BF16 R80, R8, R16, R80 ;  /* 0x000000100850723c */ /* 0x008fe20000041850 */
[----:B------:R-:W-:Y:S01]  /*6ba0*/  FFMA.FTZ R59, R55, c[0x0][0x23c], -R40 ;  /* 0x00008f00373b7a23 */ /* 0x000fe20000010828 */
[----:B------:R-:W-:Y:S01]  /*6bb0*/  MUFU.EX2 R35, R35 ;  /* 0x0000002300237308 */ /* 0x000fe20000000800 */
[----:B------:R-:W-:-:S02]  /*6bc0*/  FFMA.FTZ R57, R146, c[0x0][0x23c], -R43 ;  /* 0x00008f0092397a23 */ /* 0x000fc4000001082b */
[--C-:B------:R-:W-:Y:S02]  /*6bd0*/  FFMA.FTZ R55, R139, c[0x0][0x23c], -R40.reuse ;  /* 0x00008f008b377a23 */ /* 0x100fe40000010828 */
[--C-:B------:R-:W-:Y:S01]  /*6be0*/  FFMA.FTZ R139, R130, c[0x0][0x23c], -R43.reuse ;  /* 0x00008f00828b7a23 */ /* 0x100fe2000001082b */
[----:B------:R-:W-:Y:S01]  /*6bf0*/  HMMA.16816.F32.BF16 R76, R8, R18, R76 ;  /* 0x00000012084c723c */ /* 0x000fe2000004184c */
[----:B------:R-:W-:Y:S01]  /*6c00*/  FFMA.FTZ R130, R143, c[0x0][0x23c], -R40 ;  /* 0x00008f008f827a23 */ /* 0x000fe20000010828 */
[----:B------:R-:W-:Y:S01]  /*6c10*/  MUFU.EX2 R34, R34 ;  /* 0x0000002200227308 */ /* 0x000fe20000000800 */
[----:B------:R-:W-:Y:S02]  /*6c20*/  FADD.FTZ R16, R145, R142 ;  /* 0x0000008e91107221 */ /* 0x000fe40000010000 */
[--C-:B------:R-:W-:Y:S02]  /*6c30*/  FFMA.FTZ R142, R22, c[0x0][0x23c], -R43.reuse ;  /* 0x00008f00168e7a23 */ /* 0x100fe4000001082b */
[----:B------:R-:W-:Y:S01]  /*6c40*/  FFMA.FTZ R143, R20, c[0x0][0x23c], -R43 ;  /* 0x00008f00148f7a23 */ /* 0x000fe2000001082b */
[C---:B--2---:R-:W-:Y:S01]  /*6c50*/  HMMA.16816.F32.BF16 R72, R68.reuse, R12, RZ ;  /* 0x0000000c4448723c */ /* 0x044fe200000418ff */
[----:B------:R-:W-:Y:S01]  /*6c60*/  FFMA.FTZ R145, R23, c[0x0][0x23c], -R40 ;  /* 0x00008f0017917a23 */ /* 0x000fe20000010828 */
[----:B------:R-:W-:Y:S01]  /*6c70*/  MUFU.EX2 R36, R36 ;  /* 0x0000002400247308 */ /* 0x000fe20000000800 */
[----:B------:R-:W-:Y:S01]  /*6c80*/  FADD.FTZ R121, R121, R16 ;  /* 0x0000001079797221 */ /* 0x000fe20000010000 */
[----:B------:R-:W-:Y:S04]  /*6c90*/  LDSM.16.MT88.4 R20, [R168+0xa400] ;  /* 0x00a40000a814783b */ /* 0x000fe80000004200 */
[----:B------:R-:W-:Y:S01]  /*6ca0*/  HMMA.16816.F32.BF16 R68, R68, R14, RZ ;  /* 0x0000000e4444723c */ /* 0x000fe200000418ff */
[----:B------:R-:W2:Y:S01]  /*6cb0*/  LDSM.16.MT88.4 R12, [R118+0xd400] ;  /* 0x00d40000760c783b */ /* 0x000ea20000004200 */
[----:B------:R-:W3:Y:S03]  /*6cc0*/  MUFU.EX2 R33, R33 ;  /* 0x0000002100217308 */ /* 0x000ee60000000800 */
[----:B------:R-:W-:Y:S05]  /*6cd0*/  LDSM.16.MT88.4 R16, [R118+0xa400] ;  /* 0x00a400007610783b */ /* 0x000fea0000004200 */
[----:B------:R-:W4:Y:S08]  /*6ce0*/  MUFU.EX2 R32, R32 ;  /* 0x0000002000207308 */ /* 0x000f300000000800 */
[----:B------:R-:W5:Y:S08]  /*6cf0*/  MUFU.EX2 R57, R57 ;  /* 0x0000003900397308 */ /* 0x000f700000000800 */
[----:B------:R-:W1:Y:S08]  /*6d00*/  MUFU.EX2 R59, R59 ;  /* 0x0000003b003b7308 */ /* 0x000e700000000800 */
[----:B------:R-:W1:Y:S01]  /*6d10*/  MUFU.EX2 R55, R55 ;  /* 0x0000003700377308 */ /* 0x000e620000000800 */
[C---:B--2---:R-:W-:Y:S07]  /*6d20*/  HMMA.16816.F32.BF16 R72, R8.reuse, R12, R72 ;  /* 0x0000000c0848723c */ /* 0x044fee0000041848 */
[----:B------:R-:W2:Y:S01]  /*6d30*/  MUFU.EX2 R139, R139 ;  /* 0x0000008b008b7308 */ /* 0x000ea20000000800 */
[----:B------:R-:W-:Y:S01]  /*6d40*/  HMMA.16816.F32.BF16 R68, R8, R14, R68 ;  /* 0x0000000e0844723c */ /* 0x000fe20000041844 */
[----:B------:R-:W2:Y:S06]  /*6d50*/  LDSM.16.MT88.4 R12, [R168+0x9800] ;  /* 0x00980000a80c783b */ /* 0x000eac0000004200 */
[----:B------:R-:W2:Y:S01]  /*6d60*/  MUFU.EX2 R130, R130 ;  /* 0x0000008200827308 */ /* 0x000ea20000000800 */
[----:B-1----:R-:W-:-:S02]  /*6d70*/  F2FP.BF16.PACK_AB R8, R37, R124 ;  /* 0x0000007c2508723e */ /* 0x002fc400000010ff */
[----:B---3--:R-:W-:-:S05]  /*6d80*/  F2FP.BF16.PACK_AB R9, R33, R36 ;  /* 0x000000242109723e */ /* 0x008fca00000010ff */
[----:B------:R-:W-:Y:S01]  /*6d90*/  MUFU.EX2 R142, R142 ;  /* 0x0000008e008e7308 */ /* 0x000fe20000000800 */
[----:B------:R-:W-:Y:S02]  /*6da0*/  F2FP.BF16.PACK_AB R10, R34, R35 ;  /* 0x00000023220a723e */ /* 0x000fe400000010ff */
[----:B----4-:R-:W-:-:S05]  /*6db0*/  F2FP.BF16.PACK_AB R11, R5, R32 ;  /* 0x00000020050b723e */ /* 0x010fca00000010ff */
[----:B------:R-:W-:Y:S08]  /*6dc0*/  MUFU.EX2 R143, R143 ;  /* 0x0000008f008f7308 */ /* 0x000ff00000000800 */
[----:B------:R-:W-:Y:S08]  /*6dd0*/  MUFU.EX2 R64, R64 ;  /* 0x0000004000407308 */ /* 0x000ff00000000800 */
[----:B------:R-:W1:Y:S01]  /*6de0*/  MUFU.EX2 R141, R141 ;  /* 0x0000008d008d7308 */ /* 0x000e620000000800 */
[C---:B--2---:R-:W-:Y:S07]  /*6df0*/  HMMA.16816.F32.BF16 R112, R8.reuse, R12, R112 ;  /* 0x0000000c0870723c */ /* 0x044fee0000041870 */
[----:B------:R-:W-:Y:S01]  /*6e00*/  MUFU.EX2 R145, R145 ;  /* 0x0000009100917308 */ /* 0x000fe20000000800 */
[C---:B------:R-:W-:Y:S01]  /*6e10*/  HMMA.16816.F32.BF16 R108, R8.reuse, R14, R108 ;  /* 0x0000000e086c723c */ /* 0x040fe2000004186c */
[----:B------:R-:W2:Y:S06]  /*6e20*/  LDSM.16.MT88.4 R12, [R118+0x9800] ;  /* 0x00980000760c783b */ /* 0x000eac0000004200 */
[----:B------:R-:W3:Y:S08]  /*6e30*/  MUFU.EX2 R62, R62 ;  /* 0x0000003e003e7308 */ /* 0x000ef00000000800 */
[----:B------:R-:W-:Y:S08]  /*6e40*/  MUFU.EX2 R61, R61 ;  /* 0x0000003d003d7308 */ /* 0x000ff00000000800 */
[----:B------:R-:W-:Y:S08]  /*6e50*/  MUFU.EX2 R52, R52 ;  /* 0x0000003400347308 */ /* 0x000ff00000000800 */
[----:B------:R-:W-:Y:S08]  /*6e60*/  MUFU.EX2 R48, R48 ;  /* 0x0000003000307308 */ /* 0x000ff00000000800 */
[----:B------:R-:W-:Y:S01]  /*6e70*/  MUFU.EX2 R51, R51 ;  /* 0x0000003300337308 */ /* 0x000fe20000000800 */
[C---:B--2---:R-:W-:Y:S07]  /*6e80*/  HMMA.16816.F32.BF16 R104, R8.reuse, R12, R104 ;  /* 0x0000000c0868723c */ /* 0x044fee0000041868 */
[----:B------:R-:W-:Y:S01]  /*6e90*/  MUFU.EX2 R194, R194 ;  /* 0x000000c200c27308 */ /* 0x000fe20000000800 */
        /* <DEDUP_REMOVED lines=14> */
[----:B-----5:R-:W-:-:S02]  /*6f80*/  F2FP.BF16.PACK_AB R8, R57, R122 ;  /* 0x0000007a3908723e */ /* 0x020fc400000010ff */
[----:B------:R-:W-:Y:S02]  /*6f90*/  F2FP.BF16.PACK_AB R9, R54, R59 ;  /* 0x0000003b3609723e */ /* 0x000fe400000010ff */
[----:B------:R-:W-:Y:S02]  /*6fa0*/  F2FP.BF16.PACK_AB R10, R53, R56 ;  /* 0x00000038350a723e */ /* 0x000fe400000010ff */
[----:B------:R-:W-:-:S07]  /*6fb0*/  F2FP.BF16.PACK_AB R11, R4, R55 ;  /* 0x00000037040b723e */ /* 0x000fce00000010ff */
        /* <DEDUP_REMOVED lines=18> */
[----:B------:R-:W-:-:S02]  /*70e0*/  F2FP.BF16.PACK_AB R8, R139, R140 ;  /* 0x0000008c8b08723e */ /* 0x000fc400000010ff */
        /* <DEDUP_REMOVED lines=21> */
[----:B------:R-:W-:Y:S01]  /*7240*/  FFMA.FTZ R9, R67, c[0x0][0x23c], -R40 ;  /* 0x00008f0043097a23 */ /* 0x000fe20000010828 */
[----:B-1----:R-:W-:Y:S01]  /*7250*/  F2FP.BF16.PACK_AB R10, R141, R64 ;  /* 0x000000408d0a723e */ /* 0x002fe200000010ff */
[----:B------:R-:W-:-:S02]  /*7260*/  FADD.FTZ R8, R66, R121 ;  /* 0x0000007942087221 */ /* 0x000fc40000010000 */
[----:B------:R3:W1:Y:S01]  /*7270*/  MUFU.EX2 R66, R9 ;  /* 0x0000000900427308 */ /* 0x0006620000000800 */
[----:B------:R-:W-:Y:S02]  /*7280*/  FADD.FTZ R67, R65, R60 ;  /* 0x0000003c41437221 */ /* 0x000fe40000010000 */
[----:B------:R-:W-:Y:S01]  /*7290*/  FADD.FTZ R121, R63, R8 ;  /* 0x000000083f797221 */ /* 0x000fe20000010000 */
[----:B------:R-:W-:Y:S01]  /*72a0*/  F2FP.BF16.PACK_AB R8, R143, R142 ;  /* 0x0000008e8f08723e */ /* 0x000fe200000010ff */
[--C-:B------:R-:W-:Y:S02]  /*72b0*/  FFMA.FTZ R63, R46, c[0x0][0x23c], -R43.reuse ;  /* 0x00008f002e3f7a23 */ /* 0x100fe4000001082b */
[--C-:B------:R-:W-:Y:S02]  /*72c0*/  FFMA.FTZ R65, R50, c[0x0][0x23c], -R43.reuse ;  /* 0x00008f0032417a23 */ /* 0x100fe4000001082b */
[----:B------:R-:W-:Y:S02]  /*72d0*/  FFMA.FTZ R46, R49, c[0x0][0x23c], -R40 ;  /* 0x00008f00312e7a23 */ /* 0x000fe40000010828 */
[----:B------:R-:W-:Y:S01]  /*72e0*/  FFMA.FTZ R50, R39, c[0x0][0x23c], -R43 ;  /* 0x00008f0027327a23 */ /* 0x000fe2000001082b */
[----:B------:R-:W-:Y:S01]  /*72f0*/  MUFU.EX2 R63, R63 ;  /* 0x0000003f003f7308 */ /* 0x000fe20000000800 */
[----:B------:R-:W-:-:S02]  /*7300*/  FADD.FTZ R121, R58, R121 ;  /* 0x000000793a797221 */ /* 0x000fc40000010000 */
[----:B------:R-:W-:Y:S01]  /*7310*/  FFMA.FTZ R49, R38, c[0x0][0x23c], -R43 ;  /* 0x00008f0026317a23 */ /* 0x000fe2000001082b */
[----:B---3--:R-:W-:Y:S01]  /*7320*/  F2FP.BF16.PACK_AB R9, R62, R145 ;  /* 0x000000913e09723e */ /* 0x008fe200000010ff */
[----:B------:R-:W-:Y:S01]  /*7330*/  FADD.FTZ R42, R42, R121 ;  /* 0x000000792a2a7221 */ /* 0x000fe20000010000 */
[----:B-1----:R-:W-:Y:S01]  /*7340*/  F2FP.BF16.PACK_AB R11, R61, R66 ;  /* 0x000000423d0b723e */ /* 0x002fe200000010ff */
[--C-:B------:R-:W-:Y:S01]  /*7350*/  FFMA.FTZ R38, R26, c[0x0][0x23c], -R40.reuse ;  /* 0x00008f001a267a23 */ /* 0x100fe20000010828 */
[----:B------:R-:W1:Y:S05]  /*7360*/  MUFU.EX2 R65, R65 ;  /* 0x0000004100417308 */ /* 0x000e6a0000000800 */
[C---:B------:R-:W-:Y:S03]  /*7370*/  HMMA.16816.F32.BF16 R112, R8.reuse, R20, R112 ;  /* 0x000000140870723c */ /* 0x040fe60000041870 */
[----:B------:R-:W3:Y:S05]  /*7380*/  MUFU.EX2 R46, R46 ;  /* 0x0000002e002e7308 */ /* 0x000eea0000000800 */
[C---:B--2---:R-:W-:Y:S03]  /*7390*/  HMMA.16816.F32.BF16 R96, R8.reuse, R12, R96 ;  /* 0x0000000c0860723c */ /* 0x044fe60000041860 */
[----:B------:R2:W-:Y:S05]  /*73a0*/  MUFU.EX2 R39, R29 ;  /* 0x0000001d00277308 */ /* 0x0005ea0000000800 */
[C---:B------:R-:W-:Y:S01]  /*73b0*/  HMMA.16816.F32.BF16 R92, R8.reuse, R14, R92 ;  /* 0x0000000e085c723c */ /* 0x040fe2000004185c */
[----:B------:R-:W4:Y:S02]  /*73c0*/  LDSM.16.MT88.4 R12, [R168+0xe400] ;  /* 0x00e40000a80c783b */ /* 0x000f240000004200 */
[----:B------:R-:W-:Y:S05]  /*73d0*/  MUFU.EX2 R38, R38 ;  /* 0x0000002600267308 */ /* 0x000fea0000000800 */
[C---:B------:R-:W-:Y:S01]  /*73e0*/  HMMA.16816.F32.BF16 R108, R8.reuse, R22, R108 ;  /* 0x00000016086c723c */ /* 0x040fe2000004186c */
[----:B------:R-:W5:Y:S07]  /*73f0*/  LDSM.16.MT88.4 R20, [R118+0xc400] ;  /* 0x00c400007614783b */ /* 0x000f6e0000004200 */
[C---:B------:R-:W-:Y:S08]  /*7400*/  HMMA.16816.F32.BF16 R104, R8.reuse, R16, R104 ;  /* 0x000000100868723c */ /* 0x040ff00000041868 */
[C---:B------:R-:W-:Y:S01]  /*7410*/  HMMA.16816.F32.BF16 R100, R8.reuse, R18, R100 ;  /* 0x000000120864723c */ /* 0x040fe20000041864 */
[----:B------:R-:W1:Y:S07]  /*7420*/  LDSM.16.MT88.4 R16, [R118+0xe400] ;  /* 0x00e400007610783b */ /* 0x000e6e0000004200 */
[C---:B----4-:R-:W-:Y:S08]  /*7430*/  HMMA.16816.F32.BF16 R80, R8.reuse, R12, R80 ;  /* 0x0000000c0850723c */ /* 0x050ff00000041850 */
[C---:B------:R-:W-:Y:S01]  /*7440*/  HMMA.16816.F32.BF16 R76, R8.reuse, R14, R76 ;  /* 0x0000000e084c723c */ /* 0x040fe2000004184c */
[----:B------:R-:W4:Y:S07]  /*7450*/  LDSM.16.MT88.4 R12, [R168+0xa800] ;  /* 0x00a80000a80c783b */ /* 0x000f2e0000004200 */
[C---:B-----5:R-:W-:Y:S07]  /*7460*/  HMMA.16816.F32.BF16 R88, R8.reuse, R20, R88 ;  /* 0x000000140858723c */ /* 0x060fee0000041858 */
[----:B------:R-:W-:Y:S01]  /*7470*/  FFMA.FTZ R20, R47, c[0x0][0x23c], -R40 ;  /* 0x00008f002f147a23 */ /* 0x000fe20000010828 */
[----:B-1----:R-:W-:Y:S01]  /*7480*/  HMMA.16816.F32.BF16 R72, R8, R16, R72 ;  /* 0x000000100848723c */ /* 0x002fe20000041848 */
[----:B------:R-:W-:-:S06]  /*7490*/  FFMA.FTZ R47, R31, c[0x0][0x23c], -R43 ;  /* 0x00008f001f2f7a23 */ /* 0x000fcc000001082b */
[----:B------:R-:W-:Y:S01]  /*74a0*/  FADD.FTZ R16, R44, R67 ;  /* 0x000000432c107221 */ /* 0x000fe20000010000 */
[C---:B------:R-:W-:Y:S01]  /*74b0*/  HMMA.16816.F32.BF16 R84, R8.reuse, R22, R84 ;  /* 0x000000160854723c */ /* 0x040fe20000041854 */
[----:B------:R-:W1:Y:S01]  /*74c0*/  MUFU.EX2 R44, R20 ;  /* 0x00000014002c7308 */ /* 0x000e620000000800 */
[----:B------:R-:W-:Y:S02]  /*74d0*/  FADD.FTZ R17, R41, R42 ;  /* 0x0000002a29117221 */ /* 0x000fe40000010000 */
[----:B------:R-:W-:Y:S02]  /*74e0*/  FADD.FTZ R43, R45, R16 ;  /* 0x000000102d2b7221 */ /* 0x000fe40000010000 */
[----:B------:R-:W-:Y:S02]  /*74f0*/  FADD.FTZ R124, R124, R17 ;  /* 0x000000117c7c7221 */ /* 0x000fe40000010000 */
[----:B------:R-:W-:Y:S01]  /*7500*/  HMMA.16816.F32.BF16 R68, R8, R18, R68 ;  /* 0x000000120844723c */ /* 0x000fe20000041844 */
[----:B------:R-:W5:Y:S01]  /*7510*/  LDSM.16.MT88.4 R16, [R118+0xc800] ;  /* 0x00c800007610783b */ /* 0x000f620000004200 */
[----:B------:R-:W-:-:S02]  /*7520*/  FFMA.FTZ R42, R28, c[0x0][0x23c], -R40 ;  /* 0x00008f001c2a7a23 */ /* 0x000fc40000010828 */
[--C-:B------:R-:W-:Y:S01]  /*7530*/  FFMA.FTZ R41, R27, c[0x0][0x23c], -R40.reuse ;  /* 0x00008f001b297a23 */ /* 0x100fe20000010828 */
[----:B--2---:R-:W2:Y:S01]  /*7540*/  LDSM.16.MT88.4 R28, [R118+0xa800] ;  /* 0x00a80000761c783b */ /* 0x004ea20000004200 */
[----:B------:R-:W-:Y:S01]  /*7550*/  FFMA.FTZ R40, R25, c[0x0][0x23c], -R40 ;  /* 0x00008f0019287a23 */ /* 0x000fe20000010828 */
[----:B------:R-:W-:Y:S01]  /*7560*/  F2FP.BF16.PACK_AB R8, R65, R52 ;  /* 0x000000344108723e */ /* 0x000fe200000010ff */
[----:B------:R-:W-:Y:S01]  /*7570*/  FADD.FTZ R43, R24, R43 ;  /* 0x0000002b182b7221 */ /* 0x000fe20000010000 */
[----:B---3--:R-:W-:Y:S01]  /*7580*/  F2FP.BF16.PACK_AB R9, R46, R51 ;  /* 0x000000332e09723e */ /* 0x008fe200000010ff */
[----:B------:R-:W-:Y:S01]  /*7590*/  LDSM.16.MT88.4 R24, [R168+0xc800] ;  /* 0x00c80000a818783b */ /* 0x000fe20000004200 */
[----:B------:R-:W-:Y:S01]  /*75a0*/  F2FP.BF16.PACK_AB R10, R63, R48 ;  /* 0x000000303f0a723e */ /* 0x000fe200000010ff */
[----:B------:R-:W-:Y:S01]  /*75b0*/  FADD.FTZ R36, R36, R43 ;  /* 0x0000002b24247221 */ /* 0x000fe20000010000 */
[----:B-1----:R-:W-:Y:S01]  /*75c0*/  F2FP.BF16.PACK_AB R11, R39, R44 ;  /* 0x0000002c270b723e */ /* 0x002fe200000010ff */
[----:B------:R-:W-:Y:S01]  /*75d0*/  LDSM.16.MT88.4 R20, [R118+0xe800] ;  /* 0x00e800007614783b */ /* 0x000fe20000004200 */
[----:B------:R-:W-:Y:S01]  /*75e0*/  FADD.FTZ R124, R37, R124 ;  /* 0x0000007c257c7221 */ /* 0x000fe20000010000 */
[----:B------:R-:W-:Y:S01]  /*75f0*/  MUFU.EX2 R41, R41 ;  /* 0x0000002900297308 */ /* 0x000fe20000000800 */
[----:B------:R-:W-:-:S02]  /*7600*/  FADD.FTZ R33, R33, R36 ;  /* 0x0000002421217221 */ /* 0x000fc40000010000 */
[----:B------:R-:W-:Y:S01]  /*7610*/  FADD.FTZ R35, R35, R124 ;  /* 0x0000007c23237221 */ /* 0x000fe20000010000 */
[C---:B----4-:R-:W-:Y:S01]  /*7620*/  HMMA.16816.F32.BF16 R112, R8.reuse, R12, R112 ;  /* 0x0000000c0870723c */ /* 0x050fe20000041870 */
        /* <DEDUP_REMOVED lines=10> */
[----:B------:R-:W-:Y:S02]  /*76d0*/  FADD.FTZ R56, R56, R57 ;  /* 0x0000003938387221 */ /* 0x000fe40000010000 */
[----:B------:R-:W-:Y:S02]  /*76e0*/  FADD.FTZ R55, R55, R54 ;  /* 0x0000003637377221 */ /* 0x000fe40000010000 */
[----:B------:R-:W-:Y:S01]  /*76f0*/  FADD.FTZ R53, R53, R56 ;  /* 0x0000003835357221 */ /* 0x000fe20000010000 */
        /* <DEDUP_REMOVED lines=10> */
[C---:B--2---:R-:W-:Y:S01]  /*77a0*/  HMMA.16816.F32.BF16 R104, R8.reuse, R28, R104 ;  /* 0x0000001c0868723c */ /* 0x044fe20000041868 */
[----:B------:R-:W-:Y:S01]  /*77b0*/  MUFU.EX2 R28, R50 ;  /* 0x00000032001c7308 */ /* 0x000fe20000000800 */
[----:B------:R-:W-:Y:S02]  /*77c0*/  FADD.FTZ R131, R131, R138 ;  /* 0x0000008a83837221 */ /* 0x000fe40000010000 */
[----:B------:R-:W-:Y:S02]  /*77d0*/  FADD.FTZ R126, R126, R127 ;  /* 0x0000007f7e7e7221 */ /* 0x000fe40000010000 */
[----:B------:R-:W-:Y:S02]  /*77e0*/  FADD.FTZ R142, R142, R131 ;  /* 0x000000838e8e7221 */ /* 0x000fe40000010000 */
[----:B------:R-:W-:Y:S01]  /*77f0*/  HMMA.16816.F32.BF16 R100, R8, R30, R100 ;  /* 0x0000001e0864723c */ /* 0x000fe20000041864 */
[----:B------:R-:W2:Y:S01]  /*7800*/  MUFU.EX2 R31, R49 ;  /* 0x00000031001f7308 */ /* 0x000ea20000000800 */
[----:B------:R-:W-:-:S02]  /*7810*/  FADD.FTZ R145, R145, R126 ;  /* 0x0000007e91917221 */ /* 0x000fc40000010000 */
[----:B------:R-:W-:Y:S02]  /*7820*/  FADD.FTZ R143, R143, R142 ;  /* 0x0000008e8f8f7221 */ /* 0x000fe40000010000 */
[----:B------:R-:W-:Y:S02]  /*7830*/  FADD.FTZ R145, R62, R145 ;  /* 0x000000913e917221 */ /* 0x000fe40000010000 */
[----:B-1----:R-:W-:Y:S01]  /*7840*/  HMMA.16816.F32.BF16 R80, R8, R12, R80 ;  /* 0x0000000c0850723c */ /* 0x002fe20000041850 */
[----:B------:R-:W-:Y:S01]  /*7850*/  MUFU.EX2 R29, R47 ;  /* 0x0000002f001d7308 */ /* 0x000fe20000000800 */
[----:B------:R-:W-:Y:S02]  /*7860*/  FADD.FTZ R64, R64, R143 ;  /* 0x0000008f40407221 */ /* 0x000fe40000010000 */
[----:B------:R-:W-:Y:S02]  /*7870*/  FADD.FTZ R66, R66, R145 ;  /* 0x0000009142427221 */ /* 0x000fe40000010000 */
[----:B------:R-:W-:-:S02]  /*7880*/  FADD.FTZ R141, R141, R64 ;  /* 0x000000408d8d7221 */ /* 0x000fc40000010000 */
[C---:B------:R-:W-:Y:S01]  /*7890*/  HMMA.16816.F32.BF16 R76, R8.reuse, R14, R76 ;  /* 0x0000000e084c723c */ /* 0x040fe2000004184c */
[----:B------:R-:W1:Y:S01]  /*78a0*/  LDSM.16.MT88.4 R12, [R168+0xcc00] ;  /* 0x00cc0000a80c783b */ /* 0x000e620000004200 */
[----:B------:R-:W4:Y:S01]  /*78b0*/  MUFU.EX2 R30, R42 ;  /* 0x0000002a001e7308 */ /* 0x000f220000000800 */
[----:B------:R-:W-:Y:S02]  /*78c0*/  FADD.FTZ R66, R61, R66 ;  /* 0x000000423d427221 */ /* 0x000fe40000010000 */
[----:B------:R-:W-:Y:S02]  /*78d0*/  FADD.FTZ R52, R52, R141 ;  /* 0x0000008d34347221 */ /* 0x000fe40000010000 */
[----:B------:R-:W-:Y:S01]  /*78e0*/  FADD.FTZ R51, R51, R66 ;  /* 0x0000004233337221 */ /* 0x000fe20000010000 */
[----:B------:R-:W-:Y:S01]  /*78f0*/  HMMA.16816.F32.BF16 R96, R8, R24, R96 ;  /* 0x000000180860723c */ /* 0x000fe20000041860 */
[----:B------:R-:W-:Y:S02]  /*7900*/  FADD.FTZ R65, R65, R52 ;  /* 0x0000003441417221 */ /* 0x000fe40000010000 */
[----:B------:R-:W-:-:S02]  /*7910*/  FADD.FTZ R51, R46, R51 ;  /* 0x000000332e337221 */ /* 0x000fc40000010000 */
[----:B------:R-:W-:Y:S02]  /*7920*/  FADD.FTZ R48, R48, R65 ;  /* 0x0000004130307221 */ /* 0x000fe40000010000 */
[----:B------:R-:W-:Y:S01]  /*7930*/  FADD.FTZ R44, R44, R51 ;  /* 0x000000332c2c7221 */ /* 0x000fe20000010000 */
[----:B------:R-:W-:Y:S01]  /*7940*/  HMMA.16816.F32.BF16 R92, R8, R26, R92 ;  /* 0x0000001a085c723c */ /* 0x000fe2000004185c */
[----:B------:R-:W5:Y:S01]  /*7950*/  LDSM.16.MT88.4 R24, [R168+0xac00] ;  /* 0x00ac0000a818783b */ /* 0x000f620000004200 */
[----:B------:R-:W-:Y:S02]  /*7960*/  FADD.FTZ R63, R63, R48 ;  /* 0x000000303f3f7221 */ /* 0x000fe40000010000 */
[----:B------:R-:W-:-:S04]  /*7970*/  FADD.FTZ R39, R39, R44 ;  /* 0x0000002c27277221 */ /* 0x000fc80000010000 */
[C---:B------:R-:W-:Y:S08]  /*7980*/  HMMA.16816.F32.BF16 R72, R8.reuse, R20, R72 ;  /* 0x000000140848723c */ /* 0x040ff00000041848 */
[----:B------:R-:W-:Y:S01]  /*7990*/  HMMA.16816.F32.BF16 R68, R8, R22, R68 ;  /* 0x000000160844723c */ /* 0x000fe20000041844 */
[----:B------:R-:W5:Y:S06]  /*79a0*/  LDSM.16.MT88.4 R20, [R118+0xcc00] ;  /* 0x00cc00007614783b */ /* 0x000f6c0000004200 */
[----:B--2---:R-:W-:Y:S01]  /*79b0*/  F2FP.BF16.PACK_AB R8, R31, R28 ;  /* 0x0000001c1f08723e */ /* 0x004fe200000010ff */
[----:B------:R-:W-:Y:S01]  /*79c0*/  FADD.FTZ R28, R28, R63 ;  /* 0x0000003f1c1c7221 */ /* 0x000fe20000010000 */
[----:B----4-:R-:W-:Y:S01]  /*79d0*/  F2FP.BF16.PACK_AB R9, R41, R30 ;  /* 0x0000001e2909723e */ /* 0x010fe200000010ff */
[----:B------:R-:W-:Y:S01]  /*79e0*/  FADD.FTZ R30, R30, R39 ;  /* 0x000000271e1e7221 */ /* 0x000fe20000010000 */
[----:B------:R-:W-:Y:S01]  /*79f0*/  F2FP.BF16.PACK_AB R10, R194, R29 ;  /* 0x0000001dc20a723e */ /* 0x000fe200000010ff */
        /* <DEDUP_REMOVED lines=83> */
.L_x_2009:
[----:B------:R-:W-:-:S04]  /*7f30*/  LEA R12, -R7, RZ, 0x7 ;  /* 0x000000ff070c7211 */ /* 0x000fc800078e39ff */
[----:B------:R-:W-:Y:S02]  /*7f40*/  SHF.R.S32.HI R7, RZ, 0x1f, R12 ;  /* 0x0000001fff077819 */ /* 0x000fe4000001140c */
.L_x_2010:
        /* <DEDUP_REMOVED lines=242> */
[----:B------:R-:W-:Y:S01]  /*8e70*/  HMMA.16816.F32.BF16 R48, R124, R66, R48 ;  /* 0x000000427c30723c */ /* 0x000fe20000041830 */
[----:B------:R-:W1:Y:S11]  /*8e80*/  LDSM.16.M88.4 R64, [R119+0x7400] ;  /* 0x007400007740783b */ /* 0x000e760000000200 */
[----:B------:R-:W-:Y:S04]  /*8e90*/  @!UPT UIADD3 URZ, URZ, URZ, URZ ;  /* 0x0000003f3f3ff290 */ /* 0x000fe8000fffe03f */
[----:B------:R-:W-:-:S04]  /*8ea0*/  FMUL.FTZ R52, R52, c[0x0][0x2ec] ;  /* 0x0000bb0034347a20 */ /* 0x000fc80000410000 */
[----:B------:R-:W-:Y:S04]  /*8eb0*/  MUFU.TANH R161, R52 ;  /* 0x0000003400a17308 */ /* 0x000fe80000002400 */
[----:B------:R-:W-:Y:S02]  /*8ec0*/  FMUL.FTZ R50, R50, c[0x0][0x2ec] ;  /* 0x0000bb0032327a20 */ /* 0x000fe40000410000 */
[----:B------:R-:W-:Y:S02]  /*8ed0*/  FMUL.FTZ R49, R49, c[0x0][0x2ec] ;  /* 0x0000bb0031317a20 */ /* 0x000fe40000410000 */
[----:B------:R-:W-:Y:S01]  /*8ee0*/  MUFU.TANH R151, R50 ;  /* 0x0000003200977308 */ /* 0x000fe20000002400 */
[----:B------:R-:W-:-:S07]  /*8ef0*/  FMUL.FTZ R48, R48, c[0x0][0x2ec] ;  /* 0x0000bb0030307a20 */ /* 0x000fce0000410000 */
[----:B------:R-:W-:Y:S01]  /*8f00*/  MUFU.TANH R141, R48 ;  /* 0x00000030008d7308 */ /* 0x000fe20000002400 */
[C---:B-1----:R-:W-:Y:S08]  /*8f10*/  HMMA.16816.F32.BF16 R44, R124.reuse, R64, R44 ;  /* 0x000000407c2c723c */ /* 0x042ff0000004182c */
[----:B------:R-:W-:Y:S01]  /*8f20*/  HMMA.16816.F32.BF16 R40, R124, R66, R40 ;  /* 0x000000427c28723c */ /* 0x000fe20000041828 */
[----:B------:R-:W1:Y:S11]  /*8f30*/  LDSM.16.M88.4 R64, [R119+0x7800] ;  /* 0x007800007740783b */ /* 0x000e760000000200 */
[----:B------:R-:W-:Y:S04]  /*8f40*/  @!UPT UIADD3 URZ, URZ, URZ, URZ ;  /* 0x0000003f3f3ff290 */ /* 0x000fe8000fffe03f */
[----:B------:R-:W-:Y:S02]  /*8f50*/  FMUL.FTZ R45, R45, c[0x0][0x2ec] ;  /* 0x0000bb002d2d7a20 */ /* 0x000fe40000410000 */
[----:B------:R-:W-:Y:S02]  /*8f60*/  FMUL.FTZ R44, R44, c[0x0][0x2ec] ;  /* 0x0000bb002c2c7a20 */ /* 0x000fe40000410000 */
[----:B------:R-:W-:Y:S02]  /*8f70*/  FMUL.FTZ R46, R46, c[0x0][0x2ec] ;  /* 0x0000bb002e2e7a20 */ /* 0x000fe40000410000 */
[----:B------:R-:W-:Y:S02]  /*8f80*/  MUFU.TANH R137, R44 ;  /* 0x0000002c00897308 */ /* 0x000fe40000002400 */
[----:B------:R-:W-:Y:S02]  /*8f90*/  FMUL.FTZ R40, R40, c[0x0][0x2ec] ;  /* 0x0000bb0028287a20 */ /* 0x000fe40000410000 */
[----:B------:R-:W-:-:S02]  /*8fa0*/  FMUL.FTZ R42, R42, c[0x0][0x2ec] ;  /* 0x0000bb002a2a7a20 */ /* 0x000fc40000410000 */
[----:B------:R-:W-:Y:S02]  /*8fb0*/  FMUL.FTZ R41, R41, c[0x0][0x2ec] ;  /* 0x0000bb0029297a20 */ /* 0x000fe40000410000 */
[----:B------:R-:W-:Y:S08]  /*8fc0*/  MUFU.TANH R131, R40 ;  /* 0x0000002800837308 */ /* 0x000ff00000002400 */
[----:B------:R2:W-:Y:S01]  /*8fd0*/  MUFU.TANH R145, R42 ;  /* 0x0000002a00917308 */ /* 0x0005e20000002400 */
[C---:B-1----:R-:W-:Y:S07]  /*8fe0*/  HMMA.16816.F32.BF16 R36, R124.reuse, R64, R36 ;  /* 0x000000407c24723c */ /* 0x042fee0000041824 */
[----:B------:R-:W-:Y:S01]  /*8ff0*/  MUFU.TANH R147, R46 ;  /* 0x0000002e00937308 */ /* 0x000fe20000002400 */
[----:B------:R-:W-:Y:S01]  /*9000*/  HMMA.16816.F32.BF16 R32, R124, R66, R32 ;  /* 0x000000427c20723c */ /* 0x000fe20000041820 */
[----:B------:R-:W1:Y:S11]  /*9010*/  LDSM.16.M88.4 R64, [R119+0x7c00] ;  /* 0x007c00007740783b */ /* 0x000e760000000200 */
[----:B------:R-:W-:Y:S04]  /*9020*/  @!UPT UIADD3 URZ, URZ, URZ, URZ ;  /* 0x0000003f3f3ff290 */ /* 0x000fe8000fffe03f */
[----:B------:R-:W-:Y:S02]  /*9030*/  FMUL.FTZ R129, R36, c[0x0][0x2ec] ;  /* 0x0000bb0024817a20 */ /* 0x000fe40000410000 */
[----:B------:R-:W-:Y:S02]  /*9040*/  IMAD.SHL.U32 R36, R178, 0x80, RZ ;  /* 0x00000080b2247824 */ /* 0x000fe400078e00ff */
[----:B------:R-:W-:Y:S02]  /*9050*/  FMUL.FTZ R143, R38, c[0x0][0x2ec] ;  /* 0x0000bb00268f7a20 */ /* 0x000fe40000410000 */
[----:B------:R-:W-:Y:S01]  /*9060*/  MUFU.TANH R129, R129 ;  /* 0x0000008100817308 */ /* 0x000fe20000002400 */
[--C-:B--2---:R-:W-:Y:S01]  /*9070*/  LOP3.LUT R42, R36, 0x8, R177.reuse, 0xfe, !PT ;  /* 0x00000008242a7812 */ /* 0x104fe200078efeb1 */
[----:B------:R-:W-:Y:S01]  /*9080*/  FMUL.FTZ R149, R34, c[0x0][0x2ec] ;  /* 0x0000bb0022957a20 */ /* 0x000fe20000410000 */
[----:B------:R-:W-:Y:S01]  /*9090*/  LOP3.LUT R44, R36, 0x10, R177, 0xfe, !PT ;  /* 0x00000010242c7812 */ /* 0x000fe200078efeb1 */
[----:B------:R-:W-:Y:S01]  /*90a0*/  FMUL.FTZ R35, R35, c[0x0][0x2ec] ;  /* 0x0000bb0023237a20 */ /* 0x000fe20000410000 */
[----:B------:R-:W-:-:S02]  /*90b0*/  ISETP.GE.AND P4, PT, R42, R136, PT ;  /* 0x000000882a00720c */ /* 0x000fc40003f86270 */
[----:B------:R-:W-:Y:S01]  /*90c0*/  ISETP.GE.AND P0, PT, R42, R135, PT ;  /* 0x000000872a00720c */ /* 0x000fe20003f06270 */
[----:B------:R-:W-:Y:S08]  /*90d0*/  MUFU.TANH R143, R143 ;  /* 0x0000008f008f7308 */ /* 0x000ff00000002400 */
[----:B------:R-:W-:Y:S01]  /*90e0*/  MUFU.TANH R149, R149 ;  /* 0x0000009500957308 */ /* 0x000fe20000002400 */
[C---:B-1----:R-:W-:Y:S07]  /*90f0*/  HMMA.16816.F32.BF16 R28, R124.reuse, R64, R28 ;  /* 0x000000407c1c723c */ /* 0x042fee000004181c */
[----:B------:R-:W-:Y:S01]  /*9100*/  MUFU.TANH R35, R35 ;  /* 0x0000002300237308 */ /* 0x000fe20000002400 */
[----:B------:R-:W-:Y:S01]  /*9110*/  HMMA.16816.F32.BF16 R24, R124, R66, R24 ;  /* 0x000000427c18723c */ /* 0x000fe20000041818 */
[----:B------:R-:W1:Y:S11]  /*9120*/  LDSM.16.M88.4 R64, [R119+0x8000] ;  /* 0x008000007740783b */ /* 0x000e760000000200 */
[----:B------:R-:W-:Y:S11]  /*9130*/  @!UPT UIADD3 URZ, URZ, URZ, URZ ;  /* 0x0000003f3f3ff290 */ /* 0x000ff6000fffe03f */
[----:B------:R-:W-:Y:S01]  /*9140*/  @!UPT UIADD3 URZ, URZ, URZ, URZ ;  /* 0x0000003f3f3ff290 */ /* 0x000fe2000fffe03f */
[----:B------:R-:W-:Y:S02]  /*9150*/  FMUL.FTZ R24, R24, c[0x0][0x2ec] ;  /* 0x0000bb0018187a20 */ /* 0x000fe40000410000 */
[----:B------:R-:W-:Y:S02]  /*9160*/  FMUL.FTZ R26, R26, c[0x0][0x2ec] ;  /* 0x0000bb001a1a7a20 */ /* 0x000fe40000410000 */
[----:B------:R-:W-:Y:S02]  /*9170*/  FMUL.FTZ R25, R25, c[0x0][0x2ec] ;  /* 0x0000bb0019197a20 */ /* 0x000fe40000410000 */
[----:B------:R-:W-:-:S04]  /*9180*/  FMUL.FTZ R27, R27, c[0x0][0x2ec] ;  /* 0x0000bb001b1b7a20 */ /* 0x000fc80000410000 */
[----:B------:R-:W-:Y:S01]  /*9190*/  MUFU.TANH R25, R25 ;  /* 0x0000001900197308 */ /* 0x000fe20000002400 */
[C---:B-1----:R-:W-:Y:S07]  /*91a0*/  HMMA.16816.F32.BF16 R20, R124.reuse, R64, R20 ;  /* 0x000000407c14723c */ /* 0x042fee0000041814 */
[----:B------:R-:W-:Y:S01]  /*91b0*/  MUFU.TANH R27, R27 ;  /* 0x0000001b001b7308 */ /* 0x000fe20000002400 */
[----:B------:R-:W-:Y:S01]  /*91c0*/  HMMA.16816.F32.BF16 R16, R124, R66, R16 ;  /* 0x000000427c10723c */ /* 0x000fe20000041810 */
[----:B------:R-:W1:Y:S11]  /*91d0*/  LDSM.16.M88.4 R64, [R119+0x8400] ;  /* 0x008400007740783b */ /* 0x000e760000000200 */
[----:B------:R-:W-:Y:S04]  /*91e0*/  @!UPT UIADD3 URZ, URZ, URZ, URZ ;  /* 0x0000003f3f3ff290 */ /* 0x000fe8000fffe03f */
[----:B------:R-:W-:Y:S02]  /*91f0*/  FMUL.FTZ R21, R21, c[0x0][0x2ec] ;  /* 0x0000bb0015157a20 */ /* 0x000fe40000410000 */
[----:B------:R-:W-:-:S04]  /*9200*/  FMUL.FTZ R23, R23, c[0x0][0x2ec] ;  /* 0x0000bb0017177a20 */ /* 0x000fc80000410000 */
[----:B------:R-:W-:Y:S02]  /*9210*/  MUFU.TANH R21, R21 ;  /* 0x0000001500157308 */ /* 0x000fe40000002400 */
[----:B------:R-:W-:Y:S02]  /*9220*/  FMUL.FTZ R16, R16, c[0x0][0x2ec] ;  /* 0x0000bb0010107a20 */ /* 0x000fe40000410000 */
[----:B------:R-:W-:Y:S02]  /*9230*/  FMUL.FTZ R17, R17, c[0x0][0x2ec] ;  /* 0x0000bb0011117a20 */ /* 0x000fe40000410000 */
[----:B------:R-:W-:Y:S02]  /*9240*/  FMUL.FTZ R19, R19, c[0x0][0x2ec] ;  /* 0x0000bb0013137a20 */ /* 0x000fe40000410000 */
[----:B------:R-:W-:Y:S08]  /*9250*/  MUFU.TANH R23, R23 ;  /* 0x0000001700177308 */ /* 0x000ff00000002400 */
[----:B------:R-:W-:Y:S01]  /*9260*/  MUFU.TANH R17, R17 ;  /* 0x0000001100117308 */ /* 0x000fe20000002400 */
[C---:B-1----:R-:W-:Y:S07]  /*9270*/  HMMA.16816.F32.BF16 R12, R124.reuse, R64, R12 ;  /* 0x000000407c0c723c */ /* 0x042fee000004180c */
[----:B------:R-:W-:Y:S01]  /*9280*/  MUFU.TANH R19, R19 ;  /* 0x0000001300137308 */ /* 0x000fe20000002400 */
[----:B------:R-:W-:Y:S01]  /*9290*/  HMMA.16816.F32.BF16 R8, R124, R66, R8 ;  /* 0x000000427c08723c */ /* 0x000fe20000041808 */
[----:B------:R-:W1:Y:S11]  /*92a0*/  LDSM.16.M88.4 R64, [R119+0x8800] ;  /* 0x008800007740783b */ /* 0x000e760000000200 */
[----:B------:R-:W-:Y:S04]  /*92b0*/  @!UPT UIADD3 URZ, URZ, URZ, URZ ;  /* 0x0000003f3f3ff290 */ /* 0x000fe8000fffe03f */
[----:B------:R-:W-:Y:S02]  /*92c0*/  FMUL.FTZ R12, R12, c[0x0][0x2ec] ;  /* 0x0000bb000c0c7a20 */ /* 0x000fe40000410000 */
[----:B------:R-:W-:Y:S02]  /*92d0*/  FMUL.FTZ R14, R14, c[0x0][0x2ec] ;  /* 0x0000bb000e0e7a20 */ /* 0x000fe40000410000 */
[----:B------:R-:W-:Y:S02]  /*92e0*/  FMUL.FTZ R13, R13, c[0x0][0x2ec] ;  /* 0x0000bb000d0d7a20 */ /* 0x000fe40000410000 */
[----:B------:R-:W-:Y:S02]  /*92f0*/  FMUL.FTZ R15, R15, c[0x0][0x2ec] ;  /* 0x0000bb000f0f7a20 */ /* 0x000fe40000410000 */
[----:B------:R-:W-:Y:S02]  /*9300*/  FMUL.FTZ R9, R9, c[0x0][0x2ec] ;  /* 0x0000bb0009097a20 */ /* 0x000fe40000410000 */
[----:B------:R-:W-:Y:S01]  /*9310*/  MUFU.TANH R13, R13 ;  /* 0x0000000d000d7308 */ /* 0x000fe20000002400 */
[----:B------:R-:W-:-:S07]  /*9320*/  FMUL.FTZ R11, R11, c[0x0][0x2ec] ;  /* 0x0000bb000b0b7a20 */ /* 0x000fce0000410000 */
[----:B------:R-:W-:Y:S01]  /*9330*/  MUFU.TANH R15, R15 ;  /* 0x0000000f000f7308 */ /* 0x000fe20000002400 */
[C---:B-1----:R-:W-:Y:S07]  /*9340*/  HMMA.16816.F32.BF16 R4, R124.reuse, R64, R4 ;  /* 0x000000407c04723c */ /* 0x042fee0000041804 */
[----:B------:R-:W-:Y:S01]  /*9350*/  MUFU.TANH R9, R9 ;  /* 0x0000000900097308 */ /* 0x000fe20000002400 */
[----:B------:R-:W-:Y:S01]  /*9360*/  HMMA.16816.F32.BF16 R60, R124, R66, R60 ;  /* 0x000000427c3c723c */ /* 0x000fe2000004183c */
[----:B------:R-:W1:Y:S06]  /*9370*/  LDSM.16.M88.4 R64, [R119+0x8c00] ;  /* 0x008c00007740783b */ /* 0x000e6c0000000200 */
[----:B------:R-:W-:Y:S01]  /*9380*/  MUFU.TANH R11, R11 ;  /* 0x0000000b000b7308 */ /* 0x000fe20000002400 */
[----:B------:R-:W-:-:S08]  /*9390*/  DEPBAR.LE SB0, 0x0 ;  /* 0x000080000000791a */ /* 0x000fd00000000000 */
[----:B------:R-:W-:Y:S02]  /*93a0*/  FMUL.FTZ R4, R4, c[0x0][0x2ec] ;  /* 0x0000bb0004047a20 */ /* 0x000fe40000410000 */
[----:B------:R-:W-:Y:S02]  /*93b0*/  FMUL.FTZ R5, R5, c[0x0][0x2ec] ;  /* 0x0000bb0005057a20 */ /* 0x000fe40000410000 */
[----:B------:R-:W-:-:S04]  /*93c0*/  FMUL.FTZ R7, R7, c[0x0][0x2ec] ;  /* 0x0000bb0007077a20 */ /* 0x000fc80000410000 */
[----:B------:R-:W-:Y:S01]  /*93d0*/  MUFU.TANH R5, R5 ;  /* 0x0000000500057308 */ /* 0x000fe20000002400 */
[----:B------:R-:W-:Y:S02]  /*93e0*/  FMUL.FTZ R62, R62, c[0x0][0x2ec] ;  /* 0x0000bb003e3e7a20 */ /* 0x000fe40000410000 */
[----:B------:R-:W-:-:S05]  /*93f0*/  FMUL.FTZ R63, R63, c[0x0][0x2ec] ;  /* 0x0000bb003f3f7a20 */ /* 0x000fca0000410000 */
[----:B------:R-:W-:Y:S01]  /*9400*/  MUFU.TANH R7, R7 ;  /* 0x0000000700077308 */ /* 0x000fe20000002400 */
[C---:B-1----:R-:W-:Y:S07]  /*9410*/  HMMA.16816.F32.BF16 R56, R124.reuse, R64, R56 ;  /* 0x000000407c38723c */ /* 0x042fee0000041838 */
[----:B------:R-:W-:Y:S01]  /*9420*/  FMUL.FTZ R65, R53, c[0x0][0x2ec] ;  /* 0x0000bb0035417a20 */ /* 0x000fe20000410000 */
[----:B------:R-:W-:Y:S01]  /*9430*/  HMMA.16816.F32.BF16 R120, R124, R66, R120 ;  /* 0x000000427c78723c */ /* 0x000fe20000041878 */
[----:B------:R1:W-:Y:S01]  /*9440*/  MUFU.TANH R67, R49 ;  /* 0x0000003100437308 */ /* 0x0003e20000002400 */
[----:B------:R-:W-:-:S05]  /*9450*/  FMUL.FTZ R53, R54, c[0x0][0x2ec] ;  /* 0x0000bb0036357a20 */ /* 0x000fca0000410000 */
[----:B------:R-:W-:Y:S02]  /*9460*/  FMUL.FTZ R125, R55, c[0x0][0x2ec] ;  /* 0x0000bb00377d7a20 */ /* 0x000fe40000410000 */
[----:B------:R-:W-:Y:S01]  /*9470*/  FMUL.FTZ R55, R51, c[0x0][0x2ec] ;  /* 0x0000bb0033377a20 */ /* 0x000fe20000410000 */
[----:B------:R-:W-:Y:S01]  /*9480*/  MUFU.TANH R65, R65 ;  /* 0x0000004100417308 */ /* 0x000fe20000002400 */
[----:B------:R-:W-:-:S05]  /*9490*/  FMUL.FTZ R127, R32, c[0x0][0x2ec] ;  /* 0x0000bb00207f7a20 */ /* 0x000fca0000410000 */
[----:B------:R-:W-:Y:S02]  /*94a0*/  FMUL.FTZ R56, R56, c[0x0][0x2ec] ;  /* 0x0000bb0038387a20 */ /* 0x000fe40000410000 */
[----:B------:R2:W-:Y:S01]  /*94b0*/  MUFU.TANH R51, R45 ;  /* 0x0000002d00337308 */ /* 0x0005e20000002400 */
[----:B-1----:R-:W-:-:S05]  /*94c0*/  FMUL.FTZ R49, R47, c[0x0][0x2ec] ;  /* 0x0000bb002f317a20 */ /* 0x002fca0000410000 */
[----:B------:R-:W-:Y:S02]  /*94d0*/  FMUL.FTZ R120, R120, c[0x0][0x2ec] ;  /* 0x0000bb0078787a20 */ /* 0x000fe40000410000 */
[----:B------:R-:W-:Y:S01]  /*94e0*/  MUFU.TANH R125, R125 ;  /* 0x0000007d007d7308 */ /* 0x000fe20000002400 */
[----:B------:R-:W-:Y:S02]  /*94f0*/  FMUL.FTZ R122, R122, c[0x0][0x2ec] ;  /* 0x0000bb007a7a7a20 */ /* 0x000fe40000410000 */
[----:B------:R-:W-:Y:S02]  /*9500*/  FMUL.FTZ R123, R123, c[0x0][0x2ec] ;  /* 0x0000bb007b7b7a20 */ /* 0x000fe40000410000 */
[----:B--2---:R-:W-:-:S03]  /*9510*/  FMUL.FTZ R45, R43, c[0x0][0x2ec] ;  /* 0x0000bb002b2d7a20 */ /* 0x004fc60000410000 */
[----:B------:R1:W2:Y:S01]  /*9520*/  I2F R32, R42 ;  /* 0x0000002a00207306 */ /* 0x0002a20000201400 */
[----:B------:R-:W-:Y:S01]  /*9530*/  FMUL.FTZ R43, R37, c[0x0][0x2ec] ;  /* 0x0000bb00252b7a20 */ /* 0x000fe20000410000 */
[----:B------:R-:W-:-:S04]  /*9540*/  LOP3.LUT R37, R36, R177, RZ, 0xfc, !PT ;  /* 0x000000b124257212 */ /* 0x000fc800078efcff */
[----:B------:R-:W-:Y:S02]  /*9550*/  IADD3 R40, R37, 0x1, RZ ;  /* 0x0000000125287810 */ /* 0x000fe40007ffe0ff */
[----:B------:R-:W-:Y:S02]  /*9560*/  MUFU.TANH R55, R55 ;  /* 0x0000003700377308 */ /* 0x000fe40000002400 */
[----:B------:R-:W-:-:S06]  /*9570*/  ISETP.GE.AND P5, PT, R40, R136, PT ;  /* 0x000000882800720c */ /* 0x000fcc0003fa6270 */
[----:B------:R-:W3:Y:S01]  /*9580*/  I2F R38, R40 ;  /* 0x0000002800267306 */ /* 0x000ee20000201400 */
[----:B-1----:R-:W-:Y:S01]  /*9590*/  IADD3 R42, R37, 0x9, RZ ;  /* 0x00000009252a7810 */ /* 0x002fe20007ffe0ff */
[CC--:B--2---:R-:W-:Y:S02]  /*95a0*/  FFMA.FTZ R151, R0.reuse, R32.reuse, R151 ;  /* 0x0000002000977223 */ /* 0x0c4fe40000010097 */
[----:B------:R-:W-:-:S04]  /*95b0*/  FFMA.FTZ R141, R0, R32, R141 ;  /* 0x00000020008d7223 */ /* 0x000fc8000001008d */
[----:B------:R1:W-:Y:S01]  /*95c0*/  MUFU.TANH R47, R41 ;  /* 0x00000029002f7308 */ /* 0x0003e20000002400 */
[----:B------:R-:W-:Y:S02]  /*95d0*/  FSEL R32, R141, -INF , !P4 ;  /* 0xff8000008d207808 */ /* 0x000fe40006000000 */
[----:B------:R-:W-:Y:S01]  /*95e0*/  ISETP.GE.AND P4, PT, R44, R135, PT ;  /* 0x000000872c00720c */ /* 0x000fe20003f86270 */
[----:B---3--:R-:W-:-:S04]  /*95f0*/  FFMA.FTZ R34, R0, R38, R65 ;  /* 0x0000002600227223 */ /* 0x008fc80000010041 */
[----:B------:R-:W-:Y:S01]  /*9600*/  MUFU.TANH R49, R49 ;  /* 0x0000003100317308 */ /* 0x000fe20000002400 */
[----:B------:R-:W-:Y:S01]  /*9610*/  FMUL.FTZ R65, R29, c[0x0][0x2ec] ;  /* 0x0000bb001d417a20 */ /* 0x000fe20000410000 */
[----:B------:R-:W-:Y:S02]  /*9620*/  FSEL R29, R151, -INF , !P0 ;  /* 0xff800000971d7808 */ /* 0x000fe40004000000 */
[----:B------:R-:W-:Y:S02]  /*9630*/  FSEL R34, R34, -INF , !P5 ;  /* 0xff80000022227808 */ /* 0x000fe40006800000 */
[----:B------:R-:W-:Y:S01]  /*9640*/  ISETP.GE.AND P5, PT, R40, R135, PT ;  /* 0x000000872800720c */ /* 0x000fe20003fa6270 */
[----:B-1----:R-:W-:Y:S01]  /*9650*/  FMUL.FTZ R41, R39, c[0x0][0x2ec] ;  /* 0x0000bb0027297a20 */ /* 0x002fe20000410000 */
[----:B------:R-:W1:Y:S01]  /*9660*/  I2F R40, R42 ;  /* 0x0000002a00287306 */ /* 0x000e620000201400 */
[----:B------:R-:W-:Y:S01]  /*9670*/  FMUL.FTZ R39, R33, c[0x0][0x2ec] ;  /* 0x0000bb0021277a20 */ /* 0x000fe20000410000 */
[----:B------:R-:W-:Y:S01]  /*9680*/  ISETP.GE.AND P0, PT, R42, R136, PT ;  /* 0x000000882a00720c */ /* 0x000fe20003f06270 */
[----:B------:R-:W-:-:S02]  /*9690*/  FFMA.FTZ R33, R0, R38, R125 ;  /* 0x0000002600217223 */ /* 0x000fc4000001007d */
[----:B------:R-:W-:-:S03]  /*96a0*/  FMUL.FTZ R125, R28, c[0x0][0x2ec] ;  /* 0x0000bb001c7d7a20 */ /* 0x000fc60000410000 */
[----:B------:R-:W2:Y:S01]  /*96b0*/  I2F R38, R44 ;  /* 0x0000002c00267306 */ /* 0x000ea20000201400 */
[----:B------:R-:W-:Y:S02]  /*96c0*/  FSEL R33, R33, -INF , !P5 ;  /* 0xff80000021217808 */ /* 0x000fe40006800000 */
[----:B------:R-:W-:Y:S01]  /*96d0*/  ISETP.GE.AND P5, PT, R44, R136, PT ;  /* 0x000000882c00720c */ /* 0x000fe20003fa6270 */
[----:B-1----:R-:W-:-:S04]  /*96e0*/  FFMA.FTZ R28, R0, R40, R67 ;  /* 0x00000028001c7223 */ /* 0x002fc80000010043 */
[----:B------:R-:W-:Y:S01]  /*96f0*/  MUFU.TANH R43, R43 ;  /* 0x0000002b002b7308 */ /* 0x000fe20000002400 */
[----:B------:R-:W-:Y:S01]  /*9700*/  FFMA.FTZ R55, R0, R40, R55 ;  /* 0x0000002800377223 */ /* 0x000fe20000010037 */
[----:B------:R-:W-:Y:S01]  /*9710*/  IADD3 R40, R37, 0x11, RZ ;  /* 0x0000001125287810 */ /* 0x000fe20007ffe0ff */
[----:B------:R-:W-:Y:S01]  /*9720*/  FMUL.FTZ R67, R30, c[0x0][0x2ec] ;  /* 0x0000bb001e437a20 */ /* 0x000fe20000410000 */
[----:B------:R-:W-:Y:S02]  /*9730*/  FSEL R28, R28, -INF , !P0 ;  /* 0xff8000001c1c7808 */ /* 0x000fe40004000000 */
[----:B------:R-:W-:Y:S01]  /*9740*/  ISETP.GE.AND P0, PT, R42, R135, PT ;  /* 0x000000872a00720c */ /* 0x000fe20003f06270 */
[-C--:B--2---:R-:W-:Y:S01]  /*9750*/  FFMA.FTZ R126, R0, R38.reuse, R137 ;  /* 0x00000026007e7223 */ /* 0x084fe20000010089 */
[----:B------:R-:W-:Y:S01]  /*9760*/  LOP3.LUT R42, R36, 0x18, R177, 0xfe, !PT ;  /* 0x00000018242a7812 */ /* 0x000fe200078efeb1 */
[----:B------:R-:W-:Y:S01]  /*9770*/  FFMA.FTZ R147, R0, R38, R147 ;  /* 0x0000002600937223 */ /* 0x000fe20000010093 */
[----:B------:R-:W-:Y:S01]  /*9780*/  MUFU.TANH R41, R41 ;  /* 0x0000002900297308 */ /* 0x000fe20000002400 */
[----:B------:R-:W-:Y:S01]  /*9790*/  FMUL.FTZ R44, R31, c[0x0][0x2ec] ;  /* 0x0000bb001f2c7a20 */ /* 0x000fe20000410000 */
[----:B------:R-:W-:-:S02]  /*97a0*/  FSEL R126, R126, -INF , !P5 ;  /* 0xff8000007e7e7808 */ /* 0x000fc40006800000 */
[----:B------:R-:W-:Y:S02]  /*97b0*/  FSEL R211, R147, -INF , !P4 ;  /* 0xff80000093d37808 */ /* 0x000fe40006000000 */
[-C--:B------:R-:W-:Y:S02]  /*97c0*/  ISETP.GE.AND P4, PT, R40, R136.reuse, PT ;  /* 0x000000882800720c */ /* 0x080fe40003f86270 */
[----:B------:R-:W1:Y:S01]  /*97d0*/  I2F R38, R40 ;  /* 0x0000002800267306 */ /* 0x000e620000201400 */
[C---:B------:R-:W-:Y:S02]  /*97e0*/  ISETP.GE.AND P5, PT, R42.reuse, R135, PT ;  /* 0x000000872a00720c */ /* 0x040fe40003fa6270 */
[----:B------:R-:W-:Y:S02]  /*97f0*/  FSEL R31, R55, -INF , !P0 ;  /* 0xff800000371f7808 */ /* 0x000fe40004000000 */
[----:B------:R-:W-:-:S03]  /*9800*/  ISETP.GE.AND P0, PT, R42, R136, PT ;  /* 0x000000882a00720c */ /* 0x000fc60003f06270 */
[----:B------:R-:W2:Y:S01]  /*9810*/  I2F R30, R42 ;  /* 0x0000002a001e7306 */ /* 0x000ea20000201400 */
[----:B-1----:R-:W-:-:S07]  /*9820*/  FFMA.FTZ R124, R0, R38, R51 ;  /* 0x00000026007c7223 */ /* 0x002fce0000010033 */
[----:B------:R-:W-:Y:S01]  /*9830*/  MUFU.TANH R45, R45 ;  /* 0x0000002d002d7308 */ /* 0x000fe20000002400 */
[----:B------:R-:W-:Y:S01]  /*9840*/  FFMA.FTZ R49, R0, R38, R49 ;  /* 0x0000002600317223 */ /* 0x000fe20000010031 */
[----:B------:R-:W-:Y:S02]  /*9850*/  IADD3 R38, R37, 0x19, RZ ;  /* 0x0000001925267810 */ /* 0x000fe40007ffe0ff */
[----:B------:R-:W-:Y:S02]  /*9860*/  FSEL R124, R124, -INF , !P4 ;  /* 0xff8000007c7c7808 */ /* 0x000fe40006000000 */
[----:B------:R-:W-:Y:S01]  /*9870*/  ISETP.GE.AND P4, PT, R40, R135, PT ;  /* 0x000000872800720c */ /* 0x000fe20003f86270 */
[-C--:B--2---:R-:W-:Y:S01]  /*9880*/  FFMA.FTZ R131, R0, R30.reuse, R131 ;  /* 0x0000001e00837223 */ /* 0x084fe20000010083 */
[----:B------:R-:W-:Y:S01]  /*9890*/  LOP3.LUT R40, R36, 0x20, R177, 0xfe, !PT ;  /* 0x0000002024287812 */ /* 0x000fe200078efeb1 */
[----:B------:R-:W-:Y:S01]  /*98a0*/  FFMA.FTZ R145, R0, R30, R145 ;  /* 0x0000001e00917223 */ /* 0x000fe20000010091 */
[----:B------:R-:W-:Y:S01]  /*98b0*/  MUFU.TANH R51, R24 ;  /* 0x0000001800337308 */ /* 0x000fe20000002400 */
[----:B------:R-:W-:-:S02]  /*98c0*/  FSEL R215, R49, -INF , !P4 ;  /* 0xff80000031d77808 */ /* 0x000fc40006000000 */
[----:B------:R-:W-:Y:S02]  /*98d0*/  FSEL R212, R131, -INF , !P0 ;  /* 0xff80000083d47808 */ /* 0x000fe40004000000 */
[----:B------:R-:W-:Y:S02]  /*98e0*/  FSEL R213, R145, -INF , !P5 ;  /* 0xff80000091d57808 */ /* 0x000fe40006800000 */
[-C--:B------:R-:W-:Y:S01]  /*98f0*/  ISETP.GE.AND P5, PT, R38, R136.reuse, PT ;  /* 0x000000882600720c */ /* 0x080fe20003fa6270 */
[----:B------:R-:W1:Y:S01]  /*9900*/  I2F R30, R38 ;  /* 0x00000026001e7306 */ /* 0x000e620000201400 */
[C---:B------:R-:W-:Y:S02]  /*9910*/  ISETP.GE.AND P4, PT, R40.reuse, R136, PT ;  /* 0x000000882800720c */ /* 0x040fe40003f86270 */
[----:B------:R-:W-:-:S05]  /*9920*/  ISETP.GE.AND P0, PT, R40, R135, PT ;  /* 0x000000872800720c */ /* 0x000fca0003f06270 */
[----:B------:R-:W2:Y:S01]  /*9930*/  I2F R24, R40 ;  /* 0x0000002800187306 */ /* 0x000ea20000201400 */
[----:B-1----:R-:W-:-:S07]  /*9940*/  FFMA.FTZ R47, R0, R30, R47 ;  /* 0x0000001e002f7223 */ /* 0x002fce000001002f */
[----:B------:R1:W-:Y:S01]  /*9950*/  MUFU.TANH R49, R26 ;  /* 0x0000001a00317308 */ /* 0x0003e20000002400 */
[----:B------:R-:W-:Y:S01]  /*9960*/  FFMA.FTZ R30, R0, R30, R45 ;  /* 0x0000001e001e7223 */ /* 0x000fe2000001002d */
[----:B------:R-:W-:Y:S02]  /*9970*/  FSEL R210, R47, -INF , !P5 ;  /* 0xff8000002fd27808 */ /* 0x000fe40006800000 */
[----:B------:R-:W-:Y:S01]  /*9980*/  ISETP.GE.AND P5, PT, R38, R135, PT ;  /* 0x000000872600720c */ /* 0x000fe20003fa6270 */
[-C--:B--2---:R-:W-:Y:S01]  /*9990*/  FFMA.FTZ R166, R0, R24.reuse, R129 ;  /* 0x0000001800a67223 */ /* 0x084fe20000010081 */
[----:B------:R-:W-:Y:S01]  /*99a0*/  LOP3.LUT R38, R36, 0x28, R177, 0xfe, !PT ;  /* 0x0000002824267812 */ /* 0x000fe200078efeb1 */
[----:B------:R-:W-:Y:S01]  /*99b0*/  FFMA.FTZ R143, R0, R24, R143 ;  /* 0x00000018008f7223 */ /* 0x000fe2000001008f */
[----:B------:R-:W-:Y:S01]  /*99c0*/  MUFU.TANH R127, R127 ;  /* 0x0000007f007f7308 */ /* 0x000fe20000002400 */
[----:B------:R-:W-:Y:S01]  /*99d0*/  FMUL.FTZ R40, R20, c[0x0][0x2ec] ;  /* 0x0000bb0014287a20 */ /* 0x000fe20000410000 */
[----:B------:R-:W-:Y:S01]  /*99e0*/  FSEL R129, R30, -INF , !P5 ;  /* 0xff8000001e817808 */ /* 0x000fe20006800000 */
[----:B------:R-:W-:Y:S01]  /*99f0*/  FMUL.FTZ R30, R22, c[0x0][0x2ec] ;  /* 0x0000bb00161e7a20 */ /* 0x000fe20000410000 */
[----:B------:R-:W-:-:S02]  /*9a00*/  IADD3 R22, R37, 0x29, RZ ;  /* 0x0000002925167810 */ /* 0x000fc40007ffe0ff */
[----:B-1----:R-:W-:Y:S02]  /*9a10*/  IADD3 R26, R37, 0x21, RZ ;  /* 0x00000021251a7810 */ /* 0x002fe40007ffe0ff */
[----:B------:R-:W1:Y:S01]  /*9a20*/  I2F R20, R38 ;  /* 0x0000002600147306 */ /* 0x000e620000201400 */
[----:B------:R-:W-:Y:S02]  /*9a30*/  FSEL R167, R143, -INF , !P0 ;  /* 0xff8000008fa77808 */ /* 0x000fe40004000000 */
[-C--:B------:R-:W-:Y:S02]  /*9a40*/  ISETP.GE.AND P0, PT, R26, R136.reuse, PT ;  /* 0x000000881a00720c */ /* 0x080fe40003f06270 */
[----:B------:R-:W-:Y:S02]  /*9a50*/  ISETP.GE.AND P5, PT, R38, R136, PT ;  /* 0x000000882600720c */ /* 0x000fe40003fa6270 */
[----:B------:R-:W-:Y:S01]  /*9a60*/  FSEL R166, R166, -INF , !P4 ;  /* 0xff800000a6a67808 */ /* 0x000fe20006000000 */
[----:B------:R-:W2:Y:S01]  /*9a70*/  I2F R24, R26 ;  /* 0x0000001a00187306 */ /* 0x000ea20000201400 */
[----:B------:R-:W-:Y:S01]  /*9a80*/  ISETP.GE.AND P4, PT, R38, R135, PT ;  /* 0x000000872600720c */ /* 0x000fe20003f86270 */
[----:B-1----:R-:W-:-:S06]  /*9a90*/  FFMA.FTZ R127, R0, R20, R127 ;  /* 0x00000014007f7223 */ /* 0x002fcc000001007f */
[----:B------:R-:W-:Y:S01]  /*9aa0*/  MUFU.TANH R125, R125 ;  /* 0x0000007d007d7308 */ /* 0x000fe20000002400 */
[----:B------:R-:W-:Y:S01]  /*9ab0*/  FFMA.FTZ R149, R0, R20, R149 ;  /* 0x0000001400957223 */ /* 0x000fe20000010095 */
[----:B------:R-:W-:-:S04]  /*9ac0*/  FSEL R208, R127, -INF , !P5 ;  /* 0xff8000007fd07808 */ /* 0x000fc80006800000 */
[----:B------:R-:W-:Y:S01]  /*9ad0*/  FSEL R191, R149, -INF , !P4 ;  /* 0xff80000095bf7808 */ /* 0x000fe20006000000 */
[CC--:B--2---:R-:W-:Y:S01]  /*9ae0*/  FFMA.FTZ R66, R0.reuse, R24.reuse, R43 ;  /* 0x0000001800427223 */ /* 0x0c4fe2000001002b */
[----:B------:R-:W-:Y:S01]  /*9af0*/  MUFU.TANH R67, R67 ;  /* 0x0000004300437308 */ /* 0x000fe20000002400 */
[----:B------:R-:W-:Y:S01]  /*9b00*/  FFMA.FTZ R41, R0, R24, R41 ;  /* 0x0000001800297223 */ /* 0x000fe20000010029 */
[----:B------:R-:W-:Y:S02]  /*9b10*/  LOP3.LUT R24, R36, 0x30, R177, 0xfe, !PT ;  /* 0x0000003024187812 */ /* 0x000fe400078efeb1 */
[----:B------:R-:W-:Y:S02]  /*9b20*/  FSEL R66, R66, -INF , !P0 ;  /* 0xff80000042427808 */ /* 0x000fe40004000000 */
[-C--:B------:R-:W-:Y:S02]  /*9b30*/  ISETP.GE.AND P0, PT, R26, R135.reuse, PT ;  /* 0x000000871a00720c */ /* 0x080fe40003f06270 */
[----:B------:R-:W1:Y:S01]  /*9b40*/  I2F R20, R24 ;  /* 0x0000001800147306 */ /* 0x000e620000201400 */
[----:B------:R-:W-:-:S02]  /*9b50*/  ISETP.GE.AND P5, PT, R24, R135, PT ;  /* 0x000000871800720c */ /* 0x000fc40003fa6270 */
[----:B------:R-:W-:Y:S02]  /*9b60*/  FSEL R209, R41, -INF , !P0 ;  /* 0xff80000029d17808 */ /* 0x000fe40004000000 */
[-C--:B------:R-:W-:Y:S02]  /*9b70*/  ISETP.GE.AND P0, PT, R24, R136.reuse, PT ;  /* 0x000000881800720c */ /* 0x080fe40003f06270 */
[----:B------:R-:W-:Y:S01]  /*9b80*/  ISETP.GE.AND P4, PT, R22, R136, PT ;  /* 0x000000881600720c */ /* 0x000fe20003f86270 */
[----:B------:R-:W-:Y:S08]  /*9b90*/  MUFU.TANH R39, R39 ;  /* 0x0000002700277308 */ /* 0x000ff00000002400 */
[----:B------:R-:W2:Y:S01]  /*9ba0*/  I2F R165, R22 ;  /* 0x0000001600a57306 */ /* 0x000ea20000201400 */
[----:B-1----:R-:W-:-:S02]  /*9bb0*/  FFMA.FTZ R125, R0, R20, R125 ;  /* 0x00000014007d7223 */ /* 0x002fc4000001007d */
[----:B------:R-:W-:Y:S01]  /*9bc0*/  FFMA.FTZ R67, R0, R20, R67 ;  /* 0x0000001400437223 */ /* 0x000fe20000010043 */
[----:B------:R-:W-:Y:S01]  /*9bd0*/  IADD3 R20, R37, 0x31, RZ ;  /* 0x0000003125147810 */ /* 0x000fe20007ffe0ff */
[----:B------:R-:W-:Y:S01]  /*9be0*/  FMUL.FTZ R24, R18, c[0x0][0x2ec] ;  /* 0x0000bb0012187a20 */ /* 0x000fe20000410000 */
[----:B------:R-:W-:Y:S02]  /*9bf0*/  FSEL R164, R125, -INF , !P0 ;  /* 0xff8000007da47808 */ /* 0x000fe40004000000 */
[----:B------:R-:W-:Y:S01]  /*9c00*/  MUFU.TANH R65, R65 ;  /* 0x0000004100417308 */ /* 0x000fe20000002400 */
[----:B------:R-:W-:Y:S02]  /*9c10*/  FSEL R163, R67, -INF , !P5 ;  /* 0xff80000043a37808 */ /* 0x000fe40006800000 */
[----:B------:R-:W-:-:S05]  /*9c20*/  ISETP.GE.AND P5, PT, R20, R136, PT ;  /* 0x000000881400720c */ /* 0x000fca0003fa6270 */
[----:B------:R-:W1:Y:S01]  /*9c30*/  I2F R18, R20 ;  /* 0x0000001400127306 */ /* 0x000e620000201400 */
[CC--:B--2---:R-:W-:Y:S02]  /*9c40*/  FFMA.FTZ R39, R0.reuse, R165.reuse, R39 ;  /* 0x000000a500277223 */ /* 0x0c4fe40000010027 */
[----:B------:R-:W-:-:S03]  /*9c50*/  FFMA.FTZ R165, R0, R165, R35 ;  /* 0x000000a500a57223 */ /* 0x000fc60000010023 */
[----:B------:R-:W-:Y:S02]  /*9c60*/  FSEL R206, R39, -INF , !P4 ;  /* 0xff80000027ce7808 */ /* 0x000fe40006000000 */
[-C--:B------:R-:W-:Y:S01]  /*9c70*/  ISETP.GE.AND P4, PT, R22, R135.reuse, PT ;  /* 0x000000871600720c */ /* 0x080fe20003f86270 */
[----:B------:R-:W2:Y:S01]  /*9c80*/  MUFU.TANH R55, R44 ;  /* 0x0000002c00377308 */ /* 0x000ea20000002400 */
[----:B------:R-:W-:Y:S02]  /*9c90*/  LOP3.LUT R22, R36, 0x38, R177, 0xfe, !PT ;  /* 0x0000003824167812 */ /* 0x000fe400078efeb1 */
[----:B------:R-:W-:Y:S02]  /*9ca0*/  FSEL R165, R165, -INF , !P4 ;  /* 0xff800000a5a57808 */ /* 0x000fe40006000000 */
[----:B------:R-:W-:Y:S01]  /*9cb0*/  ISETP.GE.AND P0, PT, R22, R135, PT ;  /* 0x000000871600720c */ /* 0x000fe20003f06270 */
[----:B-1----:R-:W-:Y:S02]  /*9cc0*/  FFMA.FTZ R65, R0, R18, R65 ;  /* 0x0000001200417223 */ /* 0x002fe40000010041 */
[----:B------:R-:W-:Y:S01]  /*9cd0*/  MUFU.TANH R41, R16 ;  /* 0x0000001000297308 */ /* 0x000fe20000002400 */
[----:B------:R-:W-:-:S02]  /*9ce0*/  ISETP.GE.AND P4, PT, R22, R136, PT ;  /* 0x000000881600720c */ /* 0x000fc40003f86270 */
[----:B------:R-:W-:Y:S02]  /*9cf0*/  FSEL R162, R65, -INF , !P5 ;  /* 0xff80000041a27808 */ /* 0x000fe40006800000 */
[----:B------:R-:W-:-:S03]  /*9d00*/  ISETP.GE.AND P5, PT, R20, R135, PT ;  /* 0x000000871400720c */ /* 0x000fc60003fa6270 */
[----:B------:R-:W1:Y:S01]  /*9d10*/  I2F R16, R22 ;  /* 0x0000001600107306 */ /* 0x000e620000201400 */
[----:B------:R-:W-:Y:S01]  /*9d20*/  LOP3.LUT R20, R36, 0x40, R177, 0xfe, !PT ;  /* 0x0000004024147812 */ /* 0x000fe200078efeb1 */
[----:B--2---:R-:W-:Y:S01]  /*9d30*/  FFMA.FTZ R55, R0, R18, R55 ;  /* 0x0000001200377223 */ /* 0x004fe20000010037 */
[----:B------:R-:W-:-:S04]  /*9d40*/  IADD3 R18, R37, 0x39, RZ ;  /* 0x0000003925127810 */ /* 0x000fc80007ffe0ff */
[----:B------:R-:W-:Y:S01]  /*9d50*/  FSEL R205, R55, -INF , !P5 ;  /* 0xff80000037cd7808 */ /* 0x000fe20006800000 */
[----:B------:R-:W-:Y:S01]  /*9d60*/  MUFU.TANH R39, R12 ;  /* 0x0000000c00277308 */ /* 0x000fe20000002400 */
[----:B------:R-:W-:-:S07]  /*9d70*/  ISETP.GE.AND P5, PT, R20, R136, PT ;  /* 0x000000881400720c */ /* 0x000fce0003fa6270 */
[----:B------:R-:W-:Y:S01]  /*9d80*/  MUFU.TANH R45, R40 ;  /* 0x00000028002d7308 */ /* 0x000fe20000002400 */
[CC--:B-1----:R-:W-:Y:S02]  /*9d90*/  FFMA.FTZ R51, R0.reuse, R16.reuse, R51 ;  /* 0x0000001000337223 */ /* 0x0c2fe40000010033 */
[----:B------:R-:W-:-:S03]  /*9da0*/  FFMA.FTZ R49, R0, R16, R49 ;  /* 0x0000001000317223 */ /* 0x000fc60000010031 */
[----:B------:R-:W-:Y:S02]  /*9db0*/  FSEL R198, R51, -INF , !P4 ;  /* 0xff80000033c67808 */ /* 0x000fe40006000000 */
[----:B------:R-:W-:Y:S01]  /*9dc0*/  MUFU.TANH R43, R30 ;  /* 0x0000001e002b7308 */ /* 0x000fe20000002400 */
[----:B------:R-:W-:Y:S01]  /*9dd0*/  FSEL R203, R49, -INF , !P0 ;  /* 0xff80000031cb7808 */ /* 0x000fe20004000000 */
[----:B------:R-:W-:Y:S01]  /*9de0*/  BAR.SYNC.DEFER_BLOCKING 0x0 ;  /* 0x0000000000007b1d */ /* 0x000fe20000010000 */
[----:B------:R-:W-:Y:S02]  /*9df0*/  ISETP.GE.AND P0, PT, R18, R136, PT ;  /* 0x000000881200720c */ /* 0x000fe40003f06270 */
[----:B------:R-:W-:-:S03]  /*9e00*/  ISETP.GE.AND P4, PT, R20, R135, PT ;  /* 0x000000871400720c */ /* 0x000fc60003f86270 */
[----:B------:R-:W1:Y:S08]  /*9e10*/  I2F R12, R20 ;  /* 0x00000014000c7306 */ /* 0x000e700000201400 */
[----:B------:R-:W2:Y:S08]  /*9e20*/  I2F R16, R18 ;  /* 0x0000001200107306 */ /* 0x000eb00000201400 */
[----:B------:R3:W-:Y:S01]  /*9e30*/  MUFU.TANH R47, R14 ;  /* 0x0000000e002f7308 */ /* 0x0007e20000002400 */
[----:B-1----:R-:W-:-:S02]  /*9e40*/  FFMA.FTZ R45, R0, R12, R45 ;  /* 0x0000000c002d7223 */ /* 0x002fc4000001002d */
[----:B------:R-:W-:-:S03]  /*9e50*/  FFMA.FTZ R43, R0, R12, R43 ;  /* 0x0000000c002b7223 */ /* 0x000fc6000001002b */
[----:B------:R-:W-:Y:S01]  /*9e60*/  FSEL R149, R45, -INF , !P5 ;  /* 0xff8000002d957808 */ /* 0x000fe20006800000 */
[CC--:B--2---:R-:W-:Y:S01]  /*9e70*/  FFMA.FTZ R25, R0.reuse, R16.reuse, R25 ;  /* 0x0000001000197223 */ /* 0x0c4fe20000010019 */
[----:B------:R-:W-:Y:S01]  /*9e80*/  MUFU.TANH R35, R24 ;  /* 0x0000001800237308 */ /* 0x000fe20000002400 */
[----:B------:R-:W-:Y:S01]  /*9e90*/  FFMA.FTZ R27, R0, R16, R27 ;  /* 0x00000010001b7223 */ /* 0x000fe2000001001b */
[----:B------:R-:W-:Y:S02]  /*9ea0*/  LOP3.LUT R16, R36, 0x48, R177, 0xfe, !PT ;  /* 0x0000004824107812 */ /* 0x000fe400078efeb1 */
[----:B------:R-:W-:Y:S01]  /*9eb0*/  FSEL R190, R25, -INF , !P0 ;  /* 0xff80000019be7808 */ /* 0x000fe20004000000 */
[----:B------:R-:W-:Y:S01]  /*9ec0*/  FMUL.FTZ R25, R8, c[0x0][0x2ec] ;  /* 0x0000bb0008197a20 */ /* 0x000fe20000410000 */
[----:B------:R-:W-:Y:S02]  /*9ed0*/  FSEL R151, R43, -INF , !P4 ;  /* 0xff8000002b977808 */ /* 0x000fe40006000000 */
[----:B---3--:R-:W-:Y:S01]  /*9ee0*/  IADD3 R14, R37, 0x41, RZ ;  /* 0x00000041250e7810 */ /* 0x008fe20007ffe0ff */
[----:B------:R-:W1:Y:S01]  /*9ef0*/  I2F R8, R16 ;  /* 0x0000001000087306 */ /* 0x000e620000201400 */
[----:B------:R-:W-:Y:S01]  /*9f00*/  ISETP.GE.AND P0, PT, R18, R135, PT ;  /* 0x000000871200720c */ /* 0x000fe20003f06270 */
[----:B------:R-:W-:Y:S01]  /*9f10*/  FMUL.FTZ R18, R10, c[0x0][0x2ec] ;  /* 0x0000bb000a127a20 */ /* 0x000fe20000410000 */
[----:B------:R-:W-:-:S02]  /*9f20*/  ISETP.GE.AND P4, PT, R14, R136, PT ;  /* 0x000000880e00720c */ /* 0x000fc40003f86270 */
[C---:B------:R-:W-:Y:S02]  /*9f30*/  ISETP.GE.AND P5, PT, R16.reuse, R135, PT ;  /* 0x000000871000720c */ /* 0x040fe40003fa6270 */
        /* <DEDUP_REMOVED lines=11> */
[----:B------:R-:W-:Y:S02]  /*9ff0*/  IADD3 R12, R37, 0x49, RZ ;  /* 0x00000049250c7810 */ /* 0x000fe40007ffe0ff */
[----:B------:R-:W-:Y:S02]  /*a000*/  FSEL R152, R152, -INF , !P4 ;  /* 0xff80000098987808 */ /* 0x000fe40006000000 */
[----:B------:R-:W-:Y:S02]  /*a010*/  ISETP.GE.AND P4, PT, R14, R135, PT ;  /* 0x000000870e00720c */ /* 0x000fe40003f86270 */
[----:B------:R-:W-:Y:S01]  /*a020*/  LOP3.LUT R14, R36, 0x50, R177, 0xfe, !PT ;  /* 0x00000050240e7812 */ /* 0x000fe200078efeb1 */
[----:B------:R-:W1:Y:S01]  /*a030*/  I2F R10, R12 ;  /* 0x0000000c000a7306 */ /* 0x000e620000201400 */
[----:B------:R-:W-:-:S02]  /*a040*/  ISETP.GE.AND P5, PT, R12, R136, PT ;  /* 0x000000880c00720c */ /* 0x000fc40003fa6270 */
[----:B------:R-:W-:Y:S02]  /*a050*/  FSEL R153, R23, -INF , !P4 ;  /* 0xff80000017997808 */ /* 0x000fe40006000000 */
[C---:B------:R-:W-:Y:S02]  /*a060*/  ISETP.GE.AND P0, PT, R14.reuse, R135, PT ;  /* 0x000000870e00720c */ /* 0x040fe40003f06270 */
[----:B------:R-:W-:Y:S01]  /*a070*/  ISETP.GE.AND P4, PT, R14, R136, PT ;  /* 0x000000880e00720c */ /* 0x000fe20003f86270 */
[----:B------:R-:W2:Y:S01]  /*a080*/  I2F R8, R14 ;  /* 0x0000000e00087306 */ /* 0x000ea20000201400 */
[----:B-1----:R-:W-:-:S07]  /*a090*/  FFMA.FTZ R17, R0, R10, R17 ;  /* 0x0000000a00117223 */ /* 0x002fce0000010011 */
[----:B------:R-:W-:Y:S01]  /*a0a0*/  MUFU.TANH R23, R4 ;  /* 0x0000000400177308 */ /* 0x000fe20000002400 */
[----:B------:R-:W-:Y:S01]  /*a0b0*/  FFMA.FTZ R19, R0, R10, R19 ;  /* 0x0000000a00137223 */ /* 0x000fe20000010013 */
[----:B------:R-:W-:Y:S02]  /*a0c0*/  LOP3.LUT R10, R36, 0x58, R177, 0xfe, !PT ;  /* 0x00000058240a7812 */ /* 0x000fe400078efeb1 */
[----:B------:R-:W-:Y:S01]  /*a0d0*/  FSEL R158, R17, -INF , !P5 ;  /* 0xff800000119e7808 */ /* 0x000fe20006800000 */
[----:B------:R-:W-:Y:S01]  /*a0e0*/  FMUL.FTZ R17, R6, c[0x0][0x2ec] ;  /* 0x0000bb0006117a20 */ /* 0x000fe20000410000 */
[----:B------:R-:W-:Y:S01]  /*a0f0*/  ISETP.GE.AND P5, PT, R12, R135, PT ;  /* 0x000000870c00720c */ /* 0x000fe20003fa6270 */
[CC--:B--2---:R-:W-:Y:S01]  /*a100*/  FFMA.FTZ R39, R0.reuse, R8.reuse, R39 ;  /* 0x0000000800277223 */ /* 0x0c4fe20000010027 */
[----:B------:R-:W-:Y:S01]  /*a110*/  MUFU.TANH R21, R18 ;  /* 0x0000001200157308 */ /* 0x000fe20000002400 */
[----:B------:R-:W-:Y:S01]  /*a120*/  FFMA.FTZ R47, R0, R8, R47 ;  /* 0x00000008002f7223 */ /* 0x000fe2000001002f */
[----:B------:R-:W-:-:S02]  /*a130*/  IADD3 R8, R37, 0x51, RZ ;  /* 0x0000005125087810 */ /* 0x000fc40007ffe0ff */
[----:B------:R-:W-:Y:S02]  /*a140*/  FSEL R140, R39, -INF , !P4 ;  /* 0xff800000278c7808 */ /* 0x000fe40006000000 */
[----:B------:R-:W-:Y:S02]  /*a150*/  FSEL R143, R47, -INF , !P0 ;  /* 0xff8000002f8f7808 */ /* 0x000fe40004000000 */
[----:B------:R-:W1:Y:S01]  /*a160*/  I2F R6, R8 ;  /* 0x0000000800067306 */ /* 0x000e620000201400 */
[-C--:B------:R-:W-:Y:S02]  /*a170*/  ISETP.GE.AND P0, PT, R8, R136.reuse, PT ;  /* 0x000000880800720c */ /* 0x080fe40003f06270 */
[----:B------:R-:W-:Y:S01]  /*a180*/  FSEL R147, R19, -INF , !P5 ;  /* 0xff80000013937808 */ /* 0x000fe20006800000 */
[----:B------:R-:W-:Y:S01]  /*a190*/  FMUL.FTZ R19, R60, c[0x0][0x2ec] ;  /* 0x0000bb003c137a20 */ /* 0x000fe20000410000 */
[C---:B------:R-:W-:Y:S02]  /*a1a0*/  ISETP.GE.AND P4, PT, R10.reuse, R135, PT ;  /* 0x000000870a00720c */ /* 0x040fe40003f86270 */
[----:B------:R-:W-:Y:S01]  /*a1b0*/  ISETP.GE.AND P5, PT, R10, R136, PT ;  /* 0x000000880a00720c */ /* 0x000fe20003fa6270 */
[----:B------:R-:W2:Y:S01]  /*a1c0*/  I2F R4, R10 ;  /* 0x0000000a00047306 */ /* 0x000ea20000201400 */
[----:B-1----:R-:W-:-:S07]  /*a1d0*/  FFMA.FTZ R13, R0, R6, R13 ;  /* 0x00000006000d7223 */ /* 0x002fce000001000d */
[----:B------:R-:W-:Y:S01]  /*a1e0*/  MUFU.TANH R17, R17 ;  /* 0x0000001100117308 */ /* 0x000fe20000002400 */
[----:B------:R-:W-:Y:S01]  /*a1f0*/  FFMA.FTZ R15, R0, R6, R15 ;  /* 0x00000006000f7223 */ /* 0x000fe2000001000f */
[----:B------:R-:W-:Y:S02]  /*a200*/  IADD3 R6, R37, 0x59, RZ ;  /* 0x0000005925067810 */ /* 0x000fe40007ffe0ff */
[----:B------:R-:W-:Y:S01]  /*a210*/  FSEL R142, R13, -INF , !P0 ;  /* 0xff8000000d8e7808 */ /* 0x000fe20004000000 */
[----:B------:R-:W-:Y:S01]  /*a220*/  FMUL.FTZ R13, R61, c[0x0][0x2ec] ;  /* 0x0000bb003d0d7a20 */ /* 0x000fe20000410000 */
[----:B------:R-:W-:Y:S01]  /*a230*/  ISETP.GE.AND P0, PT, R8, R135, PT ;  /* 0x000000870800720c */ /* 0x000fe20003f06270 */
[CC--:B--2---:R-:W-:Y:S01]  /*a240*/  FFMA.FTZ R21, R0.reuse, R4.reuse, R21 ;  /* 0x0000000400157223 */ /* 0x0c4fe20000010015 */
[----:B------:R-:W1:Y:S01]  /*a250*/  I2F R141, R6 ;  /* 0x00000006008d7306 */ /* 0x000e620000201400 */
[----:B------:R-:W-:Y:S01]  /*a260*/  FFMA.FTZ R25, R0, R4, R25 ;  /* 0x0000000400197223 */ /* 0x000fe20000010019 */
[----:B------:R-:W-:-:S02]  /*a270*/  LOP3.LUT R8, R36, 0x60, R177, 0xfe, !PT ;  /* 0x0000006024087812 */ /* 0x000fc400078efeb1 */
[----:B------:R-:W-:Y:S01]  /*a280*/  FSEL R137, R21, -INF , !P4 ;  /* 0xff80000015897808 */ /* 0x000fe20006000000 */
[----:B------:R-:W-:Y:S01]  /*a290*/  FMUL.FTZ R21, R58, c[0x0][0x2ec] ;  /* 0x0000bb003a157a20 */ /* 0x000fe20000410000 */
[----:B------:R-:W-:Y:S02]  /*a2a0*/  FSEL R131, R15, -INF , !P0 ;  /* 0xff8000000f837808 */ /* 0x000fe40004000000 */
[----:B------:R-:W-:Y:S01]  /*a2b0*/  FSEL R144, R25, -INF , !P5 ;  /* 0xff80000019907808 */ /* 0x000fe20006800000 */
[----:B------:R2:W3:Y:S01]  /*a2c0*/  I2F R4, R8 ;  /* 0x0000000800047306 */ /* 0x0004e20000201400 */
[-C--:B------:R-:W-:Y:S02]  /*a2d0*/  ISETP.GE.AND P4, PT, R6, R136.reuse, PT ;  /* 0x000000880600720c */ /* 0x080fe40003f86270 */
[C---:B------:R-:W-:Y:S02]  /*a2e0*/  ISETP.GE.AND P0, PT, R8.reuse, R136, PT ;  /* 0x000000880800720c */ /* 0x040fe40003f06270 */
[----:B------:R-:W-:Y:S01]  /*a2f0*/  ISETP.GE.AND P5, PT, R8, R135, PT ;  /* 0x000000870800720c */ /* 0x000fe20003fa6270 */
[-C--:B-1----:R-:W-:Y:S01]  /*a300*/  FFMA.FTZ R146, R0, R141.reuse, R9 ;  /* 0x0000008d00927223 */ /* 0x082fe20000010009 */
[----:B------:R-:W-:Y:S01]  /*a310*/  LOP3.LUT R10, R36, 0x68, R177, 0xfe, !PT ;  /* 0x00000068240a7812 */ /* 0x000fe200078efeb1 */
[----:B------:R-:W-:Y:S01]  /*a320*/  MUFU.TANH R19, R19 ;  /* 0x0000001300137308 */ /* 0x000fe20000002400 */
[----:B------:R-:W-:-:S02]  /*a330*/  FFMA.FTZ R141, R0, R141, R11 ;  /* 0x0000008d008d7223 */ /* 0x000fc4000001000b */
[----:B------:R-:W-:Y:S02]  /*a340*/  FSEL R146, R146, -INF , !P4 ;  /* 0xff80000092927808 */ /* 0x000fe40006000000 */
[----:B------:R-:W-:Y:S02]  /*a350*/  ISETP.GE.AND P4, PT, R6, R135, PT ;  /* 0x000000870600720c */ /* 0x000fe40003f86270 */
[----:B--2---:R-:W-:Y:S01]  /*a360*/  IADD3 R8, R37, 0x61, RZ ;  /* 0x0000006125087810 */ /* 0x004fe20007ffe0ff */
[CC--:B---3--:R-:W-:Y:S01]  /*a370*/  FFMA.FTZ R127, R0.reuse, R4.reuse, R17 ;  /* 0x00000004007f7223 */ /* 0x0c8fe20000010011 */
[----:B------:R-:W-:Y:S01]  /*a380*/  MUFU.TANH R15, R62 ;  /* 0x0000003e000f7308 */ /* 0x000fe20000002400 */
[----:B------:R-:W-:Y:S01]  /*a390*/  FFMA.FTZ R23, R0, R4, R23 ;  /* 0x0000000400177223 */ /* 0x000fe20000010017 */
[----:B------:R-:W-:Y:S01]  /*a3a0*/  FSEL R141, R141, -INF , !P4 ;  /* 0xff8000008d8d7808 */ /* 0x000fe20006000000 */
[----:B------:R-:W-:Y:S01]  /*a3b0*/  FMUL.FTZ R17, R57, c[0x0][0x2ec] ;  /* 0x0000bb0039117a20 */ /* 0x000fe20000410000 */
[----:B------:R-:W-:-:S02]  /*a3c0*/  FSEL R127, R127, -INF , !P5 ;  /* 0xff8000007f7f7808 */ /* 0x000fc40006800000 */
[-C--:B------:R-:W-:Y:S02]  /*a3d0*/  ISETP.GE.AND P5, PT, R8, R136.reuse, PT ;  /* 0x000000880800720c */ /* 0x080fe40003fa6270 */
[----:B------:R-:W1:Y:S01]  /*a3e0*/  I2F R6, R8 ;  /* 0x0000000800067306 */ /* 0x000e620000201400 */
[----:B------:R-:W-:Y:S02]  /*a3f0*/  FSEL R148, R23, -INF , !P0 ;  /* 0xff80000017947808 */ /* 0x000fe40004000000 */
[C---:B------:R-:W-:Y:S02]  /*a400*/  ISETP.GE.AND P4, PT, R10.reuse, R136, PT ;  /* 0x000000880a00720c */ /* 0x040fe40003f86270 */
[----:B------:R-:W-:-:S03]  /*a410*/  ISETP.GE.AND P0, PT, R10, R135, PT ;  /* 0x000000870a00720c */ /* 0x000fc60003f06270 */
[----:B------:R-:W2:Y:S01]  /*a420*/  I2F R4, R10 ;  /* 0x0000000a00047306 */ /* 0x000ea20000201400 */
[----:B-1----:R-:W-:-:S07]  /*a430*/  FFMA.FTZ R5, R0, R6, R5 ;  /* 0x0000000600057223 */ /* 0x002fce0000010005 */
[----:B------:R-:W-:Y:S01]  /*a440*/  MUFU.TANH R13, R13 ;  /* 0x0000000d000d7308 */ /* 0x000fe20000002400 */
[----:B------:R-:W-:Y:S01]  /*a450*/  FFMA.FTZ R7, R0, R6, R7 ;  /* 0x0000000600077223 */ /* 0x000fe20000010007 */
[----:B------:R-:W-:Y:S01]  /*a460*/  FSEL R150, R5, -INF , !P5 ;  /* 0xff80000005967808 */ /* 0x000fe20006800000 */
[----:B------:R-:W-:Y:S01]  /*a470*/  FMUL.FTZ R5, R59, c[0x0][0x2ec] ;  /* 0x0000bb003b057a20 */ /* 0x000fe20000410000 */
[----:B------:R-:W-:Y:S01]  /*a480*/  ISETP.GE.AND P5, PT, R8, R135, PT ;  /* 0x000000870800720c */ /* 0x000fe20003fa6270 */
[-C--:B--2---:R-:W-:Y:S01]  /*a490*/  FFMA.FTZ R19, R0, R4.reuse, R19 ;  /* 0x0000000400137223 */ /* 0x084fe20000010013 */
[----:B------:R-:W-:Y:S02]  /*a4a0*/  IADD3 R8, R37, 0x69, RZ ;  /* 0x0000006925087810 */ /* 0x000fe40007ffe0ff */
[----:B------:R-:W-:Y:S01]  /*a4b0*/  MUFU.TANH R9, R63 ;  /* 0x0000003f00097308 */ /* 0x000fe20000002400 */
[----:B------:R-:W-:Y:S01]  /*a4c0*/  LOP3.LUT R10, R36, 0x70, R177, 0xfe, !PT ;  /* 0x00000070240a7812 */ /* 0x000fe200078efeb1 */
[----:B------:R-:W-:Y:S01]  /*a4d0*/  FFMA.FTZ R15, R0, R4, R15 ;  /* 0x00000004000f7223 */ /* 0x000fe2000001000f */
[----:B------:R-:W-:-:S02]  /*a4e0*/  FSEL R125, R7, -INF , !P5 ;  /* 0xff800000077d7808 */ /* 0x000fc40006800000 */
[----:B------:R-:W-:Y:S02]  /*a4f0*/  FSEL R154, R19, -INF , !P4 ;  /* 0xff800000139a7808 */ /* 0x000fe40006000000 */
[----:B------:R-:W-:Y:S01]  /*a500*/  FSEL R67, R15, -INF , !P0 ;  /* 0xff8000000f437808 */ /* 0x000fe20004000000 */
[----:B------:R-:W1:Y:S01]  /*a510*/  I2F R6, R8 ;  /* 0x0000000800067306 */ /* 0x000e620000201400 */
[-C--:B------:R-:W-:Y:S02]  /*a520*/  ISETP.GE.AND P0, PT, R8, R136.reuse, PT ;  /* 0x000000880800720c */ /* 0x080fe40003f06270 */
[C---:B------:R-:W-:Y:S02]  /*a530*/  ISETP.GE.AND P5, PT, R10.reuse, R136, PT ;  /* 0x000000880a00720c */ /* 0x040fe40003fa6270 */
[----:B------:R-:W-:-:S03]  /*a540*/  ISETP.GE.AND P4, PT, R10, R135, PT ;  /* 0x000000870a00720c */ /* 0x000fc60003f86270 */
[----:B------:R-:W-:Y:S08]  /*a550*/  MUFU.TANH R11, R56 ;  /* 0x00000038000b7308 */ /* 0x000ff00000002400 */
[----:B------:R-:W2:Y:S01]  /*a560*/  I2F R4, R10 ;  /* 0x0000000a00047306 */ /* 0x000ea20000201400 */
[CC--:B-1----:R-:W-:Y:S02]  /*a570*/  FFMA.FTZ R13, R0.reuse, R6.reuse, R13 ;  /* 0x00000006000d7223 */ /* 0x0c2fe4000001000d */
[----:B------:R-:W-:-:S03]  /*a580*/  FFMA.FTZ R9, R0, R6, R9 ;  /* 0x0000000600097223 */ /* 0x000fc60000010009 */
[----:B------:R-:W-:Y:S02]  /*a590*/  FSEL R157, R13, -INF , !P0 ;  /* 0xff8000000d9d7808 */ /* 0x000fe40004000000 */
[----:B------:R-:W1:Y:S01]  /*a5a0*/  MUFU.TANH R21, R21 ;  /* 0x0000001500157308 */ /* 0x000e620000002400 */
[----:B------:R-:W-:Y:S02]  /*a5b0*/  ISETP.GE.AND P0, PT, R8, R135, PT ;  /* 0x000000870800720c */ /* 0x000fe40003f06270 */
[----:B------:R-:W-:Y:S02]  /*a5c0*/  IADD3 R8, R37, 0x71, RZ ;  /* 0x0000007125087810 */ /* 0x000fe40007ffe0ff */
[----:B------:R-:W-:Y:S01]  /*a5d0*/  FSEL R65, R9, -INF , !P0 ;  /* 0xff80000009417808 */ /* 0x000fe20004000000 */
[----:B------:R-:W-:Y:S02]  /*a5e0*/  FMUL.FTZ R9, R121, c[0x0][0x2ec] ;  /* 0x0000bb0079097a20 */ /* 0x000fe40000410000 */
[----:B------:R-:W-:Y:S01]  /*a5f0*/  MUFU.TANH R17, R17 ;  /* 0x0000001100117308 */ /* 0x000fe20000002400 */
[----:B--2---:R-:W-:Y:S01]  /*a600*/  FFMA.FTZ R156, R0, R4, R11 ;  /* 0x00000004009c7223 */ /* 0x004fe2000001000b */
[----:B------:R-:W-:-:S04]  /*a610*/  LOP3.LUT R11, R36, 0x78, R177, 0xfe, !PT ;  /* 0x00000078240b7812 */ /* 0x000fc800078efeb1 */
[C---:B------:R-:W-:Y:S02]  /*a620*/  ISETP.GE.AND P0, PT, R11.reuse, R136, PT ;  /* 0x000000880b00720c */ /* 0x040fe40003f06270 */
[----:B------:R-:W2:Y:S01]  /*a630*/  I2F R6, R8 ;  /* 0x0000000800067306 */ /* 0x000ea20000201400 */
[----:B-1----:R-:W-:Y:S01]  /*a640*/  FFMA.FTZ R21, R0, R4, R21 ;  /* 0x0000000400157223 */ /* 0x002fe20000010015 */
[----:B------:R-:W-:Y:S02]  /*a650*/  FSEL R156, R156, -INF , !P5 ;  /* 0xff8000009c9c7808 */ /* 0x000fe40006800000 */
[----:B------:R-:W-:Y:S02]  /*a660*/  ISETP.GE.AND P5, PT, R11, R135, PT ;  /* 0x000000870b00720c */ /* 0x000fe40003fa6270 */
[----:B------:R-:W-:Y:S02]  /*a670*/  FSEL R62, R21, -INF , !P4 ;  /* 0xff800000153e7808 */ /* 0x000fe40006000000 */
[----:B------:R-:W1:Y:S01]  /*a680*/  MUFU.TANH R5, R5 ;  /* 0x0000000500057308 */ /* 0x000e620000002400 */
[----:B------:R-:W-:-:S07]  /*a690*/  ISETP.GE.AND P4, PT, R8, R136, PT ;  /* 0x000000880800720c */ /* 0x000fce0003f86270 */
[----:B------:R-:W-:Y:S01]  /*a6a0*/  MUFU.TANH R7, R120 ;  /* 0x0000007800077308 */ /* 0x000fe20000002400 */
[----:B--2---:R-:W-:-:S05]  /*a6b0*/  FFMA.FTZ R17, R0, R6, R17 ;  /* 0x0000000600117223 */ /* 0x004fca0000010011 */
[----:B------:R-:W-:Y:S02]  /*a6c0*/  FSEL R160, R17, -INF , !P4 ;  /* 0xff80000011a07808 */ /* 0x000fe40006000000 */
[----:B------:R-:W2:Y:S01]  /*a6d0*/  I2F R10, R11 ;  /* 0x0000000b000a7306 */ /* 0x000ea20000201400 */
[----:B-1----:R-:W-:Y:S01]  /*a6e0*/  FFMA.FTZ R5, R0, R6, R5 ;  /* 0x0000000600057223 */ /* 0x002fe20000010005 */
[----:B------:R-:W-:-:S04]  /*a6f0*/  ISETP.GE.AND P4, PT, R8, R135, PT ;  /* 0x000000870800720c */ /* 0x000fc80003f86270 */
[----:B------:R-:W-:Y:S02]  /*a700*/  FSEL R61, R5, -INF , !P4 ;  /* 0xff800000053d7808 */ /* 0x000fe40006000000 */
[----:B------:R-:W1:Y:S01]  /*a710*/  I2F R4, R37 ;  /* 0x0000002500047306 */ /* 0x000e620000201400 */
[----:B------:R-:W-:-:S07]  /*a720*/  ISETP.GE.AND P4, PT, R37, R136, PT ;  /* 0x000000882500720c */ /* 0x000fce0003f86270 */
[----:B------:R-:W3:Y:S01]  /*a730*/  MUFU.TANH R13, R122 ;  /* 0x0000007a000d7308 */ /* 0x000ee20000002400 */
[----:B--2---:R-:W-:Y:S01]  /*a740*/  FFMA.FTZ R159, R0, R10, R7 ;  /* 0x0000000a009f7223 */ /* 0x004fe20000010007 */
[----:B------:R-:W-:-:S04]  /*a750*/  IADD3 R7, R37, 0x79, RZ ;  /* 0x0000007925077810 */ /* 0x000fc80007ffe0ff */
[----:B------:R-:W-:Y:S02]  /*a760*/  FSEL R159, R159, -INF , !P0 ;  /* 0xff8000009f9f7808 */ /* 0x000fe40004000000 */
[----:B------:R-:W-:Y:S01]  /*a770*/  MUFU.TANH R9, R9 ;  /* 0x0000000900097308 */ /* 0x000fe20000002400 */
[CC--:B-1----:R-:W-:Y:S01]  /*a780*/  FFMA.FTZ R5, R0.reuse, R4.reuse, R53 ;  /* 0x0000000400057223 */ /* 0x0c2fe20000010035 */
[----:B------:R-:W-:Y:S01]  /*a790*/  ISETP.GE.AND P0, PT, R37, R135, PT ;  /* 0x000000872500720c */ /* 0x000fe20003f06270 */
[----:B------:R-:W-:-:S03]  /*a7a0*/  FFMA.FTZ R161, R0, R4, R161 ;  /* 0x0000000400a17223 */ /* 0x000fc600000100a1 */
[----:B------:R-:W-:Y:S02]  /*a7b0*/  FSEL R5, R5, -INF , !P0 ;  /* 0xff80000005057808 */ /* 0x000fe40004000000 */
[----:B------:R-:W-:Y:S01]  /*a7c0*/  MUFU.TANH R11, R123 ;  /* 0x0000007b000b7308 */ /* 0x000fe20000002400 */
[----:B------:R-:W-:Y:S01]  /*a7d0*/  ISETP.GE.AND P0, PT, R116, 0x3, PT ;  /* 0x000000037400780c */ /* 0x000fe20003f06270 */
[C---:B---3--:R-:W-:Y:S01]  /*a7e0*/  FFMA.FTZ R13, R0.reuse, R10, R13 ;  /* 0x0000000a000d7223 */ /* 0x048fe2000001000d */
[----:B------:R-:W-:Y:S02]  /*a7f0*/  FSEL R4, R161, -INF , !P4 ;  /* 0xff800000a1047808 */ /* 0x000fe40006000000 */
[----:B------:R-:W-:Y:S02]  /*a800*/  ISETP.GE.AND P4, PT, R7, R135, PT ;  /* 0x000000870700720c */ /* 0x000fe40003f86270 */
[----:B------:R-:W-:Y:S01]  /*a810*/  FSEL R60, R13, -INF , !P5 ;  /* 0xff8000000d3c7808 */ /* 0x000fe20006800000 */
[----:B------:R-:W1:Y:S01]  /*a820*/  I2F R6, R7 ;  /* 0x0000000700067306 */ /* 0x000e620000201400 */
[----:B------:R-:W-:Y:S01]  /*a830*/  ISETP.GE.AND P5, PT, R7, R136, PT ;  /* 0x000000880700720c */ /* 0x000fe20003fa6270 */
[----:B-1----:R-:W-:-:S02]  /*a840*/  FFMA.FTZ R9, R0, R6, R9 ;  /* 0x0000000600097223 */ /* 0x002fc40000010009 */
        /* <DEDUP_REMOVED lines=62> */
.L_x_2012:
[----:B------:R-:W-:-:S04]  /*ac30*/  LEA R117, -R117, RZ, 0x7 ;  /* 0x000000ff75757211 */ /* 0x000fc800078e39ff */
[----:B------:R-:W-:Y:S02]  /*ac40*/  SHF.R.S32.HI R10, RZ, 0x1f, R117 ;  /* 0x0000001fff0a7819 */ /* 0x000fe40000011475 */
.L_x_2013:
        /* <DEDUP_REMOVED lines=110> */
.L_x_2015:
[----:B------:R-:W-:Y:S05]  /*b330*/  BSYNC B0 ;  /* 0x0000000000007941 */ /* 0x000fea0003800000 */
.L_x_2014:
[----:B------:R-:W0:Y:S01]  /*b340*/  LDGDEPBAR ;  /* 0x00000000000079af */ /* 0x000e220000000000 */
[----:B------:R-:W-:-:S04]  /*b350*/  LEA R192, P0, R117, R192, 0x1 ;  /* 0x000000c075c07211 */ /* 0x000fc800078008ff */
[----:B------:R-:W-:Y:S02]  /*b360*/  LEA.HI.X R193, R117, R193, R10, 0x1, P0 ;  /* 0x000000c175c17211 */ /* 0x000fe400000f0c0a */
.L_x_2011:
        /* <DEDUP_REMOVED lines=72> */
[----:B--2---:R-:W-:-:S03]  /*b7f0*/  FMNMX.FTZ R7, R8, R7, !PT ;  /* 0x0000000708077209 */ /* 0x004fc60007810000 */
[----:B------:R-:W-:Y:S04]  /*b800*/  LDSM.16.MT88.4 R8, [R168+0x9000] ;  /* 0x00900000a808783b */ /* 0x000fe80000004200 */
        /* <DEDUP_REMOVED lines=8> */
[----:B------:R-:W-:Y:S01]  /*b890*/  FMUL.FTZ R64, R56, c[0x0][0x23c] ;  /* 0x00008f0038407a20 */ /* 0x000fe20000410000 */
[----:B------:R-:W-:Y:S01]  /*b8a0*/  FSEL R4, R57, RZ, P1 ;  /* 0x000000ff39047208 */ /* 0x000fe20000800000 */
[--C-:B------:R-:W-:Y:S02]  /*b8b0*/  FFMA.FTZ R132, R34, c[0x0][0x23c], -R161.reuse ;  /* 0x00008f0022847a23 */ /* 0x100fe400000108a1 */
[--C-:B------:R-:W-:Y:S01]  /*b8c0*/  FFMA.FTZ R139, R32, c[0x0][0x23c], -R161.reuse ;  /* 0x00008f00208b7a23 */ /* 0x100fe200000108a1 */
[----:B------:R-:W-:Y:S01]  /*b8d0*/  FSEL R64, R64, RZ, P0 ;  /* 0x000000ff40407208 */ /* 0x000fe20000000000 */
[----:B------:R-:W-:Y:S01]  /*b8e0*/  FADD.FTZ R4, R3, -R4 ;  /* 0x8000000403047221 */ /* 0x000fe20000010000 */
[----:B------:R-:W-:Y:S01]  /*b8f0*/  FSEL R3, R56, RZ, P0 ;  /* 0x000000ff38037208 */ /* 0x000fe20000000000 */
[----:B------:R-:W-:Y:S01]  /*b900*/  FFMA.FTZ R130, R28, c[0x0][0x23c], -R161 ;  /* 0x00008f001c827a23 */ /* 0x000fe200000108a1 */
[----:B------:R-:W-:Y:S01]  /*b910*/  MUFU.EX2 R207, R207 ;  /* 0x000000cf00cf7308 */ /* 0x000fe20000000800 */
[----:B------:R-:W-:-:S02]  /*b920*/  FFMA.FTZ R134, R33, c[0x0][0x23c], -R64 ;  /* 0x00008f0021867a23 */ /* 0x000fc40000010840 */
[----:B------:R-:W1:Y:S01]  /*b930*/  LDSM.16.MT88.4 R32, [R118+0xb000] ;  /* 0x00b000007620783b */ /* 0x000e620000004200 */
[----:B------:R-:W-:Y:S02]  /*b940*/  FADD.FTZ R3, R2, -R3 ;  /* 0x8000000302037221 */ /* 0x000fe40000010000 */
[--C-:B------:R-:W-:Y:S02]  /*b950*/  FFMA.FTZ R200, R5, c[0x0][0x23c], -R64.reuse ;  /* 0x00008f0005c87a23 */ /* 0x100fe40000010840 */
[----:B------:R-:W-:Y:S01]  /*b960*/  FMUL.FTZ R204, R4, c[0x0][0x23c] ;  /* 0x00008f0004cc7a20 */ /* 0x000fe20000410000 */
[----:B------:R-:W2:Y:S01]  /*b970*/  MUFU.EX2 R132, R132 ;  /* 0x0000008400847308 */ /* 0x000ea20000000800 */
[--C-:B------:R-:W-:Y:S02]  /*b980*/  FFMA.FTZ R135, R29, c[0x0][0x23c], -R64.reuse ;  /* 0x00008f001d877a23 */ /* 0x100fe40000010840 */
[----:B------:R-:W-:Y:S02]  /*b990*/  FFMA.FTZ R128, R31, c[0x0][0x23c], -R64 ;  /* 0x00008f001f807a23 */ /* 0x000fe40000010840 */
[----:B------:R-:W-:-:S02]  /*b9a0*/  FMUL.FTZ R3, R3, c[0x0][0x23c] ;  /* 0x00008f0003037a20 */ /* 0x000fc40000410000 */
        /* <DEDUP_REMOVED lines=66> */
[----:B------:R-:W3:Y:S01]  /*bdd0*/  MUFU.EX2 R124, R124 ;  /* 0x0000007c007c7308 */ /* 0x000ee20000000800 */
[----:B------:R-:W-:-:S02]  /*bde0*/  FMUL.FTZ R101, R101, R204 ;  /* 0x000000cc65657220 */ /* 0x000fc40000410000 */
[-C--:B------:R-:W-:Y:S02]  /*bdf0*/  FMUL.FTZ R102, R102, R202.reuse ;  /* 0x000000ca66667220 */ /* 0x080fe40000410000 */
[----:B------:R-:W-:Y:S01]  /*be00*/  FMUL.FTZ R103, R103, R202 ;  /* 0x000000ca67677220 */ /* 0x000fe20000410000 */
[C---:B-1----:R-:W-:Y:S01]  /*be10*/  HMMA.16816.F32.BF16 R28, R48.reuse, R32, R28 ;  /* 0x00000020301c723c */ /* 0x042fe2000004181c */
        /* <DEDUP_REMOVED lines=27> */
[----:B------:R-:W1:Y:S01]  /*bfd0*/  LDSM.16.MT88.4 R72, [R168+0x9400] ;  /* 0x00940000a848783b */ /* 0x000e620000004200 */
[----:B------:R-:W-:Y:S01]  /*bfe0*/  FMUL.FTZ R69, R69, R204 ;  /* 0x000000cc45457220 */ /* 0x000fe20000410000 */
[----:B------:R-:W-:Y:S01]  /*bff0*/  MUFU.EX2 R121, R121 ;  /* 0x0000007900797308 */ /* 0x000fe20000000800 */
[-C--:B------:R-:W-:Y:S01]  /*c000*/  FMUL.FTZ R70, R70, R202.reuse ;  /* 0x000000ca46467220 */ /* 0x080fe20000410000 */
[----:B------:R-:W-:Y:S01]  /*c010*/  LDSM.16.MT88.4 R92, [R168+0xc000] ;  /* 0x00c00000a85c783b */ /* 0x000fe20000004200 */
[----:B------:R-:W-:Y:S01]  /*c020*/  FMUL.FTZ R71, R71, R202 ;  /* 0x000000ca47477220 */ /* 0x000fe20000410000 */
[----:B------:R-:W-:Y:S01]  /*c030*/  HMMA.16816.F32.BF16 R32, R48, R34, R84 ;  /* 0x000000223020723c */ /* 0x000fe20000041854 */
[----:B------:R-:W-:Y:S01]  /*c040*/  FFMA.FTZ R3, R210, c[0x0][0x23c], -R161 ;  /* 0x00008f00d2037a23 */ /* 0x000fe200000108a1 */
[----:B------:R-:W-:Y:S01]  /*c050*/  LDSM.16.MT88.4 R84, [R118+0xc000] ;  /* 0x00c000007654783b */ /* 0x000fe20000004200 */
[--C-:B------:R-:W-:Y:S01]  /*c060*/  FFMA.FTZ R138, R199, c[0x0][0x23c], -R64.reuse ;  /* 0x00008f00c78a7a23 */ /* 0x100fe20000010840 */
[----:B------:R-:W-:Y:S01]  /*c070*/  MUFU.EX2 R116, R116 ;  /* 0x0000007400747308 */ /* 0x000fe20000000800 */
[----:B------:R-:W-:-:S02]  /*c080*/  FFMA.FTZ R153, R153, c[0x0][0x23c], -R64 ;  /* 0x00008f0099997a23 */ /* 0x000fc40000010840 */
[--C-:B------:R-:W-:Y:S01]  /*c090*/  FFMA.FTZ R140, R140, c[0x0][0x23c], -R161.reuse ;  /* 0x00008f008c8c7a23 */ /* 0x100fe200000108a1 */
[C---:B------:R-:W-:Y:S01]  /*c0a0*/  HMMA.16816.F32.BF16 R40, R48.reuse, R42, R76 ;  /* 0x0000002a3028723c */ /* 0x040fe2000004184c */
[----:B------:R-:W-:Y:S01]  /*c0b0*/  LDSM.16.MT88.4 R76, [R168+0x9c00] ;  /* 0x009c0000a84c783b */ /* 0x000fe20000004200 */
[--C-:B------:R-:W-:Y:S02]  /*c0c0*/  FFMA.FTZ R142, R142, c[0x0][0x23c], -R161.reuse ;  /* 0x00008f008e8e7a23 */ /* 0x100fe400000108a1 */
[----:B------:R-:W4:Y:S01]  /*c0d0*/  MUFU.EX2 R3, R3 ;  /* 0x0000000300037308 */ /* 0x000f220000000800 */
[--C-:B------:R-:W-:Y:S02]  /*c0e0*/  FFMA.FTZ R144, R144, c[0x0][0x23c], -R161.reuse ;  /* 0x00008f0090907a23 */ /* 0x100fe400000108a1 */
[--C-:B------:R-:W-:Y:S01]  /*c0f0*/  FFMA.FTZ R146, R146, c[0x0][0x23c], -R161.reuse ;  /* 0x00008f0092927a23 */ /* 0x100fe200000108a1 */
        /* <DEDUP_REMOVED lines=8> */
[----:B---3--:R-:W-:Y:S01]  /*c180*/  F2FP.BF16.PACK_AB R53, R124, R133 ;  /* 0x000000857c35723e */ /* 0x008fe200000010ff */
[----:B------:R-:W-:Y:S01]  /*c190*/  FFMA.FTZ R157, R157, c[0x0][0x23c], -R161 ;  /* 0x00008f009d9d7a23 */ /* 0x000fe200000108a1 */
[----:B------:R-:W3:Y:S01]  /*c1a0*/  MUFU.EX2 R120, R120 ;  /* 0x0000007800787308 */ /* 0x000ee20000000800 */
[----:B------:R-:W-:-:S02]  /*c1b0*/  FFMA.FTZ R207, R194, R204, R207 ;  /* 0x000000ccc2cf7223 */ /* 0x000fc400000100cf */
[----:B----4-:R-:W-:Y:S01]  /*c1c0*/  F2FP.BF16.PACK_AB R54, R3, R58 ;  /* 0x0000003a0336723e */ /* 0x010fe200000010ff */
[----:B------:R-:W-:Y:S01]  /*c1d0*/  FFMA.FTZ R195, R195, R202, R200 ;  /* 0x000000cac3c37223 */ /* 0x000fe200000100c8 */
[----:B------:R-:W-:Y:S01]  /*c1e0*/  F2FP.BF16.PACK_AB R55, R2, R59 ;  /* 0x0000003b0237723e */ /* 0x000fe200000010ff */
[----:B------:R-:W-:Y:S02]  /*c1f0*/  FADD.FTZ R132, R132, R207 ;  /* 0x000000cf84847221 */ /* 0x000fe40000010000 */
[----:B------:R-:W-:Y:S01]  /*c200*/  MUFU.EX2 R117, R117 ;  /* 0x0000007500757308 */ /* 0x000fe20000000800 */
[----:B------:R-:W-:Y:S02]  /*c210*/  FADD.FTZ R134, R134, R195 ;  /* 0x000000c386867221 */ /* 0x000fe40000010000 */
[----:B------:R-:W-:Y:S01]  /*c220*/  FADD.FTZ R139, R139, R132 ;  /* 0x000000848b8b7221 */ /* 0x000fe20000010000 */
[----:B-1----:R-:W-:Y:S01]  /*c230*/  HMMA.16816.F32.BF16 R4, R52, R72, R4 ;  /* 0x000000483404723c */ /* 0x002fe20000041804 */
[----:B------:R-:W-:-:S02]  /*c240*/  FADD.FTZ R135, R135, R134 ;  /* 0x0000008687877221 */ /* 0x000fc40000010000 */
[----:B------:R-:W-:Y:S01]  /*c250*/  FADD.FTZ R130, R130, R139 ;  /* 0x0000008b82827221 */ /* 0x000fe20000010000 */
[----:B------:R-:W1:Y:S01]  /*c260*/  MUFU.EX2 R66, R66 ;  /* 0x0000004200427308 */ /* 0x000e620000000800 */
[----:B------:R-:W-:Y:S02]  /*c270*/  FADD.FTZ R128, R128, R135 ;  /* 0x0000008780807221 */ /* 0x000fe40000010000 */
[----:B------:R-:W-:Y:S01]  /*c280*/  FADD.FTZ R201, R201, R130 ;  /* 0x00000082c9c97221 */ /* 0x000fe20000010000 */
[----:B------:R-:W-:Y:S01]  /*c290*/  HMMA.16816.F32.BF16 R8, R52, R74, R8 ;  /* 0x0000004a3408723c */ /* 0x000fe20000041808 */
[----:B------:R-:W4:Y:S01]  /*c2a0*/  LDSM.16.MT88.4 R72, [R168+0xb400] ;  /* 0x00b40000a848783b */ /* 0x000f220000004200 */
[----:B------:R-:W-:Y:S02]  /*c2b0*/  FADD.FTZ R133, R133, R128 ;  /* 0x0000008085857221 */ /* 0x000fe40000010000 */
[----:B------:R-:W-:Y:S01]  /*c2c0*/  MUFU.EX2 R191, R191 ;  /* 0x000000bf00bf7308 */ /* 0x000fe20000000800 */
[----:B------:R-:W-:-:S02]  /*c2d0*/  FADD.FTZ R201, R126, R201 ;  /* 0x000000c97ec97221 */ /* 0x000fc40000010000 */
[----:B------:R-:W-:Y:S02]  /*c2e0*/  FADD.FTZ R124, R124, R133 ;  /* 0x000000857c7c7221 */ /* 0x000fe40000010000 */
[----:B------:R-:W-:Y:S02]  /*c2f0*/  FADD.FTZ R58, R58, R201 ;  /* 0x000000c93a3a7221 */ /* 0x000fe40000010000 */
[----:B------:R-:W-:Y:S01]  /*c300*/  FADD.FTZ R59, R59, R124 ;  /* 0x0000007c3b3b7221 */ /* 0x000fe20000010000 */
[----:B------:R-:W5:Y:S01]  /*c310*/  MUFU.EX2 R166, R166 ;  /* 0x000000a600a67308 */ /* 0x000f620000000800 */
[----:B------:R-:W-:Y:S02]  /*c320*/  FADD.FTZ R58, R3, R58 ;  /* 0x0000003a033a7221 */ /* 0x000fe40000010000 */
[----:B------:R-:W-:Y:S01]  /*c330*/  FADD.FTZ R2, R2, R59 ;  /* 0x0000003b02027221 */ /* 0x000fe20000010000 */
[----:B--2---:R-:W-:Y:S01]  /*c340*/  HMMA.16816.F32.BF16 R12, R52, R68, R12 ;  /* 0x00000044340c723c */ /* 0x004fe2000004180c */
[----:B------:R-:W-:-:S03]  /*c350*/  FFMA.FTZ R156, R156, c[0x0][0x23c], -R161 ;  /* 0x00008f009c9c7a23 */ /* 0x000fc600000108a1 */
[----:B------:R-:W-:Y:S01]  /*c360*/  MUFU.EX2 R165, R165 ;  /* 0x000000a500a57308 */ /* 0x000fe20000000800 */
[--C-:B------:R-:W-:Y:S02]  /*c370*/  FFMA.FTZ R159, R159, c[0x0][0x23c], -R161.reuse ;  /* 0x00008f009f9f7a23 */ /* 0x100fe400000108a1 */
[--C-:B------:R-:W-:Y:S01]  /*c380*/  FFMA.FTZ R136, R136, c[0x0][0x23c], -R161.reuse ;  /* 0x00008f0088887a23 */ /* 0x100fe200000108a1 */
[----:B------:R-:W-:Y:S01]  /*c390*/  HMMA.16816.F32.BF16 R16, R52, R70, R16 ;  /* 0x000000463410723c */ /* 0x000fe20000041810 */
[----:B------:R-:W2:Y:S01]  /*c3a0*/  LDSM.16.MT88.4 R68, [R118+0xb400] ;  /* 0x00b400007644783b */ /* 0x000ea20000004200 */
[--C-:B------:R-:W-:Y:S02]  /*c3b0*/  FFMA.FTZ R195, R63, c[0x0][0x23c], -R64.reuse ;  /* 0x00008f003fc37a23 */ /* 0x100fe40000010840 */
[----:B------:R-:W-:Y:S01]  /*c3c0*/  MUFU.EX2 R162, R162 ;  /* 0x000000a200a27308 */ /* 0x000fe20000000800 */
[----:B------:R-:W-:Y:S02]  /*c3d0*/  FFMA.FTZ R160, R160, c[0x0][0x23c], -R161 ;  /* 0x00008f00a0a07a23 */ /* 0x000fe400000108a1 */
[----:B------:R-:W-:-:S02]  /*c3e0*/  FFMA.FTZ R62, R62, c[0x0][0x23c], -R64 ;  /* 0x00008f003e3e7a23 */ /* 0x000fc40000010840 */
[--C-:B------:R-:W-:Y:S02]  /*c3f0*/  FFMA.FTZ R61, R61, c[0x0][0x23c], -R64.reuse ;  /* 0x00008f003d3d7a23 */ /* 0x100fe40000010840 */
[----:B------:R-:W-:Y:S01]  /*c400*/  FFMA.FTZ R60, R60, c[0x0][0x23c], -R64 ;  /* 0x00008f003c3c7a23 */ /* 0x000fe20000010840 */
[----:B------:R-:W-:Y:S01]  /*c410*/  MUFU.EX2 R167, R167 ;  /* 0x000000a700a77308 */ /* 0x000fe20000000800 */
[C---:B----4-:R-:W-:Y:S07]  /*c420*/  HMMA.16816.F32.BF16 R20, R52.reuse, R72, R20 ;  /* 0x000000483414723c */ /* 0x050fee0000041814 */
[----:B------:R-:W4:Y:S01]  /*c430*/  MUFU.EX2 R164, R164 ;  /* 0x000000a400a47308 */ /* 0x000f220000000800 */
[C---:B------:R-:W-:Y:S01]  /*c440*/  HMMA.16816.F32.BF16 R24, R52.reuse, R74, R24 ;  /* 0x0000004a3418723c */ /* 0x040fe20000041818 */
[----:B------:R-:W1:Y:S06]  /*c450*/  LDSM.16.MT88.4 R72, [R168+0xd400] ;  /* 0x00d40000a848783b */ /* 0x000e6c0000004200 */
[----:B------:R-:W-:Y:S08]  /*c460*/  MUFU.EX2 R163, R163 ;  /* 0x000000a300a37308 */ /* 0x000ff00000000800 */
[----:B------:R-:W1:Y:S01]  /*c470*/  MUFU.EX2 R138, R138 ;  /* 0x0000008a008a7308 */ /* 0x000e620000000800 */
[C---:B--2---:R-:W-:Y:S07]  /*c480*/  HMMA.16816.F32.BF16 R28, R52.reuse, R68, R28 ;  /* 0x00000044341c723c */ /* 0x044fee000004181c */
[----:B------:R-:W-:Y:S01]  /*c490*/  MUFU.EX2 R156, R156 ;  /* 0x0000009c009c7308 */ /* 0x000fe20000000800 */
[C---:B------:R-:W-:Y:S01]  /*c4a0*/  HMMA.16816.F32.BF16 R32, R52.reuse, R70, R32 ;  /* 0x000000463420723c */ /* 0x040fe20000041820 */
[----:B------:R-:W2:Y:S06]  /*c4b0*/  LDSM.16.MT88.4 R68, [R118+0xd400] ;  /* 0x00d400007644783b */ /* 0x000eac0000004200 */
[----:B------:R-:W-:Y:S08]  /*c4c0*/  MUFU.EX2 R159, R159 ;  /* 0x0000009f009f7308 */ /* 0x000ff00000000800 */
[----:B------:R-:W-:Y:S01]  /*c4d0*/  MUFU.EX2 R136, R136 ;  /* 0x0000008800887308 */ /* 0x000fe20000000800 */
[C---:B-1----:R-:W-:Y:S07]  /*c4e0*/  HMMA.16816.F32.BF16 R36, R52.reuse, R72, R36 ;  /* 0x000000483424723c */ /* 0x042fee0000041824 */
[----:B------:R-:W-:Y:S01]  /*c4f0*/  MUFU.EX2 R195, R195 ;  /* 0x000000c300c37308 */ /* 0x000fe20000000800 */
[C---:B------:R-:W-:Y:S01]  /*c500*/  HMMA.16816.F32.BF16 R40, R52.reuse, R74, R40 ;  /* 0x0000004a3428723c */ /* 0x040fe20000041828 */
[----:B------:R-:W1:Y:S07]  /*c510*/  LDSM.16.MT88.4 R72, [R168+0x9800] ;  /* 0x00980000a848783b */ /* 0x000e6e0000004200 */
[C---:B--2---:R-:W-:Y:S08]  /*c520*/  HMMA.16816.F32.BF16 R44, R52.reuse, R68, R44 ;  /* 0x00000044342c723c */ /* 0x044ff0000004182c */
[----:B------:R-:W-:Y:S01]  /*c530*/  HMMA.16816.F32.BF16 R48, R52, R70, R48 ;  /* 0x000000463430723c */ /* 0x000fe20000041830 */
[----:B------:R-:W2:Y:S06]  /*c540*/  LDSM.16.MT88.4 R68, [R118+0x9800] ;  /* 0x009800007644783b */ /* 0x000eac0000004200 */
[----:B------:R-:W-:Y:S01]  /*c550*/  F2FP.BF16.PACK_AB R52, R122, R129 ;  /* 0x000000817a34723e */ /* 0x000fe200000010ff */
        /* <DEDUP_REMOVED lines=26> */
[C---:B--2---:R-:W-:Y:S07]  /*c700*/  HMMA.16816.F32.BF16 R44, R52.reuse, R68, R44 ;  /* 0x00000044342c723c */ /* 0x044fee000004182c */
[----:B-----5:R-:W-:Y:S01]  /*c710*/  F2FP.BF16.PACK_AB R68, R166, R191 ;  /* 0x000000bfa644723e */ /* 0x020fe200000010ff */
[----:B------:R-:W-:Y:S01]  /*c720*/  HMMA.16816.F32.BF16 R48, R52, R70, R48 ;  /* 0x000000463430723c */ /* 0x000fe20000041830 */
[----:B------:R-:W2:Y:S01]  /*c730*/  LDSM.16.MT88.4 R52, [R168+0xbc00] ;  /* 0x00bc0000a834783b */ /* 0x000ea20000004200 */
[----:B----4-:R-:W-:Y:S01]  /*c740*/  F2FP.BF16.PACK_AB R69, R164, R167 ;  /* 0x000000a7a445723e */ /* 0x010fe200000010ff */
[----:B------:R-:W-:-:S02]  /*c750*/  FADD.FTZ R191, R191, R116 ;  /* 0x00000074bfbf7221 */ /* 0x000fc40000010000 */
[----:B------:R-:W-:Y:S02]  /*c760*/  FADD.FTZ R167, R167, R66 ;  /* 0x00000042a7a77221 */ /* 0x000fe40000010000 */
[----:B------:R-:W-:Y:S01]  /*c770*/  F2FP.BF16.PACK_AB R70, R162, R165 ;  /* 0x000000a5a246723e */ /* 0x000fe200000010ff */
[----:B------:R-:W-:Y:S01]  /*c780*/  FADD.FTZ R166, R166, R191 ;  /* 0x000000bfa6a67221 */ /* 0x000fe20000010000 */
[----:B------:R-:W-:Y:S01]  /*c790*/  F2FP.BF16.PACK_AB R71, R138, R163 ;  /* 0x000000a38a47723e */ /* 0x000fe200000010ff */
[----:B------:R-:W-:Y:S02]  /*c7a0*/  FADD.FTZ R164, R164, R167 ;  /* 0x000000a7a4a47221 */ /* 0x000fe40000010000 */
[----:B------:R-:W-:Y:S02]  /*c7b0*/  FADD.FTZ R3, R165, R166 ;  /* 0x000000a6a5037221 */ /* 0x000fe40000010000 */
[----:B------:R-:W-:Y:S02]  /*c7c0*/  FADD.FTZ R163, R163, R164 ;  /* 0x000000a4a3a37221 */ /* 0x000fe40000010000 */
[----:B------:R-:W-:Y:S01]  /*c7d0*/  HMMA.16816.F32.BF16 R112, R68, R76, R4 ;  /* 0x0000004c4470723c */ /* 0x000fe20000041804 */
[----:B------:R-:W3:Y:S01]  /*c7e0*/  LDSM.16.MT88.4 R4, [R118+0xdc00] ;  /* 0x00dc00007604783b */ /* 0x000ee20000004200 */
[----:B------:R-:W-:-:S02]  /*c7f0*/  FADD.FTZ R3, R162, R3 ;  /* 0x00000003a2037221 */ /* 0x000fc40000010000 */
[----:B------:R-:W-:-:S04]  /*c800*/  FADD.FTZ R138, R138, R163 ;  /* 0x000000a38a8a7221 */ /* 0x000fc80000010000 */
[C---:B-1----:R-:W-:Y:S08]  /*c810*/  HMMA.16816.F32.BF16 R12, R68.reuse, R72, R12 ;  /* 0x00000048440c723c */ /* 0x042ff0000004180c */
[C---:B------:R-:W-:Y:S01]  /*c820*/  HMMA.16816.F32.BF16 R16, R68.reuse, R74, R16 ;  /* 0x0000004a4410723c */ /* 0x040fe20000041810 */
[----:B------:R-:W1:Y:S07]  /*c830*/  LDSM.16.MT88.4 R72, [R118+0xbc00] ;  /* 0x00bc00007648783b */ /* 0x000e6e0000004200 */
[C---:B------:R-:W-:Y:S01]  /*c840*/  HMMA.16816.F32.BF16 R8, R68.reuse, R78, R8 ;  /* 0x0000004e4408723c */ /* 0x040fe20000041808 */
[----:B------:R-:W-:Y:S07]  /*c850*/  LDSM.16.MT88.4 R76, [R168+0xe000] ;  /* 0x00e00000a84c783b */ /* 0x000fee0000004200 */
[C---:B--2---:R-:W-:Y:S08]  /*c860*/  HMMA.16816.F32.BF16 R20, R68.reuse, R52, R20 ;  /* 0x000000344414723c */ /* 0x044ff00000041814 */
[C---:B------:R-:W-:Y:S01]  /*c870*/  HMMA.16816.F32.BF16 R24, R68.reuse, R54, R24 ;  /* 0x000000364418723c */ /* 0x040fe20000041818 */
[----:B------:R-:W2:Y:S07]  /*c880*/  LDSM.16.MT88.4 R52, [R168+0xdc00] ;  /* 0x00dc0000a834783b */ /* 0x000eae0000004200 */
[C---:B---3--:R-:W-:Y:S08]  /*c890*/  HMMA.16816.F32.BF16 R44, R68.reuse, R4, R44 ;  /* 0x00000004442c723c */ /* 0x048ff0000004182c */
[C---:B-1----:R-:W-:Y:S08]  /*c8a0*/  HMMA.16816.F32.BF16 R28, R68.reuse, R72, R28 ;  /* 0x00000048441c723c */ /* 0x042ff0000004181c */
[C---:B------:R-:W-:Y:S08]  /*c8b0*/  HMMA.16816.F32.BF16 R32, R68.reuse, R74, R32 ;  /* 0x0000004a4420723c */ /* 0x040ff00000041820 */
[C---:B--2---:R-:W-:Y:S07]  /*c8c0*/  HMMA.16816.F32.BF16 R36, R68.reuse, R52, R36 ;  /* 0x000000344424723c */ /* 0x044fee0000041824 */
        /* <DEDUP_REMOVED lines=13> */
[----:B------:R-:W3:Y:S01]  /*c9a0*/  MUFU.EX2 R149, R149 ;  /* 0x0000009500957308 */ /* 0x000ee20000000800 */
[----:B-1----:R-:W-:Y:S01]  /*c9b0*/  F2FP.BF16.PACK_AB R4, R55, R54 ;  /* 0x000000363704723e */ /* 0x002fe200000010ff */
[----:B------:R-:W-:-:S04]  /*c9c0*/  FADD.FTZ R54, R54, R3 ;  /* 0x0000000336367221 */ /* 0x000fc80000010000 */
[----:B------:R-:W-:Y:S02]  /*c9d0*/  FADD.FTZ R55, R55, R54 ;  /* 0x0000003637377221 */ /* 0x000fe40000010000 */
[----:B------:R-:W1:Y:S01]  /*c9e0*/  MUFU.EX2 R50, R153 ;  /* 0x0000009900327308 */ /* 0x000e620000000800 */
[----:B--2---:R-:W-:Y:S01]  /*c9f0*/  F2FP.BF16.PACK_AB R6, R53, R52 ;  /* 0x000000343506723e */ /* 0x004fe200000010ff */
[----:B------:R-:W-:-:S04]  /*ca00*/  FADD.FTZ R52, R52, R55 ;  /* 0x0000003734347221 */ /* 0x000fc80000010000 */
[----:B------:R-:W-:Y:S02]  /*ca10*/  FADD.FTZ R53, R53, R52 ;  /* 0x0000003435357221 */ /* 0x000fe40000010000 */
[----:B------:R-:W-:Y:S01]  /*ca20*/  MUFU.EX2 R48, R48 ;  /* 0x0000003000307308 */ /* 0x000fe20000000800 */
[----:B---3--:R-:W-:-:S07]  /*ca30*/  FADD.FTZ R3, R149, R138 ;  /* 0x0000008a95037221 */ /* 0x008fce0000010000 */
[----:B------:R-:W2:Y:S01]  /*ca40*/  MUFU.EX2 R49, R49 ;  /* 0x0000003100317308 */ /* 0x000ea20000000800 */
[C---:B-1----:R-:W-:Y:S01]  /*ca50*/  F2FP.BF16.PACK_AB R5, R50.reuse, R149 ;  /* 0x000000953205723e */ /* 0x042fe200000010ff */
[----:B------:R-:W-:Y:S01]  /*ca60*/  FADD.FTZ R3, R50, R3 ;  /* 0x0000000332037221 */ /* 0x000fe20000010000 */
[----:B--2---:R-:W-:-:S03]  /*ca70*/  F2FP.BF16.PACK_AB R7, R49, R48 ;  /* 0x000000303107723e */ /* 0x004fc600000010ff */
[----:B------:R-:W-:-:S04]  /*ca80*/  FADD.FTZ R48, R48, R3 ;  /* 0x0000000330307221 */ /* 0x000fc80000010000 */
[----:B------:R-:W-:Y:S01]  /*ca90*/  FADD.FTZ R49, R49, R48 ;  /* 0x0000003031317221 */ /* 0x000fe20000010000 */
[C---:B------:R-:W-:Y:S08]  /*caa0*/  HMMA.16816.F32.BF16 R112, R4.reuse, R108, R112 ;  /* 0x0000006c0470723c */ /* 0x040ff00000041870 */
[C---:B------:R-:W-:Y:S01]  /*cab0*/  HMMA.16816.F32.BF16 R108, R4.reuse, R110, R8 ;  /* 0x0000006e046c723c */ /* 0x040fe20000041808 */
[----:B------:R-:W1:Y:S07]  /*cac0*/  LDSM.16.MT88.4 R8, [R118+0xe000] ;  /* 0x00e000007608783b */ /* 0x000e6e0000004200 */
[C---:B------:R-:W-:Y:S01]  /*cad0*/  HMMA.16816.F32.BF16 R104, R4.reuse, R100, R12 ;  /* 0x000000640468723c */ /* 0x040fe2000004180c */
[----:B------:R-:W2:Y:S07]  /*cae0*/  LDSM.16.MT88.4 R12, [R168+0xa400] ;  /* 0x00a40000a80c783b */ /* 0x000eae0000004200 */
[C---:B------:R-:W-:Y:S01]  /*caf0*/  HMMA.16816.F32.BF16 R100, R4.reuse, R102, R16 ;  /* 0x000000660464723c */ /* 0x040fe20000041810 */
[----:B------:R-:W3:Y:S07]  /*cb00*/  LDSM.16.MT88.4 R16, [R118+0xa400] ;  /* 0x00a400007610783b */ /* 0x000eee0000004200 */
[C---:B------:R-:W-:Y:S01]  /*cb10*/  HMMA.16816.F32.BF16 R88, R4.reuse, R84, R28 ;  /* 0x000000540458723c */ /* 0x040fe2000004181c */
[----:B------:R-:W4:Y:S07]  /*cb20*/  MUFU.EX2 R28, R140 ;  /* 0x0000008c001c7308 */ /* 0x000f2e0000000800 */
[C---:B------:R-:W-:Y:S01]  /*cb30*/  HMMA.16816.F32.BF16 R84, R4.reuse, R86, R32 ;  /* 0x000000560454723c */ /* 0x040fe20000041820 */
[----:B------:R-:W5:Y:S06]  /*cb40*/  MUFU.EX2 R31, R142 ;  /* 0x0000008e001f7308 */ /* 0x000f6c0000000800 */
[--C-:B------:R-:W-:Y:S01]  /*cb50*/  FFMA.FTZ R34, R143, c[0x0][0x23c], -R64.reuse ;  /* 0x00008f008f227a23 */ /* 0x100fe20000010840 */
[----:B------:R-:W-:Y:S01]  /*cb60*/  HMMA.16816.F32.BF16 R96, R4, R92, R20 ;  /* 0x0000005c0460723c */ /* 0x000fe20000041814 */
[--C-:B------:R-:W-:Y:S01]  /*cb70*/  FFMA.FTZ R35, R131, c[0x0][0x23c], -R64.reuse ;  /* 0x00008f0083237a23 */ /* 0x100fe20000010840 */
[----:B------:R-:W2:Y:S01]  /*cb80*/  MUFU.EX2 R29, R144 ;  /* 0x00000090001d7308 */ /* 0x000ea20000000800 */
[--C-:B------:R-:W-:Y:S01]  /*cb90*/  FFMA.FTZ R32, R137, c[0x0][0x23c], -R64.reuse ;  /* 0x00008f0089207a23 */ /* 0x100fe20000010840 */
[----:B------:R-:W-:Y:S01]  /*cba0*/  LDSM.16.MT88.4 R20, [R168+0xc800] ;  /* 0x00c80000a814783b */ /* 0x000fe20000004200 */
[----:B------:R-:W-:-:S02]  /*cbb0*/  FFMA.FTZ R33, R141, c[0x0][0x23c], -R64 ;  /* 0x00008f008d217a23 */ /* 0x000fc40000010840 */
[----:B----4-:R-:W-:Y:S01]  /*cbc0*/  FADD.FTZ R2, R28, R53 ;  /* 0x000000351c027221 */ /* 0x010fe20000010000 */
[----:B-1----:R-:W-:Y:S02]  /*cbd0*/  HMMA.16816.F32.BF16 R72, R4, R8, R44 ;  /* 0x000000080448723c */ /* 0x002fe4000004182c */
[----:B------:R-:W1:Y:S01]  /*cbe0*/  MUFU.EX2 R30, R146 ;  /* 0x00000092001e7308 */ /* 0x000e620000000800 */
[----:B-----5:R-:W-:-:S05]  /*cbf0*/  FADD.FTZ R2, R31, R2 ;  /* 0x000000021f027221 */ /* 0x020fca0000010000 */
[----:B------:R-:W-:Y:S01]  /*cc00*/  HMMA.16816.F32.BF16 R68, R4, R10, R68 ;  /* 0x0000000a0444723c */ /* 0x000fe20000041844 */
[----:B------:R-:W4:Y:S01]  /*cc10*/  LDSM.16.MT88.4 R8, [R168+0xc400] ;  /* 0x00c40000a808783b */ /* 0x000f220000004200 */
[----:B------:R-:W-:Y:S01]  /*cc20*/  MUFU.EX2 R34, R34 ;  /* 0x0000002200227308 */ /* 0x000fe20000000800 */
[----:B--2---:R-:W-:-:S05]  /*cc30*/  FADD.FTZ R3, R29, R2 ;  /* 0x000000021d037221 */ /* 0x004fca0000010000 */
[----:B------:R-:W-:Y:S01]  /*cc40*/  HMMA.16816.F32.BF16 R92, R4, R94, R24 ;  /* 0x0000005e045c723c */ /* 0x000fe20000041818 */
[----:B------:R-:W-:Y:S01]  /*cc50*/  LDSM.16.MT88.4 R24, [R118+0xa800] ;  /* 0x00a800007618783b */ /* 0x000fe20000004200 */
[----:B------:R-:W2:Y:S01]  /*cc60*/  MUFU.EX2 R35, R35 ;  /* 0x0000002300237308 */ /* 0x000ea20000000800 */
[----:B-1----:R-:W-:-:S05]  /*cc70*/  FADD.FTZ R3, R30, R3 ;  /* 0x000000031e037221 */ /* 0x002fca0000010000 */
[C---:B------:R-:W-:Y:S02]  /*cc80*/  HMMA.16816.F32.BF16 R80, R4.reuse, R76, R36 ;  /* 0x0000004c0450723c */ /* 0x040fe40000041824 */
[----:B------:R-:W-:Y:S06]  /*cc90*/  MUFU.EX2 R32, R32 ;  /* 0x0000002000207308 */ /* 0x000fec0000000800 */
[----:B------:R-:W-:Y:S02]  /*cca0*/  HMMA.16816.F32.BF16 R76, R4, R78, R40 ;  /* 0x0000004e044c723c */ /* 0x000fe40000041828 */
[----:B------:R-:W1:Y:S05]  /*ccb0*/  MUFU.EX2 R33, R33 ;  /* 0x0000002100217308 */ /* 0x000e6a0000000800 */
[----:B------:R-:W-:Y:S01]  /*ccc0*/  F2FP.BF16.PACK_AB R4, R31, R28 ;  /* 0x0000001c1f04723e */ /* 0x000fe200000010ff */
[--C-:B------:R-:W-:Y:S01]  /*ccd0*/  FFMA.FTZ R40, R127, c[0x0][0x23c], -R64.reuse ;  /* 0x00008f007f287a23 */ /* 0x100fe20000010840 */
[----:B--2---:R-:W-:Y:S01]  /*cce0*/  F2FP.BF16.PACK_AB R5, R35, R34 ;  /* 0x000000222305723e */ /* 0x004fe200000010ff */
[--C-:B------:R-:W-:Y:S01]  /*ccf0*/  FFMA.FTZ R43, R125, c[0x0][0x23c], -R64.reuse ;  /* 0x00008f007d2b7a23 */ /* 0x100fe20000010840 */
[----:B------:R-:W-:Y:S01]  /*cd00*/  F2FP.BF16.PACK_AB R6, R30, R29 ;  /* 0x0000001d1e06723e */ /* 0x000fe200000010ff */
[--C-:B------:R-:W-:Y:S01]  /*cd10*/  FFMA.FTZ R41, R67, c[0x0][0x23c], -R64.reuse ;  /* 0x00008f0043297a23 */ /* 0x100fe20000010840 */
[----:B------:R-:W-:Y:S01]  /*cd20*/  MUFU.EX2 R38, R148 ;  /* 0x0000009400267308 */ /* 0x000fe20000000800 */
[----:B------:R-:W-:-:S02]  /*cd30*/  FFMA.FTZ R42, R65, c[0x0][0x23c], -R64 ;  /* 0x00008f00412a7a23 */ /* 0x000fc40000010840 */
[----:B------:R-:W-:Y:S01]  /*cd40*/  FADD.FTZ R34, R34, R49 ;  /* 0x0000003122227221 */ /* 0x000fe20000010000 */
[----:B-1----:R-:W-:-:S03]  /*cd50*/  F2FP.BF16.PACK_AB R7, R33, R32 ;  /* 0x000000202107723e */ /* 0x002fc600000010ff */
[----:B------:R-:W-:Y:S01]  /*cd60*/  FADD.FTZ R35, R35, R34 ;  /* 0x0000002223237221 */ /* 0x000fe20000010000 */
[----:B------:R-:W-:Y:S03]  /*cd70*/  MUFU.EX2 R37, R150 ;  /* 0x0000009600257308 */ /* 0x000fe60000000800 */
[----:B------:R-:W-:Y:S01]  /*cd80*/  FADD.FTZ R32, R32, R35 ;  /* 0x0000002320207221 */ /* 0x000fe20000010000 */
[C---:B------:R-:W-:Y:S03]  /*cd90*/  HMMA.16816.F32.BF16 R112, R4.reuse, R12, R112 ;  /* 0x0000000c0470723c */ /* 0x040fe60000041870 */
[----:B------:R-:W-:Y:S01]  /*cda0*/  FADD.FTZ R33, R33, R32 ;  /* 0x0000002021217221 */ /* 0x000fe20000010000 */
[----:B------:R-:W-:Y:S04]  /*cdb0*/  MUFU.EX2 R36, R154 ;  /* 0x0000009a00247308 */ /* 0x000fe80000000800 */
[C---:B------:R-:W-:Y:S01]  /*cdc0*/  HMMA.16816.F32.BF16 R108, R4.reuse, R14, R108 ;  /* 0x0000000e046c723c */ /* 0x040fe2000004186c */
[----:B------:R-:W1:Y:S03]  /*cdd0*/  LDSM.16.MT88.4 R12, [R118+0xc400] ;  /* 0x00c40000760c783b */ /* 0x000e660000004200 */
[----:B------:R-:W-:Y:S04]  /*cde0*/  MUFU.EX2 R39, R157 ;  /* 0x0000009d00277308 */ /* 0x000fe80000000800 */
[C---:B---3--:R-:W-:Y:S04]  /*cdf0*/  HMMA.16816.F32.BF16 R104, R4.reuse, R16, R104 ;  /* 0x000000100468723c */ /* 0x048fe80000041868 */
[----:B------:R-:W2:Y:S04]  /*ce00*/  MUFU.EX2 R40, R40 ;  /* 0x0000002800287308 */ /* 0x000ea80000000800 */
[C---:B------:R-:W-:Y:S01]  /*ce10*/  HMMA.16816.F32.BF16 R100, R4.reuse, R18, R100 ;  /* 0x000000120464723c */ /* 0x040fe20000041864 */
[----:B------:R-:W3:Y:S03]  /*ce20*/  LDSM.16.MT88.4 R16, [R168+0xe400] ;  /* 0x00e40000a810783b */ /* 0x000ee60000004200 */
[----:B------:R-:W5:Y:S04]  /*ce30*/  MUFU.EX2 R43, R43 ;  /* 0x0000002b002b7308 */ /* 0x000f680000000800 */
[----:B----4-:R-:W-:Y:S04]  /*ce40*/  HMMA.16816.F32.BF16 R96, R4, R8, R96 ;  /* 0x000000080460723c */ /* 0x010fe80000041860 */
[----:B------:R-:W-:Y:S01]  /*ce50*/  MUFU.EX2 R41, R41 ;  /* 0x0000002900297308 */ /* 0x000fe20000000800 */
[----:B--2---:R-:W-:-:S03]  /*ce60*/  FADD.FTZ R2, R40, R33 ;  /* 0x0000002128027221 */ /* 0x004fc60000010000 */
[----:B------:R-:W-:Y:S01]  /*ce70*/  HMMA.16816.F32.BF16 R92, R4, R10, R92 ;  /* 0x0000000a045c723c */ /* 0x000fe2000004185c */
[----:B------:R-:W2:Y:S03]  /*ce80*/  LDSM.16.MT88.4 R8, [R118+0xe400] ;  /* 0x00e400007608783b */ /* 0x000ea60000004200 */
[----:B------:R-:W4:Y:S01]  /*ce90*/  MUFU.EX2 R42, R42 ;  /* 0x0000002a002a7308 */ /* 0x000f220000000800 */
[----:B-----5:R-:W-:-:S03]  /*cea0*/  FADD.FTZ R2, R43, R2 ;  /* 0x000000022b027221 */ /* 0x020fc60000010000 */
[C---:B-1----:R-:W-:Y:S08]  /*ceb0*/  HMMA.16816.F32.BF16 R88, R4.reuse, R12, R88 ;  /* 0x0000000c0458723c */ /* 0x042ff00000041858 */
[C---:B------:R-:W-:Y:S01]  /*cec0*/  HMMA.16816.F32.BF16 R84, R4.reuse, R14, R84 ;  /* 0x0000000e0454723c */ /* 0x040fe20000041854 */
[----:B------:R-:W1:Y:S07]  /*ced0*/  LDSM.16.MT88.4 R12, [R168+0xa800] ;  /* 0x00a80000a80c783b */ /* 0x000e6e0000004200 */
[C---:B---3--:R-:W-:Y:S08]  /*cee0*/  HMMA.16816.F32.BF16 R80, R4.reuse, R16, R80 ;  /* 0x000000100450723c */ /* 0x048ff00000041850 */
[C---:B------:R-:W-:Y:S01]  /*cef0*/  HMMA.16816.F32.BF16 R76, R4.reuse, R18, R76 ;  /* 0x00000012044c723c */ /* 0x040fe2000004184c */
[----:B------:R-:W3:Y:S07]  /*cf00*/  LDSM.16.MT88.4 R16, [R118+0xc800] ;  /* 0x00c800007610783b */ /* 0x000eee0000004200 */
[C---:B--2---:R-:W-:Y:S08]  /*cf10*/  HMMA.16816.F32.BF16 R72, R4.reuse, R8, R72 ;  /* 0x000000080448723c */ /* 0x044ff00000041848 */
[----:B------:R-:W-:Y:S01]  /*cf20*/  HMMA.16816.F32.BF16 R68, R4, R10, R68 ;  /* 0x0000000a0444723c */ /* 0x000fe20000041844 */
[----:B------:R-:W2:Y:S06]  /*cf30*/  LDSM.16.MT88.4 R8, [R168+0xe800] ;  /* 0x00e80000a808783b */ /* 0x000eac0000004200 */
[----:B------:R-:W-:Y:S01]  /*cf40*/  F2FP.BF16.PACK_AB R4, R37, R38 ;  /* 0x000000262504723e */ /* 0x000fe200000010ff */
[----:B------:R-:W-:Y:S01]  /*cf50*/  FADD.FTZ R38, R38, R3 ;  /* 0x0000000326267221 */ /* 0x000fe20000010000 */
[----:B------:R-:W-:-:S02]  /*cf60*/  F2FP.BF16.PACK_AB R5, R43, R40 ;  /* 0x000000282b05723e */ /* 0x000fc400000010ff */
[----:B------:R-:W-:Y:S01]  /*cf70*/  F2FP.BF16.PACK_AB R6, R39, R36 ;  /* 0x000000242706723e */ /* 0x000fe200000010ff */
[----:B------:R-:W-:Y:S01]  /*cf80*/  FADD.FTZ R37, R37, R38 ;  /* 0x0000002625257221 */ /* 0x000fe20000010000 */
[----:B----4-:R-:W-:Y:S01]  /*cf90*/  F2FP.BF16.PACK_AB R7, R42, R41 ;  /* 0x000000292a07723e */ /* 0x010fe200000010ff */
[----:B------:R-:W-:Y:S01]  /*cfa0*/  FADD.FTZ R41, R41, R2 ;  /* 0x0000000229297221 */ /* 0x000fe20000010000 */
[----:B------:R-:W-:Y:S01]  /*cfb0*/  MOV R2, R56 ;  /* 0x0000003800027202 */ /* 0x000fe20000000f00 */
[----:B------:R-:W-:Y:S01]  /*cfc0*/  FADD.FTZ R36, R36, R37 ;  /* 0x0000002524247221 */ /* 0x000fe20000010000 */
[----:B------:R-:W-:Y:S01]  /*cfd0*/  MOV R3, R57 ;  /* 0x0000003900037202 */ /* 0x000fe20000000f00 */
[----:B------:R-:W-:Y:S02]  /*cfe0*/  FADD.FTZ R42, R42, R41 ;  /* 0x000000292a2a7221 */ /* 0x000fe40000010000 */
[----:B-1----:R-:W-:Y:S01]  /*cff0*/  HMMA.16816.F32.BF16 R112, R4, R12, R112 ;  /* 0x0000000c0470723c */ /* 0x002fe20000041870 */
[----:B------:R-:W-:-:S07]  /*d000*/  FADD.FTZ R39, R39, R36 ;  /* 0x0000002427277221 */ /* 0x000fce0000010000 */
[C---:B------:R-:W-:Y:S01]  /*d010*/  HMMA.16816.F32.BF16 R108, R4.reuse, R14, R108 ;  /* 0x0000000e046c723c */ /* 0x040fe2000004186c */
[----:B------:R-:W1:Y:S07]  /*d020*/  LDSM.16.MT88.4 R12, [R118+0xe800] ;  /* 0x00e80000760c783b */ /* 0x000e6e0000004200 */
[C---:B---3--:R-:W-:Y:S08]  /*d030*/  HMMA.16816.F32.BF16 R88, R4.reuse, R16, R88 ;  /* 0x000000100458723c */ /* 0x048ff00000041858 */
[C---:B------:R-:W-:Y:S01]  /*d040*/  HMMA.16816.F32.BF16 R84, R4.reuse, R18, R84 ;  /* 0x000000120454723c */ /* 0x040fe20000041854 */
[----:B------:R-:W3:Y:S07]  /*d050*/  LDSM.16.MT88.4 R16, [R118+0xac00] ;  /* 0x00ac00007610783b */ /* 0x000eee0000004200 */
[C---:B--2---:R-:W-:Y:S08]  /*d060*/  HMMA.16816.F32.BF16 R80, R4.reuse, R8, R80 ;  /* 0x000000080450723c */ /* 0x044ff00000041850 */
[C---:B------:R-:W-:Y:S01]  /*d070*/  HMMA.16816.F32.BF16 R76, R4.reuse, R10, R76 ;  /* 0x0000000a044c723c */ /* 0x040fe2000004184c */
[----:B------:R-:W2:Y:S07]  /*d080*/  LDSM.16.MT88.4 R8, [R168+0xcc00] ;  /* 0x00cc0000a808783b */ /* 0x000eae0000004200 */
[C---:B------:R-:W-:Y:S01]  /*d090*/  HMMA.16816.F32.BF16 R104, R4.reuse, R24, R104 ;  /* 0x000000180468723c */ /* 0x040fe20000041868 */
[----:B------:R-:W4:Y:S07]  /*d0a0*/  MUFU.EX2 R25, R160 ;  /* 0x000000a000197308 */ /* 0x000f2e0000000800 */
[C---:B------:R-:W-:Y:S01]  /*d0b0*/  HMMA.16816.F32.BF16 R100, R4.reuse, R26, R100 ;  /* 0x0000001a0464723c */ /* 0x040fe20000041864 */
[----:B------:R-:W-:Y:S07]  /*d0c0*/  MUFU.EX2 R27, R62 ;  /* 0x0000003e001b7308 */ /* 0x000fee0000000800 */
[C---:B------:R-:W-:Y:S01]  /*d0d0*/  HMMA.16816.F32.BF16 R96, R4.reuse, R20, R96 ;  /* 0x000000140460723c */ /* 0x040fe20000041860 */
[----:B------:R-:W5:Y:S07]  /*d0e0*/  MUFU.EX2 R24, R61 ;  /* 0x0000003d00187308 */ /* 0x000f6e0000000800 */
[C---:B------:R-:W-:Y:S01]  /*d0f0*/  HMMA.16816.F32.BF16 R92, R4.reuse, R22, R92 ;  /* 0x00000016045c723c */ /* 0x040fe2000004185c */
[----:B------:R-:W2:Y:S01]  /*d100*/  MUFU.EX2 R26, R60 ;  /* 0x0000003c001a7308 */ /* 0x000ea20000000800 */
[----:B------:R-:W3:Y:S06]  /*d110*/  LDSM.16.MT88.4 R20, [R168+0xac00] ;  /* 0x00ac0000a814783b */ /* 0x000eec0000004200 */
[C---:B-1----:R-:W-:Y:S08]  /*d120*/  HMMA.16816.F32.BF16 R72, R4.reuse, R12, R72 ;  /* 0x0000000c0448723c */ /* 0x042ff00000041848 */
[----:B------:R-:W-:Y:S01]  /*d130*/  HMMA.16816.F32.BF16 R68, R4, R14, R68 ;  /* 0x0000000e0444723c */ /* 0x000fe20000041844 */
[----:B------:R-:W1:Y:S06]  /*d140*/  LDSM.16.MT88.4 R12, [R118+0xcc00] ;  /* 0x00cc0000760c783b */ /* 0x000e6c0000004200 */
[----:B----4-:R-:W-:Y:S01]  /*d150*/  F2FP.BF16.PACK_AB R4, R25, R156 ;  /* 0x0000009c1904723e */ /* 0x010fe200000010ff */
[----:B------:R-:W-:Y:S01]  /*d160*/  FADD.FTZ R156, R156, R39 ;  /* 0x000000279c9c7221 */ /* 0x000fe20000010000 */
[----:B-----5:R-:W-:Y:S01]  /*d170*/  F2FP.BF16.PACK_AB R5, R24, R27 ;  /* 0x0000001b1805723e */ /* 0x020fe200000010ff */
[----:B------:R-:W-:Y:S01]  /*d180*/  FADD.FTZ R27, R27, R42 ;  /* 0x0000002a1b1b7221 */ /* 0x000fe20000010000 */
[----:B------:R-:W-:Y:S01]  /*d190*/  F2FP.BF16.PACK_AB R6, R136, R159 ;  /* 0x0000009f8806723e */ /* 0x000fe200000010ff */
[----:B------:R-:W-:Y:S01]  /*d1a0*/  FADD.FTZ R156, R25, R156 ;  /* 0x0000009c199c7221 */ /* 0x000fe20000010000 */
[----:B--2---:R-:W-:Y:S01]  /*d1b0*/  F2FP.BF16.PACK_AB R7, R195, R26 ;  /* 0x0000001ac307723e */ /* 0x004fe200000010ff */
        /* <DEDUP_REMOVED lines=8> */
[C---:B------:R-:W-:Y:S08]  /*d240*/  HMMA.16816.F32.BF16 R96, R4.reuse, R8, R96 ;  /* 0x000000080460723c */ /* 0x040ff00000041860 */
[C---:B------:R-:W-:Y:S01]  /*d250*/  HMMA.16816.F32.BF16 R92, R4.reuse, R10, R92 ;  /* 0x0000000a045c723c */ /* 0x040fe2000004185c */
[----:B------:R-:W3:Y:S07]  /*d260*/  LDSM.16.MT88.4 R8, [R118+0xec00] ;  /* 0x00ec00007608783b */ /* 0x000eee0000004200 */
[C---:B------:R-:W-:Y:S08]  /*d270*/  HMMA.16816.F32.BF16 R112, R4.reuse, R20, R112 ;  /* 0x000000140470723c */ /* 0x040ff00000041870 */
[C---:B------:R-:W-:Y:S08]  /*d280*/  HMMA.16816.F32.BF16 R108, R4.reuse, R22, R108 ;  /* 0x00000016046c723c */ /* 0x040ff0000004186c */
[C---:B-1----:R-:W-:Y:S08]  /*d290*/  HMMA.16816.F32.BF16 R88, R4.reuse, R12, R88 ;  /* 0x0000000c0458723c */ /* 0x042ff00000041858 */
[C---:B------:R-:W-:Y:S08]  /*d2a0*/  HMMA.16816.F32.BF16 R84, R4.reuse, R14, R84 ;  /* 0x0000000e0454723c */ /* 0x040ff00000041854 */
[C---:B--2---:R-:W-:Y:S08]  /*d2b0*/  HMMA.16816.F32.BF16 R80, R4.reuse, R16, R80 ;  /* 0x000000100450723c */ /* 0x044ff00000041850 */
[C---:B------:R-:W-:Y:S08]  /*d2c0*/  HMMA.16816.F32.BF16 R76, R4.reuse, R18, R76 ;  /* 0x00000012044c723c */ /* 0x040ff0000004184c */
[C---:B---3--:R-:W-:Y:S08]  /*d2d0*/  HMMA.16816.F32.BF16 R72, R4.reuse, R8, R72 ;  /* 0x000000080448723c */ /* 0x048ff00000041848 */
[----:B------:R-:W-:Y:S08]  /*d2e0*/  HMMA.16816.F32.BF16 R68, R4, R10, R68 ;  /* 0x0000000a0444723c */ /* 0x000ff00000041844 */
.L_x_2008:
        /* <DEDUP_REMOVED lines=9> */
.L_x_2020:
        /* <DEDUP_REMOVED lines=64> */
.L_x_2017:
[----:B------:R-:W-:Y:S02]  /*d780*/  ISETP.GE.AND P4, PT, R182, c[0x0][0x220], PT ;  /* 0x00008800b6007a0c */ /* 0x000fe40003f86270 */
[C---:B------:R-:W-:Y:S02]  /*d790*/  LEA R2, P1, R66.reuse, R196, 0x1 ;  /* 0x000000c442027211 */ /* 0x040fe400078208ff */
        /* <DEDUP_REMOVED lines=44> */
[----:B------:R-:W-:Y:S05]  /*da60*/  ISETP.GE.AND P0, PT, R178, 0x2, PT ;  /* 0x00000002b200780c */ /* 0x000fea0003f06270 */
        /* <DEDUP_REMOVED lines=46> */
[----:B------:R-:W1:Y:S08]  /*dd50*/  LDSM.16.M88.4 R124, [R170+0x3000] ;  /* 0x00300000aa7c783b */ /* 0x000e700000000200 */
[----:B------:R-:W2:Y:S08]  /*dd60*/  LDSM.16.M88.4 R128, [R170+0x3400] ;  /* 0x00340000aa80783b */ /* 0x000eb00000000200 */
[----:B------:R-:W2:Y:S08]  /*dd70*/  LDSM.16.M88.4 R132, [R170+0x3800] ;  /* 0x00380000aa84783b */ /* 0x000eb00000000200 */
[----:B------:R-:W0:Y:S08]  /*dd80*/  LDGDEPBAR ;  /* 0x00000000000079af */ /* 0x000e300000000000 */
[----:B------:R-:W3:Y:S01]  /*dd90*/  LDSM.16.M88.4 R136, [R170+0x3c00] ;  /* 0x003c0000aa88783b */ /* 0x000ee20000000200 */
[C---:B-1----:R-:W-:Y:S07]  /*dda0*/  HMMA.16816.F32.BF16 R4, R120.reuse, R124, RZ ;  /* 0x0000007c7804723c */ /* 0x042fee00000418ff */
[----:B------:R-:W1:Y:S01]  /*ddb0*/  LDSM.16.M88.4 R140, [R170+0x4000] ;  /* 0x00400000aa8c783b */ /* 0x000e620000000200 */
[C---:B------:R-:W-:Y:S07]  /*ddc0*/  HMMA.16816.F32.BF16 R8, R120.reuse, R126, RZ ;  /* 0x0000007e7808723c */ /* 0x040fee00000418ff */
[----:B------:R-:W1:Y:S01]  /*ddd0*/  LDSM.16.M88.4 R144, [R170+0x4400] ;  /* 0x00440000aa90783b */ /* 0x000e620000000200 */
[C---:B--2---:R-:W-:Y:S07]  /*dde0*/  HMMA.16816.F32.BF16 R12, R120.reuse, R128, RZ ;  /* 0x00000080780c723c */ /* 0x044fee00000418ff */
[----:B------:R-:W2:Y:S01]  /*ddf0*/  LDSM.16.M88.4 R148, [R170+0x4800] ;  /* 0x00480000aa94783b */ /* 0x000ea20000000200 */
[C---:B------:R-:W-:Y:S07]  /*de00*/  HMMA.16816.F32.BF16 R16, R120.reuse, R130, RZ ;  /* 0x000000827810723c */ /* 0x040fee00000418ff */
[----:B------:R-:W2:Y:S01]  /*de10*/  LDSM.16.M88.4 R152, [R170+0x4c00] ;  /* 0x004c0000aa98783b */ /* 0x000ea20000000200 */
[C---:B------:R-:W-:Y:S07]  /*de20*/  HMMA.16816.F32.BF16 R20, R120.reuse, R132, RZ ;  /* 0x000000847814723c */ /* 0x040fee00000418ff */
[----:B------:R-:W-:Y:S01]  /*de30*/  LDSM.16.M88.4 R156, [R169] ;  /* 0x00000000a99c783b */ /* 0x000fe20000000200 */
[C---:B------:R-:W-:Y:S07]  /*de40*/  HMMA.16816.F32.BF16 R24, R120.reuse, R134, RZ ;  /* 0x000000867818723c */ /* 0x040fee00000418ff */
[----:B------:R-:W2:Y:S01]  /*de50*/  LDSM.16.M88.4 R160, [R119+0x3000] ;  /* 0x0030000077a0783b */ /* 0x000ea20000000200 */
[C---:B---3--:R-:W-:Y:S07]  /*de60*/  HMMA.16816.F32.BF16 R28, R120.reuse, R136, RZ ;  /* 0x00000088781c723c */ /* 0x048fee00000418ff */
[----:B------:R-:W3:Y:S01]  /*de70*/  LDSM.16.M88.4 R164, [R119+0x3400] ;  /* 0x0034000077a4783b */ /* 0x000ee20000000200 */
[C---:B------:R-:W-:Y:S07]  /*de80*/  HMMA.16816.F32.BF16 R32, R120.reuse, R138, RZ ;  /* 0x0000008a7820723c */ /* 0x040fee00000418ff */
[----:B------:R-:W-:Y:S01]  /*de90*/  LDSM.16.M88.4 R124, [R119+0x3c00] ;  /* 0x003c0000777c783b */ /* 0x000fe20000000200 */
[C---:B-1----:R-:W-:Y:S07]  /*dea0*/  HMMA.16816.F32.BF16 R36, R120.reuse, R140, RZ ;  /* 0x0000008c7824723c */ /* 0x042fee00000418ff */
[----:B------:R-:W-:Y:S01]  /*deb0*/  LDSM.16.M88.4 R128, [R119+0x4400] ;  /* 0x004400007780783b */ /* 0x000fe20000000200 */
[C---:B------:R-:W-:Y:S07]  /*dec0*/  HMMA.16816.F32.BF16 R40, R120.reuse, R142, RZ ;  /* 0x0000008e7828723c */ /* 0x040fee00000418ff */
[----:B------:R-:W-:Y:S01]  /*ded0*/  LDSM.16.M88.4 R132, [R170+0x5c00] ;  /* 0x005c0000aa84783b */ /* 0x000fe20000000200 */
[C---:B------:R-:W-:Y:S08]  /*dee0*/  HMMA.16816.F32.BF16 R44, R120.reuse, R144, RZ ;  /* 0x00000090782c723c */ /* 0x040ff000000418ff */
[C---:B------:R-:W-:Y:S08]  /*def0*/  HMMA.16816.F32.BF16 R48, R120.reuse, R146, RZ ;  /* 0x000000927830723c */ /* 0x040ff000000418ff */
[C---:B--2---:R-:W-:Y:S08]  /*df00*/  HMMA.16816.F32.BF16 R52, R120.reuse, R148, RZ ;  /* 0x000000947834723c */ /* 0x044ff000000418ff */
[C---:B------:R-:W-:Y:S08]  /*df10*/  HMMA.16816.F32.BF16 R56, R120.reuse, R150, RZ ;  /* 0x000000967838723c */ /* 0x040ff000000418ff */
[C---:B------:R-:W-:Y:S08]  /*df20*/  HMMA.16816.F32.BF16 R60, R120.reuse, R152, RZ ;  /* 0x00000098783c723c */ /* 0x040ff000000418ff */
[----:B------:R-:W-:Y:S01]  /*df30*/  HMMA.16816.F32.BF16 R64, R120, R154, RZ ;  /* 0x0000009a7840723c */ /* 0x000fe200000418ff */
[----:B------:R-:W1:Y:S07]  /*df40*/  LDSM.16.M88.4 R120, [R119+0x3800] ;  /* 0x003800007778783b */ /* 0x000e6e0000000200 */
[C---:B------:R-:W-:Y:S08]  /*df50*/  HMMA.16816.F32.BF16 R4, R156.reuse, R160, R4 ;  /* 0x000000a09c04723c */ /* 0x040ff00000041804 */
[C---:B------:R-:W-:Y:S08]  /*df60*/  HMMA.16816.F32.BF16 R8, R156.reuse, R162, R8 ;  /* 0x000000a29c08723c */ /* 0x040ff00000041808 */
[C---:B---3--:R-:W-:Y:S08]  /*df70*/  HMMA.16816.F32.BF16 R12, R156.reuse, R164, R12 ;  /* 0x000000a49c0c723c */ /* 0x048ff0000004180c */
        /* <DEDUP_REMOVED lines=42> */
[----:B------:R-:W2:Y:S08]  /*e220*/  LDSM.16.M88.4 R120, [R119+0x5400] ;  /* 0x005400007778783b */ /* 0x000eb00000000200 */
[----:B------:R-:W-:Y:S01]  /*e230*/  LDSM.16.M88.4 R132, [R119+0x5c00] ;  /* 0x005c00007784783b */ /* 0x000fe20000000200 */
        /* <DEDUP_REMOVED lines=54> */
[----:B------:R-:W2:Y:S03]  /*e5a0*/  LDSM.16.M88.4 R120, [R119+0x7c00] ;  /* 0x007c00007778783b */ /* 0x000ea60000000200 */
[----:B------:R-:W-:Y:S02]  /*e5b0*/  FMUL.FTZ R205, R4, c[0x0][0x2ec] ;  /* 0x0000bb0004cd7a20 */ /* 0x000fe40000410000 */
[----:B------:R-:W-:Y:S02]  /*e5c0*/  FMUL.FTZ R207, R5, c[0x0][0x2ec] ;  /* 0x0000bb0005cf7a20 */ /* 0x000fe40000410000 */
[----:B-----5:R-:W-:Y:S02]  /*e5d0*/  FMUL.FTZ R209, R6, c[0x0][0x2ec] ;  /* 0x0000bb0006d17a20 */ /* 0x020fe40000410000 */
[----:B------:R-:W3:Y:S02]  /*e5e0*/  MUFU.TANH R205, R205 ;  /* 0x000000cd00cd7308 */ /* 0x000ee40000002400 */
[----:B------:R-:W-:Y:S02]  /*e5f0*/  FMUL.FTZ R211, R7, c[0x0][0x2ec] ;  /* 0x0000bb0007d37a20 */ /* 0x000fe40000410000 */
[----:B------:R-:W-:Y:S02]  /*e600*/  FMUL.FTZ R213, R8, c[0x0][0x2ec] ;  /* 0x0000bb0008d57a20 */ /* 0x000fe40000410000 */
[----:B------:R-:W-:Y:S02]  /*e610*/  FMUL.FTZ R215, R9, c[0x0][0x2ec] ;  /* 0x0000bb0009d77a20 */ /* 0x000fe40000410000 */
[----:B------:R-:W-:Y:S02]  /*e620*/  FMUL.FTZ R217, R10, c[0x0][0x2ec] ;  /* 0x0000bb000ad97a20 */ /* 0x000fe40000410000 */
        /* <DEDUP_REMOVED lines=8> */
[----:B------:R-:W5:Y:S03]  /*e6b0*/  LDSM.16.M88.4 R128, [R119+0x8000] ;  /* 0x008000007780783b */ /* 0x000f660000000200 */
[----:B------:R-:W-:Y:S02]  /*e6c0*/  FMUL.FTZ R202, R15, c[0x0][0x2ec] ;  /* 0x0000bb000fca7a20 */ /* 0x000fe40000410000 */
[----:B------:R-:W-:Y:S02]  /*e6d0*/  FMUL.FTZ R203, R16, c[0x0][0x2ec] ;  /* 0x0000bb0010cb7a20 */ /* 0x000fe40000410000 */
[----:B------:R-:W1:Y:S01]  /*e6e0*/  MUFU.TANH R211, R211 ;  /* 0x000000d300d37308 */ /* 0x000e620000002400 */
[C---:B--2---:R-:W-:Y:S03]  /*e6f0*/  HMMA.16816.F32.BF16 R28, R124.reuse, R120, R28 ;  /* 0x000000787c1c723c */ /* 0x044fe6000004181c */
[----:B------:R-:W-:Y:S02]  /*e700*/  FMUL.FTZ R201, R17, c[0x0][0x2ec] ;  /* 0x0000bb0011c97a20 */ /* 0x000fe40000410000 */
[----:B------:R-:W-:Y:S03]  /*e710*/  FMUL.FTZ R227, R18, c[0x0][0x2ec] ;  /* 0x0000bb0012e37a20 */ /* 0x000fe60000410000 */
[C---:B------:R-:W-:Y:S01]  /*e720*/  HMMA.16816.F32.BF16 R32, R124.reuse, R122, R32 ;  /* 0x0000007a7c20723c */ /* 0x040fe20000041820 */
[----:B------:R-:W2:Y:S01]  /*e730*/  MUFU.TANH R213, R213 ;  /* 0x000000d500d57308 */ /* 0x000ea20000002400 */
[----:B------:R-:W1:Y:S02]  /*e740*/  LDSM.16.M88.4 R120, [R119+0x8400] ;  /* 0x008400007778783b */ /* 0x000e640000000200 */
[----:B------:R-:W-:Y:S02]  /*e750*/  FMUL.FTZ R196, R21, c[0x0][0x2ec] ;  /* 0x0000bb0015c47a20 */ /* 0x000fe40000410000 */
[----:B------:R-:W-:Y:S02]  /*e760*/  FMUL.FTZ R225, R19, c[0x0][0x2ec] ;  /* 0x0000bb0013e17a20 */ /* 0x000fe40000410000 */
[----:B------:R-:W-:Y:S03]  /*e770*/  FMUL.FTZ R206, R24, c[0x0][0x2ec] ;  /* 0x0000bb0018ce7a20 */ /* 0x000fe60000410000 */
[----:B------:R2:W1:Y:S01]  /*e780*/  MUFU.TANH R167, R196 ;  /* 0x000000c400a77308 */ /* 0x0004620000002400 */
[----:B------:R-:W-:Y:S02]  /*e790*/  FMUL.FTZ R197, R26, c[0x0][0x2ec] ;  /* 0x0000bb001ac57a20 */ /* 0x000fe40000410000 */
[----:B------:R-:W-:Y:S02]  /*e7a0*/  FMUL.FTZ R208, R25, c[0x0][0x2ec] ;  /* 0x0000bb0019d07a20 */ /* 0x000fe40000410000 */
[----:B------:R-:W-:Y:S02]  /*e7b0*/  FMUL.FTZ R210, R30, c[0x0][0x2ec] ;  /* 0x0000bb001ed27a20 */ /* 0x000fe40000410000 */
[----:B------:R-:W-:Y:S02]  /*e7c0*/  FMUL.FTZ R214, R28, c[0x0][0x2ec] ;  /* 0x0000bb001cd67a20 */ /* 0x000fe40000410000 */
[----:B------:R-:W-:Y:S01]  /*e7d0*/  FMUL.FTZ R212, R29, c[0x0][0x2ec] ;  /* 0x0000bb001dd47a20 */ /* 0x000fe20000410000 */
[----:B------:R3:W3:Y:S01]  /*e7e0*/  MUFU.TANH R165, R206 ;  /* 0x000000ce00a57308 */ /* 0x0006e20000002400 */
[----:B----4-:R-:W-:Y:S02]  /*e7f0*/  FMUL.FTZ R199, R20, c[0x0][0x2ec] ;  /* 0x0000bb0014c77a20 */ /* 0x010fe40000410000 */
[----:B------:R-:W-:Y:S01]  /*e800*/  FMUL.FTZ R200, R22, c[0x0][0x2ec] ;  /* 0x0000bb0016c87a20 */ /* 0x000fe20000410000 */
[C---:B-----5:R-:W-:Y:S03]  /*e810*/  HMMA.16816.F32.BF16 R36, R124.reuse, R128, R36 ;  /* 0x000000807c24723c */ /* 0x060fe60000041824 */
[----:B------:R-:W-:Y:S02]  /*e820*/  FMUL.FTZ R198, R23, c[0x0][0x2ec] ;  /* 0x0000bb0017c67a20 */ /* 0x000fe40000410000 */
[----:B------:R-:W-:Y:S01]  /*e830*/  FMUL.FTZ R216, R33, c[0x0][0x2ec] ;  /* 0x0000bb0021d87a20 */ /* 0x000fe20000410000 */
[----:B------:R4:W4:Y:S02]  /*e840*/  MUFU.TANH R166, R197 ;  /* 0x000000c500a67308 */ /* 0x0009240000002400 */
[C---:B------:R-:W-:Y:S01]  /*e850*/  HMMA.16816.F32.BF16 R40, R124.reuse, R130, R40 ;  /* 0x000000827c28723c */ /* 0x040fe20000041828 */
[----:B------:R-:W5:Y:S03]  /*e860*/  LDSM.16.M88.4 R128, [R119+0x8800] ;  /* 0x008800007780783b */ /* 0x000f660000000200 */
[----:B--2---:R-:W-:Y:S04]  /*e870*/  FMUL.FTZ R196, R27, c[0x0][0x2ec] ;  /* 0x0000bb001bc47a20 */ /* 0x004fe80000410000 */
[----:B------:R2:W2:Y:S01]  /*e880*/  MUFU.TANH R164, R196 ;  /* 0x000000c400a47308 */ /* 0x0004a20000002400 */
[C---:B-1----:R-:W-:Y:S03]  /*e890*/  HMMA.16816.F32.BF16 R44, R124.reuse, R120, R44 ;  /* 0x000000787c2c723c */ /* 0x042fe6000004182c */
[----:B---3--:R-:W-:Y:S04]  /*e8a0*/  FMUL.FTZ R206, R32, c[0x0][0x2ec] ;  /* 0x0000bb0020ce7a20 */ /* 0x008fe80000410000 */
[----:B------:R-:W-:Y:S01]  /*e8b0*/  FMUL.FTZ R229, R37, c[0x0][0x2ec] ;  /* 0x0000bb0025e57a20 */ /* 0x000fe20000410000 */
[C---:B------:R-:W-:Y:S01]  /*e8c0*/  HMMA.16816.F32.BF16 R48, R124.reuse, R122, R48 ;  /* 0x0000007a7c30723c */ /* 0x040fe20000041830 */
[----:B------:R1:W3:Y:S01]  /*e8d0*/  MUFU.TANH R149, R208 ;  /* 0x000000d000957308 */ /* 0x0002e20000002400 */
[----:B------:R-:W3:Y:S01]  /*e8e0*/  LDSM.16.M88.4 R120, [R119+0x8c00] ;  /* 0x008c00007778783b */ /* 0x000ee20000000200 */
[----:B------:R-:W-:Y:S04]  /*e8f0*/  DEPBAR.LE SB0, 0x0 ;  /* 0x000080000000791a */ /* 0x000fe80000000000 */
[----:B----4-:R-:W-:Y:S02]  /*e900*/  FMUL.FTZ R197, R34, c[0x0][0x2ec] ;  /* 0x0000bb0022c57a20 */ /* 0x010fe40000410000 */
[----:B------:R-:W-:Y:S02]  /*e910*/  FMUL.FTZ R231, R40, c[0x0][0x2ec] ;  /* 0x0000bb0028e77a20 */ /* 0x000fe40000410000 */
[----:B------:R4:W3:Y:S01]  /*e920*/  MUFU.TANH R159, R206 ;  /* 0x000000ce009f7308 */ /* 0x0008e20000002400 */
[----:B------:R-:W-:Y:S01]  /*e930*/  BAR.SYNC.DEFER_BLOCKING 0x0 ;  /* 0x0000000000007b1d */ /* 0x000fe20000010000 */
[----:B------:R-:W-:Y:S02]  /*e940*/  FMUL.FTZ R235, R42, c[0x0][0x2ec] ;  /* 0x0000bb002aeb7a20 */ /* 0x000fe40000410000 */
[----:B--2---:R-:W-:Y:S02]  /*e950*/  FMUL.FTZ R196, R35, c[0x0][0x2ec] ;  /* 0x0000bb0023c47a20 */ /* 0x004fe40000410000 */
[----:B------:R-:W-:Y:S04]  /*e960*/  FMUL.FTZ R233, R43, c[0x0][0x2ec] ;  /* 0x0000bb002be97a20 */ /* 0x000fe80000410000 */
[----:B------:R2:W2:Y:S01]  /*e970*/  MUFU.TANH R160, R197 ;  /* 0x000000c500a07308 */ /* 0x0004a20000002400 */
[C---:B-----5:R-:W-:Y:S05]  /*e980*/  HMMA.16816.F32.BF16 R52, R124.reuse, R128, R52 ;  /* 0x000000807c34723c */ /* 0x060fea0000041834 */
[----:B-1----:R-:W-:Y:S04]  /*e990*/  FMUL.FTZ R208, R31, c[0x0][0x2ec] ;  /* 0x0000bb001fd07a20 */ /* 0x002fe80000410000 */
[----:B------:R1:W1:Y:S01]  /*e9a0*/  MUFU.TANH R158, R196 ;  /* 0x000000c4009e7308 */ /* 0x0002620000002400 */
[C---:B------:R-:W-:Y:S03]  /*e9b0*/  HMMA.16816.F32.BF16 R56, R124.reuse, R130, R56 ;  /* 0x000000827c38723c */ /* 0x040fe60000041838 */
[----:B----4-:R-:W-:Y:S06]  /*e9c0*/  FMUL.FTZ R206, R39, c[0x0][0x2ec] ;  /* 0x0000bb0027ce7a20 */ /* 0x010fec0000410000 */
[----:B------:R4:W4:Y:S01]  /*e9d0*/  MUFU.TANH R156, R210 ;  /* 0x000000d2009c7308 */ /* 0x0009220000002400 */
[C---:B---3--:R-:W-:Y:S03]  /*e9e0*/  HMMA.16816.F32.BF16 R60, R124.reuse, R120, R60 ;  /* 0x000000787c3c723c */ /* 0x048fe6000004183c */
[----:B--2---:R-:W-:Y:S05]  /*e9f0*/  FMUL.FTZ R197, R46, c[0x0][0x2ec] ;  /* 0x0000bb002ec57a20 */ /* 0x004fea0000410000 */
[----:B------:R-:W-:Y:S01]  /*ea00*/  HMMA.16816.F32.BF16 R64, R124, R122, R64 ;  /* 0x0000007a7c40723c */ /* 0x000fe20000041840 */
[----:B------:R2:W3:Y:S03]  /*ea10*/  MUFU.TANH R162, R208 ;  /* 0x000000d000a27308 */ /* 0x0004e60000002400 */
[----:B-1----:R-:W-:Y:S02]  /*ea20*/  FMUL.FTZ R196, R41, c[0x0][0x2ec] ;  /* 0x0000bb0029c47a20 */ /* 0x002fe40000410000 */
[----:B------:R-:W-:Y:S05]  /*ea30*/  FMUL.FTZ R237, R57, c[0x0][0x2ec] ;  /* 0x0000bb0039ed7a20 */ /* 0x000fea0000410000 */
[----:B------:R1:W1:Y:S01]  /*ea40*/  MUFU.TANH R152, R206 ;  /* 0x000000ce00987308 */ /* 0x0002620000002400 */
[----:B----4-:R-:W-:Y:S04]  /*ea50*/  FMUL.FTZ R210, R36, c[0x0][0x2ec] ;  /* 0x0000bb0024d27a20 */ /* 0x010fe80000410000 */
[----:B------:R-:W-:Y:S05]  /*ea60*/  FMUL.FTZ R239, R60, c[0x0][0x2ec] ;  /* 0x0000bb003cef7a20 */ /* 0x000fea0000410000 */
[----:B------:R4:W3:Y:S03]  /*ea70*/  MUFU.TANH R147, R196 ;  /* 0x000000c400937308 */ /* 0x0008e60000002400 */
[----:B------:R-:W-:Y:S02]  /*ea80*/  FMUL.FTZ R65, R65, c[0x0][0x2ec] ;  /* 0x0000bb0041417a20 */ /* 0x000fe40000410000 */
[----:B--2---:R-:W-:Y:S02]  /*ea90*/  FMUL.FTZ R208, R38, c[0x0][0x2ec] ;  /* 0x0000bb0026d07a20 */ /* 0x004fe40000410000 */
[----:B------:R-:W-:Y:S02]  /*eaa0*/  FMUL.FTZ R66, R66, c[0x0][0x2ec] ;  /* 0x0000bb0042427a20 */ /* 0x000fe40000410000 */
[----:B------:R-:W-:Y:S01]  /*eab0*/  FMUL.FTZ R67, R67, c[0x0][0x2ec] ;  /* 0x0000bb0043437a20 */ /* 0x000fe20000410000 */
[----:B------:R2:W2:Y:S01]  /*eac0*/  MUFU.TANH R148, R197 ;  /* 0x000000c500947308 */ /* 0x0004a20000002400 */
[----:B-1----:R-:W-:Y:S09]  /*ead0*/  FMUL.FTZ R206, R45, c[0x0][0x2ec] ;  /* 0x0000bb002dce7a20 */ /* 0x002ff20000410000 */
[----:B------:R1:W1:Y:S01]  /*eae0*/  MUFU.TANH R155, R210 ;  /* 0x000000d2009b7308 */ /* 0x0002620000002400 */
[----:B----4-:R-:W-:Y:S09]  /*eaf0*/  FMUL.FTZ R196, R47, c[0x0][0x2ec] ;  /* 0x0000bb002fc47a20 */ /* 0x010ff20000410000 */
[----:B------:R4:W3:Y:S01]  /*eb00*/  MUFU.TANH R154, R208 ;  /* 0x000000d0009a7308 */ /* 0x0008e20000002400 */
[----:B--2---:R-:W-:Y:S09]  /*eb10*/  FMUL.FTZ R197, R51, c[0x0][0x2ec] ;  /* 0x0000bb0033c57a20 */ /* 0x004ff20000410000 */
        /* <DEDUP_REMOVED lines=30> */
[----:B------:R-:W2:Y:S01]  /*ed00*/  MUFU.TANH R215, R215 ;  /* 0x000000d700d77308 */ /* 0x000ea20000002400 */
[----:B-1----:R-:W-:Y:S09]  /*ed10*/  MOV R196, R2 ;  /* 0x0000000200c47202 */ /* 0x002ff20000000f00 */
[----:B------:R-:W1:Y:S01]  /*ed20*/  MUFU.TANH R217, R217 ;  /* 0x000000d900d97308 */ /* 0x000e620000002400 */
[----:B----4-:R-:W-:Y:S09]  /*ed30*/  MOV R197, R3 ;  /* 0x0000000300c57202 */ /* 0x010ff20000000f00 */
[----:B------:R-:W4:Y:S10]  /*ed40*/  MUFU.TANH R219, R219 ;  /* 0x000000db00db7308 */ /* 0x000f340000002400 */
        /* <DEDUP_REMOVED lines=12> */
[----:B------:R-:W1:Y:S10]  /*ee10*/  MUFU.TANH R229, R229 ;  /* 0x000000e500e57308 */ /* 0x000e740000002400 */
[----:B------:R-:W1:Y:S10]  /*ee20*/  MUFU.TANH R231, R231 ;  /* 0x000000e700e77308 */ /* 0x000e740000002400 */
[----:B------:R-:W1:Y:S10]  /*ee30*/  MUFU.TANH R235, R235 ;  /* 0x000000eb00eb7308 */ /* 0x000e740000002400 */
[----:B------:R-:W1:Y:S10]  /*ee40*/  MUFU.TANH R233, R233 ;  /* 0x000000e900e97308 */ /* 0x000e740000002400 */
[----:B------:R1:W1:Y:S10]  /*ee50*/  MUFU.TANH R135, R214 ;  /* 0x000000d600877308 */ /* 0x0002740000002400 */
[----:B------:R1:W1:Y:S10]  /*ee60*/  MUFU.TANH R131, R212 ;  /* 0x000000d400837308 */ /* 0x0002740000002400 */
[----:B------:R-:W1:Y:S10]  /*ee70*/  MUFU.TANH R237, R237 ;  /* 0x000000ed00ed7308 */ /* 0x000e740000002400 */
[----:B------:R-:W1:Y:S10]  /*ee80*/  MUFU.TANH R239, R239 ;  /* 0x000000ef00ef7308 */ /* 0x000e740000002400 */
[----:B------:R1:W1:Y:S10]  /*ee90*/  MUFU.TANH R121, R210 ;  /* 0x000000d200797308 */ /* 0x0002740000002400 */
[----:B------:R1:W1:Y:S10]  /*eea0*/  MUFU.TANH R126, R208 ;  /* 0x000000d0007e7308 */ /* 0x0002740000002400 */
[----:B------:R1:W1:Y:S10]  /*eeb0*/  MUFU.TANH R125, R206 ;  /* 0x000000ce007d7308 */ /* 0x0002740000002400 */
[----:B------:R1:W1:Y:S10]  /*eec0*/  MUFU.TANH R124, R65 ;  /* 0x00000041007c7308 */ /* 0x0002740000002400 */
[----:B------:R1:W1:Y:S10]  /*eed0*/  MUFU.TANH R53, R66 ;  /* 0x0000004200357308 */ /* 0x0002740000002400 */
[----:B------:R1:W1:Y:S01]  /*eee0*/  MUFU.TANH R52, R67 ;  /* 0x0000004300347308 */ /* 0x0002620000002400 */
        /* <DEDUP_REMOVED lines=11> */
[----:B------:R-:W-:Y:S02]  /*efa0*/  IADD3 R9, R9, -0x80, RZ ;  /* 0xffffff8009097810 */ /* 0x000fe40007ffe0ff */
[----:B------:R-:W-:Y:S02]  /*efb0*/  IABS R5, R8 ;  /* 0x0000000800057213 */ /* 0x000fe40000000000 */
[----:B------:R-:W-:Y:S03]  /*efc0*/  LOP3.LUT R8, R8, c[0x0][0x2d0], RZ, 0x3c, !PT ;  /* 0x0000b40008087a12 */ /* 0x000fe600078e3cff */
[----:B--2---:R-:W2:Y:S02]  /*efd0*/  MUFU.RCP R2, R4 ;  /* 0x0000000400027308 */ /* 0x004ea40000001000 */
[----:B--2---:R-:W-:Y:S08]  /*efe0*/  IADD3 R6, R2, 0xffffffe, RZ ;  /* 0x0ffffffe02067810 */ /* 0x004ff00007ffe0ff */
[----:B------:R-:W2:Y:S02]  /*eff0*/  F2I.FTZ.U32.TRUNC.NTZ R7, R6 ;  /* 0x0000000600077305 */ /* 0x000ea4000021f000 */
[--C-:B--2---:R-:W-:Y:S02]  /*f000*/  IMAD.MOV R2, RZ, RZ, -R7.reuse ;  /* 0x000000ffff027224 */ /* 0x104fe400078e0a07 */
        /* <DEDUP_REMOVED lines=49> */
.L_x_2019:
        /* <DEDUP_REMOVED lines=61> */
[C---:B---3--:R-:W-:Y:S03]  /*f6f0*/  @!P3 LEA R16, P1, R2.reuse, R192, 0x1 ;  /* 0x000000c00210b211 */ /* 0x048fe600078208ff */
        /* <DEDUP_REMOVED lines=29> */
.L_x_2018:
[----:B--234-:R-:W-:Y:S01]  /*f8d0*/  IADD3 R120, R178, -0x1, RZ ;  /* 0xffffffffb2787810 */ /* 0x01cfe20007ffe0ff */
[----:B------:R-:W-:Y:S03]  /*f8e0*/  LDSM.16.MT88.4 R20, [R118+0x9000] ;  /* 0x009000007614783b */ /* 0x000fe60000004200 */
[----:B------:R-:W-:Y:S04]  /*f8f0*/  LEA R2, R120, R177, 0x7 ;  /* 0x000000b178027211 */ /* 0x000fe800078e38ff */
[----:B------:R-:W-:Y:S01]  /*f900*/  I2F R11, R2 ;  /* 0x00000002000b7306 */ /* 0x000fe20000201400 */
[C---:B------:R-:W-:Y:S01]  /*f910*/  IADD3 R10, R2.reuse, 0x1, RZ ;  /* 0x00000001020a7810 */ /* 0x040fe20007ffe0ff */
[----:B------:R-:W-:Y:S01]  /*f920*/  LDSM.16.MT88.4 R28, [R168+0xb000] ;  /* 0x00b00000a81c783b */ /* 0x000fe20000004200 */
[C---:B------:R-:W-:Y:S02]  /*f930*/  IADD3 R6, R2.reuse, 0x18, RZ ;  /* 0x0000001802067810 */ /* 0x040fe40007ffe0ff */
[C---:B------:R-:W-:Y:S02]  /*f940*/  IADD3 R9, R2.reuse, 0x8, RZ ;  /* 0x0000000802097810 */ /* 0x040fe40007ffe0ff */
[C---:B-1----:R-:W-:Y:S02]  /*f950*/  IADD3 R67, R2.reuse, 0x41, RZ ;  /* 0x0000004102437810 */ /* 0x042fe40007ffe0ff */
[C---:B------:R-:W-:Y:S01]  /*f960*/  IADD3 R65, R2.reuse, 0x48, RZ ;  /* 0x0000004802417810 */ /* 0x040fe20007ffe0ff */
[----:B------:R-:W-:Y:S01]  /*f970*/  I2F R10, R10 ;  /* 0x0000000a000a7306 */ /* 0x000fe20000201400 */
[----:B------:R-:W-:Y:S01]  /*f980*/  LDSM.16.MT88.4 R36, [R118+0xb000] ;  /* 0x00b000007624783b */ /* 0x000fe20000004200 */
[C---:B------:R-:W-:Y:S02]  /*f990*/  IADD3 R51, R2.reuse, 0x10, RZ ;  /* 0x0000001002337810 */ /* 0x040fe40007ffe0ff */
[C---:B------:R-:W-:Y:S02]  /*f9a0*/  IADD3 R19, R2.reuse, 0x29, RZ ;  /* 0x0000002902137810 */ /* 0x040fe40007ffe0ff */
[C---:B------:R-:W-:Y:S02]  /*f9b0*/  IADD3 R49, R2.reuse, 0x11, RZ ;  /* 0x0000001102317810 */ /* 0x040fe40007ffe0ff */
[C---:B------:R-:W-:Y:S01]  /*f9c0*/  IADD3 R4, R2.reuse, 0x19, RZ ;  /* 0x0000001902047810 */ /* 0x040fe20007ffe0ff */
[----:B------:R-:W-:Y:S01]  /*f9d0*/  LDSM.16.MT88.4 R44, [R168+0xd000] ;  /* 0x00d00000a82c783b */ /* 0x000fe20000004200 */
[----:B------:R-:W-:Y:S01]  /*f9e0*/  I2F R6, R6 ;  /* 0x0000000600067306 */ /* 0x000fe20000201400 */
[C---:B------:R-:W-:Y:S02]  /*f9f0*/  IADD3 R8, R2.reuse, 0x9, RZ ;  /* 0x0000000902087810 */ /* 0x040fe40007ffe0ff */
[C---:B------:R-:W-:Y:S02]  /*fa00*/  IADD3 R17, R2.reuse, 0x30, RZ ;  /* 0x0000003002117810 */ /* 0x040fe40007ffe0ff */
[C---:B------:R-:W-:Y:S02]  /*fa10*/  IADD3 R15, R2.reuse, 0x31, RZ ;  /* 0x00000031020f7810 */ /* 0x040fe40007ffe0ff */
[----:B------:R-:W-:Y:S01]  /*fa20*/  LDSM.16.MT88.4 R60, [R118+0xd000] ;  /* 0x00d00000763c783b */ /* 0x000fe20000004200 */
[C---:B------:R-:W-:Y:S02]  /*fa30*/  IADD3 R13, R2.reuse, 0x38, RZ ;  /* 0x00000038020d7810 */ /* 0x040fe40007ffe0ff */
[----:B------:R-:W-:Y:S01]  /*fa40*/  I2F R9, R9 ;  /* 0x0000000900097306 */ /* 0x000fe20000201400 */
[C---:B------:R-:W-:Y:S02]  /*fa50*/  IADD3 R7, R2.reuse, 0x20, RZ ;  /* 0x0000002002077810 */ /* 0x040fe40007ffe0ff */
[C---:B------:R-:W-:Y:S02]  /*fa60*/  IADD3 R5, R2.reuse, 0x21, RZ ;  /* 0x0000002102057810 */ /* 0x040fe40007ffe0ff */
[C---:B------:R-:W-:Y:S02]  /*fa70*/  IADD3 R3, R2.reuse, 0x28, RZ ;  /* 0x0000002802037810 */ /* 0x040fe40007ffe0ff */
[----:B------:R-:W-:Y:S03]  /*fa80*/  IADD3 R127, R2, 0x69, RZ ;  /* 0x00000069027f7810 */ /* 0x000fe60007ffe0ff */
        /* <DEDUP_REMOVED lines=18> */
[C---:B------:R-:W-:Y:S02]  /*fbb0*/  FFMA.FTZ R211, R0.reuse, R10, R211 ;  /* 0x0000000a00d37223 */ /* 0x040fe400000100d3 */
[C---:B------:R-:W-:Y:S01]  /*fbc0*/  FFMA.FTZ R50, R0.reuse, R6, R227 ;  /* 0x0000000600327223 */ /* 0x040fe200000100e3 */
[----:B------:R-:W-:Y:S01]  /*fbd0*/  FMNMX.FTZ R12, R205, R116, !PT ;  /* 0x00000074cd0c7209 */ /* 0x000fe20007810000 */
[C---:B------:R-:W-:Y:S01]  /*fbe0*/  FFMA.FTZ R203, R0.reuse, R6, R203 ;  /* 0x0000000600cb7223 */ /* 0x040fe200000100cb */
[----:B------:R-:W1:Y:S01]  /*fbf0*/  I2F R11, R11 ;  /* 0x0000000b000b7306 */ /* 0x000e620000201400 */
[----:B------:R-:W-:Y:S01]  /*fc00*/  FMNMX.FTZ R6, R209, R117, !PT ;  /* 0x00000075d1067209 */ /* 0x000fe20007810000 */
[C---:B------:R-:W-:Y:S02]  /*fc10*/  FFMA.FTZ R207, R0.reuse, R10, R207 ;  /* 0x0000000a00cf7223 */ /* 0x040fe400000100cf */
[CC--:B------:R-:W-:Y:S01]  /*fc20*/  FFMA.FTZ R217, R0.reuse, R9.reuse, R217 ;  /* 0x0000000900d97223 */ /* 0x0c0fe200000100d9 */
[----:B------:R-:W-:Y:S01]  /*fc30*/  FMNMX.FTZ R6, R211, R6, !PT ;  /* 0x00000006d3067209 */ /* 0x000fe20007810000 */
[C---:B------:R-:W-:Y:S02]  /*fc40*/  FFMA.FTZ R219, R0.reuse, R8, R219 ;  /* 0x0000000800db7223 */ /* 0x040fe400000100db */
[C---:B------:R-:W-:Y:S01]  /*fc50*/  FFMA.FTZ R213, R0.reuse, R9, R213 ;  /* 0x0000000900d57223 */ /* 0x040fe200000100d5 */
[----:B------:R-:W-:Y:S01]  /*fc60*/  FMNMX.FTZ R10, R217, R6, !PT ;  /* 0x00000006d90a7209 */ /* 0x000fe20007810000 */
[C---:B------:R-:W-:Y:S01]  /*fc70*/  FFMA.FTZ R204, R0.reuse, R51, R204 ;  /* 0x0000003300cc7223 */ /* 0x040fe200000100cc */
[----:B------:R-:W-:Y:S01]  /*fc80*/  FMNMX.FTZ R6, R207, R12, !PT ;  /* 0x0000000ccf067209 */ /* 0x000fe20007810000 */
[----:B------:R-:W-:Y:S01]  /*fc90*/  FFMA.FTZ R215, R0, R8, R215 ;  /* 0x0000000800d77223 */ /* 0x000fe200000100d7 */
[----:B------:R-:W-:Y:S01]  /*fca0*/  IADD3 R9, R2, 0x40, RZ ;  /* 0x0000004002097810 */ /* 0x000fe20007ffe0ff */
[CC--:B------:R-:W-:Y:S01]  /*fcb0*/  FFMA.FTZ R164, R0.reuse, R19.reuse, R164 ;  /* 0x0000001300a47223 */ /* 0x0c0fe200000100a4 */
[----:B------:R-:W-:Y:S01]  /*fcc0*/  FMNMX.FTZ R6, R213, R6, !PT ;  /* 0x00000006d5067209 */ /* 0x000fe20007810000 */
[C---:B------:R-:W-:Y:S01]  /*fcd0*/  FFMA.FTZ R149, R0.reuse, R19, R149 ;  /* 0x0000001300957223 */ /* 0x040fe20000010095 */
[----:B------:R-:W-:Y:S01]  /*fce0*/  FMNMX.FTZ R19, R219, R10, !PT ;  /* 0x0000000adb137209 */ /* 0x000fe20007810000 */
[C---:B------:R-:W-:Y:S01]  /*fcf0*/  FFMA.FTZ R51, R0.reuse, R51, R223 ;  /* 0x0000003300337223 */ /* 0x040fe200000100df */
[----:B------:R-:W2:Y:S01]  /*fd00*/  I2F R9, R9 ;  /* 0x0000000900097306 */ /* 0x000ea20000201400 */
[CC--:B------:R-:W-:Y:S01]  /*fd10*/  FFMA.FTZ R202, R0.reuse, R49.reuse, R202 ;  /* 0x0000003100ca7223 */ /* 0x0c0fe200000100ca */
[----:B------:R-:W-:Y:S01]  /*fd20*/  FMNMX.FTZ R6, R215, R6, !PT ;  /* 0x00000006d7067209 */ /* 0x000fe20007810000 */
[----:B------:R-:W-:Y:S01]  /*fd30*/  FFMA.FTZ R49, R0, R49, R221 ;  /* 0x0000003100317223 */ /* 0x000fe200000100dd */
[----:B------:R-:W-:Y:S01]  /*fd40*/  FMNMX.FTZ R19, R204, R19, !PT ;  /* 0x00000013cc137209 */ /* 0x000fe20007810000 */
[C---:B------:R-:W-:Y:S01]  /*fd50*/  FFMA.FTZ R48, R0.reuse, R4, R225 ;  /* 0x0000000400307223 */ /* 0x040fe200000100e1 */
        /* <DEDUP_REMOVED lines=23> */
[----:B------:R-:W-:Y:S01]  /*fed0*/  FFMA.FTZ R161, R0, R15, R161 ;  /* 0x0000000f00a17223 */ /* 0x000fe200000100a1 */
[----:B------:R-:W-:Y:S01]  /*fee0*/  IADD3 R4, R2, 0x49, RZ ;  /* 0x0000004902047810 */ /* 0x000fe20007ffe0ff */
[----:B------:R-:W-:Y:S01]  /*fef0*/  FFMA.FTZ R66, R0, R65, R235 ;  /* 0x0000004100427223 */ /* 0x000fe200000100eb */
[----:B------:R-:W-:Y:S01]  /*ff00*/  FMNMX.FTZ R19, R164, R19, !PT ;  /* 0x00000013a4137209 */ /* 0x000fe20007810000 */
[C---:B------:R-:W-:Y:S01]  /*ff10*/  FFMA.FTZ R65, R0.reuse, R65, R231 ;  /* 0x0000004100417223 */ /* 0x040fe200000100e7 */
[----:B------:R-:W-:Y:S01]  /*ff20*/  FMNMX.FTZ R6, R165, R6, !PT ;  /* 0x00000006a5067209 */ /* 0x000fe20007810000 */
[----:B------:R-:W-:Y:S01]  /*ff30*/  FFMA.FTZ R159, R0, R13, R159 ;  /* 0x0000000d009f7223 */ /* 0x000fe2000001009f */
[----:B------:R-:W3:Y:S01]  /*ff40*/  I2F R4, R4 ;  /* 0x0000000400047306 */ /* 0x000ee20000201400 */
[----:B------:R-:W-:Y:S01]  /*ff50*/  IADD3 R7, R2, 0x50, RZ ;  /* 0x0000005002077810 */ /* 0x000fe20007ffe0ff */
[----:B------:R-:W-:Y:S01]  /*ff60*/  FFMA.FTZ R152, R0, R67, R152 ;  /* 0x0000004300987223 */ /* 0x000fe20000010098 */
[----:B------:R-:W-:Y:S01]  /*ff70*/  FMNMX.FTZ R19, R156, R19, !PT ;  /* 0x000000139c137209 */ /* 0x000fe20007810000 */
[C---:B------:R-:W-:Y:S01]  /*ff80*/  FFMA.FTZ R67, R0.reuse, R67, R229 ;  /* 0x0000004300437223 */ /* 0x040fe200000100e5 */
[----:B------:R-:W-:Y:S01]  /*ff90*/  FMNMX.FTZ R6, R149, R6, !PT ;  /* 0x0000000695067209 */ /* 0x000fe20007810000 */
[----:B-1----:R-:W-:Y:S01]  /*ffa0*/  FFMA.FTZ R158, R0, R11, R158 ;  /* 0x0000000b009e7223 */ /* 0x002fe2000001009e */
[----:B------:R-:W-:Y:S01]  /*ffb0*/  IADD3 R5, R2, 0x51, RZ ;  /* 0x0000005102057810 */ /* 0x000fe20007ffe0ff */
[----:B--2---:R-:W-:Y:S01]  /*ffc0*/  FFMA.FTZ R154, R0, R9, R154 ;  /* 0x00000009009a7223 */ /* 0x004fe2000001009a */
[----:B------:R-:W-:Y:S01]  /*ffd0*/  FMNMX.FTZ R19, R162, R19, !PT ;  /* 0x00000013a2137209 */ /* 0x000fe20007810000 */
[----:B------:R-:W1:Y:S01]  /*ffe0*/  I2F R7, R7 ;  /* 0x0000000700077306 */ /* 0x000e620000201400 */
[----:B------:R-:W-:Y:S01]  /*fff0*/  FMNMX.FTZ R6, R163, R6, !PT ;  /* 0x00000006a3067209 */ /* 0x000fe20007810000 */
[----:B------:R-:W-:Y:S01]  /*10000*/  FFMA.FTZ R157, R0, R11, R157 ;  /* 0x0000000b009d7223 */ /* 0x000fe2000001009d */
[----:B------:R-:W-:Y:S01]  /*10010*/  IADD3 R3, R2, 0x58, RZ ;  /* 0x0000005802037810 */ /* 0x000fe20007ffe0ff */
[----:B------:R-:W-:Y:S01]  /*10020*/  FFMA.FTZ R155, R0, R9, R155 ;  /* 0x00000009009b7223 */ /* 0x000fe2000001009b */
[----:B------:R-:W-:Y:S01]  /*10030*/  FMNMX.FTZ R19, R160, R19, !PT ;  /* 0x00000013a0137209 */ /* 0x000fe20007810000 */
[----:B------:R-:W-:Y:S01]  /*10040*/  FFMA.FTZ R127, R0, R127, R237 ;  /* 0x0000007f007f7223 */ /* 0x000fe200000100ed */
[----:B------:R-:W-:Y:S02]  /*10050*/  FMNMX.FTZ R6, R161, R6, !PT ;  /* 0x00000006a1067209 */ /* 0x000fe40007810000 */
        /* <DEDUP_REMOVED lines=12> */
[CC--:B-1----:R-:W-:Y:S01]  /*10120*/  FFMA.FTZ R148, R0.reuse, R7.reuse, R148 ;  /* 0x0000000700947223 */ /* 0x0c2fe20000010094 */
[----:B------:R-:W-:Y:S01]  /*10130*/  FMNMX.FTZ R6, R155, R6, !PT ;  /* 0x000000069b067209 */ /* 0x000fe20007810000 */
[----:B------:R-:W-:Y:S01]  /*10140*/  FFMA.FTZ R145, R0, R7, R145 ;  /* 0x0000000700917223 */ /* 0x000fe20000010091 */
[----:B------:R-:W-:Y:S02]  /*10150*/  IADD3 R9, R2, 0x68, RZ ;  /* 0x0000006802097810 */ /* 0x000fe40007ffe0ff */
[----:B------:R-:W-:Y:S01]  /*10160*/  FMNMX.FTZ R19, R66, R19, !PT ;  /* 0x0000001342137209 */ /* 0x000fe20007810000 */
[----:B------:R-:W1:Y:S01]  /*10170*/  I2F R17, R8 ;  /* 0x0000000800117306 */ /* 0x000e620000201400 */
[----:B------:R-:W-:Y:S02]  /*10180*/  FMNMX.FTZ R6, R67, R6, !PT ;  /* 0x0000000643067209 */ /* 0x000fe40007810000 */
[----:B------:R-:W-:Y:S01]  /*10190*/  FMNMX.FTZ R7, R64, R19, !PT ;  /* 0x0000001340077209 */ /* 0x000fe20007810000 */
[CC--:B--2---:R-:W-:Y:S01]  /*101a0*/  FFMA.FTZ R146, R0.reuse, R5.reuse, R146 ;  /* 0x0000000500927223 */ /* 0x0c4fe20000010092 */
[----:B------:R-:W-:Y:S01]  /*101b0*/  FMNMX.FTZ R6, R65, R6, !PT ;  /* 0x0000000641067209 */ /* 0x000fe20007810000 */
[----:B------:R-:W-:Y:S01]  /*101c0*/  FFMA.FTZ R143, R0, R5, R143 ;  /* 0x00000005008f7223 */ /* 0x000fe2000001008f */
[----:B------:R-:W-:Y:S02]  /*101d0*/  IADD3 R15, R2, 0x70, RZ ;  /* 0x00000070020f7810 */ /* 0x000fe40007ffe0ff */
[----:B------:R-:W-:Y:S01]  /*101e0*/  FMNMX.FTZ R7, R148, R7, !PT ;  /* 0x0000000794077209 */ /* 0x000fe20007810000 */
[----:B------:R-:W2:Y:S01]  /*101f0*/  I2F R13, R13 ;  /* 0x0000000d000d7306 */ /* 0x000ea20000201400 */
[----:B------:R-:W-:Y:S02]  /*10200*/  FMNMX.FTZ R6, R147, R6, !PT ;  /* 0x0000000693067209 */ /* 0x000fe40007810000 */
[----:B------:R-:W-:Y:S01]  /*10210*/  IADD3 R4, R2, 0x71, RZ ;  /* 0x0000007102047810 */ /* 0x000fe20007ffe0ff */
[----:B---3--:R-:W-:Y:S01]  /*10220*/  FFMA.FTZ R144, R0, R3, R144 ;  /* 0x0000000300907223 */ /* 0x008fe20000010090 */
[----:B------:R-:W-:Y:S01]  /*10230*/  FMNMX.FTZ R7, R146, R7, !PT ;  /* 0x0000000792077209 */ /* 0x000fe20007810000 */
[----:B------:R-:W-:Y:S01]  /*10240*/  FFMA.FTZ R139, R0, R3, R139 ;  /* 0x00000003008b7223 */ /* 0x000fe2000001008b */
[----:B------:R-:W-:Y:S02]  /*10250*/  FMNMX.FTZ R6, R145, R6, !PT ;  /* 0x0000000691067209 */ /* 0x000fe40007810000 */
[----:B------:R-:W-:Y:S01]  /*10260*/  IADD3 R5, R2, 0x78, RZ ;  /* 0x0000007802057810 */ /* 0x000fe20007ffe0ff */
[----:B------:R-:W3:Y:S01]  /*10270*/  I2F R11, R11 ;  /* 0x0000000b000b7306 */ /* 0x000ee20000201400 */
[----:B------:R-:W-:Y:S02]  /*10280*/  FMNMX.FTZ R7, R144, R7, !PT ;  /* 0x0000000790077209 */ /* 0x000fe40007810000 */
[----:B------:R-:W-:Y:S01]  /*10290*/  FMNMX.FTZ R6, R143, R6, !PT ;  /* 0x000000068f067209 */ /* 0x000fe20007810000 */
[-C--:B-1----:R-:W-:Y:S01]  /*102a0*/  FFMA.FTZ R142, R0, R17.reuse, R142 ;  /* 0x00000011008e7223 */ /* 0x082fe2000001008e */
[----:B------:R-:W-:Y:S01]  /*102b0*/  IADD3 R3, R2, 0x79, RZ ;  /* 0x0000007902037810 */ /* 0x000fe20007ffe0ff */
[----:B------:R-:W-:Y:S01]  /*102c0*/  FFMA.FTZ R135, R0, R17, R135 ;  /* 0x0000001100877223 */ /* 0x000fe20000010087 */
[----:B------:R-:W-:Y:S02]  /*102d0*/  FMNMX.FTZ R6, R139, R6, !PT ;  /* 0x000000068b067209 */ /* 0x000fe40007810000 */
[----:B------:R-:W-:Y:S01]  /*102e0*/  FMNMX.FTZ R7, R142, R7, !PT ;  /* 0x000000078e077209 */ /* 0x000fe20007810000 */
[----:B------:R-:W1:Y:S01]  /*102f0*/  I2F R9, R9 ;  /* 0x0000000900097306 */ /* 0x000e620000201400 */
[----:B------:R-:W-:Y:S01]  /*10300*/  FMNMX.FTZ R6, R135, R6, !PT ;  /* 0x0000000687067209 */ /* 0x000fe20007810000 */
[CC--:B--2---:R-:W-:Y:S02]  /*10310*/  FFMA.FTZ R134, R0.reuse, R13.reuse, R134 ;  /* 0x0000000d00867223 */ /* 0x0c4fe40000010086 */
[----:B------:R-:W-:Y:S03]  /*10320*/  FFMA.FTZ R133, R0, R13, R133 ;  /* 0x0000000d00857223 */ /* 0x000fe60000010085 */
[----:B------:R-:W-:Y:S03]  /*10330*/  FMNMX.FTZ R7, R134, R7, !PT ;  /* 0x0000000786077209 */ /* 0x000fe60007810000 */
[----:B------:R-:W2:Y:S01]  /*10340*/  I2F R15, R15 ;  /* 0x0000000f000f7306 */ /* 0x000ea20000201400 */
[----:B------:R-:W-:Y:S01]  /*10350*/  FMNMX.FTZ R6, R133, R6, !PT ;  /* 0x0000000685067209 */ /* 0x000fe20007810000 */
[CC--:B---3--:R-:W-:Y:S02]  /*10360*/  FFMA.FTZ R132, R0.reuse, R11.reuse, R132 ;  /* 0x0000000b00847223 */ /* 0x0c8fe40000010084 */
[----:B------:R-:W-:Y:S03]  /*10370*/  FFMA.FTZ R131, R0, R11, R131 ;  /* 0x0000000b00837223 */ /* 0x000fe60000010083 */
[----:B------:R-:W-:Y:S03]  /*10380*/  FMNMX.FTZ R7, R132, R7, !PT ;  /* 0x0000000784077209 */ /* 0x000fe60007810000 */
[----:B------:R-:W3:Y:S01]  /*10390*/  I2F R4, R4 ;  /* 0x0000000400047306 */ /* 0x000ee20000201400 */
[----:B------:R-:W-:Y:S01]  /*103a0*/  FMNMX.FTZ R6, R131, R6, !PT ;  /* 0x0000000683067209 */ /* 0x000fe20007810000 */
[CC--:B-1----:R-:W-:Y:S02]  /*103b0*/  FFMA.FTZ R130, R0.reuse, R9.reuse, R130 ;  /* 0x0000000900827223 */ /* 0x0c2fe40000010082 */
[----:B------:R-:W-:Y:S03]  /*103c0*/  FFMA.FTZ R129, R0, R9, R129 ;  /* 0x0000000900817223 */ /* 0x000fe60000010081 */
[----:B------:R-:W-:Y:S03]  /*103d0*/  FMNMX.FTZ R7, R130, R7, !PT ;  /* 0x0000000782077209 */ /* 0x000fe60007810000 */
[----:B------:R-:W1:Y:S01]  /*103e0*/  I2F R5, R5 ;  /* 0x0000000500057306 */ /* 0x000e620000201400 */
[----:B------:R-:W-:Y:S02]  /*103f0*/  FMNMX.FTZ R6, R129, R6, !PT ;  /* 0x0000000681067209 */ /* 0x000fe40007810000 */
[----:B------:R-:W-:Y:S01]  /*10400*/  FMNMX.FTZ R7, R128, R7, !PT ;  /* 0x0000000780077209 */ /* 0x000fe20007810000 */
[CC--:B--2---:R-:W-:Y:S02]  /*10410*/  FFMA.FTZ R126, R0.reuse, R15.reuse, R126 ;  /* 0x0000000f007e7223 */ /* 0x0c4fe4000001007e */
[----:B------:R-:W-:Y:S02]  /*10420*/  FFMA.FTZ R122, R0, R15, R239 ;  /* 0x0000000f007a7223 */ /* 0x000fe400000100ef */
[----:B------:R-:W-:Y:S01]  /*10430*/  LDSM.16.MT88.4 R12, [R168+0x9000] ;  /* 0x00900000a80c783b */ /* 0x000fe20000004200 */
[----:B------:R-:W-:Y:S01]  /*10440*/  FMNMX.FTZ R2, R126, R7, !PT ;  /* 0x000000077e027209 */ /* 0x000fe20007810000 */
[----:B------:R-:W2:Y:S01]  /*10450*/  I2F R3, R3 ;  /* 0x0000000300037306 */ /* 0x000ea20000201400 */
[----:B------:R-:W-:Y:S01]  /*10460*/  FMNMX.FTZ R7, R127, R6, !PT ;  /* 0x000000067f077209 */ /* 0x000fe20007810000 */
[CC--:B---3--:R-:W-:Y:S02]  /*10470*/  FFMA.FTZ R125, R0.reuse, R4.reuse, R125 ;  /* 0x00000004007d7223 */ /* 0x0c8fe4000001007d */
[----:B------:R-:W-:Y:S01]  /*10480*/  FFMA.FTZ R121, R0, R4, R121 ;  /* 0x0000000400797223 */ /* 0x000fe20000010079 */
[----:B------:R-:W-:Y:S02]  /*10490*/  FMNMX.FTZ R4, R122, R7, !PT ;  /* 0x000000077a047209 */ /* 0x000fe40007810000 */
[----:B------:R-:W-:Y:S02]  /*104a0*/  FMNMX.FTZ R2, R125, R2, !PT ;  /* 0x000000027d027209 */ /* 0x000fe40007810000 */
[----:B------:R-:W-:Y:S01]  /*104b0*/  FMNMX.FTZ R4, R121, R4, !PT ;  /* 0x0000000479047209 */ /* 0x000fe20007810000 */
[CC--:B-1----:R-:W-:Y:S02]  /*104c0*/  FFMA.FTZ R53, R0.reuse, R5.reuse, R53 ;  /* 0x0000000500357223 */ /* 0x0c2fe40000010035 */
[C---:B------:R-:W-:Y:S03]  /*104d0*/  FFMA.FTZ R123, R0.reuse, R5, R123 ;  /* 0x00000005007b7223 */ /* 0x040fe6000001007b */
[----:B------:R-:W-:Y:S01]  /*104e0*/  FMNMX.FTZ R9, R53, R2, !PT ;  /* 0x0000000235097209 */ /* 0x000fe20007810000 */
[CC--:B--2---:R-:W-:Y:S02]  /*104f0*/  FFMA.FTZ R52, R0.reuse, R3.reuse, R52 ;  /* 0x0000000300347223 */ /* 0x0c4fe40000010034 */
[----:B------:R-:W-:Y:S01]  /*10500*/  FFMA.FTZ R124, R0, R3, R124 ;  /* 0x00000003007c7223 */ /* 0x000fe2000001007c */
[----:B------:R-:W-:Y:S02]  /*10510*/  FMNMX.FTZ R3, R123, R4, !PT ;  /* 0x000000047b037209 */ /* 0x000fe40007810000 */
[----:B------:R-:W-:Y:S02]  /*10520*/  FMNMX.FTZ R7, R52, R9, !PT ;  /* 0x0000000934077209 */ /* 0x000fe40007810000 */
[----:B------:R-:W-:Y:S03]  /*10530*/  FMNMX.FTZ R8, R124, R3, !PT ;  /* 0x000000037c087209 */ /* 0x000fe60007810000 */
[----:B------:R-:W1:Y:S08]  /*10540*/  SHFL.BFLY PT, R2, R7, 0x2, 0x1f ;  /* 0x0c401f0007027f89 */ /* 0x000e7000000e0000 */
        /* <DEDUP_REMOVED lines=14> */
[----:B------:R-:W-:Y:S01]  /*10630*/  FMUL.FTZ R116, R3, c[0x0][0x23c] ;  /* 0x00008f0003747a20 */ /* 0x000fe20000410000 */
[----:B------:R-:W1:Y:S01]  /*10640*/  MUFU.EX2 R54, R54 ;  /* 0x0000003600367308 */ /* 0x000e620000000800 */
[----:B------:R-:W-:Y:S02]  /*10650*/  FMUL.FTZ R55, R4, c[0x0][0x23c] ;  /* 0x00008f0004377a20 */ /* 0x000fe40000410000 */
[--C-:B------:R-:W-:Y:S01]  /*10660*/  FFMA.FTZ R151, R209, c[0x0][0x23c], -R117.reuse ;  /* 0x00008f00d1977a23 */ /* 0x100fe20000010875 */
[----:B------:R-:W-:Y:S01]  /*10670*/  FSEL R116, R116, RZ, P0 ;  /* 0x000000ff74747208 */ /* 0x000fe20000000000 */
[--C-:B------:R-:W-:Y:S01]  /*10680*/  FFMA.FTZ R150, R211, c[0x0][0x23c], -R117.reuse ;  /* 0x00008f00d3967a23 */ /* 0x100fe20000010875 */
[----:B------:R-:W-:Y:S01]  /*10690*/  ISETP.GT.AND P0, PT, R178, 0x1, PT ;  /* 0x00000001b200780c */ /* 0x000fe20003f04270 */
[--C-:B------:R-:W-:Y:S01]  /*106a0*/  FFMA.FTZ R141, R217, c[0x0][0x23c], -R117.reuse ;  /* 0x00008f00d98d7a23 */ /* 0x100fe20000010875 */
[----:B------:R-:W-:Y:S01]  /*106b0*/  MOV R178, R120 ;  /* 0x0000007800b27202 */ /* 0x000fe20000000f00 */
        /* <DEDUP_REMOVED lines=44> */
[----:B------:R-:W-:Y:S02]  /*10980*/  FMUL.FTZ R51, R54, R71 ;  /* 0x0000004736337220 */ /* 0x000fe40000410000 */
[--C-:B------:R-:W-:Y:S02]  /*10990*/  FFMA.FTZ R77, R49, c[0x0][0x23c], -R116.reuse ;  /* 0x00008f00314d7a23 */ /* 0x100fe40000010874 */
[----:B------:R-:W-:Y:S01]  /*109a0*/  FMUL.FTZ R49, R55, R69 ;  /* 0x0000004537317220 */ /* 0x000fe20000410000 */
[----:B------:R-:W-:Y:S01]  /*109b0*/  MUFU.EX2 R138, R138 ;  /* 0x0000008a008a7308 */ /* 0x000fe20000000800 */
[--C-:B------:R-:W-:Y:S02]  /*109c0*/  FFMA.FTZ R76, R202, c[0x0][0x23c], -R117.reuse ;  /* 0x00008f00ca4c7a23 */ /* 0x100fe40000010875 */
[--C-:B------:R-:W-:Y:S02]  /*109d0*/  FFMA.FTZ R79, R204, c[0x0][0x23c], -R117.reuse ;  /* 0x00008f00cc4f7a23 */ /* 0x100fe40000010875 */
[--C-:B------:R-:W-:Y:S02]  /*109e0*/  FFMA.FTZ R87, R198, c[0x0][0x23c], -R117.reuse ;  /* 0x00008f00c6577a23 */ /* 0x100fe40000010875 */
[--C-:B------:R-:W-:Y:S02]  /*109f0*/  FFMA.FTZ R85, R166, c[0x0][0x23c], -R117.reuse ;  /* 0x00008f00a6557a23 */ /* 0x100fe40000010875 */
[--C-:B------:R-:W-:Y:S01]  /*10a00*/  FFMA.FTZ R84, R164, c[0x0][0x23c], -R117.reuse ;  /* 0x00008f00a4547a23 */ /* 0x100fe20000010875 */
[----:B------:R-:W2:Y:S01]  /*10a10*/  MUFU.EX2 R137, R137 ;  /* 0x0000008900897308 */ /* 0x000ea20000000800 */
[--C-:B------:R-:W-:Y:S02]  /*10a20*/  FFMA.FTZ R86, R167, c[0x0][0x23c], -R116.reuse ;  /* 0x00008f00a7567a23 */ /* 0x100fe40000010874 */
[--C-:B------:R-:W-:Y:S01]  /*10a30*/  FFMA.FTZ R93, R53, c[0x0][0x23c], -R117.reuse ;  /* 0x00008f00355d7a23 */ /* 0x100fe20000010875 */
[----:B-1----:R-:W-:Y:S01]  /*10a40*/  F2FP.BF16.PACK_AB R56, R140, R153 ;  /* 0x000000998c38723e */ /* 0x002fe200000010ff */
[----:B------:R-:W-:Y:S02]  /*10a50*/  FFMA.FTZ R94, R125, c[0x0][0x23c], -R117 ;  /* 0x00008f007d5e7a23 */ /* 0x000fe40000010875 */
[--C-:B------:R-:W-:Y:S02]  /*10a60*/  FFMA.FTZ R92, R122, c[0x0][0x23c], -R116.reuse ;  /* 0x00008f007a5c7a23 */ /* 0x100fe40000010874 */
[--C-:B------:R-:W-:Y:S01]  /*10a70*/  FFMA.FTZ R143, R143, c[0x0][0x23c], -R116.reuse ;  /* 0x00008f008f8f7a23 */ /* 0x100fe20000010874 */
[----:B------:R-:W-:Y:S01]  /*10a80*/  MUFU.EX2 R76, R76 ;  /* 0x0000004c004c7308 */ /* 0x000fe20000000800 */
[--C-:B------:R-:W-:Y:S02]  /*10a90*/  FFMA.FTZ R139, R139, c[0x0][0x23c], -R116.reuse ;  /* 0x00008f008b8b7a23 */ /* 0x100fe40000010874 */
[----:B------:R-:W-:Y:S02]  /*10aa0*/  FFMA.FTZ R153, R55, R194, R153 ;  /* 0x000000c237997223 */ /* 0x000fe40000010099 */
[--C-:B------:R-:W-:Y:S02]  /*10ab0*/  FFMA.FTZ R134, R134, c[0x0][0x23c], -R117.reuse ;  /* 0x00008f0086867a23 */ /* 0x100fe40000010875 */
[--C-:B------:R-:W-:Y:S02]  /*10ac0*/  FFMA.FTZ R130, R130, c[0x0][0x23c], -R117.reuse ;  /* 0x00008f0082827a23 */ /* 0x100fe40000010875 */
[----:B------:R-:W-:Y:S01]  /*10ad0*/  FFMA.FTZ R126, R126, c[0x0][0x23c], -R117 ;  /* 0x00008f007e7e7a23 */ /* 0x000fe20000010875 */
[----:B------:R-:W-:Y:S01]  /*10ae0*/  MUFU.EX2 R77, R77 ;  /* 0x0000004d004d7308 */ /* 0x000fe20000000800 */
[--C-:B------:R-:W-:Y:S02]  /*10af0*/  FFMA.FTZ R157, R157, c[0x0][0x23c], -R116.reuse ;  /* 0x00008f009d9d7a23 */ /* 0x100fe40000010874 */
[--C-:B------:R-:W-:Y:S01]  /*10b00*/  FFMA.FTZ R155, R155, c[0x0][0x23c], -R116.reuse ;  /* 0x00008f009b9b7a23 */ /* 0x100fe20000010874 */
[----:B--2---:R-:W-:Y:S01]  /*10b10*/  F2FP.BF16.PACK_AB R58, R137, R138 ;  /* 0x0000008a893a723e */ /* 0x004fe200000010ff */
[--C-:B------:R-:W-:Y:S02]  /*10b20*/  FFMA.FTZ R147, R147, c[0x0][0x23c], -R116.reuse ;  /* 0x00008f0093937a23 */ /* 0x100fe40000010874 */
[----:B------:R-:W-:Y:S02]  /*10b30*/  FFMA.FTZ R151, R54, R195, R151 ;  /* 0x000000c336977223 */ /* 0x000fe40000010097 */
[----:B------:R-:W-:Y:S01]  /*10b40*/  FADD.FTZ R153, R140, R153 ;  /* 0x000000998c997221 */ /* 0x000fe20000010000 */
[----:B------:R-:W-:Y:S01]  /*10b50*/  MUFU.EX2 R87, R87 ;  /* 0x0000005700577308 */ /* 0x000fe20000000800 */
[C---:B------:R-:W-:Y:S05]  /*10b60*/  HMMA.16816.F32.BF16 R4, R56.reuse, R12, R4 ;  /* 0x0000000c3804723c */ /* 0x040fea0000041804 */
[----:B------:R-:W-:Y:S02]  /*10b70*/  FADD.FTZ R138, R138, R153 ;  /* 0x000000998a8a7221 */ /* 0x000fe40000010000 */
[C---:B------:R-:W-:Y:S01]  /*10b80*/  FMUL.FTZ R12, R55.reuse, R104 ;  /* 0x00000068370c7220 */ /* 0x040fe20000410000 */
[C---:B------:R-:W-:Y:S01]  /*10b90*/  HMMA.16816.F32.BF16 R8, R56.reuse, R14, R8 ;  /* 0x0000000e3808723c */ /* 0x040fe20000041808 */
[----:B------:R-:W1:Y:S03]  /*10ba0*/  MUFU.EX2 R79, R79 ;  /* 0x0000004f004f7308 */ /* 0x000e660000000800 */
[----:B------:R-:W-:Y:S02]  /*10bb0*/  FMUL.FTZ R13, R55, R105 ;  /* 0x00000069370d7220 */ /* 0x000fe40000410000 */
[----:B------:R-:W-:Y:S02]  /*10bc0*/  FADD.FTZ R150, R150, R151 ;  /* 0x0000009796967221 */ /* 0x000fe40000010000 */
[C---:B------:R-:W-:Y:S03]  /*10bd0*/  FMUL.FTZ R14, R54.reuse, R106 ;  /* 0x0000006a360e7220 */ /* 0x040fe60000410000 */
[----:B------:R-:W2:Y:S01]  /*10be0*/  MUFU.EX2 R78, R78 ;  /* 0x0000004e004e7308 */ /* 0x000ea20000000800 */
[----:B------:R-:W-:Y:S02]  /*10bf0*/  FMUL.FTZ R15, R54, R107 ;  /* 0x0000006b360f7220 */ /* 0x000fe40000410000 */
[--C-:B------:R-:W-:Y:S02]  /*10c00*/  FFMA.FTZ R151, R148, c[0x0][0x23c], -R117.reuse ;  /* 0x00008f0094977a23 */ /* 0x100fe40000010875 */
[----:B------:R-:W-:Y:S02]  /*10c10*/  FFMA.FTZ R148, R135, c[0x0][0x23c], -R116 ;  /* 0x00008f0087947a23 */ /* 0x000fe40000010874 */
[----:B------:R-:W-:Y:S01]  /*10c20*/  FFMA.FTZ R135, R132, c[0x0][0x23c], -R117 ;  /* 0x00008f0084877a23 */ /* 0x000fe20000010875 */
[C---:B------:R-:W-:Y:S02]  /*10c30*/  HMMA.16816.F32.BF16 R12, R56.reuse, R20, R12 ;  /* 0x00000014380c723c */ /* 0x040fe4000004180c */
[----:B------:R-:W-:Y:S01]  /*10c40*/  MUFU.EX2 R85, R85 ;  /* 0x0000005500557308 */ /* 0x000fe20000000800 */
[----:B------:R-:W-:Y:S02]  /*10c50*/  FADD.FTZ R141, R141, R150 ;  /* 0x000000968d8d7221 */ /* 0x000fe40000010000 */
[--C-:B------:R-:W-:Y:S02]  /*10c60*/  FFMA.FTZ R131, R131, c[0x0][0x23c], -R116.reuse ;  /* 0x00008f0083837a23 */ /* 0x100fe40000010874 */
[----:B------:R-:W-:Y:S01]  /*10c70*/  FADD.FTZ R136, R136, R141 ;  /* 0x0000008d88887221 */ /* 0x000fe20000010000 */
[C---:B------:R-:W-:Y:S04]  /*10c80*/  HMMA.16816.F32.BF16 R16, R56.reuse, R22, R16 ;  /* 0x000000163810723c */ /* 0x040fe80000041810 */
[C---:B------:R-:W-:Y:S01]  /*10c90*/  FMUL.FTZ R20, R55.reuse, R96 ;  /* 0x0000006037147220 */ /* 0x040fe20000410000 */
[----:B------:R-:W-:Y:S01]  /*10ca0*/  MUFU.EX2 R84, R84 ;  /* 0x0000005400547308 */ /* 0x000fe20000000800 */
[----:B------:R-:W-:Y:S02]  /*10cb0*/  FMUL.FTZ R21, R55, R97 ;  /* 0x0000006137157220 */ /* 0x000fe40000410000 */
        /* <DEDUP_REMOVED lines=27> */
[C---:B------:R-:W-:Y:S02]  /*10e70*/  FMUL.FTZ R37, R55.reuse, R81 ;  /* 0x0000005137257220 */ /* 0x040fe40000410000 */
[--C-:B------:R-:W-:Y:S02]  /*10e80*/  FFMA.FTZ R81, R48, c[0x0][0x23c], -R117.reuse ;  /* 0x00008f0030517a23 */ /* 0x100fe40000010875 */
[C---:B------:R-:W-:Y:S04]  /*10e90*/  FMUL.FTZ R38, R54.reuse, R82 ;  /* 0x0000005236267220 */ /* 0x040fe80000410000 */
[----:B------:R-:W-:Y:S01]  /*10ea0*/  FMUL.FTZ R39, R54, R83 ;  /* 0x0000005336277220 */ /* 0x000fe20000410000 */
[----:B------:R-:W-:Y:S01]  /*10eb0*/  MUFU.EX2 R89, R89 ;  /* 0x0000005900597308 */ /* 0x000fe20000000800 */
[----:B------:R-:W-:Y:S02]  /*10ec0*/  FMUL.FTZ R48, R55, R68 ;  /* 0x0000004437307220 */ /* 0x000fe40000410000 */
[--C-:B------:R-:W-:Y:S02]  /*10ed0*/  FFMA.FTZ R82, R50, c[0x0][0x23c], -R117.reuse ;  /* 0x00008f0032527a23 */ /* 0x100fe40000010875 */
[C---:B------:R-:W-:Y:S01]  /*10ee0*/  FMUL.FTZ R50, R54.reuse, R70 ;  /* 0x0000004636327220 */ /* 0x040fe20000410000 */
[C---:B------:R-:W-:Y:S01]  /*10ef0*/  HMMA.16816.F32.BF16 R36, R56.reuse, R44, R36 ;  /* 0x0000002c3824723c */ /* 0x040fe20000041824 */
[----:B------:R-:W-:Y:S02]  /*10f00*/  LDSM.16.MT88.4 R68, [R168+0xc000] ;  /* 0x00c00000a844783b */ /* 0x000fe40000004200 */
[--C-:B------:R-:W-:Y:S01]  /*10f10*/  FFMA.FTZ R80, R201, c[0x0][0x23c], -R116.reuse ;  /* 0x00008f00c9507a23 */ /* 0x100fe20000010874 */
[----:B------:R-:W-:Y:S01]  /*10f20*/  MUFU.EX2 R161, R161 ;  /* 0x000000a100a17308 */ /* 0x000fe20000000800 */
[----:B------:R-:W-:Y:S02]  /*10f30*/  FFMA.FTZ R90, R165, c[0x0][0x23c], -R116 ;  /* 0x00008f00a55a7a23 */ /* 0x000fe40000010874 */
[C---:B------:R-:W-:Y:S01]  /*10f40*/  FMUL.FTZ R44, R55.reuse, R72 ;  /* 0x00000048372c7220 */ /* 0x040fe20000410000 */
[C---:B------:R-:W-:Y:S04]  /*10f50*/  HMMA.16816.F32.BF16 R40, R56.reuse, R46, R40 ;  /* 0x0000002e3828723c */ /* 0x040fe80000041828 */
[----:B------:R-:W-:Y:S02]  /*10f60*/  FMUL.FTZ R45, R55, R73 ;  /* 0x00000049372d7220 */ /* 0x000fe40000410000 */
[----:B------:R-:W3:Y:S01]  /*10f70*/  MUFU.EX2 R82, R82 ;  /* 0x0000005200527308 */ /* 0x000ee20000000800 */
[C---:B------:R-:W-:Y:S02]  /*10f80*/  FMUL.FTZ R46, R54.reuse, R74 ;  /* 0x0000004a362e7220 */ /* 0x040fe40000410000 */
[----:B------:R-:W-:Y:S02]  /*10f90*/  FMUL.FTZ R47, R54, R75 ;  /* 0x0000004b362f7220 */ /* 0x000fe40000410000 */
[----:B------:R-:W-:Y:S01]  /*10fa0*/  LDSM.16.MT88.4 R72, [R168+0xc400] ;  /* 0x00c40000a848783b */ /* 0x000fe20000004200 */
[----:B------:R-:W-:Y:S02]  /*10fb0*/  FADD.FTZ R55, R137, R138 ;  /* 0x0000008a89377221 */ /* 0x000fe40000010000 */
[--C-:B------:R-:W-:Y:S02]  /*10fc0*/  FFMA.FTZ R137, R128, c[0x0][0x23c], -R117.reuse ;  /* 0x00008f0080897a23 */ /* 0x100fe40000010875 */
[C---:B------:R-:W-:Y:S01]  /*10fd0*/  HMMA.16816.F32.BF16 R44, R56.reuse, R60, R44 ;  /* 0x0000003c382c723c */ /* 0x040fe2000004182c */
[----:B------:R-:W-:Y:S02]  /*10fe0*/  MUFU.EX2 R151, R151 ;  /* 0x0000009700977308 */ /* 0x000fe40000000800 */
[--C-:B------:R-:W-:Y:S02]  /*10ff0*/  FFMA.FTZ R83, R149, c[0x0][0x23c], -R116.reuse ;  /* 0x00008f0095537a23 */ /* 0x100fe40000010874 */
[--C-:B------:R-:W-:Y:S02]  /*11000*/  FFMA.FTZ R149, R158, c[0x0][0x23c], -R117.reuse ;  /* 0x00008f009e957a23 */ /* 0x100fe40000010875 */
[--C-:B------:R-:W-:Y:S01]  /*11010*/  FFMA.FTZ R158, R159, c[0x0][0x23c], -R116.reuse ;  /* 0x00008f009f9e7a23 */ /* 0x100fe20000010874 */
[----:B------:R-:W-:Y:S01]  /*11020*/  HMMA.16816.F32.BF16 R48, R56, R62, R48 ;  /* 0x0000003e3830723c */ /* 0x000fe20000041830 */
[----:B------:R-:W4:Y:S02]  /*11030*/  LDSM.16.MT88.4 R60, [R168+0x9400] ;  /* 0x00940000a83c783b */ /* 0x000f240000004200 */
[----:B------:R-:W5:Y:S01]  /*11040*/  MUFU.EX2 R81, R81 ;  /* 0x0000005100517308 */ /* 0x000f620000000800 */
[----:B------:R-:W-:Y:S02]  /*11050*/  FFMA.FTZ R99, R163, c[0x0][0x23c], -R116 ;  /* 0x00008f00a3637a23 */ /* 0x000fe40000010874 */
[----:B------:R-:W-:Y:S01]  /*11060*/  FFMA.FTZ R159, R66, c[0x0][0x23c], -R117 ;  /* 0x00008f00429f7a23 */ /* 0x000fe20000010875 */
[----:B-1----:R-:W-:Y:S01]  /*11070*/  F2FP.BF16.PACK_AB R57, R76, R79 ;  /* 0x0000004f4c39723e */ /* 0x002fe200000010ff */
[----:B------:R-:W-:Y:S01]  /*11080*/  FADD.FTZ R79, R79, R136 ;  /* 0x000000884f4f7221 */ /* 0x000fe20000010000 */
[C---:B--2---:R-:W-:Y:S01]  /*11090*/  F2FP.BF16.PACK_AB R56, R77.reuse, R78 ;  /* 0x0000004e4d38723e */ /* 0x044fe200000010ff */
[----:B------:R-:W-:Y:S02]  /*110a0*/  LDSM.16.MT88.4 R64, [R118+0xa000] ;  /* 0x00a000007640783b */ /* 0x000fe40000004200 */
[----:B------:R-:W-:Y:S01]  /*110b0*/  FADD.FTZ R78, R78, R55 ;  /* 0x000000374e4e7221 */ /* 0x000fe20000010000 */
[----:B------:R-:W1:Y:S01]  /*110c0*/  MUFU.EX2 R80, R80 ;  /* 0x0000005000507308 */ /* 0x000e620000000800 */
[----:B------:R-:W-:Y:S02]  /*110d0*/  FADD.FTZ R53, R76, R79 ;  /* 0x0000004f4c357221 */ /* 0x000fe40000010000 */
[--C-:B------:R-:W-:Y:S02]  /*110e0*/  FFMA.FTZ R163, R142, c[0x0][0x23c], -R117.reuse ;  /* 0x00008f008ea37a23 */ /* 0x100fe40000010875 */
[----:B------:R-:W-:Y:S02]  /*110f0*/  FFMA.FTZ R117, R52, c[0x0][0x23c], -R117 ;  /* 0x00008f0034757a23 */ /* 0x000fe40000010875 */
[----:B------:R-:W-:Y:S02]  /*11100*/  FADD.FTZ R52, R77, R78 ;  /* 0x0000004e4d347221 */ /* 0x000fe40000010000 */
[----:B------:R-:W-:Y:S01]  /*11110*/  LDSM.16.MT88.4 R76, [R118+0xc800] ;  /* 0x00c80000764c783b */ /* 0x000fe20000004200 */
[----:B------:R-:W-:Y:S01]  /*11120*/  MUFU.EX2 R90, R90 ;  /* 0x0000005a005a7308 */ /* 0x000fe20000000800 */
[--C-:B------:R-:W-:Y:S02]  /*11130*/  FFMA.FTZ R142, R145, c[0x0][0x23c], -R116.reuse ;  /* 0x00008f00918e7a23 */ /* 0x100fe40000010874 */
[----:B---3--:R-:W-:Y:S01]  /*11140*/  FADD.FTZ R54, R82, R53 ;  /* 0x0000003552367221 */ /* 0x008fe20000010000 */
[----:B-----5:R-:W-:Y:S01]  /*11150*/  F2FP.BF16.PACK_AB R59, R81, R82 ;  /* 0x00000052513b723e */ /* 0x020fe200000010ff */
[----:B------:R-:W-:Y:S02]  /*11160*/  FFMA.FTZ R82, R121, c[0x0][0x23c], -R116 ;  /* 0x00008f0079527a23 */ /* 0x000fe40000010874 */
[----:B------:R-:W-:Y:S02]  /*11170*/  FADD.FTZ R81, R81, R54 ;  /* 0x0000003651517221 */ /* 0x000fe40000010000 */
[--C-:B------:R-:W-:Y:S01]  /*11180*/  FFMA.FTZ R128, R133, c[0x0][0x23c], -R116.reuse ;  /* 0x00008f0085807a23 */ /* 0x100fe20000010874 */
[----:B------:R-:W-:Y:S01]  /*11190*/  MUFU.EX2 R83, R83 ;  /* 0x0000005300537308 */ /* 0x000fe20000000800 */
[--C-:B------:R-:W-:Y:S02]  /*111a0*/  FFMA.FTZ R129, R129, c[0x0][0x23c], -R116.reuse ;  /* 0x00008f0081817a23 */ /* 0x100fe40000010874 */
[----:B------:R-:W-:Y:S01]  /*111b0*/  FFMA.FTZ R132, R127, c[0x0][0x23c], -R116 ;  /* 0x00008f007f847a23 */ /* 0x000fe20000010874 */
[C---:B-1----:R-:W-:Y:S01]  /*111c0*/  F2FP.BF16.PACK_AB R58, R80.reuse, R91 ;  /* 0x0000005b503a723e */ /* 0x042fe200000010ff */
[----:B------:R-:W-:Y:S02]  /*111d0*/  FADD.FTZ R91, R91, R52 ;  /* 0x000000345b5b7221 */ /* 0x000fe40000010000 */
[--C-:B------:R-:W-:Y:S02]  /*111e0*/  FFMA.FTZ R123, R123, c[0x0][0x23c], -R116.reuse ;  /* 0x00008f007b7b7a23 */ /* 0x100fe40000010874 */
[----:B------:R-:W-:Y:S01]  /*111f0*/  FADD.FTZ R80, R80, R91 ;  /* 0x0000005b50507221 */ /* 0x000fe20000010000 */
[----:B------:R-:W-:Y:S01]  /*11200*/  MUFU.EX2 R121, R93 ;  /* 0x0000005d00797308 */ /* 0x000fe20000000800 */
[C---:B----4-:R-:W-:Y:S03]  /*11210*/  HMMA.16816.F32.BF16 R4, R56.reuse, R60, R4 ;  /* 0x0000003c3804723c */ /* 0x050fe60000041804 */
[----:B------:R-:W-:Y:S05]  /*11220*/  FFMA.FTZ R116, R124, c[0x0][0x23c], -R116 ;  /* 0x00008f007c747a23 */ /* 0x000fea0000010874 */
[C---:B------:R-:W-:Y:S01]  /*11230*/  HMMA.16816.F32.BF16 R8, R56.reuse, R62, R8 ;  /* 0x0000003e3808723c */ /* 0x040fe20000041808 */
[----:B------:R-:W1:Y:S01]  /*11240*/  LDSM.16.MT88.4 R60, [R118+0x9400] ;  /* 0x00940000763c783b */ /* 0x000e620000004200 */
[----:B------:R-:W-:Y:S10]  /*11250*/  MUFU.EX2 R149, R149 ;  /* 0x0000009500957308 */ /* 0x000ff40000000800 */
[----:B------:R-:W-:Y:S10]  /*11260*/  MUFU.EX2 R158, R158 ;  /* 0x0000009e009e7308 */ /* 0x000ff40000000800 */
[----:B------:R-:W-:Y:S10]  /*11270*/  MUFU.EX2 R146, R146 ;  /* 0x0000009200927308 */ /* 0x000ff40000000800 */
[----:B------:R-:W-:Y:S01]  /*11280*/  MUFU.EX2 R144, R144 ;  /* 0x0000009000907308 */ /* 0x000fe20000000800 */
[C---:B-1----:R-:W-:Y:S09]  /*11290*/  HMMA.16816.F32.BF16 R12, R56.reuse, R60, R12 ;  /* 0x0000003c380c723c */ /* 0x042ff2000004180c */
[----:B------:R-:W-:Y:S01]  /*112a0*/  MUFU.EX2 R163, R163 ;  /* 0x000000a300a37308 */ /* 0x000fe20000000800 */
[C---:B------:R-:W-:Y:S01]  /*112b0*/  HMMA.16816.F32.BF16 R16, R56.reuse, R62, R16 ;  /* 0x0000003e3810723c */ /* 0x040fe20000041810 */
[----:B------:R-:W1:Y:S08]  /*112c0*/  LDSM.16.MT88.4 R60, [R168+0xb400] ;  /* 0x00b40000a83c783b */ /* 0x000e700000004200 */
        /* <DEDUP_REMOVED lines=26> */
[----:B------:R-:W2:Y:S10]  /*11470*/  MUFU.EX2 R135, R135 ;  /* 0x0000008700877308 */ /* 0x000eb40000000800 */
[----:B------:R-:W-:Y:S01]  /*11480*/  MUFU.EX2 R130, R130 ;  /* 0x0000008200827308 */ /* 0x000fe20000000800 */
[C---:B-1----:R-:W-:Y:S09]  /*11490*/  HMMA.16816.F32.BF16 R44, R56.reuse, R60, R44 ;  /* 0x0000003c382c723c */ /* 0x042ff2000004182c */
[----:B------:R-:W1:Y:S01]  /*114a0*/  MUFU.EX2 R137, R137 ;  /* 0x0000008900897308 */ /* 0x000e620000000800 */
[----:B------:R-:W-:Y:S01]  /*114b0*/  HMMA.16816.F32.BF16 R48, R56, R62, R48 ;  /* 0x0000003e3830723c */ /* 0x000fe20000041830 */
[----:B------:R-:W3:Y:S02]  /*114c0*/  LDSM.16.MT88.4 R60, [R168+0x9800] ;  /* 0x00980000a83c783b */ /* 0x000ee40000004200 */
[----:B--2---:R-:W-:Y:S04]  /*114d0*/  F2FP.BF16.PACK_AB R53, R135, R134 ;  /* 0x000000868735723e */ /* 0x004fe800000010ff */
[----:B------:R-:W-:Y:S02]  /*114e0*/  F2FP.BF16.PACK_AB R57, R87, R88 ;  /* 0x000000585739723e */ /* 0x000fe400000010ff */
[----:B------:R-:W-:Y:S03]  /*114f0*/  MUFU.EX2 R128, R128 ;  /* 0x0000008000807308 */ /* 0x000fe60000000800 */
[----:B------:R-:W-:Y:S02]  /*11500*/  F2FP.BF16.PACK_AB R59, R84, R85 ;  /* 0x00000055543b723e */ /* 0x000fe400000010ff */
[C---:B------:R-:W-:Y:S01]  /*11510*/  F2FP.BF16.PACK_AB R56, R86.reuse, R89 ;  /* 0x000000595638723e */ /* 0x040fe200000010ff */
[----:B------:R-:W-:Y:S01]  /*11520*/  FADD.FTZ R89, R89, R80 ;  /* 0x0000005059597221 */ /* 0x000fe20000010000 */
[----:B------:R-:W-:Y:S03]  /*11530*/  F2FP.BF16.PACK_AB R58, R83, R90 ;  /* 0x0000005a533a723e */ /* 0x000fe600000010ff */
[----:B------:R-:W-:Y:S01]  /*11540*/  FADD.FTZ R89, R86, R89 ;  /* 0x0000005956597221 */ /* 0x000fe20000010000 */
[----:B------:R-:W2:Y:S01]  /*11550*/  MUFU.EX2 R131, R131 ;  /* 0x0000008300837308 */ /* 0x000ea20000000800 */
[----:B-1----:R-:W-:Y:S02]  /*11560*/  F2FP.BF16.PACK_AB R55, R137, R130 ;  /* 0x000000828937723e */ /* 0x002fe400000010ff */
[----:B------:R-:W-:Y:S04]  /*11570*/  FADD.FTZ R90, R90, R89 ;  /* 0x000000595a5a7221 */ /* 0x000fe80000010000 */
[----:B------:R-:W-:Y:S03]  /*11580*/  FADD.FTZ R90, R83, R90 ;  /* 0x0000005a535a7221 */ /* 0x000fe60000010000 */
[----:B------:R-:W-:Y:S10]  /*11590*/  MUFU.EX2 R129, R129 ;  /* 0x0000008100817308 */ /* 0x000ff40000000800 */
[----:B------:R-:W1:Y:S01]  /*115a0*/  MUFU.EX2 R132, R132 ;  /* 0x0000008400847308 */ /* 0x000e620000000800 */
[C---:B---3--:R-:W-:Y:S03]  /*115b0*/  HMMA.16816.F32.BF16 R4, R56.reuse, R60, R4 ;  /* 0x0000003c3804723c */ /* 0x048fe60000041804 */
[----:B--2---:R-:W-:Y:S06]  /*115c0*/  F2FP.BF16.PACK_AB R52, R131, R128 ;  /* 0x000000808334723e */ /* 0x004fec00000010ff */
[----:B------:R-:W2:Y:S01]  /*115d0*/  MUFU.EX2 R125, R126 ;  /* 0x0000007e007d7308 */ /* 0x000ea20000000800 */
[C---:B------:R-:W-:Y:S01]  /*115e0*/  HMMA.16816.F32.BF16 R8, R56.reuse, R62, R8 ;  /* 0x0000003e3808723c */ /* 0x040fe20000041808 */
[----:B------:R-:W3:Y:S08]  /*115f0*/  LDSM.16.MT88.4 R60, [R118+0x9800] ;  /* 0x00980000763c783b */ /* 0x000ef00000004200 */
[----:B------:R4:W5:Y:S03]  /*11600*/  MUFU.EX2 R124, R117 ;  /* 0x00000075007c7308 */ /* 0x0009660000000800 */
[----:B-1----:R-:W-:Y:S02]  /*11610*/  F2FP.BF16.PACK_AB R54, R132, R129 ;  /* 0x000000818436723e */ /* 0x002fe400000010ff */
[----:B----4-:R-:W-:Y:S01]  /*11620*/  MOV R117, R2 ;  /* 0x0000000200757202 */ /* 0x010fe20000000f00 */
        /* <DEDUP_REMOVED lines=53> */
[C---:B---3--:R-:W-:Y:S08]  /*11980*/  HMMA.16816.F32.BF16 R36, R56.reuse, R64, R36 ;  /* 0x000000403824723c */ /* 0x048ff00000041824 */
[C---:B------:R-:W-:Y:S01]  /*11990*/  HMMA.16816.F32.BF16 R40, R56.reuse, R66, R40 ;  /* 0x000000423828723c */ /* 0x040fe20000041828 */
[----:B------:R-:W3:Y:S07]  /*119a0*/  LDSM.16.MT88.4 R64, [R118+0xa400] ;  /* 0x00a400007640783b */ /* 0x000eee0000004200 */
[C---:B----4-:R-:W-:Y:S08]  /*119b0*/  HMMA.16816.F32.BF16 R44, R56.reuse, R68, R44 ;  /* 0x00000044382c723c */ /* 0x050ff0000004182c */
[----:B------:R-:W-:Y:S01]  /*119c0*/  HMMA.16816.F32.BF16 R48, R56, R70, R48 ;  /* 0x000000463830723c */ /* 0x000fe20000041830 */
[----:B------:R-:W4:Y:S06]  /*119d0*/  LDSM.16.MT88.4 R68, [R118+0xc400] ;  /* 0x00c400007644783b */ /* 0x000f2c0000004200 */
[----:B------:R-:W-:Y:S02]  /*119e0*/  F2FP.BF16.PACK_AB R57, R146, R151 ;  /* 0x000000979239723e */ /* 0x000fe400000010ff */
[----:B------:R-:W-:Y:S03]  /*119f0*/  F2FP.BF16.PACK_AB R59, R163, R144 ;  /* 0x00000090a33b723e */ /* 0x000fe600000010ff */
[----:B------:R-:W-:Y:S02]  /*11a00*/  F2FP.BF16.PACK_AB R56, R143, R142 ;  /* 0x0000008e8f38723e */ /* 0x000fe400000010ff */
[----:B------:R-:W-:Y:S07]  /*11a10*/  F2FP.BF16.PACK_AB R58, R148, R139 ;  /* 0x0000008b943a723e */ /* 0x000fee00000010ff */
[C---:B-1----:R-:W-:Y:S08]  /*11a20*/  HMMA.16816.F32.BF16 R4, R56.reuse, R60, R4 ;  /* 0x0000003c3804723c */ /* 0x042ff00000041804 */
[C---:B------:R-:W-:Y:S01]  /*11a30*/  HMMA.16816.F32.BF16 R8, R56.reuse, R62, R8 ;  /* 0x0000003e3808723c */ /* 0x040fe20000041808 */
[----:B------:R-:W1:Y:S07]  /*11a40*/  LDSM.16.MT88.4 R60, [R168+0xe400] ;  /* 0x00e40000a83c783b */ /* 0x000e6e0000004200 */
[C---:B---3--:R-:W-:Y:S08]  /*11a50*/  HMMA.16816.F32.BF16 R12, R56.reuse, R64, R12 ;  /* 0x00000040380c723c */ /* 0x048ff0000004180c */
        /* <DEDUP_REMOVED lines=8> */
[C---:B-1----:R-:W-:Y:S08]  /*11ae0*/  HMMA.16816.F32.BF16 R36, R56.reuse, R60, R36 ;  /* 0x0000003c3824723c */ /* 0x042ff00000041824 */
[C---:B------:R-:W-:Y:S01]  /*11af0*/  HMMA.16816.F32.BF16 R40, R56.reuse, R62, R40 ;  /* 0x0000003e3828723c */ /* 0x040fe20000041828 */
[----:B------:R-:W1:Y:S07]  /*11b00*/  LDSM.16.MT88.4 R60, [R118+0xa800] ;  /* 0x00a80000763c783b */ /* 0x000e6e0000004200 */
[C---:B---3--:R-:W-:Y:S08]  /*11b10*/  HMMA.16816.F32.BF16 R44, R56.reuse, R64, R44 ;  /* 0x00000040382c723c */ /* 0x048ff0000004182c */
[----:B------:R-:W-:Y:S01]  /*11b20*/  HMMA.16816.F32.BF16 R48, R56, R66, R48 ;  /* 0x000000423830723c */ /* 0x000fe20000041830 */
[----:B------:R-:W3:Y:S07]  /*11b30*/  LDSM.16.MT88.4 R56, [R168+0xe800] ;  /* 0x00e80000a838783b */ /* 0x000eee0000004200 */
[C---:B----4-:R-:W-:Y:S01]  /*11b40*/  HMMA.16816.F32.BF16 R4, R52.reuse, R68, R4 ;  /* 0x000000443404723c */ /* 0x050fe20000041804 */
[----:B------:R-:W4:Y:S06]  /*11b50*/  LDSM.16.MT88.4 R64, [R118+0xe800] ;  /* 0x00e800007640783b */ /* 0x000f2c0000004200 */
[----:B--2---:R-:W-:Y:S01]  /*11b60*/  F2FP.BF16.PACK_AB R69, R122, R125 ;  /* 0x0000007d7a45723e */ /* 0x004fe200000010ff */
[C---:B------:R-:W-:Y:S07]  /*11b70*/  HMMA.16816.F32.BF16 R8, R52.reuse, R70, R8 ;  /* 0x000000463408723c */ /* 0x040fee0000041808 */
[----:B-----5:R-:W-:Y:S01]  /*11b80*/  F2FP.BF16.PACK_AB R71, R124, R121 ;  /* 0x000000797c47723e */ /* 0x020fe200000010ff */
[C---:B-1----:R-:W-:Y:S01]  /*11b90*/  HMMA.16816.F32.BF16 R12, R52.reuse, R60, R12 ;  /* 0x0000003c340c723c */ /* 0x042fe2000004180c */
[----:B------:R1:W-:Y:S07]  /*11ba0*/  MUFU.EX2 R60, R92 ;  /* 0x0000005c003c7308 */ /* 0x0003ee0000000800 */
[C---:B------:R-:W-:Y:S03]  /*11bb0*/  HMMA.16816.F32.BF16 R16, R52.reuse, R62, R16 ;  /* 0x0000003e3410723c */ /* 0x040fe60000041810 */
[----:B------:R-:W2:Y:S05]  /*11bc0*/  MUFU.EX2 R61, R82 ;  /* 0x00000052003d7308 */ /* 0x000eaa0000000800 */
[C---:B------:R-:W-:Y:S05]  /*11bd0*/  HMMA.16816.F32.BF16 R20, R52.reuse, R72, R20 ;  /* 0x000000483414723c */ /* 0x040fea0000041814 */
[----:B------:R-:W-:Y:S03]  /*11be0*/  MUFU.EX2 R62, R123 ;  /* 0x0000007b003e7308 */ /* 0x000fe60000000800 */
[C---:B------:R-:W-:Y:S01]  /*11bf0*/  HMMA.16816.F32.BF16 R24, R52.reuse, R74, R24 ;  /* 0x0000004a3418723c */ /* 0x040fe20000041818 */
[----:B-1----:R-:W1:Y:S07]  /*11c00*/  LDSM.16.MT88.4 R92, [R168+0xcc00] ;  /* 0x00cc0000a85c783b */ /* 0x002e6e0000004200 */
[C---:B------:R-:W-:Y:S04]  /*11c10*/  HMMA.16816.F32.BF16 R28, R52.reuse, R76, R28 ;  /* 0x0000004c341c723c */ /* 0x040fe8000004181c */
[----:B--2---:R-:W-:Y:S04]  /*11c20*/  F2FP.BF16.PACK_AB R68, R61, R60 ;  /* 0x0000003c3d44723e */ /* 0x004fe800000010ff */
[C---:B------:R-:W-:Y:S01]  /*11c30*/  HMMA.16816.F32.BF16 R32, R52.reuse, R78, R32 ;  /* 0x0000004e3420723c */ /* 0x040fe20000041820 */
[----:B------:R-:W-:Y:S07]  /*11c40*/  LDSM.16.MT88.4 R76, [R168+0xec00] ;  /* 0x00ec0000a84c783b */ /* 0x000fee0000004200 */
[C---:B---3--:R-:W-:Y:S01]  /*11c50*/  HMMA.16816.F32.BF16 R36, R52.reuse, R56, R36 ;  /* 0x000000383424723c */ /* 0x048fe20000041824 */
[----:B------:R-:W2:Y:S06]  /*11c60*/  MUFU.EX2 R57, R116 ;  /* 0x0000007400397308 */ /* 0x000eac0000000800 */
[----:B------:R-:W-:Y:S01]  /*11c70*/  FADD.FTZ R56, R88, R81 ;  /* 0x0000005158387221 */ /* 0x000fe20000010000 */
[C---:B------:R-:W-:Y:S04]  /*11c80*/  HMMA.16816.F32.BF16 R40, R52.reuse, R58, R40 ;  /* 0x0000003a3428723c */ /* 0x040fe80000041828 */
[----:B------:R-:W-:Y:S04]  /*11c90*/  FADD.FTZ R56, R87, R56 ;  /* 0x0000003857387221 */ /* 0x000fe80000010000 */
[C---:B----4-:R-:W-:Y:S04]  /*11ca0*/  HMMA.16816.F32.BF16 R44, R52.reuse, R64, R44 ;  /* 0x00000040342c723c */ /* 0x050fe8000004182c */
[----:B------:R-:W-:Y:S04]  /*11cb0*/  FADD.FTZ R59, R85, R56 ;  /* 0x00000038553b7221 */ /* 0x000fe80000010000 */
[----:B------:R-:W-:Y:S04]  /*11cc0*/  HMMA.16816.F32.BF16 R48, R52, R66, R48 ;  /* 0x000000423430723c */ /* 0x000fe80000041830 */
[----:B--2---:R-:W-:Y:S01]  /*11cd0*/  F2FP.BF16.PACK_AB R70, R57, R62 ;  /* 0x0000003e3946723e */ /* 0x004fe200000010ff */
[----:B------:R-:W-:Y:S01]  /*11ce0*/  FADD.FTZ R59, R84, R59 ;  /* 0x0000003b543b7221 */ /* 0x000fe20000010000 */
[----:B------:R-:W-:Y:S01]  /*11cf0*/  MOV R116, R3 ;  /* 0x0000000300747202 */ /* 0x000fe20000000f00 */
[----:B------:R-:W2:Y:S02]  /*11d00*/  LDSM.16.MT88.4 R84, [R118+0xcc00] ;  /* 0x00cc00007654783b */ /* 0x000ea40000004200 */
[----:B------:R-:W-:Y:S02]  /*11d10*/  FADD.FTZ R156, R156, R59 ;  /* 0x0000003b9c9c7221 */ /* 0x000fe40000010000 */
[C---:B------:R-:W-:Y:S05]  /*11d20*/  HMMA.16816.F32.BF16 R112, R68.reuse, R108, R4 ;  /* 0x0000006c4470723c */ /* 0x040fea0000041804 */
[----:B------:R-:W-:Y:S02]  /*11d30*/  FADD.FTZ R97, R97, R156 ;  /* 0x0000009c61617221 */ /* 0x000fe40000010000 */
[----:B------:R-:W-:Y:S01]  /*11d40*/  FADD.FTZ R5, R99, R90 ;  /* 0x0000005a63057221 */ /* 0x000fe20000010000 */
[C---:B------:R-:W-:Y:S04]  /*11d50*/  HMMA.16816.F32.BF16 R108, R68.reuse, R110, R8 ;  /* 0x0000006e446c723c */ /* 0x040fe80000041808 */
[----:B------:R-:W-:Y:S02]  /*11d60*/  FADD.FTZ R5, R98, R5 ;  /* 0x0000000562057221 */ /* 0x000fe40000010000 */
[----:B------:R-:W-:Y:S02]  /*11d70*/  FADD.FTZ R4, R96, R97 ;  /* 0x0000006160047221 */ /* 0x000fe40000010000 */
[C---:B------:R-:W-:Y:S04]  /*11d80*/  HMMA.16816.F32.BF16 R104, R68.reuse, R100, R12 ;  /* 0x000000644468723c */ /* 0x040fe8000004180c */
[----:B------:R-:W-:Y:S02]  /*11d90*/  FADD.FTZ R4, R149, R4 ;  /* 0x0000000495047221 */ /* 0x000fe40000010000 */
[----:B------:R-:W-:Y:S02]  /*11da0*/  FADD.FTZ R8, R158, R5 ;  /* 0x000000059e087221 */ /* 0x000fe40000010000 */
[C---:B------:R-:W-:Y:S04]  /*11db0*/  HMMA.16816.F32.BF16 R100, R68.reuse, R102, R16 ;  /* 0x000000664464723c */ /* 0x040fe80000041810 */
[----:B------:R-:W-:Y:S02]  /*11dc0*/  FADD.FTZ R161, R161, R4 ;  /* 0x00000004a1a17221 */ /* 0x000fe40000010000 */
[----:B------:R-:W3:Y:S01]  /*11dd0*/  LDSM.16.MT88.4 R4, [R118+0xec00] ;  /* 0x00ec00007604783b */ /* 0x000ee20000004200 */
[----:B------:R-:W-:Y:S01]  /*11de0*/  FADD.FTZ R8, R157, R8 ;  /* 0x000000089d087221 */ /* 0x000fe20000010000 */
[C---:B-1----:R-:W-:Y:S04]  /*11df0*/  HMMA.16816.F32.BF16 R96, R68.reuse, R92, R20 ;  /* 0x0000005c4460723c */ /* 0x042fe80000041814 */
[----:B------:R-:W-:Y:S02]  /*11e00*/  FADD.FTZ R9, R155, R8 ;  /* 0x000000089b097221 */ /* 0x000fe40000010000 */
[----:B------:R-:W-:Y:S02]  /*11e10*/  FADD.FTZ R154, R154, R161 ;  /* 0x000000a19a9a7221 */ /* 0x000fe40000010000 */
[----:B------:R-:W-:Y:S01]  /*11e20*/  FADD.FTZ R9, R160, R9 ;  /* 0x00000009a0097221 */ /* 0x000fe20000010000 */
[C---:B------:R-:W-:Y:S03]  /*11e30*/  HMMA.16816.F32.BF16 R92, R68.reuse, R94, R24 ;  /* 0x0000005e445c723c */ /* 0x040fe60000041818 */
[----:B------:R-:W-:Y:S02]  /*11e40*/  FADD.FTZ R159, R159, R154 ;  /* 0x0000009a9f9f7221 */ /* 0x000fe40000010000 */
[----:B------:R-:W-:Y:S02]  /*11e50*/  FADD.FTZ R162, R162, R9 ;  /* 0x00000009a2a27221 */ /* 0x000fe40000010000 */
[----:B------:R-:W-:Y:S01]  /*11e60*/  FADD.FTZ R152, R152, R159 ;  /* 0x0000009f98987221 */ /* 0x000fe20000010000 */
[C---:B--2---:R-:W-:Y:S04]  /*11e70*/  HMMA.16816.F32.BF16 R88, R68.reuse, R84, R28 ;  /* 0x000000544458723c */ /* 0x044fe8000004181c */
        /* <DEDUP_REMOVED lines=15> */
[C---:B---3--:R-:W-:Y:S04]  /*11f70*/  HMMA.16816.F32.BF16 R72, R68.reuse, R4, R44 ;  /* 0x000000044448723c */ /* 0x048fe8000004182c */
[----:B------:R-:W-:Y:S02]  /*11f80*/  FADD.FTZ R8, R131, R8 ;  /* 0x0000000883087221 */ /* 0x000fe40000010000 */
[----:B------:R-:W-:Y:S02]  /*11f90*/  FADD.FTZ R130, R130, R135 ;  /* 0x0000008782827221 */ /* 0x000fe40000010000 */
        /* <DEDUP_REMOVED lines=11> */
[----:B------:R-:W-:Y:S01]  /*12050*/  FADD.FTZ R194, R57, R62 ;  /* 0x0000003e39c27221 */ /* 0x000fe20000010000 */
[----:B------:R-:W-:-:S05]  /*12060*/  @P0 BRA `(.L_x_2020) ;  /* 0xffffb31000000947 */ /* 0x000fca000383ffff */
.L_x_2016:
[----:B------:R-:W1:Y:S01]  /*12070*/  SHFL.BFLY PT, R5, R194, 0x2, 0x1f ;  /* 0x0c401f00c2057f89 */ /* 0x000e6200000e0000 */
[----:B------:R-:W-:Y:S01]  /*12080*/  MOV R6, 0x3f800000 ;  /* 0x3f80000000067802 */ /* 0x000fe20000000f00 */
[----:B------:R-:W-:Y:S01]  /*12090*/  ULDC.U8 UR4, c[0x0][0x328] ;  /* 0x0000ca0000047ab9 */ /* 0x000fe20000000000 */
[----:B------:R-:W-:Y:S01]  /*120a0*/  MOV R7, 0x3f800000 ;  /* 0x3f80000000077802 */ /* 0x000fe20000000f00 */
[----:B------:R-:W2:Y:S01]  /*120b0*/  SHFL.BFLY PT, R0, R195, 0x2, 0x1f ;  /* 0x0c401f00c3007f89 */ /* 0x000ea200000e0000 */
[----:B-1----:R-:W-:-:S02]  /*120c0*/  FADD.FTZ R8, R5, R194 ;  /* 0x000000c205087221 */ /* 0x002fc40000010000 */
[----:B--2---:R-:W-:-:S03]  /*120d0*/  FADD.FTZ R9, R0, R195 ;  /* 0x000000c300097221 */ /* 0x004fc60000010000 */
[----:B------:R-:W1:Y:S04]  /*120e0*/  SHFL.BFLY PT, R5, R8, 0x1, 0x1f ;  /* 0x0c201f0008057f89 */ /* 0x000e6800000e0000 */
[----:B------:R-:W2:Y:S04]  /*120f0*/  SHFL.BFLY PT, R4, R9, 0x1, 0x1f ;  /* 0x0c201f0009047f89 */ /* 0x000ea800000e0000 */
[----:B------:R-:W3:Y:S01]  /*12100*/  S2R R0, SR_TID.X ;  /* 0x0000000000007919 */ /* 0x000ee20000002100 */
        /* <DEDUP_REMOVED lines=150> */
.L_x_2021:
[----:B------:R-:W1:Y:S04]  /*12a70*/  S2R R3, SR_CTAID.Z ;  /* 0x0000000000037919 */ /* 0x000e680000002700 */
[----:B------:R-:W1:Y:S02]  /*12a80*/  S2R R2, SR_CTAID.Y ;  /* 0x0000000000027919 */ /* 0x000e640000002600 */
[----:B-1----:R-:W-:-:S04]  /*12a90*/  IMAD R4, R2, c[0x0][0x1c0], R3 ;  /* 0x0000700002047a24 */ /* 0x002fc800078e0203 */
[----:B------:R-:W-:Y:S02]  /*12aa0*/  IMAD R4, R4, c[0x0][0x214], RZ ;  /* 0x0000850004047a24 */ /* 0x000fe400078e02ff */
.L_x_2022:
        /* <DEDUP_REMOVED lines=39> */
.L_x_2024:
[----:B------:R-:W-:Y:S05]  /*12d20*/  BSYNC B0 ;  /* 0x0000000000007941 */ /* 0x000fea0003800000 */
.L_x_2023:
        /* <DEDUP_REMOVED lines=30> */
.L_x_2026:
[----:B------:R-:W-:Y:S05]  /*12f10*/  BSYNC B0 ;  /* 0x0000000000007941 */ /* 0x000fea0003800000 */
.L_x_2025:
        /* <DEDUP_REMOVED lines=21> */
.L_x_2027:
        /* <DEDUP_REMOVED lines=9> */
.L_x_6333:


//--------------------- .text._ZN5flash24flash_fwd_splitkv_kernelI23Flash_fwd_kernel_traitsILi96ELi64ELi128ELi4ELb0ELb0EN7cutlass10bfloat16_tE19Flash_kernel_traitsILi96ELi64ELi128ELi4ES3_EELb1ELb0ELb0ELb0ELb1ELb0ELb0ELb1EEEvNS_16Flash_fwd_paramsE --------------------------
	.section	.text._ZN5flash24flash_fwd_splitkv_kernelI23Flash_fwd_kernel_traitsILi96ELi64ELi128ELi4ELb0ELb0EN7cutlass10bfloat16_tE19Flash_kernel_traitsILi96ELi64ELi128ELi4ES3_EELb1ELb0ELb0ELb0ELb1ELb0ELb0ELb1EEEvNS_16Flash_fwd_paramsE,"ax",@progbits
	.sectioninfo	@"SHI_REGISTERS=211"
	.align	128
        .global         _ZN5flash24flash_fwd_splitkv_kernelI23Flash_fwd_kernel_traitsILi96ELi64ELi128ELi4ELb0ELb0EN7cutlass10bfloat16_tE19Flash_kernel_traitsILi96ELi64ELi128ELi4ES3_EELb1ELb0ELb0ELb0ELb1ELb0ELb0ELb1EEEvNS_16Flash_fwd_paramsE
        .type           _ZN5flash24flash_fwd_splitkv_kernelI23Flash_fwd_kernel_traitsILi96ELi64ELi128ELi4ELb0ELb0EN7cutlass10bfloat16_tE19Flash_kernel_traitsILi96ELi64ELi128ELi4ES3_EELb1ELb0ELb0ELb0ELb1ELb0ELb0ELb1EEEvNS_16Flash_fwd_paramsE,@function
        .size           _ZN5flash24flash_fwd_splitkv_kernelI23Flash_fwd_kernel_traitsILi96ELi64ELi128ELi4ELb0ELb0EN7cutlass10bfloat16_tE19Flash_kernel_traitsILi96ELi64ELi128ELi4ES3_EELb1ELb0ELb0ELb0ELb1ELb0ELb0ELb1EEEvNS_16Flash_fwd_paramsE,(.L_x_6334 - _ZN5flash24flash_fwd_splitkv_kernelI23Flash_fwd_kernel_traitsILi96ELi64ELi128ELi4ELb0ELb0EN7cutlass10bfloat16_tE19Flash_kernel_traitsILi96ELi64ELi128ELi4ES3_EELb1ELb0ELb0ELb0ELb1ELb0ELb0ELb1EEEvNS_16Flash_fwd_paramsE)
        .other          _ZN5flash24flash_fwd_splitkv_kernelI23Flash_fwd_kernel_traitsILi96ELi64ELi128ELi4ELb0ELb0EN7cutlass10bfloat16_tE19Flash_kernel_traitsILi96ELi64ELi128ELi4ES3_EELb1ELb0ELb0ELb0ELb1ELb0ELb0ELb1EEEvNS_16Flash_fwd_paramsE,@"STO_CUDA_ENTRY STV_DEFAULT"
_ZN5flash24flash_fwd_splitkv_kernelI23Flash_fwd_kernel_traitsILi96ELi64ELi128ELi4ELb0ELb0EN7cutlass10bfloat16_tE19Flash_kernel_traitsILi96ELi64ELi128ELi4ES3_EELb1ELb0ELb0ELb0ELb1ELb0ELb0ELb1EEEvNS_16Flash_fwd_paramsE:
.text._ZN5flash24flash_fwd_splitkv_kernelI23Flash_fwd_kernel_traitsILi96ELi64ELi128ELi4ELb0ELb0EN7cutlass10bfloat16_tE19Flash_kernel_traitsILi96ELi64ELi128ELi4ES3_EELb1ELb0ELb0ELb0ELb1ELb0ELb0ELb1EEEvNS_16Flash_fwd_paramsE:
[----:B------:R-:W-:Y:S02]  /*0000*/  MOV R1, c[0x0][0x28] ;  /* 0x00000a0000017a02 */ /* 0x000fe40000000f00 */
[----:B------:R-:W1:Y:S01]  /*0010*/  S2R R15, SR_CTAID.Y ;  /* 0x00000000000f7919 */ /* 0x000e620000002600 */
[----:B------:R-:W2:Y:S01]  /*0020*/  LDC.U8 R0, c[0x0][0x312] ;  /* 0x0000c480ff007b82 */ /* 0x000ea20000000000 */
[----:B------:R-:W-:Y:S01]  /*0030*/  ISETP.NE.U32.AND P1, PT, RZ, c[0x0][0x240], PT ;  /* 0x00009000ff007a0c */ /* 0x000fe20003f25070 */
[----:B------:R-:W-:Y:S01]  /*0040*/  IMAD.MOV.U32 R2, RZ, RZ, 0x4 ;  /* 0x00000004ff027424 */ /* 0x000fe200078e00ff */
[----:B------:R-:W-:Y:S01]  /*0050*/  ISETP.NE.U32.AND P5, PT, RZ, c[0x0][0x250], PT ;  /* 0x00009400ff007a0c */ /* 0x000fe20003fa5070 */
[----:B------:R-:W-:Y:S01]  /*0060*/  IMAD.MOV.U32 R151, RZ, RZ, -0x1 ;  /* 0xffffffffff977424 */ /* 0x000fe200078e00ff */
[----:B------:R-:W-:Y:S01]  /*0070*/  ISETP.NE.AND.EX P1, PT, RZ, c[0x0][0x244], PT, P1 ;  /* 0x00009100ff007a0c */ /* 0x000fe20003f25310 */
[----:B------:R-:W-:Y:S01]  /*0080*/  ULDC.64 UR6, c[0x0][0x118] ;  /* 0x0000460000067ab9 */ /* 0x000fe20000000a00 */
[----:B------:R-:W-:Y:S02]  /*0090*/  ISETP.NE.AND.EX P5, PT, RZ, c[0x0][0x254], PT, P5 ;  /* 0x00009500ff007a0c */ /* 0x000fe40003fa5350 */
[----:B------:R-:W-:Y:S01]  /*00a0*/  ISETP.EQ.U32.AND P0, PT, RZ, c[0x0][0x248], PT ;  /* 0x00009200ff007a0c */ /* 0x000fe20003f02070 */
[----:B-1----:R-:W-:Y:S01]  /*00b0*/  IMAD.WIDE R4, R15, R2, c[0x0][0x240] ;  /* 0x000090000f047625 */ /* 0x002fe200078e0202 */
[----:B--2---:R-:W-:-:S03]  /*00c0*/  ISETP.NE.AND P2, PT, R0, RZ, PT ;  /* 0x000000ff0000720c */ /* 0x004fc60003f45270 */
[----:B------:R-:W-:-:S04]  /*00d0*/  IMAD.MOV.U32 R0, RZ, RZ, RZ ;  /* 0x000000ffff007224 */ /* 0x000fc800078e00ff */
[----:B------:R-:W2:Y:S01]  /*00e0*/  @P1 LDG.E R151, [R4.64] ;  /* 0x0000000604971981 */ /* 0x000ea2000c1e1900 */
[CC--:B------:R-:W-:Y:S01]  /*00f0*/  IMAD.WIDE R158, R15.reuse, R2.reuse, c[0x0][0x250] ;  /* 0x000094000f9e7625 */ /* 0x0c0fe200078e0202 */
[----:B------:R-:W-:Y:S02]  /*0100*/  ISETP.EQ.OR.EX P0, PT, RZ, c[0x0][0x24c], !P2, P0 ;  /* 0x00009300ff007a0c */ /* 0x000fe40005702700 */
[----:B------:R-:W2:Y:S04]  /*0110*/  @P1 LDG.E R150, [R4.64+0x4] ;  /* 0x0000040604961981 */ /* 0x000ea8000c1e1900 */
[----:B------:R1:W5:Y:S01]  /*0120*/  @P5 LDG.E R0, [R158.64] ;  /* 0x000000069e005981 */ /* 0x000362000c1e1900 */
[----:B------:R-:W-:Y:S02]  /*0130*/  IMAD.MOV.U32 R11, RZ, RZ, -0x1 ;  /* 0xffffffffff0b7424 */ /* 0x000fe400078e00ff */
[----:B------:R-:W-:Y:S01]  /*0140*/  IMAD.WIDE R12, R15, R2, c[0x0][0x248] ;  /* 0x000092000f0c7625 */ /* 0x000fe200078e0202 */
[----:B------:R-:W3:Y:S04]  /*0150*/  S2R R21, SR_CTAID.X ;  /* 0x0000000000157919 */ /* 0x000ee80000002500 */
[----:B------:R1:W5:Y:S01]  /*0160*/  @!P0 LDG.E R11, [R12.64] ;  /* 0x000000060c0b8981 */ /* 0x000362000c1e1900 */
[----:B------:R-:W-:-:S03]  /*0170*/  ISETP.NE.U32.AND P0, PT, RZ, c[0x0][0x248], PT ;  /* 0x00009200ff007a0c */ /* 0x000fc60003f05070 */
[----:B------:R-:W4:Y:S04]  /*0180*/  S2R R156, SR_CTAID.Z ;  /* 0x00000000009c7919 */ /* 0x000f280000002700 */
[----:B------:R-:W1:Y:S01]  /*0190*/  S2R R64, SR_TID.X ;  /* 0x0000000000407919 */ /* 0x000e620000002100 */
[----:B------:R-:W-:Y:S01]  /*01a0*/  ISETP.NE.AND.EX P0, PT, RZ, c[0x0][0x24c], PT, P0 ;  /* 0x00009300ff007a0c */ /* 0x000fe20003f05300 */
[--C-:B------:R-:W-:Y:S01]  /*01b0*/  IMAD.MOV.U32 R9, RZ, RZ, R15.reuse ;  /* 0x000000ffff097224 */ /* 0x100fe200078e000f */
[----:B------:R-:W-:Y:S01]  /*01c0*/  SHF.R.S32.HI R6, RZ, 0x1f, R15 ;  /* 0x0000001fff067819 */ /* 0x000fe2000001140f */
[----:B--2---:R-:W-:Y:S02]  /*01d0*/  @P1 IMAD.IADD R150, R150, 0x1, -R151 ;  /* 0x0000000196961824 */ /* 0x004fe400078e0a97 */
[----:B------:R-:W-:-:S08]  /*01e0*/  @!P1 IMAD.MOV.U32 R150, RZ, RZ, c[0x0][0x214] ;  /* 0x00008500ff969624 */ /* 0x000fd000078e00ff */
[----:B------:R-:W-:Y:S05]  /*01f0*/  @!P0 BRA `(.L_x_2028) ;  /* 0x0000004000008947 */ /* 0x000fea0003800000 */
[----:B-1-34-:R-:W2:Y:S02]  /*0200*/  @P2 LDG.E R4, [R12.64+0x4] ;  /* 0x000004060c042981 */ /* 0x01aea4000c1e1900 */
[----:B--2--5:R-:W-:-:S06]  /*0210*/  @P2 IADD3 R3, R4, -R11, RZ ;  /* 0x8000000b04032210 */ /* 0x024fcc0007ffe0ff */
[----:B------:R1:W5:Y:S01]  /*0220*/  @!P2 LDG.E R3, [R12.64] ;  /* 0x000000060c03a981 */ /* 0x000362000c1e1900 */
[----:B------:R-:W-:Y:S05]  /*0230*/  BRA `(.L_x_2029) ;  /* 0x0000001000007947 */ /* 0x000fea0003800000 */
.L_x_2028:
[----:B-1-34-:R-:W-:Y:S02]  /*0240*/  MOV R3, c[0x0][0x218] ;  /* 0x0000860000037a02 */ /* 0x01afe40000000f00 */
.L_x_2029:
[----:B------:R-:W-:-:S04]  /*0250*/  ISETP.NE.U32.AND P2, PT, RZ, c[0x0][0x258], PT ;  /* 0x00009600ff007a0c */ /* 0x000fc80003f45070 */
[----:B------:R-:W-:-:S13]  /*0260*/  ISETP.NE.AND.EX P2, PT, RZ, c[0x0][0x25c], PT, P2 ;  /* 0x00009700ff007a0c */ /* 0x000fda0003f45320 */
[----:B------:R-:W-:-:S05]  /*0270*/  @P2 IMAD.WIDE R4, R15, R2, c[0x0][0x258] ;  /* 0x000096000f042625 */ /* 0x000fca00078e0202 */
[----:B------:R-:W2:Y:S01]  /*0280*/  @P2 LDG.E R63, [R4.64] ;  /* 0x00000006043f2981 */ /* 0x000ea2000c1e1900 */
[----:B------:R-:W-:Y:S01]  /*0290*/  IMAD.SHL.U32 R67, R21, 0x40, RZ ;  /* 0x0000004015437824 */ /* 0x000fe200078e00ff */
[----:B------:R-:W-:Y:S01]  /*02a0*/  @!P2 ISETP.NE.U32.AND P1, PT, RZ, c[0x0][0x268], PT ;  /* 0x00009a00ff00aa0c */ /* 0x000fe20003f25070 */
[----:B-----5:R-:W-:-:S03]  /*02b0*/  IMAD.IADD R76, R3, 0x1, -R0 ;  /* 0x00000001034c7824 */ /* 0x020fc600078e0a00 */
[----:B------:R-:W-:Y:S02]  /*02c0*/  ISETP.GT.AND P0, PT, R150, R67, PT ;  /* 0x000000439600720c */ /* 0x000fe40003f04270 */
[----:B------:R-:W-:-:S04]  /*02d0*/  @!P2 ISETP.NE.AND.EX P1, PT, RZ, c[0x0][0x26c], PT, P1 ;  /* 0x00009b00ff00aa0c */ /* 0x000fc80003f25310 */
[----:B------:R-:W-:Y:S01]  /*02e0*/  @!P2 SEL R3, RZ, c[0x0][0x21c], !P1 ;  /* 0x00008700ff03aa07 */ /* 0x000fe20004800000 */
[----:B--2---:R-:W-:-:S04]  /*02f0*/  @P2 IMAD.IADD R63, R63, 0x1, -R0 ;  /* 0x000000013f3f2824 */ /* 0x004fc800078e0a00 */
[----:B------:R-:W-:Y:S02]  /*0300*/  @!P2 IMAD.IADD R63, R76, 0x1, R3 ;  /* 0x000000014c3fa824 */ /* 0x000fe400078e0203 */
        /* <DEDUP_REMOVED lines=19> */
[----:B------:R-:W-:Y:S01]  /*0440*/  SHF.R.S32.HI R3, RZ, 0x1f, R64 ;  /* 0x0000001fff037819 */ /* 0x000fe20000011440 */
[----:B------:R-:W-:Y:S01]  /*0450*/  BSSY B0, `(.L_x_2031) ;  /* 0x000002a000007945 */ /* 0x000fe20003800000 */
[----:B------:R-:W-:Y:S02]  /*0460*/  ISETP.NE.AND P0, PT, R151, -0x1, PT ;  /* 0xffffffff9700780c */ /* 0x000fe40003f05270 */
[----:B------:R-:W-:Y:S02]  /*0470*/  LEA.HI R2, R3, R64, RZ, 0x2 ;  /* 0x0000004003027211 */ /* 0x000fe400078f10ff */
[----:B------:R-:W-:Y:S02]  /*0480*/  SHF.R.S32.HI R0, RZ, 0x1f, R67 ;  /* 0x0000001fff007819 */ /* 0x000fe40000011443 */
[----:B------:R-:W-:Y:S02]  /*0490*/  LOP3.LUT R3, R2, 0x1ffffffc, RZ, 0xc0, !PT ;  /* 0x1ffffffc02037812 */ /* 0x000fe400078ec0ff */
[----:B------:R-:W-:Y:S01]  /*04a0*/  IADD3 R150, -R67, R150, RZ ;  /* 0x0000009643967210 */ /* 0x000fe20007ffe1ff */
[----:B------:R-:W-:Y:S01]  /*04b0*/  IMAD R0, R0, c[0x0][0x1e8], RZ ;  /* 0x00007a0000007a24 */ /* 0x000fe200078e02ff */
[----:B------:R-:W-:-:S02]  /*04c0*/  IADD3 R4, -R3, R64, RZ ;  /* 0x0000004003047210 */ /* 0x000fc40007ffe1ff */
[----:B------:R-:W-:Y:S01]  /*04d0*/  SHF.R.S32.HI R3, RZ, 0x1f, R156 ;  /* 0x0000001fff037819 */ /* 0x000fe2000001149c */
[----:B------:R-:W-:Y:S01]  /*04e0*/  @!P0 IMAD R6, R6, c[0x0][0x1e0], RZ ;  /* 0x0000780006068a24 */ /* 0x000fe200078e02ff */
[----:B------:R-:W-:Y:S01]  /*04f0*/  SHF.L.U32 R4, R4, 0x3, RZ ;  /* 0x0000000304047819 */ /* 0x000fe200000006ff */
[----:B------:R-:W-:-:S03]  /*0500*/  @!P0 IMAD.WIDE.U32 R10, R15, c[0x0][0x1e0], RZ ;  /* 0x000078000f0a8a25 */ /* 0x000fc600078e00ff */
[----:B------:R-:W-:Y:S01]  /*0510*/  SHF.R.S32.HI R5, RZ, 0x1f, R4 ;  /* 0x0000001fff057819 */ /* 0x000fe20000011404 */
[----:B------:R-:W-:Y:S01]  /*0520*/  @P0 IMAD.WIDE.U32 R8, R151, c[0x0][0x1e8], RZ ;  /* 0x00007a0097080a25 */ /* 0x000fe200078e00ff */
[----:B------:R-:W-:-:S03]  /*0530*/  @!P0 MOV R8, R10 ;  /* 0x0000000a00088202 */ /* 0x000fc60000000f00 */
[----:B------:R-:W-:Y:S02]  /*0540*/  @!P0 IMAD R6, R15, c[0x0][0x1e4], R6 ;  /* 0x000079000f068a24 */ /* 0x000fe400078e0206 */
[----:B------:R-:W-:-:S04]  /*0550*/  IMAD.WIDE.U32 R4, R67, c[0x0][0x1e8], R4 ;  /* 0x00007a0043047a25 */ /* 0x000fc800078e0004 */
[----:B------:R-:W-:Y:S02]  /*0560*/  @P0 IMAD R151, R151, c[0x0][0x1ec], R9 ;  /* 0x00007b0097970a24 */ /* 0x000fe400078e0209 */
[----:B------:R-:W-:Y:S01]  /*0570*/  @!P0 IMAD.IADD R151, R11, 0x1, R6 ;  /* 0x000000010b978824 */ /* 0x000fe200078e0206 */
[----:B------:R-:W-:Y:S01]  /*0580*/  IADD3 R8, P0, R8, R4, RZ ;  /* 0x0000000408087210 */ /* 0x000fe20007f1e0ff */
[----:B------:R-:W-:Y:S02]  /*0590*/  IMAD R0, R67, c[0x0][0x1ec], R0 ;  /* 0x00007b0043007a24 */ /* 0x000fe400078e0200 */
[----:B------:R-:W-:-:S03]  /*05a0*/  IMAD R3, R3, c[0x0][0x1f0], RZ ;  /* 0x00007c0003037a24 */ /* 0x000fc600078e02ff */
[----:B------:R-:W-:Y:S01]  /*05b0*/  IADD3.X R9, R151, R5, R0, P0, !PT ;  /* 0x0000000597097210 */ /* 0x000fe200007fe400 */
[----:B------:R-:W-:Y:S01]  /*05c0*/  IMAD R0, R15, c[0x0][0x1c0], R156 ;  /* 0x000070000f007a24 */ /* 0x000fe200078e029c */
[----:B------:R-:W-:Y:S01]  /*05d0*/  SHF.R.S32.HI R5, RZ, 0x2, R2 ;  /* 0x00000002ff057819 */ /* 0x000fe20000011402 */
[C---:B------:R-:W-:Y:S02]  /*05e0*/  IMAD R3, R156.reuse, c[0x0][0x1f4], R3 ;  /* 0x00007d009c037a24 */ /* 0x040fe400078e0203 */
[----:B------:R-:W-:Y:S01]  /*05f0*/  IMAD.WIDE.U32 R8, R156, c[0x0][0x1f0], R8 ;  /* 0x00007c009c087a25 */ /* 0x000fe200078e0008 */
[----:B------:R-:W-:Y:S02]  /*0600*/  ISETP.GE.AND P0, PT, R5, R150, PT ;  /* 0x000000960500720c */ /* 0x000fe40003f06270 */
[----:B------:R-:W-:Y:S01]  /*0610*/  SHF.R.S32.HI R7, RZ, 0x1f, R5 ;  /* 0x0000001fff077819 */ /* 0x000fe20000011405 */
[----:B------:R-:W-:Y:S02]  /*0620*/  IMAD R0, R0, c[0x0][0x214], R67 ;  /* 0x0000850000007a24 */ /* 0x000fe400078e0243 */
[----:B-1----:R-:W-:-:S08]  /*0630*/  IMAD.IADD R13, R9, 0x1, R3 ;  /* 0x00000001090d7824 */ /* 0x002fd000078e0203 */
        /* <DEDUP_REMOVED lines=11> */
.L_x_2032:
[----:B------:R-:W-:Y:S05]  /*06f0*/  BSYNC B0 ;  /* 0x0000000000007941 */ /* 0x000fea0003800000 */
.L_x_2031:
        /* <DEDUP_REMOVED lines=16> */
.L_x_2034:
[----:B------:R-:W-:Y:S05]  /*0800*/  BSYNC B0 ;  /* 0x0000000000007941 */ /* 0x000fea0003800000 */
.L_x_2033:
        /* <DEDUP_REMOVED lines=13> */
.L_x_2030:
[----:B------:R-:W-:Y:S02]  /*08e0*/  ISETP.NE.U32.AND P0, PT, RZ, c[0x0][0x2b8], PT ;  /* 0x0000ae00ff007a0c */ /* 0x000fe40003f05070 */
[----:B------:R-:W-:Y:S02]  /*08f0*/  ISETP.NE.U32.AND P1, PT, RZ, c[0x0][0x2c0], PT ;  /* 0x0000b000ff007a0c */ /* 0x000fe40003f25070 */
[----:B------:R-:W-:Y:S02]  /*0900*/  ISETP.NE.AND.EX P0, PT, RZ, c[0x0][0x2bc], PT, P0 ;  /* 0x0000af00ff007a0c */ /* 0x000fe40003f05300 */
[----:B------:R-:W-:-:S11]  /*0910*/  ISETP.NE.AND.EX P1, PT, RZ, c[0x0][0x2c4], PT, P1 ;  /* 0x0000b100ff007a0c */ /* 0x000fd60003f25310 */
[----:B-1----:R-:W-:-:S04]  /*0920*/  @P0 IMAD.WIDE R12, R15, R2, c[0x0][0x2b8] ;  /* 0x0000ae000f0c0625 */ /* 0x002fc800078e0202 */
[----:B------:R-:W-:Y:S01]  /*0930*/  @P1 IMAD R2, R6, c[0x0][0x2c8], RZ ;  /* 0x0000b20006021a24 */ /* 0x000fe200078e02ff */
[----:B------:R-:W-:Y:S01]  /*0940*/  CS2R R152, SRZ ;  /* 0x0000000000987805 */ /* 0x000fe2000001ff00 */
[C---:B------:R-:W-:Y:S01]  /*0950*/  @P1 IMAD.WIDE.U32 R4, R9.reuse, c[0x0][0x2c8], RZ ;  /* 0x0000b20009041a25 */ /* 0x040fe200078e00ff */
[----:B------:R1:W5:Y:S01]  /*0960*/  @P0 LDG.E R15, [R12.64] ;  /* 0x000000060c0f0981 */ /* 0x000362000c1e1900 */
[----:B------:R-:W-:Y:S02]  /*0970*/  PLOP3.LUT P2, PT, PT, PT, PT, 0x8, 0x0 ;  /* 0x000000000000781c */ /* 0x000fe40003f4e170 */
[----:B------:R-:W-:Y:S01]  /*0980*/  @P1 IMAD R2, R9, c[0x0][0x2cc], R2 ;  /* 0x0000b30009021a24 */ /* 0x000fe200078e0202 */
[----:B------:R-:W-:-:S03]  /*0990*/  @P1 LEA R152, P0, R4, c[0x0][0x2c0], 0x2 ;  /* 0x0000b00004981a11 */ /* 0x000fc600078010ff */
[----:B------:R-:W-:-:S05]  /*09a0*/  @P1 IMAD.IADD R2, R5, 0x1, R2 ;  /* 0x0000000105021824 */ /* 0x000fca00078e0202 */
[----:B------:R-:W-:-:S04]  /*09b0*/  @P1 SHF.L.U64.HI R2, R4, 0x2, R2 ;  /* 0x0000000204021819 */ /* 0x000fc80000010202 */
[----:B------:R-:W-:Y:S02]  /*09c0*/  @P1 IADD3.X R153, R2, c[0x0][0x2c4], RZ, P0, !PT ;  /* 0x0000b10002991a10 */ /* 0x000fe400007fe4ff */
[----:B------:R-:W-:-:S04]  /*09d0*/  @P1 ISETP.NE.U32.AND P0, PT, R152, RZ, PT ;  /* 0x000000ff9800120c */ /* 0x000fc80003f05070 */
[----:B------:R-:W-:-:S13]  /*09e0*/  @P1 ISETP.NE.AND.EX P2, PT, R153, RZ, PT, P0 ;  /* 0x000000ff9900120c */ /* 0x000fda0003f45300 */
[----:B------:R-:W-:Y:S05]  /*09f0*/  @!P2 BRA `(.L_x_2035) ;  /* 0x000004b00000a947 */ /* 0x000fea0003800000 */
[----:B-1----:R-:W-:Y:S02]  /*0a00*/  IABS R2, c[0x0][0x2d0] ;  /* 0x0000b40000027a13 */ /* 0x002fe40000000000 */
[----:B------:R-:W-:Y:S02]  /*0a10*/  LEA R7, R55, 0xffffff80, 0x7 ;  /* 0xffffff8037077811 */ /* 0x000fe400078e38ff */
[----:B------:R-:W1:Y:S08]  /*0a20*/  I2F.RP R0, R2 ;  /* 0x0000000200007306 */ /* 0x000e700000209400 */
[----:B-1----:R-:W1:Y:S02]  /*0a30*/  MUFU.RCP R10, R0 ;  /* 0x00000000000a7308 */ /* 0x002e640000001000 */
[----:B-1----:R-:W-:-:S06]  /*0a40*/  IADD3 R10, R10, 0xffffffe, RZ ;  /* 0x0ffffffe0a0a7810 */ /* 0x002fcc0007ffe0ff */
[----:B------:R-:W1:Y:S02]  /*0a50*/  F2I.FTZ.U32.TRUNC.NTZ R11, R10 ;  /* 0x0000000a000b7305 */ /* 0x000e64000021f000 */
[----:B-1----:R-:W-:Y:S02]  /*0a60*/  IMAD.MOV R3, RZ, RZ, -R11 ;  /* 0x000000ffff037224 */ /* 0x002fe400078e0a0b */
[----:B------:R-:W-:Y:S02]  /*0a70*/  IMAD.MOV.U32 R10, RZ, RZ, RZ ;  /* 0x000000ffff0a7224 */ /* 0x000fe400078e00ff */
[----:B------:R-:W-:Y:S01]  /*0a80*/  IMAD R4, R3, R2, RZ ;  /* 0x0000000203047224 */ /* 0x000fe200078e02ff */
[----:B------:R-:W-:-:S03]  /*0a90*/  IABS R3, R7 ;  /* 0x0000000700037213 */ /* 0x000fc60000000000 */
        /* <DEDUP_REMOVED lines=15> */
[----:B-----5:R-:W-:-:S05]  /*0b90*/  IMAD.WIDE R14, R3, 0x4, R152 ;  /* 0x00000004030e7825 */ /* 0x020fca00078e0298 */
        /* <DEDUP_REMOVED lines=18> */
[----:B------:R-:W-:Y:S01]  /*0cc0*/  ISETP.GE.U32.AND P1, PT, R5, R2, PT ;  /* 0x000000020500720c */ /* 0x000fe20003f26070 */
[----:B------:R-:W-:Y:S01]  /*0cd0*/  IMAD.MOV R2, RZ, RZ, -R3 ;  /* 0x000000ffff027224 */ /* 0x000fe200078e0a03 */
[----:B------:R-:W-:-:S04]  /*0ce0*/  LOP3.LUT R5, R156, c[0x0][0x1c8], RZ, 0x3c, !PT ;  /* 0x000072009c057a12 */ /* 0x000fc800078e3cff */
[----:B------:R-:W-:Y:S01]  /*0cf0*/  ISETP.GE.AND P0, PT, R5, RZ, PT ;  /* 0x000000ff0500720c */ /* 0x000fe20003f06270 */
[----:B------:R-:W-:-:S05]  /*0d00*/  IMAD R5, R2, c[0x0][0x2d0], R7 ;  /* 0x0000b40002057a24 */ /* 0x000fca00078e0207 */
[----:B------:R-:W-:Y:S02]  /*0d10*/  SHF.R.S32.HI R3, RZ, 0x1f, R5 ;  /* 0x0000001fff037819 */ /* 0x000fe40000011405 */
[----:B------:R-:W-:Y:S02]  /*0d20*/  @P1 IADD3 R4, R4, 0x1, RZ ;  /* 0x0000000104041810 */ /* 0x000fe40007ffe0ff */
[----:B------:R-:W-:Y:S01]  /*0d30*/  ISETP.NE.AND P1, PT, RZ, c[0x0][0x1c8], PT ;  /* 0x00007200ff007a0c */ /* 0x000fe20003f25270 */
[----:B------:R-:W-:Y:S02]  /*0d40*/  IMAD R8, R3, c[0x0][0x198], RZ ;  /* 0x0000660003087a24 */ /* 0x000fe400078e02ff */
[----:B------:R-:W-:Y:S02]  /*0d50*/  @!P0 IADD3 R4, -R4, RZ, RZ ;  /* 0x000000ff04048210 */ /* 0x000fe40007ffe1ff */
[----:B------:R-:W-:-:S08]  /*0d60*/  IMAD R8, R5, c[0x0][0x19c], R8 ;  /* 0x0000670005087a24 */ /* 0x000fd000078e0208 */
[----:B------:R-:W-:Y:S02]  /*0d70*/  @!P1 LOP3.LUT R4, RZ, c[0x0][0x1c8], RZ, 0x33, !PT ;  /* 0x00007200ff049a12 */ /* 0x000fe400078e33ff */
[----:B--2---:R-:W-:Y:S01]  /*0d80*/  SHF.R.S32.HI R11, RZ, 0x1f, R0 ;  /* 0x0000001fff0b7819 */ /* 0x004fe20000011400 */
[----:B------:R-:W-:-:S04]  /*0d90*/  IMAD.WIDE.U32 R14, R0, c[0x0][0x180], RZ ;  /* 0x00006000000e7a25 */ /* 0x000fc800078e00ff */
[C---:B------:R-:W-:Y:S02]  /*0da0*/  IMAD R13, R11.reuse, c[0x0][0x180], RZ ;  /* 0x000060000b0d7a24 */ /* 0x040fe400078e02ff */
[----:B------:R-:W-:Y:S02]  /*0db0*/  IMAD R11, R11, c[0x0][0x188], RZ ;  /* 0x000062000b0b7a24 */ /* 0x000fe400078e02ff */
[C---:B------:R-:W-:Y:S02]  /*0dc0*/  IMAD R2, R0.reuse, c[0x0][0x184], R13 ;  /* 0x0000610000027a24 */ /* 0x040fe400078e020d */
[----:B------:R-:W-:-:S04]  /*0dd0*/  IMAD.WIDE.U32 R16, R0, c[0x0][0x188], RZ ;  /* 0x0000620000107a25 */ /* 0x000fc800078e00ff */
[----:B------:R-:W-:Y:S01]  /*0de0*/  IMAD.IADD R15, R15, 0x1, R2 ;  /* 0x000000010f0f7824 */ /* 0x000fe200078e0202 */
[----:B------:R-:W-:Y:S01]  /*0df0*/  SHF.R.S32.HI R2, RZ, 0x1f, R4 ;  /* 0x0000001fff027819 */ /* 0x000fe20000011404 */
[----:B------:R-:W-:Y:S02]  /*0e00*/  IMAD R11, R0, c[0x0][0x18c], R11 ;  /* 0x00006300000b7a24 */ /* 0x000fe400078e020b */
[----:B------:R-:W-:-:S04]  /*0e10*/  IMAD.WIDE.U32 R12, R5, c[0x0][0x198], R14 ;  /* 0x00006600050c7a25 */ /* 0x000fc800078e000e */
[----:B------:R-:W-:Y:S01]  /*0e20*/  IMAD.MOV.U32 R14, RZ, RZ, R12 ;  /* 0x000000ffff0e7224 */ /* 0x000fe200078e000c */
[----:B------:R-:W-:Y:S01]  /*0e30*/  IADD3 R15, R13, R8, RZ ;  /* 0x000000080d0f7210 */ /* 0x000fe20007ffe0ff */
[----:B------:R-:W-:Y:S01]  /*0e40*/  IMAD R13, R2, c[0x0][0x1b0], RZ ;  /* 0x00006c00020d7a24 */ /* 0x000fe200078e02ff */
[----:B------:R-:W-:Y:S01]  /*0e50*/  MOV R8, R16 ;  /* 0x0000001000087202 */ /* 0x000fe20000000f00 */
[----:B------:R-:W-:Y:S02]  /*0e60*/  IMAD.IADD R11, R17, 0x1, R11 ;  /* 0x00000001110b7824 */ /* 0x000fe400078e020b */
[C---:B------:R-:W-:Y:S02]  /*0e70*/  IMAD R13, R4.reuse, c[0x0][0x1b4], R13 ;  /* 0x00006d00040d7a24 */ /* 0x040fe400078e020d */
[----:B------:R-:W-:-:S05]  /*0e80*/  IMAD.WIDE.U32 R164, R4, c[0x0][0x1b0], R14 ;  /* 0x00006c0004a47a25 */ /* 0x000fca00078e000e */
[----:B------:R-:W-:Y:S01]  /*0e90*/  IADD3 R13, R165, R13, RZ ;  /* 0x0000000da50d7210 */ /* 0x000fe20007ffe0ff */
[----:B------:R-:W-:Y:S05]  /*0ea0*/  BRA `(.L_x_2036) ;  /* 0x0000049000007947 */ /* 0x000fea0003800000 */
.L_x_2035:
        /* <DEDUP_REMOVED lines=17> */
.L_x_2037:
[----:B------:R-:W-:Y:S02]  /*0fc0*/  IABS R4, c[0x0][0x1c8] ;  /* 0x0000720000047a13 */ /* 0x000fe40000000000 */
[----:B------:R-:W-:Y:S02]  /*0fd0*/  MOV R12, RZ ;  /* 0x000000ff000c7202 */ /* 0x000fe40000000f00 */
[----:B------:R-:W1:Y:S01]  /*0fe0*/  I2F.RP R10, R4 ;  /* 0x00000004000a7306 */ /* 0x000e620000209400 */
[----:B------:R-:W-:-:S05]  /*0ff0*/  @P4 IADD3 R11, R0, R11, RZ ;  /* 0x0000000b000b4210 */ /* 0x000fca0007ffe0ff */
[----:B------:R-:W-:-:S04]  /*1000*/  @P4 IMAD.WIDE.U32 R16, R11, c[0x0][0x1a0], RZ ;  /* 0x000068000b104a25 */ /* 0x000fc800078e00ff */
[----:B------:R-:W-:Y:S01]  /*1010*/  @P4 IMAD R11, R11, c[0x0][0x1a4], R17 ;  /* 0x000069000b0b4a24 */ /* 0x000fe200078e0211 */
[----:B-1----:R-:W1:Y:S02]  /*1020*/  MUFU.RCP R13, R10 ;  /* 0x0000000a000d7308 */ /* 0x002e640000001000 */
[----:B-1----:R-:W-:-:S06]  /*1030*/  IADD3 R13, R13, 0xffffffe, RZ ;  /* 0x0ffffffe0d0d7810 */ /* 0x002fcc0007ffe0ff */
[----:B------:R-:W1:Y:S02]  /*1040*/  F2I.FTZ.U32.TRUNC.NTZ R13, R13 ;  /* 0x0000000d000d7305 */ /* 0x000e64000021f000 */
[----:B-1----:R-:W-:-:S04]  /*1050*/  IMAD.MOV R2, RZ, RZ, -R13 ;  /* 0x000000ffff027224 */ /* 0x002fc800078e0a0d */
[----:B------:R-:W-:Y:S01]  /*1060*/  IMAD R3, R2, R4, RZ ;  /* 0x0000000402037224 */ /* 0x000fe200078e02ff */
[----:B------:R-:W-:-:S03]  /*1070*/  IABS R2, R156 ;  /* 0x0000009c00027213 */ /* 0x000fc60000000000 */
[----:B------:R-:W-:-:S04]  /*1080*/  IMAD.HI.U32 R12, R13, R3, R12 ;  /* 0x000000030d0c7227 */ /* 0x000fc800078e000c */
[----:B------:R-:W-:Y:S02]  /*1090*/  IMAD.MOV.U32 R7, RZ, RZ, R2 ;  /* 0x000000ffff077224 */ /* 0x000fe400078e0002 */
[----:B------:R-:W-:Y:S02]  /*10a0*/  IMAD.MOV.U32 R13, RZ, RZ, R5 ;  /* 0x000000ffff0d7224 */ /* 0x000fe400078e0005 */
[----:B------:R-:W-:Y:S01]  /*10b0*/  IMAD.HI.U32 R2, R12, R7, RZ ;  /* 0x000000070c027227 */ /* 0x000fe200078e00ff */
[----:B------:R-:W-:-:S03]  /*10c0*/  MOV R12, R8 ;  /* 0x00000008000c7202 */ /* 0x000fc60000000f00 */
[----:B------:R-:W-:Y:S01]  /*10d0*/  @P4 IMAD.MOV.U32 R8, RZ, RZ, R16 ;  /* 0x000000ffff084224 */ /* 0x000fe200078e0010 */
[----:B------:R-:W-:-:S05]  /*10e0*/  IADD3 R3, -R2, RZ, RZ ;  /* 0x000000ff02037210 */ /* 0x000fca0007ffe1ff */
[----:B------:R-:W-:Y:S01]  /*10f0*/  IMAD R3, R4, R3, R7 ;  /* 0x0000000304037224 */ /* 0x000fe200078e0207 */
[----:B------:R-:W-:-:S04]  /*1100*/  LEA R7, R55, 0xffffff80, 0x7 ;  /* 0xffffff8037077811 */ /* 0x000fc800078e38ff */
[----:B------:R-:W-:Y:S01]  /*1110*/  ISETP.GT.U32.AND P0, PT, R4, R3, PT ;  /* 0x000000030400720c */ /* 0x000fe20003f04070 */
[----:B------:R-:W-:-:S05]  /*1120*/  IMAD.WIDE.U32 R12, R7, c[0x0][0x198], R12 ;  /* 0x00006600070c7a25 */ /* 0x000fca00078e000c */
[----:B------:R-:W-:-:S07]  /*1130*/  MOV R164, R12 ;  /* 0x0000000c00a47202 */ /* 0x000fce0000000f00 */
[----:B------:R-:W-:Y:S01]  /*1140*/  @!P0 IMAD.IADD R3, R3, 0x1, -R4 ;  /* 0x0000000103038824 */ /* 0x000fe200078e0a04 */
[----:B------:R-:W-:Y:S02]  /*1150*/  @!P0 IADD3 R2, R2, 0x1, RZ ;  /* 0x0000000102028810 */ /* 0x000fe40007ffe0ff */
[----:B------:R-:W-:Y:S02]  /*1160*/  ISETP.NE.AND P0, PT, RZ, c[0x0][0x1c8], PT ;  /* 0x00007200ff007a0c */ /* 0x000fe40003f05270 */
[----:B------:R-:W-:Y:S02]  /*1170*/  ISETP.GE.U32.AND P3, PT, R3, R4, PT ;  /* 0x000000040300720c */ /* 0x000fe40003f66070 */
[----:B------:R-:W-:-:S04]  /*1180*/  LOP3.LUT R3, R156, c[0x0][0x1c8], RZ, 0x3c, !PT ;  /* 0x000072009c037a12 */ /* 0x000fc800078e3cff */
[----:B------:R-:W-:Y:S02]  /*1190*/  ISETP.GE.AND P1, PT, R3, RZ, PT ;  /* 0x000000ff0300720c */ /* 0x000fe40003f26270 */
[----:B------:R-:W-:-:S05]  /*11a0*/  SHF.R.S32.HI R3, RZ, 0x1f, R7 ;  /* 0x0000001fff037819 */ /* 0x000fca0000011407 */
[----:B------:R-:W-:-:S04]  /*11b0*/  @P3 IADD3 R2, R2, 0x1, RZ ;  /* 0x0000000102023810 */ /* 0x000fc80007ffe0ff */
[----:B------:R-:W-:Y:S01]  /*11c0*/  MOV R4, R2 ;  /* 0x0000000200047202 */ /* 0x000fe20000000f00 */
[----:B------:R-:W-:-:S04]  /*11d0*/  IMAD R2, R3, c[0x0][0x198], RZ ;  /* 0x0000660003027a24 */ /* 0x000fc800078e02ff */
[----:B------:R-:W-:Y:S01]  /*11e0*/  @!P1 IMAD.MOV R4, RZ, RZ, -R4 ;  /* 0x000000ffff049224 */ /* 0x000fe200078e0a04 */
[----:B------:R-:W-:Y:S01]  /*11f0*/  @!P0 LOP3.LUT R4, RZ, c[0x0][0x1c8], RZ, 0x33, !PT ;  /* 0x00007200ff048a12 */ /* 0x000fe200078e33ff */
[----:B------:R-:W-:-:S03]  /*1200*/  IMAD R5, R7, c[0x0][0x19c], R2 ;  /* 0x0000670007057a24 */ /* 0x000fc600078e0202 */
[----:B------:R-:W-:Y:S01]  /*1210*/  SHF.R.S32.HI R2, RZ, 0x1f, R4 ;  /* 0x0000001fff027819 */ /* 0x000fe20000011404 */
[----:B------:R-:W-:Y:S02]  /*1220*/  IMAD.IADD R165, R13, 0x1, R5 ;  /* 0x000000010da57824 */ /* 0x000fe400078e0205 */
[----:B------:R-:W-:Y:S02]  /*1230*/  IMAD.MOV.U32 R5, RZ, RZ, R7 ;  /* 0x000000ffff057224 */ /* 0x000fe400078e0007 */
[----:B------:R-:W-:Y:S02]  /*1240*/  IMAD R13, R2, c[0x0][0x1b0], RZ ;  /* 0x00006c00020d7a24 */ /* 0x000fe400078e02ff */
[----:B------:R-:W-:-:S04]  /*1250*/  IMAD.WIDE.U32 R164, R4, c[0x0][0x1b0], R164 ;  /* 0x00006c0004a47a25 */ /* 0x000fc800078e00a4 */
[----:B------:R-:W-:-:S05]  /*1260*/  IMAD R13, R4, c[0x0][0x1b4], R13 ;  /* 0x00006d00040d7a24 */ /* 0x000fca00078e020d */
[----:B------:R-:W-:Y:S01]  /*1270*/  IADD3 R13, R165, R13, RZ ;  /* 0x0000000da50d7210 */ /* 0x000fe20007ffe0ff */
        /* <DEDUP_REMOVED lines=12> */
.L_x_2036:
[----:B------:R1:W5:Y:S01]  /*1340*/  @P5 LDG.E R130, [R158.64] ;  /* 0x000000069e825981 */ /* 0x000362000c1e1900 */
[----:B------:R-:W-:Y:S01]  /*1350*/  ISETP.NE.AND P0, PT, R151, -0x1, PT ;  /* 0xffffffff9700780c */ /* 0x000fe20003f05270 */
[----:B------:R-:W-:Y:S01]  /*1360*/  IMAD.MOV.U32 R10, RZ, RZ, 0x2 ;  /* 0x00000002ff0a7424 */ /* 0x000fe200078e00ff */
[----:B------:R-:W-:Y:S01]  /*1370*/  MOV R17, c[0x0][0x230] ;  /* 0x00008c0000117a02 */ /* 0x000fe20000000f00 */
[----:B------:R-:W-:Y:S01]  /*1380*/  IMAD.MOV.U32 R83, RZ, RZ, c[0x0][0x230] ;  /* 0x00008c00ff537624 */ /* 0x000fe200078e00ff */
[----:B------:R-:W-:Y:S01]  /*1390*/  SHF.R.S32.HI R23, RZ, 0x1f, R64 ;  /* 0x0000001fff177819 */ /* 0x000fe20000011440 */
[----:B------:R-:W-:Y:S02]  /*13a0*/  IMAD.MOV.U32 R16, RZ, RZ, RZ ;  /* 0x000000ffff107224 */ /* 0x000fe400078e00ff */
[----:B------:R-:W-:Y:S01]  /*13b0*/  IMAD.MOV.U32 R160, RZ, RZ, c[0x0][0x198] ;  /* 0x00006600ffa07624 */ /* 0x000fe200078e00ff */
[CC--:B------:R-:W-:Y:S01]  /*13c0*/  LEA.HI R73, R23.reuse, R64.reuse, RZ, 0x3 ;  /* 0x0000004017497211 */ /* 0x0c0fe200078f18ff */
[----:B------:R-:W-:Y:S01]  /*13d0*/  IMAD.HI.U32 R83, R10, R83, R16 ;  /* 0x000000530a537227 */ /* 0x000fe200078e0010 */
[----:B------:R-:W-:-:S02]  /*13e0*/  LEA.HI R17, R23, R64, RZ, 0x2 ;  /* 0x0000004017117211 */ /* 0x000fc400078f10ff */
[----:B------:R-:W-:Y:S01]  /*13f0*/  SHF.R.S32.HI R68, RZ, 0x3, R73 ;  /* 0x00000003ff447819 */ /* 0x000fe20000011449 */
[----:B------:R-:W-:Y:S01]  /*1400*/  @!P0 IMAD R0, R6, c[0x0][0x178], RZ ;  /* 0x00005e0006008a24 */ /* 0x000fe200078e02ff */
[----:B------:R-:W-:Y:S01]  /*1410*/  LOP3.LUT R25, R17, 0xfffffffc, RZ, 0xc0, !PT ;  /* 0xfffffffc11197812 */ /* 0x000fe200078ec0ff */
[----:B-----5:R-:W-:Y:S01]  /*1420*/  @P0 IMAD.WIDE.U32 R14, R151, c[0x0][0x190], RZ ;  /* 0x00006400970e0a25 */ /* 0x020fe200078e00ff */
[----:B------:R-:W-:Y:S02]  /*1430*/  SHF.R.S32.HI R148, RZ, 0x2, R17 ;  /* 0x00000002ff947819 */ /* 0x000fe40000011411 */
[----:B------:R-:W-:Y:S01]  /*1440*/  IADD3 R80, -R25, R64, RZ ;  /* 0x0000004019507210 */ /* 0x000fe20007ffe1ff */
[----:B------:R-:W-:Y:S01]  /*1450*/  @!P0 IMAD.WIDE.U32 R18, R9, c[0x0][0x178], RZ ;  /* 0x00005e0009128a25 */ /* 0x000fe200078e00ff */
[----:B------:R-:W-:Y:S02]  /*1460*/  LEA.HI R17, R17, R148, RZ, 0x1 ;  /* 0x0000009411117211 */ /* 0x000fe400078f08ff */
[-C--:B------:R-:W-:Y:S01]  /*1470*/  LEA.HI R65, R23, R64.reuse, RZ, 0x5 ;  /* 0x0000004017417211 */ /* 0x080fe200078f28ff */
[----:B------:R-:W-:Y:S01]  /*1480*/  @!P0 IMAD R0, R9, c[0x0][0x17c], R0 ;  /* 0x00005f0009008a24 */ /* 0x000fe200078e0200 */
[----:B------:R-:W-:Y:S01]  /*1490*/  LOP3.LUT R17, R17, 0x7fffffe, RZ, 0xc0, !PT ;  /* 0x07fffffe11117812 */ /* 0x000fe200078ec0ff */
[----:B------:R-:W-:Y:S01]  /*14a0*/  @P0 IMAD R15, R151, c[0x0][0x194], R15 ;  /* 0x00006500970f0a24 */ /* 0x000fe200078e020f */
[----:B------:R-:W-:Y:S01]  /*14b0*/  SHF.R.S32.HI R146, RZ, 0x5, R65 ;  /* 0x00000005ff927819 */ /* 0x000fe20000011441 */
[----:B------:R-:W-:Y:S01]  /*14c0*/  @!P0 IMAD.IADD R15, R19, 0x1, R0 ;  /* 0x00000001130f8824 */ /* 0x000fe200078e0200 */
[----:B------:R-:W-:Y:S01]  /*14d0*/  SHF.R.S32.HI R149, RZ, 0x1f, R148 ;  /* 0x0000001fff957819 */ /* 0x000fe20000011494 */
[----:B------:R-:W-:Y:S01]  /*14e0*/  IMAD.SHL.U32 R19, R68, 0x40, RZ ;  /* 0x0000004044137824 */ /* 0x000fe200078e00ff */
[----:B------:R-:W-:Y:S01]  /*14f0*/  LEA.HI R72, R23, R64, RZ, 0x4 ;  /* 0x0000004017487211 */ /* 0x000fe200078f20ff */
[----:B------:R-:W-:Y:S01]  /*1500*/  @!P0 IMAD.MOV.U32 R14, RZ, RZ, R18 ;  /* 0x000000ffff0e8224 */ /* 0x000fe200078e0012 */
[----:B------:R-:W-:Y:S01]  /*1510*/  SHF.R.S32.HI R79, RZ, 0x1, R83 ;  /* 0x00000001ff4f7819 */ /* 0x000fe20000011453 */
[----:B------:R-:W-:Y:S01]  /*1520*/  IMAD.SHL.U32 R18, R80, 0x8, RZ ;  /* 0x0000000850127824 */ /* 0x000fe200078e00ff */
[----:B------:R-:W-:Y:S01]  /*1530*/  LOP3.LUT R19, R19, 0xc0, RZ, 0xc0, !PT ;  /* 0x000000c013137812 */ /* 0x000fe200078ec0ff */
[----:B------:R-:W-:Y:S01]  /*1540*/  IMAD.IADD R17, R148, 0x1, -R17 ;  /* 0x0000000194117824 */ /* 0x000fe200078e0a11 */
[----:B------:R-:W-:Y:S01]  /*1550*/  LOP3.LUT R71, R72, 0xfffffff0, RZ, 0xc0, !PT ;  /* 0xfffffff048477812 */ /* 0x000fe200078ec0ff */
[----:B------:R-:W-:Y:S01]  /*1560*/  IMAD.WIDE R20, R21, 0x40, R148 ;  /* 0x0000004015147825 */ /* 0x000fe200078e0294 */
[----:B------:R-:W-:-:S02]  /*1570*/  LOP3.LUT R0, R19, 0x18, R18, 0xf8, !PT ;  /* 0x0000001813007812 */ /* 0x000fc400078ef812 */
[----:B------:R-:W-:Y:S01]  /*1580*/  SHF.R.U32.HI R19, RZ, 0x3, R19 ;  /* 0x00000003ff137819 */ /* 0x000fe20000011613 */
[----:B------:R-:W-:Y:S01]  /*1590*/  IMAD R146, R146, 0x8, R17 ;  /* 0x0000000892927824 */ /* 0x000fe200078e0211 */
[----:B------:R-:W-:Y:S01]  /*15a0*/  IADD3 R10, P0, R18, R8, RZ ;  /* 0x00000008120a7210 */ /* 0x000fe20007f1e0ff */
[----:B------:R-:W-:Y:S01]  /*15b0*/  IMAD R17, R2, c[0x0][0x1b8], RZ ;  /* 0x00006e0002117a24 */ /* 0x000fe200078e02ff */
[----:B------:R-:W-:Y:S01]  /*15c0*/  LOP3.LUT R19, R0, R19, RZ, 0x3c, !PT ;  /* 0x0000001300137212 */ /* 0x000fe200078e3cff */
[----:B------:R-:W-:Y:S01]  /*15d0*/  IMAD.MOV.U32 R51, RZ, RZ, 0x10 ;  /* 0x00000010ff337424 */ /* 0x000fe200078e00ff */
[----:B------:R-:W-:Y:S01]  /*15e0*/  IADD3 R14, P1, R18, R14, RZ ;  /* 0x0000000e120e7210 */ /* 0x000fe20007f3e0ff */
[----:B------:R-:W-:Y:S01]  /*15f0*/  IMAD R0, R4, c[0x0][0x1bc], R17 ;  /* 0x00006f0004007a24 */ /* 0x000fe200078e0211 */
[----:B------:R-:W-:Y:S01]  /*1600*/  IADD3 R71, -R71, R64, RZ ;  /* 0x0000004047477210 */ /* 0x000fe20007ffe1ff */
[----:B------:R-:W-:Y:S01]  /*1610*/  IMAD.U32 R146, R146, 0x20, R19 ;  /* 0x0000002092927824 */ /* 0x000fe200078e0013 */
[----:B------:R-:W-:-:S02]  /*1620*/  SHF.R.S32.HI R19, RZ, 0x1f, R18 ;  /* 0x0000001fff137819 */ /* 0x000fc40000011412 */
[----:B------:R-:W-:Y:S02]  /*1630*/  LEA.HI R74, R71, R71, RZ, 0x1 ;  /* 0x00000047474a7211 */ /* 0x000fe400078f08ff */
[----:B------:R-:W-:Y:S01]  /*1640*/  SHF.L.U32 R80, R80, 0x2, RZ ;  /* 0x0000000250507819 */ /* 0x000fe200000006ff */
[C---:B------:R-:W-:Y:S01]  /*1650*/  IMAD.X R11, R19.reuse, 0x1, R11, P0 ;  /* 0x00000001130b7824 */ /* 0x040fe200000e060b */
[----:B------:R-:W-:Y:S01]  /*1660*/  IADD3 R162, P0, R148, R5, RZ ;  /* 0x0000000594a27210 */ /* 0x000fe20007f1e0ff */
[----:B------:R-:W-:Y:S01]  /*1670*/  IMAD.X R15, R19, 0x1, R15, P1 ;  /* 0x00000001130f7824 */ /* 0x000fe200008e060f */
[----:B------:R-:W-:Y:S01]  /*1680*/  SHF.R.S32.HI R17, RZ, 0x1, R74 ;  /* 0x00000001ff117819 */ /* 0x000fe2000001144a */
[----:B------:R-:W-:Y:S01]  /*1690*/  IMAD R5, R21, c[0x0][0x190], RZ ;  /* 0x0000640015057a24 */ /* 0x000fe200078e02ff */
[----:B------:R-:W-:Y:S01]  /*16a0*/  IADD3.X R3, R149, R3, RZ, P0, !PT ;  /* 0x0000000395037210 */ /* 0x000fe200007fe4ff */
[----:B------:R-:W-:Y:S01]  /*16b0*/  IMAD.WIDE.U32 R10, R4, c[0x0][0x1b8], R10 ;  /* 0x00006e00040a7a25 */ /* 0x000fe200078e000a */
[----:B------:R-:W-:-:S02]  /*16c0*/  SHF.R.S32.HI R8, RZ, 0x1f, R74 ;  /* 0x0000001fff087819 */ /* 0x000fc4000001144a */
[----:B------:R-:W-:Y:S01]  /*16d0*/  IADD3 R164, P0, R18, R164, RZ ;  /* 0x000000a412a47210 */ /* 0x000fe20007f1e0ff */
[----:B------:R-:W-:Y:S01]  /*16e0*/  IMAD R5, R20, c[0x0][0x194], R5 ;  /* 0x0000650014057a24 */ /* 0x000fe200078e0205 */
[----:B------:R-:W-:Y:S01]  /*16f0*/  LEA.HI R8, R8, R17, RZ, 0x2 ;  /* 0x0000001108087211 */ /* 0x000fe200078f10ff */
[----:B------:R-:W-:Y:S01]  /*1700*/  IMAD.WIDE.U32 R14, R20, c[0x0][0x190], R14 ;  /* 0x00006400140e7a25 */ /* 0x000fe200078e000e */
[----:B------:R-:W-:Y:S02]  /*1710*/  LOP3.LUT R65, R65, 0xffffffe0, RZ, 0xc0, !PT ;  /* 0xffffffe041417812 */ /* 0x000fe400078ec0ff */
[----:B------:R-:W-:Y:S01]  /*1720*/  LOP3.LUT R8, R8, 0xfffffffc, RZ, 0xc0, !PT ;  /* 0xfffffffc08087812 */ /* 0x000fe200078ec0ff */
[----:B------:R-:W-:Y:S01]  /*1730*/  IMAD R3, R3, c[0x0][0x1a0], RZ ;  /* 0x0000680003037a24 */ /* 0x000fe200078e02ff */
[----:B------:R-:W-:Y:S01]  /*1740*/  SHF.L.U32 R62, R160, 0x5, RZ ;  /* 0x00000005a03e7819 */ /* 0x000fe200000006ff */
[----:B------:R-:W-:Y:S01]  /*1750*/  IMAD.IADD R11, R11, 0x1, R0 ;  /* 0x000000010b0b7824 */ /* 0x000fe200078e0200 */
[----:B------:R-:W-:Y:S01]  /*1760*/  SHF.R.S32.HI R0, RZ, 0x1f, R156 ;  /* 0x0000001fff007819 */ /* 0x000fe2000001149c */
[----:B------:R-:W-:Y:S01]  /*1770*/  IMAD.IADD R15, R15, 0x1, R5 ;  /* 0x000000010f0f7824 */ /* 0x000fe200078e0205 */
[----:B------:R-:W-:Y:S01]  /*1780*/  SHF.L.U32 R82, R79, 0x5, RZ ;  /* 0x000000054f527819 */ /* 0x000fe200000006ff */
[C---:B------:R-:W-:Y:S01]  /*1790*/  IMAD R5, R162.reuse, c[0x0][0x1a4], R3 ;  /* 0x00006900a2057a24 */ /* 0x040fe200078e0203 */
[----:B------:R-:W-:Y:S01]  /*17a0*/  MOV R3, 0x5 ;  /* 0x0000000500037802 */ /* 0x000fe20000000f00 */
[----:B------:R-:W-:Y:S01]  /*17b0*/  IMAD.WIDE.U32 R162, R162, c[0x0][0x1a0], R10 ;  /* 0x00006800a2a27a25 */ /* 0x000fe200078e000a */
[----:B------:R-:W-:-:S02]  /*17c0*/  SHF.R.S32.HI R11, RZ, 0x1f, R76 ;  /* 0x0000001fff0b7819 */ /* 0x000fc4000001144c */
[----:B------:R-:W-:Y:S01]  /*17d0*/  SHF.L.U64.HI R61, R160, R3, c[0x0][0x19c] ;  /* 0x00006700a03d7619 */ /* 0x000fe20000010203 */
[----:B------:R-:W-:Y:S01]  /*17e0*/  IMAD.X R165, R19, 0x1, R13, P0 ;  /* 0x0000000113a57824 */ /* 0x000fe200000e060d */
[----:B------:R-:W-:Y:S01]  /*17f0*/  LEA.HI R90, R11, R76, RZ, 0x7 ;  /* 0x0000004c0b5a7211 */ /* 0x000fe200078f38ff */
[----:B------:R-:W-:Y:S01]  /*1800*/  IMAD.IADD R70, R17, 0x1, -R8 ;  /* 0x0000000111467824 */ /* 0x000fe200078e0a08 */
[----:B------:R-:W-:Y:S01]  /*1810*/  IADD3 R54, R163, R5, RZ ;  /* 0x00000005a3367210 */ /* 0x000fe20007ffe0ff */
[----:B------:R-:W-:Y:S01]  /*1820*/  IMAD R75, R0, c[0x0][0x1a8], RZ ;  /* 0x00006a00004b7a24 */ /* 0x000fe200078e02ff */
[----:B------:R-:W-:Y:S01]  /*1830*/  SHF.R.S32.HI R90, RZ, 0x7, R90 ;  /* 0x00000007ff5a7819 */ /* 0x000fe2000001145a */
[----:B------:R-:W-:Y:S01]  /*1840*/  IMAD R81, R148, R79, R80 ;  /* 0x0000004f94517224 */ /* 0x000fe200078e0250 */
[----:B------:R-:W-:Y:S01]  /*1850*/  LOP3.LUT P1, RZ, R70, 0x2, RZ, 0xc0, !PT ;  /* 0x0000000246ff7812 */ /* 0x000fe2000782c0ff */
[----:B------:R-:W-:Y:S01]  /*1860*/  IMAD R11, R149, c[0x0][0x198], RZ ;  /* 0x00006600950b7a24 */ /* 0x000fe200078e02ff */
[----:B------:R-:W-:Y:S01]  /*1870*/  IMNMX R90, RZ, R90, !PT ;  /* 0x0000005aff5a7217 */ /* 0x000fe20007800200 */
[----:B------:R-:W-:Y:S01]  /*1880*/  IMAD R75, R156, c[0x0][0x1ac], R75 ;  /* 0x00006b009c4b7a24 */ /* 0x000fe200078e024b */
[--C-:B------:R-:W-:Y:S01]  /*1890*/  SHF.R.S32.HI R78, RZ, 0x1f, R81.reuse ;  /* 0x0000001fff4e7819 */ /* 0x100fe20000011451 */
[----:B------:R-:W-:Y:S01]  /*18a0*/  IMAD.MOV.U32 R0, RZ, RZ, c[0x0][0x1a0] ;  /* 0x00006800ff007624 */ /* 0x000fe200078e00ff */
[----:B------:R-:W-:Y:S01]  /*18b0*/  ISETP.GT.AND P0, PT, R55, R90, PT ;  /* 0x0000005a3700720c */ /* 0x000fe20003f04270 */
[----:B------:R-:W-:Y:S01]  /*18c0*/  IMAD.IADD R80, R80, 0x1, R81 ;  /* 0x0000000150507824 */ /* 0x000fe200078e0251 */
[----:B------:R-:W-:Y:S01]  /*18d0*/  SEL R51, R51, 0xfffffff0, !P1 ;  /* 0xfffffff033337807 */ /* 0x000fe20004800000 */
[----:B------:R-:W-:Y:S01]  /*18e0*/  IMAD.WIDE.U32 R156, R156, c[0x0][0x1a8], R14 ;  /* 0x00006a009c9c7a25 */ /* 0x000fe200078e000e */
[----:B------:R-:W-:-:S02]  /*18f0*/  SHF.L.U64.HI R66, R0, R3, c[0x0][0x1a4] ;  /* 0x0000690000427619 */ /* 0x000fc40000010203 */
[----:B------:R-:W-:Y:S01]  /*1900*/  SHF.R.S32.HI R77, RZ, 0x1f, R80 ;  /* 0x0000001fff4d7819 */ /* 0x000fe20000011450 */
[C---:B------:R-:W-:Y:S02]  /*1910*/  IMAD R11, R148.reuse, c[0x0][0x19c], R11 ;  /* 0x00006700940b7a24 */ /* 0x040fe400078e020b */
[----:B------:R-:W-:-:S04]  /*1920*/  IMAD.WIDE.U32 R164, R148, c[0x0][0x198], R164 ;  /* 0x0000660094a47a25 */ /* 0x000fc800078e00a4 */
[----:B------:R-:W-:Y:S02]  /*1930*/  IMAD.SHL.U32 R69, R0, 0x20, RZ ;  /* 0x0000002000457824 */ /* 0x000fe400078e00ff */
[----:B------:R-:W-:Y:S02]  /*1940*/  IMAD.IADD R65, R64, 0x1, -R65 ;  /* 0x0000000140417824 */ /* 0x000fe400078e0a41 */
[----:B------:R-:W-:Y:S02]  /*1950*/  IMAD.IADD R60, R165, 0x1, R11 ;  /* 0x00000001a53c7824 */ /* 0x000fe400078e020b */
[----:B------:R-:W-:Y:S02]  /*1960*/  IMAD.IADD R75, R157, 0x1, R75 ;  /* 0x000000019d4b7824 */ /* 0x000fe400078e024b */
[----:B------:R-:W-:Y:S01]  /*1970*/  @!P5 IMAD.MOV.U32 R130, RZ, RZ, RZ ;  /* 0x000000ffff82d224 */ /* 0x000fe200078e00ff */
[----:B------:R-:W-:Y:S05]  /*1980*/  @!P0 BRA `(.L_x_2038) ;  /* 0x00007fe000008947 */ /* 0x000fea0003800000 */
[----:B-1----:R-:W-:Y:S01]  /*1990*/  SHF.R.S32.HI R5, RZ, 0x1f, R7 ;  /* 0x0000001fff057819 */ /* 0x002fe20000011407 */
[----:B------:R-:W-:Y:S01]  /*19a0*/  IMAD R8, R6, c[0x0][0x280], RZ ;  /* 0x0000a00006087a24 */ /* 0x000fe200078e02ff */
[----:B------:R-:W-:Y:S01]  /*19b0*/  SHF.R.S32.HI R11, RZ, 0x1f, R76 ;  /* 0x0000001fff0b7819 */ /* 0x000fe2000001144c */
[----:B------:R-:W-:Y:S01]  /*19c0*/  IMAD.WIDE.U32 R12, R9, c[0x0][0x280], R18 ;  /* 0x0000a000090c7a25 */ /* 0x000fe200078e0012 */
[----:B------:R-:W-:Y:S01]  /*19d0*/  IADD3 R10, P1, P0, R7, R148, -R76 ;  /* 0x00000094070a7210 */ /* 0x000fe2000783e84c */
[----:B------:R-:W-:Y:S01]  /*19e0*/  UMOV UR9, 0x40 ;  /* 0x0000004000097882 */ /* 0x000fe20000000000 */
[----:B------:R-:W-:Y:S01]  /*19f0*/  IADD3 R103, P5, R62, R62, RZ ;  /* 0x0000003e3e677210 */ /* 0x000fe20007fbe0ff */
[----:B------:R-:W-:Y:S01]  /*1a00*/  IMAD R8, R9, c[0x0][0x284], R8 ;  /* 0x0000a10009087a24 */ /* 0x000fe200078e0208 */
[----:B------:R-:W-:Y:S01]  /*1a10*/  IADD3.X R5, R5, R149, ~R11, P1, P0 ;  /* 0x0000009505057210 */ /* 0x000fe20000fe0c0b */
[----:B------:R-:W-:Y:S01]  /*1a20*/  IMAD R6, R6, c[0x0][0x278], RZ ;  /* 0x00009e0006067a24 */ /* 0x000fe200078e02ff */
[----:B------:R-:W-:Y:S01]  /*1a30*/  IADD3 R99, P4, R103, 0x20, RZ ;  /* 0x0000002067637810 */ /* 0x000fe20007f9e0ff */
[----:B------:R-:W-:Y:S01]  /*1a40*/  IMAD.IADD R13, R13, 0x1, R8 ;  /* 0x000000010d0d7824 */ /* 0x000fe200078e0208 */
[----:B------:R-:W-:Y:S01]  /*1a50*/  ULDC.64 UR4, c[0x0][0x1a0] ;  /* 0x0000680000047ab9 */ /* 0x000fe20000000a00 */
[----:B------:R-:W-:Y:S01]  /*1a60*/  IMAD R11, R5, c[0x0][0x290], RZ ;  /* 0x0000a400050b7a24 */ /* 0x000fe200078e02ff */
[----:B------:R-:W-:Y:S01]  /*1a70*/  IADD3 R103, P3, R103, 0x40, RZ ;  /* 0x0000004067677810 */ /* 0x000fe20007f7e0ff */
[C---:B------:R-:W-:Y:S01]  /*1a80*/  IMAD.WIDE.U32 R14, R9.reuse, c[0x0][0x278], R18 ;  /* 0x00009e00090e7a25 */ /* 0x040fe200078e0012 */
[----:B------:R-:W-:Y:S01]  /*1a90*/  UIMAD UR10, UR9, UR5, URZ ;  /* 0x00000005090a72a4 */ /* 0x000fe2000f8e023f */
[C---:B------:R-:W-:Y:S01]  /*1aa0*/  IADD3 R147, R82.reuse, 0x20, RZ ;  /* 0x0000002052937810 */ /* 0x040fe20007ffe0ff */
[----:B------:R-:W-:Y:S01]  /*1ab0*/  UMOV UR8, 0xc0 ;  /* 0x000000c000087882 */ /* 0x000fe20000000000 */
[----:B------:R-:W-:Y:S01]  /*1ac0*/  IMAD R6, R9, c[0x0][0x27c], R6 ;  /* 0x00009f0009067a24 */ /* 0x000fe200078e0206 */
[----:B------:R-:W-:Y:S01]  /*1ad0*/  IADD3 R145, R82, 0x40, RZ ;  /* 0x0000004052917810 */ /* 0x000fe20007ffe0ff */
[C---:B------:R-:W-:Y:S01]  /*1ae0*/  IMAD R11, R10.reuse, c[0x0][0x294], R11 ;  /* 0x0000a5000a0b7a24 */ /* 0x040fe200078e020b */
[----:B------:R-:W-:Y:S01]  /*1af0*/  UIMAD UR11, UR8, UR5, URZ ;  /* 0x00000005080b72a4 */ /* 0x000fe2000f8e023f */
[----:B------:R-:W-:Y:S01]  /*1b00*/  IMAD.WIDE.U32 R8, R10, c[0x0][0x290], R12 ;  /* 0x0000a4000a087a25 */ /* 0x000fe200078e000c */
[----:B------:R-:W-:Y:S01]  /*1b10*/  IADD3 R141, R82, R145, RZ ;  /* 0x00000091528d7210 */ /* 0x000fe20007ffe0ff */
[----:B------:R-:W-:Y:S01]  /*1b20*/  ULDC UR5, c[0x0][0x294] ;  /* 0x0000a50000057ab9 */ /* 0x000fe20000000800 */
[C---:B------:R-:W-:Y:S01]  /*1b30*/  IADD3 R84, R148.reuse, 0x20, RZ ;  /* 0x0000002094547810 */ /* 0x040fe20007ffe0ff */
[----:B------:R-:W-:Y:S01]  /*1b40*/  IMAD R5, R5, c[0x0][0x288], RZ ;  /* 0x0000a20005057a24 */ /* 0x000fe200078e02ff */
[----:B------:R-:W-:Y:S01]  /*1b50*/  UIMAD UR5, UR8, UR5, URZ ;  /* 0x00000005080572a4 */ /* 0x000fe2000f8e023f */
[----:B------:R-:W-:Y:S01]  /*1b60*/  IMAD.IADD R15, R15, 0x1, R6 ;  /* 0x000000010f0f7824 */ /* 0x000fe200078e0206 */
[----:B------:R-:W-:Y:S01]  /*1b70*/  UIMAD.WIDE.U32 UR12, UR8, UR4, URZ ;  /* 0x00000004080c72a5 */ /* 0x000fe2000f8e003f */
[----:B------:R-:W-:Y:S01]  /*1b80*/  IMAD.IADD R9, R9, 0x1, R11 ;  /* 0x0000000109097824 */ /* 0x000fe200078e020b */
[----:B------:R-:W-:Y:S01]  /*1b90*/  IADD3 R144, R148, 0x40, RZ ;  /* 0x0000004094907810 */ /* 0x000fe20007ffe0ff */
[----:B------:R-:W-:Y:S01]  /*1ba0*/  IMAD R5, R10, c[0x0][0x28c], R5 ;  /* 0x0000a3000a057a24 */ /* 0x000fe200078e0205 */
[----:B------:R-:W-:Y:S01]  /*1bb0*/  IADD3 R142, R148, 0x60, RZ ;  /* 0x00000060948e7810 */ /* 0x000fe20007ffe0ff */
[----:B------:R-:W-:Y:S01]  /*1bc0*/  IMAD.WIDE.U32 R10, R10, c[0x0][0x288], R14 ;  /* 0x0000a2000a0a7a25 */ /* 0x000fe200078e000e */
[C---:B------:R-:W-:Y:S01]  /*1bd0*/  IADD3 R15, R18.reuse, 0x20, RZ ;  /* 0x00000020120f7810 */ /* 0x040fe20007ffe0ff */
[----:B------:R-:W-:Y:S01]  /*1be0*/  ULDC UR4, c[0x0][0x230] ;  /* 0x00008c0000047ab9 */ /* 0x000fe20000000800 */
[----:B------:R-:W-:Y:S01]  /*1bf0*/  IADD3 R14, R18, 0x40, RZ ;  /* 0x00000040120e7810 */ /* 0x000fe20007ffe0ff */
[----:B------:R-:W-:Y:S01]  /*1c00*/  IMAD.IADD R130, R130, 0x1, R7 ;  /* 0x0000000182827824 */ /* 0x000fe200078e0207 */
[----:B------:R-:W-:Y:S01]  /*1c10*/  SHF.R.S32.HI R139, RZ, 0x1f, R82 ;  /* 0x0000001fff8b7819 */ /* 0x000fe20000011452 */
[----:B------:R-:W-:Y:S01]  /*1c20*/  IMAD.IADD R11, R11, 0x1, R5 ;  /* 0x000000010b0b7824 */ /* 0x000fe200078e0205 */
[----:B------:R-:W-:Y:S01]  /*1c30*/  SHF.R.S32.HI R137, RZ, 0x1f, R147 ;  /* 0x0000001fff897819 */ /* 0x000fe20000011493 */
[C---:B------:R-:W-:Y:S01]  /*1c40*/  IMAD R7, R2.reuse, c[0x0][0x2a0], RZ ;  /* 0x0000a80002077a24 */ /* 0x040fe200078e02ff */
[----:B------:R-:W-:Y:S01]  /*1c50*/  SHF.R.S32.HI R136, RZ, 0x1f, R145 ;  /* 0x0000001fff887819 */ /* 0x000fe20000011491 */
[----:B------:R-:W-:Y:S01]  /*1c60*/  IMAD R5, R2, c[0x0][0x298], RZ ;  /* 0x0000a60002057a24 */ /* 0x000fe200078e02ff */
[----:B------:R-:W-:Y:S01]  /*1c70*/  SHF.R.S32.HI R134, RZ, 0x1f, R141 ;  /* 0x0000001fff867819 */ /* 0x000fe2000001148d */
[----:B------:R-:W-:Y:S01]  /*1c80*/  IMAD.WIDE.U32 R12, R0, 0x40, RZ ;  /* 0x00000040000c7825 */ /* 0x000fe200078e00ff */
[----:B------:R-:W-:-:S02]  /*1c90*/  UIADD3 UR11, UR13, UR11, URZ ;  /* 0x0000000b0d0b7290 */ /* 0x000fc4000fffe03f */
[----:B------:R-:W-:Y:S01]  /*1ca0*/  ULDC.U8 UR8, c[0x0][0x313] ;  /* 0x0000c4c000087ab9 */ /* 0x000fe20000000000 */
[C---:B------:R-:W-:Y:S01]  /*1cb0*/  IMAD R2, R4.reuse, c[0x0][0x2a4], R7 ;  /* 0x0000a90004027a24 */ /* 0x040fe200078e0207 */
[----:B------:R-:W-:Y:S01]  /*1cc0*/  IADD3 R116, R13, UR10, RZ ;  /* 0x0000000a0d747c10 */ /* 0x000fe2000fffe0ff */
[C---:B------:R-:W-:Y:S01]  /*1cd0*/  IMAD R0, R4.reuse, c[0x0][0x29c], R5 ;  /* 0x0000a70004007a24 */ /* 0x040fe200078e0205 */
[----:B------:R-:W-:Y:S01]  /*1ce0*/  ULDC UR10, c[0x0][0x19c] ;  /* 0x00006700000a7ab9 */ /* 0x000fe20000000800 */
[----:B------:R-:W-:Y:S01]  /*1cf0*/  IMAD.WIDE.U32 R8, R4, c[0x0][0x2a0], R8 ;  /* 0x0000a80004087a25 */ /* 0x000fe200078e0008 */
[----:B------:R-:W-:Y:S01]  /*1d00*/  UIMAD UR10, UR9, UR10, URZ ;  /* 0x0000000a090a72a4 */ /* 0x000fe2000f8e023f */
[----:B------:R-:W-:Y:S02]  /*1d10*/  SHF.L.U64.HI R116, R12, 0x1, R116 ;  /* 0x000000010c747819 */ /* 0x000fe40000010274 */
[----:B------:R-:W-:Y:S01]  /*1d20*/  IMAD.WIDE.U32 R4, R4, c[0x0][0x298], R10 ;  /* 0x0000a60004047a25 */ /* 0x000fe200078e000a */
[----:B------:R-:W-:-:S03]  /*1d30*/  LEA R124, P1, R8, c[0x0][0x270], 0x1 ;  /* 0x00009c00087c7a11 */ /* 0x000fc600078208ff */
[----:B------:R-:W-:Y:S01]  /*1d40*/  IMAD.IADD R2, R9, 0x1, R2 ;  /* 0x0000000109027824 */ /* 0x000fe200078e0202 */
[----:B------:R-:W-:Y:S01]  /*1d50*/  LEA R126, P0, R4, c[0x0][0x268], 0x1 ;  /* 0x00009a00047e7a11 */ /* 0x000fe200078008ff */
[----:B------:R-:W-:Y:S02]  /*1d60*/  IMAD.IADD R0, R5, 0x1, R0 ;  /* 0x0000000105007824 */ /* 0x000fe400078e0200 */
[----:B------:R-:W-:Y:S01]  /*1d70*/  IMAD R130, R79, R130, RZ ;  /* 0x000000824f827224 */ /* 0x000fe200078e02ff */
[----:B------:R-:W-:Y:S01]  /*1d80*/  LEA.HI.X R125, R8, c[0x0][0x274], R2, 0x1, P1 ;  /* 0x00009d00087d7a11 */ /* 0x000fe200008f0c02 */
[----:B------:R-:W-:Y:S01]  /*1d90*/  IMAD.MOV.U32 R94, RZ, RZ, c[0x0][0x288] ;  /* 0x0000a200ff5e7624 */ /* 0x000fe200078e00ff */
[----:B------:R-:W-:Y:S01]  /*1da0*/  LEA.HI.X R127, R4, c[0x0][0x26c], R0, 0x1, P0 ;  /* 0x00009b00047f7a11 */ /* 0x000fe200000f0c00 */
[----:B------:R-:W-:Y:S01]  /*1db0*/  IMAD.MOV.U32 R154, RZ, RZ, c[0x0][0x290] ;  /* 0x0000a400ff9a7624 */ /* 0x000fe200078e00ff */
[----:B------:R-:W-:Y:S01]  /*1dc0*/  LEA R120, P1, R164, c[0x0][0x168], 0x1 ;  /* 0x00005a00a4787a11 */ /* 0x000fe200078208ff */
[----:B------:R-:W-:Y:S01]  /*1dd0*/  IMAD.X R102, R61, 0x1, R61, P5 ;  /* 0x000000013d667824 */ /* 0x000fe200028e063d */
[----:B------:R-:W-:Y:S01]  /*1de0*/  LEA R122, P0, R162, c[0x0][0x170], 0x1 ;  /* 0x00005c00a27a7a11 */ /* 0x000fe200078008ff */
[----:B------:R-:W-:Y:S01]  /*1df0*/  IMAD.SHL.U32 R92, R94, 0x20, RZ ;  /* 0x000000205e5c7824 */ /* 0x000fe200078e00ff */
[----:B------:R-:W-:Y:S01]  /*1e00*/  LEA.HI.X R119, R164, c[0x0][0x16c], R60, 0x1, P1 ;  /* 0x00005b00a4777a11 */ /* 0x000fe200008f0c3c */
[----:B------:R-:W-:Y:S01]  /*1e10*/  IMAD.X R98, RZ, RZ, R102, P4 ;  /* 0x000000ffff627224 */ /* 0x000fe200020e0666 */
[----:B------:R-:W-:Y:S01]  /*1e20*/  LEA.HI.X R123, R162, c[0x0][0x174], R54, 0x1, P0 ;  /* 0x00005d00a27b7a11 */ /* 0x000fe200000f0c36 */
[----:B------:R-:W-:Y:S01]  /*1e30*/  IMAD.MOV.U32 R93, RZ, RZ, 0x6 ;  /* 0x00000006ff5d7424 */ /* 0x000fe200078e00ff */
[----:B------:R-:W-:Y:S01]  /*1e40*/  SHF.R.S32.HI R131, RZ, 0x1f, R130 ;  /* 0x0000001fff837819 */ /* 0x000fe20000011482 */
[----:B------:R-:W-:Y:S01]  /*1e50*/  IMAD.X R102, RZ, RZ, R102, P3 ;  /* 0x000000ffff667224 */ /* 0x000fe200018e0666 */
[-C--:B------:R-:W-:Y:S01]  /*1e60*/  IADD3 R52, P1, R81, R130.reuse, RZ ;  /* 0x0000008251347210 */ /* 0x080fe20007f3e0ff */
[----:B------:R-:W-:Y:S01]  /*1e70*/  IMAD.IADD R143, R82, 0x1, R147 ;  /* 0x00000001528f7824 */ /* 0x000fe200078e0293 */
[----:B------:R-:W-:Y:S01]  /*1e80*/  IADD3 R130, P0, R80, R130, RZ ;  /* 0x0000008250827210 */ /* 0x000fe20007f1e0ff */
[----:B------:R-:W-:Y:S01]  /*1e90*/  IMAD.SHL.U32 R115, R154, 0x40, RZ ;  /* 0x000000409a737824 */ /* 0x000fe200078e00ff */
[-C--:B------:R-:W-:Y:S01]  /*1ea0*/  SHF.L.U64.HI R91, R94, R3.reuse, c[0x0][0x28c] ;  /* 0x0000a3005e5b7619 */ /* 0x080fe20000010203 */
[C---:B------:R-:W-:Y:S01]  /*1eb0*/  IMAD.SHL.U32 R113, R154.reuse, 0x20, RZ ;  /* 0x000000209a717824 */ /* 0x040fe200078e00ff */
[----:B------:R-:W-:Y:S01]  /*1ec0*/  SHF.L.U64.HI R112, R154, R3, c[0x0][0x294] ;  /* 0x0000a5009a707619 */ /* 0x000fe20000010203 */
[--C-:B------:R-:W-:Y:S01]  /*1ed0*/  IMAD.X R3, R78, 0x1, R131.reuse, P1 ;  /* 0x000000014e037824 */ /* 0x100fe200008e0683 */
[----:B------:R-:W-:Y:S01]  /*1ee0*/  IADD3 R107, P4, R62, R99, RZ ;  /* 0x000000633e6b7210 */ /* 0x000fe20007f9e0ff */
[----:B------:R-:W-:Y:S01]  /*1ef0*/  IMAD.X R131, R77, 0x1, R131, P0 ;  /* 0x000000014d837824 */ /* 0x000fe200000e0683 */
[----:B------:R-:W-:Y:S01]  /*1f00*/  IADD3 R101, P5, R92, R92, RZ ;  /* 0x0000005c5c657210 */ /* 0x000fe20007fbe0ff */
[----:B------:R-:W-:Y:S01]  /*1f10*/  IMAD.WIDE.U32 R160, R160, 0x40, RZ ;  /* 0x00000040a0a07825 */ /* 0x000fe200078e00ff */
[----:B------:R-:W-:-:S02]  /*1f20*/  SHF.L.U64.HI R0, R52, 0x1, R3 ;  /* 0x0000000134007819 */ /* 0x000fc40000010203 */
[C---:B------:R-:W-:Y:S01]  /*1f30*/  SHF.L.U64.HI R131, R130.reuse, 0x1, R131 ;  /* 0x0000000182837819 */ /* 0x040fe20000010283 */
[----:B------:R-:W-:Y:S01]  /*1f40*/  IMAD.SHL.U32 R130, R130, 0x2, RZ ;  /* 0x0000000282827824 */ /* 0x000fe200078e00ff */
[----:B------:R-:W-:Y:S01]  /*1f50*/  IADD3 R97, P1, R101, 0x20, RZ ;  /* 0x0000002065617810 */ /* 0x000fe20007f3e0ff */
[----:B------:R-:W-:Y:S01]  /*1f60*/  IMAD.X R106, R61, 0x1, R98, P4 ;  /* 0x000000013d6a7824 */ /* 0x000fe200020e0662 */
[----:B------:R-:W-:Y:S01]  /*1f70*/  IADD3.X R100, R91, R91, RZ, P5, !PT ;  /* 0x0000005b5b647210 */ /* 0x000fe20002ffe4ff */
[----:B------:R-:W-:Y:S01]  /*1f80*/  IMAD.SHL.U32 R52, R52, 0x2, RZ ;  /* 0x0000000234347824 */ /* 0x000fe200078e00ff */
[----:B------:R-:W-:Y:S01]  /*1f90*/  IADD3 R111, P3, R62, R103, RZ ;  /* 0x000000673e6f7210 */ /* 0x000fe20007f7e0ff */
[----:B------:R-:W-:Y:S01]  /*1fa0*/  IMAD.SHL.U32 R88, R79, 0x40, RZ ;  /* 0x000000404f587824 */ /* 0x000fe200078e00ff */
[----:B------:R-:W-:Y:S01]  /*1fb0*/  IADD3 R101, P0, R101, 0x40, RZ ;  /* 0x0000004065657810 */ /* 0x000fe20007f1e0ff */
[----:B------:R-:W-:Y:S01]  /*1fc0*/  IMAD.X R96, RZ, RZ, R100, P1 ;  /* 0x000000ffff607224 */ /* 0x000fe200008e0664 */
[----:B------:R-:W-:Y:S01]  /*1fd0*/  IADD3 R128, P4, R130, c[0x0][0x2b0], RZ ;  /* 0x0000ac0082807a10 */ /* 0x000fe20007f9e0ff */
[----:B------:R-:W-:Y:S01]  /*1fe0*/  IMAD R86, R79, 0x60, RZ ;  /* 0x000000604f567824 */ /* 0x000fe200078e02ff */
[C---:B------:R-:W-:Y:S01]  /*1ff0*/  SHF.L.U64.HI R114, R154.reuse, R93, c[0x0][0x294] ;  /* 0x0000a5009a727619 */ /* 0x040fe2000001025d */
[----:B------:R-:W-:Y:S01]  /*2000*/  IMAD.WIDE.U32 R154, R154, 0xc0, RZ ;  /* 0x000000c09a9a7825 */ /* 0x000fe200078e00ff */
[----:B------:R-:W-:-:S02]  /*2010*/  IADD3.X R129, R131, c[0x0][0x2b4], RZ, P4, !PT ;  /* 0x0000ad0083817a10 */ /* 0x000fc400027fe4ff */
[----:B------:R-:W-:Y:S01]  /*2020*/  IADD3 R20, P1, R52, c[0x0][0x2b0], RZ ;  /* 0x0000ac0034147a10 */ /* 0x000fe20007f3e0ff */
[C---:B------:R-:W-:Y:S01]  /*2030*/  IMAD.IADD R140, R82.reuse, 0x1, R143 ;  /* 0x00000001528c7824 */ /* 0x040fe200078e028f */
[-C--:B------:R-:W-:Y:S01]  /*2040*/  IADD3 R105, P5, R97, R92.reuse, RZ ;  /* 0x0000005c61697210 */ /* 0x080fe20007fbe0ff */
[----:B------:R-:W-:Y:S01]  /*2050*/  IMAD.IADD R138, R82, 0x1, R141 ;  /* 0x00000001528a7824 */ /* 0x000fe200078e028d */
[----:B------:R-:W-:Y:S01]  /*2060*/  IADD3 R109, P4, R101, R92, RZ ;  /* 0x0000005c656d7210 */ /* 0x000fe20007f9e0ff */
[----:B------:R-:W-:Y:S01]  /*2070*/  IMAD.X R110, R61, 0x1, R102, P3 ;  /* 0x000000013d6e7824 */ /* 0x000fe200018e0666 */
[----:B------:R-:W-:Y:S01]  /*2080*/  IADD3 R130, P3, R130, c[0x0][0x2a8], RZ ;  /* 0x0000aa0082827a10 */ /* 0x000fe20007f7e0ff */
[----:B------:R-:W-:Y:S01]  /*2090*/  IMAD.X R100, RZ, RZ, R100, P0 ;  /* 0x000000ffff647224 */ /* 0x000fe200000e0664 */
[----:B------:R-:W-:Y:S01]  /*20a0*/  IADD3 R52, P0, R52, c[0x0][0x2a8], RZ ;  /* 0x0000aa0034347a10 */ /* 0x000fe20007f1e0ff */
[----:B------:R-:W-:Y:S01]  /*20b0*/  IMAD.MOV.U32 R89, RZ, RZ, c[0x0][0x290] ;  /* 0x0000a400ff597624 */ /* 0x000fe200078e00ff */
[----:B------:R-:W-:Y:S01]  /*20c0*/  SHF.L.U64.HI R93, R94, R93, c[0x0][0x28c] ;  /* 0x0000a3005e5d7619 */ /* 0x000fe2000001025d */
[----:B------:R-:W-:Y:S01]  /*20d0*/  IMAD.SHL.U32 R117, R12, 0x2, RZ ;  /* 0x000000020c757824 */ /* 0x000fe200078e00ff */
[----:B------:R-:W-:Y:S01]  /*20e0*/  SHF.L.U64.HI R114, R115, 0x1, R114 ;  /* 0x0000000173727819 */ /* 0x000fe20000010272 */
[----:B------:R-:W-:Y:S01]  /*20f0*/  IMAD.MOV.U32 R13, RZ, RZ, R55 ;  /* 0x000000ffff0d7224 */ /* 0x000fe200078e0037 */
[----:B------:R-:W-:Y:S01]  /*2100*/  SHF.L.U64.HI R112, R113, 0x1, R112 ;  /* 0x0000000171707819 */ /* 0x000fe20000010270 */
[----:B------:R-:W-:Y:S01]  /*2110*/  IMAD.SHL.U32 R94, R94, 0x40, RZ ;  /* 0x000000405e5e7824 */ /* 0x000fe200078e00ff */
[----:B------:R-:W-:Y:S01]  /*2120*/  SHF.R.S32.HI R87, RZ, 0x1f, R88 ;  /* 0x0000001fff577819 */ /* 0x000fe20000011458 */
[----:B------:R-:W-:Y:S01]  /*2130*/  IMAD.SHL.U32 R115, R115, 0x2, RZ ;  /* 0x0000000273737824 */ /* 0x000fe200078e00ff */
[----:B------:R-:W-:Y:S01]  /*2140*/  SHF.R.S32.HI R85, RZ, 0x1f, R86 ;  /* 0x0000001fff557819 */ /* 0x000fe20000011456 */
[----:B------:R-:W-:Y:S01]  /*2150*/  IMAD.SHL.U32 R113, R113, 0x2, RZ ;  /* 0x0000000271717824 */ /* 0x000fe200078e00ff */
[----:B------:R-:W-:Y:S01]  /*2160*/  IADD3 R95, R161, UR10, RZ ;  /* 0x0000000aa15f7c10 */ /* 0x000fe2000fffe0ff */
[----:B------:R-:W-:Y:S01]  /*2170*/  IMAD.X R104, R96, 0x1, R91, P5 ;  /* 0x0000000160687824 */ /* 0x000fe200028e065b */
[----:B------:R-:W-:Y:S01]  /*2180*/  SHF.R.S32.HI R135, RZ, 0x1f, R143 ;  /* 0x0000001fff877819 */ /* 0x000fe2000001148f */
[----:B------:R-:W-:Y:S01]  /*2190*/  IMAD.X R108, R100, 0x1, R91, P4 ;  /* 0x00000001646c7824 */ /* 0x000fe200020e065b */
[----:B------:R-:W-:Y:S01]  /*21a0*/  IADD3 R118, R155, UR5, RZ ;  /* 0x000000059b767c10 */ /* 0x000fe2000fffe0ff */
[----:B------:R-:W-:Y:S01]  /*21b0*/  IMAD.U32 R89, R89, -0x80, RZ ;  /* 0xffffff8059597824 */ /* 0x000fe200078e00ff */
[----:B------:R-:W-:-:S02]  /*21c0*/  SHF.R.S32.HI R133, RZ, 0x1f, R140 ;  /* 0x0000001fff857819 */ /* 0x000fc4000001148c */
[----:B------:R-:W-:Y:S02]  /*21d0*/  SHF.R.S32.HI R132, RZ, 0x1f, R138 ;  /* 0x0000001fff847819 */ /* 0x000fe4000001148a */
[----:B------:R-:W-:Y:S02]  /*21e0*/  IADD3.X R131, R131, c[0x0][0x2ac], RZ, P3, !PT ;  /* 0x0000ab0083837a10 */ /* 0x000fe40001ffe4ff */
[C---:B------:R-:W-:Y:S02]  /*21f0*/  IADD3.X R21, R0.reuse, c[0x0][0x2b4], RZ, P1, !PT ;  /* 0x0000ad0000157a10 */ /* 0x040fe40000ffe4ff */
[----:B------:R-:W-:Y:S02]  /*2200*/  IADD3.X R53, R0, c[0x0][0x2ac], RZ, P0, !PT ;  /* 0x0000ab0000357a10 */ /* 0x000fe400007fe4ff */
.L_x_2084:
[----:B------:R-:W-:Y:S01]  /*2210*/  IMAD.SHL.U32 R17, R13, 0x80, RZ ;  /* 0x000000800d117824 */ /* 0x000fe200078e00ff */
[----:B------:R-:W-:Y:S04]  /*2220*/  ISETP.NE.AND P6, PT, RZ, UR4, PT ;  /* 0x00000004ff007c0c */ /* 0x000fe8000bfc5270 */
[----:B------:R-:W-:Y:S05]  /*2230*/  IADD3 R16, R17, -0x80, RZ ;  /* 0xffffff8011107810 */ /* 0x000fea0007ffe0ff */
[--C-:B----4-:R-:W-:Y:S02]  /*2240*/  IMAD.IADD R23, R63, 0x1, -R16.reuse ;  /* 0x000000013f177824 */ /* 0x110fe400078e0a10 */
[----:B------:R-:W-:Y:S03]  /*2250*/  IMAD.IADD R3, R76, 0x1, -R16 ;  /* 0x000000014c037824 */ /* 0x000fe600078e0a10 */
[-C--:B------:R-:W-:Y:S02]  /*2260*/  ISETP.GE.AND P1, PT, R148, R23.reuse, PT ;  /* 0x000000179400720c */ /* 0x080fe40003f26270 */
[----:B------:R-:W-:Y:S02]  /*2270*/  ISETP.GE.AND P5, PT, R84, R23, PT ;  /* 0x000000175400720c */ /* 0x000fe40003fa6270 */
[-C--:B------:R-:W-:Y:S02]  /*2280*/  ISETP.GE.AND P1, PT, R148, R3.reuse, !P1 ;  /* 0x000000039400720c */ /* 0x080fe40004f26270 */
[----:B------:R-:W-:Y:S02]  /*2290*/  ISETP.GE.AND P5, PT, R84, R3, !P5 ;  /* 0x000000035400720c */ /* 0x000fe40006fa6270 */
[-C--:B------:R-:W-:Y:S02]  /*22a0*/  ISETP.GE.AND P4, PT, R144, R23.reuse, PT ;  /* 0x000000179000720c */ /* 0x080fe40003f86270 */
[----:B------:R-:W-:Y:S02]  /*22b0*/  ISETP.GE.AND P3, PT, R142, R23, PT ;  /* 0x000000178e00720c */ /* 0x000fe40003f66270 */
[-C--:B------:R-:W-:Y:S02]  /*22c0*/  ISETP.GE.AND P4, PT, R144, R3.reuse, !P4 ;  /* 0x000000039000720c */ /* 0x080fe40006786270 */
[----:B------:R-:W-:Y:S03]  /*22d0*/  ISETP.GE.AND P3, PT, R142, R3, !P3 ;  /* 0x000000038e00720c */ /* 0x000fe60005f66270 */
[----:B-12---:R-:W2:Y:S02]  /*22e0*/  @P1 LDG.E.128 R24, [R124.64] ;  /* 0x000000067c181981 */ /* 0x006ea4000c1e1d00 */
[C---:B------:R-:W-:Y:S05]  /*22f0*/  @P5 IADD3 R32, P0, R124.reuse, R113, RZ ;  /* 0x000000717c205210 */ /* 0x040fea0007f1e0ff */
[----:B------:R-:W-:Y:S01]  /*2300*/  @P5 IMAD.X R33, R125, 0x1, R112, P0 ;  /* 0x000000017d215824 */ /* 0x000fe200000e0670 */
[C---:B------:R-:W-:Y:S04]  /*2310*/  @P5 LEA R34, P0, R69.reuse, R122, 0x1 ;  /* 0x0000007a45225211 */ /* 0x040fe800078008ff */
[----:B------:R-:W-:Y:S02]  /*2320*/  @P5 LEA.HI.X R35, R69, R123, R66, 0x1, P0 ;  /* 0x0000007b45235211 */ /* 0x000fe400000f0c42 */
[----:B------:R-:W-:Y:S05]  /*2330*/  @P4 IADD3 R36, P0, R124, R115, RZ ;  /* 0x000000737c244210 */ /* 0x000fea0007f1e0ff */
[----:B------:R-:W-:Y:S01]  /*2340*/  @P4 IMAD.X R37, R125, 0x1, R114, P0 ;  /* 0x000000017d254824 */ /* 0x000fe200000e0672 */
[----:B------:R-:W-:Y:S05]  /*2350*/  @P4 IADD3 R38, P0, R122, R117, RZ ;  /* 0x000000757a264210 */ /* 0x000fea0007f1e0ff */
[----:B------:R-:W-:Y:S01]  /*2360*/  @P4 IMAD.X R39, R123, 0x1, R116, P0 ;  /* 0x000000017b274824 */ /* 0x000fe200000e0674 */
[----:B------:R-:W-:Y:S05]  /*2370*/  @P3 IADD3 R2, P0, R124, R154, RZ ;  /* 0x0000009a7c023210 */ /* 0x000fea0007f1e0ff */
[----:B------:R-:W-:Y:S01]  /*2380*/  @P3 IMAD.X R3, R125, 0x1, R118, P0 ;  /* 0x000000017d033824 */ /* 0x000fe200000e0676 */
[----:B------:R-:W-:Y:S04]  /*2390*/  @P3 IADD3 R22, P0, R122, UR12, RZ ;  /* 0x0000000c7a163c10 */ /* 0x000fe8000ff1e0ff */
[----:B------:R-:W-:Y:S01]  /*23a0*/  @P3 IADD3.X R23, R123, UR11, RZ, P0, !PT ;  /* 0x0000000b7b173c10 */ /* 0x000fe200087fe4ff */
[----:B--2---:R-:W-:Y:S04]  /*23b0*/  @P1 STG.E.128 [R122.64], R24 ;  /* 0x000000187a001986 */ /* 0x004fe8000c101d06 */
[----:B------:R-:W2:Y:S04]  /*23c0*/  @P1 LDG.E.128 R4, [R124.64+0x40] ;  /* 0x000040067c041981 */ /* 0x000ea8000c1e1d00 */
[----:B--2---:R1:W-:Y:S04]  /*23d0*/  @P1 STG.E.128 [R122.64+0x40], R4 ;  /* 0x000040047a001986 */ /* 0x0043e8000c101d06 */
[----:B------:R2:W3:Y:S02]  /*23e0*/  @P1 LDG.E.128 R8, [R124.64+0x80] ;  /* 0x000080067c081981 */ /* 0x0004e4000c1e1d00 */
[C---:B--2---:R-:W-:Y:S04]  /*23f0*/  LEA R124, P0, R89.reuse, R124, 0x1 ;  /* 0x0000007c597c7211 */ /* 0x044fe800078008ff */
[----:B------:R-:W-:Y:S01]  /*2400*/  LEA.HI.X.SX32 R125, R89, R125, 0x1, P0 ;  /* 0x0000007d597d7211 */ /* 0x000fe200000f0eff */
[----:B---3--:R2:W-:Y:S04]  /*2410*/  @P1 STG.E.128 [R122.64+0x80], R8 ;  /* 0x000080087a001986 */ /* 0x0085e8000c101d06 */
[----:B------:R-:W3:Y:S04]  /*2420*/  @P5 LDG.E.128 R28, [R32.64] ;  /* 0x00000006201c5981 */ /* 0x000ee8000c1e1d00 */
[----:B---3--:R-:W-:Y:S04]  /*2430*/  @P5 STG.E.128 [R34.64], R28 ;  /* 0x0000001c22005986 */ /* 0x008fe8000c101d06 */
[----:B-1----:R-:W3:Y:S04]  /*2440*/  @P5 LDG.E.128 R4, [R32.64+0x40] ;  /* 0x0000400620045981 */ /* 0x002ee8000c1e1d00 */
[----:B---3--:R1:W-:Y:S04]  /*2450*/  @P5 STG.E.128 [R34.64+0x40], R4 ;  /* 0x0000400422005986 */ /* 0x0083e8000c101d06 */
[----:B------:R-:W3:Y:S04]  /*2460*/  @P5 LDG.E.128 R24, [R32.64+0x80] ;  /* 0x0000800620185981 */ /* 0x000ee8000c1e1d00 */
[----:B---3--:R3:W-:Y:S04]  /*2470*/  @P5 STG.E.128 [R34.64+0x80], R24 ;  /* 0x0000801822005986 */ /* 0x0087e8000c101d06 */
[----:B--2---:R-:W2:Y:S04]  /*2480*/  @P4 LDG.E.128 R8, [R36.64] ;  /* 0x0000000624084981 */ /* 0x004ea8000c1e1d00 */
[----:B--2---:R2:W-:Y:S04]  /*2490*/  @P4 STG.E.128 [R38.64], R8 ;  /* 0x0000000826004986 */ /* 0x0045e8000c101d06 */
[----:B-1----:R-:W4:Y:S04]  /*24a0*/  @P4 LDG.E.128 R4, [R36.64+0x40] ;  /* 0x0000400624044981 */ /* 0x002f28000c1e1d00 */
[----:B----4-:R1:W-:Y:S04]  /*24b0*/  @P4 STG.E.128 [R38.64+0x40], R4 ;  /* 0x0000400426004986 */ /* 0x0103e8000c101d06 */
[----:B------:R-:W4:Y:S04]  /*24c0*/  @P4 LDG.E.128 R28, [R36.64+0x80] ;  /* 0x00008006241c4981 */ /* 0x000f28000c1e1d00 */
[----:B----4-:R4:W-:Y:S04]  /*24d0*/  @P4 STG.E.128 [R38.64+0x80], R28 ;  /* 0x0000801c26004986 */ /* 0x0109e8000c101d06 */
[----:B---3--:R-:W3:Y:S04]  /*24e0*/  @P3 LDG.E.128 R24, [R2.64] ;  /* 0x0000000602183981 */ /* 0x008ee8000c1e1d00 */
[----:B---3--:R4:W-:Y:S04]  /*24f0*/  @P3 STG.E.128 [R22.64], R24 ;  /* 0x0000001816003986 */ /* 0x0089e8000c101d06 */
[----:B--2---:R-:W2:Y:S04]  /*2500*/  @P3 LDG.E.128 R8, [R2.64+0x40] ;  /* 0x0000400602083981 */ /* 0x004ea8000c1e1d00 */
[----:B--2---:R4:W-:Y:S04]  /*2510*/  @P3 STG.E.128 [R22.64+0x40], R8 ;  /* 0x0000400816003986 */ /* 0x0049e8000c101d06 */
[----:B-1----:R-:W2:Y:S04]  /*2520*/  @P3 LDG.E.128 R4, [R2.64+0x80] ;  /* 0x0000800602043981 */ /* 0x002ea8000c1e1d00 */
[----:B--2---:R4:W-:Y:S01]  /*2530*/  @P3 STG.E.128 [R22.64+0x80], R4 ;  /* 0x0000800416003986 */ /* 0x0049e2000c101d06 */
[----:B------:R-:W-:-:S05]  /*2540*/  @!P6 BRA `(.L_x_2039) ;  /* 0x00006bb00000e947 */ /* 0x000fca0003800000 */
[----:B------:R-:W-:Y:S11]  /*2550*/  ISETP.NE.AND P0, PT, RZ, UR8, PT ;  /* 0x00000008ff007c0c */ /* 0x000ff6000bf05270 */
[----:B------:R-:W-:Y:S02]  /*2560*/  @!UPT UIADD3 URZ, URZ, URZ, URZ ;  /* 0x0000003f3f3ff290 */ /* 0x000fe4000fffe03f */
[----:B------:R-:W-:-:S05]  /*2570*/  @!P0 BRA `(.L_x_2040) ;  /* 0x0000264000008947 */ /* 0x000fca0003800000 */
[----:B------:R-:W-:Y:S01]  /*2580*/  BSSY B0, `(.L_x_2041) ;  /* 0x000008a000007945 */ /* 0x000fe20003800000 */
[----:B------:R-:W-:-:S05]  /*2590*/  @!P1 BRA `(.L_x_2042) ;  /* 0x0000088000009947 */ /* 0x000fca0003800000 */
[----:B------:R-:W-:Y:S01]  /*25a0*/  ISETP.GE.AND P0, PT, R18, UR4, PT ;  /* 0x0000000412007c0c */ /* 0x000fe2000bf06270 */
[----:B----4-:R-:W2:Y:S01]  /*25b0*/  LDG.E.128 R24, [R126.64] ;  /* 0x000000067e187981 */ /* 0x010ea2000c1e1d00 */
[----:B------:R-:W-:Y:S02]  /*25c0*/  ISETP.GE.AND P1, PT, R15, UR4, PT ;  /* 0x000000040f007c0c */ /* 0x000fe4000bf26270 */
[----:B------:R-:W-:Y:S09]  /*25d0*/  MOV R121, R119 ;  /* 0x0000007700797202 */ /* 0x000ff20000000f00 */
[----:B------:R-:W3:Y:S06]  /*25e0*/  @!P0 LDG.E.64 R22, [R20.64] ;  /* 0x0000000614168981 */ /* 0x000eec000c1e1b00 */
[----:B------:R-:W4:Y:S01]  /*25f0*/  @!P0 LDG.E.64 R38, [R52.64] ;  /* 0x0000000634268981 */ /* 0x000f22000c1e1b00 */
[----:B--2---:R-:W-:Y:S01]  /*2600*/  @!P0 IMAD.U32 R30, R25, 0x10000, RZ ;  /* 0x00010000191e8824 */ /* 0x004fe200078e00ff */
[C---:B------:R-:W-:Y:S02]  /*2610*/  @!P0 SHF.L.U32 R28, R24.reuse, 0x10, RZ ;  /* 0x00000010181c8819 */ /* 0x040fe400000006ff */
[----:B------:R-:W-:Y:S01]  /*2620*/  @!P0 LOP3.LUT R34, R24, 0xffff0000, RZ, 0xc0, !PT ;  /* 0xffff000018228812 */ /* 0x000fe200078ec0ff */
[C---:B---3--:R-:W-:Y:S01]  /*2630*/  @!P0 IMAD.U32 R31, R22.reuse, 0x10000, RZ ;  /* 0x00010000161f8824 */ /* 0x048fe200078e00ff */
[----:B------:R-:W-:Y:S02]  /*2640*/  @!P0 LOP3.LUT R29, R22, 0xffff0000, RZ, 0xc0, !PT ;  /* 0xffff0000161d8812 */ /* 0x000fe400078ec0ff */
[C---:B------:R-:W-:Y:S01]  /*2650*/  @!P0 SHF.L.U32 R22, R23.reuse, 0x10, RZ ;  /* 0x0000001017168819 */ /* 0x040fe200000006ff */
[-C--:B------:R-:W-:Y:S01]  /*2660*/  @!P0 FMUL.FTZ R0, R28, R31.reuse ;  /* 0x0000001f1c008220 */ /* 0x080fe20000410000 */
[----:B------:R-:W-:Y:S01]  /*2670*/  @!P0 LOP3.LUT R23, R23, 0xffff0000, RZ, 0xc0, !PT ;  /* 0xffff000017178812 */ /* 0x000fe200078ec0ff */
[----:B------:R-:W-:Y:S01]  /*2680*/  @!P0 FMUL.FTZ R41, R34, R31 ;  /* 0x0000001f22298220 */ /* 0x000fe20000410000 */
[----:B----4-:R-:W-:Y:S01]  /*2690*/  @!P0 SHF.L.U32 R35, R38, 0x10, RZ ;  /* 0x0000001026238819 */ /* 0x010fe200000006ff */
[----:B------:R-:W-:Y:S01]  /*26a0*/  @!P0 FMUL.FTZ R2, R30, R29 ;  /* 0x0000001d1e028220 */ /* 0x000fe20000410000 */
[----:B------:R-:W-:Y:S01]  /*26b0*/  @!P0 SHF.L.U32 R31, R26, 0x10, RZ ;  /* 0x000000101a1f8819 */ /* 0x000fe200000006ff */
[C---:B------:R-:W-:Y:S01]  /*26c0*/  @!P0 IMAD.U32 R36, R39.reuse, 0x10000, RZ ;  /* 0x0001000027248824 */ /* 0x040fe200078e00ff */
[----:B------:R-:W-:Y:S01]  /*26d0*/  @!P0 LOP3.LUT R39, R39, 0xffff0000, RZ, 0xc0, !PT ;  /* 0xffff000027278812 */ /* 0x000fe200078ec0ff */
[-C--:B------:R-:W-:Y:S01]  /*26e0*/  @!P0 FFMA.FTZ R0, R34, R35.reuse, R0 ;  /* 0x0000002322008223 */ /* 0x080fe20000010000 */
[----:B------:R-:W-:Y:S01]  /*26f0*/  @!P0 LOP3.LUT R37, R38, 0xffff0000, RZ, 0xc0, !PT ;  /* 0xffff000026258812 */ /* 0x000fe200078ec0ff */
[----:B------:R-:W-:Y:S01]  /*2700*/  @!P0 FFMA.FTZ R41, R28, R35, -R41 ;  /* 0x000000231c298223 */ /* 0x000fe20000010829 */
[C---:B------:R-:W-:Y:S01]  /*2710*/  @!P0 LOP3.LUT R38, R27.reuse, 0xffff0000, RZ, 0xc0, !PT ;  /* 0xffff00001b268812 */ /* 0x040fe200078ec0ff */
[----:B------:R-:W-:Y:S01]  /*2720*/  @!P0 IMAD.U32 R28, R27, 0x10000, RZ ;  /* 0x000100001b1c8824 */ /* 0x000fe200078e00ff */
[----:B------:R-:W-:Y:S01]  /*2730*/  @!P0 LOP3.LUT R34, R25, 0xffff0000, RZ, 0xc0, !PT ;  /* 0xffff000019228812 */ /* 0x000fe200078ec0ff */
[-C--:B------:R-:W-:Y:S01]  /*2740*/  @!P0 FMUL.FTZ R3, R31, R22.reuse ;  /* 0x000000161f038220 */ /* 0x080fe20000410000 */
[----:B------:R-:W-:Y:S01]  /*2750*/  @!P0 LOP3.LUT R35, R26, 0xffff0000, RZ, 0xc0, !PT ;  /* 0xffff00001a238812 */ /* 0x000fe200078ec0ff */
[----:B------:R-:W-:Y:S01]  /*2760*/  @!P0 FMUL.FTZ R42, R38, R23 ;  /* 0x00000017262a8220 */ /* 0x000fe20000410000 */
[----:B------:R-:W-:Y:S01]  /*2770*/  @!P0 F2FP.BF16.PACK_AB R41, R0, R41 ;  /* 0x000000290029823e */ /* 0x000fe200000010ff */
[----:B------:R-:W-:Y:S02]  /*2780*/  @!P0 FMUL.FTZ R43, R34, R29 ;  /* 0x0000001d222b8220 */ /* 0x000fe40000410000 */
[----:B------:R-:W-:Y:S01]  /*2790*/  @!P0 FMUL.FTZ R4, R28, R23 ;  /* 0x000000171c048220 */ /* 0x000fe20000410000 */
[----:B------:R-:W-:Y:S01]  /*27a0*/  @!P0 MOV R24, R41 ;  /* 0x0000002900188202 */ /* 0x000fe20000000f00 */
[-C--:B------:R-:W-:Y:S02]  /*27b0*/  @!P0 FFMA.FTZ R2, R34, R37.reuse, R2 ;  /* 0x0000002522028223 */ /* 0x080fe40000010002 */
[C---:B------:R-:W-:Y:S02]  /*27c0*/  @!P0 FMUL.FTZ R40, R35.reuse, R22 ;  /* 0x0000001623288220 */ /* 0x040fe40000410000 */
[-C--:B------:R-:W-:Y:S02]  /*27d0*/  @!P0 FFMA.FTZ R3, R35, R36.reuse, R3 ;  /* 0x0000002423038223 */ /* 0x080fe40000010003 */
[----:B------:R-:W-:Y:S02]  /*27e0*/  @!P0 FFMA.FTZ R43, R30, R37, -R43 ;  /* 0x000000251e2b8223 */ /* 0x000fe4000001082b */
[-C--:B------:R-:W-:Y:S02]  /*27f0*/  @!P0 FFMA.FTZ R42, R28, R39.reuse, -R42 ;  /* 0x000000271c2a8223 */ /* 0x080fe4000001082a */
[----:B------:R-:W-:Y:S01]  /*2800*/  @!P0 FFMA.FTZ R4, R38, R39, R4 ;  /* 0x0000002726048223 */ /* 0x000fe20000010004 */
[----:B------:R-:W-:Y:S01]  /*2810*/  @!P0 F2FP.BF16.PACK_AB R44, R2, R43 ;  /* 0x0000002b022c823e */ /* 0x000fe200000010ff */
[----:B------:R-:W-:Y:S03]  /*2820*/  @!P0 FFMA.FTZ R40, R31, R36, -R40 ;  /* 0x000000241f288223 */ /* 0x000fe60000010828 */
[----:B------:R-:W-:Y:S01]  /*2830*/  @!P0 F2FP.BF16.PACK_AB R43, R4, R42 ;  /* 0x0000002a042b823e */ /* 0x000fe200000010ff */
[----:B------:R-:W-:Y:S01]  /*2840*/  @!P0 IMAD.MOV.U32 R25, RZ, RZ, R44 ;  /* 0x000000ffff198224 */ /* 0x000fe200078e002c */
[----:B------:R-:W-:Y:S03]  /*2850*/  @!P0 F2FP.BF16.PACK_AB R40, R3, R40 ;  /* 0x000000280328823e */ /* 0x000fe600000010ff */
[----:B------:R-:W-:Y:S01]  /*2860*/  @!P0 IMAD.MOV.U32 R27, RZ, RZ, R43 ;  /* 0x000000ffff1b8224 */ /* 0x000fe200078e002b */
[----:B------:R-:W-:Y:S02]  /*2870*/  @!P0 MOV R26, R40 ;  /* 0x00000028001a8202 */ /* 0x000fe40000000f00 */
[----:B------:R-:W-:Y:S03]  /*2880*/  ISETP.GE.AND P0, PT, R14, UR4, PT ;  /* 0x000000040e007c0c */ /* 0x000fe6000bf06270 */
[----:B------:R1:W-:Y:S08]  /*2890*/  STG.E.128 [R120.64], R24 ;  /* 0x0000001878007986 */ /* 0x0003f0000c101d06 */
[----:B------:R-:W2:Y:S06]  /*28a0*/  @!P1 LDG.E.64 R22, [R20.64+0x20] ;  /* 0x0000200614169981 */ /* 0x000eac000c1e1b00 */
[----:B------:R-:W3:Y:S08]  /*28b0*/  LDG.E.128 R28, [R126.64+0x40] ;  /* 0x000040067e1c7981 */ /* 0x000ef0000c1e1d00 */
[----:B------:R-:W4:Y:S01]  /*28c0*/  @!P1 LDG.E.64 R38, [R52.64+0x20] ;  /* 0x0000200634269981 */ /* 0x000f22000c1e1b00 */
[C---:B--2---:R-:W-:Y:S02]  /*28d0*/  @!P1 SHF.L.U32 R33, R22.reuse, 0x10, RZ ;  /* 0x0000001016219819 */ /* 0x044fe400000006ff */
[----:B-1----:R-:W-:Y:S02]  /*28e0*/  @!P1 LOP3.LUT R25, R22, 0xffff0000, RZ, 0xc0, !PT ;  /* 0xffff000016199812 */ /* 0x002fe400078ec0ff */
[----:B------:R-:W-:Y:S01]  /*28f0*/  @!P1 SHF.L.U32 R22, R23, 0x10, RZ ;  /* 0x0000001017169819 */ /* 0x000fe200000006ff */
[----:B---3--:R-:W-:Y:S01]  /*2900*/  @!P1 IMAD.U32 R27, R30, 0x10000, RZ ;  /* 0x000100001e1b9824 */ /* 0x008fe200078e00ff */
[C---:B------:R-:W-:Y:S02]  /*2910*/  @!P1 SHF.L.U32 R32, R28.reuse, 0x10, RZ ;  /* 0x000000101c209819 */ /* 0x040fe400000006ff */
[----:B------:R-:W-:Y:S01]  /*2920*/  @!P1 LOP3.LUT R34, R28, 0xffff0000, RZ, 0xc0, !PT ;  /* 0xffff00001c229812 */ /* 0x000fe200078ec0ff */
[----:B------:R-:W-:Y:S01]  /*2930*/  @!P1 FMUL.FTZ R7, R27, R22 ;  /* 0x000000161b079220 */ /* 0x000fe20000410000 */
[----:B------:R-:W-:Y:S01]  /*2940*/  @!P1 SHF.L.U32 R26, R29, 0x10, RZ ;  /* 0x000000101d1a9819 */ /* 0x000fe200000006ff */
[-C--:B------:R-:W-:Y:S01]  /*2950*/  @!P1 FMUL.FTZ R5, R32, R33.reuse ;  /* 0x0000002120059220 */ /* 0x080fe20000410000 */
[----:B------:R-:W-:Y:S01]  /*2960*/  @!P1 LOP3.LUT R23, R23, 0xffff0000, RZ, 0xc0, !PT ;  /* 0xffff000017179812 */ /* 0x000fe200078ec0ff */
[----:B----4-:R-:W-:Y:S01]  /*2970*/  @!P1 IMAD.U32 R35, R38, 0x10000, RZ ;  /* 0x0001000026239824 */ /* 0x010fe200078e00ff */
[----:B------:R-:W-:Y:S01]  /*2980*/  @!P1 SHF.L.U32 R24, R31, 0x10, RZ ;  /* 0x000000101f189819 */ /* 0x000fe200000006ff */
[----:B------:R-:W-:Y:S01]  /*2990*/  @!P1 FMUL.FTZ R40, R34, R33 ;  /* 0x0000002122289220 */ /* 0x000fe20000410000 */
[----:B------:R-:W-:Y:S01]  /*29a0*/  @!P1 LOP3.LUT R37, R38, 0xffff0000, RZ, 0xc0, !PT ;  /* 0xffff000026259812 */ /* 0x000fe200078ec0ff */
[-C--:B------:R-:W-:Y:S01]  /*29b0*/  @!P1 FFMA.FTZ R5, R34, R35.reuse, R5 ;  /* 0x0000002322059223 */ /* 0x080fe20000010005 */
[----:B------:R-:W-:Y:S01]  /*29c0*/  @!P1 LOP3.LUT R34, R29, 0xffff0000, RZ, 0xc0, !PT ;  /* 0xffff00001d229812 */ /* 0x000fe200078ec0ff */
[----:B------:R-:W-:Y:S01]  /*29d0*/  @!P1 FFMA.FTZ R40, R32, R35, -R40 ;  /* 0x0000002320289223 */ /* 0x000fe20000010828 */
[----:B------:R-:W-:Y:S01]  /*29e0*/  @!P1 LOP3.LUT R38, R31, 0xffff0000, RZ, 0xc0, !PT ;  /* 0xffff00001f269812 */ /* 0x000fe200078ec0ff */
[-C--:B------:R-:W-:Y:S01]  /*29f0*/  @!P1 FMUL.FTZ R6, R26, R25.reuse ;  /* 0x000000191a069220 */ /* 0x080fe20000410000 */
[----:B------:R-:W-:Y:S01]  /*2a00*/  @!P1 LOP3.LUT R35, R30, 0xffff0000, RZ, 0xc0, !PT ;  /* 0xffff00001e239812 */ /* 0x000fe200078ec0ff */
[C---:B------:R-:W-:Y:S01]  /*2a10*/  @!P1 IMAD.U32 R36, R39.reuse, 0x10000, RZ ;  /* 0x0001000027249824 */ /* 0x040fe200078e00ff */
[----:B------:R-:W-:Y:S01]  /*2a20*/  @!P1 LOP3.LUT R39, R39, 0xffff0000, RZ, 0xc0, !PT ;  /* 0xffff000027279812 */ /* 0x000fe200078ec0ff */
[----:B------:R-:W-:Y:S01]  /*2a30*/  @!P1 FMUL.FTZ R41, R34, R25 ;  /* 0x0000001922299220 */ /* 0x000fe20000410000 */
[----:B------:R-:W-:Y:S01]  /*2a40*/  @!P1 F2FP.BF16.PACK_AB R40, R5, R40 ;  /* 0x000000280528923e */ /* 0x000fe200000010ff */
[C---:B------:R-:W-:Y:S02]  /*2a50*/  @!P1 FMUL.FTZ R42, R35.reuse, R22 ;  /* 0x00000016232a9220 */ /* 0x040fe40000410000 */
[-C--:B------:R-:W-:Y:S01]  /*2a60*/  @!P1 FMUL.FTZ R43, R38, R23.reuse ;  /* 0x00000017262b9220 */ /* 0x080fe20000410000 */
[----:B------:R-:W-:Y:S01]  /*2a70*/  @!P1 MOV R28, R40 ;  /* 0x00000028001c9202 */ /* 0x000fe20000000f00 */
[----:B------:R-:W-:Y:S02]  /*2a80*/  @!P1 FMUL.FTZ R8, R24, R23 ;  /* 0x0000001718089220 */ /* 0x000fe40000410000 */
[-C--:B------:R-:W-:Y:S02]  /*2a90*/  @!P1 FFMA.FTZ R6, R34, R37.reuse, R6 ;  /* 0x0000002522069223 */ /* 0x080fe40000010006 */
[-C--:B------:R-:W-:Y:S02]  /*2aa0*/  @!P1 FFMA.FTZ R7, R35, R36.reuse, R7 ;  /* 0x0000002423079223 */ /* 0x080fe40000010007 */
        /* <DEDUP_REMOVED lines=10> */
[----:B------:R1:W-:Y:S08]  /*2b50*/  STG.E.128 [R120.64+0x40], R28 ;  /* 0x0000401c78007986 */ /* 0x0003f0000c101d06 */
        /* <DEDUP_REMOVED lines=12> */
[C---:B------:R-:W-:Y:S01]  /*2c20*/  @!P0 SHF.L.U32 R28, R27.reuse, 0x10, RZ ;  /* 0x000000101b1c8819 */ /* 0x040fe200000006ff */
[C---:B----4-:R-:W-:Y:S01]  /*2c30*/  @!P0 IMAD.U32 R35, R38.reuse, 0x10000, RZ ;  /* 0x0001000026238824 */ /* 0x050fe200078e00ff */
[----:B------:R-:W-:Y:S01]  /*2c40*/  @!P0 LOP3.LUT R37, R38, 0xffff0000, RZ, 0xc0, !PT ;  /* 0xffff000026258812 */ /* 0x000fe200078ec0ff */
[C---:B------:R-:W-:Y:S01]  /*2c50*/  @!P0 FMUL.FTZ R40, R34.reuse, R33 ;  /* 0x0000002122288220 */ /* 0x040fe20000410000 */
[----:B------:R-:W-:Y:S01]  /*2c60*/  @!P0 LOP3.LUT R38, R27, 0xffff0000, RZ, 0xc0, !PT ;  /* 0xffff00001b268812 */ /* 0x000fe200078ec0ff */
[-C--:B------:R-:W-:Y:S01]  /*2c70*/  @!P0 FFMA.FTZ R9, R34, R35.reuse, R9 ;  /* 0x0000002322098223 */ /* 0x080fe20000010009 */
[----:B------:R-:W-:Y:S01]  /*2c80*/  @!P0 LOP3.LUT R34, R25, 0xffff0000, RZ, 0xc0, !PT ;  /* 0xffff000019228812 */ /* 0x000fe200078ec0ff */
[----:B------:R-:W-:Y:S01]  /*2c90*/  @!P0 FFMA.FTZ R40, R32, R35, -R40 ;  /* 0x0000002320288223 */ /* 0x000fe20000010828 */
[----:B------:R-:W-:Y:S01]  /*2ca0*/  @!P0 LOP3.LUT R35, R26, 0xffff0000, RZ, 0xc0, !PT ;  /* 0xffff00001a238812 */ /* 0x000fe200078ec0ff */
[-C--:B------:R-:W-:Y:S01]  /*2cb0*/  @!P0 FMUL.FTZ R10, R30, R29.reuse ;  /* 0x0000001d1e0a8220 */ /* 0x080fe20000410000 */
[----:B------:R-:W-:Y:S01]  /*2cc0*/  @!P0 LOP3.LUT R23, R23, 0xffff0000, RZ, 0xc0, !PT ;  /* 0xffff000017178812 */ /* 0x000fe200078ec0ff */
[----:B------:R-:W-:Y:S01]  /*2cd0*/  @!P0 IMAD.U32 R36, R39, 0x10000, RZ ;  /* 0x0001000027248824 */ /* 0x000fe200078e00ff */
[----:B------:R-:W-:Y:S01]  /*2ce0*/  @!P0 F2FP.BF16.PACK_AB R40, R9, R40 ;  /* 0x000000280928823e */ /* 0x000fe200000010ff */
[----:B------:R-:W-:Y:S01]  /*2cf0*/  @!P0 FMUL.FTZ R41, R34, R29 ;  /* 0x0000001d22298220 */ /* 0x000fe20000410000 */
[----:B------:R-:W-:Y:S01]  /*2d00*/  @!P0 LOP3.LUT R39, R39, 0xffff0000, RZ, 0xc0, !PT ;  /* 0xffff000027278812 */ /* 0x000fe200078ec0ff */
[C---:B------:R-:W-:Y:S01]  /*2d10*/  @!P0 FMUL.FTZ R42, R35.reuse, R22 ;  /* 0x00000016232a8220 */ /* 0x040fe20000410000 */
[----:B------:R-:W-:Y:S01]  /*2d20*/  @!P0 MOV R24, R40 ;  /* 0x0000002800188202 */ /* 0x000fe20000000f00 */
[-C--:B------:R-:W-:Y:S02]  /*2d30*/  @!P0 FMUL.FTZ R43, R38, R23.reuse ;  /* 0x00000017262b8220 */ /* 0x080fe40000410000 */
        /* <DEDUP_REMOVED lines=13> */
[----:B------:R1:W-:Y:S02]  /*2e10*/  STG.E.128 [R120.64+0x80], R24 ;  /* 0x0000801878007986 */ /* 0x0003e4000c101d06 */
.L_x_2042:
[----:B------:R-:W-:Y:S05]  /*2e20*/  BSYNC B0 ;  /* 0x0000000000007941 */ /* 0x000fea0003800000 */
.L_x_2041:
[----:B------:R-:W-:Y:S01]  /*2e30*/  BSSY B0, `(.L_x_2043) ;  /* 0x0000093000007945 */ /* 0x000fe20003800000 */
[----:B------:R-:W-:-:S05]  /*2e40*/  @!P5 BRA `(.L_x_2044) ;  /* 0x000009100000d947 */ /* 0x000fca0003800000 */
[----:B------:R-:W-:Y:S02]  /*2e50*/  SHF.L.U32 R49, R82, 0x1, RZ ;  /* 0x0000000152317819 */ /* 0x000fe400000006ff */
[----:B------:R-:W-:Y:S02]  /*2e60*/  ISETP.GE.AND P0, PT, R18, UR4, PT ;  /* 0x0000000412007c0c */ /* 0x000fe4000bf06270 */
[----:B------:R-:W-:Y:S02]  /*2e70*/  LEA R46, P6, R92, R126, 0x1 ;  /* 0x0000007e5c2e7211 */ /* 0x000fe400078c08ff */
[-C--:B------:R-:W-:Y:S02]  /*2e80*/  IADD3 R32, P1, R20, R49.reuse, RZ ;  /* 0x0000003114207210 */ /* 0x080fe40007f3e0ff */
[----:B------:R-:W-:Y:S02]  /*2e90*/  SHF.L.U64.HI R45, R82, 0x1, R139 ;  /* 0x00000001522d7819 */ /* 0x000fe4000001028b */
[----:B------:R-:W-:Y:S02]  /*2ea0*/  IADD3 R42, P5, R52, R49, RZ ;  /* 0x00000031342a7210 */ /* 0x000fe40007fbe0ff */
[----:B------:R-:W-:Y:S02]  /*2eb0*/  LEA.HI.X R47, R92, R127, R91, 0x1, P6 ;  /* 0x0000007f5c2f7211 */ /* 0x000fe400030f0c5b */
[----:B------:R-:W-:Y:S01]  /*2ec0*/  IADD3.X R33, R21, R45, RZ, P1, !PT ;  /* 0x0000002d15217210 */ /* 0x000fe20000ffe4ff */
[----:B------:R-:W-:Y:S01]  /*2ed0*/  IMAD.X R43, R53, 0x1, R45, P5 ;  /* 0x00000001352b7824 */ /* 0x000fe200028e062d */
[----:B------:R-:W-:Y:S01]  /*2ee0*/  LEA R44, P5, R62, R120, 0x1 ;  /* 0x000000783e2c7211 */ /* 0x000fe200078a08ff */
[----:B-1--4-:R-:W2:Y:S01]  /*2ef0*/  LDG.E.128 R24, [R46.64] ;  /* 0x000000062e187981 */ /* 0x012ea2000c1e1d00 */
[----:B------:R-:W-:Y:S07]  /*2f00*/  ISETP.GE.AND P1, PT, R15, UR4, PT ;  /* 0x000000040f007c0c */ /* 0x000fee000bf26270 */
[----:B------:R-:W3:Y:S06]  /*2f10*/  @!P0 LDG.E.64 R22, [R32.64] ;  /* 0x0000000620168981 */ /* 0x000eec000c1e1b00 */
[----:B------:R-:W4:Y:S01]  /*2f20*/  @!P0 LDG.E.64 R40, [R42.64] ;  /* 0x000000062a288981 */ /* 0x000f22000c1e1b00 */
[C---:B--2---:R-:W-:Y:S01]  /*2f30*/  @!P0 IMAD.U32 R28, R24.reuse, 0x10000, RZ ;  /* 0x00010000181c8824 */ /* 0x044fe200078e00ff */
[----:B------:R-:W-:Y:S02]  /*2f40*/  @!P0 LOP3.LUT R36, R24, 0xffff0000, RZ, 0xc0, !PT ;  /* 0xffff000018248812 */ /* 0x000fe400078ec0ff */
[----:B------:R-:W-:Y:S01]  /*2f50*/  @!P0 SHF.L.U32 R30, R25, 0x10, RZ ;  /* 0x00000010191e8819 */ /* 0x000fe200000006ff */
[C---:B---3--:R-:W-:Y:S01]  /*2f60*/  @!P0 IMAD.U32 R31, R22.reuse, 0x10000, RZ ;  /* 0x00010000161f8824 */ /* 0x048fe200078e00ff */
[----:B------:R-:W-:Y:S01]  /*2f70*/  @!P0 LOP3.LUT R29, R22, 0xffff0000, RZ, 0xc0, !PT ;  /* 0xffff0000161d8812 */ /* 0x000fe200078ec0ff */
[C---:B------:R-:W-:Y:S01]  /*2f80*/  @!P0 IMAD.U32 R22, R23.reuse, 0x10000, RZ ;  /* 0x0001000017168824 */ /* 0x040fe200078e00ff */
[----:B------:R-:W-:Y:S01]  /*2f90*/  @!P0 LOP3.LUT R23, R23, 0xffff0000, RZ, 0xc0, !PT ;  /* 0xffff000017178812 */ /* 0x000fe200078ec0ff */
[-C--:B------:R-:W-:Y:S02]  /*2fa0*/  @!P0 FMUL.FTZ R45, R36, R31.reuse ;  /* 0x0000001f242d8220 */ /* 0x080fe40000410000 */
[----:B------:R-:W-:Y:S01]  /*2fb0*/  @!P0 FMUL.FTZ R0, R28, R31 ;  /* 0x0000001f1c008220 */ /* 0x000fe20000410000 */
[----:B----4-:R-:W-:Y:S01]  /*2fc0*/  @!P0 SHF.L.U32 R37, R40, 0x10, RZ ;  /* 0x0000001028258819 */ /* 0x010fe200000006ff */
[----:B------:R-:W-:Y:S01]  /*2fd0*/  @!P0 IMAD.U32 R31, R26, 0x10000, RZ ;  /* 0x000100001a1f8824 */ /* 0x000fe200078e00ff */
[----:B------:R-:W-:Y:S01]  /*2fe0*/  @!P0 LOP3.LUT R39, R40, 0xffff0000, RZ, 0xc0, !PT ;  /* 0xffff000028278812 */ /* 0x000fe200078ec0ff */
[----:B------:R-:W-:Y:S01]  /*2ff0*/  @!P0 FMUL.FTZ R2, R30, R29 ;  /* 0x0000001d1e028220 */ /* 0x000fe20000410000 */
[C---:B------:R-:W-:Y:S01]  /*3000*/  @!P0 LOP3.LUT R40, R27.reuse, 0xffff0000, RZ, 0xc0, !PT ;  /* 0xffff00001b288812 */ /* 0x040fe200078ec0ff */
[-C--:B------:R-:W-:Y:S01]  /*3010*/  @!P0 FFMA.FTZ R45, R28, R37.reuse, -R45 ;  /* 0x000000251c2d8223 */ /* 0x080fe2000001082d */
[----:B------:R-:W-:Y:S01]  /*3020*/  @!P0 SHF.L.U32 R28, R27, 0x10, RZ ;  /* 0x000000101b1c8819 */ /* 0x000fe200000006ff */
[----:B------:R-:W-:Y:S01]  /*3030*/  @!P0 FFMA.FTZ R0, R36, R37, R0 ;  /* 0x0000002524008223 */ /* 0x000fe20000010000 */
[----:B------:R-:W-:Y:S01]  /*3040*/  @!P0 LOP3.LUT R37, R26, 0xffff0000, RZ, 0xc0, !PT ;  /* 0xffff00001a258812 */ /* 0x000fe200078ec0ff */
[-C--:B------:R-:W-:Y:S01]  /*3050*/  @!P0 FMUL.FTZ R3, R31, R22.reuse ;  /* 0x000000161f038220 */ /* 0x080fe20000410000 */
[----:B------:R-:W-:Y:S01]  /*3060*/  @!P0 LOP3.LUT R36, R25, 0xffff0000, RZ, 0xc0, !PT ;  /* 0xffff000019248812 */ /* 0x000fe200078ec0ff */
[----:B------:R-:W-:Y:S01]  /*3070*/  @!P0 FMUL.FTZ R57, R40, R23 ;  /* 0x0000001728398220 */ /* 0x000fe20000410000 */
[----:B------:R-:W-:Y:S01]  /*3080*/  @!P0 SHF.L.U32 R38, R41, 0x10, RZ ;  /* 0x0000001029268819 */ /* 0x000fe200000006ff */
[----:B------:R-:W-:Y:S01]  /*3090*/  @!P0 FMUL.FTZ R48, R37, R22 ;  /* 0x0000001625308220 */ /* 0x000fe20000410000 */
[----:B------:R-:W-:Y:S01]  /*30a0*/  @!P0 LOP3.LUT R41, R41, 0xffff0000, RZ, 0xc0, !PT ;  /* 0xffff000029298812 */ /* 0x000fe200078ec0ff */
[----:B------:R-:W-:Y:S01]  /*30b0*/  @!P0 FMUL.FTZ R49, R36, R29 ;  /* 0x0000001d24318220 */ /* 0x000fe20000410000 */
[----:B------:R-:W-:Y:S01]  /*30c0*/  @!P0 F2FP.BF16.PACK_AB R50, R0, R45 ;  /* 0x0000002d0032823e */ /* 0x000fe200000010ff */
[----:B------:R-:W-:Y:S01]  /*30d0*/  @!P0 FMUL.FTZ R4, R28, R23 ;  /* 0x000000171c048220 */ /* 0x000fe20000410000 */
[----:B------:R-:W-:Y:S01]  /*30e0*/  LEA.HI.X R45, R62, R119, R61, 0x1, P5 ;  /* 0x000000773e2d7211 */ /* 0x000fe200028f0c3d */
[-C--:B------:R-:W-:Y:S02]  /*30f0*/  @!P0 FFMA.FTZ R2, R36, R39.reuse, R2 ;  /* 0x0000002724028223 */ /* 0x080fe40000010002 */
[-C--:B------:R-:W-:Y:S02]  /*3100*/  @!P0 FFMA.FTZ R3, R37, R38.reuse, R3 ;  /* 0x0000002625038223 */ /* 0x080fe40000010003 */
[----:B------:R-:W-:Y:S02]  /*3110*/  @!P0 FFMA.FTZ R48, R31, R38, -R48 ;  /* 0x000000261f308223 */ /* 0x000fe40000010830 */
[----:B------:R-:W-:Y:S02]  /*3120*/  @!P0 FFMA.FTZ R49, R30, R39, -R49 ;  /* 0x000000271e318223 */ /* 0x000fe40000010831 */
[-C--:B------:R-:W-:Y:S01]  /*3130*/  @!P0 FFMA.FTZ R57, R28, R41.reuse, -R57 ;  /* 0x000000291c398223 */ /* 0x080fe20000010839 */
[----:B------:R-:W-:Y:S01]  /*3140*/  @!P0 F2FP.BF16.PACK_AB R48, R3, R48 ;  /* 0x000000300330823e */ /* 0x000fe200000010ff */
[----:B------:R-:W-:Y:S01]  /*3150*/  @!P0 FFMA.FTZ R4, R40, R41, R4 ;  /* 0x0000002928048223 */ /* 0x000fe20000010004 */
[----:B------:R-:W-:Y:S01]  /*3160*/  @!P0 F2FP.BF16.PACK_AB R49, R2, R49 ;  /* 0x000000310231823e */ /* 0x000fe200000010ff */
[----:B------:R-:W-:Y:S02]  /*3170*/  @!P0 IMAD.MOV.U32 R24, RZ, RZ, R50 ;  /* 0x000000ffff188224 */ /* 0x000fe400078e0032 */
[----:B------:R-:W-:Y:S01]  /*3180*/  @!P0 IMAD.MOV.U32 R26, RZ, RZ, R48 ;  /* 0x000000ffff1a8224 */ /* 0x000fe200078e0030 */
[----:B------:R-:W-:Y:S02]  /*3190*/  @!P0 F2FP.BF16.PACK_AB R57, R4, R57 ;  /* 0x000000390439823e */ /* 0x000fe400000010ff */
[----:B------:R-:W-:Y:S02]  /*31a0*/  @!P0 MOV R25, R49 ;  /* 0x0000003100198202 */ /* 0x000fe40000000f00 */
[----:B------:R-:W-:Y:S02]  /*31b0*/  @!P0 MOV R27, R57 ;  /* 0x00000039001b8202 */ /* 0x000fe40000000f00 */
[----:B------:R-:W-:Y:S03]  /*31c0*/  ISETP.GE.AND P0, PT, R14, UR4, PT ;  /* 0x000000040e007c0c */ /* 0x000fe6000bf06270 */
[----:B------:R1:W-:Y:S08]  /*31d0*/  STG.E.128 [R44.64], R24 ;  /* 0x000000182c007986 */ /* 0x0003f0000c101d06 */
[----:B------:R-:W2:Y:S06]  /*31e0*/  @!P1 LDG.E.64 R22, [R32.64+0x20] ;  /* 0x0000200620169981 */ /* 0x000eac000c1e1b00 */
[----:B------:R-:W3:Y:S08]  /*31f0*/  LDG.E.128 R28, [R46.64+0x40] ;  /* 0x000040062e1c7981 */ /* 0x000ef0000c1e1d00 */
[----:B------:R-:W4:Y:S01]  /*3200*/  @!P1 LDG.E.64 R40, [R42.64+0x20] ;  /* 0x000020062a289981 */ /* 0x000f22000c1e1b00 */
[C---:B--2---:R-:W-:Y:S02]  /*3210*/  @!P1 SHF.L.U32 R35, R22.reuse, 0x10, RZ ;  /* 0x0000001016239819 */ /* 0x044fe400000006ff */
[----:B-1----:R-:W-:Y:S01]  /*3220*/  @!P1 LOP3.LUT R25, R22, 0xffff0000, RZ, 0xc0, !PT ;  /* 0xffff000016199812 */ /* 0x002fe200078ec0ff */
[C---:B------:R-:W-:Y:S01]  /*3230*/  @!P1 IMAD.U32 R22, R23.reuse, 0x10000, RZ ;  /* 0x0001000017169824 */ /* 0x040fe200078e00ff */
[----:B------:R-:W-:Y:S01]  /*3240*/  @!P1 LOP3.LUT R23, R23, 0xffff0000, RZ, 0xc0, !PT ;  /* 0xffff000017179812 */ /* 0x000fe200078ec0ff */
[C---:B---3--:R-:W-:Y:S01]  /*3250*/  @!P1 IMAD.U32 R34, R28.reuse, 0x10000, RZ ;  /* 0x000100001c229824 */ /* 0x048fe200078e00ff */
[----:B------:R-:W-:Y:S01]  /*3260*/  @!P1 LOP3.LUT R36, R28, 0xffff0000, RZ, 0xc0, !PT ;  /* 0xffff00001c249812 */ /* 0x000fe200078ec0ff */
[----:B------:R-:W-:Y:S01]  /*3270*/  @!P1 IMAD.U32 R27, R30, 0x10000, RZ ;  /* 0x000100001e1b9824 */ /* 0x000fe200078e00ff */
[----:B------:R-:W-:Y:S01]  /*3280*/  @!P1 SHF.L.U32 R26, R29, 0x10, RZ ;  /* 0x000000101d1a9819 */ /* 0x000fe200000006ff */
[-C--:B------:R-:W-:Y:S01]  /*3290*/  @!P1 FMUL.FTZ R5, R34, R35.reuse ;  /* 0x0000002322059220 */ /* 0x080fe20000410000 */
[C---:B------:R-:W-:Y:S01]  /*32a0*/  @!P1 SHF.L.U32 R24, R31.reuse, 0x10, RZ ;  /* 0x000000101f189819 */ /* 0x040fe200000006ff */
[----:B------:R-:W-:Y:S02]  /*32b0*/  @!P1 FMUL.FTZ R48, R36, R35 ;  /* 0x0000002324309220 */ /* 0x000fe40000410000 */
[C---:B----4-:R-:W-:Y:S01]  /*32c0*/  @!P1 IMAD.U32 R37, R40.reuse, 0x10000, RZ ;  /* 0x0001000028259824 */ /* 0x050fe200078e00ff */
[----:B------:R-:W-:Y:S01]  /*32d0*/  @!P1 LOP3.LUT R39, R40, 0xffff0000, RZ, 0xc0, !PT ;  /* 0xffff000028279812 */ /* 0x000fe200078ec0ff */
[----:B------:R-:W-:Y:S01]  /*32e0*/  @!P1 FMUL.FTZ R6, R26, R25 ;  /* 0x000000191a069220 */ /* 0x000fe20000410000 */
[----:B------:R-:W-:Y:S01]  /*32f0*/  @!P1 LOP3.LUT R40, R31, 0xffff0000, RZ, 0xc0, !PT ;  /* 0xffff00001f289812 */ /* 0x000fe200078ec0ff */
[-C--:B------:R-:W-:Y:S01]  /*3300*/  @!P1 FFMA.FTZ R48, R34, R37.reuse, -R48 ;  /* 0x0000002522309223 */ /* 0x080fe20000010830 */
[----:B------:R-:W-:Y:S01]  /*3310*/  @!P1 SHF.L.U32 R38, R41, 0x10, RZ ;  /* 0x0000001029269819 */ /* 0x000fe200000006ff */
[----:B------:R-:W-:Y:S01]  /*3320*/  @!P1 FFMA.FTZ R5, R36, R37, R5 ;  /* 0x0000002524059223 */ /* 0x000fe20000010005 */
[----:B------:R-:W-:Y:S01]  /*3330*/  @!P1 LOP3.LUT R37, R30, 0xffff0000, RZ, 0xc0, !PT ;  /* 0xffff00001e259812 */ /* 0x000fe200078ec0ff */
[-C--:B------:R-:W-:Y:S01]  /*3340*/  @!P1 FMUL.FTZ R7, R27, R22.reuse ;  /* 0x000000161b079220 */ /* 0x080fe20000410000 */
[----:B------:R-:W-:Y:S01]  /*3350*/  @!P1 LOP3.LUT R36, R29, 0xffff0000, RZ, 0xc0, !PT ;  /* 0xffff00001d249812 */ /* 0x000fe200078ec0ff */
[----:B------:R-:W-:Y:S01]  /*3360*/  @!P1 FMUL.FTZ R56, R40, R23 ;  /* 0x0000001728389220 */ /* 0x000fe20000410000 */
[----:B------:R-:W-:Y:S01]  /*3370*/  @!P1 LOP3.LUT R41, R41, 0xffff0000, RZ, 0xc0, !PT ;  /* 0xffff000029299812 */ /* 0x000fe200078ec0ff */
[----:B------:R-:W-:Y:S01]  /*3380*/  @!P1 FMUL.FTZ R50, R37, R22 ;  /* 0x0000001625329220 */ /* 0x000fe20000410000 */
[----:B------:R-:W-:Y:S01]  /*3390*/  @!P1 F2FP.BF16.PACK_AB R48, R5, R48 ;  /* 0x000000300530923e */ /* 0x000fe200000010ff */
[----:B------:R-:W-:Y:S02]  /*33a0*/  @!P1 FMUL.FTZ R49, R36, R25 ;  /* 0x0000001924319220 */ /* 0x000fe40000410000 */
[----:B------:R-:W-:Y:S02]  /*33b0*/  @!P1 FMUL.FTZ R8, R24, R23 ;  /* 0x0000001718089220 */ /* 0x000fe40000410000 */
[-C--:B------:R-:W-:Y:S02]  /*33c0*/  @!P1 FFMA.FTZ R50, R27, R38.reuse, -R50 ;  /* 0x000000261b329223 */ /* 0x080fe40000010832 */
[----:B------:R-:W-:Y:S02]  /*33d0*/  @!P1 FFMA.FTZ R49, R26, R39, -R49 ;  /* 0x000000271a319223 */ /* 0x000fe40000010831 */
[----:B------:R-:W-:Y:S02]  /*33e0*/  @!P1 FFMA.FTZ R56, R24, R41, -R56 ;  /* 0x0000002918389223 */ /* 0x000fe40000010838 */
[----:B------:R-:W-:Y:S02]  /*33f0*/  @!P1 FFMA.FTZ R6, R36, R39, R6 ;  /* 0x0000002724069223 */ /* 0x000fe40000010006 */
[----:B------:R-:W-:Y:S02]  /*3400*/  @!P1 FFMA.FTZ R7, R37, R38, R7 ;  /* 0x0000002625079223 */ /* 0x000fe40000010007 */
[----:B------:R-:W-:Y:S01]  /*3410*/  @!P1 FFMA.FTZ R8, R40, R41, R8 ;  /* 0x0000002928089223 */ /* 0x000fe20000010008 */
[----:B------:R-:W-:Y:S01]  /*3420*/  @!P1 F2FP.BF16.PACK_AB R49, R6, R49 ;  /* 0x000000310631923e */ /* 0x000fe200000010ff */
[----:B------:R-:W-:Y:S01]  /*3430*/  @!P1 IMAD.MOV.U32 R28, RZ, RZ, R48 ;  /* 0x000000ffff1c9224 */ /* 0x000fe200078e0030 */
[----:B------:R-:W-:Y:S02]  /*3440*/  @!P1 F2FP.BF16.PACK_AB R50, R7, R50 ;  /* 0x000000320732923e */ /* 0x000fe400000010ff */
[----:B------:R-:W-:Y:S02]  /*3450*/  @!P1 F2FP.BF16.PACK_AB R57, R8, R56 ;  /* 0x000000380839923e */ /* 0x000fe400000010ff */
[----:B------:R-:W-:Y:S01]  /*3460*/  @!P1 MOV R29, R49 ;  /* 0x00000031001d9202 */ /* 0x000fe20000000f00 */
[----:B------:R-:W-:Y:S01]  /*3470*/  @!P1 IMAD.MOV.U32 R30, RZ, RZ, R50 ;  /* 0x000000ffff1e9224 */ /* 0x000fe200078e0032 */
[----:B------:R-:W-:Y:S05]  /*3480*/  @!P1 MOV R31, R57 ;  /* 0x00000039001f9202 */ /* 0x000fea0000000f00 */
[----:B------:R1:W-:Y:S08]  /*3490*/  STG.E.128 [R44.64+0x40], R28 ;  /* 0x0000401c2c007986 */ /* 0x0003f0000c101d06 */
        /* <DEDUP_REMOVED lines=12> */
[C---:B------:R-:W-:Y:S01]  /*3560*/  @!P0 LOP3.LUT R40, R27.reuse, 0xffff0000, RZ, 0xc0, !PT ;  /* 0xffff00001b288812 */ /* 0x040fe200078ec0ff */
[----:B------:R-:W-:Y:S01]  /*3570*/  @!P0 FMUL.FTZ R46, R36, R35 ;  /* 0x00000023242e8220 */ /* 0x000fe20000410000 */
[----:B------:R-:W-:Y:S01]  /*3580*/  @!P0 SHF.L.U32 R28, R27, 0x10, RZ ;  /* 0x000000101b1c8819 */ /* 0x000fe200000006ff */
[C---:B----4-:R-:W-:Y:S01]  /*3590*/  @!P0 IMAD.U32 R37, R42.reuse, 0x10000, RZ ;  /* 0x000100002a258824 */ /* 0x050fe200078e00ff */
[----:B------:R-:W-:Y:S01]  /*35a0*/  @!P0 LOP3.LUT R39, R42, 0xffff0000, RZ, 0xc0, !PT ;  /* 0xffff00002a278812 */ /* 0x000fe200078ec0ff */
[----:B------:R-:W-:Y:S01]  /*35b0*/  @!P0 FMUL.FTZ R10, R30, R29 ;  /* 0x0000001d1e0a8220 */ /* 0x000fe20000410000 */
[----:B------:R-:W-:Y:S01]  /*35c0*/  @!P0 SHF.L.U32 R38, R43, 0x10, RZ ;  /* 0x000000102b268819 */ /* 0x000fe200000006ff */
[-C--:B------:R-:W-:Y:S01]  /*35d0*/  @!P0 FFMA.FTZ R9, R36, R37.reuse, R9 ;  /* 0x0000002524098223 */ /* 0x080fe20000010009 */
[----:B------:R-:W-:Y:S01]  /*35e0*/  @!P0 LOP3.LUT R36, R25, 0xffff0000, RZ, 0xc0, !PT ;  /* 0xffff000019248812 */ /* 0x000fe200078ec0ff */
[----:B------:R-:W-:Y:S01]  /*35f0*/  @!P0 FFMA.FTZ R46, R34, R37, -R46 ;  /* 0x00000025222e8223 */ /* 0x000fe2000001082e */
[----:B------:R-:W-:Y:S01]  /*3600*/  @!P0 LOP3.LUT R37, R26, 0xffff0000, RZ, 0xc0, !PT ;  /* 0xffff00001a258812 */ /* 0x000fe200078ec0ff */
[----:B------:R-:W-:Y:S01]  /*3610*/  @!P0 FMUL.FTZ R11, R31, R22 ;  /* 0x000000161f0b8220 */ /* 0x000fe20000410000 */
        /* <DEDUP_REMOVED lines=20> */
.L_x_2044:
[----:B------:R-:W-:Y:S05]  /*3760*/  BSYNC B0 ;  /* 0x0000000000007941 */ /* 0x000fea0003800000 */
.L_x_2043:
[----:B------:R-:W-:Y:S01]  /*3770*/  BSSY B0, `(.L_x_2045) ;  /* 0x000009b000007945 */ /* 0x000fe20003800000 */
[----:B------:R-:W-:-:S05]  /*3780*/  @!P4 BRA `(.L_x_2046) ;  /* 0x000009900000c947 */ /* 0x000fca0003800000 */
[----:B------:R-:W-:Y:S01]  /*3790*/  ISETP.GE.AND P0, PT, R18, UR4, PT ;  /* 0x0000000412007c0c */ /* 0x000fe2000bf06270 */
[----:B------:R-:W-:Y:S01]  /*37a0*/  IMAD.SHL.U32 R47, R88, 0x2, RZ ;  /* 0x00000002582f7824 */ /* 0x000fe200078e00ff */
[----:B------:R-:W-:Y:S02]  /*37b0*/  LEA R48, P5, R94, R126, 0x1 ;  /* 0x0000007e5e307211 */ /* 0x000fe400078a08ff */
[----:B-1----:R-:W-:Y:S02]  /*37c0*/  SHF.L.U64.HI R45, R88, 0x1, R87 ;  /* 0x00000001582d7819 */ /* 0x002fe40000010257 */
[-C--:B------:R-:W-:Y:S02]  /*37d0*/  IADD3 R32, P1, R20, R47.reuse, RZ ;  /* 0x0000002f14207210 */ /* 0x080fe40007f3e0ff */
[----:B------:R-:W-:Y:S02]  /*37e0*/  IADD3 R42, P4, R52, R47, RZ ;  /* 0x0000002f342a7210 */ /* 0x000fe40007f9e0ff */
[----:B------:R-:W-:Y:S02]  /*37f0*/  LEA.HI.X R49, R94, R127, R93, 0x1, P5 ;  /* 0x0000007f5e317211 */ /* 0x000fe400028f0c5d */
[----:B------:R-:W-:Y:S01]  /*3800*/  IADD3.X R33, R21, R45, RZ, P1, !PT ;  /* 0x0000002d15217210 */ /* 0x000fe20000ffe4ff */
[----:B------:R-:W-:Y:S01]  /*3810*/  IMAD.X R43, R53, 0x1, R45, P4 ;  /* 0x00000001352b7824 */ /* 0x000fe200020e062d */
[C---:B------:R-:W-:Y:S01]  /*3820*/  LEA R58, P5, R160.reuse, R120, 0x1 ;  /* 0x00000078a03a7211 */ /* 0x040fe200078a08ff */
[----:B----4-:R-:W2:Y:S01]  /*3830*/  LDG.E.128 R24, [R48.64] ;  /* 0x0000000630187981 */ /* 0x010ea2000c1e1d00 */
[----:B------:R-:W-:Y:S02]  /*3840*/  ISETP.GE.AND P1, PT, R15, UR4, PT ;  /* 0x000000040f007c0c */ /* 0x000fe4000bf26270 */
[C---:B------:R-:W-:Y:S02]  /*3850*/  LEA R56, P4, R97.reuse, R126, 0x1 ;  /* 0x0000007e61387211 */ /* 0x040fe400078808ff */
[----:B------:R-:W-:Y:S02]  /*3860*/  LEA.HI.X R59, R160, R119, R95, 0x1, P5 ;  /* 0x00000077a03b7211 */ /* 0x000fe400028f0c5f */
[----:B------:R-:W-:Y:S01]  /*3870*/  LEA.HI.X R57, R97, R127, R96, 0x1, P4 ;  /* 0x0000007f61397211 */ /* 0x000fe200020f0c60 */
[----:B------:R-:W3:Y:S06]  /*3880*/  @!P0 LDG.E.64 R22, [R32.64] ;  /* 0x0000000620168981 */ /* 0x000eec000c1e1b00 */
[----:B------:R-:W4:Y:S01]  /*3890*/  @!P0 LDG.E.64 R40, [R42.64] ;  /* 0x000000062a288981 */ /* 0x000f22000c1e1b00 */
[C---:B--2---:R-:W-:Y:S01]  /*38a0*/  @!P0 IMAD.U32 R28, R24.reuse, 0x10000, RZ ;  /* 0x00010000181c8824 */ /* 0x044fe200078e00ff */
[----:B------:R-:W-:Y:S02]  /*38b0*/  @!P0 LOP3.LUT R36, R24, 0xffff0000, RZ, 0xc0, !PT ;  /* 0xffff000018248812 */ /* 0x000fe400078ec0ff */
[----:B------:R-:W-:Y:S02]  /*38c0*/  @!P0 SHF.L.U32 R30, R25, 0x10, RZ ;  /* 0x00000010191e8819 */ /* 0x000fe400000006ff */
[C---:B---3--:R-:W-:Y:S02]  /*38d0*/  @!P0 SHF.L.U32 R31, R22.reuse, 0x10, RZ ;  /* 0x00000010161f8819 */ /* 0x048fe400000006ff */
[----:B------:R-:W-:Y:S01]  /*38e0*/  @!P0 LOP3.LUT R29, R22, 0xffff0000, RZ, 0xc0, !PT ;  /* 0xffff0000161d8812 */ /* 0x000fe200078ec0ff */
[C---:B------:R-:W-:Y:S01]  /*38f0*/  @!P0 IMAD.U32 R22, R23.reuse, 0x10000, RZ ;  /* 0x0001000017168824 */ /* 0x040fe200078e00ff */
[----:B------:R-:W-:Y:S01]  /*3900*/  @!P0 LOP3.LUT R23, R23, 0xffff0000, RZ, 0xc0, !PT ;  /* 0xffff000017178812 */ /* 0x000fe200078ec0ff */
[-C--:B------:R-:W-:Y:S01]  /*3910*/  @!P0 FMUL.FTZ R45, R36, R31.reuse ;  /* 0x0000001f242d8220 */ /* 0x080fe20000410000 */
[C---:B----4-:R-:W-:Y:S01]  /*3920*/  @!P0 LOP3.LUT R39, R40.reuse, 0xffff0000, RZ, 0xc0, !PT ;  /* 0xffff000028278812 */ /* 0x050fe200078ec0ff */
[----:B------:R-:W-:Y:S01]  /*3930*/  @!P0 IMAD.U32 R37, R40, 0x10000, RZ ;  /* 0x0001000028258824 */ /* 0x000fe200078e00ff */
[C---:B------:R-:W-:Y:S01]  /*3940*/  @!P0 LOP3.LUT R40, R27.reuse, 0xffff0000, RZ, 0xc0, !PT ;  /* 0xffff00001b288812 */ /* 0x040fe200078ec0ff */
[C---:B------:R-:W-:Y:S02]  /*3950*/  @!P0 FMUL.FTZ R0, R28.reuse, R31 ;  /* 0x0000001f1c008220 */ /* 0x040fe40000410000 */
[-C--:B------:R-:W-:Y:S01]  /*3960*/  @!P0 FFMA.FTZ R45, R28, R37.reuse, -R45 ;  /* 0x000000251c2d8223 */ /* 0x080fe2000001082d */
[----:B------:R-:W-:Y:S01]  /*3970*/  @!P0 SHF.L.U32 R28, R27, 0x10, RZ ;  /* 0x000000101b1c8819 */ /* 0x000fe200000006ff */
[----:B------:R-:W-:Y:S01]  /*3980*/  @!P0 FFMA.FTZ R0, R36, R37, R0 ;  /* 0x0000002524008223 */ /* 0x000fe20000010000 */
[C---:B------:R-:W-:Y:S01]  /*3990*/  @!P0 LOP3.LUT R37, R26.reuse, 0xffff0000, RZ, 0xc0, !PT ;  /* 0xffff00001a258812 */ /* 0x040fe200078ec0ff */
[----:B------:R-:W-:Y:S01]  /*39a0*/  @!P0 IMAD.U32 R31, R26, 0x10000, RZ ;  /* 0x000100001a1f8824 */ /* 0x000fe200078e00ff */
[----:B------:R-:W-:Y:S01]  /*39b0*/  @!P0 LOP3.LUT R36, R25, 0xffff0000, RZ, 0xc0, !PT ;  /* 0xffff000019248812 */ /* 0x000fe200078ec0ff */
[----:B------:R-:W-:Y:S01]  /*39c0*/  @!P0 FMUL.FTZ R2, R30, R29 ;  /* 0x0000001d1e028220 */ /* 0x000fe20000410000 */
[----:B------:R-:W-:Y:S01]  /*39d0*/  @!P0 F2FP.BF16.PACK_AB R45, R0, R45 ;  /* 0x0000002d002d823e */ /* 0x000fe200000010ff */
[C---:B------:R-:W-:Y:S01]  /*39e0*/  @!P0 IMAD.U32 R38, R41.reuse, 0x10000, RZ ;  /* 0x0001000029268824 */ /* 0x040fe200078e00ff */
[----:B------:R-:W-:Y:S01]  /*39f0*/  @!P0 LOP3.LUT R41, R41, 0xffff0000, RZ, 0xc0, !PT ;  /* 0xffff000029298812 */ /* 0x000fe200078ec0ff */
[-C--:B------:R-:W-:Y:S02]  /*3a00*/  @!P0 FMUL.FTZ R3, R31, R22.reuse ;  /* 0x000000161f038220 */ /* 0x080fe40000410000 */
[C---:B------:R-:W-:Y:S02]  /*3a10*/  @!P0 FMUL.FTZ R44, R37.reuse, R22 ;  /* 0x00000016252c8220 */ /* 0x040fe40000410000 */
[----:B------:R-:W-:Y:S02]  /*3a20*/  @!P0 FMUL.FTZ R47, R36, R29 ;  /* 0x0000001d242f8220 */ /* 0x000fe40000410000 */
[-C--:B------:R-:W-:Y:S02]  /*3a30*/  @!P0 FMUL.FTZ R46, R40, R23.reuse ;  /* 0x00000017282e8220 */ /* 0x080fe40000410000 */
[----:B------:R-:W-:Y:S02]  /*3a40*/  @!P0 FMUL.FTZ R4, R28, R23 ;  /* 0x000000171c048220 */ /* 0x000fe40000410000 */
        /* <DEDUP_REMOVED lines=13> */
[----:B------:R-:W-:Y:S02]  /*3b20*/  ISETP.GE.AND P0, PT, R14, UR4, PT ;  /* 0x000000040e007c0c */ /* 0x000fe4000bf06270 */
[C---:B------:R-:W-:Y:S01]  /*3b30*/  LEA R48, P4, R101.reuse, R126, 0x1 ;  /* 0x0000007e65307211 */ /* 0x040fe200078808ff */
[----:B------:R1:W-:Y:S03]  /*3b40*/  STG.E.128 [R58.64], R24 ;  /* 0x000000183a007986 */ /* 0x0003e6000c101d06 */
[----:B------:R-:W-:Y:S05]  /*3b50*/  LEA.HI.X R49, R101, R127, R100, 0x1, P4 ;  /* 0x0000007f65317211 */ /* 0x000fea00020f0c64 */
[----:B------:R-:W2:Y:S06]  /*3b60*/  @!P1 LDG.E.64 R22, [R32.64+0x20] ;  /* 0x0000200620169981 */ /* 0x000eac000c1e1b00 */
[----:B------:R3:W4:Y:S08]  /*3b70*/  LDG.E.128 R28, [R56.64] ;  /* 0x00000006381c7981 */ /* 0x000730000c1e1d00 */
[----:B------:R-:W5:Y:S01]  /*3b80*/  @!P1 LDG.E.64 R40, [R42.64+0x20] ;  /* 0x000020062a289981 */ /* 0x000f62000c1e1b00 */
[C---:B---3--:R-:W-:Y:S04]  /*3b90*/  LEA R56, P5, R99.reuse, R120, 0x1 ;  /* 0x0000007863387211 */ /* 0x048fe800078a08ff */
[----:B------:R-:W-:Y:S02]  /*3ba0*/  LEA.HI.X R57, R99, R119, R98, 0x1, P5 ;  /* 0x0000007763397211 */ /* 0x000fe400028f0c62 */
[C---:B--2---:R-:W-:Y:S02]  /*3bb0*/  @!P1 SHF.L.U32 R35, R22.reuse, 0x10, RZ ;  /* 0x0000001016239819 */ /* 0x044fe400000006ff */
[----:B-1----:R-:W-:Y:S01]  /*3bc0*/  @!P1 LOP3.LUT R25, R22, 0xffff0000, RZ, 0xc0, !PT ;  /* 0xffff000016199812 */ /* 0x002fe200078ec0ff */
[C---:B------:R-:W-:Y:S01]  /*3bd0*/  @!P1 IMAD.U32 R22, R23.reuse, 0x10000, RZ ;  /* 0x0001000017169824 */ /* 0x040fe200078e00ff */
[----:B------:R-:W-:Y:S01]  /*3be0*/  @!P1 LOP3.LUT R23, R23, 0xffff0000, RZ, 0xc0, !PT ;  /* 0xffff000017179812 */ /* 0x000fe200078ec0ff */
[C---:B----4-:R-:W-:Y:S01]  /*3bf0*/  @!P1 IMAD.U32 R34, R28.reuse, 0x10000, RZ ;  /* 0x000100001c229824 */ /* 0x050fe200078e00ff */
[----:B------:R-:W-:Y:S01]  /*3c00*/  @!P1 LOP3.LUT R36, R28, 0xffff0000, RZ, 0xc0, !PT ;  /* 0xffff00001c249812 */ /* 0x000fe200078ec0ff */
[----:B------:R-:W-:Y:S01]  /*3c10*/  @!P1 IMAD.U32 R27, R30, 0x10000, RZ ;  /* 0x000100001e1b9824 */ /* 0x000fe200078e00ff */
[----:B------:R-:W-:Y:S01]  /*3c20*/  @!P1 SHF.L.U32 R26, R29, 0x10, RZ ;  /* 0x000000101d1a9819 */ /* 0x000fe200000006ff */
[-C--:B------:R-:W-:Y:S01]  /*3c30*/  @!P1 FMUL.FTZ R5, R34, R35.reuse ;  /* 0x0000002322059220 */ /* 0x080fe20000410000 */
[C---:B------:R-:W-:Y:S01]  /*3c40*/  @!P1 SHF.L.U32 R24, R31.reuse, 0x10, RZ ;  /* 0x000000101f189819 */ /* 0x040fe200000006ff */
[----:B------:R-:W-:Y:S02]  /*3c50*/  @!P1 FMUL.FTZ R44, R36, R35 ;  /* 0x00000023242c9220 */ /* 0x000fe40000410000 */
[C---:B-----5:R-:W-:Y:S01]  /*3c60*/  @!P1 IMAD.U32 R37, R40.reuse, 0x10000, RZ ;  /* 0x0001000028259824 */ /* 0x060fe200078e00ff */
        /* <DEDUP_REMOVED lines=28> */
[----:B------:R1:W-:Y:S08]  /*3e30*/  STG.E.128 [R56.64], R28 ;  /* 0x0000001c38007986 */ /* 0x0003f0000c101d06 */
        /* <DEDUP_REMOVED lines=14> */
[C---:B------:R-:W-:Y:S01]  /*3f20*/  @!P0 LOP3.LUT R40, R27.reuse, 0xffff0000, RZ, 0xc0, !PT ;  /* 0xffff00001b288812 */ /* 0x040fe200078ec0ff */
[----:B------:R-:W-:Y:S01]  /*3f30*/  @!P0 FMUL.FTZ R44, R36, R35 ;  /* 0x00000023242c8220 */ /* 0x000fe20000410000 */
[----:B------:R-:W-:Y:S01]  /*3f40*/  @!P0 SHF.L.U32 R28, R27, 0x10, RZ ;  /* 0x000000101b1c8819 */ /* 0x000fe200000006ff */
[C---:B-----5:R-:W-:Y:S01]  /*3f50*/  @!P0 IMAD.U32 R37, R42.reuse, 0x10000, RZ ;  /* 0x000100002a258824 */ /* 0x060fe200078e00ff */
[----:B------:R-:W-:Y:S01]  /*3f60*/  @!P0 LOP3.LUT R39, R42, 0xffff0000, RZ, 0xc0, !PT ;  /* 0xffff00002a278812 */ /* 0x000fe200078ec0ff */
[----:B------:R-:W-:Y:S01]  /*3f70*/  @!P0 FMUL.FTZ R10, R30, R29 ;  /* 0x0000001d1e0a8220 */ /* 0x000fe20000410000 */
[C---:B------:R-:W-:Y:S01]  /*3f80*/  @!P0 SHF.L.U32 R38, R43.reuse, 0x10, RZ ;  /* 0x000000102b268819 */ /* 0x040fe200000006ff */
[-C--:B------:R-:W-:Y:S01]  /*3f90*/  @!P0 FFMA.FTZ R44, R34, R37.reuse, -R44 ;  /* 0x00000025222c8223 */ /* 0x080fe2000001082c */
[----:B------:R-:W-:Y:S01]  /*3fa0*/  @!P0 LOP3.LUT R41, R43, 0xffff0000, RZ, 0xc0, !PT ;  /* 0xffff00002b298812 */ /* 0x000fe200078ec0ff */
[----:B------:R-:W-:Y:S01]  /*3fb0*/  @!P0 FFMA.FTZ R9, R36, R37, R9 ;  /* 0x0000002524098223 */ /* 0x000fe20000010009 */
[----:B------:R-:W-:Y:S01]  /*3fc0*/  @!P0 LOP3.LUT R37, R26, 0xffff0000, RZ, 0xc0, !PT ;  /* 0xffff00001a258812 */ /* 0x000fe200078ec0ff */
[----:B------:R-:W-:Y:S01]  /*3fd0*/  @!P0 FMUL.FTZ R11, R31, R22 ;  /* 0x000000161f0b8220 */ /* 0x000fe20000410000 */
[----:B------:R-:W-:Y:S01]  /*3fe0*/  @!P0 LOP3.LUT R36, R25, 0xffff0000, RZ, 0xc0, !PT ;  /* 0xffff000019248812 */ /* 0x000fe200078ec0ff */
[----:B------:R-:W-:Y:S01]  /*3ff0*/  @!P0 FMUL.FTZ R47, R40, R23 ;  /* 0x00000017282f8220 */ /* 0x000fe20000410000 */
[----:B------:R-:W-:Y:S01]  /*4000*/  @!P0 F2FP.BF16.PACK_AB R44, R9, R44 ;  /* 0x0000002c092c823e */ /* 0x000fe200000010ff */
[C---:B------:R-:W-:Y:S02]  /*4010*/  @!P0 FMUL.FTZ R46, R37.reuse, R22 ;  /* 0x00000016252e8220 */ /* 0x040fe40000410000 */
[----:B------:R-:W-:Y:S02]  /*4020*/  @!P0 FMUL.FTZ R45, R36, R29 ;  /* 0x0000001d242d8220 */ /* 0x000fe40000410000 */
        /* <DEDUP_REMOVED lines=13> */
[----:B------:R-:W-:Y:S05]  /*4100*/  @!P0 MOV R27, R47 ;  /* 0x0000002f001b8202 */ /* 0x000fea0000000f00 */
[----:B------:R1:W-:Y:S02]  /*4110*/  STG.E.128 [R48.64], R24 ;  /* 0x0000001830007986 */ /* 0x0003e4000c101d06 */
.L_x_2046:
[----:B------:R-:W-:Y:S05]  /*4120*/  BSYNC B0 ;  /* 0x0000000000007941 */ /* 0x000fea0003800000 */
.L_x_2045:
[----:B------:R-:W-:Y:S01]  /*4130*/  BSSY B0, `(.L_x_2047) ;  /* 0x00000a0000007945 */ /* 0x000fe20003800000 */
[----:B------:R-:W-:-:S05]  /*4140*/  @!P3 BRA `(.L_x_2048) ;  /* 0x000009e00000b947 */ /* 0x000fca0003800000 */
[----:B-1----:R-:W-:Y:S01]  /*4150*/  IMAD.SHL.U32 R49, R86, 0x2, RZ ;  /* 0x0000000256317824 */ /* 0x002fe200078e00ff */
[----:B------:R-:W-:Y:S02]  /*4160*/  MOV R45, 0xc0 ;  /* 0x000000c0002d7802 */ /* 0x000fe40000000f00 */
[----:B------:R-:W-:Y:S02]  /*4170*/  ISETP.GE.AND P0, PT, R18, UR4, PT ;  /* 0x0000000412007c0c */ /* 0x000fe4000bf06270 */
[-C--:B------:R-:W-:Y:S01]  /*4180*/  IADD3 R32, P1, R20, R49.reuse, RZ ;  /* 0x0000003114207210 */ /* 0x080fe20007f3e0ff */
[C---:B------:R-:W-:Y:S01]  /*4190*/  IMAD.WIDE.U32 R56, R45.reuse, c[0x0][0x288], R126 ;  /* 0x0000a2002d387a25 */ /* 0x040fe200078e007e */
[----:B------:R-:W-:Y:S02]  /*41a0*/  IADD3 R42, P3, R52, R49, RZ ;  /* 0x00000031342a7210 */ /* 0x000fe40007f7e0ff */
[----:B------:R-:W-:Y:S01]  /*41b0*/  SHF.L.U64.HI R47, R86, 0x1, R85 ;  /* 0x00000001562f7819 */ /* 0x000fe20000010255 */
[----:B------:R-:W-:Y:S01]  /*41c0*/  IMAD R44, R45, c[0x0][0x28c], RZ ;  /* 0x0000a3002d2c7a24 */ /* 0x000fe200078e02ff */
[----:B------:R-:W-:Y:S01]  /*41d0*/  MOV R121, R119 ;  /* 0x0000007700797202 */ /* 0x000fe20000000f00 */
[----:B------:R-:W-:Y:S01]  /*41e0*/  IMAD.MOV.U32 R48, RZ, RZ, R56 ;  /* 0x000000ffff307224 */ /* 0x000fe200078e0038 */
[----:B------:R-:W-:Y:S01]  /*41f0*/  IADD3.X R33, R21, R47, RZ, P1, !PT ;  /* 0x0000002f15217210 */ /* 0x000fe20000ffe4ff */
[----:B------:R-:W-:Y:S01]  /*4200*/  IMAD.X R43, R53, 0x1, R47, P3 ;  /* 0x00000001352b7824 */ /* 0x000fe200018e062f */
[----:B------:R-:W-:Y:S01]  /*4210*/  IADD3 R49, R57, R44, RZ ;  /* 0x0000002c39317210 */ /* 0x000fe20007ffe0ff */
[----:B------:R-:W-:Y:S01]  /*4220*/  IMAD.WIDE.U32 R56, R45, c[0x0][0x198], R120 ;  /* 0x000066002d387a25 */ /* 0x000fe200078e0078 */
[----:B------:R-:W-:Y:S01]  /*4230*/  ISETP.GE.AND P1, PT, R15, UR4, PT ;  /* 0x000000040f007c0c */ /* 0x000fe2000bf26270 */
[----:B----4-:R-:W2:Y:S01]  /*4240*/  @!P0 LDG.E.64 R22, [R32.64] ;  /* 0x0000000620168981 */ /* 0x010ea2000c1e1b00 */
[----:B------:R-:W-:Y:S01]  /*4250*/  LEA R58, P3, R105, R126, 0x1 ;  /* 0x0000007e693a7211 */ /* 0x000fe200078608ff */
[----:B------:R-:W-:Y:S03]  /*4260*/  IMAD R45, R45, c[0x0][0x19c], RZ ;  /* 0x000067002d2d7a24 */ /* 0x000fe600078e02ff */
[----:B------:R-:W-:Y:S01]  /*4270*/  LEA.HI.X R59, R105, R127, R104, 0x1, P3 ;  /* 0x0000007f693b7211 */ /* 0x000fe200018f0c68 */
[----:B------:R-:W-:Y:S01]  /*4280*/  IMAD.IADD R57, R57, 0x1, R45 ;  /* 0x0000000139397824 */ /* 0x000fe200078e022d */
[----:B------:R-:W3:Y:S08]  /*4290*/  LDG.E.128 R24, [R48.64] ;  /* 0x0000000630187981 */ /* 0x000ef0000c1e1d00 */
[----:B------:R-:W4:Y:S01]  /*42a0*/  @!P0 LDG.E.64 R40, [R42.64] ;  /* 0x000000062a288981 */ /* 0x000f22000c1e1b00 */
[C---:B--2---:R-:W-:Y:S01]  /*42b0*/  @!P0 IMAD.U32 R31, R22.reuse, 0x10000, RZ ;  /* 0x00010000161f8824 */ /* 0x044fe200078e00ff */
[----:B------:R-:W-:Y:S02]  /*42c0*/  @!P0 LOP3.LUT R29, R22, 0xffff0000, RZ, 0xc0, !PT ;  /* 0xffff0000161d8812 */ /* 0x000fe400078ec0ff */
[C---:B------:R-:W-:Y:S02]  /*42d0*/  @!P0 SHF.L.U32 R22, R23.reuse, 0x10, RZ ;  /* 0x0000001017168819 */ /* 0x040fe400000006ff */
[----:B------:R-:W-:Y:S01]  /*42e0*/  @!P0 LOP3.LUT R23, R23, 0xffff0000, RZ, 0xc0, !PT ;  /* 0xffff000017178812 */ /* 0x000fe200078ec0ff */
[----:B---3--:R-:W-:Y:S01]  /*42f0*/  @!P0 IMAD.U32 R30, R25, 0x10000, RZ ;  /* 0x00010000191e8824 */ /* 0x008fe200078e00ff */
[C---:B------:R-:W-:Y:S02]  /*4300*/  @!P0 SHF.L.U32 R28, R24.reuse, 0x10, RZ ;  /* 0x00000010181c8819 */ /* 0x040fe400000006ff */
[----:B------:R-:W-:Y:S01]  /*4310*/  @!P0 LOP3.LUT R36, R24, 0xffff0000, RZ, 0xc0, !PT ;  /* 0xffff000018248812 */ /* 0x000fe200078ec0ff */
[----:B------:R-:W-:Y:S02]  /*4320*/  @!P0 FMUL.FTZ R2, R30, R29 ;  /* 0x0000001d1e028220 */ /* 0x000fe40000410000 */
[-C--:B------:R-:W-:Y:S02]  /*4330*/  @!P0 FMUL.FTZ R0, R28, R31.reuse ;  /* 0x0000001f1c008220 */ /* 0x080fe40000410000 */
[----:B------:R-:W-:Y:S01]  /*4340*/  @!P0 FMUL.FTZ R47, R36, R31 ;  /* 0x0000001f242f8220 */ /* 0x000fe20000410000 */
[----:B----4-:R-:W-:Y:S01]  /*4350*/  @!P0 SHF.L.U32 R37, R40, 0x10, RZ ;  /* 0x0000001028258819 */ /* 0x010fe200000006ff */
[C---:B------:R-:W-:Y:S01]  /*4360*/  @!P0 IMAD.U32 R38, R41.reuse, 0x10000, RZ ;  /* 0x0001000029268824 */ /* 0x040fe200078e00ff */
[----:B------:R-:W-:Y:S02]  /*4370*/  @!P0 SHF.L.U32 R31, R26, 0x10, RZ ;  /* 0x000000101a1f8819 */ /* 0x000fe400000006ff */
        /* <DEDUP_REMOVED lines=24> */
[----:B------:R-:W-:Y:S02]  /*4500*/  @!P0 F2FP.BF16.PACK_AB R44, R3, R44 ;  /* 0x0000002c032c823e */ /* 0x000fe400000010ff */
[C---:B------:R-:W-:Y:S01]  /*4510*/  LEA R48, P3, R109.reuse, R126, 0x1 ;  /* 0x0000007e6d307211 */ /* 0x040fe200078608ff */
[----:B------:R-:W-:Y:S01]  /*4520*/  @!P0 IMAD.MOV.U32 R27, RZ, RZ, R45 ;  /* 0x000000ffff1b8224 */ /* 0x000fe200078e002d */
[----:B------:R-:W-:Y:S02]  /*4530*/  @!P0 MOV R26, R44 ;  /* 0x0000002c001a8202 */ /* 0x000fe40000000f00 */
[----:B------:R-:W-:Y:S02]  /*4540*/  ISETP.GE.AND P0, PT, R14, UR4, PT ;  /* 0x000000040e007c0c */ /* 0x000fe4000bf06270 */
[----:B------:R-:W-:Y:S01]  /*4550*/  LEA.HI.X R49, R109, R127, R108, 0x1, P3 ;  /* 0x0000007f6d317211 */ /* 0x000fe200018f0c6c */
[----:B------:R1:W-:Y:S08]  /*4560*/  STG.E.128 [R56.64], R24 ;  /* 0x0000001838007986 */ /* 0x0003f0000c101d06 */
[----:B------:R-:W2:Y:S08]  /*4570*/  LDG.E.128 R28, [R58.64] ;  /* 0x000000063a1c7981 */ /* 0x000eb0000c1e1d00 */
[----:B------:R-:W3:Y:S06]  /*4580*/  @!P1 LDG.E.64 R22, [R32.64+0x20] ;  /* 0x0000200620169981 */ /* 0x000eec000c1e1b00 */
[----:B------:R-:W4:Y:S01]  /*4590*/  @!P1 LDG.E.64 R40, [R42.64+0x20] ;  /* 0x000020062a289981 */ /* 0x000f22000c1e1b00 */
[C---:B-1----:R-:W-:Y:S04]  /*45a0*/  LEA R56, P4, R107.reuse, R120, 0x1 ;  /* 0x000000786b387211 */ /* 0x042fe800078808ff */
[----:B------:R-:W-:Y:S01]  /*45b0*/  LEA.HI.X R57, R107, R119, R106, 0x1, P4 ;  /* 0x000000776b397211 */ /* 0x000fe200020f0c6a */
[----:B--2---:R-:W-:Y:S01]  /*45c0*/  @!P1 IMAD.U32 R26, R29, 0x10000, RZ ;  /* 0x000100001d1a9824 */ /* 0x004fe200078e00ff */
[----:B------:R-:W-:Y:S01]  /*45d0*/  @!P1 SHF.L.U32 R34, R28, 0x10, RZ ;  /* 0x000000101c229819 */ /* 0x000fe200000006ff */
[----:B------:R-:W-:Y:S01]  /*45e0*/  @!P1 IMAD.U32 R24, R31, 0x10000, RZ ;  /* 0x000100001f189824 */ /* 0x000fe200078e00ff */
[----:B------:R-:W-:Y:S02]  /*45f0*/  @!P1 SHF.L.U32 R27, R30, 0x10, RZ ;  /* 0x000000101e1b9819 */ /* 0x000fe400000006ff */
        /* <DEDUP_REMOVED lines=9> */
[----:B------:R-:W-:Y:S01]  /*4690*/  @!P1 LOP3.LUT R39, R40, 0xffff0000, RZ, 0xc0, !PT ;  /* 0xffff000028279812 */ /* 0x000fe200078ec0ff */
[----:B------:R-:W-:Y:S01]  /*46a0*/  @!P1 IMAD.U32 R38, R41, 0x10000, RZ ;  /* 0x0001000029269824 */ /* 0x000fe200078e00ff */
[----:B------:R-:W-:Y:S01]  /*46b0*/  @!P1 LOP3.LUT R40, R31, 0xffff0000, RZ, 0xc0, !PT ;  /* 0xffff00001f289812 */ /* 0x000fe200078ec0ff */
        /* <DEDUP_REMOVED lines=8> */
[-C--:B------:R-:W-:Y:S02]  /*4740*/  @!P1 FMUL.FTZ R47, R40, R23.reuse ;  /* 0x00000017282f9220 */ /* 0x080fe40000410000 */
[----:B------:R-:W-:Y:S01]  /*4750*/  @!P1 FMUL.FTZ R8, R24, R23 ;  /* 0x0000001718089220 */ /* 0x000fe20000410000 */
[----:B------:R-:W-:Y:S01]  /*4760*/  @!P1 MOV R28, R44 ;  /* 0x0000002c001c9202 */ /* 0x000fe20000000f00 */
[----:B------:R-:W-:Y:S02]  /*4770*/  @!P1 FMUL.FTZ R46, R37, R22 ;  /* 0x00000016252e9220 */ /* 0x000fe40000410000 */
[----:B------:R-:W-:Y:S02]  /*4780*/  @!P1 FFMA.FTZ R45, R26, R39, -R45 ;  /* 0x000000271a2d9223 */ /* 0x000fe4000001082d */
[----:B------:R-:W-:Y:S02]  /*4790*/  @!P1 FFMA.FTZ R47, R24, R41, -R47 ;  /* 0x00000029182f9223 */ /* 0x000fe4000001082f */
[-C--:B------:R-:W-:Y:S02]  /*47a0*/  @!P1 FFMA.FTZ R46, R27, R38.reuse, -R46 ;  /* 0x000000261b2e9223 */ /* 0x080fe4000001082e */
[----:B------:R-:W-:Y:S02]  /*47b0*/  @!P1 FFMA.FTZ R6, R36, R39, R6 ;  /* 0x0000002724069223 */ /* 0x000fe40000010006 */
[----:B------:R-:W-:Y:S02]  /*47c0*/  @!P1 FFMA.FTZ R7, R37, R38, R7 ;  /* 0x0000002625079223 */ /* 0x000fe40000010007 */
[----:B------:R-:W-:Y:S01]  /*47d0*/  @!P1 FFMA.FTZ R8, R40, R41, R8 ;  /* 0x0000002928089223 */ /* 0x000fe20000010008 */
[----:B------:R-:W-:Y:S02]  /*47e0*/  @!P1 F2FP.BF16.PACK_AB R45, R6, R45 ;  /* 0x0000002d062d923e */ /* 0x000fe400000010ff */
[----:B------:R-:W-:Y:S02]  /*47f0*/  @!P1 F2FP.BF16.PACK_AB R46, R7, R46 ;  /* 0x0000002e072e923e */ /* 0x000fe400000010ff */
[----:B------:R-:W-:Y:S01]  /*4800*/  @!P1 F2FP.BF16.PACK_AB R47, R8, R47 ;  /* 0x0000002f082f923e */ /* 0x000fe200000010ff */
[----:B------:R-:W-:Y:S01]  /*4810*/  @!P1 IMAD.MOV.U32 R29, RZ, RZ, R45 ;  /* 0x000000ffff1d9224 */ /* 0x000fe200078e002d */
[----:B------:R-:W-:Y:S03]  /*4820*/  @!P1 MOV R30, R46 ;  /* 0x0000002e001e9202 */ /* 0x000fe60000000f00 */
[----:B------:R-:W-:Y:S05]  /*4830*/  @!P1 IMAD.MOV.U32 R31, RZ, RZ, R47 ;  /* 0x000000ffff1f9224 */ /* 0x000fea00078e002f */
[----:B------:R1:W-:Y:S08]  /*4840*/  STG.E.128 [R56.64], R28 ;  /* 0x0000001c38007986 */ /* 0x0003f0000c101d06 */
[----:B------:R2:W1:Y:S08]  /*4850*/  LDG.E.128 R24, [R48.64] ;  /* 0x0000000630187981 */ /* 0x000470000c1e1d00 */
[----:B------:R-:W3:Y:S06]  /*4860*/  @!P0 LDG.E.64 R22, [R32.64+0x40] ;  /* 0x0000400620168981 */ /* 0x000eec000c1e1b00 */
[----:B------:R-:W4:Y:S01]  /*4870*/  @!P0 LDG.E.64 R42, [R42.64+0x40] ;  /* 0x000040062a2a8981 */ /* 0x000f22000c1e1b00 */
[C---:B--2---:R-:W-:Y:S04]  /*4880*/  LEA R48, P1, R111.reuse, R120, 0x1 ;  /* 0x000000786f307211 */ /* 0x044fe800078208ff */
[----:B------:R-:W-:Y:S01]  /*4890*/  LEA.HI.X R49, R111, R119, R110, 0x1, P1 ;  /* 0x000000776f317211 */ /* 0x000fe200008f0c6e */
[----:B-1----:R-:W-:Y:S01]  /*48a0*/  @!P0 IMAD.U32 R30, R25, 0x10000, RZ ;  /* 0x00010000191e8824 */ /* 0x002fe200078e00ff */
[C---:B------:R-:W-:Y:S01]  /*48b0*/  @!P0 SHF.L.U32 R34, R24.reuse, 0x10, RZ ;  /* 0x0000001018228819 */ /* 0x040fe200000006ff */
[C---:B------:R-:W-:Y:S01]  /*48c0*/  @!P0 IMAD.U32 R28, R27.reuse, 0x10000, RZ ;  /* 0x000100001b1c8824 */ /* 0x040fe200078e00ff */
[----:B------:R-:W-:Y:S02]  /*48d0*/  @!P0 LOP3.LUT R36, R24, 0xffff0000, RZ, 0xc0, !PT ;  /* 0xffff000018248812 */ /* 0x000fe400078ec0ff */
        /* <DEDUP_REMOVED lines=11> */
[C---:B------:R-:W-:Y:S01]  /*4990*/  @!P0 IMAD.U32 R38, R43.reuse, 0x10000, RZ ;  /* 0x000100002b268824 */ /* 0x040fe200078e00ff */
[----:B------:R-:W-:Y:S01]  /*49a0*/  @!P0 LOP3.LUT R41, R43, 0xffff0000, RZ, 0xc0, !PT ;  /* 0xffff00002b298812 */ /* 0x000fe200078ec0ff */
[-C--:B------:R-:W-:Y:S01]  /*49b0*/  @!P0 FFMA.FTZ R9, R36, R37.reuse, R9 ;  /* 0x0000002524098223 */ /* 0x080fe20000010009 */
[----:B------:R-:W-:Y:S01]  /*49c0*/  @!P0 LOP3.LUT R36, R25, 0xffff0000, RZ, 0xc0, !PT ;  /* 0xffff000019248812 */ /* 0x000fe200078ec0ff */
[----:B------:R-:W-:Y:S01]  /*49d0*/  @!P0 FFMA.FTZ R44, R34, R37, -R44 ;  /* 0x00000025222c8223 */ /* 0x000fe2000001082c */
[----:B------:R-:W-:Y:S01]  /*49e0*/  @!P0 LOP3.LUT R37, R26, 0xffff0000, RZ, 0xc0, !PT ;  /* 0xffff00001a258812 */ /* 0x000fe200078ec0ff */
[----:B------:R-:W-:Y:S02]  /*49f0*/  @!P0 FMUL.FTZ R11, R31, R22 ;  /* 0x000000161f0b8220 */ /* 0x000fe40000410000 */
        /* <DEDUP_REMOVED lines=18> */
[----:B------:R1:W-:Y:S02]  /*4b20*/  STG.E.128 [R48.64], R24 ;  /* 0x0000001830007986 */ /* 0x0003e4000c101d06 */
.L_x_2048:
[----:B------:R-:W-:Y:S05]  /*4b30*/  BSYNC B0 ;  /* 0x0000000000007941 */ /* 0x000fea0003800000 */
.L_x_2047:
[----:B------:R-:W-:Y:S01]  /*4b40*/  IMAD.MOV.U32 R3, RZ, RZ, c[0x0][0x230] ;  /* 0x00008c00ff037624 */ /* 0x000fe200078e00ff */
[----:B------:R-:W-:Y:S03]  /*4b50*/  ULDC UR4, c[0x0][0x230] ;  /* 0x00008c0000047ab9 */ /* 0x000fe60000000800 */
[----:B------:R-:W-:Y:S05]  /*4b60*/  IMAD.U32 R3, R3, -0x40, RZ ;  /* 0xffffffc003037824 */ /* 0x000fea00078e00ff */
[C---:B------:R-:W-:Y:S02]  /*4b70*/  LEA R52, P1, R3.reuse, R52, 0x1 ;  /* 0x0000003403347211 */ /* 0x040fe400078208ff */
[C---:B------:R-:W-:Y:S02]  /*4b80*/  LEA R20, P0, R3.reuse, R20, 0x1 ;  /* 0x0000001403147211 */ /* 0x040fe400078008ff */
[C---:B------:R-:W-:Y:S02]  /*4b90*/  LEA.HI.X.SX32 R53, R3.reuse, R53, 0x1, P1 ;  /* 0x0000003503357211 */ /* 0x040fe400008f0eff */
[----:B------:R-:W-:Y:S01]  /*4ba0*/  LEA.HI.X.SX32 R21, R3, R21, 0x1, P0 ;  /* 0x0000001503157211 */ /* 0x000fe200000f0eff */
[----:B------:R-:W-:-:S05]  /*4bb0*/  BRA `(.L_x_2049) ;  /* 0x000047e000007947 */ /* 0x000fca0003800000 */
.L_x_2040:
[----:B------:R-:W-:Y:S01]  /*4bc0*/  BSSY B1, `(.L_x_2050) ;  /* 0x0000104000017945 */ /* 0x000fe20003800000 */
[----:B------:R-:W-:-:S05]  /*4bd0*/  @!P1 BRA `(.L_x_2051) ;  /* 0x0000102000009947 */ /* 0x000fca0003800000 */
[----:B------:R1:W5:Y:S01]  /*4be0*/  LDG.E.128 R40, [R126.64] ;  /* 0x000000067e287981 */ /* 0x000362000c1e1d00 */
[----:B------:R-:W-:Y:S01]  /*4bf0*/  ISETP.GE.AND P0, PT, R18, UR4, PT ;  /* 0x0000000412007c0c */ /* 0x000fe2000bf06270 */
[----:B------:R-:W-:Y:S01]  /*4c00*/  @!UPT UIADD3 URZ, URZ, URZ, URZ ;  /* 0x0000003f3f3ff290 */ /* 0x000fe2000fffe03f */
[----:B------:R-:W-:Y:S11]  /*4c10*/  BSSY B0, `(.L_x_2052) ;  /* 0x0000050000007945 */ /* 0x000ff60003800000 */
[----:B------:R-:W-:-:S05]  /*4c20*/  @P0 BRA `(.L_x_2053) ;  /* 0x000004e000000947 */ /* 0x000fca0003800000 */
[C---:B-----5:R-:W-:Y:S01]  /*4c30*/  SHF.L.U32 R37, R40.reuse, 0x10, RZ ;  /* 0x0000001028257819 */ /* 0x060fe200000006ff */
[----:B------:R-:W-:Y:S01]  /*4c40*/  ULEA.HI UR5, UR4, UR4, URZ, 0x1 ;  /* 0x0000000404057291 */ /* 0x000fe2000f8f083f */
[----:B----4-:R-:W-:Y:S01]  /*4c50*/  LOP3.LUT R39, R40, 0xffff0000, RZ, 0xc0, !PT ;  /* 0xffff000028277812 */ /* 0x010fe200078ec0ff */
[----:B------:R-:W-:Y:S01]  /*4c60*/  IMAD.MOV.U32 R167, RZ, RZ, RZ ;  /* 0x000000ffffa77224 */ /* 0x000fe200078e00ff */
[C---:B------:R-:W-:Y:S01]  /*4c70*/  SHF.L.U32 R44, R42.reuse, 0x10, RZ ;  /* 0x000000102a2c7819 */ /* 0x040fe200000006ff */
[C---:B------:R-:W-:Y:S01]  /*4c80*/  IMAD.U32 R38, R41.reuse, 0x10000, RZ ;  /* 0x0001000029267824 */ /* 0x040fe200078e00ff */
[----:B------:R-:W-:Y:S01]  /*4c90*/  LOP3.LUT R41, R41, 0xffff0000, RZ, 0xc0, !PT ;  /* 0xffff000029297812 */ /* 0x000fe200078ec0ff */
[C---:B------:R-:W-:Y:S01]  /*4ca0*/  IMAD.U32 R48, R43.reuse, 0x10000, RZ ;  /* 0x000100002b307824 */ /* 0x040fe200078e00ff */
[----:B------:R-:W-:Y:S01]  /*4cb0*/  LOP3.LUT R45, R42, 0xffff0000, RZ, 0xc0, !PT ;  /* 0xffff00002a2d7812 */ /* 0x000fe200078ec0ff */
[----:B------:R-:W-:Y:S01]  /*4cc0*/  USHF.R.S32.HI UR5, URZ, 0x1, UR5 ;  /* 0x000000013f057899 */ /* 0x000fe20008011405 */
[----:B------:R-:W-:Y:S05]  /*4cd0*/  LOP3.LUT R49, R43, 0xffff0000, RZ, 0xc0, !PT ;  /* 0xffff00002b317812 */ /* 0x000fea00078ec0ff */
[----:B------:R-:W-:Y:S02]  /*4ce0*/  ISETP.GE.AND P1, PT, R18, UR5, PT ;  /* 0x0000000512007c0c */ /* 0x000fe4000bf26270 */
[----:B------:R-:W-:Y:S11]  /*4cf0*/  MOV R121, UR5 ;  /* 0x0000000500797c02 */ /* 0x000ff60008000f00 */
[----:B------:R-:W-:Y:S02]  /*4d00*/  @P1 IMAD R167, RZ, RZ, -UR5 ;  /* 0x80000005ffa71e24 */ /* 0x000fe4000f8e02ff */
[----:B------:R-:W-:Y:S03]  /*4d10*/  @P1 IMAD R121, RZ, RZ, -UR5 ;  /* 0x80000005ff791e24 */ /* 0x000fe6000f8e02ff */
[C---:B------:R-:W-:Y:S04]  /*4d20*/  LEA R168, P0, R167.reuse, R128, 0x1 ;  /* 0x00000080a7a87211 */ /* 0x040fe800078008ff */
[----:B------:R-:W-:Y:S02]  /*4d30*/  LEA.HI.X.SX32 R169, R167, R129, 0x1, P0 ;  /* 0x00000081a7a97211 */ /* 0x000fe400000f0eff */
[C---:B------:R-:W-:Y:S04]  /*4d40*/  LEA R10, P0, R121.reuse, R126, 0x1 ;  /* 0x0000007e790a7211 */ /* 0x040fe800078008ff */
[----:B------:R-:W-:Y:S01]  /*4d50*/  LEA.HI.X.SX32 R11, R121, R127, 0x1, P0 ;  /* 0x0000007f790b7211 */ /* 0x000fe200000f0eff */
[----:B------:R-:W2:Y:S01]  /*4d60*/  LDG.E.128 R168, [R168.64] ;  /* 0x00000006a8a87981 */ /* 0x000ea2000c1e1d00 */
[----:B------:R-:W-:Y:S01]  /*4d70*/  MOV R121, RZ ;  /* 0x000000ff00797202 */ /* 0x000fe20000000f00 */
[----:B------:R-:W-:Y:S05]  /*4d80*/  @P1 IMAD R121, RZ, RZ, -UR5 ;  /* 0x80000005ff791e24 */ /* 0x000fea000f8e02ff */
[C---:B------:R-:W-:Y:S01]  /*4d90*/  LEA R46, P0, R121.reuse, R130, 0x1 ;  /* 0x00000082792e7211 */ /* 0x040fe200078008ff */
[----:B------:R3:W4:Y:S03]  /*4da0*/  LDG.E.128 R24, [R10.64] ;  /* 0x000000060a187981 */ /* 0x000726000c1e1d00 */
[----:B------:R-:W-:Y:S05]  /*4db0*/  LEA.HI.X.SX32 R47, R121, R131, 0x1, P0 ;  /* 0x00000083792f7211 */ /* 0x000fea00000f0eff */
[----:B------:R-:W4:Y:S01]  /*4dc0*/  LDG.E.128 R56, [R46.64] ;  /* 0x000000062e387981 */ /* 0x000f22000c1e1d00 */
[----:B--2---:R-:W-:Y:S01]  /*4dd0*/  IMAD.U32 R28, R169, 0x10000, RZ ;  /* 0x00010000a91c7824 */ /* 0x004fe200078e00ff */
[C---:B------:R-:W-:Y:S01]  /*4de0*/  SHF.L.U32 R32, R168.reuse, 0x10, RZ ;  /* 0x00000010a8207819 */ /* 0x040fe200000006ff */
[----:B---3--:R-:W-:Y:S01]  /*4df0*/  IMAD.U32 R10, R171, 0x10000, RZ ;  /* 0x00010000ab0a7824 */ /* 0x008fe200078e00ff */
[----:B------:R-:W-:Y:S01]  /*4e00*/  LOP3.LUT R30, R168, 0xffff0000, RZ, 0xc0, !PT ;  /* 0xffff0000a81e7812 */ /* 0x000fe200078ec0ff */
[----:B------:R-:W-:Y:S01]  /*4e10*/  @!P1 FADD.FTZ R28, -R28, -RZ ;  /* 0x800000ff1c1c9221 */ /* 0x000fe20000010100 */
[----:B------:R-:W-:Y:S01]  /*4e20*/  LOP3.LUT R22, R169, 0xffff0000, RZ, 0xc0, !PT ;  /* 0xffff0000a9167812 */ /* 0x000fe200078ec0ff */
[----:B------:R-:W-:Y:S01]  /*4e30*/  @!P1 FADD.FTZ R32, -R32, -RZ ;  /* 0x800000ff20209221 */ /* 0x000fe20000010100 */
[----:B------:R-:W-:Y:S01]  /*4e40*/  SHF.L.U32 R12, R170, 0x10, RZ ;  /* 0x00000010aa0c7819 */ /* 0x000fe200000006ff */
[----:B------:R-:W-:Y:S01]  /*4e50*/  @!P1 FADD.FTZ R30, -R30, -RZ ;  /* 0x800000ff1e1e9221 */ /* 0x000fe20000010100 */
[C---:B----4-:R-:W-:Y:S01]  /*4e60*/  SHF.L.U32 R35, R24.reuse, 0x10, RZ ;  /* 0x0000001018237819 */ /* 0x050fe200000006ff */
[----:B------:R-:W-:Y:S01]  /*4e70*/  IMAD.U32 R29, R25, 0x10000, RZ ;  /* 0x00010000191d7824 */ /* 0x000fe200078e00ff */
[----:B------:R-:W-:Y:S01]  /*4e80*/  LOP3.LUT R33, R24, 0xffff0000, RZ, 0xc0, !PT ;  /* 0xffff000018217812 */ /* 0x000fe200078ec0ff */
[----:B------:R-:W-:Y:S01]  /*4e90*/  @!P1 FADD.FTZ R22, -R22, -RZ ;  /* 0x800000ff16169221 */ /* 0x000fe20000010100 */
[----:B------:R-:W-:Y:S01]  /*4ea0*/  LOP3.LUT R11, R170, 0xffff0000, RZ, 0xc0, !PT ;  /* 0xffff0000aa0b7812 */ /* 0x000fe200078ec0ff */
[----:B------:R-:W-:Y:S01]  /*4eb0*/  FMUL.FTZ R0, R35, R32 ;  /* 0x0000002023007220 */ /* 0x000fe20000410000 */
[----:B------:R-:W-:Y:S01]  /*4ec0*/  LOP3.LUT R31, R25, 0xffff0000, RZ, 0xc0, !PT ;  /* 0xffff0000191f7812 */ /* 0x000fe200078ec0ff */
[----:B------:R-:W-:Y:S01]  /*4ed0*/  FMUL.FTZ R2, R33, R30 ;  /* 0x0000001e21027220 */ /* 0x000fe20000410000 */
[C---:B------:R-:W-:Y:S01]  /*4ee0*/  SHF.L.U32 R34, R56.reuse, 0x10, RZ ;  /* 0x0000001038227819 */ /* 0x040fe200000006ff */
[----:B------:R-:W-:Y:S01]  /*4ef0*/  FMUL.FTZ R3, R29, R28 ;  /* 0x0000001c1d037220 */ /* 0x000fe20000410000 */
[----:B------:R-:W-:Y:S01]  /*4f00*/  LOP3.LUT R36, R56, 0xffff0000, RZ, 0xc0, !PT ;  /* 0xffff000038247812 */ /* 0x000fe200078ec0ff */
[----:B------:R-:W-:Y:S01]  /*4f10*/  @!P1 FADD.FTZ R12, -R12, -RZ ;  /* 0x800000ff0c0c9221 */ /* 0x000fe20000010100 */
[C---:B------:R-:W-:Y:S01]  /*4f20*/  SHF.L.U32 R25, R26.reuse, 0x10, RZ ;  /* 0x000000101a197819 */ /* 0x040fe200000006ff */
[----:B------:R-:W-:Y:S01]  /*4f30*/  IMAD.U32 R40, R57, 0x10000, RZ ;  /* 0x0001000039287824 */ /* 0x000fe200078e00ff */
[----:B------:R-:W-:Y:S01]  /*4f40*/  LOP3.LUT R9, R171, 0xffff0000, RZ, 0xc0, !PT ;  /* 0xffff0000ab097812 */ /* 0x000fe200078ec0ff */
[----:B------:R-:W-:Y:S01]  /*4f50*/  FFMA.FTZ R0, R37, R34, R0 ;  /* 0x0000002225007223 */ /* 0x000fe20000010000 */
[----:B------:R-:W-:Y:S01]  /*4f60*/  LOP3.LUT R24, R26, 0xffff0000, RZ, 0xc0, !PT ;  /* 0xffff00001a187812 */ /* 0x000fe200078ec0ff */
[----:B------:R-:W-:Y:S01]  /*4f70*/  FMUL.FTZ R4, R31, R22 ;  /* 0x000000161f047220 */ /* 0x000fe20000410000 */
[----:B------:R-:W-:Y:S01]  /*4f80*/  LOP3.LUT R42, R57, 0xffff0000, RZ, 0xc0, !PT ;  /* 0xffff0000392a7812 */ /* 0x000fe200078ec0ff */
[----:B------:R-:W-:Y:S01]  /*4f90*/  @!P1 FADD.FTZ R11, -R11, -RZ ;  /* 0x800000ff0b0b9221 */ /* 0x000fe20000010100 */
[C---:B------:R-:W-:Y:S01]  /*4fa0*/  SHF.L.U32 R43, R58.reuse, 0x10, RZ ;  /* 0x000000103a2b7819 */ /* 0x040fe200000006ff */
[----:B------:R-:W-:Y:S01]  /*4fb0*/  FFMA.FTZ R2, R39, R36, R2 ;  /* 0x0000002427027223 */ /* 0x000fe20000010002 */
[C---:B------:R-:W-:Y:S01]  /*4fc0*/  LOP3.LUT R26, R27.reuse, 0xffff0000, RZ, 0xc0, !PT ;  /* 0xffff00001b1a7812 */ /* 0x040fe200078ec0ff */
[----:B------:R-:W-:Y:S01]  /*4fd0*/  IMAD.U32 R23, R27, 0x10000, RZ ;  /* 0x000100001b177824 */ /* 0x000fe200078e00ff */
[----:B------:R-:W-:Y:S01]  /*4fe0*/  LOP3.LUT R46, R58, 0xffff0000, RZ, 0xc0, !PT ;  /* 0xffff00003a2e7812 */ /* 0x000fe200078ec0ff */
[----:B------:R-:W-:Y:S01]  /*4ff0*/  @!P1 FADD.FTZ R10, -R10, -RZ ;  /* 0x800000ff0a0a9221 */ /* 0x000fe20000010100 */
[----:B------:R-:W-:Y:S01]  /*5000*/  LOP3.LUT R50, R59, 0xffff0000, RZ, 0xc0, !PT ;  /* 0xffff00003b327812 */ /* 0x000fe200078ec0ff */
[----:B------:R-:W-:Y:S02]  /*5010*/  FMUL.FTZ R5, R25, R12 ;  /* 0x0000000c19057220 */ /* 0x000fe40000410000 */
[----:B------:R-:W-:Y:S01]  /*5020*/  FFMA.FTZ R3, R38, R40, R3 ;  /* 0x0000002826037223 */ /* 0x000fe20000010003 */
[----:B------:R-:W-:Y:S01]  /*5030*/  F2FP.BF16.PACK_AB R40, R2, R0 ;  /* 0x000000000228723e */ /* 0x000fe200000010ff */
[----:B------:R-:W-:Y:S02]  /*5040*/  @!P1 FADD.FTZ R9, -R9, -RZ ;  /* 0x800000ff09099221 */ /* 0x000fe40000010100 */
[----:B------:R-:W-:Y:S02]  /*5050*/  FMUL.FTZ R6, R24, R11 ;  /* 0x0000000b18067220 */ /* 0x000fe40000410000 */
[----:B------:R-:W-:Y:S02]  /*5060*/  FFMA.FTZ R4, R41, R42, R4 ;  /* 0x0000002a29047223 */ /* 0x000fe40000010004 */
[----:B------:R-:W-:Y:S02]  /*5070*/  FMUL.FTZ R7, R23, R10 ;  /* 0x0000000a17077220 */ /* 0x000fe40000410000 */
[----:B------:R-:W-:Y:S01]  /*5080*/  IMAD.U32 R47, R59, 0x10000, RZ ;  /* 0x000100003b2f7824 */ /* 0x000fe200078e00ff */
[----:B------:R-:W-:Y:S01]  /*5090*/  F2FP.BF16.PACK_AB R41, R4, R3 ;  /* 0x000000030429723e */ /* 0x000fe200000010ff */
[----:B------:R-:W-:Y:S02]  /*50a0*/  FFMA.FTZ R5, R44, R43, R5 ;  /* 0x0000002b2c057223 */ /* 0x000fe40000010005 */
[----:B------:R-:W-:Y:S02]  /*50b0*/  FMUL.FTZ R8, R26, R9 ;  /* 0x000000091a087220 */ /* 0x000fe40000410000 */
[----:B------:R-:W-:Y:S02]  /*50c0*/  FFMA.FTZ R6, R45, R46, R6 ;  /* 0x0000002e2d067223 */ /* 0x000fe40000010006 */
[----:B------:R-:W-:Y:S02]  /*50d0*/  FFMA.FTZ R7, R48, R47, R7 ;  /* 0x0000002f30077223 */ /* 0x000fe40000010007 */
[----:B------:R-:W-:Y:S01]  /*50e0*/  FFMA.FTZ R8, R49, R50, R8 ;  /* 0x0000003231087223 */ /* 0x000fe20000010008 */
[----:B------:R-:W-:Y:S04]  /*50f0*/  F2FP.BF16.PACK_AB R42, R6, R5 ;  /* 0x00000005062a723e */ /* 0x000fe800000010ff */
[----:B------:R-:W-:Y:S02]  /*5100*/  F2FP.BF16.PACK_AB R43, R8, R7 ;  /* 0x00000007082b723e */ /* 0x000fe400000010ff */
.L_x_2053:
[----:B------:R-:W-:Y:S05]  /*5110*/  BSYNC B0 ;  /* 0x0000000000007941 */ /* 0x000fea0003800000 */
.L_x_2052:
[----:B------:R-:W-:Y:S01]  /*5120*/  IMAD.MOV.U32 R121, RZ, RZ, R119 ;  /* 0x000000ffff797224 */ /* 0x000fe200078e0077 */
[----:B------:R-:W-:Y:S01]  /*5130*/  ISETP.GE.AND P0, PT, R15, UR4, PT ;  /* 0x000000040f007c0c */ /* 0x000fe2000bf06270 */
[----:B------:R-:W-:Y:S01]  /*5140*/  BSSY B0, `(.L_x_2054) ;  /* 0x0000054000007945 */ /* 0x000fe20003800000 */
[----:B------:R-:W-:Y:S02]  /*5150*/  IADD3 R172, P1, R126, 0x40, RZ ;  /* 0x000000407eac7810 */ /* 0x000fe40007f3e0ff */
[----:B-----5:R2:W-:Y:S03]  /*5160*/  STG.E.128 [R120.64], R40 ;  /* 0x0000002878007986 */ /* 0x0205e6000c101d06 */
[----:B------:R-:W-:Y:S01]  /*5170*/  IMAD.X R173, RZ, RZ, R127, P1 ;  /* 0x000000ffffad7224 */ /* 0x000fe200008e067f */
[----:B------:R2:W5:Y:S05]  /*5180*/  LDG.E.128 R44, [R126.64+0x40] ;  /* 0x000040067e2c7981 */ /* 0x00056a000c1e1d00 */
[----:B------:R-:W-:-:S05]  /*5190*/  @P0 BRA `(.L_x_2055) ;  /* 0x000004e000000947 */ /* 0x000fca0003800000 */
[C---:B-----5:R-:W-:Y:S01]  /*51a0*/  SHF.L.U32 R37, R44.reuse, 0x10, RZ ;  /* 0x000000102c257819 */ /* 0x060fe200000006ff */
[----:B------:R-:W-:Y:S01]  /*51b0*/  ULEA.HI UR5, UR4, UR4, URZ, 0x1 ;  /* 0x0000000404057291 */ /* 0x000fe2000f8f083f */
[----:B----4-:R-:W-:Y:S01]  /*51c0*/  LOP3.LUT R39, R44, 0xffff0000, RZ, 0xc0, !PT ;  /* 0xffff00002c277812 */ /* 0x010fe200078ec0ff */
[----:B------:R-:W-:Y:S01]  /*51d0*/  IMAD.MOV.U32 R167, RZ, RZ, RZ ;  /* 0x000000ffffa77224 */ /* 0x000fe200078e00ff */
[C---:B--2---:R-:W-:Y:S01]  /*51e0*/  LOP3.LUT R41, R45.reuse, 0xffff0000, RZ, 0xc0, !PT ;  /* 0xffff00002d297812 */ /* 0x044fe200078ec0ff */
[----:B------:R-:W-:Y:S01]  /*51f0*/  IMAD.U32 R38, R45, 0x10000, RZ ;  /* 0x000100002d267824 */ /* 0x000fe200078e00ff */
[C---:B------:R-:W-:Y:S01]  /*5200*/  SHF.L.U32 R44, R46.reuse, 0x10, RZ ;  /* 0x000000102e2c7819 */ /* 0x040fe200000006ff */
        /* <DEDUP_REMOVED lines=10> */
[----:B------:R-:W-:Y:S01]  /*52b0*/  MOV R167, RZ ;  /* 0x000000ff00a77202 */ /* 0x000fe20000000f00 */
[----:B------:R-:W-:Y:S01]  /*52c0*/  @P1 IMAD R167, RZ, RZ, -UR5 ;  /* 0x80000005ffa71e24 */ /* 0x000fe2000f8e02ff */
[C---:B------:R-:W-:Y:S02]  /*52d0*/  LEA R10, P0, R166.reuse, R172, 0x1 ;  /* 0x000000aca60a7211 */ /* 0x040fe400078008ff */
[----:B------:R-:W2:Y:S02]  /*52e0*/  LDG.E.128 R168, [R168.64+0x40] ;  /* 0x00004006a8a87981 */ /* 0x000ea4000c1e1d00 */
[----:B------:R-:W-:Y:S02]  /*52f0*/  LEA.HI.X.SX32 R11, R166, R173, 0x1, P0 ;  /* 0x000000ada60b7211 */ /* 0x000fe400000f0eff */
[C---:B------:R-:W-:Y:S04]  /*5300*/  LEA R42, P0, R167.reuse, R130, 0x1 ;  /* 0x00000082a72a7211 */ /* 0x040fe800078008ff */
[----:B------:R-:W-:Y:S01]  /*5310*/  LEA.HI.X.SX32 R43, R167, R131, 0x1, P0 ;  /* 0x00000083a72b7211 */ /* 0x000fe200000f0eff */
[----:B------:R3:W4:Y:S08]  /*5320*/  LDG.E.128 R24, [R10.64] ;  /* 0x000000060a187981 */ /* 0x000730000c1e1d00 */
[----:B------:R-:W4:Y:S01]  /*5330*/  LDG.E.128 R56, [R42.64+0x40] ;  /* 0x000040062a387981 */ /* 0x000f22000c1e1d00 */
        /* <DEDUP_REMOVED lines=37> */
[----:B------:R-:W-:Y:S02]  /*5590*/  FFMA.FTZ R3, R38, R40, R3 ;  /* 0x0000002826037223 */ /* 0x000fe40000010003 */
[----:B------:R-:W-:Y:S02]  /*55a0*/  @!P1 FADD.FTZ R9, -R9, -RZ ;  /* 0x800000ff09099221 */ /* 0x000fe40000010100 */
[----:B------:R-:W-:Y:S02]  /*55b0*/  FMUL.FTZ R6, R24, R11 ;  /* 0x0000000b18067220 */ /* 0x000fe40000410000 */
[----:B------:R-:W-:Y:S02]  /*55c0*/  FFMA.FTZ R4, R41, R42, R4 ;  /* 0x0000002a29047223 */ /* 0x000fe40000010004 */
[----:B------:R-:W-:Y:S02]  /*55d0*/  FMUL.FTZ R7, R23, R10 ;  /* 0x0000000a17077220 */ /* 0x000fe40000410000 */
[----:B------:R-:W-:Y:S02]  /*55e0*/  IMAD.U32 R47, R59, 0x10000, RZ ;  /* 0x000100003b2f7824 */ /* 0x000fe400078e00ff */
[----:B------:R-:W-:Y:S01]  /*55f0*/  FFMA.FTZ R5, R44, R43, R5 ;  /* 0x0000002b2c057223 */ /* 0x000fe20000010005 */
[----:B------:R-:W-:Y:S01]  /*5600*/  F2FP.BF16.PACK_AB R44, R2, R0 ;  /* 0x00000000022c723e */ /* 0x000fe200000010ff */
[----:B------:R-:W-:Y:S02]  /*5610*/  FMUL.FTZ R8, R26, R9 ;  /* 0x000000091a087220 */ /* 0x000fe40000410000 */
[----:B------:R-:W-:Y:S01]  /*5620*/  FFMA.FTZ R6, R45, R46, R6 ;  /* 0x0000002e2d067223 */ /* 0x000fe20000010006 */
[----:B------:R-:W-:Y:S01]  /*5630*/  F2FP.BF16.PACK_AB R45, R4, R3 ;  /* 0x00000003042d723e */ /* 0x000fe200000010ff */
[----:B------:R-:W-:Y:S02]  /*5640*/  FFMA.FTZ R7, R48, R47, R7 ;  /* 0x0000002f30077223 */ /* 0x000fe40000010007 */
[----:B------:R-:W-:Y:S01]  /*5650*/  FFMA.FTZ R8, R49, R50, R8 ;  /* 0x0000003231087223 */ /* 0x000fe20000010008 */
[----:B------:R-:W-:Y:S04]  /*5660*/  F2FP.BF16.PACK_AB R46, R6, R5 ;  /* 0x00000005062e723e */ /* 0x000fe800000010ff */
[----:B------:R-:W-:Y:S02]  /*5670*/  F2FP.BF16.PACK_AB R47, R8, R7 ;  /* 0x00000007082f723e */ /* 0x000fe400000010ff */
.L_x_2055:
[----:B------:R-:W-:Y:S05]  /*5680*/  BSYNC B0 ;  /* 0x0000000000007941 */ /* 0x000fea0003800000 */
.L_x_2054:
[----:B-----5:R3:W-:Y:S01]  /*5690*/  STG.E.128 [R120.64+0x40], R44 ;  /* 0x0000402c78007986 */ /* 0x0207e2000c101d06 */
[----:B------:R-:W-:Y:S01]  /*56a0*/  ISETP.GE.AND P0, PT, R14, UR4, PT ;  /* 0x000000040e007c0c */ /* 0x000fe2000bf06270 */
[----:B------:R-:W-:Y:S01]  /*56b0*/  BSSY B0, `(.L_x_2056) ;  /* 0x0000053000007945 */ /* 0x000fe20003800000 */
[----:B------:R-:W-:Y:S01]  /*56c0*/  IADD3 R172, P1, R126, 0x80, RZ ;  /* 0x000000807eac7810 */ /* 0x000fe20007f3e0ff */
[----:B--2---:R3:W5:Y:S04]  /*56d0*/  LDG.E.128 R40, [R126.64+0x80] ;  /* 0x000080067e287981 */ /* 0x004768000c1e1d00 */
[----:B------:R-:W-:Y:S06]  /*56e0*/  IMAD.X R173, RZ, RZ, R127, P1 ;  /* 0x000000ffffad7224 */ /* 0x000fec00008e067f */
[----:B------:R-:W-:-:S05]  /*56f0*/  @P0 BRA `(.L_x_2057) ;  /* 0x000004e000000947 */ /* 0x000fca0003800000 */
[C---:B-----5:R-:W-:Y:S01]  /*5700*/  SHF.L.U32 R37, R40.reuse, 0x10, RZ ;  /* 0x0000001028257819 */ /* 0x060fe200000006ff */
[----:B------:R-:W-:Y:S01]  /*5710*/  ULEA.HI UR5, UR4, UR4, URZ, 0x1 ;  /* 0x0000000404057291 */ /* 0x000fe2000f8f083f */
[----:B----4-:R-:W-:Y:S01]  /*5720*/  LOP3.LUT R39, R40, 0xffff0000, RZ, 0xc0, !PT ;  /* 0xffff000028277812 */ /* 0x010fe200078ec0ff */
[----:B------:R-:W-:Y:S01]  /*5730*/  IMAD.MOV.U32 R167, RZ, RZ, RZ ;  /* 0x000000ffffa77224 */ /* 0x000fe200078e00ff */
[C---:B---3--:R-:W-:Y:S01]  /*5740*/  SHF.L.U32 R44, R42.reuse, 0x10, RZ ;  /* 0x000000102a2c7819 */ /* 0x048fe200000006ff */
        /* <DEDUP_REMOVED lines=73> */
.L_x_2057:
[----:B------:R-:W-:Y:S05]  /*5be0*/  BSYNC B0 ;  /* 0x0000000000007941 */ /* 0x000fea0003800000 */
.L_x_2056:
[----:B-----5:R2:W-:Y:S02]  /*5bf0*/  STG.E.128 [R120.64+0x80], R40 ;  /* 0x0000802878007986 */ /* 0x0205e4000c101d06 */
.L_x_2051:
[----:B------:R-:W-:Y:S05]  /*5c00*/  BSYNC B1 ;  /* 0x0000000000017941 */ /* 0x000fea0003800000 */
.L_x_2050:
[----:B------:R-:W-:Y:S01]  /*5c10*/  BSSY B1, `(.L_x_2058) ;  /* 0x0000112000017945 */ /* 0x000fe20003800000 */
[----:B------:R-:W-:-:S05]  /*5c20*/  @!P5 BRA `(.L_x_2059) ;  /* 0x000011000000d947 */ /* 0x000fca0003800000 */
[C---:B------:R-:W-:Y:S01]  /*5c30*/  LEA R172, P0, R92.reuse, R126, 0x1 ;  /* 0x0000007e5cac7211 */ /* 0x040fe200078008ff */
[----:B------:R-:W-:Y:S03]  /*5c40*/  BSSY B0, `(.L_x_2060) ;  /* 0x0000057000007945 */ /* 0x000fe60003800000 */
[----:B------:R-:W-:Y:S02]  /*5c50*/  LEA.HI.X R173, R92, R127, R91, 0x1, P0 ;  /* 0x0000007f5cad7211 */ /* 0x000fe400000f0c5b */
[----:B------:R-:W-:Y:S03]  /*5c60*/  ISETP.GE.AND P0, PT, R18, UR4, PT ;  /* 0x0000000412007c0c */ /* 0x000fe6000bf06270 */
[----:B--2---:R2:W5:Y:S10]  /*5c70*/  LDG.E.128 R40, [R172.64] ;  /* 0x00000006ac287981 */ /* 0x004574000c1e1d00 */
[----:B------:R-:W-:-:S05]  /*5c80*/  @P0 BRA `(.L_x_2061) ;  /* 0x0000052000000947 */ /* 0x000fca0003800000 */
[----:B----45:R-:W-:Y:S01]  /*5c90*/  LOP3.LUT R39, R40, 0xffff0000, RZ, 0xc0, !PT ;  /* 0xffff000028277812 */ /* 0x030fe200078ec0ff */
[----:B------:R-:W-:Y:S01]  /*5ca0*/  ULEA.HI UR5, UR4, UR4, URZ, 0x1 ;  /* 0x0000000404057291 */ /* 0x000fe2000f8f083f */
[C---:B---3--:R-:W-:Y:S01]  /*5cb0*/  SHF.L.U32 R44, R42.reuse, 0x10, RZ ;  /* 0x000000102a2c7819 */ /* 0x048fe200000006ff */
[----:B------:R-:W-:Y:S01]  /*5cc0*/  IMAD.MOV.U32 R166, RZ, RZ, RZ ;  /* 0x000000ffffa67224 */ /* 0x000fe200078e00ff */
[----:B------:R-:W-:Y:S01]  /*5cd0*/  LOP3.LUT R45, R42, 0xffff0000, RZ, 0xc0, !PT ;  /* 0xffff00002a2d7812 */ /* 0x000fe200078ec0ff */
[----:B------:R-:W-:Y:S01]  /*5ce0*/  USHF.R.S32.HI UR5, URZ, 0x1, UR5 ;  /* 0x000000013f057899 */ /* 0x000fe20008011405 */
[----:B------:R-:W-:Y:S01]  /*5cf0*/  LOP3.LUT R49, R43, 0xffff0000, RZ, 0xc0, !PT ;  /* 0xffff00002b317812 */ /* 0x000fe200078ec0ff */
[----:B------:R-:W-:Y:S02]  /*5d00*/  IMAD.U32 R37, R40, 0x10000, RZ ;  /* 0x0001000028257824 */ /* 0x000fe400078e00ff */
[C---:B------:R-:W-:Y:S01]  /*5d10*/  IMAD.U32 R38, R41.reuse, 0x10000, RZ ;  /* 0x0001000029267824 */ /* 0x040fe200078e00ff */
[----:B------:R-:W-:Y:S01]  /*5d20*/  LOP3.LUT R41, R41, 0xffff0000, RZ, 0xc0, !PT ;  /* 0xffff000029297812 */ /* 0x000fe200078ec0ff */
[----:B------:R-:W-:Y:S01]  /*5d30*/  IMAD.U32 R48, R43, 0x10000, RZ ;  /* 0x000100002b307824 */ /* 0x000fe200078e00ff */
[----:B------:R-:W-:Y:S02]  /*5d40*/  ISETP.GE.AND P1, PT, R18, UR5, PT ;  /* 0x0000000512007c0c */ /* 0x000fe4000bf26270 */
[----:B------:R-:W-:Y:S11]  /*5d50*/  MOV R121, UR5 ;  /* 0x0000000500797c02 */ /* 0x000ff60008000f00 */
[----:B------:R-:W-:Y:S02]  /*5d60*/  @P1 IMAD R166, RZ, RZ, -UR5 ;  /* 0x80000005ffa61e24 */ /* 0x000fe4000f8e02ff */
[----:B------:R-:W-:Y:S03]  /*5d70*/  @P1 IMAD R121, RZ, RZ, -UR5 ;  /* 0x80000005ff791e24 */ /* 0x000fe6000f8e02ff */
[----:B------:R-:W-:Y:S04]  /*5d80*/  IADD3 R167, P0, R82, R166, RZ ;  /* 0x000000a652a77210 */ /* 0x000fe80007f1e0ff */
[----:B------:R-:W-:Y:S02]  /*5d90*/  LEA.HI.X.SX32 R166, R166, R139, 0x1, P0 ;  /* 0x0000008ba6a67211 */ /* 0x000fe400000f0eff */
[C---:B------:R-:W-:Y:S04]  /*5da0*/  LEA R168, P0, R167.reuse, R128, 0x1 ;  /* 0x00000080a7a87211 */ /* 0x040fe800078008ff */
[----:B------:R-:W-:Y:S01]  /*5db0*/  LEA.HI.X R169, R167, R129, R166, 0x1, P0 ;  /* 0x00000081a7a97211 */ /* 0x000fe200000f0ca6 */
[----:B------:R-:W-:Y:S01]  /*5dc0*/  IMAD.MOV.U32 R166, RZ, RZ, RZ ;  /* 0x000000ffffa67224 */ /* 0x000fe200078e00ff */
[C---:B------:R-:W-:Y:S02]  /*5dd0*/  LEA R10, P0, R121.reuse, R172, 0x1 ;  /* 0x000000ac790a7211 */ /* 0x040fe400078008ff */
[----:B------:R-:W-:Y:S02]  /*5de0*/  @P1 IADD3 R166, RZ, -UR5, RZ ;  /* 0x80000005ffa61c10 */ /* 0x000fe4000fffe0ff */
[----:B------:R-:W-:Y:S01]  /*5df0*/  LEA.HI.X.SX32 R11, R121, R173, 0x1, P0 ;  /* 0x000000ad790b7211 */ /* 0x000fe200000f0eff */
[----:B------:R-:W3:Y:S01]  /*5e00*/  LDG.E.128 R168, [R168.64] ;  /* 0x00000006a8a87981 */ /* 0x000ee2000c1e1d00 */
[----:B------:R-:W-:Y:S04]  /*5e10*/  IADD3 R121, P0, R82, R166, RZ ;  /* 0x000000a652797210 */ /* 0x000fe80007f1e0ff */
[----:B------:R-:W-:Y:S02]  /*5e20*/  LEA.HI.X.SX32 R166, R166, R139, 0x1, P0 ;  /* 0x0000008ba6a67211 */ /* 0x000fe400000f0eff */
[C---:B------:R-:W-:Y:S01]  /*5e30*/  LEA R46, P0, R121.reuse, R130, 0x1 ;  /* 0x00000082792e7211 */ /* 0x040fe200078008ff */
[----:B--2---:R4:W2:Y:S03]  /*5e40*/  LDG.E.128 R24, [R10.64] ;  /* 0x000000060a187981 */ /* 0x0048a6000c1e1d00 */
[----:B------:R-:W-:Y:S05]  /*5e50*/  LEA.HI.X R47, R121, R131, R166, 0x1, P0 ;  /* 0x00000083792f7211 */ /* 0x000fea00000f0ca6 */
[----:B------:R-:W2:Y:S01]  /*5e60*/  LDG.E.128 R56, [R46.64] ;  /* 0x000000062e387981 */ /* 0x000ea2000c1e1d00 */
        /* <DEDUP_REMOVED lines=52> */
.L_x_2061:
[----:B------:R-:W-:Y:S05]  /*61b0*/  BSYNC B0 ;  /* 0x0000000000007941 */ /* 0x000fea0003800000 */
.L_x_2060:
[----:B------:R-:W-:Y:S01]  /*61c0*/  LEA R166, P0, R62, R120, 0x1 ;  /* 0x000000783ea67211 */ /* 0x000fe200078008ff */
[----:B------:R-:W-:Y:S01]  /*61d0*/  BSSY B0, `(.L_x_2062) ;  /* 0x000005a000007945 */ /* 0x000fe20003800000 */
[----:B------:R-:W-:Y:S02]  /*61e0*/  IADD3 R174, P1, R172, 0x40, RZ ;  /* 0x00000040acae7810 */ /* 0x000fe40007f3e0ff */
[----:B------:R-:W-:Y:S02]  /*61f0*/  LEA.HI.X R167, R62, R119, R61, 0x1, P0 ;  /* 0x000000773ea77211 */ /* 0x000fe400000f0c3d */
[----:B------:R-:W-:Y:S01]  /*6200*/  ISETP.GE.AND P0, PT, R15, UR4, PT ;  /* 0x000000040f007c0c */ /* 0x000fe2000bf06270 */
[----:B------:R-:W-:Y:S02]  /*6210*/  IMAD.X R175, RZ, RZ, R173, P1 ;  /* 0x000000ffffaf7224 */ /* 0x000fe400008e06ad */
[----:B-----5:R1:W-:Y:S04]  /*6220*/  STG.E.128 [R166.64], R40 ;  /* 0x00000028a6007986 */ /* 0x0203e8000c101d06 */
[----:B---3--:R1:W5:Y:S06]  /*6230*/  LDG.E.128 R44, [R172.64+0x40] ;  /* 0x00004006ac2c7981 */ /* 0x00836c000c1e1d00 */
[----:B------:R-:W-:-:S05]  /*6240*/  @P0 BRA `(.L_x_2063) ;  /* 0x0000052000000947 */ /* 0x000fca0003800000 */
[C---:B----45:R-:W-:Y:S01]  /*6250*/  LOP3.LUT R39, R44.reuse, 0xffff0000, RZ, 0xc0, !PT ;  /* 0xffff00002c277812 */ /* 0x070fe200078ec0ff */
[----:B------:R-:W-:Y:S01]  /*6260*/  ULEA.HI UR5, UR4, UR4, URZ, 0x1 ;  /* 0x0000000404057291 */ /* 0x000fe2000f8f083f */
[----:B-1----:R-:W-:Y:S01]  /*6270*/  LOP3.LUT R41, R45, 0xffff0000, RZ, 0xc0, !PT ;  /* 0xffff00002d297812 */ /* 0x002fe200078ec0ff */
[----:B------:R-:W-:Y:S01]  /*6280*/  IMAD.MOV.U32 R168, RZ, RZ, RZ ;  /* 0x000000ffffa87224 */ /* 0x000fe200078e00ff */
[----:B------:R-:W-:Y:S01]  /*6290*/  LOP3.LUT R49, R47, 0xffff0000, RZ, 0xc0, !PT ;  /* 0xffff00002f317812 */ /* 0x000fe200078ec0ff */
[----:B------:R-:W-:Y:S01]  /*62a0*/  USHF.R.S32.HI UR5, URZ, 0x1, UR5 ;  /* 0x000000013f057899 */ /* 0x000fe20008011405 */
[----:B------:R-:W-:Y:S01]  /*62b0*/  IMAD.U32 R37, R44, 0x10000, RZ ;  /* 0x000100002c257824 */ /* 0x000fe200078e00ff */
[C---:B------:R-:W-:Y:S01]  /*62c0*/  SHF.L.U32 R44, R46.reuse, 0x10, RZ ;  /* 0x000000102e2c7819 */ /* 0x040fe200000006ff */
[----:B------:R-:W-:Y:S01]  /*62d0*/  IMAD.U32 R38, R45, 0x10000, RZ ;  /* 0x000100002d267824 */ /* 0x000fe200078e00ff */
        /* <DEDUP_REMOVED lines=9> */
[----:B------:R-:W-:Y:S02]  /*6370*/  LEA.HI.X R171, R169, R129, R168, 0x1, P0 ;  /* 0x00000081a9ab7211 */ /* 0x000fe400000f0ca8 */
[C---:B------:R-:W-:Y:S01]  /*6380*/  LEA R10, P0, R121.reuse, R174, 0x1 ;  /* 0x000000ae790a7211 */ /* 0x040fe200078008ff */
[----:B------:R-:W-:Y:S01]  /*6390*/  IMAD.MOV.U32 R174, RZ, RZ, RZ ;  /* 0x000000ffffae7224 */ /* 0x000fe200078e00ff */
[----:B------:R-:W-:Y:S02]  /*63a0*/  @P1 IADD3 R174, RZ, -UR5, RZ ;  /* 0x80000005ffae1c10 */ /* 0x000fe4000fffe0ff */
[----:B------:R-:W-:Y:S01]  /*63b0*/  LEA.HI.X.SX32 R11, R121, R175, 0x1, P0 ;  /* 0x000000af790b7211 */ /* 0x000fe200000f0eff */
[----:B------:R-:W3:Y:S01]  /*63c0*/  LDG.E.128 R168, [R170.64] ;  /* 0x00000006aaa87981 */ /* 0x000ee2000c1e1d00 */
[----:B------:R-:W-:Y:S04]  /*63d0*/  IADD3 R121, P0, R147, R174, RZ ;  /* 0x000000ae93797210 */ /* 0x000fe80007f1e0ff */
[----:B------:R-:W-:Y:S02]  /*63e0*/  LEA.HI.X.SX32 R174, R174, R137, 0x1, P0 ;  /* 0x00000089aeae7211 */ /* 0x000fe400000f0eff */
[C---:B------:R-:W-:Y:S01]  /*63f0*/  LEA R42, P0, R121.reuse, R130, 0x1 ;  /* 0x00000082792a7211 */ /* 0x040fe200078008ff */
[----:B------:R1:W4:Y:S03]  /*6400*/  LDG.E.128 R24, [R10.64] ;  /* 0x000000060a187981 */ /* 0x000326000c1e1d00 */
[----:B------:R-:W-:Y:S05]  /*6410*/  LEA.HI.X R43, R121, R131, R174, 0x1, P0 ;  /* 0x00000083792b7211 */ /* 0x000fea00000f0cae */
[----:B--2---:R-:W2:Y:S01]  /*6420*/  LDG.E.128 R56, [R42.64] ;  /* 0x000000062a387981 */ /* 0x004ea2000c1e1d00 */
[C---:B---3--:R-:W-:Y:S01]  /*6430*/  IMAD.U32 R32, R168.reuse, 0x10000, RZ ;  /* 0x00010000a8207824 */ /* 0x048fe200078e00ff */
[----:B------:R-:W-:Y:S01]  /*6440*/  LOP3.LUT R30, R168, 0xffff0000, RZ, 0xc0, !PT ;  /* 0xffff0000a81e7812 */ /* 0x000fe200078ec0ff */
[----:B------:R-:W-:Y:S01]  /*6450*/  IMAD.U32 R12, R170, 0x10000, RZ ;  /* 0x00010000aa0c7824 */ /* 0x000fe200078e00ff */
[C---:B------:R-:W-:Y:S01]  /*6460*/  SHF.L.U32 R28, R169.reuse, 0x10, RZ ;  /* 0x00000010a91c7819 */ /* 0x040fe200000006ff */
[----:B------:R-:W-:Y:S01]  /*6470*/  @!P1 FADD.FTZ R32, -R32, -RZ ;  /* 0x800000ff20209221 */ /* 0x000fe20000010100 */
[----:B------:R-:W-:Y:S01]  /*6480*/  LOP3.LUT R22, R169, 0xffff0000, RZ, 0xc0, !PT ;  /* 0xffff0000a9167812 */ /* 0x000fe200078ec0ff */
[----:B------:R-:W-:Y:S01]  /*6490*/  @!P1 FADD.FTZ R30, -R30, -RZ ;  /* 0x800000ff1e1e9221 */ /* 0x000fe20000010100 */
[----:B-1----:R-:W-:Y:S01]  /*64a0*/  LOP3.LUT R11, R170, 0xffff0000, RZ, 0xc0, !PT ;  /* 0xffff0000aa0b7812 */ /* 0x002fe200078ec0ff */
        /* <DEDUP_REMOVED lines=44> */
.L_x_2063:
[----:B------:R-:W-:Y:S05]  /*6770*/  BSYNC B0 ;  /* 0x0000000000007941 */ /* 0x000fea0003800000 */
.L_x_2062:
[----:B-----5:R3:W-:Y:S01]  /*6780*/  STG.E.128 [R166.64+0x40], R44 ;  /* 0x0000402ca6007986 */ /* 0x0207e2000c101d06 */
[----:B------:R-:W-:Y:S01]  /*6790*/  ISETP.GE.AND P0, PT, R14, UR4, PT ;  /* 0x000000040e007c0c */ /* 0x000fe2000bf06270 */
[----:B------:R-:W-:Y:S01]  /*67a0*/  BSSY B0, `(.L_x_2064) ;  /* 0x0000057000007945 */ /* 0x000fe20003800000 */
[----:B------:R-:W-:Y:S01]  /*67b0*/  IADD3 R174, P1, R172, 0x80, RZ ;  /* 0x00000080acae7810 */ /* 0x000fe20007f3e0ff */
[----:B-1----:R3:W5:Y:S04]  /*67c0*/  LDG.E.128 R40, [R172.64+0x80] ;  /* 0x00008006ac287981 */ /* 0x002768000c1e1d00 */
[----:B------:R-:W-:Y:S06]  /*67d0*/  IMAD.X R175, RZ, RZ, R173, P1 ;  /* 0x000000ffffaf7224 */ /* 0x000fec00008e06ad */
        /* <DEDUP_REMOVED lines=8> */
[----:B--2---:R-:W-:Y:S02]  /*6860*/  IMAD.MOV.U32 R172, RZ, RZ, RZ ;  /* 0x000000ffffac7224 */ /* 0x004fe400078e00ff */
[----:B------:R-:W-:Y:S02]  /*6870*/  IMAD.U32 R37, R40, 0x10000, RZ ;  /* 0x0001000028257824 */ /* 0x000fe400078e00ff */
[----:B------:R-:W-:Y:S01]  /*6880*/  ISETP.GE.AND P1, PT, R14, UR5, PT ;  /* 0x000000050e007c0c */ /* 0x000fe2000bf26270 */
[----:B------:R-:W-:Y:S01]  /*6890*/  IMAD.U32 R38, R41, 0x10000, RZ ;  /* 0x0001000029267824 */ /* 0x000fe200078e00ff */
[----:B------:R-:W-:Y:S01]  /*68a0*/  MOV R121, UR5 ;  /* 0x0000000500797c02 */ /* 0x000fe20008000f00 */
[----:B------:R-:W-:Y:S01]  /*68b0*/  IMAD.U32 R48, R43, 0x10000, RZ ;  /* 0x000100002b307824 */ /* 0x000fe200078e00ff */
[----:B------:R-:W-:Y:S09]  /*68c0*/  LOP3.LUT R41, R41, 0xffff0000, RZ, 0xc0, !PT ;  /* 0xffff000029297812 */ /* 0x000ff200078ec0ff */
[----:B------:R-:W-:Y:S01]  /*68d0*/  @P1 IADD3 R172, RZ, -UR5, RZ ;  /* 0x80000005ffac1c10 */ /* 0x000fe2000fffe0ff */
[----:B------:R-:W-:Y:S02]  /*68e0*/  @P1 IMAD R168, RZ, RZ, -UR5 ;  /* 0x80000005ffa81e24 */ /* 0x000fe4000f8e02ff */
[----:B------:R-:W-:Y:S03]  /*68f0*/  @P1 IMAD R121, RZ, RZ, -UR5 ;  /* 0x80000005ff791e24 */ /* 0x000fe6000f8e02ff */
[----:B------:R-:W-:Y:S04]  /*6900*/  IADD3 R169, P0, R145, R168, RZ ;  /* 0x000000a891a97210 */ /* 0x000fe80007f1e0ff */
[----:B------:R-:W-:Y:S02]  /*6910*/  LEA.HI.X.SX32 R168, R168, R136, 0x1, P0 ;  /* 0x00000088a8a87211 */ /* 0x000fe400000f0eff */
[C---:B------:R-:W-:Y:S04]  /*6920*/  LEA R170, P0, R169.reuse, R128, 0x1 ;  /* 0x00000080a9aa7211 */ /* 0x040fe800078008ff */
[----:B------:R-:W-:Y:S02]  /*6930*/  LEA.HI.X R171, R169, R129, R168, 0x1, P0 ;  /* 0x00000081a9ab7211 */ /* 0x000fe400000f0ca8 */
[C---:B------:R-:W-:Y:S04]  /*6940*/  LEA R10, P0, R121.reuse, R174, 0x1 ;  /* 0x000000ae790a7211 */ /* 0x040fe800078008ff */
[----:B------:R-:W-:Y:S01]  /*6950*/  LEA.HI.X.SX32 R11, R121, R175, 0x1, P0 ;  /* 0x000000af790b7211 */ /* 0x000fe200000f0eff */
[----:B------:R-:W2:Y:S01]  /*6960*/  LDG.E.128 R168, [R170.64] ;  /* 0x00000006aaa87981 */ /* 0x000ea2000c1e1d00 */
[----:B------:R-:W-:Y:S04]  /*6970*/  IADD3 R121, P0, R145, R172, RZ ;  /* 0x000000ac91797210 */ /* 0x000fe80007f1e0ff */
[----:B------:R-:W-:Y:S02]  /*6980*/  LEA.HI.X.SX32 R172, R172, R136, 0x1, P0 ;  /* 0x00000088acac7211 */ /* 0x000fe400000f0eff */
[C---:B------:R-:W-:Y:S01]  /*6990*/  LEA R46, P0, R121.reuse, R130, 0x1 ;  /* 0x00000082792e7211 */ /* 0x040fe200078008ff */
[----:B------:R1:W3:Y:S03]  /*69a0*/  LDG.E.128 R24, [R10.64] ;  /* 0x000000060a187981 */ /* 0x0002e6000c1e1d00 */
[----:B------:R-:W-:Y:S05]  /*69b0*/  LEA.HI.X R47, R121, R131, R172, 0x1, P0 ;  /* 0x00000083792f7211 */ /* 0x000fea00000f0cac */
[----:B------:R-:W4:Y:S01]  /*69c0*/  LDG.E.128 R56, [R46.64] ;  /* 0x000000062e387981 */ /* 0x000f22000c1e1d00 */
[C---:B--2---:R-:W-:Y:S01]  /*69d0*/  IMAD.U32 R32, R168.reuse, 0x10000, RZ ;  /* 0x00010000a8207824 */ /* 0x044fe200078e00ff */
[----:B------:R-:W-:Y:S01]  /*69e0*/  LOP3.LUT R30, R168, 0xffff0000, RZ, 0xc0, !PT ;  /* 0xffff0000a81e7812 */ /* 0x000fe200078ec0ff */
[----:B------:R-:W-:Y:S01]  /*69f0*/  IMAD.U32 R12, R170, 0x10000, RZ ;  /* 0x00010000aa0c7824 */ /* 0x000fe200078e00ff */
[C---:B------:R-:W-:Y:S01]  /*6a00*/  SHF.L.U32 R28, R169.reuse, 0x10, RZ ;  /* 0x00000010a91c7819 */ /* 0x040fe200000006ff */
[----:B------:R-:W-:Y:S01]  /*6a10*/  @!P1 FADD.FTZ R32, -R32, -RZ ;  /* 0x800000ff20209221 */ /* 0x000fe20000010100 */
[----:B------:R-:W-:Y:S01]  /*6a20*/  LOP3.LUT R22, R169, 0xffff0000, RZ, 0xc0, !PT ;  /* 0xffff0000a9167812 */ /* 0x000fe200078ec0ff */
[----:B------:R-:W-:Y:S01]  /*6a30*/  @!P1 FADD.FTZ R30, -R30, -RZ ;  /* 0x800000ff1e1e9221 */ /* 0x000fe20000010100 */
[----:B-1----:R-:W-:Y:S01]  /*6a40*/  LOP3.LUT R11, R170, 0xffff0000, RZ, 0xc0, !PT ;  /* 0xffff0000aa0b7812 */ /* 0x002fe200078ec0ff */
        /* <DEDUP_REMOVED lines=44> */
.L_x_2065:
[----:B------:R-:W-:Y:S05]  /*6d10*/  BSYNC B0 ;  /* 0x0000000000007941 */ /* 0x000fea0003800000 */
.L_x_2064:
[----:B-----5:R1:W-:Y:S02]  /*6d20*/  STG.E.128 [R166.64+0x80], R40 ;  /* 0x00008028a6007986 */ /* 0x0203e4000c101d06 */
.L_x_2059:
[----:B------:R-:W-:Y:S05]  /*6d30*/  BSYNC B1 ;  /* 0x0000000000017941 */ /* 0x000fea0003800000 */
.L_x_2058:
[----:B------:R-:W-:Y:S01]  /*6d40*/  BSSY B1, `(.L_x_2066) ;  /* 0x0000116000017945 */ /* 0x000fe20003800000 */
[----:B------:R-:W-:-:S05]  /*6d50*/  @!P4 BRA `(.L_x_2067) ;  /* 0x000011400000c947 */ /* 0x000fca0003800000 */
[C---:B--23--:R-:W-:Y:S01]  /*6d60*/  LEA R172, P0, R94.reuse, R126, 0x1 ;  /* 0x0000007e5eac7211 */ /* 0x04cfe200078008ff */
[----:B------:R-:W-:Y:S03]  /*6d70*/  BSSY B0, `(.L_x_2068) ;  /* 0x0000057000007945 */ /* 0x000fe60003800000 */
[----:B------:R-:W-:Y:S02]  /*6d80*/  LEA.HI.X R173, R94, R127, R93, 0x1, P0 ;  /* 0x0000007f5ead7211 */ /* 0x000fe400000f0c5d */
[----:B------:R-:W-:Y:S03]  /*6d90*/  ISETP.GE.AND P0, PT, R18, UR4, PT ;  /* 0x0000000412007c0c */ /* 0x000fe6000bf06270 */
[----:B-1----:R1:W5:Y:S10]  /*6da0*/  LDG.E.128 R40, [R172.64] ;  /* 0x00000006ac287981 */ /* 0x002374000c1e1d00 */
[----:B------:R-:W-:-:S05]  /*6db0*/  @P0 BRA `(.L_x_2069) ;  /* 0x0000052000000947 */ /* 0x000fca0003800000 */
[----:B----45:R-:W-:Y:S01]  /*6dc0*/  LOP3.LUT R39, R40, 0xffff0000, RZ, 0xc0, !PT ;  /* 0xffff000028277812 */ /* 0x030fe200078ec0ff */
[----:B------:R-:W-:Y:S01]  /*6dd0*/  ULEA.HI UR5, UR4, UR4, URZ, 0x1 ;  /* 0x0000000404057291 */ /* 0x000fe2000f8f083f */
[C---:B------:R-:W-:Y:S01]  /*6de0*/  SHF.L.U32 R44, R42.reuse, 0x10, RZ ;  /* 0x000000102a2c7819 */ /* 0x040fe200000006ff */
        /* <DEDUP_REMOVED lines=20> */
[----:B------:R-:W2:Y:S01]  /*6f30*/  LDG.E.128 R168, [R168.64] ;  /* 0x00000006a8a87981 */ /* 0x000ea2000c1e1d00 */
[----:B------:R-:W-:Y:S04]  /*6f40*/  IADD3 R121, P0, R88, R166, RZ ;  /* 0x000000a658797210 */ /* 0x000fe80007f1e0ff */
[----:B------:R-:W-:Y:S02]  /*6f50*/  LEA.HI.X.SX32 R166, R166, R87, 0x1, P0 ;  /* 0x00000057a6a67211 */ /* 0x000fe400000f0eff */
[C---:B------:R-:W-:Y:S01]  /*6f60*/  LEA R46, P0, R121.reuse, R130, 0x1 ;  /* 0x00000082792e7211 */ /* 0x040fe200078008ff */
[----:B------:R3:W4:Y:S03]  /*6f70*/  LDG.E.128 R24, [R10.64] ;  /* 0x000000060a187981 */ /* 0x000726000c1e1d00 */
        /* <DEDUP_REMOVED lines=54> */
.L_x_2069:
[----:B------:R-:W-:Y:S05]  /*72e0*/  BSYNC B0 ;  /* 0x0000000000007941 */ /* 0x000fea0003800000 */
.L_x_2068:
[C---:B------:R-:W-:Y:S01]  /*72f0*/  LEA R2, P1, R160.reuse, R120, 0x1 ;  /* 0x00000078a0027211 */ /* 0x040fe200078208ff */
[----:B------:R-:W-:Y:S01]  /*7300*/  BSSY B0, `(.L_x_2070) ;  /* 0x000005a000007945 */ /* 0x000fe20003800000 */
[C---:B-1----:R-:W-:Y:S02]  /*7310*/  LEA R172, P0, R97.reuse, R126, 0x1 ;  /* 0x0000007e61ac7211 */ /* 0x042fe400078008ff */
[----:B------:R-:W-:Y:S02]  /*7320*/  LEA.HI.X R3, R160, R119, R95, 0x1, P1 ;  /* 0x00000077a0037211 */ /* 0x000fe400008f0c5f */
[----:B------:R-:W-:Y:S02]  /*7330*/  LEA.HI.X R173, R97, R127, R96, 0x1, P0 ;  /* 0x0000007f61ad7211 */ /* 0x000fe400000f0c60 */
[----:B------:R-:W-:Y:S01]  /*7340*/  ISETP.GE.AND P0, PT, R15, UR4, PT ;  /* 0x000000040f007c0c */ /* 0x000fe2000bf06270 */
[----:B-----5:R1:W-:Y:S04]  /*7350*/  STG.E.128 [R2.64], R40 ;  /* 0x0000002802007986 */ /* 0x0203e8000c101d06 */
[----:B------:R1:W5:Y:S08]  /*7360*/  LDG.E.128 R44, [R172.64] ;  /* 0x00000006ac2c7981 */ /* 0x000370000c1e1d00 */
        /* <DEDUP_REMOVED lines=83> */
.L_x_2071:
[----:B------:R-:W-:Y:S05]  /*78a0*/  BSYNC B0 ;  /* 0x0000000000007941 */ /* 0x000fea0003800000 */
.L_x_2070:
[----:B-1----:R-:W-:Y:S01]  /*78b0*/  LEA R2, P1, R99, R120, 0x1 ;  /* 0x0000007863027211 */ /* 0x002fe200078208ff */
[----:B------:R-:W-:Y:S01]  /*78c0*/  BSSY B0, `(.L_x_2072) ;  /* 0x000005a000007945 */ /* 0x000fe20003800000 */
[----:B------:R-:W-:Y:S02]  /*78d0*/  LEA R172, P0, R101, R126, 0x1 ;  /* 0x0000007e65ac7211 */ /* 0x000fe400078008ff */
[----:B------:R-:W-:Y:S02]  /*78e0*/  LEA.HI.X R3, R99, R119, R98, 0x1, P1 ;  /* 0x0000007763037211 */ /* 0x000fe400008f0c62 */
[----:B------:R-:W-:Y:S02]  /*78f0*/  LEA.HI.X R173, R101, R127, R100, 0x1, P0 ;  /* 0x0000007f65ad7211 */ /* 0x000fe400000f0c64 */
[----:B------:R-:W-:Y:S01]  /*7900*/  ISETP.GE.AND P0, PT, R14, UR4, PT ;  /* 0x000000040e007c0c */ /* 0x000fe2000bf06270 */
[----:B-----5:R1:W-:Y:S04]  /*7910*/  STG.E.128 [R2.64], R44 ;  /* 0x0000002c02007986 */ /* 0x0203e8000c101d06 */
[----:B------:R1:W5:Y:S08]  /*7920*/  LDG.E.128 R40, [R172.64] ;  /* 0x00000006ac287981 */ /* 0x000370000c1e1d00 */
[----:B------:R-:W-:-:S05]  /*7930*/  @P0 BRA `(.L_x_2073) ;  /* 0x0000052000000947 */ /* 0x000fca0003800000 */
[----:B----45:R-:W-:Y:S01]  /*7940*/  LOP3.LUT R39, R40, 0xffff0000, RZ, 0xc0, !PT ;  /* 0xffff000028277812 */ /* 0x030fe200078ec0ff */
[----:B------:R-:W-:Y:S01]  /*7950*/  ULEA.HI UR5, UR4, UR4, URZ, 0x1 ;  /* 0x0000000404057291 */ /* 0x000fe2000f8f083f */
[C---:B-1----:R-:W-:Y:S01]  /*7960*/  SHF.L.U32 R44, R42.reuse, 0x10, RZ ;  /* 0x000000102a2c7819 */ /* 0x042fe200000006ff */
        /* <DEDUP_REMOVED lines=79> */
.L_x_2073:
[----:B------:R-:W-:Y:S05]  /*7e60*/  BSYNC B0 ;  /* 0x0000000000007941 */ /* 0x000fea0003800000 */
.L_x_2072:
[C---:B-1----:R-:W-:Y:S04]  /*7e70*/  LEA R2, P0, R103.reuse, R120, 0x1 ;  /* 0x0000007867027211 */ /* 0x042fe800078008ff */
[----:B------:R-:W-:Y:S05]  /*7e80*/  LEA.HI.X R3, R103, R119, R102, 0x1, P0 ;  /* 0x0000007767037211 */ /* 0x000fea00000f0c66 */
[----:B-----5:R1:W-:Y:S04]  /*7e90*/  STG.E.128 [R2.64], R40 ;  /* 0x0000002802007986 */ /* 0x0203e8000c101d06 */
.L_x_2067:
[----:B------:R-:W-:Y:S05]  /*7ea0*/  BSYNC B1 ;  /* 0x0000000000017941 */ /* 0x000fea0003800000 */
.L_x_2066:
[----:B------:R-:W-:Y:S01]  /*7eb0*/  BSSY B1, `(.L_x_2074) ;  /* 0x000011c000017945 */ /* 0x000fe20003800000 */
[----:B------:R-:W-:-:S05]  /*7ec0*/  @!P3 BRA `(.L_x_2075) ;  /* 0x000011a00000b947 */ /* 0x000fca0003800000 */
[----:B------:R-:W-:Y:S01]  /*7ed0*/  MOV R49, 0xc0 ;  /* 0x000000c000317802 */ /* 0x000fe20000000f00 */
[----:B------:R-:W-:Y:S01]  /*7ee0*/  BSSY B0, `(.L_x_2076) ;  /* 0x000005a000007945 */ /* 0x000fe20003800000 */
[----:B------:R-:W-:Y:S03]  /*7ef0*/  ISETP.GE.AND P0, PT, R18, UR4, PT ;  /* 0x0000000412007c0c */ /* 0x000fe6000bf06270 */
[C---:B-1----:R-:W-:Y:S04]  /*7f00*/  IMAD.WIDE.U32 R2, R49.reuse, c[0x0][0x288], R126 ;  /* 0x0000a20031027a25 */ /* 0x042fe800078e007e */
[----:B------:R-:W-:Y:S05]  /*7f10*/  IMAD R0, R49, c[0x0][0x28c], RZ ;  /* 0x0000a30031007a24 */ /* 0x000fea00078e02ff */
[----:B------:R-:W-:Y:S05]  /*7f20*/  IADD3 R3, R3, R0, RZ ;  /* 0x0000000003037210 */ /* 0x000fea0007ffe0ff */
[----:B----4-:R1:W5:Y:S01]  /*7f30*/  LDG.E.128 R8, [R2.64] ;  /* 0x0000000602087981 */ /* 0x010362000c1e1d00 */
[----:B------:R-:W-:-:S05]  /*7f40*/  @P0 BRA `(.L_x_2077) ;  /* 0x0000053000000947 */ /* 0x000fca0003800000 */
[----:B-----5:R-:W-:Y:S01]  /*7f50*/  LOP3.LUT R35, R9, 0xffff0000, RZ, 0xc0, !PT ;  /* 0xffff000009237812 */ /* 0x020fe200078ec0ff */
[----:B------:R-:W-:Y:S01]  /*7f60*/  ULEA.HI UR5, UR4, UR4, URZ, 0x1 ;  /* 0x0000000404057291 */ /* 0x000fe2000f8f083f */
[C---:B------:R-:W-:Y:S01]  /*7f70*/  SHF.L.U32 R28, R10.reuse, 0x10, RZ ;  /* 0x000000100a1c7819 */ /* 0x040fe200000006ff */
[----:B------:R-:W-:Y:S01]  /*7f80*/  IMAD.MOV.U32 R4, RZ, RZ, RZ ;  /* 0x000000ffff047224 */ /* 0x000fe200078e00ff */
[----:B------:R-:W-:Y:S01]  /*7f90*/  LOP3.LUT R37, R10, 0xffff0000, RZ, 0xc0, !PT ;  /* 0xffff00000a257812 */ /* 0x000fe200078ec0ff */
[----:B------:R-:W-:Y:S01]  /*7fa0*/  USHF.R.S32.HI UR5, URZ, 0x1, UR5 ;  /* 0x000000013f057899 */ /* 0x000fe20008011405 */
[----:B------:R-:W-:Y:S01]  /*7fb0*/  LOP3.LUT R39, R11, 0xffff0000, RZ, 0xc0, !PT ;  /* 0xffff00000b277812 */ /* 0x000fe200078ec0ff */
[----:B------:R-:W-:Y:S01]  /*7fc0*/  IMAD.U32 R26, R9, 0x10000, RZ ;  /* 0x00010000091a7824 */ /* 0x000fe200078e00ff */
[----:B------:R-:W-:Y:S01]  /*7fd0*/  LOP3.LUT R33, R8, 0xffff0000, RZ, 0xc0, !PT ;  /* 0xffff000008217812 */ /* 0x000fe200078ec0ff */
[----:B------:R-:W-:Y:S02]  /*7fe0*/  IMAD.U32 R30, R11, 0x10000, RZ ;  /* 0x000100000b1e7824 */ /* 0x000fe400078e00ff */
[----:B------:R-:W-:Y:S01]  /*7ff0*/  ISETP.GE.AND P1, PT, R18, UR5, PT ;  /* 0x0000000512007c0c */ /* 0x000fe2000bf26270 */
[----:B------:R-:W-:Y:S01]  /*8000*/  IMAD.U32 R31, R8, 0x10000, RZ ;  /* 0x00010000081f7824 */ /* 0x000fe200078e00ff */
[----:B------:R-:W-:Y:S11]  /*8010*/  MOV R0, UR5 ;  /* 0x0000000500007c02 */ /* 0x000ff60008000f00 */
[----:B------:R-:W-:Y:S02]  /*8020*/  @P1 IMAD R4, RZ, RZ, -UR5 ;  /* 0x80000005ff041e24 */ /* 0x000fe4000f8e02ff */
[----:B------:R-:W-:Y:S03]  /*8030*/  @P1 IMAD R0, RZ, RZ, -UR5 ;  /* 0x80000005ff001e24 */ /* 0x000fe6000f8e02ff */
[----:B------:R-:W-:Y:S04]  /*8040*/  IADD3 R5, P0, R86, R4, RZ ;  /* 0x0000000456057210 */ /* 0x000fe80007f1e0ff */
[----:B------:R-:W-:Y:S02]  /*8050*/  LEA.HI.X.SX32 R4, R4, R85, 0x1, P0 ;  /* 0x0000005504047211 */ /* 0x000fe400000f0eff */
[C---:B---3--:R-:W-:Y:S04]  /*8060*/  LEA R44, P0, R5.reuse, R128, 0x1 ;  /* 0x00000080052c7211 */ /* 0x048fe800078008ff */
[----:B------:R-:W-:Y:S02]  /*8070*/  LEA.HI.X R45, R5, R129, R4, 0x1, P0 ;  /* 0x00000081052d7211 */ /* 0x000fe400000f0c04 */
[C---:B-1----:R-:W-:Y:S04]  /*8080*/  LEA R2, P0, R0.reuse, R2, 0x1 ;  /* 0x0000000200027211 */ /* 0x042fe800078008ff */
[----:B------:R-:W-:Y:S01]  /*8090*/  LEA.HI.X.SX32 R3, R0, R3, 0x1, P0 ;  /* 0x0000000300037211 */ /* 0x000fe200000f0eff */
[----:B------:R-:W-:Y:S01]  /*80a0*/  IMAD.MOV.U32 R0, RZ, RZ, RZ ;  /* 0x000000ffff007224 */ /* 0x000fe200078e00ff */
[----:B------:R-:W-:Y:S01]  /*80b0*/  @P1 IADD3 R0, RZ, -UR5, RZ ;  /* 0x80000005ff001c10 */ /* 0x000fe2000fffe0ff */
[----:B------:R-:W3:Y:S03]  /*80c0*/  LDG.E.128 R44, [R44.64] ;  /* 0x000000062c2c7981 */ /* 0x000ee6000c1e1d00 */
[----:B------:R-:W-:Y:S04]  /*80d0*/  IADD3 R25, P0, R86, R0, RZ ;  /* 0x0000000056197210 */ /* 0x000fe80007f1e0ff */
[----:B------:R-:W-:Y:S01]  /*80e0*/  LEA.HI.X.SX32 R0, R0, R85, 0x1, P0 ;  /* 0x0000005500007211 */ /* 0x000fe200000f0eff */
[----:B------:R1:W4:Y:S01]  /*80f0*/  LDG.E.128 R4, [R2.64] ;  /* 0x0000000602047981 */ /* 0x000322000c1e1d00 */
[C---:B------:R-:W-:Y:S04]  /*8100*/  LEA R22, P0, R25.reuse, R130, 0x1 ;  /* 0x0000008219167211 */ /* 0x040fe800078008ff */
[----:B------:R-:W-:Y:S05]  /*8110*/  LEA.HI.X R23, R25, R131, R0, 0x1, P0 ;  /* 0x0000008319177211 */ /* 0x000fea00000f0c00 */
[----:B--2---:R2:W4:Y:S01]  /*8120*/  LDG.E.128 R40, [R22.64] ;  /* 0x0000000616287981 */ /* 0x004522000c1e1d00 */
[----:B---3--:R-:W-:Y:S01]  /*8130*/  IMAD.U32 R9, R47, 0x10000, RZ ;  /* 0x000100002f097824 */ /* 0x008fe200078e00ff */
[----:B------:R-:W-:Y:S01]  /*8140*/  LOP3.LUT R10, R46, 0xffff0000, RZ, 0xc0, !PT ;  /* 0xffff00002e0a7812 */ /* 0x000fe200078ec0ff */
[C---:B------:R-:W-:Y:S01]  /*8150*/  IMAD.U32 R0, R44.reuse, 0x10000, RZ ;  /* 0x000100002c007824 */ /* 0x040fe200078e00ff */
[----:B-1----:R-:W-:Y:S01]  /*8160*/  LOP3.LUT R2, R44, 0xffff0000, RZ, 0xc0, !PT ;  /* 0xffff00002c027812 */ /* 0x002fe200078ec0ff */
[----:B------:R-:W-:Y:S01]  /*8170*/  @!P1 FADD.FTZ R9, -R9, -RZ ;  /* 0x800000ff09099221 */ /* 0x000fe20000010100 */
[C---:B------:R-:W-:Y:S01]  /*8180*/  SHF.L.U32 R3, R45.reuse, 0x10, RZ ;  /* 0x000000102d037819 */ /* 0x040fe200000006ff */
[----:B------:R-:W-:Y:S01]  /*8190*/  IMAD.U32 R11, R46, 0x10000, RZ ;  /* 0x000100002e0b7824 */ /* 0x000fe200078e00ff */
[----:B--2---:R-:W-:Y:S01]  /*81a0*/  LOP3.LUT R22, R45, 0xffff0000, RZ, 0xc0, !PT ;  /* 0xffff00002d167812 */ /* 0x004fe200078ec0ff */
[----:B----4-:R-:W-:Y:S01]  /*81b0*/  IMAD.U32 R12, R7, 0x10000, RZ ;  /* 0x00010000070c7824 */ /* 0x010fe200078e00ff */
[----:B------:R-:W-:Y:S01]  /*81c0*/  SHF.L.U32 R29, R4, 0x10, RZ ;  /* 0x00000010041d7819 */ /* 0x000fe200000006ff */
[----:B------:R-:W-:Y:S01]  /*81d0*/  @!P1 FADD.FTZ R0, -R0, -RZ ;  /* 0x800000ff00009221 */ /* 0x000fe20000010100 */
[----:B------:R-:W-:Y:S01]  /*81e0*/  LOP3.LUT R25, R6, 0xffff0000, RZ, 0xc0, !PT ;  /* 0xffff000006197812 */ /* 0x000fe200078ec0ff */
[----:B------:R-:W-:Y:S01]  /*81f0*/  @!P1 FADD.FTZ R10, -R10, -RZ ;  /* 0x800000ff0a0a9221 */ /* 0x000fe20000010100 */
[----:B------:R-:W-:Y:S01]  /*8200*/  LOP3.LUT R27, R4, 0xffff0000, RZ, 0xc0, !PT ;  /* 0xffff0000041b7812 */ /* 0x000fe200078ec0ff */
[----:B------:R-:W-:Y:S01]  /*8210*/  @!P1 FADD.FTZ R2, -R2, -RZ ;  /* 0x800000ff02029221 */ /* 0x000fe20000010100 */
[----:B------:R-:W-:Y:S01]  /*8220*/  SHF.L.U32 R24, R6, 0x10, RZ ;  /* 0x0000001006187819 */ /* 0x000fe200000006ff */
[C---:B------:R-:W-:Y:S01]  /*8230*/  IMAD.U32 R4, R5.reuse, 0x10000, RZ ;  /* 0x0001000005047824 */ /* 0x040fe200078e00ff */
[----:B------:R-:W-:Y:S01]  /*8240*/  LOP3.LUT R5, R5, 0xffff0000, RZ, 0xc0, !PT ;  /* 0xffff000005057812 */ /* 0x000fe200078ec0ff */
[----:B------:R-:W-:Y:S01]  /*8250*/  @!P1 FADD.FTZ R3, -R3, -RZ ;  /* 0x800000ff03039221 */ /* 0x000fe20000010100 */
[----:B------:R-:W-:Y:S01]  /*8260*/  LOP3.LUT R23, R7, 0xffff0000, RZ, 0xc0, !PT ;  /* 0xffff000007177812 */ /* 0x000fe200078ec0ff */
[----:B------:R-:W-:Y:S01]  /*8270*/  FMUL.FTZ R7, R12, R9 ;  /* 0x000000090c077220 */ /* 0x000fe20000410000 */
[----:B------:R-:W-:Y:S01]  /*8280*/  SHF.L.U32 R9, R40, 0x10, RZ ;  /* 0x0000001028097819 */ /* 0x000fe200000006ff */
[----:B------:R-:W-:Y:S01]  /*8290*/  @!P1 FADD.FTZ R22, -R22, -RZ ;  /* 0x800000ff16169221 */ /* 0x000fe20000010100 */
[----:B------:R-:W-:Y:S01]  /*82a0*/  LOP3.LUT R8, R47, 0xffff0000, RZ, 0xc0, !PT ;  /* 0xffff00002f087812 */ /* 0x000fe200078ec0ff */
[----:B------:R-:W-:Y:S01]  /*82b0*/  FMUL.FTZ R0, R29, R0 ;  /* 0x000000001d007220 */ /* 0x000fe20000410000 */
[----:B------:R-:W-:Y:S01]  /*82c0*/  LOP3.LUT R12, R41, 0xffff0000, RZ, 0xc0, !PT ;  /* 0xffff0000290c7812 */ /* 0x000fe200078ec0ff */
[----:B------:R-:W-:Y:S02]  /*82d0*/  @!P1 FADD.FTZ R11, -R11, -RZ ;  /* 0x800000ff0b0b9221 */ /* 0x000fe40000010100 */
[----:B------:R-:W-:Y:S01]  /*82e0*/  FMUL.FTZ R6, R25, R10 ;  /* 0x0000000a19067220 */ /* 0x000fe20000410000 */
[----:B------:R-:W-:Y:S01]  /*82f0*/  LOP3.LUT R10, R40, 0xffff0000, RZ, 0xc0, !PT ;  /* 0xffff0000280a7812 */ /* 0x000fe200078ec0ff */
[----:B------:R-:W-:Y:S01]  /*8300*/  FMUL.FTZ R2, R27, R2 ;  /* 0x000000021b027220 */ /* 0x000fe20000410000 */
[----:B------:R-:W-:Y:S01]  /*8310*/  LOP3.LUT R25, R43, 0xffff0000, RZ, 0xc0, !PT ;  /* 0xffff00002b197812 */ /* 0x000fe200078ec0ff */
[----:B------:R-:W-:Y:S02]  /*8320*/  FMUL.FTZ R3, R4, R3 ;  /* 0x0000000304037220 */ /* 0x000fe40000410000 */
[----:B------:R-:W-:Y:S01]  /*8330*/  FMUL.FTZ R4, R5, R22 ;  /* 0x0000001605047220 */ /* 0x000fe20000410000 */
[----:B------:R-:W-:Y:S01]  /*8340*/  SHF.L.U32 R22, R42, 0x10, RZ ;  /* 0x000000102a167819 */ /* 0x000fe200000006ff */
[----:B------:R-:W-:Y:S02]  /*8350*/  FMUL.FTZ R5, R24, R11 ;  /* 0x0000000b18057220 */ /* 0x000fe40000410000 */
[----:B------:R-:W-:Y:S02]  /*8360*/  IMAD.U32 R11, R41, 0x10000, RZ ;  /* 0x00010000290b7824 */ /* 0x000fe400078e00ff */
[----:B------:R-:W-:Y:S02]  /*8370*/  FFMA.FTZ R0, R31, R9, R0 ;  /* 0x000000091f007223 */ /* 0x000fe40000010000 */
[----:B------:R-:W-:Y:S02]  /*8380*/  @!P1 FADD.FTZ R8, -R8, -RZ ;  /* 0x800000ff08089221 */ /* 0x000fe40000010100 */
[----:B------:R-:W-:Y:S02]  /*8390*/  FFMA.FTZ R2, R33, R10, R2 ;  /* 0x0000000a21027223 */ /* 0x000fe40000010002 */
[----:B------:R-:W-:Y:S02]  /*83a0*/  FFMA.FTZ R3, R26, R11, R3 ;  /* 0x0000000b1a037223 */ /* 0x000fe40000010003 */
[----:B------:R-:W-:Y:S01]  /*83b0*/  FMUL.FTZ R8, R23, R8 ;  /* 0x0000000817087220 */ /* 0x000fe20000410000 */
[----:B------:R-:W-:Y:S01]  /*83c0*/  LOP3.LUT R23, R42, 0xffff0000, RZ, 0xc0, !PT ;  /* 0xffff00002a177812 */ /* 0x000fe200078ec0ff */
[----:B------:R-:W-:Y:S01]  /*83d0*/  FFMA.FTZ R4, R35, R12, R4 ;  /* 0x0000000c23047223 */ /* 0x000fe20000010004 */
[----:B------:R-:W-:Y:S01]  /*83e0*/  F2FP.BF16.PACK_AB R0, R2, R0 ;  /* 0x000000000200723e */ /* 0x000fe200000010ff */
[----:B------:R-:W-:Y:S02]  /*83f0*/  IMAD.U32 R24, R43, 0x10000, RZ ;  /* 0x000100002b187824 */ /* 0x000fe400078e00ff */
[----:B------:R-:W-:Y:S01]  /*8400*/  FFMA.FTZ R5, R28, R22, R5 ;  /* 0x000000161c057223 */ /* 0x000fe20000010005 */
[----:B------:R-:W-:Y:S01]  /*8410*/  F2FP.BF16.PACK_AB R9, R4, R3 ;  /* 0x000000030409723e */ /* 0x000fe200000010ff */
[----:B------:R-:W-:Y:S02]  /*8420*/  FFMA.FTZ R6, R37, R23, R6 ;  /* 0x0000001725067223 */ /* 0x000fe40000010006 */
[----:B------:R-:W-:Y:S02]  /*8430*/  FFMA.FTZ R7, R30, R24, R7 ;  /* 0x000000181e077223 */ /* 0x000fe40000010007 */
[----:B------:R-:W-:Y:S01]  /*8440*/  FFMA.FTZ R8, R39, R25, R8 ;  /* 0x0000001927087223 */ /* 0x000fe20000010008 */
[----:B------:R-:W-:Y:S04]  /*8450*/  F2FP.BF16.PACK_AB R10, R6, R5 ;  /* 0x00000005060a723e */ /* 0x000fe800000010ff */
[----:B------:R-:W-:Y:S02]  /*8460*/  F2FP.BF16.PACK_AB R11, R8, R7 ;  /* 0x00000007080b723e */ /* 0x000fe400000010ff */
[----:B------:R-:W-:Y:S02]  /*8470*/  MOV R8, R0 ;  /* 0x0000000000087202 */ /* 0x000fe40000000f00 */
.L_x_2077:
[----:B------:R-:W-:Y:S05]  /*8480*/  BSYNC B0 ;  /* 0x0000000000007941 */ /* 0x000fea0003800000 */
.L_x_2076:
[----:B--23--:R-:W-:Y:S01]  /*8490*/  IMAD.MOV.U32 R121, RZ, RZ, R119 ;  /* 0x000000ffff797224 */ /* 0x00cfe200078e0077 */
[----:B-1----:R-:W-:Y:S01]  /*84a0*/  LEA R2, P0, R105, R126, 0x1 ;  /* 0x0000007e69027211 */ /* 0x002fe200078008ff */
[C---:B------:R-:W-:Y:S01]  /*84b0*/  IMAD R0, R49.reuse, c[0x0][0x19c], RZ ;  /* 0x0000670031007a24 */ /* 0x040fe200078e02ff */
[----:B------:R-:W-:Y:S01]  /*84c0*/  BSSY B0, `(.L_x_2078) ;  /* 0x000005a000007945 */ /* 0x000fe20003800000 */
[----:B------:R-:W-:Y:S01]  /*84d0*/  IMAD.WIDE.U32 R4, R49, c[0x0][0x198], R120 ;  /* 0x0000660031047a25 */ /* 0x000fe200078e0078 */
[----:B------:R-:W-:Y:S02]  /*84e0*/  LEA.HI.X R3, R105, R127, R104, 0x1, P0 ;  /* 0x0000007f69037211 */ /* 0x000fe400000f0c68 */
[----:B------:R-:W-:Y:S02]  /*84f0*/  ISETP.GE.AND P0, PT, R15, UR4, PT ;  /* 0x000000040f007c0c */ /* 0x000fe4000bf06270 */
[----:B------:R-:W-:Y:S05]  /*8500*/  IADD3 R5, R5, R0, RZ ;  /* 0x0000000005057210 */ /* 0x000fea0007ffe0ff */
[----:B-----5:R1:W-:Y:S04]  /*8510*/  STG.E.128 [R4.64], R8 ;  /* 0x0000000804007986 */ /* 0x0203e8000c101d06 */
[----:B------:R1:W5:Y:S02]  /*8520*/  LDG.E.128 R36, [R2.64] ;  /* 0x0000000602247981 */ /* 0x000364000c1e1d00 */
[----:B------:R-:W-:-:S05]  /*8530*/  @P0 BRA `(.L_x_2079) ;  /* 0x0000052000000947 */ /* 0x000fca0003800000 */
[----:B-----5:R-:W-:Y:S01]  /*8540*/  LOP3.LUT R33, R36, 0xffff0000, RZ, 0xc0, !PT ;  /* 0xffff000024217812 */ /* 0x020fe200078ec0ff */
[----:B------:R-:W-:Y:S01]  /*8550*/  ULEA.HI UR5, UR4, UR4, URZ, 0x1 ;  /* 0x0000000404057291 */ /* 0x000fe2000f8f083f */
[C---:B------:R-:W-:Y:S01]  /*8560*/  LOP3.LUT R35, R37.reuse, 0xffff0000, RZ, 0xc0, !PT ;  /* 0xffff000025237812 */ /* 0x040fe200078ec0ff */
[----:B-1----:R-:W-:Y:S01]  /*8570*/  IMAD.MOV.U32 R4, RZ, RZ, RZ ;  /* 0x000000ffff047224 */ /* 0x002fe200078e00ff */
[----:B------:R-:W-:Y:S01]  /*8580*/  SHF.L.U32 R28, R38, 0x10, RZ ;  /* 0x00000010261c7819 */ /* 0x000fe200000006ff */
[----:B------:R-:W-:Y:S01]  /*8590*/  USHF.R.S32.HI UR5, URZ, 0x1, UR5 ;  /* 0x000000013f057899 */ /* 0x000fe20008011405 */
[----:B------:R-:W-:Y:S02]  /*85a0*/  IMAD.U32 R31, R36, 0x10000, RZ ;  /* 0x00010000241f7824 */ /* 0x000fe400078e00ff */
[----:B------:R-:W-:Y:S01]  /*85b0*/  IMAD.U32 R26, R37, 0x10000, RZ ;  /* 0x00010000251a7824 */ /* 0x000fe200078e00ff */
[----:B------:R-:W-:Y:S01]  /*85c0*/  LOP3.LUT R37, R38, 0xffff0000, RZ, 0xc0, !PT ;  /* 0xffff000026257812 */ /* 0x000fe200078ec0ff */
[----:B------:R-:W-:Y:S01]  /*85d0*/  IMAD.U32 R30, R39, 0x10000, RZ ;  /* 0x00010000271e7824 */ /* 0x000fe200078e00ff */
[----:B------:R-:W-:Y:S02]  /*85e0*/  ISETP.GE.AND P1, PT, R15, UR5, PT ;  /* 0x000000050f007c0c */ /* 0x000fe4000bf26270 */
[----:B------:R-:W-:Y:S02]  /*85f0*/  MOV R0, UR5 ;  /* 0x0000000500007c02 */ /* 0x000fe40008000f00 */
[----:B------:R-:W-:Y:S09]  /*8600*/  LOP3.LUT R39, R39, 0xffff0000, RZ, 0xc0, !PT ;  /* 0xffff000027277812 */ /* 0x000ff200078ec0ff */
        /* <DEDUP_REMOVED lines=8> */
[----:B------:R-:W-:Y:S01]  /*8690*/  IMAD.MOV.U32 R0, RZ, RZ, RZ ;  /* 0x000000ffff007224 */ /* 0x000fe200078e00ff */
[----:B------:R-:W-:Y:S01]  /*86a0*/  @P1 IADD3 R0, RZ, -UR5, RZ ;  /* 0x80000005ff001c10 */ /* 0x000fe2000fffe0ff */
[----:B------:R-:W2:Y:S03]  /*86b0*/  LDG.E.128 R44, [R44.64] ;  /* 0x000000062c2c7981 */ /* 0x000ea6000c1e1d00 */
[----:B------:R-:W-:Y:S04]  /*86c0*/  IADD3 R11, P0, R140, R0, RZ ;  /* 0x000000008c0b7210 */ /* 0x000fe80007f1e0ff */
[----:B------:R-:W-:Y:S01]  /*86d0*/  LEA.HI.X.SX32 R0, R0, R133, 0x1, P0 ;  /* 0x0000008500007211 */ /* 0x000fe200000f0eff */
[----:B------:R1:W3:Y:S01]  /*86e0*/  LDG.E.128 R4, [R2.64] ;  /* 0x0000000602047981 */ /* 0x0002e2000c1e1d00 */
[C---:B------:R-:W-:Y:S04]  /*86f0*/  LEA R8, P0, R11.reuse, R130, 0x1 ;  /* 0x000000820b087211 */ /* 0x040fe800078008ff */
[----:B------:R-:W-:Y:S05]  /*8700*/  LEA.HI.X R9, R11, R131, R0, 0x1, P0 ;  /* 0x000000830b097211 */ /* 0x000fea00000f0c00 */
[----:B------:R4:W3:Y:S01]  /*8710*/  LDG.E.128 R40, [R8.64] ;  /* 0x0000000608287981 */ /* 0x0008e2000c1e1d00 */
[----:B--2---:R-:W-:Y:S01]  /*8720*/  IMAD.U32 R0, R44, 0x10000, RZ ;  /* 0x000100002c007824 */ /* 0x004fe200078e00ff */
[----:B----4-:R-:W-:Y:S01]  /*8730*/  SHF.L.U32 R9, R47, 0x10, RZ ;  /* 0x000000102f097819 */ /* 0x010fe200000006ff */
[C---:B------:R-:W-:Y:S01]  /*8740*/  IMAD.U32 R11, R46.reuse, 0x10000, RZ ;  /* 0x000100002e0b7824 */ /* 0x040fe200078e00ff */
[----:B------:R-:W-:Y:S01]  /*8750*/  LOP3.LUT R10, R46, 0xffff0000, RZ, 0xc0, !PT ;  /* 0xffff00002e0a7812 */ /* 0x000fe200078ec0ff */
[----:B------:R-:W-:Y:S01]  /*8760*/  @!P1 FADD.FTZ R0, -R0, -RZ ;  /* 0x800000ff00009221 */ /* 0x000fe20000010100 */
[----:B-1----:R-:W-:Y:S01]  /*8770*/  LOP3.LUT R2, R44, 0xffff0000, RZ, 0xc0, !PT ;  /* 0xffff00002c027812 */ /* 0x002fe200078ec0ff */
[----:B------:R-:W-:Y:S01]  /*8780*/  @!P1 FADD.FTZ R9, -R9, -RZ ;  /* 0x800000ff09099221 */ /* 0x000fe20000010100 */
[C---:B------:R-:W-:Y:S01]  /*8790*/  SHF.L.U32 R3, R45.reuse, 0x10, RZ ;  /* 0x000000102d037819 */ /* 0x040fe200000006ff */
[----:B---3--:R-:W-:Y:S01]  /*87a0*/  IMAD.U32 R29, R4, 0x10000, RZ ;  /* 0x00010000041d7824 */ /* 0x008fe200078e00ff */
[----:B------:R-:W-:Y:S01]  /*87b0*/  LOP3.LUT R22, R45, 0xffff0000, RZ, 0xc0, !PT ;  /* 0xffff00002d167812 */ /* 0x000fe200078ec0ff */
[----:B------:R-:W-:Y:S01]  /*87c0*/  @!P1 FADD.FTZ R10, -R10, -RZ ;  /* 0x800000ff0a0a9221 */ /* 0x000fe20000010100 */
[----:B------:R-:W-:Y:S01]  /*87d0*/  SHF.L.U32 R12, R7, 0x10, RZ ;  /* 0x00000010070c7819 */ /* 0x000fe200000006ff */
[----:B------:R-:W-:Y:S01]  /*87e0*/  @!P1 FADD.FTZ R2, -R2, -RZ ;  /* 0x800000ff02029221 */ /* 0x000fe20000010100 */
[C---:B------:R-:W-:Y:S01]  /*87f0*/  LOP3.LUT R25, R6.reuse, 0xffff0000, RZ, 0xc0, !PT ;  /* 0xffff000006197812 */ /* 0x040fe200078ec0ff */
[----:B------:R-:W-:Y:S01]  /*8800*/  IMAD.U32 R24, R6, 0x10000, RZ ;  /* 0x0001000006187824 */ /* 0x000fe200078e00ff */
[----:B------:R-:W-:Y:S01]  /*8810*/  LOP3.LUT R27, R4, 0xffff0000, RZ, 0xc0, !PT ;  /* 0xffff0000041b7812 */ /* 0x000fe200078ec0ff */
[----:B------:R-:W-:Y:S01]  /*8820*/  @!P1 FADD.FTZ R3, -R3, -RZ ;  /* 0x800000ff03039221 */ /* 0x000fe20000010100 */
[C---:B------:R-:W-:Y:S01]  /*8830*/  SHF.L.U32 R4, R5.reuse, 0x10, RZ ;  /* 0x0000001005047819 */ /* 0x040fe200000006ff */
[----:B------:R-:W-:Y:S01]  /*8840*/  @!P1 FADD.FTZ R22, -R22, -RZ ;  /* 0x800000ff16169221 */ /* 0x000fe20000010100 */
[----:B------:R-:W-:Y:S01]  /*8850*/  LOP3.LUT R5, R5, 0xffff0000, RZ, 0xc0, !PT ;  /* 0xffff000005057812 */ /* 0x000fe200078ec0ff */
[----:B------:R-:W-:Y:S01]  /*8860*/  @!P1 FADD.FTZ R11, -R11, -RZ ;  /* 0x800000ff0b0b9221 */ /* 0x000fe20000010100 */
[----:B------:R-:W-:Y:S01]  /*8870*/  LOP3.LUT R8, R47, 0xffff0000, RZ, 0xc0, !PT ;  /* 0xffff00002f087812 */ /* 0x000fe200078ec0ff */
[----:B------:R-:W-:Y:S01]  /*8880*/  FMUL.FTZ R0, R29, R0 ;  /* 0x000000001d007220 */ /* 0x000fe20000410000 */
[----:B------:R-:W-:Y:S01]  /*8890*/  LOP3.LUT R23, R7, 0xffff0000, RZ, 0xc0, !PT ;  /* 0xffff000007177812 */ /* 0x000fe200078ec0ff */
[----:B------:R-:W-:Y:S01]  /*88a0*/  FMUL.FTZ R7, R12, R9 ;  /* 0x000000090c077220 */ /* 0x000fe20000410000 */
[----:B------:R-:W-:Y:S01]  /*88b0*/  LOP3.LUT R12, R41, 0xffff0000, RZ, 0xc0, !PT ;  /* 0xffff0000290c7812 */ /* 0x000fe200078ec0ff */
[C---:B------:R-:W-:Y:S02]  /*88c0*/  IMAD.U32 R9, R40.reuse, 0x10000, RZ ;  /* 0x0001000028097824 */ /* 0x040fe400078e00ff */
[----:B------:R-:W-:Y:S01]  /*88d0*/  FMUL.FTZ R6, R25, R10 ;  /* 0x0000000a19067220 */ /* 0x000fe20000410000 */
[----:B------:R-:W-:Y:S01]  /*88e0*/  LOP3.LUT R10, R40, 0xffff0000, RZ, 0xc0, !PT ;  /* 0xffff0000280a7812 */ /* 0x000fe200078ec0ff */
[----:B------:R-:W-:Y:S01]  /*88f0*/  FMUL.FTZ R2, R27, R2 ;  /* 0x000000021b027220 */ /* 0x000fe20000410000 */
[----:B------:R-:W-:Y:S01]  /*8900*/  LOP3.LUT R25, R43, 0xffff0000, RZ, 0xc0, !PT ;  /* 0xffff00002b197812 */ /* 0x000fe200078ec0ff */
[----:B------:R-:W-:Y:S02]  /*8910*/  FMUL.FTZ R3, R4, R3 ;  /* 0x0000000304037220 */ /* 0x000fe40000410000 */
[----:B------:R-:W-:Y:S02]  /*8920*/  FMUL.FTZ R4, R5, R22 ;  /* 0x0000001605047220 */ /* 0x000fe40000410000 */
[----:B------:R-:W-:Y:S01]  /*8930*/  FMUL.FTZ R5, R24, R11 ;  /* 0x0000000b18057220 */ /* 0x000fe20000410000 */
[----:B------:R-:W-:Y:S01]  /*8940*/  SHF.L.U32 R11, R41, 0x10, RZ ;  /* 0x00000010290b7819 */ /* 0x000fe200000006ff */
[----:B------:R-:W-:Y:S01]  /*8950*/  FFMA.FTZ R0, R31, R9, R0 ;  /* 0x000000091f007223 */ /* 0x000fe20000010000 */
[----:B------:R-:W-:Y:S01]  /*8960*/  SHF.L.U32 R24, R43, 0x10, RZ ;  /* 0x000000102b187819 */ /* 0x000fe200000006ff */
[----:B------:R-:W-:Y:S02]  /*8970*/  @!P1 FADD.FTZ R8, -R8, -RZ ;  /* 0x800000ff08089221 */ /* 0x000fe40000010100 */
[----:B------:R-:W-:Y:S02]  /*8980*/  FFMA.FTZ R2, R33, R10, R2 ;  /* 0x0000000a21027223 */ /* 0x000fe40000010002 */
[----:B------:R-:W-:Y:S02]  /*8990*/  IMAD.U32 R22, R42, 0x10000, RZ ;  /* 0x000100002a167824 */ /* 0x000fe400078e00ff */
[----:B------:R-:W-:Y:S01]  /*89a0*/  FFMA.FTZ R3, R26, R11, R3 ;  /* 0x0000000b1a037223 */ /* 0x000fe20000010003 */
[----:B------:R-:W-:Y:S01]  /*89b0*/  F2FP.BF16.PACK_AB R36, R2, R0 ;  /* 0x000000000224723e */ /* 0x000fe200000010ff */
[----:B------:R-:W-:Y:S01]  /*89c0*/  FMUL.FTZ R8, R23, R8 ;  /* 0x0000000817087220 */ /* 0x000fe20000410000 */
[----:B------:R-:W-:Y:S01]  /*89d0*/  LOP3.LUT R23, R42, 0xffff0000, RZ, 0xc0, !PT ;  /* 0xffff00002a177812 */ /* 0x000fe200078ec0ff */
[----:B------:R-:W-:Y:S02]  /*89e0*/  FFMA.FTZ R4, R35, R12, R4 ;  /* 0x0000000c23047223 */ /* 0x000fe40000010004 */
[----:B------:R-:W-:Y:S02]  /*89f0*/  FFMA.FTZ R5, R28, R22, R5 ;  /* 0x000000161c057223 */ /* 0x000fe40000010005 */
[----:B------:R-:W-:Y:S01]  /*8a00*/  FFMA.FTZ R6, R37, R23, R6 ;  /* 0x0000001725067223 */ /* 0x000fe20000010006 */
[----:B------:R-:W-:Y:S01]  /*8a10*/  F2FP.BF16.PACK_AB R37, R4, R3 ;  /* 0x000000030425723e */ /* 0x000fe200000010ff */
[----:B------:R-:W-:Y:S02]  /*8a20*/  FFMA.FTZ R7, R30, R24, R7 ;  /* 0x000000181e077223 */ /* 0x000fe40000010007 */
[----:B------:R-:W-:Y:S01]  /*8a30*/  FFMA.FTZ R8, R39, R25, R8 ;  /* 0x0000001927087223 */ /* 0x000fe20000010008 */
[----:B------:R-:W-:Y:S04]  /*8a40*/  F2FP.BF16.PACK_AB R38, R6, R5 ;  /* 0x000000050626723e */ /* 0x000fe800000010ff */
[----:B------:R-:W-:Y:S02]  /*8a50*/  F2FP.BF16.PACK_AB R39, R8, R7 ;  /* 0x000000070827723e */ /* 0x000fe400000010ff */
.L_x_2079:
[----:B------:R-:W-:Y:S05]  /*8a60*/  BSYNC B0 ;  /* 0x0000000000007941 */ /* 0x000fea0003800000 */
.L_x_2078:
        /* <DEDUP_REMOVED lines=9> */
[----:B-----5:R-:W-:Y:S01]  /*8b00*/  LOP3.LUT R35, R9, 0xffff0000, RZ, 0xc0, !PT ;  /* 0xffff000009237812 */ /* 0x020fe200078ec0ff */
[----:B------:R-:W-:Y:S01]  /*8b10*/  ULEA.HI UR5, UR4, UR4, URZ, 0x1 ;  /* 0x0000000404057291 */ /* 0x000fe2000f8f083f */
[C---:B------:R-:W-:Y:S01]  /*8b20*/  SHF.L.U32 R28, R10.reuse, 0x10, RZ ;  /* 0x000000100a1c7819 */ /* 0x040fe200000006ff */
[----:B------:R-:W-:Y:S01]  /*8b30*/  IMAD.MOV.U32 R7, RZ, RZ, RZ ;  /* 0x000000ffff077224 */ /* 0x000fe200078e00ff */
[----:B-1----:R-:W-:Y:S01]  /*8b40*/  LOP3.LUT R37, R10, 0xffff0000, RZ, 0xc0, !PT ;  /* 0xffff00000a257812 */ /* 0x002fe200078ec0ff */
[----:B------:R-:W-:Y:S01]  /*8b50*/  USHF.R.S32.HI UR5, URZ, 0x1, UR5 ;  /* 0x000000013f057899 */ /* 0x000fe20008011405 */
[----:B------:R-:W-:Y:S01]  /*8b60*/  LOP3.LUT R39, R11, 0xffff0000, RZ, 0xc0, !PT ;  /* 0xffff00000b277812 */ /* 0x000fe200078ec0ff */
[----:B------:R-:W-:Y:S01]  /*8b70*/  IMAD.MOV.U32 R27, RZ, RZ, RZ ;  /* 0x000000ffff1b7224 */ /* 0x000fe200078e00ff */
[----:B------:R-:W-:Y:S01]  /*8b80*/  LOP3.LUT R33, R8, 0xffff0000, RZ, 0xc0, !PT ;  /* 0xffff000008217812 */ /* 0x000fe200078ec0ff */
[----:B------:R-:W-:Y:S02]  /*8b90*/  IMAD.U32 R26, R9, 0x10000, RZ ;  /* 0x00010000091a7824 */ /* 0x000fe400078e00ff */
[----:B------:R-:W-:Y:S01]  /*8ba0*/  ISETP.GE.AND P1, PT, R14, UR5, PT ;  /* 0x000000050e007c0c */ /* 0x000fe2000bf26270 */
[----:B------:R-:W-:Y:S01]  /*8bb0*/  IMAD.U32 R30, R11, 0x10000, RZ ;  /* 0x000100000b1e7824 */ /* 0x000fe200078e00ff */
[----:B------:R-:W-:Y:S01]  /*8bc0*/  MOV R0, UR5 ;  /* 0x0000000500007c02 */ /* 0x000fe20008000f00 */
[----:B------:R-:W-:Y:S10]  /*8bd0*/  IMAD.U32 R31, R8, 0x10000, RZ ;  /* 0x00010000081f7824 */ /* 0x000ff400078e00ff */
        /* <DEDUP_REMOVED lines=15> */
[----:B------:R4:W3:Y:S01]  /*8cd0*/  LDG.E.128 R40, [R22.64] ;  /* 0x0000000616287981 */ /* 0x0008e2000c1e1d00 */
[----:B--2---:R-:W-:Y:S01]  /*8ce0*/  IMAD.U32 R9, R47, 0x10000, RZ ;  /* 0x000100002f097824 */ /* 0x004fe200078e00ff */
[----:B------:R-:W-:Y:S01]  /*8cf0*/  LOP3.LUT R10, R46, 0xffff0000, RZ, 0xc0, !PT ;  /* 0xffff00002e0a7812 */ /* 0x000fe200078ec0ff */
[C---:B------:R-:W-:Y:S01]  /*8d00*/  IMAD.U32 R0, R44.reuse, 0x10000, RZ ;  /* 0x000100002c007824 */ /* 0x040fe200078e00ff */
[----:B-1----:R-:W-:Y:S01]  /*8d10*/  LOP3.LUT R2, R44, 0xffff0000, RZ, 0xc0, !PT ;  /* 0xffff00002c027812 */ /* 0x002fe200078ec0ff */
[----:B------:R-:W-:Y:S01]  /*8d20*/  @!P1 FADD.FTZ R9, -R9, -RZ ;  /* 0x800000ff09099221 */ /* 0x000fe20000010100 */
[C---:B------:R-:W-:Y:S01]  /*8d30*/  SHF.L.U32 R3, R45.reuse, 0x10, RZ ;  /* 0x000000102d037819 */ /* 0x040fe200000006ff */
[----:B------:R-:W-:Y:S01]  /*8d40*/  IMAD.U32 R11, R46, 0x10000, RZ ;  /* 0x000100002e0b7824 */ /* 0x000fe200078e00ff */
[----:B----4-:R-:W-:Y:S01]  /*8d50*/  LOP3.LUT R22, R45, 0xffff0000, RZ, 0xc0, !PT ;  /* 0xffff00002d167812 */ /* 0x010fe200078ec0ff */
[----:B---3--:R-:W-:Y:S01]  /*8d60*/  IMAD.U32 R12, R7, 0x10000, RZ ;  /* 0x00010000070c7824 */ /* 0x008fe200078e00ff */
        /* <DEDUP_REMOVED lines=44> */
.L_x_2081:
[----:B------:R-:W-:Y:S05]  /*9030*/  BSYNC B0 ;  /* 0x0000000000007941 */ /* 0x000fea0003800000 */
.L_x_2080:
[C---:B-1----:R-:W-:Y:S04]  /*9040*/  LEA R2, P0, R111.reuse, R120, 0x1 ;  /* 0x000000786f027211 */ /* 0x042fe800078008ff */
[----:B------:R-:W-:Y:S05]  /*9050*/  LEA.HI.X R3, R111, R119, R110, 0x1, P0 ;  /* 0x000000776f037211 */ /* 0x000fea00000f0c6e */
[----:B-----5:R1:W-:Y:S04]  /*9060*/  STG.E.128 [R2.64], R8 ;  /* 0x0000000802007986 */ /* 0x0203e8000c101d06 */
.L_x_2075:
[----:B------:R-:W-:Y:S05]  /*9070*/  BSYNC B1 ;  /* 0x0000000000017941 */ /* 0x000fea0003800000 */
.L_x_2074:
[----:B-1----:R-:W-:Y:S01]  /*9080*/  IMAD.MOV.U32 R3, RZ, RZ, c[0x0][0x230] ;  /* 0x00008c00ff037624 */ /* 0x002fe200078e00ff */
[----:B------:R-:W-:Y:S03]  /*9090*/  ULDC UR4, c[0x0][0x230] ;  /* 0x00008c0000047ab9 */ /* 0x000fe60000000800 */
[----:B------:R-:W-:Y:S05]  /*90a0*/  IMAD.U32 R3, R3, -0x40, RZ ;  /* 0xffffffc003037824 */ /* 0x000fea00078e00ff */
[C---:B------:R-:W-:Y:S02]  /*90b0*/  LEA R130, P1, R3.reuse, R130, 0x1 ;  /* 0x0000008203827211 */ /* 0x040fe400078208ff */
[C---:B------:R-:W-:Y:S02]  /*90c0*/  LEA R128, P0, R3.reuse, R128, 0x1 ;  /* 0x0000008003807211 */ /* 0x040fe400078008ff */
[C---:B------:R-:W-:Y:S02]  /*90d0*/  LEA.HI.X.SX32 R131, R3.reuse, R131, 0x1, P1 ;  /* 0x0000008303837211 */ /* 0x040fe400008f0eff */
[----:B------:R-:W-:Y:S01]  /*90e0*/  LEA.HI.X.SX32 R129, R3, R129, 0x1, P0 ;  /* 0x0000008103817211 */ /* 0x000fe200000f0eff */
[----:B------:R-:W-:-:S05]  /*90f0*/  BRA `(.L_x_2049) ;  /* 0x000002a000007947 */ /* 0x000fca0003800000 */
.L_x_2039:
[----:B----4-:R-:W2:Y:S01]  /*9100*/  @P1 LDG.E.128 R28, [R126.64] ;  /* 0x000000067e1c1981 */ /* 0x010ea2000c1e1d00 */
[----:B------:R-:W-:Y:S01]  /*9110*/  @P1 IMAD.MOV.U32 R121, RZ, RZ, R119 ;  /* 0x000000ffff791224 */ /* 0x000fe200078e0077 */
[C---:B------:R-:W-:Y:S01]  /*9120*/  @P5 LEA R2, P0, R92.reuse, R126, 0x1 ;  /* 0x0000007e5c025211 */ /* 0x040fe200078008ff */
[----:B------:R-:W-:Y:S03]  /*9130*/  UMOV UR4, URZ ;  /* 0x0000003f00047c82 */ /* 0x000fe60008000000 */
[----:B------:R-:W-:Y:S02]  /*9140*/  @P5 LEA.HI.X R3, R92, R127, R91, 0x1, P0 ;  /* 0x0000007f5c035211 */ /* 0x000fe400000f0c5b */
[C---:B------:R-:W-:Y:S04]  /*9150*/  @P5 LEA R34, P0, R62.reuse, R120, 0x1 ;  /* 0x000000783e225211 */ /* 0x040fe800078008ff */
[----:B------:R-:W-:Y:S02]  /*9160*/  @P5 LEA.HI.X R35, R62, R119, R61, 0x1, P0 ;  /* 0x000000773e235211 */ /* 0x000fe400000f0c3d */
[C---:B------:R-:W-:Y:S04]  /*9170*/  @P4 LEA R36, P0, R94.reuse, R126, 0x1 ;  /* 0x0000007e5e244211 */ /* 0x040fe800078008ff */
[----:B------:R-:W-:Y:S02]  /*9180*/  @P4 LEA.HI.X R37, R94, R127, R93, 0x1, P0 ;  /* 0x0000007f5e254211 */ /* 0x000fe400000f0c5d */
[C---:B------:R-:W-:Y:S04]  /*9190*/  @P4 LEA R32, P0, R160.reuse, R120, 0x1 ;  /* 0x00000078a0204211 */ /* 0x040fe800078008ff */
[----:B------:R-:W-:Y:S01]  /*91a0*/  @P4 LEA.HI.X R33, R160, R119, R95, 0x1, P0 ;  /* 0x00000077a0214211 */ /* 0x000fe200000f0c5f */
[----:B--2---:R-:W-:Y:S04]  /*91b0*/  @P1 STG.E.128 [R120.64], R28 ;  /* 0x0000001c78001986 */ /* 0x004fe8000c101d06 */
[----:B------:R-:W2:Y:S04]  /*91c0*/  @P1 LDG.E.128 R24, [R126.64+0x40] ;  /* 0x000040067e181981 */ /* 0x000ea8000c1e1d00 */
[----:B--2---:R-:W-:Y:S04]  /*91d0*/  @P1 STG.E.128 [R120.64+0x40], R24 ;  /* 0x0000401878001986 */ /* 0x004fe8000c101d06 */
[----:B------:R-:W2:Y:S04]  /*91e0*/  @P1 LDG.E.128 R8, [R126.64+0x80] ;  /* 0x000080067e081981 */ /* 0x000ea8000c1e1d00 */
[----:B--2---:R1:W-:Y:S04]  /*91f0*/  @P1 STG.E.128 [R120.64+0x80], R8 ;  /* 0x0000800878001986 */ /* 0x0043e8000c101d06 */
[----:B------:R-:W2:Y:S01]  /*9200*/  @P5 LDG.E.128 R4, [R2.64] ;  /* 0x0000000602045981 */ /* 0x000ea2000c1e1d00 */
[----:B-1----:R-:W-:Y:S03]  /*9210*/  @P3 IMAD.MOV.U32 R121, RZ, RZ, R119 ;  /* 0x000000ffff793224 */ /* 0x002fe600078e0077 */
[----:B--2---:R-:W-:Y:S04]  /*9220*/  @P5 STG.E.128 [R34.64], R4 ;  /* 0x0000000422005986 */ /* 0x004fe8000c101d06 */
[----:B------:R-:W2:Y:S04]  /*9230*/  @P5 LDG.E.128 R28, [R2.64+0x40] ;  /* 0x00004006021c5981 */ /* 0x000ea8000c1e1d00 */
[----:B--2---:R-:W-:Y:S04]  /*9240*/  @P5 STG.E.128 [R34.64+0x40], R28 ;  /* 0x0000401c22005986 */ /* 0x004fe8000c101d06 */
[----:B------:R1:W2:Y:S02]  /*9250*/  @P5 LDG.E.128 R24, [R2.64+0x80] ;  /* 0x0000800602185981 */ /* 0x0002a4000c1e1d00 */
[----:B-1----:R-:W-:Y:S04]  /*9260*/  @P3 IMAD.MOV.U32 R3, RZ, RZ, 0xc0 ;  /* 0x000000c0ff033424 */ /* 0x002fe800078e00ff */
[C---:B------:R-:W-:Y:S04]  /*9270*/  @P3 IMAD.WIDE.U32 R22, R3.reuse, c[0x0][0x288], R126 ;  /* 0x0000a20003163a25 */ /* 0x040fe800078e007e */
[----:B------:R-:W-:Y:S05]  /*9280*/  @P3 IMAD R0, R3, c[0x0][0x28c], RZ ;  /* 0x0000a30003003a24 */ /* 0x000fea00078e02ff */
[----:B------:R-:W-:Y:S01]  /*9290*/  @P3 IADD3 R23, R23, R0, RZ ;  /* 0x0000000017173210 */ /* 0x000fe20007ffe0ff */
[----:B--2---:R1:W-:Y:S04]  /*92a0*/  @P5 STG.E.128 [R34.64+0x80], R24 ;  /* 0x0000801822005986 */ /* 0x0043e8000c101d06 */
[----:B------:R-:W2:Y:S01]  /*92b0*/  @P4 LDG.E.128 R8, [R36.64] ;  /* 0x0000000624084981 */ /* 0x000ea2000c1e1d00 */
[C---:B-1----:R-:W-:Y:S04]  /*92c0*/  @P3 IMAD.WIDE.U32 R34, R3.reuse, c[0x0][0x198], R120 ;  /* 0x0000660003223a25 */ /* 0x042fe800078e0078 */
[----:B------:R-:W-:Y:S05]  /*92d0*/  @P3 IMAD R3, R3, c[0x0][0x19c], RZ ;  /* 0x0000670003033a24 */ /* 0x000fea00078e02ff */
[----:B------:R-:W-:Y:S01]  /*92e0*/  @P3 IADD3 R35, R35, R3, RZ ;  /* 0x0000000323233210 */ /* 0x000fe20007ffe0ff */
[----:B--2---:R1:W-:Y:S04]  /*92f0*/  @P4 STG.E.128 [R32.64], R8 ;  /* 0x0000000820004986 */ /* 0x0043e8000c101d06 */
[----:B------:R-:W2:Y:S04]  /*9300*/  @P4 LDG.E.128 R4, [R36.64+0x40] ;  /* 0x0000400624044981 */ /* 0x000ea8000c1e1d00 */
[----:B--2---:R2:W-:Y:S04]  /*9310*/  @P4 STG.E.128 [R32.64+0x40], R4 ;  /* 0x0000400420004986 */ /* 0x0045e8000c101d06 */
[----:B------:R-:W3:Y:S04]  /*9320*/  @P4 LDG.E.128 R28, [R36.64+0x80] ;  /* 0x00008006241c4981 */ /* 0x000ee8000c1e1d00 */
[----:B---3--:R3:W-:Y:S04]  /*9330*/  @P4 STG.E.128 [R32.64+0x80], R28 ;  /* 0x0000801c20004986 */ /* 0x0087e8000c101d06 */
[----:B------:R-:W4:Y:S04]  /*9340*/  @P3 LDG.E.128 R24, [R22.64] ;  /* 0x0000000616183981 */ /* 0x000f28000c1e1d00 */
[----:B----4-:R3:W-:Y:S04]  /*9350*/  @P3 STG.E.128 [R34.64], R24 ;  /* 0x0000001822003986 */ /* 0x0107e8000c101d06 */
[----:B-1----:R-:W4:Y:S04]  /*9360*/  @P3 LDG.E.128 R8, [R22.64+0x40] ;  /* 0x0000400616083981 */ /* 0x002f28000c1e1d00 */
[----:B----4-:R3:W-:Y:S04]  /*9370*/  @P3 STG.E.128 [R34.64+0x40], R8 ;  /* 0x0000400822003986 */ /* 0x0107e8000c101d06 */
[----:B--2---:R-:W2:Y:S04]  /*9380*/  @P3 LDG.E.128 R4, [R22.64+0x80] ;  /* 0x0000800616043981 */ /* 0x004ea8000c1e1d00 */
[----:B--2---:R3:W-:Y:S02]  /*9390*/  @P3 STG.E.128 [R34.64+0x80], R4 ;  /* 0x0000800422003986 */ /* 0x0047e4000c101d06 */
.L_x_2049:
[----:B------:R-:W-:Y:S04]  /*93a0*/  IMAD.MOV.U32 R0, RZ, RZ, c[0x0][0x288] ;  /* 0x0000a200ff007624 */ /* 0x000fe800078e00ff */
[----:B------:R-:W-:Y:S05]  /*93b0*/  IMAD.U32 R3, R0, -0x80, RZ ;  /* 0xffffff8000037824 */ /* 0x000fea00078e00ff */
[C---:B---3--:R-:W-:Y:S04]  /*93c0*/  LEA R126, P0, R3.reuse, R126, 0x1 ;  /* 0x0000007e037e7211 */ /* 0x048fe800078008ff */
[----:B------:R-:W-:Y:S01]  /*93d0*/  LEA.HI.X.SX32 R127, R3, R127, 0x1, P0 ;  /* 0x0000007f037f7211 */ /* 0x000fe200000f0eff */
[----:B------:R-:W-:-:S05]  /*93e0*/  @!P2 BRA `(.L_x_2082) ;  /* 0x000004b00000a947 */ /* 0x000fca0003800000 */
[----:B------:R-:W-:Y:S04]  /*93f0*/  IADD3 R3, R13, -0x1, RZ ;  /* 0xffffffff0d037810 */ /* 0x000fe80007ffe0ff */
[----:B------:R-:W-:Y:S11]  /*9400*/  ISETP.GT.AND P0, PT, R3, R90, PT ;  /* 0x0000005a0300720c */ /* 0x000ff60003f04270 */
[----:B------:R-:W-:Y:S02]  /*9410*/  @!UPT UIADD3 URZ, URZ, URZ, URZ ;  /* 0x0000003f3f3ff290 */ /* 0x000fe4000fffe03f */
[----:B------:R-:W-:-:S05]  /*9420*/  @!P0 BRA `(.L_x_2083) ;  /* 0x0000050000008947 */ /* 0x000fca0003800000 */
[----:B----4-:R-:W-:Y:S01]  /*9430*/  IMAD.MOV.U32 R8, RZ, RZ, RZ ;  /* 0x000000ffff087224 */ /* 0x010fe200078e00ff */
[----:B------:R-:W-:Y:S02]  /*9440*/  IABS R3, c[0x0][0x2d0] ;  /* 0x0000b40000037a13 */ /* 0x000fe40000000000 */
[----:B------:R-:W-:Y:S02]  /*9450*/  IADD3 R17, R17, -0x100, RZ ;  /* 0xffffff0011117810 */ /* 0x000fe40007ffe0ff */
[----:B------:R-:W3:Y:S01]  /*9460*/  I2F.RP R4, R3 ;  /* 0x0000000300047306 */ /* 0x000ee20000209400 */
[----:B------:R-:W-:Y:S02]  /*9470*/  IABS R7, R16 ;  /* 0x0000001000077213 */ /* 0x000fe40000000000 */
[----:B------:R-:W-:Y:S07]  /*9480*/  IABS R5, R17 ;  /* 0x0000001100057213 */ /* 0x000fee0000000000 */
[----:B---3--:R-:W3:Y:S02]  /*9490*/  MUFU.RCP R0, R4 ;  /* 0x0000000400007308 */ /* 0x008ee40000001000 */
[----:B---3--:R-:W-:Y:S08]  /*94a0*/  IADD3 R2, R0, 0xffffffe, RZ ;  /* 0x0ffffffe00027810 */ /* 0x008ff00007ffe0ff */
[----:B------:R-:W3:Y:S02]  /*94b0*/  F2I.FTZ.U32.TRUNC.NTZ R9, R2 ;  /* 0x0000000200097305 */ /* 0x000ee4000021f000 */
[--C-:B---3--:R-:W-:Y:S04]  /*94c0*/  IMAD.MOV R0, RZ, RZ, -R9.reuse ;  /* 0x000000ffff007224 */ /* 0x108fe800078e0a09 */
[----:B------:R-:W-:Y:S04]  /*94d0*/  IMAD R0, R0, R3, RZ ;  /* 0x0000000300007224 */ /* 0x000fe800078e02ff */
[----:B------:R-:W-:Y:S06]  /*94e0*/  IMAD.HI.U32 R0, R9, R0, R8 ;  /* 0x0000000009007227 */ /* 0x000fec00078e0008 */
[C---:B------:R-:W-:Y:S04]  /*94f0*/  IMAD.HI.U32 R2, R0.reuse, R5, RZ ;  /* 0x0000000500027227 */ /* 0x040fe800078e00ff */
[----:B------:R-:W-:Y:S04]  /*9500*/  IMAD.HI.U32 R0, R0, R7, RZ ;  /* 0x0000000700007227 */ /* 0x000fe800078e00ff */
[----:B------:R-:W-:Y:S02]  /*9510*/  IMAD.MOV R4, RZ, RZ, -R2 ;  /* 0x000000ffff047224 */ /* 0x000fe400078e0a02 */
[----:B------:R-:W-:Y:S02]  /*9520*/  IMAD.MOV R6, RZ, RZ, -R0 ;  /* 0x000000ffff067224 */ /* 0x000fe400078e0a00 */
[C---:B------:R-:W-:Y:S01]  /*9530*/  IMAD R5, R3.reuse, R4, R5 ;  /* 0x0000000403057224 */ /* 0x040fe200078e0205 */
[----:B------:R-:W-:Y:S01]  /*9540*/  LOP3.LUT R4, R16, c[0x0][0x2d0], RZ, 0x3c, !PT ;  /* 0x0000b40010047a12 */ /* 0x000fe200078e3cff */
[C---:B------:R-:W-:Y:S03]  /*9550*/  IMAD R7, R3.reuse, R6, R7 ;  /* 0x0000000603077224 */ /* 0x040fe600078e0207 */
[C---:B------:R-:W-:Y:S02]  /*9560*/  ISETP.GT.U32.AND P0, PT, R3.reuse, R5, PT ;  /* 0x000000050300720c */ /* 0x040fe40003f04070 */
[----:B------:R-:W-:Y:S02]  /*9570*/  ISETP.GT.U32.AND P4, PT, R3, R7, PT ;  /* 0x000000070300720c */ /* 0x000fe40003f84070 */
[----:B------:R-:W-:Y:S09]  /*9580*/  ISETP.GE.AND P3, PT, R4, RZ, PT ;  /* 0x000000ff0400720c */ /* 0x000ff20003f66270 */
[----:B------:R-:W-:Y:S01]  /*9590*/  @!P0 IADD3 R2, R2, 0x1, RZ ;  /* 0x0000000102028810 */ /* 0x000fe20007ffe0ff */
[----:B------:R-:W-:Y:S01]  /*95a0*/  @!P0 IMAD.IADD R5, R5, 0x1, -R3 ;  /* 0x0000000105058824 */ /* 0x000fe200078e0a03 */
[-C--:B------:R-:W-:Y:S02]  /*95b0*/  @!P4 IADD3 R7, R7, -R3.reuse, RZ ;  /* 0x800000030707c210 */ /* 0x080fe40007ffe0ff */
[----:B------:R-:W-:Y:S02]  /*95c0*/  @!P4 IADD3 R0, R0, 0x1, RZ ;  /* 0x000000010000c810 */ /* 0x000fe40007ffe0ff */
[-C--:B------:R-:W-:Y:S02]  /*95d0*/  ISETP.GE.U32.AND P5, PT, R5, R3.reuse, PT ;  /* 0x000000030500720c */ /* 0x080fe40003fa6070 */
[----:B------:R-:W-:Y:S02]  /*95e0*/  ISETP.GE.U32.AND P6, PT, R7, R3, PT ;  /* 0x000000030700720c */ /* 0x000fe40003fc6070 */
[----:B------:R-:W-:Y:S02]  /*95f0*/  LOP3.LUT R3, R17, c[0x0][0x2d0], RZ, 0x3c, !PT ;  /* 0x0000b40011037a12 */ /* 0x000fe400078e3cff */
[----:B------:R-:W-:Y:S02]  /*9600*/  ISETP.NE.AND P0, PT, RZ, c[0x0][0x2d0], PT ;  /* 0x0000b400ff007a0c */ /* 0x000fe40003f05270 */
[----:B------:R-:W-:Y:S02]  /*9610*/  ISETP.GE.AND P1, PT, R3, RZ, PT ;  /* 0x000000ff0300720c */ /* 0x000fe40003f26270 */
[----:B------:R-:W-:Y:S03]  /*9620*/  LOP3.LUT R3, RZ, c[0x0][0x2d0], RZ, 0x33, !PT ;  /* 0x0000b400ff037a12 */ /* 0x000fe600078e33ff */
[----:B------:R-:W-:Y:S02]  /*9630*/  @P5 IADD3 R2, R2, 0x1, RZ ;  /* 0x0000000102025810 */ /* 0x000fe40007ffe0ff */
[----:B------:R-:W-:Y:S05]  /*9640*/  @P6 IADD3 R0, R0, 0x1, RZ ;  /* 0x0000000100006810 */ /* 0x000fea0007ffe0ff */
[----:B------:R-:W-:Y:S02]  /*9650*/  @!P3 IMAD.MOV R0, RZ, RZ, -R0 ;  /* 0x000000ffff00b224 */ /* 0x000fe400078e0a00 */
[----:B------:R-:W-:Y:S05]  /*9660*/  @!P1 IMAD.MOV R2, RZ, RZ, -R2 ;  /* 0x000000ffff029224 */ /* 0x000fea00078e0a02 */
[C---:B------:R-:W-:Y:S02]  /*9670*/  SEL R2, R3.reuse, R2, !P0 ;  /* 0x0000000203027207 */ /* 0x040fe40004000000 */
[----:B------:R-:W-:Y:S01]  /*9680*/  SEL R3, R3, R0, !P0 ;  /* 0x0000000003037207 */ /* 0x000fe20004000000 */
[----:B------:R-:W-:Y:S01]  /*9690*/  IMAD.IADD R0, R17, 0x1, -R16 ;  /* 0x0000000111007824 */ /* 0x000fe200078e0a10 */
[CC--:B------:R-:W-:Y:S02]  /*96a0*/  LEA R22, P1, R2.reuse, R152.reuse, 0x2 ;  /* 0x0000009802167211 */ /* 0x0c0fe400078210ff */
[C---:B------:R-:W-:Y:S02]  /*96b0*/  LEA R10, P0, R3.reuse, R152, 0x2 ;  /* 0x00000098030a7211 */ /* 0x040fe400078010ff */
[-C--:B------:R-:W-:Y:S02]  /*96c0*/  LEA.HI.X.SX32 R23, R2, R153.reuse, 0x2, P1 ;  /* 0x0000009902177211 */ /* 0x080fe400008f16ff */
[C---:B------:R-:W-:Y:S02]  /*96d0*/  LEA.HI.X.SX32 R11, R3.reuse, R153, 0x2, P0 ;  /* 0x00000099030b7211 */ /* 0x040fe400000f16ff */
[----:B------:R-:W-:Y:S01]  /*96e0*/  IADD3 R3, R3, -R2, RZ ;  /* 0x8000000203037210 */ /* 0x000fe20007ffe0ff */
[----:B------:R-:W3:Y:S04]  /*96f0*/  LDG.E R4, [R22.64] ;  /* 0x0000000616047981 */ /* 0x000ee8000c1e1900 */
[----:B------:R-:W-:Y:S01]  /*9700*/  IMAD R0, R3, c[0x0][0x2d0], R0 ;  /* 0x0000b40003007a24 */ /* 0x000fe200078e0200 */
[----:B------:R-:W3:Y:S03]  /*9710*/  LDG.E R5, [R10.64] ;  /* 0x000000060a057981 */ /* 0x000ee6000c1e1900 */
[----:B------:R-:W-:Y:S04]  /*9720*/  IMAD.WIDE.U32 R8, R0, c[0x0][0x1a0], RZ ;  /* 0x0000680000087a25 */ /* 0x000fe800078e00ff */
[----:B---3--:R-:W-:Y:S01]  /*9730*/  IMAD.IADD R7, R4, 0x1, -R5 ;  /* 0x0000000104077824 */ /* 0x008fe200078e0a05 */
[----:B------:R-:W-:Y:S03]  /*9740*/  SHF.R.S32.HI R4, RZ, 0x1f, R0 ;  /* 0x0000001fff047819 */ /* 0x000fe60000011400 */
[----:B------:R-:W-:Y:S01]  /*9750*/  IMAD.WIDE.U32 R10, R7, c[0x0][0x180], RZ ;  /* 0x00006000070a7a25 */ /* 0x000fe200078e00ff */
[----:B------:R-:W-:Y:S03]  /*9760*/  SHF.R.S32.HI R5, RZ, 0x1f, R7 ;  /* 0x0000001fff057819 */ /* 0x000fe60000011407 */
[----:B------:R-:W-:Y:S02]  /*9770*/  IMAD R3, R4, c[0x0][0x1a0], RZ ;  /* 0x0000680004037a24 */ /* 0x000fe400078e02ff */
[----:B------:R-:W-:Y:S02]  /*9780*/  IMAD R2, R5, c[0x0][0x180], RZ ;  /* 0x0000600005027a24 */ /* 0x000fe400078e02ff */
[----:B------:R-:W-:Y:S02]  /*9790*/  IMAD R3, R0, c[0x0][0x1a4], R3 ;  /* 0x0000690000037a24 */ /* 0x000fe400078e0203 */
[----:B------:R-:W-:Y:S02]  /*97a0*/  IMAD R2, R7, c[0x0][0x184], R2 ;  /* 0x0000610007027a24 */ /* 0x000fe400078e0202 */
[----:B------:R-:W-:Y:S02]  /*97b0*/  IMAD.IADD R9, R9, 0x1, R3 ;  /* 0x0000000109097824 */ /* 0x000fe400078e0203 */
[----:B------:R-:W-:Y:S02]  /*97c0*/  IMAD.IADD R11, R11, 0x1, R2 ;  /* 0x000000010b0b7824 */ /* 0x000fe400078e0202 */
[----:B------:R-:W-:Y:S02]  /*97d0*/  IMAD R2, R5, c[0x0][0x188], RZ ;  /* 0x0000620005027a24 */ /* 0x000fe400078e02ff */
[----:B------:R-:W-:Y:S02]  /*97e0*/  IMAD R3, R4, c[0x0][0x198], RZ ;  /* 0x0000660004037a24 */ /* 0x000fe400078e02ff */
[C---:B------:R-:W-:Y:S04]  /*97f0*/  IMAD.WIDE.U32 R8, R7.reuse, c[0x0][0x188], R8 ;  /* 0x0000620007087a25 */ /* 0x040fe800078e0008 */
[----:B------:R-:W-:Y:S01]  /*9800*/  IMAD.WIDE.U32 R4, R0, c[0x0][0x198], R10 ;  /* 0x0000660000047a25 */ /* 0x000fe200078e000a */
[----:B------:R-:W-:Y:S03]  /*9810*/  LEA R122, P1, R8, R122, 0x1 ;  /* 0x0000007a087a7211 */ /* 0x000fe600078208ff */
[----:B------:R-:W-:Y:S01]  /*9820*/  IMAD R2, R7, c[0x0][0x18c], R2 ;  /* 0x0000630007027a24 */ /* 0x000fe200078e0202 */
[----:B-12---:R-:W-:Y:S01]  /*9830*/  LEA R120, P0, R4, R120, 0x1 ;  /* 0x0000007804787211 */ /* 0x006fe200078008ff */
[----:B------:R-:W-:Y:S03]  /*9840*/  IMAD R3, R0, c[0x0][0x19c], R3 ;  /* 0x0000670000037a24 */ /* 0x000fe600078e0203 */
[----:B------:R-:W-:Y:S01]  /*9850*/  IADD3 R2, R9, R2, RZ ;  /* 0x0000000209027210 */ /* 0x000fe20007ffe0ff */
[----:B------:R-:W-:Y:S03]  /*9860*/  IMAD.IADD R0, R5, 0x1, R3 ;  /* 0x0000000105007824 */ /* 0x000fe600078e0203 */
[----:B------:R-:W-:Y:S02]  /*9870*/  LEA.HI.X R123, R8, R123, R2, 0x1, P1 ;  /* 0x0000007b087b7211 */ /* 0x000fe400008f0c02 */
[----:B------:R-:W-:Y:S01]  /*9880*/  LEA.HI.X R119, R4, R119, R0, 0x1, P0 ;  /* 0x0000007704777211 */ /* 0x000fe200000f0c00 */
[----:B------:R-:W-:-:S05]  /*9890*/  BRA `(.L_x_2083) ;  /* 0x0000009000007947 */ /* 0x000fca0003800000 */
.L_x_2082:
[----:B-12---:R-:W-:Y:S01]  /*98a0*/  MOV R121, R119 ;  /* 0x0000007700797202 */ /* 0x006fe20000000f00 */
[----:B------:R-:W-:Y:S02]  /*98b0*/  IMAD.MOV.U32 R2, RZ, RZ, c[0x0][0x1a0] ;  /* 0x00006800ff027624 */ /* 0x000fe400078e00ff */
[----:B------:R-:W-:Y:S03]  /*98c0*/  IMAD.MOV.U32 R0, RZ, RZ, c[0x0][0x198] ;  /* 0x00006600ff007624 */ /* 0x000fe600078e00ff */
[----:B------:R-:W-:Y:S01]  /*98d0*/  LEA R3, -R2, RZ, 0x7 ;  /* 0x000000ff02037211 */ /* 0x000fe200078e39ff */
[----:B----4-:R-:W-:Y:S03]  /*98e0*/  IMAD.U32 R5, R0, -0x80, RZ ;  /* 0xffffff8000057824 */ /* 0x010fe600078e00ff */
[----:B------:R-:W-:Y:S02]  /*98f0*/  LEA R122, P1, R3, R122, 0x1 ;  /* 0x0000007a037a7211 */ /* 0x000fe400078208ff */
[----:B------:R-:W-:Y:S02]  /*9900*/  LEA R120, P0, R5, R120, 0x1 ;  /* 0x0000007805787211 */ /* 0x000fe400078008ff */
[----:B------:R-:W-:Y:S02]  /*9910*/  LEA.HI.X.SX32 R123, R3, R123, 0x1, P1 ;  /* 0x0000007b037b7211 */ /* 0x000fe400008f0eff */
[----:B------:R-:W-:Y:S02]  /*9920*/  LEA.HI.X.SX32 R119, R5, R121, 0x1, P0 ;  /* 0x0000007905777211 */ /* 0x000fe400000f0eff */
.L_x_2083:
[----:B------:R-:W-:Y:S04]  /*9930*/  IADD3 R13, R13, -0x1, RZ ;  /* 0xffffffff0d0d7810 */ /* 0x000fe80007ffe0ff */
[----:B------:R-:W-:Y:S11]  /*9940*/  ISETP.GT.AND P0, PT, R13, R90, PT ;  /* 0x0000005a0d00720c */ /* 0x000ff60003f04270 */
[----:B------:R-:W-:Y:S02]  /*9950*/  @!UPT UIADD3 URZ, URZ, URZ, URZ ;  /* 0x0000003f3f3ff290 */ /* 0x000fe4000fffe03f */
[----:B------:R-:W-:-:S05]  /*9960*/  @P0 BRA `(.L_x_2084) ;  /* 0xffff88a000000947 */ /* 0x000fca000383ffff */
.L_x_2038:
[----:B-1----:R-:W-:Y:S01]  /*9970*/  BAR.SYNC.DEFER_BLOCKING 0x0 ;  /* 0x0000000000007b1d */ /* 0x002fe20000010000 */
[----:B------:R-:W-:Y:S02]  /*9980*/  ISETP.NE.AND P0, PT, RZ, c[0x0][0x230], PT ;  /* 0x00008c00ff007a0c */ /* 0x000fe40003f05270 */
[----:B------:R-:W-:-:S03]  /*9990*/  SHF.L.U32 R154, R146, 0x1, RZ ;  /* 0x00000001929a7819 */ /* 0x000fc600000006ff */
[----:B------:R-:W-:Y:S01]  /*99a0*/  UMOV UR8, 0x5 ;  /* 0x0000000500087882 */ /* 0x000fe20000000000 */
[----:B------:R-:W-:Y:S01]  /*99b0*/  BSSY B2, `(.L_x_2085) ;  /* 0x0000373000027945 */ /* 0x000fe20003800000 */
[----:B------:R-:W-:Y:S02]  /*99c0*/  ULDC.64 UR4, c[0x0][0x190] ;  /* 0x0000640000047ab9 */ /* 0x000fe40000000a00 */
[----:B------:R-:W-:Y:S02]  /*99d0*/  USHF.L.U64.HI UR5, UR4, UR8, UR5 ;  /* 0x0000000804057299 */ /* 0x000fe40008010205 */
[----:B------:R-:W-:Y:S02]  /*99e0*/  USHF.L.U32 UR4, UR4, 0x5, URZ ;  /* 0x0000000504047899 */ /* 0x000fe4000800063f */
[----:B------:R-:W-:Y:S05]  /*99f0*/  @!P0 BRA `(.L_x_2086) ;  /* 0x000035b000008947 */ /* 0x000fea0003800000 */
[----:B------:R-:W-:Y:S01]  /*9a00*/  ISETP.NE.U32.AND P0, PT, RZ, c[0x0][0x250], PT ;  /* 0x00009400ff007a0c */ /* 0x000fe20003f05070 */
[----:B------:R-:W-:-:S03]  /*9a10*/  IMAD.MOV.U32 R0, RZ, RZ, RZ ;  /* 0x000000ffff007224 */ /* 0x000fc600078e00ff */
[----:B------:R-:W-:-:S13]  /*9a20*/  ISETP.NE.AND.EX P0, PT, RZ, c[0x0][0x254], PT, P0 ;  /* 0x00009500ff007a0c */ /* 0x000fda0003f05300 */
[----:B------:R-:W3:Y:S01]  /*9a30*/  @P0 LDG.E R0, [R158.64] ;  /* 0x000000069e000981 */ /* 0x000ee2000c1e1900 */
[----:B----4-:R-:W-:Y:S01]  /*9a40*/  LEA R28, P1, R156, c[0x0][0x160], 0x1 ;  /* 0x000058009c1c7a11 */ /* 0x010fe200078208ff */
[----:B------:R-:W-:-:S03]  /*9a50*/  IMAD.IADD R3, R150, 0x1, -R67 ;  /* 0x0000000196037824 */ /* 0x000fc600078e0a43 */
[----:B------:R-:W-:Y:S02]  /*9a60*/  LEA.HI.X R29, R156, c[0x0][0x164], R75, 0x1, P1 ;  /* 0x000059009c1d7a11 */ /* 0x000fe400008f0c4b */
[----:B------:R-:W-:-:S04]  /*9a70*/  ISETP.GE.AND P1, PT, R148, R3, PT ;  /* 0x000000039400720c */ /* 0x000fc80003f26270 */
[----:B------:R-:W-:Y:S02]  /*9a80*/  ISETP.GT.AND P1, PT, R64, -0x4, !P1 ;  /* 0xfffffffc4000780c */ /* 0x000fe40004f24270 */
[----:B---3--:R-:W-:Y:S02]  /*9a90*/  IADD3 R2, R0, R76, R67 ;  /* 0x0000004c00027210 */ /* 0x008fe40007ffe043 */
[----:B------:R-:W-:Y:S01]  /*9aa0*/  IADD3 R0, P0, R156, UR4, RZ ;  /* 0x000000049c007c10 */ /* 0x000fe2000ff1e0ff */
[----:B------:R-:W-:Y:S02]  /*9ab0*/  ULDC.U8 UR4, c[0x0][0x313] ;  /* 0x0000c4c000047ab9 */ /* 0x000fe40000000000 */
[----:B------:R-:W-:Y:S01]  /*9ac0*/  IMAD R2, R79, R2, RZ ;  /* 0x000000024f027224 */ /* 0x000fe200078e02ff */
[----:B------:R-:W-:Y:S02]  /*9ad0*/  IADD3.X R75, R75, UR5, RZ, P0, !PT ;  /* 0x000000054b4b7c10 */ /* 0x000fe400087fe4ff */
[----:B------:R-:W-:-:S02]  /*9ae0*/  ISETP.NE.AND P0, PT, RZ, UR4, PT ;  /* 0x00000004ff007c0c */ /* 0x000fc4000bf05270 */
[-C--:B------:R-:W-:Y:S02]  /*9af0*/  IADD3 R21, P5, R81, R2.reuse, RZ ;  /* 0x0000000251157210 */ /* 0x080fe40007fbe0ff */
[----:B------:R-:W-:Y:S02]  /*9b00*/  IADD3 R17, P4, R80, R2, RZ ;  /* 0x0000000250117210 */ /* 0x000fe40007f9e0ff */
[----:B------:R-:W-:Y:S02]  /*9b10*/  SHF.R.S32.HI R2, RZ, 0x1f, R2 ;  /* 0x0000001fff027819 */ /* 0x000fe40000011402 */
[----:B------:R-:W-:-:S03]  /*9b20*/  LEA R26, P3, R0, c[0x0][0x160], 0x1 ;  /* 0x00005800001a7a11 */ /* 0x000fc600078608ff */
[--C-:B------:R-:W-:Y:S01]  /*9b30*/  IMAD.X R78, R78, 0x1, R2.reuse, P5 ;  /* 0x000000014e4e7824 */ /* 0x100fe200028e0602 */
[----:B------:R-:W-:Y:S01]  /*9b40*/  LEA.HI.X R27, R0, c[0x0][0x164], R75, 0x1, P3 ;  /* 0x00005900001b7a11 */ /* 0x000fe200018f0c4b */
[----:B------:R-:W-:Y:S01]  /*9b50*/  IMAD.X R25, R77, 0x1, R2, P4 ;  /* 0x000000014d197824 */ /* 0x000fe200020e0602 */
[----:B------:R-:W-:Y:S05]  /*9b60*/  @!P0 BRA `(.L_x_2087) ;  /* 0x0000122000008947 */ /* 0x000fea0003800000 */
[----:B------:R-:W-:Y:S01]  /*9b70*/  BSSY B1, `(.L_x_2088) ;  /* 0x000008e000017945 */ /* 0x000fe20003800000 */
[----:B------:R-:W-:Y:S05]  /*9b80*/  @!P1 BRA `(.L_x_2089) ;  /* 0x000008c000009947 */ /* 0x000fea0003800000 */
[----:B------:R1:W5:Y:S01]  /*9b90*/  LDG.E.128 R8, [R28.64] ;  /* 0x000000061c087981 */ /* 0x000362000c1e1d00 */
[----:B------:R-:W-:Y:S01]  /*9ba0*/  ISETP.GE.AND P3, PT, R18, c[0x0][0x230], PT ;  /* 0x00008c0012007a0c */ /* 0x000fe20003f66270 */
[C---:B------:R-:W-:Y:S01]  /*9bb0*/  IMAD.SHL.U32 R22, R21.reuse, 0x2, RZ ;  /* 0x0000000215167824 */ /* 0x040fe200078e00ff */
[----:B------:R-:W-:Y:S01]  /*9bc0*/  SHF.L.U64.HI R0, R21, 0x1, R78 ;  /* 0x0000000115007819 */ /* 0x000fe2000001024e */
[----:B------:R-:W-:Y:S03]  /*9bd0*/  BSSY B0, `(.L_x_2090) ;  /* 0x000002c000007945 */ /* 0x000fe60003800000 */
[----:B------:R-:W-:-:S02]  /*9be0*/  IADD3 R16, P1, R22, c[0x0][0x2a8], RZ ;  /* 0x0000aa0016107a10 */ /* 0x000fc40007f3e0ff */
[----:B------:R-:W-:Y:S02]  /*9bf0*/  IADD3 R22, P0, R22, c[0x0][0x2b0], RZ ;  /* 0x0000ac0016167a10 */ /* 0x000fe40007f1e0ff */
[C---:B------:R-:W-:Y:S02]  /*9c00*/  IADD3.X R17, R0.reuse, c[0x0][0x2ac], RZ, P1, !PT ;  /* 0x0000ab0000117a10 */ /* 0x040fe40000ffe4ff */
[----:B------:R-:W-:Y:S01]  /*9c10*/  IADD3.X R23, R0, c[0x0][0x2b4], RZ, P0, !PT ;  /* 0x0000ad0000177a10 */ /* 0x000fe200007fe4ff */
[----:B------:R-:W-:Y:S05]  /*9c20*/  @P3 BRA `(.L_x_2091) ;  /* 0x0000026000003947 */ /* 0x000fea0003800000 */
[----:B------:R-:W3:Y:S04]  /*9c30*/  LDG.E.64 R4, [R22.64] ;  /* 0x0000000616047981 */ /* 0x000ee8000c1e1b00 */
[----:B------:R-:W4:Y:S01]  /*9c40*/  LDG.E.64 R6, [R16.64] ;  /* 0x0000000610067981 */ /* 0x000f22000c1e1b00 */
[C---:B-----5:R-:W-:Y:S01]  /*9c50*/  SHF.L.U32 R2, R9.reuse, 0x10, RZ ;  /* 0x0000001009027819 */ /* 0x060fe200000006ff */
[----:B------:R-:W-:Y:S01]  /*9c60*/  IMAD.U32 R13, R10, 0x10000, RZ ;  /* 0x000100000a0d7824 */ /* 0x000fe200078e00ff */
[----:B------:R-:W-:-:S02]  /*9c70*/  LOP3.LUT R0, R9, 0xffff0000, RZ, 0xc0, !PT ;  /* 0xffff000009007812 */ /* 0x000fc400078ec0ff */
[C---:B------:R-:W-:Y:S02]  /*9c80*/  SHF.L.U32 R9, R8.reuse, 0x10, RZ ;  /* 0x0000001008097819 */ /* 0x040fe400000006ff */
[----:B------:R-:W-:Y:S02]  /*9c90*/  LOP3.LUT R14, R8, 0xffff0000, RZ, 0xc0, !PT ;  /* 0xffff0000080e7812 */ /* 0x000fe400078ec0ff */
[C---:B------:R-:W-:Y:S02]  /*9ca0*/  SHF.L.U32 R12, R11.reuse, 0x10, RZ ;  /* 0x000000100b0c7819 */ /* 0x040fe400000006ff */
[----:B------:R-:W-:Y:S02]  /*9cb0*/  LOP3.LUT R8, R11, 0xffff0000, RZ, 0xc0, !PT ;  /* 0xffff00000b087812 */ /* 0x000fe400078ec0ff */
[----:B------:R-:W-:Y:S02]  /*9cc0*/  LOP3.LUT R10, R10, 0xffff0000, RZ, 0xc0, !PT ;  /* 0xffff00000a0a7812 */ /* 0x000fe400078ec0ff */
[----:B---3--:R-:W-:-:S02]  /*9cd0*/  LOP3.LUT R11, R4, 0xffff0000, RZ, 0xc0, !PT ;  /* 0xffff0000040b7812 */ /* 0x008fc400078ec0ff */
[C---:B------:R-:W-:Y:S01]  /*9ce0*/  LOP3.LUT R25, R5.reuse, 0xffff0000, RZ, 0xc0, !PT ;  /* 0xffff000005197812 */ /* 0x040fe200078ec0ff */
[----:B------:R-:W-:Y:S01]  /*9cf0*/  IMAD.U32 R5, R5, 0x10000, RZ ;  /* 0x0001000005057824 */ /* 0x000fe200078e00ff */
[----:B----4-:R-:W-:Y:S01]  /*9d00*/  LOP3.LUT R33, R6, 0xffff0000, RZ, 0xc0, !PT ;  /* 0xffff000006217812 */ /* 0x010fe200078ec0ff */
[-C--:B------:R-:W-:Y:S01]  /*9d10*/  FMUL.FTZ R15, R0, R11.reuse ;  /* 0x0000000b000f7220 */ /* 0x080fe20000410000 */
[C---:B------:R-:W-:Y:S01]  /*9d20*/  LOP3.LUT R31, R7.reuse, 0xffff0000, RZ, 0xc0, !PT ;  /* 0xffff0000071f7812 */ /* 0x040fe200078ec0ff */
[----:B------:R-:W-:Y:S01]  /*9d30*/  FMUL.FTZ R20, R2, R11 ;  /* 0x0000000b02147220 */ /* 0x000fe20000410000 */
[----:B------:R-:W-:Y:S01]  /*9d40*/  SHF.L.U32 R4, R4, 0x10, RZ ;  /* 0x0000001004047819 */ /* 0x000fe200000006ff */
[-C--:B------:R-:W-:Y:S01]  /*9d50*/  FMUL.FTZ R11, R8, R25.reuse ;  /* 0x00000019080b7220 */ /* 0x080fe20000410000 */
[----:B------:R-:W-:Y:S01]  /*9d60*/  SHF.L.U32 R6, R6, 0x10, RZ ;  /* 0x0000001006067819 */ /* 0x000fe200000006ff */
[----:B------:R-:W-:Y:S01]  /*9d70*/  FMUL.FTZ R25, R12, R25 ;  /* 0x000000190c197220 */ /* 0x000fe20000410000 */
[----:B------:R-:W-:Y:S01]  /*9d80*/  SHF.L.U32 R7, R7, 0x10, RZ ;  /* 0x0000001007077819 */ /* 0x000fe200000006ff */
[----:B------:R-:W-:-:S02]  /*9d90*/  FFMA.FTZ R15, R2, R33, -R15 ;  /* 0x00000021020f7223 */ /* 0x000fc4000001080f */
[----:B------:R-:W-:Y:S02]  /*9da0*/  FFMA.FTZ R20, R0, R33, R20 ;  /* 0x0000002100147223 */ /* 0x000fe40000010014 */
[----:B------:R-:W-:Y:S02]  /*9db0*/  FFMA.FTZ R8, R8, R31, R25 ;  /* 0x0000001f08087223 */ /* 0x000fe40000010019 */
[-C--:B------:R-:W-:Y:S02]  /*9dc0*/  FMUL.FTZ R2, R10, R5.reuse ;  /* 0x000000050a027220 */ /* 0x080fe40000410000 */
[-C--:B------:R-:W-:Y:S02]  /*9dd0*/  FMUL.FTZ R0, R14, R4.reuse ;  /* 0x000000040e007220 */ /* 0x080fe40000410000 */
[----:B------:R-:W-:Y:S02]  /*9de0*/  FMUL.FTZ R25, R9, R4 ;  /* 0x0000000409197220 */ /* 0x000fe40000410000 */
[----:B------:R-:W-:-:S02]  /*9df0*/  FMUL.FTZ R5, R13, R5 ;  /* 0x000000050d057220 */ /* 0x000fc40000410000 */
[----:B------:R-:W-:Y:S02]  /*9e00*/  FFMA.FTZ R11, R12, R31, -R11 ;  /* 0x0000001f0c0b7223 */ /* 0x000fe4000001080b */
[-C--:B------:R-:W-:Y:S01]  /*9e10*/  FFMA.FTZ R0, R9, R6.reuse, -R0 ;  /* 0x0000000609007223 */ /* 0x080fe20000010800 */
[----:B------:R-:W-:Y:S01]  /*9e20*/  F2FP.BF16.PACK_AB R9, R20, R15 ;  /* 0x0000000f1409723e */ /* 0x000fe200000010ff */
[----:B------:R-:W-:Y:S01]  /*9e30*/  FFMA.FTZ R25, R14, R6, R25 ;  /* 0x000000060e197223 */ /* 0x000fe20000010019 */
[----:B------:R-:W-:Y:S01]  /*9e40*/  F2FP.BF16.PACK_AB R11, R8, R11 ;  /* 0x0000000b080b723e */ /* 0x000fe200000010ff */
[-C--:B------:R-:W-:Y:S02]  /*9e50*/  FFMA.FTZ R2, R13, R7.reuse, -R2 ;  /* 0x000000070d027223 */ /* 0x080fe40000010802 */
[----:B------:R-:W-:Y:S01]  /*9e60*/  FFMA.FTZ R5, R10, R7, R5 ;  /* 0x000000070a057223 */ /* 0x000fe20000010005 */
[----:B------:R-:W-:-:S04]  /*9e70*/  F2FP.BF16.PACK_AB R8, R25, R0 ;  /* 0x000000001908723e */ /* 0x000fc800000010ff */
[----:B------:R-:W-:Y:S02]  /*9e80*/  F2FP.BF16.PACK_AB R10, R5, R2 ;  /* 0x00000002050a723e */ /* 0x000fe400000010ff */
.L_x_2091:
[----:B------:R-:W-:Y:S05]  /*9e90*/  BSYNC B0 ;  /* 0x0000000000007941 */ /* 0x000fea0003800000 */
.L_x_2090:
[----:B------:R3:W5:Y:S01]  /*9ea0*/  LDG.E.128 R12, [R28.64+0x40] ;  /* 0x000040061c0c7981 */ /* 0x000762000c1e1d00 */
[----:B------:R-:W-:Y:S01]  /*9eb0*/  IADD3 R0, R18, 0x20, RZ ;  /* 0x0000002012007810 */ /* 0x000fe20007ffe0ff */
[----:B------:R-:W-:Y:S02]  /*9ec0*/  BSSY B0, `(.L_x_2092) ;  /* 0x000002a000007945 */ /* 0x000fe40003800000 */
[----:B-----5:R3:W-:Y:S01]  /*9ed0*/  STS.128 [R154], R8 ;  /* 0x000000089a007388 */ /* 0x0207e20000000c00 */
[----:B------:R-:W-:-:S13]  /*9ee0*/  ISETP.GE.AND P0, PT, R0, c[0x0][0x230], PT ;  /* 0x00008c0000007a0c */ /* 0x000fda0003f06270 */
[----:B------:R-:W-:Y:S05]  /*9ef0*/  @P0 BRA `(.L_x_2093) ;  /* 0x0000026000000947 */ /* 0x000fea0003800000 */
[----:B------:R-:W4:Y:S04]  /*9f00*/  LDG.E.64 R4, [R22.64+0x20] ;  /* 0x0000200616047981 */ /* 0x000f28000c1e1b00 */
[----:B------:R-:W5:Y:S01]  /*9f10*/  LDG.E.64 R6, [R16.64+0x20] ;  /* 0x0000200610067981 */ /* 0x000f62000c1e1b00 */
[C---:B------:R-:W-:Y:S02]  /*9f20*/  SHF.L.U32 R2, R13.reuse, 0x10, RZ ;  /* 0x000000100d027819 */ /* 0x040fe400000006ff */
[----:B------:R-:W-:Y:S02]  /*9f30*/  LOP3.LUT R0, R13, 0xffff0000, RZ, 0xc0, !PT ;  /* 0xffff00000d007812 */ /* 0x000fe400078ec0ff */
[C---:B---3--:R-:W-:Y:S02]  /*9f40*/  SHF.L.U32 R8, R12.reuse, 0x10, RZ ;  /* 0x000000100c087819 */ /* 0x048fe400000006ff */
[----:B------:R-:W-:Y:S01]  /*9f50*/  LOP3.LUT R13, R12, 0xffff0000, RZ, 0xc0, !PT ;  /* 0xffff00000c0d7812 */ /* 0x000fe200078ec0ff */
[C---:B------:R-:W-:Y:S01]  /*9f60*/  IMAD.U32 R12, R14.reuse, 0x10000, RZ ;  /* 0x000100000e0c7824 */ /* 0x040fe200078e00ff */
[----:B------:R-:W-:-:S02]  /*9f70*/  LOP3.LUT R24, R14, 0xffff0000, RZ, 0xc0, !PT ;  /* 0xffff00000e187812 */ /* 0x000fc400078ec0ff */
[C---:B------:R-:W-:Y:S02]  /*9f80*/  LOP3.LUT R10, R15.reuse, 0xffff0000, RZ, 0xc0, !PT ;  /* 0xffff00000f0a7812 */ /* 0x040fe400078ec0ff */
[----:B------:R-:W-:Y:S02]  /*9f90*/  SHF.L.U32 R11, R15, 0x10, RZ ;  /* 0x000000100f0b7819 */ /* 0x000fe400000006ff */
[----:B----4-:R-:W-:Y:S02]  /*9fa0*/  LOP3.LUT R9, R4, 0xffff0000, RZ, 0xc0, !PT ;  /* 0xffff000004097812 */ /* 0x010fe400078ec0ff */
[C---:B------:R-:W-:Y:S01]  /*9fb0*/  LOP3.LUT R14, R5.reuse, 0xffff0000, RZ, 0xc0, !PT ;  /* 0xffff0000050e7812 */ /* 0x040fe200078ec0ff */
[----:B------:R-:W-:Y:S01]  /*9fc0*/  IMAD.U32 R5, R5, 0x10000, RZ ;  /* 0x0001000005057824 */ /* 0x000fe200078e00ff */
[----:B-----5:R-:W-:Y:S01]  /*9fd0*/  LOP3.LUT R20, R7, 0xffff0000, RZ, 0xc0, !PT ;  /* 0xffff000007147812 */ /* 0x020fe200078ec0ff */
[-C--:B------:R-:W-:Y:S01]  /*9fe0*/  FMUL.FTZ R15, R0, R9.reuse ;  /* 0x00000009000f7220 */ /* 0x080fe20000410000 */
[----:B------:R-:W-:Y:S01]  /*9ff0*/  LOP3.LUT R25, R6, 0xffff0000, RZ, 0xc0, !PT ;  /* 0xffff000006197812 */ /* 0x000fe200078ec0ff */
[----:B------:R-:W-:Y:S01]  /*a000*/  FMUL.FTZ R30, R2, R9 ;  /* 0x00000009021e7220 */ /* 0x000fe20000410000 */
[----:B------:R-:W-:Y:S01]  /*a010*/  SHF.L.U32 R4, R4, 0x10, RZ ;  /* 0x0000001004047819 */ /* 0x000fe200000006ff */
[-C--:B------:R-:W-:Y:S01]  /*a020*/  FMUL.FTZ R9, R10, R14.reuse ;  /* 0x0000000e0a097220 */ /* 0x080fe20000410000 */
[----:B------:R-:W-:Y:S01]  /*a030*/  SHF.L.U32 R6, R6, 0x10, RZ ;  /* 0x0000001006067819 */ /* 0x000fe200000006ff */
[----:B------:R-:W-:-:S02]  /*a040*/  FMUL.FTZ R31, R11, R14 ;  /* 0x0000000e0b1f7220 */ /* 0x000fc40000410000 */
[----:B------:R-:W-:Y:S01]  /*a050*/  FFMA.FTZ R9, R11, R20, -R9 ;  /* 0x000000140b097223 */ /* 0x000fe20000010809 */
[----:B------:R-:W-:Y:S01]  /*a060*/  SHF.L.U32 R11, R7, 0x10, RZ ;  /* 0x00000010070b7819 */ /* 0x000fe200000006ff */
[----:B------:R-:W-:Y:S02]  /*a070*/  FFMA.FTZ R30, R0, R25, R30 ;  /* 0x00000019001e7223 */ /* 0x000fe4000001001e */
[-C--:B------:R-:W-:Y:S02]  /*a080*/  FMUL.FTZ R7, R13, R4.reuse ;  /* 0x000000040d077220 */ /* 0x080fe40000410000 */
[-C--:B------:R-:W-:Y:S02]  /*a090*/  FMUL.FTZ R0, R24, R5.reuse ;  /* 0x0000000518007220 */ /* 0x080fe40000410000 */
[----:B------:R-:W-:Y:S02]  /*a0a0*/  FMUL.FTZ R4, R8, R4 ;  /* 0x0000000408047220 */ /* 0x000fe40000410000 */
[----:B------:R-:W-:-:S02]  /*a0b0*/  FMUL.FTZ R5, R12, R5 ;  /* 0x000000050c057220 */ /* 0x000fc40000410000 */
[----:B------:R-:W-:Y:S02]  /*a0c0*/  FFMA.FTZ R15, R2, R25, -R15 ;  /* 0x00000019020f7223 */ /* 0x000fe4000001080f */
[----:B------:R-:W-:Y:S02]  /*a0d0*/  FFMA.FTZ R10, R10, R20, R31 ;  /* 0x000000140a0a7223 */ /* 0x000fe4000001001f */
[-C--:B------:R-:W-:Y:S02]  /*a0e0*/  FFMA.FTZ R7, R8, R6.reuse, -R7 ;  /* 0x0000000608077223 */ /* 0x080fe40000010807 */
[----:B------:R-:W-:Y:S01]  /*a0f0*/  FFMA.FTZ R4, R13, R6, R4 ;  /* 0x000000060d047223 */ /* 0x000fe20000010004 */
[----:B------:R-:W-:Y:S01]  /*a100*/  F2FP.BF16.PACK_AB R13, R30, R15 ;  /* 0x0000000f1e0d723e */ /* 0x000fe200000010ff */
[----:B------:R-:W-:Y:S01]  /*a110*/  FFMA.FTZ R0, R12, R11, -R0 ;  /* 0x0000000b0c007223 */ /* 0x000fe20000010800 */
[----:B------:R-:W-:Y:S01]  /*a120*/  F2FP.BF16.PACK_AB R15, R10, R9 ;  /* 0x000000090a0f723e */ /* 0x000fe200000010ff */
[----:B------:R-:W-:Y:S01]  /*a130*/  FFMA.FTZ R5, R24, R11, R5 ;  /* 0x0000000b18057223 */ /* 0x000fe20000010005 */
[----:B------:R-:W-:-:S04]  /*a140*/  F2FP.BF16.PACK_AB R12, R4, R7 ;  /* 0x00000007040c723e */ /* 0x000fc800000010ff */
[----:B------:R-:W-:Y:S02]  /*a150*/  F2FP.BF16.PACK_AB R14, R5, R0 ;  /* 0x00000000050e723e */ /* 0x000fe400000010ff */
.L_x_2093:
[----:B------:R-:W-:Y:S05]  /*a160*/  BSYNC B0 ;  /* 0x0000000000007941 */ /* 0x000fea0003800000 */
.L_x_2092:
[----:B---3--:R3:W5:Y:S01]  /*a170*/  LDG.E.128 R8, [R28.64+0x80] ;  /* 0x000080061c087981 */ /* 0x008762000c1e1d00 */
[----:B------:R-:W-:Y:S01]  /*a180*/  IADD3 R0, R18, 0x40, RZ ;  /* 0x0000004012007810 */ /* 0x000fe20007ffe0ff */
[----:B------:R-:W-:Y:S02]  /*a190*/  BSSY B0, `(.L_x_2094) ;  /* 0x000002a000007945 */ /* 0x000fe40003800000 */
[----:B------:R3:W-:Y:S01]  /*a1a0*/  STS.128 [R154+0x1000], R12 ;  /* 0x0010000c9a007388 */ /* 0x0007e20000000c00 */
[----:B------:R-:W-:-:S13]  /*a1b0*/  ISETP.GE.AND P0, PT, R0, c[0x0][0x230], PT ;  /* 0x00008c0000007a0c */ /* 0x000fda0003f06270 */
[----:B------:R-:W-:Y:S05]  /*a1c0*/  @P0 BRA `(.L_x_2095) ;  /* 0x0000026000000947 */ /* 0x000fea0003800000 */
[----:B------:R-:W4:Y:S04]  /*a1d0*/  LDG.E.64 R4, [R22.64+0x40] ;  /* 0x0000400616047981 */ /* 0x000f28000c1e1b00 */
[----:B--2---:R-:W2:Y:S01]  /*a1e0*/  LDG.E.64 R6, [R16.64+0x40] ;  /* 0x0000400610067981 */ /* 0x004ea2000c1e1b00 */
[C---:B-----5:R-:W-:Y:S01]  /*a1f0*/  SHF.L.U32 R2, R9.reuse, 0x10, RZ ;  /* 0x0000001009027819 */ /* 0x060fe200000006ff */
[----:B---3--:R-:W-:Y:S01]  /*a200*/  IMAD.U32 R13, R10, 0x10000, RZ ;  /* 0x000100000a0d7824 */ /* 0x008fe200078e00ff */
[----:B------:R-:W-:Y:S02]  /*a210*/  LOP3.LUT R0, R9, 0xffff0000, RZ, 0xc0, !PT ;  /* 0xffff000009007812 */ /* 0x000fe400078ec0ff */
[C---:B------:R-:W-:Y:S02]  /*a220*/  SHF.L.U32 R9, R8.reuse, 0x10, RZ ;  /* 0x0000001008097819 */ /* 0x040fe400000006ff */
[----:B------:R-:W-:-:S02]  /*a230*/  LOP3.LUT R14, R8, 0xffff0000, RZ, 0xc0, !PT ;  /* 0xffff0000080e7812 */ /* 0x000fc400078ec0ff */
[C---:B------:R-:W-:Y:S02]  /*a240*/  SHF.L.U32 R12, R11.reuse, 0x10, RZ ;  /* 0x000000100b0c7819 */ /* 0x040fe400000006ff */
[----:B------:R-:W-:Y:S02]  /*a250*/  LOP3.LUT R8, R11, 0xffff0000, RZ, 0xc0, !PT ;  /* 0xffff00000b087812 */ /* 0x000fe400078ec0ff */
[----:B------:R-:W-:Y:S02]  /*a260*/  LOP3.LUT R10, R10, 0xffff0000, RZ, 0xc0, !PT ;  /* 0xffff00000a0a7812 */ /* 0x000fe400078ec0ff */
[----:B----4-:R-:W-:Y:S02]  /*a270*/  LOP3.LUT R11, R4, 0xffff0000, RZ, 0xc0, !PT ;  /* 0xffff0000040b7812 */ /* 0x010fe400078ec0ff */
[C---:B------:R-:W-:Y:S01]  /*a280*/  LOP3.LUT R23, R5.reuse, 0xffff0000, RZ, 0xc0, !PT ;  /* 0xffff000005177812 */ /* 0x040fe200078ec0ff */
[----:B------:R-:W-:Y:S01]  /*a290*/  IMAD.U32 R5, R5, 0x10000, RZ ;  /* 0x0001000005057824 */ /* 0x000fe200078e00ff */
[----:B--2---:R-:W-:Y:S01]  /*a2a0*/  LOP3.LUT R25, R6, 0xffff0000, RZ, 0xc0, !PT ;  /* 0xffff000006197812 */ /* 0x004fe200078ec0ff */
        /* <DEDUP_REMOVED lines=10> */
[-C--:B------:R-:W-:Y:S02]  /*a350*/  FFMA.FTZ R11, R12, R17.reuse, -R11 ;  /* 0x000000110c0b7223 */ /* 0x080fe4000001080b */
[----:B------:R-:W-:Y:S02]  /*a360*/  FFMA.FTZ R8, R8, R17, R23 ;  /* 0x0000001108087223 */ /* 0x000fe40000010017 */
[----:B------:R-:W-:Y:S02]  /*a370*/  FMUL.FTZ R2, R10, R5 ;  /* 0x000000050a027220 */ /* 0x000fe40000410000 */
[-C--:B------:R-:W-:Y:S01]  /*a380*/  FMUL.FTZ R0, R14, R4.reuse ;  /* 0x000000040e007220 */ /* 0x080fe20000410000 */
[----:B------:R-:W-:Y:S01]  /*a390*/  F2FP.BF16.PACK_AB R11, R8, R11 ;  /* 0x0000000b080b723e */ /* 0x000fe200000010ff */
[----:B------:R-:W-:-:S02]  /*a3a0*/  FMUL.FTZ R17, R9, R4 ;  /* 0x0000000409117220 */ /* 0x000fc40000410000 */
[----:B------:R-:W-:Y:S02]  /*a3b0*/  FMUL.FTZ R5, R13, R5 ;  /* 0x000000050d057220 */ /* 0x000fe40000410000 */
[-C--:B------:R-:W-:Y:S01]  /*a3c0*/  FFMA.FTZ R0, R9, R6.reuse, -R0 ;  /* 0x0000000609007223 */ /* 0x080fe20000010800 */
[----:B------:R-:W-:Y:S01]  /*a3d0*/  F2FP.BF16.PACK_AB R9, R16, R15 ;  /* 0x0000000f1009723e */ /* 0x000fe200000010ff */
[----:B------:R-:W-:Y:S02]  /*a3e0*/  FFMA.FTZ R17, R14, R6, R17 ;  /* 0x000000060e117223 */ /* 0x000fe40000010011 */
[-C--:B------:R-:W-:Y:S02]  /*a3f0*/  FFMA.FTZ R2, R13, R7.reuse, -R2 ;  /* 0x000000070d027223 */ /* 0x080fe40000010802 */
[----:B------:R-:W-:Y:S01]  /*a400*/  FFMA.FTZ R5, R10, R7, R5 ;  /* 0x000000070a057223 */ /* 0x000fe20000010005 */
[----:B------:R-:W-:-:S04]  /*a410*/  F2FP.BF16.PACK_AB R8, R17, R0 ;  /* 0x000000001108723e */ /* 0x000fc800000010ff */
[----:B------:R-:W-:Y:S02]  /*a420*/  F2FP.BF16.PACK_AB R10, R5, R2 ;  /* 0x00000002050a723e */ /* 0x000fe400000010ff */
.L_x_2095:
[----:B------:R-:W-:Y:S05]  /*a430*/  BSYNC B0 ;  /* 0x0000000000007941 */ /* 0x000fea0003800000 */
.L_x_2094:
[----:B-----5:R4:W-:Y:S02]  /*a440*/  STS.128 [R154+0x2000], R8 ;  /* 0x002000089a007388 */ /* 0x0209e40000000c00 */
.L_x_2089:
[----:B------:R-:W-:Y:S05]  /*a450*/  BSYNC B1 ;  /* 0x0000000000017941 */ /* 0x000fea0003800000 */
.L_x_2088:
[----:B------:R-:W-:-:S04]  /*a460*/  IADD3 R16, R148, 0x20, RZ ;  /* 0x0000002094107810 */ /* 0x000fc80007ffe0ff */
[----:B------:R-:W-:-:S04]  /*a470*/  ISETP.GE.AND P0, PT, R16, R3, PT ;  /* 0x000000031000720c */ /* 0x000fc80003f06270 */
[----:B------:R-:W-:-:S13]  /*a480*/  ISETP.LT.OR P0, PT, R64, -0x83, P0 ;  /* 0xffffff7d4000780c */ /* 0x000fda0000701670 */
[----:B------:R-:W-:Y:S05]  /*a490*/  @P0 BRA `(.L_x_2096) ;  /* 0x00002c4000000947 */ /* 0x000fea0003800000 */
[----:B----4-:R4:W5:Y:S01]  /*a4a0*/  LDG.E.128 R8, [R26.64] ;  /* 0x000000061a087981 */ /* 0x010962000c1e1d00 */
[C---:B------:R-:W-:Y:S01]  /*a4b0*/  IADD3 R0, P0, R82.reuse, R21, RZ ;  /* 0x0000001552007210 */ /* 0x040fe20007f1e0ff */
[----:B------:R-:W-:Y:S03]  /*a4c0*/  BSSY B0, `(.L_x_2097) ;  /* 0x0000030000007945 */ /* 0x000fe60003800000 */
[----:B------:R-:W-:Y:S01]  /*a4d0*/  LEA.HI.X.SX32 R3, R82, R78, 0x1, P0 ;  /* 0x0000004e52037211 */ /* 0x000fe200000f0eff */
[----:B------:R-:W-:Y:S01]  /*a4e0*/  IMAD.SHL.U32 R20, R0, 0x2, RZ ;  /* 0x0000000200147824 */ /* 0x000fe200078e00ff */
[----:B------:R-:W-:Y:S02]  /*a4f0*/  ISETP.GE.AND P0, PT, R18, c[0x0][0x230], PT ;  /* 0x00008c0012007a0c */ /* 0x000fe40003f06270 */
[----:B------:R-:W-:Y:S02]  /*a500*/  SHF.L.U64.HI R0, R0, 0x1, R3 ;  /* 0x0000000100007819 */ /* 0x000fe40000010203 */
[----:B------:R-:W-:-:S02]  /*a510*/  IADD3 R6, P3, R20, c[0x0][0x2a8], RZ ;  /* 0x0000aa0014067a10 */ /* 0x000fc40007f7e0ff */
[----:B------:R-:W-:Y:S02]  /*a520*/  IADD3 R20, P1, R20, c[0x0][0x2b0], RZ ;  /* 0x0000ac0014147a10 */ /* 0x000fe40007f3e0ff */
[C---:B------:R-:W-:Y:S02]  /*a530*/  IADD3.X R7, R0.reuse, c[0x0][0x2ac], RZ, P3, !PT ;  /* 0x0000ab0000077a10 */ /* 0x040fe40001ffe4ff */
[----:B------:R-:W-:-:S03]  /*a540*/  IADD3.X R21, R0, c[0x0][0x2b4], RZ, P1, !PT ;  /* 0x0000ad0000157a10 */ /* 0x000fc60000ffe4ff */
[----:B------:R-:W-:Y:S05]  /*a550*/  @P0 BRA `(.L_x_2098) ;  /* 0x0000026000000947 */ /* 0x000fea0003800000 */
[----:B--2---:R-:W2:Y:S04]  /*a560*/  LDG.E.64 R2, [R20.64] ;  /* 0x0000000614027981 */ /* 0x004ea8000c1e1b00 */
[----:B---3--:R-:W3:Y:S01]  /*a570*/  LDG.E.64 R4, [R6.64] ;  /* 0x0000000606047981 */ /* 0x008ee2000c1e1b00 */
[C---:B-----5:R-:W-:Y:S01]  /*a580*/  SHF.L.U32 R12, R9.reuse, 0x10, RZ ;  /* 0x00000010090c7819 */ /* 0x060fe200000006ff */
[----:B------:R-:W-:Y:S01]  /*a590*/  IMAD.U32 R14, R10, 0x10000, RZ ;  /* 0x000100000a0e7824 */ /* 0x000fe200078e00ff */
[----:B------:R-:W-:Y:S02]  /*a5a0*/  LOP3.LUT R0, R9, 0xffff0000, RZ, 0xc0, !PT ;  /* 0xffff000009007812 */ /* 0x000fe400078ec0ff */
[C---:B------:R-:W-:Y:S02]  /*a5b0*/  SHF.L.U32 R9, R8.reuse, 0x10, RZ ;  /* 0x0000001008097819 */ /* 0x040fe400000006ff */
[----:B------:R-:W-:-:S02]  /*a5c0*/  LOP3.LUT R15, R8, 0xffff0000, RZ, 0xc0, !PT ;  /* 0xffff0000080f7812 */ /* 0x000fc400078ec0ff */
[C---:B------:R-:W-:Y:S02]  /*a5d0*/  SHF.L.U32 R13, R11.reuse, 0x10, RZ ;  /* 0x000000100b0d7819 */ /* 0x040fe400000006ff */
[----:B------:R-:W-:Y:S02]  /*a5e0*/  LOP3.LUT R8, R11, 0xffff0000, RZ, 0xc0, !PT ;  /* 0xffff00000b087812 */ /* 0x000fe400078ec0ff */
[----:B------:R-:W-:Y:S02]  /*a5f0*/  LOP3.LUT R24, R10, 0xffff0000, RZ, 0xc0, !PT ;  /* 0xffff00000a187812 */ /* 0x000fe400078ec0ff */
[----:B--2---:R-:W-:Y:S02]  /*a600*/  LOP3.LUT R11, R2, 0xffff0000, RZ, 0xc0, !PT ;  /* 0xffff0000020b7812 */ /* 0x004fe400078ec0ff */
[C---:B------:R-:W-:Y:S01]  /*a610*/  LOP3.LUT R10, R3.reuse, 0xffff0000, RZ, 0xc0, !PT ;  /* 0xffff0000030a7812 */ /* 0x040fe200078ec0ff */
[----:B------:R-:W-:Y:S01]  /*a620*/  IMAD.U32 R3, R3, 0x10000, RZ ;  /* 0x0001000003037824 */ /* 0x000fe200078e00ff */
[----:B---3--:R-:W-:Y:S01]  /*a630*/  LOP3.LUT R22, R5, 0xffff0000, RZ, 0xc0, !PT ;  /* 0xffff000005167812 */ /* 0x008fe200078ec0ff */
[-C--:B------:R-:W-:Y:S01]  /*a640*/  FMUL.FTZ R17, R0, R11.reuse ;  /* 0x0000000b00117220 */ /* 0x080fe20000410000 */
[----:B------:R-:W-:Y:S01]  /*a650*/  SHF.L.U32 R2, R2, 0x10, RZ ;  /* 0x0000001002027819 */ /* 0x000fe200000006ff */
[----:B------:R-:W-:Y:S01]  /*a660*/  FMUL.FTZ R25, R12, R11 ;  /* 0x0000000b0c197220 */ /* 0x000fe20000410000 */
[----:B------:R-:W-:Y:S01]  /*a670*/  LOP3.LUT R23, R4, 0xffff0000, RZ, 0xc0, !PT ;  /* 0xffff000004177812 */ /* 0x000fe200078ec0ff */
[-C--:B------:R-:W-:Y:S01]  /*a680*/  FMUL.FTZ R11, R8, R10.reuse ;  /* 0x0000000a080b7220 */ /* 0x080fe20000410000 */
[----:B------:R-:W-:Y:S01]  /*a690*/  SHF.L.U32 R4, R4, 0x10, RZ ;  /* 0x0000001004047819 */ /* 0x000fe200000006ff */
[----:B-1----:R-:W-:-:S02]  /*a6a0*/  FMUL.FTZ R29, R13, R10 ;  /* 0x0000000a0d1d7220 */ /* 0x002fc40000410000 */
[----:B------:R-:W-:Y:S01]  /*a6b0*/  FFMA.FTZ R11, R13, R22, -R11 ;  /* 0x000000160d0b7223 */ /* 0x000fe2000001080b */
[----:B------:R-:W-:Y:S01]  /*a6c0*/  SHF.L.U32 R13, R5, 0x10, RZ ;  /* 0x00000010050d7819 */ /* 0x000fe200000006ff */
[-C--:B------:R-:W-:Y:S02]  /*a6d0*/  FMUL.FTZ R5, R15, R2.reuse ;  /* 0x000000020f057220 */ /* 0x080fe40000410000 */
[----:B------:R-:W-:Y:S02]  /*a6e0*/  FMUL.FTZ R10, R9, R2 ;  /* 0x00000002090a7220 */ /* 0x000fe40000410000 */
[-C--:B------:R-:W-:Y:S02]  /*a6f0*/  FMUL.FTZ R2, R24, R3.reuse ;  /* 0x0000000318027220 */ /* 0x080fe40000410000 */
[----:B------:R-:W-:Y:S02]  /*a700*/  FMUL.FTZ R3, R14, R3 ;  /* 0x000000030e037220 */ /* 0x000fe40000410000 */
[----:B------:R-:W-:-:S02]  /*a710*/  FFMA.FTZ R8, R8, R22, R29 ;  /* 0x0000001608087223 */ /* 0x000fc4000001001d */
[-C--:B------:R-:W-:Y:S02]  /*a720*/  FFMA.FTZ R5, R9, R4.reuse, -R5 ;  /* 0x0000000409057223 */ /* 0x080fe40000010805 */
[----:B------:R-:W-:Y:S01]  /*a730*/  FFMA.FTZ R10, R15, R4, R10 ;  /* 0x000000040f0a7223 */ /* 0x000fe2000001000a */
[----:B------:R-:W-:Y:S01]  /*a740*/  F2FP.BF16.PACK_AB R11, R8, R11 ;  /* 0x0000000b080b723e */ /* 0x000fe200000010ff */
[-C--:B------:R-:W-:Y:S02]  /*a750*/  FFMA.FTZ R17, R12, R23.reuse, -R17 ;  /* 0x000000170c117223 */ /* 0x080fe40000010811 */
[----:B------:R-:W-:Y:S01]  /*a760*/  FFMA.FTZ R0, R0, R23, R25 ;  /* 0x0000001700007223 */ /* 0x000fe20000010019 */
[----:B------:R-:W-:Y:S01]  /*a770*/  F2FP.BF16.PACK_AB R8, R10, R5 ;  /* 0x000000050a08723e */ /* 0x000fe200000010ff */
[-C--:B------:R-:W-:Y:S02]  /*a780*/  FFMA.FTZ R2, R14, R13.reuse, -R2 ;  /* 0x0000000d0e027223 */ /* 0x080fe40000010802 */
[----:B------:R-:W-:Y:S01]  /*a790*/  FFMA.FTZ R3, R24, R13, R3 ;  /* 0x0000000d18037223 */ /* 0x000fe20000010003 */
[----:B------:R-:W-:-:S04]  /*a7a0*/  F2FP.BF16.PACK_AB R9, R0, R17 ;  /* 0x000000110009723e */ /* 0x000fc800000010ff */
[----:B------:R-:W-:Y:S02]  /*a7b0*/  F2FP.BF16.PACK_AB R10, R3, R2 ;  /* 0x00000002030a723e */ /* 0x000fe400000010ff */
.L_x_2098:
[----:B------:R-:W-:Y:S05]  /*a7c0*/  BSYNC B0 ;  /* 0x0000000000007941 */ /* 0x000fea0003800000 */
.L_x_2097:
[----:B---3--:R3:W5:Y:S01]  /*a7d0*/  LDG.E.128 R12, [R26.64+0x40] ;  /* 0x000040061a0c7981 */ /* 0x008762000c1e1d00 */
[----:B------:R-:W-:Y:S01]  /*a7e0*/  IADD3 R0, R18, 0x20, RZ ;  /* 0x0000002012007810 */ /* 0x000fe20007ffe0ff */
[----:B------:R-:W-:Y:S02]  /*a7f0*/  BSSY B0, `(.L_x_2099) ;  /* 0x000002a000007945 */ /* 0x000fe40003800000 */
[----:B-----5:R3:W-:Y:S01]  /*a800*/  STS.128 [R154+0x800], R8 ;  /* 0x000800089a007388 */ /* 0x0207e20000000c00 */
[----:B------:R-:W-:-:S13]  /*a810*/  ISETP.GE.AND P0, PT, R0, c[0x0][0x230], PT ;  /* 0x00008c0000007a0c */ /* 0x000fda0003f06270 */
[----:B------:R-:W-:Y:S05]  /*a820*/  @P0 BRA `(.L_x_2100) ;  /* 0x0000026000000947 */ /* 0x000fea0003800000 */
[----:B------:R-:W5:Y:S04]  /*a830*/  LDG.E.64 R2, [R20.64+0x20] ;  /* 0x0000200614027981 */ /* 0x000f68000c1e1b00 */
[----:B--2---:R-:W2:Y:S01]  /*a840*/  LDG.E.64 R4, [R6.64+0x20] ;  /* 0x0000200606047981 */ /* 0x004ea2000c1e1b00 */
[C---:B---3--:R-:W-:Y:S02]  /*a850*/  SHF.L.U32 R8, R13.reuse, 0x10, RZ ;  /* 0x000000100d087819 */ /* 0x048fe400000006ff */
[----:B------:R-:W-:Y:S01]  /*a860*/  LOP3.LUT R0, R13, 0xffff0000, RZ, 0xc0, !PT ;  /* 0xffff00000d007812 */ /* 0x000fe200078ec0ff */
[----:B------:R-:W-:Y:S01]  /*a870*/  IMAD.U32 R13, R14, 0x10000, RZ ;  /* 0x000100000e0d7824 */ /* 0x000fe200078e00ff */
[C---:B------:R-:W-:Y:S02]  /*a880*/  SHF.L.U32 R9, R12.reuse, 0x10, RZ ;  /* 0x000000100c097819 */ /* 0x040fe400000006ff */
[----:B------:R-:W-:-:S02]  /*a890*/  LOP3.LUT R17, R12, 0xffff0000, RZ, 0xc0, !PT ;  /* 0xffff00000c117812 */ /* 0x000fc400078ec0ff */
[C---:B------:R-:W-:Y:S02]  /*a8a0*/  SHF.L.U32 R12, R15.reuse, 0x10, RZ ;  /* 0x000000100f0c7819 */ /* 0x040fe400000006ff */
[----:B------:R-:W-:Y:S02]  /*a8b0*/  LOP3.LUT R10, R15, 0xffff0000, RZ, 0xc0, !PT ;  /* 0xffff00000f0a7812 */ /* 0x000fe400078ec0ff */
[----:B------:R-:W-:Y:S02]  /*a8c0*/  LOP3.LUT R14, R14, 0xffff0000, RZ, 0xc0, !PT ;  /* 0xffff00000e0e7812 */ /* 0x000fe400078ec0ff */
[C---:B-----5:R-:W-:Y:S02]  /*a8d0*/  LOP3.LUT R11, R2.reuse, 0xffff0000, RZ, 0xc0, !PT ;  /* 0xffff0000020b7812 */ /* 0x060fe400078ec0ff */
[----:B------:R-:W-:Y:S02]  /*a8e0*/  SHF.L.U32 R2, R2, 0x10, RZ ;  /* 0x0000001002027819 */ /* 0x000fe400000006ff */
[----:B-12---:R-:W-:Y:S01]  /*a8f0*/  LOP3.LUT R29, R4, 0xffff0000, RZ, 0xc0, !PT ;  /* 0xffff0000041d7812 */ /* 0x006fe200078ec0ff */
[-C--:B------:R-:W-:Y:S01]  /*a900*/  FMUL.FTZ R15, R0, R11.reuse ;  /* 0x0000000b000f7220 */ /* 0x080fe20000410000 */
[----:B------:R-:W-:Y:S01]  /*a910*/  LOP3.LUT R23, R3, 0xffff0000, RZ, 0xc0, !PT ;  /* 0xffff000003177812 */ /* 0x000fe200078ec0ff */
[----:B------:R-:W-:Y:S01]  /*a920*/  FMUL.FTZ R22, R8, R11 ;  /* 0x0000000b08167220 */ /* 0x000fe20000410000 */
[----:B------:R-:W-:Y:S01]  /*a930*/  LOP3.LUT R25, R5, 0xffff0000, RZ, 0xc0, !PT ;  /* 0xffff000005197812 */ /* 0x000fe200078ec0ff */
[----:B------:R-:W-:Y:S01]  /*a940*/  IMAD.U32 R3, R3, 0x10000, RZ ;  /* 0x0001000003037824 */ /* 0x000fe200078e00ff */
[----:B------:R-:W-:Y:S01]  /*a950*/  SHF.L.U32 R4, R4, 0x10, RZ ;  /* 0x0000001004047819 */ /* 0x000fe200000006ff */
[-C--:B------:R-:W-:Y:S01]  /*a960*/  FFMA.FTZ R15, R8, R29.reuse, -R15 ;  /* 0x0000001d080f7223 */ /* 0x080fe2000001080f */
[----:B------:R-:W-:Y:S01]  /*a970*/  SHF.L.U32 R5, R5, 0x10, RZ ;  /* 0x0000001005057819 */ /* 0x000fe200000006ff */
[----:B------:R-:W-:-:S02]  /*a980*/  FFMA.FTZ R22, R0, R29, R22 ;  /* 0x0000001d00167223 */ /* 0x000fc40000010016 */
[-C--:B------:R-:W-:Y:S02]  /*a990*/  FMUL.FTZ R0, R17, R2.reuse ;  /* 0x0000000211007220 */ /* 0x080fe40000410000 */
[----:B------:R-:W-:Y:S02]  /*a9a0*/  FMUL.FTZ R8, R9, R2 ;  /* 0x0000000209087220 */ /* 0x000fe40000410000 */
[----:B------:R-:W-:Y:S02]  /*a9b0*/  FMUL.FTZ R11, R10, R23 ;  /* 0x000000170a0b7220 */ /* 0x000fe40000410000 */
[----:B------:R-:W-:Y:S02]  /*a9c0*/  FMUL.FTZ R2, R14, R3 ;  /* 0x000000030e027220 */ /* 0x000fe40000410000 */
[----:B------:R-:W-:Y:S02]  /*a9d0*/  FMUL.FTZ R23, R12, R23 ;  /* 0x000000170c177220 */ /* 0x000fe40000410000 */
[----:B------:R-:W-:-:S02]  /*a9e0*/  FMUL.FTZ R3, R13, R3 ;  /* 0x000000030d037220 */ /* 0x000fc40000410000 */
[-C--:B------:R-:W-:Y:S02]  /*a9f0*/  FFMA.FTZ R11, R12, R25.reuse, -R11 ;  /* 0x000000190c0b7223 */ /* 0x080fe4000001080b */
[----:B------:R-:W-:Y:S02]  /*aa00*/  FFMA.FTZ R10, R10, R25, R23 ;  /* 0x000000190a0a7223 */ /* 0x000fe40000010017 */
[-C--:B------:R-:W-:Y:S02]  /*aa10*/  FFMA.FTZ R0, R9, R4.reuse, -R0 ;  /* 0x0000000409007223 */ /* 0x080fe40000010800 */
[----:B------:R-:W-:Y:S02]  /*aa20*/  FFMA.FTZ R17, R17, R4, R8 ;  /* 0x0000000411117223 */ /* 0x000fe40000010008 */
[----:B------:R-:W-:Y:S01]  /*aa30*/  FFMA.FTZ R2, R13, R5, -R2 ;  /* 0x000000050d027223 */ /* 0x000fe20000010802 */
[----:B------:R-:W-:Y:S01]  /*aa40*/  F2FP.BF16.PACK_AB R13, R22, R15 ;  /* 0x0000000f160d723e */ /* 0x000fe200000010ff */
[----:B------:R-:W-:Y:S01]  /*aa50*/  FFMA.FTZ R3, R14, R5, R3 ;  /* 0x000000050e037223 */ /* 0x000fe20000010003 */
[----:B------:R-:W-:-:S02]  /*aa60*/  F2FP.BF16.PACK_AB R15, R10, R11 ;  /* 0x0000000b0a0f723e */ /* 0x000fc400000010ff */
[----:B------:R-:W-:Y:S02]  /*aa70*/  F2FP.BF16.PACK_AB R12, R17, R0 ;  /* 0x00000000110c723e */ /* 0x000fe400000010ff */
[----:B------:R-:W-:Y:S02]  /*aa80*/  F2FP.BF16.PACK_AB R14, R3, R2 ;  /* 0x00000002030e723e */ /* 0x000fe400000010ff */
.L_x_2100:
[----:B------:R-:W-:Y:S05]  /*aa90*/  BSYNC B0 ;  /* 0x0000000000007941 */ /* 0x000fea0003800000 */
.L_x_2099:
[----:B---34-:R-:W5:Y:S01]  /*aaa0*/  LDG.E.128 R24, [R26.64+0x80] ;  /* 0x000080061a187981 */ /* 0x018f62000c1e1d00 */
[----:B------:R-:W-:Y:S01]  /*aab0*/  IADD3 R18, R18, 0x40, RZ ;  /* 0x0000004012127810 */ /* 0x000fe20007ffe0ff */
[----:B------:R-:W-:Y:S02]  /*aac0*/  BSSY B0, `(.L_x_2101) ;  /* 0x000002a000007945 */ /* 0x000fe40003800000 */
[----:B------:R3:W-:Y:S01]  /*aad0*/  STS.128 [R154+0x1800], R12 ;  /* 0x0018000c9a007388 */ /* 0x0007e20000000c00 */
[----:B------:R-:W-:-:S13]  /*aae0*/  ISETP.GE.AND P0, PT, R18, c[0x0][0x230], PT ;  /* 0x00008c0012007a0c */ /* 0x000fda0003f06270 */
[----:B------:R-:W-:Y:S05]  /*aaf0*/  @P0 BRA `(.L_x_2102) ;  /* 0x0000026000000947 */ /* 0x000fea0003800000 */
[----:B------:R-:W4:Y:S04]  /*ab00*/  LDG.E.64 R2, [R20.64+0x40] ;  /* 0x0000400614027981 */ /* 0x000f28000c1e1b00 */
[----:B--2---:R-:W2:Y:S01]  /*ab10*/  LDG.E.64 R4, [R6.64+0x40] ;  /* 0x0000400606047981 */ /* 0x004ea2000c1e1b00 */
[C---:B-----5:R-:W-:Y:S01]  /*ab20*/  LOP3.LUT R0, R25.reuse, 0xffff0000, RZ, 0xc0, !PT ;  /* 0xffff000019007812 */ /* 0x060fe200078ec0ff */
[----:B---3--:R-:W-:Y:S01]  /*ab30*/  IMAD.U32 R13, R26, 0x10000, RZ ;  /* 0x000100001a0d7824 */ /* 0x008fe200078e00ff */
[----:B------:R-:W-:Y:S02]  /*ab40*/  SHF.L.U32 R8, R25, 0x10, RZ ;  /* 0x0000001019087819 */ /* 0x000fe400000006ff */
[C---:B------:R-:W-:Y:S02]  /*ab50*/  SHF.L.U32 R9, R24.reuse, 0x10, RZ ;  /* 0x0000001018097819 */ /* 0x040fe400000006ff */
[----:B------:R-:W-:-:S02]  /*ab60*/  LOP3.LUT R24, R24, 0xffff0000, RZ, 0xc0, !PT ;  /* 0xffff000018187812 */ /* 0x000fc400078ec0ff */
[C---:B------:R-:W-:Y:S02]  /*ab70*/  LOP3.LUT R10, R27.reuse, 0xffff0000, RZ, 0xc0, !PT ;  /* 0xffff00001b0a7812 */ /* 0x040fe400078ec0ff */
[----:B------:R-:W-:Y:S02]  /*ab80*/  LOP3.LUT R26, R26, 0xffff0000, RZ, 0xc0, !PT ;  /* 0xffff00001a1a7812 */ /* 0x000fe400078ec0ff */
[----:B------:R-:W-:Y:S02]  /*ab90*/  SHF.L.U32 R12, R27, 0x10, RZ ;  /* 0x000000101b0c7819 */ /* 0x000fe400000006ff */
[C---:B----4-:R-:W-:Y:S02]  /*aba0*/  LOP3.LUT R11, R2.reuse, 0xffff0000, RZ, 0xc0, !PT ;  /* 0xffff0000020b7812 */ /* 0x050fe400078ec0ff */
[----:B------:R-:W-:Y:S02]  /*abb0*/  SHF.L.U32 R2, R2, 0x10, RZ ;  /* 0x0000001002027819 */ /* 0x000fe400000006ff */
[----:B--2---:R-:W-:Y:S01]  /*abc0*/  LOP3.LUT R19, R4, 0xffff0000, RZ, 0xc0, !PT ;  /* 0xffff000004137812 */ /* 0x004fe200078ec0ff */
        /* <DEDUP_REMOVED lines=10> */
[----:B------:R-:W-:Y:S01]  /*ac70*/  FMUL.FTZ R11, R9, R2 ;  /* 0x00000002090b7220 */ /* 0x000fe20000410000 */
[----:B------:R-:W-:Y:S01]  /*ac80*/  F2FP.BF16.PACK_AB R25, R0, R7 ;  /* 0x000000070019723e */ /* 0x000fe200000010ff */
[----:B------:R-:W-:Y:S02]  /*ac90*/  FMUL.FTZ R6, R10, R15 ;  /* 0x0000000f0a067220 */ /* 0x000fe40000410000 */
[----:B------:R-:W-:Y:S02]  /*aca0*/  FMUL.FTZ R2, R26, R3 ;  /* 0x000000031a027220 */ /* 0x000fe40000410000 */
[----:B------:R-:W-:Y:S02]  /*acb0*/  FMUL.FTZ R15, R12, R15 ;  /* 0x0000000f0c0f7220 */ /* 0x000fe40000410000 */
[----:B------:R-:W-:-:S02]  /*acc0*/  FMUL.FTZ R3, R13, R3 ;  /* 0x000000030d037220 */ /* 0x000fc40000410000 */
[-C--:B------:R-:W-:Y:S02]  /*acd0*/  FFMA.FTZ R5, R9, R4.reuse, -R5 ;  /* 0x0000000409057223 */ /* 0x080fe40000010805 */
[-C--:B------:R-:W-:Y:S02]  /*ace0*/  FFMA.FTZ R6, R12, R17.reuse, -R6 ;  /* 0x000000110c067223 */ /* 0x080fe40000010806 */
[----:B------:R-:W-:Y:S02]  /*acf0*/  FFMA.FTZ R15, R10, R17, R15 ;  /* 0x000000110a0f7223 */ /* 0x000fe4000001000f */
[----:B------:R-:W-:Y:S02]  /*ad00*/  FFMA.FTZ R4, R24, R4, R11 ;  /* 0x0000000418047223 */ /* 0x000fe4000001000b */
[----:B------:R-:W-:Y:S01]  /*ad10*/  FFMA.FTZ R2, R13, R8, -R2 ;  /* 0x000000080d027223 */ /* 0x000fe20000010802 */
[----:B------:R-:W-:Y:S01]  /*ad20*/  F2FP.BF16.PACK_AB R27, R15, R6 ;  /* 0x000000060f1b723e */ /* 0x000fe200000010ff */
[----:B------:R-:W-:Y:S01]  /*ad30*/  FFMA.FTZ R3, R26, R8, R3 ;  /* 0x000000081a037223 */ /* 0x000fe20000010003 */
[----:B------:R-:W-:-:S04]  /*ad40*/  F2FP.BF16.PACK_AB R24, R4, R5 ;  /* 0x000000050418723e */ /* 0x000fc800000010ff */
[----:B------:R-:W-:Y:S02]  /*ad50*/  F2FP.BF16.PACK_AB R26, R3, R2 ;  /* 0x00000002031a723e */ /* 0x000fe400000010ff */
.L_x_2102:
[----:B------:R-:W-:Y:S05]  /*ad60*/  BSYNC B0 ;  /* 0x0000000000007941 */ /* 0x000fea0003800000 */
.L_x_2101:
[----:B-----5:R4:W-:Y:S01]  /*ad70*/  STS.128 [R154+0x2800], R24 ;  /* 0x002800189a007388 */ /* 0x0209e20000000c00 */
[----:B------:R-:W-:Y:S05]  /*ad80*/  BRA `(.L_x_2096) ;  /* 0x0000235000007947 */ /* 0x000fea0003800000 */
.L_x_2087:
[----:B------:R-:W-:Y:S01]  /*ad90*/  BSSY B1, `(.L_x_2103) ;  /* 0x000010d000017945 */ /* 0x000fe20003800000 */
[----:B------:R-:W-:Y:S05]  /*ada0*/  @!P1 BRA `(.L_x_2104) ;  /* 0x000010b000009947 */ /* 0x000fea0003800000 */
[----:B------:R1:W5:Y:S01]  /*adb0*/  LDG.E.128 R8, [R28.64] ;  /* 0x000000061c087981 */ /* 0x000362000c1e1d00 */
[----:B------:R-:W-:Y:S01]  /*adc0*/  ISETP.GE.AND P0, PT, R18, c[0x0][0x230], PT ;  /* 0x00008c0012007a0c */ /* 0x000fe20003f06270 */
[----:B------:R-:W-:-:S12]  /*add0*/  BSSY B0, `(.L_x_2105) ;  /* 0x0000055000007945 */ /* 0x000fd80003800000 */
[----:B------:R-:W-:Y:S05]  /*ade0*/  @P0 BRA `(.L_x_2106) ;  /* 0x0000053000000947 */ /* 0x000fea0003800000 */
[----:B------:R-:W-:Y:S01]  /*adf0*/  ISETP.GE.AND P0, PT, R18, R79, PT ;  /* 0x0000004f1200720c */ /* 0x000fe20003f06270 */
[----:B------:R-:W-:Y:S02]  /*ae00*/  IMAD.MOV.U32 R0, RZ, RZ, RZ ;  /* 0x000000ffff007224 */ /* 0x000fe400078e00ff */
[----:B------:R-:W-:-:S10]  /*ae10*/  IMAD.MOV.U32 R5, RZ, RZ, R79 ;  /* 0x000000ffff057224 */ /* 0x000fd400078e004f */
[--C-:B------:R-:W-:Y:S02]  /*ae20*/  @P0 SHF.R.S32.HI R2, RZ, 0x1, R83.reuse ;  /* 0x00000001ff020819 */ /* 0x100fe40000011453 */
[----:B------:R-:W-:Y:S02]  /*ae30*/  @P0 SHF.R.S32.HI R4, RZ, 0x1, R83 ;  /* 0x00000001ff040819 */ /* 0x000fe40000011453 */
[----:B------:R-:W-:-:S03]  /*ae40*/  @P0 IADD3 R0, -R2, RZ, RZ ;  /* 0x000000ff02000210 */ /* 0x000fc60007ffe1ff */
[----:B------:R-:W-:Y:S01]  /*ae50*/  @P0 IMAD.MOV R5, RZ, RZ, -R4 ;  /* 0x000000ffff050224 */ /* 0x000fe200078e0a04 */
[C---:B------:R-:W-:Y:S01]  /*ae60*/  IADD3 R13, P1, R0.reuse, R17, RZ ;  /* 0x00000011000d7210 */ /* 0x040fe20007f3e0ff */
[----:B------:R-:W-:Y:S02]  /*ae70*/  IMAD.MOV.U32 R2, RZ, RZ, RZ ;  /* 0x000000ffff027224 */ /* 0x000fe400078e00ff */
[----:B------:R-:W-:Y:S01]  /*ae80*/  IMAD.WIDE R4, R5, 0x2, R28 ;  /* 0x0000000205047825 */ /* 0x000fe200078e021c */
[----:B------:R-:W-:Y:S02]  /*ae90*/  LEA.HI.X.SX32 R0, R0, R25, 0x1, P1 ;  /* 0x0000001900007211 */ /* 0x000fe400008f0eff */
[----:B------:R-:W-:-:S03]  /*aea0*/  LEA R12, P1, R13, c[0x0][0x2b0], 0x1 ;  /* 0x0000ac000d0c7a11 */ /* 0x000fc600078208ff */
[----:B------:R-:W3:Y:S01]  /*aeb0*/  LDG.E.128 R4, [R4.64] ;  /* 0x0000000604047981 */ /* 0x000ee2000c1e1d00 */
[----:B------:R-:W-:Y:S02]  /*aec0*/  LEA.HI.X R13, R13, c[0x0][0x2b4], R0, 0x1, P1 ;  /* 0x0000ad000d0d7a11 */ /* 0x000fe400008f0c00 */
[----:B------:R-:W-:-:S04]  /*aed0*/  @P0 SHF.R.S32.HI R0, RZ, 0x1, R83 ;  /* 0x00000001ff000819 */ /* 0x000fc80000011453 */
[----:B------:R-:W-:Y:S01]  /*aee0*/  @P0 IADD3 R2, -R0, RZ, RZ ;  /* 0x000000ff00020210 */ /* 0x000fe20007ffe1ff */
[----:B------:R-:W4:Y:S03]  /*aef0*/  LDG.E.128 R12, [R12.64] ;  /* 0x000000060c0c7981 */ /* 0x000f26000c1e1d00 */
[----:B------:R-:W-:-:S04]  /*af00*/  IADD3 R0, P1, R2, R17, RZ ;  /* 0x0000001102007210 */ /* 0x000fc80007f3e0ff */
[----:B------:R-:W-:Y:S02]  /*af10*/  LEA.HI.X.SX32 R21, R2, R25, 0x1, P1 ;  /* 0x0000001902157211 */ /* 0x000fe400008f0eff */
[----:B------:R-:W-:-:S04]  /*af20*/  LEA R20, P1, R0, c[0x0][0x2a8], 0x1 ;  /* 0x0000aa0000147a11 */ /* 0x000fc800078208ff */
[----:B------:R-:W-:-:S06]  /*af30*/  LEA.HI.X R21, R0, c[0x0][0x2ac], R21, 0x1, P1 ;  /* 0x0000ab0000157a11 */ /* 0x000fcc00008f0c15 */
[----:B--2---:R-:W2:Y:S01]  /*af40*/  LDG.E.128 R20, [R20.64] ;  /* 0x0000000614147981 */ /* 0x004ea2000c1e1d00 */
        /* <DEDUP_REMOVED lines=11> */
[----:B------:R-:W-:-:S02]  /*b000*/  SHF.L.U32 R4, R5, 0x10, RZ ;  /* 0x0000001005047819 */ /* 0x000fc400000006ff */
[----:B------:R-:W-:Y:S01]  /*b010*/  LOP3.LUT R33, R5, 0xffff0000, RZ, 0xc0, !PT ;  /* 0xffff000005217812 */ /* 0x000fe200078ec0ff */
[C---:B------:R-:W-:Y:S01]  /*b020*/  IMAD.U32 R5, R7.reuse, 0x10000, RZ ;  /* 0x0001000007057824 */ /* 0x040fe200078e00ff */
[----:B------:R-:W-:Y:S01]  /*b030*/  LOP3.LUT R36, R7, 0xffff0000, RZ, 0xc0, !PT ;  /* 0xffff000007247812 */ /* 0x000fe200078ec0ff */
[----:B----4-:R-:W-:Y:S01]  /*b040*/  IMAD.U32 R7, R13, 0x10000, RZ ;  /* 0x000100000d077824 */ /* 0x010fe200078e00ff */
[C---:B------:R-:W-:Y:S02]  /*b050*/  SHF.L.U32 R34, R12.reuse, 0x10, RZ ;  /* 0x000000100c227819 */ /* 0x040fe400000006ff */
[----:B------:R-:W-:Y:S01]  /*b060*/  LOP3.LUT R35, R12, 0xffff0000, RZ, 0xc0, !PT ;  /* 0xffff00000c237812 */ /* 0x000fe200078ec0ff */
        /* <DEDUP_REMOVED lines=10> */
[----:B------:R-:W-:-:S02]  /*b110*/  FMUL.FTZ R7, R4, R7 ;  /* 0x0000000704077220 */ /* 0x000fc40000410000 */
[----:B------:R-:W-:Y:S02]  /*b120*/  @!P0 FADD.FTZ R34, -R34, -RZ ;  /* 0x800000ff22228221 */ /* 0x000fe40000010100 */
[----:B------:R-:W-:Y:S01]  /*b130*/  @!P0 FADD.FTZ R37, -R37, -RZ ;  /* 0x800000ff25258221 */ /* 0x000fe20000010100 */
[----:B--2---:R-:W-:Y:S01]  /*b140*/  LOP3.LUT R14, R22, 0xffff0000, RZ, 0xc0, !PT ;  /* 0xffff0000160e7812 */ /* 0x004fe200078ec0ff */
[C---:B------:R-:W-:Y:S01]  /*b150*/  IMAD.U32 R4, R21.reuse, 0x10000, RZ ;  /* 0x0001000015047824 */ /* 0x040fe200078e00ff */
[----:B------:R-:W-:Y:S01]  /*b160*/  LOP3.LUT R21, R21, 0xffff0000, RZ, 0xc0, !PT ;  /* 0xffff000015157812 */ /* 0x000fe200078ec0ff */
[----:B------:R-:W-:Y:S02]  /*b170*/  @!P0 FADD.FTZ R13, -R13, -RZ ;  /* 0x800000ff0d0d8221 */ /* 0x000fe40000010100 */
[----:B------:R-:W-:Y:S01]  /*b180*/  FMUL.FTZ R35, R10, R35 ;  /* 0x000000230a237220 */ /* 0x000fe20000410000 */
[----:B------:R-:W-:Y:S01]  /*b190*/  SHF.L.U32 R10, R20, 0x10, RZ ;  /* 0x00000010140a7819 */ /* 0x000fe200000006ff */
[----:B------:R-:W-:-:S02]  /*b1a0*/  FMUL.FTZ R33, R33, R38 ;  /* 0x0000002621217220 */ /* 0x000fc40000410000 */
[----:B------:R-:W-:Y:S02]  /*b1b0*/  @!P0 FADD.FTZ R15, -R15, -RZ ;  /* 0x800000ff0f0f8221 */ /* 0x000fe40000010100 */
[----:B------:R-:W-:Y:S01]  /*b1c0*/  FMUL.FTZ R12, R5, R12 ;  /* 0x0000000c050c7220 */ /* 0x000fe20000410000 */
[----:B------:R-:W-:Y:S01]  /*b1d0*/  LOP3.LUT R5, R20, 0xffff0000, RZ, 0xc0, !PT ;  /* 0xffff000014057812 */ /* 0x000fe200078ec0ff */
[----:B------:R-:W-:Y:S01]  /*b1e0*/  FMUL.FTZ R11, R11, R34 ;  /* 0x000000220b0b7220 */ /* 0x000fe20000410000 */
[----:B------:R-:W-:Y:S01]  /*b1f0*/  SHF.L.U32 R20, R22, 0x10, RZ ;  /* 0x0000001016147819 */ /* 0x000fe200000006ff */
[----:B------:R-:W-:Y:S01]  /*b200*/  FMUL.FTZ R37, R32, R37 ;  /* 0x0000002520257220 */ /* 0x000fe20000410000 */
[----:B------:R-:W-:Y:S01]  /*b210*/  LOP3.LUT R22, R23, 0xffff0000, RZ, 0xc0, !PT ;  /* 0xffff000017167812 */ /* 0x000fe200078ec0ff */
[----:B------:R-:W-:Y:S02]  /*b220*/  FMUL.FTZ R6, R6, R13 ;  /* 0x0000000d06067220 */ /* 0x000fe40000410000 */
[----:B------:R-:W-:-:S02]  /*b230*/  FMUL.FTZ R15, R36, R15 ;  /* 0x0000000f240f7220 */ /* 0x000fc40000410000 */
[----:B------:R-:W-:Y:S02]  /*b240*/  IMAD.U32 R13, R23, 0x10000, RZ ;  /* 0x00010000170d7824 */ /* 0x000fe400078e00ff */
        /* <DEDUP_REMOVED lines=13> */
.L_x_2106:
[----:B------:R-:W-:Y:S05]  /*b320*/  BSYNC B0 ;  /* 0x0000000000007941 */ /* 0x000fea0003800000 */
.L_x_2105:
[----:B------:R3:W5:Y:S01]  /*b330*/  LDG.E.128 R4, [R28.64+0x40] ;  /* 0x000040061c047981 */ /* 0x000762000c1e1d00 */
[----:B------:R-:W-:Y:S01]  /*b340*/  IADD3 R0, R18, 0x20, RZ ;  /* 0x0000002012007810 */ /* 0x000fe20007ffe0ff */
[----:B------:R-:W-:Y:S02]  /*b350*/  BSSY B0, `(.L_x_2107) ;  /* 0x0000056000007945 */ /* 0x000fe40003800000 */
[----:B-----5:R3:W-:Y:S01]  /*b360*/  STS.128 [R154], R8 ;  /* 0x000000089a007388 */ /* 0x0207e20000000c00 */
[----:B------:R-:W-:-:S13]  /*b370*/  ISETP.GE.AND P0, PT, R0, c[0x0][0x230], PT ;  /* 0x00008c0000007a0c */ /* 0x000fda0003f06270 */
[----:B------:R-:W-:Y:S05]  /*b380*/  @P0 BRA `(.L_x_2108) ;  /* 0x0000052000000947 */ /* 0x000fea0003800000 */
[----:B------:R-:W-:Y:S01]  /*b390*/  ISETP.GE.AND P0, PT, R0, R79, PT ;  /* 0x0000004f0000720c */ /* 0x000fe20003f06270 */
[----:B------:R-:W-:Y:S02]  /*b3a0*/  IMAD.MOV.U32 R0, RZ, RZ, RZ ;  /* 0x000000ffff007224 */ /* 0x000fe400078e00ff */
[----:B---3--:R-:W-:-:S10]  /*b3b0*/  IMAD.MOV.U32 R9, RZ, RZ, R79 ;  /* 0x000000ffff097224 */ /* 0x008fd400078e004f */
        /* <DEDUP_REMOVED lines=9> */
[----:B------:R-:W3:Y:S01]  /*b450*/  LDG.E.128 R8, [R8.64+0x40] ;  /* 0x0000400608087981 */ /* 0x000ee2000c1e1d00 */
[----:B------:R-:W-:Y:S02]  /*b460*/  LEA.HI.X R13, R13, c[0x0][0x2b4], R0, 0x1, P1 ;  /* 0x0000ad000d0d7a11 */ /* 0x000fe400008f0c00 */
[----:B------:R-:W-:-:S04]  /*b470*/  @P0 SHF.R.S32.HI R0, RZ, 0x1, R83 ;  /* 0x00000001ff000819 */ /* 0x000fc80000011453 */
[----:B------:R-:W-:Y:S01]  /*b480*/  @P0 IADD3 R2, -R0, RZ, RZ ;  /* 0x000000ff00020210 */ /* 0x000fe20007ffe1ff */
[----:B------:R-:W4:Y:S03]  /*b490*/  LDG.E.128 R12, [R12.64+0x40] ;  /* 0x000040060c0c7981 */ /* 0x000f26000c1e1d00 */
[----:B------:R-:W-:-:S04]  /*b4a0*/  IADD3 R0, P1, R2, R17, RZ ;  /* 0x0000001102007210 */ /* 0x000fc80007f3e0ff */
[----:B------:R-:W-:Y:S02]  /*b4b0*/  LEA.HI.X.SX32 R21, R2, R25, 0x1, P1 ;  /* 0x0000001902157211 */ /* 0x000fe400008f0eff */
[----:B------:R-:W-:-:S04]  /*b4c0*/  LEA R20, P1, R0, c[0x0][0x2a8], 0x1 ;  /* 0x0000aa0000147a11 */ /* 0x000fc800078208ff */
[----:B------:R-:W-:-:S06]  /*b4d0*/  LEA.HI.X R21, R0, c[0x0][0x2ac], R21, 0x1, P1 ;  /* 0x0000ab0000157a11 */ /* 0x000fcc00008f0c15 */
[----:B------:R-:W5:Y:S01]  /*b4e0*/  LDG.E.128 R20, [R20.64+0x40] ;  /* 0x0000400614147981 */ /* 0x000f62000c1e1d00 */
[C---:B------:R-:W-:Y:S01]  /*b4f0*/  IMAD.U32 R16, R4.reuse, 0x10000, RZ ;  /* 0x0001000004107824 */ /* 0x040fe200078e00ff */
        /* <DEDUP_REMOVED lines=11> */
[----:B------:R-:W-:Y:S02]  /*b5b0*/  LOP3.LUT R34, R9, 0xffff0000, RZ, 0xc0, !PT ;  /* 0xffff000009227812 */ /* 0x000fe400078ec0ff */
[----:B------:R-:W-:Y:S01]  /*b5c0*/  LOP3.LUT R9, R10, 0xffff0000, RZ, 0xc0, !PT ;  /* 0xffff00000a097812 */ /* 0x000fe200078ec0ff */
[----:B----4-:R-:W-:Y:S01]  /*b5d0*/  IMAD.U32 R36, R12, 0x10000, RZ ;  /* 0x000100000c247824 */ /* 0x010fe200078e00ff */
[C---:B------:R-:W-:Y:S01]  /*b5e0*/  SHF.L.U32 R8, R11.reuse, 0x10, RZ ;  /* 0x000000100b087819 */ /* 0x040fe200000006ff */
[----:B------:R-:W-:Y:S01]  /*b5f0*/  IMAD.U32 R38, R14, 0x10000, RZ ;  /* 0x000100000e267824 */ /* 0x000fe200078e00ff */
[----:B------:R-:W-:Y:S01]  /*b600*/  LOP3.LUT R35, R11, 0xffff0000, RZ, 0xc0, !PT ;  /* 0xffff00000b237812 */ /* 0x000fe200078ec0ff */
[----:B------:R-:W-:Y:S01]  /*b610*/  @!P0 FADD.FTZ R36, -R36, -RZ ;  /* 0x800000ff24248221 */ /* 0x000fe20000010100 */
[----:B------:R-:W-:Y:S01]  /*b620*/  LOP3.LUT R10, R12, 0xffff0000, RZ, 0xc0, !PT ;  /* 0xffff00000c0a7812 */ /* 0x000fe200078ec0ff */
[----:B------:R-:W-:Y:S01]  /*b630*/  @!P0 FADD.FTZ R38, -R38, -RZ ;  /* 0x800000ff26268221 */ /* 0x000fe20000010100 */
[----:B------:R-:W-:Y:S01]  /*b640*/  SHF.L.U32 R11, R13, 0x10, RZ ;  /* 0x000000100d0b7819 */ /* 0x000fe200000006ff */
[----:B------:R-:W-:Y:S01]  /*b650*/  FMUL.FTZ R31, R31, R36 ;  /* 0x000000241f1f7220 */ /* 0x000fe20000410000 */
[----:B------:R-:W-:Y:S01]  /*b660*/  LOP3.LUT R37, R13, 0xffff0000, RZ, 0xc0, !PT ;  /* 0xffff00000d257812 */ /* 0x000fe200078ec0ff */
[----:B------:R-:W-:Y:S01]  /*b670*/  @!P0 FADD.FTZ R10, -R10, -RZ ;  /* 0x800000ff0a0a8221 */ /* 0x000fe20000010100 */
[----:B------:R-:W-:Y:S01]  /*b680*/  LOP3.LUT R12, R14, 0xffff0000, RZ, 0xc0, !PT ;  /* 0xffff00000e0c7812 */ /* 0x000fe200078ec0ff */
[----:B------:R-:W-:Y:S01]  /*b690*/  @!P0 FADD.FTZ R11, -R11, -RZ ;  /* 0x800000ff0b0b8221 */ /* 0x000fe20000010100 */
[----:B------:R-:W-:Y:S01]  /*b6a0*/  SHF.L.U32 R13, R15, 0x10, RZ ;  /* 0x000000100f0d7819 */ /* 0x000fe200000006ff */
[----:B------:R-:W-:Y:S01]  /*b6b0*/  @!P0 FADD.FTZ R37, -R37, -RZ ;  /* 0x800000ff25258221 */ /* 0x000fe20000010100 */
[----:B------:R-:W-:Y:S01]  /*b6c0*/  LOP3.LUT R14, R15, 0xffff0000, RZ, 0xc0, !PT ;  /* 0xffff00000f0e7812 */ /* 0x000fe200078ec0ff */
[----:B------:R-:W-:-:S02]  /*b6d0*/  @!P0 FADD.FTZ R12, -R12, -RZ ;  /* 0x800000ff0c0c8221 */ /* 0x000fc40000010100 */
[----:B------:R-:W-:Y:S02]  /*b6e0*/  @!P0 FADD.FTZ R13, -R13, -RZ ;  /* 0x800000ff0d0d8221 */ /* 0x000fe40000010100 */
[----:B------:R-:W-:Y:S02]  /*b6f0*/  @!P0 FADD.FTZ R14, -R14, -RZ ;  /* 0x800000ff0e0e8221 */ /* 0x000fe40000010100 */
[----:B------:R-:W-:Y:S02]  /*b700*/  FMUL.FTZ R12, R9, R12 ;  /* 0x0000000c090c7220 */ /* 0x000fe40000410000 */
[----:B------:R-:W-:Y:S01]  /*b710*/  FMUL.FTZ R13, R8, R13 ;  /* 0x0000000d080d7220 */ /* 0x000fe20000410000 */
[----:B-----5:R-:W-:Y:S01]  /*b720*/  LOP3.LUT R8, R20, 0xffff0000, RZ, 0xc0, !PT ;  /* 0xffff000014087812 */ /* 0x020fe200078ec0ff */
[----:B------:R-:W-:Y:S01]  /*b730*/  FMUL.FTZ R11, R6, R11 ;  /* 0x0000000b060b7220 */ /* 0x000fe20000410000 */
[----:B------:R-:W-:Y:S01]  /*b740*/  SHF.L.U32 R6, R21, 0x10, RZ ;  /* 0x0000001015067819 */ /* 0x000fe200000006ff */
        /* <DEDUP_REMOVED lines=10> */
[----:B------:R-:W-:Y:S02]  /*b7f0*/  FFMA.FTZ R6, R30, R6, R11 ;  /* 0x000000061e067223 */ /* 0x000fe4000001000b */
[----:B------:R-:W-:Y:S02]  /*b800*/  FFMA.FTZ R37, R0, R20, R37 ;  /* 0x0000001400257223 */ /* 0x000fe40000010025 */
[----:B------:R-:W-:Y:S02]  /*b810*/  FFMA.FTZ R9, R16, R9, R31 ;  /* 0x0000000910097223 */ /* 0x000fe4000001001f */
[----:B------:R-:W-:Y:S02]  /*b820*/  FFMA.FTZ R2, R2, R8, R7 ;  /* 0x0000000802027223 */ /* 0x000fe40000010007 */
[----:B------:R-:W-:-:S02]  /*b830*/  FFMA.FTZ R15, R24, R15, R33 ;  /* 0x0000000f180f7223 */ /* 0x000fc40000010021 */
[----:B------:R-:W-:Y:S02]  /*b840*/  FFMA.FTZ R10, R32, R10, R13 ;  /* 0x0000000a200a7223 */ /* 0x000fe4000001000d */
[----:B------:R-:W-:Y:S01]  /*b850*/  FFMA.FTZ R35, R4, R22, R35 ;  /* 0x0000001604237223 */ /* 0x000fe20000010023 */
[----:B------:R-:W-:Y:S01]  /*b860*/  F2FP.BF16.PACK_AB R4, R2, R9 ;  /* 0x000000090204723e */ /* 0x000fe200000010ff */
[----:B------:R-:W-:Y:S01]  /*b870*/  FFMA.FTZ R12, R5, R14, R12 ;  /* 0x0000000e050c7223 */ /* 0x000fe2000001000c */
[----:B------:R-:W-:Y:S02]  /*b880*/  F2FP.BF16.PACK_AB R5, R37, R6 ;  /* 0x000000062505723e */ /* 0x000fe400000010ff */
[----:B------:R-:W-:Y:S02]  /*b890*/  F2FP.BF16.PACK_AB R7, R35, R10 ;  /* 0x0000000a2307723e */ /* 0x000fe400000010ff */
[----:B------:R-:W-:Y:S02]  /*b8a0*/  F2FP.BF16.PACK_AB R6, R12, R15 ;  /* 0x0000000f0c06723e */ /* 0x000fe400000010ff */
.L_x_2108:
[----:B------:R-:W-:Y:S05]  /*b8b0*/  BSYNC B0 ;  /* 0x0000000000007941 */ /* 0x000fea0003800000 */
.L_x_2107:
[----:B------:R4:W5:Y:S01]  /*b8c0*/  LDG.E.128 R20, [R28.64+0x80] ;  /* 0x000080061c147981 */ /* 0x000962000c1e1d00 */
[----:B------:R-:W-:Y:S01]  /*b8d0*/  IADD3 R0, R18, 0x40, RZ ;  /* 0x0000004012007810 */ /* 0x000fe20007ffe0ff */
[----:B------:R-:W-:Y:S02]  /*b8e0*/  BSSY B0, `(.L_x_2109) ;  /* 0x0000056000007945 */ /* 0x000fe40003800000 */
[----:B------:R4:W-:Y:S01]  /*b8f0*/  STS.128 [R154+0x1000], R4 ;  /* 0x001000049a007388 */ /* 0x0009e20000000c00 */
[----:B------:R-:W-:-:S13]  /*b900*/  ISETP.GE.AND P0, PT, R0, c[0x0][0x230], PT ;  /* 0x00008c0000007a0c */ /* 0x000fda0003f06270 */
[----:B------:R-:W-:Y:S05]  /*b910*/  @P0 BRA `(.L_x_2110) ;  /* 0x0000052000000947 */ /* 0x000fea0003800000 */
[----:B------:R-:W-:Y:S01]  /*b920*/  ISETP.GE.AND P0, PT, R0, R79, PT ;  /* 0x0000004f0000720c */ /* 0x000fe20003f06270 */
[----:B------:R-:W-:Y:S02]  /*b930*/  IMAD.MOV.U32 R2, RZ, RZ, RZ ;  /* 0x000000ffff027224 */ /* 0x000fe400078e00ff */
[----:B----4-:R-:W-:-:S10]  /*b940*/  IMAD.MOV.U32 R5, RZ, RZ, R79 ;  /* 0x000000ffff057224 */ /* 0x010fd400078e004f */
[--C-:B------:R-:W-:Y:S02]  /*b950*/  @P0 SHF.R.S32.HI R0, RZ, 0x1, R83.reuse ;  /* 0x00000001ff000819 */ /* 0x100fe40000011453 */
[----:B------:R-:W-:Y:S02]  /*b960*/  @P0 SHF.R.S32.HI R4, RZ, 0x1, R83 ;  /* 0x00000001ff040819 */ /* 0x000fe40000011453 */
[----:B------:R-:W-:-:S03]  /*b970*/  @P0 IADD3 R2, -R0, RZ, RZ ;  /* 0x000000ff00020210 */ /* 0x000fc60007ffe1ff */
[----:B------:R-:W-:Y:S01]  /*b980*/  @P0 IMAD.MOV R5, RZ, RZ, -R4 ;  /* 0x000000ffff050224 */ /* 0x000fe200078e0a04 */
[----:B------:R-:W-:-:S03]  /*b990*/  IADD3 R0, P1, R2, R17, RZ ;  /* 0x0000001102007210 */ /* 0x000fc60007f3e0ff */
[----:B------:R-:W-:Y:S01]  /*b9a0*/  IMAD.WIDE R4, R5, 0x2, R28 ;  /* 0x0000000205047825 */ /* 0x000fe200078e021c */
[----:B---3--:R-:W-:Y:S02]  /*b9b0*/  LEA.HI.X.SX32 R9, R2, R25, 0x1, P1 ;  /* 0x0000001902097211 */ /* 0x008fe400008f0eff */
[----:B------:R-:W-:-:S03]  /*b9c0*/  LEA R8, P1, R0, c[0x0][0x2b0], 0x1 ;  /* 0x0000ac0000087a11 */ /* 0x000fc600078208ff */
[----:B------:R-:W3:Y:S01]  /*b9d0*/  LDG.E.128 R4, [R4.64+0x80] ;  /* 0x0000800604047981 */ /* 0x000ee2000c1e1d00 */
[----:B------:R-:W-:Y:S01]  /*b9e0*/  LEA.HI.X R9, R0, c[0x0][0x2b4], R9, 0x1, P1 ;  /* 0x0000ad0000097a11 */ /* 0x000fe200008f0c09 */
[----:B------:R-:W-:Y:S01]  /*b9f0*/  IMAD.MOV.U32 R2, RZ, RZ, RZ ;  /* 0x000000ffff027224 */ /* 0x000fe200078e00ff */
[----:B------:R-:W-:-:S04]  /*ba00*/  @P0 SHF.R.S32.HI R0, RZ, 0x1, R83 ;  /* 0x00000001ff000819 */ /* 0x000fc80000011453 */
[----:B------:R-:W-:Y:S01]  /*ba10*/  @P0 IADD3 R2, -R0, RZ, RZ ;  /* 0x000000ff00020210 */ /* 0x000fe20007ffe1ff */
[----:B------:R-:W4:Y:S03]  /*ba20*/  LDG.E.128 R8, [R8.64+0x80] ;  /* 0x0000800608087981 */ /* 0x000f26000c1e1d00 */
[----:B------:R-:W-:-:S04]  /*ba30*/  IADD3 R0, P1, R2, R17, RZ ;  /* 0x0000001102007210 */ /* 0x000fc80007f3e0ff */
[----:B------:R-:W-:Y:S02]  /*ba40*/  LEA.HI.X.SX32 R13, R2, R25, 0x1, P1 ;  /* 0x00000019020d7211 */ /* 0x000fe400008f0eff */
[----:B------:R-:W-:-:S04]  /*ba50*/  LEA R12, P1, R0, c[0x0][0x2a8], 0x1 ;  /* 0x0000aa00000c7a11 */ /* 0x000fc800078208ff */
[----:B------:R-:W-:-:S06]  /*ba60*/  LEA.HI.X R13, R0, c[0x0][0x2ac], R13, 0x1, P1 ;  /* 0x0000ab00000d7a11 */ /* 0x000fcc00008f0c0d */
[----:B--2---:R-:W2:Y:S01]  /*ba70*/  LDG.E.128 R12, [R12.64+0x80] ;  /* 0x000080060c0c7981 */ /* 0x004ea2000c1e1d00 */
[C---:B-----5:R-:W-:Y:S01]  /*ba80*/  IMAD.U32 R16, R20.reuse, 0x10000, RZ ;  /* 0x0001000014107824 */ /* 0x060fe200078e00ff */
[----:B------:R-:W-:Y:S01]  /*ba90*/  LOP3.LUT R2, R20, 0xffff0000, RZ, 0xc0, !PT ;  /* 0xffff000014027812 */ /* 0x000fe200078ec0ff */
[C---:B-1----:R-:W-:Y:S01]  /*baa0*/  IMAD.U32 R28, R21.reuse, 0x10000, RZ ;  /* 0x00010000151c7824 */ /* 0x042fe200078e00ff */
        /* <DEDUP_REMOVED lines=28> */
[----:B------:R-:W-:Y:S01]  /*bc70*/  FMUL.FTZ R33, R22, R33 ;  /* 0x0000002116217220 */ /* 0x000fe20000410000 */
[C---:B--2---:R-:W-:Y:S01]  /*bc80*/  LOP3.LUT R22, R13.reuse, 0xffff0000, RZ, 0xc0, !PT ;  /* 0xffff00000d167812 */ /* 0x044fe200078ec0ff */
[----:B------:R-:W-:Y:S01]  /*bc90*/  FMUL.FTZ R7, R4, R7 ;  /* 0x0000000704077220 */ /* 0x000fe20000410000 */
[----:B------:R-:W-:Y:S01]  /*bca0*/  SHF.L.U32 R4, R13, 0x10, RZ ;  /* 0x000000100d047819 */ /* 0x000fe200000006ff */
[----:B------:R-:W-:Y:S01]  /*bcb0*/  @!P0 FADD.FTZ R11, -R11, -RZ ;  /* 0x800000ff0b0b8221 */ /* 0x000fe20000010100 */
[----:B------:R-:W-:Y:S01]  /*bcc0*/  SHF.L.U32 R10, R15, 0x10, RZ ;  /* 0x000000100f0a7819 */ /* 0x000fe200000006ff */
[----:B------:R-:W-:Y:S02]  /*bcd0*/  FMUL.FTZ R6, R6, R9 ;  /* 0x0000000906067220 */ /* 0x000fe40000410000 */
[----:B------:R-:W-:Y:S01]  /*bce0*/  FMUL.FTZ R8, R5, R8 ;  /* 0x0000000805087220 */ /* 0x000fe20000410000 */
[C---:B------:R-:W-:Y:S01]  /*bcf0*/  LOP3.LUT R5, R12.reuse, 0xffff0000, RZ, 0xc0, !PT ;  /* 0xffff00000c057812 */ /* 0x040fe200078ec0ff */
        /* <DEDUP_REMOVED lines=20> */
.L_x_2110:
[----:B------:R-:W-:Y:S05]  /*be40*/  BSYNC B0 ;  /* 0x0000000000007941 */ /* 0x000fea0003800000 */
.L_x_2109:
[----:B-----5:R1:W-:Y:S02]  /*be50*/  STS.128 [R154+0x2000], R20 ;  /* 0x002000149a007388 */ /* 0x0203e40000000c00 */
.L_x_2104:
[----:B------:R-:W-:Y:S05]  /*be60*/  BSYNC B1 ;  /* 0x0000000000017941 */ /* 0x000fea0003800000 */
.L_x_2103:
[----:B------:R-:W-:-:S04]  /*be70*/  IADD3 R16, R148, 0x20, RZ ;  /* 0x0000002094107810 */ /* 0x000fc80007ffe0ff */
[----:B------:R-:W-:-:S04]  /*be80*/  ISETP.GE.AND P0, PT, R16, R3, PT ;  /* 0x000000031000720c */ /* 0x000fc80003f06270 */
[----:B------:R-:W-:-:S13]  /*be90*/  ISETP.LT.OR P0, PT, R64, -0x83, P0 ;  /* 0xffffff7d4000780c */ /* 0x000fda0000701670 */
[----:B------:R-:W-:Y:S05]  /*bea0*/  @P0 BRA `(.L_x_2096) ;  /* 0x0000123000000947 */ /* 0x000fea0003800000 */
[----:B----4-:R4:W5:Y:S01]  /*beb0*/  LDG.E.128 R4, [R26.64] ;  /* 0x000000061a047981 */ /* 0x010962000c1e1d00 */
[----:B------:R-:W-:Y:S01]  /*bec0*/  ISETP.GE.AND P0, PT, R18, c[0x0][0x230], PT ;  /* 0x00008c0012007a0c */ /* 0x000fe20003f06270 */
[----:B------:R-:W-:-:S12]  /*bed0*/  BSSY B0, `(.L_x_2111) ;  /* 0x0000056000007945 */ /* 0x000fd80003800000 */
[----:B------:R-:W-:Y:S05]  /*bee0*/  @P0 BRA `(.L_x_2112) ;  /* 0x0000054000000947 */ /* 0x000fea0003800000 */
[----:B------:R-:W-:Y:S01]  /*bef0*/  ISETP.GE.AND P0, PT, R18, R79, PT ;  /* 0x0000004f1200720c */ /* 0x000fe20003f06270 */
[----:B---3--:R-:W-:Y:S01]  /*bf00*/  IMAD.MOV.U32 R8, RZ, RZ, RZ ;  /* 0x000000ffff087224 */ /* 0x008fe200078e00ff */
[C---:B------:R-:W-:Y:S02]  /*bf10*/  IADD3 R3, P1, R82.reuse, R17, RZ ;  /* 0x0000001152037210 */ /* 0x040fe40007f3e0ff */
[----:B------:R-:W-:Y:S02]  /*bf20*/  MOV R9, R79 ;  /* 0x0000004f00097202 */ /* 0x000fe40000000f00 */
[----:B------:R-:W-:-:S07]  /*bf30*/  LEA.HI.X.SX32 R2, R82, R25, 0x1, P1 ;  /* 0x0000001952027211 */ /* 0x000fce00008f0eff */
[----:B------:R-:W-:-:S05]  /*bf40*/  @P0 SHF.R.S32.HI R0, RZ, 0x1, R83 ;  /* 0x00000001ff000819 */ /* 0x000fca0000011453 */
[--C-:B------:R-:W-:Y:S02]  /*bf50*/  @P0 IMAD.MOV R8, RZ, RZ, -R0.reuse ;  /* 0x000000ffff080224 */ /* 0x100fe400078e0a00 */
[----:B-1----:R-:W-:Y:S02]  /*bf60*/  IMAD.MOV.U32 R20, RZ, RZ, RZ ;  /* 0x000000ffff147224 */ /* 0x002fe400078e00ff */
[----:B------:R-:W-:Y:S01]  /*bf70*/  @P0 IMAD.MOV R9, RZ, RZ, -R0 ;  /* 0x000000ffff090224 */ /* 0x000fe200078e0a00 */
[----:B------:R-:W-:Y:S02]  /*bf80*/  IADD3 R11, P1, R8, R3, RZ ;  /* 0x00000003080b7210 */ /* 0x000fe40007f3e0ff */
[----:B------:R-:W-:Y:S02]  /*bf90*/  @P0 IADD3 R20, -R0, RZ, RZ ;  /* 0x000000ff00140210 */ /* 0x000fe40007ffe1ff */
[----:B------:R-:W-:Y:S02]  /*bfa0*/  LEA.HI.X.SX32 R8, R8, R2, 0x1, P1 ;  /* 0x0000000208087211 */ /* 0x000fe400008f0eff */
[----:B------:R-:W-:-:S04]  /*bfb0*/  LEA R12, P1, R11, c[0x0][0x2b0], 0x1 ;  /* 0x0000ac000b0c7a11 */ /* 0x000fc800078208ff */
[----:B------:R-:W-:Y:S02]  /*bfc0*/  LEA.HI.X R13, R11, c[0x0][0x2b4], R8, 0x1, P1 ;  /* 0x0000ad000b0d7a11 */ /* 0x000fe400008f0c08 */
[----:B------:R-:W-:Y:S01]  /*bfd0*/  IADD3 R3, P1, R20, R3, RZ ;  /* 0x0000000314037210 */ /* 0x000fe20007f3e0ff */
[----:B------:R-:W-:-:S03]  /*bfe0*/  IMAD.WIDE R8, R9, 0x2, R26 ;  /* 0x0000000209087825 */ /* 0x000fc600078e021a */
[----:B------:R-:W-:Y:S01]  /*bff0*/  LEA.HI.X.SX32 R2, R20, R2, 0x1, P1 ;  /* 0x0000000214027211 */ /* 0x000fe200008f0eff */
[----:B------:R-:W3:Y:S01]  /*c000*/  LDG.E.128 R12, [R12.64] ;  /* 0x000000060c0c7981 */ /* 0x000ee2000c1e1d00 */
[----:B------:R-:W-:-:S03]  /*c010*/  LEA R20, P1, R3, c[0x0][0x2a8], 0x1 ;  /* 0x0000aa0003147a11 */ /* 0x000fc600078208ff */
[----:B--2---:R-:W2:Y:S01]  /*c020*/  LDG.E.128 R8, [R8.64] ;  /* 0x0000000608087981 */ /* 0x004ea2000c1e1d00 */
[----:B------:R-:W-:-:S06]  /*c030*/  LEA.HI.X R21, R3, c[0x0][0x2ac], R2, 0x1, P1 ;  /* 0x0000ab0003157a11 */ /* 0x000fcc00008f0c02 */
[----:B----4-:R-:W4:Y:S01]  /*c040*/  LDG.E.128 R20, [R20.64] ;  /* 0x0000000614147981 */ /* 0x010f22000c1e1d00 */
        /* <DEDUP_REMOVED lines=15> */
[C---:B------:R-:W-:Y:S01]  /*c140*/  SHF.L.U32 R12, R15.reuse, 0x10, RZ ;  /* 0x000000100f0c7819 */ /* 0x040fe200000006ff */
[----:B------:R-:W-:Y:S01]  /*c150*/  @!P0 FADD.FTZ R6, -R6, -RZ ;  /* 0x800000ff06068221 */ /* 0x000fe20000010100 */
[----:B------:R-:W-:Y:S01]  /*c160*/  LOP3.LUT R13, R14, 0xffff0000, RZ, 0xc0, !PT ;  /* 0xffff00000e0d7812 */ /* 0x000fe200078ec0ff */
[----:B------:R-:W-:Y:S01]  /*c170*/  IMAD.U32 R36, R10, 0x10000, RZ ;  /* 0x000100000a247824 */ /* 0x000fe200078e00ff */
        /* <DEDUP_REMOVED lines=14> */
[----:B----4-:R-:W-:Y:S01]  /*c260*/  LOP3.LUT R8, R20, 0xffff0000, RZ, 0xc0, !PT ;  /* 0xffff000014087812 */ /* 0x010fe200078ec0ff */
[----:B------:R-:W-:Y:S01]  /*c270*/  FMUL.FTZ R9, R9, R12 ;  /* 0x0000000c09097220 */ /* 0x000fe20000410000 */
[C---:B------:R-:W-:Y:S01]  /*c280*/  SHF.L.U32 R6, R21.reuse, 0x10, RZ ;  /* 0x0000001015067819 */ /* 0x040fe200000006ff */
[----:B------:R-:W-:Y:S01]  /*c290*/  FMUL.FTZ R34, R34, R29 ;  /* 0x0000001d22227220 */ /* 0x000fe20000410000 */
[----:B------:R-:W-:Y:S01]  /*c2a0*/  LOP3.LUT R21, R21, 0xffff0000, RZ, 0xc0, !PT ;  /* 0xffff000015157812 */ /* 0x000fe200078ec0ff */
[----:B------:R-:W-:-:S02]  /*c2b0*/  @!P0 FADD.FTZ R31, -R31, -RZ ;  /* 0x800000ff1f1f8221 */ /* 0x000fc40000010100 */
[----:B------:R-:W-:Y:S02]  /*c2c0*/  IMAD.U32 R12, R20, 0x10000, RZ ;  /* 0x00010000140c7824 */ /* 0x000fe400078e00ff */
[----:B------:R-:W-:Y:S02]  /*c2d0*/  FMUL.FTZ R33, R33, R32 ;  /* 0x0000002021217220 */ /* 0x000fe40000410000 */
[----:B------:R-:W-:Y:S01]  /*c2e0*/  FMUL.FTZ R11, R11, R14 ;  /* 0x0000000e0b0b7220 */ /* 0x000fe20000410000 */
[----:B------:R-:W-:Y:S01]  /*c2f0*/  LOP3.LUT R14, R22, 0xffff0000, RZ, 0xc0, !PT ;  /* 0xffff0000160e7812 */ /* 0x000fe200078ec0ff */
[----:B------:R-:W-:Y:S01]  /*c300*/  FMUL.FTZ R10, R10, R13 ;  /* 0x0000000d0a0a7220 */ /* 0x000fe20000410000 */
[C---:B------:R-:W-:Y:S01]  /*c310*/  SHF.L.U32 R13, R23.reuse, 0x10, RZ ;  /* 0x00000010170d7819 */ /* 0x040fe200000006ff */
[----:B------:R-:W-:Y:S01]  /*c320*/  IMAD.U32 R20, R22, 0x10000, RZ ;  /* 0x0001000016147824 */ /* 0x000fe200078e00ff */
[----:B------:R-:W-:Y:S01]  /*c330*/  LOP3.LUT R22, R23, 0xffff0000, RZ, 0xc0, !PT ;  /* 0xffff000017167812 */ /* 0x000fe200078ec0ff */
[----:B------:R-:W-:-:S02]  /*c340*/  FMUL.FTZ R31, R36, R31 ;  /* 0x0000001f241f7220 */ /* 0x000fc40000410000 */
[----:B------:R-:W-:Y:S02]  /*c350*/  FFMA.FTZ R3, R3, R12, R34 ;  /* 0x0000000c03037223 */ /* 0x000fe40000010022 */
[----:B------:R-:W-:Y:S02]  /*c360*/  FFMA.FTZ R2, R2, R8, R7 ;  /* 0x0000000802027223 */ /* 0x000fe40000010007 */
[----:B------:R-:W-:Y:S02]  /*c370*/  FFMA.FTZ R6, R28, R6, R15 ;  /* 0x000000061c067223 */ /* 0x000fe4000001000f */
[----:B------:R-:W-:Y:S01]  /*c380*/  FFMA.FTZ R21, R0, R21, R33 ;  /* 0x0000001500157223 */ /* 0x000fe20000010021 */
[----:B------:R-:W-:Y:S01]  /*c390*/  F2FP.BF16.PACK_AB R2, R2, R3 ;  /* 0x000000030202723e */ /* 0x000fe200000010ff */
[----:B------:R-:W-:Y:S02]  /*c3a0*/  FFMA.FTZ R20, R24, R20, R31 ;  /* 0x0000001418147223 */ /* 0x000fe4000001001f */
[----:B------:R-:W-:Y:S01]  /*c3b0*/  FFMA.FTZ R5, R5, R14, R10 ;  /* 0x0000000e05057223 */ /* 0x000fe2000001000a */
[----:B------:R-:W-:Y:S01]  /*c3c0*/  F2FP.BF16.PACK_AB R3, R21, R6 ;  /* 0x000000061503723e */ /* 0x000fe200000010ff */
[----:B------:R-:W-:-:S02]  /*c3d0*/  FFMA.FTZ R9, R30, R13, R9 ;  /* 0x0000000d1e097223 */ /* 0x000fc40000010009 */
[----:B------:R-:W-:Y:S01]  /*c3e0*/  FFMA.FTZ R4, R4, R22, R11 ;  /* 0x0000001604047223 */ /* 0x000fe2000001000b */
[----:B------:R-:W-:Y:S02]  /*c3f0*/  F2FP.BF16.PACK_AB R6, R5, R20 ;  /* 0x000000140506723e */ /* 0x000fe400000010ff */
[----:B------:R-:W-:Y:S02]  /*c400*/  MOV R5, R3 ;  /* 0x0000000300057202 */ /* 0x000fe40000000f00 */
[----:B------:R-:W-:Y:S01]  /*c410*/  F2FP.BF16.PACK_AB R7, R4, R9 ;  /* 0x000000090407723e */ /* 0x000fe200000010ff */
[----:B------:R-:W-:Y:S02]  /*c420*/  IMAD.MOV.U32 R4, RZ, RZ, R2 ;  /* 0x000000ffff047224 */ /* 0x000fe400078e0002 */
.L_x_2112:
[----:B------:R-:W-:Y:S05]  /*c430*/  BSYNC B0 ;  /* 0x0000000000007941 */ /* 0x000fea0003800000 */
.L_x_2111:
[----:B-1----:R1:W5:Y:S01]  /*c440*/  LDG.E.128 R20, [R26.64+0x40] ;  /* 0x000040061a147981 */ /* 0x002362000c1e1d00 */
[----:B------:R-:W-:Y:S01]  /*c450*/  IADD3 R0, R18, 0x20, RZ ;  /* 0x0000002012007810 */ /* 0x000fe20007ffe0ff */
[----:B------:R-:W-:Y:S02]  /*c460*/  BSSY B0, `(.L_x_2113) ;  /* 0x0000057000007945 */ /* 0x000fe40003800000 */
[----:B-----5:R1:W-:Y:S01]  /*c470*/  STS.128 [R154+0x800], R4 ;  /* 0x000800049a007388 */ /* 0x0203e20000000c00 */
[----:B------:R-:W-:-:S13]  /*c480*/  ISETP.GE.AND P0, PT, R0, c[0x0][0x230], PT ;  /* 0x00008c0000007a0c */ /* 0x000fda0003f06270 */
[----:B------:R-:W-:Y:S05]  /*c490*/  @P0 BRA `(.L_x_2114) ;  /* 0x0000053000000947 */ /* 0x000fea0003800000 */
[-C--:B------:R-:W-:Y:S01]  /*c4a0*/  ISETP.GE.AND P0, PT, R0, R79.reuse, PT ;  /* 0x0000004f0000720c */ /* 0x080fe20003f06270 */
[----:B-1----:R-:W-:Y:S01]  /*c4b0*/  IMAD.MOV.U32 R4, RZ, RZ, RZ ;  /* 0x000000ffff047224 */ /* 0x002fe200078e00ff */
[----:B------:R-:W-:Y:S02]  /*c4c0*/  IADD3 R2, R82, 0x20, RZ ;  /* 0x0000002052027810 */ /* 0x000fe40007ffe0ff */
[----:B------:R-:W-:Y:S02]  /*c4d0*/  MOV R5, R79 ;  /* 0x0000004f00057202 */ /* 0x000fe40000000f00 */
[----:B------:R-:W-:-:S04]  /*c4e0*/  IADD3 R3, P1, R2, R17, RZ ;  /* 0x0000001102037210 */ /* 0x000fc80007f3e0ff */
[----:B------:R-:W-:-:S03]  /*c4f0*/  LEA.HI.X.SX32 R2, R2, R25, 0x1, P1 ;  /* 0x0000001902027211 */ /* 0x000fc600008f0eff */
[----:B------:R-:W-:-:S05]  /*c500*/  @P0 SHF.R.S32.HI R0, RZ, 0x1, R83 ;  /* 0x00000001ff000819 */ /* 0x000fca0000011453 */
[--C-:B------:R-:W-:Y:S02]  /*c510*/  @P0 IMAD.MOV R4, RZ, RZ, -R0.reuse ;  /* 0x000000ffff040224 */ /* 0x100fe400078e0a00 */
[----:B------:R-:W-:Y:S02]  /*c520*/  IMAD.MOV.U32 R12, RZ, RZ, RZ ;  /* 0x000000ffff0c7224 */ /* 0x000fe400078e00ff */
[----:B------:R-:W-:Y:S01]  /*c530*/  @P0 IMAD.MOV R5, RZ, RZ, -R0 ;  /* 0x000000ffff050224 */ /* 0x000fe200078e0a00 */
[----:B------:R-:W-:-:S04]  /*c540*/  IADD3 R7, P1, R4, R3, RZ ;  /* 0x0000000304077210 */ /* 0x000fc80007f3e0ff */
[----:B------:R-:W-:Y:S02]  /*c550*/  LEA.HI.X.SX32 R4, R4, R2, 0x1, P1 ;  /* 0x0000000204047211 */ /* 0x000fe400008f0eff */
[C---:B---3--:R-:W-:Y:S02]  /*c560*/  LEA R8, P1, R7.reuse, c[0x0][0x2b0], 0x1 ;  /* 0x0000ac0007087a11 */ /* 0x048fe400078208ff */
[----:B------:R-:W-:Y:S02]  /*c570*/  @P0 IADD3 R12, -R0, RZ, RZ ;  /* 0x000000ff000c0210 */ /* 0x000fe40007ffe1ff */
[----:B------:R-:W-:Y:S01]  /*c580*/  LEA.HI.X R9, R7, c[0x0][0x2b4], R4, 0x1, P1 ;  /* 0x0000ad0007097a11 */ /* 0x000fe200008f0c04 */
[----:B------:R-:W-:Y:S01]  /*c590*/  IMAD.WIDE R4, R5, 0x2, R26 ;  /* 0x0000000205047825 */ /* 0x000fe200078e021a */
[----:B------:R-:W-:-:S04]  /*c5a0*/  IADD3 R3, P1, R12, R3, RZ ;  /* 0x000000030c037210 */ /* 0x000fc80007f3e0ff */
[----:B------:R-:W3:Y:S01]  /*c5b0*/  LDG.E.128 R8, [R8.64] ;  /* 0x0000000608087981 */ /* 0x000ee2000c1e1d00 */
[----:B------:R-:W-:Y:S02]  /*c5c0*/  LEA.HI.X.SX32 R2, R12, R2, 0x1, P1 ;  /* 0x000000020c027211 */ /* 0x000fe400008f0eff */
[C---:B------:R-:W-:Y:S01]  /*c5d0*/  LEA R12, P1, R3.reuse, c[0x0][0x2a8], 0x1 ;  /* 0x0000aa00030c7a11 */ /* 0x040fe200078208ff */
[----:B------:R-:W5:Y:S03]  /*c5e0*/  LDG.E.128 R4, [R4.64+0x40] ;  /* 0x0000400604047981 */ /* 0x000f66000c1e1d00 */
[----:B------:R-:W-:-:S06]  /*c5f0*/  LEA.HI.X R13, R3, c[0x0][0x2ac], R2, 0x1, P1 ;  /* 0x0000ab00030d7a11 */ /* 0x000fcc00008f0c02 */
[----:B--2---:R-:W2:Y:S01]  /*c600*/  LDG.E.128 R12, [R12.64] ;  /* 0x000000060c0c7981 */ /* 0x004ea2000c1e1d00 */
        /* <DEDUP_REMOVED lines=11> */
[----:B------:R-:W-:Y:S01]  /*c6c0*/  SHF.L.U32 R8, R9, 0x10, RZ ;  /* 0x0000001009087819 */ /* 0x000fe200000006ff */
[----:B-----5:R-:W-:Y:S01]  /*c6d0*/  IMAD.U32 R33, R5, 0x10000, RZ ;  /* 0x0001000005217824 */ /* 0x020fe200078e00ff */
[----:B------:R-:W-:Y:S01]  /*c6e0*/  LOP3.LUT R31, R9, 0xffff0000, RZ, 0xc0, !PT ;  /* 0xffff0000091f7812 */ /* 0x000fe200078ec0ff */
[C---:B------:R-:W-:Y:S01]  /*c6f0*/  IMAD.U32 R9, R11.reuse, 0x10000, RZ ;  /* 0x000100000b097824 */ /* 0x040fe200078e00ff */
[----:B------:R-:W-:Y:S01]  /*c700*/  LOP3.LUT R11, R11, 0xffff0000, RZ, 0xc0, !PT ;  /* 0xffff00000b0b7812 */ /* 0x000fe200078ec0ff */
        /* <DEDUP_REMOVED lines=11> */
[C---:B------:R-:W-:Y:S01]  /*c7c0*/  LOP3.LUT R6, R7.reuse, 0xffff0000, RZ, 0xc0, !PT ;  /* 0xffff000007067812 */ /* 0x040fe200078ec0ff */
[----:B------:R-:W-:Y:S01]  /*c7d0*/  @!P0 FADD.FTZ R22, -R22, -RZ ;  /* 0x800000ff16168221 */ /* 0x000fe20000010100 */
[----:B------:R-:W-:Y:S01]  /*c7e0*/  SHF.L.U32 R4, R7, 0x10, RZ ;  /* 0x0000001007047819 */ /* 0x000fe200000006ff */
[----:B------:R-:W-:-:S02]  /*c7f0*/  @!P0 FADD.FTZ R31, -R31, -RZ ;  /* 0x800000ff1f1f8221 */ /* 0x000fc40000010100 */
[----:B------:R-:W-:Y:S02]  /*c800*/  @!P0 FADD.FTZ R30, -R30, -RZ ;  /* 0x800000ff1e1e8221 */ /* 0x000fe40000010100 */
        /* <DEDUP_REMOVED lines=28> */
.L_x_2114:
[----:B------:R-:W-:Y:S05]  /*c9d0*/  BSYNC B0 ;  /* 0x0000000000007941 */ /* 0x000fea0003800000 */
.L_x_2113:
[----:B-1----:R1:W5:Y:S01]  /*c9e0*/  LDG.E.128 R4, [R26.64+0x80] ;  /* 0x000080061a047981 */ /* 0x002362000c1e1d00 */
[----:B------:R-:W-:Y:S01]  /*c9f0*/  IADD3 R18, R18, 0x40, RZ ;  /* 0x0000004012127810 */ /* 0x000fe20007ffe0ff */
[----:B------:R-:W-:Y:S02]  /*ca00*/  BSSY B0, `(.L_x_2115) ;  /* 0x0000058000007945 */ /* 0x000fe40003800000 */
[----:B------:R1:W-:Y:S01]  /*ca10*/  STS.128 [R154+0x1800], R20 ;  /* 0x001800149a007388 */ /* 0x0003e20000000c00 */
[----:B------:R-:W-:-:S13]  /*ca20*/  ISETP.GE.AND P0, PT, R18, c[0x0][0x230], PT ;  /* 0x00008c0012007a0c */ /* 0x000fda0003f06270 */
[----:B------:R-:W-:Y:S05]  /*ca30*/  @P0 BRA `(.L_x_2116) ;  /* 0x0000054000000947 */ /* 0x000fea0003800000 */
[----:B------:R-:W-:Y:S01]  /*ca40*/  ISETP.GE.AND P0, PT, R18, R79, PT ;  /* 0x0000004f1200720c */ /* 0x000fe20003f06270 */
[----:B------:R-:W-:Y:S01]  /*ca50*/  IMAD.MOV.U32 R2, RZ, RZ, RZ ;  /* 0x000000ffff027224 */ /* 0x000fe200078e00ff */
[----:B------:R-:W-:-:S04]  /*ca60*/  IADD3 R82, R82, 0x40, RZ ;  /* 0x0000004052527810 */ /* 0x000fc80007ffe0ff */
[----:B------:R-:W-:-:S04]  /*ca70*/  IADD3 R17, P1, R82, R17, RZ ;  /* 0x0000001152117210 */ /* 0x000fc80007f3e0ff */
[----:B------:R-:W-:-:S03]  /*ca80*/  LEA.HI.X.SX32 R25, R82, R25, 0x1, P1 ;  /* 0x0000001952197211 */ /* 0x000fc600008f0eff */
[--C-:B------:R-:W-:Y:S02]  /*ca90*/  @P0 SHF.R.S32.HI R0, RZ, 0x1, R83.reuse ;  /* 0x00000001ff000819 */ /* 0x100fe40000011453 */
[----:B------:R-:W-:-:S03]  /*caa0*/  @P0 SHF.R.S32.HI R3, RZ, 0x1, R83 ;  /* 0x00000001ff030819 */ /* 0x000fc60000011453 */
[----:B------:R-:W-:Y:S02]  /*cab0*/  @P0 IMAD.MOV R2, RZ, RZ, -R0 ;  /* 0x000000ffff020224 */ /* 0x000fe400078e0a00 */
[----:B------:R-:W-:-:S03]  /*cac0*/  @P0 IMAD.MOV R79, RZ, RZ, -R3 ;  /* 0x000000ffff4f0224 */ /* 0x000fc600078e0a03 */
[C---:B------:R-:W-:Y:S01]  /*cad0*/  IADD3 R0, P1, R2.reuse, R17, RZ ;  /* 0x0000001102007210 */ /* 0x040fe20007f3e0ff */
[----:B---3--:R-:W-:Y:S01]  /*cae0*/  IMAD.WIDE R8, R79, 0x2, R26 ;  /* 0x000000024f087825 */ /* 0x008fe200078e021a */
[----:B------:R-:W-:Y:S02]  /*caf0*/  @P0 SHF.R.S32.HI R83, RZ, 0x1, R83 ;  /* 0x00000001ff530819 */ /* 0x000fe40000011453 */
[----:B------:R-:W-:Y:S02]  /*cb00*/  LEA.HI.X.SX32 R3, R2, R25, 0x1, P1 ;  /* 0x0000001902037211 */ /* 0x000fe400008f0eff */
[C---:B------:R-:W-:Y:S01]  /*cb10*/  LEA R12, P1, R0.reuse, c[0x0][0x2b0], 0x1 ;  /* 0x0000ac00000c7a11 */ /* 0x040fe200078208ff */
[----:B------:R-:W3:Y:S03]  /*cb20*/  LDG.E.128 R8, [R8.64+0x80] ;  /* 0x0000800608087981 */ /* 0x000ee6000c1e1d00 */
[----:B------:R-:W-:-:S02]  /*cb30*/  LEA.HI.X R13, R0, c[0x0][0x2b4], R3, 0x1, P1 ;  /* 0x0000ad00000d7a11 */ /* 0x000fc400008f0c03 */
[----:B------:R-:W-:Y:S01]  /*cb40*/  MOV R0, RZ ;  /* 0x000000ff00007202 */ /* 0x000fe20000000f00 */
[----:B------:R-:W-:-:S03]  /*cb50*/  @P0 IMAD.MOV R0, RZ, RZ, -R83 ;  /* 0x000000ffff000224 */ /* 0x000fc600078e0a53 */
[----:B--2---:R-:W2:Y:S02]  /*cb60*/  LDG.E.128 R12, [R12.64] ;  /* 0x000000060c0c7981 */ /* 0x004ea4000c1e1d00 */
[----:B------:R-:W-:-:S04]  /*cb70*/  IADD3 R17, P1, R0, R17, RZ ;  /* 0x0000001100117210 */ /* 0x000fc80007f3e0ff */
[----:B------:R-:W-:Y:S02]  /*cb80*/  LEA.HI.X.SX32 R0, R0, R25, 0x1, P1 ;  /* 0x0000001900007211 */ /* 0x000fe400008f0eff */
[----:B-1----:R-:W-:-:S04]  /*cb90*/  LEA R20, P1, R17, c[0x0][0x2a8], 0x1 ;  /* 0x0000aa0011147a11 */ /* 0x002fc800078208ff */
[----:B------:R-:W-:-:S06]  /*cba0*/  LEA.HI.X R21, R17, c[0x0][0x2ac], R0, 0x1, P1 ;  /* 0x0000ab0011157a11 */ /* 0x000fcc00008f0c00 */
[----:B----4-:R-:W4:Y:S01]  /*cbb0*/  LDG.E.128 R20, [R20.64] ;  /* 0x0000000614147981 */ /* 0x010f22000c1e1d00 */
[C---:B-----5:R-:W-:Y:S01]  /*cbc0*/  LOP3.LUT R0, R5.reuse, 0xffff0000, RZ, 0xc0, !PT ;  /* 0xffff000005007812 */ /* 0x060fe200078ec0ff */
[----:B------:R-:W-:Y:S01]  /*cbd0*/  IMAD.U32 R3, R4, 0x10000, RZ ;  /* 0x0001000004037824 */ /* 0x000fe200078e00ff */
[----:B------:R-:W-:Y:S01]  /*cbe0*/  SHF.L.U32 R18, R5, 0x10, RZ ;  /* 0x0000001005127819 */ /* 0x000fe200000006ff */
[----:B------:R-:W-:Y:S01]  /*cbf0*/  IMAD.U32 R17, R6, 0x10000, RZ ;  /* 0x0001000006117824 */ /* 0x000fe200078e00ff */
[----:B------:R-:W-:Y:S01]  /*cc00*/  LOP3.LUT R2, R4, 0xffff0000, RZ, 0xc0, !PT ;  /* 0xffff000004027812 */ /* 0x000fe200078ec0ff */
[C---:B------:R-:W-:Y:S01]  /*cc10*/  IMAD.U32 R24, R7.reuse, 0x10000, RZ ;  /* 0x0001000007187824 */ /* 0x040fe200078e00ff */
[----:B------:R-:W-:Y:S02]  /*cc20*/  LOP3.LUT R5, R6, 0xffff0000, RZ, 0xc0, !PT ;  /* 0xffff000006057812 */ /* 0x000fe400078ec0ff */
[----:B------:R-:W-:Y:S01]  /*cc30*/  LOP3.LUT R4, R7, 0xffff0000, RZ, 0xc0, !PT ;  /* 0xffff000007047812 */ /* 0x000fe200078ec0ff */
[C---:B---3--:R-:W-:Y:S01]  /*cc40*/  IMAD.U32 R6, R9.reuse, 0x10000, RZ ;  /* 0x0001000009067824 */ /* 0x048fe200078e00ff */
[----:B------:R-:W-:Y:S01]  /*cc50*/  LOP3.LUT R26, R9, 0xffff0000, RZ, 0xc0, !PT ;  /* 0xffff0000091a7812 */ /* 0x000fe200078ec0ff */
[----:B------:R-:W-:Y:S01]  /*cc60*/  IMAD.U32 R25, R10, 0x10000, RZ ;  /* 0x000100000a197824 */ /* 0x000fe200078e00ff */
[----:B------:R-:W-:-:S02]  /*cc70*/  SHF.L.U32 R19, R8, 0x10, RZ ;  /* 0x0000001008137819 */ /* 0x000fc400000006ff */
[----:B------:R-:W-:Y:S02]  /*cc80*/  LOP3.LUT R7, R8, 0xffff0000, RZ, 0xc0, !PT ;  /* 0xffff000008077812 */ /* 0x000fe400078ec0ff */
[----:B------:R-:W-:Y:S02]  /*cc90*/  LOP3.LUT R9, R10, 0xffff0000, RZ, 0xc0, !PT ;  /* 0xffff00000a097812 */ /* 0x000fe400078ec0ff */
[C---:B------:R-:W-:Y:S01]  /*cca0*/  SHF.L.U32 R8, R11.reuse, 0x10, RZ ;  /* 0x000000100b087819 */ /* 0x040fe200000006ff */
[C---:B--2---:R-:W-:Y:S01]  /*ccb0*/  IMAD.U32 R28, R12.reuse, 0x10000, RZ ;  /* 0x000100000c1c7824 */ /* 0x044fe200078e00ff */
[----:B------:R-:W-:Y:S01]  /*ccc0*/  LOP3.LUT R27, R11, 0xffff0000, RZ, 0xc0, !PT ;  /* 0xffff00000b1b7812 */ /* 0x000fe200078ec0ff */
[C---:B------:R-:W-:Y:S01]  /*ccd0*/  IMAD.U32 R11, R13.reuse, 0x10000, RZ ;  /* 0x000100000d0b7824 */ /* 0x040fe200078e00ff */
[----:B------:R-:W-:Y:S01]  /*cce0*/  LOP3.LUT R10, R12, 0xffff0000, RZ, 0xc0, !PT ;  /* 0xffff00000c0a7812 */ /* 0x000fe200078ec0ff */
[----:B------:R-:W-:Y:S01]  /*ccf0*/  @!P0 FADD.FTZ R28, -R28, -RZ ;  /* 0x800000ff1c1c8221 */ /* 0x000fe20000010100 */
[----:B------:R-:W-:Y:S01]  /*cd00*/  LOP3.LUT R29, R13, 0xffff0000, RZ, 0xc0, !PT ;  /* 0xffff00000d1d7812 */ /* 0x000fe200078ec0ff */
[----:B------:R-:W-:Y:S01]  /*cd10*/  IMAD.U32 R13, R15, 0x10000, RZ ;  /* 0x000100000f0d7824 */ /* 0x000fe200078e00ff */
[C---:B------:R-:W-:Y:S01]  /*cd20*/  SHF.L.U32 R30, R14.reuse, 0x10, RZ ;  /* 0x000000100e1e7819 */ /* 0x040fe200000006ff */
[----:B------:R-:W-:Y:S01]  /*cd30*/  @!P0 FADD.FTZ R11, -R11, -RZ ;  /* 0x800000ff0b0b8221 */ /* 0x000fe20000010100 */
[----:B------:R-:W-:Y:S01]  /*cd40*/  LOP3.LUT R12, R14, 0xffff0000, RZ, 0xc0, !PT ;  /* 0xffff00000e0c7812 */ /* 0x000fe200078ec0ff */
[----:B------:R-:W-:Y:S01]  /*cd50*/  @!P0 FADD.FTZ R13, -R13, -RZ ;  /* 0x800000ff0d0d8221 */ /* 0x000fe20000010100 */
[----:B------:R-:W-:Y:S01]  /*cd60*/  LOP3.LUT R14, R15, 0xffff0000, RZ, 0xc0, !PT ;  /* 0xffff00000f0e7812 */ /* 0x000fe200078ec0ff */
[----:B------:R-:W-:-:S02]  /*cd70*/  @!P0 FADD.FTZ R10, -R10, -RZ ;  /* 0x800000ff0a0a8221 */ /* 0x000fc40000010100 */
[----:B------:R-:W-:Y:S02]  /*cd80*/  @!P0 FADD.FTZ R12, -R12, -RZ ;  /* 0x800000ff0c0c8221 */ /* 0x000fe40000010100 */
[----:B------:R-:W-:Y:S02]  /*cd90*/  @!P0 FADD.FTZ R14, -R14, -RZ ;  /* 0x800000ff0e0e8221 */ /* 0x000fe40000010100 */
[----:B------:R-:W-:Y:S02]  /*cda0*/  @!P0 FADD.FTZ R29, -R29, -RZ ;  /* 0x800000ff1d1d8221 */ /* 0x000fe40000010100 */
[----:B------:R-:W-:Y:S02]  /*cdb0*/  @!P0 FADD.FTZ R30, -R30, -RZ ;  /* 0x800000ff1e1e8221 */ /* 0x000fe40000010100 */
[----:B------:R-:W-:Y:S02]  /*cdc0*/  FMUL.FTZ R12, R9, R12 ;  /* 0x0000000c090c7220 */ /* 0x000fe40000410000 */
[----:B------:R-:W-:Y:S01]  /*cdd0*/  FMUL.FTZ R13, R8, R13 ;  /* 0x0000000d080d7220 */ /* 0x000fe20000410000 */
[----:B----4-:R-:W-:Y:S01]  /*cde0*/  LOP3.LUT R8, R20, 0xffff0000, RZ, 0xc0, !PT ;  /* 0xffff000014087812 */ /* 0x010fe200078ec0ff */
        /* <DEDUP_REMOVED lines=16> */
[----:B------:R-:W-:-:S02]  /*cef0*/  FFMA.FTZ R2, R2, R8, R7 ;  /* 0x0000000802027223 */ /* 0x000fc40000010007 */
[----:B------:R-:W-:Y:S02]  /*cf00*/  FFMA.FTZ R15, R17, R15, R30 ;  /* 0x0000000f110f7223 */ /* 0x000fe4000001001e */
[----:B------:R-:W-:Y:S02]  /*cf10*/  FFMA.FTZ R10, R24, R10, R13 ;  /* 0x0000000a180a7223 */ /* 0x000fe4000001000d */
[----:B------:R-:W-:Y:S01]  /*cf20*/  FFMA.FTZ R27, R4, R22, R27 ;  /* 0x00000016041b7223 */ /* 0x000fe2000001001b */
[----:B------:R-:W-:Y:S01]  /*cf30*/  F2FP.BF16.PACK_AB R4, R2, R3 ;  /* 0x000000030204723e */ /* 0x000fe200000010ff */
[----:B------:R-:W-:Y:S01]  /*cf40*/  FFMA.FTZ R12, R5, R14, R12 ;  /* 0x0000000e050c7223 */ /* 0x000fe2000001000c */
[----:B------:R-:W-:Y:S02]  /*cf50*/  F2FP.BF16.PACK_AB R5, R29, R6 ;  /* 0x000000061d05723e */ /* 0x000fe400000010ff */
[----:B------:R-:W-:Y:S02]  /*cf60*/  F2FP.BF16.PACK_AB R7, R27, R10 ;  /* 0x0000000a1b07723e */ /* 0x000fe400000010ff */
[----:B------:R-:W-:-:S02]  /*cf70*/  F2FP.BF16.PACK_AB R6, R12, R15 ;  /* 0x0000000f0c06723e */ /* 0x000fc400000010ff */
.L_x_2116:
[----:B------:R-:W-:Y:S05]  /*cf80*/  BSYNC B0 ;  /* 0x0000000000007941 */ /* 0x000fea0003800000 */
.L_x_2115:
[----:B-----5:R1:W-:Y:S01]  /*cf90*/  STS.128 [R154+0x2800], R4 ;  /* 0x002800049a007388 */ /* 0x0203e20000000c00 */
[----:B------:R-:W-:Y:S05]  /*cfa0*/  BRA `(.L_x_2096) ;  /* 0x0000013000007947 */ /* 0x000fea0003800000 */
.L_x_2086:
[----:B------:R-:W-:Y:S01]  /*cfb0*/  IMAD.IADD R3, R150, 0x1, -R67 ;  /* 0x0000000196037824 */ /* 0x000fe200078e0a43 */
[----:B------:R-:W-:-:S04]  /*cfc0*/  IADD3 R16, R148, 0x20, RZ ;  /* 0x0000002094107810 */ /* 0x000fc80007ffe0ff */
[-C--:B------:R-:W-:Y:S02]  /*cfd0*/  ISETP.GE.AND P3, PT, R16, R3.reuse, PT ;  /* 0x000000031000720c */ /* 0x080fe40003f66270 */
[----:B------:R-:W-:-:S11]  /*cfe0*/  ISETP.GE.AND P4, PT, R148, R3, PT ;  /* 0x000000039400720c */ /* 0x000fd60003f86270 */
[C---:B------:R-:W-:Y:S02]  /*cff0*/  @!P3 IADD3 R3, P0, R156.reuse, UR4, RZ ;  /* 0x000000049c03bc10 */ /* 0x040fe4000ff1e0ff */
[C---:B----4-:R-:W-:Y:S02]  /*d000*/  @!P4 LEA R4, P1, R156.reuse, c[0x0][0x160], 0x1 ;  /* 0x000058009c04ca11 */ /* 0x050fe400078208ff */
[----:B------:R-:W-:Y:S02]  /*d010*/  @!P3 IADD3.X R0, R75, UR5, RZ, P0, !PT ;  /* 0x000000054b00bc10 */ /* 0x000fe400087fe4ff */
[C---:B------:R-:W-:Y:S02]  /*d020*/  @!P3 LEA R2, P0, R3.reuse, c[0x0][0x160], 0x1 ;  /* 0x000058000302ba11 */ /* 0x040fe400078008ff */
[----:B------:R-:W-:Y:S02]  /*d030*/  @!P4 LEA.HI.X R5, R156, c[0x0][0x164], R75, 0x1, P1 ;  /* 0x000059009c05ca11 */ /* 0x000fe400008f0c4b */
[----:B------:R-:W-:-:S03]  /*d040*/  @!P3 LEA.HI.X R3, R3, c[0x0][0x164], R0, 0x1, P0 ;  /* 0x000059000303ba11 */ /* 0x000fc600000f0c00 */
[----:B------:R-:W-:Y:S01]  /*d050*/  @!PT LDS RZ, [RZ] ;  /* 0x00000000fffff984 */ /* 0x000fe20000000800 */
[----:B------:R-:W-:Y:S01]  /*d060*/  @!PT LDS RZ, [RZ] ;  /* 0x00000000fffff984 */ /* 0x000fe20000000800 */
[----:B------:R-:W-:Y:S01]  /*d070*/  @!PT LDS RZ, [RZ] ;  /* 0x00000000fffff984 */ /* 0x000fe20000000800 */
[----:B------:R1:W-:Y:S04]  /*d080*/  @!P4 LDGSTS.E.BYPASS.LTC128B.128 [R154], [R4.64] ;  /* 0x00000000049acfae */ /* 0x0003e8000b901d46 */
[----:B------:R1:W-:Y:S04]  /*d090*/  @!P4 LDGSTS.E.BYPASS.LTC128B.128 [R154+0x1000], [R4.64+0x40] ;  /* 0x01000040049acfae */ /* 0x0003e8000b901d46 */
[----:B------:R1:W-:Y:S04]  /*d0a0*/  @!P4 LDGSTS.E.BYPASS.LTC128B.128 [R154+0x2000], [R4.64+0x80] ;  /* 0x02000080049acfae */ /* 0x0003e8000b901d46 */
[----:B------:R1:W-:Y:S04]  /*d0b0*/  @!P3 LDGSTS.E.BYPASS.LTC128B.128 [R154+0x800], [R2.64] ;  /* 0x00800000029abfae */ /* 0x0003e8000b901d46 */
[----:B------:R1:W-:Y:S04]  /*d0c0*/  @!P3 LDGSTS.E.BYPASS.LTC128B.128 [R154+0x1800], [R2.64+0x40] ;  /* 0x01800040029abfae */ /* 0x0003e8000b901d46 */
[----:B------:R1:W-:Y:S02]  /*d0d0*/  @!P3 LDGSTS.E.BYPASS.LTC128B.128 [R154+0x2800], [R2.64+0x80] ;  /* 0x02800080029abfae */ /* 0x0003e4000b901d46 */
.L_x_2096:
[----:B------:R-:W-:Y:S05]  /*d0e0*/  BSYNC B2 ;  /* 0x0000000000027941 */ /* 0x000fea0003800000 */
.L_x_2085:
[----:B------:R-:W-:Y:S02]  /*d0f0*/  IADD3 R160, R55, -0x1, RZ ;  /* 0xffffffff37a07810 */ /* 0x000fe40007ffe0ff */
[----:B------:R-:W-:-:S02]  /*d100*/  LEA R156, P0, R164, c[0x0][0x168], 0x1 ;  /* 0x00005a00a49c7a11 */ /* 0x000fc400078008ff */
[----:B-1--4-:R-:W-:Y:S01]  /*d110*/  IADD3 R4, R148, 0x40, RZ ;  /* 0x0000004094047810 */ /* 0x012fe20007ffe0ff */
[----:B------:R-:W-:Y:S01]  /*d120*/  IMAD.SHL.U32 R0, R160, 0x80, RZ ;  /* 0x00000080a0007824 */ /* 0x000fe200078e00ff */
[----:B------:R-:W-:Y:S02]  /*d130*/  LEA.HI.X R155, R164, c[0x0][0x16c], R60, 0x1, P0 ;  /* 0x00005b00a49b7a11 */ /* 0x000fe400000f0c3c */
[----:B------:R-:W-:Y:S01]  /*d140*/  LOP3.LUT R2, R74, 0x7fffffe, RZ, 0xc0, !PT ;  /* 0x07fffffe4a027812 */ /* 0x000fe200078ec0ff */
[----:B------:R-:W-:Y:S01]  /*d150*/  IMAD.IADD R5, R63, 0x1, -R0 ;  /* 0x000000013f057824 */ /* 0x000fe200078e0a00 */
[----:B------:R-:W-:Y:S02]  /*d160*/  SHF.R.S32.HI R6, RZ, 0x1f, R71 ;  /* 0x0000001fff067819 */ /* 0x000fe40000011447 */
[----:B------:R-:W-:Y:S01]  /*d170*/  LOP3.LUT R73, R73, 0xfffffff8, RZ, 0xc0, !PT ;  /* 0xfffffff849497812 */ /* 0x000fe200078ec0ff */
[----:B------:R-:W-:Y:S01]  /*d180*/  IMAD.IADD R2, R71, 0x1, -R2 ;  /* 0x0000000147027824 */ /* 0x000fe200078e0a02 */
[----:B------:R-:W-:-:S02]  /*d190*/  ISETP.GE.AND P5, PT, R148, R5, PT ;  /* 0x000000059400720c */ /* 0x000fc40003fa6270 */
[-C--:B------:R-:W-:Y:S02]  /*d1a0*/  ISETP.GE.AND P1, PT, R16, R5.reuse, PT ;  /* 0x000000051000720c */ /* 0x080fe40003f26270 */
[----:B------:R-:W-:Y:S02]  /*d1b0*/  ISETP.GE.AND P0, PT, R4, R5, PT ;  /* 0x000000050400720c */ /* 0x000fe40003f06270 */
[----:B------:R-:W-:Y:S01]  /*d1c0*/  LEA.HI R71, R6, R71, RZ, 0x3 ;  /* 0x0000004706477211 */ /* 0x000fe200078f18ff */
[----:B------:R-:W-:Y:S01]  /*d1d0*/  IMAD.IADD R6, R64, 0x1, -R73 ;  /* 0x0000000140067824 */ /* 0x000fe200078e0a49 */
[----:B---3--:R-:W-:Y:S02]  /*d1e0*/  SHF.R.S32.HI R9, RZ, 0x4, R72 ;  /* 0x00000004ff097819 */ /* 0x008fe40000011448 */
[----:B------:R-:W-:Y:S01]  /*d1f0*/  ISETP.GE.AND P4, PT, R16, R5, PT ;  /* 0x000000051000720c */ /* 0x000fe20003f86270 */
[----:B------:R-:W-:Y:S01]  /*d200*/  IMAD.SHL.U32 R49, R71, 0x20, RZ ;  /* 0x0000002047317824 */ /* 0x000fe200078e00ff */
[----:B------:R-:W-:Y:S01]  /*d210*/  LEA.HI R48, R72, R9, RZ, 0x1 ;  /* 0x0000000948307211 */ /* 0x000fe200078f08ff */
[----:B------:R-:W-:Y:S01]  /*d220*/  @!P5 IMAD.MOV.U32 R157, RZ, RZ, R155 ;  /* 0x000000ffff9dd224 */ /* 0x000fe200078e009b */
[----:B------:R-:W-:-:S02]  /*d230*/  LEA.HI R3, R6, R6, RZ, 0x1 ;  /* 0x0000000606037211 */ /* 0x000fc400078f08ff */
[C---:B------:R-:W-:Y:S01]  /*d240*/  @!P1 LEA R10, P3, R62.reuse, R156, 0x1 ;  /* 0x0000009c3e0a9211 */ /* 0x040fe200078608ff */
[----:B------:R-:W-:Y:S01]  /*d250*/  @!P0 IMAD.MOV.U32 R7, RZ, RZ, c[0x0][0x198] ;  /* 0x00006600ff078624 */ /* 0x000fe200078e00ff */
[----:B------:R-:W-:Y:S01]  /*d260*/  @!PT LDS RZ, [RZ] ;  /* 0x00000000fffff984 */ /* 0x000fe20000000800 */
[----:B------:R-:W-:Y:S01]  /*d270*/  @!PT LDS RZ, [RZ] ;  /* 0x00000000fffff984 */ /* 0x000fe20000000800 */
[----:B------:R-:W-:Y:S01]  /*d280*/  @!PT LDS RZ, [RZ] ;  /* 0x00000000fffff984 */ /* 0x000fe20000000800 */
[----:B------:R1:W-:Y:S01]  /*d290*/  @!P5 LDGSTS.E.BYPASS.LTC128B.128 [R154+0x3000], [R156.64] ;  /* 0x030000009c9adfae */ /* 0x0003e2000b901d46 */
[----:B------:R-:W-:Y:S01]  /*d2a0*/  @!P0 IMAD.MOV.U32 R8, RZ, RZ, c[0x0][0x19c] ;  /* 0x00006700ff088624 */ /* 0x000fe200078e00ff */
[----:B------:R-:W-:Y:S02]  /*d2b0*/  @!P1 LEA.HI.X R11, R62, R155, R61, 0x1, P3 ;  /* 0x0000009b3e0b9211 */ /* 0x000fe400018f0c3d */
[----:B------:R1:W-:Y:S01]  /*d2c0*/  @!P5 LDGSTS.E.BYPASS.LTC128B.128 [R154+0x5000], [R156.64+0x40] ;  /* 0x050000409c9adfae */ /* 0x0003e2000b901d46 */
[----:B------:R-:W-:Y:S02]  /*d2d0*/  LOP3.LUT R48, R48, 0xfffffffe, RZ, 0xc0, !PT ;  /* 0xfffffffe30307812 */ /* 0x000fe400078ec0ff */
[-C--:B------:R-:W-:Y:S01]  /*d2e0*/  ISETP.GE.AND P3, PT, R4, R5.reuse, PT ;  /* 0x000000050400720c */ /* 0x080fe20003f66270 */
[----:B------:R1:W-:Y:S01]  /*d2f0*/  @!P5 LDGSTS.E.BYPASS.LTC128B.128 [R154+0x7000], [R156.64+0x80] ;  /* 0x070000809c9adfae */ /* 0x0003e2000b901d46 */
[C---:B------:R-:W-:Y:S01]  /*d300*/  ISETP.GE.AND P5, PT, R148.reuse, R5, PT ;  /* 0x000000059400720c */ /* 0x040fe20003fa6270 */
[----:B------:R-:W-:Y:S01]  /*d310*/  IMAD.IADD R48, R9, 0x1, -R48 ;  /* 0x0000000109307824 */ /* 0x000fe200078e0a30 */
[----:B------:R-:W-:Y:S01]  /*d320*/  IADD3 R148, R148, 0x60, RZ ;  /* 0x0000006094947810 */ /* 0x000fe20007ffe0ff */
[----:B------:R3:W-:Y:S01]  /*d330*/  @!P1 LDGSTS.E.BYPASS.LTC128B.128 [R154+0x3800], [R10.64] ;  /* 0x038000000a9a9fae */ /* 0x0007e2000b901d46 */
[----:B------:R-:W-:-:S02]  /*d340*/  LOP3.LUT R49, R49, 0xffffff00, RZ, 0xc0, !PT ;  /* 0xffffff0031317812 */ /* 0x000fc400078ec0ff */
[----:B------:R-:W-:Y:S01]  /*d350*/  ISETP.GE.AND P6, PT, R148, R5, PT ;  /* 0x000000059400720c */ /* 0x000fe20003fc6270 */
[----:B------:R3:W-:Y:S04]  /*d360*/  @!P1 LDGSTS.E.BYPASS.LTC128B.128 [R154+0x5800], [R10.64+0x40] ;  /* 0x058000400a9a9fae */ /* 0x0007e8000b901d46 */
[----:B------:R3:W-:Y:S01]  /*d370*/  @!P1 LDGSTS.E.BYPASS.LTC128B.128 [R154+0x7800], [R10.64+0x80] ;  /* 0x078000800a9a9fae */ /* 0x0007e2000b901d46 */
[----:B------:R-:W-:-:S04]  /*d380*/  @!P0 LEA R12, P1, R7, R156, 0x7 ;  /* 0x0000009c070c8211 */ /* 0x000fc800078238ff */
[----:B------:R-:W-:Y:S01]  /*d390*/  @!P0 LEA.HI.X R13, R7, R155, R8, 0x7, P1 ;  /* 0x0000009b070d8211 */ /* 0x000fe200008f3c08 */
[----:B------:R-:W-:Y:S01]  /*d3a0*/  IMAD.SHL.U32 R7, R70, 0x40, RZ ;  /* 0x0000004046077824 */ /* 0x000fe200078e00ff */
[----:B------:R-:W-:Y:S01]  /*d3b0*/  ISETP.GE.AND P1, PT, R148, R5, PT ;  /* 0x000000059400720c */ /* 0x000fe20003f26270 */
[----:B------:R-:W-:Y:S02]  /*d3c0*/  @!P6 IMAD.MOV.U32 R8, RZ, RZ, c[0x0][0x198] ;  /* 0x00006600ff08e624 */ /* 0x000fe400078e00ff */
[----:B------:R-:W-:Y:S01]  /*d3d0*/  @!P6 IMAD.MOV.U32 R5, RZ, RZ, c[0x0][0x19c] ;  /* 0x00006700ff05e624 */ /* 0x000fe200078e00ff */
[----:B------:R4:W-:Y:S01]  /*d3e0*/  @!P0 LDGSTS.E.BYPASS.LTC128B.128 [R154+0x4000], [R12.64] ;  /* 0x040000000c9a8fae */ /* 0x0009e2000b901d46 */
[----:B------:R-:W-:Y:S02]  /*d3f0*/  LOP3.LUT R7, R7, 0xc0, RZ, 0xc0, !PT ;  /* 0x000000c007077812 */ /* 0x000fe400078ec0ff */
[----:B------:R-:W-:Y:S01]  /*d400*/  @!P6 IMAD R5, R5, 0xc0, RZ ;  /* 0x000000c00505e824 */ /* 0x000fe200078e02ff */
[----:B------:R4:W-:Y:S01]  /*d410*/  @!P0 LDGSTS.E.BYPASS.LTC128B.128 [R154+0x6000], [R12.64+0x40] ;  /* 0x060000400c9a8fae */ /* 0x0009e2000b901d46 */
[----:B-1----:R-:W-:-:S03]  /*d420*/  @!P6 IMAD.MOV.U32 R157, RZ, RZ, R155 ;  /* 0x000000ffff9de224 */ /* 0x002fc600078e009b */
[----:B------:R4:W-:Y:S01]  /*d430*/  @!P0 LDGSTS.E.BYPASS.LTC128B.128 [R154+0x8000], [R12.64+0x80] ;  /* 0x080000800c9a8fae */ /* 0x0009e2000b901d46 */
[----:B------:R-:W-:Y:S01]  /*d440*/  @!P6 IMAD.WIDE.U32 R8, R8, 0xc0, R156 ;  /* 0x000000c00808e825 */ /* 0x000fe200078e009c */
[----:B------:R-:W-:-:S03]  /*d450*/  LEA R158, P0, R162, c[0x0][0x170], 0x1 ;  /* 0x00005c00a29e7a11 */ /* 0x000fc600078008ff */
[----:B------:R-:W-:Y:S01]  /*d460*/  @!P1 IMAD.MOV.U32 R14, RZ, RZ, c[0x0][0x1a0] ;  /* 0x00006800ff0e9624 */ /* 0x000fe200078e00ff */
[----:B------:R-:W-:Y:S02]  /*d470*/  LEA.HI.X R159, R162, c[0x0][0x174], R54, 0x1, P0 ;  /* 0x00005d00a29f7a11 */ /* 0x000fe400000f0c36 */
[----:B---3--:R-:W-:Y:S01]  /*d480*/  LOP3.LUT R11, R3, 0x7fffffe, RZ, 0xc0, !PT ;  /* 0x07fffffe030b7812 */ /* 0x008fe200078ec0ff */
[----:B------:R-:W-:Y:S01]  /*d490*/  @!P6 IMAD.MOV.U32 R10, RZ, RZ, R8 ;  /* 0x000000ffff0ae224 */ /* 0x000fe200078e0008 */
[----:B------:R-:W-:Y:S01]  /*d4a0*/  SHF.R.S32.HI R3, RZ, 0x1, R3 ;  /* 0x00000001ff037819 */ /* 0x000fe20000011403 */
[----:B------:R-:W-:Y:S01]  /*d4b0*/  @!P1 IMAD.WIDE.U32 R14, R14, 0xc0, R158 ;  /* 0x000000c00e0e9825 */ /* 0x000fe200078e009e */
[----:B------:R-:W-:-:S03]  /*d4c0*/  @!P4 LEA R4, P0, R69, R158, 0x1 ;  /* 0x0000009e4504c211 */ /* 0x000fc600078008ff */
[----:B------:R-:W-:Y:S02]  /*d4d0*/  IMAD.IADD R11, R6, 0x1, -R11 ;  /* 0x00000001060b7824 */ /* 0x000fe400078e0a0b */
[----:B------:R-:W-:Y:S02]  /*d4e0*/  IMAD.SHL.U32 R8, R3, 0x40, RZ ;  /* 0x0000004003087824 */ /* 0x000fe400078e00ff */
[----:B------:R-:W-:Y:S02]  /*d4f0*/  IMAD R148, R48, 0x8, R11 ;  /* 0x0000000830947824 */ /* 0x000fe400078e020b */
[----:B------:R-:W-:Y:S01]  /*d500*/  @!P6 IMAD.IADD R11, R9, 0x1, R5 ;  /* 0x00000001090be824 */ /* 0x000fe200078e0205 */
[----:B------:R-:W-:Y:S01]  /*d510*/  LOP3.LUT R8, R8, 0xc0, RZ, 0xc0, !PT ;  /* 0x000000c008087812 */ /* 0x000fe200078ec0ff */
[----:B------:R-:W-:Y:S01]  /*d520*/  IMAD.SHL.U32 R48, R48, 0x8, RZ ;  /* 0x0000000830307824 */ /* 0x000fe200078e00ff */
[----:B------:R-:W-:Y:S01]  /*d530*/  @!P4 LEA.HI.X R5, R69, R159, R66, 0x1, P0 ;  /* 0x0000009f4505c211 */ /* 0x000fe200000f0c42 */
[----:B------:R-:W-:Y:S01]  /*d540*/  IMAD.SHL.U32 R9, R68, 0x8, RZ ;  /* 0x0000000844097824 */ /* 0x000fe200078e00ff */
[----:B------:R1:W-:Y:S01]  /*d550*/  @!P6 LDGSTS.E.BYPASS.LTC128B.128 [R154+0x4800], [R10.64] ;  /* 0x048000000a9aefae */ /* 0x0003e2000b901d46 */
[----:B------:R-:W-:Y:S01]  /*d560*/  @!P3 IMAD.MOV.U32 R6, RZ, RZ, c[0x0][0x1a0] ;  /* 0x00006800ff06b624 */ /* 0x000fe200078e00ff */
[----:B------:R-:W-:Y:S01]  /*d570*/  LOP3.LUT R48, R7, 0x8, R48, 0xf8, !PT ;  /* 0x0000000807307812 */ /* 0x000fe200078ef830 */
[----:B----4-:R-:W-:Y:S01]  /*d580*/  @!P1 IMAD.MOV.U32 R12, RZ, RZ, c[0x0][0x1a4] ;  /* 0x00006900ff0c9624 */ /* 0x010fe200078e00ff */
[----:B------:R1:W-:Y:S01]  /*d590*/  @!P6 LDGSTS.E.BYPASS.LTC128B.128 [R154+0x6800], [R10.64+0x40] ;  /* 0x068000400a9aefae */ /* 0x0003e2000b901d46 */
[----:B------:R-:W-:-:S02]  /*d5a0*/  SHF.R.U32.HI R7, RZ, 0x3, R7 ;  /* 0x00000003ff077819 */ /* 0x000fc40000011607 */
[----:B------:R-:W-:Y:S01]  /*d5b0*/  LOP3.LUT R9, R8, 0x8, R9, 0xf8, !PT ;  /* 0x0000000808097812 */ /* 0x000fe200078ef809 */
[----:B------:R1:W-:Y:S01]  /*d5c0*/  @!P6 LDGSTS.E.BYPASS.LTC128B.128 [R154+0x8800], [R10.64+0x80] ;  /* 0x088000800a9aefae */ /* 0x0003e2000b901d46 */
[----:B------:R-:W-:Y:S01]  /*d5d0*/  LOP3.LUT R48, R48, R7, RZ, 0x3c, !PT ;  /* 0x0000000730307212 */ /* 0x000fe200078e3cff */
[----:B------:R-:W-:Y:S01]  /*d5e0*/  @!P1 IMAD R12, R12, 0xc0, RZ ;  /* 0x000000c00c0c9824 */ /* 0x000fe200078e02ff */
[----:B------:R-:W-:Y:S01]  /*d5f0*/  SHF.R.S32.HI R7, RZ, 0x1f, R64 ;  /* 0x0000001fff077819 */ /* 0x000fe20000011440 */
[----:B------:R-:W0:Y:S01]  /*d600*/  LDGDEPBAR ;  /* 0x00000000000079af */ /* 0x000e220000000000 */
[----:B------:R-:W-:Y:S01]  /*d610*/  SHF.R.U32.HI R8, RZ, 0x3, R8 ;  /* 0x00000003ff087819 */ /* 0x000fe20000011608 */
[----:B------:R-:W-:Y:S01]  /*d620*/  @!P1 IMAD.IADD R13, R15, 0x1, R12 ;  /* 0x000000010f0d9824 */ /* 0x000fe200078e020c */
[----:B------:R-:W-:Y:S01]  /*d630*/  LEA.HI R50, R7, R64, RZ, 0x5 ;  /* 0x0000004007327211 */ /* 0x000fe200078f28ff */
[----:B------:R-:W-:Y:S01]  /*d640*/  @!P3 IMAD.MOV.U32 R7, RZ, RZ, c[0x0][0x1a4] ;  /* 0x00006900ff07b624 */ /* 0x000fe200078e00ff */
[----:B------:R-:W-:Y:S01]  /*d650*/  LOP3.LUT R9, R9, R8, RZ, 0x3c, !PT ;  /* 0x0000000809097212 */ /* 0x000fe200078e3cff */
[----:B------:R-:W-:Y:S01]  /*d660*/  @!P1 IMAD.MOV.U32 R12, RZ, RZ, R14 ;  /* 0x000000ffff0c9224 */ /* 0x000fe200078e000e */
[----:B------:R-:W-:-:S03]  /*d670*/  SHF.R.S32.HI R50, RZ, 0x5, R50 ;  /* 0x00000005ff327819 */ /* 0x000fc60000011432 */
[----:B------:R-:W-:Y:S02]  /*d680*/  IMAD.U32 R148, R148, 0x20, R9 ;  /* 0x0000002094947824 */ /* 0x000fe400078e0009 */
[----:B------:R-:W-:Y:S02]  /*d690*/  IMAD R149, R50, 0x200, R49 ;  /* 0x0000020032957824 */ /* 0x000fe400078e0231 */
[----:B------:R-:W-:Y:S02]  /*d6a0*/  IMAD.SHL.U32 R148, R148, 0x2, RZ ;  /* 0x0000000294947824 */ /* 0x000fe400078e00ff */
[----:B------:R-:W-:Y:S02]  /*d6b0*/  IMAD R149, R2, 0x20, R149 ;  /* 0x0000002002957824 */ /* 0x000fe400078e0295 */
[----:B------:R-:W-:Y:S02]  /*d6c0*/  IMAD R50, R50, 0x10, R67 ;  /* 0x0000001032327824 */ /* 0x000fe400078e0243 */
[----:B------:R-:W-:Y:S01]  /*d6d0*/  IMAD.IADD R149, R48, 0x1, R149 ;  /* 0x0000000130957824 */ /* 0x000fe200078e0295 */
[----:B-1----:R-:W-:Y:S01]  /*d6e0*/  @!P3 LEA R10, P0, R6, R158, 0x7 ;  /* 0x0000009e060ab211 */ /* 0x002fe200078038ff */
[----:B------:R-:W-:-:S04]  /*d6f0*/  DEPBAR.LE SB0, 0x0 ;  /* 0x000080000000791a */ /* 0x000fc80000000000 */
[----:B------:R-:W-:Y:S01]  /*d700*/  BAR.SYNC.DEFER_BLOCKING 0x0 ;  /* 0x0000000000007b1d */ /* 0x000fe20000010000 */
[----:B------:R-:W-:Y:S01]  /*d710*/  @!P3 LEA.HI.X R11, R6, R159, R7, 0x7, P0 ;  /* 0x0000009f060bb211 */ /* 0x000fe200000f3c07 */
[----:B------:R-:W-:Y:S01]  /*d720*/  IMAD.SHL.U32 R149, R149, 0x2, RZ ;  /* 0x0000000295957824 */ /* 0x000fe200078e00ff */
[----:B------:R-:W-:Y:S01]  /*d730*/  LOP3.LUT P0, RZ, R3, 0x2, RZ, 0xc0, !PT ;  /* 0x0000000203ff7812 */ /* 0x000fe2000780c0ff */
[----:B------:R-:W-:Y:S02]  /*d740*/  IMAD.MOV.U32 R3, RZ, RZ, 0x10 ;  /* 0x00000010ff037424 */ /* 0x000fe400078e00ff */
[----:B------:R-:W-:-:S03]  /*d750*/  IMAD R147, R51, 0x2, R149 ;  /* 0x0000000233937824 */ /* 0x000fc600078e0295 */
[----:B------:R-:W-:Y:S02]  /*d760*/  SEL R3, R3, 0xfffffff0, !P0 ;  /* 0xfffffff003037807 */ /* 0x000fe40004000000 */
[----:B------:R-:W-:-:S03]  /*d770*/  ISETP.GE.AND P0, PT, R55, 0x2, PT ;  /* 0x000000023700780c */ /* 0x000fc60003f06270 */
[----:B------:R-:W-:Y:S02]  /*d780*/  IMAD R145, R3, 0x2, R148 ;  /* 0x0000000203917824 */ /* 0x000fe400078e0294 */
[----:B------:R-:W-:-:S04]  /*d790*/  IMAD R3, R2, 0x20, R49 ;  /* 0x0000002002037824 */ /* 0x000fc800078e0231 */
[----:B------:R-:W-:Y:S01]  /*d7a0*/  IMAD.IADD R3, R48, 0x1, R3 ;  /* 0x0000000130037824 */ /* 0x000fe200078e0203 */
        /* <DEDUP_REMOVED lines=38> */
[----:B------:R-:W-:Y:S04]  /*da10*/  LDSM.16.M88.4 R84, [R149] ;  /* 0x000000009554783b */ /* 0x000fe80000000200 */
[----:B------:R-:W2:Y:S04]  /*da20*/  LDSM.16.M88.4 R32, [R148+0x3000] ;  /* 0x003000009420783b */ /* 0x000ea80000000200 */
[----:B------:R-:W1:Y:S04]  /*da30*/  LDSM.16.M88.4 R24, [R148+0x3400] ;  /* 0x003400009418783b */ /* 0x000e680000000200 */
[----:B------:R-:W1:Y:S04]  /*da40*/  LDSM.16.M88.4 R16, [R148+0x3800] ;  /* 0x003800009410783b */ /* 0x000e680000000200 */
[----:B----4-:R-:W5:Y:S04]  /*da50*/  LDSM.16.M88.4 R8, [R148+0x3c00] ;  /* 0x003c00009408783b */ /* 0x010f680000000200 */
[----:B------:R-:W-:Y:S04]  /*da60*/  LDSM.16.M88.4 R116, [R147] ;  /* 0x000000009374783b */ /* 0x000fe80000000200 */
[----:B------:R-:W4:Y:S04]  /*da70*/  LDSM.16.M88.4 R68, [R145+0x3000] ;  /* 0x003000009144783b */ /* 0x000f280000000200 */
[----:B------:R-:W4:Y:S04]  /*da80*/  LDSM.16.M88.4 R44, [R145+0x3400] ;  /* 0x00340000912c783b */ /* 0x000f280000000200 */
[----:B--2---:R-:W2:Y:S04]  /*da90*/  LDSM.16.M88.4 R40, [R145+0x3800] ;  /* 0x003800009128783b */ /* 0x004ea80000000200 */
[----:B---3--:R-:W3:Y:S04]  /*daa0*/  LDSM.16.M88.4 R4, [R145+0x3c00] ;  /* 0x003c00009104783b */ /* 0x008ee80000000200 */
[----:B------:R-:W2:Y:S01]  /*dab0*/  LDSM.16.M88.4 R108, [R148+0x4000] ;  /* 0x00400000946c783b */ /* 0x000ea20000000200 */
[C---:B------:R-:W-:Y:S03]  /*dac0*/  HMMA.16816.F32.BF16 R36, R84.reuse, R32, RZ ;  /* 0x000000205424723c */ /* 0x040fe600000418ff */
[----:B------:R-:W2:Y:S04]  /*dad0*/  LDSM.16.M88.4 R100, [R148+0x4400] ;  /* 0x004400009464783b */ /* 0x000ea80000000200 */
[----:B------:R-:W2:Y:S01]  /*dae0*/  LDSM.16.M88.4 R92, [R148+0x4800] ;  /* 0x00480000945c783b */ /* 0x000ea20000000200 */
[C---:B-1----:R-:W-:Y:S03]  /*daf0*/  HMMA.16816.F32.BF16 R28, R84.reuse, R24, RZ ;  /* 0x00000018541c723c */ /* 0x042fe600000418ff */
[----:B------:R-:W1:Y:S04]  /*db00*/  LDSM.16.M88.4 R76, [R148+0x4c00] ;  /* 0x004c0000944c783b */ /* 0x000e680000000200 */
[----:B------:R-:W1:Y:S01]  /*db10*/  LDSM.16.M88.4 R72, [R145+0x4000] ;  /* 0x004000009148783b */ /* 0x000e620000000200 */
[C---:B------:R-:W-:Y:S03]  /*db20*/  HMMA.16816.F32.BF16 R20, R84.reuse, R16, RZ ;  /* 0x000000105414723c */ /* 0x040fe600000418ff */
[----:B------:R-:W-:Y:S04]  /*db30*/  LDSM.16.M88.4 R56, [R145+0x4400] ;  /* 0x004400009138783b */ /* 0x000fe80000000200 */
[----:B------:R-:W-:Y:S01]  /*db40*/  LDSM.16.M88.4 R124, [R145+0x4800] ;  /* 0x00480000917c783b */ /* 0x000fe20000000200 */
[C---:B-----5:R-:W-:Y:S03]  /*db50*/  HMMA.16816.F32.BF16 R12, R84.reuse, R8, RZ ;  /* 0x00000008540c723c */ /* 0x060fe600000418ff */
        /* <DEDUP_REMOVED lines=8> */
[----:B------:R-:W-:Y:S08]  /*dbe0*/  HMMA.16816.F32.BF16 R8, R84, R10, RZ ;  /* 0x0000000a5408723c */ /* 0x000ff000000418ff */
[C---:B----4-:R-:W-:Y:S08]  /*dbf0*/  HMMA.16816.F32.BF16 R36, R116.reuse, R68, R36 ;  /* 0x000000447424723c */ /* 0x050ff00000041824 */
[C---:B------:R-:W-:Y:S01]  /*dc00*/  HMMA.16816.F32.BF16 R32, R116.reuse, R70, R32 ;  /* 0x000000467420723c */ /* 0x040fe20000041820 */
[----:B------:R-:W-:Y:S07]  /*dc10*/  LDSM.16.M88.4 R68, [R148+0x5000] ;  /* 0x005000009444783b */ /* 0x000fee0000000200 */
[C---:B------:R-:W-:Y:S08]  /*dc20*/  HMMA.16816.F32.BF16 R28, R116.reuse, R44, R28 ;  /* 0x0000002c741c723c */ /* 0x040ff0000004181c */
[C---:B------:R-:W-:Y:S01]  /*dc30*/  HMMA.16816.F32.BF16 R24, R116.reuse, R46, R24 ;  /* 0x0000002e7418723c */ /* 0x040fe20000041818 */
[----:B------:R-:W4:Y:S07]  /*dc40*/  LDSM.16.M88.4 R44, [R149+0x1000] ;  /* 0x00100000952c783b */ /* 0x000f2e0000000200 */
[C---:B--2---:R-:W-:Y:S08]  /*dc50*/  HMMA.16816.F32.BF16 R20, R116.reuse, R40, R20 ;  /* 0x000000287414723c */ /* 0x044ff00000041814 */
[C---:B------:R-:W-:Y:S01]  /*dc60*/  HMMA.16816.F32.BF16 R16, R116.reuse, R42, R16 ;  /* 0x0000002a7410723c */ /* 0x040fe20000041810 */
[----:B------:R-:W2:Y:S07]  /*dc70*/  LDSM.16.M88.4 R40, [R148+0x5400] ;  /* 0x005400009428783b */ /* 0x000eae0000000200 */
[C---:B---3--:R-:W-:Y:S08]  /*dc80*/  HMMA.16816.F32.BF16 R12, R116.reuse, R4, R12 ;  /* 0x00000004740c723c */ /* 0x048ff0000004180c */
[----:B------:R-:W-:Y:S01]  /*dc90*/  HMMA.16816.F32.BF16 R8, R116, R6, R8 ;  /* 0x000000067408723c */ /* 0x000fe20000041808 */
[----:B------:R-:W3:Y:S07]  /*dca0*/  LDSM.16.M88.4 R4, [R148+0x5800] ;  /* 0x005800009404783b */ /* 0x000eee0000000200 */
        /* <DEDUP_REMOVED lines=10> */
[----:B------:R-:W-:Y:S01]  /*dd50*/  HMMA.16816.F32.BF16 R108, R116, R74, R108 ;  /* 0x0000004a746c723c */ /* 0x000fe2000004186c */
[----:B------:R-:W-:Y:S07]  /*dd60*/  LDSM.16.M88.4 R72, [R148+0x6400] ;  /* 0x006400009448783b */ /* 0x000fee0000000200 */
[C---:B----4-:R-:W-:Y:S08]  /*dd70*/  HMMA.16816.F32.BF16 R36, R44.reuse, R68, R36 ;  /* 0x000000442c24723c */ /* 0x050ff00000041824 */
[C---:B------:R-:W-:Y:S01]  /*dd80*/  HMMA.16816.F32.BF16 R32, R44.reuse, R70, R32 ;  /* 0x000000462c20723c */ /* 0x040fe20000041820 */
[----:B------:R-:W-:Y:S07]  /*dd90*/  LDSM.16.M88.4 R68, [R147+0x1000] ;  /* 0x001000009344783b */ /* 0x000fee0000000200 */
[C---:B--2---:R-:W-:Y:S08]  /*dda0*/  HMMA.16816.F32.BF16 R28, R44.reuse, R40, R28 ;  /* 0x000000282c1c723c */ /* 0x044ff0000004181c */
[C---:B------:R-:W-:Y:S01]  /*ddb0*/  HMMA.16816.F32.BF16 R24, R44.reuse, R42, R24 ;  /* 0x0000002a2c18723c */ /* 0x040fe20000041818 */
[----:B------:R-:W-:Y:S07]  /*ddc0*/  LDSM.16.M88.4 R40, [R145+0x6000] ;  /* 0x006000009128783b */ /* 0x000fee0000000200 */
[C---:B---3--:R-:W-:Y:S08]  /*ddd0*/  HMMA.16816.F32.BF16 R20, R44.reuse, R4, R20 ;  /* 0x000000042c14723c */ /* 0x048ff00000041814 */
[----:B------:R-:W-:Y:S01]  /*dde0*/  HMMA.16816.F32.BF16 R16, R44, R6, R16 ;  /* 0x000000062c10723c */ /* 0x000fe20000041810 */
[----:B------:R-:W2:Y:S07]  /*ddf0*/  LDSM.16.M88.4 R4, [R145+0x5c00] ;  /* 0x005c00009104783b */ /* 0x000eae0000000200 */
[C---:B------:R-:W-:Y:S08]  /*de00*/  HMMA.16816.F32.BF16 R104, R116.reuse, R56, R104 ;  /* 0x000000387468723c */ /* 0x040ff00000041868 */
[C---:B------:R-:W-:Y:S01]  /*de10*/  HMMA.16816.F32.BF16 R100, R116.reuse, R58, R100 ;  /* 0x0000003a7464723c */ /* 0x040fe20000041864 */
[----:B------:R-:W3:Y:S07]  /*de20*/  LDSM.16.M88.4 R56, [R148+0x6800] ;  /* 0x006800009438783b */ /* 0x000eee0000000200 */
        /* <DEDUP_REMOVED lines=9> */
[----:B------:R-:W-:Y:S07]  /*dec0*/  LDSM.16.M88.4 R80, [R145+0x6400] ;  /* 0x006400009150783b */ /* 0x000fee0000000200 */
[C---:B-1----:R-:W-:Y:S08]  /*ded0*/  HMMA.16816.F32.BF16 R112, R44.reuse, R76, R112 ;  /* 0x0000004c2c70723c */ /* 0x042ff00000041870 */
[----:B------:R-:W-:Y:S01]  /*dee0*/  HMMA.16816.F32.BF16 R108, R44, R78, R108 ;  /* 0x0000004e2c6c723c */ /* 0x000fe2000004186c */
[----:B------:R-:W1:Y:S07]  /*def0*/  LDSM.16.M88.4 R76, [R145+0x6800] ;  /* 0x00680000914c783b */ /* 0x000e6e0000000200 */
[C---:B--2---:R-:W-:Y:S08]  /*df00*/  HMMA.16816.F32.BF16 R12, R68.reuse, R4, R12 ;  /* 0x00000004440c723c */ /* 0x044ff0000004180c */
[C---:B------:R-:W-:Y:S01]  /*df10*/  HMMA.16816.F32.BF16 R8, R68.reuse, R6, R8 ;  /* 0x000000064408723c */ /* 0x040fe20000041808 */
[----:B------:R-:W2:Y:S07]  /*df20*/  LDSM.16.M88.4 R4, [R148+0x7800] ;  /* 0x007800009404783b */ /* 0x000eae0000000200 */
[C---:B------:R-:W-:Y:S08]  /*df30*/  HMMA.16816.F32.BF16 R112, R68.reuse, R40, R112 ;  /* 0x000000284470723c */ /* 0x040ff00000041870 */
[----:B------:R-:W-:Y:S01]  /*df40*/  HMMA.16816.F32.BF16 R108, R68, R42, R108 ;  /* 0x0000002a446c723c */ /* 0x000fe2000004186c */
[----:B------:R-:W1:Y:S07]  /*df50*/  LDSM.16.M88.4 R40, [R148+0x7c00] ;  /* 0x007c00009428783b */ /* 0x000e6e0000000200 */
[----:B---3--:R-:W-:Y:S08]  /*df60*/  HMMA.16816.F32.BF16 R96, R44, R56, R96 ;  /* 0x000000382c60723c */ /* 0x008ff00000041860 */
[C---:B----4-:R-:W-:Y:S08]  /*df70*/  HMMA.16816.F32.BF16 R28, R68.reuse, R120, R28 ;  /* 0x00000078441c723c */ /* 0x050ff0000004181c */
[C---:B------:R-:W-:Y:S01]  /*df80*/  HMMA.16816.F32.BF16 R24, R68.reuse, R122, R24 ;  /* 0x0000007a4418723c */ /* 0x040fe20000041818 */
[----:B------:R-:W3:Y:S07]  /*df90*/  LDSM.16.M88.4 R120, [R148+0x8800] ;  /* 0x008800009478783b */ /* 0x000eee0000000200 */
[C---:B-----5:R-:W-:Y:S08]  /*dfa0*/  HMMA.16816.F32.BF16 R20, R68.reuse, R116, R20 ;  /* 0x000000744414723c */ /* 0x060ff00000041814 */
[----:B------:R-:W-:Y:S01]  /*dfb0*/  HMMA.16816.F32.BF16 R16, R68, R118, R16 ;  /* 0x000000764410723c */ /* 0x000fe20000041810 */
[----:B------:R-:W-:Y:S07]  /*dfc0*/  LDSM.16.M88.4 R116, [R148+0x8c00] ;  /* 0x008c00009474783b */ /* 0x000fee0000000200 */
[C---:B------:R-:W-:Y:S08]  /*dfd0*/  HMMA.16816.F32.BF16 R104, R44.reuse, R72, R104 ;  /* 0x000000482c68723c */ /* 0x040ff00000041868 */
[----:B------:R-:W-:Y:S01]  /*dfe0*/  HMMA.16816.F32.BF16 R100, R44, R74, R100 ;  /* 0x0000004a2c64723c */ /* 0x000fe20000041864 */
[----:B------:R-:W4:Y:S07]  /*dff0*/  LDSM.16.M88.4 R72, [R145+0x6c00] ;  /* 0x006c00009148783b */ /* 0x000f2e0000000200 */
[C---:B------:R-:W-:Y:S08]  /*e000*/  HMMA.16816.F32.BF16 R36, R68.reuse, R124, R36 ;  /* 0x0000007c4424723c */ /* 0x040ff00000041824 */
[----:B------:R-:W-:Y:S01]  /*e010*/  HMMA.16816.F32.BF16 R32, R68, R126, R32 ;  /* 0x0000007e4420723c */ /* 0x000fe20000041820 */
[----:B------:R-:W5:Y:S07]  /*e020*/  LDSM.16.M88.4 R124, [R148+0x8400] ;  /* 0x00840000947c783b */ /* 0x000f6e0000000200 */
[C---:B------:R-:W-:Y:S01]  /*e030*/  HMMA.16816.F32.BF16 R92, R44.reuse, R58, R92 ;  /* 0x0000003a2c5c723c */ /* 0x040fe2000004185c */
[----:B------:R-:W3:Y:S07]  /*e040*/  LDSM.16.M88.4 R56, [R148+0x7000] ;  /* 0x007000009438783b */ /* 0x000eee0000000200 */
[C---:B------:R-:W-:Y:S08]  /*e050*/  HMMA.16816.F32.BF16 R88, R44.reuse, R128, R88 ;  /* 0x000000802c58723c */ /* 0x040ff00000041858 */
[----:B------:R-:W-:Y:S01]  /*e060*/  HMMA.16816.F32.BF16 R84, R44, R130, R84 ;  /* 0x000000822c54723c */ /* 0x000fe20000041854 */
[----:B------:R-:W3:Y:S04]  /*e070*/  LDSM.16.M88.4 R44, [R148+0x7400] ;  /* 0x00740000942c783b */ /* 0x000ee80000000200 */
[----:B------:R-:W-:Y:S03]  /*e080*/  LDSM.16.M88.4 R128, [R148+0x8000] ;  /* 0x008000009480783b */ /* 0x000fe60000000200 */
[----:B-1----:R-:W-:Y:S08]  /*e090*/  HMMA.16816.F32.BF16 R96, R68, R76, R96 ;  /* 0x0000004c4460723c */ /* 0x002ff00000041860 */
[C---:B--2---:R-:W-:Y:S08]  /*e0a0*/  HMMA.16816.F32.BF16 R20, R132.reuse, R4, R20 ;  /* 0x000000048414723c */ /* 0x044ff00000041814 */
[C---:B------:R-:W-:Y:S01]  /*e0b0*/  HMMA.16816.F32.BF16 R16, R132.reuse, R6, R16 ;  /* 0x000000068410723c */ /* 0x040fe20000041810 */
[----:B------:R-:W-:Y:S07]  /*e0c0*/  LDSM.16.M88.4 R4, [R147+0x2000] ;  /* 0x002000009304783b */ /* 0x000fee0000000200 */
[C---:B------:R-:W-:Y:S08]  /*e0d0*/  HMMA.16816.F32.BF16 R12, R132.reuse, R40, R12 ;  /* 0x00000028840c723c */ /* 0x040ff0000004180c */
[----:B------:R-:W-:Y:S01]  /*e0e0*/  HMMA.16816.F32.BF16 R8, R132, R42, R8 ;  /* 0x0000002a8408723c */ /* 0x000fe20000041808 */
[----:B------:R-:W1:Y:S07]  /*e0f0*/  LDSM.16.M88.4 R40, [R145+0x8800] ;  /* 0x008800009128783b */ /* 0x000e6e0000000200 */
[C---:B------:R-:W-:Y:S08]  /*e100*/  HMMA.16816.F32.BF16 R104, R68.reuse, R80, R104 ;  /* 0x000000504468723c */ /* 0x040ff00000041868 */
[C---:B------:R-:W-:Y:S01]  /*e110*/  HMMA.16816.F32.BF16 R100, R68.reuse, R82, R100 ;  /* 0x000000524464723c */ /* 0x040fe20000041864 */
[----:B------:R-:W2:Y:S07]  /*e120*/  LDSM.16.M88.4 R80, [R145+0x7000] ;  /* 0x007000009150783b */ /* 0x000eae0000000200 */
[----:B------:R-:W-:Y:S01]  /*e130*/  HMMA.16816.F32.BF16 R92, R68, R78, R92 ;  /* 0x0000004e445c723c */ /* 0x000fe2000004185c */
[----:B------:R-:W1:Y:S07]  /*e140*/  LDSM.16.M88.4 R76, [R145+0x7400] ;  /* 0x00740000914c783b */ /* 0x000e6e0000000200 */
[----:B---3--:R-:W-:Y:S08]  /*e150*/  HMMA.16816.F32.BF16 R96, R132, R120, R96 ;  /* 0x000000788460723c */ /* 0x008ff00000041860 */
[C---:B----4-:R-:W-:Y:S08]  /*e160*/  HMMA.16816.F32.BF16 R88, R68.reuse, R72, R88 ;  /* 0x000000484458723c */ /* 0x050ff00000041858 */
[----:B------:R-:W-:Y:S01]  /*e170*/  HMMA.16816.F32.BF16 R84, R68, R74, R84 ;  /* 0x0000004a4454723c */ /* 0x000fe20000041854 */
[----:B------:R-:W3:Y:S04]  /*e180*/  LDSM.16.M88.4 R72, [R145+0x7800] ;  /* 0x007800009148783b */ /* 0x000ee80000000200 */
[----:B------:R-:W4:Y:S03]  /*e190*/  LDSM.16.M88.4 R68, [R145+0x7c00] ;  /* 0x007c00009144783b */ /* 0x000f260000000200 */
[C---:B-----5:R-:W-:Y:S08]  /*e1a0*/  HMMA.16816.F32.BF16 R104, R132.reuse, R124, R104 ;  /* 0x0000007c8468723c */ /* 0x060ff00000041868 */
[C---:B------:R-:W-:Y:S08]  /*e1b0*/  HMMA.16816.F32.BF16 R36, R132.reuse, R56, R36 ;  /* 0x000000388424723c */ /* 0x040ff00000041824 */
[C---:B------:R-:W-:Y:S01]  /*e1c0*/  HMMA.16816.F32.BF16 R32, R132.reuse, R58, R32 ;  /* 0x0000003a8420723c */ /* 0x040fe20000041820 */
[----:B------:R-:W5:Y:S07]  /*e1d0*/  LDSM.16.M88.4 R56, [R145+0x8000] ;  /* 0x008000009138783b */ /* 0x000f6e0000000200 */
[C---:B------:R-:W-:Y:S08]  /*e1e0*/  HMMA.16816.F32.BF16 R28, R132.reuse, R44, R28 ;  /* 0x0000002c841c723c */ /* 0x040ff0000004181c */
[C---:B------:R-:W-:Y:S01]  /*e1f0*/  HMMA.16816.F32.BF16 R24, R132.reuse, R46, R24 ;  /* 0x0000002e8418723c */ /* 0x040fe20000041818 */
[----:B------:R-:W2:Y:S07]  /*e200*/  LDSM.16.M88.4 R44, [R145+0x8400] ;  /* 0x00840000912c783b */ /* 0x000eae0000000200 */
[----:B------:R-:W-:Y:S01]  /*e210*/  HMMA.16816.F32.BF16 R124, R132, R126, R100 ;  /* 0x0000007e847c723c */ /* 0x000fe20000041864 */
[----:B------:R-:W2:Y:S01]  /*e220*/  LDSM.16.M88.4 R100, [R145+0x8c00] ;  /* 0x008c00009164783b */ /* 0x000ea20000000200 */
[----:B------:R-:W-:-:S06]  /*e230*/  DEPBAR.LE SB0, 0x0 ;  /* 0x000080000000791a */ /* 0x000fcc0000000000 */
[----:B------:R-:W-:Y:S08]  /*e240*/  HMMA.16816.F32.BF16 R92, R132, R122, R92 ;  /* 0x0000007a845c723c */ /* 0x000ff0000004185c */
[----:B-1----:R-:W-:Y:S07]  /*e250*/  HMMA.16816.F32.BF16 R96, R4, R40, R96 ;  /* 0x000000280460723c */ /* 0x002fee0000041860 */
[----:B------:R-:W-:Y:S01]  /*e260*/  SHF.R.S32.HI R40, RZ, 0x1f, R65 ;  /* 0x0000001fff287819 */ /* 0x000fe20000011441 */
[----:B------:R-:W-:Y:S03]  /*e270*/  HMMA.16816.F32.BF16 R112, R132, R128, R112 ;  /* 0x000000808470723c */ /* 0x000fe60000041870 */
[----:B------:R-:W-:-:S04]  /*e280*/  LEA.HI R40, R40, R65, RZ, 0x2 ;  /* 0x0000004128287211 */ /* 0x000fc800078f10ff */
[----:B------:R-:W-:Y:S01]  /*e290*/  SHF.R.S32.HI R161, RZ, 0x2, R40 ;  /* 0x00000002ffa17819 */ /* 0x000fe20000011428 */
[----:B------:R-:W-:Y:S03]  /*e2a0*/  HMMA.16816.F32.BF16 R108, R132, R130, R108 ;  /* 0x00000082846c723c */ /* 0x000fe6000004186c */
[----:B------:R-:W-:-:S04]  /*e2b0*/  IADD3 R50, R50, 0x1, R161 ;  /* 0x0000000132327810 */ /* 0x000fc80007ffe0a1 */
[----:B------:R-:W-:Y:S01]  /*e2c0*/  IADD3 R52, R63, R50, -R150 ;  /* 0x000000323f347210 */ /* 0x000fe20007ffe896 */
[----:B------:R-:W-:Y:S03]  /*e2d0*/  HMMA.16816.F32.BF16 R88, R132, R116, R88 ;  /* 0x000000748458723c */ /* 0x000fe60000041858 */
[----:B------:R-:W-:-:S04]  /*e2e0*/  IADD3 R52, R52, c[0x0][0x2e8], RZ ;  /* 0x0000ba0034347a10 */ /* 0x000fc80007ffe0ff */
[C---:B------:R-:W-:Y:S01]  /*e2f0*/  IADD3 R2, R52.reuse, 0x8, RZ ;  /* 0x0000000834027810 */ /* 0x040fe20007ffe0ff */
[----:B------:R-:W-:Y:S01]  /*e300*/  HMMA.16816.F32.BF16 R84, R132, R118, R84 ;  /* 0x000000768454723c */ /* 0x000fe20000041854 */
[-C--:B------:R-:W-:Y:S02]  /*e310*/  IMNMX R52, R52, R63.reuse, PT ;  /* 0x0000003f34347217 */ /* 0x080fe40003800200 */
[----:B------:R-:W-:-:S05]  /*e320*/  IMNMX R53, R2, R63, PT ;  /* 0x0000003f02357217 */ /* 0x000fca0003800200 */
[C---:B------:R-:W-:Y:S07]  /*e330*/  HMMA.16816.F32.BF16 R92, R4.reuse, R42, R92 ;  /* 0x0000002a045c723c */ /* 0x040fee000004185c */
[----:B------:R-:W-:Y:S01]  /*e340*/  IMAD.SHL.U32 R43, R64, 0x2, RZ ;  /* 0x00000002402b7824 */ /* 0x000fe200078e00ff */
[----:B--2---:R-:W-:Y:S04]  /*e350*/  HMMA.16816.F32.BF16 R36, R4, R80, R36 ;  /* 0x000000500424723c */ /* 0x004fe80000041824 */
[----:B------:R-:W-:-:S04]  /*e360*/  LOP3.LUT R43, R43, 0x6, RZ, 0xc0, !PT ;  /* 0x000000062b2b7812 */ /* 0x000fc800078ec0ff */
[C---:B------:R-:W-:Y:S08]  /*e370*/  HMMA.16816.F32.BF16 R32, R4.reuse, R82, R32 ;  /* 0x000000520420723c */ /* 0x040ff00000041820 */
[C---:B------:R-:W-:Y:S08]  /*e380*/  HMMA.16816.F32.BF16 R28, R4.reuse, R76, R28 ;  /* 0x0000004c041c723c */ /* 0x040ff0000004181c */
[C---:B------:R-:W-:Y:S08]  /*e390*/  HMMA.16816.F32.BF16 R24, R4.reuse, R78, R24 ;  /* 0x0000004e0418723c */ /* 0x040ff00000041818 */
[C---:B---3--:R-:W-:Y:S08]  /*e3a0*/  HMMA.16816.F32.BF16 R20, R4.reuse, R72, R20 ;  /* 0x000000480414723c */ /* 0x048ff00000041814 */
[C---:B------:R-:W-:Y:S08]  /*e3b0*/  HMMA.16816.F32.BF16 R16, R4.reuse, R74, R16 ;  /* 0x0000004a0410723c */ /* 0x040ff00000041810 */
[C---:B----4-:R-:W-:Y:S08]  /*e3c0*/  HMMA.16816.F32.BF16 R12, R4.reuse, R68, R12 ;  /* 0x00000044040c723c */ /* 0x050ff0000004180c */
[C---:B------:R-:W-:Y:S08]  /*e3d0*/  HMMA.16816.F32.BF16 R8, R4.reuse, R70, R8 ;  /* 0x000000460408723c */ /* 0x040ff00000041808 */
[C---:B-----5:R-:W-:Y:S08]  /*e3e0*/  HMMA.16816.F32.BF16 R112, R4.reuse, R56, R112 ;  /* 0x000000380470723c */ /* 0x060ff00000041870 */
[C---:B------:R-:W-:Y:S08]  /*e3f0*/  HMMA.16816.F32.BF16 R108, R4.reuse, R58, R108 ;  /* 0x0000003a046c723c */ /* 0x040ff0000004186c */
[C---:B------:R-:W-:Y:S08]  /*e400*/  HMMA.16816.F32.BF16 R104, R4.reuse, R44, R104 ;  /* 0x0000002c0468723c */ /* 0x040ff00000041868 */
[C---:B------:R-:W-:Y:S08]  /*e410*/  HMMA.16816.F32.BF16 R124, R4.reuse, R46, R124 ;  /* 0x0000002e047c723c */ /* 0x040ff0000004187c */
[C---:B------:R-:W-:Y:S08]  /*e420*/  HMMA.16816.F32.BF16 R88, R4.reuse, R100, R88 ;  /* 0x000000640458723c */ /* 0x040ff00000041858 */
[----:B------:R-:W-:Y:S01]  /*e430*/  HMMA.16816.F32.BF16 R84, R4, R102, R84 ;  /* 0x000000660454723c */ /* 0x000fe20000041854 */
[----:B------:R-:W-:Y:S06]  /*e440*/  BAR.SYNC.DEFER_BLOCKING 0x0 ;  /* 0x0000000000007b1d */ /* 0x000fec0000010000 */
[----:B------:R-:W-:Y:S01]  /*e450*/  @!UPT UIADD3 URZ, URZ, URZ, URZ ;  /* 0x0000003f3f3ff290 */ /* 0x000fe2000fffe03f */
[----:B------:R-:W-:Y:S11]  /*e460*/  @!P0 BRA `(.L_x_2117) ;  /* 0x0000067000008947 */ /* 0x000ff60003800000 */
[----:B------:R-:W-:Y:S05]  /*e470*/  @!P2 BRA `(.L_x_2118) ;  /* 0x000003a00000a947 */ /* 0x000fea0003800000 */
[----:B------:R-:W-:Y:S02]  /*e480*/  IABS R2, c[0x0][0x2d0] ;  /* 0x0000b40000027a13 */ /* 0x000fe40000000000 */
[----:B------:R-:W-:-:S02]  /*e490*/  IADD3 R41, R0, -0x80, RZ ;  /* 0xffffff8000297810 */ /* 0x000fc40007ffe0ff */
[----:B------:R-:W1:Y:S01]  /*e4a0*/  I2F.RP R7, R2 ;  /* 0x0000000200077306 */ /* 0x000e620000209400 */
[----:B------:R-:W-:Y:S02]  /*e4b0*/  IABS R6, R0 ;  /* 0x0000000000067213 */ /* 0x000fe40000000000 */
[----:B------:R-:W-:Y:S02]  /*e4c0*/  IABS R4, R41 ;  /* 0x0000002900047213 */ /* 0x000fe40000000000 */
[----:B------:R-:W-:-:S03]  /*e4d0*/  LOP3.LUT R41, R41, c[0x0][0x2d0], RZ, 0x3c, !PT ;  /* 0x0000b40029297a12 */ /* 0x000fc600078e3cff */
        /* <DEDUP_REMOVED lines=21> */
[----:B------:R-:W-:Y:S02]  /*e630*/  LOP3.LUT R2, R0, c[0x0][0x2d0], RZ, 0x3c, !PT ;  /* 0x0000b40000027a12 */ /* 0x000fe400078e3cff */
[----:B------:R-:W-:-:S02]  /*e640*/  ISETP.GE.AND P1, PT, R41, RZ, PT ;  /* 0x000000ff2900720c */ /* 0x000fc40003f26270 */
[----:B------:R-:W-:Y:S02]  /*e650*/  ISETP.GE.AND P4, PT, R2, RZ, PT ;  /* 0x000000ff0200720c */ /* 0x000fe40003f86270 */
[----:B------:R-:W-:Y:S02]  /*e660*/  ISETP.NE.AND P3, PT, RZ, c[0x0][0x2d0], PT ;  /* 0x0000b400ff007a0c */ /* 0x000fe40003f65270 */
[----:B------:R-:W-:Y:S02]  /*e670*/  LOP3.LUT R2, RZ, c[0x0][0x2d0], RZ, 0x33, !PT ;  /* 0x0000b400ff027a12 */ /* 0x000fe400078e33ff */
[----:B------:R-:W-:Y:S02]  /*e680*/  @P5 IADD3 R40, R40, 0x1, RZ ;  /* 0x0000000128285810 */ /* 0x000fe40007ffe0ff */
[----:B------:R-:W-:-:S03]  /*e690*/  @P6 IADD3 R42, R42, 0x1, RZ ;  /* 0x000000012a2a6810 */ /* 0x000fc60007ffe0ff */
[----:B------:R-:W-:Y:S02]  /*e6a0*/  @!P1 IMAD.MOV R40, RZ, RZ, -R40 ;  /* 0x000000ffff289224 */ /* 0x000fe400078e0a28 */
        /* <DEDUP_REMOVED lines=9> */
[----:B------:R-:W-:-:S04]  /*e740*/  IMAD R5, R2, R5, -0x80 ;  /* 0xffffff8002057424 */ /* 0x000fc800078e0205 */
[----:B------:R-:W-:Y:S01]  /*e750*/  IMAD.WIDE.U32 R40, R5, c[0x0][0x198], RZ ;  /* 0x0000660005287a25 */ /* 0x000fe200078e00ff */
[----:B------:R-:W-:-:S05]  /*e760*/  SHF.R.S32.HI R2, RZ, 0x1f, R5 ;  /* 0x0000001fff027819 */ /* 0x000fca0000011405 */
[----:B------:R-:W-:-:S04]  /*e770*/  IMAD R2, R2, c[0x0][0x198], RZ ;  /* 0x0000660002027a24 */ /* 0x000fc800078e02ff */
[----:B------:R-:W-:-:S04]  /*e780*/  IMAD R2, R5, c[0x0][0x19c], R2 ;  /* 0x0000670005027a24 */ /* 0x000fc800078e0202 */
[----:B------:R-:W-:Y:S02]  /*e790*/  IMAD.IADD R41, R41, 0x1, R2 ;  /* 0x0000000129297824 */ /* 0x000fe400078e0202 */
[----:B--2---:R-:W-:-:S05]  /*e7a0*/  IMAD.IADD R6, R6, 0x1, -R7 ;  /* 0x0000000106067824 */ /* 0x004fca00078e0a07 */
[----:B------:R-:W-:-:S05]  /*e7b0*/  SHF.R.S32.HI R4, RZ, 0x1f, R6 ;  /* 0x0000001fff047819 */ /* 0x000fca0000011406 */
[----:B------:R-:W-:-:S04]  /*e7c0*/  IMAD R5, R4, c[0x0][0x180], RZ ;  /* 0x0000600004057a24 */ /* 0x000fc800078e02ff */
[C---:B------:R-:W-:Y:S02]  /*e7d0*/  IMAD R5, R6.reuse, c[0x0][0x184], R5 ;  /* 0x0000610006057a24 */ /* 0x040fe400078e0205 */
[----:B------:R-:W-:-:S05]  /*e7e0*/  IMAD.WIDE.U32 R6, R6, c[0x0][0x180], R40 ;  /* 0x0000600006067a25 */ /* 0x000fca00078e0028 */
[----:B------:R-:W-:Y:S01]  /*e7f0*/  IADD3 R5, R7, R5, RZ ;  /* 0x0000000507057210 */ /* 0x000fe20007ffe0ff */
[----:B------:R-:W-:Y:S01]  /*e800*/  IMAD.MOV.U32 R7, RZ, RZ, R6 ;  /* 0x000000ffff077224 */ /* 0x000fe200078e0006 */
[----:B------:R-:W-:Y:S05]  /*e810*/  BRA `(.L_x_2119) ;  /* 0x0000003000007947 */ /* 0x000fea0003800000 */
.L_x_2118:
[----:B------:R-:W-:-:S05]  /*e820*/  IMAD.MOV.U32 R7, RZ, RZ, c[0x0][0x198] ;  /* 0x00006600ff077624 */ /* 0x000fca00078e00ff */
[----:B------:R-:W-:-:S04]  /*e830*/  LEA R7, -R7, RZ, 0x7 ;  /* 0x000000ff07077211 */ /* 0x000fc800078e39ff */
[----:B------:R-:W-:Y:S02]  /*e840*/  SHF.R.S32.HI R5, RZ, 0x1f, R7 ;  /* 0x0000001fff057819 */ /* 0x000fe40000011407 */
.L_x_2119:
[----:B------:R-:W-:Y:S01]  /*e850*/  IADD3 R62, P3, P1, R164, R7, R62 ;  /* 0x00000007a43e7210 */ /* 0x000fe2000797e03e */
[----:B------:R-:W-:Y:S01]  /*e860*/  ULDC.64 UR4, c[0x0][0x198] ;  /* 0x0000660000047ab9 */ /* 0x000fe20000000a00 */
[C---:B------:R-:W-:Y:S01]  /*e870*/  IADD3 R164, P4, R7.reuse, R164, RZ ;  /* 0x000000a407a47210 */ /* 0x040fe20007f9e0ff */
[----:B------:R-:W-:Y:S01]  /*e880*/  USHF.L.U32 UR9, UR4, 0x6, URZ ;  /* 0x0000000604097899 */ /* 0x000fe2000800063f */
[----:B------:R-:W-:Y:S01]  /*e890*/  LEA R156, P5, R7, R156, 0x1 ;  /* 0x0000009c079c7211 */ /* 0x000fe200078a08ff */
[----:B------:R-:W-:Y:S01]  /*e8a0*/  UMOV UR8, 0x6 ;  /* 0x0000000600087882 */ /* 0x000fe20000000000 */
[----:B------:R-:W-:Y:S01]  /*e8b0*/  IADD3.X R61, R60, R5, R61, P3, P1 ;  /* 0x000000053c3d7210 */ /* 0x000fe20001fe243d */
[----:B------:R-:W-:Y:S01]  /*e8c0*/  IMAD.X R41, R5, 0x1, R60, P4 ;  /* 0x0000000105297824 */ /* 0x000fe200020e063c */
[----:B------:R-:W-:Y:S01]  /*e8d0*/  LEA R6, P3, R164, c[0x0][0x168], 0x1 ;  /* 0x00005a00a4067a11 */ /* 0x000fe200078608ff */
[----:B------:R-:W-:Y:S01]  /*e8e0*/  USHF.L.U64.HI UR5, UR4, UR8, UR5 ;  /* 0x0000000804057299 */ /* 0x000fe20008010205 */
[----:B------:R-:W-:-:S02]  /*e8f0*/  LEA.HI.X R155, R7, R155, R5, 0x1, P5 ;  /* 0x0000009b079b7211 */ /* 0x000fc400028f0c05 */
[----:B------:R-:W-:Y:S02]  /*e900*/  LEA.HI.X R7, R164, c[0x0][0x16c], R41, 0x1, P3 ;  /* 0x00005b00a4077a11 */ /* 0x000fe400018f0c29 */
[----:B------:R-:W-:Y:S01]  /*e910*/  IADD3 R44, P3, R156, UR9, RZ ;  /* 0x000000099c2c7c10 */ /* 0x000fe2000ff7e0ff */
[----:B------:R-:W-:Y:S01]  /*e920*/  IMAD.MOV.U32 R157, RZ, RZ, R155 ;  /* 0x000000ffff9d7224 */ /* 0x000fe200078e009b */
[C---:B------:R-:W-:Y:S02]  /*e930*/  LEA R4, P1, R62.reuse, c[0x0][0x168], 0x1 ;  /* 0x00005a003e047a11 */ /* 0x040fe400078208ff */
[----:B------:R-:W-:Y:S02]  /*e940*/  IADD3.X R45, R155, UR5, RZ, P3, !PT ;  /* 0x000000059b2d7c10 */ /* 0x000fe40009ffe4ff */
[----:B------:R-:W-:Y:S01]  /*e950*/  LEA.HI.X R5, R62, c[0x0][0x16c], R61, 0x1, P1 ;  /* 0x00005b003e057a11 */ /* 0x000fe200008f0c3d */
[----:B------:R-:W-:Y:S01]  /*e960*/  @!PT LDS RZ, [RZ] ;  /* 0x00000000fffff984 */ /* 0x000fe20000000800 */
[----:B------:R-:W-:Y:S01]  /*e970*/  @!PT LDS RZ, [RZ] ;  /* 0x00000000fffff984 */ /* 0x000fe20000000800 */
[----:B------:R-:W-:Y:S01]  /*e980*/  @!PT LDS RZ, [RZ] ;  /* 0x00000000fffff984 */ /* 0x000fe20000000800 */
[----:B------:R1:W-:Y:S01]  /*e990*/  LDGSTS.E.BYPASS.LTC128B.128 [R154+0x3000], [R156.64] ;  /* 0x030000009c9a7fae */ /* 0x0003e2000b901d46 */
[----:B------:R-:W-:-:S02]  /*e9a0*/  IADD3 R48, P3, R44, UR9, RZ ;  /* 0x000000092c307c10 */ /* 0x000fc4000ff7e0ff */
[----:B------:R-:W-:Y:S01]  /*e9b0*/  IADD3 R40, P1, R4, UR9, RZ ;  /* 0x0000000904287c10 */ /* 0x000fe2000ff3e0ff */
[----:B------:R1:W-:Y:S01]  /*e9c0*/  LDGSTS.E.BYPASS.LTC128B.128 [R154+0x5000], [R6.64+0x40] ;  /* 0x05000040069a7fae */ /* 0x0003e2000b901d46 */
[----:B------:R-:W-:Y:S02]  /*e9d0*/  IADD3.X R49, R45, UR5, RZ, P3, !PT ;  /* 0x000000052d317c10 */ /* 0x000fe40009ffe4ff */
[----:B------:R-:W-:Y:S01]  /*e9e0*/  IADD3.X R41, R5, UR5, RZ, P1, !PT ;  /* 0x0000000505297c10 */ /* 0x000fe20008ffe4ff */
[----:B------:R1:W-:Y:S01]  /*e9f0*/  LDGSTS.E.BYPASS.LTC128B.128 [R154+0x7000], [R6.64+0x80] ;  /* 0x07000080069a7fae */ /* 0x0003e2000b901d46 */
[----:B------:R-:W-:Y:S02]  /*ea00*/  IADD3 R46, P3, R48, UR9, RZ ;  /* 0x00000009302e7c10 */ /* 0x000fe4000ff7e0ff */
[----:B------:R-:W-:Y:S01]  /*ea10*/  IADD3 R56, P1, R40, UR9, RZ ;  /* 0x0000000928387c10 */ /* 0x000fe2000ff3e0ff */
[----:B------:R1:W-:Y:S01]  /*ea20*/  LDGSTS.E.BYPASS.LTC128B.128 [R154+0x3800], [R44.64] ;  /* 0x038000002c9a7fae */ /* 0x0003e2000b901d46 */
[----:B------:R-:W-:-:S02]  /*ea30*/  IADD3.X R47, R49, UR5, RZ, P3, !PT ;  /* 0x00000005312f7c10 */ /* 0x000fc40009ffe4ff */
        /* <DEDUP_REMOVED lines=10> */
.L_x_2117:
[----:B------:R-:W-:Y:S02]  /*eae0*/  IMAD.IADD R0, R0, 0x1, R43 ;  /* 0x0000000100007824 */ /* 0x000fe400078e022b */
[----:B------:R-:W-:-:S03]  /*eaf0*/  IMAD.SHL.U32 R146, R3, 0x2, RZ ;  /* 0x0000000203927824 */ /* 0x000fc600078e00ff */
[C---:B------:R-:W-:Y:S01]  /*eb00*/  IADD3 R2, R0.reuse, 0x1, RZ ;  /* 0x0000000100027810 */ /* 0x040fe20007ffe0ff */
[----:B------:R-:W-:Y:S01]  /*eb10*/  IMAD R144, R51, 0x2, R146 ;  /* 0x0000000233907824 */ /* 0x000fe200078e0292 */
[----:B-1----:R-:W-:Y:S02]  /*eb20*/  IADD3 R4, R0, 0x8, RZ ;  /* 0x0000000800047810 */ /* 0x002fe40007ffe0ff */
[CC--:B------:R-:W-:Y:S02]  /*eb30*/  ISETP.GE.AND P4, PT, R2.reuse, R52.reuse, PT ;  /* 0x000000340200720c */ /* 0x0c0fe40003f86270 */
[-C--:B------:R-:W-:Y:S01]  /*eb40*/  ISETP.GE.AND P1, PT, R2, R53.reuse, PT ;  /* 0x000000350200720c */ /* 0x080fe20003f26270 */
[----:B------:R-:W-:Y:S01]  /*eb50*/  LDSM.16.MT88.4 R76, [R144+0x9000] ;  /* 0x00900000904c783b */ /* 0x000fe20000004200 */
[C---:B------:R-:W-:Y:S02]  /*eb60*/  ISETP.GE.AND P3, PT, R4.reuse, R52, PT ;  /* 0x000000340400720c */ /* 0x040fe40003f66270 */
[----:B------:R-:W-:-:S02]  /*eb70*/  ISETP.GE.AND P5, PT, R4, R53, PT ;  /* 0x000000350400720c */ /* 0x000fc40003fa6270 */
[C---:B------:R-:W-:Y:S02]  /*eb80*/  IADD3 R2, R0.reuse, 0x9, RZ ;  /* 0x0000000900027810 */ /* 0x040fe40007ffe0ff */
[----:B------:R-:W-:Y:S02]  /*eb90*/  IADD3 R4, R0, 0x10, RZ ;  /* 0x0000001000047810 */ /* 0x000fe40007ffe0ff */
        /* <DEDUP_REMOVED lines=38> */
[----:B------:R-:W-:Y:S01]  /*ee00*/  FSEL R32, R16, -INF , !P5 ;  /* 0xff80000010207808 */ /* 0x000fe20006800000 */
[----:B------:R-:W-:Y:S01]  /*ee10*/  LDSM.16.MT88.4 R20, [R144+0x9400] ;  /* 0x009400009014783b */ /* 0x000fe20000004200 */
        /* <DEDUP_REMOVED lines=8> */
[CC--:B------:R-:W-:Y:S01]  /*eea0*/  ISETP.GE.AND P6, PT, R5.reuse, R52.reuse, PT ;  /* 0x000000340500720c */ /* 0x0c0fe20003fc6270 */
[----:B------:R-:W-:Y:S01]  /*eeb0*/  LDSM.16.MT88.4 R16, [R146+0xb400] ;  /* 0x00b400009210783b */ /* 0x000fe20000004200 */
[----:B------:R-:W-:Y:S02]  /*eec0*/  ISETP.GE.AND P3, PT, R5, R53, PT ;  /* 0x000000350500720c */ /* 0x000fe40003f66270 */
[----:B------:R-:W-:Y:S02]  /*eed0*/  ISETP.GE.AND P5, PT, R2, R52, PT ;  /* 0x000000340200720c */ /* 0x000fe40003fa6270 */
[----:B------:R-:W-:Y:S02]  /*eee0*/  IADD3 R5, R0, 0x38, RZ ;  /* 0x0000003800057810 */ /* 0x000fe40007ffe0ff */
[----:B------:R-:W-:-:S02]  /*eef0*/  FSEL R198, R13, -INF , !P5 ;  /* 0xff8000000dc67808 */ /* 0x000fc40006800000 */
[C---:B------:R-:W-:Y:S02]  /*ef00*/  ISETP.GE.AND P5, PT, R5.reuse, R53, PT ;  /* 0x000000350500720c */ /* 0x040fe40003fa6270 */
        /* <DEDUP_REMOVED lines=13> */
[----:B------:R-:W-:Y:S02]  /*efe0*/  FSEL R190, R113, -INF , !P5 ;  /* 0xff80000071be7808 */ /* 0x000fe40006800000 */
[----:B------:R-:W-:Y:S02]  /*eff0*/  FMNMX.FTZ R5, R44, R5, !PT ;  /* 0x000000052c057209 */ /* 0x000fe40007810000 */
[----:B------:R-:W-:Y:S02]  /*f000*/  ISETP.GE.AND P5, PT, R0, R53, PT ;  /* 0x000000350000720c */ /* 0x000fe40003fa6270 */
[----:B------:R-:W-:-:S02]  /*f010*/  FSEL R24, R8, -INF , !P3 ;  /* 0xff80000008187808 */ /* 0x000fc40005800000 */
[----:B------:R-:W-:Y:S02]  /*f020*/  ISETP.GE.AND P3, PT, R2, R53, PT ;  /* 0x000000350200720c */ /* 0x000fe40003f66270 */
[----:B------:R-:W-:Y:S02]  /*f030*/  FMNMX.FTZ R5, R68, R5, !PT ;  /* 0x0000000544057209 */ /* 0x000fe40007810000 */
[----:B------:R-:W-:Y:S02]  /*f040*/  FSEL R8, R39, -INF , !P1 ;  /* 0xff80000027087808 */ /* 0x000fe40004800000 */
[----:B------:R-:W-:Y:S02]  /*f050*/  FSEL R38, R38, -INF , !P5 ;  /* 0xff80000026267808 */ /* 0x000fe40006800000 */
        /* <DEDUP_REMOVED lines=19> */
[----:B------:R-:W-:-:S02]  /*f190*/  FSEL R130, R15, -INF , !P6 ;  /* 0xff8000000f827808 */ /* 0x000fc40007000000 */
[-C--:B------:R-:W-:Y:S02]  /*f1a0*/  ISETP.GE.AND P6, PT, R2, R52.reuse, PT ;  /* 0x000000340200720c */ /* 0x080fe40003fc6270 */
[----:B------:R-:W-:Y:S02]  /*f1b0*/  IADD3 R2, R0, 0x40, RZ ;  /* 0x0000004000027810 */ /* 0x000fe40007ffe0ff */
[----:B------:R-:W-:Y:S02]  /*f1c0*/  FMNMX.FTZ R13, R198, R13, !PT ;  /* 0x0000000dc60d7209 */ /* 0x000fe40007810000 */
[----:B------:R-:W-:Y:S02]  /*f1d0*/  FMNMX.FTZ R11, R200, R11, !PT ;  /* 0x0000000bc80b7209 */ /* 0x000fe40007810000 */
[----:B------:R-:W-:Y:S02]  /*f1e0*/  FSEL R196, R9, -INF , !P6 ;  /* 0xff80000009c47808 */ /* 0x000fe40007000000 */
        /* <DEDUP_REMOVED lines=10> */
[----:B------:R-:W-:Y:S02]  /*f290*/  FMNMX.FTZ R11, R136, R11, !PT ;  /* 0x0000000b880b7209 */ /* 0x000fe40007810000 */
[----:B------:R-:W-:Y:S02]  /*f2a0*/  IADD3 R2, R0, 0x49, RZ ;  /* 0x0000004900027810 */ /* 0x000fe40007ffe0ff */
[----:B------:R-:W-:-:S02]  /*f2b0*/  FMNMX.FTZ R13, R176, R13, !PT ;  /* 0x0000000db00d7209 */ /* 0x000fc40007810000 */
[----:B------:R-:W-:Y:S02]  /*f2c0*/  FSEL R180, R115, -INF , !P4 ;  /* 0xff80000073b47808 */ /* 0x000fe40006000000 */
[----:B------:R-:W-:Y:S02]  /*f2d0*/  FMNMX.FTZ R11, R130, R11, !PT ;  /* 0x0000000b820b7209 */ /* 0x000fe40007810000 */
[C---:B------:R-:W-:Y:S02]  /*f2e0*/  ISETP.GE.AND P1, PT, R2.reuse, R52, PT ;  /* 0x000000340200720c */ /* 0x040fe40003f26270 */
[----:B------:R-:W-:Y:S02]  /*f2f0*/  ISETP.GE.AND P4, PT, R2, R53, PT ;  /* 0x000000350200720c */ /* 0x000fe40003f86270 */
[C---:B------:R-:W-:Y:S02]  /*f300*/  IADD3 R7, R0.reuse, 0x50, RZ ;  /* 0x0000005000077810 */ /* 0x040fe40007ffe0ff */
[----:B------:R-:W-:-:S02]  /*f310*/  IADD3 R2, R0, 0x51, RZ ;  /* 0x0000005100027810 */ /* 0x000fc40007ffe0ff */
[----:B------:R-:W-:Y:S02]  /*f320*/  FSEL R188, R108, -INF , !P6 ;  /* 0xff8000006cbc7808 */ /* 0x000fe40007000000 */
[----:B------:R-:W-:Y:S02]  /*f330*/  FMNMX.FTZ R13, R190, R13, !PT ;  /* 0x0000000dbe0d7209 */ /* 0x000fe40007810000 */
[----:B------:R-:W-:Y:S02]  /*f340*/  FMNMX.FTZ R11, R192, R11, !PT ;  /* 0x0000000bc00b7209 */ /* 0x000fe40007810000 */
[----:B------:R-:W-:Y:S02]  /*f350*/  FSEL R178, R109, -INF , !P1 ;  /* 0xff8000006db27808 */ /* 0x000fe40004800000 */
[-C--:B------:R-:W-:Y:S02]  /*f360*/  ISETP.GE.AND P6, PT, R7, R52.reuse, PT ;  /* 0x000000340700720c */ /* 0x080fe40003fc6270 */
[----:B------:R-:W-:-:S02]  /*f370*/  ISETP.GE.AND P5, PT, R2, R52, PT ;  /* 0x000000340200720c */ /* 0x000fc40003fa6270 */
[----:B------:R-:W-:Y:S02]  /*f380*/  ISETP.GE.AND P1, PT, R2, R53, PT ;  /* 0x000000350200720c */ /* 0x000fe40003f26270 */
[----:B------:R-:W-:Y:S02]  /*f390*/  IADD3 R2, R0, 0x58, RZ ;  /* 0x0000005800027810 */ /* 0x000fe40007ffe0ff */
[----:B------:R-:W-:Y:S02]  /*f3a0*/  FMNMX.FTZ R13, R188, R13, !PT ;  /* 0x0000000dbc0d7209 */ /* 0x000fe40007810000 */
[----:B------:R-:W-:Y:S02]  /*f3b0*/  FMNMX.FTZ R11, R194, R11, !PT ;  /* 0x0000000bc20b7209 */ /* 0x000fe40007810000 */
[----:B------:R-:W-:Y:S02]  /*f3c0*/  FSEL R184, R110, -INF , !P3 ;  /* 0xff8000006eb87808 */ /* 0x000fe40005800000 */
[----:B------:R-:W-:-:S02]  /*f3d0*/  FSEL R186, R111, -INF , !P4 ;  /* 0xff8000006fba7808 */ /* 0x000fc40006000000 */
[----:B------:R-:W-:Y:S01]  /*f3e0*/  FSEL R172, R104, -INF , !P6 ;  /* 0xff80000068ac7808 */ /* 0x000fe20007000000 */
[----:B------:R-:W-:Y:S01]  /*f3f0*/  LDSM.16.MT88.4 R108, [R144+0xb000] ;  /* 0x00b00000906c783b */ /* 0x000fe20000004200 */
[-C--:B------:R-:W-:Y:S02]  /*f400*/  ISETP.GE.AND P3, PT, R7, R53.reuse, PT ;  /* 0x000000350700720c */ /* 0x080fe40003f66270 */
[C---:B------:R-:W-:Y:S02]  /*f410*/  ISETP.GE.AND P4, PT, R2.reuse, R52, PT ;  /* 0x000000340200720c */ /* 0x040fe40003f86270 */
[----:B------:R-:W-:Y:S02]  /*f420*/  ISETP.GE.AND P6, PT, R2, R53, PT ;  /* 0x000000350200720c */ /* 0x000fe40003fc6270 */
[----:B------:R-:W-:Y:S02]  /*f430*/  FMNMX.FTZ R13, R178, R13, !PT ;  /* 0x0000000db20d7209 */ /* 0x000fe40007810000 */
[----:B------:R-:W-:-:S02]  /*f440*/  IADD3 R2, R0, 0x59, RZ ;  /* 0x0000005900027810 */ /* 0x000fc40007ffe0ff */
[----:B------:R-:W-:Y:S02]  /*f450*/  FMNMX.FTZ R11, R182, R11, !PT ;  /* 0x0000000bb60b7209 */ /* 0x000fe40007810000 */
[----:B------:R-:W-:Y:S02]  /*f460*/  FSEL R166, R106, -INF , !P3 ;  /* 0xff8000006aa67808 */ /* 0x000fe40005800000 */
[----:B------:R-:W-:Y:S02]  /*f470*/  FSEL R174, R105, -INF , !P5 ;  /* 0xff80000069ae7808 */ /* 0x000fe40006800000 */
[----:B------:R-:W-:Y:S02]  /*f480*/  FMNMX.FTZ R13, R172, R13, !PT ;  /* 0x0000000dac0d7209 */ /* 0x000fe40007810000 */
        /* <DEDUP_REMOVED lines=8> */
[C---:B------:R-:W-:Y:S02]  /*f510*/  ISETP.GE.AND P1, PT, R2.reuse, R52, PT ;  /* 0x000000340200720c */ /* 0x040fe40003f26270 */
[----:B------:R-:W-:Y:S02]  /*f520*/  ISETP.GE.AND P4, PT, R2, R53, PT ;  /* 0x000000350200720c */ /* 0x000fe40003f86270 */
[----:B------:R-:W-:Y:S02]  /*f530*/  IADD3 R2, R0, 0x61, RZ ;  /* 0x0000006100027810 */ /* 0x000fe40007ffe0ff */
[----:B------:R-:W-:Y:S02]  /*f540*/  FSEL R168, R125, -INF , !P3 ;  /* 0xff8000007da87808 */ /* 0x000fe40005800000 */
[----:B------:R-:W-:Y:S02]  /*f550*/  FMNMX.FTZ R13, R170, R13, !PT ;  /* 0x0000000daa0d7209 */ /* 0x000fe40007810000 */
[----:B------:R-:W-:-:S02]  /*f560*/  FMNMX.FTZ R11, R186, R11, !PT ;  /* 0x0000000bba0b7209 */ /* 0x000fc40007810000 */
[----:B------:R-:W-:Y:S02]  /*f570*/  FSEL R142, R126, -INF , !P6 ;  /* 0xff8000007e8e7808 */ /* 0x000fe40007000000 */
[C---:B------:R-:W-:Y:S02]  /*f580*/  ISETP.GE.AND P6, PT, R2.reuse, R52, PT ;  /* 0x000000340200720c */ /* 0x040fe40003fc6270 */
[----:B------:R-:W-:Y:S02]  /*f590*/  ISETP.GE.AND P3, PT, R2, R53, PT ;  /* 0x000000350200720c */ /* 0x000fe40003f66270 */
[----:B------:R-:W-:Y:S02]  /*f5a0*/  IADD3 R2, R0, 0x68, RZ ;  /* 0x0000006800027810 */ /* 0x000fe40007ffe0ff */
[----:B------:R-:W-:Y:S02]  /*f5b0*/  FSEL R138, R96, -INF , !P1 ;  /* 0xff800000608a7808 */ /* 0x000fe40004800000 */
[----:B------:R-:W-:-:S02]  /*f5c0*/  FMNMX.FTZ R13, R168, R13, !PT ;  /* 0x0000000da80d7209 */ /* 0x000fc40007810000 */
[----:B------:R-:W-:Y:S02]  /*f5d0*/  FMNMX.FTZ R11, R166, R11, !PT ;  /* 0x0000000ba60b7209 */ /* 0x000fe40007810000 */
[----:B------:R-:W-:Y:S02]  /*f5e0*/  FSEL R164, R127, -INF , !P5 ;  /* 0xff8000007fa47808 */ /* 0x000fe40006800000 */
[----:B------:R-:W-:Y:S02]  /*f5f0*/  ISETP.GE.AND P5, PT, R2, R52, PT ;  /* 0x000000340200720c */ /* 0x000fe40003fa6270 */
[----:B------:R-:W-:Y:S02]  /*f600*/  IADD3 R9, R0, 0x69, RZ ;  /* 0x0000006900097810 */ /* 0x000fe40007ffe0ff */
[----:B------:R-:W-:Y:S02]  /*f610*/  FSEL R134, R97, -INF , !P6 ;  /* 0xff80000061867808 */ /* 0x000fe40007000000 */
[----:B------:R-:W-:-:S02]  /*f620*/  FMNMX.FTZ R13, R138, R13, !PT ;  /* 0x0000000d8a0d7209 */ /* 0x000fc40007810000 */
[----:B------:R-:W-:Y:S02]  /*f630*/  FMNMX.FTZ R11, R140, R11, !PT ;  /* 0x0000000b8c0b7209 */ /* 0x000fe40007810000 */
[----:B------:R-:W-:Y:S02]  /*f640*/  FSEL R126, R98, -INF , !P4 ;  /* 0xff800000627e7808 */ /* 0x000fe40006000000 */
        /* <DEDUP_REMOVED lines=10> */
[----:B------:R-:W-:Y:S02]  /*f6f0*/  ISETP.GE.AND P1, PT, R2, R53, PT ;  /* 0x000000350200720c */ /* 0x000fe40003f26270 */
[----:B------:R-:W-:Y:S02]  /*f700*/  IADD3 R2, R0, 0x78, RZ ;  /* 0x0000007800027810 */ /* 0x000fe40007ffe0ff */
[----:B------:R-:W-:Y:S02]  /*f710*/  ISETP.GE.AND P4, PT, R5, R52, PT ;  /* 0x000000340500720c */ /* 0x000fe40003f86270 */
[----:B------:R-:W-:Y:S02]  /*f720*/  FSEL R116, R88, -INF , !P5 ;  /* 0xff80000058747808 */ /* 0x000fe40006800000 */
[----:B------:R-:W-:Y:S02]  /*f730*/  FMNMX.FTZ R13, R128, R13, !PT ;  /* 0x0000000d800d7209 */ /* 0x000fe40007810000 */
[----:B------:R-:W-:-:S02]  /*f740*/  FSEL R124, R99, -INF , !P3 ;  /* 0xff800000637c7808 */ /* 0x000fc40005800000 */
[----:B------:R-:W-:Y:S01]  /*f750*/  FMNMX.FTZ R11, R126, R11, !PT ;  /* 0x0000000b7e0b7209 */ /* 0x000fe20007810000 */
[----:B------:R-:W-:Y:S01]  /*f760*/  LDSM.16.MT88.4 R96, [R146+0xd000] ;  /* 0x00d000009260783b */ /* 0x000fe20000004200 */
        /* <DEDUP_REMOVED lines=31> */
[----:B-1----:R-:W-:-:S03]  /*f960*/  FMNMX.FTZ R9, R9, R12, !PT ;  /* 0x0000000c09097209 */ /* 0x002fc60007810000 */
[----:B------:R-:W-:Y:S04]  /*f970*/  LDSM.16.MT88.4 R12, [R144+0xb400] ;  /* 0x00b40000900c783b */ /* 0x000fe80000004200 */
[----:B------:R-:W1:Y:S01]  /*f980*/  SHFL.BFLY PT, R2, R9, 0x1, 0x1f ;  /* 0x0c201f0009027f89 */ /* 0x000e6200000e0000 */
[----:B--2---:R-:W-:-:S05]  /*f990*/  FMNMX.FTZ R5, R7, R0, !PT ;  /* 0x0000000007057209 */ /* 0x004fca0007810000 */
[----:B------:R-:W2:Y:S01]  /*f9a0*/  SHFL.BFLY PT, R0, R5, 0x1, 0x1f ;  /* 0x0c201f0005007f89 */ /* 0x000ea200000e0000 */
[----:B-1----:R-:W-:-:S04]  /*f9b0*/  FMNMX.FTZ R2, R9, R2, !PT ;  /* 0x0000000209027209 */ /* 0x002fc80007810000 */
[C---:B------:R-:W-:Y:S01]  /*f9c0*/  FSETP.NEU.FTZ.AND P1, PT, R2.reuse, -INF , PT ;  /* 0xff8000000200780b */ /* 0x040fe20003f3d000 */
[----:B------:R-:W-:-:S05]  /*f9d0*/  FMUL.FTZ R57, R2, c[0x0][0x23c] ;  /* 0x00008f0002397a20 */ /* 0x000fca0000410000 */
[----:B------:R-:W-:-:S05]  /*f9e0*/  FSEL R57, R57, RZ, P1 ;  /* 0x000000ff39397208 */ /* 0x000fca0000800000 */
[--C-:B------:R-:W-:Y:S02]  /*f9f0*/  FFMA.FTZ R47, R44, c[0x0][0x23c], -R57.reuse ;  /* 0x00008f002c2f7a23 */ /* 0x100fe40000010839 */
[--C-:B------:R-:W-:Y:S01]  /*fa00*/  FFMA.FTZ R44, R68, c[0x0][0x23c], -R57.reuse ;  /* 0x00008f00442c7a23 */ /* 0x100fe20000010839 */
[----:B--2---:R-:W-:Y:S01]  /*fa10*/  FMNMX.FTZ R0, R5, R0, !PT ;  /* 0x0000000005007209 */ /* 0x004fe20007810000 */
[----:B------:R-:W1:Y:S01]  /*fa20*/  LDSM.16.MT88.4 R68, [R146+0x9000] ;  /* 0x009000009244783b */ /* 0x000e620000004200 */
[--C-:B------:R-:W-:Y:S01]  /*fa30*/  FFMA.FTZ R60, R36, c[0x0][0x23c], -R57.reuse ;  /* 0x00008f00243c7a23 */ /* 0x100fe20000010839 */
[----:B------:R-:W-:Y:S01]  /*fa40*/  MUFU.EX2 R47, R47 ;  /* 0x0000002f002f7308 */ /* 0x000fe20000000800 */
[C---:B------:R-:W-:Y:S01]  /*fa50*/  FSETP.NEU.FTZ.AND P1, PT, R0.reuse, -INF , PT ;  /* 0xff8000000000780b */ /* 0x040fe20003f3d000 */
[----:B------:R-:W-:Y:S02]  /*fa60*/  FMUL.FTZ R45, R0, c[0x0][0x23c] ;  /* 0x00008f00002d7a20 */ /* 0x000fe40000410000 */
[----:B------:R-:W-:-:S02]  /*fa70*/  FFMA.FTZ R49, R10, c[0x0][0x23c], -R57 ;  /* 0x00008f000a317a23 */ /* 0x000fc40000010839 */
[--C-:B------:R-:W-:Y:S01]  /*fa80*/  FFMA.FTZ R43, R42, c[0x0][0x23c], -R57.reuse ;  /* 0x00008f002a2b7a23 */ /* 0x100fe20000010839 */
[----:B------:R-:W-:Y:S01]  /*fa90*/  FSEL R45, R45, RZ, P1 ;  /* 0x000000ff2d2d7208 */ /* 0x000fe20000800000 */
[--C-:B------:R-:W-:Y:S01]  /*faa0*/  FFMA.FTZ R42, R6, c[0x0][0x23c], -R57.reuse ;  /* 0x00008f00062a7a23 */ /* 0x100fe20000010839 */
[----:B------:R-:W-:Y:S01]  /*fab0*/  MUFU.EX2 R60, R60 ;  /* 0x0000003c003c7308 */ /* 0x000fe20000000800 */
[----:B------:R-:W-:Y:S02]  /*fac0*/  FFMA.FTZ R35, R74, c[0x0][0x23c], -R57 ;  /* 0x00008f004a237a23 */ /* 0x000fe40000010839 */
[--C-:B------:R-:W-:Y:S02]  /*fad0*/  FFMA.FTZ R118, R38, c[0x0][0x23c], -R45.reuse ;  /* 0x00008f0026767a23 */ /* 0x100fe4000001082d */
[--C-:B------:R-:W-:Y:S02]  /*fae0*/  FFMA.FTZ R59, R8, c[0x0][0x23c], -R45.reuse ;  /* 0x00008f00083b7a23 */ /* 0x100fe4000001082d */
[--C-:B------:R-:W-:Y:S01]  /*faf0*/  FFMA.FTZ R46, R46, c[0x0][0x23c], -R45.reuse ;  /* 0x00008f002e2e7a23 */ /* 0x100fe2000001082d */
[----:B------:R-:W2:Y:S01]  /*fb00*/  MUFU.EX2 R49, R49 ;  /* 0x0000003100317308 */ /* 0x000ea20000000800 */
[----:B------:R-:W-:Y:S01]  /*fb10*/  FFMA.FTZ R41, R40, c[0x0][0x23c], -R45 ;  /* 0x00008f0028297a23 */ /* 0x000fe2000001082d */
[----:B------:R-:W-:Y:S01]  /*fb20*/  LDSM.16.MT88.4 R8, [R146+0x9400] ;  /* 0x009400009208783b */ /* 0x000fe20000004200 */
[----:B------:R-:W-:-:S02]  /*fb30*/  FFMA.FTZ R40, R4, c[0x0][0x23c], -R57 ;  /* 0x00008f0004287a23 */ /* 0x000fc40000010839 */
[--C-:B------:R-:W-:Y:S01]  /*fb40*/  FFMA.FTZ R39, R72, c[0x0][0x23c], -R45.reuse ;  /* 0x00008f0048277a23 */ /* 0x100fe2000001082d */
[----:B------:R-:W3:Y:S01]  /*fb50*/  LDSM.16.MT88.4 R4, [R144+0xd000] ;  /* 0x00d000009004783b */ /* 0x000ee20000004200 */
[--C-:B------:R-:W-:Y:S01]  /*fb60*/  FFMA.FTZ R38, R82, c[0x0][0x23c], -R45.reuse ;  /* 0x00008f0052267a23 */ /* 0x100fe2000001082d */
[----:B------:R-:W4:Y:S01]  /*fb70*/  MUFU.EX2 R44, R44 ;  /* 0x0000002c002c7308 */ /* 0x000f220000000800 */
[--C-:B------:R-:W-:Y:S02]  /*fb80*/  FFMA.FTZ R37, R80, c[0x0][0x23c], -R45.reuse ;  /* 0x00008f0050257a23 */ /* 0x100fe4000001082d */
[--C-:B------:R-:W-:Y:S02]  /*fb90*/  FFMA.FTZ R34, R34, c[0x0][0x23c], -R45.reuse ;  /* 0x00008f0022227a23 */ /* 0x100fe4000001082d */
[--C-:B------:R-:W-:Y:S02]  /*fba0*/  FFMA.FTZ R33, R30, c[0x0][0x23c], -R45.reuse ;  /* 0x00008f001e217a23 */ /* 0x100fe4000001082d */
[----:B------:R-:W-:Y:S01]  /*fbb0*/  FFMA.FTZ R30, R26, c[0x0][0x23c], -R45 ;  /* 0x00008f001a1e7a23 */ /* 0x000fe2000001082d */
[----:B------:R-:W-:Y:S01]  /*fbc0*/  MUFU.EX2 R118, R118 ;  /* 0x0000007600767308 */ /* 0x000fe20000000800 */
[----:B--2---:R-:W-:Y:S01]  /*fbd0*/  F2FP.BF16.PACK_AB R100, R49, R60 ;  /* 0x0000003c3164723e */ /* 0x004fe200000010ff */
[----:B------:R-:W-:-:S02]  /*fbe0*/  FFMA.FTZ R36, R206, c[0x0][0x23c], -R57 ;  /* 0x00008f00ce247a23 */ /* 0x000fc40000010839 */
[--C-:B------:R-:W-:Y:S02]  /*fbf0*/  FFMA.FTZ R31, R208, c[0x0][0x23c], -R57.reuse ;  /* 0x00008f00d01f7a23 */ /* 0x100fe40000010839 */
[--C-:B------:R-:W-:Y:S02]  /*fc00*/  FFMA.FTZ R32, R32, c[0x0][0x23c], -R57.reuse ;  /* 0x00008f0020207a23 */ /* 0x100fe40000010839 */
[----:B------:R-:W2:Y:S01]  /*fc10*/  MUFU.EX2 R59, R59 ;  /* 0x0000003b003b7308 */ /* 0x000ea20000000800 */
[----:B----4-:R-:W-:Y:S01]  /*fc20*/  F2FP.BF16.PACK_AB R102, R44, R47 ;  /* 0x0000002f2c66723e */ /* 0x010fe200000010ff */
        /* <DEDUP_REMOVED lines=15> */
[----:B------:R-:W-:Y:S02]  /*fd20*/  FFMA.FTZ R117, R180, c[0x0][0x23c], -R45 ;  /* 0x00008f00b4757a23 */ /* 0x000fe4000001082d */
[--C-:B------:R-:W-:Y:S02]  /*fd30*/  FFMA.FTZ R176, R176, c[0x0][0x23c], -R57.reuse ;  /* 0x00008f00b0b07a23 */ /* 0x100fe40000010839 */
[--C-:B------:R-:W-:Y:S01]  /*fd40*/  FFMA.FTZ R63, R190, c[0x0][0x23c], -R57.reuse ;  /* 0x00008f00be3f7a23 */ /* 0x100fe20000010839 */
[----:B----4-:R-:W-:Y:S01]  /*fd50*/  F2FP.BF16.PACK_AB R103, R41, R46 ;  /* 0x0000002e2967723e */ /* 0x010fe200000010ff */
[----:B------:R-:W4:Y:S01]  /*fd60*/  MUFU.EX2 R42, R42 ;  /* 0x0000002a002a7308 */ /* 0x000f220000000800 */
        /* <DEDUP_REMOVED lines=15> */
[C---:B------:R-:W-:Y:S01]  /*fe60*/  HMMA.16816.F32.BF16 R88, R100.reuse, R108, RZ ;  /* 0x0000006c6458723c */ /* 0x040fe200000418ff */
[--C-:B------:R-:W-:Y:S01]  /*fe70*/  FFMA.FTZ R140, R142, c[0x0][0x23c], -R45.reuse ;  /* 0x00008f008e8c7a23 */ /* 0x100fe2000001082d */
[----:B------:R-:W-:Y:S01]  /*fe80*/  MUFU.EX2 R39, R39 ;  /* 0x0000002700277308 */ /* 0x000fe20000000800 */
[----:B------:R-:W-:Y:S02]  /*fe90*/  FFMA.FTZ R123, R164, c[0x0][0x23c], -R45 ;  /* 0x00008f00a47b7a23 */ /* 0x000fe4000001082d */
[--C-:B------:R-:W-:Y:S02]  /*fea0*/  FFMA.FTZ R138, R138, c[0x0][0x23c], -R57.reuse ;  /* 0x00008f008a8a7a23 */ /* 0x100fe40000010839 */
[--C-:B------:R-:W-:Y:S01]  /*feb0*/  FFMA.FTZ R127, R134, c[0x0][0x23c], -R57.reuse ;  /* 0x00008f00867f7a23 */ /* 0x100fe20000010839 */
[----:B------:R-:W-:Y:S01]  /*fec0*/  HMMA.16816.F32.BF16 R108, R100, R110, RZ ;  /* 0x0000006e646c723c */ /* 0x000fe200000418ff */
[--C-:B------:R-:W-:Y:S01]  /*fed0*/  FFMA.FTZ R129, R132, c[0x0][0x23c], -R57.reuse ;  /* 0x00008f0084817a23 */ /* 0x100fe20000010839 */
[----:B------:R-:W1:Y:S01]  /*fee0*/  MUFU.EX2 R38, R38 ;  /* 0x0000002600267308 */ /* 0x000e620000000800 */
        /* <DEDUP_REMOVED lines=8> */
[----:B------:R-:W-:Y:S01]  /*ff70*/  FADD.FTZ R59, R118, R59 ;  /* 0x0000003b763b7221 */ /* 0x000fe20000010000 */
[----:B------:R-:W-:Y:S01]  /*ff80*/  HMMA.16816.F32.BF16 R80, R100, R84, RZ ;  /* 0x000000546450723c */ /* 0x000fe200000418ff */
[----:B------:R-:W-:Y:S01]  /*ff90*/  FADD.FTZ R47, R47, R60 ;  /* 0x0000003c2f2f7221 */ /* 0x000fe20000010000 */
[----:B------:R-:W5:Y:S01]  /*ffa0*/  MUFU.EX2 R34, R34 ;  /* 0x0000002200227308 */ /* 0x000f620000000800 */
[----:B------:R-:W-:-:S02]  /*ffb0*/  FADD.FTZ R46, R46, R59 ;  /* 0x0000003b2e2e7221 */ /* 0x000fc40000010000 */
[----:B------:R-:W-:Y:S02]  /*ffc0*/  FADD.FTZ R44, R44, R47 ;  /* 0x0000002f2c2c7221 */ /* 0x000fe40000010000 */
[----:B------:R-:W-:Y:S01]  /*ffd0*/  FADD.FTZ R46, R41, R46 ;  /* 0x0000002e292e7221 */ /* 0x000fe20000010000 */
[C---:B------:R-:W-:Y:S01]  /*ffe0*/  HMMA.16816.F32.BF16 R92, R100.reuse, R96, RZ ;  /* 0x00000060645c723c */ /* 0x040fe200000418ff */
[----:B--2---:R-:W-:Y:S01]  /*fff0*/  FADD.FTZ R41, R43, R44 ;  /* 0x0000002c2b297221 */ /* 0x004fe20000010000 */
[----:B------:R-:W-:Y:S01]  /*10000*/  MUFU.EX2 R36, R36 ;  /* 0x0000002400247308 */ /* 0x000fe20000000800 */
[----:B------:R-:W-:Y:S02]  /*10010*/  FFMA.FTZ R165, R62, c[0x0][0x23c], -R57 ;  /* 0x00008f003ea57a23 */ /* 0x000fe40000010839 */
[----:B----4-:R-:W-:Y:S02]  /*10020*/  FADD.FTZ R41, R42, R41 ;  /* 0x000000292a297221 */ /* 0x010fe40000010000 */
[--C-:B------:R-:W-:Y:S01]  /*10030*/  FFMA.FTZ R56, R56, c[0x0][0x23c], -R45.reuse ;  /* 0x00008f0038387a23 */ /* 0x100fe2000001082d */
[----:B------:R-:W-:Y:S01]  /*10040*/  HMMA.16816.F32.BF16 R76, R100, R78, RZ ;  /* 0x0000004e644c723c */ /* 0x000fe200000418ff */
[--C-:B------:R-:W-:Y:S01]  /*10050*/  FFMA.FTZ R49, R50, c[0x0][0x23c], -R45.reuse ;  /* 0x00008f0032317a23 */ /* 0x100fe2000001082d */
[----:B------:R-:W2:Y:S01]  /*10060*/  MUFU.EX2 R31, R31 ;  /* 0x0000001f001f7308 */ /* 0x000ea20000000800 */
[----:B------:R-:W-:-:S02]  /*10070*/  FFMA.FTZ R164, R48, c[0x0][0x23c], -R45 ;  /* 0x00008f0030a47a23 */ /* 0x000fc4000001082d */
[--C-:B------:R-:W-:Y:S02]  /*10080*/  FFMA.FTZ R116, R116, c[0x0][0x23c], -R57.reuse ;  /* 0x00008f0074747a23 */ /* 0x100fe40000010839 */
[--C-:B------:R-:W-:Y:S01]  /*10090*/  FFMA.FTZ R66, R66, c[0x0][0x23c], -R57.reuse ;  /* 0x00008f0042427a23 */ /* 0x100fe20000010839 */
[C---:B------:R-:W-:Y:S01]  /*100a0*/  HMMA.16816.F32.BF16 R84, R100.reuse, R86, RZ ;  /* 0x000000566454723c */ /* 0x040fe200000418ff */
[----:B------:R-:W-:Y:S01]  /*100b0*/  FFMA.FTZ R64, R64, c[0x0][0x23c], -R57 ;  /* 0x00008f0040407a23 */ /* 0x000fe20000010839 */
[----:B------:R-:W-:Y:S06]  /*100c0*/  MUFU.EX2 R32, R32 ;  /* 0x0000002000207308 */ /* 0x000fec0000000800 */
[C---:B------:R-:W-:Y:S02]  /*100d0*/  HMMA.16816.F32.BF16 R96, R100.reuse, R98, RZ ;  /* 0x000000626460723c */ /* 0x040fe400000418ff */
[----:B------:R-:W4:Y:S06]  /*100e0*/  MUFU.EX2 R27, R27 ;  /* 0x0000001b001b7308 */ /* 0x000f2c0000000800 */
[C---:B---3--:R-:W-:Y:S02]  /*100f0*/  HMMA.16816.F32.BF16 R104, R100.reuse, R4, RZ ;  /* 0x000000046468723c */ /* 0x048fe400000418ff */
[----:B------:R-:W-:Y:S05]  /*10100*/  MUFU.EX2 R33, R33 ;  /* 0x0000002100217308 */ /* 0x000fea0000000800 */
[----:B------:R-:W-:Y:S01]  /*10110*/  F2FP.BF16.PACK_AB R4, R42, R43 ;  /* 0x0000002b2a04723e */ /* 0x000fe200000010ff */
[----:B------:R-:W-:Y:S01]  /*10120*/  HMMA.16816.F32.BF16 R100, R100, R6, RZ ;  /* 0x000000066464723c */ /* 0x000fe200000418ff */
[----:B-1----:R-:W-:Y:S01]  /*10130*/  F2FP.BF16.PACK_AB R5, R38, R39 ;  /* 0x000000272605723e */ /* 0x002fe200000010ff */
[----:B------:R-:W1:Y:S01]  /*10140*/  MUFU.EX2 R30, R30 ;  /* 0x0000001e001e7308 */ /* 0x000e620000000800 */
[----:B------:R-:W-:-:S04]  /*10150*/  FADD.FTZ R39, R39, R46 ;  /* 0x0000002e27277221 */ /* 0x000fc80000010000 */
[----:B------:R-:W-:Y:S01]  /*10160*/  F2FP.BF16.PACK_AB R6, R35, R40 ;  /* 0x000000282306723e */ /* 0x000fe200000010ff */
[----:B------:R-:W-:Y:S01]  /*10170*/  FADD.FTZ R38, R38, R39 ;  /* 0x0000002726267221 */ /* 0x000fe20000010000 */
[----:B-----5:R-:W-:Y:S01]  /*10180*/  F2FP.BF16.PACK_AB R7, R34, R37 ;  /* 0x000000252207723e */ /* 0x020fe200000010ff */
[----:B------:R-:W-:Y:S01]  /*10190*/  MUFU.EX2 R29, R29 ;  /* 0x0000001d001d7308 */ /* 0x000fe20000000800 */
[----:B------:R-:W-:Y:S02]  /*101a0*/  FADD.FTZ R40, R40, R41 ;  /* 0x0000002928287221 */ /* 0x000fe40000010000 */
[----:B------:R-:W-:Y:S02]  /*101b0*/  FADD.FTZ R37, R37, R38 ;  /* 0x0000002625257221 */ /* 0x000fe40000010000 */
[----:B------:R-:W-:Y:S01]  /*101c0*/  FADD.FTZ R35, R35, R40 ;  /* 0x0000002823237221 */ /* 0x000fe20000010000 */
[C---:B------:R-:W-:Y:S01]  /*101d0*/  HMMA.16816.F32.BF16 R112, R4.reuse, R8, R112 ;  /* 0x000000080470723c */ /* 0x040fe20000041870 */
[----:B------:R-:W-:Y:S01]  /*101e0*/  FADD.FTZ R34, R34, R37 ;  /* 0x0000002522227221 */ /* 0x000fe20000010000 */
[----:B------:R-:W3:Y:S06]  /*101f0*/  MUFU.EX2 R26, R26 ;  /* 0x0000001a001a7308 */ /* 0x000eec0000000800 */
[C---:B------:R-:W-:Y:S01]  /*10200*/  HMMA.16816.F32.BF16 R68, R4.reuse, R10, R68 ;  /* 0x0000000a0444723c */ /* 0x040fe20000041844 */
[----:B------:R-:W5:Y:S01]  /*10210*/  LDSM.16.MT88.4 R8, [R146+0xd400] ;  /* 0x00d400009208783b */ /* 0x000f620000004200 */
[----:B------:R-:W-:Y:S06]  /*10220*/  MUFU.EX2 R28, R28 ;  /* 0x0000001c001c7308 */ /* 0x000fec0000000800 */
[C---:B------:R-:W-:Y:S02]  /*10230*/  HMMA.16816.F32.BF16 R88, R4.reuse, R12, R88 ;  /* 0x0000000c0458723c */ /* 0x040fe40000041858 */
[----:B------:R-:W1:Y:S06]  /*10240*/  MUFU.EX2 R25, R25 ;  /* 0x0000001900197308 */ /* 0x000e6c0000000800 */
[C---:B------:R-:W-:Y:S01]  /*10250*/  HMMA.16816.F32.BF16 R108, R4.reuse, R14, R108 ;  /* 0x0000000e046c723c */ /* 0x040fe2000004186c */
[----:B------:R-:W1:Y:S01]  /*10260*/  LDSM.16.MT88.4 R12, [R144+0xd400] ;  /* 0x00d40000900c783b */ /* 0x000e620000004200 */
        /* <DEDUP_REMOVED lines=8> */
[C---:B-----5:R-:W-:Y:S02]  /*102f0*/  HMMA.16816.F32.BF16 R92, R4.reuse, R8, R92 ;  /* 0x00000008045c723c */ /* 0x060fe4000004185c */
[----:B------:R-:W-:Y:S06]  /*10300*/  MUFU.EX2 R130, R130 ;  /* 0x0000008200827308 */ /* 0x000fec0000000800 */
[C---:B------:R-:W-:Y:S01]  /*10310*/  HMMA.16816.F32.BF16 R96, R4.reuse, R10, R96 ;  /* 0x0000000a0460723c */ /* 0x040fe20000041860 */
[----:B------:R-:W5:Y:S01]  /*10320*/  LDSM.16.MT88.4 R8, [R146+0x9800] ;  /* 0x009800009208783b */ /* 0x000f620000004200 */
[----:B------:R-:W2:Y:S06]  /*10330*/  MUFU.EX2 R51, R51 ;  /* 0x0000003300337308 */ /* 0x000eac0000000800 */
[C---:B-1----:R-:W-:Y:S02]  /*10340*/  HMMA.16816.F32.BF16 R104, R4.reuse, R12, R104 ;  /* 0x0000000c0468723c */ /* 0x042fe40000041868 */
[----:B------:R-:W-:Y:S06]  /*10350*/  MUFU.EX2 R176, R176 ;  /* 0x000000b000b07308 */ /* 0x000fec0000000800 */
[C---:B------:R-:W-:Y:S01]  /*10360*/  HMMA.16816.F32.BF16 R100, R4.reuse, R14, R100 ;  /* 0x0000000e0464723c */ /* 0x040fe20000041864 */
[----:B------:R-:W1:Y:S01]  /*10370*/  LDSM.16.MT88.4 R12, [R144+0xb800] ;  /* 0x00b80000900c783b */ /* 0x000e620000004200 */
[----:B------:R-:W1:Y:S06]  /*10380*/  MUFU.EX2 R63, R63 ;  /* 0x0000003f003f7308 */ /* 0x000e6c0000000800 */
[----:B------:R-:W-:Y:S01]  /*10390*/  HMMA.16816.F32.BF16 R84, R4, R18, R84 ;  /* 0x000000120454723c */ /* 0x000fe20000041854 */
[----:B------:R-:W1:Y:S01]  /*103a0*/  LDSM.16.MT88.4 R16, [R146+0xb800] ;  /* 0x00b800009210783b */ /* 0x000e620000004200 */
[----:B------:R-:W-:Y:S05]  /*103b0*/  MUFU.EX2 R65, R65 ;  /* 0x0000004100417308 */ /* 0x000fea0000000800 */
[----:B--2---:R-:W-:Y:S01]  /*103c0*/  F2FP.BF16.PACK_AB R4, R31, R36 ;  /* 0x000000241f04723e */ /* 0x004fe200000010ff */
[----:B------:R-:W-:Y:S01]  /*103d0*/  FADD.FTZ R36, R36, R35 ;  /* 0x0000002324247221 */ /* 0x000fe20000010000 */
[----:B----4-:R-:W-:Y:S01]  /*103e0*/  F2FP.BF16.PACK_AB R6, R27, R32 ;  /* 0x000000201b06723e */ /* 0x010fe200000010ff */
[----:B------:R-:W2:Y:S01]  /*103f0*/  MUFU.EX2 R178, R178 ;  /* 0x000000b200b27308 */ /* 0x000ea20000000800 */
[----:B------:R-:W-:Y:S01]  /*10400*/  F2FP.BF16.PACK_AB R5, R30, R33 ;  /* 0x000000211e05723e */ /* 0x000fe200000010ff */
[----:B------:R-:W-:Y:S01]  /*10410*/  FADD.FTZ R33, R33, R34 ;  /* 0x0000002221217221 */ /* 0x000fe20000010000 */
[----:B---3--:R-:W-:Y:S01]  /*10420*/  F2FP.BF16.PACK_AB R7, R26, R29 ;  /* 0x0000001d1a07723e */ /* 0x008fe200000010ff */
        /* <DEDUP_REMOVED lines=8> */
[----:B------:R-:W3:Y:S02]  /*104b0*/  MUFU.EX2 R117, R117 ;  /* 0x0000007500757308 */ /* 0x000ee40000000800 */
[C---:B------:R-:W-:Y:S01]  /*104c0*/  HMMA.16816.F32.BF16 R68, R4.reuse, R10, R68 ;  /* 0x0000000a0444723c */ /* 0x040fe20000041844 */
[----:B------:R-:W4:Y:S05]  /*104d0*/  LDSM.16.MT88.4 R8, [R146+0xd800] ;  /* 0x00d800009208783b */ /* 0x000f2a0000004200 */
[----:B------:R-:W-:Y:S02]  /*104e0*/  MUFU.EX2 R180, R180 ;  /* 0x000000b400b47308 */ /* 0x000fe40000000800 */
[C---:B-1----:R-:W-:Y:S06]  /*104f0*/  HMMA.16816.F32.BF16 R88, R4.reuse, R12, R88 ;  /* 0x0000000c0458723c */ /* 0x042fec0000041858 */
[----:B------:R-:W1:Y:S02]  /*10500*/  MUFU.EX2 R67, R67 ;  /* 0x0000004300437308 */ /* 0x000e640000000800 */
        /* <DEDUP_REMOVED lines=10> */
[C---:B----4-:R-:W-:Y:S06]  /*105b0*/  HMMA.16816.F32.BF16 R92, R4.reuse, R8, R92 ;  /* 0x00000008045c723c */ /* 0x050fec000004185c */
[----:B------:R-:W-:Y:S02]  /*105c0*/  MUFU.EX2 R166, R166 ;  /* 0x000000a600a67308 */ /* 0x000fe40000000800 */
[C---:B------:R-:W-:Y:S01]  /*105d0*/  HMMA.16816.F32.BF16 R96, R4.reuse, R10, R96 ;  /* 0x0000000a0460723c */ /* 0x040fe20000041860 */
[----:B------:R-:W4:Y:S05]  /*105e0*/  LDSM.16.MT88.4 R8, [R146+0x9c00] ;  /* 0x009c00009208783b */ /* 0x000f2a0000004200 */
[----:B------:R-:W1:Y:S02]  /*105f0*/  MUFU.EX2 R125, R125 ;  /* 0x0000007d007d7308 */ /* 0x000e640000000800 */
[C---:B-----5:R-:W-:Y:S06]  /*10600*/  HMMA.16816.F32.BF16 R104, R4.reuse, R12, R104 ;  /* 0x0000000c0468723c */ /* 0x060fec0000041868 */
[----:B------:R-:W-:Y:S02]  /*10610*/  MUFU.EX2 R140, R140 ;  /* 0x0000008c008c7308 */ /* 0x000fe40000000800 */
[C---:B------:R-:W-:Y:S01]  /*10620*/  HMMA.16816.F32.BF16 R100, R4.reuse, R14, R100 ;  /* 0x0000000e0464723c */ /* 0x040fe20000041864 */
[----:B------:R-:W5:Y:S05]  /*10630*/  LDSM.16.MT88.4 R12, [R144+0xbc00] ;  /* 0x00bc0000900c783b */ /* 0x000f6a0000004200 */
[----:B------:R-:W1:Y:S02]  /*10640*/  MUFU.EX2 R123, R123 ;  /* 0x0000007b007b7308 */ /* 0x000e640000000800 */
[----:B------:R-:W-:Y:S01]  /*10650*/  HMMA.16816.F32.BF16 R84, R4, R18, R84 ;  /* 0x000000120454723c */ /* 0x000fe20000041854 */
[----:B------:R-:W1:Y:S05]  /*10660*/  LDSM.16.MT88.4 R16, [R146+0xbc00] ;  /* 0x00bc00009210783b */ /* 0x000e6a0000004200 */
[----:B------:R-:W-:Y:S01]  /*10670*/  MUFU.EX2 R138, R138 ;  /* 0x0000008a008a7308 */ /* 0x000fe20000000800 */
[----:B------:R-:W-:Y:S01]  /*10680*/  F2FP.BF16.PACK_AB R4, R25, R28 ;  /* 0x0000001c1904723e */ /* 0x000fe200000010ff */
[----:B------:R-:W-:Y:S01]  /*10690*/  FADD.FTZ R28, R28, R27 ;  /* 0x0000001b1c1c7221 */ /* 0x000fe20000010000 */
[----:B------:R-:W-:-:S02]  /*106a0*/  F2FP.BF16.PACK_AB R6, R3, R24 ;  /* 0x000000180306723e */ /* 0x000fc400000010ff */
[----:B------:R-:W-:Y:S01]  /*106b0*/  F2FP.BF16.PACK_AB R5, R61, R136 ;  /* 0x000000883d05723e */ /* 0x000fe200000010ff */
[----:B------:R-:W-:Y:S01]  /*106c0*/  FADD.FTZ R136, R136, R29 ;  /* 0x0000001d88887221 */ /* 0x000fe20000010000 */
[----:B------:R-:W-:Y:S01]  /*106d0*/  F2FP.BF16.PACK_AB R7, R51, R130 ;  /* 0x000000823307723e */ /* 0x000fe200000010ff */
[----:B------:R-:W1:Y:S01]  /*106e0*/  MUFU.EX2 R127, R127 ;  /* 0x0000007f007f7308 */ /* 0x000e620000000800 */
[----:B------:R-:W-:Y:S02]  /*106f0*/  FADD.FTZ R25, R25, R28 ;  /* 0x0000001c19197221 */ /* 0x000fe40000010000 */
[----:B------:R-:W-:Y:S02]  /*10700*/  FADD.FTZ R61, R61, R136 ;  /* 0x000000883d3d7221 */ /* 0x000fe40000010000 */
[----:B------:R-:W-:Y:S01]  /*10710*/  FADD.FTZ R24, R24, R25 ;  /* 0x0000001918187221 */ /* 0x000fe20000010000 */
[----:B----4-:R-:W-:Y:S01]  /*10720*/  HMMA.16816.F32.BF16 R112, R4, R8, R112 ;  /* 0x000000080470723c */ /* 0x010fe20000041870 */
[----:B------:R-:W-:Y:S01]  /*10730*/  FADD.FTZ R130, R130, R61 ;  /* 0x0000003d82827221 */ /* 0x000fe20000010000 */
[----:B------:R-:W-:Y:S01]  /*10740*/  MUFU.EX2 R129, R129 ;  /* 0x0000008100817308 */ /* 0x000fe20000000800 */
[----:B------:R-:W-:-:S02]  /*10750*/  FADD.FTZ R3, R3, R24 ;  /* 0x0000001803037221 */ /* 0x000fc40000010000 */
[----:B------:R-:W-:-:S03]  /*10760*/  FADD.FTZ R51, R51, R130 ;  /* 0x0000008233337221 */ /* 0x000fc60000010000 */
[C---:B------:R-:W-:Y:S01]  /*10770*/  HMMA.16816.F32.BF16 R68, R4.reuse, R10, R68 ;  /* 0x0000000a0444723c */ /* 0x040fe20000041844 */
[----:B------:R-:W4:Y:S01]  /*10780*/  LDSM.16.MT88.4 R8, [R146+0xdc00] ;  /* 0x00dc00009208783b */ /* 0x000f220000004200 */
[----:B------:R-:W1:Y:S06]  /*10790*/  MUFU.EX2 R128, R128 ;  /* 0x0000008000807308 */ /* 0x000e6c0000000800 */
[C---:B-----5:R-:W-:Y:S02]  /*107a0*/  HMMA.16816.F32.BF16 R88, R4.reuse, R12, R88 ;  /* 0x0000000c0458723c */ /* 0x060fe40000041858 */
[----:B------:R-:W-:Y:S06]  /*107b0*/  MUFU.EX2 R131, R131 ;  /* 0x0000008300837308 */ /* 0x000fec0000000800 */
[C---:B------:R-:W-:Y:S01]  /*107c0*/  HMMA.16816.F32.BF16 R108, R4.reuse, R14, R108 ;  /* 0x0000000e046c723c */ /* 0x040fe2000004186c */
[----:B------:R-:W5:Y:S01]  /*107d0*/  LDSM.16.MT88.4 R12, [R144+0xdc00] ;  /* 0x00dc0000900c783b */ /* 0x000f620000004200 */
[----:B------:R-:W1:Y:S06]  /*107e0*/  MUFU.EX2 R124, R124 ;  /* 0x0000007c007c7308 */ /* 0x000e6c0000000800 */
[C---:B------:R-:W-:Y:S02]  /*107f0*/  HMMA.16816.F32.BF16 R72, R4.reuse, R20, R72 ;  /* 0x000000140448723c */ /* 0x040fe40000041848 */
[----:B------:R-:W-:Y:S06]  /*10800*/  MUFU.EX2 R122, R122 ;  /* 0x0000007a007a7308 */ /* 0x000fec0000000800 */
[C---:B------:R-:W-:Y:S01]  /*10810*/  HMMA.16816.F32.BF16 R76, R4.reuse, R22, R76 ;  /* 0x00000016044c723c */ /* 0x040fe2000004184c */
[----:B------:R-:W-:Y:S01]  /*10820*/  LDSM.16.MT88.4 R20, [R144+0xa000] ;  /* 0x00a000009014783b */ /* 0x000fe20000004200 */
[----:B------:R-:W2:Y:S06]  /*10830*/  MUFU.EX2 R133, R133 ;  /* 0x0000008500857308 */ /* 0x000eac0000000800 */
[C---:B-1----:R-:W-:Y:S02]  /*10840*/  HMMA.16816.F32.BF16 R80, R4.reuse, R16, R80 ;  /* 0x000000100450723c */ /* 0x042fe40000041850 */
[----:B------:R-:W-:Y:S06]  /*10850*/  MUFU.EX2 R165, R165 ;  /* 0x000000a500a57308 */ /* 0x000fec0000000800 */
[C---:B----4-:R-:W-:Y:S02]  /*10860*/  HMMA.16816.F32.BF16 R92, R4.reuse, R8, R92 ;  /* 0x00000008045c723c */ /* 0x050fe4000004185c */
[----:B------:R-:W-:Y:S06]  /*10870*/  MUFU.EX2 R56, R56 ;  /* 0x0000003800387308 */ /* 0x000fec0000000800 */
[C---:B------:R-:W-:Y:S01]  /*10880*/  HMMA.16816.F32.BF16 R96, R4.reuse, R10, R96 ;  /* 0x0000000a0460723c */ /* 0x040fe20000041860 */
[----:B------:R-:W1:Y:S01]  /*10890*/  LDSM.16.MT88.4 R8, [R146+0xa000] ;  /* 0x00a000009208783b */ /* 0x000e620000004200 */
[----:B------:R-:W-:Y:S06]  /*108a0*/  MUFU.EX2 R49, R49 ;  /* 0x0000003100317308 */ /* 0x000fec0000000800 */
[C---:B-----5:R-:W-:Y:S02]  /*108b0*/  HMMA.16816.F32.BF16 R104, R4.reuse, R12, R104 ;  /* 0x0000000c0468723c */ /* 0x060fe40000041868 */
[----:B------:R-:W-:Y:S06]  /*108c0*/  MUFU.EX2 R164, R164 ;  /* 0x000000a400a47308 */ /* 0x000fec0000000800 */
[C---:B------:R-:W-:Y:S01]  /*108d0*/  HMMA.16816.F32.BF16 R100, R4.reuse, R14, R100 ;  /* 0x0000000e0464723c */ /* 0x040fe20000041864 */
[----:B------:R-:W4:Y:S07]  /*108e0*/  LDSM.16.MT88.4 R12, [R144+0xc000] ;  /* 0x00c00000900c783b */ /* 0x000f2e0000004200 */
[----:B------:R-:W-:Y:S01]  /*108f0*/  HMMA.16816.F32.BF16 R84, R4, R18, R84 ;  /* 0x000000120454723c */ /* 0x000fe20000041854 */
[----:B------:R-:W5:Y:S06]  /*10900*/  LDSM.16.MT88.4 R16, [R146+0xc000] ;  /* 0x00c000009210783b */ /* 0x000f6c0000004200 */
[----:B------:R-:W-:Y:S01]  /*10910*/  F2FP.BF16.PACK_AB R4, R63, R176 ;  /* 0x000000b03f04723e */ /* 0x000fe200000010ff */
[----:B------:R-:W-:Y:S01]  /*10920*/  FADD.FTZ R176, R176, R3 ;  /* 0x00000003b0b07221 */ /* 0x000fe20000010000 */
[----:B--2---:R-:W-:-:S02]  /*10930*/  F2FP.BF16.PACK_AB R6, R178, R65 ;  /* 0x00000041b206723e */ /* 0x004fc400000010ff */
[----:B---3--:R-:W-:Y:S01]  /*10940*/  F2FP.BF16.PACK_AB R5, R117, R182 ;  /* 0x000000b67505723e */ /* 0x008fe200000010ff */
        /* <DEDUP_REMOVED lines=15> */
[C---:B------:R-:W-:Y:S01]  /*10a40*/  HMMA.16816.F32.BF16 R76, R4.reuse, R22, R76 ;  /* 0x00000016044c723c */ /* 0x040fe2000004184c */
[----:B------:R-:W-:Y:S07]  /*10a50*/  LDSM.16.MT88.4 R20, [R144+0xa800] ;  /* 0x00a800009014783b */ /* 0x000fee0000004200 */
[C---:B-----5:R-:W-:Y:S08]  /*10a60*/  HMMA.16816.F32.BF16 R80, R4.reuse, R16, R80 ;  /* 0x000000100450723c */ /* 0x060ff00000041850 */
[C---:B-1----:R-:W-:Y:S08]  /*10a70*/  HMMA.16816.F32.BF16 R92, R4.reuse, R8, R92 ;  /* 0x00000008045c723c */ /* 0x042ff0000004185c */
[C---:B------:R-:W-:Y:S01]  /*10a80*/  HMMA.16816.F32.BF16 R96, R4.reuse, R10, R96 ;  /* 0x0000000a0460723c */ /* 0x040fe20000041860 */
[----:B------:R-:W1:Y:S07]  /*10a90*/  LDSM.16.MT88.4 R8, [R146+0xa400] ;  /* 0x00a400009208783b */ /* 0x000e6e0000004200 */
[C---:B--2---:R-:W-:Y:S08]  /*10aa0*/  HMMA.16816.F32.BF16 R104, R4.reuse, R12, R104 ;  /* 0x0000000c0468723c */ /* 0x044ff00000041868 */
[C---:B------:R-:W-:Y:S01]  /*10ab0*/  HMMA.16816.F32.BF16 R100, R4.reuse, R14, R100 ;  /* 0x0000000e0464723c */ /* 0x040fe20000041864 */
[----:B------:R-:W2:Y:S07]  /*10ac0*/  LDSM.16.MT88.4 R12, [R144+0xa400] ;  /* 0x00a40000900c783b */ /* 0x000eae0000004200 */
[----:B------:R-:W-:Y:S01]  /*10ad0*/  HMMA.16816.F32.BF16 R84, R4, R18, R84 ;  /* 0x000000120454723c */ /* 0x000fe20000041854 */
[----:B------:R-:W3:Y:S06]  /*10ae0*/  LDSM.16.MT88.4 R16, [R146+0xc400] ;  /* 0x00c400009210783b */ /* 0x000eec0000004200 */
        /* <DEDUP_REMOVED lines=33> */
[C---:B------:R-:W-:Y:S01]  /*10d00*/  F2FP.BF16.PACK_AB R5, R124.reuse, R131 ;  /* 0x000000837c05723e */ /* 0x040fe200000010ff */
[----:B------:R-:W-:Y:S01]  /*10d10*/  FADD.FTZ R131, R131, R140 ;  /* 0x0000008c83837221 */ /* 0x000fe20000010000 */
[----:B------:R-:W-:Y:S01]  /*10d20*/  F2FP.BF16.PACK_AB R7, R133, R122 ;  /* 0x0000007a8507723e */ /* 0x000fe200000010ff */
[----:B------:R-:W-:Y:S02]  /*10d30*/  FADD.FTZ R138, R127, R138 ;  /* 0x0000008a7f8a7221 */ /* 0x000fe40000010000 */
[----:B------:R-:W-:Y:S02]  /*10d40*/  FADD.FTZ R131, R124, R131 ;  /* 0x000000837c837221 */ /* 0x000fe40000010000 */
[----:B------:R-:W-:Y:S02]  /*10d50*/  FADD.FTZ R129, R129, R138 ;  /* 0x0000008a81817221 */ /* 0x000fe40000010000 */
[----:B------:R-:W-:Y:S01]  /*10d60*/  HMMA.16816.F32.BF16 R112, R4, R16, R112 ;  /* 0x000000100470723c */ /* 0x000fe20000041870 */
[----:B------:R-:W-:-:S02]  /*10d70*/  FADD.FTZ R122, R122, R131 ;  /* 0x000000837a7a7221 */ /* 0x000fc40000010000 */
[----:B------:R-:W-:Y:S02]  /*10d80*/  FADD.FTZ R129, R128, R129 ;  /* 0x0000008180817221 */ /* 0x000fe40000010000 */
[----:B------:R-:W-:-:S03]  /*10d90*/  FADD.FTZ R122, R133, R122 ;  /* 0x0000007a857a7221 */ /* 0x000fc60000010000 */
[C---:B------:R-:W-:Y:S01]  /*10da0*/  HMMA.16816.F32.BF16 R68, R4.reuse, R18, R68 ;  /* 0x000000120444723c */ /* 0x040fe20000041844 */
[----:B------:R-:W3:Y:S07]  /*10db0*/  LDSM.16.MT88.4 R16, [R146+0xe800] ;  /* 0x00e800009210783b */ /* 0x000eee0000004200 */
[C---:B--2---:R-:W-:Y:S08]  /*10dc0*/  HMMA.16816.F32.BF16 R80, R4.reuse, R12, R80 ;  /* 0x0000000c0450723c */ /* 0x044ff00000041850 */
[C---:B------:R-:W-:Y:S01]  /*10dd0*/  HMMA.16816.F32.BF16 R84, R4.reuse, R14, R84 ;  /* 0x0000000e0454723c */ /* 0x040fe20000041854 */
[----:B------:R-:W2:Y:S07]  /*10de0*/  LDSM.16.MT88.4 R12, [R144+0xe800] ;  /* 0x00e80000900c783b */ /* 0x000eae0000004200 */
[C---:B-1----:R-:W-:Y:S08]  /*10df0*/  HMMA.16816.F32.BF16 R88, R4.reuse, R8, R88 ;  /* 0x000000080458723c */ /* 0x042ff00000041858 */
[C---:B------:R-:W-:Y:S01]  /*10e00*/  HMMA.16816.F32.BF16 R108, R4.reuse, R10, R108 ;  /* 0x0000000a046c723c */ /* 0x040fe2000004186c */
[----:B------:R-:W1:Y:S07]  /*10e10*/  LDSM.16.MT88.4 R8, [R146+0xac00] ;  /* 0x00ac00009208783b */ /* 0x000e6e0000004200 */
[C---:B------:R-:W-:Y:S01]  /*10e20*/  HMMA.16816.F32.BF16 R76, R4.reuse, R22, R76 ;  /* 0x00000016044c723c */ /* 0x040fe2000004184c */
[----:B------:R-:W-:Y:S06]  /*10e30*/  MUFU.EX2 R22, R116 ;  /* 0x0000007400167308 */ /* 0x000fec0000000800 */
[----:B------:R-:W-:Y:S01]  /*10e40*/  FFMA.FTZ R23, R58, c[0x0][0x23c], -R45 ;  /* 0x00008f003a177a23 */ /* 0x000fe2000001082d */
[C---:B---3--:R-:W-:Y:S05]  /*10e50*/  HMMA.16816.F32.BF16 R92, R4.reuse, R16, R92 ;  /* 0x00000010045c723c */ /* 0x048fea000004185c */
[----:B------:R-:W3:Y:S03]  /*10e60*/  MUFU.EX2 R23, R23 ;  /* 0x0000001700177308 */ /* 0x000ee60000000800 */
[C---:B------:R-:W-:Y:S01]  /*10e70*/  HMMA.16816.F32.BF16 R96, R4.reuse, R18, R96 ;  /* 0x000000120460723c */ /* 0x040fe20000041860 */
[----:B------:R-:W4:Y:S07]  /*10e80*/  LDSM.16.MT88.4 R16, [R144+0xac00] ;  /* 0x00ac00009010783b */ /* 0x000f2e0000004200 */
[C---:B--2---:R-:W-:Y:S08]  /*10e90*/  HMMA.16816.F32.BF16 R104, R4.reuse, R12, R104 ;  /* 0x0000000c0468723c */ /* 0x044ff00000041868 */
[C---:B------:R-:W-:Y:S01]  /*10ea0*/  HMMA.16816.F32.BF16 R100, R4.reuse, R14, R100 ;  /* 0x0000000e0464723c */ /* 0x040fe20000041864 */
[----:B------:R-:W2:Y:S07]  /*10eb0*/  LDSM.16.MT88.4 R12, [R146+0xcc00] ;  /* 0x00cc0000920c783b */ /* 0x000eae0000004200 */
[----:B------:R-:W-:Y:S01]  /*10ec0*/  HMMA.16816.F32.BF16 R72, R4, R20, R72 ;  /* 0x000000140448723c */ /* 0x000fe20000041848 */
[----:B------:R-:W5:Y:S06]  /*10ed0*/  MUFU.EX2 R21, R66 ;  /* 0x0000004200157308 */ /* 0x000f6c0000000800 */
[----:B---3--:R-:W-:Y:S01]  /*10ee0*/  F2FP.BF16.PACK_AB R5, R56, R23 ;  /* 0x000000173805723e */ /* 0x008fe200000010ff */
[----:B------:R-:W-:Y:S01]  /*10ef0*/  FADD.FTZ R23, R23, R122 ;  /* 0x0000007a17177221 */ /* 0x000fe20000010000 */
[----:B------:R-:W3:Y:S01]  /*10f00*/  MUFU.EX2 R20, R64 ;  /* 0x0000004000147308 */ /* 0x000ee20000000800 */
[----:B------:R-:W-:-:S02]  /*10f10*/  F2FP.BF16.PACK_AB R7, R164, R49 ;  /* 0x00000031a407723e */ /* 0x000fc400000010ff */
[----:B------:R-:W-:-:S04]  /*10f20*/  FADD.FTZ R56, R56, R23 ;  /* 0x0000001738387221 */ /* 0x000fc80000010000 */
[----:B------:R-:W-:Y:S01]  /*10f30*/  FADD.FTZ R49, R49, R56 ;  /* 0x0000003831317221 */ /* 0x000fe20000010000 */
[C---:B-----5:R-:W-:Y:S01]  /*10f40*/  F2FP.BF16.PACK_AB R4, R21.reuse, R22 ;  /* 0x000000161504723e */ /* 0x060fe200000010ff */
[----:B------:R-:W-:Y:S02]  /*10f50*/  FADD.FTZ R22, R22, R129 ;  /* 0x0000008116167221 */ /* 0x000fe40000010000 */
[----:B------:R-:W-:Y:S02]  /*10f60*/  FADD.FTZ R164, R164, R49 ;  /* 0x00000031a4a47221 */ /* 0x000fe40000010000 */
[----:B------:R-:W-:Y:S01]  /*10f70*/  FADD.FTZ R21, R21, R22 ;  /* 0x0000001615157221 */ /* 0x000fe20000010000 */
[----:B---3--:R-:W-:-:S03]  /*10f80*/  F2FP.BF16.PACK_AB R6, R165, R20 ;  /* 0x00000014a506723e */ /* 0x008fc600000010ff */
[----:B------:R-:W-:-:S04]  /*10f90*/  FADD.FTZ R20, R20, R21 ;  /* 0x0000001514147221 */ /* 0x000fc80000010000 */
[----:B------:R-:W-:Y:S01]  /*10fa0*/  FADD.FTZ R165, R165, R20 ;  /* 0x00000014a5a57221 */ /* 0x000fe20000010000 */
[C---:B-1----:R-:W-:Y:S08]  /*10fb0*/  HMMA.16816.F32.BF16 R112, R4.reuse, R8, R112 ;  /* 0x000000080470723c */ /* 0x042ff00000041870 */
        /* <DEDUP_REMOVED lines=19> */
[----:B------:R-:W-:Y:S01]  /*110f0*/  IABS R3, c[0x0][0x2d0] ;  /* 0x0000b40000037a13 */ /* 0x000fe20000000000 */
[----:B------:R-:W-:-:S03]  /*11100*/  IMAD.SHL.U32 R4, R160, 0x80, RZ ;  /* 0x00000080a0047824 */ /* 0x000fc600078e00ff */
[----:B------:R-:W1:Y:S02]  /*11110*/  I2F.RP R10, R3 ;  /* 0x00000003000a7306 */ /* 0x000e640000209400 */
[C---:B------:R-:W-:Y:S02]  /*11120*/  IADD3 R11, R4.reuse, 0x80, RZ ;  /* 0x00000080040b7810 */ /* 0x040fe40007ffe0ff */
[----:B------:R-:W-:Y:S02]  /*11130*/  IABS R5, R4 ;  /* 0x0000000400057213 */ /* 0x000fe40000000000 */
[----:B------:R-:W-:Y:S02]  /*11140*/  IABS R7, R11 ;  /* 0x0000000b00077213 */ /* 0x000fe40000000000 */
[----:B------:R-:W-:Y:S02]  /*11150*/  LOP3.LUT R11, R11, c[0x0][0x2d0], RZ, 0x3c, !PT ;  /* 0x0000b4000b0b7a12 */ /* 0x000fe400078e3cff */
[----:B------:R-:W-:-:S02]  /*11160*/  LOP3.LUT R4, R4, c[0x0][0x2d0], RZ, 0x3c, !PT ;  /* 0x0000b40004047a12 */ /* 0x000fc400078e3cff */
        /* <DEDUP_REMOVED lines=49> */
[----:B------:R-:W-:Y:S05]  /*11480*/  BRA `(.L_x_2122) ;  /* 0x0000003000007947 */ /* 0x000fea0003800000 */
.L_x_2121:
[----:B------:R-:W-:-:S05]  /*11490*/  IMAD.MOV.U32 R6, RZ, RZ, c[0x0][0x1a0] ;  /* 0x00006800ff067624 */ /* 0x000fca00078e00ff */
[----:B------:R-:W-:-:S04]  /*114a0*/  LEA R6, -R6, RZ, 0x7 ;  /* 0x000000ff06067211 */ /* 0x000fc800078e39ff */
[----:B------:R-:W-:Y:S02]  /*114b0*/  SHF.R.S32.HI R4, RZ, 0x1f, R6 ;  /* 0x0000001fff047819 */ /* 0x000fe40000011406 */
.L_x_2122:
[----:B------:R-:W-:Y:S01]  /*114c0*/  IMAD.MOV.U32 R3, RZ, RZ, c[0x0][0x1a0] ;  /* 0x00006800ff037624 */ /* 0x000fe200078e00ff */
[C---:B------:R-:W-:Y:S01]  /*114d0*/  LEA R158, P0, R6.reuse, R158, 0x1 ;  /* 0x0000009e069e7211 */ /* 0x040fe200078008ff */
[----:B------:R-:W-:Y:S01]  /*114e0*/  IMAD.MOV.U32 R8, RZ, RZ, 0x6 ;  /* 0x00000006ff087424 */ /* 0x000fe200078e00ff */
[C---:B------:R-:W-:Y:S02]  /*114f0*/  IADD3 R5, P3, R6.reuse, R162, RZ ;  /* 0x000000a206057210 */ /* 0x040fe40007f7e0ff */
[----:B------:R-:W-:Y:S02]  /*11500*/  LEA R7, P1, R3, R6, 0x5 ;  /* 0x0000000603077211 */ /* 0x000fe400078228ff */
[----:B------:R-:W-:Y:S01]  /*11510*/  LEA.HI.X R159, R6, R159, R4, 0x1, P0 ;  /* 0x0000009f069f7211 */ /* 0x000fe200000f0c04 */
[----:B------:R-:W-:Y:S01]  /*11520*/  IMAD.MOV.U32 R6, RZ, RZ, c[0x0][0x1a4] ;  /* 0x00006900ff067624 */ /* 0x000fe200078e00ff */
[----:B------:R-:W-:Y:S01]  /*11530*/  IADD3 R162, P0, R7, R162, RZ ;  /* 0x000000a207a27210 */ /* 0x000fe20007f1e0ff */
[----:B------:R-:W-:Y:S01]  /*11540*/  IMAD.X R10, R4, 0x1, R54, P3 ;  /* 0x00000001040a7824 */ /* 0x000fe200018e0636 */
[----:B------:R-:W-:Y:S01]  /*11550*/  LEA R12, P3, R5, c[0x0][0x170], 0x1 ;  /* 0x00005c00050c7a11 */ /* 0x000fe200078608ff */
[----:B------:R-:W-:Y:S01]  /*11560*/  @!PT LDS RZ, [RZ] ;  /* 0x00000000fffff984 */ /* 0x000fe20000000800 */
[----:B------:R-:W-:Y:S01]  /*11570*/  @!PT LDS RZ, [RZ] ;  /* 0x00000000fffff984 */ /* 0x000fe20000000800 */
[----:B------:R-:W-:Y:S01]  /*11580*/  @!PT LDS RZ, [RZ] ;  /* 0x00000000fffff984 */ /* 0x000fe20000000800 */
[----:B------:R1:W-:Y:S01]  /*11590*/  LDGSTS.E.BYPASS.LTC128B.128 [R154+0x9000], [R158.64] ;  /* 0x090000009e9a7fae */ /* 0x0003e2000b901d46 */
[----:B------:R-:W-:-:S02]  /*115a0*/  LEA.HI.X R7, R3, R4, R6, 0x5, P1 ;  /* 0x0000000403077211 */ /* 0x000fc400008f2c06 */
[C---:B------:R-:W-:Y:S01]  /*115b0*/  SHF.L.U64.HI R8, R3.reuse, R8, c[0x0][0x1a4] ;  /* 0x0000690003087619 */ /* 0x040fe20000010208 */
[----:B------:R-:W-:Y:S01]  /*115c0*/  IMAD.SHL.U32 R3, R3, 0x40, RZ ;  /* 0x0000004003037824 */ /* 0x000fe200078e00ff */
[----:B------:R-:W-:Y:S01]  /*115d0*/  LEA.HI.X R13, R5, c[0x0][0x174], R10, 0x1, P3 ;  /* 0x00005d00050d7a11 */ /* 0x000fe200018f0c0a */
[----:B------:R-:W-:Y:S01]  /*115e0*/  IMAD.X R7, R7, 0x1, R54, P0 ;  /* 0x0000000107077824 */ /* 0x000fe200000e0636 */
[----:B------:R-:W-:Y:S01]  /*115f0*/  LEA R10, P0, R162, c[0x0][0x170], 0x1 ;  /* 0x00005c00a20a7a11 */ /* 0x000fe200078008ff */
[----:B------:R-:W-:Y:S01]  /*11600*/  IMAD.SHL.U32 R54, R160, 0x80, RZ ;  /* 0x00000080a0367824 */ /* 0x000fe200078e00ff */
[----:B------:R-:W-:Y:S01]  /*11610*/  IADD3 R4, P1, R3, R158, RZ ;  /* 0x0000009e03047210 */ /* 0x000fe20007f3e0ff */
[----:B------:R2:W-:Y:S01]  /*11620*/  LDGSTS.E.BYPASS.LTC128B.128 [R154+0xb000], [R12.64+0x40] ;  /* 0x0b0000400c9a7fae */ /* 0x0005e2000b901d46 */
[----:B------:R-:W-:Y:S02]  /*11630*/  LEA.HI.X R11, R162, c[0x0][0x174], R7, 0x1, P0 ;  /* 0x00005d00a20b7a11 */ /* 0x000fe400000f0c07 */
[-C--:B------:R-:W-:Y:S01]  /*11640*/  IADD3 R16, P0, R4, R3.reuse, RZ ;  /* 0x0000000304107210 */ /* 0x080fe20007f1e0ff */
[----:B------:R-:W-:Y:S01]  /*11650*/  IMAD.X R5, R8, 0x1, R159, P1 ;  /* 0x0000000108057824 */ /* 0x000fe200008e069f */
[-C--:B------:R-:W-:Y:S01]  /*11660*/  IADD3 R24, P3, R10, R3.reuse, RZ ;  /* 0x000000030a187210 */ /* 0x080fe20007f7e0ff */
[----:B------:R2:W-:Y:S01]  /*11670*/  LDGSTS.E.BYPASS.LTC128B.128 [R154+0xd000], [R12.64+0x80] ;  /* 0x0d0000800c9a7fae */ /* 0x0005e2000b901d46 */
[-C--:B------:R-:W-:Y:S01]  /*11680*/  IADD3 R18, P1, R16, R3.reuse, RZ ;  /* 0x0000000310127210 */ /* 0x080fe20007f3e0ff */
[--C-:B------:R-:W-:Y:S01]  /*11690*/  IMAD.X R17, R5, 0x1, R8.reuse, P0 ;  /* 0x0000000105117824 */ /* 0x100fe200000e0608 */
[----:B------:R-:W-:Y:S01]  /*116a0*/  IADD3 R26, P0, R24, R3, RZ ;  /* 0x00000003181a7210 */ /* 0x000fe20007f1e0ff */
[--C-:B------:R-:W-:Y:S01]  /*116b0*/  IMAD.X R25, R11, 0x1, R8.reuse, P3 ;  /* 0x000000010b197824 */ /* 0x100fe200018e0608 */
[----:B------:R3:W-:Y:S01]  /*116c0*/  LDGSTS.E.BYPASS.LTC128B.128 [R154+0x9800], [R4.64] ;  /* 0x09800000049a7fae */ /* 0x0007e2000b901d46 */
[----:B------:R-:W-:-:S02]  /*116d0*/  IMAD.X R19, R17, 0x1, R8, P1 ;  /* 0x0000000111137824 */ /* 0x000fc400008e0608 */
[----:B------:R-:W-:Y:S01]  /*116e0*/  IMAD.X R27, R25, 0x1, R8, P0 ;  /* 0x00000001191b7824 */ /* 0x000fe200000e0608 */
[----:B------:R4:W-:Y:S01]  /*116f0*/  LDGSTS.E.BYPASS.LTC128B.128 [R154+0xb800], [R10.64+0x40] ;  /* 0x0b8000400a9a7fae */ /* 0x0009e2000b901d46 */
[----:B------:R-:W-:-:S03]  /*11700*/  ISETP.GE.AND P0, PT, R55, 0x3, PT ;  /* 0x000000033700780c */ /* 0x000fc60003f06270 */
        /* <DEDUP_REMOVED lines=8> */
[----:B--2---:R-:W5:Y:S04]  /*11790*/  LDSM.16.M88.4 R12, [R148+0x3000] ;  /* 0x00300000940c783b */ /* 0x004f680000000200 */
[----:B------:R-:W2:Y:S04]  /*117a0*/  LDSM.16.M88.4 R64, [R148+0x3800] ;  /* 0x003800009440783b */ /* 0x000ea80000000200 */
[----:B------:R-:W-:Y:S04]  /*117b0*/  LDSM.16.M88.4 R120, [R147] ;  /* 0x000000009378783b */ /* 0x000fe80000000200 */
[----:B------:R-:W1:Y:S04]  /*117c0*/  LDSM.16.M88.4 R132, [R145+0x3000] ;  /* 0x003000009184783b */ /* 0x000e680000000200 */
[----:B------:R-:W1:Y:S04]  /*117d0*/  LDSM.16.M88.4 R124, [R145+0x3800] ;  /* 0x00380000917c783b */ /* 0x000e680000000200 */
[----:B---3--:R-:W4:Y:S04]  /*117e0*/  LDSM.16.M88.4 R4, [R148+0x3400] ;  /* 0x003400009404783b */ /* 0x008f280000000200 */
[----:B------:R-:W3:Y:S04]  /*117f0*/  LDSM.16.M88.4 R56, [R148+0x3c00] ;  /* 0x003c00009438783b */ /* 0x000ee80000000200 */
[----:B------:R-:W1:Y:S04]  /*11800*/  LDSM.16.M88.4 R44, [R148+0x4000] ;  /* 0x00400000942c783b */ /* 0x000e680000000200 */
[----:B------:R-:W1:Y:S04]  /*11810*/  LDSM.16.M88.4 R36, [R148+0x4400] ;  /* 0x004400009424783b */ /* 0x000e680000000200 */
[----:B------:R-:W3:Y:S01]  /*11820*/  LDSM.16.M88.4 R28, [R148+0x4800] ;  /* 0x00480000941c783b */ /* 0x000ee20000000200 */
[C---:B-----5:R-:W-:Y:S03]  /*11830*/  HMMA.16816.F32.BF16 R16, R20.reuse, R12, RZ ;  /* 0x0000000c1410723c */ /* 0x060fe600000418ff */
[----:B------:R-:W5:Y:S04]  /*11840*/  LDSM.16.M88.4 R136, [R148+0x4c00] ;  /* 0x004c00009488783b */ /* 0x000f680000000200 */
[----:B------:R-:W3:Y:S01]  /*11850*/  LDSM.16.M88.4 R128, [R145+0x3400] ;  /* 0x003400009180783b */ /* 0x000ee20000000200 */
[C---:B--2---:R-:W-:Y:S03]  /*11860*/  HMMA.16816.F32.BF16 R116, R20.reuse, R64, RZ ;  /* 0x000000401474723c */ /* 0x044fe600000418ff */
[----:B------:R-:W-:Y:S04]  /*11870*/  LDSM.16.M88.4 R140, [R145+0x3c00] ;  /* 0x003c0000918c783b */ /* 0x000fe80000000200 */
[----:B------:R-:W2:Y:S01]  /*11880*/  S2R R3, SR_TID.X ;  /* 0x0000000000037919 */ /* 0x000ea20000002100 */
[C---:B------:R-:W-:Y:S03]  /*11890*/  HMMA.16816.F32.BF16 R12, R20.reuse, R14, RZ ;  /* 0x0000000e140c723c */ /* 0x040fe600000418ff */
[----:B------:R-:W0:Y:S05]  /*118a0*/  LDGDEPBAR ;  /* 0x00000000000079af */ /* 0x000e2a0000000000 */
[----:B------:R-:W-:Y:S08]  /*118b0*/  HMMA.16816.F32.BF16 R64, R20, R66, RZ ;  /* 0x000000421440723c */ /* 0x000ff000000418ff */
[----:B-1----:R-:W-:Y:S01]  /*118c0*/  HMMA.16816.F32.BF16 R16, R120, R132, R16 ;  /* 0x000000847810723c */ /* 0x002fe20000041810 */
[----:B--2---:R-:W-:-:S07]  /*118d0*/  IMAD.SHL.U32 R3, R3, 0x2, RZ ;  /* 0x0000000203037824 */ /* 0x004fce00078e00ff */
[C---:B------:R-:W-:Y:S01]  /*118e0*/  HMMA.16816.F32.BF16 R12, R120.reuse, R134, R12 ;  /* 0x00000086780c723c */ /* 0x040fe2000004180c */
[----:B------:R-:W1:Y:S07]  /*118f0*/  LDSM.16.M88.4 R132, [R145+0x4400] ;  /* 0x004400009184783b */ /* 0x000e6e0000000200 */
[C---:B------:R-:W-:Y:S08]  /*11900*/  HMMA.16816.F32.BF16 R116, R120.reuse, R124, R116 ;  /* 0x0000007c7874723c */ /* 0x040ff00000041874 */
[----:B------:R-:W-:Y:S01]  /*11910*/  HMMA.16816.F32.BF16 R64, R120, R126, R64 ;  /* 0x0000007e7840723c */ /* 0x000fe20000041840 */
[----:B------:R-:W2:Y:S07]  /*11920*/  LDSM.16.M88.4 R124, [R145+0x4c00] ;  /* 0x004c0000917c783b */ /* 0x000eae0000000200 */
[C---:B----4-:R-:W-:Y:S08]  /*11930*/  HMMA.16816.F32.BF16 R8, R20.reuse, R4, RZ ;  /* 0x000000041408723c */ /* 0x050ff000000418ff */
        /* <DEDUP_REMOVED lines=9> */
[C---:B-----5:R-:W-:Y:S08]  /*119d0*/  HMMA.16816.F32.BF16 R24, R20.reuse, R136, RZ ;  /* 0x000000881418723c */ /* 0x060ff000000418ff */
[----:B------:R-:W-:Y:S01]  /*119e0*/  HMMA.16816.F32.BF16 R20, R20, R138, RZ ;  /* 0x0000008a1414723c */ /* 0x000fe200000418ff */
[----:B------:R-:W3:Y:S07]  /*119f0*/  LDSM.16.M88.4 R136, [R145+0x4000] ;  /* 0x004000009188783b */ /* 0x000eee0000000200 */
[C---:B------:R-:W-:Y:S08]  /*11a00*/  HMMA.16816.F32.BF16 R8, R120.reuse, R128, R8 ;  /* 0x000000807808723c */ /* 0x040ff00000041808 */
[C---:B------:R-:W-:Y:S01]  /*11a10*/  HMMA.16816.F32.BF16 R4, R120.reuse, R130, R4 ;  /* 0x000000827804723c */ /* 0x040fe20000041804 */
[----:B------:R-:W4:Y:S07]  /*11a20*/  LDSM.16.M88.4 R128, [R145+0x4800] ;  /* 0x004800009180783b */ /* 0x000f2e0000000200 */
        /* <DEDUP_REMOVED lines=12> */
[C---:B----4-:R-:W-:Y:S08]  /*11af0*/  HMMA.16816.F32.BF16 R32, R120.reuse, R128, R32 ;  /* 0x000000807820723c */ /* 0x050ff00000041820 */
[----:B------:R-:W-:Y:S01]  /*11b00*/  HMMA.16816.F32.BF16 R28, R120, R130, R28 ;  /* 0x00000082781c723c */ /* 0x000fe2000004181c */
[----:B------:R-:W4:Y:S04]  /*11b10*/  LDSM.16.M88.4 R128, [R148+0x5c00] ;  /* 0x005c00009480783b */ /* 0x000f280000000200 */
[----:B------:R-:W5:Y:S03]  /*11b20*/  LDSM.16.M88.4 R120, [R148+0x6000] ;  /* 0x006000009478783b */ /* 0x000f660000000200 */
        /* <DEDUP_REMOVED lines=12> */
[C---:B-----5:R-:W-:Y:S08]  /*11bf0*/  HMMA.16816.F32.BF16 R48, R124.reuse, R120, R48 ;  /* 0x000000787c30723c */ /* 0x060ff00000041830 */
        /* <DEDUP_REMOVED lines=10> */
[----:B------:R-:W3:Y:S04]  /*11ca0*/  LDSM.16.M88.4 R136, [R145+0x5800] ;  /* 0x005800009188783b */ /* 0x000ee80000000200 */
[----:B------:R-:W5:Y:S03]  /*11cb0*/  LDSM.16.M88.4 R124, [R145+0x6000] ;  /* 0x00600000917c783b */ /* 0x000f660000000200 */
        /* <DEDUP_REMOVED lines=22> */
[----:B------:R-:W-:Y:S01]  /*11e20*/  HMMA.16816.F32.BF16 R28, R128, R138, R28 ;  /* 0x0000008a801c723c */ /* 0x000fe2000004181c */
[----:B------:R-:W2:Y:S04]  /*11e30*/  LDSM.16.M88.4 R128, [R148+0x8000] ;  /* 0x008000009480783b */ /* 0x000ea80000000200 */
        /* <DEDUP_REMOVED lines=20> */
[C---:B------:R-:W-:Y:S01]  /*11f80*/  HMMA.16816.F32.BF16 R20, R140.reuse, R134, R20 ;  /* 0x000000868c14723c */ /* 0x040fe20000041814 */
[----:B------:R-:W1:Y:S07]  /*11f90*/  LDSM.16.M88.4 R132, [R145+0x7800] ;  /* 0x007800009184783b */ /* 0x000e6e0000000200 */
[----:B------:R-:W-:Y:S08]  /*11fa0*/  HMMA.16816.F32.BF16 R116, R140, R136, R116 ;  /* 0x000000888c74723c */ /* 0x000ff00000041874 */
[C---:B--2---:R-:W-:Y:S08]  /*11fb0*/  HMMA.16816.F32.BF16 R16, R128.reuse, R124, R16 ;  /* 0x0000007c8010723c */ /* 0x044ff00000041810 */
[C---:B------:R-:W-:Y:S01]  /*11fc0*/  HMMA.16816.F32.BF16 R12, R128.reuse, R126, R12 ;  /* 0x0000007e800c723c */ /* 0x040fe2000004180c */
[----:B------:R-:W2:Y:S07]  /*11fd0*/  LDSM.16.M88.4 R124, [R145+0x7c00] ;  /* 0x007c0000917c783b */ /* 0x000eae0000000200 */
[C---:B---3--:R-:W-:Y:S08]  /*11fe0*/  HMMA.16816.F32.BF16 R8, R128.reuse, R120, R8 ;  /* 0x000000788008723c */ /* 0x048ff00000041808 */
[----:B------:R-:W-:Y:S01]  /*11ff0*/  HMMA.16816.F32.BF16 R4, R128, R122, R4 ;  /* 0x0000007a8004723c */ /* 0x000fe20000041804 */
[----:B------:R-:W3:Y:S07]  /*12000*/  LDSM.16.M88.4 R120, [R145+0x8000] ;  /* 0x008000009178783b */ /* 0x000eee0000000200 */
[----:B------:R-:W-:Y:S08]  /*12010*/  HMMA.16816.F32.BF16 R64, R140, R138, R64 ;  /* 0x0000008a8c40723c */ /* 0x000ff00000041840 */
[C---:B-1----:R-:W-:Y:S07]  /*12020*/  HMMA.16816.F32.BF16 R116, R128.reuse, R132, R116 ;  /* 0x000000848074723c */ /* 0x042fee0000041874 */
[----:B------:R-:W-:Y:S01]  /*12030*/  LOP3.LUT R133, R3, 0x6, RZ, 0xc0, !PT ;  /* 0x0000000603857812 */ /* 0x000fe200078ec0ff */
[----:B--2---:R-:W-:Y:S03]  /*12040*/  HMMA.16816.F32.BF16 R60, R128, R124, R60 ;  /* 0x0000007c803c723c */ /* 0x004fe6000004183c */
[----:B------:R-:W-:-:S02]  /*12050*/  LOP3.LUT R132, R54, R133, RZ, 0xfc, !PT ;  /* 0x0000008536847212 */ /* 0x000fc400078efcff */
[----:B------:R-:W-:Y:S02]  /*12060*/  LOP3.LUT R3, R54, 0x8, R133, 0xfe, !PT ;  /* 0x0000000836037812 */ /* 0x000fe400078efe85 */
[----:B------:R-:W-:Y:S02]  /*12070*/  IADD3 R55, R132, 0x1, RZ ;  /* 0x0000000184377810 */ /* 0x000fe40007ffe0ff */
[-C--:B------:R-:W-:Y:S01]  /*12080*/  ISETP.GE.AND P6, PT, R3, R52.reuse, PT ;  /* 0x000000340300720c */ /* 0x080fe20003fc6270 */
[----:B------:R-:W-:Y:S01]  /*12090*/  HMMA.16816.F32.BF16 R64, R128, R134, R64 ;  /* 0x000000868040723c */ /* 0x000fe20000041840 */
[C---:B------:R-:W-:Y:S02]  /*120a0*/  ISETP.GE.AND P4, PT, R55.reuse, R52, PT ;  /* 0x000000343700720c */ /* 0x040fe40003f86270 */
[-C--:B------:R-:W-:Y:S02]  /*120b0*/  ISETP.GE.AND P3, PT, R55, R53.reuse, PT ;  /* 0x000000353700720c */ /* 0x080fe40003f66270 */
[----:B------:R-:W-:-:S02]  /*120c0*/  ISETP.GE.AND P1, PT, R3, R53, PT ;  /* 0x000000350300720c */ /* 0x000fc40003f26270 */
[----:B------:R-:W-:Y:S01]  /*120d0*/  IADD3 R55, R132, 0x9, RZ ;  /* 0x0000000984377810 */ /* 0x000fe20007ffe0ff */
[C---:B------:R-:W-:Y:S01]  /*120e0*/  HMMA.16816.F32.BF16 R56, R128.reuse, R126, R56 ;  /* 0x0000007e8038723c */ /* 0x040fe20000041838 */
[----:B------:R-:W-:Y:S01]  /*120f0*/  LOP3.LUT R3, R54, 0x10, R133, 0xfe, !PT ;  /* 0x0000001036037812 */ /* 0x000fe200078efe85 */
[----:B------:R-:W1:Y:S01]  /*12100*/  LDSM.16.M88.4 R124, [R145+0x8400] ;  /* 0x00840000917c783b */ /* 0x000e620000000200 */
[----:B------:R-:W-:Y:S02]  /*12110*/  FSEL R19, R19, -INF , !P3 ;  /* 0xff80000013137808 */ /* 0x000fe40005800000 */
[----:B------:R-:W-:Y:S02]  /*12120*/  FSEL R208, R12, -INF , !P6 ;  /* 0xff8000000cd07808 */ /* 0x000fe40007000000 */
[----:B------:R-:W-:Y:S01]  /*12130*/  FSEL R206, R17, -INF , !P4 ;  /* 0xff80000011ce7808 */ /* 0x000fe20006000000 */
[----:B---3--:R-:W-:Y:S01]  /*12140*/  HMMA.16816.F32.BF16 R48, R128, R120, R48 ;  /* 0x000000788030723c */ /* 0x008fe20000041830 */
[----:B------:R-:W-:-:S02]  /*12150*/  ISETP.GE.AND P3, PT, R55, R52, PT ;  /* 0x000000343700720c */ /* 0x000fc40003f66270 */
[-C--:B------:R-:W-:Y:S02]  /*12160*/  ISETP.GE.AND P6, PT, R55, R53.reuse, PT ;  /* 0x000000353700720c */ /* 0x080fe40003fc6270 */
[C---:B------:R-:W-:Y:S02]  /*12170*/  ISETP.GE.AND P5, PT, R3.reuse, R52, PT ;  /* 0x000000340300720c */ /* 0x040fe40003fa6270 */
[----:B------:R-:W-:Y:S01]  /*12180*/  ISETP.GE.AND P4, PT, R3, R53, PT ;  /* 0x000000350300720c */ /* 0x000fe20003f86270 */
[----:B------:R-:W-:Y:S01]  /*12190*/  HMMA.16816.F32.BF16 R44, R128, R122, R44 ;  /* 0x0000007a802c723c */ /* 0x000fe2000004182c */
[----:B------:R-:W-:Y:S02]  /*121a0*/  FSEL R55, R14, -INF , !P1 ;  /* 0xff8000000e377808 */ /* 0x000fe40004800000 */
[----:B------:R-:W-:Y:S02]  /*121b0*/  LOP3.LUT R3, R54, 0x18, R133, 0xfe, !PT ;  /* 0x0000001836037812 */ /* 0x000fe400078efe85 */
[----:B------:R-:W-:-:S02]  /*121c0*/  IADD3 R14, R132, 0x11, RZ ;  /* 0x00000011840e7810 */ /* 0x000fc40007ffe0ff */
[----:B------:R-:W-:Y:S02]  /*121d0*/  FSEL R12, R13, -INF , !P3 ;  /* 0xff8000000d0c7808 */ /* 0x000fe40005800000 */
[----:B------:R-:W-:Y:S02]  /*121e0*/  FSEL R17, R15, -INF , !P6 ;  /* 0xff8000000f117808 */ /* 0x000fe40007000000 */
[----:B------:R-:W-:Y:S02]  /*121f0*/  FSEL R204, R8, -INF , !P5 ;  /* 0xff80000008cc7808 */ /* 0x000fe40006800000 */
[CC--:B------:R-:W-:Y:S02]  /*12200*/  ISETP.GE.AND P1, PT, R3.reuse, R52.reuse, PT ;  /* 0x000000340300720c */ /* 0x0c0fe40003f26270 */
[----:B------:R-:W-:Y:S02]  /*12210*/  ISETP.GE.AND P3, PT, R3, R53, PT ;  /* 0x000000350300720c */ /* 0x000fe40003f66270 */
[----:B------:R-:W-:-:S02]  /*12220*/  ISETP.GE.AND P6, PT, R14, R52, PT ;  /* 0x000000340e00720c */ /* 0x000fc40003fc6270 */
[----:B------:R-:W-:Y:S02]  /*12230*/  ISETP.GE.AND P5, PT, R14, R53, PT ;  /* 0x000000350e00720c */ /* 0x000fe40003fa6270 */
[----:B------:R-:W-:Y:S02]  /*12240*/  LOP3.LUT R3, R54, 0x20, R133, 0xfe, !PT ;  /* 0x0000002036037812 */ /* 0x000fe400078efe85 */
[----:B------:R-:W-:Y:S02]  /*12250*/  IADD3 R8, R132, 0x19, RZ ;  /* 0x0000001984087810 */ /* 0x000fe40007ffe0ff */
[----:B------:R-:W-:Y:S01]  /*12260*/  FSEL R197, R10, -INF , !P4 ;  /* 0xff8000000ac57808 */ /* 0x000fe20006000000 */
[----:B-1----:R-:W-:Y:S01]  /*12270*/  HMMA.16816.F32.BF16 R40, R128, R124, R40 ;  /* 0x0000007c8028723c */ /* 0x002fe20000041828 */
[----:B------:R-:W-:Y:S02]  /*12280*/  FSEL R202, R9, -INF , !P6 ;  /* 0xff80000009ca7808 */ /* 0x000fe40007000000 */
[----:B------:R-:W-:-:S02]  /*12290*/  FSEL R191, R11, -INF , !P5 ;  /* 0xff8000000bbf7808 */ /* 0x000fc40006800000 */
[----:B------:R-:W-:Y:S02]  /*122a0*/  FSEL R200, R4, -INF , !P1 ;  /* 0xff80000004c87808 */ /* 0x000fe40004800000 */
[CC--:B------:R-:W-:Y:S01]  /*122b0*/  ISETP.GE.AND P4, PT, R3.reuse, R52.reuse, PT ;  /* 0x000000340300720c */ /* 0x0c0fe20003f86270 */
[----:B------:R-:W-:Y:S01]  /*122c0*/  HMMA.16816.F32.BF16 R36, R128, R126, R36 ;  /* 0x0000007e8024723c */ /* 0x000fe20000041824 */
        /* <DEDUP_REMOVED lines=13> */
[----:B------:R-:W-:Y:S01]  /*123a0*/  LOP3.LUT R3, R54, 0x30, R133, 0xfe, !PT ;  /* 0x0000003036037812 */ /* 0x000fe200078efe85 */
[----:B------:R-:W1:Y:S01]  /*123b0*/  LDSM.16.M88.4 R4, [R145+0x8800] ;  /* 0x008800009104783b */ /* 0x000e620000000200 */
[----:B------:R-:W-:Y:S02]  /*123c0*/  IADD3 R8, R132, 0x29, RZ ;  /* 0x0000002984087810 */ /* 0x000fe40007ffe0ff */
[----:B------:R-:W-:-:S02]  /*123d0*/  FSEL R187, R118, -INF , !P6 ;  /* 0xff80000076bb7808 */ /* 0x000fc40007000000 */
        /* <DEDUP_REMOVED lines=13> */
[----:B------:R-:W-:Y:S02]  /*124b0*/  FSEL R192, R65, -INF , !P4 ;  /* 0xff80000041c07808 */ /* 0x000fe40006000000 */
[C---:B------:R-:W-:Y:S02]  /*124c0*/  ISETP.GE.AND P3, PT, R8.reuse, R52, PT ;  /* 0x000000340800720c */ /* 0x040fe40003f66270 */
[-C--:B------:R-:W-:Y:S02]  /*124d0*/  ISETP.GE.AND P6, PT, R8, R53.reuse, PT ;  /* 0x000000350800720c */ /* 0x080fe40003fc6270 */
[----:B------:R-:W-:Y:S02]  /*124e0*/  ISETP.GE.AND P4, PT, R3, R53, PT ;  /* 0x000000350300720c */ /* 0x000fe40003f86270 */
[----:B------:R-:W-:Y:S01]  /*124f0*/  IADD3 R8, R132, 0x39, RZ ;  /* 0x0000003984087810 */ /* 0x000fe20007ffe0ff */
[----:B-1----:R-:W-:Y:S01]  /*12500*/  HMMA.16816.F32.BF16 R32, R128, R4, R32 ;  /* 0x000000048020723c */ /* 0x002fe20000041820 */
[----:B------:R-:W-:-:S02]  /*12510*/  LOP3.LUT R3, R54, 0x40, R133, 0xfe, !PT ;  /* 0x0000004036037812 */ /* 0x000fc400078efe85 */
[----:B------:R-:W-:Y:S02]  /*12520*/  FSEL R175, R63, -INF , !P6 ;  /* 0xff8000003faf7808 */ /* 0x000fe40007000000 */
[----:B------:R-:W-:Y:S02]  /*12530*/  FSEL R182, R56, -INF , !P5 ;  /* 0xff80000038b67808 */ /* 0x000fe40006800000 */
[----:B------:R-:W-:Y:S01]  /*12540*/  FSEL R181, R62, -INF , !P1 ;  /* 0xff8000003eb57808 */ /* 0x000fe20004800000 */
[----:B------:R-:W-:Y:S01]  /*12550*/  HMMA.16816.F32.BF16 R28, R128, R6, R28 ;  /* 0x00000006801c723c */ /* 0x000fe2000004181c */
[CC--:B------:R-:W-:Y:S02]  /*12560*/  ISETP.GE.AND P6, PT, R8.reuse, R52.reuse, PT ;  /* 0x000000340800720c */ /* 0x0c0fe40003fc6270 */
[----:B------:R-:W-:Y:S02]  /*12570*/  ISETP.GE.AND P5, PT, R8, R53, PT ;  /* 0x000000350800720c */ /* 0x000fe40003fa6270 */
[----:B------:R-:W-:-:S02]  /*12580*/  ISETP.GE.AND P1, PT, R3, R52, PT ;  /* 0x000000340300720c */ /* 0x000fc40003f26270 */
[----:B------:R-:W-:Y:S02]  /*12590*/  IADD3 R8, R132, 0x41, RZ ;  /* 0x0000004184087810 */ /* 0x000fe40007ffe0ff */
[----:B------:R-:W-:Y:S02]  /*125a0*/  FSEL R179, R59, -INF , !P5 ;  /* 0xff8000003bb37808 */ /* 0x000fe40006800000 */
[----:B------:R-:W-:Y:S02]  /*125b0*/  FSEL R174, R48, -INF , !P1 ;  /* 0xff80000030ae7808 */ /* 0x000fe40004800000 */
[C---:B------:R-:W-:Y:S02]  /*125c0*/  ISETP.GE.AND P5, PT, R8.reuse, R52, PT ;  /* 0x000000340800720c */ /* 0x040fe40003fa6270 */
[----:B------:R-:W-:Y:S02]  /*125d0*/  ISETP.GE.AND P1, PT, R8, R53, PT ;  /* 0x000000350800720c */ /* 0x000fe40003f26270 */
[----:B------:R-:W1:Y:S01]  /*125e0*/  LDSM.16.M88.4 R8, [R145+0x8c00] ;  /* 0x008c00009108783b */ /* 0x000e620000000200 */
[----:B------:R-:W-:Y:S01]  /*125f0*/  FSEL R188, R61, -INF , !P3 ;  /* 0xff8000003dbc7808 */ /* 0x000fe20005800000 */
[----:B------:R-:W-:-:S04]  /*12600*/  DEPBAR.LE SB0, 0x0 ;  /* 0x000080000000791a */ /* 0x000fc80000000000 */
[-C--:B------:R-:W-:Y:S02]  /*12610*/  ISETP.GE.AND P3, PT, R3, R53.reuse, PT ;  /* 0x000000350300720c */ /* 0x080fe40003f66270 */
[----:B------:R-:W-:Y:S02]  /*12620*/  LOP3.LUT R3, R54, 0x48, R133, 0xfe, !PT ;  /* 0x0000004836037812 */ /* 0x000fe400078efe85 */
[----:B------:R-:W-:Y:S02]  /*12630*/  FSEL R177, R58, -INF , !P4 ;  /* 0xff8000003ab17808 */ /* 0x000fe40006000000 */
[----:B------:R-:W-:Y:S02]  /*12640*/  FSEL R186, R57, -INF , !P6 ;  /* 0xff80000039ba7808 */ /* 0x000fe40007000000 */
[C---:B------:R-:W-:Y:S02]  /*12650*/  ISETP.GE.AND P4, PT, R3.reuse, R52, PT ;  /* 0x000000340300720c */ /* 0x040fe40003f86270 */
[----:B------:R-:W-:-:S02]  /*12660*/  ISETP.GE.AND P6, PT, R3, R53, PT ;  /* 0x000000350300720c */ /* 0x000fc40003fc6270 */
[----:B------:R-:W-:Y:S02]  /*12670*/  LOP3.LUT R3, R54, 0x50, R133, 0xfe, !PT ;  /* 0x0000005036037812 */ /* 0x000fe400078efe85 */
        /* <DEDUP_REMOVED lines=9> */
[----:B------:R-:W-:Y:S02]  /*12710*/  LOP3.LUT R3, R54, 0x58, R133, 0xfe, !PT ;  /* 0x0000005836037812 */ /* 0x000fe400078efe85 */
[----:B------:R-:W-:Y:S01]  /*12720*/  IADD3 R4, R132, 0x51, RZ ;  /* 0x0000005184047810 */ /* 0x000fe20007ffe0ff */
[----:B-1----:R-:W-:Y:S01]  /*12730*/  HMMA.16816.F32.BF16 R24, R128, R8, R24 ;  /* 0x000000088018723c */ /* 0x002fe20000041818 */
[----:B------:R-:W-:-:S02]  /*12740*/  FSEL R167, R46, -INF , !P6 ;  /* 0xff8000002ea77808 */ /* 0x000fc40007000000 */
[----:B------:R-:W-:Y:S02]  /*12750*/  FSEL R176, R45, -INF , !P1 ;  /* 0xff8000002db07808 */ /* 0x000fe40004800000 */
[----:B------:R-:W-:Y:S01]  /*12760*/  FSEL R169, R47, -INF , !P4 ;  /* 0xff8000002fa97808 */ /* 0x000fe20006000000 */
[----:B------:R-:W-:Y:S01]  /*12770*/  BAR.SYNC.DEFER_BLOCKING 0x0 ;  /* 0x0000000000007b1d */ /* 0x000fe20000010000 */
[CC--:B------:R-:W-:Y:S01]  /*12780*/  ISETP.GE.AND P6, PT, R3.reuse, R52.reuse, PT ;  /* 0x000000340300720c */ /* 0x0c0fe20003fc6270 */
[----:B------:R-:W-:Y:S01]  /*12790*/  HMMA.16816.F32.BF16 R20, R128, R10, R20 ;  /* 0x0000000a8014723c */ /* 0x000fe20000041814 */
[----:B------:R-:W-:Y:S02]  /*127a0*/  ISETP.GE.AND P1, PT, R3, R53, PT ;  /* 0x000000350300720c */ /* 0x000fe40003f26270 */
[----:B------:R-:W-:Y:S02]  /*127b0*/  ISETP.GE.AND P4, PT, R4, R52, PT ;  /* 0x000000340400720c */ /* 0x000fe40003f86270 */
[----:B------:R-:W-:-:S02]  /*127c0*/  LOP3.LUT R3, R54, 0x60, R133, 0xfe, !PT ;  /* 0x0000006036037812 */ /* 0x000fc400078efe85 */
[----:B------:R-:W-:Y:S02]  /*127d0*/  FSEL R141, R42, -INF , !P5 ;  /* 0xff8000002a8d7808 */ /* 0x000fe40006800000 */
[----:B------:R-:W-:Y:S02]  /*127e0*/  FSEL R170, R41, -INF , !P4 ;  /* 0xff80000029aa7808 */ /* 0x000fe40006000000 */
[C---:B------:R-:W-:Y:S02]  /*127f0*/  ISETP.GE.AND P5, PT, R3.reuse, R52, PT ;  /* 0x000000340300720c */ /* 0x040fe40003fa6270 */
[----:B------:R-:W-:Y:S02]  /*12800*/  ISETP.GE.AND P4, PT, R3, R53, PT ;  /* 0x000000350300720c */ /* 0x000fe40003f86270 */
[----:B------:R-:W-:Y:S02]  /*12810*/  IADD3 R3, R132, 0x59, RZ ;  /* 0x0000005984037810 */ /* 0x000fe40007ffe0ff */
[----:B------:R-:W-:-:S02]  /*12820*/  FSEL R166, R40, -INF , !P3 ;  /* 0xff80000028a67808 */ /* 0x000fc40005800000 */
[----:B------:R-:W-:Y:S02]  /*12830*/  FSEL R172, R36, -INF , !P6 ;  /* 0xff80000024ac7808 */ /* 0x000fe40007000000 */
[-C--:B------:R-:W-:Y:S02]  /*12840*/  ISETP.GE.AND P3, PT, R4, R53.reuse, PT ;  /* 0x000000350400720c */ /* 0x080fe40003f66270 */
[----:B------:R-:W-:Y:S02]  /*12850*/  ISETP.GE.AND P6, PT, R3, R53, PT ;  /* 0x000000350300720c */ /* 0x000fe40003fc6270 */
[----:B------:R-:W-:Y:S02]  /*12860*/  IADD3 R5, R132, 0x61, RZ ;  /* 0x0000006184057810 */ /* 0x000fe40007ffe0ff */
[----:B------:R-:W-:Y:S02]  /*12870*/  LOP3.LUT R4, R54, 0x68, R133, 0xfe, !PT ;  /* 0x0000006836047812 */ /* 0x000fe400078efe85 */
[----:B------:R-:W-:-:S02]  /*12880*/  FSEL R139, R43, -INF , !P3 ;  /* 0xff8000002b8b7808 */ /* 0x000fc40005800000 */
[----:B------:R-:W-:Y:S02]  /*12890*/  FSEL R135, R39, -INF , !P6 ;  /* 0xff80000027877808 */ /* 0x000fe40007000000 */
[-C--:B------:R-:W-:Y:S02]  /*128a0*/  ISETP.GE.AND P3, PT, R3, R52.reuse, PT ;  /* 0x000000340300720c */ /* 0x080fe40003f66270 */
[----:B------:R-:W-:Y:S02]  /*128b0*/  ISETP.GE.AND P6, PT, R5, R52, PT ;  /* 0x000000340500720c */ /* 0x000fe40003fc6270 */
[----:B------:R-:W-:Y:S02]  /*128c0*/  FSEL R137, R38, -INF , !P1 ;  /* 0xff80000026897808 */ /* 0x000fe40004800000 */
[----:B------:R-:W-:Y:S02]  /*128d0*/  LOP3.LUT R3, R54, 0x70, R133, 0xfe, !PT ;  /* 0x0000007036037812 */ /* 0x000fe400078efe85 */
[----:B------:R-:W-:-:S02]  /*128e0*/  FSEL R134, R32, -INF , !P5 ;  /* 0xff80000020867808 */ /* 0x000fc40006800000 */
[-C--:B------:R-:W-:Y:S02]  /*128f0*/  ISETP.GE.AND P1, PT, R4, R52.reuse, PT ;  /* 0x000000340400720c */ /* 0x080fe40003f26270 */
        /* <DEDUP_REMOVED lines=37> */
[----:B------:R-:W-:Y:S05]  /*12b50*/  @!P2 BRA `(.L_x_2124) ;  /* 0x000003900000a947 */ /* 0x000fea0003800000 */
[----:B------:R-:W-:Y:S02]  /*12b60*/  IABS R4, c[0x0][0x2d0] ;  /* 0x0000b40000047a13 */ /* 0x000fe40000000000 */
[C---:B------:R-:W-:Y:S02]  /*12b70*/  IADD3 R11, R54.reuse, -0x80, RZ ;  /* 0xffffff80360b7810 */ /* 0x040fe40007ffe0ff */
[----:B------:R-:W1:Y:S01]  /*12b80*/  I2F.RP R9, R4 ;  /* 0x0000000400097306 */ /* 0x000e620000209400 */
[----:B------:R-:W-:Y:S02]  /*12b90*/  IABS R8, R54 ;  /* 0x0000003600087213 */ /* 0x000fe40000000000 */
[----:B------:R-:W-:Y:S02]  /*12ba0*/  IABS R6, R11 ;  /* 0x0000000b00067213 */ /* 0x000fe40000000000 */
[----:B------:R-:W-:-:S02]  /*12bb0*/  LOP3.LUT R54, R54, c[0x0][0x2d0], RZ, 0x3c, !PT ;  /* 0x0000b40036367a12 */ /* 0x000fc400078e3cff */
        /* <DEDUP_REMOVED lines=24> */
[----:B------:R-:W-:Y:S02]  /*12d40*/  ISETP.NE.AND P1, PT, RZ, c[0x0][0x2d0], PT ;  /* 0x0000b400ff007a0c */ /* 0x000fe40003f25270 */
[----:B------:R-:W-:-:S07]  /*12d50*/  LOP3.LUT R4, RZ, c[0x0][0x2d0], RZ, 0x33, !PT ;  /* 0x0000b400ff047a12 */ /* 0x000fce00078e33ff */
        /* <DEDUP_REMOVED lines=24> */
[----:B------:R-:W-:Y:S05]  /*12ee0*/  BRA `(.L_x_2125) ;  /* 0x0000003000007947 */ /* 0x000fea0003800000 */
.L_x_2124:
[----:B------:R-:W-:-:S05]  /*12ef0*/  IMAD.MOV.U32 R8, RZ, RZ, c[0x0][0x198] ;  /* 0x00006600ff087624 */ /* 0x000fca00078e00ff */
[----:B------:R-:W-:-:S04]  /*12f00*/  LEA R8, -R8, RZ, 0x7 ;  /* 0x000000ff08087211 */ /* 0x000fc800078e39ff */
[----:B------:R-:W-:Y:S02]  /*12f10*/  SHF.R.S32.HI R4, RZ, 0x1f, R8 ;  /* 0x0000001fff047819 */ /* 0x000fe40000011408 */
.L_x_2125:
[----:B------:R-:W-:Y:S01]  /*12f20*/  ULDC.64 UR4, c[0x0][0x198] ;  /* 0x0000660000047ab9 */ /* 0x000fe20000000a00 */
[C---:B------:R-:W-:Y:S01]  /*12f30*/  LEA R156, P0, R8.reuse, R156, 0x1 ;  /* 0x0000009c089c7211 */ /* 0x040fe200078008ff */
[----:B------:R-:W-:Y:S02]  /*12f40*/  USHF.L.U32 UR9, UR4, 0x6, URZ ;  /* 0x0000000604097899 */ /* 0x000fe4000800063f */
[----:B------:R-:W-:Y:S01]  /*12f50*/  UMOV UR8, 0x6 ;  /* 0x0000000600087882 */ /* 0x000fe20000000000 */
[----:B------:R-:W-:Y:S01]  /*12f60*/  LEA.HI.X R155, R8, R155, R4, 0x1, P0 ;  /* 0x0000009b089b7211 */ /* 0x000fe200000f0c04 */
[----:B------:R-:W-:Y:S01]  /*12f70*/  USHF.L.U64.HI UR5, UR4, UR8, UR5 ;  /* 0x0000000804057299 */ /* 0x000fe20008010205 */
[----:B------:R-:W-:Y:S01]  /*12f80*/  IMAD.MOV.U32 R14, RZ, RZ, R156 ;  /* 0x000000ffff0e7224 */ /* 0x000fe200078e009c */
[----:B------:R-:W-:Y:S02]  /*12f90*/  IADD3 R10, P0, R156, UR9, RZ ;  /* 0x000000099c0a7c10 */ /* 0x000fe4000ff1e0ff */
[----:B------:R-:W-:-:S02]  /*12fa0*/  IMAD.MOV.U32 R15, RZ, RZ, R155 ;  /* 0x000000ffff0f7224 */ /* 0x000fc400078e009b */
[----:B------:R-:W-:Y:S02]  /*12fb0*/  IADD3.X R11, R155, UR5, RZ, P0, !PT ;  /* 0x000000059b0b7c10 */ /* 0x000fe400087fe4ff */
[----:B------:R-:W-:Y:S01]  /*12fc0*/  IADD3 R8, P0, R10, UR9, RZ ;  /* 0x000000090a087c10 */ /* 0x000fe2000ff1e0ff */
[----:B------:R-:W-:Y:S01]  /*12fd0*/  @!PT LDS RZ, [RZ] ;  /* 0x00000000fffff984 */ /* 0x000fe20000000800 */
[----:B------:R-:W-:Y:S01]  /*12fe0*/  @!PT LDS RZ, [RZ] ;  /* 0x00000000fffff984 */ /* 0x000fe20000000800 */
[----:B------:R-:W-:Y:S01]  /*12ff0*/  @!PT LDS RZ, [RZ] ;  /* 0x00000000fffff984 */ /* 0x000fe20000000800 */
[----:B------:R1:W-:Y:S03]  /*13000*/  LDGSTS.E.BYPASS.LTC128B.128 [R154+0x3000], [R14.64] ;  /* 0x030000000e9a7fae */ /* 0x0003e6000b901d46 */
[----:B------:R-:W-:Y:S01]  /*13010*/  IADD3.X R9, R11, UR5, RZ, P0, !PT ;  /* 0x000000050b097c10 */ /* 0x000fe200087fe4ff */
[----:B------:R1:W-:Y:S01]  /*13020*/  LDGSTS.E.BYPASS.LTC128B.128 [R154+0x5000], [R14.64+0x40] ;  /* 0x050000400e9a7fae */ /* 0x0003e2000b901d46 */
[----:B------:R-:W-:-:S03]  /*13030*/  IADD3 R6, P0, R8, UR9, RZ ;  /* 0x0000000908067c10 */ /* 0x000fc6000ff1e0ff */
[----:B------:R1:W-:Y:S01]  /*13040*/  LDGSTS.E.BYPASS.LTC128B.128 [R154+0x7000], [R14.64+0x80] ;  /* 0x070000800e9a7fae */ /* 0x0003e2000b901d46 */
[----:B------:R-:W-:-:S03]  /*13050*/  IADD3.X R7, R9, UR5, RZ, P0, !PT ;  /* 0x0000000509077c10 */ /* 0x000fc600087fe4ff */
        /* <DEDUP_REMOVED lines=10> */
.L_x_2123:
        /* <DEDUP_REMOVED lines=81> */
[--C-:B------:R-:W-:Y:S02]  /*13610*/  FFMA.FTZ R130, R16, c[0x0][0x23c], -R163.reuse ;  /* 0x00008f0010827a23 */ /* 0x100fe400000108a3 */
[--C-:B------:R-:W-:Y:S01]  /*13620*/  FFMA.FTZ R129, R206, c[0x0][0x23c], -R163.reuse ;  /* 0x00008f00ce817a23 */ /* 0x100fe200000108a3 */
[C---:B------:R-:W-:Y:S01]  /*13630*/  FSETP.NEU.FTZ.AND P0, PT, R131.reuse, -INF , PT ;  /* 0xff8000008300780b */ /* 0x040fe20003f1d000 */
[----:B------:R-:W-:Y:S02]  /*13640*/  FMUL.FTZ R126, R131, c[0x0][0x23c] ;  /* 0x00008f00837e7a20 */ /* 0x000fe40000410000 */
[--C-:B------:R-:W-:Y:S01]  /*13650*/  FFMA.FTZ R128, R208, c[0x0][0x23c], -R163.reuse ;  /* 0x00008f00d0807a23 */ /* 0x100fe200000108a3 */
[----:B------:R-:W-:Y:S01]  /*13660*/  MUFU.EX2 R130, R130 ;  /* 0x0000008200827308 */ /* 0x000fe20000000800 */
[--C-:B------:R-:W-:Y:S01]  /*13670*/  FFMA.FTZ R127, R12, c[0x0][0x23c], -R163.reuse ;  /* 0x00008f000c7f7a23 */ /* 0x100fe200000108a3 */
[----:B------:R-:W-:Y:S01]  /*13680*/  FSEL R126, R126, RZ, P0 ;  /* 0x000000ff7e7e7208 */ /* 0x000fe20000000000 */
[----:B------:R-:W1:Y:S01]  /*13690*/  LDSM.16.MT88.4 R12, [R146+0x9000] ;  /* 0x00900000920c783b */ /* 0x000e620000004200 */
[----:B------:R-:W-:-:S02]  /*136a0*/  FFMA.FTZ R166, R166, c[0x0][0x23c], -R163 ;  /* 0x00008f00a6a67a23 */ /* 0x000fc400000108a3 */
[----:B------:R-:W-:Y:S02]  /*136b0*/  FFMA.FTZ R168, R168, c[0x0][0x23c], -R163 ;  /* 0x00008f00a8a87a23 */ /* 0x000fe400000108a3 */
[--C-:B------:R-:W-:Y:S01]  /*136c0*/  FFMA.FTZ R125, R5, c[0x0][0x23c], -R126.reuse ;  /* 0x00008f00057d7a23 */ /* 0x100fe2000001087e */
[----:B------:R-:W-:Y:S01]  /*136d0*/  FSEL R5, R132, RZ, P1 ;  /* 0x000000ff84057208 */ /* 0x000fe20000800000 */
[--C-:B------:R-:W-:Y:S01]  /*136e0*/  FFMA.FTZ R124, R19, c[0x0][0x23c], -R126.reuse ;  /* 0x00008f00137c7a23 */ /* 0x100fe2000001087e */
[----:B------:R-:W2:Y:S01]  /*136f0*/  MUFU.EX2 R129, R129 ;  /* 0x0000008100817308 */ /* 0x000ea20000000800 */
[--C-:B------:R-:W-:Y:S02]  /*13700*/  FFMA.FTZ R123, R55, c[0x0][0x23c], -R126.reuse ;  /* 0x00008f00377b7a23 */ /* 0x100fe4000001087e */
[----:B------:R-:W-:Y:S01]  /*13710*/  FADD.FTZ R4, R2, -R5 ;  /* 0x8000000502047221 */ /* 0x000fe20000010000 */
[----:B------:R-:W-:Y:S01]  /*13720*/  FSEL R5, R131, RZ, P0 ;  /* 0x000000ff83057208 */ /* 0x000fe20000000000 */
[----:B------:R-:W-:Y:S01]  /*13730*/  FFMA.FTZ R2, R17, c[0x0][0x23c], -R126 ;  /* 0x00008f0011027a23 */ /* 0x000fe2000001087e */
[----:B------:R-:W3:Y:S01]  /*13740*/  LDSM.16.MT88.4 R52, [R144+0xd000] ;  /* 0x00d000009034783b */ /* 0x000ee20000004200 */
[----:B------:R-:W-:Y:S01]  /*13750*/  FMUL.FTZ R133, R4, c[0x0][0x23c] ;  /* 0x00008f0004857a20 */ /* 0x000fe20000410000 */
[----:B------:R-:W-:Y:S01]  /*13760*/  MUFU.EX2 R128, R128 ;  /* 0x0000008000807308 */ /* 0x000fe20000000800 */
[----:B------:R-:W-:-:S02]  /*13770*/  FADD.FTZ R5, R0, -R5 ;  /* 0x8000000500057221 */ /* 0x000fc40000010000 */
[--C-:B------:R-:W-:Y:S02]  /*13780*/  FFMA.FTZ R141, R141, c[0x0][0x23c], -R126.reuse ;  /* 0x00008f008d8d7a23 */ /* 0x100fe4000001087e */
[----:B------:R-:W-:Y:S02]  /*13790*/  FMUL.FTZ R0, R5, c[0x0][0x23c] ;  /* 0x00008f0005007a20 */ /* 0x000fe40000410000 */
        /* <DEDUP_REMOVED lines=9> */
[----:B------:R-:W-:-:S03]  /*13830*/  FFMA.FTZ R140, R140, c[0x0][0x23c], -R163 ;  /* 0x00008f008c8c7a23 */ /* 0x000fc600000108a3 */
[----:B------:R-:W2:Y:S01]  /*13840*/  MUFU.EX2 R124, R124 ;  /* 0x0000007c007c7308 */ /* 0x000ea20000000800 */
[----:B----4-:R-:W-:-:S07]  /*13850*/  F2FP.BF16.PACK_AB R6, R127, R128 ;  /* 0x000000807f06723e */ /* 0x010fce00000010ff */
[----:B------:R-:W-:Y:S08]  /*13860*/  MUFU.EX2 R123, R123 ;  /* 0x0000007b007b7308 */ /* 0x000ff00000000800 */
[----:B------:R-:W4:Y:S01]  /*13870*/  MUFU.EX2 R2, R2 ;  /* 0x0000000200027308 */ /* 0x000f220000000800 */
[----:B--2---:R-:W-:-:S07]  /*13880*/  F2FP.BF16.PACK_AB R5, R124, R125 ;  /* 0x0000007d7c05723e */ /* 0x004fce00000010ff */
[----:B------:R-:W2:Y:S08]  /*13890*/  MUFU.EX2 R133, R133 ;  /* 0x0000008500857308 */ /* 0x000eb00000000800 */
[----:B------:R-:W5:Y:S01]  /*138a0*/  MUFU.EX2 R0, R0 ;  /* 0x0000000000007308 */ /* 0x000f620000000800 */
[----:B----4-:R-:W-:Y:S01]  /*138b0*/  F2FP.BF16.PACK_AB R7, R2, R123 ;  /* 0x0000007b0207723e */ /* 0x010fe200000010ff */
[----:B--2---:R-:W-:-:S06]  /*138c0*/  FMUL.FTZ R16, R72, R133 ;  /* 0x0000008548107220 */ /* 0x004fcc0000410000 */
[----:B------:R-:W-:Y:S01]  /*138d0*/  MUFU.EX2 R166, R166 ;  /* 0x000000a600a67308 */ /* 0x000fe20000000800 */
[-C--:B------:R-:W-:Y:S02]  /*138e0*/  FMUL.FTZ R17, R73, R133.reuse ;  /* 0x0000008549117220 */ /* 0x080fe40000410000 */
[-C--:B------:R-:W-:Y:S02]  /*138f0*/  FMUL.FTZ R76, R76, R133.reuse ;  /* 0x000000854c4c7220 */ /* 0x080fe40000410000 */
[----:B------:R-:W-:Y:S02]  /*13900*/  FMUL.FTZ R77, R77, R133 ;  /* 0x000000854d4d7220 */ /* 0x000fe40000410000 */
[-C--:B-----5:R-:W-:Y:S01]  /*13910*/  FMUL.FTZ R18, R74, R0.reuse ;  /* 0x000000004a127220 */ /* 0x0a0fe20000410000 */
[----:B------:R-:W-:Y:S01]  /*13920*/  MUFU.EX2 R168, R168 ;  /* 0x000000a800a87308 */ /* 0x000fe20000000800 */
[-C--:B------:R-:W-:Y:S02]  /*13930*/  FMUL.FTZ R19, R75, R0.reuse ;  /* 0x000000004b137220 */ /* 0x080fe40000410000 */
[----:B------:R-:W-:-:S02]  /*13940*/  FMUL.FTZ R78, R78, R0 ;  /* 0x000000004e4e7220 */ /* 0x000fc40000410000 */
[-C--:B------:R-:W-:Y:S02]  /*13950*/  FMUL.FTZ R79, R79, R0.reuse ;  /* 0x000000004f4f7220 */ /* 0x080fe40000410000 */
[--C-:B------:R-:W-:Y:S01]  /*13960*/  FFMA.FTZ R72, R204, c[0x0][0x23c], -R163.reuse ;  /* 0x00008f00cc487a23 */ /* 0x100fe200000108a3 */
[C---:B------:R-:W-:Y:S01]  /*13970*/  HMMA.16816.F32.BF16 R16, R4.reuse, R20, R16 ;  /* 0x000000140410723c */ /* 0x040fe20000041810 */
[--C-:B------:R-:W-:Y:S01]  /*13980*/  FFMA.FTZ R75, R202, c[0x0][0x23c], -R163.reuse ;  /* 0x00008f00ca4b7a23 */ /* 0x100fe200000108a3 */
[----:B------:R-:W-:Y:S01]  /*13990*/  MUFU.EX2 R141, R141 ;  /* 0x0000008d008d7308 */ /* 0x000fe20000000800 */
[--C-:B------:R-:W-:Y:S02]  /*139a0*/  FFMA.FTZ R73, R200, c[0x0][0x23c], -R163.reuse ;  /* 0x00008f00c8497a23 */ /* 0x100fe400000108a3 */
[----:B------:R-:W-:Y:S02]  /*139b0*/  FFMA.FTZ R74, R198, c[0x0][0x23c], -R163 ;  /* 0x00008f00c64a7a23 */ /* 0x000fe400000108a3 */
[-C--:B------:R-:W-:Y:S01]  /*139c0*/  FMUL.FTZ R24, R80, R133.reuse ;  /* 0x0000008550187220 */ /* 0x080fe20000410000 */
[----:B------:R-:W-:Y:S01]  /*139d0*/  HMMA.16816.F32.BF16 R20, R4, R22, R76 ;  /* 0x000000160414723c */ /* 0x000fe2000004184c */
[----:B------:R-:W-:Y:S01]  /*139e0*/  FMUL.FTZ R25, R81, R133 ;  /* 0x0000008551197220 */ /* 0x000fe20000410000 */
[----:B------:R-:W-:Y:S01]  /*139f0*/  MUFU.EX2 R72, R72 ;  /* 0x0000004800487308 */ /* 0x000fe20000000800 */
[----:B------:R-:W-:-:S02]  /*13a00*/  FMUL.FTZ R26, R82, R0 ;  /* 0x00000000521a7220 */ /* 0x000fc40000410000 */
[----:B------:R-:W-:Y:S02]  /*13a10*/  FMUL.FTZ R27, R83, R0 ;  /* 0x00000000531b7220 */ /* 0x000fe40000410000 */
[--C-:B------:R-:W-:Y:S02]  /*13a20*/  FFMA.FTZ R78, R197, c[0x0][0x23c], -R126.reuse ;  /* 0x00008f00c54e7a23 */ /* 0x100fe4000001087e */
[--C-:B------:R-:W-:Y:S01]  /*13a30*/  FFMA.FTZ R79, R191, c[0x0][0x23c], -R126.reuse ;  /* 0x00008f00bf4f7a23 */ /* 0x100fe2000001087e */
[----:B------:R-:W2:Y:S01]  /*13a40*/  MUFU.EX2 R75, R75 ;  /* 0x0000004b004b7308 */ /* 0x000ea20000000800 */
[--C-:B------:R-:W-:Y:S01]  /*13a50*/  FFMA.FTZ R77, R193, c[0x0][0x23c], -R126.reuse ;  /* 0x00008f00c14d7a23 */ /* 0x100fe2000001087e */
[----:B------:R-:W-:Y:S01]  /*13a60*/  HMMA.16816.F32.BF16 R24, R4, R28, R24 ;  /* 0x0000001c0418723c */ /* 0x000fe20000041818 */
[----:B------:R-:W-:Y:S02]  /*13a70*/  FFMA.FTZ R76, R195, c[0x0][0x23c], -R126 ;  /* 0x00008f00c34c7a23 */ /* 0x000fe4000001087e */
[----:B------:R-:W-:-:S02]  /*13a80*/  FMUL.FTZ R84, R84, R133 ;  /* 0x0000008554547220 */ /* 0x000fc40000410000 */
[-C--:B------:R-:W-:Y:S01]  /*13a90*/  FMUL.FTZ R85, R85, R133.reuse ;  /* 0x0000008555557220 */ /* 0x080fe20000410000 */
[----:B------:R-:W-:Y:S01]  /*13aa0*/  MUFU.EX2 R73, R73 ;  /* 0x0000004900497308 */ /* 0x000fe20000000800 */
[-C--:B------:R-:W-:Y:S02]  /*13ab0*/  FMUL.FTZ R86, R86, R0.reuse ;  /* 0x0000000056567220 */ /* 0x080fe40000410000 */
[----:B------:R-:W-:Y:S02]  /*13ac0*/  FMUL.FTZ R87, R87, R0 ;  /* 0x0000000057577220 */ /* 0x000fe40000410000 */
[-C--:B------:R-:W-:Y:S02]  /*13ad0*/  FMUL.FTZ R40, R92, R133.reuse ;  /* 0x000000855c287220 */ /* 0x080fe40000410000 */
[----:B------:R-:W-:Y:S01]  /*13ae0*/  FMUL.FTZ R41, R93, R133 ;  /* 0x000000855d297220 */ /* 0x000fe20000410000 */
[----:B------:R-:W4:Y:S01]  /*13af0*/  MUFU.EX2 R74, R74 ;  /* 0x0000004a004a7308 */ /* 0x000f220000000800 */
[----:B--2---:R-:W-:Y:S01]  /*13b00*/  F2FP.BF16.PACK_AB R56, R75, R72 ;  /* 0x000000484b38723e */ /* 0x004fe200000010ff */
[----:B------:R-:W-:Y:S01]  /*13b10*/  HMMA.16816.F32.BF16 R28, R4, R30, R84 ;  /* 0x0000001e041c723c */ /* 0x000fe20000041854 */
[----:B------:R-:W-:-:S02]  /*13b20*/  FMUL.FTZ R42, R94, R0 ;  /* 0x000000005e2a7220 */ /* 0x000fc40000410000 */
[-C--:B------:R-:W-:Y:S02]  /*13b30*/  FMUL.FTZ R43, R95, R0.reuse ;  /* 0x000000005f2b7220 */ /* 0x080fe40000410000 */
[-C--:B------:R-:W-:Y:S01]  /*13b40*/  FMUL.FTZ R96, R96, R133.reuse ;  /* 0x0000008560607220 */ /* 0x080fe20000410000 */
[----:B------:R-:W-:Y:S01]  /*13b50*/  MUFU.EX2 R78, R78 ;  /* 0x0000004e004e7308 */ /* 0x000fe20000000800 */
[-C--:B------:R-:W-:Y:S02]  /*13b60*/  FMUL.FTZ R97, R97, R133.reuse ;  /* 0x0000008561617220 */ /* 0x080fe40000410000 */
[-C--:B------:R-:W-:Y:S01]  /*13b70*/  FMUL.FTZ R98, R98, R0.reuse ;  /* 0x0000000062627220 */ /* 0x080fe20000410000 */
[----:B------:R-:W-:Y:S01]  /*13b80*/  HMMA.16816.F32.BF16 R40, R4, R44, R40 ;  /* 0x0000002c0428723c */ /* 0x000fe20000041828 */
[----:B------:R-:W-:Y:S02]  /*13b90*/  FMUL.FTZ R99, R99, R0 ;  /* 0x0000000063637220 */ /* 0x000fe40000410000 */
[----:B------:R-:W-:Y:S01]  /*13ba0*/  FMUL.FTZ R8, R112, R133 ;  /* 0x0000008570087220 */ /* 0x000fe20000410000 */
[----:B------:R-:W2:Y:S01]  /*13bb0*/  MUFU.EX2 R79, R79 ;  /* 0x0000004f004f7308 */ /* 0x000ea20000000800 */
[----:B----4-:R-:W-:Y:S01]  /*13bc0*/  F2FP.BF16.PACK_AB R58, R74, R73 ;  /* 0x000000494a3a723e */ /* 0x010fe200000010ff */
[----:B------:R-:W-:-:S02]  /*13bd0*/  FMUL.FTZ R9, R113, R133 ;  /* 0x0000008571097220 */ /* 0x000fc40000410000 */
[C---:B------:R-:W-:Y:S01]  /*13be0*/  HMMA.16816.F32.BF16 R44, R4.reuse, R46, R96 ;  /* 0x0000002e042c723c */ /* 0x040fe20000041860 */
[-C--:B------:R-:W-:Y:S02]  /*13bf0*/  FMUL.FTZ R10, R114, R0.reuse ;  /* 0x00000000720a7220 */ /* 0x080fe40000410000 */
[-C--:B------:R-:W-:Y:S01]  /*13c00*/  FMUL.FTZ R11, R115, R0.reuse ;  /* 0x00000000730b7220 */ /* 0x080fe20000410000 */
[----:B------:R-:W-:Y:S01]  /*13c10*/  MUFU.EX2 R77, R77 ;  /* 0x0000004d004d7308 */ /* 0x000fe20000000800 */
[-C--:B------:R-:W-:Y:S02]  /*13c20*/  FMUL.FTZ R32, R88, R133.reuse ;  /* 0x0000008558207220 */ /* 0x080fe40000410000 */
[-C--:B------:R-:W-:Y:S02]  /*13c30*/  FMUL.FTZ R33, R89, R133.reuse ;  /* 0x0000008559217220 */ /* 0x080fe40000410000 */
[-C--:B------:R-:W-:Y:S01]  /*13c40*/  FMUL.FTZ R34, R90, R0.reuse ;  /* 0x000000005a227220 */ /* 0x080fe20000410000 */
[----:B-1----:R-:W-:Y:S01]  /*13c50*/  HMMA.16816.F32.BF16 R8, R4, R12, R8 ;  /* 0x0000000c0408723c */ /* 0x002fe20000041808 */
[----:B------:R-:W-:Y:S01]  /*13c60*/  FMUL.FTZ R35, R91, R0 ;  /* 0x000000005b237220 */ /* 0x000fe20000410000 */
[----:B------:R-:W1:Y:S01]  /*13c70*/  MUFU.EX2 R76, R76 ;  /* 0x0000004c004c7308 */ /* 0x000e620000000800 */
[----:B--2---:R-:W-:Y:S01]  /*13c80*/  F2FP.BF16.PACK_AB R57, R79, R78 ;  /* 0x0000004e4f39723e */ /* 0x004fe200000010ff */
[----:B------:R-:W-:-:S02]  /*13c90*/  FMUL.FTZ R68, R68, R133 ;  /* 0x0000008544447220 */ /* 0x000fc40000410000 */
[-C--:B------:R-:W-:Y:S02]  /*13ca0*/  FMUL.FTZ R69, R69, R133.reuse ;  /* 0x0000008545457220 */ /* 0x080fe40000410000 */
        /* <DEDUP_REMOVED lines=8> */
[----:B-1----:R-:W-:Y:S01]  /*13d30*/  F2FP.BF16.PACK_AB R59, R76, R77 ;  /* 0x0000004d4c3b723e */ /* 0x002fe200000010ff */
[----:B------:R-:W-:Y:S01]  /*13d40*/  FMUL.FTZ R111, R111, R0 ;  /* 0x000000006f6f7220 */ /* 0x000fe20000410000 */
[----:B------:R-:W-:Y:S01]  /*13d50*/  LDSM.16.MT88.4 R68, [R146+0x9400] ;  /* 0x009400009244783b */ /* 0x000fe20000004200 */
[-C--:B------:R-:W-:Y:S01]  /*13d60*/  FMUL.FTZ R48, R104, R133.reuse ;  /* 0x0000008568307220 */ /* 0x080fe20000410000 */
[----:B------:R-:W-:Y:S01]  /*13d70*/  MUFU.EX2 R116, R116 ;  /* 0x0000007400747308 */ /* 0x000fe20000000800 */
[----:B------:R-:W-:-:S02]  /*13d80*/  FMUL.FTZ R49, R105, R133 ;  /* 0x0000008569317220 */ /* 0x000fc40000410000 */
[C---:B------:R-:W-:Y:S01]  /*13d90*/  HMMA.16816.F32.BF16 R16, R56.reuse, R60, R16 ;  /* 0x0000003c3810723c */ /* 0x040fe20000041810 */
[-C--:B------:R-:W-:Y:S02]  /*13da0*/  FMUL.FTZ R50, R106, R0.reuse ;  /* 0x000000006a327220 */ /* 0x080fe40000410000 */
[-C--:B------:R-:W-:Y:S02]  /*13db0*/  FMUL.FTZ R51, R107, R0.reuse ;  /* 0x000000006b337220 */ /* 0x080fe40000410000 */
[-C--:B------:R-:W-:Y:S01]  /*13dc0*/  FMUL.FTZ R100, R100, R133.reuse ;  /* 0x0000008564647220 */ /* 0x080fe20000410000 */
[----:B------:R-:W-:Y:S01]  /*13dd0*/  MUFU.EX2 R142, R142 ;  /* 0x0000008e008e7308 */ /* 0x000fe20000000800 */
[----:B------:R-:W-:Y:S01]  /*13de0*/  FMUL.FTZ R101, R101, R133 ;  /* 0x0000008565657220 */ /* 0x000fe20000410000 */
[----:B------:R-:W-:Y:S01]  /*13df0*/  HMMA.16816.F32.BF16 R20, R56, R62, R20 ;  /* 0x0000003e3814723c */ /* 0x000fe20000041814 */
[----:B------:R-:W1:Y:S01]  /*13e00*/  LDSM.16.MT88.4 R60, [R146+0xd400] ;  /* 0x00d40000923c783b */ /* 0x000e620000004200 */
[----:B------:R-:W-:-:S02]  /*13e10*/  FMUL.FTZ R102, R102, R0 ;  /* 0x0000000066667220 */ /* 0x000fc40000410000 */
[----:B------:R-:W-:Y:S02]  /*13e20*/  FMUL.FTZ R103, R103, R0 ;  /* 0x0000000067677220 */ /* 0x000fe40000410000 */
[--C-:B------:R-:W-:Y:S01]  /*13e30*/  FFMA.FTZ R82, R190, c[0x0][0x23c], -R163.reuse ;  /* 0x00008f00be527a23 */ /* 0x100fe200000108a3 */
[----:B------:R-:W-:Y:S01]  /*13e40*/  MUFU.EX2 R162, R162 ;  /* 0x000000a200a27308 */ /* 0x000fe20000000800 */
[C---:B------:R-:W-:Y:S01]  /*13e50*/  HMMA.16816.F32.BF16 R36, R4.reuse, R38, R108 ;  /* 0x000000260424723c */ /* 0x040fe2000004186c */
[--C-:B------:R-:W-:Y:S01]  /*13e60*/  FFMA.FTZ R81, R194, c[0x0][0x23c], -R163.reuse ;  /* 0x00008f00c2517a23 */ /* 0x100fe200000108a3 */
[----:B------:R-:W-:Y:S01]  /*13e70*/  LDSM.16.MT88.4 R108, [R144+0xcc00] ;  /* 0x00cc0000906c783b */ /* 0x000fe20000004200 */
[--C-:B------:R-:W-:Y:S02]  /*13e80*/  FFMA.FTZ R80, R196, c[0x0][0x23c], -R163.reuse ;  /* 0x00008f00c4507a23 */ /* 0x100fe400000108a3 */
[----:B------:R-:W-:Y:S02]  /*13e90*/  FFMA.FTZ R83, R192, c[0x0][0x23c], -R163 ;  /* 0x00008f00c0537a23 */ /* 0x000fe400000108a3 */
[--C-:B------:R-:W-:Y:S01]  /*13ea0*/  FFMA.FTZ R84, R187, c[0x0][0x23c], -R126.reuse ;  /* 0x00008f00bb547a23 */ /* 0x100fe2000001087e */
[----:B---3--:R-:W-:Y:S01]  /*13eb0*/  HMMA.16816.F32.BF16 R48, R4, R52, R48 ;  /* 0x000000340430723c */ /* 0x008fe20000041830 */
[--C-:B------:R-:W-:Y:S01]  /*13ec0*/  FFMA.FTZ R87, R189, c[0x0][0x23c], -R126.reuse ;  /* 0x00008f00bd577a23 */ /* 0x100fe2000001087e */
[----:B------:R-:W-:Y:S01]  /*13ed0*/  MUFU.EX2 R82, R82 ;  /* 0x0000005200527308 */ /* 0x000fe20000000800 */
[----:B------:R-:W-:-:S02]  /*13ee0*/  FFMA.FTZ R86, R183, c[0x0][0x23c], -R126 ;  /* 0x00008f00b7567a23 */ /* 0x000fc4000001087e */
[--C-:B------:R-:W-:Y:S02]  /*13ef0*/  FFMA.FTZ R85, R185, c[0x0][0x23c], -R126.reuse ;  /* 0x00008f00b9557a23 */ /* 0x100fe4000001087e */
[--C-:B------:R-:W-:Y:S01]  /*13f00*/  FFMA.FTZ R89, R184, c[0x0][0x23c], -R163.reuse ;  /* 0x00008f00b8597a23 */ /* 0x100fe200000108a3 */
[----:B------:R-:W-:Y:S01]  /*13f10*/  HMMA.16816.F32.BF16 R4, R4, R54, R100 ;  /* 0x000000360404723c */ /* 0x000fe20000041864 */
[----:B------:R-:W2:Y:S01]  /*13f20*/  LDSM.16.MT88.4 R52, [R144+0xb400] ;  /* 0x00b400009034783b */ /* 0x000ea20000004200 */
[----:B------:R-:W3:Y:S01]  /*13f30*/  MUFU.EX2 R81, R81 ;  /* 0x0000005100517308 */ /* 0x000ee20000000800 */
[--C-:B------:R-:W-:Y:S02]  /*13f40*/  FFMA.FTZ R88, R188, c[0x0][0x23c], -R163.reuse ;  /* 0x00008f00bc587a23 */ /* 0x100fe400000108a3 */
[--C-:B------:R-:W-:Y:S02]  /*13f50*/  FFMA.FTZ R90, R182, c[0x0][0x23c], -R163.reuse ;  /* 0x00008f00b65a7a23 */ /* 0x100fe400000108a3 */
[----:B------:R-:W-:Y:S01]  /*13f60*/  FFMA.FTZ R91, R186, c[0x0][0x23c], -R163 ;  /* 0x00008f00ba5b7a23 */ /* 0x000fe200000108a3 */
[----:B------:R-:W-:Y:S01]  /*13f70*/  HMMA.16816.F32.BF16 R24, R56, R64, R24 ;  /* 0x000000403818723c */ /* 0x000fe20000041818 */
[--C-:B------:R-:W-:Y:S01]  /*13f80*/  FFMA.FTZ R92, R181, c[0x0][0x23c], -R126.reuse ;  /* 0x00008f00b55c7a23 */ /* 0x100fe2000001087e */
[----:B------:R-:W-:Y:S01]  /*13f90*/  MUFU.EX2 R80, R80 ;  /* 0x0000005000507308 */ /* 0x000fe20000000800 */
[----:B------:R-:W-:-:S02]  /*13fa0*/  FFMA.FTZ R95, R175, c[0x0][0x23c], -R126 ;  /* 0x00008f00af5f7a23 */ /* 0x000fc4000001087e */
[--C-:B------:R-:W-:Y:S02]  /*13fb0*/  FFMA.FTZ R93, R177, c[0x0][0x23c], -R126.reuse ;  /* 0x00008f00b15d7a23 */ /* 0x100fe4000001087e */
[--C-:B------:R-:W-:Y:S01]  /*13fc0*/  FFMA.FTZ R94, R179, c[0x0][0x23c], -R126.reuse ;  /* 0x00008f00b35e7a23 */ /* 0x100fe2000001087e */
[C---:B------:R-:W-:Y:S01]  /*13fd0*/  HMMA.16816.F32.BF16 R28, R56.reuse, R66, R28 ;  /* 0x00000042381c723c */ /* 0x040fe2000004181c */
[----:B------:R-:W4:Y:S01]  /*13fe0*/  LDSM.16.MT88.4 R64, [R144+0xd400] ;  /* 0x00d400009040783b */ /* 0x000f220000004200 */
[----:B------:R-:W-:Y:S01]  /*13ff0*/  MUFU.EX2 R83, R83 ;  /* 0x0000005300537308 */ /* 0x000fe20000000800 */
[--C-:B------:R-:W-:Y:S02]  /*14000*/  FFMA.FTZ R97, R174, c[0x0][0x23c], -R163.reuse ;  /* 0x00008f00ae617a23 */ /* 0x100fe400000108a3 */
[--C-:B------:R-:W-:Y:S02]  /*14010*/  FFMA.FTZ R98, R178, c[0x0][0x23c], -R163.reuse ;  /* 0x00008f00b2627a23 */ /* 0x100fe400000108a3 */
[--C-:B------:R-:W-:Y:S01]  /*14020*/  FFMA.FTZ R96, R180, c[0x0][0x23c], -R163.reuse ;  /* 0x00008f00b4607a23 */ /* 0x100fe200000108a3 */
[----:B-1----:R-:W-:Y:S01]  /*14030*/  HMMA.16816.F32.BF16 R40, R56, R60, R40 ;  /* 0x0000003c3828723c */ /* 0x002fe20000041828 */
[----:B------:R-:W-:Y:S01]  /*14040*/  FFMA.FTZ R99, R176, c[0x0][0x23c], -R163 ;  /* 0x00008f00b0637a23 */ /* 0x000fe200000108a3 */
[----:B------:R-:W-:Y:S01]  /*14050*/  MUFU.EX2 R84, R84 ;  /* 0x0000005400547308 */ /* 0x000fe20000000800 */
[----:B------:R-:W-:-:S02]  /*14060*/  FFMA.FTZ R104, R171, c[0x0][0x23c], -R126 ;  /* 0x00008f00ab687a23 */ /* 0x000fc4000001087e */
[--C-:B------:R-:W-:Y:S02]  /*14070*/  FFMA.FTZ R107, R173, c[0x0][0x23c], -R126.reuse ;  /* 0x00008f00ad6b7a23 */ /* 0x100fe4000001087e */
[--C-:B------:R-:W-:Y:S01]  /*14080*/  FFMA.FTZ R105, R167, c[0x0][0x23c], -R126.reuse ;  /* 0x00008f00a7697a23 */ /* 0x100fe2000001087e */
[C---:B------:R-:W-:Y:S01]  /*14090*/  HMMA.16816.F32.BF16 R44, R56.reuse, R62, R44 ;  /* 0x0000003e382c723c */ /* 0x040fe2000004182c */
[----:B------:R-:W1:Y:S01]  /*140a0*/  LDSM.16.MT88.4 R60, [R144+0x9800] ;  /* 0x00980000903c783b */ /* 0x000e620000004200 */
[----:B------:R-:W5:Y:S01]  /*140b0*/  MUFU.EX2 R87, R87 ;  /* 0x0000005700577308 */ /* 0x000f620000000800 */
        /* <DEDUP_REMOVED lines=10> */
[----:B------:R-:W-:Y:S01]  /*14160*/  LDSM.16.MT88.4 R68, [R146+0x9800] ;  /* 0x009800009244783b */ /* 0x000fe20000004200 */
[----:B------:R-:W1:Y:S01]  /*14170*/  MUFU.EX2 R85, R85 ;  /* 0x0000005500557308 */ /* 0x000e620000000800 */
[--C-:B------:R-:W-:Y:S02]  /*14180*/  FFMA.FTZ R3, R120, c[0x0][0x23c], -R126.reuse ;  /* 0x00008f0078037a23 */ /* 0x100fe4000001087e */
[----:B------:R-:W-:Y:S02]  /*14190*/  FFMA.FTZ R135, R138, c[0x0][0x23c], -R163 ;  /* 0x00008f008a877a23 */ /* 0x000fe400000108a3 */
[--C-:B------:R-:W-:Y:S01]  /*141a0*/  FFMA.FTZ R120, R119, c[0x0][0x23c], -R126.reuse ;  /* 0x00008f0077787a23 */ /* 0x100fe2000001087e */
[----:B--2---:R-:W-:Y:S01]  /*141b0*/  HMMA.16816.F32.BF16 R32, R56, R52, R32 ;  /* 0x000000343820723c */ /* 0x004fe20000041820 */
[----:B------:R-:W-:Y:S01]  /*141c0*/  FFMA.FTZ R125, R164, R0, R125 ;  /* 0x00000000a47d7223 */ /* 0x000fe2000001007d */
[----:B------:R-:W-:Y:S01]  /*141d0*/  MUFU.EX2 R89, R89 ;  /* 0x0000005900597308 */ /* 0x000fe20000000800 */
[----:B------:R-:W-:-:S02]  /*141e0*/  FFMA.FTZ R0, R118, c[0x0][0x23c], -R126 ;  /* 0x00008f0076007a23 */ /* 0x000fc4000001087e */
[----:B------:R-:W-:Y:S02]  /*141f0*/  FFMA.FTZ R130, R165, R133, R130 ;  /* 0x00000085a5827223 */ /* 0x000fe40000010082 */
[----:B------:R-:W-:Y:S01]  /*14200*/  FADD.FTZ R124, R124, R125 ;  /* 0x0000007d7c7c7221 */ /* 0x000fe20000010000 */
[----:B------:R-:W-:Y:S01]  /*14210*/  HMMA.16816.F32.BF16 R36, R56, R54, R36 ;  /* 0x000000363824723c */ /* 0x000fe20000041824 */
[----:B------:R-:W2:Y:S01]  /*14220*/  LDSM.16.MT88.4 R52, [R146+0xb800] ;  /* 0x00b800009234783b */ /* 0x000ea20000004200 */
[----:B------:R-:W1:Y:S01]  /*14230*/  MUFU.EX2 R88, R88 ;  /* 0x0000005800587308 */ /* 0x000e620000000800 */
[----:B------:R-:W-:-:S04]  /*14240*/  FADD.FTZ R129, R129, R130 ;  /* 0x0000008281817221 */ /* 0x000fc80000010000 */
[----:B------:R-:W-:Y:S01]  /*14250*/  FADD.FTZ R128, R128, R129 ;  /* 0x0000008180807221 */ /* 0x000fe20000010000 */
[----:B----4-:R-:W-:Y:S02]  /*14260*/  HMMA.16816.F32.BF16 R48, R56, R64, R48 ;  /* 0x000000403830723c */ /* 0x010fe40000041830 */
[----:B------:R-:W-:Y:S01]  /*14270*/  MUFU.EX2 R90, R90 ;  /* 0x0000005a005a7308 */ /* 0x000fe20000000800 */
[----:B------:R-:W-:-:S04]  /*14280*/  FADD.FTZ R127, R127, R128 ;  /* 0x000000807f7f7221 */ /* 0x000fc80000010000 */
[----:B------:R-:W-:Y:S01]  /*14290*/  FADD.FTZ R72, R72, R127 ;  /* 0x0000007f48487221 */ /* 0x000fe20000010000 */
[----:B------:R-:W-:Y:S01]  /*142a0*/  HMMA.16816.F32.BF16 R4, R56, R66, R4 ;  /* 0x000000423804723c */ /* 0x000fe20000041804 */
[----:B------:R-:W4:Y:S01]  /*142b0*/  LDSM.16.MT88.4 R64, [R146+0xd800] ;  /* 0x00d800009240783b */ /* 0x000f220000004200 */
[----:B------:R-:W-:Y:S01]  /*142c0*/  MUFU.EX2 R91, R91 ;  /* 0x0000005b005b7308 */ /* 0x000fe20000000800 */
[----:B------:R-:W-:-:S04]  /*142d0*/  FADD.FTZ R72, R75, R72 ;  /* 0x000000484b487221 */ /* 0x000fc80000010000 */
[----:B---3--:R-:W-:Y:S02]  /*142e0*/  F2FP.BF16.PACK_AB R56, R81, R82 ;  /* 0x000000525138723e */ /* 0x008fe400000010ff */
[----:B-----5:R-:W-:Y:S01]  /*142f0*/  F2FP.BF16.PACK_AB R57, R87, R84 ;  /* 0x000000545739723e */ /* 0x020fe200000010ff */
[----:B------:R-:W-:Y:S01]  /*14300*/  MUFU.EX2 R92, R92 ;  /* 0x0000005c005c7308 */ /* 0x000fe20000000800 */
[----:B------:R-:W-:Y:S02]  /*14310*/  F2FP.BF16.PACK_AB R58, R83, R80 ;  /* 0x00000050533a723e */ /* 0x000fe400000010ff */
[----:B-1----:R-:W-:-:S05]  /*14320*/  F2FP.BF16.PACK_AB R59, R85, R86 ;  /* 0x00000056553b723e */ /* 0x002fca00000010ff */
[----:B------:R-:W1:Y:S02]  /*14330*/  MUFU.EX2 R95, R95 ;  /* 0x0000005f005f7308 */ /* 0x000e640000000800 */
[C---:B------:R-:W-:Y:S06]  /*14340*/  HMMA.16816.F32.BF16 R16, R56.reuse, R60, R16 ;  /* 0x0000003c3810723c */ /* 0x040fec0000041810 */
[----:B------:R-:W-:Y:S02]  /*14350*/  MUFU.EX2 R93, R93 ;  /* 0x0000005d005d7308 */ /* 0x000fe40000000800 */
[C---:B------:R-:W-:Y:S01]  /*14360*/  HMMA.16816.F32.BF16 R20, R56.reuse, R62, R20 ;  /* 0x0000003e3814723c */ /* 0x040fe20000041814 */
[----:B------:R-:W3:Y:S05]  /*14370*/  LDSM.16.MT88.4 R60, [R144+0xb800] ;  /* 0x00b80000903c783b */ /* 0x000eea0000004200 */
[----:B------:R-:W5:Y:S02]  /*14380*/  MUFU.EX2 R94, R94 ;  /* 0x0000005e005e7308 */ /* 0x000f640000000800 */
[C---:B--2---:R-:W-:Y:S06]  /*14390*/  HMMA.16816.F32.BF16 R24, R56.reuse, R52, R24 ;  /* 0x000000343818723c */ /* 0x044fec0000041818 */
[----:B------:R-:W-:Y:S02]  /*143a0*/  MUFU.EX2 R97, R97 ;  /* 0x0000006100617308 */ /* 0x000fe40000000800 */
[C---:B------:R-:W-:Y:S01]  /*143b0*/  HMMA.16816.F32.BF16 R28, R56.reuse, R54, R28 ;  /* 0x00000036381c723c */ /* 0x040fe2000004181c */
[----:B------:R-:W2:Y:S05]  /*143c0*/  LDSM.16.MT88.4 R52, [R144+0xd800] ;  /* 0x00d800009034783b */ /* 0x000eaa0000004200 */
[----:B------:R-:W-:Y:S02]  /*143d0*/  MUFU.EX2 R98, R98 ;  /* 0x0000006200627308 */ /* 0x000fe40000000800 */
[C---:B------:R-:W-:Y:S06]  /*143e0*/  HMMA.16816.F32.BF16 R8, R56.reuse, R68, R8 ;  /* 0x000000443808723c */ /* 0x040fec0000041808 */
[----:B------:R-:W-:Y:S01]  /*143f0*/  MUFU.EX2 R96, R96 ;  /* 0x0000006000607308 */ /* 0x000fe20000000800 */
[----:B------:R-:W-:Y:S01]  /*14400*/  F2FP.BF16.PACK_AB R68, R88, R89 ;  /* 0x000000595844723e */ /* 0x000fe200000010ff */
[----:B------:R-:W-:Y:S01]  /*14410*/  HMMA.16816.F32.BF16 R12, R56, R70, R12 ;  /* 0x00000046380c723c */ /* 0x000fe2000004180c */
[----:B-1----:R-:W-:-:S05]  /*14420*/  F2FP.BF16.PACK_AB R69, R95, R92 ;  /* 0x0000005c5f45723e */ /* 0x002fca00000010ff */
[----:B------:R-:W-:Y:S01]  /*14430*/  MUFU.EX2 R99, R99 ;  /* 0x0000006300637308 */ /* 0x000fe20000000800 */
[----:B------:R-:W-:Y:S01]  /*14440*/  F2FP.BF16.PACK_AB R70, R91, R90 ;  /* 0x0000005a5b46723e */ /* 0x000fe200000010ff */
[----:B----4-:R-:W-:Y:S01]  /*14450*/  HMMA.16816.F32.BF16 R40, R56, R64, R40 ;  /* 0x000000403828723c */ /* 0x010fe20000041828 */
[----:B-----5:R-:W-:-:S05]  /*14460*/  F2FP.BF16.PACK_AB R71, R94, R93 ;  /* 0x0000005d5e47723e */ /* 0x020fca00000010ff */
[----:B------:R-:W-:Y:S02]  /*14470*/  MUFU.EX2 R104, R104 ;  /* 0x0000006800687308 */ /* 0x000fe40000000800 */
[C---:B---3--:R-:W-:Y:S06]  /*14480*/  HMMA.16816.F32.BF16 R32, R56.reuse, R60, R32 ;  /* 0x0000003c3820723c */ /* 0x048fec0000041820 */
[----:B------:R-:W-:Y:S02]  /*14490*/  MUFU.EX2 R107, R107 ;  /* 0x0000006b006b7308 */ /* 0x000fe40000000800 */
[C---:B------:R-:W-:Y:S01]  /*144a0*/  HMMA.16816.F32.BF16 R36, R56.reuse, R62, R36 ;  /* 0x0000003e3824723c */ /* 0x040fe20000041824 */
[----:B------:R-:W1:Y:S05]  /*144b0*/  LDSM.16.MT88.4 R60, [R146+0x9c00] ;  /* 0x009c0000923c783b */ /* 0x000e6a0000004200 */
[----:B------:R-:W-:Y:S02]  /*144c0*/  MUFU.EX2 R105, R105 ;  /* 0x0000006900697308 */ /* 0x000fe40000000800 */
[C---:B------:R-:W-:Y:S01]  /*144d0*/  HMMA.16816.F32.BF16 R44, R56.reuse, R66, R44 ;  /* 0x00000042382c723c */ /* 0x040fe2000004182c */
[----:B------:R-:W3:Y:S05]  /*144e0*/  LDSM.16.MT88.4 R64, [R144+0x9c00] ;  /* 0x009c00009040783b */ /* 0x000eea0000004200 */
[----:B------:R-:W-:Y:S02]  /*144f0*/  MUFU.EX2 R106, R106 ;  /* 0x0000006a006a7308 */ /* 0x000fe40000000800 */
[C---:B--2---:R-:W-:Y:S06]  /*14500*/  HMMA.16816.F32.BF16 R48, R56.reuse, R52, R48 ;  /* 0x000000343830723c */ /* 0x044fec0000041830 */
[----:B------:R-:W-:Y:S02]  /*14510*/  MUFU.EX2 R167, R167 ;  /* 0x000000a700a77308 */ /* 0x000fe40000000800 */
[----:B------:R-:W-:Y:S01]  /*14520*/  HMMA.16816.F32.BF16 R4, R56, R54, R4 ;  /* 0x000000363804723c */ /* 0x000fe20000041804 */
[----:B------:R-:W2:Y:S04]  /*14530*/  LDSM.16.MT88.4 R56, [R146+0xbc00] ;  /* 0x00bc00009238783b */ /* 0x000ea80000004200 */
[----:B------:R-:W4:Y:S01]  /*14540*/  LDSM.16.MT88.4 R52, [R144+0xbc00] ;  /* 0x00bc00009034783b */ /* 0x000f220000004200 */
[----:B------:R-:W-:Y:S08]  /*14550*/  MUFU.EX2 R169, R169 ;  /* 0x000000a900a97308 */ /* 0x000ff00000000800 */
[----:B------:R-:W-:Y:S01]  /*14560*/  MUFU.EX2 R172, R172 ;  /* 0x000000ac00ac7308 */ /* 0x000fe20000000800 */
[C---:B-1----:R-:W-:Y:S07]  /*14570*/  HMMA.16816.F32.BF16 R8, R68.reuse, R60, R8 ;  /* 0x0000003c4408723c */ /* 0x042fee0000041808 */
[----:B------:R-:W-:Y:S01]  /*14580*/  MUFU.EX2 R170, R170 ;  /* 0x000000aa00aa7308 */ /* 0x000fe20000000800 */
[C---:B------:R-:W-:Y:S01]  /*14590*/  HMMA.16816.F32.BF16 R12, R68.reuse, R62, R12 ;  /* 0x0000003e440c723c */ /* 0x040fe2000004180c */
[----:B------:R-:W1:Y:S06]  /*145a0*/  LDSM.16.MT88.4 R60, [R146+0xdc00] ;  /* 0x00dc0000923c783b */ /* 0x000e6c0000004200 */
[----:B------:R-:W-:Y:S01]  /*145b0*/  MUFU.EX2 R135, R135 ;  /* 0x0000008700877308 */ /* 0x000fe20000000800 */
[C---:B---3--:R-:W-:Y:S07]  /*145c0*/  HMMA.16816.F32.BF16 R16, R68.reuse, R64, R16 ;  /* 0x000000404410723c */ /* 0x048fee0000041810 */
[----:B------:R-:W-:Y:S01]  /*145d0*/  MUFU.EX2 R139, R139 ;  /* 0x0000008b008b7308 */ /* 0x000fe20000000800 */
[C---:B--2---:R-:W-:Y:S07]  /*145e0*/  HMMA.16816.F32.BF16 R24, R68.reuse, R56, R24 ;  /* 0x000000384418723c */ /* 0x044fee0000041818 */
[----:B------:R-:W-:Y:S01]  /*145f0*/  MUFU.EX2 R143, R143 ;  /* 0x0000008f008f7308 */ /* 0x000fe20000000800 */
[C---:B------:R-:W-:Y:S01]  /*14600*/  HMMA.16816.F32.BF16 R28, R68.reuse, R58, R28 ;  /* 0x0000003a441c723c */ /* 0x040fe2000004181c */
[----:B------:R-:W2:Y:S06]  /*14610*/  LDSM.16.MT88.4 R56, [R144+0xdc00] ;  /* 0x00dc00009038783b */ /* 0x000eac0000004200 */
[----:B------:R-:W-:Y:S01]  /*14620*/  MUFU.EX2 R3, R3 ;  /* 0x0000000300037308 */ /* 0x000fe20000000800 */
[C---:B------:R-:W-:Y:S01]  /*14630*/  HMMA.16816.F32.BF16 R20, R68.reuse, R66, R20 ;  /* 0x000000424414723c */ /* 0x040fe20000041814 */
[----:B------:R-:W3:Y:S06]  /*14640*/  LDSM.16.MT88.4 R64, [R146+0xa000] ;  /* 0x00a000009240783b */ /* 0x000eec0000004200 */
[----:B------:R-:W-:Y:S01]  /*14650*/  MUFU.EX2 R120, R120 ;  /* 0x0000007800787308 */ /* 0x000fe20000000800 */
[C---:B----4-:R-:W-:Y:S07]  /*14660*/  HMMA.16816.F32.BF16 R32, R68.reuse, R52, R32 ;  /* 0x000000344420723c */ /* 0x050fee0000041820 */
[----:B------:R-:W4:Y:S01]  /*14670*/  MUFU.EX2 R119, R140 ;  /* 0x0000008c00777308 */ /* 0x000f220000000800 */
[C---:B-1----:R-:W-:Y:S07]  /*14680*/  HMMA.16816.F32.BF16 R40, R68.reuse, R60, R40 ;  /* 0x0000003c4428723c */ /* 0x042fee0000041828 */
[----:B------:R-:W1:Y:S01]  /*14690*/  MUFU.EX2 R157, R157 ;  /* 0x0000009d009d7308 */ /* 0x000e620000000800 */
[C---:B------:R-:W-:Y:S01]  /*146a0*/  HMMA.16816.F32.BF16 R44, R68.reuse, R62, R44 ;  /* 0x0000003e442c723c */ /* 0x040fe2000004182c */
[----:B------:R-:W5:Y:S06]  /*146b0*/  LDSM.16.MT88.4 R60, [R144+0xa000] ;  /* 0x00a00000903c783b */ /* 0x000f6c0000004200 */
[----:B------:R-:W-:Y:S01]  /*146c0*/  MUFU.EX2 R0, R0 ;  /* 0x0000000000007308 */ /* 0x000fe20000000800 */
[----:B----4-:R-:W-:Y:S01]  /*146d0*/  F2FP.BF16.PACK_AB R100, R119, R142 ;  /* 0x0000008e7764723e */ /* 0x010fe200000010ff */
[C---:B------:R-:W-:Y:S01]  /*146e0*/  HMMA.16816.F32.BF16 R36, R68.reuse, R54, R36 ;  /* 0x000000364424723c */ /* 0x040fe20000041824 */
[----:B------:R-:W4:Y:S05]  /*146f0*/  LDSM.16.MT88.4 R52, [R146+0xc000] ;  /* 0x00c000009234783b */ /* 0x000f2a0000004200 */
[----:B------:R-:W3:Y:S01]  /*14700*/  MUFU.EX2 R117, R117 ;  /* 0x0000007500757308 */ /* 0x000ee20000000800 */
[----:B-1----:R-:W-:Y:S01]  /*14710*/  F2FP.BF16.PACK_AB R102, R157, R162 ;  /* 0x000000a29d66723e */ /* 0x002fe200000010ff */
[C---:B--2---:R-:W-:Y:S07]  /*14720*/  HMMA.16816.F32.BF16 R48, R68.reuse, R56, R48 ;  /* 0x000000384430723c */ /* 0x044fee0000041830 */
[----:B------:R-:W-:Y:S01]  /*14730*/  F2FP.BF16.PACK_AB R56, R98, R97 ;  /* 0x000000616238723e */ /* 0x000fe200000010ff */
[----:B------:R-:W-:Y:S01]  /*14740*/  HMMA.16816.F32.BF16 R4, R68, R58, R4 ;  /* 0x0000003a4404723c */ /* 0x000fe20000041804 */
[----:B------:R-:W-:-:S02]  /*14750*/  F2FP.BF16.PACK_AB R57, R107, R104 ;  /* 0x000000686b39723e */ /* 0x000fc400000010ff */
[----:B---3--:R-:W-:-:S04]  /*14760*/  F2FP.BF16.PACK_AB R101, R117, R0 ;  /* 0x000000007565723e */ /* 0x008fc800000010ff */
[----:B------:R-:W-:Y:S01]  /*14770*/  F2FP.BF16.PACK_AB R58, R99, R96 ;  /* 0x00000060633a723e */ /* 0x000fe200000010ff */
[--C-:B------:R-:W-:Y:S01]  /*14780*/  FFMA.FTZ R68, R134, c[0x0][0x23c], -R163.reuse ;  /* 0x00008f0086447a23 */ /* 0x100fe200000108a3 */
[----:B------:R-:W-:Y:S01]  /*14790*/  F2FP.BF16.PACK_AB R59, R106, R105 ;  /* 0x000000696a3b723e */ /* 0x000fe200000010ff */
[----:B------:R-:W-:Y:S02]  /*147a0*/  FFMA.FTZ R134, R136, c[0x0][0x23c], -R163 ;  /* 0x00008f0088867a23 */ /* 0x000fe400000108a3 */
[----:B------:R1:W2:Y:S04]  /*147b0*/  MUFU.EX2 R136, R68 ;  /* 0x0000004400887308 */ /* 0x0002a80000000800 */
[C---:B------:R-:W-:Y:S04]  /*147c0*/  HMMA.16816.F32.BF16 R8, R56.reuse, R64, R8 ;  /* 0x000000403808723c */ /* 0x040fe80000041808 */
[----:B------:R-:W3:Y:S04]  /*147d0*/  MUFU.EX2 R134, R134 ;  /* 0x0000008600867308 */ /* 0x000ee80000000800 */
[C---:B-----5:R-:W-:Y:S01]  /*147e0*/  HMMA.16816.F32.BF16 R16, R56.reuse, R60, R16 ;  /* 0x0000003c3810723c */ /* 0x060fe20000041810 */
[----:B-1----:R-:W-:Y:S07]  /*147f0*/  LDSM.16.MT88.4 R68, [R144+0xc800] ;  /* 0x00c800009044783b */ /* 0x002fee0000004200 */
[C---:B------:R-:W-:Y:S01]  /*14800*/  HMMA.16816.F32.BF16 R20, R56.reuse, R62, R20 ;  /* 0x0000003e3814723c */ /* 0x040fe20000041814 */
[----:B------:R-:W1:Y:S07]  /*14810*/  LDSM.16.MT88.4 R60, [R144+0xc000] ;  /* 0x00c00000903c783b */ /* 0x000e6e0000004200 */
[C---:B------:R-:W-:Y:S01]  /*14820*/  HMMA.16816.F32.BF16 R12, R56.reuse, R66, R12 ;  /* 0x00000042380c723c */ /* 0x040fe2000004180c */
[----:B------:R-:W5:Y:S07]  /*14830*/  LDSM.16.MT88.4 R64, [R146+0xe000] ;  /* 0x00e000009240783b */ /* 0x000f6e0000004200 */
[C---:B----4-:R-:W-:Y:S08]  /*14840*/  HMMA.16816.F32.BF16 R24, R56.reuse, R52, R24 ;  /* 0x000000343818723c */ /* 0x050ff00000041818 */
[C---:B------:R-:W-:Y:S01]  /*14850*/  HMMA.16816.F32.BF16 R28, R56.reuse, R54, R28 ;  /* 0x00000036381c723c */ /* 0x040fe2000004181c */
[----:B------:R-:W4:Y:S07]  /*14860*/  LDSM.16.MT88.4 R52, [R144+0xe000] ;  /* 0x00e000009034783b */ /* 0x000f2e0000004200 */
[C---:B-1----:R-:W-:Y:S08]  /*14870*/  HMMA.16816.F32.BF16 R32, R56.reuse, R60, R32 ;  /* 0x0000003c3820723c */ /* 0x042ff00000041820 */
[C---:B------:R-:W-:Y:S01]  /*14880*/  HMMA.16816.F32.BF16 R36, R56.reuse, R62, R36 ;  /* 0x0000003e3824723c */ /* 0x040fe20000041824 */
[----:B------:R-:W1:Y:S07]  /*14890*/  LDSM.16.MT88.4 R60, [R146+0xa400] ;  /* 0x00a40000923c783b */ /* 0x000e6e0000004200 */
[C---:B-----5:R-:W-:Y:S08]  /*148a0*/  HMMA.16816.F32.BF16 R40, R56.reuse, R64, R40 ;  /* 0x000000403828723c */ /* 0x060ff00000041828 */
[C---:B------:R-:W-:Y:S01]  /*148b0*/  HMMA.16816.F32.BF16 R44, R56.reuse, R66, R44 ;  /* 0x00000042382c723c */ /* 0x040fe2000004182c */
[----:B------:R-:W5:Y:S07]  /*148c0*/  LDSM.16.MT88.4 R64, [R144+0xa400] ;  /* 0x00a400009040783b */ /* 0x000f6e0000004200 */
[C---:B----4-:R-:W-:Y:S08]  /*148d0*/  HMMA.16816.F32.BF16 R48, R56.reuse, R52, R48 ;  /* 0x000000343830723c */ /* 0x050ff00000041830 */
[----:B------:R-:W-:Y:S01]  /*148e0*/  HMMA.16816.F32.BF16 R4, R56, R54, R4 ;  /* 0x000000363804723c */ /* 0x000fe20000041804 */
[----:B------:R-:W4:Y:S06]  /*148f0*/  LDSM.16.MT88.4 R52, [R146+0xc400] ;  /* 0x00c400009234783b */ /* 0x000f2c0000004200 */
        /* <DEDUP_REMOVED lines=18> */
[----:B------:R-:W-:Y:S07]  /*14a20*/  LDSM.16.MT88.4 R64, [R144+0xa800] ;  /* 0x00a800009040783b */ /* 0x000fee0000004200 */
[C---:B----4-:R-:W-:Y:S08]  /*14a30*/  HMMA.16816.F32.BF16 R48, R56.reuse, R52, R48 ;  /* 0x000000343830723c */ /* 0x050ff00000041830 */
[----:B------:R-:W-:Y:S01]  /*14a40*/  HMMA.16816.F32.BF16 R4, R56, R54, R4 ;  /* 0x000000363804723c */ /* 0x000fe20000041804 */
[----:B------:R-:W4:Y:S06]  /*14a50*/  LDSM.16.MT88.4 R52, [R146+0xc800] ;  /* 0x00c800009234783b */ /* 0x000f2c0000004200 */
[----:B--2---:R-:W-:-:S02]  /*14a60*/  F2FP.BF16.PACK_AB R56, R135, R136 ;  /* 0x000000888738723e */ /* 0x004fc400000010ff */
[----:B------:R-:W-:Y:S02]  /*14a70*/  F2FP.BF16.PACK_AB R57, R143, R116 ;  /* 0x000000748f39723e */ /* 0x000fe400000010ff */
[----:B---3--:R-:W-:Y:S02]  /*14a80*/  F2FP.BF16.PACK_AB R58, R139, R134 ;  /* 0x000000868b3a723e */ /* 0x008fe400000010ff */
[----:B------:R-:W-:-:S07]  /*14a90*/  F2FP.BF16.PACK_AB R59, R120, R3 ;  /* 0x00000003783b723e */ /* 0x000fce00000010ff */
[C---:B-1----:R-:W-:Y:S08]  /*14aa0*/  HMMA.16816.F32.BF16 R8, R56.reuse, R60, R8 ;  /* 0x0000003c3808723c */ /* 0x042ff00000041808 */
[C---:B------:R-:W-:Y:S01]  /*14ab0*/  HMMA.16816.F32.BF16 R12, R56.reuse, R62, R12 ;  /* 0x0000003e380c723c */ /* 0x040fe2000004180c */
[----:B------:R-:W1:Y:S07]  /*14ac0*/  LDSM.16.MT88.4 R60, [R146+0xe800] ;  /* 0x00e80000923c783b */ /* 0x000e6e0000004200 */
[C---:B------:R-:W-:Y:S08]  /*14ad0*/  HMMA.16816.F32.BF16 R32, R56.reuse, R68, R32 ;  /* 0x000000443820723c */ /* 0x040ff00000041820 */
[C---:B------:R-:W-:Y:S01]  /*14ae0*/  HMMA.16816.F32.BF16 R36, R56.reuse, R70, R36 ;  /* 0x000000463824723c */ /* 0x040fe20000041824 */
[----:B------:R-:W2:Y:S07]  /*14af0*/  LDSM.16.MT88.4 R68, [R146+0xac00] ;  /* 0x00ac00009244783b */ /* 0x000eae0000004200 */
[C---:B----4-:R-:W-:Y:S08]  /*14b00*/  HMMA.16816.F32.BF16 R24, R56.reuse, R52, R24 ;  /* 0x000000343818723c */ /* 0x050ff00000041818 */
[C---:B------:R-:W-:Y:S01]  /*14b10*/  HMMA.16816.F32.BF16 R28, R56.reuse, R54, R28 ;  /* 0x00000036381c723c */ /* 0x040fe2000004181c */
[----:B------:R-:W3:Y:S07]  /*14b20*/  LDSM.16.MT88.4 R52, [R144+0xac00] ;  /* 0x00ac00009034783b */ /* 0x000eee0000004200 */
[C---:B------:R-:W-:Y:S08]  /*14b30*/  HMMA.16816.F32.BF16 R16, R56.reuse, R64, R16 ;  /* 0x000000403810723c */ /* 0x040ff00000041810 */
[C---:B-1----:R-:W-:Y:S07]  /*14b40*/  HMMA.16816.F32.BF16 R40, R56.reuse, R60, R40 ;  /* 0x0000003c3828723c */ /* 0x042fee0000041828 */
[--C-:B------:R-:W-:Y:S01]  /*14b50*/  FFMA.FTZ R60, R122, c[0x0][0x23c], -R126.reuse ;  /* 0x00008f007a3c7a23 */ /* 0x100fe2000001087e */
[----:B------:R-:W-:Y:S01]  /*14b60*/  HMMA.16816.F32.BF16 R44, R56, R62, R44 ;  /* 0x0000003e382c723c */ /* 0x000fe2000004182c */
[----:B------:R-:W-:-:S04]  /*14b70*/  FFMA.FTZ R61, R121, c[0x0][0x23c], -R126 ;  /* 0x00008f00793d7a23 */ /* 0x000fc8000001087e */
[----:B------:R-:W-:Y:S02]  /*14b80*/  MUFU.EX2 R60, R60 ;  /* 0x0000003c003c7308 */ /* 0x000fe40000000800 */
[----:B------:R-:W-:Y:S01]  /*14b90*/  FADD.FTZ R63, R123, R124 ;  /* 0x0000007c7b3f7221 */ /* 0x000fe20000010000 */
[----:B------:R-:W-:Y:S01]  /*14ba0*/  HMMA.16816.F32.BF16 R20, R56, R66, R20 ;  /* 0x000000423814723c */ /* 0x000fe20000041814 */
[----:B------:R-:W1:Y:S02]  /*14bb0*/  LDSM.16.MT88.4 R64, [R144+0xe800] ;  /* 0x00e800009040783b */ /* 0x000e640000004200 */
[----:B------:R-:W-:Y:S02]  /*14bc0*/  FADD.FTZ R63, R2, R63 ;  /* 0x0000003f023f7221 */ /* 0x000fe40000010000 */
[----:B------:R-:W4:Y:S02]  /*14bd0*/  MUFU.EX2 R61, R61 ;  /* 0x0000003d003d7308 */ /* 0x000f240000000800 */
[----:B------:R-:W-:-:S04]  /*14be0*/  FADD.FTZ R2, R78, R63 ;  /* 0x0000003f4e027221 */ /* 0x000fc80000010000 */
[----:B------:R-:W-:Y:S01]  /*14bf0*/  FADD.FTZ R2, R79, R2 ;  /* 0x000000024f027221 */ /* 0x000fe20000010000 */
[----:B----4-:R-:W-:-:S07]  /*14c00*/  F2FP.BF16.PACK_AB R103, R61, R60 ;  /* 0x0000003c3d67723e */ /* 0x010fce00000010ff */
[C---:B--2---:R-:W-:Y:S07]  /*14c10*/  HMMA.16816.F32.BF16 R112, R100.reuse, R68, R8 ;  /* 0x000000446470723c */ /* 0x044fee0000041808 */
[----:B------:R-:W-:Y:S01]  /*14c20*/  FADD.FTZ R9, R73, R72 ;  /* 0x0000004849097221 */ /* 0x000fe20000010000 */
[----:B------:R-:W-:Y:S01]  /*14c30*/  HMMA.16816.F32.BF16 R68, R100, R70, R12 ;  /* 0x000000466444723c */ /* 0x000fe2000004180c */
[----:B------:R-:W-:Y:S02]  /*14c40*/  FADD.FTZ R11, R77, R2 ;  /* 0x000000024d0b7221 */ /* 0x000fe40000010000 */
[----:B------:R-:W-:-:S02]  /*14c50*/  FADD.FTZ R9, R74, R9 ;  /* 0x000000094a097221 */ /* 0x000fc40000010000 */
[----:B------:R-:W-:Y:S02]  /*14c60*/  FADD.FTZ R11, R76, R11 ;  /* 0x0000000b4c0b7221 */ /* 0x000fe40000010000 */
[----:B------:R-:W-:Y:S01]  /*14c70*/  FADD.FTZ R82, R82, R9 ;  /* 0x0000000952527221 */ /* 0x000fe20000010000 */
[----:B---3--:R-:W-:Y:S01]  /*14c80*/  HMMA.16816.F32.BF16 R72, R100, R52, R16 ;  /* 0x000000346448723c */ /* 0x008fe20000041810 */
[----:B------:R-:W-:Y:S02]  /*14c90*/  FADD.FTZ R84, R84, R11 ;  /* 0x0000000b54547221 */ /* 0x000fe40000010000 */
[----:B------:R-:W-:Y:S01]  /*14ca0*/  FADD.FTZ R81, R81, R82 ;  /* 0x0000005251517221 */ /* 0x000fe20000010000 */
[----:B------:R-:W2:Y:S01]  /*14cb0*/  LDSM.16.MT88.4 R8, [R146+0xec00] ;  /* 0x00ec00009208783b */ /* 0x000ea20000004200 */
        /* <DEDUP_REMOVED lines=8> */
[----:B------:R-:W-:Y:S01]  /*14d40*/  FADD.FTZ R2, R92, R85 ;  /* 0x000000555c027221 */ /* 0x000fe20000010000 */
[----:B------:R-:W1:Y:S01]  /*14d50*/  LDSM.16.MT88.4 R56, [R146+0xcc00] ;  /* 0x00cc00009238783b */ /* 0x000e620000004200 */
[----:B------:R-:W-:Y:S02]  /*14d60*/  FADD.FTZ R13, R88, R13 ;  /* 0x0000000d580d7221 */ /* 0x000fe40000010000 */
[----:B------:R-:W-:-:S02]  /*14d70*/  FADD.FTZ R2, R95, R2 ;  /* 0x000000025f027221 */ /* 0x000fc40000010000 */
[----:B------:R-:W-:Y:S01]  /*14d80*/  FADD.FTZ R90, R90, R13 ;  /* 0x0000000d5a5a7221 */ /* 0x000fe20000010000 */
[C---:B------:R-:W-:Y:S01]  /*14d90*/  HMMA.16816.F32.BF16 R76, R100.reuse, R54, R20 ;  /* 0x00000036644c723c */ /* 0x040fe20000041814 */
[----:B------:R-:W-:Y:S01]  /*14da0*/  FADD.FTZ R17, R93, R2 ;  /* 0x000000025d117221 */ /* 0x000fe20000010000 */
[----:B------:R-:W3:Y:S01]  /*14db0*/  LDSM.16.MT88.4 R12, [R144+0xec00] ;  /* 0x00ec0000900c783b */ /* 0x000ee20000004200 */
        /* <DEDUP_REMOVED lines=34> */
[----:B---3--:R-:W-:Y:S01]  /*14fe0*/  HMMA.16816.F32.BF16 R104, R100, R12, R48 ;  /* 0x0000000c6468723c */ /* 0x008fe20000041830 */
[----:B------:R-:W-:-:S02]  /*14ff0*/  FADD.FTZ R0, R0, R3 ;  /* 0x0000000300007221 */ /* 0x000fc40000010000 */
[----:B------:R-:W-:Y:S02]  /*15000*/  FADD.FTZ R119, R119, R142 ;  /* 0x0000008e77777221 */ /* 0x000fe40000010000 */
[----:B------:R-:W-:Y:S01]  /*15010*/  FADD.FTZ R117, R117, R0 ;  /* 0x0000000075757221 */ /* 0x000fe20000010000 */
[----:B------:R-:W-:Y:S01]  /*15020*/  MOV R0, R131 ;  /* 0x0000008300007202 */ /* 0x000fe20000000f00 */
[----:B------:R-:W-:Y:S01]  /*15030*/  FADD.FTZ R162, R162, R119 ;  /* 0x00000077a2a27221 */ /* 0x000fe20000010000 */
[----:B------:R-:W-:Y:S01]  /*15040*/  HMMA.16816.F32.BF16 R100, R100, R14, R4 ;  /* 0x0000000e6464723c */ /* 0x000fe20000041804 */
[----:B------:R-:W-:Y:S02]  /*15050*/  FADD.FTZ R60, R60, R117 ;  /* 0x000000753c3c7221 */ /* 0x000fe40000010000 */
[----:B------:R-:W-:Y:S02]  /*15060*/  FADD.FTZ R165, R157, R162 ;  /* 0x000000a29da57221 */ /* 0x000fe40000010000 */
[----:B------:R-:W-:-:S03]  /*15070*/  FADD.FTZ R164, R61, R60 ;  /* 0x0000003c3da47221 */ /* 0x000fc60000010000 */
.L_x_2120:
        /* <DEDUP_REMOVED lines=14> */
.L_x_2130:
        /* <DEDUP_REMOVED lines=64> */
.L_x_2127:
        /* <DEDUP_REMOVED lines=15> */
[----:B------:R-:W-:Y:S01]  /*15650*/  ISETP.GE.AND P0, PT, R160, 0x2, PT ;  /* 0x00000002a000780c */ /* 0x000fe20003f06270 */
        /* <DEDUP_REMOVED lines=9> */
[----:B------:R-:W3:Y:S04]  /*156f0*/  LDSM.16.M88.4 R8, [R148+0x3000] ;  /* 0x003000009408783b */ /* 0x000ee80000000200 */
[----:B------:R-:W2:Y:S04]  /*15700*/  LDSM.16.M88.4 R16, [R148+0x3400] ;  /* 0x003400009410783b */ /* 0x000ea80000000200 */
        /* <DEDUP_REMOVED lines=12> */
[----:B------:R-:W1:Y:S04]  /*157d0*/  LDSM.16.M88.4 R136, [R145+0x3800] ;  /* 0x003800009188783b */ /* 0x000e680000000200 */
[----:B------:R-:W-:Y:S01]  /*157e0*/  LDSM.16.M88.4 R140, [R145+0x4800] ;  /* 0x00480000918c783b */ /* 0x000fe20000000200 */
[C---:B--2---:R-:W-:Y:S08]  /*157f0*/  HMMA.16816.F32.BF16 R12, R64.reuse, R16, RZ ;  /* 0x00000010400c723c */ /* 0x044ff000000418ff */
[C---:B------:R-:W-:Y:S08]  /*15800*/  HMMA.16816.F32.BF16 R16, R64.reuse, R18, RZ ;  /* 0x000000124010723c */ /* 0x040ff000000418ff */
[C---:B----4-:R-:W-:Y:S08]  /*15810*/  HMMA.16816.F32.BF16 R20, R64.reuse, R24, RZ ;  /* 0x000000184014723c */ /* 0x050ff000000418ff */
[C---:B------:R-:W-:Y:S08]  /*15820*/  HMMA.16816.F32.BF16 R24, R64.reuse, R26, RZ ;  /* 0x0000001a4018723c */ /* 0x040ff000000418ff */
[C---:B-----5:R-:W-:Y:S08]  /*15830*/  HMMA.16816.F32.BF16 R28, R64.reuse, R32, RZ ;  /* 0x00000020401c723c */ /* 0x060ff000000418ff */
[C---:B------:R-:W-:Y:S08]  /*15840*/  HMMA.16816.F32.BF16 R32, R64.reuse, R34, RZ ;  /* 0x000000224020723c */ /* 0x040ff000000418ff */
        /* <DEDUP_REMOVED lines=36> */
[----:B------:R-:W-:Y:S07]  /*15a90*/  LDSM.16.M88.4 R128, [R148+0x6800] ;  /* 0x006800009480783b */ /* 0x000fee0000000200 */
[C---:B--2---:R-:W-:Y:S08]  /*15aa0*/  HMMA.16816.F32.BF16 R12, R120.reuse, R132, R12 ;  /* 0x00000084780c723c */ /* 0x044ff0000004180c */
[C---:B------:R-:W-:Y:S01]  /*15ab0*/  HMMA.16816.F32.BF16 R16, R120.reuse, R134, R16 ;  /* 0x000000867810723c */ /* 0x040fe20000041810 */
[----:B------:R-:W-:Y:S07]  /*15ac0*/  LDSM.16.M88.4 R132, [R148+0x6c00] ;  /* 0x006c00009484783b */ /* 0x000fee0000000200 */
[C---:B---3--:R-:W-:Y:S08]  /*15ad0*/  HMMA.16816.F32.BF16 R20, R120.reuse, R140, R20 ;  /* 0x0000008c7814723c */ /* 0x048ff00000041814 */
[C---:B------:R-:W-:Y:S01]  /*15ae0*/  HMMA.16816.F32.BF16 R24, R120.reuse, R142, R24 ;  /* 0x0000008e7818723c */ /* 0x040fe20000041818 */
[----:B------:R-:W-:Y:S07]  /*15af0*/  LDSM.16.M88.4 R140, [R145+0x5000] ;  /* 0x00500000918c783b */ /* 0x000fee0000000200 */
[C---:B----4-:R-:W-:Y:S08]  /*15b00*/  HMMA.16816.F32.BF16 R28, R120.reuse, R124, R28 ;  /* 0x0000007c781c723c */ /* 0x050ff0000004181c */
        /* <DEDUP_REMOVED lines=10> */
[----:B------:R-:W-:Y:S07]  /*15bb0*/  LDSM.16.M88.4 R128, [R145+0x5c00] ;  /* 0x005c00009180783b */ /* 0x000fee0000000200 */
[C---:B------:R-:W-:Y:S08]  /*15bc0*/  HMMA.16816.F32.BF16 R60, R120.reuse, R132, R60 ;  /* 0x00000084783c723c */ /* 0x040ff0000004183c */
[----:B------:R-:W-:Y:S01]  /*15bd0*/  HMMA.16816.F32.BF16 R64, R120, R134, R64 ;  /* 0x000000867840723c */ /* 0x000fe20000041840 */
[----:B------:R-:W1:Y:S04]  /*15be0*/  LDSM.16.M88.4 R120, [R145+0x5400] ;  /* 0x005400009178783b */ /* 0x000e680000000200 */
[----:B------:R-:W3:Y:S03]  /*15bf0*/  LDSM.16.M88.4 R132, [R145+0x6000] ;  /* 0x006000009184783b */ /* 0x000ee60000000200 */
        /* <DEDUP_REMOVED lines=11> */
[----:B------:R-:W-:Y:S07]  /*15cb0*/  LDSM.16.M88.4 R128, [R149+0x2000] ;  /* 0x002000009580783b */ /* 0x000fee0000000200 */
        /* <DEDUP_REMOVED lines=9> */
[C---:B----4-:R-:W-:Y:S08]  /*15d50*/  HMMA.16816.F32.BF16 R60, R136.reuse, R124, R60 ;  /* 0x0000007c883c723c */ /* 0x050ff0000004183c */
[----:B------:R-:W-:Y:S01]  /*15d60*/  HMMA.16816.F32.BF16 R64, R136, R126, R64 ;  /* 0x0000007e8840723c */ /* 0x000fe20000041840 */
[----:B------:R-:W4:Y:S04]  /*15d70*/  LDSM.16.M88.4 R124, [R148+0x7c00] ;  /* 0x007c0000947c783b */ /* 0x000f280000000200 */
[----:B------:R-:W-:Y:S03]  /*15d80*/  LDSM.16.M88.4 R136, [R148+0x8400] ;  /* 0x008400009488783b */ /* 0x000fe60000000200 */
        /* <DEDUP_REMOVED lines=12> */
[C---:B---3--:R-:W-:Y:S08]  /*15e50*/  HMMA.16816.F32.BF16 R36, R128.reuse, R132, R36 ;  /* 0x000000848024723c */ /* 0x048ff00000041824 */
[C---:B------:R-:W-:Y:S01]  /*15e60*/  HMMA.16816.F32.BF16 R40, R128.reuse, R134, R40 ;  /* 0x000000868028723c */ /* 0x040fe20000041828 */
[----:B------:R-:W3:Y:S07]  /*15e70*/  LDSM.16.M88.4 R132, [R145+0x7000] ;  /* 0x007000009184783b */ /* 0x000eee0000000200 */
[C---:B------:R-:W-:Y:S08]  /*15e80*/  HMMA.16816.F32.BF16 R44, R128.reuse, R136, R44 ;  /* 0x00000088802c723c */ /* 0x040ff0000004182c */
[C---:B------:R-:W-:Y:S01]  /*15e90*/  HMMA.16816.F32.BF16 R48, R128.reuse, R138, R48 ;  /* 0x0000008a8030723c */ /* 0x040fe20000041830 */
[----:B------:R-:W4:Y:S07]  /*15ea0*/  LDSM.16.M88.4 R136, [R145+0x7400] ;  /* 0x007400009188783b */ /* 0x000f2e0000000200 */
[C---:B--2---:R-:W-:Y:S08]  /*15eb0*/  HMMA.16816.F32.BF16 R52, R128.reuse, R140, R52 ;  /* 0x0000008c8034723c */ /* 0x044ff00000041834 */
[C---:B------:R-:W-:Y:S01]  /*15ec0*/  HMMA.16816.F32.BF16 R56, R128.reuse, R142, R56 ;  /* 0x0000008e8038723c */ /* 0x040fe20000041838 */
[----:B------:R-:W2:Y:S07]  /*15ed0*/  LDSM.16.M88.4 R140, [R145+0x7800] ;  /* 0x00780000918c783b */ /* 0x000eae0000000200 */
[C---:B-1----:R-:W-:Y:S08]  /*15ee0*/  HMMA.16816.F32.BF16 R60, R128.reuse, R120, R60 ;  /* 0x00000078803c723c */ /* 0x042ff0000004183c */
[----:B------:R-:W-:Y:S01]  /*15ef0*/  HMMA.16816.F32.BF16 R64, R128, R122, R64 ;  /* 0x0000007a8040723c */ /* 0x000fe20000041840 */
[----:B------:R-:W1:Y:S04]  /*15f00*/  LDSM.16.M88.4 R120, [R145+0x7c00] ;  /* 0x007c00009178783b */ /* 0x000e680000000200 */
[----:B------:R-:W5:Y:S03]  /*15f10*/  LDSM.16.M88.4 R128, [R145+0x8000] ;  /* 0x008000009180783b */ /* 0x000f660000000200 */
[C---:B---3--:R-:W-:Y:S08]  /*15f20*/  HMMA.16816.F32.BF16 R4, R124.reuse, R132, R4 ;  /* 0x000000847c04723c */ /* 0x048ff00000041804 */
[C---:B------:R-:W-:Y:S01]  /*15f30*/  HMMA.16816.F32.BF16 R8, R124.reuse, R134, R8 ;  /* 0x000000867c08723c */ /* 0x040fe20000041808 */
[----:B------:R-:W3:Y:S07]  /*15f40*/  LDSM.16.M88.4 R132, [R145+0x8400] ;  /* 0x008400009184783b */ /* 0x000eee0000000200 */
[C---:B----4-:R-:W-:Y:S08]  /*15f50*/  HMMA.16816.F32.BF16 R12, R124.reuse, R136, R12 ;  /* 0x000000887c0c723c */ /* 0x050ff0000004180c */
[C---:B------:R-:W-:Y:S01]  /*15f60*/  HMMA.16816.F32.BF16 R16, R124.reuse, R138, R16 ;  /* 0x0000008a7c10723c */ /* 0x040fe20000041810 */
[----:B------:R-:W4:Y:S07]  /*15f70*/  LDSM.16.M88.4 R136, [R145+0x8800] ;  /* 0x008800009188783b */ /* 0x000f2e0000000200 */
[C---:B--2---:R-:W-:Y:S08]  /*15f80*/  HMMA.16816.F32.BF16 R20, R124.reuse, R140, R20 ;  /* 0x0000008c7c14723c */ /* 0x044ff00000041814 */
[C---:B------:R-:W-:Y:S01]  /*15f90*/  HMMA.16816.F32.BF16 R24, R124.reuse, R142, R24 ;  /* 0x0000008e7c18723c */ /* 0x040fe20000041818 */
[----:B------:R-:W2:Y:S01]  /*15fa0*/  LDSM.16.M88.4 R140, [R145+0x8c00] ;  /* 0x008c0000918c783b */ /* 0x000ea20000000200 */
[----:B------:R-:W-:Y:S04]  /*15fb0*/  DEPBAR.LE SB0, 0x0 ;  /* 0x000080000000791a */ /* 0x000fe80000000000 */
[----:B------:R-:W-:Y:S02]  /*15fc0*/  BAR.SYNC.DEFER_BLOCKING 0x0 ;  /* 0x0000000000007b1d */ /* 0x000fe40000010000 */
[C---:B-1----:R-:W-:Y:S08]  /*15fd0*/  HMMA.16816.F32.BF16 R28, R124.reuse, R120, R28 ;  /* 0x000000787c1c723c */ /* 0x042ff0000004181c */
[C---:B------:R-:W-:Y:S08]  /*15fe0*/  HMMA.16816.F32.BF16 R32, R124.reuse, R122, R32 ;  /* 0x0000007a7c20723c */ /* 0x040ff00000041820 */
[C---:B-----5:R-:W-:Y:S08]  /*15ff0*/  HMMA.16816.F32.BF16 R36, R124.reuse, R128, R36 ;  /* 0x000000807c24723c */ /* 0x060ff00000041824 */
[C---:B------:R-:W-:Y:S08]  /*16000*/  HMMA.16816.F32.BF16 R40, R124.reuse, R130, R40 ;  /* 0x000000827c28723c */ /* 0x040ff00000041828 */
[C---:B---3--:R-:W-:Y:S08]  /*16010*/  HMMA.16816.F32.BF16 R44, R124.reuse, R132, R44 ;  /* 0x000000847c2c723c */ /* 0x048ff0000004182c */
[C---:B------:R-:W-:Y:S08]  /*16020*/  HMMA.16816.F32.BF16 R48, R124.reuse, R134, R48 ;  /* 0x000000867c30723c */ /* 0x040ff00000041830 */
[C---:B----4-:R-:W-:Y:S08]  /*16030*/  HMMA.16816.F32.BF16 R52, R124.reuse, R136, R52 ;  /* 0x000000887c34723c */ /* 0x050ff00000041834 */
        /* <DEDUP_REMOVED lines=70> */
.L_x_2129:
[C---:B------:R-:W-:Y:S01]  /*164a0*/  LEA R156, P0, R122.reuse, R156, 0x1 ;  /* 0x0000009c7a9c7211 */ /* 0x040fe200078008ff */
[----:B------:R-:W-:Y:S02]  /*164b0*/  USHF.L.U32 UR5, UR9, 0x6, URZ ;  /* 0x0000000609057899 */ /* 0x000fe4000800063f */
[----:B------:R-:W-:Y:S01]  /*164c0*/  USHF.L.U64.HI UR9, UR9, UR12, UR4 ;  /* 0x0000000c09097299 */ /* 0x000fe20008010204 */
[----:B------:R-:W-:Y:S03]  /*164d0*/  LEA.HI.X R155, R122, R155, R2, 0x1, P0 ;  /* 0x0000009b7a9b7211 */ /* 0x000fe600000f0c02 */
[----:B------:R-:W-:Y:S02]  /*164e0*/  IADD3 R122, P0, R156, UR5, RZ ;  /* 0x000000059c7a7c10 */ /* 0x000fe4000ff1e0ff */
[----:B------:R-:W-:Y:S02]  /*164f0*/  IMAD.MOV.U32 R157, RZ, RZ, R155 ;  /* 0x000000ffff9d7224 */ /* 0x000fe400078e009b */
        /* <DEDUP_REMOVED lines=8> */
[----:B------:R-:W-:Y:S03]  /*16580*/  IADD3 R118, P0, R120, UR5, RZ ;  /* 0x0000000578767c10 */ /* 0x000fe6000ff1e0ff */
[----:B------:R1:W-:Y:S01]  /*16590*/  LDGSTS.E.BYPASS.LTC128B.128 [R154+0x7000], [R156.64+0x80] ;  /* 0x070000809c9a7fae */ /* 0x0003e2000b901d46 */
[----:B------:R-:W-:Y:S03]  /*165a0*/  IADD3.X R119, R121, UR9, RZ, P0, !PT ;  /* 0x0000000979777c10 */ /* 0x000fe600087fe4ff */
        /* <DEDUP_REMOVED lines=10> */
.L_x_2128:
        /* <DEDUP_REMOVED lines=84> */
[--C-:B------:R-:W-:Y:S01]  /*16b90*/  FFMA.FTZ R143, R4, c[0x0][0x23c], -R157.reuse ;  /* 0x00008f00048f7a23 */ /* 0x100fe2000001089d */
[----:B------:R-:W-:Y:S01]  /*16ba0*/  FSEL R133, R133, RZ, P0 ;  /* 0x000000ff85857208 */ /* 0x000fe20000000000 */
[----:B------:R-:W-:Y:S01]  /*16bb0*/  FMUL.FTZ R3, R117, c[0x0][0x23c] ;  /* 0x00008f0075037a20 */ /* 0x000fe20000410000 */
[----:B------:R-:W-:Y:S01]  /*16bc0*/  ISETP.GT.AND P0, PT, R160, 0x1, PT ;  /* 0x00000001a000780c */ /* 0x000fe20003f04270 */
[----:B------:R-:W-:Y:S02]  /*16bd0*/  FFMA.FTZ R134, R5, c[0x0][0x23c], -R157 ;  /* 0x00008f0005867a23 */ /* 0x000fe4000001089d */
[--C-:B------:R-:W-:Y:S01]  /*16be0*/  FFMA.FTZ R136, R6, c[0x0][0x23c], -R133.reuse ;  /* 0x00008f0006887a23 */ /* 0x100fe20000010885 */
[----:B------:R-:W-:Y:S01]  /*16bf0*/  MUFU.EX2 R143, R143 ;  /* 0x0000008f008f7308 */ /* 0x000fe20000000800 */
[----:B------:R-:W-:Y:S02]  /*16c00*/  FFMA.FTZ R7, R7, c[0x0][0x23c], -R133 ;  /* 0x00008f0007077a23 */ /* 0x000fe40000010885 */
[--C-:B------:R-:W-:Y:S02]  /*16c10*/  FFMA.FTZ R119, R8, c[0x0][0x23c], -R157.reuse ;  /* 0x00008f0008777a23 */ /* 0x100fe4000001089d */
[----:B------:R-:W-:Y:S02]  /*16c20*/  FFMA.FTZ R6, R9, c[0x0][0x23c], -R157 ;  /* 0x00008f0009067a23 */ /* 0x000fe4000001089d */
[----:B------:R-:W-:Y:S02]  /*16c30*/  FFMA.FTZ R5, R11, c[0x0][0x23c], -R133 ;  /* 0x00008f000b057a23 */ /* 0x000fe40000010885 */
[--C-:B------:R-:W-:Y:S01]  /*16c40*/  FFMA.FTZ R132, R12, c[0x0][0x23c], -R157.reuse ;  /* 0x00008f000c847a23 */ /* 0x100fe2000001089d */
[----:B------:R-:W4:Y:S01]  /*16c50*/  MUFU.EX2 R3, R3 ;  /* 0x0000000300037308 */ /* 0x000f220000000800 */
[----:B------:R-:W-:Y:S02]  /*16c60*/  FFMA.FTZ R142, R20, c[0x0][0x23c], -R157 ;  /* 0x00008f00148e7a23 */ /* 0x000fe4000001089d */
[----:B--2---:R-:W-:Y:S02]  /*16c70*/  FFMA.FTZ R118, R10, c[0x0][0x23c], -R133 ;  /* 0x00008f000a767a23 */ /* 0x004fe40000010885 */
[C---:B---3--:R-:W-:Y:S02]  /*16c80*/  FMUL.FTZ R8, R116.reuse, R112 ;  /* 0x0000007074087220 */ /* 0x048fe40000410000 */
        /* <DEDUP_REMOVED lines=11> */
[C---:B----4-:R-:W-:Y:S02]  /*16d40*/  FMUL.FTZ R10, R3.reuse, R114 ;  /* 0x00000072030a7220 */ /* 0x050fe40000410000 */
        /* <DEDUP_REMOVED lines=20> */
[----:B------:R-:W-:Y:S02]  /*16e90*/  FMUL.FTZ R89, R116, R89 ;  /* 0x0000005974597220 */ /* 0x000fe40000410000 */
[C---:B------:R-:W-:Y:S01]  /*16ea0*/  FMUL.FTZ R90, R3.reuse, R90 ;  /* 0x0000005a035a7220 */ /* 0x040fe20000410000 */
[----:B------:R-:W-:Y:S01]  /*16eb0*/  MUFU.EX2 R118, R118 ;  /* 0x0000007600767308 */ /* 0x000fe20000000800 */
[----:B------:R-:W-:Y:S02]  /*16ec0*/  FMUL.FTZ R91, R3, R91 ;  /* 0x0000005b035b7220 */ /* 0x000fe40000410000 */
[----:B------:R-:W-:Y:S02]  /*16ed0*/  FFMA.FTZ R139, R21, c[0x0][0x23c], -R157 ;  /* 0x00008f00158b7a23 */ /* 0x000fe4000001089d */
[--C-:B------:R-:W-:Y:S02]  /*16ee0*/  FFMA.FTZ R140, R22, c[0x0][0x23c], -R133.reuse ;  /* 0x00008f00168c7a23 */ /* 0x100fe40000010885 */
[----:B------:R-:W-:Y:S02]  /*16ef0*/  FFMA.FTZ R141, R23, c[0x0][0x23c], -R133 ;  /* 0x00008f00178d7a23 */ /* 0x000fe40000010885 */
[----:B------:R-:W-:Y:S01]  /*16f00*/  LDSM.16.MT88.4 R20, [R146+0xd400] ;  /* 0x00d400009214783b */ /* 0x000fe20000004200 */
[----:B------:R-:W3:Y:S01]  /*16f10*/  MUFU.EX2 R5, R5 ;  /* 0x0000000500057308 */ /* 0x000ee20000000800 */
[----:B------:R-:W-:Y:S02]  /*16f20*/  FFMA.FTZ R32, R32, c[0x0][0x23c], -R157 ;  /* 0x00008f0020207a23 */ /* 0x000fe4000001089d */
[--C-:B------:R-:W-:Y:S01]  /*16f30*/  FFMA.FTZ R166, R34, c[0x0][0x23c], -R133.reuse ;  /* 0x00008f0022a67a23 */ /* 0x100fe20000010885 */
[----:B--2---:R-:W-:Y:S01]  /*16f40*/  F2FP.BF16.PACK_AB R114, R6, R119 ;  /* 0x000000770672723e */ /* 0x004fe200000010ff */
[----:B------:R-:W-:Y:S02]  /*16f50*/  FFMA.FTZ R167, R35, c[0x0][0x23c], -R133 ;  /* 0x00008f0023a77a23 */ /* 0x000fe40000010885 */
[--C-:B------:R-:W-:Y:S02]  /*16f60*/  FFMA.FTZ R169, R36, c[0x0][0x23c], -R157.reuse ;  /* 0x00008f0024a97a23 */ /* 0x100fe4000001089d */
[----:B------:R-:W-:Y:S01]  /*16f70*/  FFMA.FTZ R168, R37, c[0x0][0x23c], -R157 ;  /* 0x00008f0025a87a23 */ /* 0x000fe2000001089d */
[----:B------:R-:W-:Y:S01]  /*16f80*/  MUFU.EX2 R117, R32 ;  /* 0x0000002000757308 */ /* 0x000fe20000000800 */
[--C-:B------:R-:W-:Y:S02]  /*16f90*/  FFMA.FTZ R170, R42, c[0x0][0x23c], -R133.reuse ;  /* 0x00008f002aaa7a23 */ /* 0x100fe40000010885 */
[----:B------:R-:W-:Y:S02]  /*16fa0*/  FFMA.FTZ R171, R43, c[0x0][0x23c], -R133 ;  /* 0x00008f002bab7a23 */ /* 0x000fe40000010885 */
[----:B------:R-:W-:Y:S02]  /*16fb0*/  FFMA.FTZ R173, R45, c[0x0][0x23c], -R157 ;  /* 0x00008f002dad7a23 */ /* 0x000fe4000001089d */
[--C-:B------:R-:W-:Y:S02]  /*16fc0*/  FFMA.FTZ R174, R46, c[0x0][0x23c], -R133.reuse ;  /* 0x00008f002eae7a23 */ /* 0x100fe40000010885 */
[----:B------:R-:W-:Y:S01]  /*16fd0*/  FFMA.FTZ R175, R47, c[0x0][0x23c], -R133 ;  /* 0x00008f002faf7a23 */ /* 0x000fe20000010885 */
[----:B------:R-:W-:Y:S01]  /*16fe0*/  MUFU.EX2 R132, R132 ;  /* 0x0000008400847308 */ /* 0x000fe20000000800 */
[C---:B------:R-:W-:Y:S02]  /*16ff0*/  FMUL.FTZ R92, R116.reuse, R92 ;  /* 0x0000005c745c7220 */ /* 0x040fe40000410000 */
[C---:B------:R-:W-:Y:S01]  /*17000*/  FMUL.FTZ R93, R116.reuse, R93 ;  /* 0x0000005d745d7220 */ /* 0x040fe20000410000 */
[----:B---3--:R-:W-:Y:S01]  /*17010*/  F2FP.BF16.PACK_AB R115, R5, R118 ;  /* 0x000000760573723e */ /* 0x008fe200000010ff */
[C---:B------:R-:W-:Y:S02]  /*17020*/  FMUL.FTZ R94, R3.reuse, R94 ;  /* 0x0000005e035e7220 */ /* 0x040fe40000410000 */
[C---:B------:R-:W-:Y:S02]  /*17030*/  FMUL.FTZ R95, R3.reuse, R95 ;  /* 0x0000005f035f7220 */ /* 0x040fe40000410000 */
[C---:B------:R-:W-:Y:S01]  /*17040*/  FMUL.FTZ R96, R116.reuse, R96 ;  /* 0x0000006074607220 */ /* 0x040fe20000410000 */
[----:B------:R-:W-:Y:S01]  /*17050*/  MUFU.EX2 R142, R142 ;  /* 0x0000008e008e7308 */ /* 0x000fe20000000800 */
[C---:B------:R-:W-:Y:S05]  /*17060*/  HMMA.16816.F32.BF16 R8, R112.reuse, R120, R8 ;  /* 0x000000787008723c */ /* 0x040fea0000041808 */
[C---:B------:R-:W-:Y:S02]  /*17070*/  FMUL.FTZ R97, R116.reuse, R97 ;  /* 0x0000006174617220 */ /* 0x040fe40000410000 */
[C---:B------:R-:W-:Y:S01]  /*17080*/  FMUL.FTZ R98, R3.reuse, R98 ;  /* 0x0000006203627220 */ /* 0x040fe20000410000 */
[C---:B------:R-:W-:Y:S01]  /*17090*/  HMMA.16816.F32.BF16 R68, R112.reuse, R122, R68 ;  /* 0x0000007a7044723c */ /* 0x040fe20000041844 */
[----:B------:R-:W2:Y:S01]  /*170a0*/  LDSM.16.MT88.4 R120, [R144+0xb000] ;  /* 0x00b000009078783b */ /* 0x000ea20000004200 */
[----:B------:R-:W-:Y:S02]  /*170b0*/  MUFU.EX2 R139, R139 ;  /* 0x0000008b008b7308 */ /* 0x000fe40000000800 */
[C---:B------:R-:W-:Y:S02]  /*170c0*/  FMUL.FTZ R99, R3.reuse, R99 ;  /* 0x0000006303637220 */ /* 0x040fe40000410000 */
[C---:B------:R-:W-:Y:S02]  /*170d0*/  FMUL.FTZ R100, R116.reuse, R100 ;  /* 0x0000006474647220 */ /* 0x040fe40000410000 */
[C---:B-1----:R-:W-:Y:S04]  /*170e0*/  HMMA.16816.F32.BF16 R72, R112.reuse, R124, R72 ;  /* 0x0000007c7048723c */ /* 0x042fe80000041848 */
[----:B------:R-:W-:Y:S01]  /*170f0*/  FMUL.FTZ R101, R116, R101 ;  /* 0x0000006574657220 */ /* 0x000fe20000410000 */
[----:B------:R-:W-:Y:S01]  /*17100*/  MUFU.EX2 R140, R140 ;  /* 0x0000008c008c7308 */ /* 0x000fe20000000800 */
[C---:B------:R-:W-:Y:S02]  /*17110*/  FMUL.FTZ R102, R3.reuse, R102 ;  /* 0x0000006603667220 */ /* 0x040fe40000410000 */
[C---:B------:R-:W-:Y:S01]  /*17120*/  HMMA.16816.F32.BF16 R76, R112.reuse, R126, R76 ;  /* 0x0000007e704c723c */ /* 0x040fe2000004184c */
[----:B------:R-:W1:Y:S03]  /*17130*/  LDSM.16.MT88.4 R124, [R146+0xd000] ;  /* 0x00d00000927c783b */ /* 0x000e660000004200 */
[----:B------:R-:W-:Y:S02]  /*17140*/  FMUL.FTZ R103, R3, R103 ;  /* 0x0000006703677220 */ /* 0x000fe40000410000 */
[--C-:B------:R-:W-:Y:S01]  /*17150*/  FFMA.FTZ R172, R44, c[0x0][0x23c], -R157.reuse ;  /* 0x00008f002cac7a23 */ /* 0x100fe2000001089d */
[----:B------:R-:W-:Y:S01]  /*17160*/  MUFU.EX2 R141, R141 ;  /* 0x0000008d008d7308 */ /* 0x000fe20000000800 */
[C---:B------:R-:W-:Y:S04]  /*17170*/  HMMA.16816.F32.BF16 R80, R112.reuse, R128, R80 ;  /* 0x000000807050723c */ /* 0x040fe80000041850 */
[--C-:B------:R-:W-:Y:S02]  /*17180*/  FFMA.FTZ R44, R52, c[0x0][0x23c], -R157.reuse ;  /* 0x00008f00342c7a23 */ /* 0x100fe4000001089d */
[--C-:B------:R-:W-:Y:S02]  /*17190*/  FFMA.FTZ R52, R53, c[0x0][0x23c], -R157.reuse ;  /* 0x00008f0035347a23 */ /* 0x100fe4000001089d */
[C---:B------:R-:W-:Y:S01]  /*171a0*/  HMMA.16816.F32.BF16 R84, R112.reuse, R130, R84 ;  /* 0x000000827054723c */ /* 0x040fe20000041854 */
[----:B------:R3:W-:Y:S03]  /*171b0*/  MUFU.EX2 R53, R44 ;  /* 0x0000002c00357308 */ /* 0x0007e60000000800 */
[----:B------:R-:W-:Y:S02]  /*171c0*/  FFMA.FTZ R129, R13, c[0x0][0x23c], -R157 ;  /* 0x00008f000d817a23 */ /* 0x000fe4000001089d */
[----:B------:R-:W-:Y:S02]  /*171d0*/  FMUL.FTZ R13, R116, R109 ;  /* 0x0000006d740d7220 */ /* 0x000fe40000410000 */
[--C-:B------:R-:W-:Y:S01]  /*171e0*/  FFMA.FTZ R131, R14, c[0x0][0x23c], -R133.reuse ;  /* 0x00008f000e837a23 */ /* 0x100fe20000010885 */
[C---:B--2---:R-:W-:Y:S02]  /*171f0*/  HMMA.16816.F32.BF16 R88, R112.reuse, R120, R88 ;  /* 0x000000787058723c */ /* 0x044fe40000041858 */
[----:B------:R-:W2:Y:S01]  /*17200*/  MUFU.EX2 R129, R129 ;  /* 0x0000008100817308 */ /* 0x000ea20000000800 */
[----:B------:R-:W-:Y:S02]  /*17210*/  FMUL.FTZ R14, R3, R110 ;  /* 0x0000006e030e7220 */ /* 0x000fe40000410000 */
[----:B------:R-:W-:Y:S02]  /*17220*/  FFMA.FTZ R128, R15, c[0x0][0x23c], -R133 ;  /* 0x00008f000f807a23 */ /* 0x000fe40000010885 */
[C---:B------:R-:W-:Y:S02]  /*17230*/  FMUL.FTZ R15, R3.reuse, R111 ;  /* 0x0000006f030f7220 */ /* 0x040fe40000410000 */
[----:B------:R-:W4:Y:S03]  /*17240*/  LDSM.16.MT88.4 R108, [R144+0xd000] ;  /* 0x00d00000906c783b */ /* 0x000f260000004200 */
[----:B------:R-:W-:Y:S01]  /*17250*/  MUFU.EX2 R131, R131 ;  /* 0x0000008300837308 */ /* 0x000fe20000000800 */
[----:B------:R-:W-:Y:S01]  /*17260*/  FFMA.FTZ R136, R3, R164, R136 ;  /* 0x000000a403887223 */ /* 0x000fe20000010088 */
[C---:B------:R-:W-:Y:S03]  /*17270*/  HMMA.16816.F32.BF16 R12, R112.reuse, R122, R12 ;  /* 0x0000007a700c723c */ /* 0x040fe6000004180c */
[----:B------:R-:W5:Y:S01]  /*17280*/  LDSM.16.MT88.4 R120, [R146+0x9400] ;  /* 0x009400009278783b */ /* 0x000f620000004200 */
[--C-:B------:R-:W-:Y:S02]  /*17290*/  FFMA.FTZ R130, R16, c[0x0][0x23c], -R157.reuse ;  /* 0x00008f0010827a23 */ /* 0x100fe4000001089d */
[----:B------:R-:W-:Y:S02]  /*172a0*/  FFMA.FTZ R135, R17, c[0x0][0x23c], -R157 ;  /* 0x00008f0011877a23 */ /* 0x000fe4000001089d */
[C---:B-1----:R-:W-:Y:S01]  /*172b0*/  HMMA.16816.F32.BF16 R92, R112.reuse, R124, R92 ;  /* 0x0000007c705c723c */ /* 0x042fe2000004185c */
[----:B------:R-:W1:Y:S02]  /*172c0*/  MUFU.EX2 R128, R128 ;  /* 0x0000008000807308 */ /* 0x000e640000000800 */
[----:B---3--:R-:W-:Y:S01]  /*172d0*/  LDSM.16.MT88.4 R44, [R144+0xe800] ;  /* 0x00e80000902c783b */ /* 0x008fe20000004200 */
[--C-:B------:R-:W-:Y:S02]  /*172e0*/  FFMA.FTZ R137, R18, c[0x0][0x23c], -R133.reuse ;  /* 0x00008f0012897a23 */ /* 0x100fe40000010885 */
[----:B------:R-:W-:Y:S02]  /*172f0*/  FFMA.FTZ R138, R19, c[0x0][0x23c], -R133 ;  /* 0x00008f00138a7a23 */ /* 0x000fe40000010885 */
[C---:B------:R-:W-:Y:S03]  /*17300*/  HMMA.16816.F32.BF16 R96, R112.reuse, R126, R96 ;  /* 0x0000007e7060723c */ /* 0x040fe60000041860 */
[----:B------:R-:W-:Y:S01]  /*17310*/  MUFU.EX2 R130, R130 ;  /* 0x0000008200827308 */ /* 0x000fe20000000800 */
[----:B------:R-:W3:Y:S01]  /*17320*/  LDSM.16.MT88.4 R124, [R144+0x9400] ;  /* 0x00940000907c783b */ /* 0x000ee20000004200 */
[C---:B------:R-:W-:Y:S01]  /*17330*/  FMUL.FTZ R16, R116.reuse, R104 ;  /* 0x0000006874107220 */ /* 0x040fe20000410000 */
[----:B--2---:R-:W-:Y:S01]  /*17340*/  F2FP.BF16.PACK_AB R104, R129, R132 ;  /* 0x000000848168723e */ /* 0x004fe200000010ff */
[----:B------:R-:W-:Y:S02]  /*17350*/  FMUL.FTZ R17, R116, R105 ;  /* 0x0000006974117220 */ /* 0x000fe40000410000 */
[C---:B------:R-:W-:Y:S03]  /*17360*/  FMUL.FTZ R18, R3.reuse, R106 ;  /* 0x0000006a03127220 */ /* 0x040fe60000410000 */
[----:B------:R-:W-:Y:S01]  /*17370*/  FMUL.FTZ R19, R3, R107 ;  /* 0x0000006b03137220 */ /* 0x000fe20000410000 */
[----:B------:R-:W2:Y:S01]  /*17380*/  MUFU.EX2 R135, R135 ;  /* 0x0000008700877308 */ /* 0x000ea20000000800 */
[--C-:B------:R-:W-:Y:S02]  /*17390*/  FFMA.FTZ R48, R48, c[0x0][0x23c], -R157.reuse ;  /* 0x00008f0030307a23 */ /* 0x100fe4000001089d */
[----:B------:R-:W-:Y:S01]  /*173a0*/  FFMA.FTZ R49, R49, c[0x0][0x23c], -R157 ;  /* 0x00008f0031317a23 */ /* 0x000fe2000001089d */
[----:B-1----:R-:W-:Y:S01]  /*173b0*/  F2FP.BF16.PACK_AB R105, R128, R131 ;  /* 0x000000838069723e */ /* 0x002fe200000010ff */
[--C-:B------:R-:W-:Y:S01]  /*173c0*/  FFMA.FTZ R50, R50, c[0x0][0x23c], -R133.reuse ;  /* 0x00008f0032327a23 */ /* 0x100fe20000010885 */
[C---:B----4-:R-:W-:Y:S03]  /*173d0*/  HMMA.16816.F32.BF16 R16, R112.reuse, R108, R16 ;  /* 0x0000006c7010723c */ /* 0x050fe60000041810 */
[----:B------:R-:W-:Y:S01]  /*173e0*/  FFMA.FTZ R51, R51, c[0x0][0x23c], -R133 ;  /* 0x00008f0033337a23 */ /* 0x000fe20000010885 */
[----:B------:R-:W-:Y:S01]  /*173f0*/  MUFU.EX2 R137, R137 ;  /* 0x0000008900897308 */ /* 0x000fe20000000800 */
[--C-:B------:R-:W-:Y:S02]  /*17400*/  FFMA.FTZ R56, R56, c[0x0][0x23c], -R157.reuse ;  /* 0x00008f0038387a23 */ /* 0x100fe4000001089d */
[----:B------:R-:W-:Y:S01]  /*17410*/  FFMA.FTZ R57, R57, c[0x0][0x23c], -R157 ;  /* 0x00008f0039397a23 */ /* 0x000fe2000001089d */
[----:B------:R-:W-:Y:S01]  /*17420*/  HMMA.16816.F32.BF16 R100, R112, R110, R100 ;  /* 0x0000006e7064723c */ /* 0x000fe20000041864 */
[----:B------:R-:W1:Y:S03]  /*17430*/  LDSM.16.MT88.4 R108, [R146+0xb400] ;  /* 0x00b40000926c783b */ /* 0x000e660000004200 */
[--C-:B------:R-:W-:Y:S02]  /*17440*/  FFMA.FTZ R54, R54, c[0x0][0x23c], -R133.reuse ;  /* 0x00008f0036367a23 */ /* 0x100fe40000010885 */
[----:B------:R-:W4:Y:S01]  /*17450*/  MUFU.EX2 R138, R138 ;  /* 0x0000008a008a7308 */ /* 0x000f220000000800 */
[--C-:B------:R-:W-:Y:S02]  /*17460*/  FFMA.FTZ R55, R55, c[0x0][0x23c], -R133.reuse ;  /* 0x00008f0037377a23 */ /* 0x100fe40000010885 */
[----:B------:R-:W1:Y:S03]  /*17470*/  LDSM.16.MT88.4 R112, [R144+0xb400] ;  /* 0x00b400009070783b */ /* 0x000e660000004200 */
[----:B--2---:R-:W-:Y:S01]  /*17480*/  F2FP.BF16.PACK_AB R106, R135, R130 ;  /* 0x00000082876a723e */ /* 0x004fe200000010ff */
[--C-:B------:R-:W-:Y:S02]  /*17490*/  FFMA.FTZ R58, R58, c[0x0][0x23c], -R133.reuse ;  /* 0x00008f003a3a7a23 */ /* 0x100fe40000010885 */
[----:B------:R-:W-:Y:S01]  /*174a0*/  FFMA.FTZ R59, R59, c[0x0][0x23c], -R133 ;  /* 0x00008f003b3b7a23 */ /* 0x000fe20000010885 */
[----:B------:R-:W-:Y:S01]  /*174b0*/  MUFU.EX2 R166, R166 ;  /* 0x000000a600a67308 */ /* 0x000fe20000000800 */
[--C-:B------:R-:W-:Y:S02]  /*174c0*/  FFMA.FTZ R60, R60, c[0x0][0x23c], -R157.reuse ;  /* 0x00008f003c3c7a23 */ /* 0x100fe4000001089d */
[----:B------:R-:W-:Y:S02]  /*174d0*/  FFMA.FTZ R64, R64, c[0x0][0x23c], -R157 ;  /* 0x00008f0040407a23 */ /* 0x000fe4000001089d */
[----:B------:R-:W-:Y:S02]  /*174e0*/  FFMA.FTZ R66, R66, c[0x0][0x23c], -R133 ;  /* 0x00008f0042427a23 */ /* 0x000fe40000010885 */
[----:B------:R-:W-:Y:S02]  /*174f0*/  FFMA.FTZ R143, R116, R165, R143 ;  /* 0x000000a5748f7223 */ /* 0x000fe4000001008f */
[----:B------:R-:W-:Y:S01]  /*17500*/  FADD.FTZ R7, R7, R136 ;  /* 0x0000008807077221 */ /* 0x000fe20000010000 */
[----:B------:R-:W-:Y:S01]  /*17510*/  MUFU.EX2 R167, R167 ;  /* 0x000000a700a77308 */ /* 0x000fe20000000800 */
[----:B------:R-:W-:Y:S02]  /*17520*/  FADD.FTZ R134, R134, R143 ;  /* 0x0000008f86867221 */ /* 0x000fe40000010000 */
[----:B------:R-:W-:Y:S01]  /*17530*/  FADD.FTZ R118, R118, R7 ;  /* 0x0000000776767221 */ /* 0x000fe20000010000 */
[----:B----4-:R-:W-:Y:S01]  /*17540*/  F2FP.BF16.PACK_AB R107, R138, R137 ;  /* 0x000000898a6b723e */ /* 0x010fe200000010ff */
[----:B------:R-:W-:Y:S02]  /*17550*/  FADD.FTZ R119, R119, R134 ;  /* 0x0000008677777221 */ /* 0x000fe40000010000 */
[----:B------:R-:W-:Y:S02]  /*17560*/  FADD.FTZ R118, R5, R118 ;  /* 0x0000007605767221 */ /* 0x000fe40000010000 */
[----:B------:R-:W-:Y:S01]  /*17570*/  FADD.FTZ R7, R6, R119 ;  /* 0x0000007706077221 */ /* 0x000fe20000010000 */
[----:B------:R-:W-:Y:S01]  /*17580*/  MUFU.EX2 R169, R169 ;  /* 0x000000a900a97308 */ /* 0x000fe20000000800 */
[C---:B-----5:R-:W-:Y:S05]  /*17590*/  HMMA.16816.F32.BF16 R8, R104.reuse, R120, R8 ;  /* 0x000000786808723c */ /* 0x060fea0000041808 */
[----:B------:R-:W-:Y:S02]  /*175a0*/  FADD.FTZ R132, R132, R7 ;  /* 0x0000000784847221 */ /* 0x000fe40000010000 */
[----:B------:R-:W-:Y:S01]  /*175b0*/  FADD.FTZ R131, R131, R118 ;  /* 0x0000007683837221 */ /* 0x000fe20000010000 */
[C---:B------:R-:W-:Y:S01]  /*175c0*/  HMMA.16816.F32.BF16 R68, R104.reuse, R122, R68 ;  /* 0x0000007a6844723c */ /* 0x040fe20000041844 */
[----:B------:R-:W2:Y:S01]  /*175d0*/  LDSM.16.MT88.4 R120, [R144+0xd400] ;  /* 0x00d400009078783b */ /* 0x000ea20000004200 */
[----:B------:R-:W-:Y:S02]  /*175e0*/  MUFU.EX2 R168, R168 ;  /* 0x000000a800a87308 */ /* 0x000fe40000000800 */
[----:B------:R-:W-:Y:S02]  /*175f0*/  FADD.FTZ R129, R129, R132 ;  /* 0x0000008481817221 */ /* 0x000fe40000010000 */
[----:B------:R-:W-:Y:S02]  /*17600*/  FADD.FTZ R128, R128, R131 ;  /* 0x0000008380807221 */ /* 0x000fe40000010000 */
[C---:B---3--:R-:W-:Y:S04]  /*17610*/  HMMA.16816.F32.BF16 R72, R104.reuse, R124, R72 ;  /* 0x0000007c6848723c */ /* 0x048fe80000041848 */
[----:B------:R-:W-:Y:S01]  /*17620*/  MUFU.EX2 R170, R170 ;  /* 0x000000aa00aa7308 */ /* 0x000fe20000000800 */
[----:B------:R-:W-:Y:S02]  /*17630*/  FADD.FTZ R130, R130, R129 ;  /* 0x0000008182827221 */ /* 0x000fe40000010000 */
[--C-:B------:R-:W-:Y:S01]  /*17640*/  FFMA.FTZ R124, R24, c[0x0][0x23c], -R157.reuse ;  /* 0x00008f00187c7a23 */ /* 0x100fe2000001089d */
[C---:B------:R-:W-:Y:S04]  /*17650*/  HMMA.16816.F32.BF16 R76, R104.reuse, R126, R76 ;  /* 0x0000007e684c723c */ /* 0x040fe8000004184c */
[----:B------:R-:W-:Y:S02]  /*17660*/  FFMA.FTZ R125, R25, c[0x0][0x23c], -R157 ;  /* 0x00008f00197d7a23 */ /* 0x000fe4000001089d */
[----:B------:R-:W-:Y:S01]  /*17670*/  MUFU.EX2 R124, R124 ;  /* 0x0000007c007c7308 */ /* 0x000fe20000000800 */
[--C-:B------:R-:W-:Y:S01]  /*17680*/  FFMA.FTZ R126, R26, c[0x0][0x23c], -R133.reuse ;  /* 0x00008f001a7e7a23 */ /* 0x100fe20000010885 */
[C---:B-1----:R-:W-:Y:S04]  /*17690*/  HMMA.16816.F32.BF16 R80, R104.reuse, R108, R80 ;  /* 0x0000006c6850723c */ /* 0x042fe80000041850 */
[----:B------:R-:W-:Y:S02]  /*176a0*/  FFMA.FTZ R127, R27, c[0x0][0x23c], -R133 ;  /* 0x00008f001b7f7a23 */ /* 0x000fe40000010885 */
[----:B------:R-:W-:Y:S01]  /*176b0*/  LDSM.16.MT88.4 R24, [R144+0x9800] ;  /* 0x009800009018783b */ /* 0x000fe20000004200 */
[----:B------:R-:W-:Y:S01]  /*176c0*/  FADD.FTZ R5, R137, R128 ;  /* 0x0000008089057221 */ /* 0x000fe20000010000 */
[C---:B------:R-:W-:Y:S01]  /*176d0*/  HMMA.16816.F32.BF16 R84, R104.reuse, R110, R84 ;  /* 0x0000006e6854723c */ /* 0x040fe20000041854 */
[----:B------:R-:W1:Y:S03]  /*176e0*/  MUFU.EX2 R125, R125 ;  /* 0x0000007d007d7308 */ /* 0x000e660000000800 */
[----:B------:R-:W-:Y:S02]  /*176f0*/  FADD.FTZ R135, R135, R130 ;  /* 0x0000008287877221 */ /* 0x000fe40000010000 */
[----:B------:R-:W3:Y:S01]  /*17700*/  LDSM.16.MT88.4 R108, [R146+0x9800] ;  /* 0x00980000926c783b */ /* 0x000ee20000004200 */
[----:B------:R-:W-:Y:S01]  /*17710*/  FADD.FTZ R5, R138, R5 ;  /* 0x000000058a057221 */ /* 0x000fe20000010000 */
[C---:B------:R-:W-:Y:S03]  /*17720*/  HMMA.16816.F32.BF16 R88, R104.reuse, R112, R88 ;  /* 0x000000706858723c */ /* 0x040fe60000041858 */
[----:B------:R-:W-:Y:S05]  /*17730*/  MUFU.EX2 R126, R126 ;  /* 0x0000007e007e7308 */ /* 0x000fea0000000800 */
[C---:B------:R-:W-:Y:S01]  /*17740*/  HMMA.16816.F32.BF16 R12, R104.reuse, R114, R12 ;  /* 0x00000072680c723c */ /* 0x040fe2000004180c */
[----:B------:R-:W-:Y:S04]  /*17750*/  LDSM.16.MT88.4 R112, [R144+0xb800] ;  /* 0x00b800009070783b */ /* 0x000fe80000004200 */
[----:B------:R-:W4:Y:S03]  /*17760*/  MUFU.EX2 R127, R127 ;  /* 0x0000007f007f7308 */ /* 0x000f260000000800 */
[C---:B------:R-:W-:Y:S07]  /*17770*/  HMMA.16816.F32.BF16 R92, R104.reuse, R20, R92 ;  /* 0x00000014685c723c */ /* 0x040fee000004185c */
[----:B------:R-:W-:Y:S01]  /*17780*/  F2FP.BF16.PACK_AB R20, R139, R142 ;  /* 0x0000008e8b14723e */ /* 0x000fe200000010ff */
[C---:B------:R-:W-:Y:S01]  /*17790*/  HMMA.16816.F32.BF16 R96, R104.reuse, R22, R96 ;  /* 0x000000166860723c */ /* 0x040fe20000041860 */
[----:B------:R-:W-:Y:S03]  /*177a0*/  MUFU.EX2 R171, R171 ;  /* 0x000000ab00ab7308 */ /* 0x000fe60000000800 */
[----:B------:R-:W-:Y:S01]  /*177b0*/  F2FP.BF16.PACK_AB R21, R141, R140 ;  /* 0x0000008c8d15723e */ /* 0x000fe200000010ff */
[----:B------:R-:W-:Y:S02]  /*177c0*/  FADD.FTZ R142, R142, R135 ;  /* 0x000000878e8e7221 */ /* 0x000fe40000010000 */
[----:B-1----:R-:W-:Y:S01]  /*177d0*/  F2FP.BF16.PACK_AB R22, R125, R124 ;  /* 0x0000007c7d16723e */ /* 0x002fe200000010ff */
[C---:B--2---:R-:W-:Y:S03]  /*177e0*/  HMMA.16816.F32.BF16 R16, R104.reuse, R120, R16 ;  /* 0x000000786810723c */ /* 0x044fe60000041810 */
[----:B------:R-:W-:Y:S01]  /*177f0*/  MUFU.EX2 R172, R172 ;  /* 0x000000ac00ac7308 */ /* 0x000fe20000000800 */
[----:B------:R-:W-:Y:S01]  /*17800*/  FADD.FTZ R140, R140, R5 ;  /* 0x000000058c8c7221 */ /* 0x000fe20000010000 */
[----:B----4-:R-:W-:Y:S01]  /*17810*/  F2FP.BF16.PACK_AB R23, R127, R126 ;  /* 0x0000007e7f17723e */ /* 0x010fe200000010ff */
[----:B------:R-:W-:Y:S02]  /*17820*/  FADD.FTZ R139, R139, R142 ;  /* 0x0000008e8b8b7221 */ /* 0x000fe40000010000 */
[----:B------:R-:W-:Y:S01]  /*17830*/  HMMA.16816.F32.BF16 R100, R104, R122, R100 ;  /* 0x0000007a6864723c */ /* 0x000fe20000041864 */
[----:B------:R-:W1:Y:S03]  /*17840*/  LDSM.16.MT88.4 R104, [R146+0xb800] ;  /* 0x00b800009268783b */ /* 0x000e660000004200 */
[--C-:B------:R-:W-:Y:S01]  /*17850*/  FFMA.FTZ R121, R28, c[0x0][0x23c], -R157.reuse ;  /* 0x00008f001c797a23 */ /* 0x100fe2000001089d */
[----:B------:R-:W-:Y:S01]  /*17860*/  MUFU.EX2 R173, R173 ;  /* 0x000000ad00ad7308 */ /* 0x000fe20000000800 */
[----:B------:R-:W-:Y:S02]  /*17870*/  FFMA.FTZ R120, R29, c[0x0][0x23c], -R157 ;  /* 0x00008f001d787a23 */ /* 0x000fe4000001089d */
[C---:B---3--:R-:W-:Y:S05]  /*17880*/  HMMA.16816.F32.BF16 R8, R20.reuse, R108, R8 ;  /* 0x0000006c1408723c */ /* 0x048fea0000041808 */
[--C-:B------:R-:W-:Y:S02]  /*17890*/  FFMA.FTZ R122, R30, c[0x0][0x23c], -R133.reuse ;  /* 0x00008f001e7a7a23 */ /* 0x100fe40000010885 */
[----:B------:R-:W-:Y:S01]  /*178a0*/  FFMA.FTZ R123, R31, c[0x0][0x23c], -R133 ;  /* 0x00008f001f7b7a23 */ /* 0x000fe20000010885 */
[C---:B------:R-:W-:Y:S01]  /*178b0*/  HMMA.16816.F32.BF16 R68, R20.reuse, R110, R68 ;  /* 0x0000006e1444723c */ /* 0x040fe20000041844 */
[----:B------:R-:W-:Y:S01]  /*178c0*/  LDSM.16.MT88.4 R28, [R144+0xd800] ;  /* 0x00d80000901c783b */ /* 0x000fe20000004200 */
[----:B------:R-:W-:Y:S02]  /*178d0*/  MUFU.EX2 R121, R121 ;  /* 0x0000007900797308 */ /* 0x000fe40000000800 */
[----:B------:R-:W-:Y:S02]  /*178e0*/  FFMA.FTZ R108, R33, c[0x0][0x23c], -R157 ;  /* 0x00008f00216c7a23 */ /* 0x000fe4000001089d */
[----:B------:R-:W-:Y:S02]  /*178f0*/  FADD.FTZ R141, R141, R140 ;  /* 0x0000008c8d8d7221 */ /* 0x000fe40000010000 */
[C---:B------:R-:W-:Y:S01]  /*17900*/  HMMA.16816.F32.BF16 R72, R20.reuse, R24, R72 ;  /* 0x000000181448723c */ /* 0x040fe20000041848 */
[----:B------:R-:W-:Y:S03]  /*17910*/  LDSM.16.MT88.4 R32, [R144+0x9c00] ;  /* 0x009c00009020783b */ /* 0x000fe60000004200 */
[----:B------:R2:W-:Y:S01]  /*17920*/  MUFU.EX2 R4, R108 ;  /* 0x0000006c00047308 */ /* 0x0005e20000000800 */
[----:B------:R-:W-:Y:S02]  /*17930*/  FADD.FTZ R124, R124, R139 ;  /* 0x0000008b7c7c7221 */ /* 0x000fe40000010000 */
[----:B------:R-:W-:Y:S01]  /*17940*/  FADD.FTZ R126, R126, R141 ;  /* 0x0000008d7e7e7221 */ /* 0x000fe20000010000 */
[C---:B------:R-:W-:Y:S01]  /*17950*/  HMMA.16816.F32.BF16 R76, R20.reuse, R26, R76 ;  /* 0x0000001a144c723c */ /* 0x040fe2000004184c */
[----:B------:R-:W3:Y:S03]  /*17960*/  LDSM.16.MT88.4 R24, [R146+0xd800] ;  /* 0x00d800009218783b */ /* 0x000ee60000004200 */
[----:B------:R-:W-:Y:S02]  /*17970*/  FADD.FTZ R124, R125, R124 ;  /* 0x0000007c7d7c7221 */ /* 0x000fe40000010000 */
[----:B------:R-:W4:Y:S01]  /*17980*/  MUFU.EX2 R120, R120 ;  /* 0x0000007800787308 */ /* 0x000f220000000800 */
[----:B------:R-:W-:Y:S01]  /*17990*/  FADD.FTZ R127, R127, R126 ;  /* 0x0000007e7f7f7221 */ /* 0x000fe20000010000 */
[C---:B-1----:R-:W-:Y:S08]  /*179a0*/  HMMA.16816.F32.BF16 R80, R20.reuse, R104, R80 ;  /* 0x000000681450723c */ /* 0x042ff00000041850 */
[----:B------:R-:W-:Y:S01]  /*179b0*/  MUFU.EX2 R122, R122 ;  /* 0x0000007a007a7308 */ /* 0x000fe20000000800 */
[C---:B------:R-:W-:Y:S01]  /*179c0*/  HMMA.16816.F32.BF16 R84, R20.reuse, R106, R84 ;  /* 0x0000006a1454723c */ /* 0x040fe20000041854 */
[----:B------:R-:W1:Y:S02]  /*179d0*/  LDSM.16.MT88.4 R104, [R146+0x9c00] ;  /* 0x009c00009268783b */ /* 0x000e640000004200 */
[----:B--2---:R-:W-:Y:S02]  /*179e0*/  FFMA.FTZ R108, R61, c[0x0][0x23c], -R157 ;  /* 0x00008f003d6c7a23 */ /* 0x004fe4000001089d */
[--C-:B------:R-:W-:Y:S03]  /*179f0*/  FFMA.FTZ R61, R62, c[0x0][0x23c], -R133.reuse ;  /* 0x00008f003e3d7a23 */ /* 0x100fe60000010885 */
[C---:B------:R-:W-:Y:S01]  /*17a00*/  HMMA.16816.F32.BF16 R88, R20.reuse, R112, R88 ;  /* 0x000000701458723c */ /* 0x040fe20000041858 */
[----:B------:R2:W-:Y:S03]  /*17a10*/  MUFU.EX2 R3, R108 ;  /* 0x0000006c00037308 */ /* 0x0005e60000000800 */
[----:B------:R-:W-:Y:S04]  /*17a20*/  FFMA.FTZ R62, R63, c[0x0][0x23c], -R133 ;  /* 0x00008f003f3e7a23 */ /* 0x000fe80000010885 */
[C---:B------:R-:W-:Y:S03]  /*17a30*/  HMMA.16816.F32.BF16 R12, R20.reuse, R114, R12 ;  /* 0x00000072140c723c */ /* 0x040fe6000004180c */
[----:B------:R-:W5:Y:S05]  /*17a40*/  MUFU.EX2 R123, R123 ;  /* 0x0000007b007b7308 */ /* 0x000f6a0000000800 */
[C---:B---3--:R-:W-:Y:S05]  /*17a50*/  HMMA.16816.F32.BF16 R92, R20.reuse, R24, R92 ;  /* 0x00000018145c723c */ /* 0x048fea000004185c */
[----:B------:R-:W-:Y:S03]  /*17a60*/  MUFU.EX2 R174, R174 ;  /* 0x000000ae00ae7308 */ /* 0x000fe60000000800 */
[C---:B------:R-:W-:Y:S01]  /*17a70*/  HMMA.16816.F32.BF16 R96, R20.reuse, R26, R96 ;  /* 0x0000001a1460723c */ /* 0x040fe20000041860 */
[----:B------:R-:W3:Y:S06]  /*17a80*/  LDSM.16.MT88.4 R24, [R146+0xbc00] ;  /* 0x00bc00009218783b */ /* 0x000eec0000004200 */
[----:B------:R-:W-:Y:S01]  /*17a90*/  MUFU.EX2 R175, R175 ;  /* 0x000000af00af7308 */ /* 0x000fe20000000800 */
[C---:B------:R-:W-:Y:S01]  /*17aa0*/  HMMA.16816.F32.BF16 R16, R20.reuse, R28, R16 ;  /* 0x0000001c1410723c */ /* 0x040fe20000041810 */
[----:B--2---:R-:W-:Y:S07]  /*17ab0*/  LDSM.16.MT88.4 R108, [R144+0xcc00] ;  /* 0x00cc0000906c783b */ /* 0x004fee0000004200 */
[----:B------:R-:W-:Y:S01]  /*17ac0*/  HMMA.16816.F32.BF16 R100, R20, R30, R100 ;  /* 0x0000001e1464723c */ /* 0x000fe20000041864 */
[----:B------:R-:W2:Y:S01]  /*17ad0*/  LDSM.16.MT88.4 R28, [R144+0xbc00] ;  /* 0x00bc0000901c783b */ /* 0x000ea20000004200 */
[----:B------:R-:W-:Y:S05]  /*17ae0*/  MUFU.EX2 R48, R48 ;  /* 0x0000003000307308 */ /* 0x000fea0000000800 */
[----:B----4-:R-:W-:Y:S01]  /*17af0*/  F2FP.BF16.PACK_AB R20, R120, R121 ;  /* 0x000000797814723e */ /* 0x010fe200000010ff */
[----:B------:R-:W-:Y:S01]  /*17b00*/  FADD.FTZ R121, R121, R124 ;  /* 0x0000007c79797221 */ /* 0x000fe20000010000 */
[----:B-----5:R-:W-:Y:S03]  /*17b10*/  F2FP.BF16.PACK_AB R21, R123, R122 ;  /* 0x0000007a7b15723e */ /* 0x020fe600000010ff */
[----:B------:R-:W-:Y:S01]  /*17b20*/  F2FP.BF16.PACK_AB R22, R4, R117 ;  /* 0x000000750416723e */ /* 0x000fe200000010ff */
[----:B------:R-:W-:Y:S01]  /*17b30*/  MUFU.EX2 R49, R49 ;  /* 0x0000003100317308 */ /* 0x000fe20000000800 */
[----:B------:R-:W-:Y:S01]  /*17b40*/  F2FP.BF16.PACK_AB R23, R167, R166 ;  /* 0x000000a6a717723e */ /* 0x000fe200000010ff */
[----:B------:R-:W-:Y:S02]  /*17b50*/  FADD.FTZ R122, R122, R127 ;  /* 0x0000007f7a7a7221 */ /* 0x000fe40000010000 */
[----:B------:R-:W-:Y:S02]  /*17b60*/  FADD.FTZ R120, R120, R121 ;  /* 0x0000007978787221 */ /* 0x000fe40000010000 */
[----:B------:R-:W-:Y:S02]  /*17b70*/  FADD.FTZ R123, R123, R122 ;  /* 0x0000007a7b7b7221 */ /* 0x000fe40000010000 */
[C---:B-1----:R-:W-:Y:S02]  /*17b80*/  HMMA.16816.F32.BF16 R8, R20.reuse, R104, R8 ;  /* 0x000000681408723c */ /* 0x042fe40000041808 */
[----:B------:R-:W-:Y:S01]  /*17b90*/  MUFU.EX2 R50, R50 ;  /* 0x0000003200327308 */ /* 0x000fe20000000800 */
[----:B------:R-:W-:Y:S01]  /*17ba0*/  FADD.FTZ R5, R117, R120 ;  /* 0x0000007875057221 */ /* 0x000fe20000010000 */
[----:B------:R-:W-:Y:S01]  /*17bb0*/  MOV R117, R2 ;  /* 0x0000000200757202 */ /* 0x000fe20000000f00 */
[----:B------:R-:W-:Y:S02]  /*17bc0*/  FADD.FTZ R166, R166, R123 ;  /* 0x0000007ba6a67221 */ /* 0x000fe40000010000 */
[--C-:B------:R-:W-:Y:S01]  /*17bd0*/  FFMA.FTZ R104, R38, c[0x0][0x23c], -R133.reuse ;  /* 0x00008f0026687a23 */ /* 0x100fe20000010885 */
[C---:B------:R-:W-:Y:S04]  /*17be0*/  HMMA.16816.F32.BF16 R68, R20.reuse, R106, R68 ;  /* 0x0000006a1444723c */ /* 0x040fe80000041844 */
[----:B------:R-:W-:Y:S01]  /*17bf0*/  FFMA.FTZ R105, R39, c[0x0][0x23c], -R133 ;  /* 0x00008f0027697a23 */ /* 0x000fe20000010885 */
[----:B------:R-:W-:Y:S01]  /*17c00*/  MUFU.EX2 R104, R104 ;  /* 0x0000006800687308 */ /* 0x000fe20000000800 */
[----:B------:R-:W1:Y:S01]  /*17c10*/  LDSM.16.MT88.4 R36, [R146+0xdc00] ;  /* 0x00dc00009224783b */ /* 0x000e620000004200 */
[--C-:B------:R-:W-:Y:S01]  /*17c20*/  FFMA.FTZ R106, R40, c[0x0][0x23c], -R157.reuse ;  /* 0x00008f00286a7a23 */ /* 0x100fe2000001089d */
[C---:B------:R-:W-:Y:S04]  /*17c30*/  HMMA.16816.F32.BF16 R72, R20.reuse, R32, R72 ;  /* 0x000000201448723c */ /* 0x040fe80000041848 */
[--C-:B------:R-:W-:Y:S02]  /*17c40*/  FFMA.FTZ R107, R41, c[0x0][0x23c], -R157.reuse ;  /* 0x00008f00296b7a23 */ /* 0x100fe4000001089d */
[----:B------:R-:W-:Y:S01]  /*17c50*/  LDSM.16.MT88.4 R40, [R144+0xc400] ;  /* 0x00c400009028783b */ /* 0x000fe20000004200 */
[----:B------:R-:W4:Y:S01]  /*17c60*/  MUFU.EX2 R105, R105 ;  /* 0x0000006900697308 */ /* 0x000f220000000800 */
[C---:B------:R-:W-:Y:S04]  /*17c70*/  HMMA.16816.F32.BF16 R76, R20.reuse, R34, R76 ;  /* 0x00000022144c723c */ /* 0x040fe8000004184c */
[----:B------:R-:W-:Y:S02]  /*17c80*/  FFMA.FTZ R157, R65, c[0x0][0x23c], -R157 ;  /* 0x00008f00419d7a23 */ /* 0x000fe4000001089d */
[----:B------:R-:W5:Y:S01]  /*17c90*/  LDSM.16.MT88.4 R32, [R144+0xdc00] ;  /* 0x00dc00009020783b */ /* 0x000f620000004200 */
[----:B------:R-:W-:Y:S01]  /*17ca0*/  FFMA.FTZ R133, R67, c[0x0][0x23c], -R133 ;  /* 0x00008f0043857a23 */ /* 0x000fe20000010885 */
[C---:B---3--:R-:W-:Y:S01]  /*17cb0*/  HMMA.16816.F32.BF16 R80, R20.reuse, R24, R80 ;  /* 0x000000181450723c */ /* 0x048fe20000041850 */
[----:B------:R-:W-:Y:S03]  /*17cc0*/  MUFU.EX2 R106, R106 ;  /* 0x0000006a006a7308 */ /* 0x000fe60000000800 */
[----:B------:R-:W-:Y:S02]  /*17cd0*/  FADD.FTZ R6, R4, R5 ;  /* 0x0000000504067221 */ /* 0x000fe40000010000 */
[----:B------:R-:W-:Y:S02]  /*17ce0*/  FADD.FTZ R167, R167, R166 ;  /* 0x000000a6a7a77221 */ /* 0x000fe40000010000 */
[C---:B------:R-:W-:Y:S01]  /*17cf0*/  HMMA.16816.F32.BF16 R84, R20.reuse, R26, R84 ;  /* 0x0000001a1454723c */ /* 0x040fe20000041854 */
[----:B------:R-:W3:Y:S02]  /*17d00*/  LDSM.16.MT88.4 R24, [R146+0xa000] ;  /* 0x00a000009218783b */ /* 0x000ee40000004200 */
[----:B------:R-:W3:Y:S05]  /*17d10*/  MUFU.EX2 R107, R107 ;  /* 0x0000006b006b7308 */ /* 0x000eea0000000800 */
[C---:B--2---:R-:W-:Y:S05]  /*17d20*/  HMMA.16816.F32.BF16 R88, R20.reuse, R28, R88 ;  /* 0x0000001c1458723c */ /* 0x044fea0000041858 */
[----:B------:R-:W2:Y:S03]  /*17d30*/  MUFU.EX2 R51, R51 ;  /* 0x0000003300337308 */ /* 0x000ea60000000800 */
[C---:B------:R-:W-:Y:S01]  /*17d40*/  HMMA.16816.F32.BF16 R12, R20.reuse, R30, R12 ;  /* 0x0000001e140c723c */ /* 0x040fe2000004180c */
[----:B------:R-:W2:Y:S06]  /*17d50*/  LDSM.16.MT88.4 R28, [R144+0xa000] ;  /* 0x00a00000901c783b */ /* 0x000eac0000004200 */
[----:B------:R-:W2:Y:S01]  /*17d60*/  MUFU.EX2 R52, R52 ;  /* 0x0000003400347308 */ /* 0x000ea20000000800 */
[C---:B-1----:R-:W-:Y:S08]  /*17d70*/  HMMA.16816.F32.BF16 R92, R20.reuse, R36, R92 ;  /* 0x00000024145c723c */ /* 0x042ff0000004185c */
[C---:B------:R-:W-:Y:S01]  /*17d80*/  HMMA.16816.F32.BF16 R96, R20.reuse, R38, R96 ;  /* 0x000000261460723c */ /* 0x040fe20000041860 */
[----:B------:R-:W-:Y:S01]  /*17d90*/  LDSM.16.MT88.4 R36, [R144+0xc000] ;  /* 0x00c000009024783b */ /* 0x000fe20000004200 */
[----:B------:R-:W-:Y:S06]  /*17da0*/  MUFU.EX2 R54, R54 ;  /* 0x0000003600367308 */ /* 0x000fec0000000800 */
[C---:B-----5:R-:W-:Y:S04]  /*17db0*/  HMMA.16816.F32.BF16 R16, R20.reuse, R32, R16 ;  /* 0x000000201410723c */ /* 0x060fe80000041810 */
[----:B------:R-:W1:Y:S04]  /*17dc0*/  MUFU.EX2 R55, R55 ;  /* 0x0000003700377308 */ /* 0x000e680000000800 */
[----:B------:R-:W-:Y:S01]  /*17dd0*/  HMMA.16816.F32.BF16 R100, R20, R34, R100 ;  /* 0x000000221464723c */ /* 0x000fe20000041864 */
[----:B------:R-:W5:Y:S05]  /*17de0*/  LDSM.16.MT88.4 R32, [R146+0xc000] ;  /* 0x00c000009220783b */ /* 0x000f6a0000004200 */
[----:B------:R-:W-:Y:S01]  /*17df0*/  MUFU.EX2 R56, R56 ;  /* 0x0000003800387308 */ /* 0x000fe20000000800 */
[----:B------:R-:W-:Y:S01]  /*17e00*/  F2FP.BF16.PACK_AB R20, R168, R169 ;  /* 0x000000a9a814723e */ /* 0x000fe200000010ff */
[----:B------:R-:W-:Y:S01]  /*17e10*/  FADD.FTZ R169, R169, R6 ;  /* 0x00000006a9a97221 */ /* 0x000fe20000010000 */
[----:B----4-:R-:W-:Y:S03]  /*17e20*/  F2FP.BF16.PACK_AB R21, R105, R104 ;  /* 0x000000686915723e */ /* 0x010fe600000010ff */
[----:B---3--:R-:W-:Y:S01]  /*17e30*/  F2FP.BF16.PACK_AB R22, R107, R106 ;  /* 0x0000006a6b16723e */ /* 0x008fe200000010ff */
[----:B------:R-:W-:Y:S01]  /*17e40*/  FADD.FTZ R104, R104, R167 ;  /* 0x000000a768687221 */ /* 0x000fe20000010000 */
[----:B------:R-:W-:Y:S01]  /*17e50*/  F2FP.BF16.PACK_AB R23, R171, R170 ;  /* 0x000000aaab17723e */ /* 0x000fe200000010ff */
[----:B------:R-:W-:Y:S01]  /*17e60*/  FADD.FTZ R169, R168, R169 ;  /* 0x000000a9a8a97221 */ /* 0x000fe20000010000 */
[----:B------:R-:W3:Y:S01]  /*17e70*/  MUFU.EX2 R57, R57 ;  /* 0x0000003900397308 */ /* 0x000ee20000000800 */
[----:B------:R-:W-:Y:S02]  /*17e80*/  FADD.FTZ R105, R105, R104 ;  /* 0x0000006869697221 */ /* 0x000fe40000010000 */
[----:B------:R-:W-:Y:S02]  /*17e90*/  FADD.FTZ R106, R106, R169 ;  /* 0x000000a96a6a7221 */ /* 0x000fe40000010000 */
[C---:B------:R-:W-:Y:S03]  /*17ea0*/  HMMA.16816.F32.BF16 R8, R20.reuse, R24, R8 ;  /* 0x000000181408723c */ /* 0x040fe60000041808 */
[----:B------:R-:W-:Y:S02]  /*17eb0*/  FADD.FTZ R170, R170, R105 ;  /* 0x00000069aaaa7221 */ /* 0x000fe40000010000 */
[----:B------:R-:W-:Y:S01]  /*17ec0*/  MUFU.EX2 R58, R58 ;  /* 0x0000003a003a7308 */ /* 0x000fe20000000800 */
[----:B------:R-:W-:Y:S02]  /*17ed0*/  FADD.FTZ R107, R107, R106 ;  /* 0x0000006a6b6b7221 */ /* 0x000fe40000010000 */
[C---:B------:R-:W-:Y:S01]  /*17ee0*/  HMMA.16816.F32.BF16 R68, R20.reuse, R26, R68 ;  /* 0x0000001a1444723c */ /* 0x040fe20000041844 */
[----:B------:R-:W4:Y:S03]  /*17ef0*/  LDSM.16.MT88.4 R24, [R146+0xe000] ;  /* 0x00e000009218783b */ /* 0x000f260000004200 */
[----:B------:R-:W-:Y:S03]  /*17f00*/  FADD.FTZ R171, R171, R170 ;  /* 0x000000aaabab7221 */ /* 0x000fe60000010000 */
[----:B------:R-:W1:Y:S01]  /*17f10*/  MUFU.EX2 R59, R59 ;  /* 0x0000003b003b7308 */ /* 0x000e620000000800 */
[C---:B--2---:R-:W-:Y:S08]  /*17f20*/  HMMA.16816.F32.BF16 R72, R20.reuse, R28, R72 ;  /* 0x0000001c1448723c */ /* 0x044ff00000041848 */
[C---:B------:R-:W-:Y:S01]  /*17f30*/  HMMA.16816.F32.BF16 R76, R20.reuse, R30, R76 ;  /* 0x0000001e144c723c */ /* 0x040fe2000004184c */
[----:B------:R-:W2:Y:S01]  /*17f40*/  LDSM.16.MT88.4 R28, [R144+0xe000] ;  /* 0x00e00000901c783b */ /* 0x000ea20000004200 */
[----:B------:R-:W1:Y:S06]  /*17f50*/  MUFU.EX2 R60, R60 ;  /* 0x0000003c003c7308 */ /* 0x000e6c0000000800 */
[C---:B-----5:R-:W-:Y:S04]  /*17f60*/  HMMA.16816.F32.BF16 R80, R20.reuse, R32, R80 ;  /* 0x000000201450723c */ /* 0x060fe80000041850 */
[----:B------:R-:W-:Y:S04]  /*17f70*/  MUFU.EX2 R61, R61 ;  /* 0x0000003d003d7308 */ /* 0x000fe80000000800 */
[C---:B------:R-:W-:Y:S01]  /*17f80*/  HMMA.16816.F32.BF16 R84, R20.reuse, R34, R84 ;  /* 0x000000221454723c */ /* 0x040fe20000041854 */
[----:B------:R-:W5:Y:S05]  /*17f90*/  LDSM.16.MT88.4 R32, [R146+0xa400] ;  /* 0x00a400009220783b */ /* 0x000f6a0000004200 */
[----:B------:R-:W1:Y:S02]  /*17fa0*/  MUFU.EX2 R62, R62 ;  /* 0x0000003e003e7308 */ /* 0x000e640000000800 */
[C---:B------:R-:W-:Y:S08]  /*17fb0*/  HMMA.16816.F32.BF16 R88, R20.reuse, R36, R88 ;  /* 0x000000241458723c */ /* 0x040ff00000041858 */
[C---:B------:R-:W-:Y:S01]  /*17fc0*/  HMMA.16816.F32.BF16 R12, R20.reuse, R38, R12 ;  /* 0x00000026140c723c */ /* 0x040fe2000004180c */
[----:B------:R-:W-:Y:S01]  /*17fd0*/  LDSM.16.MT88.4 R36, [R146+0xc400] ;  /* 0x00c400009224783b */ /* 0x000fe20000004200 */
[----:B------:R-:W-:Y:S06]  /*17fe0*/  MUFU.EX2 R64, R64 ;  /* 0x0000004000407308 */ /* 0x000fec0000000800 */
[C---:B----4-:R-:W-:Y:S04]  /*17ff0*/  HMMA.16816.F32.BF16 R92, R20.reuse, R24, R92 ;  /* 0x00000018145c723c */ /* 0x050fe8000004185c */
[----:B------:R-:W4:Y:S04]  /*18000*/  MUFU.EX2 R157, R157 ;  /* 0x0000009d009d7308 */ /* 0x000f280000000800 */
[C---:B------:R-:W-:Y:S01]  /*18010*/  HMMA.16816.F32.BF16 R96, R20.reuse, R26, R96 ;  /* 0x0000001a1460723c */ /* 0x040fe20000041860 */
[----:B------:R-:W1:Y:S05]  /*18020*/  LDSM.16.MT88.4 R24, [R144+0xa400] ;  /* 0x00a400009018783b */ /* 0x000e6a0000004200 */
[----:B------:R-:W-:Y:S02]  /*18030*/  MUFU.EX2 R133, R133 ;  /* 0x0000008500857308 */ /* 0x000fe40000000800 */
        /* <DEDUP_REMOVED lines=12> */
[C---:B-----5:R-:W-:Y:S03]  /*18100*/  HMMA.16816.F32.BF16 R8, R20.reuse, R32, R8 ;  /* 0x000000201408723c */ /* 0x060fe60000041808 */
[----:B------:R-:W-:Y:S02]  /*18110*/  FADD.FTZ R50, R50, R175 ;  /* 0x000000af32327221 */ /* 0x000fe40000010000 */
[----:B------:R-:W-:Y:S02]  /*18120*/  FADD.FTZ R48, R49, R48 ;  /* 0x0000003031307221 */ /* 0x000fe40000010000 */
[----:B------:R-:W-:Y:S01]  /*18130*/  FADD.FTZ R51, R51, R50 ;  /* 0x0000003233337221 */ /* 0x000fe20000010000 */
[C---:B------:R-:W-:Y:S01]  /*18140*/  HMMA.16816.F32.BF16 R68, R20.reuse, R34, R68 ;  /* 0x000000221444723c */ /* 0x040fe20000041844 */
[----:B------:R-:W5:Y:S07]  /*18150*/  LDSM.16.MT88.4 R32, [R144+0xe400] ;  /* 0x00e400009020783b */ /* 0x000f6e0000004200 */
        /* <DEDUP_REMOVED lines=12> */
[C---:B-----5:R-:W-:Y:S08]  /*18220*/  HMMA.16816.F32.BF16 R16, R20.reuse, R32, R16 ;  /* 0x000000201410723c */ /* 0x060ff00000041810 */
[----:B------:R-:W-:Y:S01]  /*18230*/  HMMA.16816.F32.BF16 R100, R20, R34, R100 ;  /* 0x000000221464723c */ /* 0x000fe20000041864 */
[----:B------:R-:W5:Y:S06]  /*18240*/  LDSM.16.MT88.4 R32, [R146+0xe800] ;  /* 0x00e800009220783b */ /* 0x000f6c0000004200 */
[----:B------:R-:W-:Y:S01]  /*18250*/  F2FP.BF16.PACK_AB R20, R52, R53 ;  /* 0x000000353414723e */ /* 0x000fe200000010ff */
[----:B------:R-:W-:Y:S01]  /*18260*/  FADD.FTZ R53, R53, R48 ;  /* 0x0000003035357221 */ /* 0x000fe20000010000 */
[----:B------:R-:W-:Y:S03]  /*18270*/  F2FP.BF16.PACK_AB R21, R55, R54 ;  /* 0x000000363715723e */ /* 0x000fe600000010ff */
[----:B---3--:R-:W-:Y:S01]  /*18280*/  F2FP.BF16.PACK_AB R22, R57, R56 ;  /* 0x000000383916723e */ /* 0x008fe200000010ff */
        /* <DEDUP_REMOVED lines=14> */
[C---:B------:R-:W-:Y:S01]  /*18370*/  HMMA.16816.F32.BF16 R80, R20.reuse, R36, R80 ;  /* 0x000000241450723c */ /* 0x040fe20000041850 */
[----:B------:R-:W3:Y:S07]  /*18380*/  MUFU.EX2 R36, R66 ;  /* 0x0000004200247308 */ /* 0x000eee0000000800 */
[C---:B------:R-:W-:Y:S08]  /*18390*/  HMMA.16816.F32.BF16 R84, R20.reuse, R38, R84 ;  /* 0x000000261454723c */ /* 0x040ff00000041854 */
[C---:B------:R-:W-:Y:S08]  /*183a0*/  HMMA.16816.F32.BF16 R88, R20.reuse, R40, R88 ;  /* 0x000000281458723c */ /* 0x040ff00000041858 */
[C---:B------:R-:W-:Y:S08]  /*183b0*/  HMMA.16816.F32.BF16 R12, R20.reuse, R42, R12 ;  /* 0x0000002a140c723c */ /* 0x040ff0000004180c */
[C---:B-----5:R-:W-:Y:S08]  /*183c0*/  HMMA.16816.F32.BF16 R92, R20.reuse, R32, R92 ;  /* 0x00000020145c723c */ /* 0x060ff0000004185c */
[C---:B------:R-:W-:Y:S01]  /*183d0*/  HMMA.16816.F32.BF16 R96, R20.reuse, R34, R96 ;  /* 0x000000221460723c */ /* 0x040fe20000041860 */
[----:B------:R-:W5:Y:S07]  /*183e0*/  LDSM.16.MT88.4 R32, [R146+0xcc00] ;  /* 0x00cc00009220783b */ /* 0x000f6e0000004200 */
[C---:B------:R-:W-:Y:S08]  /*183f0*/  HMMA.16816.F32.BF16 R16, R20.reuse, R44, R16 ;  /* 0x0000002c1410723c */ /* 0x040ff00000041810 */
[----:B------:R-:W-:Y:S07]  /*18400*/  HMMA.16816.F32.BF16 R100, R20, R46, R100 ;  /* 0x0000002e1464723c */ /* 0x000fee0000041864 */
[----:B------:R-:W-:Y:S01]  /*18410*/  F2FP.BF16.PACK_AB R20, R3, R60 ;  /* 0x0000003c0314723e */ /* 0x000fe200000010ff */
[----:B------:R-:W-:Y:S01]  /*18420*/  FADD.FTZ R60, R60, R57 ;  /* 0x000000393c3c7221 */ /* 0x000fe20000010000 */
[C---:B------:R-:W-:Y:S03]  /*18430*/  F2FP.BF16.PACK_AB R21, R62.reuse, R61 ;  /* 0x0000003d3e15723e */ /* 0x040fe600000010ff */
[----:B----4-:R-:W-:Y:S01]  /*18440*/  F2FP.BF16.PACK_AB R22, R157, R64 ;  /* 0x000000409d16723e */ /* 0x010fe200000010ff */
[----:B------:R-:W-:Y:S01]  /*18450*/  FADD.FTZ R61, R61, R6 ;  /* 0x000000063d3d7221 */ /* 0x000fe20000010000 */
[----:B---3--:R-:W-:Y:S01]  /*18460*/  F2FP.BF16.PACK_AB R23, R133, R36 ;  /* 0x000000248517723e */ /* 0x008fe200000010ff */
[----:B------:R-:W-:Y:S02]  /*18470*/  FADD.FTZ R3, R3, R60 ;  /* 0x0000003c03037221 */ /* 0x000fe40000010000 */
[----:B------:R-:W-:Y:S02]  /*18480*/  FADD.FTZ R61, R62, R61 ;  /* 0x0000003d3e3d7221 */ /* 0x000fe40000010000 */
[----:B------:R-:W-:Y:S01]  /*18490*/  FADD.FTZ R64, R64, R3 ;  /* 0x0000000340407221 */ /* 0x000fe20000010000 */
[----:B------:R-:W-:Y:S01]  /*184a0*/  IADD3 R3, R160, -0x1, RZ ;  /* 0xffffffffa0037810 */ /* 0x000fe20007ffe0ff */
[C---:B-1----:R-:W-:Y:S01]  /*184b0*/  HMMA.16816.F32.BF16 R112, R20.reuse, R24, R8 ;  /* 0x000000181470723c */ /* 0x042fe20000041808 */
[----:B------:R-:W1:Y:S02]  /*184c0*/  LDSM.16.MT88.4 R8, [R146+0xec00] ;  /* 0x00ec00009208783b */ /* 0x000e640000004200 */
[----:B------:R-:W-:Y:S01]  /*184d0*/  FADD.FTZ R36, R36, R61 ;  /* 0x0000003d24247221 */ /* 0x000fe20000010000 */
[----:B------:R-:W-:Y:S01]  /*184e0*/  MOV R160, R3 ;  /* 0x0000000300a07202 */ /* 0x000fe20000000f00 */
[----:B------:R-:W-:Y:S01]  /*184f0*/  FADD.FTZ R165, R157, R64 ;  /* 0x000000409da57221 */ /* 0x000fe20000010000 */
[----:B------:R-:W-:Y:S01]  /*18500*/  MOV R3, R0 ;  /* 0x0000000000037202 */ /* 0x000fe20000000f00 */
[----:B------:R-:W-:Y:S01]  /*18510*/  FADD.FTZ R164, R133, R36 ;  /* 0x0000002485a47221 */ /* 0x000fe20000010000 */
[C---:B------:R-:W-:Y:S01]  /*18520*/  HMMA.16816.F32.BF16 R68, R20.reuse, R26, R68 ;  /* 0x0000001a1444723c */ /* 0x040fe20000041844 */
[----:B------:R-:W3:Y:S07]  /*18530*/  LDSM.16.MT88.4 R24, [R144+0xec00] ;  /* 0x00ec00009018783b */ /* 0x000eee0000004200 */
[C---:B--2---:R-:W-:Y:S08]  /*18540*/  HMMA.16816.F32.BF16 R72, R20.reuse, R28, R72 ;  /* 0x0000001c1448723c */ /* 0x044ff00000041848 */
[C---:B------:R-:W-:Y:S08]  /*18550*/  HMMA.16816.F32.BF16 R76, R20.reuse, R30, R76 ;  /* 0x0000001e144c723c */ /* 0x040ff0000004184c */
[C---:B-----5:R-:W-:Y:S08]  /*18560*/  HMMA.16816.F32.BF16 R80, R20.reuse, R32, R80 ;  /* 0x000000201450723c */ /* 0x060ff00000041850 */
        /* <DEDUP_REMOVED lines=8> */
.L_x_2126:
[----:B------:R-:W1:Y:S01]  /*185f0*/  SHFL.BFLY PT, R4, R165, 0x2, 0x1f ;  /* 0x0c401f00a5047f89 */ /* 0x000e6200000e0000 */
[----:B------:R-:W-:Y:S01]  /*18600*/  MOV R7, 0x3f800000 ;  /* 0x3f80000000077802 */ /* 0x000fe20000000f00 */
[----:B------:R-:W-:Y:S01]  /*18610*/  ULDC.U8 UR4, c[0x0][0x328] ;  /* 0x0000ca0000047ab9 */ /* 0x000fe20000000000 */
[----:B------:R-:W-:Y:S01]  /*18620*/  MOV R8, 0x3f800000 ;  /* 0x3f80000000087802 */ /* 0x000fe20000000f00 */
[----:B------:R-:W2:Y:S01]  /*18630*/  SHFL.BFLY PT, R3, R164, 0x2, 0x1f ;  /* 0x0c401f00a4037f89 */ /* 0x000ea200000e0000 */
[----:B-1----:R-:W-:-:S03]  /*18640*/  FADD.FTZ R9, R4, R165 ;  /* 0x000000a504097221 */ /* 0x002fc60000010000 */
[----:B------:R-:W1:Y:S01]  /*18650*/  S2R R4, SR_TID.X ;  /* 0x0000000000047919 */ /* 0x000e620000002100 */
[----:B--2---:R-:W-:-:S03]  /*18660*/  FADD.FTZ R10, R3, R164 ;  /* 0x000000a4030a7221 */ /* 0x004fc60000010000 */
[----:B------:R-:W2:Y:S04]  /*18670*/  SHFL.BFLY PT, R6, R9, 0x1, 0x1f ;  /* 0x0c201f0009067f89 */ /* 0x000ea800000e0000 */
[----:B------:R-:W3:Y:S01]  /*18680*/  SHFL.BFLY PT, R5, R10, 0x1, 0x1f ;  /* 0x0c201f000a057f89 */ /* 0x000ee200000e0000 */
[----:B-1----:R-:W-:-:S04]  /*18690*/  SHF.R.S32.HI R3, RZ, 0x1f, R4 ;  /* 0x0000001fff037819 */ /* 0x002fc80000011404 */
[-C--:B------:R-:W-:Y:S01]  /*186a0*/  LEA.HI R3, R3, R4.reuse, RZ, 0x2 ;  /* 0x0000000403037211 */ /* 0x080fe200078f10ff */
[----:B--2---:R-:W-:Y:S01]  /*186b0*/  FADD.FTZ R6, R9, R6 ;  /* 0x0000000609067221 */ /* 0x004fe20000010000 */
[----:B------:R-:W-:Y:S02]  /*186c0*/  SHF.R.S32.HI R9, RZ, 0x1f, R4 ;  /* 0x0000001fff097819 */ /* 0x000fe40000011404 */
[----:B------:R-:W-:Y:S01]  /*186d0*/  SHF.R.S32.HI R3, RZ, 0x2, R3 ;  /* 0x00000002ff037819 */ /* 0x000fe20000011403 */
[----:B---3--:R-:W-:Y:S01]  /*186e0*/  FADD.FTZ R5, R10, R5 ;  /* 0x000000050a057221 */ /* 0x008fe20000010000 */
[----:B------:R-:W-:Y:S02]  /*186f0*/  LEA.HI R11, R9, R4, RZ, 0x2 ;  /* 0x00000004090b7211 */ /* 0x000fe400078f10ff */
[----:B------:R-:W-:Y:S02]  /*18700*/  SHF.R.S32.HI R10, RZ, 0x1f, R3 ;  /* 0x0000001fff0a7819 */ /* 0x000fe40000011403 */
[----:B------:R-:W-:-:S02]  /*18710*/  FSETP.NE.FTZ.AND P3, PT, R6, RZ, PT ;  /* 0x000000ff0600720b */ /* 0x000fc40003f75000 */
[----:B------:R-:W-:Y:S02]  /*18720*/  LEA.HI R10, R10, R3, RZ, 0x3 ;  /* 0x000000030a0a7211 */ /* 0x000fe400078f18ff */
[----:B------:R-:W-:Y:S02]  /*18730*/  FSETP.NE.FTZ.AND P2, PT, R5, RZ, PT ;  /* 0x000000ff0500720b */ /* 0x000fe40003f55000 */
[----:B------:R-:W-:Y:S02]  /*18740*/  LOP3.LUT R10, R10, 0xfffffff8, RZ, 0xc0, !PT ;  /* 0xfffffff80a0a7812 */ /* 0x000fe400078ec0ff */
[----:B------:R-:W-:Y:S02]  /*18750*/  LEA.HI R9, R9, R4, RZ, 0x5 ;  /* 0x0000000409097211 */ /* 0x000fe400078f28ff */
[----:B------:R-:W-:Y:S01]  /*18760*/  LOP3.LUT R11, R11, 0xfffffffc, RZ, 0xc0, !PT ;  /* 0xfffffffc0b0b7812 */ /* 0x000fe200078ec0ff */
[----:B------:R-:W-:Y:S01]  /*18770*/  IMAD.IADD R10, R3, 0x1, -R10 ;  /* 0x00000001030a7824 */ /* 0x000fe200078e0a0a */
[----:B------:R-:W-:Y:S01]  /*18780*/  SHF.R.S32.HI R13, RZ, 0x5, R9 ;  /* 0x00000005ff0d7819 */ /* 0x000fe20000011409 */
[----:B------:R-:W1:Y:S03]  /*18790*/  @P3 MUFU.RCP R7, R6 ;  /* 0x0000000600073308 */ /* 0x000e660000001000 */
[----:B------:R-:W-:-:S04]  /*187a0*/  LEA.HI R12, R10, R10, RZ, 0x1 ;  /* 0x0000000a0a0c7211 */ /* 0x000fc800078f08ff */
[----:B------:R-:W-:Y:S01]  /*187b0*/  SHF.R.S32.HI R14, RZ, 0x1, R12 ;  /* 0x00000001ff0e7819 */ /* 0x000fe2000001140c */
[----:B------:R-:W2:Y:S01]  /*187c0*/  @P2 MUFU.RCP R8, R5 ;  /* 0x0000000500082308 */ /* 0x000ea20000001000 */
[----:B------:R-:W-:Y:S02]  /*187d0*/  LOP3.LUT R15, R12, 0x3fffffe, RZ, 0xc0, !PT ;  /* 0x03fffffe0c0f7812 */ /* 0x000fe400078ec0ff */
[----:B------:R-:W-:Y:S02]  /*187e0*/  IADD3 R12, -R11, R4, RZ ;  /* 0x000000040b0c7210 */ /* 0x000fe40007ffe1ff */
[----:B------:R-:W-:Y:S01]  /*187f0*/  SHF.L.U32 R11, R14, 0x6, RZ ;  /* 0x000000060e0b7819 */ /* 0x000fe200000006ff */
[----:B------:R-:W-:Y:S01]  /*18800*/  IMAD.IADD R15, R10, 0x1, -R15 ;  /* 0x000000010a0f7824 */ /* 0x000fe200078e0a0f */
[----:B------:R-:W-:Y:S01]  /*18810*/  LEA R10, R13, R12, 0x8 ;  /* 0x0000000c0d0a7211 */ /* 0x000fe200078e40ff */
[----:B-1----:R-:W-:Y:S01]  /*18820*/  FMUL.FTZ R112, R7, R112 ;  /* 0x0000007007707220 */ /* 0x002fe20000410000 */
[----:B------:R-:W-:Y:S01]  /*18830*/  LOP3.LUT R11, R11, 0xc0, RZ, 0xc0, !PT ;  /* 0x000000c00b0b7812 */ /* 0x000fe200078ec0ff */
[----:B------:R-:W-:Y:S01]  /*18840*/  FMUL.FTZ R113, R7, R113 ;  /* 0x0000007107717220 */ /* 0x000fe20000410000 */
[----:B------:R-:W-:Y:S01]  /*18850*/  LEA R10, R15, R10, 0x4 ;  /* 0x0000000a0f0a7211 */ /* 0x000fe200078e20ff */
[C---:B------:R-:W-:Y:S01]  /*18860*/  FMUL.FTZ R68, R7.reuse, R68 ;  /* 0x0000004407447220 */ /* 0x040fe20000410000 */
[----:B------:R-:W-:Y:S01]  /*18870*/  LOP3.LUT R15, R14, 0x1, RZ, 0xc0, !PT ;  /* 0x000000010e0f7812 */ /* 0x000fe200078ec0ff */
[----:B------:R-:W-:Y:S01]  /*18880*/  FMUL.FTZ R69, R7, R69 ;  /* 0x0000004507457220 */ /* 0x000fe20000410000 */
[----:B------:R-:W-:Y:S01]  /*18890*/  LEA.HI R11, R11, R11, RZ, 0x1d ;  /* 0x0000000b0b0b7211 */ /* 0x000fe200078fe8ff */
[C---:B--2---:R-:W-:Y:S01]  /*188a0*/  FMUL.FTZ R115, R8.reuse, R115 ;  /* 0x0000007308737220 */ /* 0x044fe20000410000 */
[----:B------:R-:W-:Y:S01]  /*188b0*/  ISETP.NE.U32.AND P1, PT, R15, 0x1, PT ;  /* 0x000000010f00780c */ /* 0x000fe20003f25070 */
[----:B------:R-:W-:Y:S01]  /*188c0*/  FMUL.FTZ R114, R8, R114 ;  /* 0x0000007208727220 */ /* 0x000fe20000410000 */
[----:B------:R-:W-:Y:S01]  /*188d0*/  LOP3.LUT P0, RZ, R14, 0x2, RZ, 0xc0, !PT ;  /* 0x000000020eff7812 */ /* 0x000fe2000780c0ff */
[----:B------:R-:W-:Y:S01]  /*188e0*/  IMAD.U32 R10, R10, 0x2, R11 ;  /* 0x000000020a0a7824 */ /* 0x000fe200078e000b */
[----:B------:R-:W-:Y:S01]  /*188f0*/  F2FP.BF16.PACK_AB R112, R113, R112 ;  /* 0x000000707170723e */ /* 0x000fe200000010ff */
[C---:B------:R-:W-:Y:S01]  /*18900*/  FMUL.FTZ R71, R8.reuse, R71 ;  /* 0x0000004708477220 */ /* 0x040fe20000410000 */
[----:B------:R-:W-:Y:S01]  /*18910*/  F2FP.BF16.PACK_AB R114, R115, R114 ;  /* 0x000000727372723e */ /* 0x000fe200000010ff */
[----:B------:R-:W-:Y:S01]  /*18920*/  FMUL.FTZ R70, R8, R70 ;  /* 0x0000004608467220 */ /* 0x000fe20000410000 */
[----:B------:R-:W-:Y:S01]  /*18930*/  SHF.L.U32 R11, R10, 0x1, RZ ;  /* 0x000000010a0b7819 */ /* 0x000fe200000006ff */
[C---:B------:R-:W-:Y:S01]  /*18940*/  FMUL.FTZ R72, R7.reuse, R72 ;  /* 0x0000004807487220 */ /* 0x040fe20000410000 */
[----:B------:R-:W-:Y:S01]  /*18950*/  MOV R10, 0x20 ;  /* 0x00000020000a7802 */ /* 0x000fe20000000f00 */
[----:B------:R-:W-:Y:S01]  /*18960*/  FMUL.FTZ R73, R7, R73 ;  /* 0x0000004907497220 */ /* 0x000fe20000410000 */
[C---:B------:R-:W-:Y:S01]  /*18970*/  IADD3 R15, R11.reuse, -0x10, RZ ;  /* 0xfffffff00b0f7810 */ /* 0x040fe20007ffe0ff */
[----:B------:R-:W-:Y:S01]  /*18980*/  FMUL.FTZ R75, R8, R75 ;  /* 0x0000004b084b7220 */ /* 0x000fe20000410000 */
[----:B------:R-:W-:Y:S01]  /*18990*/  SEL R10, R10, 0xffffffe0, !P0 ;  /* 0xffffffe00a0a7807 */ /* 0x000fe20004000000 */
[C---:B------:R-:W-:Y:S01]  /*189a0*/  FMUL.FTZ R74, R8.reuse, R74 ;  /* 0x0000004a084a7220 */ /* 0x040fe20000410000 */
[----:B------:R-:W-:Y:S01]  /*189b0*/  @P1 IADD3 R15, R11, 0x10, RZ ;  /* 0x000000100b0f1810 */ /* 0x000fe20007ffe0ff */
[----:B------:R-:W-:Y:S01]  /*189c0*/  FMUL.FTZ R76, R7, R76 ;  /* 0x0000004c074c7220 */ /* 0x000fe20000410000 */
[----:B------:R-:W-:Y:S01]  /*189d0*/  F2FP.BF16.PACK_AB R68, R69, R68 ;  /* 0x000000444544723e */ /* 0x000fe200000010ff */
[----:B------:R-:W-:Y:S01]  /*189e0*/  FMUL.FTZ R77, R7, R77 ;  /* 0x0000004d074d7220 */ /* 0x000fe20000410000 */
[----:B------:R-:W-:Y:S01]  /*189f0*/  F2FP.BF16.PACK_AB R70, R71, R70 ;  /* 0x000000464746723e */ /* 0x000fe200000010ff */
[C---:B------:R-:W-:Y:S01]  /*18a00*/  FMUL.FTZ R79, R8.reuse, R79 ;  /* 0x0000004f084f7220 */ /* 0x040fe20000410000 */
[----:B------:R-:W-:Y:S01]  /*18a10*/  F2FP.BF16.PACK_AB R72, R73, R72 ;  /* 0x000000484948723e */ /* 0x000fe200000010ff */
[C---:B------:R-:W-:Y:S01]  /*18a20*/  FMUL.FTZ R78, R8.reuse, R78 ;  /* 0x0000004e084e7220 */ /* 0x040fe20000410000 */
[----:B------:R-:W-:Y:S01]  /*18a30*/  F2FP.BF16.PACK_AB R74, R75, R74 ;  /* 0x0000004a4b4a723e */ /* 0x000fe200000010ff */
[----:B------:R-:W-:Y:S01]  /*18a40*/  FMUL.FTZ R80, R7, R80 ;  /* 0x0000005007507220 */ /* 0x000fe20000410000 */
[----:B------:R-:W-:Y:S01]  /*18a50*/  F2FP.BF16.PACK_AB R76, R77, R76 ;  /* 0x0000004c4d4c723e */ /* 0x000fe200000010ff */
[----:B------:R-:W-:Y:S01]  /*18a60*/  FMUL.FTZ R81, R7, R81 ;  /* 0x0000005107517220 */ /* 0x000fe20000410000 */
[----:B------:R-:W-:Y:S01]  /*18a70*/  F2FP.BF16.PACK_AB R78, R79, R78 ;  /* 0x0000004e4f4e723e */ /* 0x000fe200000010ff */
[----:B------:R-:W-:Y:S01]  /*18a80*/  FMUL.FTZ R83, R8, R83 ;  /* 0x0000005308537220 */ /* 0x000fe20000410000 */
[----:B------:R-:W-:Y:S01]  /*18a90*/  IADD3 R19, R10, R15, RZ ;  /* 0x0000000f0a137210 */ /* 0x000fe20007ffe0ff */
[C---:B------:R-:W-:Y:S01]  /*18aa0*/  FMUL.FTZ R82, R8.reuse, R82 ;  /* 0x0000005208527220 */ /* 0x040fe20000410000 */
[----:B------:R-:W-:Y:S01]  /*18ab0*/  F2FP.BF16.PACK_AB R80, R81, R80 ;  /* 0x000000505150723e */ /* 0x000fe200000010ff */
[C---:B------:R-:W-:Y:S01]  /*18ac0*/  FMUL.FTZ R84, R7.reuse, R84 ;  /* 0x0000005407547220 */ /* 0x040fe20000410000 */
[----:B------:R-:W-:Y:S01]  /*18ad0*/  STS [R11], R112 ;  /* 0x000000700b007388 */ /* 0x000fe20000000800 */
[----:B------:R-:W-:Y:S01]  /*18ae0*/  FMUL.FTZ R85, R7, R85 ;  /* 0x0000005507557220 */ /* 0x000fe20000410000 */
[----:B------:R-:W-:Y:S01]  /*18af0*/  F2FP.BF16.PACK_AB R82, R83, R82 ;  /* 0x000000525352723e */ /* 0x000fe200000010ff */
[C---:B------:R-:W-:Y:S01]  /*18b00*/  FMUL.FTZ R87, R8.reuse, R87 ;  /* 0x0000005708577220 */ /* 0x040fe20000410000 */
[----:B------:R-:W-:Y:S01]  /*18b10*/  STS [R11+0x200], R114 ;  /* 0x000200720b007388 */ /* 0x000fe20000000800 */
        /* <DEDUP_REMOVED lines=11> */
[----:B------:R1:W2:Y:S01]  /*18bd0*/  @P3 MUFU.LG2 R14, R6 ;  /* 0x00000006000e3308 */ /* 0x0002a20000000c00 */
[----:B------:R-:W-:Y:S01]  /*18be0*/  FMUL.FTZ R109, R7, R109 ;  /* 0x0000006d076d7220 */ /* 0x000fe20000410000 */
[----:B------:R-:W-:Y:S01]  /*18bf0*/  F2FP.BF16.PACK_AB R90, R91, R90 ;  /* 0x0000005a5b5a723e */ /* 0x000fe200000010ff */
[C---:B------:R-:W-:Y:S01]  /*18c00*/  FMUL.FTZ R111, R8.reuse, R111 ;  /* 0x0000006f086f7220 */ /* 0x040fe20000410000 */
[----:B------:R-:W-:Y:S01]  /*18c10*/  ISETP.NE.AND P0, PT, RZ, UR4, PT ;  /* 0x00000004ff007c0c */ /* 0x000fe2000bf05270 */
[C---:B------:R-:W-:Y:S01]  /*18c20*/  FMUL.FTZ R110, R8.reuse, R110 ;  /* 0x0000006e086e7220 */ /* 0x040fe20000410000 */
[----:B------:R-:W-:Y:S01]  /*18c30*/  F2FP.BF16.PACK_AB R108, R109, R108 ;  /* 0x0000006c6d6c723e */ /* 0x000fe200000010ff */
[----:B------:R-:W-:Y:S01]  /*18c40*/  IMAD.IADD R17, R11, 0x1, R10 ;  /* 0x000000010b117824 */ /* 0x000fe200078e020a */
[----:B------:R-:W3:Y:S01]  /*18c50*/  @P2 MUFU.LG2 R5, R5 ;  /* 0x0000000500052308 */ /* 0x000ee20000000c00 */
[----:B------:R-:W-:Y:S01]  /*18c60*/  FMUL.FTZ R92, R7, R92 ;  /* 0x0000005c075c7220 */ /* 0x000fe20000410000 */
[----:B------:R-:W-:Y:S01]  /*18c70*/  F2FP.BF16.PACK_AB R110, R111, R110 ;  /* 0x0000006e6f6e723e */ /* 0x000fe200000010ff */
[C---:B------:R-:W-:Y:S01]  /*18c80*/  FMUL.FTZ R93, R7.reuse, R93 ;  /* 0x0000005d075d7220 */ /* 0x040fe20000410000 */
[----:B------:R-:W-:Y:S01]  /*18c90*/  STS [R17], R72 ;  /* 0x0000004811007388 */ /* 0x000fe20000000800 */
[C---:B------:R-:W-:Y:S01]  /*18ca0*/  FMUL.FTZ R95, R8.reuse, R95 ;  /* 0x0000005f085f7220 */ /* 0x040fe20000410000 */
[----:B------:R-:W-:Y:S01]  /*18cb0*/  MOV R10, 0x7f800000 ;  /* 0x7f800000000a7802 */ /* 0x000fe20000000f00 */
[C---:B------:R-:W-:Y:S01]  /*18cc0*/  FMUL.FTZ R94, R8.reuse, R94 ;  /* 0x0000005e085e7220 */ /* 0x040fe20000410000 */
[----:B------:R-:W-:Y:S01]  /*18cd0*/  STS [R17+0x200], R74 ;  /* 0x0002004a11007388 */ /* 0x000fe20000000800 */
[----:B------:R-:W-:Y:S01]  /*18ce0*/  FMUL.FTZ R96, R7, R96 ;  /* 0x0000006007607220 */ /* 0x000fe20000410000 */
[----:B------:R-:W-:Y:S01]  /*18cf0*/  F2FP.BF16.PACK_AB R92, R93, R92 ;  /* 0x0000005c5d5c723e */ /* 0x000fe200000010ff */
[----:B------:R-:W-:Y:S01]  /*18d00*/  FMUL.FTZ R97, R7, R97 ;  /* 0x0000006107617220 */ /* 0x000fe20000410000 */
[----:B------:R-:W-:Y:S01]  /*18d10*/  F2FP.BF16.PACK_AB R94, R95, R94 ;  /* 0x0000005e5f5e723e */ /* 0x000fe200000010ff */
[C---:B------:R-:W-:Y:S01]  /*18d20*/  FMUL.FTZ R99, R8.reuse, R99 ;  /* 0x0000006308637220 */ /* 0x040fe20000410000 */
[----:B------:R-:W-:Y:S01]  /*18d30*/  STS [R19], R76 ;  /* 0x0000004c13007388 */ /* 0x000fe20000000800 */
[C---:B------:R-:W-:Y:S01]  /*18d40*/  FMUL.FTZ R98, R8.reuse, R98 ;  /* 0x0000006208627220 */ /* 0x040fe20000410000 */
[----:B------:R-:W-:Y:S01]  /*18d50*/  F2FP.BF16.PACK_AB R96, R97, R96 ;  /* 0x000000606160723e */ /* 0x000fe200000010ff */
[C---:B------:R-:W-:Y:S01]  /*18d60*/  FMUL.FTZ R104, R7.reuse, R104 ;  /* 0x0000006807687220 */ /* 0x040fe20000410000 */
[----:B------:R-:W-:Y:S01]  /*18d70*/  STS [R19+0x200], R78 ;  /* 0x0002004e13007388 */ /* 0x000fe20000000800 */
[----:B------:R-:W-:Y:S01]  /*18d80*/  FMUL.FTZ R105, R7, R105 ;  /* 0x0000006907697220 */ /* 0x000fe20000410000 */
[----:B------:R-:W-:Y:S01]  /*18d90*/  F2FP.BF16.PACK_AB R98, R99, R98 ;  /* 0x000000626362723e */ /* 0x000fe200000010ff */
[----:B------:R-:W-:Y:S01]  /*18da0*/  FMUL.FTZ R100, R7, R100 ;  /* 0x0000006407647220 */ /* 0x000fe20000410000 */
[----:B------:R-:W-:Y:S01]  /*18db0*/  STS [R11+0x1000], R80 ;  /* 0x001000500b007388 */ /* 0x000fe20000000800 */
[C---:B------:R-:W-:Y:S01]  /*18dc0*/  FMUL.FTZ R107, R8.reuse, R107 ;  /* 0x0000006b086b7220 */ /* 0x040fe20000410000 */
[----:B------:R-:W-:Y:S01]  /*18dd0*/  F2FP.BF16.PACK_AB R104, R105, R104 ;  /* 0x000000686968723e */ /* 0x000fe200000010ff */
[C---:B------:R-:W-:Y:S01]  /*18de0*/  FMUL.FTZ R106, R8.reuse, R106 ;  /* 0x0000006a086a7220 */ /* 0x040fe20000410000 */
[----:B------:R-:W-:Y:S01]  /*18df0*/  STS [R11+0x1200], R82 ;  /* 0x001200520b007388 */ /* 0x000fe20000000800 */
[C---:B------:R-:W-:Y:S01]  /*18e00*/  FMUL.FTZ R103, R8.reuse, R103 ;  /* 0x0000006708677220 */ /* 0x040fe20000410000 */
[----:B-1----:R-:W-:Y:S01]  /*18e10*/  MOV R6, 0x7f800000 ;  /* 0x7f80000000067802 */ /* 0x002fe20000000f00 */
[----:B------:R-:W-:Y:S01]  /*18e20*/  FMUL.FTZ R7, R7, R101 ;  /* 0x0000006507077220 */ /* 0x000fe20000410000 */
[----:B------:R-:W-:Y:S01]  /*18e30*/  F2FP.BF16.PACK_AB R106, R107, R106 ;  /* 0x0000006a6b6a723e */ /* 0x000fe200000010ff */
[----:B------:R-:W-:Y:S01]  /*18e40*/  FMUL.FTZ R8, R8, R102 ;  /* 0x0000006608087220 */ /* 0x000fe20000410000 */
[----:B------:R-:W-:Y:S02]  /*18e50*/  STS [R15+0x1000], R84 ;  /* 0x001000540f007388 */ /* 0x000fe40000000800 */
[----:B------:R-:W-:-:S02]  /*18e60*/  F2FP.BF16.PACK_AB R7, R7, R100 ;  /* 0x000000640707723e */ /* 0x000fc400000010ff */
[----:B------:R-:W-:Y:S01]  /*18e70*/  STS [R15+0x1200], R86 ;  /* 0x001200560f007388 */ /* 0x000fe20000000800 */
[----:B------:R-:W-:-:S03]  /*18e80*/  F2FP.BF16.PACK_AB R8, R103, R8 ;  /* 0x000000086708723e */ /* 0x000fc600000010ff */
        /* <DEDUP_REMOVED lines=8> */
[----:B------:R1:W-:Y:S04]  /*18f10*/  STS [R17+0x2000], R104 ;  /* 0x0020006811007388 */ /* 0x0003e80000000800 */
[----:B------:R1:W-:Y:S04]  /*18f20*/  STS [R17+0x2200], R106 ;  /* 0x0022006a11007388 */ /* 0x0003e80000000800 */
[----:B------:R1:W-:Y:S04]  /*18f30*/  STS [R19+0x2000], R7 ;  /* 0x0020000713007388 */ /* 0x0003e80000000800 */
[----:B------:R1:W-:Y:S01]  /*18f40*/  STS [R19+0x2200], R8 ;  /* 0x0022000813007388 */ /* 0x0003e20000000800 */
[----:B--2---:R-:W-:-:S04]  /*18f50*/  @P3 FMUL.FTZ R11, R14, 0.69314718246459960938 ;  /* 0x3f3172180e0b3820 */ /* 0x004fc80000410000 */
[----:B------:R-:W-:Y:S02]  /*18f60*/  @P3 FFMA.FTZ R6, R2, c[0x0][0x238], R11 ;  /* 0x00008e0002063a23 */ /* 0x000fe4000001000b */
[----:B---3--:R-:W-:-:S04]  /*18f70*/  @P2 FMUL.FTZ R15, R5, 0.69314718246459960938 ;  /* 0x3f317218050f2820 */ /* 0x008fc80000410000 */
[----:B------:R-:W-:Y:S01]  /*18f80*/  @P2 FFMA.FTZ R10, R0, c[0x0][0x238], R15 ;  /* 0x00008e00000a2a23 */ /* 0x000fe2000001000f */
[----:B------:R-:W-:Y:S05]  /*18f90*/  @!P0 BRA `(.L_x_2131) ;  /* 0x0000007000008947 */ /* 0x000fea0003800000 */
[----:B------:R-:W2:Y:S01]  /*18fa0*/  S2R R0, SR_CTAID.Y ;  /* 0x0000000000007919 */ /* 0x000ea20000002600 */
[----:B------:R-:W-:-:S03]  /*18fb0*/  ISETP.NE.AND P0, PT, R151, -0x1, PT ;  /* 0xffffffff9700780c */ /* 0x000fc60003f05270 */
[----:B------:R-:W3:Y:S01]  /*18fc0*/  S2R R5, SR_CTAID.Z ;  /* 0x0000000000057919 */ /* 0x000ee20000002700 */
[----:B--2---:R-:W-:-:S05]  /*18fd0*/  IMAD R2, R0, c[0x0][0x214], RZ ;  /* 0x0000850000027a24 */ /* 0x004fca00078e02ff */
[----:B------:R-:W-:-:S05]  /*18fe0*/  SEL R2, R2, R151, !P0 ;  /* 0x0000009702027207 */ /* 0x000fca0004000000 */
[----:B---3--:R-:W-:Y:S01]  /*18ff0*/  IMAD R2, R5, c[0x0][0x234], R2 ;  /* 0x00008d0005027a24 */ /* 0x008fe200078e0202 */
[----:B------:R-:W-:Y:S05]  /*19000*/  BRA `(.L_x_2132) ;  /* 0x0000004000007947 */ /* 0x000fea0003800000 */
.L_x_2131:
[----:B------:R-:W2:Y:S04]  /*19010*/  S2R R5, SR_CTAID.Z ;  /* 0x0000000000057919 */ /* 0x000ea80000002700 */
[----:B------:R-:W2:Y:S02]  /*19020*/  S2R R0, SR_CTAID.Y ;  /* 0x0000000000007919 */ /* 0x000ea40000002600 */
[----:B--2---:R-:W-:-:S04]  /*19030*/  IMAD R2, R0, c[0x0][0x1c0], R5 ;  /* 0x0000700000027a24 */ /* 0x004fc800078e0205 */
[----:B------:R-:W-:Y:S02]  /*19040*/  IMAD R2, R2, c[0x0][0x214], RZ ;  /* 0x0000850002027a24 */ /* 0x000fe400078e02ff */
.L_x_2132:
[----:B------:R-:W-:Y:S01]  /*19050*/  BAR.SYNC.DEFER_BLOCKING 0x0 ;  /* 0x0000000000007b1d */ /* 0x000fe20000010000 */
[----:B------:R-:W-:Y:S01]  /*19060*/  LOP3.LUT R9, R9, 0xffffffe0, RZ, 0xc0, !PT ;  /* 0xffffffe009097812 */ /* 0x000fe200078ec0ff */
[C---:B------:R-:W-:Y:S01]  /*19070*/  IMAD.WIDE.U32 R14, R151.reuse, c[0x0][0x1e8], RZ ;  /* 0x00007a00970e7a25 */ /* 0x040fe200078e00ff */
[----:B-1----:R-:W-:Y:S02]  /*19080*/  SHF.R.S32.HI R8, RZ, 0x1f, R13 ;  /* 0x0000001fff087819 */ /* 0x002fe4000001140d */
        /* <DEDUP_REMOVED lines=9> */
[----:B------:R-:W-:-:S02]  /*19120*/  IMAD R151, R151, c[0x0][0x1ec], R15 ;  /* 0x00007b0097977a24 */ /* 0x000fc400078e020f */
[----:B------:R-:W-:Y:S01]  /*19130*/  IMAD R7, R0, c[0x0][0x1e4], R7 ;  /* 0x0000790000077a24 */ /* 0x000fe200078e0207 */
[----:B------:R-:W-:Y:S01]  /*19140*/  SEL R0, R40, R14, !P0 ;  /* 0x0000000e28007207 */ /* 0x000fe20004000000 */
[----:B------:R-:W-:-:S03]  /*19150*/  IMAD.IADD R8, R13, 0x1, -R8 ;  /* 0x000000010d087824 */ /* 0x000fc600078e0a08 */
[----:B------:R-:W-:Y:S01]  /*19160*/  @!P0 IADD3 R151, R41, R7, RZ ;  /* 0x0000000729978210 */ /* 0x000fe20007ffe0ff */
[----:B------:R-:W-:Y:S01]  /*19170*/  IMAD R161, R8, 0x10, R161 ;  /* 0x0000001008a17824 */ /* 0x000fe200078e02a1 */
[----:B------:R1:W2:Y:S04]  /*19180*/  LDS.128 R32, [R154] ;  /* 0x000000009a207984 */ /* 0x0002a80000000c00 */
[----:B------:R1:W3:Y:S04]  /*19190*/  LDS.128 R28, [R154+0x800] ;  /* 0x000800009a1c7984 */ /* 0x0002e80000000c00 */
[----:B------:R1:W4:Y:S04]  /*191a0*/  LDS.128 R24, [R154+0x1000] ;  /* 0x001000009a187984 */ /* 0x0003280000000c00 */
[----:B------:R1:W1:Y:S04]  /*191b0*/  LDS.128 R20, [R154+0x1800] ;  /* 0x001800009a147984 */ /* 0x0002680000000c00 */
[----:B------:R1:W1:Y:S04]  /*191c0*/  LDS.128 R16, [R154+0x2000] ;  /* 0x002000009a107984 */ /* 0x0002680000000c00 */
[----:B------:R1:W1:Y:S01]  /*191d0*/  LDS.128 R36, [R154+0x2800] ;  /* 0x002800009a247984 */ /* 0x0002620000000c00 */
[----:B------:R-:W-:Y:S05]  /*191e0*/  @P1 BRA `(.L_x_2134) ;  /* 0x000000d000001947 */ /* 0x000fea0003800000 */
[----:B------:R-:W5:Y:S02]  /*191f0*/  S2R R7, SR_CTAID.X ;  /* 0x0000000000077919 */ /* 0x000f640000002500 */
[----:B-----5:R-:W-:-:S02]  /*19200*/  IMAD R4, R7, 0x40, R2 ;  /* 0x0000004007047824 */ /* 0x020fc400078e0202 */
[----:B------:R-:W-:Y:S01]  /*19210*/  IMAD R2, R7, -0x40, R150 ;  /* 0xffffffc007027824 */ /* 0x000fe200078e0296 */
[C---:B------:R-:W-:Y:S02]  /*19220*/  IADD3 R7, R161.reuse, 0x8, RZ ;  /* 0x00000008a1077810 */ /* 0x040fe40007ffe0ff */
[----:B------:R-:W-:Y:S02]  /*19230*/  SHF.R.S32.HI R8, RZ, 0x1f, R4 ;  /* 0x0000001fff087819 */ /* 0x000fe40000011404 */
[C---:B------:R-:W-:Y:S02]  /*19240*/  IADD3 R4, P0, R161.reuse, R4, RZ ;  /* 0x00000004a1047210 */ /* 0x040fe40007f1e0ff */
[-C--:B------:R-:W-:Y:S02]  /*19250*/  ISETP.GE.AND P2, PT, R161, R2.reuse, PT ;  /* 0x00000002a100720c */ /* 0x080fe40003f46270 */
[----:B------:R-:W-:Y:S02]  /*19260*/  ISETP.GE.AND P1, PT, R7, R2, PT ;  /* 0x000000020700720c */ /* 0x000fe40003f26270 */
[----:B------:R-:W-:-:S02]  /*19270*/  LEA.HI.X.SX32 R161, R161, R8, 0x1, P0 ;  /* 0x00000008a1a17211 */ /* 0x000fc400000f0eff */
[----:B------:R-:W-:-:S04]  /*19280*/  LEA R8, P0, R4, c[0x0][0x200], 0x2 ;  /* 0x0000800004087a11 */ /* 0x000fc800078010ff */
[----:B------:R-:W-:-:S05]  /*19290*/  LEA.HI.X R9, R4, c[0x0][0x204], R161, 0x2, P0 ;  /* 0x0000810004097a11 */ /* 0x000fca00000f14a1 */
[----:B------:R4:W-:Y:S04]  /*192a0*/  @!P2 STG.E [R8.64], R6 ;  /* 0x000000060800a986 */ /* 0x0009e8000c101906 */
[----:B------:R4:W-:Y:S02]  /*192b0*/  @!P1 STG.E [R8.64+0x20], R10 ;  /* 0x0000200a08009986 */ /* 0x0009e4000c101906 */
.L_x_2134:
[----:B------:R-:W-:Y:S05]  /*192c0*/  BSYNC B0 ;  /* 0x0000000000007941 */ /* 0x000fea0003800000 */
.L_x_2133:
[----:B------:R-:W5:Y:S01]  /*192d0*/  S2R R7, SR_CTAID.X ;  /* 0x0000000000077919 */ /* 0x000f620000002500 */
[----:B----4-:R-:W-:Y:S01]  /*192e0*/  IMAD.SHL.U32 R8, R12, 0x8, RZ ;  /* 0x000000080c087824 */ /* 0x010fe200078e00ff */
[----:B------:R-:W-:Y:S01]  /*192f0*/  SHF.R.S32.HI R4, RZ, 0x1f, R5 ;  /* 0x0000001fff047819 */ /* 0x000fe20000011405 */
[----:B------:R-:W-:Y:S03]  /*19300*/  BSSY B0, `(.L_x_2135) ;  /* 0x000001b000007945 */ /* 0x000fe60003800000 */
[----:B------:R-:W-:Y:S01]  /*19310*/  SHF.R.S32.HI R9, RZ, 0x1f, R8 ;  /* 0x0000001fff097819 */ /* 0x000fe20000011408 */
[----:B------:R-:W-:-:S04]  /*19320*/  IMAD R4, R4, c[0x0][0x1f0], RZ ;  /* 0x00007c0004047a24 */ /* 0x000fc800078e02ff */
[----:B------:R-:W-:Y:S02]  /*19330*/  IMAD R4, R5, c[0x0][0x1f4], R4 ;  /* 0x00007d0005047a24 */ /* 0x000fe400078e0204 */
[----:B-----5:R-:W-:-:S04]  /*19340*/  IMAD.SHL.U32 R7, R7, 0x40, RZ ;  /* 0x0000004007077824 */ /* 0x020fc800078e00ff */
[C---:B------:R-:W-:Y:S01]  /*19350*/  IMAD.WIDE.U32 R8, R7.reuse, c[0x0][0x1e8], R8 ;  /* 0x00007a0007087a25 */ /* 0x040fe200078e0008 */
[----:B------:R-:W-:Y:S02]  /*19360*/  SHF.R.S32.HI R2, RZ, 0x1f, R7 ;  /* 0x0000001fff027819 */ /* 0x000fe40000011407 */
[----:B------:R-:W-:Y:S02]  /*19370*/  IADD3 R150, -R7, R150, RZ ;  /* 0x0000009607967210 */ /* 0x000fe40007ffe1ff */
[----:B------:R-:W-:Y:S01]  /*19380*/  IADD3 R6, P0, R0, R8, RZ ;  /* 0x0000000800067210 */ /* 0x000fe20007f1e0ff */
[----:B------:R-:W-:Y:S01]  /*19390*/  IMAD R2, R2, c[0x0][0x1e8], RZ ;  /* 0x00007a0002027a24 */ /* 0x000fe200078e02ff */
[----:B------:R-:W-:-:S03]  /*193a0*/  SHF.R.S32.HI R0, RZ, 0x1f, R3 ;  /* 0x0000001fff007819 */ /* 0x000fc60000011403 */
[----:B------:R-:W-:-:S05]  /*193b0*/  IMAD R2, R7, c[0x0][0x1ec], R2 ;  /* 0x00007b0007027a24 */ /* 0x000fca00078e0202 */
[----:B------:R-:W-:Y:S02]  /*193c0*/  IADD3.X R7, R151, R2, R9, P0, !PT ;  /* 0x0000000297077210 */ /* 0x000fe400007fe409 */
        /* <DEDUP_REMOVED lines=11> */
[----:B--2---:R2:W-:Y:S04]  /*19480*/  STG.E.128 [R10.64], R32 ;  /* 0x000000200a007986 */ /* 0x0045e8000c101d06 */
[----:B------:R2:W-:Y:S04]  /*19490*/  STG.E.128 [R10.64+0x40], R24 ;  /* 0x000040180a007986 */ /* 0x0005e8000c101d06 */
[----:B-1----:R2:W-:Y:S02]  /*194a0*/  STG.E.128 [R10.64+0x80], R16 ;  /* 0x000080100a007986 */ /* 0x0025e4000c101d06 */
.L_x_2136:
[----:B------:R-:W-:Y:S05]  /*194b0*/  BSYNC B0 ;  /* 0x0000000000007941 */ /* 0x000fea0003800000 */
.L_x_2135:
[----:B------:R-:W-:-:S04]  /*194c0*/  IADD3 R9, R3, 0x20, RZ ;  /* 0x0000002003097810 */ /* 0x000fc80007ffe0ff */
        /* <DEDUP_REMOVED lines=11> */
[----:B---3--:R-:W-:Y:S04]  /*19580*/  STG.E.128 [R2.64], R28 ;  /* 0x0000001c02007986 */ /* 0x008fe8000c101d06 */
[----:B-1----:R-:W-:Y:S04]  /*19590*/  STG.E.128 [R2.64+0x40], R20 ;  /* 0x0000401402007986 */ /* 0x002fe8000c101d06 */
[----:B------:R-:W-:Y:S01]  /*195a0*/  STG.E.128 [R2.64+0x80], R36 ;  /* 0x0000802402007986 */ /* 0x000fe2000c101d06 */
[----:B------:R-:W-:Y:S05]  /*195b0*/  EXIT ;  /* 0x000000000000794d */ /* 0x000fea0003800000 */
.L_x_2137:
        /* <DEDUP_REMOVED lines=12> */
.L_x_6334:


//--------------------- .text._ZN5flash24flash_fwd_splitkv_kernelI23Flash_fwd_kernel_traitsILi96ELi64ELi128ELi4ELb0ELb0EN7cutlass10bfloat16_tE19Flash_kernel_traitsILi96ELi64ELi128ELi4ES3_EELb1ELb0ELb0ELb0ELb1ELb1ELb0ELb1EEEvNS_16Flash_fwd_paramsE --------------------------
	.section	.text._ZN5flash24flash_fwd_splitkv_kernelI23Flash_fwd_kernel_traitsILi96ELi64ELi128ELi4ELb0ELb0EN7cutlass10bfloat16_tE19Flash_kernel_traitsILi96ELi64ELi128ELi4ES3_EELb1ELb0ELb0ELb0ELb1ELb1ELb0ELb1EEEvNS_16Flash_fwd_paramsE,"ax",@progbits
	.sectioninfo	@"SHI_REGISTERS=209"
	.align	128
        .global         _ZN5flash24flash_fwd_splitkv_kernelI23Flash_fwd_kernel_traitsILi96ELi64ELi128ELi4ELb0ELb0EN7cutlass10bfloat16_tE19Flash_kernel_traitsILi96ELi64ELi128ELi4ES3_EELb1ELb0ELb0ELb0ELb1ELb1ELb0ELb1EEEvNS_16Flash_fwd_paramsE
        .type           _ZN5flash24flash_fwd_splitkv_kernelI23Flash_fwd_kernel_traitsILi96ELi64ELi128ELi4ELb0ELb0EN7cutlass10bfloat16_tE19Flash_kernel_traitsILi96ELi64ELi128ELi4ES3_EELb1ELb0ELb0ELb0ELb1ELb1ELb0ELb1EEEvNS_16Flash_fwd_paramsE,@function
        .size           _ZN5flash24flash_fwd_splitkv_kernelI23Flash_fwd_kernel_traitsILi96ELi64ELi128ELi4ELb0ELb0EN7cutlass10bfloat16_tE19Flash_kernel_traitsILi96ELi64ELi128ELi4ES3_EELb1ELb0ELb0ELb0ELb1ELb1ELb0ELb1EEEvNS_16Flash_fwd_paramsE,(.L_x_6335 - _ZN5flash24flash_fwd_splitkv_kernelI23Flash_fwd_kernel_traitsILi96ELi64ELi128ELi4ELb0ELb0EN7cutlass10bfloat16_tE19Flash_kernel_traitsILi96ELi64ELi128ELi4ES3_EELb1ELb0ELb0ELb0ELb1ELb1ELb0ELb1EEEvNS_16Flash_fwd_paramsE)
        .other          _ZN5flash24flash_fwd_splitkv_kernelI23Flash_fwd_kernel_traitsILi96ELi64ELi128ELi4ELb0ELb0EN7cutlass10bfloat16_tE19Flash_kernel_traitsILi96ELi64ELi128ELi4ES3_EELb1ELb0ELb0ELb0ELb1ELb1ELb0ELb1EEEvNS_16Flash_fwd_paramsE,@"STO_CUDA_ENTRY STV_DEFAULT"
_ZN5flash24flash_fwd_splitkv_kernelI23Flash_fwd_kernel_traitsILi96ELi64ELi128ELi4ELb0ELb0EN7cutlass10bfloat16_tE19Flash_kernel_traitsILi96ELi64ELi128ELi4ES3_EELb1ELb0ELb0ELb0ELb1ELb1ELb0ELb1EEEvNS_16Flash_fwd_paramsE:
.text._ZN5flash24flash_fwd_splitkv_kernelI23Flash_fwd_kernel_traitsILi96ELi64ELi128ELi4ELb0ELb0EN7cutlass10bfloat16_tE19Flash_kernel_traitsILi96ELi64ELi128ELi4ES3_EELb1ELb0ELb0ELb0ELb1ELb1ELb0ELb1EEEvNS_16Flash_fwd_paramsE:
        /* <DEDUP_REMOVED lines=36> */
.L_x_2138:
[----:B-1-34-:R-:W-:Y:S02]  /*0240*/  MOV R77, c[0x0][0x218] ;  /* 0x00008600004d7a02 */ /* 0x01afe40000000f00 */
.L_x_2139:
[----:B------:R-:W-:-:S04]  /*0250*/  ISETP.NE.U32.AND P2, PT, RZ, c[0x0][0x258], PT ;  /* 0x00009600ff007a0c */ /* 0x000fc80003f45070 */
[----:B------:R-:W-:-:S13]  /*0260*/  ISETP.NE.AND.EX P2, PT, RZ, c[0x0][0x25c], PT, P2 ;  /* 0x00009700ff007a0c */ /* 0x000fda0003f45320 */
[----:B-1----:R-:W-:-:S05]  /*0270*/  @P2 IMAD.WIDE R12, R11, R2, c[0x0][0x258] ;  /* 0x000096000b0c2625 */ /* 0x002fca00078e0202 */
        /* <DEDUP_REMOVED lines=34> */
[----:B------:R-:W-:-:S02]  /*04a0*/  IADD3 R147, -R66, R147, RZ ;  /* 0x0000009342937210 */ /* 0x000fc40007ffe1ff */
[----:B------:R-:W-:Y:S01]  /*04b0*/  IADD3 R4, -R3, R64, RZ ;  /* 0x0000004003047210 */ /* 0x000fe20007ffe1ff */
[----:B------:R-:W-:Y:S01]  /*04c0*/  IMAD R3, R0, c[0x0][0x1e8], RZ ;  /* 0x00007a0000037a24 */ /* 0x000fe200078e02ff */
[----:B------:R-:W-:Y:S01]  /*04d0*/  SHF.R.S32.HI R2, RZ, 0x2, R2 ;  /* 0x00000002ff027819 */ /* 0x000fe20000011402 */
[----:B------:R-:W-:Y:S01]  /*04e0*/  @!P0 IMAD R6, R6, c[0x0][0x1e0], RZ ;  /* 0x0000780006068a24 */ /* 0x000fe200078e02ff */
[----:B------:R-:W-:Y:S01]  /*04f0*/  SHF.L.U32 R4, R4, 0x3, RZ ;  /* 0x0000000304047819 */ /* 0x000fe200000006ff */
[----:B------:R-:W-:Y:S01]  /*0500*/  @!P0 IMAD.WIDE.U32 R12, R11, c[0x0][0x1e0], RZ ;  /* 0x000078000b0c8a25 */ /* 0x000fe200078e00ff */
[----:B------:R-:W-:Y:S02]  /*0510*/  SHF.R.S32.HI R0, RZ, 0x1f, R152 ;  /* 0x0000001fff007819 */ /* 0x000fe40000011498 */
        /* <DEDUP_REMOVED lines=16> */
[----:B------:R-:W-:-:S04]  /*0620*/  IMAD.WIDE.U32 R8, R152, c[0x0][0x1f0], R8 ;  /* 0x00007c0098087a25 */ /* 0x000fc800078e0008 */
[----:B------:R-:W-:-:S06]  /*0630*/  IMAD.IADD R5, R9, 0x1, R7 ;  /* 0x0000000109057824 */ /* 0x000fcc00078e0207 */
        /* <DEDUP_REMOVED lines=11> */
.L_x_2142:
[----:B------:R-:W-:Y:S05]  /*06f0*/  BSYNC B0 ;  /* 0x0000000000007941 */ /* 0x000fea0003800000 */
.L_x_2141:
        /* <DEDUP_REMOVED lines=16> */
.L_x_2144:
[----:B------:R-:W-:Y:S05]  /*0800*/  BSYNC B0 ;  /* 0x0000000000007941 */ /* 0x000fea0003800000 */
.L_x_2143:
        /* <DEDUP_REMOVED lines=13> */
.L_x_2140:
[----:B------:R-:W-:Y:S02]  /*08e0*/  ISETP.NE.U32.AND P0, PT, RZ, c[0x0][0x2b8], PT ;  /* 0x0000ae00ff007a0c */ /* 0x000fe40003f05070 */
[----:B------:R-:W-:Y:S02]  /*08f0*/  ISETP.NE.U32.AND P1, PT, RZ, c[0x0][0x2c0], PT ;  /* 0x0000b000ff007a0c */ /* 0x000fe40003f25070 */
[----:B------:R-:W-:Y:S02]  /*0900*/  ISETP.NE.AND.EX P0, PT, RZ, c[0x0][0x2bc], PT, P0 ;  /* 0x0000af00ff007a0c */ /* 0x000fe40003f05300 */
[----:B------:R-:W-:-:S11]  /*0910*/  ISETP.NE.AND.EX P1, PT, RZ, c[0x0][0x2c4], PT, P1 ;  /* 0x0000b100ff007a0c */ /* 0x000fd60003f25310 */
[----:B------:R-:W-:-:S04]  /*0920*/  @P0 IMAD.WIDE R12, R11, R2, c[0x0][0x2b8] ;  /* 0x0000ae000b0c0625 */ /* 0x000fc800078e0202 */
        /* <DEDUP_REMOVED lines=18> */
[----:B-----5:R-:W1:Y:S02]  /*0a50*/  F2I.FTZ.U32.TRUNC.NTZ R11, R10 ;  /* 0x0000000a000b7305 */ /* 0x020e64000021f000 */
        /* <DEDUP_REMOVED lines=15> */
[----:B------:R-:W-:-:S05]  /*0b50*/  @P3 IADD3 R4, R4, 0x1, RZ ;  /* 0x0000000104043810 */ /* 0x000fca0007ffe0ff */
[----:B------:R-:W-:-:S05]  /*0b60*/  IMAD.MOV.U32 R3, RZ, RZ, R4 ;  /* 0x000000ffff037224 */ /* 0x000fca00078e0004 */
[----:B------:R-:W-:Y:S02]  /*0b70*/  @!P0 IADD3 R3, -R3, RZ, RZ ;  /* 0x000000ff03038210 */ /* 0x000fe40007ffe1ff */
[----:B------:R-:W-:-:S05]  /*0b80*/  @!P1 LOP3.LUT R3, RZ, c[0x0][0x2d0], RZ, 0x33, !PT ;  /* 0x0000b400ff039a12 */ /* 0x000fca00078e33ff */
[----:B------:R-:W-:-:S05]  /*0b90*/  IMAD.WIDE R12, R3, 0x4, R150 ;  /* 0x00000004030c7825 */ /* 0x000fca00078e0296 */
[----:B------:R-:W2:Y:S01]  /*0ba0*/  LDG.E R0, [R12.64] ;  /* 0x000000060c007981 */ /* 0x000ea2000c1e1900 */
[----:B------:R-:W-:Y:S01]  /*0bb0*/  IABS R2, c[0x0][0x1c8] ;  /* 0x0000720000027a13 */ /* 0x000fe20000000000 */
[----:B------:R-:W-:-:S03]  /*0bc0*/  IMAD.MOV R3, RZ, RZ, -R3 ;  /* 0x000000ffff037224 */ /* 0x000fc600078e0a03 */
[----:B------:R-:W1:Y:S08]  /*0bd0*/  I2F.RP R8, R2 ;  /* 0x0000000200087306 */ /* 0x000e700000209400 */
[----:B-1----:R-:W1:Y:S02]  /*0be0*/  MUFU.RCP R11, R8 ;  /* 0x00000008000b7308 */ /* 0x002e640000001000 */
[----:B-1----:R-:W-:-:S06]  /*0bf0*/  IADD3 R11, R11, 0xffffffe, RZ ;  /* 0x0ffffffe0b0b7810 */ /* 0x002fcc0007ffe0ff */
[----:B------:R-:W1:Y:S02]  /*0c00*/  F2I.FTZ.U32.TRUNC.NTZ R11, R11 ;  /* 0x0000000b000b7305 */ /* 0x000e64000021f000 */
[----:B-1----:R-:W-:-:S04]  /*0c10*/  IMAD.MOV R4, RZ, RZ, -R11 ;  /* 0x000000ffff047224 */ /* 0x002fc800078e0a0b */
        /* <DEDUP_REMOVED lines=11> */
[----:B------:R-:W-:Y:S01]  /*0cd0*/  IMAD R5, R3, c[0x0][0x2d0], R130 ;  /* 0x0000b40003057a24 */ /* 0x000fe200078e0282 */
[----:B------:R-:W-:-:S04]  /*0ce0*/  LOP3.LUT R2, R152, c[0x0][0x1c8], RZ, 0x3c, !PT ;  /* 0x0000720098027a12 */ /* 0x000fc800078e3cff */
[----:B------:R-:W-:Y:S02]  /*0cf0*/  ISETP.GE.AND P0, PT, R2, RZ, PT ;  /* 0x000000ff0200720c */ /* 0x000fe40003f06270 */
[----:B------:R-:W-:-:S05]  /*0d00*/  SHF.R.S32.HI R3, RZ, 0x1f, R5 ;  /* 0x0000001fff037819 */ /* 0x000fca0000011405 */
[----:B------:R-:W-:Y:S01]  /*0d10*/  @P1 IADD3 R4, R4, 0x1, RZ ;  /* 0x0000000104041810 */ /* 0x000fe20007ffe0ff */
[----:B------:R-:W-:Y:S01]  /*0d20*/  IMAD R8, R3, c[0x0][0x198], RZ ;  /* 0x0000660003087a24 */ /* 0x000fe200078e02ff */
[----:B------:R-:W-:-:S03]  /*0d30*/  ISETP.NE.AND P1, PT, RZ, c[0x0][0x1c8], PT ;  /* 0x00007200ff007a0c */ /* 0x000fc60003f25270 */
[----:B------:R-:W-:Y:S01]  /*0d40*/  IMAD R8, R5, c[0x0][0x19c], R8 ;  /* 0x0000670005087a24 */ /* 0x000fe200078e0208 */
[----:B------:R-:W-:-:S09]  /*0d50*/  @!P0 IADD3 R4, -R4, RZ, RZ ;  /* 0x000000ff04048210 */ /* 0x000fd20007ffe1ff */
        /* <DEDUP_REMOVED lines=20> */
.L_x_2145:
        /* <DEDUP_REMOVED lines=16> */
.L_x_2147:
[----:B------:R-:W-:Y:S02]  /*0fa0*/  IABS R4, c[0x0][0x1c8] ;  /* 0x0000720000047a13 */ /* 0x000fe40000000000 */
[----:B------:R-:W-:Y:S02]  /*0fb0*/  MOV R14, RZ ;  /* 0x000000ff000e7202 */ /* 0x000fe40000000f00 */
[----:B------:R-:W1:Y:S01]  /*0fc0*/  I2F.RP R8, R4 ;  /* 0x0000000400087306 */ /* 0x000e620000209400 */
[----:B------:R-:W-:Y:S02]  /*0fd0*/  LEA R130, R55, 0xffffff80, 0x7 ;  /* 0xffffff8037827811 */ /* 0x000fe400078e38ff */
[----:B------:R-:W-:-:S03]  /*0fe0*/  @P4 IADD3 R7, R0, R7, RZ ;  /* 0x0000000700074210 */ /* 0x000fc60007ffe0ff */
[----:B------:R-:W-:-:S05]  /*0ff0*/  IMAD.WIDE.U32 R12, R130, c[0x0][0x198], R12 ;  /* 0x00006600820c7a25 */ /* 0x000fca00078e000c */
[----:B------:R-:W-:Y:S01]  /*1000*/  MOV R160, R12 ;  /* 0x0000000c00a07202 */ /* 0x000fe20000000f00 */
[----:B-1----:R-:W1:Y:S02]  /*1010*/  MUFU.RCP R15, R8 ;  /* 0x00000008000f7308 */ /* 0x002e640000001000 */
[----:B-1----:R-:W-:-:S06]  /*1020*/  IADD3 R15, R15, 0xffffffe, RZ ;  /* 0x0ffffffe0f0f7810 */ /* 0x002fcc0007ffe0ff */
[----:B------:R-:W1:Y:S02]  /*1030*/  F2I.FTZ.U32.TRUNC.NTZ R15, R15 ;  /* 0x0000000f000f7305 */ /* 0x000e64000021f000 */
[----:B-1----:R-:W-:-:S04]  /*1040*/  IMAD.MOV R2, RZ, RZ, -R15 ;  /* 0x000000ffff027224 */ /* 0x002fc800078e0a0f */
[----:B------:R-:W-:Y:S01]  /*1050*/  IMAD R3, R2, R4, RZ ;  /* 0x0000000402037224 */ /* 0x000fe200078e02ff */
[----:B------:R-:W-:-:S03]  /*1060*/  IABS R2, R152 ;  /* 0x0000009800027213 */ /* 0x000fc60000000000 */
[----:B------:R-:W-:-:S04]  /*1070*/  IMAD.HI.U32 R14, R15, R3, R14 ;  /* 0x000000030f0e7227 */ /* 0x000fc800078e000e */
[----:B------:R-:W-:-:S04]  /*1080*/  IMAD.MOV.U32 R5, RZ, RZ, R2 ;  /* 0x000000ffff057224 */ /* 0x000fc800078e0002 */
[----:B------:R-:W-:-:S04]  /*1090*/  IMAD.HI.U32 R2, R14, R5, RZ ;  /* 0x000000050e027227 */ /* 0x000fc800078e00ff */
[----:B------:R-:W-:Y:S01]  /*10a0*/  @P4 IMAD.WIDE.U32 R14, R7, c[0x0][0x1a0], RZ ;  /* 0x00006800070e4a25 */ /* 0x000fe200078e00ff */
[----:B------:R-:W-:-:S03]  /*10b0*/  IADD3 R3, -R2, RZ, RZ ;  /* 0x000000ff02037210 */ /* 0x000fc60007ffe1ff */
[----:B------:R-:W-:Y:S02]  /*10c0*/  @P4 IMAD R7, R7, c[0x0][0x1a4], R15 ;  /* 0x0000690007074a24 */ /* 0x000fe400078e020f */
[----:B------:R-:W-:Y:S02]  /*10d0*/  IMAD R3, R4, R3, R5 ;  /* 0x0000000304037224 */ /* 0x000fe400078e0205 */
[----:B------:R-:W-:-:S03]  /*10e0*/  @P4 IMAD.MOV.U32 R8, RZ, RZ, R14 ;  /* 0x000000ffff084224 */ /* 0x000fc600078e000e */
[----:B------:R-:W-:-:S13]  /*10f0*/  ISETP.GT.U32.AND P0, PT, R4, R3, PT ;  /* 0x000000030400720c */ /* 0x000fda0003f04070 */
[----:B------:R-:W-:Y:S01]  /*1100*/  @!P0 IMAD.IADD R3, R3, 0x1, -R4 ;  /* 0x0000000103038824 */ /* 0x000fe200078e0a04 */
[----:B------:R-:W-:Y:S02]  /*1110*/  @!P0 IADD3 R2, R2, 0x1, RZ ;  /* 0x0000000102028810 */ /* 0x000fe40007ffe0ff */
[----:B------:R-:W-:Y:S02]  /*1120*/  ISETP.NE.AND P0, PT, RZ, c[0x0][0x1c8], PT ;  /* 0x00007200ff007a0c */ /* 0x000fe40003f05270 */
[----:B------:R-:W-:Y:S02]  /*1130*/  ISETP.GE.U32.AND P3, PT, R3, R4, PT ;  /* 0x000000040300720c */ /* 0x000fe40003f66070 */
[----:B------:R-:W-:-:S04]  /*1140*/  LOP3.LUT R3, R152, c[0x0][0x1c8], RZ, 0x3c, !PT ;  /* 0x0000720098037a12 */ /* 0x000fc800078e3cff */
[----:B------:R-:W-:Y:S02]  /*1150*/  ISETP.GE.AND P1, PT, R3, RZ, PT ;  /* 0x000000ff0300720c */ /* 0x000fe40003f26270 */
[----:B------:R-:W-:-:S05]  /*1160*/  SHF.R.S32.HI R3, RZ, 0x1f, R130 ;  /* 0x0000001fff037819 */ /* 0x000fca0000011482 */
[----:B------:R-:W-:Y:S01]  /*1170*/  @P3 IADD3 R2, R2, 0x1, RZ ;  /* 0x0000000102023810 */ /* 0x000fe20007ffe0ff */
[----:B------:R-:W-:-:S03]  /*1180*/  IMAD R5, R3, c[0x0][0x198], RZ ;  /* 0x0000660003057a24 */ /* 0x000fc600078e02ff */
[----:B------:R-:W-:Y:S01]  /*1190*/  MOV R4, R2 ;  /* 0x0000000200047202 */ /* 0x000fe20000000f00 */
[----:B------:R-:W-:-:S04]  /*11a0*/  IMAD R5, R130, c[0x0][0x19c], R5 ;  /* 0x0000670082057a24 */ /* 0x000fc800078e0205 */
[----:B------:R-:W-:Y:S01]  /*11b0*/  @!P1 IMAD.MOV R4, RZ, RZ, -R4 ;  /* 0x000000ffff049224 */ /* 0x000fe200078e0a04 */
[----:B------:R-:W-:Y:S01]  /*11c0*/  @!P0 LOP3.LUT R4, RZ, c[0x0][0x1c8], RZ, 0x33, !PT ;  /* 0x00007200ff048a12 */ /* 0x000fe200078e33ff */
[----:B------:R-:W-:Y:S02]  /*11d0*/  IMAD.IADD R161, R13, 0x1, R5 ;  /* 0x000000010da17824 */ /* 0x000fe400078e0205 */
[----:B------:R-:W-:Y:S01]  /*11e0*/  IMAD.MOV.U32 R5, RZ, RZ, R130 ;  /* 0x000000ffff057224 */ /* 0x000fe200078e0082 */
[----:B------:R-:W-:Y:S01]  /*11f0*/  SHF.R.S32.HI R2, RZ, 0x1f, R4 ;  /* 0x0000001fff027819 */ /* 0x000fe20000011404 */
[----:B------:R-:W-:-:S04]  /*1200*/  IMAD.WIDE.U32 R160, R4, c[0x0][0x1b0], R160 ;  /* 0x00006c0004a07a25 */ /* 0x000fc800078e00a0 */
[----:B------:R-:W-:-:S04]  /*1210*/  IMAD R13, R2, c[0x0][0x1b0], RZ ;  /* 0x00006c00020d7a24 */ /* 0x000fc800078e02ff */
[----:B------:R-:W-:-:S05]  /*1220*/  IMAD R13, R4, c[0x0][0x1b4], R13 ;  /* 0x00006d00040d7a24 */ /* 0x000fca00078e020d */
[----:B------:R-:W-:Y:S01]  /*1230*/  IADD3 R13, R161, R13, RZ ;  /* 0x0000000da10d7210 */ /* 0x000fe20007ffe0ff */
        /* <DEDUP_REMOVED lines=11> */
[----:B------:R-:W-:Y:S02]  /*12f0*/  MOV R8, R16 ;  /* 0x0000001000087202 */ /* 0x000fe40000000f00 */
.L_x_2146:
[----:B-----5:R1:W5:Y:S01]  /*1300*/  @P5 LDG.E R11, [R156.64] ;  /* 0x000000069c0b5981 */ /* 0x020362000c1e1900 */
[----:B------:R-:W-:Y:S01]  /*1310*/  ISETP.NE.AND P0, PT, R148, -0x1, PT ;  /* 0xffffffff9400780c */ /* 0x000fe20003f05270 */
[----:B------:R-:W-:Y:S01]  /*1320*/  IMAD.MOV.U32 R10, RZ, RZ, 0x2 ;  /* 0x00000002ff0a7424 */ /* 0x000fe200078e00ff */
[----:B------:R-:W-:Y:S01]  /*1330*/  MOV R17, c[0x0][0x230] ;  /* 0x00008c0000117a02 */ /* 0x000fe20000000f00 */
[----:B------:R-:W-:Y:S01]  /*1340*/  IMAD.MOV.U32 R83, RZ, RZ, c[0x0][0x230] ;  /* 0x00008c00ff537624 */ /* 0x000fe200078e00ff */
[----:B------:R-:W-:Y:S01]  /*1350*/  SHF.R.S32.HI R23, RZ, 0x1f, R64 ;  /* 0x0000001fff177819 */ /* 0x000fe20000011440 */
[----:B------:R-:W-:Y:S01]  /*1360*/  IMAD.MOV.U32 R16, RZ, RZ, RZ ;  /* 0x000000ffff107224 */ /* 0x000fe200078e00ff */
[----:B------:R-:W-:Y:S01]  /*1370*/  SHF.R.S32.HI R90, RZ, 0x1f, R77 ;  /* 0x0000001fff5a7819 */ /* 0x000fe2000001144d */
[----:B------:R-:W-:Y:S01]  /*1380*/  IMAD.MOV.U32 R164, RZ, RZ, c[0x0][0x198] ;  /* 0x00006600ffa47624 */ /* 0x000fe200078e00ff */
[CC--:B------:R-:W-:Y:S01]  /*1390*/  LEA.HI R73, R23.reuse, R64.reuse, RZ, 0x3 ;  /* 0x0000004017497211 */ /* 0x0c0fe200078f18ff */
[----:B------:R-:W-:Y:S01]  /*13a0*/  IMAD.HI.U32 R83, R10, R83, R16 ;  /* 0x000000530a537227 */ /* 0x000fe200078e0010 */
[----:B------:R-:W-:-:S02]  /*13b0*/  LEA.HI R17, R23, R64, RZ, 0x2 ;  /* 0x0000004017117211 */ /* 0x000fc400078f10ff */
[----:B------:R-:W-:Y:S01]  /*13c0*/  SHF.R.S32.HI R69, RZ, 0x3, R73 ;  /* 0x00000003ff457819 */ /* 0x000fe20000011449 */
[----:B------:R-:W-:Y:S01]  /*13d0*/  @!P0 IMAD R0, R6, c[0x0][0x178], RZ ;  /* 0x00005e0006008a24 */ /* 0x000fe200078e02ff */
[----:B------:R-:W-:Y:S01]  /*13e0*/  LOP3.LUT R25, R17, 0xfffffffc, RZ, 0xc0, !PT ;  /* 0xfffffffc11197812 */ /* 0x000fe200078ec0ff */
[C---:B------:R-:W-:Y:S01]  /*13f0*/  @P0 IMAD.WIDE.U32 R14, R148.reuse, c[0x0][0x190], RZ ;  /* 0x00006400940e0a25 */ /* 0x040fe200078e00ff */
        /* <DEDUP_REMOVED lines=10> */
[-C--:B------:R-:W-:Y:S01]  /*14a0*/  LEA.HI R72, R23, R64.reuse, RZ, 0x4 ;  /* 0x0000004017487211 */ /* 0x080fe200078f20ff */
[----:B------:R-:W-:Y:S01]  /*14b0*/  IMAD.SHL.U32 R19, R69, 0x40, RZ ;  /* 0x0000004045137824 */ /* 0x000fe200078e00ff */
[----:B------:R-:W-:Y:S01]  /*14c0*/  LEA.HI R90, R90, R77, RZ, 0x7 ;  /* 0x0000004d5a5a7211 */ /* 0x000fe200078f38ff */
[----:B------:R-:W-:Y:S01]  /*14d0*/  @!P0 IMAD.MOV.U32 R14, RZ, RZ, R18 ;  /* 0x000000ffff0e8224 */ /* 0x000fe200078e0012 */
[----:B------:R-:W-:Y:S01]  /*14e0*/  LOP3.LUT R71, R72, 0xfffffff0, RZ, 0xc0, !PT ;  /* 0xfffffff048477812 */ /* 0x000fe200078ec0ff */
[----:B------:R-:W-:Y:S01]  /*14f0*/  IMAD.SHL.U32 R18, R80, 0x8, RZ ;  /* 0x0000000850127824 */ /* 0x000fe200078e00ff */
[----:B------:R-:W-:Y:S01]  /*1500*/  LOP3.LUT R19, R19, 0xc0, RZ, 0xc0, !PT ;  /* 0x000000c013137812 */ /* 0x000fe200078ec0ff */
[----:B------:R-:W-:Y:S01]  /*1510*/  IMAD.IADD R17, R154, 0x1, -R17 ;  /* 0x000000019a117824 */ /* 0x000fe200078e0a11 */
[----:B------:R-:W-:Y:S01]  /*1520*/  IADD3 R71, -R71, R64, RZ ;  /* 0x0000004047477210 */ /* 0x000fe20007ffe1ff */
[----:B------:R-:W-:Y:S01]  /*1530*/  IMAD.MOV.U32 R51, RZ, RZ, 0x10 ;  /* 0x00000010ff337424 */ /* 0x000fe200078e00ff */
[----:B------:R-:W-:Y:S01]  /*1540*/  LOP3.LUT R0, R19, 0x18, R18, 0xf8, !PT ;  /* 0x0000001813007812 */ /* 0x000fe200078ef812 */
[----:B------:R-:W-:Y:S01]  /*1550*/  IMAD R146, R146, 0x8, R17 ;  /* 0x0000000892927824 */ /* 0x000fe200078e0211 */
[----:B------:R-:W-:Y:S01]  /*1560*/  SHF.R.U32.HI R19, RZ, 0x3, R19 ;  /* 0x00000003ff137819 */ /* 0x000fe20000011613 */
[----:B------:R-:W-:Y:S01]  /*1570*/  IMAD R17, R2, c[0x0][0x1b8], RZ ;  /* 0x00006e0002117a24 */ /* 0x000fe200078e02ff */
[----:B------:R-:W-:-:S02]  /*1580*/  IADD3 R22, P0, R18, R8, RZ ;  /* 0x0000000812167210 */ /* 0x000fc40007f1e0ff */
[----:B------:R-:W-:Y:S01]  /*1590*/  LOP3.LUT R19, R0, R19, RZ, 0x3c, !PT ;  /* 0x0000001300137212 */ /* 0x000fe200078e3cff */
[----:B------:R-:W-:Y:S01]  /*15a0*/  IMAD R0, R4, c[0x0][0x1bc], R17 ;  /* 0x00006f0004007a24 */ /* 0x000fe200078e0211 */
[----:B------:R-:W-:Y:S02]  /*15b0*/  SHF.R.S32.HI R155, RZ, 0x1f, R154 ;  /* 0x0000001fff9b7819 */ /* 0x000fe4000001149a */
[----:B------:R-:W-:Y:S01]  /*15c0*/  LEA.HI R74, R71, R71, RZ, 0x1 ;  /* 0x00000047474a7211 */ /* 0x000fe200078f08ff */
[----:B------:R-:W-:Y:S01]  /*15d0*/  IMAD.U32 R146, R146, 0x20, R19 ;  /* 0x0000002092927824 */ /* 0x000fe200078e0013 */
[----:B------:R-:W-:Y:S01]  /*15e0*/  SHF.R.S32.HI R19, RZ, 0x1f, R18 ;  /* 0x0000001fff137819 */ /* 0x000fe20000011412 */
[----:B------:R-:W-:Y:S01]  /*15f0*/  IMAD.WIDE R20, R21, 0x40, R154 ;  /* 0x0000004015147825 */ /* 0x000fe200078e029a */
[----:B------:R-:W-:Y:S02]  /*1600*/  SHF.R.S32.HI R90, RZ, 0x7, R90 ;  /* 0x00000007ff5a7819 */ /* 0x000fe4000001145a */
[--C-:B------:R-:W-:Y:S01]  /*1610*/  SHF.R.S32.HI R17, RZ, 0x1, R74.reuse ;  /* 0x00000001ff117819 */ /* 0x100fe2000001144a */
[----:B------:R-:W-:Y:S01]  /*1620*/  IMAD.X R23, R19, 0x1, R7, P0 ;  /* 0x0000000113177824 */ /* 0x000fe200000e0607 */
[----:B------:R-:W-:Y:S01]  /*1630*/  IADD3 R158, P0, R154, R5, RZ ;  /* 0x000000059a9e7210 */ /* 0x000fe20007f1e0ff */
[----:B------:R-:W-:Y:S01]  /*1640*/  IMAD R5, R21, c[0x0][0x190], RZ ;  /* 0x0000640015057a24 */ /* 0x000fe200078e02ff */
[----:B------:R-:W-:Y:S01]  /*1650*/  SHF.R.S32.HI R8, RZ, 0x1f, R74 ;  /* 0x0000001fff087819 */ /* 0x000fe2000001144a */
[----:B------:R-:W-:Y:S01]  /*1660*/  IMAD.WIDE.U32 R22, R4, c[0x0][0x1b8], R22 ;  /* 0x00006e0004167a25 */ /* 0x000fe200078e0016 */
[----:B------:R-:W-:-:S02]  /*1670*/  IADD3.X R3, R155, R3, RZ, P0, !PT ;  /* 0x000000039b037210 */ /* 0x000fc400007fe4ff */
[C---:B------:R-:W-:Y:S01]  /*1680*/  IADD3 R14, P1, R18.reuse, R14, RZ ;  /* 0x0000000e120e7210 */ /* 0x040fe20007f3e0ff */
[----:B------:R-:W-:Y:S01]  /*1690*/  IMAD.IADD R23, R23, 0x1, R0 ;  /* 0x0000000117177824 */ /* 0x000fe200078e0200 */
[----:B------:R-:W-:Y:S01]  /*16a0*/  IADD3 R160, P0, R18, R160, RZ ;  /* 0x000000a012a07210 */ /* 0x000fe20007f1e0ff */
[----:B------:R-:W-:Y:S01]  /*16b0*/  IMAD R5, R20, c[0x0][0x194], R5 ;  /* 0x0000650014057a24 */ /* 0x000fe200078e0205 */
[----:B------:R-:W-:Y:S01]  /*16c0*/  IMNMX R90, RZ, R90, !PT ;  /* 0x0000005aff5a7217 */ /* 0x000fe20007800200 */
[C---:B------:R-:W-:Y:S01]  /*16d0*/  IMAD.X R15, R19.reuse, 0x1, R15, P1 ;  /* 0x00000001130f7824 */ /* 0x040fe200008e060f */
[----:B------:R-:W-:Y:S01]  /*16e0*/  LEA.HI R8, R8, R17, RZ, 0x2 ;  /* 0x0000001108087211 */ /* 0x000fe200078f10ff */
[----:B------:R-:W-:Y:S01]  /*16f0*/  IMAD.X R161, R19, 0x1, R13, P0 ;  /* 0x0000000113a17824 */ /* 0x000fe200000e060d */
[----:B------:R-:W-:Y:S01]  /*1700*/  ISETP.GT.AND P0, PT, R55, R90, PT ;  /* 0x0000005a3700720c */ /* 0x000fe20003f04270 */
[----:B------:R-:W-:Y:S01]  /*1710*/  IMAD.WIDE.U32 R14, R20, c[0x0][0x190], R14 ;  /* 0x00006400140e7a25 */ /* 0x000fe200078e000e */
[----:B------:R-:W-:-:S02]  /*1720*/  LOP3.LUT R8, R8, 0xfffffffc, RZ, 0xc0, !PT ;  /* 0xfffffffc08087812 */ /* 0x000fc400078ec0ff */
[----:B------:R-:W-:Y:S01]  /*1730*/  SHF.R.S32.HI R0, RZ, 0x1f, R152 ;  /* 0x0000001fff007819 */ /* 0x000fe20000011498 */
[----:B------:R-:W-:Y:S01]  /*1740*/  IMAD R3, R3, c[0x0][0x1a0], RZ ;  /* 0x0000680003037a24 */ /* 0x000fe200078e02ff */
[----:B------:R-:W-:Y:S01]  /*1750*/  SHF.R.S32.HI R79, RZ, 0x1, R83 ;  /* 0x00000001ff4f7819 */ /* 0x000fe20000011453 */
[----:B------:R-:W-:Y:S01]  /*1760*/  IMAD.IADD R70, R17, 0x1, -R8 ;  /* 0x0000000111467824 */ /* 0x000fe200078e0a08 */
[----:B------:R-:W-:Y:S01]  /*1770*/  SHF.L.U32 R80, R80, 0x2, RZ ;  /* 0x0000000250507819 */ /* 0x000fe200000006ff */
[----:B------:R-:W-:Y:S01]  /*1780*/  IMAD R75, R0, c[0x0][0x1a8], RZ ;  /* 0x00006a00004b7a24 */ /* 0x000fe200078e02ff */
[----:B------:R-:W-:Y:S01]  /*1790*/  LOP3.LUT R65, R65, 0xffffffe0, RZ, 0xc0, !PT ;  /* 0xffffffe041417812 */ /* 0x000fe200078ec0ff */
[----:B------:R-:W-:Y:S01]  /*17a0*/  IMAD.IADD R15, R15, 0x1, R5 ;  /* 0x000000010f0f7824 */ /* 0x000fe200078e0205 */
[----:B------:R-:W-:Y:S01]  /*17b0*/  LOP3.LUT P1, RZ, R70, 0x2, RZ, 0xc0, !PT ;  /* 0x0000000246ff7812 */ /* 0x000fe2000782c0ff */
[----:B------:R-:W-:Y:S01]  /*17c0*/  IMAD R81, R154, R79, R80 ;  /* 0x0000004f9a517224 */ /* 0x000fe200078e0250 */
[----:B------:R-:W-:Y:S01]  /*17d0*/  SHF.L.U32 R62, R164, 0x5, RZ ;  /* 0x00000005a43e7819 */ /* 0x000fe200000006ff */
[----:B------:R-:W-:Y:S01]  /*17e0*/  IMAD R7, R155, c[0x0][0x198], RZ ;  /* 0x000066009b077a24 */ /* 0x000fe200078e02ff */
[----:B------:R-:W-:Y:S01]  /*17f0*/  SHF.L.U32 R82, R79, 0x5, RZ ;  /* 0x000000054f527819 */ /* 0x000fe200000006ff */
[C---:B------:R-:W-:Y:S01]  /*1800*/  IMAD R5, R158.reuse, c[0x0][0x1a4], R3 ;  /* 0x000069009e057a24 */ /* 0x040fe200078e0203 */
[----:B------:R-:W-:Y:S01]  /*1810*/  MOV R3, 0x5 ;  /* 0x0000000500037802 */ /* 0x000fe20000000f00 */
[----:B------:R-:W-:Y:S01]  /*1820*/  IMAD.WIDE.U32 R158, R158, c[0x0][0x1a0], R22 ;  /* 0x000068009e9e7a25 */ /* 0x000fe200078e0016 */
[----:B------:R-:W-:-:S02]  /*1830*/  SHF.R.S32.HI R78, RZ, 0x1f, R81 ;  /* 0x0000001fff4e7819 */ /* 0x000fc40000011451 */
[----:B------:R-:W-:Y:S01]  /*1840*/  SHF.L.U64.HI R61, R164, R3, c[0x0][0x19c] ;  /* 0x00006700a43d7619 */ /* 0x000fe20000010203 */
[----:B------:R-:W-:Y:S01]  /*1850*/  IMAD R75, R152, c[0x0][0x1ac], R75 ;  /* 0x00006b00984b7a24 */ /* 0x000fe200078e024b */
[----:B------:R-:W-:Y:S01]  /*1860*/  SEL R51, R51, 0xfffffff0, !P1 ;  /* 0xfffffff033337807 */ /* 0x000fe20004800000 */
[----:B------:R-:W-:Y:S01]  /*1870*/  IMAD.MOV.U32 R0, RZ, RZ, c[0x0][0x1a0] ;  /* 0x00006800ff007624 */ /* 0x000fe200078e00ff */
[----:B------:R-:W-:Y:S01]  /*1880*/  IADD3 R54, R159, R5, RZ ;  /* 0x000000059f367210 */ /* 0x000fe20007ffe0ff */
[----:B------:R-:W-:Y:S02]  /*1890*/  IMAD.IADD R80, R80, 0x1, R81 ;  /* 0x0000000150507824 */ /* 0x000fe400078e0251 */
[----:B------:R-:W-:Y:S01]  /*18a0*/  IMAD.WIDE.U32 R152, R152, c[0x0][0x1a8], R14 ;  /* 0x00006a0098987a25 */ /* 0x000fe200078e000e */
[----:B------:R-:W-:Y:S02]  /*18b0*/  SHF.L.U64.HI R68, R0, R3, c[0x0][0x1a4] ;  /* 0x0000690000447619 */ /* 0x000fe40000010203 */
[----:B------:R-:W-:Y:S01]  /*18c0*/  SHF.R.S32.HI R76, RZ, 0x1f, R80 ;  /* 0x0000001fff4c7819 */ /* 0x000fe20000011450 */
[----:B------:R-:W-:-:S02]  /*18d0*/  IMAD R7, R154, c[0x0][0x19c], R7 ;  /* 0x000067009a077a24 */ /* 0x000fc400078e0207 */
[----:B------:R-:W-:-:S04]  /*18e0*/  IMAD.WIDE.U32 R160, R154, c[0x0][0x198], R160 ;  /* 0x000066009aa07a25 */ /* 0x000fc800078e00a0 */
[----:B------:R-:W-:Y:S02]  /*18f0*/  IMAD.SHL.U32 R67, R0, 0x20, RZ ;  /* 0x0000002000437824 */ /* 0x000fe400078e00ff */
[----:B------:R-:W-:Y:S02]  /*1900*/  IMAD.IADD R65, R64, 0x1, -R65 ;  /* 0x0000000140417824 */ /* 0x000fe400078e0a41 */
[----:B------:R-:W-:Y:S02]  /*1910*/  IMAD.IADD R60, R161, 0x1, R7 ;  /* 0x00000001a13c7824 */ /* 0x000fe400078e0207 */
[----:B------:R-:W-:Y:S02]  /*1920*/  IMAD.IADD R75, R153, 0x1, R75 ;  /* 0x00000001994b7824 */ /* 0x000fe400078e024b */
[----:B------:R-:W-:Y:S01]  /*1930*/  @!P5 IMAD.MOV.U32 R11, RZ, RZ, RZ ;  /* 0x000000ffff0bd224 */ /* 0x000fe200078e00ff */
[----:B------:R-:W-:Y:S05]  /*1940*/  @!P0 BRA `(.L_x_2148) ;  /* 0x0000800000008947 */ /* 0x000fea0003800000 */
[C---:B-1----:R-:W-:Y:S01]  /*1950*/  IMAD R12, R6.reuse, c[0x0][0x280], RZ ;  /* 0x0000a000060c7a24 */ /* 0x042fe200078e02ff */
[----:B------:R-:W-:Y:S01]  /*1960*/  SHF.R.S32.HI R5, RZ, 0x1f, R130 ;  /* 0x0000001fff057819 */ /* 0x000fe20000011482 */
[----:B------:R-:W-:Y:S01]  /*1970*/  IMAD R6, R6, c[0x0][0x278], RZ ;  /* 0x00009e0006067a24 */ /* 0x000fe200078e02ff */
[--C-:B------:R-:W-:Y:S01]  /*1980*/  SHF.R.S32.HI R10, RZ, 0x1f, R77.reuse ;  /* 0x0000001fff0a7819 */ /* 0x100fe2000001144d */
[C---:B------:R-:W-:Y:S01]  /*1990*/  IMAD R7, R9.reuse, c[0x0][0x284], R12 ;  /* 0x0000a10009077a24 */ /* 0x040fe200078e020c */
[----:B------:R-:W-:Y:S01]  /*19a0*/  IADD3 R8, P1, P0, R130, R154, -R77 ;  /* 0x0000009a82087210 */ /* 0x000fe2000783e84d */
[----:B------:R-:W-:Y:S01]  /*19b0*/  IMAD.WIDE.U32 R12, R9, c[0x0][0x280], R18 ;  /* 0x0000a000090c7a25 */ /* 0x000fe200078e0012 */
[----:B------:R-:W-:Y:S01]  /*19c0*/  IADD3 R103, P5, R62, R62, RZ ;  /* 0x0000003e3e677210 */ /* 0x000fe20007fbe0ff */
[----:B------:R-:W-:Y:S01]  /*19d0*/  UMOV UR9, 0x40 ;  /* 0x0000004000097882 */ /* 0x000fe20000000000 */
[----:B------:R-:W-:Y:S01]  /*19e0*/  IADD3.X R5, R5, R155, ~R10, P1, P0 ;  /* 0x0000009b05057210 */ /* 0x000fe20000fe0c0a */
[----:B------:R-:W-:Y:S01]  /*19f0*/  IMAD.WIDE.U32 R14, R9, c[0x0][0x278], R18 ;  /* 0x00009e00090e7a25 */ /* 0x000fe200078e0012 */
[C---:B------:R-:W-:Y:S01]  /*1a00*/  IADD3 R99, P4, R103.reuse, 0x20, RZ ;  /* 0x0000002067637810 */ /* 0x040fe20007f9e0ff */
[----:B------:R-:W-:Y:S01]  /*1a10*/  ULDC.64 UR4, c[0x0][0x1a0] ;  /* 0x0000680000047ab9 */ /* 0x000fe20000000a00 */
[----:B------:R-:W-:Y:S01]  /*1a20*/  IADD3 R103, P3, R103, 0x40, RZ ;  /* 0x0000004067677810 */ /* 0x000fe20007f7e0ff */
[----:B------:R-:W-:Y:S01]  /*1a30*/  IMAD R6, R9, c[0x0][0x27c], R6 ;  /* 0x00009f0009067a24 */ /* 0x000fe200078e0206 */
[----:B------:R-:W-:Y:S01]  /*1a40*/  UIMAD UR10, UR9, UR5, URZ ;  /* 0x00000005090a72a4 */ /* 0x000fe2000f8e023f */
[----:B------:R-:W-:Y:S01]  /*1a50*/  IMAD.IADD R13, R13, 0x1, R7 ;  /* 0x000000010d0d7824 */ /* 0x000fe200078e0207 */
[C---:B------:R-:W-:Y:S01]  /*1a60*/  IADD3 R149, R82.reuse, 0x20, RZ ;  /* 0x0000002052957810 */ /* 0x040fe20007ffe0ff */
[----:B------:R-:W-:Y:S01]  /*1a70*/  IMAD R7, R5, c[0x0][0x290], RZ ;  /* 0x0000a40005077a24 */ /* 0x000fe200078e02ff */
[----:B------:R-:W-:Y:S01]  /*1a80*/  IADD3 R145, R82, 0x40, RZ ;  /* 0x0000004052917810 */ /* 0x000fe20007ffe0ff */
[----:B------:R-:W-:Y:S01]  /*1a90*/  IMAD.IADD R15, R15, 0x1, R6 ;  /* 0x000000010f0f7824 */ /* 0x000fe200078e0206 */
[----:B------:R-:W-:Y:S01]  /*1aa0*/  UMOV UR8, 0xc0 ;  /* 0x000000c000087882 */ /* 0x000fe20000000000 */
[----:B------:R-:W-:Y:S01]  /*1ab0*/  IMAD R5, R5, c[0x0][0x288], RZ ;  /* 0x0000a20005057a24 */ /* 0x000fe200078e02ff */
[----:B------:R-:W-:Y:S01]  /*1ac0*/  UIMAD UR11, UR8, UR5, URZ ;  /* 0x00000005080b72a4 */ /* 0x000fe2000f8e023f */
[C---:B------:R-:W-:Y:S01]  /*1ad0*/  IMAD R7, R8.reuse, c[0x0][0x294], R7 ;  /* 0x0000a50008077a24 */ /* 0x040fe200078e0207 */
[----:B------:R-:W-:Y:S01]  /*1ae0*/  SHF.L.U32 R88, R79, 0x6, RZ ;  /* 0x000000064f587819 */ /* 0x000fe200000006ff */
[----:B------:R-:W-:Y:S01]  /*1af0*/  IMAD.WIDE.U32 R12, R8, c[0x0][0x290], R12 ;  /* 0x0000a400080c7a25 */ /* 0x000fe200078e000c */
[----:B------:R-:W-:Y:S01]  /*1b00*/  ULDC UR5, c[0x0][0x294] ;  /* 0x0000a50000057ab9 */ /* 0x000fe20000000800 */
[----:B------:R-:W-:Y:S01]  /*1b10*/  IADD3 R84, R154, 0x20, RZ ;  /* 0x000000209a547810 */ /* 0x000fe20007ffe0ff */
[----:B------:R-:W-:Y:S01]  /*1b20*/  UIMAD UR5, UR8, UR5, URZ ;  /* 0x00000005080572a4 */ /* 0x000fe2000f8e023f */
[C---:B------:R-:W-:Y:S01]  /*1b30*/  IMAD R5, R8.reuse, c[0x0][0x28c], R5 ;  /* 0x0000a30008057a24 */ /* 0x040fe200078e0205 */
[----:B------:R-:W-:Y:S01]  /*1b40*/  UIMAD.WIDE.U32 UR12, UR8, UR4, URZ ;  /* 0x00000004080c72a5 */ /* 0x000fe2000f8e003f */
[----:B------:R-:W-:Y:S01]  /*1b50*/  IMAD.WIDE.U32 R14, R8, c[0x0][0x288], R14 ;  /* 0x0000a200080e7a25 */ /* 0x000fe200078e000e */
[C---:B------:R-:W-:Y:S01]  /*1b60*/  IADD3 R144, R154.reuse, 0x40, RZ ;  /* 0x000000409a907810 */ /* 0x040fe20007ffe0ff */
[----:B------:R-:W-:Y:S01]  /*1b70*/  ULDC UR4, c[0x0][0x230] ;  /* 0x00008c0000047ab9 */ /* 0x000fe20000000800 */
[----:B------:R-:W-:Y:S01]  /*1b80*/  IADD3 R142, R154, 0x60, RZ ;  /* 0x000000609a8e7810 */ /* 0x000fe20007ffe0ff */
[----:B-----5:R-:W-:Y:S01]  /*1b90*/  IMAD.IADD R130, R11, 0x1, R130 ;  /* 0x000000010b827824 */ /* 0x020fe200078e0282 */
[----:B------:R-:W-:Y:S01]  /*1ba0*/  SHF.R.S32.HI R139, RZ, 0x1f, R82 ;  /* 0x0000001fff8b7819 */ /* 0x000fe20000011452 */
[----:B------:R-:W-:Y:S01]  /*1bb0*/  IMAD.IADD R9, R13, 0x1, R7 ;  /* 0x000000010d097824 */ /* 0x000fe200078e0207 */
[----:B------:R-:W-:Y:S01]  /*1bc0*/  SHF.R.S32.HI R87, RZ, 0x1f, R88 ;  /* 0x0000001fff577819 */ /* 0x000fe20000011458 */
[----:B------:R-:W-:Y:S01]  /*1bd0*/  IMAD.IADD R11, R15, 0x1, R5 ;  /* 0x000000010f0b7824 */ /* 0x000fe200078e0205 */
[----:B------:R-:W-:Y:S01]  /*1be0*/  IADD3 R15, R18, 0x20, RZ ;  /* 0x00000020120f7810 */ /* 0x000fe20007ffe0ff */
[----:B------:R-:W-:Y:S01]  /*1bf0*/  IMAD.MOV.U32 R8, RZ, RZ, R12 ;  /* 0x000000ffff087224 */ /* 0x000fe200078e000c */
[----:B------:R-:W-:Y:S01]  /*1c00*/  SHF.R.S32.HI R137, RZ, 0x1f, R149 ;  /* 0x0000001fff897819 */ /* 0x000fe20000011495 */
[C---:B------:R-:W-:Y:S01]  /*1c10*/  IMAD R7, R2.reuse, c[0x0][0x2a0], RZ ;  /* 0x0000a80002077a24 */ /* 0x040fe200078e02ff */
[----:B------:R-:W-:Y:S01]  /*1c20*/  SHF.R.S32.HI R136, RZ, 0x1f, R145 ;  /* 0x0000001fff887819 */ /* 0x000fe20000011491 */
[----:B------:R-:W-:Y:S01]  /*1c30*/  IMAD R5, R2, c[0x0][0x298], RZ ;  /* 0x0000a60002057a24 */ /* 0x000fe200078e02ff */
[----:B------:R-:W-:Y:S01]  /*1c40*/  UIADD3 UR11, UR13, UR11, URZ ;  /* 0x0000000b0d0b7290 */ /* 0x000fe2000fffe03f */
[----:B------:R-:W-:Y:S01]  /*1c50*/  IMAD.MOV.U32 R10, RZ, RZ, R14 ;  /* 0x000000ffff0a7224 */ /* 0x000fe200078e000e */
[----:B------:R-:W-:Y:S01]  /*1c60*/  IADD3 R14, R18, 0x40, RZ ;  /* 0x00000040120e7810 */ /* 0x000fe20007ffe0ff */
[----:B------:R-:W-:Y:S01]  /*1c70*/  IMAD.WIDE.U32 R12, R0, 0x40, RZ ;  /* 0x00000040000c7825 */ /* 0x000fe200078e00ff */
[----:B------:R-:W-:-:S03]  /*1c80*/  ULDC.U8 UR8, c[0x0][0x313] ;  /* 0x0000c4c000087ab9 */ /* 0x000fc60000000000 */
        /* <DEDUP_REMOVED lines=18> */
[----:B------:R-:W-:Y:S01]  /*1db0*/  IMAD.SHL.U32 R92, R94, 0x20, RZ ;  /* 0x000000205e5c7824 */ /* 0x000fe200078e00ff */
[----:B------:R-:W-:Y:S01]  /*1dc0*/  LEA R122, P0, R158, c[0x0][0x170], 0x1 ;  /* 0x00005c009e7a7a11 */ /* 0x000fe200078008ff */
[----:B------:R-:W-:Y:S01]  /*1dd0*/  IMAD.X R102, R61, 0x1, R61, P5 ;  /* 0x000000013d667824 */ /* 0x000fe200028e063d */
[----:B------:R-:W-:Y:S01]  /*1de0*/  LEA.HI.X R119, R160, c[0x0][0x16c], R60, 0x1, P1 ;  /* 0x00005b00a0777a11 */ /* 0x000fe200008f0c3c */
[----:B------:R-:W-:Y:S01]  /*1df0*/  IMAD.MOV.U32 R93, RZ, RZ, 0x6 ;  /* 0x00000006ff5d7424 */ /* 0x000fe200078e00ff */
[----:B------:R-:W-:Y:S01]  /*1e00*/  LEA.HI.X R123, R158, c[0x0][0x174], R54, 0x1, P0 ;  /* 0x00005d009e7b7a11 */ /* 0x000fe200000f0c36 */
[----:B------:R-:W-:Y:S01]  /*1e10*/  IMAD.X R98, RZ, RZ, R102, P4 ;  /* 0x000000ffff627224 */ /* 0x000fe200020e0666 */
[----:B------:R-:W-:Y:S01]  /*1e20*/  SHF.R.S32.HI R131, RZ, 0x1f, R130 ;  /* 0x0000001fff837819 */ /* 0x000fe20000011482 */
[C---:B------:R-:W-:Y:S01]  /*1e30*/  IMAD.IADD R143, R82.reuse, 0x1, R149 ;  /* 0x00000001528f7824 */ /* 0x040fe200078e0295 */
        /* <DEDUP_REMOVED lines=12> */
[----:B------:R-:W-:-:S02]  /*1f00*/  IADD3.X R102, RZ, R102, RZ, P3, !PT ;  /* 0x00000066ff667210 */ /* 0x000fc40001ffe4ff */
[C---:B------:R-:W-:Y:S01]  /*1f10*/  SHF.L.U64.HI R131, R130.reuse, 0x1, R131 ;  /* 0x0000000182837819 */ /* 0x040fe20000010283 */
[----:B------:R-:W-:Y:S01]  /*1f20*/  IMAD.SHL.U32 R130, R130, 0x2, RZ ;  /* 0x0000000282827824 */ /* 0x000fe200078e00ff */
[C---:B------:R-:W-:Y:S01]  /*1f30*/  SHF.L.U64.HI R0, R52.reuse, 0x1, R3 ;  /* 0x0000000134007819 */ /* 0x040fe20000010203 */
[----:B------:R-:W-:Y:S01]  /*1f40*/  IMAD.SHL.U32 R52, R52, 0x2, RZ ;  /* 0x0000000234347824 */ /* 0x000fe200078e00ff */
[----:B------:R-:W-:Y:S01]  /*1f50*/  IADD3 R97, P1, R101, 0x20, RZ ;  /* 0x0000002065617810 */ /* 0x000fe20007f3e0ff */
[----:B------:R-:W-:Y:S01]  /*1f60*/  IMAD.X R100, R91, 0x1, R91, P5 ;  /* 0x000000015b647824 */ /* 0x000fe200028e065b */
[----:B------:R-:W-:Y:S01]  /*1f70*/  IADD3.X R106, R61, R98, RZ, P4, !PT ;  /* 0x000000623d6a7210 */ /* 0x000fe200027fe4ff */
[----:B------:R-:W-:Y:S01]  /*1f80*/  IMAD R86, R79, 0x60, RZ ;  /* 0x000000604f567824 */ /* 0x000fe200078e02ff */
[----:B------:R-:W-:Y:S01]  /*1f90*/  IADD3 R111, P3, R62, R103, RZ ;  /* 0x000000673e6f7210 */ /* 0x000fe20007f7e0ff */
[----:B------:R-:W-:Y:S01]  /*1fa0*/  IMAD.X R96, RZ, RZ, R100, P1 ;  /* 0x000000ffff607224 */ /* 0x000fe200008e0664 */
[----:B------:R-:W-:Y:S01]  /*1fb0*/  IADD3 R101, P0, R101, 0x40, RZ ;  /* 0x0000004065657810 */ /* 0x000fe20007f1e0ff */
[----:B------:R-:W-:Y:S01]  /*1fc0*/  IMAD.IADD R140, R82, 0x1, R143 ;  /* 0x00000001528c7824 */ /* 0x000fe200078e028f */
[----:B------:R-:W-:Y:S01]  /*1fd0*/  IADD3 R128, P4, R130, c[0x0][0x2b0], RZ ;  /* 0x0000ac0082807a10 */ /* 0x000fe20007f9e0ff */
[----:B------:R-:W-:Y:S01]  /*1fe0*/  IMAD.IADD R138, R82, 0x1, R141 ;  /* 0x00000001528a7824 */ /* 0x000fe200078e028d */
[C---:B------:R-:W-:Y:S01]  /*1ff0*/  SHF.L.U64.HI R114, R162.reuse, R93, c[0x0][0x294] ;  /* 0x0000a500a2727619 */ /* 0x040fe2000001025d */
[----:B------:R-:W-:Y:S01]  /*2000*/  IMAD.WIDE.U32 R162, R162, 0xc0, RZ ;  /* 0x000000c0a2a27825 */ /* 0x000fe200078e00ff */
[----:B------:R-:W-:-:S02]  /*2010*/  IADD3.X R129, R131, c[0x0][0x2b4], RZ, P4, !PT ;  /* 0x0000ad0083817a10 */ /* 0x000fc400027fe4ff */
[----:B------:R-:W-:Y:S01]  /*2020*/  IADD3 R20, P1, R52, c[0x0][0x2b0], RZ ;  /* 0x0000ac0034147a10 */ /* 0x000fe20007f3e0ff */
[----:B------:R-:W-:Y:S01]  /*2030*/  IMAD.X R110, R61, 0x1, R102, P3 ;  /* 0x000000013d6e7824 */ /* 0x000fe200018e0666 */
[-C--:B------:R-:W-:Y:S01]  /*2040*/  IADD3 R105, P5, R97, R92.reuse, RZ ;  /* 0x0000005c61697210 */ /* 0x080fe20007fbe0ff */
[----:B------:R-:W-:Y:S01]  /*2050*/  IMAD.X R100, RZ, RZ, R100, P0 ;  /* 0x000000ffff647224 */ /* 0x000fe200000e0664 */
[----:B------:R-:W-:Y:S01]  /*2060*/  IADD3 R109, P4, R101, R92, RZ ;  /* 0x0000005c656d7210 */ /* 0x000fe20007f9e0ff */
[----:B------:R-:W-:Y:S01]  /*2070*/  IMAD.MOV.U32 R89, RZ, RZ, c[0x0][0x290] ;  /* 0x0000a400ff597624 */ /* 0x000fe200078e00ff */
[----:B------:R-:W-:Y:S01]  /*2080*/  IADD3 R130, P3, R130, c[0x0][0x2a8], RZ ;  /* 0x0000aa0082827a10 */ /* 0x000fe20007f7e0ff */
[----:B------:R-:W-:Y:S01]  /*2090*/  IMAD.SHL.U32 R117, R12, 0x2, RZ ;  /* 0x000000020c757824 */ /* 0x000fe200078e00ff */
[----:B------:R-:W-:Y:S01]  /*20a0*/  IADD3 R52, P0, R52, c[0x0][0x2a8], RZ ;  /* 0x0000aa0034347a10 */ /* 0x000fe20007f1e0ff */
[----:B------:R-:W-:Y:S01]  /*20b0*/  IMAD.MOV.U32 R13, RZ, RZ, R55 ;  /* 0x000000ffff0d7224 */ /* 0x000fe200078e0037 */
[C---:B------:R-:W-:Y:S01]  /*20c0*/  SHF.L.U64.HI R93, R94.reuse, R93, c[0x0][0x28c] ;  /* 0x0000a3005e5d7619 */ /* 0x040fe2000001025d */
[----:B------:R-:W-:Y:S01]  /*20d0*/  IMAD.SHL.U32 R94, R94, 0x40, RZ ;  /* 0x000000405e5e7824 */ /* 0x000fe200078e00ff */
[C---:B------:R-:W-:Y:S01]  /*20e0*/  SHF.L.U64.HI R114, R115.reuse, 0x1, R114 ;  /* 0x0000000173727819 */ /* 0x040fe20000010272 */
[----:B------:R-:W-:Y:S01]  /*20f0*/  IMAD.SHL.U32 R115, R115, 0x2, RZ ;  /* 0x0000000273737824 */ /* 0x000fe200078e00ff */
[C---:B------:R-:W-:Y:S01]  /*2100*/  SHF.L.U64.HI R112, R113.reuse, 0x1, R112 ;  /* 0x0000000171707819 */ /* 0x040fe20000010270 */
[----:B------:R-:W-:Y:S01]  /*2110*/  IMAD.SHL.U32 R113, R113, 0x2, RZ ;  /* 0x0000000271717824 */ /* 0x000fe200078e00ff */
[----:B------:R-:W-:Y:S01]  /*2120*/  SHF.R.S32.HI R85, RZ, 0x1f, R86 ;  /* 0x0000001fff557819 */ /* 0x000fe20000011456 */
[--C-:B------:R-:W-:Y:S01]  /*2130*/  IMAD.X R104, R96, 0x1, R91.reuse, P5 ;  /* 0x0000000160687824 */ /* 0x100fe200028e065b */
[----:B------:R-:W-:Y:S01]  /*2140*/  IADD3 R95, R165, UR10, RZ ;  /* 0x0000000aa55f7c10 */ /* 0x000fe2000fffe0ff */
[----:B------:R-:W-:Y:S01]  /*2150*/  IMAD.X R108, R100, 0x1, R91, P4 ;  /* 0x00000001646c7824 */ /* 0x000fe200020e065b */
[----:B------:R-:W-:Y:S01]  /*2160*/  SHF.R.S32.HI R135, RZ, 0x1f, R143 ;  /* 0x0000001fff877819 */ /* 0x000fe2000001148f */
[----:B------:R-:W-:Y:S01]  /*2170*/  IMAD.U32 R89, R89, -0x80, RZ ;  /* 0xffffff8059597824 */ /* 0x000fe200078e00ff */
[----:B------:R-:W-:-:S02]  /*2180*/  SHF.R.S32.HI R134, RZ, 0x1f, R141 ;  /* 0x0000001fff867819 */ /* 0x000fc4000001148d */
[----:B------:R-:W-:Y:S02]  /*2190*/  IADD3 R118, R163, UR5, RZ ;  /* 0x00000005a3767c10 */ /* 0x000fe4000fffe0ff */
[----:B------:R-:W-:Y:S02]  /*21a0*/  SHF.R.S32.HI R133, RZ, 0x1f, R140 ;  /* 0x0000001fff857819 */ /* 0x000fe4000001148c */
[----:B------:R-:W-:Y:S02]  /*21b0*/  SHF.R.S32.HI R132, RZ, 0x1f, R138 ;  /* 0x0000001fff847819 */ /* 0x000fe4000001148a */
[----:B------:R-:W-:Y:S02]  /*21c0*/  IADD3.X R131, R131, c[0x0][0x2ac], RZ, P3, !PT ;  /* 0x0000ab0083837a10 */ /* 0x000fe40001ffe4ff */
[C---:B------:R-:W-:Y:S02]  /*21d0*/  IADD3.X R21, R0.reuse, c[0x0][0x2b4], RZ, P1, !PT ;  /* 0x0000ad0000157a10 */ /* 0x040fe40000ffe4ff */
[----:B------:R-:W-:-:S02]  /*21e0*/  IADD3.X R53, R0, c[0x0][0x2ac], RZ, P0, !PT ;  /* 0x0000ab0000357a10 */ /* 0x000fc400007fe4ff */
.L_x_2194:
        /* <DEDUP_REMOVED lines=193> */
.L_x_2152:
[----:B------:R-:W-:Y:S05]  /*2e00*/  BSYNC B0 ;  /* 0x0000000000007941 */ /* 0x000fea0003800000 */
.L_x_2151:
        /* <DEDUP_REMOVED lines=147> */
.L_x_2154:
[----:B------:R-:W-:Y:S05]  /*3740*/  BSYNC B0 ;  /* 0x0000000000007941 */ /* 0x000fea0003800000 */
.L_x_2153:
        /* <DEDUP_REMOVED lines=155> */
.L_x_2156:
[----:B------:R-:W-:Y:S05]  /*4100*/  BSYNC B0 ;  /* 0x0000000000007941 */ /* 0x000fea0003800000 */
.L_x_2155:
        /* <DEDUP_REMOVED lines=160> */
.L_x_2158:
[----:B------:R-:W-:Y:S05]  /*4b10*/  BSYNC B0 ;  /* 0x0000000000007941 */ /* 0x000fea0003800000 */
.L_x_2157:
        /* <DEDUP_REMOVED lines=8> */
.L_x_2150:
        /* <DEDUP_REMOVED lines=85> */
.L_x_2163:
[----:B------:R-:W-:Y:S05]  /*50f0*/  BSYNC B0 ;  /* 0x0000000000007941 */ /* 0x000fea0003800000 */
.L_x_2162:
        /* <DEDUP_REMOVED lines=86> */
.L_x_2165:
[----:B------:R-:W-:Y:S05]  /*5660*/  BSYNC B0 ;  /* 0x0000000000007941 */ /* 0x000fea0003800000 */
.L_x_2164:
        /* <DEDUP_REMOVED lines=85> */
.L_x_2167:
[----:B------:R-:W-:Y:S05]  /*5bc0*/  BSYNC B0 ;  /* 0x0000000000007941 */ /* 0x000fea0003800000 */
.L_x_2166:
[----:B-----5:R2:W-:Y:S02]  /*5bd0*/  STG.E.128 [R120.64+0x80], R40 ;  /* 0x0000802878007986 */ /* 0x0205e4000c101d06 */
.L_x_2161:
[----:B------:R-:W-:Y:S05]  /*5be0*/  BSYNC B1 ;  /* 0x0000000000017941 */ /* 0x000fea0003800000 */
.L_x_2160:
        /* <DEDUP_REMOVED lines=90> */
.L_x_2171:
[----:B------:R-:W-:Y:S05]  /*6190*/  BSYNC B0 ;  /* 0x0000000000007941 */ /* 0x000fea0003800000 */
.L_x_2170:
        /* <DEDUP_REMOVED lines=91> */
.L_x_2173:
[----:B------:R-:W-:Y:S05]  /*6750*/  BSYNC B0 ;  /* 0x0000000000007941 */ /* 0x000fea0003800000 */
.L_x_2172:
        /* <DEDUP_REMOVED lines=89> */
.L_x_2175:
[----:B------:R-:W-:Y:S05]  /*6cf0*/  BSYNC B0 ;  /* 0x0000000000007941 */ /* 0x000fea0003800000 */
.L_x_2174:
[----:B-----5:R1:W-:Y:S02]  /*6d00*/  STG.E.128 [R166.64+0x80], R40 ;  /* 0x00008028a6007986 */ /* 0x0203e4000c101d06 */
.L_x_2169:
[----:B------:R-:W-:Y:S05]  /*6d10*/  BSYNC B1 ;  /* 0x0000000000017941 */ /* 0x000fea0003800000 */
.L_x_2168:
        /* <DEDUP_REMOVED lines=90> */
.L_x_2179:
[----:B------:R-:W-:Y:S05]  /*72c0*/  BSYNC B0 ;  /* 0x0000000000007941 */ /* 0x000fea0003800000 */
.L_x_2178:
        /* <DEDUP_REMOVED lines=91> */
.L_x_2181:
[----:B------:R-:W-:Y:S05]  /*7880*/  BSYNC B0 ;  /* 0x0000000000007941 */ /* 0x000fea0003800000 */
.L_x_2180:
        /* <DEDUP_REMOVED lines=91> */
.L_x_2183:
[----:B------:R-:W-:Y:S05]  /*7e40*/  BSYNC B0 ;  /* 0x0000000000007941 */ /* 0x000fea0003800000 */
.L_x_2182:
[C---:B-1----:R-:W-:Y:S04]  /*7e50*/  LEA R2, P0, R103.reuse, R120, 0x1 ;  /* 0x0000007867027211 */ /* 0x042fe800078008ff */
[----:B------:R-:W-:Y:S05]  /*7e60*/  LEA.HI.X R3, R103, R119, R102, 0x1, P0 ;  /* 0x0000007767037211 */ /* 0x000fea00000f0c66 */
[----:B-----5:R1:W-:Y:S04]  /*7e70*/  STG.E.128 [R2.64], R40 ;  /* 0x0000002802007986 */ /* 0x0203e8000c101d06 */
.L_x_2177:
[----:B------:R-:W-:Y:S05]  /*7e80*/  BSYNC B1 ;  /* 0x0000000000017941 */ /* 0x000fea0003800000 */
.L_x_2176:
        /* <DEDUP_REMOVED lines=93> */
.L_x_2187:
[----:B------:R-:W-:Y:S05]  /*8460*/  BSYNC B0 ;  /* 0x0000000000007941 */ /* 0x000fea0003800000 */
.L_x_2186:
        /* <DEDUP_REMOVED lines=93> */
.L_x_2189:
[----:B------:R-:W-:Y:S05]  /*8a40*/  BSYNC B0 ;  /* 0x0000000000007941 */ /* 0x000fea0003800000 */
.L_x_2188:
        /* <DEDUP_REMOVED lines=92> */
.L_x_2191:
[----:B------:R-:W-:Y:S05]  /*9010*/  BSYNC B0 ;  /* 0x0000000000007941 */ /* 0x000fea0003800000 */
.L_x_2190:
[C---:B-1----:R-:W-:Y:S04]  /*9020*/  LEA R2, P0, R111.reuse, R120, 0x1 ;  /* 0x000000786f027211 */ /* 0x042fe800078008ff */
[----:B------:R-:W-:Y:S05]  /*9030*/  LEA.HI.X R3, R111, R119, R110, 0x1, P0 ;  /* 0x000000776f037211 */ /* 0x000fea00000f0c6e */
[----:B-----5:R1:W-:Y:S04]  /*9040*/  STG.E.128 [R2.64], R8 ;  /* 0x0000000802007986 */ /* 0x0203e8000c101d06 */
.L_x_2185:
[----:B------:R-:W-:Y:S05]  /*9050*/  BSYNC B1 ;  /* 0x0000000000017941 */ /* 0x000fea0003800000 */
.L_x_2184:
        /* <DEDUP_REMOVED lines=8> */
.L_x_2149:
        /* <DEDUP_REMOVED lines=42> */
.L_x_2159:
        /* <DEDUP_REMOVED lines=80> */
.L_x_2192:
        /* <DEDUP_REMOVED lines=9> */
.L_x_2193:
[----:B------:R-:W-:Y:S04]  /*9910*/  IADD3 R13, R13, -0x1, RZ ;  /* 0xffffffff0d0d7810 */ /* 0x000fe80007ffe0ff */
[----:B------:R-:W-:Y:S11]  /*9920*/  ISETP.GT.AND P0, PT, R13, R90, PT ;  /* 0x0000005a0d00720c */ /* 0x000ff60003f04270 */
[----:B------:R-:W-:Y:S02]  /*9930*/  @!UPT UIADD3 URZ, URZ, URZ, URZ ;  /* 0x0000003f3f3ff290 */ /* 0x000fe4000fffe03f */
[----:B------:R-:W-:-:S05]  /*9940*/  @P0 BRA `(.L_x_2194) ;  /* 0xffff88a000000947 */ /* 0x000fca000383ffff */
.L_x_2148:
        /* <DEDUP_REMOVED lines=25> */
[----:B------:R-:W-:Y:S02]  /*9ae0*/  SHF.R.S32.HI R25, RZ, 0x1f, R2 ;  /* 0x0000001fff197819 */ /* 0x000fe40000011402 */
[----:B------:R-:W-:Y:S02]  /*9af0*/  IADD3 R17, P4, R80, R2, RZ ;  /* 0x0000000250117210 */ /* 0x000fe40007f9e0ff */
[----:B------:R-:W-:Y:S01]  /*9b00*/  LEA R26, P3, R0, c[0x0][0x160], 0x1 ;  /* 0x00005800001a7a11 */ /* 0x000fe200078608ff */
[--C-:B------:R-:W-:Y:S02]  /*9b10*/  IMAD.X R78, R78, 0x1, R25.reuse, P5 ;  /* 0x000000014e4e7824 */ /* 0x100fe400028e0619 */
[----:B------:R-:W-:Y:S01]  /*9b20*/  IMAD.X R25, R76, 0x1, R25, P4 ;  /* 0x000000014c197824 */ /* 0x000fe200020e0619 */
[----:B------:R-:W-:Y:S01]  /*9b30*/  LEA.HI.X R27, R0, c[0x0][0x164], R75, 0x1, P3 ;  /* 0x00005900001b7a11 */ /* 0x000fe200018f0c4b */
[----:B------:R-:W-:Y:S05]  /*9b40*/  @!P0 BRA `(.L_x_2197) ;  /* 0x0000122000008947 */ /* 0x000fea0003800000 */
[----:B------:R-:W-:Y:S01]  /*9b50*/  BSSY B1, `(.L_x_2198) ;  /* 0x000008e000017945 */ /* 0x000fe20003800000 */
[----:B------:R-:W-:Y:S05]  /*9b60*/  @!P1 BRA `(.L_x_2199) ;  /* 0x000008c000009947 */ /* 0x000fea0003800000 */
[----:B-----5:R1:W5:Y:S01]  /*9b70*/  LDG.E.128 R8, [R28.64] ;  /* 0x000000061c087981 */ /* 0x020362000c1e1d00 */
        /* <DEDUP_REMOVED lines=47> */
.L_x_2201:
[----:B------:R-:W-:Y:S05]  /*9e70*/  BSYNC B0 ;  /* 0x0000000000007941 */ /* 0x000fea0003800000 */
.L_x_2200:
        /* <DEDUP_REMOVED lines=44> */
.L_x_2203:
[----:B------:R-:W-:Y:S05]  /*a140*/  BSYNC B0 ;  /* 0x0000000000007941 */ /* 0x000fea0003800000 */
.L_x_2202:
        /* <DEDUP_REMOVED lines=44> */
.L_x_2205:
[----:B------:R-:W-:Y:S05]  /*a410*/  BSYNC B0 ;  /* 0x0000000000007941 */ /* 0x000fea0003800000 */
.L_x_2204:
[----:B-----5:R4:W-:Y:S02]  /*a420*/  STS.128 [R149+0x2000], R8 ;  /* 0x0020000895007388 */ /* 0x0209e40000000c00 */
.L_x_2199:
[----:B------:R-:W-:Y:S05]  /*a430*/  BSYNC B1 ;  /* 0x0000000000017941 */ /* 0x000fea0003800000 */
.L_x_2198:
[----:B------:R-:W-:-:S04]  /*a440*/  IADD3 R0, R154, 0x20, RZ ;  /* 0x000000209a007810 */ /* 0x000fc80007ffe0ff */
[----:B------:R-:W-:-:S04]  /*a450*/  ISETP.GE.AND P0, PT, R0, R3, PT ;  /* 0x000000030000720c */ /* 0x000fc80003f06270 */
[----:B------:R-:W-:-:S13]  /*a460*/  ISETP.LT.OR P0, PT, R64, -0x83, P0 ;  /* 0xffffff7d4000780c */ /* 0x000fda0000701670 */
[----:B------:R-:W-:Y:S05]  /*a470*/  @P0 BRA `(.L_x_2206) ;  /* 0x00002c6000000947 */ /* 0x000fea0003800000 */
[----:B----45:R4:W5:Y:S01]  /*a480*/  LDG.E.128 R8, [R26.64] ;  /* 0x000000061a087981 */ /* 0x030962000c1e1d00 */
        /* <DEDUP_REMOVED lines=15> */
[C---:B------:R-:W-:Y:S02]  /*a580*/  SHF.L.U32 R13, R8.reuse, 0x10, RZ ;  /* 0x00000010080d7819 */ /* 0x040fe400000006ff */
[----:B------:R-:W-:Y:S02]  /*a590*/  LOP3.LUT R20, R8, 0xffff0000, RZ, 0xc0, !PT ;  /* 0xffff000008147812 */ /* 0x000fe400078ec0ff */
[----:B------:R-:W-:-:S02]  /*a5a0*/  LOP3.LUT R9, R9, 0xffff0000, RZ, 0xc0, !PT ;  /* 0xffff000009097812 */ /* 0x000fc400078ec0ff */
        /* <DEDUP_REMOVED lines=12> */
[----:B------:R-:W-:-:S02]  /*a670*/  FFMA.FTZ R21, R12, R24, -R21 ;  /* 0x000000180c157223 */ /* 0x000fc40000010815 */
[----:B------:R-:W-:Y:S02]  /*a680*/  IMAD.U32 R12, R3, 0x10000, RZ ;  /* 0x00010000030c7824 */ /* 0x000fe400078e00ff */
[C---:B------:R-:W-:Y:S02]  /*a690*/  FMUL.FTZ R10, R14.reuse, R10 ;  /* 0x0000000a0e0a7220 */ /* 0x040fe40000410000 */
[----:B------:R-:W-:Y:S01]  /*a6a0*/  FFMA.FTZ R25, R14, R22, -R25 ;  /* 0x000000160e197223 */ /* 0x000fe20000010819 */
[----:B------:R-:W-:Y:S01]  /*a6b0*/  SHF.L.U32 R14, R5, 0x10, RZ ;  /* 0x00000010050e7819 */ /* 0x000fe200000006ff */
[-C--:B------:R-:W-:Y:S02]  /*a6c0*/  FMUL.FTZ R3, R20, R2.reuse ;  /* 0x0000000214037220 */ /* 0x080fe40000410000 */
[----:B------:R-:W-:Y:S02]  /*a6d0*/  FMUL.FTZ R5, R13, R2 ;  /* 0x000000020d057220 */ /* 0x000fe40000410000 */
[----:B------:R-:W-:-:S02]  /*a6e0*/  FMUL.FTZ R2, R23, R12 ;  /* 0x0000000c17027220 */ /* 0x000fc40000410000 */
[----:B------:R-:W-:Y:S02]  /*a6f0*/  FMUL.FTZ R12, R15, R12 ;  /* 0x0000000c0f0c7220 */ /* 0x000fe40000410000 */
[----:B------:R-:W-:Y:S02]  /*a700*/  FFMA.FTZ R8, R9, R24, R8 ;  /* 0x0000001809087223 */ /* 0x000fe40000010008 */
[----:B------:R-:W-:Y:S02]  /*a710*/  FFMA.FTZ R10, R11, R22, R10 ;  /* 0x000000160b0a7223 */ /* 0x000fe4000001000a */
[-C--:B------:R-:W-:Y:S01]  /*a720*/  FFMA.FTZ R3, R13, R4.reuse, -R3 ;  /* 0x000000040d037223 */ /* 0x080fe20000010803 */
[----:B------:R-:W-:Y:S01]  /*a730*/  F2FP.BF16.PACK_AB R9, R8, R21 ;  /* 0x000000150809723e */ /* 0x000fe200000010ff */
[----:B------:R-:W-:Y:S01]  /*a740*/  FFMA.FTZ R4, R20, R4, R5 ;  /* 0x0000000414047223 */ /* 0x000fe20000010005 */
[----:B------:R-:W-:Y:S01]  /*a750*/  F2FP.BF16.PACK_AB R11, R10, R25 ;  /* 0x000000190a0b723e */ /* 0x000fe200000010ff */
[----:B------:R-:W-:-:S02]  /*a760*/  FFMA.FTZ R2, R15, R14, -R2 ;  /* 0x0000000e0f027223 */ /* 0x000fc40000010802 */
[----:B------:R-:W-:Y:S01]  /*a770*/  FFMA.FTZ R23, R23, R14, R12 ;  /* 0x0000000e17177223 */ /* 0x000fe2000001000c */
[----:B------:R-:W-:-:S04]  /*a780*/  F2FP.BF16.PACK_AB R8, R4, R3 ;  /* 0x000000030408723e */ /* 0x000fc800000010ff */
[----:B------:R-:W-:Y:S02]  /*a790*/  F2FP.BF16.PACK_AB R10, R23, R2 ;  /* 0x00000002170a723e */ /* 0x000fe400000010ff */
.L_x_2208:
[----:B------:R-:W-:Y:S05]  /*a7a0*/  BSYNC B0 ;  /* 0x0000000000007941 */ /* 0x000fea0003800000 */
.L_x_2207:
        /* <DEDUP_REMOVED lines=8> */
[C---:B---3--:R-:W-:Y:S02]  /*a830*/  LOP3.LUT R8, R13.reuse, 0xffff0000, RZ, 0xc0, !PT ;  /* 0xffff00000d087812 */ /* 0x048fe400078ec0ff */
[----:B------:R-:W-:Y:S02]  /*a840*/  SHF.L.U32 R9, R13, 0x10, RZ ;  /* 0x000000100d097819 */ /* 0x000fe400000006ff */
[C---:B------:R-:W-:Y:S02]  /*a850*/  SHF.L.U32 R10, R12.reuse, 0x10, RZ ;  /* 0x000000100c0a7819 */ /* 0x040fe400000006ff */
[----:B------:R-:W-:-:S02]  /*a860*/  LOP3.LUT R20, R12, 0xffff0000, RZ, 0xc0, !PT ;  /* 0xffff00000c147812 */ /* 0x000fc400078ec0ff */
[C---:B------:R-:W-:Y:S02]  /*a870*/  SHF.L.U32 R13, R15.reuse, 0x10, RZ ;  /* 0x000000100f0d7819 */ /* 0x040fe400000006ff */
[----:B------:R-:W-:Y:S01]  /*a880*/  LOP3.LUT R12, R15, 0xffff0000, RZ, 0xc0, !PT ;  /* 0xffff00000f0c7812 */ /* 0x000fe200078ec0ff */
[C---:B------:R-:W-:Y:S01]  /*a890*/  IMAD.U32 R15, R14.reuse, 0x10000, RZ ;  /* 0x000100000e0f7824 */ /* 0x040fe200078e00ff */
[----:B------:R-:W-:Y:S02]  /*a8a0*/  LOP3.LUT R24, R14, 0xffff0000, RZ, 0xc0, !PT ;  /* 0xffff00000e187812 */ /* 0x000fe400078ec0ff */
[----:B-----5:R-:W-:Y:S02]  /*a8b0*/  LOP3.LUT R11, R2, 0xffff0000, RZ, 0xc0, !PT ;  /* 0xffff0000020b7812 */ /* 0x020fe400078ec0ff */
[C---:B------:R-:W-:Y:S01]  /*a8c0*/  LOP3.LUT R21, R3.reuse, 0xffff0000, RZ, 0xc0, !PT ;  /* 0xffff000003157812 */ /* 0x040fe200078ec0ff */
[----:B------:R-:W-:Y:S01]  /*a8d0*/  IMAD.U32 R3, R3, 0x10000, RZ ;  /* 0x0001000003037824 */ /* 0x000fe200078e00ff */
[----:B--2---:R-:W-:Y:S01]  /*a8e0*/  LOP3.LUT R23, R4, 0xffff0000, RZ, 0xc0, !PT ;  /* 0xffff000004177812 */ /* 0x004fe200078ec0ff */
[-C--:B------:R-:W-:Y:S01]  /*a8f0*/  FMUL.FTZ R14, R8, R11.reuse ;  /* 0x0000000b080e7220 */ /* 0x080fe20000410000 */
[----:B------:R-:W-:Y:S01]  /*a900*/  LOP3.LUT R22, R5, 0xffff0000, RZ, 0xc0, !PT ;  /* 0xffff000005167812 */ /* 0x000fe200078ec0ff */
[----:B------:R-:W-:Y:S01]  /*a910*/  FMUL.FTZ R25, R9, R11 ;  /* 0x0000000b09197220 */ /* 0x000fe20000410000 */
[----:B------:R-:W-:Y:S01]  /*a920*/  SHF.L.U32 R5, R5, 0x10, RZ ;  /* 0x0000001005057819 */ /* 0x000fe200000006ff */
[----:B------:R-:W-:-:S02]  /*a930*/  FMUL.FTZ R11, R12, R21 ;  /* 0x000000150c0b7220 */ /* 0x000fc40000410000 */
[----:B------:R-:W-:Y:S01]  /*a940*/  FFMA.FTZ R14, R9, R23, -R14 ;  /* 0x00000017090e7223 */ /* 0x000fe2000001080e */
[----:B------:R-:W-:Y:S01]  /*a950*/  SHF.L.U32 R9, R2, 0x10, RZ ;  /* 0x0000001002097819 */ /* 0x000fe200000006ff */
[C---:B------:R-:W-:Y:S02]  /*a960*/  FMUL.FTZ R21, R13.reuse, R21 ;  /* 0x000000150d157220 */ /* 0x040fe40000410000 */
[----:B------:R-:W-:Y:S01]  /*a970*/  FFMA.FTZ R11, R13, R22, -R11 ;  /* 0x000000160d0b7223 */ /* 0x000fe2000001080b */
[----:B------:R-:W-:Y:S01]  /*a980*/  SHF.L.U32 R13, R4, 0x10, RZ ;  /* 0x00000010040d7819 */ /* 0x000fe200000006ff */
[----:B------:R-:W-:Y:S02]  /*a990*/  FMUL.FTZ R2, R20, R9 ;  /* 0x0000000914027220 */ /* 0x000fe40000410000 */
[----:B------:R-:W-:Y:S02]  /*a9a0*/  FMUL.FTZ R4, R24, R3 ;  /* 0x0000000318047220 */ /* 0x000fe40000410000 */
[----:B------:R-:W-:-:S02]  /*a9b0*/  FMUL.FTZ R9, R10, R9 ;  /* 0x000000090a097220 */ /* 0x000fc40000410000 */
[----:B------:R-:W-:Y:S02]  /*a9c0*/  FMUL.FTZ R3, R15, R3 ;  /* 0x000000030f037220 */ /* 0x000fe40000410000 */
[----:B------:R-:W-:Y:S02]  /*a9d0*/  FFMA.FTZ R25, R8, R23, R25 ;  /* 0x0000001708197223 */ /* 0x000fe40000010019 */
        /* <DEDUP_REMOVED lines=9> */
.L_x_2210:
[----:B------:R-:W-:Y:S05]  /*aa70*/  BSYNC B0 ;  /* 0x0000000000007941 */ /* 0x000fea0003800000 */
.L_x_2209:
        /* <DEDUP_REMOVED lines=8> */
[----:B-----5:R-:W-:Y:S01]  /*ab00*/  LOP3.LUT R8, R25, 0xffff0000, RZ, 0xc0, !PT ;  /* 0xffff000019087812 */ /* 0x020fe200078ec0ff */
[----:B---3--:R-:W-:Y:S01]  /*ab10*/  IMAD.U32 R14, R26, 0x10000, RZ ;  /* 0x000100001a0e7824 */ /* 0x008fe200078e00ff */
[----:B------:R-:W-:Y:S02]  /*ab20*/  LOP3.LUT R12, R27, 0xffff0000, RZ, 0xc0, !PT ;  /* 0xffff00001b0c7812 */ /* 0x000fe400078ec0ff */
[----:B------:R-:W-:Y:S02]  /*ab30*/  SHF.L.U32 R9, R25, 0x10, RZ ;  /* 0x0000001019097819 */ /* 0x000fe400000006ff */
[----:B------:R-:W-:-:S02]  /*ab40*/  SHF.L.U32 R13, R27, 0x10, RZ ;  /* 0x000000101b0d7819 */ /* 0x000fc400000006ff */
[C---:B------:R-:W-:Y:S02]  /*ab50*/  SHF.L.U32 R10, R24.reuse, 0x10, RZ ;  /* 0x00000010180a7819 */ /* 0x040fe400000006ff */
[----:B------:R-:W-:Y:S02]  /*ab60*/  LOP3.LUT R24, R24, 0xffff0000, RZ, 0xc0, !PT ;  /* 0xffff000018187812 */ /* 0x000fe400078ec0ff */
[----:B------:R-:W-:Y:S02]  /*ab70*/  LOP3.LUT R26, R26, 0xffff0000, RZ, 0xc0, !PT ;  /* 0xffff00001a1a7812 */ /* 0x000fe400078ec0ff */
[----:B----4-:R-:W-:Y:S02]  /*ab80*/  LOP3.LUT R11, R2, 0xffff0000, RZ, 0xc0, !PT ;  /* 0xffff0000020b7812 */ /* 0x010fe400078ec0ff */
[C---:B------:R-:W-:Y:S01]  /*ab90*/  LOP3.LUT R15, R3.reuse, 0xffff0000, RZ, 0xc0, !PT ;  /* 0xffff0000030f7812 */ /* 0x040fe200078ec0ff */
[----:B------:R-:W-:Y:S01]  /*aba0*/  IMAD.U32 R3, R3, 0x10000, RZ ;  /* 0x0001000003037824 */ /* 0x000fe200078e00ff */
[----:B--2---:R-:W-:Y:S01]  /*abb0*/  LOP3.LUT R17, R4, 0xffff0000, RZ, 0xc0, !PT ;  /* 0xffff000004117812 */ /* 0x004fe200078ec0ff */
[----:B------:R-:W-:Y:S01]  /*abc0*/  FMUL.FTZ R6, R8, R11 ;  /* 0x0000000b08067220 */ /* 0x000fe20000410000 */
[C---:B------:R-:W-:Y:S01]  /*abd0*/  LOP3.LUT R7, R5.reuse, 0xffff0000, RZ, 0xc0, !PT ;  /* 0xffff000005077812 */ /* 0x040fe200078ec0ff */
[----:B------:R-:W-:Y:S01]  /*abe0*/  FMUL.FTZ R16, R12, R15 ;  /* 0x0000000f0c107220 */ /* 0x000fe20000410000 */
[----:B------:R-:W-:Y:S01]  /*abf0*/  SHF.L.U32 R5, R5, 0x10, RZ ;  /* 0x0000001005057819 */ /* 0x000fe200000006ff */
[----:B------:R-:W-:-:S02]  /*ac00*/  FMUL.FTZ R11, R9, R11 ;  /* 0x0000000b090b7220 */ /* 0x000fc40000410000 */
[----:B------:R-:W-:Y:S01]  /*ac10*/  FFMA.FTZ R6, R9, R17, -R6 ;  /* 0x0000001109067223 */ /* 0x000fe20000010806 */
[----:B------:R-:W-:Y:S01]  /*ac20*/  SHF.L.U32 R9, R2, 0x10, RZ ;  /* 0x0000001002097819 */ /* 0x000fe200000006ff */
[C---:B------:R-:W-:Y:S02]  /*ac30*/  FMUL.FTZ R15, R13.reuse, R15 ;  /* 0x0000000f0d0f7220 */ /* 0x040fe40000410000 */
[-C--:B------:R-:W-:Y:S02]  /*ac40*/  FFMA.FTZ R16, R13, R7.reuse, -R16 ;  /* 0x000000070d107223 */ /* 0x080fe40000010810 */
[----:B------:R-:W-:Y:S01]  /*ac50*/  FFMA.FTZ R15, R12, R7, R15 ;  /* 0x000000070c0f7223 */ /* 0x000fe2000001000f */
[----:B------:R-:W-:Y:S01]  /*ac60*/  SHF.L.U32 R7, R4, 0x10, RZ ;  /* 0x0000001004077819 */ /* 0x000fe200000006ff */
[----:B------:R-:W-:Y:S02]  /*ac70*/  FMUL.FTZ R2, R24, R9 ;  /* 0x0000000918027220 */ /* 0x000fe40000410000 */
[----:B------:R-:W-:Y:S01]  /*ac80*/  FMUL.FTZ R4, R26, R3 ;  /* 0x000000031a047220 */ /* 0x000fe20000410000 */
[----:B------:R-:W-:Y:S01]  /*ac90*/  F2FP.BF16.PACK_AB R27, R15, R16 ;  /* 0x000000100f1b723e */ /* 0x000fe200000010ff */
[----:B------:R-:W-:-:S02]  /*aca0*/  FMUL.FTZ R9, R10, R9 ;  /* 0x000000090a097220 */ /* 0x000fc40000410000 */
[----:B------:R-:W-:Y:S02]  /*acb0*/  FMUL.FTZ R3, R14, R3 ;  /* 0x000000030e037220 */ /* 0x000fe40000410000 */
[----:B------:R-:W-:Y:S02]  /*acc0*/  FFMA.FTZ R11, R8, R17, R11 ;  /* 0x00000011080b7223 */ /* 0x000fe4000001000b */
[-C--:B------:R-:W-:Y:S02]  /*acd0*/  FFMA.FTZ R2, R10, R7.reuse, -R2 ;  /* 0x000000070a027223 */ /* 0x080fe40000010802 */
[----:B------:R-:W-:Y:S01]  /*ace0*/  FFMA.FTZ R9, R24, R7, R9 ;  /* 0x0000000718097223 */ /* 0x000fe20000010009 */
[----:B------:R-:W-:Y:S01]  /*acf0*/  F2FP.BF16.PACK_AB R25, R11, R6 ;  /* 0x000000060b19723e */ /* 0x000fe200000010ff */
[-C--:B------:R-:W-:Y:S02]  /*ad00*/  FFMA.FTZ R4, R14, R5.reuse, -R4 ;  /* 0x000000050e047223 */ /* 0x080fe40000010804 */
[----:B------:R-:W-:Y:S01]  /*ad10*/  FFMA.FTZ R3, R26, R5, R3 ;  /* 0x000000051a037223 */ /* 0x000fe20000010003 */
[----:B------:R-:W-:-:S04]  /*ad20*/  F2FP.BF16.PACK_AB R24, R9, R2 ;  /* 0x000000020918723e */ /* 0x000fc800000010ff */
[----:B------:R-:W-:Y:S02]  /*ad30*/  F2FP.BF16.PACK_AB R26, R3, R4 ;  /* 0x00000004031a723e */ /* 0x000fe400000010ff */
.L_x_2212:
[----:B------:R-:W-:Y:S05]  /*ad40*/  BSYNC B0 ;  /* 0x0000000000007941 */ /* 0x000fea0003800000 */
.L_x_2211:
[----:B-----5:R4:W-:Y:S01]  /*ad50*/  STS.128 [R149+0x2800], R24 ;  /* 0x0028001895007388 */ /* 0x0209e20000000c00 */
[----:B------:R-:W-:Y:S05]  /*ad60*/  BRA `(.L_x_2206) ;  /* 0x0000237000007947 */ /* 0x000fea0003800000 */
.L_x_2197:
[----:B------:R-:W-:Y:S01]  /*ad70*/  BSSY B1, `(.L_x_2213) ;  /* 0x000010d000017945 */ /* 0x000fe20003800000 */
[----:B------:R-:W-:Y:S05]  /*ad80*/  @!P1 BRA `(.L_x_2214) ;  /* 0x000010b000009947 */ /* 0x000fea0003800000 */
[----:B-----5:R1:W5:Y:S01]  /*ad90*/  LDG.E.128 R8, [R28.64] ;  /* 0x000000061c087981 */ /* 0x020362000c1e1d00 */
        /* <DEDUP_REMOVED lines=86> */
.L_x_2216:
[----:B------:R-:W-:Y:S05]  /*b300*/  BSYNC B0 ;  /* 0x0000000000007941 */ /* 0x000fea0003800000 */
.L_x_2215:
        /* <DEDUP_REMOVED lines=88> */
.L_x_2218:
[----:B------:R-:W-:Y:S05]  /*b890*/  BSYNC B0 ;  /* 0x0000000000007941 */ /* 0x000fea0003800000 */
.L_x_2217:
        /* <DEDUP_REMOVED lines=88> */
.L_x_2220:
[----:B------:R-:W-:Y:S05]  /*be20*/  BSYNC B0 ;  /* 0x0000000000007941 */ /* 0x000fea0003800000 */
.L_x_2219:
[----:B-----5:R1:W-:Y:S02]  /*be30*/  STS.128 [R149+0x2000], R20 ;  /* 0x0020001495007388 */ /* 0x0203e40000000c00 */
.L_x_2214:
[----:B------:R-:W-:Y:S05]  /*be40*/  BSYNC B1 ;  /* 0x0000000000017941 */ /* 0x000fea0003800000 */
.L_x_2213:
        /* <DEDUP_REMOVED lines=17> */
[----:B-----5:R-:W-:Y:S02]  /*bf60*/  IADD3 R11, P1, R8, R16, RZ ;  /* 0x00000010080b7210 */ /* 0x020fe40007f3e0ff */
        /* <DEDUP_REMOVED lines=74> */
.L_x_2222:
[----:B------:R-:W-:Y:S05]  /*c410*/  BSYNC B0 ;  /* 0x0000000000007941 */ /* 0x000fea0003800000 */
.L_x_2221:
        /* <DEDUP_REMOVED lines=10> */
[----:B------:R-:W-:-:S07]  /*c4c0*/  IADD3 R12, P1, R2, R17, RZ ;  /* 0x00000011020c7210 */ /* 0x000fce0007f3e0ff */
[----:B------:R-:W-:-:S05]  /*c4d0*/  @P0 SHF.R.S32.HI R3, RZ, 0x1, R83 ;  /* 0x00000001ff030819 */ /* 0x000fca0000011453 */
[----:B------:R-:W-:Y:S01]  /*c4e0*/  @P0 IMAD.MOV R4, RZ, RZ, -R3 ;  /* 0x000000ffff040224 */ /* 0x000fe200078e0a03 */
[----:B------:R-:W-:Y:S02]  /*c4f0*/  LEA.HI.X.SX32 R3, R2, R25, 0x1, P1 ;  /* 0x0000001902037211 */ /* 0x000fe400008f0eff */
[----:B------:R-:W-:Y:S02]  /*c500*/  @P0 SHF.R.S32.HI R2, RZ, 0x1, R83 ;  /* 0x00000001ff020819 */ /* 0x000fe40000011453 */
[C---:B------:R-:W-:Y:S01]  /*c510*/  IADD3 R7, P1, R4.reuse, R12, RZ ;  /* 0x0000000c04077210 */ /* 0x040fe20007f3e0ff */
[----:B------:R-:W-:Y:S02]  /*c520*/  IMAD.MOV.U32 R13, RZ, RZ, RZ ;  /* 0x000000ffff0d7224 */ /* 0x000fe400078e00ff */
[----:B------:R-:W-:Y:S01]  /*c530*/  @P0 IMAD.MOV R5, RZ, RZ, -R2 ;  /* 0x000000ffff050224 */ /* 0x000fe200078e0a02 */
[----:B------:R-:W-:Y:S02]  /*c540*/  LEA.HI.X.SX32 R4, R4, R3, 0x1, P1 ;  /* 0x0000000304047211 */ /* 0x000fe400008f0eff */
[----:B---3--:R-:W-:-:S02]  /*c550*/  LEA R8, P1, R7, c[0x0][0x2b0], 0x1 ;  /* 0x0000ac0007087a11 */ /* 0x008fc400078208ff */
        /* <DEDUP_REMOVED lines=70> */
.L_x_2224:
[----:B------:R-:W-:Y:S05]  /*c9c0*/  BSYNC B0 ;  /* 0x0000000000007941 */ /* 0x000fea0003800000 */
.L_x_2223:
[----:B-1----:R1:W5:Y:S01]  /*c9d0*/  LDG.E.128 R4, [R26.64+0x80] ;  /* 0x000080061a047981 */ /* 0x002362000c1e1d00 */
[----:B------:R-:W-:Y:S01]  /*c9e0*/  IADD3 R18, R18, 0x40, RZ ;  /* 0x0000004012127810 */ /* 0x000fe20007ffe0ff */
[----:B------:R-:W-:Y:S02]  /*c9f0*/  BSSY B0, `(.L_x_2225) ;  /* 0x0000059000007945 */ /* 0x000fe40003800000 */
[----:B------:R1:W-:Y:S01]  /*ca00*/  STS.128 [R149+0x1800], R20 ;  /* 0x0018001495007388 */ /* 0x0003e20000000c00 */
[----:B------:R-:W-:-:S13]  /*ca10*/  ISETP.GE.AND P0, PT, R18, c[0x0][0x230], PT ;  /* 0x00008c0012007a0c */ /* 0x000fda0003f06270 */
[----:B------:R-:W-:Y:S05]  /*ca20*/  @P0 BRA `(.L_x_2226) ;  /* 0x0000055000000947 */ /* 0x000fea0003800000 */
[----:B------:R-:W-:Y:S01]  /*ca30*/  ISETP.GE.AND P0, PT, R18, R79, PT ;  /* 0x0000004f1200720c */ /* 0x000fe20003f06270 */
[----:B---3--:R-:W-:Y:S01]  /*ca40*/  IMAD.MOV.U32 R8, RZ, RZ, RZ ;  /* 0x000000ffff087224 */ /* 0x008fe200078e00ff */
        /* <DEDUP_REMOVED lines=8> */
[----:B------:R-:W-:Y:S01]  /*cad0*/  IMAD.WIDE R10, R79, 0x2, R26 ;  /* 0x000000024f0a7825 */ /* 0x000fe200078e021a */
        /* <DEDUP_REMOVED lines=10> */
[----:B------:R-:W-:-:S04]  /*cb80*/  LEA R16, P1, R17, c[0x0][0x2a8], 0x1 ;  /* 0x0000aa0011107a11 */ /* 0x000fc800078208ff */
[----:B------:R-:W-:-:S06]  /*cb90*/  LEA.HI.X R17, R17, c[0x0][0x2ac], R2, 0x1, P1 ;  /* 0x0000ab0011117a11 */ /* 0x000fcc00008f0c02 */
[----:B----4-:R-:W4:Y:S01]  /*cba0*/  LDG.E.128 R16, [R16.64] ;  /* 0x0000000610107981 */ /* 0x010f22000c1e1d00 */
[C---:B-----5:R-:W-:Y:S01]  /*cbb0*/  LOP3.LUT R2, R5.reuse, 0xffff0000, RZ, 0xc0, !PT ;  /* 0xffff000005027812 */ /* 0x060fe200078ec0ff */
[----:B-1----:R-:W-:Y:S01]  /*cbc0*/  IMAD.U32 R20, R4, 0x10000, RZ ;  /* 0x0001000004147824 */ /* 0x002fe200078e00ff */
        /* <DEDUP_REMOVED lines=30> */
[----:B------:R-:W-:Y:S02]  /*cdb0*/  @!P0 FADD.FTZ R29, -R29, -RZ ;  /* 0x800000ff1d1d8221 */ /* 0x000fe40000010100 */
[----:B------:R-:W-:Y:S02]  /*cdc0*/  FMUL.FTZ R13, R8, R13 ;  /* 0x0000000d080d7220 */ /* 0x000fe40000410000 */
[----:B------:R-:W-:-:S02]  /*cdd0*/  FMUL.FTZ R23, R23, R28 ;  /* 0x0000001c17177220 */ /* 0x000fc40000410000 */
[----:B------:R-:W-:Y:S02]  /*cde0*/  @!P0 FADD.FTZ R30, -R30, -RZ ;  /* 0x800000ff1e1e8221 */ /* 0x000fe40000010100 */
[----:B------:R-:W-:Y:S01]  /*cdf0*/  FMUL.FTZ R27, R27, R14 ;  /* 0x0000000e1b1b7220 */ /* 0x000fe20000410000 */
[----:B------:R-:W-:Y:S01]  /*ce00*/  LOP3.LUT R14, R18, 0xffff0000, RZ, 0xc0, !PT ;  /* 0xffff0000120e7812 */ /* 0x000fe200078ec0ff */
[----:B------:R-:W-:Y:S01]  /*ce10*/  IMAD.U32 R8, R16, 0x10000, RZ ;  /* 0x0001000010087824 */ /* 0x000fe200078e00ff */
[C---:B------:R-:W-:Y:S01]  /*ce20*/  LOP3.LUT R16, R17.reuse, 0xffff0000, RZ, 0xc0, !PT ;  /* 0xffff000011107812 */ /* 0x040fe200078ec0ff */
[----:B------:R-:W-:Y:S01]  /*ce30*/  FMUL.FTZ R11, R6, R11 ;  /* 0x0000000b060b7220 */ /* 0x000fe20000410000 */
[----:B------:R-:W-:Y:S01]  /*ce40*/  SHF.L.U32 R6, R17, 0x10, RZ ;  /* 0x0000001011067819 */ /* 0x000fe200000006ff */
[----:B------:R-:W-:Y:S01]  /*ce50*/  IMAD.U32 R15, R18, 0x10000, RZ ;  /* 0x00010000120f7824 */ /* 0x000fe200078e00ff */
[----:B------:R-:W-:Y:S01]  /*ce60*/  LOP3.LUT R18, R19, 0xffff0000, RZ, 0xc0, !PT ;  /* 0xffff000013127812 */ /* 0x000fe200078ec0ff */
[----:B------:R-:W-:-:S02]  /*ce70*/  FMUL.FTZ R12, R9, R12 ;  /* 0x0000000c090c7220 */ /* 0x000fc40000410000 */
[----:B------:R-:W-:Y:S02]  /*ce80*/  FMUL.FTZ R29, R26, R29 ;  /* 0x0000001d1a1d7220 */ /* 0x000fe40000410000 */
[----:B------:R-:W-:Y:S02]  /*ce90*/  IMAD.U32 R9, R19, 0x10000, RZ ;  /* 0x0001000013097824 */ /* 0x000fe400078e00ff */
[----:B------:R-:W-:Y:S02]  /*cea0*/  FMUL.FTZ R30, R25, R30 ;  /* 0x0000001e191e7220 */ /* 0x000fe40000410000 */
[----:B------:R-:W-:Y:S02]  /*ceb0*/  FFMA.FTZ R8, R20, R8, R23 ;  /* 0x0000000814087223 */ /* 0x000fe40000010017 */
[----:B------:R-:W-:Y:S02]  /*cec0*/  FFMA.FTZ R3, R3, R7, R10 ;  /* 0x0000000703037223 */ /* 0x000fe4000001000a */
[----:B------:R-:W-:-:S02]  /*ced0*/  FFMA.FTZ R6, R22, R6, R11 ;  /* 0x0000000616067223 */ /* 0x000fc4000001000b */
[----:B------:R-:W-:Y:S01]  /*cee0*/  FFMA.FTZ R29, R2, R16, R29 ;  /* 0x00000010021d7223 */ /* 0x000fe2000001001d */
[----:B------:R-:W-:Y:S01]  /*cef0*/  F2FP.BF16.PACK_AB R8, R3, R8 ;  /* 0x000000080308723e */ /* 0x000fe200000010ff */
[----:B------:R-:W-:Y:S02]  /*cf00*/  FFMA.FTZ R9, R24, R9, R13 ;  /* 0x0000000918097223 */ /* 0x000fe4000001000d */
[----:B------:R-:W-:Y:S02]  /*cf10*/  FFMA.FTZ R4, R4, R18, R27 ;  /* 0x0000001204047223 */ /* 0x000fe4000001001b */
[----:B------:R-:W-:Y:S02]  /*cf20*/  FFMA.FTZ R15, R21, R15, R30 ;  /* 0x0000000f150f7223 */ /* 0x000fe4000001001e */
[----:B------:R-:W-:Y:S01]  /*cf30*/  FFMA.FTZ R12, R5, R14, R12 ;  /* 0x0000000e050c7223 */ /* 0x000fe2000001000c */
[----:B------:R-:W-:Y:S02]  /*cf40*/  F2FP.BF16.PACK_AB R5, R29, R6 ;  /* 0x000000061d05723e */ /* 0x000fe400000010ff */
[----:B------:R-:W-:-:S02]  /*cf50*/  F2FP.BF16.PACK_AB R7, R4, R9 ;  /* 0x000000090407723e */ /* 0x000fc400000010ff */
[----:B------:R-:W-:Y:S02]  /*cf60*/  F2FP.BF16.PACK_AB R6, R12, R15 ;  /* 0x0000000f0c06723e */ /* 0x000fe400000010ff */
[----:B------:R-:W-:Y:S02]  /*cf70*/  MOV R4, R8 ;  /* 0x0000000800047202 */ /* 0x000fe40000000f00 */
.L_x_2226:
[----:B------:R-:W-:Y:S05]  /*cf80*/  BSYNC B0 ;  /* 0x0000000000007941 */ /* 0x000fea0003800000 */
.L_x_2225:
[----:B-----5:R1:W-:Y:S01]  /*cf90*/  STS.128 [R149+0x2800], R4 ;  /* 0x0028000495007388 */ /* 0x0203e20000000c00 */
[----:B------:R-:W-:Y:S05]  /*cfa0*/  BRA `(.L_x_2206) ;  /* 0x0000013000007947 */ /* 0x000fea0003800000 */
.L_x_2196:
        /* <DEDUP_REMOVED lines=19> */
.L_x_2206:
[----:B------:R-:W-:Y:S05]  /*d0e0*/  BSYNC B2 ;  /* 0x0000000000027941 */ /* 0x000fea0003800000 */
.L_x_2195:
[----:B------:R-:W-:Y:S02]  /*d0f0*/  IADD3 R156, R55, -0x1, RZ ;  /* 0xffffffff379c7810 */ /* 0x000fe40007ffe0ff */
[----:B------:R-:W-:-:S02]  /*d100*/  LEA R152, P0, R160, c[0x0][0x168], 0x1 ;  /* 0x00005a00a0987a11 */ /* 0x000fc400078008ff */
[----:B------:R-:W-:Y:S02]  /*d110*/  SHF.L.U32 R2, R156, 0x7, RZ ;  /* 0x000000079c027819 */ /* 0x000fe400000006ff */
[----:B-1--4-:R-:W-:Y:S02]  /*d120*/  IADD3 R4, R154, 0x40, RZ ;  /* 0x000000409a047810 */ /* 0x012fe40007ffe0ff */
[----:B------:R-:W-:Y:S01]  /*d130*/  LEA.HI.X R153, R160, c[0x0][0x16c], R60, 0x1, P0 ;  /* 0x00005b00a0997a11 */ /* 0x000fe200000f0c3c */
[----:B------:R-:W-:Y:S01]  /*d140*/  IMAD.IADD R5, R63, 0x1, -R2 ;  /* 0x000000013f057824 */ /* 0x000fe200078e0a02 */
[----:B---3--:R-:W-:Y:S02]  /*d150*/  SHF.R.S32.HI R9, RZ, 0x4, R72 ;  /* 0x00000004ff097819 */ /* 0x008fe40000011448 */
[----:B------:R-:W-:Y:S02]  /*d160*/  LOP3.LUT R74, R74, 0x7fffffe, RZ, 0xc0, !PT ;  /* 0x07fffffe4a4a7812 */ /* 0x000fe400078ec0ff */
[----:B------:R-:W-:-:S02]  /*d170*/  ISETP.GE.AND P5, PT, R154, R5, PT ;  /* 0x000000059a00720c */ /* 0x000fc40003fa6270 */
[-C--:B------:R-:W-:Y:S02]  /*d180*/  ISETP.GE.AND P1, PT, R0, R5.reuse, PT ;  /* 0x000000050000720c */ /* 0x080fe40003f26270 */
[----:B------:R-:W-:Y:S02]  /*d190*/  ISETP.GE.AND P0, PT, R4, R5, PT ;  /* 0x000000050400720c */ /* 0x000fe40003f06270 */
[----:B------:R-:W-:Y:S02]  /*d1a0*/  LEA.HI R48, R72, R9, RZ, 0x1 ;  /* 0x0000000948307211 */ /* 0x000fe400078f08ff */
[----:B------:R-:W-:Y:S02]  /*d1b0*/  ISETP.GE.AND P4, PT, R0, R5, PT ;  /* 0x000000050000720c */ /* 0x000fe40003f86270 */
[----:B------:R-:W-:Y:S02]  /*d1c0*/  LOP3.LUT R48, R48, 0xfffffffe, RZ, 0xc0, !PT ;  /* 0xfffffffe30307812 */ /* 0x000fe400078ec0ff */
[----:B------:R-:W-:Y:S01]  /*d1d0*/  SHF.R.S32.HI R6, RZ, 0x1f, R71 ;  /* 0x0000001fff067819 */ /* 0x000fe20000011447 */
[----:B------:R-:W-:Y:S01]  /*d1e0*/  @!PT LDS RZ, [RZ] ;  /* 0x00000000fffff984 */ /* 0x000fe20000000800 */
[----:B------:R-:W-:Y:S01]  /*d1f0*/  @!PT LDS RZ, [RZ] ;  /* 0x00000000fffff984 */ /* 0x000fe20000000800 */
[----:B------:R-:W-:Y:S01]  /*d200*/  @!PT LDS RZ, [RZ] ;  /* 0x00000000fffff984 */ /* 0x000fe20000000800 */
[----:B------:R1:W-:Y:S01]  /*d210*/  @!P5 LDGSTS.E.BYPASS.LTC128B.128 [R149+0x3000], [R152.64] ;  /* 0x030000009895dfae */ /* 0x0003e2000b901d46 */
[----:B------:R-:W-:-:S02]  /*d220*/  IADD3 R48, R9, -R48, RZ ;  /* 0x8000003009307210 */ /* 0x000fc40007ffe0ff */
[C---:B------:R-:W-:Y:S01]  /*d230*/  @!P1 LEA R10, P3, R62.reuse, R152, 0x1 ;  /* 0x000000983e0a9211 */ /* 0x040fe200078608ff */
[----:B------:R1:W-:Y:S01]  /*d240*/  @!P5 LDGSTS.E.BYPASS.LTC128B.128 [R149+0x5000], [R152.64+0x40] ;  /* 0x050000409895dfae */ /* 0x0003e2000b901d46 */
[----:B------:R-:W-:Y:S01]  /*d250*/  @!P0 MOV R7, c[0x0][0x198] ;  /* 0x0000660000078a02 */ /* 0x000fe20000000f00 */
[----:B------:R-:W-:Y:S01]  /*d260*/  @!P0 IMAD.MOV.U32 R8, RZ, RZ, c[0x0][0x19c] ;  /* 0x00006700ff088624 */ /* 0x000fe200078e00ff */
[----:B-----5:R-:W-:Y:S01]  /*d270*/  @!P1 LEA.HI.X R11, R62, R153, R61, 0x1, P3 ;  /* 0x000000993e0b9211 */ /* 0x020fe200018f0c3d */
[----:B------:R1:W-:Y:S01]  /*d280*/  @!P5 LDGSTS.E.BYPASS.LTC128B.128 [R149+0x7000], [R152.64+0x80] ;  /* 0x070000809895dfae */ /* 0x0003e2000b901d46 */
[CC--:B------:R-:W-:Y:S02]  /*d290*/  ISETP.GE.AND P5, PT, R154.reuse, R5.reuse, PT ;  /* 0x000000059a00720c */ /* 0x0c0fe40003fa6270 */
[----:B------:R-:W-:Y:S01]  /*d2a0*/  IADD3 R154, R154, 0x60, RZ ;  /* 0x000000609a9a7810 */ /* 0x000fe20007ffe0ff */
[----:B------:R3:W-:Y:S01]  /*d2b0*/  @!P1 LDGSTS.E.BYPASS.LTC128B.128 [R149+0x3800], [R10.64] ;  /* 0x038000000a959fae */ /* 0x0007e2000b901d46 */
[----:B------:R-:W-:-:S02]  /*d2c0*/  ISETP.GE.AND P3, PT, R4, R5, PT ;  /* 0x000000050400720c */ /* 0x000fc40003f66270 */
[----:B------:R-:W-:Y:S01]  /*d2d0*/  ISETP.GE.AND P6, PT, R154, R5, PT ;  /* 0x000000059a00720c */ /* 0x000fe20003fc6270 */
[----:B------:R3:W-:Y:S01]  /*d2e0*/  @!P1 LDGSTS.E.BYPASS.LTC128B.128 [R149+0x5800], [R10.64+0x40] ;  /* 0x058000400a959fae */ /* 0x0007e2000b901d46 */
[----:B------:R-:W-:Y:S02]  /*d2f0*/  LOP3.LUT R73, R73, 0xfffffff8, RZ, 0xc0, !PT ;  /* 0xfffffff849497812 */ /* 0x000fe400078ec0ff */
[----:B------:R-:W-:Y:S01]  /*d300*/  IADD3 R3, R71, -R74, RZ ;  /* 0x8000004a47037210 */ /* 0x000fe20007ffe0ff */
[----:B------:R3:W-:Y:S01]  /*d310*/  @!P1 LDGSTS.E.BYPASS.LTC128B.128 [R149+0x7800], [R10.64+0x80] ;  /* 0x078000800a959fae */ /* 0x0007e2000b901d46 */
[C---:B------:R-:W-:Y:S02]  /*d320*/  @!P0 LEA R12, P1, R7.reuse, R152, 0x7 ;  /* 0x00000098070c8211 */ /* 0x040fe400078238ff */
[----:B------:R-:W-:Y:S01]  /*d330*/  LEA.HI R71, R6, R71, RZ, 0x3 ;  /* 0x0000004706477211 */ /* 0x000fe200078f18ff */
[----:B------:R-:W-:Y:S01]  /*d340*/  IMAD.IADD R6, R64, 0x1, -R73 ;  /* 0x0000000140067824 */ /* 0x000fe200078e0a49 */
[----:B------:R-:W-:-:S02]  /*d350*/  @!P0 LEA.HI.X R13, R7, R153, R8, 0x7, P1 ;  /* 0x00000099070d8211 */ /* 0x000fc400008f3c08 */
[----:B------:R-:W-:Y:S01]  /*d360*/  ISETP.GE.AND P1, PT, R154, R5, PT ;  /* 0x000000059a00720c */ /* 0x000fe20003f26270 */
[----:B------:R-:W-:Y:S01]  /*d370*/  @!P6 IMAD.MOV.U32 R5, RZ, RZ, c[0x0][0x19c] ;  /* 0x00006700ff05e624 */ /* 0x000fe200078e00ff */
[----:B------:R-:W-:Y:S01]  /*d380*/  @!P6 MOV R8, c[0x0][0x198] ;  /* 0x000066000008ea02 */ /* 0x000fe20000000f00 */
[----:B------:R4:W-:Y:S01]  /*d390*/  @!P0 LDGSTS.E.BYPASS.LTC128B.128 [R149+0x4000], [R12.64] ;  /* 0x040000000c958fae */ /* 0x0009e2000b901d46 */
[----:B------:R-:W-:Y:S01]  /*d3a0*/  LEA.HI R0, R6, R6, RZ, 0x1 ;  /* 0x0000000606007211 */ /* 0x000fe200078f08ff */
[----:B------:R-:W-:Y:S01]  /*d3b0*/  @!P6 IMAD R5, R5, 0xc0, RZ ;  /* 0x000000c00505e824 */ /* 0x000fe200078e02ff */
[----:B------:R-:W-:Y:S01]  /*d3c0*/  SHF.L.U32 R7, R70, 0x6, RZ ;  /* 0x0000000646077819 */ /* 0x000fe200000006ff */
[----:B------:R-:W-:Y:S01]  /*d3d0*/  @!P6 IMAD.WIDE.U32 R8, R8, 0xc0, R152 ;  /* 0x000000c00808e825 */ /* 0x000fe200078e0098 */
[----:B------:R4:W-:Y:S01]  /*d3e0*/  @!P0 LDGSTS.E.BYPASS.LTC128B.128 [R149+0x6000], [R12.64+0x40] ;  /* 0x060000400c958fae */ /* 0x0009e2000b901d46 */
[----:B------:R-:W-:Y:S02]  /*d3f0*/  SHF.R.S32.HI R49, RZ, 0x1f, R64 ;  /* 0x0000001fff317819 */ /* 0x000fe40000011440 */
[----:B------:R-:W-:Y:S01]  /*d400*/  LOP3.LUT R7, R7, 0xc0, RZ, 0xc0, !PT ;  /* 0x000000c007077812 */ /* 0x000fe200078ec0ff */
[----:B------:R4:W-:Y:S01]  /*d410*/  @!P0 LDGSTS.E.BYPASS.LTC128B.128 [R149+0x8000], [R12.64+0x80] ;  /* 0x080000800c958fae */ /* 0x0009e2000b901d46 */
[----:B------:R-:W-:Y:S01]  /*d420*/  @!P6 IADD3 R15, R9, R5, RZ ;  /* 0x00000005090fe210 */ /* 0x000fe20007ffe0ff */
[----:B------:R-:W-:Y:S01]  /*d430*/  IMAD.SHL.U32 R50, R71, 0x20, RZ ;  /* 0x0000002047327824 */ /* 0x000fe200078e00ff */
[----:B------:R-:W-:-:S02]  /*d440*/  @!P6 MOV R14, R8 ;  /* 0x00000008000ee202 */ /* 0x000fc40000000f00 */
[----:B------:R-:W-:Y:S02]  /*d450*/  LEA R154, P0, R158, c[0x0][0x170], 0x1 ;  /* 0x00005c009e9a7a11 */ /* 0x000fe400078008ff */
[----:B------:R-:W-:Y:S01]  /*d460*/  LEA.HI R49, R49, R64, RZ, 0x5 ;  /* 0x0000004031317211 */ /* 0x000fe200078f28ff */
[----:B------:R2:W-:Y:S01]  /*d470*/  @!P6 LDGSTS.E.BYPASS.LTC128B.128 [R149+0x4800], [R14.64] ;  /* 0x048000000e95efae */ /* 0x0005e2000b901d46 */
[----:B---3--:R-:W-:Y:S02]  /*d480*/  LOP3.LUT R11, R0, 0x7fffffe, RZ, 0xc0, !PT ;  /* 0x07fffffe000b7812 */ /* 0x008fe400078ec0ff */
[----:B------:R-:W-:Y:S01]  /*d490*/  SHF.R.S32.HI R0, RZ, 0x1, R0 ;  /* 0x00000001ff007819 */ /* 0x000fe20000011400 */
[----:B------:R2:W-:Y:S01]  /*d4a0*/  @!P6 LDGSTS.E.BYPASS.LTC128B.128 [R149+0x6800], [R14.64+0x40] ;  /* 0x068000400e95efae */ /* 0x0005e2000b901d46 */
[----:B------:R-:W-:Y:S01]  /*d4b0*/  LEA.HI.X R155, R158, c[0x0][0x174], R54, 0x1, P0 ;  /* 0x00005d009e9b7a11 */ /* 0x000fe200000f0c36 */
[----:B------:R-:W-:Y:S01]  /*d4c0*/  IMAD.IADD R11, R6, 0x1, -R11 ;  /* 0x00000001060b7824 */ /* 0x000fe200078e0a0b */
[----:B------:R-:W-:Y:S01]  /*d4d0*/  @!P4 LEA R4, P0, R67, R154, 0x1 ;  /* 0x0000009a4304c211 */ /* 0x000fe200078008ff */
[----:B------:R2:W-:Y:S01]  /*d4e0*/  @!P6 LDGSTS.E.BYPASS.LTC128B.128 [R149+0x8800], [R14.64+0x80] ;  /* 0x088000800e95efae */ /* 0x0005e2000b901d46 */
[----:B------:R-:W-:Y:S01]  /*d4f0*/  @!P3 MOV R6, c[0x0][0x1a0] ;  /* 0x000068000006ba02 */ /* 0x000fe20000000f00 */
[----:B------:R-:W-:Y:S01]  /*d500*/  IMAD.SHL.U32 R9, R0, 0x40, RZ ;  /* 0x0000004000097824 */ /* 0x000fe200078e00ff */
[C---:B------:R-:W-:Y:S01]  /*d510*/  LEA R145, R48.reuse, R11, 0x3 ;  /* 0x0000000b30917211 */ /* 0x040fe200078e18ff */
[----:B------:R-:W0:Y:S01]  /*d520*/  LDGDEPBAR ;  /* 0x00000000000079af */ /* 0x000e220000000000 */
[----:B------:R-:W-:-:S02]  /*d530*/  SHF.L.U32 R48, R48, 0x3, RZ ;  /* 0x0000000330307819 */ /* 0x000fc400000006ff */
[----:B------:R-:W-:Y:S02]  /*d540*/  @!P4 LEA.HI.X R5, R67, R155, R68, 0x1, P0 ;  /* 0x0000009b4305c211 */ /* 0x000fe400000f0c44 */
[----:B------:R-:W-:Y:S02]  /*d550*/  LOP3.LUT R48, R7, 0x8, R48, 0xf8, !PT ;  /* 0x0000000807307812 */ /* 0x000fe400078ef830 */
[----:B------:R-:W-:Y:S01]  /*d560*/  SHF.R.U32.HI R7, RZ, 0x3, R7 ;  /* 0x00000003ff077819 */ /* 0x000fe20000011607 */
[----:B----4-:R-:W-:Y:S01]  /*d570*/  @!P1 IMAD.MOV.U32 R12, RZ, RZ, c[0x0][0x1a0] ;  /* 0x00006800ff0c9624 */ /* 0x010fe200078e00ff */
[----:B------:R-:W-:Y:S02]  /*d580*/  @!P3 LEA R16, P0, R6, R154, 0x7 ;  /* 0x0000009a0610b211 */ /* 0x000fe400078038ff */
[----:B------:R-:W-:Y:S01]  /*d590*/  LOP3.LUT R48, R48, R7, RZ, 0x3c, !PT ;  /* 0x0000000730307212 */ /* 0x000fe200078e3cff */
[----:B------:R-:W-:Y:S01]  /*d5a0*/  @!P1 IMAD.WIDE.U32 R12, R12, 0xc0, R154 ;  /* 0x000000c00c0c9825 */ /* 0x000fe200078e009a */
[----:B------:R-:W-:-:S02]  /*d5b0*/  @!P3 MOV R7, c[0x0][0x1a4] ;  /* 0x000069000007ba02 */ /* 0x000fc40000000f00 */
[----:B------:R-:W-:Y:S02]  /*d5c0*/  SHF.R.S32.HI R49, RZ, 0x5, R49 ;  /* 0x00000005ff317819 */ /* 0x000fe40000011431 */
[----:B------:R-:W-:Y:S02]  /*d5d0*/  LOP3.LUT R50, R50, 0xffffff00, RZ, 0xc0, !PT ;  /* 0xffffff0032327812 */ /* 0x000fe400078ec0ff */
[----:B------:R-:W-:Y:S02]  /*d5e0*/  SHF.L.U32 R8, R69, 0x3, RZ ;  /* 0x0000000345087819 */ /* 0x000fe400000006ff */
[----:B------:R-:W-:Y:S01]  /*d5f0*/  LOP3.LUT R9, R9, 0xc0, RZ, 0xc0, !PT ;  /* 0x000000c009097812 */ /* 0x000fe200078ec0ff */
[----:B------:R-:W-:Y:S01]  /*d600*/  IMAD R119, R3, 0x20, R50 ;  /* 0x0000002003777824 */ /* 0x000fe200078e0232 */
[----:B------:R-:W-:Y:S01]  /*d610*/  @!P3 LEA.HI.X R17, R6, R155, R7, 0x7, P0 ;  /* 0x0000009b0611b211 */ /* 0x000fe200000f3c07 */
[----:B------:R-:W-:-:S04]  /*d620*/  DEPBAR.LE SB0, 0x0 ;  /* 0x000080000000791a */ /* 0x000fc80000000000 */
[----:B------:R-:W-:Y:S01]  /*d630*/  BAR.SYNC.DEFER_BLOCKING 0x0 ;  /* 0x0000000000007b1d */ /* 0x000fe20000010000 */
[----:B------:R-:W-:Y:S01]  /*d640*/  IMAD R6, R49, 0x200, R50 ;  /* 0x0000020031067824 */ /* 0x000fe200078e0232 */
[----:B------:R-:W-:Y:S02]  /*d650*/  @!P1 MOV R10, c[0x0][0x1a4] ;  /* 0x00006900000a9a02 */ /* 0x000fe40000000f00 */
[----:B------:R-:W-:Y:S02]  /*d660*/  LOP3.LUT R8, R9, 0x8, R8, 0xf8, !PT ;  /* 0x0000000809087812 */ /* 0x000fe400078ef808 */
[----:B------:R-:W-:Y:S01]  /*d670*/  SHF.R.U32.HI R9, RZ, 0x3, R9 ;  /* 0x00000003ff097819 */ /* 0x000fe20000011609 */
[----:B------:R-:W-:Y:S01]  /*d680*/  @!P1 IMAD R10, R10, 0xc0, RZ ;  /* 0x000000c00a0a9824 */ /* 0x000fe200078e02ff */
[----:B------:R-:W-:Y:S02]  /*d690*/  LEA R7, R3, R6, 0x5 ;  /* 0x0000000603077211 */ /* 0x000fe400078e28ff */
[----:B------:R-:W-:Y:S01]  /*d6a0*/  LOP3.LUT R8, R8, R9, RZ, 0x3c, !PT ;  /* 0x0000000908087212 */ /* 0x000fe200078e3cff */
[----:B------:R-:W-:Y:S01]  /*d6b0*/  @!P1 IMAD.IADD R11, R13, 0x1, R10 ;  /* 0x000000010d0b9824 */ /* 0x000fe200078e020a */
[----:B------:R-:W-:-:S02]  /*d6c0*/  IADD3 R146, R48, R7, RZ ;  /* 0x0000000730927210 */ /* 0x000fc40007ffe0ff */
[----:B------:R-:W-:Y:S02]  /*d6d0*/  LEA R145, R145, R8, 0x5 ;  /* 0x0000000891917211 */ /* 0x000fe400078e28ff */
[----:B------:R-:W-:Y:S01]  /*d6e0*/  @!P1 MOV R10, R12 ;  /* 0x0000000c000a9202 */ /* 0x000fe20000000f00 */
[----:B------:R-:W-:Y:S01]  /*d6f0*/  IMAD.SHL.U32 R146, R146, 0x2, RZ ;  /* 0x0000000292927824 */ /* 0x000fe200078e00ff */
[----:B------:R-:W-:Y:S02]  /*d700*/  SHF.L.U32 R145, R145, 0x1, RZ ;  /* 0x0000000191917819 */ /* 0x000fe400000006ff */
[----:B------:R-:W-:Y:S01]  /*d710*/  LOP3.LUT P0, RZ, R0, 0x2, RZ, 0xc0, !PT ;  /* 0x0000000200ff7812 */ /* 0x000fe2000780c0ff */
[----:B------:R-:W-:Y:S01]  /*d720*/  IMAD R144, R51, 0x2, R146 ;  /* 0x0000000233907824 */ /* 0x000fe200078e0292 */
[----:B------:R-:W-:Y:S01]  /*d730*/  MOV R0, 0x10 ;  /* 0x0000001000007802 */ /* 0x000fe20000000f00 */
[----:B------:R-:W-:Y:S01]  /*d740*/  @P5 STS [R149+0x9000], RZ ;  /* 0x009000ff95005388 */ /* 0x000fe20000000800 */
[----:B------:R-:W-:-:S02]  /*d750*/  IADD3 R119, R48, R119, RZ ;  /* 0x0000007730777210 */ /* 0x000fc40007ffe0ff */
[----:B------:R-:W-:Y:S01]  /*d760*/  SEL R0, R0, 0xfffffff0, !P0 ;  /* 0xfffffff000007807 */ /* 0x000fe20004000000 */
[----:B------:R-:W-:Y:S01]  /*d770*/  @P5 STS [R149+0x9004], RZ ;  /* 0x009004ff95005388 */ /* 0x000fe20000000800 */
[----:B------:R-:W-:Y:S02]  /*d780*/  ISETP.GE.AND P0, PT, R55, 0x2, PT ;  /* 0x000000023700780c */ /* 0x000fe40003f06270 */
[----:B------:R-:W-:Y:S01]  /*d790*/  LEA R118, R0, R145, 0x1 ;  /* 0x0000009100767211 */ /* 0x000fe200078e08ff */
        /* <DEDUP_REMOVED lines=37> */
[----:B--2---:R-:W4:Y:S04]  /*d9f0*/  LDSM.16.M88.4 R12, [R145+0x3000] ;  /* 0x00300000910c783b */ /* 0x004f280000000200 */
[----:B------:R-:W-:Y:S04]  /*da00*/  LDSM.16.M88.4 R128, [R144] ;  /* 0x000000009080783b */ /* 0x000fe80000000200 */
[----:B------:R-:W-:Y:S04]  /*da10*/  LDSM.16.M88.4 R36, [R118+0x3000] ;  /* 0x003000007624783b */ /* 0x000fe80000000200 */
[----:B------:R-:W2:Y:S04]  /*da20*/  LDSM.16.M88.4 R80, [R145+0x3800] ;  /* 0x003800009150783b */ /* 0x000ea80000000200 */
[----:B------:R-:W2:Y:S04]  /*da30*/  LDSM.16.M88.4 R72, [R145+0x3c00] ;  /* 0x003c00009148783b */ /* 0x000ea80000000200 */
[----:B------:R-:W2:Y:S04]  /*da40*/  LDSM.16.M88.4 R88, [R145+0x3400] ;  /* 0x003400009158783b */ /* 0x000ea80000000200 */
[----:B------:R-:W2:Y:S04]  /*da50*/  LDSM.16.M88.4 R56, [R145+0x4000] ;  /* 0x004000009138783b */ /* 0x000ea80000000200 */
[----:B------:R-:W2:Y:S04]  /*da60*/  LDSM.16.M88.4 R40, [R145+0x4400] ;  /* 0x004400009128783b */ /* 0x000ea80000000200 */
[----:B------:R-:W2:Y:S04]  /*da70*/  LDSM.16.M88.4 R108, [R145+0x4800] ;  /* 0x00480000916c783b */ /* 0x000ea80000000200 */
[----:B-1----:R-:W1:Y:S01]  /*da80*/  LDSM.16.M88.4 R8, [R145+0x4c00] ;  /* 0x004c00009108783b */ /* 0x002e620000000200 */
[C---:B----4-:R-:W-:Y:S03]  /*da90*/  HMMA.16816.F32.BF16 R16, R100.reuse, R12, RZ ;  /* 0x0000000c6410723c */ /* 0x050fe600000418ff */
[----:B------:R-:W-:Y:S04]  /*daa0*/  LDSM.16.M88.4 R96, [R146+0x1000] ;  /* 0x001000009260783b */ /* 0x000fe80000000200 */
[----:B---3--:R-:W3:Y:S01]  /*dab0*/  LDSM.16.M88.4 R4, [R145+0x5000] ;  /* 0x005000009104783b */ /* 0x008ee20000000200 */
[C---:B------:R-:W-:Y:S03]  /*dac0*/  HMMA.16816.F32.BF16 R12, R100.reuse, R14, RZ ;  /* 0x0000000e640c723c */ /* 0x040fe600000418ff */
[----:B------:R-:W4:Y:S04]  /*dad0*/  LDSM.16.M88.4 R24, [R118+0x3800] ;  /* 0x003800007618783b */ /* 0x000f280000000200 */
[----:B------:R-:W1:Y:S01]  /*dae0*/  LDSM.16.M88.4 R20, [R118+0x3c00] ;  /* 0x003c00007614783b */ /* 0x000e620000000200 */
[----:B--2---:R-:W-:Y:S03]  /*daf0*/  HMMA.16816.F32.BF16 R84, R100, R80, RZ ;  /* 0x000000506454723c */ /* 0x004fe600000418ff */
[----:B------:R-:W2:Y:S04]  /*db00*/  LDSM.16.M88.4 R32, [R118+0x3400] ;  /* 0x003400007620783b */ /* 0x000ea80000000200 */
[----:B------:R-:W-:Y:S01]  /*db10*/  LDSM.16.M88.4 R136, [R118+0x5000] ;  /* 0x005000007688783b */ /* 0x000fe20000000200 */
[----:B------:R-:W-:Y:S03]  /*db20*/  HMMA.16816.F32.BF16 R16, R128, R36, R16 ;  /* 0x000000248010723c */ /* 0x000fe60000041810 */
[----:B------:R-:W-:Y:S04]  /*db30*/  LDSM.16.M88.4 R132, [R145+0x5400] ;  /* 0x005400009184783b */ /* 0x000fe80000000200 */
[----:B------:R-:W-:Y:S01]  /*db40*/  LDSM.16.M88.4 R92, [R118+0x4400] ;  /* 0x00440000765c783b */ /* 0x000fe20000000200 */
[C---:B------:R-:W-:Y:S03]  /*db50*/  HMMA.16816.F32.BF16 R76, R100.reuse, R72, RZ ;  /* 0x00000048644c723c */ /* 0x040fe600000418ff */
[----:B------:R-:W-:Y:S04]  /*db60*/  LDSM.16.M88.4 R124, [R118+0x4800] ;  /* 0x00480000767c783b */ /* 0x000fe80000000200 */
[----:B------:R-:W-:Y:S01]  /*db70*/  LDSM.16.M88.4 R120, [R118+0x4c00] ;  /* 0x004c00007678783b */ /* 0x000fe20000000200 */
[C---:B------:R-:W-:Y:S03]  /*db80*/  HMMA.16816.F32.BF16 R80, R100.reuse, R82, RZ ;  /* 0x000000526450723c */ /* 0x040fe600000418ff */
[----:B------:R-:W0:Y:S05]  /*db90*/  LDGDEPBAR ;  /* 0x00000000000079af */ /* 0x000e2a0000000000 */
[----:B------:R-:W-:Y:S08]  /*dba0*/  HMMA.16816.F32.BF16 R72, R100, R74, RZ ;  /* 0x0000004a6448723c */ /* 0x000ff000000418ff */
        /* <DEDUP_REMOVED lines=13> */
[----:B---3--:R-:W-:Y:S08]  /*dc80*/  HMMA.16816.F32.BF16 R16, R96, R4, R16 ;  /* 0x000000046010723c */ /* 0x008ff00000041810 */
[C---:B----4-:R-:W-:Y:S08]  /*dc90*/  HMMA.16816.F32.BF16 R84, R128.reuse, R24, R84 ;  /* 0x000000188054723c */ /* 0x050ff00000041854 */
[C---:B------:R-:W-:Y:S01]  /*dca0*/  HMMA.16816.F32.BF16 R80, R128.reuse, R26, R80 ;  /* 0x0000001a8050723c */ /* 0x040fe20000041850 */
[----:B------:R-:W-:Y:S07]  /*dcb0*/  LDSM.16.M88.4 R24, [R146+0x2000] ;  /* 0x002000009218783b */ /* 0x000fee0000000200 */
[C---:B------:R-:W-:Y:S08]  /*dcc0*/  HMMA.16816.F32.BF16 R76, R128.reuse, R20, R76 ;  /* 0x00000014804c723c */ /* 0x040ff0000004184c */
[----:B------:R-:W-:Y:S01]  /*dcd0*/  HMMA.16816.F32.BF16 R72, R128, R22, R72 ;  /* 0x000000168048723c */ /* 0x000fe20000041848 */
[----:B------:R-:W3:Y:S07]  /*dce0*/  LDSM.16.M88.4 R20, [R145+0x7000] ;  /* 0x007000009114783b */ /* 0x000eee0000000200 */
[----:B------:R-:W-:Y:S01]  /*dcf0*/  HMMA.16816.F32.BF16 R12, R96, R6, R12 ;  /* 0x00000006600c723c */ /* 0x000fe2000004180c */
[----:B------:R-:W-:Y:S07]  /*dd00*/  LDSM.16.M88.4 R4, [R118+0x7000] ;  /* 0x007000007604783b */ /* 0x000fee0000000200 */
[----:B--2---:R-:W-:Y:S08]  /*dd10*/  HMMA.16816.F32.BF16 R28, R128, R32, R28 ;  /* 0x00000020801c723c */ /* 0x004ff0000004181c */
[----:B------:R-:W-:Y:S08]  /*dd20*/  HMMA.16816.F32.BF16 R16, R36, R136, R16 ;  /* 0x000000882410723c */ /* 0x000ff00000041810 */
[C---:B------:R-:W-:Y:S01]  /*dd30*/  HMMA.16816.F32.BF16 R88, R128.reuse, R34, R88 ;  /* 0x000000228058723c */ /* 0x040fe20000041858 */
[----:B------:R-:W2:Y:S07]  /*dd40*/  LDSM.16.M88.4 R32, [R118+0x5400] ;  /* 0x005400007620783b */ /* 0x000eae0000000200 */
[C---:B-1----:R-:W-:Y:S08]  /*dd50*/  HMMA.16816.F32.BF16 R68, R128.reuse, R8, R68 ;  /* 0x000000088044723c */ /* 0x042ff00000041844 */
[----:B------:R-:W-:Y:S01]  /*dd60*/  HMMA.16816.F32.BF16 R56, R128, R10, R56 ;  /* 0x0000000a8038723c */ /* 0x000fe20000041838 */
[----:B------:R-:W1:Y:S07]  /*dd70*/  LDSM.16.M88.4 R8, [R144+0x2000] ;  /* 0x002000009008783b */ /* 0x000e6e0000000200 */
[----:B------:R-:W-:Y:S08]  /*dd80*/  HMMA.16816.F32.BF16 R12, R36, R138, R12 ;  /* 0x0000008a240c723c */ /* 0x000ff0000004180c */
[----:B------:R-:W-:Y:S08]  /*dd90*/  HMMA.16816.F32.BF16 R28, R96, R132, R28 ;  /* 0x00000084601c723c */ /* 0x000ff0000004181c */
[----:B---3--:R-:W-:Y:S08]  /*dda0*/  HMMA.16816.F32.BF16 R16, R24, R20, R16 ;  /* 0x000000141810723c */ /* 0x008ff00000041810 */
[C---:B------:R-:W-:Y:S08]  /*ddb0*/  HMMA.16816.F32.BF16 R44, R128.reuse, R92, R44 ;  /* 0x0000005c802c723c */ /* 0x040ff0000004182c */
[C---:B------:R-:W-:Y:S01]  /*ddc0*/  HMMA.16816.F32.BF16 R40, R128.reuse, R94, R40 ;  /* 0x0000005e8028723c */ /* 0x040fe20000041828 */
[----:B------:R-:W3:Y:S07]  /*ddd0*/  LDSM.16.M88.4 R92, [R145+0x5800] ;  /* 0x00580000915c783b */ /* 0x000eee0000000200 */
[----:B------:R-:W-:Y:S01]  /*dde0*/  HMMA.16816.F32.BF16 R136, R128, R124, R112 ;  /* 0x0000007c8088723c */ /* 0x000fe20000041870 */
[----:B------:R-:W4:Y:S07]  /*ddf0*/  LDSM.16.M88.4 R112, [R145+0x7400] ;  /* 0x007400009170783b */ /* 0x000f2e0000000200 */
[----:B------:R-:W-:Y:S01]  /*de00*/  HMMA.16816.F32.BF16 R12, R24, R22, R12 ;  /* 0x00000016180c723c */ /* 0x000fe2000004180c */
[----:B------:R-:W-:Y:S07]  /*de10*/  LDSM.16.M88.4 R20, [R118+0x5800] ;  /* 0x005800007614783b */ /* 0x000fee0000000200 */
[----:B--2---:R-:W-:Y:S08]  /*de20*/  HMMA.16816.F32.BF16 R28, R36, R32, R28 ;  /* 0x00000020241c723c */ /* 0x004ff0000004181c */
[----:B------:R-:W-:Y:S01]  /*de30*/  HMMA.16816.F32.BF16 R108, R128, R126, R108 ;  /* 0x0000007e806c723c */ /* 0x000fe2000004186c */
[----:B------:R-:W2:Y:S07]  /*de40*/  LDSM.16.M88.4 R124, [R145+0x5c00] ;  /* 0x005c0000917c783b */ /* 0x000eae0000000200 */
[----:B-1----:R-:W-:Y:S08]  /*de50*/  HMMA.16816.F32.BF16 R16, R8, R4, R16 ;  /* 0x000000040810723c */ /* 0x002ff00000041810 */
[C---:B------:R-:W-:Y:S08]  /*de60*/  HMMA.16816.F32.BF16 R104, R128.reuse, R120, R104 ;  /* 0x000000788068723c */ /* 0x040ff00000041868 */
[----:B------:R-:W-:Y:S01]  /*de70*/  HMMA.16816.F32.BF16 R120, R128, R122, R100 ;  /* 0x0000007a8078723c */ /* 0x000fe20000041864 */
[----:B------:R-:W1:Y:S07]  /*de80*/  LDSM.16.M88.4 R100, [R118+0x7400] ;  /* 0x007400007664783b */ /* 0x000e6e0000000200 */
[----:B------:R-:W-:Y:S01]  /*de90*/  HMMA.16816.F32.BF16 R12, R8, R6, R12 ;  /* 0x00000006080c723c */ /* 0x000fe2000004180c */
[----:B------:R-:W-:Y:S01]  /*dea0*/  FMUL.FTZ R0, R16, c[0x0][0x2ec] ;  /* 0x0000bb0010007a20 */ /* 0x000fe20000410000 */
[----:B------:R-:W-:Y:S01]  /*deb0*/  LDSM.16.M88.4 R4, [R145+0x7800] ;  /* 0x007800009104783b */ /* 0x000fe20000000200 */
[----:B------:R-:W-:-:S02]  /*dec0*/  FMUL.FTZ R53, R17, c[0x0][0x2ec] ;  /* 0x0000bb0011357a20 */ /* 0x000fc40000410000 */
[----:B------:R-:W-:Y:S02]  /*ded0*/  FMUL.FTZ R67, R18, c[0x0][0x2ec] ;  /* 0x0000bb0012437a20 */ /* 0x000fe40000410000 */
[----:B------:R-:W1:Y:S01]  /*dee0*/  MUFU.TANH R0, R0 ;  /* 0x0000000000007308 */ /* 0x000e620000002400 */
[----:B---3--:R-:W-:Y:S07]  /*def0*/  HMMA.16816.F32.BF16 R84, R96, R92, R84 ;  /* 0x0000005c6054723c */ /* 0x008fee0000041854 */
[----:B------:R-:W-:Y:S01]  /*df00*/  FMUL.FTZ R92, R19, c[0x0][0x2ec] ;  /* 0x0000bb00135c7a20 */ /* 0x000fe20000410000 */
[----:B----4-:R-:W-:Y:S01]  /*df10*/  HMMA.16816.F32.BF16 R28, R24, R112, R28 ;  /* 0x00000070181c723c */ /* 0x010fe2000004181c */
[----:B------:R-:W3:Y:S01]  /*df20*/  LDSM.16.M88.4 R16, [R118+0x5c00] ;  /* 0x005c00007610783b */ /* 0x000ee20000000200 */
[----:B------:R-:W4:Y:S06]  /*df30*/  MUFU.TANH R53, R53 ;  /* 0x0000003500357308 */ /* 0x000f2c0000002400 */
[C---:B------:R-:W-:Y:S01]  /*df40*/  HMMA.16816.F32.BF16 R80, R96.reuse, R94, R80 ;  /* 0x0000005e6050723c */ /* 0x040fe20000041850 */
[----:B------:R-:W-:Y:S01]  /*df50*/  FMUL.FTZ R12, R12, c[0x0][0x2ec] ;  /* 0x0000bb000c0c7a20 */ /* 0x000fe20000410000 */
[----:B------:R-:W1:Y:S05]  /*df60*/  MUFU.TANH R67, R67 ;  /* 0x0000004300437308 */ /* 0x000e6a0000002400 */
[----:B------:R-:W-:Y:S01]  /*df70*/  FMUL.FTZ R94, R13, c[0x0][0x2ec] ;  /* 0x0000bb000d5e7a20 */ /* 0x000fe20000410000 */
[C---:B--2---:R-:W-:Y:S01]  /*df80*/  HMMA.16816.F32.BF16 R76, R96.reuse, R124, R76 ;  /* 0x0000007c604c723c */ /* 0x044fe2000004184c */
[----:B------:R-:W-:Y:S01]  /*df90*/  FMUL.FTZ R95, R14, c[0x0][0x2ec] ;  /* 0x0000bb000e5f7a20 */ /* 0x000fe20000410000 */
[----:B------:R2:W1:Y:S06]  /*dfa0*/  MUFU.TANH R93, R12 ;  /* 0x0000000c005d7308 */ /* 0x00046c0000002400 */
[C---:B------:R-:W-:Y:S02]  /*dfb0*/  HMMA.16816.F32.BF16 R72, R96.reuse, R126, R72 ;  /* 0x0000007e6048723c */ /* 0x040fe40000041848 */
[----:B------:R-:W2:Y:S06]  /*dfc0*/  MUFU.TANH R92, R92 ;  /* 0x0000005c005c7308 */ /* 0x000eac0000002400 */
[----:B------:R-:W-:Y:S02]  /*dfd0*/  HMMA.16816.F32.BF16 R88, R96, R134, R88 ;  /* 0x000000866058723c */ /* 0x000fe40000041858 */
[----:B------:R-:W3:Y:S06]  /*dfe0*/  MUFU.TANH R94, R94 ;  /* 0x0000005e005e7308 */ /* 0x000eec0000002400 */
[----:B-1----:R-:W-:Y:S02]  /*dff0*/  HMMA.16816.F32.BF16 R28, R8, R100, R28 ;  /* 0x00000064081c723c */ /* 0x002fe4000004181c */
[----:B------:R-:W1:Y:S05]  /*e000*/  MUFU.TANH R95, R95 ;  /* 0x0000005f005f7308 */ /* 0x000e6a0000002400 */
[----:B------:R-:W-:Y:S01]  /*e010*/  FMUL.FTZ R100, R15, c[0x0][0x2ec] ;  /* 0x0000bb000f647a20 */ /* 0x000fe20000410000 */
[C---:B------:R-:W-:Y:S01]  /*e020*/  HMMA.16816.F32.BF16 R84, R36.reuse, R20, R84 ;  /* 0x000000142454723c */ /* 0x040fe20000041854 */
[----:B--2---:R-:W-:Y:S04]  /*e030*/  LDSM.16.M88.4 R12, [R145+0x7c00] ;  /* 0x007c0000910c783b */ /* 0x004fe80000000200 */
[----:B------:R-:W2:Y:S03]  /*e040*/  MUFU.TANH R100, R100 ;  /* 0x0000006400647308 */ /* 0x000ea60000002400 */
[C---:B------:R-:W-:Y:S01]  /*e050*/  HMMA.16816.F32.BF16 R80, R36.reuse, R22, R80 ;  /* 0x000000162450723c */ /* 0x040fe20000041850 */
[----:B------:R-:W1:Y:S07]  /*e060*/  LDSM.16.M88.4 R20, [R145+0x6000] ;  /* 0x006000009114783b */ /* 0x000e6e0000000200 */
[----:B---3--:R-:W-:Y:S01]  /*e070*/  HMMA.16816.F32.BF16 R76, R36, R16, R76 ;  /* 0x00000010244c723c */ /* 0x008fe2000004184c */
[----:B------:R-:W-:-:S02]  /*e080*/  FMUL.FTZ R28, R28, c[0x0][0x2ec] ;  /* 0x0000bb001c1c7a20 */ /* 0x000fc40000410000 */
[----:B------:R-:W-:Y:S02]  /*e090*/  FMUL.FTZ R29, R29, c[0x0][0x2ec] ;  /* 0x0000bb001d1d7a20 */ /* 0x000fe40000410000 */
[----:B------:R-:W3:Y:S01]  /*e0a0*/  MUFU.TANH R101, R28 ;  /* 0x0000001c00657308 */ /* 0x000ee20000002400 */
[----:B------:R-:W-:Y:S02]  /*e0b0*/  FMUL.FTZ R112, R31, c[0x0][0x2ec] ;  /* 0x0000bb001f707a20 */ /* 0x000fe40000410000 */
[C---:B------:R-:W-:Y:S01]  /*e0c0*/  HMMA.16816.F32.BF16 R72, R36.reuse, R18, R72 ;  /* 0x000000122448723c */ /* 0x040fe20000041848 */
[----:B------:R-:W2:Y:S04]  /*e0d0*/  LDSM.16.M88.4 R16, [R145+0x6400] ;  /* 0x006400009110783b */ /* 0x000ea80000000200 */
[----:B------:R-:W1:Y:S03]  /*e0e0*/  MUFU.TANH R112, R112 ;  /* 0x0000007000707308 */ /* 0x000e660000002400 */
[----:B------:R-:W-:Y:S01]  /*e0f0*/  HMMA.16816.F32.BF16 R88, R36, R34, R88 ;  /* 0x000000222458723c */ /* 0x000fe20000041858 */
[----:B------:R-:W2:Y:S07]  /*e100*/  LDSM.16.M88.4 R32, [R118+0x7800] ;  /* 0x007800007620783b */ /* 0x000eae0000000200 */
[C---:B------:R-:W-:Y:S08]  /*e110*/  HMMA.16816.F32.BF16 R84, R24.reuse, R4, R84 ;  /* 0x000000041854723c */ /* 0x040ff00000041854 */
[----:B------:R-:W-:Y:S01]  /*e120*/  HMMA.16816.F32.BF16 R80, R24, R6, R80 ;  /* 0x000000061850723c */ /* 0x000fe20000041850 */
[----:B------:R-:W2:Y:S07]  /*e130*/  LDSM.16.M88.4 R4, [R118+0x6000] ;  /* 0x006000007604783b */ /* 0x000eae0000000200 */
[----:B-1----:R-:W-:Y:S08]  /*e140*/  HMMA.16816.F32.BF16 R68, R96, R20, R68 ;  /* 0x000000146044723c */ /* 0x002ff00000041844 */
[----:B------:R-:W-:Y:S08]  /*e150*/  HMMA.16816.F32.BF16 R76, R24, R12, R76 ;  /* 0x0000000c184c723c */ /* 0x000ff0000004184c */
[----:B------:R-:W-:Y:S01]  /*e160*/  HMMA.16816.F32.BF16 R56, R96, R22, R56 ;  /* 0x000000166038723c */ /* 0x000fe20000041838 */
[----:B------:R-:W-:Y:S07]  /*e170*/  LDSM.16.M88.4 R20, [R118+0x8000] ;  /* 0x008000007614783b */ /* 0x000fee0000000200 */
[C---:B------:R-:W-:Y:S01]  /*e180*/  HMMA.16816.F32.BF16 R72, R24.reuse, R14, R72 ;  /* 0x0000000e1848723c */ /* 0x040fe20000041848 */
[----:B------:R-:W1:Y:S07]  /*e190*/  LDSM.16.M88.4 R12, [R118+0x6400] ;  /* 0x00640000760c783b */ /* 0x000e6e0000000200 */
[----:B------:R-:W-:Y:S08]  /*e1a0*/  HMMA.16816.F32.BF16 R88, R24, R114, R88 ;  /* 0x000000721858723c */ /* 0x000ff00000041858 */
[C---:B--2---:R-:W-:Y:S08]  /*e1b0*/  HMMA.16816.F32.BF16 R44, R96.reuse, R16, R44 ;  /* 0x00000010602c723c */ /* 0x044ff0000004182c */
[----:B------:R-:W-:Y:S01]  /*e1c0*/  HMMA.16816.F32.BF16 R40, R96, R18, R40 ;  /* 0x000000126028723c */ /* 0x000fe20000041828 */
[----:B------:R-:W-:Y:S07]  /*e1d0*/  LDSM.16.M88.4 R16, [R118+0x6800] ;  /* 0x006800007610783b */ /* 0x000fee0000000200 */
[C---:B------:R-:W-:Y:S08]  /*e1e0*/  HMMA.16816.F32.BF16 R84, R8.reuse, R32, R84 ;  /* 0x000000200854723c */ /* 0x040ff00000041854 */
[----:B------:R-:W-:Y:S01]  /*e1f0*/  HMMA.16816.F32.BF16 R80, R8, R34, R80 ;  /* 0x000000220850723c */ /* 0x000fe20000041850 */
[----:B------:R-:W2:Y:S07]  /*e200*/  LDSM.16.M88.4 R32, [R145+0x8000] ;  /* 0x008000009120783b */ /* 0x000eae0000000200 */
[C---:B------:R-:W-:Y:S08]  /*e210*/  HMMA.16816.F32.BF16 R68, R36.reuse, R4, R68 ;  /* 0x000000042444723c */ /* 0x040ff00000041844 */
[----:B------:R-:W-:Y:S01]  /*e220*/  HMMA.16816.F32.BF16 R56, R36, R6, R56 ;  /* 0x000000062438723c */ /* 0x000fe20000041838 */
[----:B------:R-:W3:Y:S01]  /*e230*/  LDSM.16.M88.4 R4, [R145+0x6800] ;  /* 0x006800009104783b */ /* 0x000ee20000000200 */
[----:B------:R-:W-:-:S02]  /*e240*/  FMUL.FTZ R84, R84, c[0x0][0x2ec] ;  /* 0x0000bb0054547a20 */ /* 0x000fc40000410000 */
[----:B------:R-:W-:Y:S02]  /*e250*/  FMUL.FTZ R85, R85, c[0x0][0x2ec] ;  /* 0x0000bb0055557a20 */ /* 0x000fe40000410000 */
[----:B------:R-:W-:Y:S02]  /*e260*/  FMUL.FTZ R86, R86, c[0x0][0x2ec] ;  /* 0x0000bb0056567a20 */ /* 0x000fe40000410000 */
[----:B------:R-:W-:Y:S01]  /*e270*/  HMMA.16816.F32.BF16 R88, R8, R102, R88 ;  /* 0x000000660858723c */ /* 0x000fe20000041858 */
[----:B------:R2:W2:Y:S01]  /*e280*/  MUFU.TANH R102, R29 ;  /* 0x0000001d00667308 */ /* 0x0004a20000002400 */
[----:B------:R-:W-:Y:S02]  /*e290*/  FMUL.FTZ R87, R87, c[0x0][0x2ec] ;  /* 0x0000bb0057577a20 */ /* 0x000fe40000410000 */
[----:B------:R-:W-:Y:S02]  /*e2a0*/  FMUL.FTZ R80, R80, c[0x0][0x2ec] ;  /* 0x0000bb0050507a20 */ /* 0x000fe40000410000 */
[----:B------:R-:W-:-:S02]  /*e2b0*/  FMUL.FTZ R81, R81, c[0x0][0x2ec] ;  /* 0x0000bb0051517a20 */ /* 0x000fc40000410000 */
[----:B------:R-:W-:Y:S01]  /*e2c0*/  FMUL.FTZ R103, R30, c[0x0][0x2ec] ;  /* 0x0000bb001e677a20 */ /* 0x000fe20000410000 */
[C---:B-1----:R-:W-:Y:S01]  /*e2d0*/  HMMA.16816.F32.BF16 R44, R36.reuse, R12, R44 ;  /* 0x0000000c242c723c */ /* 0x042fe2000004182c */
[----:B------:R-:W-:Y:S01]  /*e2e0*/  FMUL.FTZ R82, R82, c[0x0][0x2ec] ;  /* 0x0000bb0052527a20 */ /* 0x000fe20000410000 */
[----:B------:R-:W1:Y:S01]  /*e2f0*/  MUFU.TANH R84, R84 ;  /* 0x0000005400547308 */ /* 0x000e620000002400 */
[----:B------:R-:W-:Y:S01]  /*e300*/  FMUL.FTZ R83, R83, c[0x0][0x2ec] ;  /* 0x0000bb0053537a20 */ /* 0x000fe20000410000 */
[----:B--2---:R-:W2:Y:S04]  /*e310*/  LDSM.16.M88.4 R28, [R118+0x7c00] ;  /* 0x007c0000761c783b */ /* 0x004ea80000000200 */
[----:B------:R-:W-:Y:S02]  /*e320*/  HMMA.16816.F32.BF16 R40, R36, R14, R40 ;  /* 0x0000000e2428723c */ /* 0x000fe40000041828 */
[----:B------:R-:W1:Y:S01]  /*e330*/  MUFU.TANH R103, R103 ;  /* 0x0000006700677308 */ /* 0x000e620000002400 */
[----:B------:R-:W1:Y:S04]  /*e340*/  LDSM.16.M88.4 R12, [R145+0x6c00] ;  /* 0x006c0000910c783b */ /* 0x000e680000000200 */
[----:B------:R-:W-:Y:S01]  /*e350*/  FMUL.FTZ R88, R88, c[0x0][0x2ec] ;  /* 0x0000bb0058587a20 */ /* 0x000fe20000410000 */
[----:B------:R-:W-:Y:S01]  /*e360*/  HMMA.16816.F32.BF16 R68, R24, R32, R68 ;  /* 0x000000201844723c */ /* 0x000fe20000041844 */
[----:B------:R-:W-:Y:S01]  /*e370*/  FMUL.FTZ R89, R89, c[0x0][0x2ec] ;  /* 0x0000bb0059597a20 */ /* 0x000fe20000410000 */
[----:B------:R-:W1:Y:S01]  /*e380*/  MUFU.TANH R85, R85 ;  /* 0x0000005500557308 */ /* 0x000e620000002400 */
[----:B------:R-:W-:-:S02]  /*e390*/  FMUL.FTZ R90, R90, c[0x0][0x2ec] ;  /* 0x0000bb005a5a7a20 */ /* 0x000fc40000410000 */
[----:B------:R-:W-:-:S03]  /*e3a0*/  FMUL.FTZ R91, R91, c[0x0][0x2ec] ;  /* 0x0000bb005b5b7a20 */ /* 0x000fc60000410000 */
[----:B------:R-:W-:Y:S01]  /*e3b0*/  HMMA.16816.F32.BF16 R56, R24, R34, R56 ;  /* 0x000000221838723c */ /* 0x000fe20000041838 */
[----:B------:R-:W-:Y:S01]  /*e3c0*/  LDSM.16.M88.4 R32, [R118+0x8400] ;  /* 0x008400007620783b */ /* 0x000fe20000000200 */
[----:B------:R-:W1:Y:S06]  /*e3d0*/  MUFU.TANH R88, R88 ;  /* 0x0000005800587308 */ /* 0x000e6c0000002400 */
[C---:B---3--:R-:W-:Y:S02]  /*e3e0*/  HMMA.16816.F32.BF16 R136, R96.reuse, R4, R136 ;  /* 0x000000046088723c */ /* 0x048fe40000041888 */
[----:B------:R-:W3:Y:S06]  /*e3f0*/  MUFU.TANH R89, R89 ;  /* 0x0000005900597308 */ /* 0x000eec0000002400 */
        /* <DEDUP_REMOVED lines=8> */
[C---:B-1----:R-:W-:Y:S02]  /*e480*/  HMMA.16816.F32.BF16 R104, R96.reuse, R12, R104 ;  /* 0x0000000c6068723c */ /* 0x042fe40000041868 */
[----:B------:R-:W1:Y:S06]  /*e490*/  MUFU.TANH R87, R87 ;  /* 0x0000005700577308 */ /* 0x000e6c0000002400 */
[----:B------:R-:W-:Y:S01]  /*e4a0*/  HMMA.16816.F32.BF16 R120, R96, R14, R120 ;  /* 0x0000000e6078723c */ /* 0x000fe20000041878 */
[----:B------:R-:W-:Y:S01]  /*e4b0*/  LDSM.16.M88.4 R12, [R118+0x8c00] ;  /* 0x008c0000760c783b */ /* 0x000fe20000000200 */
[----:B------:R-:W-:Y:S01]  /*e4c0*/  FMUL.FTZ R197, R77, c[0x0][0x2ec] ;  /* 0x0000bb004dc57a20 */ /* 0x000fe20000410000 */
[----:B------:R-:W1:Y:S01]  /*e4d0*/  MUFU.TANH R80, R80 ;  /* 0x0000005000507308 */ /* 0x000e620000002400 */
[----:B------:R-:W-:-:S02]  /*e4e0*/  FMUL.FTZ R76, R76, c[0x0][0x2ec] ;  /* 0x0000bb004c4c7a20 */ /* 0x000fc40000410000 */
[----:B------:R-:W-:Y:S02]  /*e4f0*/  FMUL.FTZ R77, R78, c[0x0][0x2ec] ;  /* 0x0000bb004e4d7a20 */ /* 0x000fe40000410000 */
[C---:B------:R-:W-:Y:S01]  /*e500*/  HMMA.16816.F32.BF16 R68, R8.reuse, R20, R68 ;  /* 0x000000140844723c */ /* 0x040fe20000041844 */
[----:B------:R-:W-:Y:S02]  /*e510*/  FMUL.FTZ R72, R72, c[0x0][0x2ec] ;  /* 0x0000bb0048487a20 */ /* 0x000fe40000410000 */
[----:B------:R-:W-:Y:S01]  /*e520*/  FMUL.FTZ R79, R79, c[0x0][0x2ec] ;  /* 0x0000bb004f4f7a20 */ /* 0x000fe20000410000 */
[----:B------:R-:W1:Y:S01]  /*e530*/  MUFU.TANH R81, R81 ;  /* 0x0000005100517308 */ /* 0x000e620000002400 */
[----:B------:R-:W-:Y:S02]  /*e540*/  FMUL.FTZ R73, R73, c[0x0][0x2ec] ;  /* 0x0000bb0049497a20 */ /* 0x000fe40000410000 */
[----:B------:R-:W-:Y:S01]  /*e550*/  FMUL.FTZ R74, R74, c[0x0][0x2ec] ;  /* 0x0000bb004a4a7a20 */ /* 0x000fe20000410000 */
[----:B------:R-:W-:Y:S01]  /*e560*/  HMMA.16816.F32.BF16 R56, R8, R22, R56 ;  /* 0x000000160838723c */ /* 0x000fe20000041838 */
[----:B------:R-:W1:Y:S01]  /*e570*/  LDSM.16.M88.4 R20, [R145+0x8800] ;  /* 0x008800009114783b */ /* 0x000e620000000200 */
[----:B------:R-:W-:-:S02]  /*e580*/  FMUL.FTZ R75, R75, c[0x0][0x2ec] ;  /* 0x0000bb004b4b7a20 */ /* 0x000fc40000410000 */
[----:B------:R-:W1:Y:S04]  /*e590*/  MUFU.TANH R82, R82 ;  /* 0x0000005200527308 */ /* 0x000e680000002400 */
[C---:B------:R-:W-:Y:S04]  /*e5a0*/  HMMA.16816.F32.BF16 R136, R36.reuse, R16, R136 ;  /* 0x000000102488723c */ /* 0x040fe80000041888 */
[----:B------:R-:W1:Y:S04]  /*e5b0*/  MUFU.TANH R83, R83 ;  /* 0x0000005300537308 */ /* 0x000e680000002400 */
[----:B------:R-:W-:Y:S01]  /*e5c0*/  HMMA.16816.F32.BF16 R108, R36, R18, R108 ;  /* 0x00000012246c723c */ /* 0x000fe2000004186c */
[----:B------:R-:W4:Y:S01]  /*e5d0*/  LDSM.16.M88.4 R16, [R145+0x8c00] ;  /* 0x008c00009110783b */ /* 0x000f220000000200 */
[----:B------:R-:W-:-:S02]  /*e5e0*/  FMUL.FTZ R68, R68, c[0x0][0x2ec] ;  /* 0x0000bb0044447a20 */ /* 0x000fc40000410000 */
[----:B------:R-:W-:Y:S01]  /*e5f0*/  FMUL.FTZ R69, R69, c[0x0][0x2ec] ;  /* 0x0000bb0045457a20 */ /* 0x000fe20000410000 */
[----:B------:R-:W1:Y:S01]  /*e600*/  MUFU.TANH R76, R76 ;  /* 0x0000004c004c7308 */ /* 0x000e620000002400 */
[----:B------:R-:W-:Y:S02]  /*e610*/  FMUL.FTZ R70, R70, c[0x0][0x2ec] ;  /* 0x0000bb0046467a20 */ /* 0x000fe40000410000 */
[----:B---3--:R-:W-:Y:S01]  /*e620*/  HMMA.16816.F32.BF16 R104, R36, R4, R104 ;  /* 0x000000042468723c */ /* 0x008fe20000041868 */
[----:B------:R-:W-:Y:S02]  /*e630*/  FMUL.FTZ R57, R57, c[0x0][0x2ec] ;  /* 0x0000bb0039397a20 */ /* 0x000fe40000410000 */
[----:B------:R-:W-:Y:S02]  /*e640*/  FMUL.FTZ R59, R59, c[0x0][0x2ec] ;  /* 0x0000bb003b3b7a20 */ /* 0x000fe40000410000 */
[----:B------:R-:W3:Y:S01]  /*e650*/  MUFU.TANH R165, R57 ;  /* 0x0000003900a57308 */ /* 0x000ee20000002400 */
[----:B------:R-:W-:-:S02]  /*e660*/  FMUL.FTZ R71, R71, c[0x0][0x2ec] ;  /* 0x0000bb0047477a20 */ /* 0x000fc40000410000 */
[----:B------:R-:W-:Y:S01]  /*e670*/  HMMA.16816.F32.BF16 R120, R36, R6, R120 ;  /* 0x000000062478723c */ /* 0x000fe20000041878 */
[----:B------:R-:W-:Y:S02]  /*e680*/  FMUL.FTZ R56, R56, c[0x0][0x2ec] ;  /* 0x0000bb0038387a20 */ /* 0x000fe40000410000 */
[----:B------:R-:W-:Y:S02]  /*e690*/  FMUL.FTZ R58, R58, c[0x0][0x2ec] ;  /* 0x0000bb003a3a7a20 */ /* 0x000fe40000410000 */
[----:B------:R1:W1:Y:S03]  /*e6a0*/  MUFU.TANH R181, R59 ;  /* 0x0000003b00b57308 */ /* 0x0002660000002400 */
[C---:B--2---:R-:W-:Y:S05]  /*e6b0*/  HMMA.16816.F32.BF16 R44, R24.reuse, R28, R44 ;  /* 0x0000001c182c723c */ /* 0x044fea000004182c */
[----:B------:R-:W2:Y:S03]  /*e6c0*/  MUFU.TANH R197, R197 ;  /* 0x000000c500c57308 */ /* 0x000ea60000002400 */
[----:B------:R-:W-:Y:S01]  /*e6d0*/  HMMA.16816.F32.BF16 R40, R24, R30, R40 ;  /* 0x0000001e1828723c */ /* 0x000fe20000041828 */
[----:B------:R-:W2:Y:S01]  /*e6e0*/  LDSM.16.M88.4 R28, [R118+0x8800] ;  /* 0x00880000761c783b */ /* 0x000ea20000000200 */
[----:B------:R-:W-:-:S04]  /*e6f0*/  DEPBAR.LE SB0, 0x0 ;  /* 0x000080000000791a */ /* 0x000fc80000000000 */
[----:B------:R-:W2:Y:S02]  /*e700*/  MUFU.TANH R77, R77 ;  /* 0x0000004d004d7308 */ /* 0x000ea40000002400 */
[C---:B-1----:R-:W-:Y:S06]  /*e710*/  HMMA.16816.F32.BF16 R136, R24.reuse, R20, R136 ;  /* 0x000000141888723c */ /* 0x042fec0000041888 */
[----:B------:R1:W1:Y:S02]  /*e720*/  MUFU.TANH R193, R79 ;  /* 0x0000004f00c17308 */ /* 0x0002640000002400 */
[C---:B------:R-:W-:Y:S06]  /*e730*/  HMMA.16816.F32.BF16 R108, R24.reuse, R22, R108 ;  /* 0x00000016186c723c */ /* 0x040fec000004186c */
[----:B------:R-:W1:Y:S02]  /*e740*/  MUFU.TANH R72, R72 ;  /* 0x0000004800487308 */ /* 0x000e640000002400 */
[C---:B----4-:R-:W-:Y:S06]  /*e750*/  HMMA.16816.F32.BF16 R104, R24.reuse, R16, R104 ;  /* 0x000000101868723c */ /* 0x050fec0000041868 */
[----:B------:R4:W1:Y:S02]  /*e760*/  MUFU.TANH R195, R73 ;  /* 0x0000004900c37308 */ /* 0x0008640000002400 */
[----:B------:R-:W-:Y:S06]  /*e770*/  HMMA.16816.F32.BF16 R120, R24, R18, R120 ;  /* 0x000000121878723c */ /* 0x000fec0000041878 */
[----:B------:R4:W1:Y:S01]  /*e780*/  MUFU.TANH R191, R74 ;  /* 0x0000004a00bf7308 */ /* 0x0008620000002400 */
[----:B------:R-:W-:Y:S01]  /*e790*/  SHF.L.U32 R19, R64, 0x1, RZ ;  /* 0x0000000140137819 */ /* 0x000fe200000006ff */
[----:B------:R-:W-:Y:S03]  /*e7a0*/  HMMA.16816.F32.BF16 R40, R8, R34, R40 ;  /* 0x000000220828723c */ /* 0x000fe60000041828 */
[----:B------:R-:W-:-:S03]  /*e7b0*/  LOP3.LUT R19, R19, 0x6, RZ, 0xc0, !PT ;  /* 0x0000000613137812 */ /* 0x000fc600078ec0ff */
[----:B------:R4:W1:Y:S02]  /*e7c0*/  MUFU.TANH R189, R75 ;  /* 0x0000004b00bd7308 */ /* 0x0008640000002400 */
[C---:B--2---:R-:W-:Y:S06]  /*e7d0*/  HMMA.16816.F32.BF16 R136, R8.reuse, R28, R136 ;  /* 0x0000001c0888723c */ /* 0x044fec0000041888 */
[----:B------:R4:W2:Y:S02]  /*e7e0*/  MUFU.TANH R141, R68 ;  /* 0x00000044008d7308 */ /* 0x0008a40000002400 */
[C---:B------:R-:W-:Y:S06]  /*e7f0*/  HMMA.16816.F32.BF16 R108, R8.reuse, R30, R108 ;  /* 0x0000001e086c723c */ /* 0x040fec000004186c */
[----:B------:R4:W1:Y:S02]  /*e800*/  MUFU.TANH R187, R69 ;  /* 0x0000004500bb7308 */ /* 0x0008640000002400 */
[----:B------:R-:W-:Y:S01]  /*e810*/  HMMA.16816.F32.BF16 R104, R8, R12, R104 ;  /* 0x0000000c0868723c */ /* 0x000fe20000041868 */
[----:B------:R-:W-:-:S02]  /*e820*/  FMUL.FTZ R4, R42, c[0x0][0x2ec] ;  /* 0x0000bb002a047a20 */ /* 0x000fc40000410000 */
[----:B------:R-:W-:Y:S02]  /*e830*/  FMUL.FTZ R40, R40, c[0x0][0x2ec] ;  /* 0x0000bb0028287a20 */ /* 0x000fe40000410000 */
[----:B------:R-:W-:Y:S01]  /*e840*/  FMUL.FTZ R41, R41, c[0x0][0x2ec] ;  /* 0x0000bb0029297a20 */ /* 0x000fe20000410000 */
[----:B------:R4:W1:Y:S01]  /*e850*/  MUFU.TANH R179, R70 ;  /* 0x0000004600b37308 */ /* 0x0008620000002400 */
[----:B------:R-:W-:Y:S01]  /*e860*/  FMUL.FTZ R43, R43, c[0x0][0x2ec] ;  /* 0x0000bb002b2b7a20 */ /* 0x000fe20000410000 */
[C---:B------:R-:W-:Y:S01]  /*e870*/  HMMA.16816.F32.BF16 R120, R8.reuse, R14, R120 ;  /* 0x0000000e0878723c */ /* 0x040fe20000041878 */
[----:B------:R-:W-:Y:S02]  /*e880*/  FMUL.FTZ R5, R136, c[0x0][0x2ec] ;  /* 0x0000bb0088057a20 */ /* 0x000fe40000410000 */
[----:B------:R-:W-:Y:S02]  /*e890*/  FMUL.FTZ R135, R137, c[0x0][0x2ec] ;  /* 0x0000bb0089877a20 */ /* 0x000fe40000410000 */
[----:B------:R-:W-:Y:S01]  /*e8a0*/  FMUL.FTZ R129, R138, c[0x0][0x2ec] ;  /* 0x0000bb008a817a20 */ /* 0x000fe20000410000 */
[----:B------:R4:W1:Y:S01]  /*e8b0*/  MUFU.TANH R183, R71 ;  /* 0x0000004700b77308 */ /* 0x0008620000002400 */
[----:B------:R-:W-:Y:S01]  /*e8c0*/  LEA R14, R49, R66, 0x4 ;  /* 0x00000042310e7211 */ /* 0x000fe200078e20ff */
[----:B------:R-:W-:Y:S01]  /*e8d0*/  HMMA.16816.F32.BF16 R44, R8, R32, R44 ;  /* 0x00000020082c723c */ /* 0x000fe2000004182c */
[----:B------:R-:W-:-:S02]  /*e8e0*/  FMUL.FTZ R127, R139, c[0x0][0x2ec] ;  /* 0x0000bb008b7f7a20 */ /* 0x000fc40000410000 */
[----:B------:R-:W-:Y:S02]  /*e8f0*/  FMUL.FTZ R6, R111, c[0x0][0x2ec] ;  /* 0x0000bb006f067a20 */ /* 0x000fe40000410000 */
[----:B------:R-:W-:Y:S01]  /*e900*/  FMUL.FTZ R108, R108, c[0x0][0x2ec] ;  /* 0x0000bb006c6c7a20 */ /* 0x000fe20000410000 */
[----:B------:R4:W1:Y:S01]  /*e910*/  MUFU.TANH R185, R56 ;  /* 0x0000003800b97308 */ /* 0x0008620000002400 */
[----:B------:R-:W-:Y:S01]  /*e920*/  SHF.R.S32.HI R8, RZ, 0x1f, R65 ;  /* 0x0000001fff087819 */ /* 0x000fe20000011441 */
[----:B------:R-:W-:Y:S02]  /*e930*/  FMUL.FTZ R10, R105, c[0x0][0x2ec] ;  /* 0x0000bb00690a7a20 */ /* 0x000fe40000410000 */
[----:B------:R-:W-:Y:S01]  /*e940*/  FMUL.FTZ R59, R106, c[0x0][0x2ec] ;  /* 0x0000bb006a3b7a20 */ /* 0x000fe20000410000 */
[----:B------:R-:W-:Y:S01]  /*e950*/  LEA.HI R8, R8, R65, RZ, 0x2 ;  /* 0x0000004108087211 */ /* 0x000fe200078f10ff */
[----:B------:R-:W-:Y:S02]  /*e960*/  FMUL.FTZ R57, R107, c[0x0][0x2ec] ;  /* 0x0000bb006b397a20 */ /* 0x000fe40000410000 */
[----:B------:R-:W-:Y:S01]  /*e970*/  FMUL.FTZ R109, R109, c[0x0][0x2ec] ;  /* 0x0000bb006d6d7a20 */ /* 0x000fe20000410000 */
[----:B------:R-:W-:Y:S01]  /*e980*/  SHF.R.S32.HI R157, RZ, 0x2, R8 ;  /* 0x00000002ff9d7819 */ /* 0x000fe20000011408 */
[----:B------:R-:W-:Y:S01]  /*e990*/  FMUL.FTZ R12, R121, c[0x0][0x2ec] ;  /* 0x0000bb00790c7a20 */ /* 0x000fe20000410000 */
[----:B------:R4:W1:Y:S01]  /*e9a0*/  MUFU.TANH R173, R58 ;  /* 0x0000003a00ad7308 */ /* 0x0008620000002400 */
[----:B------:R-:W-:Y:S01]  /*e9b0*/  FMUL.FTZ R8, R122, c[0x0][0x2ec] ;  /* 0x0000bb007a087a20 */ /* 0x000fe20000410000 */
[----:B------:R-:W-:Y:S01]  /*e9c0*/  IADD3 R14, R14, 0x1, R157 ;  /* 0x000000010e0e7810 */ /* 0x000fe20007ffe09d */
[----:B------:R-:W-:-:S02]  /*e9d0*/  FMUL.FTZ R49, R123, c[0x0][0x2ec] ;  /* 0x0000bb007b317a20 */ /* 0x000fc40000410000 */
[----:B------:R-:W-:Y:S01]  /*e9e0*/  FMUL.FTZ R110, R110, c[0x0][0x2ec] ;  /* 0x0000bb006e6e7a20 */ /* 0x000fe20000410000 */
[----:B------:R-:W-:Y:S01]  /*e9f0*/  IADD3 R14, R63, R14, -R147 ;  /* 0x0000000e3f0e7210 */ /* 0x000fe20007ffe893 */
[----:B------:R-:W-:Y:S01]  /*ea00*/  FMUL.FTZ R44, R44, c[0x0][0x2ec] ;  /* 0x0000bb002c2c7a20 */ /* 0x000fe20000410000 */
[----:B------:R4:W1:Y:S01]  /*ea10*/  MUFU.TANH R171, R40 ;  /* 0x0000002800ab7308 */ /* 0x0008620000002400 */
[----:B------:R-:W-:Y:S01]  /*ea20*/  FMUL.FTZ R45, R45, c[0x0][0x2ec] ;  /* 0x0000bb002d2d7a20 */ /* 0x000fe20000410000 */
[----:B------:R-:W-:Y:S01]  /*ea30*/  IADD3 R14, R14, c[0x0][0x2e8], RZ ;  /* 0x0000ba000e0e7a10 */ /* 0x000fe20007ffe0ff */
[----:B------:R-:W-:Y:S02]  /*ea40*/  FMUL.FTZ R46, R46, c[0x0][0x2ec] ;  /* 0x0000bb002e2e7a20 */ /* 0x000fe40000410000 */
[----:B------:R-:W-:Y:S01]  /*ea50*/  FMUL.FTZ R47, R47, c[0x0][0x2ec] ;  /* 0x0000bb002f2f7a20 */ /* 0x000fe20000410000 */
[----:B------:R-:W-:Y:S01]  /*ea60*/  IADD3 R52, R14, 0x8, RZ ;  /* 0x000000080e347810 */ /* 0x000fe20007ffe0ff */
[----:B------:R-:W-:Y:S01]  /*ea70*/  FMUL.FTZ R104, R104, c[0x0][0x2ec] ;  /* 0x0000bb0068687a20 */ /* 0x000fe20000410000 */
[----:B------:R4:W1:Y:S01]  /*ea80*/  MUFU.TANH R177, R44 ;  /* 0x0000002c00b17308 */ /* 0x0008620000002400 */
[----:B------:R-:W-:Y:S01]  /*ea90*/  FMUL.FTZ R120, R120, c[0x0][0x2ec] ;  /* 0x0000bb0078787a20 */ /* 0x000fe20000410000 */
[----:B------:R-:W-:-:S02]  /*eaa0*/  IMNMX R3, R14, R63, PT ;  /* 0x0000003f0e037217 */ /* 0x000fc40003800200 */
[----:B------:R-:W-:-:S04]  /*eab0*/  IMNMX R52, R52, R63, PT ;  /* 0x0000003f34347217 */ /* 0x000fc80003800200 */
[----:B------:R4:W1:Y:S08]  /*eac0*/  MUFU.TANH R175, R45 ;  /* 0x0000002d00af7308 */ /* 0x0008700000002400 */
[----:B------:R4:W1:Y:S08]  /*ead0*/  MUFU.TANH R167, R46 ;  /* 0x0000002e00a77308 */ /* 0x0008700000002400 */
[----:B------:R4:W1:Y:S08]  /*eae0*/  MUFU.TANH R163, R47 ;  /* 0x0000002f00a37308 */ /* 0x0008700000002400 */
[----:B------:R4:W1:Y:S08]  /*eaf0*/  MUFU.TANH R169, R41 ;  /* 0x0000002900a97308 */ /* 0x0008700000002400 */
[----:B------:R-:W1:Y:S08]  /*eb00*/  MUFU.TANH R4, R4 ;  /* 0x0000000400047308 */ /* 0x000e700000002400 */
[----:B------:R4:W1:Y:S08]  /*eb10*/  MUFU.TANH R143, R43 ;  /* 0x0000002b008f7308 */ /* 0x0008700000002400 */
[----:B------:R-:W1:Y:S08]  /*eb20*/  MUFU.TANH R5, R5 ;  /* 0x0000000500057308 */ /* 0x000e700000002400 */
[----:B------:R-:W1:Y:S08]  /*eb30*/  MUFU.TANH R135, R135 ;  /* 0x0000008700877308 */ /* 0x000e700000002400 */
[----:B------:R-:W1:Y:S08]  /*eb40*/  MUFU.TANH R129, R129 ;  /* 0x0000008100817308 */ /* 0x000e700000002400 */
[----:B------:R-:W1:Y:S08]  /*eb50*/  MUFU.TANH R127, R127 ;  /* 0x0000007f007f7308 */ /* 0x000e700000002400 */
        /* <DEDUP_REMOVED lines=8> */
[----:B------:R4:W1:Y:S08]  /*ebe0*/  MUFU.TANH R65, R120 ;  /* 0x0000007800417308 */ /* 0x0008700000002400 */
[----:B------:R-:W1:Y:S08]  /*ebf0*/  MUFU.TANH R12, R12 ;  /* 0x0000000c000c7308 */ /* 0x000e700000002400 */
[----:B------:R-:W1:Y:S08]  /*ec00*/  MUFU.TANH R8, R8 ;  /* 0x0000000800087308 */ /* 0x000e700000002400 */
[----:B------:R-:W1:Y:S01]  /*ec10*/  MUFU.TANH R49, R49 ;  /* 0x0000003100317308 */ /* 0x000e620000002400 */
[----:B------:R-:W-:Y:S06]  /*ec20*/  BAR.SYNC.DEFER_BLOCKING 0x0 ;  /* 0x0000000000007b1d */ /* 0x000fec0000010000 */
[----:B------:R-:W-:Y:S05]  /*ec30*/  @!P0 BRA `(.L_x_2227) ;  /* 0x0000066000008947 */ /* 0x000fea0003800000 */
[----:B--234-:R-:W-:Y:S05]  /*ec40*/  @!P2 BRA `(.L_x_2228) ;  /* 0x000003a00000a947 */ /* 0x01cfea0003800000 */
[----:B------:R-:W-:Y:S02]  /*ec50*/  IABS R7, c[0x0][0x2d0] ;  /* 0x0000b40000077a13 */ /* 0x000fe40000000000 */
[----:B------:R-:W-:-:S02]  /*ec60*/  IADD3 R15, R2, -0x80, RZ ;  /* 0xffffff80020f7810 */ /* 0x000fc40007ffe0ff */
[----:B------:R-:W2:Y:S01]  /*ec70*/  I2F.RP R13, R7 ;  /* 0x00000007000d7306 */ /* 0x000ea20000209400 */
[----:B------:R-:W-:Y:S02]  /*ec80*/  IABS R11, R2 ;  /* 0x00000002000b7213 */ /* 0x000fe40000000000 */
[----:B------:R-:W-:Y:S02]  /*ec90*/  IABS R9, R15 ;  /* 0x0000000f00097213 */ /* 0x000fe40000000000 */
[----:B------:R-:W-:-:S03]  /*eca0*/  LOP3.LUT R15, R15, c[0x0][0x2d0], RZ, 0x3c, !PT ;  /* 0x0000b4000f0f7a12 */ /* 0x000fc600078e3cff */
        /* <DEDUP_REMOVED lines=25> */
[----:B------:R-:W-:-:S03]  /*ee40*/  ISETP.NE.AND P3, PT, RZ, c[0x0][0x2d0], PT ;  /* 0x0000b400ff007a0c */ /* 0x000fc60003f65270 */
[----:B------:R-:W-:Y:S02]  /*ee50*/  @P5 IADD3 R13, R13, 0x1, RZ ;  /* 0x000000010d0d5810 */ /* 0x000fe40007ffe0ff */
[----:B------:R-:W-:-:S04]  /*ee60*/  @P6 IADD3 R17, R17, 0x1, RZ ;  /* 0x0000000111116810 */ /* 0x000fc80007ffe0ff */
        /* <DEDUP_REMOVED lines=8> */
[----:B------:R-:W-:Y:S01]  /*eef0*/  MOV R14, c[0x0][0x2d0] ;  /* 0x0000b400000e7a02 */ /* 0x000fe20000000f00 */
[----:B------:R-:W-:-:S04]  /*ef00*/  IMAD.IADD R7, R7, 0x1, -R9 ;  /* 0x0000000107077824 */ /* 0x000fc800078e0a09 */
        /* <DEDUP_REMOVED lines=14> */
.L_x_2228:
[----:B------:R-:W-:-:S05]  /*eff0*/  IMAD.MOV.U32 R7, RZ, RZ, c[0x0][0x198] ;  /* 0x00006600ff077624 */ /* 0x000fca00078e00ff */
[----:B------:R-:W-:-:S04]  /*f000*/  LEA R7, -R7, RZ, 0x7 ;  /* 0x000000ff07077211 */ /* 0x000fc800078e39ff */
[----:B------:R-:W-:Y:S02]  /*f010*/  SHF.R.S32.HI R14, RZ, 0x1f, R7 ;  /* 0x0000001fff0e7819 */ /* 0x000fe40000011407 */
.L_x_2229:
[----:B------:R-:W-:Y:S01]  /*f020*/  IADD3 R62, P3, P1, R160, R7, R62 ;  /* 0x00000007a03e7210 */ /* 0x000fe2000797e03e */
[----:B------:R-:W-:Y:S01]  /*f030*/  ULDC.64 UR4, c[0x0][0x198] ;  /* 0x0000660000047ab9 */ /* 0x000fe20000000a00 */
[C---:B------:R-:W-:Y:S01]  /*f040*/  IADD3 R160, P4, R7.reuse, R160, RZ ;  /* 0x000000a007a07210 */ /* 0x040fe20007f9e0ff */
[----:B------:R-:W-:Y:S01]  /*f050*/  USHF.L.U32 UR9, UR4, 0x6, URZ ;  /* 0x0000000604097899 */ /* 0x000fe2000800063f */
[----:B------:R-:W-:Y:S01]  /*f060*/  IADD3.X R61, R60, R14, R61, P3, P1 ;  /* 0x0000000e3c3d7210 */ /* 0x000fe20001fe243d */
[----:B------:R-:W-:Y:S01]  /*f070*/  UMOV UR8, 0x6 ;  /* 0x0000000600087882 */ /* 0x000fe20000000000 */
[----:B------:R-:W-:Y:S01]  /*f080*/  LEA R20, P3, R160, c[0x0][0x168], 0x1 ;  /* 0x00005a00a0147a11 */ /* 0x000fe200078608ff */
[----:B------:R-:W-:Y:S01]  /*f090*/  IMAD.X R9, R14, 0x1, R60, P4 ;  /* 0x000000010e097824 */ /* 0x000fe200020e063c */
[----:B------:R-:W-:Y:S01]  /*f0a0*/  LEA R152, P5, R7, R152, 0x1 ;  /* 0x0000009807987211 */ /* 0x000fe200078a08ff */
[----:B------:R-:W-:Y:S01]  /*f0b0*/  USHF.L.U64.HI UR5, UR4, UR8, UR5 ;  /* 0x0000000804057299 */ /* 0x000fe20008010205 */
[----:B------:R-:W-:-:S02]  /*f0c0*/  LEA R16, P1, R62, c[0x0][0x168], 0x1 ;  /* 0x00005a003e107a11 */ /* 0x000fc400078208ff */
[----:B------:R-:W-:Y:S02]  /*f0d0*/  LEA.HI.X R21, R160, c[0x0][0x16c], R9, 0x1, P3 ;  /* 0x00005b00a0157a11 */ /* 0x000fe400018f0c09 */
[----:B------:R-:W-:Y:S02]  /*f0e0*/  LEA.HI.X R153, R7, R153, R14, 0x1, P5 ;  /* 0x0000009907997211 */ /* 0x000fe400028f0c0e */
[----:B------:R-:W-:Y:S02]  /*f0f0*/  IADD3 R22, P3, R152, UR9, RZ ;  /* 0x0000000998167c10 */ /* 0x000fe4000ff7e0ff */
[----:B------:R-:W-:Y:S01]  /*f100*/  LEA.HI.X R17, R62, c[0x0][0x16c], R61, 0x1, P1 ;  /* 0x00005b003e117a11 */ /* 0x000fe200008f0c3d */
[----:B------:R-:W-:Y:S01]  /*f110*/  @!PT LDS RZ, [RZ] ;  /* 0x00000000fffff984 */ /* 0x000fe20000000800 */
[----:B------:R-:W-:Y:S01]  /*f120*/  @!PT LDS RZ, [RZ] ;  /* 0x00000000fffff984 */ /* 0x000fe20000000800 */
[----:B------:R-:W-:Y:S01]  /*f130*/  @!PT LDS RZ, [RZ] ;  /* 0x00000000fffff984 */ /* 0x000fe20000000800 */
[----:B------:R2:W-:Y:S01]  /*f140*/  LDGSTS.E.BYPASS.LTC128B.128 [R149+0x3000], [R152.64] ;  /* 0x0300000098957fae */ /* 0x0005e2000b901d46 */
[----:B------:R-:W-:Y:S02]  /*f150*/  IADD3.X R23, R153, UR5, RZ, P3, !PT ;  /* 0x0000000599177c10 */ /* 0x000fe40009ffe4ff */
[----:B------:R-:W-:Y:S01]  /*f160*/  IADD3 R26, P3, R22, UR9, RZ ;  /* 0x00000009161a7c10 */ /* 0x000fe2000ff7e0ff */
[----:B------:R2:W-:Y:S01]  /*f170*/  LDGSTS.E.BYPASS.LTC128B.128 [R149+0x5000], [R20.64+0x40] ;  /* 0x0500004014957fae */ /* 0x0005e2000b901d46 */
[----:B------:R-:W-:-:S02]  /*f180*/  IADD3 R14, P1, R16, UR9, RZ ;  /* 0x00000009100e7c10 */ /* 0x000fc4000ff3e0ff */
[----:B------:R-:W-:Y:S01]  /*f190*/  IADD3.X R27, R23, UR5, RZ, P3, !PT ;  /* 0x00000005171b7c10 */ /* 0x000fe20009ffe4ff */
[----:B------:R2:W-:Y:S01]  /*f1a0*/  LDGSTS.E.BYPASS.LTC128B.128 [R149+0x7000], [R20.64+0x80] ;  /* 0x0700008014957fae */ /* 0x0005e2000b901d46 */
[----:B------:R-:W-:Y:S02]  /*f1b0*/  IADD3.X R15, R17, UR5, RZ, P1, !PT ;  /* 0x00000005110f7c10 */ /* 0x000fe40008ffe4ff */
[----:B------:R-:W-:Y:S01]  /*f1c0*/  IADD3 R24, P3, R26, UR9, RZ ;  /* 0x000000091a187c10 */ /* 0x000fe2000ff7e0ff */
[----:B------:R2:W-:Y:S01]  /*f1d0*/  LDGSTS.E.BYPASS.LTC128B.128 [R149+0x3800], [R22.64] ;  /* 0x0380000016957fae */ /* 0x0005e2000b901d46 */
[----:B------:R-:W-:Y:S02]  /*f1e0*/  IADD3 R28, P1, R14, UR9, RZ ;  /* 0x000000090e1c7c10 */ /* 0x000fe4000ff3e0ff */
[----:B------:R-:W-:Y:S01]  /*f1f0*/  IADD3.X R25, R27, UR5, RZ, P3, !PT ;  /* 0x000000051b197c10 */ /* 0x000fe20009ffe4ff */
[----:B------:R2:W-:Y:S01]  /*f200*/  LDGSTS.E.BYPASS.LTC128B.128 [R149+0x5800], [R16.64+0x40] ;  /* 0x0580004010957fae */ /* 0x0005e2000b901d46 */
[----:B------:R-:W-:-:S03]  /*f210*/  IADD3.X R29, R15, UR5, RZ, P1, !PT ;  /* 0x000000050f1d7c10 */ /* 0x000fc60008ffe4ff */
        /* <DEDUP_REMOVED lines=8> */
.L_x_2227:
[----:B--234-:R-:W-:Y:S02]  /*f2a0*/  IMAD.IADD R2, R2, 0x1, R19 ;  /* 0x0000000102027824 */ /* 0x01cfe400078e0213 */
[----:B------:R-:W-:-:S03]  /*f2b0*/  IMAD.SHL.U32 R119, R119, 0x2, RZ ;  /* 0x0000000277777824 */ /* 0x000fc600078e00ff */
[C---:B------:R-:W-:Y:S01]  /*f2c0*/  IADD3 R7, R2.reuse, 0x1, RZ ;  /* 0x0000000102077810 */ /* 0x040fe20007ffe0ff */
[----:B------:R-:W-:Y:S01]  /*f2d0*/  IMAD R116, R51, 0x2, R119 ;  /* 0x0000000233747824 */ /* 0x000fe200078e0277 */
[C---:B------:R-:W-:Y:S01]  /*f2e0*/  IADD3 R9, R2.reuse, 0x8, RZ ;  /* 0x0000000802097810 */ /* 0x040fe20007ffe0ff */
[----:B------:R-:W-:Y:S01]  /*f2f0*/  LDSM.16.MT88.4 R108, [R119+0x9000] ;  /* 0x00900000776c783b */ /* 0x000fe20000004200 */
[CC--:B------:R-:W-:Y:S02]  /*f300*/  ISETP.GE.AND P3, PT, R7.reuse, R3.reuse, PT ;  /* 0x000000030700720c */ /* 0x0c0fe40003f66270 */
[----:B------:R-:W-:Y:S02]  /*f310*/  ISETP.GE.AND P1, PT, R7, R52, PT ;  /* 0x000000340700720c */ /* 0x000fe40003f26270 */
        /* <DEDUP_REMOVED lines=17> */
[C---:B------:R-:W-:Y:S02]  /*f430*/  IADD3 R7, R2.reuse, 0x19, RZ ;  /* 0x0000001902077810 */ /* 0x040fe40007ffe0ff */
[----:B------:R-:W-:Y:S02]  /*f440*/  IADD3 R13, R2, 0x20, RZ ;  /* 0x00000020020d7810 */ /* 0x000fe40007ffe0ff */
[----:B------:R-:W-:-:S02]  /*f450*/  FSEL R17, R100, -INF , !P3 ;  /* 0xff80000064117808 */ /* 0x000fc40005800000 */
[----:B------:R-:W-:Y:S02]  /*f460*/  FSEL R19, R101, -INF , !P1 ;  /* 0xff80000065137808 */ /* 0x000fe40004800000 */
[CC--:B------:R-:W-:Y:S02]  /*f470*/  ISETP.GE.AND P3, PT, R9.reuse, R3.reuse, PT ;  /* 0x000000030900720c */ /* 0x0c0fe40003f66270 */
[----:B------:R-:W-:Y:S02]  /*f480*/  ISETP.GE.AND P1, PT, R9, R52, PT ;  /* 0x000000340900720c */ /* 0x000fe40003f26270 */
[----:B------:R-:W-:Y:S02]  /*f490*/  FSEL R9, R103, -INF , !P6 ;  /* 0xff80000067097808 */ /* 0x000fe40007000000 */
[----:B------:R-:W-:Y:S02]  /*f4a0*/  FSEL R11, R102, -INF , !P4 ;  /* 0xff800000660b7808 */ /* 0x000fe40006000000 */
[----:B------:R-:W-:Y:S01]  /*f4b0*/  FSEL R15, R112, -INF , !P5 ;  /* 0xff800000700f7808 */ /* 0x000fe20006800000 */
[----:B------:R-:W-:Y:S01]  /*f4c0*/  LDSM.16.MT88.4 R100, [R116+0x9000] ;  /* 0x009000007464783b */ /* 0x000fe20000004200 */
        /* <DEDUP_REMOVED lines=8> */
[-C--:B------:R-:W-:Y:S02]  /*f550*/  ISETP.GE.AND P6, PT, R16, R52.reuse, PT ;  /* 0x000000341000720c */ /* 0x080fe40003fc6270 */
[C---:B------:R-:W-:Y:S02]  /*f560*/  ISETP.GE.AND P4, PT, R14.reuse, R3, PT ;  /* 0x000000030e00720c */ /* 0x040fe40003f86270 */
[----:B------:R-:W-:Y:S02]  /*f570*/  ISETP.GE.AND P5, PT, R14, R52, PT ;  /* 0x000000340e00720c */ /* 0x000fe40003fa6270 */
[----:B------:R-:W-:Y:S02]  /*f580*/  IADD3 R14, R2, 0x30, RZ ;  /* 0x00000030020e7810 */ /* 0x000fe40007ffe0ff */
[----:B------:R-:W-:-:S02]  /*f590*/  FSEL R7, R88, -INF , !P3 ;  /* 0xff80000058077808 */ /* 0x000fc40005800000 */
[-C--:B------:R-:W-:Y:S02]  /*f5a0*/  ISETP.GE.AND P3, PT, R13, R52.reuse, PT ;  /* 0x000000340d00720c */ /* 0x080fe40003f66270 */
[----:B------:R-:W-:Y:S02]  /*f5b0*/  FSEL R27, R87, -INF , !P6 ;  /* 0xff800000571b7808 */ /* 0x000fe40007000000 */
[----:B------:R-:W-:Y:S02]  /*f5c0*/  FSEL R33, R80, -INF , !P4 ;  /* 0xff80000050217808 */ /* 0x000fe40006000000 */
[----:B------:R-:W-:Y:S02]  /*f5d0*/  FSEL R13, R90, -INF , !P1 ;  /* 0xff8000005a0d7808 */ /* 0x000fe40004800000 */
[C---:B------:R-:W-:Y:S02]  /*f5e0*/  ISETP.GE.AND P6, PT, R14.reuse, R3, PT ;  /* 0x000000030e00720c */ /* 0x040fe40003fc6270 */
[----:B------:R-:W-:-:S02]  /*f5f0*/  ISETP.GE.AND P4, PT, R14, R52, PT ;  /* 0x000000340e00720c */ /* 0x000fc40003f86270 */
[----:B------:R-:W-:Y:S02]  /*f600*/  ISETP.GE.AND P1, PT, R16, R3, PT ;  /* 0x000000031000720c */ /* 0x000fe40003f26270 */
[C---:B------:R-:W-:Y:S02]  /*f610*/  IADD3 R14, R2.reuse, 0x38, RZ ;  /* 0x00000038020e7810 */ /* 0x040fe40007ffe0ff */
[----:B------:R-:W-:Y:S02]  /*f620*/  IADD3 R16, R2, 0x29, RZ ;  /* 0x0000002902107810 */ /* 0x000fe40007ffe0ff */
[----:B------:R-:W-:Y:S02]  /*f630*/  FSEL R29, R76, -INF , !P6 ;  /* 0xff8000004c1d7808 */ /* 0x000fe40007000000 */
[----:B------:R-:W-:Y:S02]  /*f640*/  FSEL R31, R86, -INF , !P3 ;  /* 0xff800000561f7808 */ /* 0x000fe40005800000 */
[----:B------:R-:W-:-:S02]  /*f650*/  FSEL R205, R85, -INF , !P1 ;  /* 0xff80000055cd7808 */ /* 0x000fc40004800000 */
[-C--:B------:R-:W-:Y:S01]  /*f660*/  ISETP.GE.AND P6, PT, R14, R52.reuse, PT ;  /* 0x000000340e00720c */ /* 0x080fe20003fc6270 */
[----:B------:R-:W-:Y:S01]  /*f670*/  LDSM.16.MT88.4 R84, [R116+0xb000] ;  /* 0x00b000007454783b */ /* 0x000fe20000004200 */
[C---:B------:R-:W-:Y:S02]  /*f680*/  ISETP.GE.AND P3, PT, R16.reuse, R3, PT ;  /* 0x000000031000720c */ /* 0x040fe40003f66270 */
[----:B------:R-:W-:Y:S02]  /*f690*/  ISETP.GE.AND P1, PT, R16, R52, PT ;  /* 0x000000341000720c */ /* 0x000fe40003f26270 */
[----:B------:R-:W-:Y:S02]  /*f6a0*/  IADD3 R16, R2, 0x31, RZ ;  /* 0x0000003102107810 */ /* 0x000fe40007ffe0ff */
[----:B-1----:R-:W-:Y:S02]  /*f6b0*/  FSEL R191, R191, -INF , !P6 ;  /* 0xff800000bfbf7808 */ /* 0x002fe40007000000 */
[----:B------:R-:W-:-:S02]  /*f6c0*/  FSEL R203, R81, -INF , !P3 ;  /* 0xff80000051cb7808 */ /* 0x000fc40005800000 */
[----:B------:R-:W-:Y:S02]  /*f6d0*/  FSEL R201, R83, -INF , !P1 ;  /* 0xff80000053c97808 */ /* 0x000fe40004800000 */
[-C--:B------:R-:W-:Y:S02]  /*f6e0*/  ISETP.GE.AND P6, PT, R2, R3.reuse, PT ;  /* 0x000000030200720c */ /* 0x080fe40003fc6270 */
[----:B------:R-:W-:Y:S02]  /*f6f0*/  ISETP.GE.AND P3, PT, R16, R52, PT ;  /* 0x000000341000720c */ /* 0x000fe40003f66270 */
[----:B------:R-:W-:Y:S02]  /*f700*/  ISETP.GE.AND P1, PT, R14, R3, PT ;  /* 0x000000030e00720c */ /* 0x000fe40003f26270 */
        /* <DEDUP_REMOVED lines=8> */
[C---:B------:R-:W-:Y:S02]  /*f790*/  IADD3 R16, R2.reuse, 0x39, RZ ;  /* 0x0000003902107810 */ /* 0x040fe40007ffe0ff */
[----:B------:R-:W-:Y:S02]  /*f7a0*/  IADD3 R14, R2, 0x48, RZ ;  /* 0x00000048020e7810 */ /* 0x000fe40007ffe0ff */
[----:B------:R-:W-:Y:S02]  /*f7b0*/  FMNMX.FTZ R18, R0, R23, !PT ;  /* 0x0000001700127209 */ /* 0x000fe40007810000 */
[----:B------:R-:W-:Y:S02]  /*f7c0*/  FSEL R137, R77, -INF , !P4 ;  /* 0xff8000004d897808 */ /* 0x000fe40006000000 */
[----:B------:R-:W-:Y:S01]  /*f7d0*/  FSEL R197, R197, -INF , !P5 ;  /* 0xff800000c5c57808 */ /* 0x000fe20006800000 */
[----:B------:R-:W-:Y:S01]  /*f7e0*/  LDSM.16.MT88.4 R76, [R119+0xd000] ;  /* 0x00d00000774c783b */ /* 0x000fe20000004200 */
[----:B------:R-:W-:-:S02]  /*f7f0*/  FSEL R141, R141, -INF , !P3 ;  /* 0xff8000008d8d7808 */ /* 0x000fc40005800000 */
[CC--:B------:R-:W-:Y:S02]  /*f800*/  ISETP.GE.AND P4, PT, R16.reuse, R3.reuse, PT ;  /* 0x000000031000720c */ /* 0x0c0fe40003f86270 */
[-C--:B------:R-:W-:Y:S02]  /*f810*/  ISETP.GE.AND P5, PT, R16, R52.reuse, PT ;  /* 0x000000341000720c */ /* 0x080fe40003fa6270 */
[C---:B------:R-:W-:Y:S02]  /*f820*/  ISETP.GE.AND P6, PT, R14.reuse, R3, PT ;  /* 0x000000030e00720c */ /* 0x040fe40003fc6270 */
[----:B------:R-:W-:Y:S02]  /*f830*/  ISETP.GE.AND P3, PT, R14, R52, PT ;  /* 0x000000340e00720c */ /* 0x000fe40003f66270 */
[----:B------:R-:W-:Y:S02]  /*f840*/  IADD3 R16, R2, 0x41, RZ ;  /* 0x0000004102107810 */ /* 0x000fe40007ffe0ff */
[----:B------:R-:W-:-:S02]  /*f850*/  FMNMX.FTZ R14, R93, R18, !PT ;  /* 0x000000125d0e7209 */ /* 0x000fc40007810000 */
[----:B------:R-:W-:Y:S02]  /*f860*/  FSEL R189, R189, -INF , !P5 ;  /* 0xff800000bdbd7808 */ /* 0x000fe40006800000 */
[----:B------:R-:W-:Y:S02]  /*f870*/  ISETP.GE.AND P5, PT, R16, R52, PT ;  /* 0x000000341000720c */ /* 0x000fe40003fa6270 */
[----:B------:R-:W-:Y:S02]  /*f880*/  FMNMX.FTZ R14, R35, R14, !PT ;  /* 0x0000000e230e7209 */ /* 0x000fe40007810000 */
[----:B------:R-:W-:Y:S02]  /*f890*/  FSEL R183, R183, -INF , !P5 ;  /* 0xff800000b7b77808 */ /* 0x000fe40006800000 */
[----:B------:R-:W-:Y:S02]  /*f8a0*/  FMNMX.FTZ R20, R19, R14, !PT ;  /* 0x0000000e13147209 */ /* 0x000fe40007810000 */
[----:B------:R-:W-:-:S02]  /*f8b0*/  ISETP.GE.AND P5, PT, R2, R52, PT ;  /* 0x000000340200720c */ /* 0x000fc40003fa6270 */
[----:B------:R-:W-:Y:S02]  /*f8c0*/  FMNMX.FTZ R20, R11, R20, !PT ;  /* 0x000000140b147209 */ /* 0x000fe40007810000 */
[----:B------:R-:W-:Y:S02]  /*f8d0*/  FSEL R14, R67, -INF , !P5 ;  /* 0xff800000430e7808 */ /* 0x000fe40006800000 */
        /* <DEDUP_REMOVED lines=19> */
[----:B------:R-:W-:Y:S02]  /*fa10*/  ISETP.GE.AND P4, PT, R16, R3, PT ;  /* 0x000000031000720c */ /* 0x000fe40003f86270 */
[----:B------:R-:W-:Y:S02]  /*fa20*/  FMNMX.FTZ R22, R195, R22, !PT ;  /* 0x00000016c3167209 */ /* 0x000fe40007810000 */
[----:B------:R-:W-:-:S02]  /*fa30*/  FMNMX.FTZ R20, R199, R20, !PT ;  /* 0x00000014c7147209 */ /* 0x000fc40007810000 */
[----:B------:R-:W-:Y:S02]  /*fa40*/  IADD3 R16, R2, 0x49, RZ ;  /* 0x0000004902107810 */ /* 0x000fe40007ffe0ff */
[----:B------:R-:W-:Y:S02]  /*fa50*/  FSEL R187, R187, -INF , !P4 ;  /* 0xff800000bbbb7808 */ /* 0x000fe40006000000 */
[----:B------:R-:W-:Y:S02]  /*fa60*/  FMNMX.FTZ R22, R141, R22, !PT ;  /* 0x000000168d167209 */ /* 0x000fe40007810000 */
[----:B------:R-:W-:Y:S02]  /*fa70*/  FMNMX.FTZ R20, R201, R20, !PT ;  /* 0x00000014c9147209 */ /* 0x000fe40007810000 */
[----:B------:R-:W-:Y:S02]  /*fa80*/  FSEL R179, R179, -INF , !P1 ;  /* 0xff800000b3b37808 */ /* 0x000fe40004800000 */
[----:B------:R-:W-:-:S02]  /*fa90*/  ISETP.GE.AND P1, PT, R16, R3, PT ;  /* 0x000000031000720c */ /* 0x000fc40003f26270 */
[----:B------:R-:W-:Y:S02]  /*faa0*/  ISETP.GE.AND P4, PT, R16, R52, PT ;  /* 0x000000341000720c */ /* 0x000fe40003f86270 */
[C---:B------:R-:W-:Y:S02]  /*fab0*/  IADD3 R18, R2.reuse, 0x50, RZ ;  /* 0x0000005002127810 */ /* 0x040fe40007ffe0ff */
[----:B------:R-:W-:Y:S02]  /*fac0*/  FSEL R185, R185, -INF , !P6 ;  /* 0xff800000b9b97808 */ /* 0x000fe40007000000 */
[----:B------:R-:W-:Y:S02]  /*fad0*/  FMNMX.FTZ R22, R187, R22, !PT ;  /* 0x00000016bb167209 */ /* 0x000fe40007810000 */
[----:B------:R-:W-:Y:S02]  /*fae0*/  IADD3 R16, R2, 0x51, RZ ;  /* 0x0000005102107810 */ /* 0x000fe40007ffe0ff */
[----:B------:R-:W-:-:S02]  /*faf0*/  FMNMX.FTZ R20, R137, R20, !PT ;  /* 0x0000001489147209 */ /* 0x000fc40007810000 */
[-C--:B------:R-:W-:Y:S02]  /*fb00*/  ISETP.GE.AND P6, PT, R18, R3.reuse, PT ;  /* 0x000000031200720c */ /* 0x080fe40003fc6270 */
[----:B------:R-:W-:Y:S02]  /*fb10*/  FSEL R165, R165, -INF , !P1 ;  /* 0xff800000a5a57808 */ /* 0x000fe40004800000 */
[----:B------:R-:W-:Y:S02]  /*fb20*/  FMNMX.FTZ R22, R185, R22, !PT ;  /* 0x00000016b9167209 */ /* 0x000fe40007810000 */
        /* <DEDUP_REMOVED lines=9> */
[-C--:B------:R-:W-:Y:S02]  /*fbc0*/  ISETP.GE.AND P3, PT, R18, R52.reuse, PT ;  /* 0x000000341200720c */ /* 0x080fe40003f66270 */
[C---:B------:R-:W-:Y:S02]  /*fbd0*/  ISETP.GE.AND P4, PT, R16.reuse, R3, PT ;  /* 0x000000031000720c */ /* 0x040fe40003f86270 */
[----:B------:R-:W-:Y:S02]  /*fbe0*/  ISETP.GE.AND P6, PT, R16, R52, PT ;  /* 0x000000341000720c */ /* 0x000fe40003fc6270 */
[----:B------:R-:W-:Y:S02]  /*fbf0*/  IADD3 R16, R2, 0x59, RZ ;  /* 0x0000005902107810 */ /* 0x000fe40007ffe0ff */
[----:B------:R-:W-:Y:S02]  /*fc00*/  FSEL R175, R175, -INF , !P5 ;  /* 0xff800000afaf7808 */ /* 0x000fe40006800000 */
[----:B------:R-:W-:-:S02]  /*fc10*/  FMNMX.FTZ R22, R177, R22, !PT ;  /* 0x00000016b1167209 */ /* 0x000fc40007810000 */
[----:B------:R-:W-:Y:S02]  /*fc20*/  FMNMX.FTZ R20, R189, R20, !PT ;  /* 0x00000014bd147209 */ /* 0x000fe40007810000 */
[----:B------:R-:W-:Y:S02]  /*fc30*/  FSEL R167, R167, -INF , !P3 ;  /* 0xff800000a7a77808 */ /* 0x000fe40005800000 */
[C---:B------:R-:W-:Y:S02]  /*fc40*/  ISETP.GE.AND P3, PT, R16.reuse, R3, PT ;  /* 0x000000031000720c */ /* 0x040fe40003f66270 */
[----:B------:R-:W-:Y:S02]  /*fc50*/  ISETP.GE.AND P5, PT, R16, R52, PT ;  /* 0x000000341000720c */ /* 0x000fe40003fa6270 */
[----:B------:R-:W-:Y:S02]  /*fc60*/  IADD3 R16, R2, 0x60, RZ ;  /* 0x0000006002107810 */ /* 0x000fe40007ffe0ff */
[----:B------:R-:W-:-:S02]  /*fc70*/  FSEL R171, R171, -INF , !P4 ;  /* 0xff800000abab7808 */ /* 0x000fc40006000000 */
[----:B------:R-:W-:Y:S02]  /*fc80*/  FMNMX.FTZ R22, R175, R22, !PT ;  /* 0x00000016af167209 */ /* 0x000fe40007810000 */
[----:B------:R-:W-:Y:S02]  /*fc90*/  FMNMX.FTZ R20, R179, R20, !PT ;  /* 0x00000014b3147209 */ /* 0x000fe40007810000 */
[----:B------:R-:W-:Y:S02]  /*fca0*/  FSEL R163, R163, -INF , !P1 ;  /* 0xff800000a3a37808 */ /* 0x000fe40004800000 */
[----:B------:R-:W-:Y:S02]  /*fcb0*/  ISETP.GE.AND P1, PT, R16, R3, PT ;  /* 0x000000031000720c */ /* 0x000fe40003f26270 */
[----:B------:R-:W-:Y:S02]  /*fcc0*/  FSEL R169, R169, -INF , !P3 ;  /* 0xff800000a9a97808 */ /* 0x000fe40005800000 */
[----:B------:R-:W-:-:S02]  /*fcd0*/  FMNMX.FTZ R22, R171, R22, !PT ;  /* 0x00000016ab167209 */ /* 0x000fc40007810000 */
[----:B------:R-:W-:Y:S02]  /*fce0*/  FMNMX.FTZ R20, R183, R20, !PT ;  /* 0x00000014b7147209 */ /* 0x000fe40007810000 */
[----:B------:R-:W-:Y:S02]  /*fcf0*/  ISETP.GE.AND P4, PT, R16, R52, PT ;  /* 0x000000341000720c */ /* 0x000fe40003f86270 */
[----:B------:R-:W-:Y:S02]  /*fd00*/  FSEL R139, R5, -INF , !P1 ;  /* 0xff800000058b7808 */ /* 0x000fe40004800000 */
[----:B------:R-:W-:Y:S02]  /*fd10*/  FMNMX.FTZ R22, R169, R22, !PT ;  /* 0x00000016a9167209 */ /* 0x000fe40007810000 */
[----:B------:R-:W-:Y:S02]  /*fd20*/  IADD3 R16, R2, 0x61, RZ ;  /* 0x0000006102107810 */ /* 0x000fe40007ffe0ff */
[----:B------:R-:W-:-:S02]  /*fd30*/  FMNMX.FTZ R20, R173, R20, !PT ;  /* 0x00000014ad147209 */ /* 0x000fc40007810000 */
[----:B------:R-:W-:Y:S02]  /*fd40*/  IADD3 R18, R2, 0x69, RZ ;  /* 0x0000006902127810 */ /* 0x000fe40007ffe0ff */
[----:B------:R-:W-:Y:S02]  /*fd50*/  FSEL R161, R4, -INF , !P6 ;  /* 0xff80000004a17808 */ /* 0x000fe40007000000 */
[----:B------:R-:W-:Y:S02]  /*fd60*/  FMNMX.FTZ R24, R139, R22, !PT ;  /* 0x000000168b187209 */ /* 0x000fe40007810000 */
[----:B------:R-:W-:Y:S02]  /*fd70*/  ISETP.GE.AND P6, PT, R16, R3, PT ;  /* 0x000000031000720c */ /* 0x000fe40003fc6270 */
[----:B------:R-:W-:Y:S02]  /*fd80*/  IADD3 R4, R2, 0x68, RZ ;  /* 0x0000006802047810 */ /* 0x000fe40007ffe0ff */
[----:B------:R-:W-:-:S02]  /*fd90*/  FMNMX.FTZ R22, R181, R20, !PT ;  /* 0x00000014b5167209 */ /* 0x000fc40007810000 */
[----:B------:R-:W-:Y:S02]  /*fda0*/  FSEL R129, R129, -INF , !P4 ;  /* 0xff80000081817808 */ /* 0x000fe40006000000 */
[-C--:B------:R-:W-:Y:S02]  /*fdb0*/  ISETP.GE.AND P4, PT, R18, R3.reuse, PT ;  /* 0x000000031200720c */ /* 0x080fe40003f86270 */
[----:B------:R-:W-:Y:S02]  /*fdc0*/  FSEL R143, R143, -INF , !P5 ;  /* 0xff8000008f8f7808 */ /* 0x000fe40006800000 */
[----:B------:R-:W-:Y:S02]  /*fdd0*/  IADD3 R5, R2, 0x71, RZ ;  /* 0x0000007102057810 */ /* 0x000fe40007ffe0ff */
[----:B------:R-:W-:Y:S02]  /*fde0*/  ISETP.GE.AND P5, PT, R4, R3, PT ;  /* 0x000000030400720c */ /* 0x000fe40003fa6270 */
[----:B------:R-:W-:-:S02]  /*fdf0*/  FSEL R135, R135, -INF , !P6 ;  /* 0xff80000087877808 */ /* 0x000fc40007000000 */
[----:B------:R-:W-:Y:S02]  /*fe00*/  FMNMX.FTZ R22, R167, R22, !PT ;  /* 0x00000016a7167209 */ /* 0x000fe40007810000 */
[----:B------:R-:W-:Y:S02]  /*fe10*/  FSEL R131, R131, -INF , !P4 ;  /* 0xff80000083837808 */ /* 0x000fe40006000000 */
[----:B------:R-:W-:Y:S02]  /*fe20*/  ISETP.GE.AND P3, PT, R16, R52, PT ;  /* 0x000000341000720c */ /* 0x000fe40003f66270 */
[----:B------:R-:W-:Y:S02]  /*fe30*/  ISETP.GE.AND P4, PT, R5, R3, PT ;  /* 0x000000030500720c */ /* 0x000fe40003f86270 */
[----:B------:R-:W-:Y:S02]  /*fe40*/  IADD3 R16, R2, 0x70, RZ ;  /* 0x0000007002107810 */ /* 0x000fe40007ffe0ff */
[----:B------:R-:W-:-:S02]  /*fe50*/  FSEL R133, R133, -INF , !P5 ;  /* 0xff80000085857808 */ /* 0x000fc40006800000 */
[----:B------:R-:W-:Y:S02]  /*fe60*/  FMNMX.FTZ R20, R135, R24, !PT ;  /* 0x0000001887147209 */ /* 0x000fe40007810000 */
[----:B------:R-:W-:Y:S02]  /*fe70*/  FMNMX.FTZ R22, R163, R22, !PT ;  /* 0x00000016a3167209 */ /* 0x000fe40007810000 */
[----:B------:R-:W-:Y:S02]  /*fe80*/  FSEL R67, R10, -INF , !P4 ;  /* 0xff8000000a437808 */ /* 0x000fe40006000000 */
[----:B------:R-:W-:Y:S02]  /*fe90*/  ISETP.GE.AND P5, PT, R16, R3, PT ;  /* 0x000000031000720c */ /* 0x000fe40003fa6270 */
[----:B------:R-:W-:Y:S02]  /*fea0*/  FMNMX.FTZ R20, R133, R20, !PT ;  /* 0x0000001485147209 */ /* 0x000fe40007810000 */
[----:B------:R-:W-:-:S02]  /*feb0*/  FMNMX.FTZ R10, R161, R22, !PT ;  /* 0x00000016a10a7209 */ /* 0x000fc40007810000 */
[----:B------:R-:W-:Y:S02]  /*fec0*/  ISETP.GE.AND P1, PT, R4, R52, PT ;  /* 0x000000340400720c */ /* 0x000fe40003f26270 */
[C---:B------:R-:W-:Y:S02]  /*fed0*/  IADD3 R4, R2.reuse, 0x78, RZ ;  /* 0x0000007802047810 */ /* 0x040fe40007ffe0ff */
[----:B------:R-:W-:Y:S02]  /*fee0*/  IADD3 R2, R2, 0x79, RZ ;  /* 0x0000007902027810 */ /* 0x000fe40007ffe0ff */
[----:B------:R-:W-:Y:S02]  /*fef0*/  FSEL R117, R117, -INF , !P5 ;  /* 0xff80000075757808 */ /* 0x000fe40006800000 */
[----:B------:R-:W-:Y:S02]  /*ff00*/  FMNMX.FTZ R20, R131, R20, !PT ;  /* 0x0000001483147209 */ /* 0x000fe40007810000 */
[----:B------:R-:W-:-:S02]  /*ff10*/  FMNMX.FTZ R10, R143, R10, !PT ;  /* 0x0000000a8f0a7209 */ /* 0x000fc40007810000 */
[-C--:B------:R-:W-:Y:S02]  /*ff20*/  ISETP.GE.AND P4, PT, R2, R3.reuse, PT ;  /* 0x000000030200720c */ /* 0x080fe40003f86270 */
[----:B------:R-:W-:Y:S02]  /*ff30*/  ISETP.GE.AND P5, PT, R4, R3, PT ;  /* 0x000000030400720c */ /* 0x000fe40003fa6270 */
[----:B------:R-:W-:Y:S02]  /*ff40*/  FMNMX.FTZ R20, R117, R20, !PT ;  /* 0x0000001475147209 */ /* 0x000fe40007810000 */
[----:B------:R-:W-:Y:S02]  /*ff50*/  FSEL R127, R127, -INF , !P3 ;  /* 0xff8000007f7f7808 */ /* 0x000fe40005800000 */
[----:B------:R-:W-:Y:S02]  /*ff60*/  FMNMX.FTZ R10, R129, R10, !PT ;  /* 0x0000000a810a7209 */ /* 0x000fe40007810000 */
[----:B------:R-:W-:-:S02]  /*ff70*/  FSEL R63, R12, -INF , !P4 ;  /* 0xff8000000c3f7808 */ /* 0x000fc40006000000 */
[----:B------:R-:W-:Y:S02]  /*ff80*/  FSEL R65, R65, -INF , !P5 ;  /* 0xff80000041417808 */ /* 0x000fe40006800000 */
[----:B------:R-:W-:Y:S02]  /*ff90*/  FMNMX.FTZ R20, R67, R20, !PT ;  /* 0x0000001443147209 */ /* 0x000fe40007810000 */
[----:B------:R-:W-:Y:S02]  /*ffa0*/  ISETP.GE.AND P3, PT, R18, R52, PT ;  /* 0x000000341200720c */ /* 0x000fe40003f66270 */
[----:B------:R-:W-:Y:S02]  /*ffb0*/  FSEL R125, R125, -INF , !P1 ;  /* 0xff8000007d7d7808 */ /* 0x000fe40004800000 */
[----:B------:R-:W-:Y:S02]  /*ffc0*/  FMNMX.FTZ R12, R127, R10, !PT ;  /* 0x0000000a7f0c7209 */ /* 0x000fe40007810000 */
[----:B------:R-:W-:-:S02]  /*ffd0*/  FMNMX.FTZ R20, R65, R20, !PT ;  /* 0x0000001441147209 */ /* 0x000fc40007810000 */
[----:B------:R-:W-:Y:S02]  /*ffe0*/  ISETP.GE.AND P1, PT, R16, R52, PT ;  /* 0x000000341000720c */ /* 0x000fe40003f26270 */
[----:B------:R-:W-:Y:S02]  /*fff0*/  FSEL R123, R6, -INF , !P3 ;  /* 0xff800000067b7808 */ /* 0x000fe40005800000 */
[----:B------:R-:W-:Y:S02]  /*10000*/  FMNMX.FTZ R12, R125, R12, !PT ;  /* 0x0000000c7d0c7209 */ /* 0x000fe40007810000 */
[----:B------:R-:W-:Y:S02]  /*10010*/  FMNMX.FTZ R10, R63, R20, !PT ;  /* 0x000000143f0a7209 */ /* 0x000fe40007810000 */
[----:B------:R-:W-:Y:S02]  /*10020*/  ISETP.GE.AND P3, PT, R5, R52, PT ;  /* 0x000000340500720c */ /* 0x000fe40003f66270 */
[----:B------:R-:W-:Y:S01]  /*10030*/  FSEL R59, R59, -INF , !P1 ;  /* 0xff8000003b3b7808 */ /* 0x000fe20004800000 */
[----:B------:R-:W1:Y:S01]  /*10040*/  SHFL.BFLY PT, R39, R10, 0x2, 0x1f ;  /* 0x0c401f000a277f89 */ /* 0x000e6200000e0000 */
[----:B------:R-:W-:-:S02]  /*10050*/  FMNMX.FTZ R12, R123, R12, !PT ;  /* 0x0000000c7b0c7209 */ /* 0x000fc40007810000 */
[----:B------:R-:W-:Y:S02]  /*10060*/  ISETP.GE.AND P1, PT, R4, R52, PT ;  /* 0x000000340400720c */ /* 0x000fe40003f26270 */
[----:B------:R-:W-:Y:S02]  /*10070*/  FSEL R57, R57, -INF , !P3 ;  /* 0xff80000039397808 */ /* 0x000fe40005800000 */
[----:B------:R-:W-:Y:S02]  /*10080*/  FMNMX.FTZ R12, R59, R12, !PT ;  /* 0x0000000c3b0c7209 */ /* 0x000fe40007810000 */
[----:B------:R-:W-:Y:S02]  /*10090*/  ISETP.GE.AND P3, PT, R2, R52, PT ;  /* 0x000000340200720c */ /* 0x000fe40003f66270 */
[----:B------:R-:W-:Y:S02]  /*100a0*/  FSEL R53, R8, -INF , !P1 ;  /* 0xff80000008357808 */ /* 0x000fe40004800000 */
[----:B------:R-:W-:-:S02]  /*100b0*/  FMNMX.FTZ R12, R57, R12, !PT ;  /* 0x0000000c390c7209 */ /* 0x000fc40007810000 */
[----:B------:R-:W-:Y:S02]  /*100c0*/  FSEL R49, R49, -INF , !P3 ;  /* 0xff80000031317808 */ /* 0x000fe40005800000 */
[----:B------:R-:W-:-:S04]  /*100d0*/  FMNMX.FTZ R6, R53, R12, !PT ;  /* 0x0000000c35067209 */ /* 0x000fc80007810000 */
[----:B------:R-:W-:Y:S02]  /*100e0*/  FMNMX.FTZ R6, R49, R6, !PT ;  /* 0x0000000631067209 */ /* 0x000fe40007810000 */
[----:B-1----:R-:W-:-:S03]  /*100f0*/  FMNMX.FTZ R39, R10, R39, !PT ;  /* 0x000000270a277209 */ /* 0x002fc60007810000 */
[----:B------:R-:W1:Y:S04]  /*10100*/  SHFL.BFLY PT, R5, R6, 0x2, 0x1f ;  /* 0x0c401f0006057f89 */ /* 0x000e6800000e0000 */
[----:B------:R-:W2:Y:S01]  /*10110*/  SHFL.BFLY PT, R2, R39, 0x1, 0x1f ;  /* 0x0c201f0027027f89 */ /* 0x000ea200000e0000 */
[----:B-1----:R-:W-:Y:S02]  /*10120*/  FMNMX.FTZ R5, R6, R5, !PT ;  /* 0x0000000506057209 */ /* 0x002fe40007810000 */
[----:B--2---:R-:W-:-:S03]  /*10130*/  FMNMX.FTZ R2, R39, R2, !PT ;  /* 0x0000000227027209 */ /* 0x004fc60007810000 */
[----:B------:R-:W1:Y:S01]  /*10140*/  SHFL.BFLY PT, R4, R5, 0x1, 0x1f ;  /* 0x0c201f0005047f89 */ /* 0x000e6200000e0000 */
[C---:B------:R-:W-:Y:S01]  /*10150*/  FSETP.NEU.FTZ.AND P1, PT, R2.reuse, -INF , PT ;  /* 0xff8000000200780b */ /* 0x040fe20003f3d000 */
[----:B------:R-:W-:-:S05]  /*10160*/  FMUL.FTZ R56, R2, c[0x0][0x23c] ;  /* 0x00008f0002387a20 */ /* 0x000fca0000410000 */
[----:B------:R-:W-:-:S05]  /*10170*/  FSEL R56, R56, RZ, P1 ;  /* 0x000000ff38387208 */ /* 0x000fca0000800000 */
[--C-:B------:R-:W-:Y:S02]  /*10180*/  FFMA.FTZ R61, R0, c[0x0][0x23c], -R56.reuse ;  /* 0x00008f00003d7a23 */ /* 0x100fe40000010838 */
[--C-:B------:R-:W-:Y:S02]  /*10190*/  FFMA.FTZ R50, R23, c[0x0][0x23c], -R56.reuse ;  /* 0x00008f0017327a23 */ /* 0x100fe40000010838 */
[--C-:B------:R-:W-:Y:S02]  /*101a0*/  FFMA.FTZ R48, R93, c[0x0][0x23c], -R56.reuse ;  /* 0x00008f005d307a23 */ /* 0x100fe40000010838 */
[--C-:B------:R-:W-:Y:S01]  /*101b0*/  FFMA.FTZ R45, R35, c[0x0][0x23c], -R56.reuse ;  /* 0x00008f00232d7a23 */ /* 0x100fe20000010838 */
[----:B------:R-:W-:Y:S01]  /*101c0*/  MUFU.EX2 R61, R61 ;  /* 0x0000003d003d7308 */ /* 0x000fe20000000800 */
[--C-:B------:R-:W-:Y:S01]  /*101d0*/  FFMA.FTZ R41, R7, c[0x0][0x23c], -R56.reuse ;  /* 0x00008f0007297a23 */ /* 0x100fe20000010838 */
[----:B-1----:R-:W-:Y:S01]  /*101e0*/  FMNMX.FTZ R0, R5, R4, !PT ;  /* 0x0000000405007209 */ /* 0x002fe20007810000 */
[--C-:B------:R-:W-:Y:S01]  /*101f0*/  FFMA.FTZ R43, R11, c[0x0][0x23c], -R56.reuse ;  /* 0x00008f000b2b7a23 */ /* 0x100fe20000010838 */
[----:B------:R-:W-:Y:S01]  /*10200*/  LDSM.16.MT88.4 R4, [R116+0xd000] ;  /* 0x00d000007404783b */ /* 0x000fe20000004200 */
[--C-:B------:R-:W-:Y:S01]  /*10210*/  FFMA.FTZ R44, R19, c[0x0][0x23c], -R56.reuse ;  /* 0x00008f00132c7a23 */ /* 0x100fe20000010838 */
[C---:B------:R-:W-:Y:S01]  /*10220*/  FSETP.NEU.FTZ.AND P1, PT, R0.reuse, -INF , PT ;  /* 0xff8000000000780b */ /* 0x040fe20003f3d000 */
[----:B------:R-:W-:Y:S01]  /*10230*/  FMUL.FTZ R46, R0, c[0x0][0x23c] ;  /* 0x00008f00002e7a20 */ /* 0x000fe20000410000 */
[----:B------:R-:W1:Y:S01]  /*10240*/  MUFU.EX2 R50, R50 ;  /* 0x0000003200327308 */ /* 0x000e620000000800 */
[----:B------:R-:W-:-:S02]  /*10250*/  FFMA.FTZ R36, R89, c[0x0][0x23c], -R56 ;  /* 0x00008f0059247a23 */ /* 0x000fc40000010838 */
[--C-:B------:R-:W-:Y:S01]  /*10260*/  FFMA.FTZ R37, R37, c[0x0][0x23c], -R56.reuse ;  /* 0x00008f0025257a23 */ /* 0x100fe20000010838 */
[----:B------:R-:W-:Y:S01]  /*10270*/  FSEL R46, R46, RZ, P1 ;  /* 0x000000ff2e2e7208 */ /* 0x000fe20000800000 */
[--C-:B------:R-:W-:Y:S02]  /*10280*/  FFMA.FTZ R32, R205, c[0x0][0x23c], -R56.reuse ;  /* 0x00008f00cd207a23 */ /* 0x100fe40000010838 */
[----:B------:R-:W-:Y:S01]  /*10290*/  FFMA.FTZ R33, R33, c[0x0][0x23c], -R56 ;  /* 0x00008f0021217a23 */ /* 0x000fe20000010838 */
[----:B------:R-:W-:Y:S01]  /*102a0*/  MUFU.EX2 R48, R48 ;  /* 0x0000003000307308 */ /* 0x000fe20000000800 */
[--C-:B------:R-:W-:Y:S02]  /*102b0*/  FFMA.FTZ R121, R14, c[0x0][0x23c], -R46.reuse ;  /* 0x00008f000e797a23 */ /* 0x100fe4000001082e */
[--C-:B------:R-:W-:Y:S02]  /*102c0*/  FFMA.FTZ R58, R21, c[0x0][0x23c], -R46.reuse ;  /* 0x00008f00153a7a23 */ /* 0x100fe4000001082e */
[--C-:B------:R-:W-:Y:S01]  /*102d0*/  FFMA.FTZ R47, R95, c[0x0][0x23c], -R46.reuse ;  /* 0x00008f005f2f7a23 */ /* 0x100fe2000001082e */
[----:B------:R-:W-:Y:S01]  /*102e0*/  LDSM.16.MT88.4 R20, [R116+0x9400] ;  /* 0x009400007414783b */ /* 0x000fe20000004200 */
[--C-:B------:R-:W-:Y:S01]  /*102f0*/  FFMA.FTZ R42, R17, c[0x0][0x23c], -R46.reuse ;  /* 0x00008f00112a7a23 */ /* 0x100fe2000001082e */
[----:B------:R-:W2:Y:S01]  /*10300*/  MUFU.EX2 R45, R45 ;  /* 0x0000002d002d7308 */ /* 0x000ea20000000800 */
[--C-:B------:R-:W-:Y:S01]  /*10310*/  FFMA.FTZ R40, R9, c[0x0][0x23c], -R46.reuse ;  /* 0x00008f0009287a23 */ /* 0x100fe2000001082e */
[----:B------:R-:W3:Y:S01]  /*10320*/  LDSM.16.MT88.4 R92, [R119+0xb000] ;  /* 0x00b00000775c783b */ /* 0x000ee20000004200 */
[--C-:B------:R-:W-:Y:S01]  /*10330*/  FFMA.FTZ R39, R15, c[0x0][0x23c], -R46.reuse ;  /* 0x00008f000f277a23 */ /* 0x100fe2000001082e */
[----:B-1----:R-:W-:Y:S01]  /*10340*/  F2FP.BF16.PACK_AB R68, R50, R61 ;  /* 0x0000003d3244723e */ /* 0x002fe200000010ff */
[--C-:B------:R-:W-:Y:S01]  /*10350*/  FFMA.FTZ R38, R13, c[0x0][0x23c], -R46.reuse ;  /* 0x00008f000d267a23 */ /* 0x100fe2000001082e */
[----:B------:R-:W1:Y:S01]  /*10360*/  LDSM.16.MT88.4 R8, [R119+0x9400] ;  /* 0x009400007708783b */ /* 0x000e620000004200 */
[--C-:B------:R-:W-:Y:S01]  /*10370*/  FFMA.FTZ R35, R91, c[0x0][0x23c], -R46.reuse ;  /* 0x00008f005b237a23 */ /* 0x100fe2000001082e */
[----:B------:R-:W-:Y:S01]  /*10380*/  MUFU.EX2 R121, R121 ;  /* 0x0000007900797308 */ /* 0x000fe20000000800 */
[--C-:B------:R-:W-:Y:S01]  /*10390*/  FFMA.FTZ R34, R31, c[0x0][0x23c], -R46.reuse ;  /* 0x00008f001f227a23 */ /* 0x100fe2000001082e */
[----:B------:R-:W4:Y:S01]  /*103a0*/  LDSM.16.MT88.4 R12, [R116+0xb400] ;  /* 0x00b40000740c783b */ /* 0x000f220000004200 */
[----:B------:R-:W-:-:S02]  /*103b0*/  FFMA.FTZ R31, R27, c[0x0][0x23c], -R46 ;  /* 0x00008f001b1f7a23 */ /* 0x000fc4000001082e */
[----:B------:R-:W-:Y:S01]  /*103c0*/  FFMA.FTZ R28, R203, c[0x0][0x23c], -R56 ;  /* 0x00008f00cb1c7a23 */ /* 0x000fe20000010838 */
[----:B------:R-:W5:Y:S01]  /*103d0*/  LDSM.16.MT88.4 R16, [R119+0xb400] ;  /* 0x00b400007710783b */ /* 0x000f620000004200 */
[--C-:B------:R-:W-:Y:S01]  /*103e0*/  FFMA.FTZ R30, R199, c[0x0][0x23c], -R46.reuse ;  /* 0x00008f00c71e7a23 */ /* 0x100fe2000001082e */
[----:B------:R-:W3:Y:S01]  /*103f0*/  MUFU.EX2 R58, R58 ;  /* 0x0000003a003a7308 */ /* 0x000ee20000000800 */
[----:B--2---:R-:W-:Y:S01]  /*10400*/  F2FP.BF16.PACK_AB R70, R45, R48 ;  /* 0x000000302d46723e */ /* 0x004fe200000010ff */
[----:B------:R-:W-:Y:S02]  /*10410*/  FFMA.FTZ R27, R201, c[0x0][0x23c], -R46 ;  /* 0x00008f00c91b7a23 */ /* 0x000fe4000001082e */
[--C-:B------:R-:W-:Y:S02]  /*10420*/  FFMA.FTZ R29, R29, c[0x0][0x23c], -R56.reuse ;  /* 0x00008f001d1d7a23 */ /* 0x100fe40000010838 */
[--C-:B------:R-:W-:Y:S02]  /*10430*/  FFMA.FTZ R26, R197, c[0x0][0x23c], -R56.reuse ;  /* 0x00008f00c51a7a23 */ /* 0x100fe40000010838 */
[----:B------:R-:W-:Y:S01]  /*10440*/  MUFU.EX2 R47, R47 ;  /* 0x0000002f002f7308 */ /* 0x000fe20000000800 */
[----:B------:R-:W-:-:S02]  /*10450*/  FFMA.FTZ R25, R25, c[0x0][0x23c], -R56 ;  /* 0x00008f0019197a23 */ /* 0x000fc40000010838 */
[----:B------:R-:W-:Y:S02]  /*10460*/  FFMA.FTZ R24, R195, c[0x0][0x23c], -R56 ;  /* 0x00008f00c3187a23 */ /* 0x000fe40000010838 */
[--C-:B------:R-:W-:Y:S02]  /*10470*/  FFMA.FTZ R137, R137, c[0x0][0x23c], -R46.reuse ;  /* 0x00008f0089897a23 */ /* 0x100fe4000001082e */
[--C-:B------:R-:W-:Y:S01]  /*10480*/  FFMA.FTZ R62, R193, c[0x0][0x23c], -R46.reuse ;  /* 0x00008f00c13e7a23 */ /* 0x100fe2000001082e */
[----:B------:R-:W2:Y:S01]  /*10490*/  MUFU.EX2 R42, R42 ;  /* 0x0000002a002a7308 */ /* 0x000ea20000000800 */
[----:B---3--:R-:W-:Y:S01]  /*104a0*/  F2FP.BF16.PACK_AB R69, R58, R121 ;  /* 0x000000793a45723e */ /* 0x008fe200000010ff */
[--C-:B------:R-:W-:Y:S02]  /*104b0*/  FFMA.FTZ R60, R191, c[0x0][0x23c], -R46.reuse ;  /* 0x00008f00bf3c7a23 */ /* 0x100fe4000001082e */
[----:B------:R-:W-:Y:S02]  /*104c0*/  FFMA.FTZ R51, R189, c[0x0][0x23c], -R46 ;  /* 0x00008f00bd337a23 */ /* 0x000fe4000001082e */
[----:B------:R-:W-:-:S02]  /*104d0*/  FFMA.FTZ R141, R141, c[0x0][0x23c], -R56 ;  /* 0x00008f008d8d7a23 */ /* 0x000fc40000010838 */
[----:B------:R-:W3:Y:S01]  /*104e0*/  MUFU.EX2 R44, R44 ;  /* 0x0000002c002c7308 */ /* 0x000ee20000000800 */
[--C-:B------:R-:W-:Y:S02]  /*104f0*/  FFMA.FTZ R64, R187, c[0x0][0x23c], -R56.reuse ;  /* 0x00008f00bb407a23 */ /* 0x100fe40000010838 */
[--C-:B------:R-:W-:Y:S02]  /*10500*/  FFMA.FTZ R66, R185, c[0x0][0x23c], -R56.reuse ;  /* 0x00008f00b9427a23 */ /* 0x100fe40000010838 */
[----:B------:R-:W-:Y:S02]  /*10510*/  FFMA.FTZ R165, R165, c[0x0][0x23c], -R56 ;  /* 0x00008f00a5a57a23 */ /* 0x000fe40000010838 */
[--C-:B------:R-:W-:Y:S01]  /*10520*/  FFMA.FTZ R179, R179, c[0x0][0x23c], -R46.reuse ;  /* 0x00008f00b3b37a23 */ /* 0x100fe2000001082e */
[----:B--2---:R-:W-:Y:S01]  /*10530*/  F2FP.BF16.PACK_AB R71, R42, R47 ;  /* 0x0000002f2a47723e */ /* 0x004fe200000010ff */
        /* <DEDUP_REMOVED lines=38> */
[----:B---3--:R-:W-:Y:S02]  /*107a0*/  FADD.FTZ R42, R44, R45 ;  /* 0x0000002d2c2a7221 */ /* 0x008fe40000010000 */
[----:B------:R-:W-:Y:S01]  /*107b0*/  FFMA.FTZ R50, R59, c[0x0][0x23c], -R46 ;  /* 0x00008f003b327a23 */ /* 0x000fe2000001082e */
[C---:B------:R-:W-:Y:S01]  /*107c0*/  HMMA.16816.F32.BF16 R80, R68.reuse, R76, RZ ;  /* 0x0000004c4450723c */ /* 0x040fe200000418ff */
[----:B--2---:R-:W-:Y:S01]  /*107d0*/  FADD.FTZ R42, R43, R42 ;  /* 0x0000002a2b2a7221 */ /* 0x004fe20000010000 */
[----:B------:R-:W-:Y:S01]  /*107e0*/  MUFU.EX2 R37, R37 ;  /* 0x0000002500257308 */ /* 0x000fe20000000800 */
[--C-:B------:R-:W-:Y:S02]  /*107f0*/  FFMA.FTZ R57, R57, c[0x0][0x23c], -R46.reuse ;  /* 0x00008f0039397a23 */ /* 0x100fe4000001082e */
[--C-:B------:R-:W-:Y:S02]  /*10800*/  FFMA.FTZ R53, R53, c[0x0][0x23c], -R46.reuse ;  /* 0x00008f0035357a23 */ /* 0x100fe4000001082e */
[----:B------:R-:W-:Y:S01]  /*10810*/  FFMA.FTZ R160, R49, c[0x0][0x23c], -R46 ;  /* 0x00008f0031a07a23 */ /* 0x000fe2000001082e */
[----:B------:R-:W-:Y:S01]  /*10820*/  HMMA.16816.F32.BF16 R100, R68, R102, RZ ;  /* 0x000000664464723c */ /* 0x000fe200000418ff */
[--C-:B------:R-:W-:Y:S01]  /*10830*/  FFMA.FTZ R117, R117, c[0x0][0x23c], -R56.reuse ;  /* 0x00008f0075757a23 */ /* 0x100fe20000010838 */
[----:B------:R-:W2:Y:S01]  /*10840*/  MUFU.EX2 R32, R32 ;  /* 0x0000002000207308 */ /* 0x000ea20000000800 */
[----:B------:R-:W-:-:S02]  /*10850*/  FFMA.FTZ R67, R67, c[0x0][0x23c], -R56 ;  /* 0x00008f0043437a23 */ /* 0x000fc40000010838 */
[--C-:B------:R-:W-:Y:S02]  /*10860*/  FFMA.FTZ R65, R65, c[0x0][0x23c], -R56.reuse ;  /* 0x00008f0041417a23 */ /* 0x100fe40000010838 */
[----:B------:R-:W-:Y:S01]  /*10870*/  FFMA.FTZ R56, R63, c[0x0][0x23c], -R56 ;  /* 0x00008f003f387a23 */ /* 0x000fe20000010838 */
[C---:B------:R-:W-:Y:S02]  /*10880*/  HMMA.16816.F32.BF16 R92, R68.reuse, R94, RZ ;  /* 0x0000005e445c723c */ /* 0x040fe400000418ff */
[----:B------:R-:W-:Y:S06]  /*10890*/  MUFU.EX2 R33, R33 ;  /* 0x0000002100217308 */ /* 0x000fec0000000800 */
[C---:B------:R-:W-:Y:S02]  /*108a0*/  HMMA.16816.F32.BF16 R76, R68.reuse, R78, RZ ;  /* 0x0000004e444c723c */ /* 0x040fe400000418ff */
[----:B------:R-:W3:Y:S06]  /*108b0*/  MUFU.EX2 R28, R28 ;  /* 0x0000001c001c7308 */ /* 0x000eec0000000800 */
[C---:B------:R-:W-:Y:S02]  /*108c0*/  HMMA.16816.F32.BF16 R72, R68.reuse, R4, RZ ;  /* 0x000000044448723c */ /* 0x040fe400000418ff */
        /* <DEDUP_REMOVED lines=8> */
[----:B------:R-:W-:Y:S01]  /*10950*/  F2FP.BF16.PACK_AB R7, R35, R38 ;  /* 0x000000262307723e */ /* 0x000fe200000010ff */
[----:B------:R-:W-:Y:S01]  /*10960*/  MUFU.EX2 R30, R30 ;  /* 0x0000001e001e7308 */ /* 0x000fe20000000800 */
[----:B------:R-:W-:Y:S02]  /*10970*/  FADD.FTZ R41, R41, R42 ;  /* 0x0000002a29297221 */ /* 0x000fe40000010000 */
[----:B------:R-:W-:Y:S02]  /*10980*/  FADD.FTZ R38, R38, R39 ;  /* 0x0000002726267221 */ /* 0x000fe40000010000 */
[----:B------:R-:W-:Y:S01]  /*10990*/  FADD.FTZ R36, R36, R41 ;  /* 0x0000002924247221 */ /* 0x000fe20000010000 */
[C---:B------:R-:W-:Y:S01]  /*109a0*/  HMMA.16816.F32.BF16 R112, R4.reuse, R8, R112 ;  /* 0x000000080470723c */ /* 0x040fe20000041870 */
[----:B------:R-:W-:Y:S01]  /*109b0*/  FADD.FTZ R35, R35, R38 ;  /* 0x0000002623237221 */ /* 0x000fe20000010000 */
[----:B------:R-:W1:Y:S06]  /*109c0*/  MUFU.EX2 R27, R27 ;  /* 0x0000001b001b7308 */ /* 0x000e6c0000000800 */
[C---:B------:R-:W-:Y:S01]  /*109d0*/  HMMA.16816.F32.BF16 R108, R4.reuse, R10, R108 ;  /* 0x0000000a046c723c */ /* 0x040fe2000004186c */
[----:B------:R-:W1:Y:S01]  /*109e0*/  LDSM.16.MT88.4 R8, [R119+0xd400] ;  /* 0x00d400007708783b */ /* 0x000e620000004200 */
[----:B------:R-:W-:Y:S06]  /*109f0*/  MUFU.EX2 R29, R29 ;  /* 0x0000001d001d7308 */ /* 0x000fec0000000800 */
[C---:B----4-:R-:W-:Y:S02]  /*10a00*/  HMMA.16816.F32.BF16 R88, R4.reuse, R12, R88 ;  /* 0x0000000c0458723c */ /* 0x050fe40000041858 */
[----:B------:R-:W4:Y:S06]  /*10a10*/  MUFU.EX2 R26, R26 ;  /* 0x0000001a001a7308 */ /* 0x000f2c0000000800 */
[C---:B------:R-:W-:Y:S01]  /*10a20*/  HMMA.16816.F32.BF16 R84, R4.reuse, R14, R84 ;  /* 0x0000000e0454723c */ /* 0x040fe20000041854 */
[----:B------:R-:W2:Y:S01]  /*10a30*/  LDSM.16.MT88.4 R12, [R116+0xd400] ;  /* 0x00d40000740c783b */ /* 0x000ea20000004200 */
[----:B------:R-:W-:Y:S06]  /*10a40*/  MUFU.EX2 R25, R25 ;  /* 0x0000001900197308 */ /* 0x000fec0000000800 */
[C---:B------:R-:W-:Y:S02]  /*10a50*/  HMMA.16816.F32.BF16 R104, R4.reuse, R20, R104 ;  /* 0x000000140468723c */ /* 0x040fe40000041868 */
[----:B------:R-:W1:Y:S06]  /*10a60*/  MUFU.EX2 R24, R24 ;  /* 0x0000001800187308 */ /* 0x000e6c0000000800 */
[C---:B------:R-:W-:Y:S01]  /*10a70*/  HMMA.16816.F32.BF16 R100, R4.reuse, R22, R100 ;  /* 0x000000160464723c */ /* 0x040fe20000041864 */
[----:B------:R-:W-:Y:S01]  /*10a80*/  LDSM.16.MT88.4 R20, [R116+0x9800] ;  /* 0x009800007414783b */ /* 0x000fe20000004200 */
[----:B------:R-:W-:Y:S06]  /*10a90*/  MUFU.EX2 R137, R137 ;  /* 0x0000008900897308 */ /* 0x000fec0000000800 */
[C---:B-----5:R-:W-:Y:S02]  /*10aa0*/  HMMA.16816.F32.BF16 R96, R4.reuse, R16, R96 ;  /* 0x000000100460723c */ /* 0x060fe40000041860 */
[----:B------:R-:W5:Y:S06]  /*10ab0*/  MUFU.EX2 R62, R62 ;  /* 0x0000003e003e7308 */ /* 0x000f6c0000000800 */
[C---:B-1----:R-:W-:Y:S02]  /*10ac0*/  HMMA.16816.F32.BF16 R80, R4.reuse, R8, R80 ;  /* 0x000000080450723c */ /* 0x042fe40000041850 */
[----:B------:R-:W-:Y:S06]  /*10ad0*/  MUFU.EX2 R60, R60 ;  /* 0x0000003c003c7308 */ /* 0x000fec0000000800 */
[C---:B------:R-:W-:Y:S01]  /*10ae0*/  HMMA.16816.F32.BF16 R76, R4.reuse, R10, R76 ;  /* 0x0000000a044c723c */ /* 0x040fe2000004184c */
[----:B------:R-:W1:Y:S01]  /*10af0*/  LDSM.16.MT88.4 R8, [R119+0x9800] ;  /* 0x009800007708783b */ /* 0x000e620000004200 */
[----:B------:R-:W1:Y:S06]  /*10b00*/  MUFU.EX2 R51, R51 ;  /* 0x0000003300337308 */ /* 0x000e6c0000000800 */
[C---:B--2---:R-:W-:Y:S02]  /*10b10*/  HMMA.16816.F32.BF16 R72, R4.reuse, R12, R72 ;  /* 0x0000000c0448723c */ /* 0x044fe40000041848 */
[----:B------:R-:W-:Y:S06]  /*10b20*/  MUFU.EX2 R141, R141 ;  /* 0x0000008d008d7308 */ /* 0x000fec0000000800 */
[C---:B------:R-:W-:Y:S01]  /*10b30*/  HMMA.16816.F32.BF16 R68, R4.reuse, R14, R68 ;  /* 0x0000000e0444723c */ /* 0x040fe20000041844 */
[----:B------:R-:W2:Y:S01]  /*10b40*/  LDSM.16.MT88.4 R12, [R116+0xb800] ;  /* 0x00b80000740c783b */ /* 0x000ea20000004200 */
[----:B------:R-:W1:Y:S06]  /*10b50*/  MUFU.EX2 R64, R64 ;  /* 0x0000004000407308 */ /* 0x000e6c0000000800 */
[----:B------:R-:W-:Y:S01]  /*10b60*/  HMMA.16816.F32.BF16 R92, R4, R18, R92 ;  /* 0x00000012045c723c */ /* 0x000fe2000004185c */
[----:B------:R-:W4:Y:S01]  /*10b70*/  LDSM.16.MT88.4 R16, [R119+0xb800] ;  /* 0x00b800007710783b */ /* 0x000f220000004200 */
[----:B------:R-:W-:Y:S05]  /*10b80*/  MUFU.EX2 R66, R66 ;  /* 0x0000004200427308 */ /* 0x000fea0000000800 */
[----:B------:R-:W-:Y:S01]  /*10b90*/  F2FP.BF16.PACK_AB R4, R32, R37 ;  /* 0x000000252004723e */ /* 0x000fe200000010ff */
[----:B------:R-:W-:Y:S01]  /*10ba0*/  FADD.FTZ R37, R37, R36 ;  /* 0x0000002425257221 */ /* 0x000fe20000010000 */
[----:B---3--:R-:W-:Y:S01]  /*10bb0*/  F2FP.BF16.PACK_AB R6, R28, R33 ;  /* 0x000000211c06723e */ /* 0x008fe200000010ff */
[----:B------:R-:W3:Y:S01]  /*10bc0*/  MUFU.EX2 R165, R165 ;  /* 0x000000a500a57308 */ /* 0x000ee20000000800 */
[----:B------:R-:W-:Y:S01]  /*10bd0*/  F2FP.BF16.PACK_AB R5, R31, R34 ;  /* 0x000000221f05723e */ /* 0x000fe200000010ff */
[----:B------:R-:W-:Y:S01]  /*10be0*/  FADD.FTZ R34, R34, R35 ;  /* 0x0000002322227221 */ /* 0x000fe20000010000 */
[----:B------:R-:W-:Y:S01]  /*10bf0*/  F2FP.BF16.PACK_AB R7, R27, R30 ;  /* 0x0000001e1b07723e */ /* 0x000fe200000010ff */
[----:B------:R-:W-:-:S02]  /*10c00*/  FADD.FTZ R32, R32, R37 ;  /* 0x0000002520207221 */ /* 0x000fc40000010000 */
[----:B------:R-:W-:Y:S02]  /*10c10*/  FADD.FTZ R31, R31, R34 ;  /* 0x000000221f1f7221 */ /* 0x000fe40000010000 */
[----:B------:R-:W-:Y:S01]  /*10c20*/  MUFU.EX2 R179, R179 ;  /* 0x000000b300b37308 */ /* 0x000fe20000000800 */
[----:B------:R-:W-:Y:S01]  /*10c30*/  FADD.FTZ R33, R33, R32 ;  /* 0x0000002021217221 */ /* 0x000fe20000010000 */
[C---:B-1----:R-:W-:Y:S01]  /*10c40*/  HMMA.16816.F32.BF16 R112, R4.reuse, R8, R112 ;  /* 0x000000080470723c */ /* 0x042fe20000041870 */
[----:B------:R-:W-:Y:S02]  /*10c50*/  FADD.FTZ R30, R30, R31 ;  /* 0x0000001f1e1e7221 */ /* 0x000fe40000010000 */
[----:B------:R-:W-:Y:S02]  /*10c60*/  FADD.FTZ R28, R28, R33 ;  /* 0x000000211c1c7221 */ /* 0x000fe40000010000 */
[----:B------:R-:W-:Y:S01]  /*10c70*/  FADD.FTZ R30, R27, R30 ;  /* 0x0000001e1b1e7221 */ /* 0x000fe20000010000 */
[----:B------:R-:W1:Y:S02]  /*10c80*/  MUFU.EX2 R122, R122 ;  /* 0x0000007a007a7308 */ /* 0x000e640000000800 */
[C---:B------:R-:W-:Y:S01]  /*10c90*/  HMMA.16816.F32.BF16 R108, R4.reuse, R10, R108 ;  /* 0x0000000a046c723c */ /* 0x040fe2000004186c */
[----:B------:R-:W1:Y:S05]  /*10ca0*/  LDSM.16.MT88.4 R8, [R119+0xd800] ;  /* 0x00d800007708783b */ /* 0x000e6a0000004200 */
[----:B------:R-:W-:Y:S02]  /*10cb0*/  MUFU.EX2 R173, R173 ;  /* 0x000000ad00ad7308 */ /* 0x000fe40000000800 */
[C---:B--2---:R-:W-:Y:S06]  /*10cc0*/  HMMA.16816.F32.BF16 R88, R4.reuse, R12, R88 ;  /* 0x0000000c0458723c */ /* 0x044fec0000041858 */
[----:B------:R-:W2:Y:S02]  /*10cd0*/  MUFU.EX2 R120, R120 ;  /* 0x0000007800787308 */ /* 0x000ea40000000800 */
[C---:B------:R-:W-:Y:S01]  /*10ce0*/  HMMA.16816.F32.BF16 R84, R4.reuse, R14, R84 ;  /* 0x0000000e0454723c */ /* 0x040fe20000041854 */
[----:B------:R-:W2:Y:S05]  /*10cf0*/  LDSM.16.MT88.4 R12, [R116+0xd800] ;  /* 0x00d80000740c783b */ /* 0x000eaa0000004200 */
[----:B------:R-:W-:Y:S02]  /*10d00*/  MUFU.EX2 R177, R177 ;  /* 0x000000b100b17308 */ /* 0x000fe40000000800 */
[C---:B------:R-:W-:Y:S06]  /*10d10*/  HMMA.16816.F32.BF16 R104, R4.reuse, R20, R104 ;  /* 0x000000140468723c */ /* 0x040fec0000041868 */
[----:B------:R-:W1:Y:S02]  /*10d20*/  MUFU.EX2 R124, R124 ;  /* 0x0000007c007c7308 */ /* 0x000e640000000800 */
[C---:B------:R-:W-:Y:S01]  /*10d30*/  HMMA.16816.F32.BF16 R100, R4.reuse, R22, R100 ;  /* 0x000000160464723c */ /* 0x040fe20000041864 */
[----:B------:R-:W-:Y:S05]  /*10d40*/  LDSM.16.MT88.4 R20, [R116+0x9c00] ;  /* 0x009c00007414783b */ /* 0x000fea0000004200 */
[----:B------:R-:W-:Y:S02]  /*10d50*/  MUFU.EX2 R126, R126 ;  /* 0x0000007e007e7308 */ /* 0x000fe40000000800 */
[C---:B----4-:R-:W-:Y:S06]  /*10d60*/  HMMA.16816.F32.BF16 R96, R4.reuse, R16, R96 ;  /* 0x000000100460723c */ /* 0x050fec0000041860 */
[----:B------:R-:W4:Y:S02]  /*10d70*/  MUFU.EX2 R169, R169 ;  /* 0x000000a900a97308 */ /* 0x000f240000000800 */
[C---:B-1----:R-:W-:Y:S06]  /*10d80*/  HMMA.16816.F32.BF16 R80, R4.reuse, R8, R80 ;  /* 0x000000080450723c */ /* 0x042fec0000041850 */
[----:B------:R-:W-:Y:S02]  /*10d90*/  MUFU.EX2 R167, R167 ;  /* 0x000000a700a77308 */ /* 0x000fe40000000800 */
[C---:B------:R-:W-:Y:S01]  /*10da0*/  HMMA.16816.F32.BF16 R76, R4.reuse, R10, R76 ;  /* 0x0000000a044c723c */ /* 0x040fe2000004184c */
[----:B------:R-:W1:Y:S05]  /*10db0*/  LDSM.16.MT88.4 R8, [R119+0x9c00] ;  /* 0x009c00007708783b */ /* 0x000e6a0000004200 */
[----:B------:R-:W1:Y:S02]  /*10dc0*/  MUFU.EX2 R130, R130 ;  /* 0x0000008200827308 */ /* 0x000e640000000800 */
[C---:B--2---:R-:W-:Y:S06]  /*10dd0*/  HMMA.16816.F32.BF16 R72, R4.reuse, R12, R72 ;  /* 0x0000000c0448723c */ /* 0x044fec0000041848 */
[----:B------:R-:W-:Y:S02]  /*10de0*/  MUFU.EX2 R161, R161 ;  /* 0x000000a100a17308 */ /* 0x000fe40000000800 */
[C---:B------:R-:W-:Y:S01]  /*10df0*/  HMMA.16816.F32.BF16 R68, R4.reuse, R14, R68 ;  /* 0x0000000e0444723c */ /* 0x040fe20000041844 */
[----:B------:R-:W2:Y:S05]  /*10e00*/  LDSM.16.MT88.4 R12, [R116+0xbc00] ;  /* 0x00bc0000740c783b */ /* 0x000eaa0000004200 */
[----:B------:R-:W1:Y:S02]  /*10e10*/  MUFU.EX2 R128, R128 ;  /* 0x0000008000807308 */ /* 0x000e640000000800 */
[----:B------:R-:W-:Y:S01]  /*10e20*/  HMMA.16816.F32.BF16 R92, R4, R18, R92 ;  /* 0x00000012045c723c */ /* 0x000fe2000004185c */
[----:B------:R-:W3:Y:S05]  /*10e30*/  LDSM.16.MT88.4 R16, [R119+0xbc00] ;  /* 0x00bc00007710783b */ /* 0x000eea0000004200 */
[----:B------:R-:W-:Y:S01]  /*10e40*/  MUFU.EX2 R139, R139 ;  /* 0x0000008b008b7308 */ /* 0x000fe20000000800 */
[----:B------:R-:W-:Y:S01]  /*10e50*/  F2FP.BF16.PACK_AB R4, R26, R29 ;  /* 0x0000001d1a04723e */ /* 0x000fe200000010ff */
[----:B------:R-:W-:Y:S01]  /*10e60*/  FADD.FTZ R29, R29, R28 ;  /* 0x0000001c1d1d7221 */ /* 0x000fe20000010000 */
[----:B------:R-:W-:-:S02]  /*10e70*/  F2FP.BF16.PACK_AB R6, R24, R25 ;  /* 0x000000191806723e */ /* 0x000fc400000010ff */
[----:B-----5:R-:W-:Y:S01]  /*10e80*/  F2FP.BF16.PACK_AB R5, R62, R137 ;  /* 0x000000893e05723e */ /* 0x020fe200000010ff */
[----:B------:R-:W-:Y:S01]  /*10e90*/  FADD.FTZ R137, R137, R30 ;  /* 0x0000001e89897221 */ /* 0x000fe20000010000 */
[----:B------:R-:W-:Y:S01]  /*10ea0*/  F2FP.BF16.PACK_AB R7, R51, R60 ;  /* 0x0000003c3307723e */ /* 0x000fe200000010ff */
[----:B------:R-:W5:Y:S01]  /*10eb0*/  MUFU.EX2 R132, R132 ;  /* 0x0000008400847308 */ /* 0x000f620000000800 */
        /* <DEDUP_REMOVED lines=20> */
[----:B------:R-:W2:Y:S06]  /*11000*/  MUFU.EX2 R138, R138 ;  /* 0x0000008a008a7308 */ /* 0x000eac0000000800 */
[C---:B---3--:R-:W-:Y:S02]  /*11010*/  HMMA.16816.F32.BF16 R96, R4.reuse, R16, R96 ;  /* 0x000000100460723c */ /* 0x048fe40000041860 */
[----:B------:R-:W-:Y:S06]  /*11020*/  MUFU.EX2 R50, R50 ;  /* 0x0000003200327308 */ /* 0x000fec0000000800 */
[C---:B-1----:R-:W-:Y:S02]  /*11030*/  HMMA.16816.F32.BF16 R80, R4.reuse, R8, R80 ;  /* 0x000000080450723c */ /* 0x042fe40000041850 */
[----:B------:R-:W1:Y:S06]  /*11040*/  MUFU.EX2 R57, R57 ;  /* 0x0000003900397308 */ /* 0x000e6c0000000800 */
[C---:B------:R-:W-:Y:S01]  /*11050*/  HMMA.16816.F32.BF16 R76, R4.reuse, R10, R76 ;  /* 0x0000000a044c723c */ /* 0x040fe2000004184c */
[----:B------:R-:W3:Y:S01]  /*11060*/  LDSM.16.MT88.4 R8, [R119+0xa000] ;  /* 0x00a000007708783b */ /* 0x000ee20000004200 */
[----:B------:R-:W-:Y:S06]  /*11070*/  MUFU.EX2 R53, R53 ;  /* 0x0000003500357308 */ /* 0x000fec0000000800 */
[C---:B--2---:R-:W-:Y:S02]  /*11080*/  HMMA.16816.F32.BF16 R72, R4.reuse, R12, R72 ;  /* 0x0000000c0448723c */ /* 0x044fe40000041848 */
[----:B------:R-:W2:Y:S06]  /*11090*/  MUFU.EX2 R160, R160 ;  /* 0x000000a000a07308 */ /* 0x000eac0000000800 */
[C---:B------:R-:W-:Y:S01]  /*110a0*/  HMMA.16816.F32.BF16 R68, R4.reuse, R14, R68 ;  /* 0x0000000e0444723c */ /* 0x040fe20000041844 */
[----:B------:R-:W1:Y:S07]  /*110b0*/  LDSM.16.MT88.4 R12, [R116+0xc000] ;  /* 0x00c00000740c783b */ /* 0x000e6e0000004200 */
        /* <DEDUP_REMOVED lines=32> */
[----:B------:R-:W-:Y:S01]  /*112c0*/  F2FP.BF16.PACK_AB R4, R124, R177 ;  /* 0x000000b17c04723e */ /* 0x000fe200000010ff */
        /* <DEDUP_REMOVED lines=17> */
[C---:B---3--:R-:W-:Y:S08]  /*113e0*/  HMMA.16816.F32.BF16 R96, R4.reuse, R16, R96 ;  /* 0x000000100460723c */ /* 0x048ff00000041860 */
[C---:B------:R-:W-:Y:S01]  /*113f0*/  HMMA.16816.F32.BF16 R92, R4.reuse, R18, R92 ;  /* 0x00000012045c723c */ /* 0x040fe2000004185c */
[----:B------:R-:W-:Y:S07]  /*11400*/  LDSM.16.MT88.4 R16, [R119+0xa800] ;  /* 0x00a800007710783b */ /* 0x000fee0000004200 */
        /* <DEDUP_REMOVED lines=9> */
[----:B-----5:R-:W-:Y:S01]  /*114a0*/  F2FP.BF16.PACK_AB R4, R132, R139 ;  /* 0x0000008b8404723e */ /* 0x020fe200000010ff */
        /* <DEDUP_REMOVED lines=20> */
[C---:B------:R-:W-:Y:S01]  /*115f0*/  HMMA.16816.F32.BF16 R104, R4.reuse, R20, R104 ;  /* 0x000000140468723c */ /* 0x040fe20000041868 */
[----:B------:R-:W-:Y:S07]  /*11600*/  MUFU.EX2 R21, R67 ;  /* 0x0000004300157308 */ /* 0x000fee0000000800 */
[C---:B---3--:R-:W-:Y:S01]  /*11610*/  HMMA.16816.F32.BF16 R80, R4.reuse, R16, R80 ;  /* 0x000000100450723c */ /* 0x048fe20000041850 */
[----:B------:R-:W-:Y:S07]  /*11620*/  MUFU.EX2 R20, R65 ;  /* 0x0000004100147308 */ /* 0x000fee0000000800 */
[C---:B------:R-:W-:Y:S01]  /*11630*/  HMMA.16816.F32.BF16 R76, R4.reuse, R18, R76 ;  /* 0x00000012044c723c */ /* 0x040fe2000004184c */
[----:B------:R-:W3:Y:S07]  /*11640*/  LDSM.16.MT88.4 R16, [R116+0xac00] ;  /* 0x00ac00007410783b */ /* 0x000eee0000004200 */
[C---:B-1----:R-:W-:Y:S08]  /*11650*/  HMMA.16816.F32.BF16 R72, R4.reuse, R12, R72 ;  /* 0x0000000c0448723c */ /* 0x042ff00000041848 */
[C---:B------:R-:W-:Y:S01]  /*11660*/  HMMA.16816.F32.BF16 R68, R4.reuse, R14, R68 ;  /* 0x0000000e0444723c */ /* 0x040fe20000041844 */
[----:B------:R-:W1:Y:S07]  /*11670*/  LDSM.16.MT88.4 R12, [R119+0xcc00] ;  /* 0x00cc0000770c783b */ /* 0x000e6e0000004200 */
[----:B------:R-:W-:Y:S01]  /*11680*/  HMMA.16816.F32.BF16 R100, R4, R22, R100 ;  /* 0x000000160464723c */ /* 0x000fe20000041864 */
[----:B------:R-:W4:Y:S06]  /*11690*/  MUFU.EX2 R22, R117 ;  /* 0x0000007500167308 */ /* 0x000f2c0000000800 */
[----:B------:R-:W-:Y:S01]  /*116a0*/  F2FP.BF16.PACK_AB R5, R57, R50 ;  /* 0x000000323905723e */ /* 0x000fe200000010ff */
[----:B------:R-:W-:Y:S01]  /*116b0*/  FADD.FTZ R50, R50, R125 ;  /* 0x0000007d32327221 */ /* 0x000fe20000010000 */
[----:B------:R-:W5:Y:S01]  /*116c0*/  MUFU.EX2 R23, R56 ;  /* 0x0000003800177308 */ /* 0x000f620000000800 */
[----:B------:R-:W-:-:S02]  /*116d0*/  F2FP.BF16.PACK_AB R7, R160, R53 ;  /* 0x00000035a007723e */ /* 0x000fc400000010ff */
[----:B------:R-:W-:-:S04]  /*116e0*/  FADD.FTZ R50, R57, R50 ;  /* 0x0000003239327221 */ /* 0x000fc80000010000 */
[----:B------:R-:W-:Y:S01]  /*116f0*/  FADD.FTZ R53, R53, R50 ;  /* 0x0000003235357221 */ /* 0x000fe20000010000 */
[C---:B----4-:R-:W-:Y:S01]  /*11700*/  F2FP.BF16.PACK_AB R4, R21.reuse, R22 ;  /* 0x000000161504723e */ /* 0x050fe200000010ff */
[----:B------:R-:W-:Y:S02]  /*11710*/  FADD.FTZ R22, R22, R133 ;  /* 0x0000008516167221 */ /* 0x000fe40000010000 */
[----:B------:R-:W-:Y:S02]  /*11720*/  FADD.FTZ R160, R160, R53 ;  /* 0x00000035a0a07221 */ /* 0x000fe40000010000 */
[----:B------:R-:W-:Y:S01]  /*11730*/  FADD.FTZ R21, R21, R22 ;  /* 0x0000001615157221 */ /* 0x000fe20000010000 */
[----:B-----5:R-:W-:-:S03]  /*11740*/  F2FP.BF16.PACK_AB R6, R23, R20 ;  /* 0x000000141706723e */ /* 0x020fc600000010ff */
[----:B------:R-:W-:-:S04]  /*11750*/  FADD.FTZ R20, R20, R21 ;  /* 0x0000001514147221 */ /* 0x000fc80000010000 */
[----:B------:R-:W-:Y:S01]  /*11760*/  FADD.FTZ R161, R23, R20 ;  /* 0x0000001417a17221 */ /* 0x000fe20000010000 */
        /* <DEDUP_REMOVED lines=79> */
.L_x_2231:
[----:B------:R-:W-:-:S05]  /*11c60*/  IMAD.MOV.U32 R7, RZ, RZ, c[0x0][0x1a0] ;  /* 0x00006800ff077624 */ /* 0x000fca00078e00ff */
[----:B------:R-:W-:-:S04]  /*11c70*/  LEA R7, -R7, RZ, 0x7 ;  /* 0x000000ff07077211 */ /* 0x000fc800078e39ff */
[----:B------:R-:W-:Y:S02]  /*11c80*/  SHF.R.S32.HI R5, RZ, 0x1f, R7 ;  /* 0x0000001fff057819 */ /* 0x000fe40000011407 */
.L_x_2232:
[----:B------:R-:W-:Y:S01]  /*11c90*/  IMAD.MOV.U32 R4, RZ, RZ, c[0x0][0x1a0] ;  /* 0x00006800ff047624 */ /* 0x000fe200078e00ff */
[C---:B------:R-:W-:Y:S02]  /*11ca0*/  LEA R154, P0, R7.reuse, R154, 0x1 ;  /* 0x0000009a079a7211 */ /* 0x040fe400078008ff */
[CC--:B------:R-:W-:Y:S02]  /*11cb0*/  IADD3 R6, P3, R7.reuse, R158.reuse, RZ ;  /* 0x0000009e07067210 */ /* 0x0c0fe40007f7e0ff */
[----:B------:R-:W-:Y:S02]  /*11cc0*/  LEA R9, P1, R4, R7, 0x5 ;  /* 0x0000000704097211 */ /* 0x000fe400078228ff */
[----:B------:R-:W-:Y:S01]  /*11cd0*/  LEA.HI.X R155, R7, R155, R5, 0x1, P0 ;  /* 0x0000009b079b7211 */ /* 0x000fe200000f0c05 */
[----:B------:R-:W-:Y:S01]  /*11ce0*/  IMAD.MOV.U32 R7, RZ, RZ, c[0x0][0x1a4] ;  /* 0x00006900ff077624 */ /* 0x000fe200078e00ff */
[----:B------:R-:W-:Y:S01]  /*11cf0*/  IADD3 R158, P0, R9, R158, RZ ;  /* 0x0000009e099e7210 */ /* 0x000fe20007f1e0ff */
[----:B------:R-:W-:-:S02]  /*11d00*/  IMAD.MOV.U32 R9, RZ, RZ, 0x6 ;  /* 0x00000006ff097424 */ /* 0x000fc400078e00ff */
[--C-:B------:R-:W-:Y:S01]  /*11d10*/  IMAD.X R11, R5, 0x1, R54.reuse, P3 ;  /* 0x00000001050b7824 */ /* 0x100fe200018e0636 */
[C---:B------:R-:W-:Y:S01]  /*11d20*/  LEA.HI.X R7, R4.reuse, R5, R7, 0x5, P1 ;  /* 0x0000000504077211 */ /* 0x040fe200008f2c07 */
[----:B------:R-:W-:Y:S01]  /*11d30*/  IMAD.SHL.U32 R5, R4, 0x40, RZ ;  /* 0x0000004004057824 */ /* 0x000fe200078e00ff */
[----:B------:R-:W-:Y:S01]  /*11d40*/  LEA R8, P3, R6, c[0x0][0x170], 0x1 ;  /* 0x00005c0006087a11 */ /* 0x000fe200078608ff */
[----:B------:R-:W-:Y:S01]  /*11d50*/  @!PT LDS RZ, [RZ] ;  /* 0x00000000fffff984 */ /* 0x000fe20000000800 */
[----:B------:R-:W-:Y:S01]  /*11d60*/  @!PT LDS RZ, [RZ] ;  /* 0x00000000fffff984 */ /* 0x000fe20000000800 */
[----:B------:R-:W-:Y:S01]  /*11d70*/  @!PT LDS RZ, [RZ] ;  /* 0x00000000fffff984 */ /* 0x000fe20000000800 */
[----:B------:R1:W-:Y:S01]  /*11d80*/  LDGSTS.E.BYPASS.LTC128B.128 [R149+0x9000], [R154.64] ;  /* 0x090000009a957fae */ /* 0x0003e2000b901d46 */
[----:B------:R-:W-:Y:S01]  /*11d90*/  SHF.L.U64.HI R10, R4, R9, c[0x0][0x1a4] ;  /* 0x00006900040a7619 */ /* 0x000fe20000010209 */
[----:B------:R-:W-:Y:S01]  /*11da0*/  IMAD.X R7, R7, 0x1, R54, P0 ;  /* 0x0000000107077824 */ /* 0x000fe200000e0636 */
[----:B------:R-:W-:Y:S02]  /*11db0*/  LEA.HI.X R9, R6, c[0x0][0x174], R11, 0x1, P3 ;  /* 0x00005d0006097a11 */ /* 0x000fe400018f0c0b */
[C---:B------:R-:W-:Y:S02]  /*11dc0*/  LEA R6, P0, R158.reuse, c[0x0][0x170], 0x1 ;  /* 0x00005c009e067a11 */ /* 0x040fe400078008ff */
[----:B------:R-:W-:Y:S01]  /*11dd0*/  IADD3 R12, P1, R5, R154, RZ ;  /* 0x0000009a050c7210 */ /* 0x000fe20007f3e0ff */
[----:B------:R2:W-:Y:S01]  /*11de0*/  LDGSTS.E.BYPASS.LTC128B.128 [R149+0xb000], [R8.64+0x40] ;  /* 0x0b00004008957fae */ /* 0x0005e2000b901d46 */
[----:B------:R-:W-:-:S02]  /*11df0*/  LEA.HI.X R7, R158, c[0x0][0x174], R7, 0x1, P0 ;  /* 0x00005d009e077a11 */ /* 0x000fc400000f0c07 */
        /* <DEDUP_REMOVED lines=9> */
[--C-:B------:R-:W-:Y:S02]  /*11e90*/  IMAD.X R19, R17, 0x1, R10.reuse, P1 ;  /* 0x0000000111137824 */ /* 0x100fe400008e060a */
        /* <DEDUP_REMOVED lines=11> */
[----:B---3--:R-:W5:Y:S04]  /*11f50*/  LDSM.16.M88.4 R12, [R145+0x3400] ;  /* 0x00340000910c783b */ /* 0x008f680000000200 */
[----:B----4-:R-:W2:Y:S04]  /*11f60*/  LDSM.16.M88.4 R4, [R145+0x3800] ;  /* 0x003800009104783b */ /* 0x010ea80000000200 */
[----:B------:R-:W3:Y:S04]  /*11f70*/  LDSM.16.M88.4 R124, [R145+0x3c00] ;  /* 0x003c0000917c783b */ /* 0x000ee80000000200 */
[----:B------:R-:W4:Y:S04]  /*11f80*/  LDSM.16.M88.4 R64, [R145+0x4000] ;  /* 0x004000009140783b */ /* 0x000f280000000200 */
[----:B------:R-:W-:Y:S04]  /*11f90*/  LDSM.16.M88.4 R32, [R144] ;  /* 0x000000009020783b */ /* 0x000fe80000000200 */
[----:B------:R-:W3:Y:S04]  /*11fa0*/  LDSM.16.M88.4 R140, [R118+0x3400] ;  /* 0x00340000768c783b */ /* 0x000ee80000000200 */
[----:B------:R-:W3:Y:S04]  /*11fb0*/  LDSM.16.M88.4 R20, [R145+0x3000] ;  /* 0x003000009114783b */ /* 0x000ee80000000200 */
[----:B------:R-:W4:Y:S04]  /*11fc0*/  LDSM.16.M88.4 R56, [R145+0x4400] ;  /* 0x004400009138783b */ /* 0x000f280000000200 */
[----:B------:R-:W4:Y:S04]  /*11fd0*/  LDSM.16.M88.4 R44, [R145+0x4800] ;  /* 0x00480000912c783b */ /* 0x000f280000000200 */
[----:B------:R-:W4:Y:S04]  /*11fe0*/  LDSM.16.M88.4 R164, [R145+0x4c00] ;  /* 0x004c000091a4783b */ /* 0x000f280000000200 */
[----:B------:R-:W4:Y:S01]  /*11ff0*/  LDSM.16.M88.4 R136, [R118+0x3800] ;  /* 0x003800007688783b */ /* 0x000f220000000200 */
[C---:B-----5:R-:W-:Y:S03]  /*12000*/  HMMA.16816.F32.BF16 R16, R36.reuse, R12, RZ ;  /* 0x0000000c2410723c */ /* 0x060fe600000418ff */
[----:B------:R-:W5:Y:S04]  /*12010*/  LDSM.16.M88.4 R132, [R118+0x3c00] ;  /* 0x003c00007684783b */ /* 0x000f680000000200 */
[----:B-1----:R-:W1:Y:S01]  /*12020*/  LDSM.16.M88.4 R28, [R118+0x4000] ;  /* 0x00400000761c783b */ /* 0x002e620000000200 */
[C---:B------:R-:W-:Y:S03]  /*12030*/  HMMA.16816.F32.BF16 R12, R36.reuse, R14, RZ ;  /* 0x0000000e240c723c */ /* 0x040fe600000418ff */
[----:B------:R-:W1:Y:S04]  /*12040*/  LDSM.16.M88.4 R168, [R118+0x3000] ;  /* 0x0030000076a8783b */ /* 0x000e680000000200 */
[----:B------:R-:W0:Y:S01]  /*12050*/  LDGDEPBAR ;  /* 0x00000000000079af */ /* 0x000e220000000000 */
[C---:B--2---:R-:W-:Y:S08]  /*12060*/  HMMA.16816.F32.BF16 R8, R36.reuse, R4, RZ ;  /* 0x000000042408723c */ /* 0x044ff000000418ff */
[C---:B---3--:R-:W-:Y:S08]  /*12070*/  HMMA.16816.F32.BF16 R128, R36.reuse, R124, RZ ;  /* 0x0000007c2480723c */ /* 0x048ff000000418ff */
[C---:B----4-:R-:W-:Y:S08]  /*12080*/  HMMA.16816.F32.BF16 R120, R36.reuse, R64, RZ ;  /* 0x000000402478723c */ /* 0x050ff000000418ff */
[C---:B------:R-:W-:Y:S08]  /*12090*/  HMMA.16816.F32.BF16 R4, R36.reuse, R6, RZ ;  /* 0x000000062404723c */ /* 0x040ff000000418ff */
[C---:B------:R-:W-:Y:S08]  /*120a0*/  HMMA.16816.F32.BF16 R124, R36.reuse, R126, RZ ;  /* 0x0000007e247c723c */ /* 0x040ff000000418ff */
[----:B------:R-:W-:Y:S08]  /*120b0*/  HMMA.16816.F32.BF16 R64, R36, R66, RZ ;  /* 0x000000422440723c */ /* 0x000ff000000418ff */
[C---:B------:R-:W-:Y:S08]  /*120c0*/  HMMA.16816.F32.BF16 R16, R32.reuse, R140, R16 ;  /* 0x0000008c2010723c */ /* 0x040ff00000041810 */
        /* <DEDUP_REMOVED lines=11> */
[C---:B------:R-:W-:Y:S08]  /*12180*/  HMMA.16816.F32.BF16 R8, R32.reuse, R136, R8 ;  /* 0x000000882008723c */ /* 0x040ff00000041808 */
[C---:B------:R-:W-:Y:S01]  /*12190*/  HMMA.16816.F32.BF16 R4, R32.reuse, R138, R4 ;  /* 0x0000008a2004723c */ /* 0x040fe20000041804 */
[----:B------:R-:W4:Y:S07]  /*121a0*/  LDSM.16.M88.4 R136, [R118+0x4c00] ;  /* 0x004c00007688783b */ /* 0x000f2e0000000200 */
[C---:B-----5:R-:W-:Y:S08]  /*121b0*/  HMMA.16816.F32.BF16 R128, R32.reuse, R132, R128 ;  /* 0x000000842080723c */ /* 0x060ff00000041880 */
        /* <DEDUP_REMOVED lines=42> */
[----:B------:R-:W-:Y:S03]  /*12460*/  LDSM.16.M88.4 R132, [R118+0x6000] ;  /* 0x006000007684783b */ /* 0x000fe60000000200 */
        /* <DEDUP_REMOVED lines=12> */
[C---:B----4-:R-:W-:Y:S08]  /*12530*/  HMMA.16816.F32.BF16 R60, R136.reuse, R32, R60 ;  /* 0x00000020883c723c */ /* 0x050ff0000004183c */
[C---:B------:R-:W-:Y:S01]  /*12540*/  HMMA.16816.F32.BF16 R56, R136.reuse, R34, R56 ;  /* 0x000000228838723c */ /* 0x040fe20000041838 */
[----:B------:R-:W3:Y:S07]  /*12550*/  LDSM.16.M88.4 R32, [R145+0x7400] ;  /* 0x007400009120783b */ /* 0x000eee0000000200 */
[C---:B-1----:R-:W-:Y:S08]  /*12560*/  HMMA.16816.F32.BF16 R48, R136.reuse, R28, R48 ;  /* 0x0000001c8830723c */ /* 0x042ff00000041830 */
[C---:B------:R-:W-:Y:S01]  /*12570*/  HMMA.16816.F32.BF16 R44, R136.reuse, R30, R44 ;  /* 0x0000001e882c723c */ /* 0x040fe2000004182c */
[----:B------:R-:W1:Y:S07]  /*12580*/  LDSM.16.M88.4 R28, [R145+0x7800] ;  /* 0x00780000911c783b */ /* 0x000e6e0000000200 */
[C---:B------:R-:W-:Y:S08]  /*12590*/  HMMA.16816.F32.BF16 R120, R136.reuse, R132, R120 ;  /* 0x000000848878723c */ /* 0x040ff00000041878 */
[C---:B------:R-:W-:Y:S01]  /*125a0*/  HMMA.16816.F32.BF16 R64, R136.reuse, R134, R64 ;  /* 0x000000868840723c */ /* 0x040fe20000041840 */
[----:B------:R-:W4:Y:S07]  /*125b0*/  LDSM.16.M88.4 R132, [R145+0x7000] ;  /* 0x007000009184783b */ /* 0x000f2e0000000200 */
[C---:B--2---:R-:W-:Y:S08]  /*125c0*/  HMMA.16816.F32.BF16 R40, R136.reuse, R140, R40 ;  /* 0x0000008c8828723c */ /* 0x044ff00000041828 */
[----:B------:R-:W-:Y:S01]  /*125d0*/  HMMA.16816.F32.BF16 R36, R136, R142, R36 ;  /* 0x0000008e8824723c */ /* 0x000fe20000041824 */
[----:B------:R-:W2:Y:S04]  /*125e0*/  LDSM.16.M88.4 R136, [R145+0x8000] ;  /* 0x008000009188783b */ /* 0x000ea80000000200 */
[----:B------:R-:W5:Y:S03]  /*125f0*/  LDSM.16.M88.4 R140, [R145+0x7c00] ;  /* 0x007c0000918c783b */ /* 0x000f660000000200 */
        /* <DEDUP_REMOVED lines=8> */
[----:B------:R-:W3:Y:S07]  /*12680*/  LDSM.16.M88.4 R132, [R145+0x8400] ;  /* 0x008400009184783b */ /* 0x000eee0000000200 */
[C---:B--2---:R-:W-:Y:S08]  /*12690*/  HMMA.16816.F32.BF16 R120, R164.reuse, R136, R120 ;  /* 0x00000088a478723c */ /* 0x044ff00000041878 */
[C---:B------:R-:W-:Y:S01]  /*126a0*/  HMMA.16816.F32.BF16 R64, R164.reuse, R138, R64 ;  /* 0x0000008aa440723c */ /* 0x040fe20000041840 */
[----:B------:R-:W2:Y:S07]  /*126b0*/  LDSM.16.M88.4 R136, [R118+0x7400] ;  /* 0x007400007688783b */ /* 0x000eae0000000200 */
[----:B-----5:R-:W-:Y:S08]  /*126c0*/  HMMA.16816.F32.BF16 R124, R164, R142, R124 ;  /* 0x0000008ea47c723c */ /* 0x020ff0000004187c */
[C---:B-1----:R-:W-:Y:S08]  /*126d0*/  HMMA.16816.F32.BF16 R24, R32.reuse, R28, R24 ;  /* 0x0000001c2018723c */ /* 0x042ff00000041818 */
[----:B------:R-:W-:Y:S01]  /*126e0*/  HMMA.16816.F32.BF16 R20, R32, R30, R20 ;  /* 0x0000001e2014723c */ /* 0x000fe20000041814 */
[----:B------:R-:W1:Y:S07]  /*126f0*/  LDSM.16.M88.4 R28, [R118+0x7800] ;  /* 0x00780000761c783b */ /* 0x000e6e0000000200 */
[C---:B---3--:R-:W-:Y:S08]  /*12700*/  HMMA.16816.F32.BF16 R60, R164.reuse, R132, R60 ;  /* 0x00000084a43c723c */ /* 0x048ff0000004183c */
[----:B------:R-:W-:Y:S01]  /*12710*/  HMMA.16816.F32.BF16 R128, R164, R140, R128 ;  /* 0x0000008ca480723c */ /* 0x000fe20000041880 */
[----:B------:R-:W-:Y:S01]  /*12720*/  FMUL.FTZ R53, R25, c[0x0][0x2ec] ;  /* 0x0000bb0019357a20 */ /* 0x000fe20000410000 */
[----:B------:R-:W3:Y:S01]  /*12730*/  LDSM.16.M88.4 R140, [R145+0x8c00] ;  /* 0x008c0000918c783b */ /* 0x000ee20000000200 */
[----:B------:R-:W-:-:S02]  /*12740*/  FMUL.FTZ R25, R26, c[0x0][0x2ec] ;  /* 0x0000bb001a197a20 */ /* 0x000fc40000410000 */
[----:B------:R-:W-:Y:S02]  /*12750*/  FMUL.FTZ R26, R27, c[0x0][0x2ec] ;  /* 0x0000bb001b1a7a20 */ /* 0x000fe40000410000 */
[----:B------:R-:W-:Y:S01]  /*12760*/  MUFU.TANH R53, R53 ;  /* 0x0000003500357308 */ /* 0x000fe20000002400 */
[C---:B--2---:R-:W-:Y:S01]  /*12770*/  HMMA.16816.F32.BF16 R16, R32.reuse, R136, R16 ;  /* 0x000000882010723c */ /* 0x044fe20000041810 */
[----:B------:R-:W-:Y:S02]  /*12780*/  FMUL.FTZ R20, R20, c[0x0][0x2ec] ;  /* 0x0000bb0014147a20 */ /* 0x000fe40000410000 */
[----:B------:R-:W-:Y:S02]  /*12790*/  FMUL.FTZ R21, R21, c[0x0][0x2ec] ;  /* 0x0000bb0015157a20 */ /* 0x000fe40000410000 */
[----:B------:R-:W-:Y:S02]  /*127a0*/  FMUL.FTZ R22, R22, c[0x0][0x2ec] ;  /* 0x0000bb0016167a20 */ /* 0x000fe40000410000 */
[----:B------:R-:W2:Y:S01]  /*127b0*/  MUFU.TANH R20, R20 ;  /* 0x0000001400147308 */ /* 0x000ea20000002400 */
[----:B------:R-:W-:Y:S01]  /*127c0*/  HMMA.16816.F32.BF16 R12, R32, R138, R12 ;  /* 0x0000008a200c723c */ /* 0x000fe2000004180c */
[----:B------:R-:W-:-:S02]  /*127d0*/  FMUL.FTZ R23, R23, c[0x0][0x2ec] ;  /* 0x0000bb0017177a20 */ /* 0x000fc40000410000 */
[----:B------:R-:W-:-:S04]  /*127e0*/  FMUL.FTZ R24, R24, c[0x0][0x2ec] ;  /* 0x0000bb0018187a20 */ /* 0x000fc80000410000 */
[----:B------:R-:W4:Y:S01]  /*127f0*/  MUFU.TANH R21, R21 ;  /* 0x0000001500157308 */ /* 0x000f220000002400 */
[----:B------:R-:W-:Y:S07]  /*12800*/  HMMA.16816.F32.BF16 R56, R164, R134, R56 ;  /* 0x00000086a438723c */ /* 0x000fee0000041838 */
[----:B------:R-:W5:Y:S01]  /*12810*/  MUFU.TANH R26, R26 ;  /* 0x0000001a001a7308 */ /* 0x000f620000002400 */
[----:B-1----:R-:W-:Y:S01]  /*12820*/  HMMA.16816.F32.BF16 R8, R32, R28, R8 ;  /* 0x0000001c2008723c */ /* 0x002fe20000041808 */
[----:B------:R-:W-:-:S02]  /*12830*/  FMUL.FTZ R189, R16, c[0x0][0x2ec] ;  /* 0x0000bb0010bd7a20 */ /* 0x000fc40000410000 */
[----:B------:R-:W-:Y:S02]  /*12840*/  FMUL.FTZ R187, R17, c[0x0][0x2ec] ;  /* 0x0000bb0011bb7a20 */ /* 0x000fe40000410000 */
[----:B------:R-:W-:Y:S02]  /*12850*/  FMUL.FTZ R190, R18, c[0x0][0x2ec] ;  /* 0x0000bb0012be7a20 */ /* 0x000fe40000410000 */
[----:B------:R-:W-:Y:S01]  /*12860*/  FMUL.FTZ R188, R19, c[0x0][0x2ec] ;  /* 0x0000bb0013bc7a20 */ /* 0x000fe20000410000 */
[----:B------:R-:W-:Y:S01]  /*12870*/  HMMA.16816.F32.BF16 R4, R32, R30, R4 ;  /* 0x0000001e2004723c */ /* 0x000fe20000041804 */
[----:B------:R-:W1:Y:S01]  /*12880*/  LDSM.16.M88.4 R16, [R118+0x7c00] ;  /* 0x007c00007610783b */ /* 0x000e620000000200 */
[----:B------:R-:W-:Y:S01]  /*12890*/  FMUL.FTZ R12, R12, c[0x0][0x2ec] ;  /* 0x0000bb000c0c7a20 */ /* 0x000fe20000410000 */
[----:B------:R-:W1:Y:S01]  /*128a0*/  MUFU.TANH R22, R22 ;  /* 0x0000001600167308 */ /* 0x000e620000002400 */
[----:B------:R-:W-:Y:S02]  /*128b0*/  FMUL.FTZ R13, R13, c[0x0][0x2ec] ;  /* 0x0000bb000d0d7a20 */ /* 0x000fe40000410000 */
[----:B------:R-:W-:-:S02]  /*128c0*/  FMUL.FTZ R29, R14, c[0x0][0x2ec] ;  /* 0x0000bb000e1d7a20 */ /* 0x000fc40000410000 */
[----:B------:R-:W-:Y:S01]  /*128d0*/  FMUL.FTZ R14, R15, c[0x0][0x2ec] ;  /* 0x0000bb000f0e7a20 */ /* 0x000fe20000410000 */
[C---:B------:R-:W-:Y:S02]  /*128e0*/  HMMA.16816.F32.BF16 R48, R164.reuse, R168, R48 ;  /* 0x000000a8a430723c */ /* 0x040fe40000041830 */
[----:B------:R2:W-:Y:S05]  /*128f0*/  MUFU.TANH R28, R12 ;  /* 0x0000000c001c7308 */ /* 0x0005ea0000002400 */
[----:B------:R-:W-:Y:S01]  /*12900*/  FMUL.FTZ R185, R8, c[0x0][0x2ec] ;  /* 0x0000bb0008b97a20 */ /* 0x000fe20000410000 */
[----:B------:R-:W-:Y:S01]  /*12910*/  HMMA.16816.F32.BF16 R44, R164, R170, R44 ;  /* 0x000000aaa42c723c */ /* 0x000fe2000004182c */
[----:B------:R-:W-:Y:S01]  /*12920*/  FMUL.FTZ R183, R9, c[0x0][0x2ec] ;  /* 0x0000bb0009b77a20 */ /* 0x000fe20000410000 */
[----:B------:R-:W-:Y:S01]  /*12930*/  MUFU.TANH R27, R13 ;  /* 0x0000000d001b7308 */ /* 0x000fe20000002400 */
[----:B------:R-:W-:-:S02]  /*12940*/  FMUL.FTZ R186, R10, c[0x0][0x2ec] ;  /* 0x0000bb000aba7a20 */ /* 0x000fc40000410000 */
[----:B------:R-:W-:Y:S02]  /*12950*/  FMUL.FTZ R184, R11, c[0x0][0x2ec] ;  /* 0x0000bb000bb87a20 */ /* 0x000fe40000410000 */
[----:B------:R-:W4:Y:S01]  /*12960*/  LDSM.16.M88.4 R8, [R118+0x8000] ;  /* 0x008000007608783b */ /* 0x000f220000000200 */
[----:B------:R-:W-:Y:S01]  /*12970*/  FMUL.FTZ R4, R4, c[0x0][0x2ec] ;  /* 0x0000bb0004047a20 */ /* 0x000fe20000410000 */
[C---:B---3--:R-:W-:Y:S01]  /*12980*/  HMMA.16816.F32.BF16 R40, R164.reuse, R140, R40 ;  /* 0x0000008ca428723c */ /* 0x048fe20000041828 */
[----:B------:R-:W-:Y:S01]  /*12990*/  FMUL.FTZ R5, R5, c[0x0][0x2ec] ;  /* 0x0000bb0005057a20 */ /* 0x000fe20000410000 */
[----:B------:R-:W3:Y:S01]  /*129a0*/  MUFU.TANH R189, R189 ;  /* 0x000000bd00bd7308 */ /* 0x000ee20000002400 */
[----:B------:R-:W-:Y:S02]  /*129b0*/  FMUL.FTZ R6, R6, c[0x0][0x2ec] ;  /* 0x0000bb0006067a20 */ /* 0x000fe40000410000 */
[----:B------:R-:W-:Y:S02]  /*129c0*/  FMUL.FTZ R7, R7, c[0x0][0x2ec] ;  /* 0x0000bb0007077a20 */ /* 0x000fe40000410000 */
[----:B--2---:R-:W-:Y:S01]  /*129d0*/  IMAD.SHL.U32 R12, R156, 0x80, RZ ;  /* 0x000000809c0c7824 */ /* 0x004fe200078e00ff */
[----:B------:R-:W-:Y:S02]  /*129e0*/  HMMA.16816.F32.BF16 R36, R164, R142, R36 ;  /* 0x0000008ea424723c */ /* 0x000fe40000041824 */
[----:B------:R-:W-:Y:S06]  /*129f0*/  MUFU.TANH R181, R4 ;  /* 0x0000000400b57308 */ /* 0x000fec0000002400 */
[C---:B-1----:R-:W-:Y:S02]  /*12a00*/  HMMA.16816.F32.BF16 R124, R32.reuse, R18, R124 ;  /* 0x00000012207c723c */ /* 0x042fe4000004187c */
[----:B------:R-:W-:Y:S06]  /*12a10*/  MUFU.TANH R179, R5 ;  /* 0x0000000500b37308 */ /* 0x000fec0000002400 */
[C---:B------:R-:W-:Y:S02]  /*12a20*/  HMMA.16816.F32.BF16 R128, R32.reuse, R16, R128 ;  /* 0x000000102080723c */ /* 0x040fe40000041880 */
[----:B------:R-:W-:Y:S08]  /*12a30*/  MUFU.TANH R18, R6 ;  /* 0x0000000600127308 */ /* 0x000ff00000002400 */
[----:B------:R1:W-:Y:S01]  /*12a40*/  MUFU.TANH R182, R7 ;  /* 0x0000000700b67308 */ /* 0x0003e20000002400 */
[----:B----4-:R-:W-:Y:S01]  /*12a50*/  HMMA.16816.F32.BF16 R120, R32, R8, R120 ;  /* 0x000000082078723c */ /* 0x010fe20000041878 */
[----:B------:R-:W2:Y:S04]  /*12a60*/  S2R R8, SR_TID.X ;  /* 0x0000000000087919 */ /* 0x000ea80000002100 */
[----:B------:R-:W-:-:S02]  /*12a70*/  FMUL.FTZ R124, R124, c[0x0][0x2ec] ;  /* 0x0000bb007c7c7a20 */ /* 0x000fc40000410000 */
[----:B------:R-:W4:Y:S01]  /*12a80*/  MUFU.TANH R23, R23 ;  /* 0x0000001700177308 */ /* 0x000f220000002400 */
[----:B------:R-:W-:Y:S02]  /*12a90*/  FMUL.FTZ R19, R125, c[0x0][0x2ec] ;  /* 0x0000bb007d137a20 */ /* 0x000fe40000410000 */
[----:B------:R-:W-:Y:S01]  /*12aa0*/  FMUL.FTZ R126, R126, c[0x0][0x2ec] ;  /* 0x0000bb007e7e7a20 */ /* 0x000fe20000410000 */
[----:B------:R-:W-:Y:S01]  /*12ab0*/  HMMA.16816.F32.BF16 R64, R32, R10, R64 ;  /* 0x0000000a2040723c */ /* 0x000fe20000041840 */
[----:B------:R-:W-:Y:S02]  /*12ac0*/  FMUL.FTZ R127, R127, c[0x0][0x2ec] ;  /* 0x0000bb007f7f7a20 */ /* 0x000fe40000410000 */
[----:B------:R-:W-:Y:S01]  /*12ad0*/  FMUL.FTZ R130, R130, c[0x0][0x2ec] ;  /* 0x0000bb0082827a20 */ /* 0x000fe20000410000 */
[----:B-1----:R-:W1:Y:S01]  /*12ae0*/  LDSM.16.M88.4 R4, [R118+0x8400] ;  /* 0x008400007604783b */ /* 0x002e620000000200 */
[----:B------:R-:W1:Y:S01]  /*12af0*/  MUFU.TANH R190, R190 ;  /* 0x000000be00be7308 */ /* 0x000e620000002400 */
[----:B------:R-:W-:-:S02]  /*12b00*/  FMUL.FTZ R128, R128, c[0x0][0x2ec] ;  /* 0x0000bb0080807a20 */ /* 0x000fc40000410000 */
[----:B------:R-:W-:Y:S02]  /*12b10*/  FMUL.FTZ R129, R129, c[0x0][0x2ec] ;  /* 0x0000bb0081817a20 */ /* 0x000fe40000410000 */
[----:B------:R-:W-:-:S03]  /*12b20*/  FMUL.FTZ R131, R131, c[0x0][0x2ec] ;  /* 0x0000bb0083837a20 */ /* 0x000fc60000410000 */
[----:B------:R-:W1:Y:S01]  /*12b30*/  MUFU.TANH R187, R187 ;  /* 0x000000bb00bb7308 */ /* 0x000e620000002400 */
[----:B------:R-:W-:Y:S02]  /*12b40*/  FMUL.FTZ R120, R120, c[0x0][0x2ec] ;  /* 0x0000bb0078787a20 */ /* 0x000fe40000410000 */
[----:B--2---:R-:W-:Y:S02]  /*12b50*/  IMAD.SHL.U32 R8, R8, 0x2, RZ ;  /* 0x0000000208087824 */ /* 0x004fe400078e00ff */
[----:B------:R-:W-:-:S03]  /*12b60*/  FMUL.FTZ R121, R121, c[0x0][0x2ec] ;  /* 0x0000bb0079797a20 */ /* 0x000fc60000410000 */
[----:B------:R-:W2:Y:S01]  /*12b70*/  MUFU.TANH R188, R188 ;  /* 0x000000bc00bc7308 */ /* 0x000ea20000002400 */
[----:B------:R-:W-:Y:S01]  /*12b80*/  FMUL.FTZ R123, R123, c[0x0][0x2ec] ;  /* 0x0000bb007b7b7a20 */ /* 0x000fe20000410000 */
[----:B------:R-:W-:Y:S01]  /*12b90*/  LOP3.LUT R13, R8, 0x6, RZ, 0xc0, !PT ;  /* 0x00000006080d7812 */ /* 0x000fe200078ec0ff */
[----:B------:R-:W-:Y:S01]  /*12ba0*/  FMUL.FTZ R67, R67, c[0x0][0x2ec] ;  /* 0x0000bb0043437a20 */ /* 0x000fe20000410000 */
[----:B------:R-:W2:Y:S01]  /*12bb0*/  LDSM.16.M88.4 R8, [R118+0x8800] ;  /* 0x008800007608783b */ /* 0x000ea20000000200 */
[----:B------:R-:W-:Y:S01]  /*12bc0*/  FMUL.FTZ R66, R66, c[0x0][0x2ec] ;  /* 0x0000bb0042427a20 */ /* 0x000fe20000410000 */
[----:B------:R-:W-:Y:S01]  /*12bd0*/  LOP3.LUT R17, R12, R13, RZ, 0xfc, !PT ;  /* 0x0000000d0c117212 */ /* 0x000fe200078efcff */
[----:B------:R-:W-:Y:S01]  /*12be0*/  FMUL.FTZ R30, R65, c[0x0][0x2ec] ;  /* 0x0000bb00411e7a20 */ /* 0x000fe20000410000 */
[----:B------:R-:W2:Y:S01]  /*12bf0*/  MUFU.TANH R29, R29 ;  /* 0x0000001d001d7308 */ /* 0x000ea20000002400 */
[----:B------:R-:W-:Y:S02]  /*12c00*/  FMUL.FTZ R64, R64, c[0x0][0x2ec] ;  /* 0x0000bb0040407a20 */ /* 0x000fe40000410000 */
[----:B------:R-:W-:-:S05]  /*12c10*/  FMUL.FTZ R122, R122, c[0x0][0x2ec] ;  /* 0x0000bb007a7a7a20 */ /* 0x000fca0000410000 */
[----:B------:R-:W2:Y:S01]  /*12c20*/  MUFU.TANH R185, R185 ;  /* 0x000000b900b97308 */ /* 0x000ea20000002400 */
[C---:B-1----:R-:W-:Y:S07]  /*12c30*/  HMMA.16816.F32.BF16 R60, R32.reuse, R4, R60 ;  /* 0x00000004203c723c */ /* 0x042fee000004183c */
[----:B------:R-:W1:Y:S01]  /*12c40*/  MUFU.TANH R14, R14 ;  /* 0x0000000e000e7308 */ /* 0x000e620000002400 */
[C-C-:B------:R-:W-:Y:S01]  /*12c50*/  LOP3.LUT R4, R12.reuse, 0x8, R13.reuse, 0xfe, !PT ;  /* 0x000000080c047812 */ /* 0x140fe200078efe0d */
[----:B------:R-:W-:Y:S01]  /*12c60*/  HMMA.16816.F32.BF16 R56, R32, R6, R56 ;  /* 0x000000062038723c */ /* 0x000fe20000041838 */
[----:B------:R-:W-:-:S05]  /*12c70*/  LOP3.LUT R5, R12, 0x10, R13, 0xfe, !PT ;  /* 0x000000100c057812 */ /* 0x000fca00078efe0d */
[----:B------:R-:W-:Y:S01]  /*12c80*/  MUFU.TANH R183, R183 ;  /* 0x000000b700b77308 */ /* 0x000fe20000002400 */
[CC--:B------:R-:W-:Y:S02]  /*12c90*/  ISETP.GE.AND P1, PT, R4.reuse, R3.reuse, PT ;  /* 0x000000030400720c */ /* 0x0c0fe40003f26270 */
[-C--:B------:R-:W-:Y:S02]  /*12ca0*/  ISETP.GE.AND P3, PT, R4, R52.reuse, PT ;  /* 0x000000340400720c */ /* 0x080fe40003f66270 */
[----:B------:R-:W-:Y:S02]  /*12cb0*/  IADD3 R4, R17, 0x1, RZ ;  /* 0x0000000111047810 */ /* 0x000fe40007ffe0ff */
[----:B------:R-:W-:Y:S01]  /*12cc0*/  FSEL R15, R20, -INF , !P1 ;  /* 0xff800000140f7808 */ /* 0x000fe20004800000 */
[----:B------:R-:W1:Y:S01]  /*12cd0*/  MUFU.TANH R186, R186 ;  /* 0x000000ba00ba7308 */ /* 0x000e620000002400 */
[-C--:B------:R-:W-:Y:S02]  /*12ce0*/  ISETP.GE.AND P4, PT, R4, R3.reuse, PT ;  /* 0x000000030400720c */ /* 0x080fe40003f86270 */
[-C--:B------:R-:W-:Y:S01]  /*12cf0*/  ISETP.GE.AND P5, PT, R5, R3.reuse, PT ;  /* 0x000000030500720c */ /* 0x080fe20003fa6270 */
[C---:B--2---:R-:W-:Y:S01]  /*12d00*/  HMMA.16816.F32.BF16 R48, R32.reuse, R8, R48 ;  /* 0x000000082030723c */ /* 0x044fe20000041830 */
[----:B------:R-:W-:Y:S01]  /*12d10*/  FSEL R53, R53, -INF , !P4 ;  /* 0xff80000035357808 */ /* 0x000fe20006000000 */
[----:B------:R-:W-:Y:S01]  /*12d20*/  FMUL.FTZ R60, R60, c[0x0][0x2ec] ;  /* 0x0000bb003c3c7a20 */ /* 0x000fe20000410000 */
[-C--:B------:R-:W-:Y:S01]  /*12d30*/  ISETP.GE.AND P4, PT, R4, R52.reuse, PT ;  /* 0x000000340400720c */ /* 0x080fe20003f86270 */
[----:B------:R2:W-:Y:S01]  /*12d40*/  MUFU.TANH R166, R67 ;  /* 0x0000004300a67308 */ /* 0x0005e20000002400 */
[----:B------:R-:W-:Y:S01]  /*12d50*/  IADD3 R4, R17, 0x9, RZ ;  /* 0x0000000911047810 */ /* 0x000fe20007ffe0ff */
[----:B------:R-:W-:Y:S01]  /*12d60*/  FMUL.FTZ R61, R61, c[0x0][0x2ec] ;  /* 0x0000bb003d3d7a20 */ /* 0x000fe20000410000 */
[-C--:B------:R-:W-:Y:S01]  /*12d70*/  ISETP.GE.AND P6, PT, R5, R52.reuse, PT ;  /* 0x000000340500720c */ /* 0x080fe20003fc6270 */
[----:B------:R-:W-:Y:S01]  /*12d80*/  HMMA.16816.F32.BF16 R44, R32, R10, R44 ;  /* 0x0000000a202c723c */ /* 0x000fe2000004182c */
[-C--:B------:R-:W-:Y:S01]  /*12d90*/  ISETP.GE.AND P1, PT, R4, R3.reuse, PT ;  /* 0x000000030400720c */ /* 0x080fe20003f26270 */
[----:B------:R-:W-:Y:S01]  /*12da0*/  FMUL.FTZ R62, R62, c[0x0][0x2ec] ;  /* 0x0000bb003e3e7a20 */ /* 0x000fe20000410000 */
[--C-:B------:R-:W-:Y:S01]  /*12db0*/  LOP3.LUT R5, R12, 0x18, R13.reuse, 0xfe, !PT ;  /* 0x000000180c057812 */ /* 0x100fe200078efe0d */
[----:B------:R1:W-:Y:S01]  /*12dc0*/  MUFU.TANH R168, R66 ;  /* 0x0000004200a87308 */ /* 0x0003e20000002400 */
[----:B------:R-:W-:Y:S01]  /*12dd0*/  FSEL R21, R21, -INF , !P1 ;  /* 0xff80000015157808 */ /* 0x000fe20004800000 */
[----:B------:R-:W-:Y:S01]  /*12de0*/  FMUL.FTZ R63, R63, c[0x0][0x2ec] ;  /* 0x0000bb003f3f7a20 */ /* 0x000fe20000410000 */
[-C--:B------:R-:W-:Y:S01]  /*12df0*/  ISETP.GE.AND P1, PT, R4, R52.reuse, PT ;  /* 0x000000340400720c */ /* 0x080fe20003f26270 */
[----:B------:R-:W-:Y:S01]  /*12e00*/  FMUL.FTZ R58, R58, c[0x0][0x2ec] ;  /* 0x0000bb003a3a7a20 */ /* 0x000fe20000410000 */
[----:B------:R-:W-:Y:S01]  /*12e10*/  IADD3 R4, R17, 0x11, RZ ;  /* 0x0000001111047810 */ /* 0x000fe20007ffe0ff */
[----:B------:R-:W-:Y:S01]  /*12e20*/  FMUL.FTZ R56, R56, c[0x0][0x2ec] ;  /* 0x0000bb0038387a20 */ /* 0x000fe20000410000 */
[----:B-----5:R-:W-:Y:S01]  /*12e30*/  FSEL R26, R26, -INF , !P4 ;  /* 0xff8000001a1a7808 */ /* 0x020fe20006000000 */
[----:B------:R5:W-:Y:S01]  /*12e40*/  MUFU.TANH R171, R64 ;  /* 0x0000004000ab7308 */ /* 0x000be20000002400 */
[----:B------:R-:W-:Y:S01]  /*12e50*/  FSEL R22, R22, -INF , !P3 ;  /* 0xff80000016167808 */ /* 0x000fe20005800000 */
[----:B------:R-:W-:Y:S01]  /*12e60*/  FMUL.FTZ R57, R57, c[0x0][0x2ec] ;  /* 0x0000bb0039397a20 */ /* 0x000fe20000410000 */
[CC--:B------:R-:W-:Y:S01]  /*12e70*/  ISETP.GE.AND P4, PT, R5.reuse, R3.reuse, PT ;  /* 0x000000030500720c */ /* 0x0c0fe20003f86270 */
[----:B------:R-:W-:Y:S01]  /*12e80*/  FMUL.FTZ R48, R48, c[0x0][0x2ec] ;  /* 0x0000bb0030307a20 */ /* 0x000fe20000410000 */
[-C--:B------:R-:W-:Y:S01]  /*12e90*/  ISETP.GE.AND P3, PT, R5, R52.reuse, PT ;  /* 0x000000340500720c */ /* 0x080fe20003f66270 */
[----:B------:R-:W-:Y:S01]  /*12ea0*/  FMUL.FTZ R49, R49, c[0x0][0x2ec] ;  /* 0x0000bb0031317a20 */ /* 0x000fe20000410000 */
[----:B---3--:R-:W-:Y:S01]  /*12eb0*/  FSEL R189, R189, -INF , !P5 ;  /* 0xff800000bdbd7808 */ /* 0x008fe20006800000 */
[----:B------:R-:W3:Y:S01]  /*12ec0*/  MUFU.TANH R184, R184 ;  /* 0x000000b800b87308 */ /* 0x000ee20000002400 */
[--C-:B------:R-:W-:Y:S01]  /*12ed0*/  LOP3.LUT R5, R12, 0x20, R13.reuse, 0xfe, !PT ;  /* 0x000000200c057812 */ /* 0x100fe200078efe0d */
[----:B------:R-:W-:Y:S01]  /*12ee0*/  FMUL.FTZ R59, R59, c[0x0][0x2ec] ;  /* 0x0000bb003b3b7a20 */ /* 0x000fe20000410000 */
[-C--:B------:R-:W-:Y:S01]  /*12ef0*/  ISETP.GE.AND P5, PT, R4, R3.reuse, PT ;  /* 0x000000030400720c */ /* 0x080fe20003fa6270 */
[----:B------:R-:W-:Y:S01]  /*12f00*/  FMUL.FTZ R50, R50, c[0x0][0x2ec] ;  /* 0x0000bb0032327a20 */ /* 0x000fe20000410000 */
[----:B----4-:R-:W-:Y:S01]  /*12f10*/  FSEL R16, R23, -INF , !P1 ;  /* 0xff80000017107808 */ /* 0x010fe20004800000 */
[----:B------:R-:W-:Y:S01]  /*12f20*/  FMUL.FTZ R51, R51, c[0x0][0x2ec] ;  /* 0x0000bb0033337a20 */ /* 0x000fe20000410000 */
[----:B------:R-:W-:Y:S01]  /*12f30*/  FSEL R190, R190, -INF , !P6 ;  /* 0xff800000bebe7808 */ /* 0x000fe20007000000 */
[----:B------:R-:W4:Y:S01]  /*12f40*/  MUFU.TANH R180, R130 ;  /* 0x0000008200b47308 */ /* 0x000f220000002400 */
[C---:B------:R-:W-:Y:S01]  /*12f50*/  ISETP.GE.AND P1, PT, R5.reuse, R3, PT ;  /* 0x000000030500720c */ /* 0x040fe20003f26270 */
[----:B------:R-:W-:Y:S01]  /*12f60*/  FMUL.FTZ R44, R44, c[0x0][0x2ec] ;  /* 0x0000bb002c2c7a20 */ /* 0x000fe20000410000 */
[-C--:B------:R-:W-:Y:S01]  /*12f70*/  ISETP.GE.AND P6, PT, R5, R52.reuse, PT ;  /* 0x000000340500720c */ /* 0x080fe20003fc6270 */
[----:B------:R-:W-:Y:S01]  /*12f80*/  FMUL.FTZ R45, R45, c[0x0][0x2ec] ;  /* 0x0000bb002d2d7a20 */ /* 0x000fe20000410000 */
[----:B------:R-:W-:Y:S01]  /*12f90*/  FSEL R187, R187, -INF , !P5 ;  /* 0xff800000bbbb7808 */ /* 0x000fe20006800000 */
[----:B------:R-:W-:Y:S01]  /*12fa0*/  FMUL.FTZ R47, R47, c[0x0][0x2ec] ;  /* 0x0000bb002f2f7a20 */ /* 0x000fe20000410000 */
[----:B------:R-:W-:Y:S01]  /*12fb0*/  ISETP.GE.AND P5, PT, R4, R52, PT ;  /* 0x000000340400720c */ /* 0x000fe20003fa6270 */
[----:B------:R-:W3:Y:S01]  /*12fc0*/  MUFU.TANH R175, R120 ;  /* 0x0000007800af7308 */ /* 0x000ee20000002400 */
[----:B------:R-:W-:Y:S01]  /*12fd0*/  IADD3 R5, R17, 0x19, RZ ;  /* 0x0000001911057810 */ /* 0x000fe20007ffe0ff */
[----:B------:R-:W-:Y:S01]  /*12fe0*/  FMUL.FTZ R46, R46, c[0x0][0x2ec] ;  /* 0x0000bb002e2e7a20 */ /* 0x000fe20000410000 */
[----:B------:R-:W-:-:S02]  /*12ff0*/  LOP3.LUT R4, R12, 0x28, R13, 0xfe, !PT ;  /* 0x000000280c047812 */ /* 0x000fc400078efe0d */
[----:B--2---:R-:W-:Y:S02]  /*13000*/  FSEL R67, R28, -INF , !P4 ;  /* 0xff8000001c437808 */ /* 0x004fe40006000000 */
[----:B------:R-:W-:Y:S01]  /*13010*/  FSEL R188, R188, -INF , !P5 ;  /* 0xff800000bcbc7808 */ /* 0x000fe20006800000 */
[----:B------:R-:W2:Y:S01]  /*13020*/  MUFU.TANH R163, R128 ;  /* 0x0000008000a37308 */ /* 0x000ea20000002400 */
[-C--:B------:R-:W-:Y:S02]  /*13030*/  ISETP.GE.AND P4, PT, R5, R3.reuse, PT ;  /* 0x000000030500720c */ /* 0x080fe40003f86270 */
[----:B-1----:R-:W-:Y:S02]  /*13040*/  FSEL R66, R29, -INF , !P3 ;  /* 0xff8000001d427808 */ /* 0x002fe40005800000 */
[C---:B------:R-:W-:Y:S02]  /*13050*/  ISETP.GE.AND P5, PT, R4.reuse, R3, PT ;  /* 0x000000030400720c */ /* 0x040fe40003fa6270 */
[----:B------:R-:W-:Y:S01]  /*13060*/  ISETP.GE.AND P3, PT, R4, R52, PT ;  /* 0x000000340400720c */ /* 0x000fe20003f66270 */
[----:B------:R-:W1:Y:S01]  /*13070*/  MUFU.TANH R169, R124 ;  /* 0x0000007c00a97308 */ /* 0x000e620000002400 */
[----:B------:R-:W-:-:S02]  /*13080*/  IADD3 R4, R17, 0x21, RZ ;  /* 0x0000002111047810 */ /* 0x000fc40007ffe0ff */
[----:B------:R-:W-:Y:S02]  /*13090*/  FSEL R65, R27, -INF , !P4 ;  /* 0xff8000001b417808 */ /* 0x000fe40006000000 */
[----:B------:R-:W-:Y:S02]  /*130a0*/  ISETP.GE.AND P4, PT, R5, R52, PT ;  /* 0x000000340500720c */ /* 0x000fe40003f86270 */
[----:B------:R-:W-:Y:S01]  /*130b0*/  FSEL R185, R185, -INF , !P1 ;  /* 0xff800000b9b97808 */ /* 0x000fe20004800000 */
[----:B------:R-:W-:Y:S01]  /*130c0*/  MUFU.TANH R173, R121 ;  /* 0x0000007900ad7308 */ /* 0x000fe20000002400 */
[----:B------:R-:W-:Y:S02]  /*130d0*/  LOP3.LUT R5, R12, 0x30, R13, 0xfe, !PT ;  /* 0x000000300c057812 */ /* 0x000fe400078efe0d */
[----:B------:R-:W-:Y:S02]  /*130e0*/  ISETP.GE.AND P1, PT, R4, R3, PT ;  /* 0x000000030400720c */ /* 0x000fe40003f26270 */
[----:B-----5:R-:W-:-:S02]  /*130f0*/  FSEL R64, R14, -INF , !P4 ;  /* 0xff8000000e407808 */ /* 0x020fc40006000000 */
[----:B------:R-:W-:Y:S01]  /*13100*/  FSEL R186, R186, -INF , !P6 ;  /* 0xff800000baba7808 */ /* 0x000fe20007000000 */
[----:B------:R-:W5:Y:S01]  /*13110*/  MUFU.TANH R177, R129 ;  /* 0x0000008100b17308 */ /* 0x000f620000002400 */
[----:B------:R-:W-:Y:S02]  /*13120*/  FSEL R183, R183, -INF , !P1 ;  /* 0xff800000b7b77808 */ /* 0x000fe40004800000 */
[C---:B------:R-:W-:Y:S02]  /*13130*/  ISETP.GE.AND P4, PT, R5.reuse, R3, PT ;  /* 0x000000030500720c */ /* 0x040fe40003f86270 */
[-C--:B------:R-:W-:Y:S02]  /*13140*/  ISETP.GE.AND P6, PT, R5, R52.reuse, PT ;  /* 0x000000340500720c */ /* 0x080fe40003fc6270 */
[----:B------:R-:W-:Y:S01]  /*13150*/  ISETP.GE.AND P1, PT, R4, R52, PT ;  /* 0x000000340400720c */ /* 0x000fe20003f26270 */
[----:B------:R-:W1:Y:S01]  /*13160*/  MUFU.TANH R19, R19 ;  /* 0x0000001300137308 */ /* 0x000e620000002400 */
[----:B------:R-:W1:Y:S01]  /*13170*/  LDSM.16.M88.4 R4, [R118+0x8c00] ;  /* 0x008c00007604783b */ /* 0x000e620000000200 */
[----:B------:R-:W-:Y:S01]  /*13180*/  IADD3 R8, R17, 0x29, RZ ;  /* 0x0000002911087810 */ /* 0x000fe20007ffe0ff */
[----:B------:R-:W-:-:S04]  /*13190*/  DEPBAR.LE SB0, 0x0 ;  /* 0x000080000000791a */ /* 0x000fc80000000000 */
[----:B------:R-:W-:Y:S01]  /*131a0*/  FSEL R181, R181, -INF , !P5 ;  /* 0xff800000b5b57808 */ /* 0x000fe20006800000 */
[----:B------:R-:W1:Y:S01]  /*131b0*/  MUFU.TANH R170, R123 ;  /* 0x0000007b00aa7308 */ /* 0x000e620000002400 */
[----:B------:R-:W-:Y:S02]  /*131c0*/  ISETP.GE.AND P5, PT, R8, R3, PT ;  /* 0x000000030800720c */ /* 0x000fe40003fa6270 */
[----:B------:R-:W-:Y:S02]  /*131d0*/  LOP3.LUT R9, R12, 0x38, R13, 0xfe, !PT ;  /* 0x000000380c097812 */ /* 0x000fe400078efe0d */
[----:B---3--:R-:W-:Y:S02]  /*131e0*/  FSEL R184, R184, -INF , !P1 ;  /* 0xff800000b8b87808 */ /* 0x008fe40004800000 */
[----:B------:R-:W-:Y:S01]  /*131f0*/  FSEL R164, R18, -INF , !P3 ;  /* 0xff80000012a47808 */ /* 0x000fe20005800000 */
[----:B------:R-:W3:Y:S01]  /*13200*/  MUFU.TANH R176, R131 ;  /* 0x0000008300b07308 */ /* 0x000ee20000002400 */
[----:B------:R-:W-:-:S02]  /*13210*/  FSEL R179, R179, -INF , !P5 ;  /* 0xff800000b3b37808 */ /* 0x000fc40006800000 */
[CC--:B------:R-:W-:Y:S02]  /*13220*/  ISETP.GE.AND P1, PT, R9.reuse, R3.reuse, PT ;  /* 0x000000030900720c */ /* 0x0c0fe40003f26270 */
[-C--:B------:R-:W-:Y:S02]  /*13230*/  ISETP.GE.AND P3, PT, R9, R52.reuse, PT ;  /* 0x000000340900720c */ /* 0x080fe40003f66270 */
[----:B------:R-:W-:Y:S01]  /*13240*/  ISETP.GE.AND P5, PT, R8, R52, PT ;  /* 0x000000340800720c */ /* 0x000fe20003fa6270 */
[----:B------:R-:W1:Y:S01]  /*13250*/  MUFU.TANH R174, R126 ;  /* 0x0000007e00ae7308 */ /* 0x000e620000002400 */
[----:B------:R-:W-:Y:S02]  /*13260*/  LOP3.LUT R9, R12, 0x40, R13, 0xfe, !PT ;  /* 0x000000400c097812 */ /* 0x000fe400078efe0d */
[----:B------:R-:W-:Y:S02]  /*13270*/  FSEL R182, R182, -INF , !P5 ;  /* 0xff800000b6b67808 */ /* 0x000fe40006800000 */
[----:B------:R-:W-:-:S02]  /*13280*/  ISETP.GE.AND P5, PT, R9, R3, PT ;  /* 0x000000030900720c */ /* 0x000fc40003fa6270 */
[----:B----4-:R-:W-:Y:S01]  /*13290*/  FSEL R180, R180, -INF , !P6 ;  /* 0xff800000b4b47808 */ /* 0x010fe20007000000 */
[----:B------:R-:W4:Y:S01]  /*132a0*/  MUFU.TANH R178, R127 ;  /* 0x0000007f00b27308 */ /* 0x000f220000002400 */
[----:B------:R-:W-:Y:S02]  /*132b0*/  FSEL R175, R175, -INF , !P5 ;  /* 0xff800000afaf7808 */ /* 0x000fe40006800000 */
[----:B------:R-:W-:Y:S02]  /*132c0*/  ISETP.GE.AND P6, PT, R9, R52, PT ;  /* 0x000000340900720c */ /* 0x000fe40003fc6270 */
[C---:B------:R-:W-:Y:S02]  /*132d0*/  IADD3 R8, R17.reuse, 0x31, RZ ;  /* 0x0000003111087810 */ /* 0x040fe40007ffe0ff */
[----:B------:R-:W-:Y:S01]  /*132e0*/  IADD3 R9, R17, 0x39, RZ ;  /* 0x0000003911097810 */ /* 0x000fe20007ffe0ff */
[----:B------:R-:W3:Y:S01]  /*132f0*/  MUFU.TANH R172, R122 ;  /* 0x0000007a00ac7308 */ /* 0x000ee20000002400 */
[----:B-1----:R-:W-:Y:S01]  /*13300*/  HMMA.16816.F32.BF16 R40, R32, R4, R40 ;  /* 0x000000042028723c */ /* 0x002fe20000041828 */
[----:B--2---:R-:W-:-:S02]  /*13310*/  FSEL R163, R163, -INF , !P4 ;  /* 0xff800000a3a37808 */ /* 0x004fc40006000000 */
[----:B------:R-:W-:Y:S02]  /*13320*/  FSEL R169, R169, -INF , !P1 ;  /* 0xff800000a9a97808 */ /* 0x000fe40004800000 */
[-C--:B------:R-:W-:Y:S02]  /*13330*/  ISETP.GE.AND P4, PT, R8, R3.reuse, PT ;  /* 0x000000030800720c */ /* 0x080fe40003f86270 */
[----:B------:R-:W-:Y:S01]  /*13340*/  IADD3 R4, R17, 0x41, RZ ;  /* 0x0000004111047810 */ /* 0x000fe20007ffe0ff */
[----:B------:R-:W1:Y:S01]  /*13350*/  MUFU.TANH R30, R30 ;  /* 0x0000001e001e7308 */ /* 0x000e620000002400 */
[-C--:B------:R-:W-:Y:S01]  /*13360*/  ISETP.GE.AND P1, PT, R9, R3.reuse, PT ;  /* 0x000000030900720c */ /* 0x080fe20003f26270 */
[----:B------:R-:W-:Y:S01]  /*13370*/  HMMA.16816.F32.BF16 R36, R32, R6, R36 ;  /* 0x000000062024723c */ /* 0x000fe20000041824 */
[----:B------:R-:W-:Y:S02]  /*13380*/  ISETP.GE.AND P5, PT, R4, R3, PT ;  /* 0x000000030400720c */ /* 0x000fe40003fa6270 */
[----:B-----5:R-:W-:-:S02]  /*13390*/  FSEL R177, R177, -INF , !P4 ;  /* 0xff800000b1b17808 */ /* 0x020fc40006000000 */
[----:B------:R-:W-:Y:S01]  /*133a0*/  FSEL R173, R173, -INF , !P5 ;  /* 0xff800000adad7808 */ /* 0x000fe20006800000 */
[----:B------:R-:W2:Y:S01]  /*133b0*/  MUFU.TANH R159, R60 ;  /* 0x0000003c009f7308 */ /* 0x000ea20000002400 */
[-C--:B------:R-:W-:Y:S02]  /*133c0*/  ISETP.GE.AND P5, PT, R4, R52.reuse, PT ;  /* 0x000000340400720c */ /* 0x080fe40003fa6270 */
[----:B------:R-:W-:Y:S02]  /*133d0*/  IADD3 R4, R17, 0x49, RZ ;  /* 0x0000004911047810 */ /* 0x000fe40007ffe0ff */
[----:B------:R-:W-:Y:S02]  /*133e0*/  FSEL R165, R19, -INF , !P1 ;  /* 0xff80000013a57808 */ /* 0x000fe40004800000 */
[----:B------:R-:W-:Y:S01]  /*133f0*/  FSEL R170, R170, -INF , !P5 ;  /* 0xff800000aaaa7808 */ /* 0x000fe20006800000 */
[----:B------:R-:W-:Y:S01]  /*13400*/  MUFU.TANH R143, R61 ;  /* 0x0000003d008f7308 */ /* 0x000fe20000002400 */
[-C--:B------:R-:W-:Y:S01]  /*13410*/  ISETP.GE.AND P4, PT, R8, R52.reuse, PT ;  /* 0x000000340800720c */ /* 0x080fe20003f86270 */
[----:B------:R-:W-:Y:S01]  /*13420*/  FMUL.FTZ R40, R40, c[0x0][0x2ec] ;  /* 0x0000bb0028287a20 */ /* 0x000fe20000410000 */
[----:B------:R-:W-:Y:S01]  /*13430*/  ISETP.GE.AND P1, PT, R9, R52, PT ;  /* 0x000000340900720c */ /* 0x000fe20003f26270 */
[----:B------:R-:W-:Y:S01]  /*13440*/  FMUL.FTZ R42, R42, c[0x0][0x2ec] ;  /* 0x0000bb002a2a7a20 */ /* 0x000fe20000410000 */
[-C--:B------:R-:W-:Y:S01]  /*13450*/  ISETP.GE.AND P5, PT, R4, R3.reuse, PT ;  /* 0x000000030400720c */ /* 0x080fe20003fa6270 */
[----:B------:R-:W-:Y:S01]  /*13460*/  FMUL.FTZ R43, R43, c[0x0][0x2ec] ;  /* 0x0000bb002b2b7a20 */ /* 0x000fe20000410000 */
[C-C-:B------:R-:W-:Y:S01]  /*13470*/  LOP3.LUT R8, R12.reuse, 0x48, R13.reuse, 0xfe, !PT ;  /* 0x000000480c087812 */ /* 0x140fe200078efe0d */
[----:B------:R-:W5:Y:S01]  /*13480*/  MUFU.TANH R162, R62 ;  /* 0x0000003e00a27308 */ /* 0x000f620000002400 */
[----:B------:R-:W-:Y:S01]  /*13490*/  LOP3.LUT R5, R12, 0x50, R13, 0xfe, !PT ;  /* 0x000000500c057812 */ /* 0x000fe200078efe0d */
[----:B------:R-:W-:Y:S01]  /*134a0*/  FMUL.FTZ R41, R41, c[0x0][0x2ec] ;  /* 0x0000bb0029297a20 */ /* 0x000fe20000410000 */
[----:B---3--:R-:W-:Y:S01]  /*134b0*/  FSEL R176, R176, -INF , !P4 ;  /* 0xff800000b0b07808 */ /* 0x008fe20006000000 */
[----:B------:R-:W-:Y:S01]  /*134c0*/  FMUL.FTZ R36, R36, c[0x0][0x2ec] ;  /* 0x0000bb0024247a20 */ /* 0x000fe20000410000 */
[----:B------:R-:W-:Y:S01]  /*134d0*/  FSEL R174, R174, -INF , !P3 ;  /* 0xff800000aeae7808 */ /* 0x000fe20005800000 */
[----:B------:R-:W-:Y:S01]  /*134e0*/  FMUL.FTZ R37, R37, c[0x0][0x2ec] ;  /* 0x0000bb0025257a20 */ /* 0x000fe20000410000 */
[----:B----4-:R-:W-:Y:S01]  /*134f0*/  FSEL R178, R178, -INF , !P1 ;  /* 0xff800000b2b27808 */ /* 0x010fe20004800000 */
[----:B------:R-:W3:Y:S01]  /*13500*/  MUFU.TANH R158, R63 ;  /* 0x0000003f009e7308 */ /* 0x000ee20000002400 */
[----:B------:R-:W-:Y:S01]  /*13510*/  FSEL R172, R172, -INF , !P6 ;  /* 0xff800000acac7808 */ /* 0x000fe20007000000 */
[----:B------:R-:W-:Y:S01]  /*13520*/  FMUL.FTZ R38, R38, c[0x0][0x2ec] ;  /* 0x0000bb0026267a20 */ /* 0x000fe20000410000 */
[----:B-1----:R-:W-:Y:S01]  /*13530*/  FSEL R167, R30, -INF , !P5 ;  /* 0xff8000001ea77808 */ /* 0x002fe20006800000 */
[----:B------:R-:W-:Y:S01]  /*13540*/  FMUL.FTZ R39, R39, c[0x0][0x2ec] ;  /* 0x0000bb0027277a20 */ /* 0x000fe20000410000 */
[----:B------:R-:W-:-:S02]  /*13550*/  ISETP.GE.AND P4, PT, R8, R3, PT ;  /* 0x000000030800720c */ /* 0x000fc40003f86270 */
[-C--:B------:R-:W-:Y:S01]  /*13560*/  ISETP.GE.AND P3, PT, R8, R52.reuse, PT ;  /* 0x000000340800720c */ /* 0x080fe20003f66270 */
[----:B------:R-:W1:Y:S01]  /*13570*/  MUFU.TANH R142, R58 ;  /* 0x0000003a008e7308 */ /* 0x000e620000002400 */
[C---:B------:R-:W-:Y:S02]  /*13580*/  ISETP.GE.AND P1, PT, R5.reuse, R3, PT ;  /* 0x000000030500720c */ /* 0x040fe40003f26270 */
[-C--:B------:R-:W-:Y:S02]  /*13590*/  ISETP.GE.AND P6, PT, R5, R52.reuse, PT ;  /* 0x000000340500720c */ /* 0x080fe40003fc6270 */
[----:B------:R-:W-:Y:S02]  /*135a0*/  ISETP.GE.AND P5, PT, R4, R52, PT ;  /* 0x000000340400720c */ /* 0x000fe40003fa6270 */
[----:B------:R-:W-:Y:S01]  /*135b0*/  LOP3.LUT R5, R12, 0x58, R13, 0xfe, !PT ;  /* 0x000000580c057812 */ /* 0x000fe200078efe0d */
[----:B------:R-:W4:Y:S01]  /*135c0*/  MUFU.TANH R141, R56 ;  /* 0x00000038008d7308 */ /* 0x000f220000002400 */
[----:B------:R-:W-:-:S02]  /*135d0*/  IADD3 R4, R17, 0x51, RZ ;  /* 0x0000005111047810 */ /* 0x000fc40007ffe0ff */
[----:B------:R-:W-:Y:S02]  /*135e0*/  FSEL R171, R171, -INF , !P4 ;  /* 0xff800000abab7808 */ /* 0x000fe40006000000 */
[----:B------:R-:W-:Y:S02]  /*135f0*/  FSEL R168, R168, -INF , !P3 ;  /* 0xff800000a8a87808 */ /* 0x000fe40005800000 */
[----:B--2---:R-:W-:Y:S01]  /*13600*/  FSEL R159, R159, -INF , !P1 ;  /* 0xff8000009f9f7808 */ /* 0x004fe20004800000 */
[----:B------:R-:W2:Y:S01]  /*13610*/  MUFU.TANH R135, R48 ;  /* 0x0000003000877308 */ /* 0x000ea20000002400 */
[CC--:B------:R-:W-:Y:S02]  /*13620*/  ISETP.GE.AND P4, PT, R5.reuse, R3.reuse, PT ;  /* 0x000000030500720c */ /* 0x0c0fe40003f86270 */
[----:B------:R-:W-:Y:S02]  /*13630*/  ISETP.GE.AND P3, PT, R5, R52, PT ;  /* 0x000000340500720c */ /* 0x000fe40003f66270 */
[----:B------:R-:W-:-:S02]  /*13640*/  ISETP.GE.AND P1, PT, R4, R3, PT ;  /* 0x000000030400720c */ /* 0x000fc40003f26270 */
[----:B------:R-:W-:Y:S01]  /*13650*/  LOP3.LUT R5, R12, 0x60, R13, 0xfe, !PT ;  /* 0x000000600c057812 */ /* 0x000fe200078efe0d */
[----:B------:R-:W1:Y:S01]  /*13660*/  MUFU.TANH R139, R57 ;  /* 0x00000039008b7308 */ /* 0x000e620000002400 */
[----:B------:R-:W-:Y:S02]  /*13670*/  FSEL R166, R166, -INF , !P5 ;  /* 0xff800000a6a67808 */ /* 0x000fe40006800000 */
[----:B-----5:R-:W-:Y:S02]  /*13680*/  FSEL R162, R162, -INF , !P6 ;  /* 0xff800000a2a27808 */ /* 0x020fe40007000000 */
[----:B------:R-:W-:Y:S02]  /*13690*/  FSEL R143, R143, -INF , !P1 ;  /* 0xff8000008f8f7808 */ /* 0x000fe40004800000 */
[C---:B------:R-:W-:Y:S01]  /*136a0*/  ISETP.GE.AND P5, PT, R5.reuse, R3, PT ;  /* 0x000000030500720c */ /* 0x040fe20003fa6270 */
[----:B------:R-:W5:Y:S01]  /*136b0*/  MUFU.TANH R133, R49 ;  /* 0x0000003100857308 */ /* 0x000f620000002400 */
[----:B------:R-:W-:-:S02]  /*136c0*/  ISETP.GE.AND P6, PT, R5, R52, PT ;  /* 0x000000340500720c */ /* 0x000fc40003fc6270 */
[-C--:B------:R-:W-:Y:S02]  /*136d0*/  ISETP.GE.AND P1, PT, R4, R52.reuse, PT ;  /* 0x000000340400720c */ /* 0x080fe40003f26270 */
[----:B------:R-:W-:Y:S02]  /*136e0*/  LOP3.LUT R5, R12, 0x68, R13, 0xfe, !PT ;  /* 0x000000680c057812 */ /* 0x000fe400078efe0d */
[----:B---3--:R-:W-:Y:S01]  /*136f0*/  FSEL R158, R158, -INF , !P1 ;  /* 0xff8000009e9e7808 */ /* 0x008fe20004800000 */
[----:B------:R-:W3:Y:S01]  /*13700*/  MUFU.TANH R140, R59 ;  /* 0x0000003b008c7308 */ /* 0x000ee20000002400 */
[----:B-1----:R-:W-:Y:S02]  /*13710*/  FSEL R142, R142, -INF , !P3 ;  /* 0xff8000008e8e7808 */ /* 0x002fe40005800000 */
[C---:B------:R-:W-:Y:S02]  /*13720*/  ISETP.GE.AND P1, PT, R5.reuse, R3, PT ;  /* 0x000000030500720c */ /* 0x040fe40003f26270 */
[----:B------:R-:W-:-:S02]  /*13730*/  ISETP.GE.AND P3, PT, R5, R52, PT ;  /* 0x000000340500720c */ /* 0x000fc40003f66270 */
[C---:B------:R-:W-:Y:S01]  /*13740*/  IADD3 R4, R17.reuse, 0x59, RZ ;  /* 0x0000005911047810 */ /* 0x040fe20007ffe0ff */
[----:B------:R-:W1:Y:S01]  /*13750*/  MUFU.TANH R134, R50 ;  /* 0x0000003200867308 */ /* 0x000e620000002400 */
[----:B------:R-:W-:Y:S02]  /*13760*/  IADD3 R5, R17, 0x61, RZ ;  /* 0x0000006111057810 */ /* 0x000fe40007ffe0ff */
[----:B----4-:R-:W-:Y:S02]  /*13770*/  FSEL R141, R141, -INF , !P4 ;  /* 0xff8000008d8d7808 */ /* 0x010fe40006000000 */
[----:B--2---:R-:W-:Y:S02]  /*13780*/  FSEL R135, R135, -INF , !P5 ;  /* 0xff80000087877808 */ /* 0x004fe40006800000 */
[-C--:B------:R-:W-:Y:S01]  /*13790*/  ISETP.GE.AND P4, PT, R4, R3.reuse, PT ;  /* 0x000000030400720c */ /* 0x080fe20003f86270 */
[----:B------:R-:W2:Y:S01]  /*137a0*/  MUFU.TANH R132, R51 ;  /* 0x0000003300847308 */ /* 0x000ea20000002400 */
[----:B------:R-:W-:-:S02]  /*137b0*/  ISETP.GE.AND P5, PT, R5, R3, PT ;  /* 0x000000030500720c */ /* 0x000fc40003fa6270 */
[----:B------:R-:W-:Y:S02]  /*137c0*/  FSEL R139, R139, -INF , !P4 ;  /* 0xff8000008b8b7808 */ /* 0x000fe40006000000 */
[----:B-----5:R-:W-:Y:S02]  /*137d0*/  FSEL R133, R133, -INF , !P5 ;  /* 0xff80000085857808 */ /* 0x020fe40006800000 */
[-C--:B------:R-:W-:Y:S01]  /*137e0*/  ISETP.GE.AND P4, PT, R4, R52.reuse, PT ;  /* 0x000000340400720c */ /* 0x080fe20003f86270 */
[----:B------:R-:W4:Y:S01]  /*137f0*/  MUFU.TANH R131, R44 ;  /* 0x0000002c00837308 */ /* 0x000f220000002400 */
[----:B------:R-:W-:Y:S02]  /*13800*/  ISETP.GE.AND P5, PT, R5, R52, PT ;  /* 0x000000340500720c */ /* 0x000fe40003fa6270 */
[----:B------:R-:W-:Y:S02]  /*13810*/  LOP3.LUT R4, R12, 0x70, R13, 0xfe, !PT ;  /* 0x000000700c047812 */ /* 0x000fe400078efe0d */
[----:B------:R-:W-:-:S02]  /*13820*/  IADD3 R5, R17, 0x69, RZ ;  /* 0x0000006911057810 */ /* 0x000fc40007ffe0ff */
[----:B---3--:R-:W-:Y:S01]  /*13830*/  FSEL R140, R140, -INF , !P4 ;  /* 0xff8000008c8c7808 */ /* 0x008fe20006000000 */
[----:B------:R-:W3:Y:S01]  /*13840*/  MUFU.TANH R129, R45 ;  /* 0x0000002d00817308 */ /* 0x000ee20000002400 */
[----:B-1----:R-:W-:Y:S02]  /*13850*/  FSEL R134, R134, -INF , !P6 ;  /* 0xff80000086867808 */ /* 0x002fe40007000000 */
[----:B--2---:R-:W-:Y:S02]  /*13860*/  FSEL R132, R132, -INF , !P5 ;  /* 0xff80000084847808 */ /* 0x004fe40006800000 */
[C---:B------:R-:W-:Y:S02]  /*13870*/  ISETP.GE.AND P4, PT, R4.reuse, R3, PT ;  /* 0x000000030400720c */ /* 0x040fe40003f86270 */
[----:B------:R-:W-:Y:S01]  /*13880*/  ISETP.GE.AND P6, PT, R4, R52, PT ;  /* 0x000000340400720c */ /* 0x000fe20003fc6270 */
[----:B------:R-:W1:Y:S01]  /*13890*/  MUFU.TANH R128, R47 ;  /* 0x0000002f00807308 */ /* 0x000e620000002400 */
[----:B----4-:R-:W-:-:S02]  /*138a0*/  FSEL R131, R131, -INF , !P1 ;  /* 0xff80000083837808 */ /* 0x010fc40004800000 */
[C---:B------:R-:W-:Y:S02]  /*138b0*/  ISETP.GE.AND P5, PT, R5.reuse, R3, PT ;  /* 0x000000030500720c */ /* 0x040fe40003fa6270 */
[-C--:B------:R-:W-:Y:S02]  /*138c0*/  ISETP.GE.AND P1, PT, R5, R52.reuse, PT ;  /* 0x000000340500720c */ /* 0x080fe40003f26270 */
[----:B------:R-:W-:Y:S01]  /*138d0*/  IADD3 R4, R17, 0x71, RZ ;  /* 0x0000007111047810 */ /* 0x000fe20007ffe0ff */
[----:B------:R-:W2:Y:S01]  /*138e0*/  MUFU.TANH R127, R40 ;  /* 0x00000028007f7308 */ /* 0x000ea20000002400 */
[----:B---3--:R-:W-:Y:S02]  /*138f0*/  FSEL R129, R129, -INF , !P5 ;  /* 0xff80000081817808 */ /* 0x008fe40006800000 */
[----:B------:R-:W-:Y:S02]  /*13900*/  ISETP.GE.AND P5, PT, R4, R52, PT ;  /* 0x000000340400720c */ /* 0x000fe40003fa6270 */
[----:B------:R-:W-:-:S03]  /*13910*/  LOP3.LUT R13, R12, 0x78, R13, 0xfe, !PT ;  /* 0x000000780c0d7812 */ /* 0x000fc600078efe0d */
[----:B------:R-:W3:Y:S01]  /*13920*/  MUFU.TANH R130, R46 ;  /* 0x0000002e00827308 */ /* 0x000ee20000002400 */
[----:B-1----:R-:W-:Y:S02]  /*13930*/  FSEL R128, R128, -INF , !P1 ;  /* 0xff80000080807808 */ /* 0x002fe40004800000 */
[----:B------:R-:W-:-:S05]  /*13940*/  ISETP.GE.AND P1, PT, R17, R3, PT ;  /* 0x000000031100720c */ /* 0x000fca0003f26270 */
[----:B------:R-:W1:Y:S01]  /*13950*/  MUFU.TANH R122, R42 ;  /* 0x0000002a007a7308 */ /* 0x000e620000002400 */
[----:B--2---:R-:W-:Y:S02]  /*13960*/  FSEL R127, R127, -INF , !P4 ;  /* 0xff8000007f7f7808 */ /* 0x004fe40006000000 */
[C---:B------:R-:W-:Y:S02]  /*13970*/  ISETP.GE.AND P4, PT, R17.reuse, R52, PT ;  /* 0x000000341100720c */ /* 0x040fe40003f86270 */
        /* <DEDUP_REMOVED lines=27> */
[----:B------:R-:W-:Y:S02]  /*13b30*/  IABS R4, c[0x0][0x2d0] ;  /* 0x0000b40000047a13 */ /* 0x000fe40000000000 */
[----:B------:R-:W-:Y:S02]  /*13b40*/  IADD3 R10, R12, -0x80, RZ ;  /* 0xffffff800c0a7810 */ /* 0x000fe40007ffe0ff */
[----:B------:R-:W1:Y:S01]  /*13b50*/  I2F.RP R5, R4 ;  /* 0x0000000400057306 */ /* 0x000e620000209400 */
[----:B------:R-:W-:-:S02]  /*13b60*/  IABS R8, R12 ;  /* 0x0000000c00087213 */ /* 0x000fc40000000000 */
        /* <DEDUP_REMOVED lines=14> */
[----:B------:R-:W-:Y:S01]  /*13c50*/  IMAD.MOV R7, RZ, RZ, -R11 ;  /* 0x000000ffff077224 */ /* 0x000fe200078e0a0b */
[----:B------:R-:W-:-:S03]  /*13c60*/  IADD3 R5, -R9, RZ, RZ ;  /* 0x000000ff09057210 */ /* 0x000fc60007ffe1ff */
        /* <DEDUP_REMOVED lines=13> */
[----:B------:R-:W-:Y:S02]  /*13d40*/  @P5 IADD3 R9, R9, 0x1, RZ ;  /* 0x0000000109095810 */ /* 0x000fe40007ffe0ff */
[----:B------:R-:W-:-:S03]  /*13d50*/  @!P3 IADD3 R11, -R11, RZ, RZ ;  /* 0x000000ff0b0bb210 */ /* 0x000fc60007ffe1ff */
[----:B------:R-:W-:Y:S01]  /*13d60*/  @!P0 IMAD.MOV R9, RZ, RZ, -R9 ;  /* 0x000000ffff098224 */ /* 0x000fe200078e0a09 */
[----:B------:R-:W-:-:S04]  /*13d70*/  SEL R7, R4, R11, !P1 ;  /* 0x0000000b04077207 */ /* 0x000fc80004800000 */
[----:B------:R-:W-:Y:S01]  /*13d80*/  SEL R4, R4, R9, !P1 ;  /* 0x0000000904047207 */ /* 0x000fe20004800000 */
        /* <DEDUP_REMOVED lines=19> */
.L_x_2234:
[----:B------:R-:W-:-:S05]  /*13ec0*/  IMAD.MOV.U32 R6, RZ, RZ, c[0x0][0x198] ;  /* 0x00006600ff067624 */ /* 0x000fca00078e00ff */
[----:B------:R-:W-:-:S04]  /*13ed0*/  LEA R6, -R6, RZ, 0x7 ;  /* 0x000000ff06067211 */ /* 0x000fc800078e39ff */
[----:B------:R-:W-:Y:S02]  /*13ee0*/  SHF.R.S32.HI R4, RZ, 0x1f, R6 ;  /* 0x0000001fff047819 */ /* 0x000fe40000011406 */
.L_x_2235:
[----:B------:R-:W-:Y:S01]  /*13ef0*/  ULDC.64 UR4, c[0x0][0x198] ;  /* 0x0000660000047ab9 */ /* 0x000fe20000000a00 */
[C---:B------:R-:W-:Y:S01]  /*13f00*/  LEA R152, P0, R6.reuse, R152, 0x1 ;  /* 0x0000009806987211 */ /* 0x040fe200078008ff */
[----:B------:R-:W-:Y:S02]  /*13f10*/  USHF.L.U32 UR9, UR4, 0x6, URZ ;  /* 0x0000000604097899 */ /* 0x000fe4000800063f */
[----:B------:R-:W-:Y:S01]  /*13f20*/  UMOV UR8, 0x6 ;  /* 0x0000000600087882 */ /* 0x000fe20000000000 */
[----:B------:R-:W-:Y:S01]  /*13f30*/  LEA.HI.X R153, R6, R153, R4, 0x1, P0 ;  /* 0x0000009906997211 */ /* 0x000fe200000f0c04 */
[----:B------:R-:W-:Y:S02]  /*13f40*/  USHF.L.U64.HI UR5, UR4, UR8, UR5 ;  /* 0x0000000804057299 */ /* 0x000fe40008010205 */
[----:B------:R-:W-:Y:S02]  /*13f50*/  IADD3 R8, P0, R152, UR9, RZ ;  /* 0x0000000998087c10 */ /* 0x000fe4000ff1e0ff */
[----:B------:R-:W-:Y:S01]  /*13f60*/  @!PT LDS RZ, [RZ] ;  /* 0x00000000fffff984 */ /* 0x000fe20000000800 */
[----:B------:R-:W-:Y:S01]  /*13f70*/  @!PT LDS RZ, [RZ] ;  /* 0x00000000fffff984 */ /* 0x000fe20000000800 */
[----:B------:R-:W-:Y:S01]  /*13f80*/  @!PT LDS RZ, [RZ] ;  /* 0x00000000fffff984 */ /* 0x000fe20000000800 */
[----:B------:R1:W-:Y:S02]  /*13f90*/  LDGSTS.E.BYPASS.LTC128B.128 [R149+0x3000], [R152.64] ;  /* 0x0300000098957fae */ /* 0x0003e4000b901d46 */
[----:B------:R-:W-:-:S02]  /*13fa0*/  IADD3.X R9, R153, UR5, RZ, P0, !PT ;  /* 0x0000000599097c10 */ /* 0x000fc400087fe4ff */
        /* <DEDUP_REMOVED lines=16> */
.L_x_2233:
        /* <DEDUP_REMOVED lines=83> */
[----:B------:R-:W-:Y:S01]  /*145e0*/  FMUL.FTZ R117, R3, c[0x0][0x23c] ;  /* 0x00008f0003757a20 */ /* 0x000fe20000410000 */
[----:B------:R-:W1:Y:S01]  /*145f0*/  LDSM.16.MT88.4 R12, [R119+0x9000] ;  /* 0x00900000770c783b */ /* 0x000e620000004200 */
[----:B------:R-:W-:Y:S01]  /*14600*/  FFMA.FTZ R60, R53, c[0x0][0x23c], -R138 ;  /* 0x00008f00353c7a23 */ /* 0x000fe2000001088a */
[----:B------:R-:W-:Y:S01]  /*14610*/  MUFU.EX2 R123, R123 ;  /* 0x0000007b007b7308 */ /* 0x000fe20000000800 */
[----:B------:R-:W-:Y:S01]  /*14620*/  FADD.FTZ R4, R2, -R5 ;  /* 0x8000000502047221 */ /* 0x000fe20000010000 */
[----:B------:R-:W-:Y:S01]  /*14630*/  FSEL R117, R117, RZ, P0 ;  /* 0x000000ff75757208 */ /* 0x000fe20000000000 */
[----:B------:R-:W-:Y:S01]  /*14640*/  LDSM.16.MT88.4 R52, [R116+0xd000] ;  /* 0x00d000007434783b */ /* 0x000fe20000004200 */
[----:B------:R-:W-:Y:S01]  /*14650*/  FSEL R5, R3, RZ, P0 ;  /* 0x000000ff03057208 */ /* 0x000fe20000000000 */
[----:B------:R-:W-:-:S02]  /*14660*/  FMUL.FTZ R126, R4, c[0x0][0x23c] ;  /* 0x00008f00047e7a20 */ /* 0x000fc40000410000 */
[----:B------:R-:W-:Y:S01]  /*14670*/  FFMA.FTZ R57, R22, c[0x0][0x23c], -R117 ;  /* 0x00008f0016397a23 */ /* 0x000fe20000010875 */
[----:B------:R-:W2:Y:S01]  /*14680*/  MUFU.EX2 R60, R60 ;  /* 0x0000003c003c7308 */ /* 0x000ea20000000800 */
[----:B------:R-:W3:Y:S01]  /*14690*/  LDSM.16.MT88.4 R20, [R116+0x9000] ;  /* 0x009000007414783b */ /* 0x000ee20000004200 */
[----:B------:R-:W-:Y:S02]  /*146a0*/  FADD.FTZ R5, R0, -R5 ;  /* 0x8000000500057221 */ /* 0x000fe40000010000 */
[--C-:B------:R-:W-:Y:S02]  /*146b0*/  FFMA.FTZ R121, R25, c[0x0][0x23c], -R117.reuse ;  /* 0x00008f0019797a23 */ /* 0x100fe40000010875 */
[--C-:B------:R-:W-:Y:S02]  /*146c0*/  FFMA.FTZ R59, R26, c[0x0][0x23c], -R117.reuse ;  /* 0x00008f001a3b7a23 */ /* 0x100fe40000010875 */
[----:B------:R-:W-:Y:S01]  /*146d0*/  FFMA.FTZ R2, R16, c[0x0][0x23c], -R117 ;  /* 0x00008f0010027a23 */ /* 0x000fe20000010875 */
[----:B------:R-:W-:Y:S01]  /*146e0*/  MUFU.EX2 R61, R61 ;  /* 0x0000003d003d7308 */ /* 0x000fe20000000800 */
[----:B------:R-:W-:-:S02]  /*146f0*/  FMUL.FTZ R124, R5, c[0x0][0x23c] ;  /* 0x00008f00057c7a20 */ /* 0x000fc40000410000 */
[--C-:B------:R-:W-:Y:S02]  /*14700*/  FFMA.FTZ R0, R67, c[0x0][0x23c], -R138.reuse ;  /* 0x00008f0043007a23 */ /* 0x100fe4000001088a */
[--C-:B------:R-:W-:Y:S01]  /*14710*/  FFMA.FTZ R163, R163, c[0x0][0x23c], -R138.reuse ;  /* 0x00008f00a3a37a23 */ /* 0x100fe2000001088a */
[----:B--2---:R-:W-:Y:S02]  /*14720*/  F2FP.BF16.PACK_AB R4, R60, R123 ;  /* 0x0000007b3c04723e */ /* 0x004fe400000010ff */
[----:B------:R-:W2:Y:S01]  /*14730*/  MUFU.EX2 R58, R58 ;  /* 0x0000003a003a7308 */ /* 0x000ea20000000800 */
[--C-:B------:R-:W-:Y:S02]  /*14740*/  FFMA.FTZ R165, R165, c[0x0][0x23c], -R138.reuse ;  /* 0x00008f00a5a57a23 */ /* 0x100fe4000001088a */
[----:B------:R-:W-:Y:S02]  /*14750*/  FFMA.FTZ R176, R176, c[0x0][0x23c], -R117 ;  /* 0x00008f00b0b07a23 */ /* 0x000fe40000010875 */
        /* <DEDUP_REMOVED lines=22> */
[----:B------:R-:W4:Y:S08]  /*148c0*/  MUFU.EX2 R126, R126 ;  /* 0x0000007e007e7308 */ /* 0x000f300000000800 */
[----:B------:R-:W5:Y:S01]  /*148d0*/  MUFU.EX2 R124, R124 ;  /* 0x0000007c007c7308 */ /* 0x000f620000000800 */
[----:B--2---:R-:W-:Y:S01]  /*148e0*/  F2FP.BF16.PACK_AB R7, R2, R57 ;  /* 0x000000390207723e */ /* 0x004fe200000010ff */
[----:B----4-:R-:W-:-:S06]  /*148f0*/  FMUL.FTZ R8, R112, R126 ;  /* 0x0000007e70087220 */ /* 0x010fcc0000410000 */
        /* <DEDUP_REMOVED lines=8> */
[----:B------:R-:W-:Y:S02]  /*14980*/  FMUL.FTZ R19, R107, R124 ;  /* 0x0000007c6b137220 */ /* 0x000fe40000410000 */
[-C--:B------:R-:W-:Y:S01]  /*14990*/  FMUL.FTZ R24, R96, R126.reuse ;  /* 0x0000007e60187220 */ /* 0x080fe20000410000 */
[C---:B-1----:R-:W-:Y:S01]  /*149a0*/  HMMA.16816.F32.BF16 R8, R4.reuse, R12, R8 ;  /* 0x0000000c0408723c */ /* 0x042fe20000041808 */
[----:B------:R-:W-:Y:S01]  /*149b0*/  FMUL.FTZ R25, R97, R126 ;  /* 0x0000007e61197220 */ /* 0x000fe20000410000 */
[----:B------:R-:W-:Y:S01]  /*149c0*/  MUFU.EX2 R165, R165 ;  /* 0x000000a500a57308 */ /* 0x000fe20000000800 */
[-C--:B------:R-:W-:Y:S02]  /*149d0*/  FMUL.FTZ R26, R98, R124.reuse ;  /* 0x0000007c621a7220 */ /* 0x080fe40000410000 */
[----:B------:R-:W-:Y:S02]  /*149e0*/  FMUL.FTZ R27, R99, R124 ;  /* 0x0000007c631b7220 */ /* 0x000fe40000410000 */
[-C--:B------:R-:W-:Y:S01]  /*149f0*/  FMUL.FTZ R32, R88, R126.reuse ;  /* 0x0000007e58207220 */ /* 0x080fe20000410000 */
[----:B---3--:R-:W-:Y:S01]  /*14a00*/  HMMA.16816.F32.BF16 R16, R4, R20, R16 ;  /* 0x000000140410723c */ /* 0x008fe20000041810 */
[----:B------:R-:W-:Y:S01]  /*14a10*/  FMUL.FTZ R33, R89, R126 ;  /* 0x0000007e59217220 */ /* 0x000fe20000410000 */
[----:B------:R-:W-:Y:S01]  /*14a20*/  MUFU.EX2 R176, R176 ;  /* 0x000000b000b07308 */ /* 0x000fe20000000800 */
        /* <DEDUP_REMOVED lines=24> */
[-C--:B------:R-:W-:Y:S01]  /*14bb0*/  FMUL.FTZ R94, R94, R124.reuse ;  /* 0x0000007c5e5e7220 */ /* 0x080fe20000410000 */
[----:B------:R-:W-:Y:S01]  /*14bc0*/  LDSM.16.MT88.4 R108, [R119+0xac00] ;  /* 0x00ac0000776c783b */ /* 0x000fe20000004200 */
[----:B------:R-:W-:-:S02]  /*14bd0*/  FMUL.FTZ R95, R95, R124 ;  /* 0x0000007c5f5f7220 */ /* 0x000fc40000410000 */
        /* <DEDUP_REMOVED lines=19> */
[C---:B------:R-:W-:Y:S01]  /*14d10*/  HMMA.16816.F32.BF16 R44, R4.reuse, R46, R76 ;  /* 0x0000002e042c723c */ /* 0x040fe2000004184c */
[----:B------:R-:W-:Y:S01]  /*14d20*/  FMUL.FTZ R69, R69, R126 ;  /* 0x0000007e45457220 */ /* 0x000fe20000410000 */
[----:B------:R-:W-:Y:S01]  /*14d30*/  LDSM.16.MT88.4 R72, [R119+0xb400] ;  /* 0x00b400007748783b */ /* 0x000fe20000004200 */
[-C--:B------:R-:W-:Y:S01]  /*14d40*/  FMUL.FTZ R70, R70, R124.reuse ;  /* 0x0000007c46467220 */ /* 0x080fe20000410000 */
[----:B------:R-:W-:Y:S01]  /*14d50*/  MUFU.EX2 R142, R142 ;  /* 0x0000008e008e7308 */ /* 0x000fe20000000800 */
[----:B------:R-:W-:Y:S01]  /*14d60*/  FMUL.FTZ R71, R71, R124 ;  /* 0x0000007c47477220 */ /* 0x000fe20000410000 */
[----:B------:R-:W-:Y:S01]  /*14d70*/  LDSM.16.MT88.4 R76, [R119+0x9400] ;  /* 0x00940000774c783b */ /* 0x000fe20000004200 */
[--C-:B------:R-:W-:Y:S01]  /*14d80*/  FFMA.FTZ R87, R189, c[0x0][0x23c], -R138.reuse ;  /* 0x00008f00bd577a23 */ /* 0x100fe2000001088a */
[----:B------:R-:W-:Y:S01]  /*14d90*/  HMMA.16816.F32.BF16 R48, R4, R52, R48 ;  /* 0x000000340430723c */ /* 0x000fe20000041830 */
[----:B------:R-:W-:-:S02]  /*14da0*/  FFMA.FTZ R84, R187, c[0x0][0x23c], -R138 ;  /* 0x00008f00bb547a23 */ /* 0x000fc4000001088a */
[--C-:B------:R-:W-:Y:S01]  /*14db0*/  FFMA.FTZ R85, R65, c[0x0][0x23c], -R138.reuse ;  /* 0x00008f0041557a23 */ /* 0x100fe2000001088a */
[----:B------:R-:W-:Y:S01]  /*14dc0*/  MUFU.EX2 R132, R132 ;  /* 0x0000008400847308 */ /* 0x000fe20000000800 */
[--C-:B------:R-:W-:Y:S02]  /*14dd0*/  FFMA.FTZ R88, R190, c[0x0][0x23c], -R117.reuse ;  /* 0x00008f00be587a23 */ /* 0x100fe40000010875 */
[--C-:B------:R-:W-:Y:S01]  /*14de0*/  FFMA.FTZ R91, R188, c[0x0][0x23c], -R117.reuse ;  /* 0x00008f00bc5b7a23 */ /* 0x100fe20000010875 */
[----:B------:R-:W-:Y:S01]  /*14df0*/  HMMA.16816.F32.BF16 R4, R4, R54, R68 ;  /* 0x000000360404723c */ /* 0x000fe20000041844 */
[----:B------:R-:W1:Y:S01]  /*14e00*/  LDSM.16.MT88.4 R68, [R116+0x9400] ;  /* 0x009400007444783b */ /* 0x000e620000004200 */
[--C-:B------:R-:W-:Y:S02]  /*14e10*/  FFMA.FTZ R89, R66, c[0x0][0x23c], -R117.reuse ;  /* 0x00008f0042597a23 */ /* 0x100fe40000010875 */
[----:B------:R-:W-:Y:S01]  /*14e20*/  FFMA.FTZ R86, R64, c[0x0][0x23c], -R117 ;  /* 0x00008f0040567a23 */ /* 0x000fe20000010875 */
[----:B------:R-:W-:Y:S01]  /*14e30*/  MUFU.EX2 R87, R87 ;  /* 0x0000005700577308 */ /* 0x000fe20000000800 */
[----:B------:R-:W2:Y:S01]  /*14e40*/  LDSM.16.MT88.4 R64, [R116+0xb400] ;  /* 0x00b400007440783b */ /* 0x000ea20000004200 */
[----:B------:R-:W-:-:S02]  /*14e50*/  FFMA.FTZ R93, R185, c[0x0][0x23c], -R138 ;  /* 0x00008f00b95d7a23 */ /* 0x000fc4000001088a */
[--C-:B------:R-:W-:Y:S02]  /*14e60*/  FFMA.FTZ R92, R183, c[0x0][0x23c], -R138.reuse ;  /* 0x00008f00b75c7a23 */ /* 0x100fe4000001088a */
[--C-:B------:R-:W-:Y:S02]  /*14e70*/  FFMA.FTZ R90, R181, c[0x0][0x23c], -R138.reuse ;  /* 0x00008f00b55a7a23 */ /* 0x100fe4000001088a */
[----:B------:R-:W3:Y:S01]  /*14e80*/  MUFU.EX2 R84, R84 ;  /* 0x0000005400547308 */ /* 0x000ee20000000800 */
[----:B------:R-:W-:Y:S02]  /*14e90*/  FFMA.FTZ R95, R179, c[0x0][0x23c], -R138 ;  /* 0x00008f00b35f7a23 */ /* 0x000fe4000001088a */
[--C-:B------:R-:W-:Y:S02]  /*14ea0*/  FFMA.FTZ R94, R186, c[0x0][0x23c], -R117.reuse ;  /* 0x00008f00ba5e7a23 */ /* 0x100fe40000010875 */
[--C-:B------:R-:W-:Y:S02]  /*14eb0*/  FFMA.FTZ R99, R184, c[0x0][0x23c], -R117.reuse ;  /* 0x00008f00b8637a23 */ /* 0x100fe40000010875 */
[--C-:B------:R-:W-:Y:S01]  /*14ec0*/  FFMA.FTZ R97, R164, c[0x0][0x23c], -R117.reuse ;  /* 0x00008f00a4617a23 */ /* 0x100fe20000010875 */
[----:B------:R-:W4:Y:S01]  /*14ed0*/  MUFU.EX2 R85, R85 ;  /* 0x0000005500557308 */ /* 0x000f220000000800 */
[----:B------:R-:W-:-:S02]  /*14ee0*/  FFMA.FTZ R96, R182, c[0x0][0x23c], -R117 ;  /* 0x00008f00b6607a23 */ /* 0x000fc40000010875 */
[--C-:B------:R-:W-:Y:S02]  /*14ef0*/  FFMA.FTZ R98, R177, c[0x0][0x23c], -R138.reuse ;  /* 0x00008f00b1627a23 */ /* 0x100fe4000001088a */
[--C-:B------:R-:W-:Y:S02]  /*14f00*/  FFMA.FTZ R164, R169, c[0x0][0x23c], -R138.reuse ;  /* 0x00008f00a9a47a23 */ /* 0x100fe4000001088a */
[--C-:B------:R-:W-:Y:S01]  /*14f10*/  FFMA.FTZ R177, R174, c[0x0][0x23c], -R117.reuse ;  /* 0x00008f00aeb17a23 */ /* 0x100fe20000010875 */
[----:B------:R-:W-:Y:S01]  /*14f20*/  MUFU.EX2 R88, R88 ;  /* 0x0000005800587308 */ /* 0x000fe20000000800 */
[----:B---3--:R-:W-:Y:S01]  /*14f30*/  F2FP.BF16.PACK_AB R52, R84, R87 ;  /* 0x000000575434723e */ /* 0x008fe200000010ff */
[--C-:B------:R-:W-:Y:S02]  /*14f40*/  FFMA.FTZ R169, R180, c[0x0][0x23c], -R117.reuse ;  /* 0x00008f00b4a97a23 */ /* 0x100fe40000010875 */
[----:B------:R-:W-:Y:S02]  /*14f50*/  FFMA.FTZ R174, R178, c[0x0][0x23c], -R117 ;  /* 0x00008f00b2ae7a23 */ /* 0x000fe40000010875 */
[----:B------:R-:W-:-:S02]  /*14f60*/  FFMA.FTZ R178, R173, c[0x0][0x23c], -R138 ;  /* 0x00008f00adb27a23 */ /* 0x000fc4000001088a */
[----:B------:R-:W3:Y:S01]  /*14f70*/  MUFU.EX2 R91, R91 ;  /* 0x0000005b005b7308 */ /* 0x000ee20000000800 */
[----:B----4-:R-:W-:Y:S01]  /*14f80*/  F2FP.BF16.PACK_AB R54, R85, R0 ;  /* 0x000000005536723e */ /* 0x010fe200000010ff */
[--C-:B------:R-:W-:Y:S02]  /*14f90*/  FFMA.FTZ R180, R167, c[0x0][0x23c], -R138.reuse ;  /* 0x00008f00a7b47a23 */ /* 0x100fe4000001088a */
[--C-:B------:R-:W-:Y:S02]  /*14fa0*/  FFMA.FTZ R167, R172, c[0x0][0x23c], -R117.reuse ;  /* 0x00008f00aca77a23 */ /* 0x100fe40000010875 */
[----:B------:R-:W-:Y:S02]  /*14fb0*/  FFMA.FTZ R173, R166, c[0x0][0x23c], -R117 ;  /* 0x00008f00a6ad7a23 */ /* 0x000fe40000010875 */
[----:B------:R-:W-:Y:S01]  /*14fc0*/  MUFU.EX2 R89, R89 ;  /* 0x0000005900597308 */ /* 0x000fe20000000800 */
[--C-:B------:R-:W-:Y:S02]  /*14fd0*/  FFMA.FTZ R166, R143, c[0x0][0x23c], -R138.reuse ;  /* 0x00008f008fa67a23 */ /* 0x100fe4000001088a */
[----:B------:R-:W-:-:S02]  /*14fe0*/  FFMA.FTZ R172, R139, c[0x0][0x23c], -R138 ;  /* 0x00008f008bac7a23 */ /* 0x000fc4000001088a */
[--C-:B------:R-:W-:Y:S02]  /*14ff0*/  FFMA.FTZ R139, R162, c[0x0][0x23c], -R117.reuse ;  /* 0x00008f00a28b7a23 */ /* 0x100fe40000010875 */
[--C-:B------:R-:W-:Y:S01]  /*15000*/  FFMA.FTZ R143, R140, c[0x0][0x23c], -R117.reuse ;  /* 0x00008f008c8f7a23 */ /* 0x100fe20000010875 */
[----:B------:R-:W4:Y:S01]  /*15010*/  MUFU.EX2 R86, R86 ;  /* 0x0000005600567308 */ /* 0x000f220000000800 */
[----:B---3--:R-:W-:Y:S01]  /*15020*/  F2FP.BF16.PACK_AB R53, R91, R88 ;  /* 0x000000585b35723e */ /* 0x008fe200000010ff */
[--C-:B------:R-:W-:Y:S02]  /*15030*/  FFMA.FTZ R101, R125, c[0x0][0x23c], -R138.reuse ;  /* 0x00008f007d657a23 */ /* 0x100fe4000001088a */
[--C-:B------:R-:W-:Y:S02]  /*15040*/  FFMA.FTZ R80, R129, c[0x0][0x23c], -R138.reuse ;  /* 0x00008f0081507a23 */ /* 0x100fe4000001088a */
[----:B------:R-:W-:Y:S02]  /*15050*/  FFMA.FTZ R129, R134, c[0x0][0x23c], -R117 ;  /* 0x00008f0086817a23 */ /* 0x000fe40000010875 */
[----:B------:R-:W-:Y:S01]  /*15060*/  MUFU.EX2 R93, R93 ;  /* 0x0000005d005d7308 */ /* 0x000fe20000000800 */
[----:B------:R-:W-:-:S02]  /*15070*/  FFMA.FTZ R102, R127, c[0x0][0x23c], -R138 ;  /* 0x00008f007f667a23 */ /* 0x000fc4000001088a */
[----:B------:R-:W-:Y:S02]  /*15080*/  FFMA.FTZ R100, R136, c[0x0][0x23c], -R138 ;  /* 0x00008f0088647a23 */ /* 0x000fe4000001088a */
[----:B------:R-:W-:Y:S02]  /*15090*/  FFMA.FTZ R161, R161, R126, R123 ;  /* 0x0000007ea1a17223 */ /* 0x000fe4000001007b */
[----:B------:R-:W-:Y:S01]  /*150a0*/  FFMA.FTZ R104, R160, R124, R121 ;  /* 0x0000007ca0687223 */ /* 0x000fe20000010079 */
[----:B----4-:R-:W-:Y:S01]  /*150b0*/  F2FP.BF16.PACK_AB R55, R86, R89 ;  /* 0x000000595637723e */ /* 0x010fe200000010ff */
[----:B------:R-:W3:Y:S01]  /*150c0*/  MUFU.EX2 R92, R92 ;  /* 0x0000005c005c7308 */ /* 0x000ee20000000800 */
[--C-:B------:R-:W-:Y:S02]  /*150d0*/  FFMA.FTZ R123, R120, c[0x0][0x23c], -R117.reuse ;  /* 0x00008f00787b7a23 */ /* 0x100fe40000010875 */
[----:B------:R-:W-:Y:S02]  /*150e0*/  FFMA.FTZ R160, R62, c[0x0][0x23c], -R117 ;  /* 0x00008f003ea07a23 */ /* 0x000fe40000010875 */
[----:B------:R-:W-:Y:S01]  /*150f0*/  FADD.FTZ R60, R60, R161 ;  /* 0x000000a13c3c7221 */ /* 0x000fe20000010000 */
[----:B-1----:R-:W-:Y:S01]  /*15100*/  HMMA.16816.F32.BF16 R16, R52, R68, R16 ;  /* 0x000000443410723c */ /* 0x002fe20000041810 */
[----:B------:R-:W-:Y:S01]  /*15110*/  FADD.FTZ R104, R59, R104 ;  /* 0x000000683b687221 */ /* 0x000fe20000010000 */
[----:B------:R-:W-:Y:S01]  /*15120*/  MUFU.EX2 R90, R90 ;  /* 0x0000005a005a7308 */ /* 0x000fe20000000800 */
[----:B------:R-:W-:-:S02]  /*15130*/  FADD.FTZ R61, R61, R60 ;  /* 0x0000003c3d3d7221 */ /* 0x000fc40000010000 */
[----:B------:R-:W-:Y:S02]  /*15140*/  FADD.FTZ R57, R57, R104 ;  /* 0x0000006839397221 */ /* 0x000fe40000010000 */
[----:B------:R-:W-:Y:S01]  /*15150*/  FADD.FTZ R58, R58, R61 ;  /* 0x0000003d3a3a7221 */ /* 0x000fe20000010000 */
[C---:B------:R-:W-:Y:S01]  /*15160*/  HMMA.16816.F32.BF16 R20, R52.reuse, R70, R20 ;  /* 0x000000463414723c */ /* 0x040fe20000041814 */
[----:B------:R-:W1:Y:S01]  /*15170*/  LDSM.16.MT88.4 R68, [R119+0xd400] ;  /* 0x00d400007744783b */ /* 0x000e620000004200 */
        /* <DEDUP_REMOVED lines=8> */
[----:B------:R-:W-:-:S03]  /*15200*/  FADD.FTZ R0, R0, R87 ;  /* 0x0000005700007221 */ /* 0x000fc60000010000 */
[----:B------:R-:W-:Y:S01]  /*15210*/  HMMA.16816.F32.BF16 R28, R52, R74, R28 ;  /* 0x0000004a341c723c */ /* 0x000fe2000004181c */
[----:B------:R-:W4:Y:S01]  /*15220*/  LDSM.16.MT88.4 R72, [R116+0xd400] ;  /* 0x00d400007448783b */ /* 0x000f220000004200 */
[----:B------:R-:W5:Y:S01]  /*15230*/  MUFU.EX2 R99, R99 ;  /* 0x0000006300637308 */ /* 0x000f620000000800 */
[----:B------:R-:W-:-:S05]  /*15240*/  FADD.FTZ R0, R85, R0 ;  /* 0x0000000055007221 */ /* 0x000fca0000010000 */
[C---:B------:R-:W-:Y:S02]  /*15250*/  HMMA.16816.F32.BF16 R8, R52.reuse, R76, R8 ;  /* 0x0000004c3408723c */ /* 0x040fe40000041808 */
[----:B------:R-:W-:Y:S06]  /*15260*/  MUFU.EX2 R97, R97 ;  /* 0x0000006100617308 */ /* 0x000fec0000000800 */
[C---:B------:R-:W-:Y:S01]  /*15270*/  HMMA.16816.F32.BF16 R12, R52.reuse, R78, R12 ;  /* 0x0000004e340c723c */ /* 0x040fe2000004180c */
[----:B------:R-:W-:Y:S01]  /*15280*/  LDSM.16.MT88.4 R76, [R119+0x9800] ;  /* 0x00980000774c783b */ /* 0x000fe20000004200 */
[----:B------:R-:W3:Y:S06]  /*15290*/  MUFU.EX2 R96, R96 ;  /* 0x0000006000607308 */ /* 0x000eec0000000800 */
[C---:B--2---:R-:W-:Y:S02]  /*152a0*/  HMMA.16816.F32.BF16 R32, R52.reuse, R64, R32 ;  /* 0x000000403420723c */ /* 0x044fe40000041820 */
[----:B------:R-:W2:Y:S06]  /*152b0*/  MUFU.EX2 R98, R98 ;  /* 0x0000006200627308 */ /* 0x000eac0000000800 */
[C---:B-1----:R-:W-:Y:S02]  /*152c0*/  HMMA.16816.F32.BF16 R40, R52.reuse, R68, R40 ;  /* 0x000000443428723c */ /* 0x042fe40000041828 */
[----:B------:R-:W-:Y:S06]  /*152d0*/  MUFU.EX2 R164, R164 ;  /* 0x000000a400a47308 */ /* 0x000fec0000000800 */
[C---:B------:R-:W-:Y:S01]  /*152e0*/  HMMA.16816.F32.BF16 R44, R52.reuse, R70, R44 ;  /* 0x00000046342c723c */ /* 0x040fe2000004182c */
[----:B------:R-:W1:Y:S01]  /*152f0*/  LDSM.16.MT88.4 R68, [R116+0x9800] ;  /* 0x009800007444783b */ /* 0x000e620000004200 */
[----:B------:R-:W1:Y:S06]  /*15300*/  MUFU.EX2 R169, R169 ;  /* 0x000000a900a97308 */ /* 0x000e6c0000000800 */
[C---:B------:R-:W-:Y:S01]  /*15310*/  HMMA.16816.F32.BF16 R36, R52.reuse, R66, R36 ;  /* 0x000000423424723c */ /* 0x040fe20000041824 */
[----:B------:R-:W2:Y:S01]  /*15320*/  LDSM.16.MT88.4 R64, [R119+0xb800] ;  /* 0x00b800007740783b */ /* 0x000ea20000004200 */
[----:B------:R-:W-:Y:S06]  /*15330*/  MUFU.EX2 R177, R177 ;  /* 0x000000b100b17308 */ /* 0x000fec0000000800 */
[C---:B----4-:R-:W-:Y:S02]  /*15340*/  HMMA.16816.F32.BF16 R48, R52.reuse, R72, R48 ;  /* 0x000000483430723c */ /* 0x050fe40000041830 */
[----:B------:R-:W4:Y:S06]  /*15350*/  MUFU.EX2 R174, R174 ;  /* 0x000000ae00ae7308 */ /* 0x000f2c0000000800 */
[----:B------:R-:W-:Y:S01]  /*15360*/  HMMA.16816.F32.BF16 R4, R52, R74, R4 ;  /* 0x0000004a3404723c */ /* 0x000fe20000041804 */
[----:B------:R-:W4:Y:S01]  /*15370*/  LDSM.16.MT88.4 R72, [R116+0xb800] ;  /* 0x00b800007448783b */ /* 0x000f220000004200 */
[----:B------:R-:W1:Y:S05]  /*15380*/  MUFU.EX2 R178, R178 ;  /* 0x000000b200b27308 */ /* 0x000e6a0000000800 */
[----:B---3--:R-:W-:Y:S01]  /*15390*/  F2FP.BF16.PACK_AB R52, R92, R93 ;  /* 0x0000005d5c34723e */ /* 0x008fe200000010ff */
[----:B------:R-:W-:Y:S01]  /*153a0*/  FADD.FTZ R93, R93, R0 ;  /* 0x000000005d5d7221 */ /* 0x000fe20000010000 */
[----:B-----5:R-:W-:Y:S01]  /*153b0*/  F2FP.BF16.PACK_AB R53, R99, R94 ;  /* 0x0000005e6335723e */ /* 0x020fe200000010ff */
[----:B------:R-:W-:Y:S01]  /*153c0*/  MUFU.EX2 R180, R180 ;  /* 0x000000b400b47308 */ /* 0x000fe20000000800 */
[----:B------:R-:W-:-:S02]  /*153d0*/  F2FP.BF16.PACK_AB R54, R95, R90 ;  /* 0x0000005a5f36723e */ /* 0x000fc400000010ff */
[----:B------:R-:W-:-:S05]  /*153e0*/  F2FP.BF16.PACK_AB R55, R96, R97 ;  /* 0x000000616037723e */ /* 0x000fca00000010ff */
[----:B------:R-:W3:Y:S02]  /*153f0*/  MUFU.EX2 R167, R167 ;  /* 0x000000a700a77308 */ /* 0x000ee40000000800 */
[C---:B-1----:R-:W-:Y:S06]  /*15400*/  HMMA.16816.F32.BF16 R16, R52.reuse, R68, R16 ;  /* 0x000000443410723c */ /* 0x042fec0000041810 */
[----:B------:R-:W1:Y:S02]  /*15410*/  MUFU.EX2 R173, R173 ;  /* 0x000000ad00ad7308 */ /* 0x000e640000000800 */
[C---:B------:R-:W-:Y:S01]  /*15420*/  HMMA.16816.F32.BF16 R20, R52.reuse, R70, R20 ;  /* 0x000000463414723c */ /* 0x040fe20000041814 */
[----:B------:R-:W5:Y:S05]  /*15430*/  LDSM.16.MT88.4 R68, [R119+0xd800] ;  /* 0x00d800007744783b */ /* 0x000f6a0000004200 */
[----:B------:R-:W1:Y:S02]  /*15440*/  MUFU.EX2 R166, R166 ;  /* 0x000000a600a67308 */ /* 0x000e640000000800 */
[C---:B--2---:R-:W-:Y:S06]  /*15450*/  HMMA.16816.F32.BF16 R24, R52.reuse, R64, R24 ;  /* 0x000000403418723c */ /* 0x044fec0000041818 */
[----:B------:R-:W-:Y:S02]  /*15460*/  MUFU.EX2 R172, R172 ;  /* 0x000000ac00ac7308 */ /* 0x000fe40000000800 */
[C---:B------:R-:W-:Y:S01]  /*15470*/  HMMA.16816.F32.BF16 R28, R52.reuse, R66, R28 ;  /* 0x00000042341c723c */ /* 0x040fe2000004181c */
[----:B------:R-:W2:Y:S05]  /*15480*/  LDSM.16.MT88.4 R64, [R116+0xd800] ;  /* 0x00d800007440783b */ /* 0x000eaa0000004200 */
[----:B------:R-:W1:Y:S02]  /*15490*/  MUFU.EX2 R139, R139 ;  /* 0x0000008b008b7308 */ /* 0x000e640000000800 */
[C---:B------:R-:W-:Y:S06]  /*154a0*/  HMMA.16816.F32.BF16 R8, R52.reuse, R76, R8 ;  /* 0x0000004c3408723c */ /* 0x040fec0000041808 */
[----:B------:R-:W1:Y:S02]  /*154b0*/  MUFU.EX2 R143, R143 ;  /* 0x0000008f008f7308 */ /* 0x000e640000000800 */
[C---:B------:R-:W-:Y:S01]  /*154c0*/  HMMA.16816.F32.BF16 R12, R52.reuse, R78, R12 ;  /* 0x0000004e340c723c */ /* 0x040fe2000004180c */
[----:B------:R-:W-:Y:S05]  /*154d0*/  LDSM.16.MT88.4 R76, [R119+0x9c00] ;  /* 0x009c0000774c783b */ /* 0x000fea0000004200 */
[----:B------:R1:W-:Y:S02]  /*154e0*/  MUFU.EX2 R125, R131 ;  /* 0x00000083007d7308 */ /* 0x0003e40000000800 */
[C---:B----4-:R-:W-:Y:S06]  /*154f0*/  HMMA.16816.F32.BF16 R32, R52.reuse, R72, R32 ;  /* 0x000000483420723c */ /* 0x050fec0000041820 */
[----:B------:R-:W-:Y:S02]  /*15500*/  MUFU.EX2 R136, R135 ;  /* 0x0000008700887308 */ /* 0x000fe40000000800 */
[----:B-----5:R-:W-:Y:S01]  /*15510*/  HMMA.16816.F32.BF16 R40, R52, R68, R40 ;  /* 0x000000443428723c */ /* 0x020fe20000041828 */
[----:B-1----:R-:W-:-:S05]  /*15520*/  FFMA.FTZ R131, R128, c[0x0][0x23c], -R117 ;  /* 0x00008f0080837a23 */ /* 0x002fca0000010875 */
[----:B------:R-:W1:Y:S02]  /*15530*/  MUFU.EX2 R127, R133 ;  /* 0x00000085007f7308 */ /* 0x000e640000000800 */
[C---:B------:R-:W-:Y:S01]  /*15540*/  HMMA.16816.F32.BF16 R44, R52.reuse, R70, R44 ;  /* 0x00000046342c723c */ /* 0x040fe2000004182c */
[----:B------:R-:W4:Y:S05]  /*15550*/  LDSM.16.MT88.4 R68, [R116+0x9c00] ;  /* 0x009c00007444783b */ /* 0x000f2a0000004200 */
[----:B------:R5:W-:Y:S02]  /*15560*/  MUFU.EX2 R138, R80 ;  /* 0x00000050008a7308 */ /* 0x000be40000000800 */
[C---:B------:R-:W-:Y:S01]  /*15570*/  HMMA.16816.F32.BF16 R36, R52.reuse, R74, R36 ;  /* 0x0000004a3424723c */ /* 0x040fe20000041824 */
[----:B------:R-:W1:Y:S05]  /*15580*/  LDSM.16.MT88.4 R72, [R119+0xbc00] ;  /* 0x00bc00007748783b */ /* 0x000e6a0000004200 */
[----:B------:R-:W1:Y:S02]  /*15590*/  MUFU.EX2 R129, R129 ;  /* 0x0000008100817308 */ /* 0x000e640000000800 */
[C---:B--2---:R-:W-:Y:S06]  /*155a0*/  HMMA.16816.F32.BF16 R48, R52.reuse, R64, R48 ;  /* 0x000000403430723c */ /* 0x044fec0000041830 */
[----:B------:R-:W-:Y:S02]  /*155b0*/  MUFU.EX2 R130, R130 ;  /* 0x0000008200827308 */ /* 0x000fe40000000800 */
[----:B------:R-:W-:Y:S01]  /*155c0*/  HMMA.16816.F32.BF16 R4, R52, R66, R4 ;  /* 0x000000423404723c */ /* 0x000fe20000041804 */
[----:B------:R-:W2:Y:S04]  /*155d0*/  LDSM.16.MT88.4 R64, [R116+0xbc00] ;  /* 0x00bc00007440783b */ /* 0x000ea80000004200 */
[----:B-----5:R-:W-:Y:S02]  /*155e0*/  LDSM.16.MT88.4 R80, [R116+0xa800] ;  /* 0x00a800007450783b */ /* 0x020fe40000004200 */
[----:B------:R-:W-:Y:S01]  /*155f0*/  F2FP.BF16.PACK_AB R52, R98, R163 ;  /* 0x000000a36234723e */ /* 0x000fe200000010ff */
[----:B------:R-:W5:Y:S01]  /*15600*/  MUFU.EX2 R131, R131 ;  /* 0x0000008300837308 */ /* 0x000f620000000800 */
[----:B------:R-:W-:-:S02]  /*15610*/  F2FP.BF16.PACK_AB R53, R176, R169 ;  /* 0x000000a9b035723e */ /* 0x000fc400000010ff */
[----:B------:R-:W-:Y:S02]  /*15620*/  F2FP.BF16.PACK_AB R54, R165, R164 ;  /* 0x000000a4a536723e */ /* 0x000fe400000010ff */
[----:B------:R-:W-:-:S03]  /*15630*/  F2FP.BF16.PACK_AB R55, R174, R177 ;  /* 0x000000b1ae37723e */ /* 0x000fc600000010ff */
[----:B------:R-:W-:Y:S04]  /*15640*/  MUFU.EX2 R121, R102 ;  /* 0x0000006600797308 */ /* 0x000fe80000000800 */
[C---:B----4-:R-:W-:Y:S04]  /*15650*/  HMMA.16816.F32.BF16 R16, R52.reuse, R68, R16 ;  /* 0x000000443410723c */ /* 0x050fe80000041810 */
[----:B------:R-:W4:Y:S04]  /*15660*/  MUFU.EX2 R124, R101 ;  /* 0x00000065007c7308 */ /* 0x000f280000000800 */
[C---:B------:R-:W-:Y:S01]  /*15670*/  HMMA.16816.F32.BF16 R20, R52.reuse, R70, R20 ;  /* 0x000000463414723c */ /* 0x040fe20000041814 */
[----:B------:R-:W3:Y:S03]  /*15680*/  LDSM.16.MT88.4 R68, [R119+0xdc00] ;  /* 0x00dc00007744783b */ /* 0x000ee60000004200 */
[----:B------:R-:W-:Y:S04]  /*15690*/  MUFU.EX2 R137, R137 ;  /* 0x0000008900897308 */ /* 0x000fe80000000800 */
[C---:B-1----:R-:W-:Y:S04]  /*156a0*/  HMMA.16816.F32.BF16 R24, R52.reuse, R72, R24 ;  /* 0x000000483418723c */ /* 0x042fe80000041818 */
[----:B------:R1:W-:Y:S04]  /*156b0*/  MUFU.EX2 R126, R100 ;  /* 0x00000064007e7308 */ /* 0x0003e80000000800 */
[C---:B------:R-:W-:Y:S01]  /*156c0*/  HMMA.16816.F32.BF16 R28, R52.reuse, R74, R28 ;  /* 0x0000004a341c723c */ /* 0x040fe2000004181c */
[----:B------:R-:W4:Y:S03]  /*156d0*/  LDSM.16.MT88.4 R72, [R116+0xdc00] ;  /* 0x00dc00007448783b */ /* 0x000f260000004200 */
[----:B------:R-:W-:Y:S04]  /*156e0*/  MUFU.EX2 R122, R122 ;  /* 0x0000007a007a7308 */ /* 0x000fe80000000800 */
[C---:B--2---:R-:W-:Y:S04]  /*156f0*/  HMMA.16816.F32.BF16 R32, R52.reuse, R64, R32 ;  /* 0x000000403420723c */ /* 0x044fe80000041820 */
[----:B------:R-:W2:Y:S01]  /*15700*/  MUFU.EX2 R123, R123 ;  /* 0x0000007b007b7308 */ /* 0x000ea20000000800 */
[----:B-1----:R-:W-:Y:S03]  /*15710*/  LDSM.16.MT88.4 R100, [R116+0xac00] ;  /* 0x00ac00007464783b */ /* 0x002fe60000004200 */
[C---:B------:R-:W-:Y:S01]  /*15720*/  HMMA.16816.F32.BF16 R36, R52.reuse, R66, R36 ;  /* 0x000000423424723c */ /* 0x040fe20000041824 */
[----:B------:R-:W-:Y:S03]  /*15730*/  LDSM.16.MT88.4 R64, [R119+0xc000] ;  /* 0x00c000007740783b */ /* 0x000fe60000004200 */
[----:B------:R-:W-:Y:S04]  /*15740*/  MUFU.EX2 R63, R63 ;  /* 0x0000003f003f7308 */ /* 0x000fe80000000800 */
[C---:B------:R-:W-:Y:S04]  /*15750*/  HMMA.16816.F32.BF16 R8, R52.reuse, R76, R8 ;  /* 0x0000004c3408723c */ /* 0x040fe80000041808 */
[----:B------:R-:W1:Y:S04]  /*15760*/  MUFU.EX2 R160, R160 ;  /* 0x000000a000a07308 */ /* 0x000e680000000800 */
[C---:B---3--:R-:W-:Y:S08]  /*15770*/  HMMA.16816.F32.BF16 R40, R52.reuse, R68, R40 ;  /* 0x000000443428723c */ /* 0x048ff00000041828 */
[C---:B------:R-:W-:Y:S01]  /*15780*/  HMMA.16816.F32.BF16 R44, R52.reuse, R70, R44 ;  /* 0x00000046342c723c */ /* 0x040fe2000004182c */
[----:B------:R-:W3:Y:S07]  /*15790*/  LDSM.16.MT88.4 R68, [R116+0xa000] ;  /* 0x00a000007444783b */ /* 0x000eee0000004200 */
[C---:B------:R-:W-:Y:S01]  /*157a0*/  HMMA.16816.F32.BF16 R12, R52.reuse, R78, R12 ;  /* 0x0000004e340c723c */ /* 0x040fe2000004180c */
[----:B------:R-:W-:Y:S07]  /*157b0*/  LDSM.16.MT88.4 R76, [R119+0xa000] ;  /* 0x00a00000774c783b */ /* 0x000fee0000004200 */
[C---:B----4-:R-:W-:Y:S08]  /*157c0*/  HMMA.16816.F32.BF16 R48, R52.reuse, R72, R48 ;  /* 0x000000483430723c */ /* 0x050ff00000041830 */
[----:B------:R-:W-:Y:S01]  /*157d0*/  HMMA.16816.F32.BF16 R4, R52, R74, R4 ;  /* 0x0000004a3404723c */ /* 0x000fe20000041804 */
[----:B------:R-:W4:Y:S06]  /*157e0*/  LDSM.16.MT88.4 R72, [R116+0xc000] ;  /* 0x00c000007448783b */ /* 0x000f2c0000004200 */
[----:B------:R-:W-:-:S02]  /*157f0*/  F2FP.BF16.PACK_AB R52, R178, R175 ;  /* 0x000000afb234723e */ /* 0x000fc400000010ff */
[----:B------:R-:W-:Y:S02]  /*15800*/  F2FP.BF16.PACK_AB R53, R170, R167 ;  /* 0x000000a7aa35723e */ /* 0x000fe400000010ff */
[----:B------:R-:W-:Y:S02]  /*15810*/  F2FP.BF16.PACK_AB R54, R180, R171 ;  /* 0x000000abb436723e */ /* 0x000fe400000010ff */
[----:B------:R-:W-:-:S07]  /*15820*/  F2FP.BF16.PACK_AB R55, R173, R168 ;  /* 0x000000a8ad37723e */ /* 0x000fce00000010ff */
[C---:B---3--:R-:W-:Y:S08]  /*15830*/  HMMA.16816.F32.BF16 R16, R52.reuse, R68, R16 ;  /* 0x000000443410723c */ /* 0x048ff00000041810 */
[C---:B------:R-:W-:Y:S01]  /*15840*/  HMMA.16816.F32.BF16 R20, R52.reuse, R70, R20 ;  /* 0x000000463414723c */ /* 0x040fe20000041814 */
[----:B------:R-:W3:Y:S07]  /*15850*/  LDSM.16.MT88.4 R68, [R119+0xe000] ;  /* 0x00e000007744783b */ /* 0x000eee0000004200 */
[C---:B------:R-:W-:Y:S08]  /*15860*/  HMMA.16816.F32.BF16 R24, R52.reuse, R64, R24 ;  /* 0x000000403418723c */ /* 0x040ff00000041818 */
[C---:B------:R-:W-:Y:S01]  /*15870*/  HMMA.16816.F32.BF16 R28, R52.reuse, R66, R28 ;  /* 0x00000042341c723c */ /* 0x040fe2000004181c */
[----:B------:R-:W1:Y:S07]  /*15880*/  LDSM.16.MT88.4 R64, [R116+0xe000] ;  /* 0x00e000007440783b */ /* 0x000e6e0000004200 */
[C---:B----4-:R-:W-:Y:S08]  /*15890*/  HMMA.16816.F32.BF16 R32, R52.reuse, R72, R32 ;  /* 0x000000483420723c */ /* 0x050ff00000041820 */
[C---:B------:R-:W-:Y:S01]  /*158a0*/  HMMA.16816.F32.BF16 R36, R52.reuse, R74, R36 ;  /* 0x0000004a3424723c */ /* 0x040fe20000041824 */
[----:B------:R-:W-:Y:S07]  /*158b0*/  LDSM.16.MT88.4 R72, [R116+0xa400] ;  /* 0x00a400007448783b */ /* 0x000fee0000004200 */
[C---:B------:R-:W-:Y:S08]  /*158c0*/  HMMA.16816.F32.BF16 R8, R52.reuse, R76, R8 ;  /* 0x0000004c3408723c */ /* 0x040ff00000041808 */
[C---:B---3--:R-:W-:Y:S08]  /*158d0*/  HMMA.16816.F32.BF16 R40, R52.reuse, R68, R40 ;  /* 0x000000443428723c */ /* 0x048ff00000041828 */
[C---:B------:R-:W-:Y:S01]  /*158e0*/  HMMA.16816.F32.BF16 R44, R52.reuse, R70, R44 ;  /* 0x00000046342c723c */ /* 0x040fe2000004182c */
[----:B------:R-:W3:Y:S07]  /*158f0*/  LDSM.16.MT88.4 R68, [R119+0xc400] ;  /* 0x00c400007744783b */ /* 0x000eee0000004200 */
[C---:B-1----:R-:W-:Y:S08]  /*15900*/  HMMA.16816.F32.BF16 R48, R52.reuse, R64, R48 ;  /* 0x000000403430723c */ /* 0x042ff00000041830 */
[C---:B------:R-:W-:Y:S01]  /*15910*/  HMMA.16816.F32.BF16 R4, R52.reuse, R66, R4 ;  /* 0x000000423404723c */ /* 0x040fe20000041804 */
[----:B------:R-:W1:Y:S07]  /*15920*/  LDSM.16.MT88.4 R64, [R116+0xc400] ;  /* 0x00c400007440783b */ /* 0x000e6e0000004200 */
        /* <DEDUP_REMOVED lines=18> */
[C---:B---3--:R-:W-:Y:S07]  /*15a50*/  HMMA.16816.F32.BF16 R48, R52.reuse, R68, R48 ;  /* 0x000000443430723c */ /* 0x048fee0000041830 */
[----:B------:R-:W-:Y:S01]  /*15a60*/  F2FP.BF16.PACK_AB R68, R127, R136 ;  /* 0x000000887f44723e */ /* 0x000fe200000010ff */
[----:B------:R-:W-:Y:S01]  /*15a70*/  HMMA.16816.F32.BF16 R4, R52, R70, R4 ;  /* 0x000000463404723c */ /* 0x000fe20000041804 */
[----:B------:R-:W-:-:S06]  /*15a80*/  F2FP.BF16.PACK_AB R69, R132, R129 ;  /* 0x000000818445723e */ /* 0x000fcc00000010ff */
[----:B------:R-:W-:Y:S01]  /*15a90*/  F2FP.BF16.PACK_AB R70, R138, R125 ;  /* 0x0000007d8a46723e */ /* 0x000fe200000010ff */
[----:B--2---:R-:W-:Y:S01]  /*15aa0*/  HMMA.16816.F32.BF16 R40, R52, R72, R40 ;  /* 0x000000483428723c */ /* 0x004fe20000041828 */
[----:B-----5:R-:W-:-:S07]  /*15ab0*/  F2FP.BF16.PACK_AB R71, R131, R130 ;  /* 0x000000828347723e */ /* 0x020fce00000010ff */
[----:B------:R-:W-:Y:S01]  /*15ac0*/  HMMA.16816.F32.BF16 R44, R52, R74, R44 ;  /* 0x0000004a342c723c */ /* 0x000fe2000004182c */
[----:B------:R-:W2:Y:S04]  /*15ad0*/  LDSM.16.MT88.4 R72, [R116+0xc800] ;  /* 0x00c800007448783b */ /* 0x000ea80000004200 */
[----:B------:R-:W-:Y:S03]  /*15ae0*/  LDSM.16.MT88.4 R52, [R116+0xe800] ;  /* 0x00e800007434783b */ /* 0x000fe60000004200 */
[C---:B-1----:R-:W-:Y:S08]  /*15af0*/  HMMA.16816.F32.BF16 R8, R68.reuse, R64, R8 ;  /* 0x000000404408723c */ /* 0x042ff00000041808 */
[C---:B------:R-:W-:Y:S01]  /*15b00*/  HMMA.16816.F32.BF16 R12, R68.reuse, R66, R12 ;  /* 0x00000042440c723c */ /* 0x040fe2000004180c */
[----:B------:R-:W1:Y:S07]  /*15b10*/  LDSM.16.MT88.4 R64, [R119+0xe800] ;  /* 0x00e800007740783b */ /* 0x000e6e0000004200 */
[C---:B------:R-:W-:Y:S08]  /*15b20*/  HMMA.16816.F32.BF16 R16, R68.reuse, R80, R16 ;  /* 0x000000504410723c */ /* 0x040ff00000041810 */
[C---:B------:R-:W-:Y:S08]  /*15b30*/  HMMA.16816.F32.BF16 R20, R68.reuse, R82, R20 ;  /* 0x000000524414723c */ /* 0x040ff00000041814 */
[C---:B----4-:R-:W-:Y:S08]  /*15b40*/  HMMA.16816.F32.BF16 R24, R68.reuse, R76, R24 ;  /* 0x0000004c4418723c */ /* 0x050ff00000041818 */
[C---:B------:R-:W-:Y:S01]  /*15b50*/  HMMA.16816.F32.BF16 R28, R68.reuse, R78, R28 ;  /* 0x0000004e441c723c */ /* 0x040fe2000004181c */
[----:B------:R-:W3:Y:S07]  /*15b60*/  LDSM.16.MT88.4 R76, [R119+0xec00] ;  /* 0x00ec0000774c783b */ /* 0x000eee0000004200 */
[C---:B--2---:R-:W-:Y:S08]  /*15b70*/  HMMA.16816.F32.BF16 R32, R68.reuse, R72, R32 ;  /* 0x000000484420723c */ /* 0x044ff00000041820 */
[C---:B------:R-:W-:Y:S08]  /*15b80*/  HMMA.16816.F32.BF16 R36, R68.reuse, R74, R36 ;  /* 0x0000004a4424723c */ /* 0x040ff00000041824 */
[C---:B-1----:R-:W-:Y:S08]  /*15b90*/  HMMA.16816.F32.BF16 R40, R68.reuse, R64, R40 ;  /* 0x000000404428723c */ /* 0x042ff00000041828 */
[C---:B------:R-:W-:Y:S08]  /*15ba0*/  HMMA.16816.F32.BF16 R44, R68.reuse, R66, R44 ;  /* 0x00000042442c723c */ /* 0x040ff0000004182c */
[C---:B------:R-:W-:Y:S08]  /*15bb0*/  HMMA.16816.F32.BF16 R48, R68.reuse, R52, R48 ;  /* 0x000000344430723c */ /* 0x040ff00000041830 */
[----:B------:R-:W-:Y:S01]  /*15bc0*/  HMMA.16816.F32.BF16 R68, R68, R54, R4 ;  /* 0x000000364444723c */ /* 0x000fe20000041804 */
[----:B------:R-:W1:Y:S06]  /*15bd0*/  LDSM.16.MT88.4 R52, [R119+0xcc00] ;  /* 0x00cc00007734783b */ /* 0x000e6c0000004200 */
[----:B------:R-:W-:-:S02]  /*15be0*/  F2FP.BF16.PACK_AB R4, R124, R121 ;  /* 0x000000797c04723e */ /* 0x000fc400000010ff */
[----:B------:R-:W-:Y:S02]  /*15bf0*/  F2FP.BF16.PACK_AB R5, R123, R122 ;  /* 0x0000007a7b05723e */ /* 0x000fe400000010ff */
[----:B------:R-:W-:Y:S02]  /*15c00*/  F2FP.BF16.PACK_AB R6, R126, R137 ;  /* 0x000000897e06723e */ /* 0x000fe400000010ff */
[----:B------:R-:W-:-:S07]  /*15c10*/  F2FP.BF16.PACK_AB R7, R160, R63 ;  /* 0x0000003fa007723e */ /* 0x000fce00000010ff */
[C---:B------:R-:W-:Y:S07]  /*15c20*/  HMMA.16816.F32.BF16 R112, R4.reuse, R108, R8 ;  /* 0x0000006c0470723c */ /* 0x040fee0000041808 */
[----:B------:R-:W-:Y:S01]  /*15c30*/  FADD.FTZ R9, R89, R2 ;  /* 0x0000000259097221 */ /* 0x000fe20000010000 */
[----:B------:R-:W-:Y:S01]  /*15c40*/  HMMA.16816.F32.BF16 R108, R4, R110, R12 ;  /* 0x0000006e046c723c */ /* 0x000fe2000004180c */
[----:B------:R-:W-:Y:S02]  /*15c50*/  MOV R2, R56 ;  /* 0x0000003800027202 */ /* 0x000fe40000000f00 */
[----:B------:R-:W-:-:S02]  /*15c60*/  FADD.FTZ R9, R86, R9 ;  /* 0x0000000956097221 */ /* 0x000fc40000010000 */
[----:B------:R-:W2:Y:S02]  /*15c70*/  LDSM.16.MT88.4 R84, [R116+0xcc00] ;  /* 0x00cc00007454783b */ /* 0x000ea40000004200 */
[----:B------:R-:W-:Y:S01]  /*15c80*/  FADD.FTZ R0, R94, R9 ;  /* 0x000000095e007221 */ /* 0x000fe20000010000 */
[C---:B------:R-:W-:Y:S01]  /*15c90*/  HMMA.16816.F32.BF16 R104, R4.reuse, R100, R16 ;  /* 0x000000640468723c */ /* 0x040fe20000041810 */
[----:B------:R-:W-:Y:S02]  /*15ca0*/  FADD.FTZ R9, R92, R93 ;  /* 0x0000005d5c097221 */ /* 0x000fe40000010000 */
[----:B------:R-:W-:Y:S02]  /*15cb0*/  FADD.FTZ R0, R99, R0 ;  /* 0x0000000063007221 */ /* 0x000fe40000010000 */
[----:B------:R-:W-:Y:S02]  /*15cc0*/  FADD.FTZ R90, R90, R9 ;  /* 0x000000095a5a7221 */ /* 0x000fe40000010000 */
[----:B------:R-:W-:Y:S01]  /*15cd0*/  FADD.FTZ R97, R97, R0 ;  /* 0x0000000061617221 */ /* 0x000fe20000010000 */
[----:B---3--:R-:W-:Y:S01]  /*15ce0*/  HMMA.16816.F32.BF16 R80, R4, R76, R40 ;  /* 0x0000004c0450723c */ /* 0x008fe20000041828 */
        /* <DEDUP_REMOVED lines=9> */
[----:B------:R-:W3:Y:S01]  /*15d80*/  LDSM.16.MT88.4 R8, [R116+0xec00] ;  /* 0x00ec00007408783b */ /* 0x000ee20000004200 */
[----:B------:R-:W-:Y:S01]  /*15d90*/  FADD.FTZ R0, R165, R0 ;  /* 0x00000000a5007221 */ /* 0x000fe20000010000 */
[C---:B-1----:R-:W-:Y:S01]  /*15da0*/  HMMA.16816.F32.BF16 R96, R4.reuse, R52, R24 ;  /* 0x000000340460723c */ /* 0x042fe20000041818 */
        /* <DEDUP_REMOVED lines=9> */
[----:B--2---:R-:W-:Y:S01]  /*15e40*/  HMMA.16816.F32.BF16 R88, R4, R84, R32 ;  /* 0x000000540458723c */ /* 0x004fe20000041820 */
        /* <DEDUP_REMOVED lines=14> */
[----:B---3--:R-:W-:Y:S01]  /*15f30*/  HMMA.16816.F32.BF16 R72, R4, R8, R48 ;  /* 0x000000080448723c */ /* 0x008fe20000041830 */
[----:B------:R-:W-:Y:S02]  /*15f40*/  FADD.FTZ R13, R132, R13 ;  /* 0x0000000d840d7221 */ /* 0x000fe40000010000 */
[----:B------:R-:W-:Y:S01]  /*15f50*/  FADD.FTZ R125, R125, R0 ;  /* 0x000000007d7d7221 */ /* 0x000fe20000010000 */
[----:B------:R-:W-:Y:S01]  /*15f60*/  MOV R0, R3 ;  /* 0x0000000300007202 */ /* 0x000fe20000000f00 */
[----:B------:R-:W-:-:S02]  /*15f70*/  FADD.FTZ R130, R130, R13 ;  /* 0x0000000d82827221 */ /* 0x000fc40000010000 */
[----:B------:R-:W-:Y:S01]  /*15f80*/  FADD.FTZ R138, R138, R125 ;  /* 0x0000007d8a8a7221 */ /* 0x000fe20000010000 */
[----:B------:R-:W-:Y:S01]  /*15f90*/  HMMA.16816.F32.BF16 R68, R4, R10, R68 ;  /* 0x0000000a0444723c */ /* 0x000fe20000041844 */
[----:B------:R-:W-:Y:S02]  /*15fa0*/  FADD.FTZ R131, R131, R130 ;  /* 0x0000008283837221 */ /* 0x000fe40000010000 */
[----:B------:R-:W-:Y:S02]  /*15fb0*/  FADD.FTZ R121, R121, R138 ;  /* 0x0000008a79797221 */ /* 0x000fe40000010000 */
[----:B------:R-:W-:Y:S02]  /*15fc0*/  FADD.FTZ R122, R122, R131 ;  /* 0x000000837a7a7221 */ /* 0x000fe40000010000 */
[----:B------:R-:W-:Y:S02]  /*15fd0*/  FADD.FTZ R124, R124, R121 ;  /* 0x000000797c7c7221 */ /* 0x000fe40000010000 */
[----:B------:R-:W-:-:S02]  /*15fe0*/  FADD.FTZ R122, R123, R122 ;  /* 0x0000007a7b7a7221 */ /* 0x000fc40000010000 */
[----:B------:R-:W-:Y:S02]  /*15ff0*/  FADD.FTZ R137, R137, R124 ;  /* 0x0000007c89897221 */ /* 0x000fe40000010000 */
[----:B------:R-:W-:Y:S02]  /*16000*/  FADD.FTZ R63, R63, R122 ;  /* 0x0000007a3f3f7221 */ /* 0x000fe40000010000 */
[----:B------:R-:W-:Y:S02]  /*16010*/  FADD.FTZ R161, R126, R137 ;  /* 0x000000897ea17221 */ /* 0x000fe40000010000 */
[----:B------:R-:W-:Y:S02]  /*16020*/  FADD.FTZ R160, R160, R63 ;  /* 0x0000003fa0a07221 */ /* 0x000fe40000010000 */
.L_x_2230:
        /* <DEDUP_REMOVED lines=14> */
.L_x_2240:
        /* <DEDUP_REMOVED lines=64> */
.L_x_2237:
        /* <DEDUP_REMOVED lines=13> */
[----:B------:R-:W-:Y:S01]  /*165e0*/  ISETP.GE.AND P0, PT, R156, 0x2, PT ;  /* 0x000000029c00780c */ /* 0x000fe20003f06270 */
        /* <DEDUP_REMOVED lines=11> */
[----:B------:R-:W3:Y:S08]  /*166a0*/  LDSM.16.M88.4 R8, [R145+0x3000] ;  /* 0x003000009108783b */ /* 0x000ef00000000200 */
[----:B------:R-:W2:Y:S08]  /*166b0*/  LDSM.16.M88.4 R16, [R145+0x3400] ;  /* 0x003400009110783b */ /* 0x000eb00000000200 */
[----:B------:R-:W4:Y:S08]  /*166c0*/  LDSM.16.M88.4 R24, [R145+0x3800] ;  /* 0x003800009118783b */ /* 0x000f300000000200 */
[----:B------:R-:W0:Y:S08]  /*166d0*/  LDGDEPBAR ;  /* 0x00000000000079af */ /* 0x000e300000000000 */
[----:B------:R-:W5:Y:S01]  /*166e0*/  LDSM.16.M88.4 R32, [R145+0x3c00] ;  /* 0x003c00009120783b */ /* 0x000f620000000200 */
[C---:B---3--:R-:W-:Y:S07]  /*166f0*/  HMMA.16816.F32.BF16 R4, R64.reuse, R8, RZ ;  /* 0x000000084004723c */ /* 0x048fee00000418ff */
[----:B------:R-:W3:Y:S01]  /*16700*/  LDSM.16.M88.4 R40, [R145+0x4000] ;  /* 0x004000009128783b */ /* 0x000ee20000000200 */
[C---:B------:R-:W-:Y:S07]  /*16710*/  HMMA.16816.F32.BF16 R8, R64.reuse, R10, RZ ;  /* 0x0000000a4008723c */ /* 0x040fee00000418ff */
[----:B------:R-:W1:Y:S01]  /*16720*/  LDSM.16.M88.4 R48, [R145+0x4400] ;  /* 0x004400009130783b */ /* 0x000e620000000200 */
[C---:B--2---:R-:W-:Y:S07]  /*16730*/  HMMA.16816.F32.BF16 R12, R64.reuse, R16, RZ ;  /* 0x00000010400c723c */ /* 0x044fee00000418ff */
[----:B------:R-:W2:Y:S01]  /*16740*/  LDSM.16.M88.4 R56, [R145+0x4800] ;  /* 0x004800009138783b */ /* 0x000ea20000000200 */
[C---:B------:R-:W-:Y:S07]  /*16750*/  HMMA.16816.F32.BF16 R16, R64.reuse, R18, RZ ;  /* 0x000000124010723c */ /* 0x040fee00000418ff */
[----:B------:R-:W1:Y:S01]  /*16760*/  LDSM.16.M88.4 R120, [R145+0x4c00] ;  /* 0x004c00009178783b */ /* 0x000e620000000200 */
[C---:B----4-:R-:W-:Y:S07]  /*16770*/  HMMA.16816.F32.BF16 R20, R64.reuse, R24, RZ ;  /* 0x000000184014723c */ /* 0x050fee00000418ff */
[----:B------:R-:W-:Y:S01]  /*16780*/  LDSM.16.M88.4 R124, [R144] ;  /* 0x00000000907c783b */ /* 0x000fe20000000200 */
[C---:B------:R-:W-:Y:S07]  /*16790*/  HMMA.16816.F32.BF16 R24, R64.reuse, R26, RZ ;  /* 0x0000001a4018723c */ /* 0x040fee00000418ff */
[----:B------:R-:W4:Y:S01]  /*167a0*/  LDSM.16.M88.4 R128, [R118+0x3000] ;  /* 0x003000007680783b */ /* 0x000f220000000200 */
[C---:B-----5:R-:W-:Y:S07]  /*167b0*/  HMMA.16816.F32.BF16 R28, R64.reuse, R32, RZ ;  /* 0x00000020401c723c */ /* 0x060fee00000418ff */
[----:B------:R-:W-:Y:S01]  /*167c0*/  LDSM.16.M88.4 R132, [R118+0x3800] ;  /* 0x003800007684783b */ /* 0x000fe20000000200 */
[C---:B------:R-:W-:Y:S07]  /*167d0*/  HMMA.16816.F32.BF16 R32, R64.reuse, R34, RZ ;  /* 0x000000224020723c */ /* 0x040fee00000418ff */
[----:B------:R-:W-:Y:S01]  /*167e0*/  LDSM.16.M88.4 R136, [R118+0x3c00] ;  /* 0x003c00007688783b */ /* 0x000fe20000000200 */
[C---:B---3--:R-:W-:Y:S07]  /*167f0*/  HMMA.16816.F32.BF16 R36, R64.reuse, R40, RZ ;  /* 0x000000284024723c */ /* 0x048fee00000418ff */
[----:B------:R-:W-:Y:S01]  /*16800*/  LDSM.16.M88.4 R140, [R118+0x4000] ;  /* 0x00400000768c783b */ /* 0x000fe20000000200 */
[C---:B------:R-:W-:Y:S08]  /*16810*/  HMMA.16816.F32.BF16 R40, R64.reuse, R42, RZ ;  /* 0x0000002a4028723c */ /* 0x040ff000000418ff */
[C---:B-1----:R-:W-:Y:S08]  /*16820*/  HMMA.16816.F32.BF16 R44, R64.reuse, R48, RZ ;  /* 0x00000030402c723c */ /* 0x042ff000000418ff */
[C---:B------:R-:W-:Y:S08]  /*16830*/  HMMA.16816.F32.BF16 R48, R64.reuse, R50, RZ ;  /* 0x000000324030723c */ /* 0x040ff000000418ff */
[C---:B--2---:R-:W-:Y:S08]  /*16840*/  HMMA.16816.F32.BF16 R52, R64.reuse, R56, RZ ;  /* 0x000000384034723c */ /* 0x044ff000000418ff */
[C---:B------:R-:W-:Y:S08]  /*16850*/  HMMA.16816.F32.BF16 R56, R64.reuse, R58, RZ ;  /* 0x0000003a4038723c */ /* 0x040ff000000418ff */
[C---:B------:R-:W-:Y:S08]  /*16860*/  HMMA.16816.F32.BF16 R60, R64.reuse, R120, RZ ;  /* 0x00000078403c723c */ /* 0x040ff000000418ff */
[----:B------:R-:W-:Y:S01]  /*16870*/  HMMA.16816.F32.BF16 R64, R64, R122, RZ ;  /* 0x0000007a4040723c */ /* 0x000fe200000418ff */
[----:B------:R-:W1:Y:S07]  /*16880*/  LDSM.16.M88.4 R120, [R118+0x3400] ;  /* 0x003400007678783b */ /* 0x000e6e0000000200 */
[C---:B----4-:R-:W-:Y:S08]  /*16890*/  HMMA.16816.F32.BF16 R4, R124.reuse, R128, R4 ;  /* 0x000000807c04723c */ /* 0x050ff00000041804 */
        /* <DEDUP_REMOVED lines=8> */
[C---:B------:R-:W-:Y:S08]  /*16920*/  HMMA.16816.F32.BF16 R28, R124.reuse, R136, R28 ;  /* 0x000000887c1c723c */ /* 0x040ff0000004181c */
        /* <DEDUP_REMOVED lines=8> */
[C---:B-1----:R-:W-:Y:S08]  /*169b0*/  HMMA.16816.F32.BF16 R52, R124.reuse, R120, R52 ;  /* 0x000000787c34723c */ /* 0x042ff00000041834 */
[C---:B------:R-:W-:Y:S01]  /*169c0*/  HMMA.16816.F32.BF16 R56, R124.reuse, R122, R56 ;  /* 0x0000007a7c38723c */ /* 0x040fe20000041838 */
[----:B------:R-:W1:Y:S07]  /*169d0*/  LDSM.16.M88.4 R120, [R145+0x5800] ;  /* 0x005800009178783b */ /* 0x000e6e0000000200 */
[C---:B---3--:R-:W-:Y:S08]  /*169e0*/  HMMA.16816.F32.BF16 R60, R124.reuse, R132, R60 ;  /* 0x000000847c3c723c */ /* 0x048ff0000004183c */
[----:B------:R-:W-:Y:S01]  /*169f0*/  HMMA.16816.F32.BF16 R64, R124, R134, R64 ;  /* 0x000000867c40723c */ /* 0x000fe20000041840 */
[----:B------:R-:W3:Y:S07]  /*16a00*/  LDSM.16.M88.4 R124, [R145+0x5c00] ;  /* 0x005c0000917c783b */ /* 0x000eee0000000200 */
[C---:B----4-:R-:W-:Y:S01]  /*16a10*/  HMMA.16816.F32.BF16 R4, R136.reuse, R140, R4 ;  /* 0x0000008c8804723c */ /* 0x050fe20000041804 */
[----:B------:R-:W4:Y:S07]  /*16a20*/  LDSM.16.M88.4 R132, [R145+0x6000] ;  /* 0x006000009184783b */ /* 0x000f2e0000000200 */
[C---:B------:R-:W-:Y:S01]  /*16a30*/  HMMA.16816.F32.BF16 R8, R136.reuse, R142, R8 ;  /* 0x0000008e8808723c */ /* 0x040fe20000041808 */
        /* <DEDUP_REMOVED lines=10> */
[C---:B----4-:R-:W-:Y:S08]  /*16ae0*/  HMMA.16816.F32.BF16 R36, R136.reuse, R132, R36 ;  /* 0x000000848824723c */ /* 0x050ff00000041824 */
[C---:B------:R-:W-:Y:S01]  /*16af0*/  HMMA.16816.F32.BF16 R40, R136.reuse, R134, R40 ;  /* 0x000000868828723c */ /* 0x040fe20000041828 */
[----:B------:R-:W3:Y:S07]  /*16b00*/  LDSM.16.M88.4 R132, [R118+0x5000] ;  /* 0x005000007684783b */ /* 0x000eee0000000200 */
[C---:B-----5:R-:W-:Y:S08]  /*16b10*/  HMMA.16816.F32.BF16 R44, R136.reuse, R140, R44 ;  /* 0x0000008c882c723c */ /* 0x060ff0000004182c */
[C---:B------:R-:W-:Y:S01]  /*16b20*/  HMMA.16816.F32.BF16 R48, R136.reuse, R142, R48 ;  /* 0x0000008e8830723c */ /* 0x040fe20000041830 */
[----:B------:R-:W4:Y:S07]  /*16b30*/  LDSM.16.M88.4 R140, [R118+0x5400] ;  /* 0x00540000768c783b */ /* 0x000f2e0000000200 */
[C---:B--2---:R-:W-:Y:S08]  /*16b40*/  HMMA.16816.F32.BF16 R52, R136.reuse, R128, R52 ;  /* 0x000000808834723c */ /* 0x044ff00000041834 */
[C---:B------:R-:W-:Y:S01]  /*16b50*/  HMMA.16816.F32.BF16 R56, R136.reuse, R130, R56 ;  /* 0x000000828838723c */ /* 0x040fe20000041838 */
[----:B------:R-:W2:Y:S07]  /*16b60*/  LDSM.16.M88.4 R128, [R118+0x5800] ;  /* 0x005800007680783b */ /* 0x000eae0000000200 */
[C---:B-1----:R-:W-:Y:S08]  /*16b70*/  HMMA.16816.F32.BF16 R60, R136.reuse, R120, R60 ;  /* 0x00000078883c723c */ /* 0x042ff0000004183c */
[----:B------:R-:W-:Y:S01]  /*16b80*/  HMMA.16816.F32.BF16 R64, R136, R122, R64 ;  /* 0x0000007a8840723c */ /* 0x000fe20000041840 */
[----:B------:R-:W1:Y:S07]  /*16b90*/  LDSM.16.M88.4 R120, [R118+0x5c00] ;  /* 0x005c00007678783b */ /* 0x000e6e0000000200 */
[C---:B---3--:R-:W-:Y:S01]  /*16ba0*/  HMMA.16816.F32.BF16 R4, R124.reuse, R132, R4 ;  /* 0x000000847c04723c */ /* 0x048fe20000041804 */
[----:B------:R-:W-:Y:S07]  /*16bb0*/  LDSM.16.M88.4 R136, [R118+0x6400] ;  /* 0x006400007688783b */ /* 0x000fee0000000200 */
[C---:B------:R-:W-:Y:S01]  /*16bc0*/  HMMA.16816.F32.BF16 R8, R124.reuse, R134, R8 ;  /* 0x000000867c08723c */ /* 0x040fe20000041808 */
[----:B------:R-:W3:Y:S07]  /*16bd0*/  LDSM.16.M88.4 R132, [R118+0x6000] ;  /* 0x006000007684783b */ /* 0x000eee0000000200 */
[C---:B----4-:R-:W-:Y:S08]  /*16be0*/  HMMA.16816.F32.BF16 R12, R124.reuse, R140, R12 ;  /* 0x0000008c7c0c723c */ /* 0x050ff0000004180c */
[C---:B------:R-:W-:Y:S01]  /*16bf0*/  HMMA.16816.F32.BF16 R16, R124.reuse, R142, R16 ;  /* 0x0000008e7c10723c */ /* 0x040fe20000041810 */
[----:B------:R-:W4:Y:S07]  /*16c00*/  LDSM.16.M88.4 R140, [R118+0x6800] ;  /* 0x00680000768c783b */ /* 0x000f2e0000000200 */
        /* <DEDUP_REMOVED lines=9> */
[C---:B------:R-:W-:Y:S08]  /*16ca0*/  HMMA.16816.F32.BF16 R44, R124.reuse, R136, R44 ;  /* 0x000000887c2c723c */ /* 0x040ff0000004182c */
[C---:B------:R-:W-:Y:S01]  /*16cb0*/  HMMA.16816.F32.BF16 R48, R124.reuse, R138, R48 ;  /* 0x0000008a7c30723c */ /* 0x040fe20000041830 */
[----:B------:R-:W3:Y:S07]  /*16cc0*/  LDSM.16.M88.4 R136, [R145+0x7400] ;  /* 0x007400009188783b */ /* 0x000eee0000000200 */
[C---:B----4-:R-:W-:Y:S08]  /*16cd0*/  HMMA.16816.F32.BF16 R52, R124.reuse, R140, R52 ;  /* 0x0000008c7c34723c */ /* 0x050ff00000041834 */
[C---:B------:R-:W-:Y:S01]  /*16ce0*/  HMMA.16816.F32.BF16 R56, R124.reuse, R142, R56 ;  /* 0x0000008e7c38723c */ /* 0x040fe20000041838 */
[----:B------:R-:W4:Y:S07]  /*16cf0*/  LDSM.16.M88.4 R140, [R145+0x7800] ;  /* 0x00780000918c783b */ /* 0x000f2e0000000200 */
[C---:B--2---:R-:W-:Y:S08]  /*16d00*/  HMMA.16816.F32.BF16 R60, R124.reuse, R128, R60 ;  /* 0x000000807c3c723c */ /* 0x044ff0000004183c */
[----:B------:R-:W-:Y:S01]  /*16d10*/  HMMA.16816.F32.BF16 R64, R124, R130, R64 ;  /* 0x000000827c40723c */ /* 0x000fe20000041840 */
[----:B------:R-:W2:Y:S07]  /*16d20*/  LDSM.16.M88.4 R124, [R145+0x7c00] ;  /* 0x007c0000917c783b */ /* 0x000eae0000000200 */
[C---:B-1----:R-:W-:Y:S01]  /*16d30*/  HMMA.16816.F32.BF16 R4, R120.reuse, R132, R4 ;  /* 0x000000847804723c */ /* 0x042fe20000041804 */
[----:B------:R-:W1:Y:S07]  /*16d40*/  LDSM.16.M88.4 R128, [R145+0x8000] ;  /* 0x008000009180783b */ /* 0x000e6e0000000200 */
        /* <DEDUP_REMOVED lines=14> */
[C---:B--2---:R-:W-:Y:S08]  /*16e30*/  HMMA.16816.F32.BF16 R44, R120.reuse, R124, R44 ;  /* 0x0000007c782c723c */ /* 0x044ff0000004182c */
[C---:B------:R-:W-:Y:S08]  /*16e40*/  HMMA.16816.F32.BF16 R48, R120.reuse, R126, R48 ;  /* 0x0000007e7830723c */ /* 0x040ff00000041830 */
[C---:B------:R-:W-:Y:S08]  /*16e50*/  HMMA.16816.F32.BF16 R52, R120.reuse, R132, R52 ;  /* 0x000000847834723c */ /* 0x040ff00000041834 */
[C---:B------:R-:W-:Y:S08]  /*16e60*/  HMMA.16816.F32.BF16 R56, R120.reuse, R134, R56 ;  /* 0x000000867838723c */ /* 0x040ff00000041838 */
[C---:B-1----:R-:W-:Y:S08]  /*16e70*/  HMMA.16816.F32.BF16 R60, R120.reuse, R128, R60 ;  /* 0x00000080783c723c */ /* 0x042ff0000004183c */
[----:B------:R-:W-:Y:S01]  /*16e80*/  HMMA.16816.F32.BF16 R64, R120, R130, R64 ;  /* 0x000000827840723c */ /* 0x000fe20000041840 */
[----:B------:R-:W1:Y:S07]  /*16e90*/  LDSM.16.M88.4 R120, [R118+0x7400] ;  /* 0x007400007678783b */ /* 0x000e6e0000000200 */
[C---:B------:R-:W-:Y:S08]  /*16ea0*/  HMMA.16816.F32.BF16 R4, R136.reuse, R140, R4 ;  /* 0x0000008c8804723c */ /* 0x040ff00000041804 */
[C---:B------:R-:W-:Y:S11]  /*16eb0*/  HMMA.16816.F32.BF16 R8, R136.reuse, R142, R8 ;  /* 0x0000008e8808723c */ /* 0x040ff60000041808 */
[----:B------:R-:W-:Y:S05]  /*16ec0*/  @!UPT UIADD3 URZ, URZ, URZ, URZ ;  /* 0x0000003f3f3ff290 */ /* 0x000fea000fffe03f */
[----:B------:R-:W-:Y:S02]  /*16ed0*/  FMUL.FTZ R129, R4, c[0x0][0x2ec] ;  /* 0x0000bb0004817a20 */ /* 0x000fe40000410000 */
[----:B------:R-:W-:Y:S02]  /*16ee0*/  FMUL.FTZ R127, R5, c[0x0][0x2ec] ;  /* 0x0000bb00057f7a20 */ /* 0x000fe40000410000 */
[----:B------:R-:W-:Y:S02]  /*16ef0*/  FMUL.FTZ R128, R6, c[0x0][0x2ec] ;  /* 0x0000bb0006807a20 */ /* 0x000fe40000410000 */
[----:B------:R-:W2:Y:S01]  /*16f00*/  MUFU.TANH R129, R129 ;  /* 0x0000008100817308 */ /* 0x000ea20000002400 */
[----:B------:R-:W-:Y:S02]  /*16f10*/  FMUL.FTZ R204, R7, c[0x0][0x2ec] ;  /* 0x0000bb0007cc7a20 */ /* 0x000fe40000410000 */
[----:B------:R-:W3:Y:S01]  /*16f20*/  LDSM.16.M88.4 R4, [R118+0x7800] ;  /* 0x007800007604783b */ /* 0x000ee20000000200 */
[----:B------:R-:W-:Y:S01]  /*16f30*/  FMUL.FTZ R9, R9, c[0x0][0x2ec] ;  /* 0x0000bb0009097a20 */ /* 0x000fe20000410000 */
[C---:B-1----:R-:W-:Y:S03]  /*16f40*/  HMMA.16816.F32.BF16 R12, R136.reuse, R120, R12 ;  /* 0x00000078880c723c */ /* 0x042fe6000004180c */
[----:B------:R-:W-:Y:S02]  /*16f50*/  FMUL.FTZ R10, R10, c[0x0][0x2ec] ;  /* 0x0000bb000a0a7a20 */ /* 0x000fe40000410000 */
[----:B------:R-:W1:Y:S01]  /*16f60*/  MUFU.TANH R121, R9 ;  /* 0x0000000900797308 */ /* 0x000e620000002400 */
[----:B------:R-:W-:Y:S02]  /*16f70*/  FMUL.FTZ R11, R11, c[0x0][0x2ec] ;  /* 0x0000bb000b0b7a20 */ /* 0x000fe40000410000 */
[----:B------:R-:W-:Y:S01]  /*16f80*/  FMUL.FTZ R125, R8, c[0x0][0x2ec] ;  /* 0x0000bb00087d7a20 */ /* 0x000fe20000410000 */
[C---:B------:R-:W-:Y:S06]  /*16f90*/  HMMA.16816.F32.BF16 R16, R136.reuse, R122, R16 ;  /* 0x0000007a8810723c */ /* 0x040fec0000041810 */
[----:B------:R-:W4:Y:S09]  /*16fa0*/  MUFU.TANH R206, R10 ;  /* 0x0000000a00ce7308 */ /* 0x000f320000002400 */
[----:B------:R-:W-:Y:S01]  /*16fb0*/  FMUL.FTZ R199, R12, c[0x0][0x2ec] ;  /* 0x0000bb000cc77a20 */ /* 0x000fe20000410000 */
[----:B------:R5:W1:Y:S01]  /*16fc0*/  MUFU.TANH R120, R11 ;  /* 0x0000000b00787308 */ /* 0x000a620000002400 */
[----:B------:R-:W-:Y:S02]  /*16fd0*/  FMUL.FTZ R13, R13, c[0x0][0x2ec] ;  /* 0x0000bb000d0d7a20 */ /* 0x000fe40000410000 */
[----:B------:R-:W-:Y:S02]  /*16fe0*/  FMUL.FTZ R14, R14, c[0x0][0x2ec] ;  /* 0x0000bb000e0e7a20 */ /* 0x000fe40000410000 */
[----:B------:R-:W-:Y:S03]  /*16ff0*/  FMUL.FTZ R15, R15, c[0x0][0x2ec] ;  /* 0x0000bb000f0f7a20 */ /* 0x000fe60000410000 */
[----:B------:R-:W-:Y:S02]  /*17000*/  FMUL.FTZ R195, R16, c[0x0][0x2ec] ;  /* 0x0000bb0010c37a20 */ /* 0x000fe40000410000 */
[----:B------:R-:W1:Y:S01]  /*17010*/  MUFU.TANH R127, R127 ;  /* 0x0000007f007f7308 */ /* 0x000e620000002400 */
[----:B------:R-:W-:Y:S01]  /*17020*/  FMUL.FTZ R17, R17, c[0x0][0x2ec] ;  /* 0x0000bb0011117a20 */ /* 0x000fe20000410000 */
[C---:B---3--:R-:W-:Y:S03]  /*17030*/  HMMA.16816.F32.BF16 R20, R136.reuse, R4, R20 ;  /* 0x000000048814723c */ /* 0x048fe60000041814 */
[----:B------:R-:W-:Y:S02]  /*17040*/  FMUL.FTZ R18, R18, c[0x0][0x2ec] ;  /* 0x0000bb0012127a20 */ /* 0x000fe40000410000 */
[----:B------:R-:W-:Y:S03]  /*17050*/  FMUL.FTZ R19, R19, c[0x0][0x2ec] ;  /* 0x0000bb0013137a20 */ /* 0x000fe60000410000 */
[----:B------:R-:W3:Y:S01]  /*17060*/  MUFU.TANH R128, R128 ;  /* 0x0000008000807308 */ /* 0x000ee20000002400 */
[C---:B------:R-:W-:Y:S01]  /*17070*/  HMMA.16816.F32.BF16 R24, R136.reuse, R6, R24 ;  /* 0x000000068818723c */ /* 0x040fe20000041818 */
[----:B------:R-:W-:Y:S08]  /*17080*/  LDSM.16.M88.4 R4, [R118+0x8000] ;  /* 0x008000007604783b */ /* 0x000ff00000000200 */
[----:B------:R-:W1:Y:S01]  /*17090*/  MUFU.TANH R204, R204 ;  /* 0x000000cc00cc7308 */ /* 0x000e620000002400 */
[----:B-----5:R-:W5:Y:S05]  /*170a0*/  LDSM.16.M88.4 R8, [R118+0x7c00] ;  /* 0x007c00007608783b */ /* 0x020f6a0000000200 */
[----:B------:R-:W-:Y:S02]  /*170b0*/  FMUL.FTZ R191, R20, c[0x0][0x2ec] ;  /* 0x0000bb0014bf7a20 */ /* 0x000fe40000410000 */
[----:B------:R-:W-:Y:S02]  /*170c0*/  FMUL.FTZ R21, R21, c[0x0][0x2ec] ;  /* 0x0000bb0015157a20 */ /* 0x000fe40000410000 */
[----:B------:R-:W1:Y:S01]  /*170d0*/  MUFU.TANH R125, R125 ;  /* 0x0000007d007d7308 */ /* 0x000e620000002400 */
[----:B------:R-:W-:Y:S02]  /*170e0*/  FMUL.FTZ R22, R22, c[0x0][0x2ec] ;  /* 0x0000bb0016167a20 */ /* 0x000fe40000410000 */
[----:B------:R-:W-:Y:S02]  /*170f0*/  FMUL.FTZ R23, R23, c[0x0][0x2ec] ;  /* 0x0000bb0017177a20 */ /* 0x000fe40000410000 */
[----:B------:R-:W-:Y:S02]  /*17100*/  FMUL.FTZ R187, R24, c[0x0][0x2ec] ;  /* 0x0000bb0018bb7a20 */ /* 0x000fe40000410000 */
[----:B------:R-:W-:Y:S02]  /*17110*/  FMUL.FTZ R25, R25, c[0x0][0x2ec] ;  /* 0x0000bb0019197a20 */ /* 0x000fe40000410000 */
[----:B------:R-:W-:Y:S01]  /*17120*/  FMUL.FTZ R26, R26, c[0x0][0x2ec] ;  /* 0x0000bb001a1a7a20 */ /* 0x000fe20000410000 */
[----:B------:R-:W1:Y:S01]  /*17130*/  MUFU.TANH R199, R199 ;  /* 0x000000c700c77308 */ /* 0x000e620000002400 */
[----:B------:R-:W-:Y:S09]  /*17140*/  FMUL.FTZ R27, R27, c[0x0][0x2ec] ;  /* 0x0000bb001b1b7a20 */ /* 0x000ff20000410000 */
[----:B------:R-:W1:Y:S10]  /*17150*/  MUFU.TANH R197, R13 ;  /* 0x0000000d00c57308 */ /* 0x000e740000002400 */
[----:B------:R-:W1:Y:S01]  /*17160*/  MUFU.TANH R202, R14 ;  /* 0x0000000e00ca7308 */ /* 0x000e620000002400 */
[C---:B-----5:R-:W-:Y:S08]  /*17170*/  HMMA.16816.F32.BF16 R28, R136.reuse, R8, R28 ;  /* 0x00000008881c723c */ /* 0x060ff0000004181c */
[C---:B------:R-:W-:Y:S01]  /*17180*/  HMMA.16816.F32.BF16 R32, R136.reuse, R10, R32 ;  /* 0x0000000a8820723c */ /* 0x040fe20000041820 */
[----:B------:R-:W1:Y:S01]  /*17190*/  MUFU.TANH R200, R15 ;  /* 0x0000000f00c87308 */ /* 0x000e620000002400 */
[----:B------:R-:W5:Y:S06]  /*171a0*/  LDSM.16.M88.4 R8, [R118+0x8400] ;  /* 0x008400007608783b */ /* 0x000f6c0000000200 */
[C---:B------:R-:W-:Y:S03]  /*171b0*/  HMMA.16816.F32.BF16 R36, R136.reuse, R4, R36 ;  /* 0x000000048824723c */ /* 0x040fe60000041824 */
[----:B------:R-:W1:Y:S05]  /*171c0*/  MUFU.TANH R195, R195 ;  /* 0x000000c300c37308 */ /* 0x000e6a0000002400 */
        /* <DEDUP_REMOVED lines=48> */
[----:B------:R5:W1:Y:S03]  /*174d0*/  MUFU.TANH R132, R55 ;  /* 0x0000003700847308 */ /* 0x000a660000002400 */
[----:B------:R-:W-:Y:S02]  /*174e0*/  FMUL.FTZ R57, R57, c[0x0][0x2ec] ;  /* 0x0000bb0039397a20 */ /* 0x000fe40000410000 */
[----:B------:R-:W-:Y:S02]  /*174f0*/  FMUL.FTZ R58, R58, c[0x0][0x2ec] ;  /* 0x0000bb003a3a7a20 */ /* 0x000fe40000410000 */
[----:B------:R-:W-:Y:S03]  /*17500*/  FMUL.FTZ R59, R59, c[0x0][0x2ec] ;  /* 0x0000bb003b3b7a20 */ /* 0x000fe60000410000 */
[----:B------:R-:W1:Y:S05]  /*17510*/  MUFU.TANH R187, R187 ;  /* 0x000000bb00bb7308 */ /* 0x000e6a0000002400 */
[----:B------:R-:W-:Y:S02]  /*17520*/  FMUL.FTZ R142, R60, c[0x0][0x2ec] ;  /* 0x0000bb003c8e7a20 */ /* 0x000fe40000410000 */
[----:B------:R-:W-:Y:S02]  /*17530*/  FMUL.FTZ R61, R61, c[0x0][0x2ec] ;  /* 0x0000bb003d3d7a20 */ /* 0x000fe40000410000 */
[----:B------:R-:W-:Y:S01]  /*17540*/  FMUL.FTZ R63, R63, c[0x0][0x2ec] ;  /* 0x0000bb003f3f7a20 */ /* 0x000fe20000410000 */
[----:B------:R1:W1:Y:S03]  /*17550*/  MUFU.TANH R185, R25 ;  /* 0x0000001900b97308 */ /* 0x0002660000002400 */
[----:B------:R-:W-:Y:S02]  /*17560*/  FMUL.FTZ R137, R64, c[0x0][0x2ec] ;  /* 0x0000bb0040897a20 */ /* 0x000fe40000410000 */
[----:B-----5:R-:W-:Y:S02]  /*17570*/  FMUL.FTZ R55, R62, c[0x0][0x2ec] ;  /* 0x0000bb003e377a20 */ /* 0x020fe40000410000 */
[----:B------:R-:W-:Y:S02]  /*17580*/  FMUL.FTZ R53, R66, c[0x0][0x2ec] ;  /* 0x0000bb0042357a20 */ /* 0x000fe40000410000 */
[----:B------:R-:W-:Y:S01]  /*17590*/  FMUL.FTZ R52, R67, c[0x0][0x2ec] ;  /* 0x0000bb0043347a20 */ /* 0x000fe20000410000 */
[----:B------:R1:W1:Y:S01]  /*175a0*/  MUFU.TANH R190, R26 ;  /* 0x0000001a00be7308 */ /* 0x0002620000002400 */
[----:B------:R-:W-:Y:S09]  /*175b0*/  FMUL.FTZ R65, R65, c[0x0][0x2ec] ;  /* 0x0000bb0041417a20 */ /* 0x000ff20000410000 */
        /* <DEDUP_REMOVED lines=35> */
[----:B------:R-:W1:Y:S10]  /*177f0*/  MUFU.TANH R137, R137 ;  /* 0x0000008900897308 */ /* 0x000e740000002400 */
[----:B------:R1:W1:Y:S10]  /*17800*/  MUFU.TANH R138, R65 ;  /* 0x00000041008a7308 */ /* 0x0002740000002400 */
[----:B------:R-:W1:Y:S10]  /*17810*/  MUFU.TANH R53, R53 ;  /* 0x0000003500357308 */ /* 0x000e740000002400 */
        /* <DEDUP_REMOVED lines=68> */
.L_x_2239:
        /* <DEDUP_REMOVED lines=26> */
.L_x_2238:
[----:B--234-:R-:W-:Y:S01]  /*17e00*/  FMNMX.FTZ R0, R129, R117, !PT ;  /* 0x0000007581007209 */ /* 0x01cfe20007810000 */
[----:B------:R-:W-:Y:S01]  /*17e10*/  LDSM.16.MT88.4 R20, [R116+0x9000] ;  /* 0x009000007414783b */ /* 0x000fe20000004200 */
[----:B------:R-:W-:Y:S02]  /*17e20*/  FMNMX.FTZ R7, R128, R3, !PT ;  /* 0x0000000380077209 */ /* 0x000fe40007810000 */
[----:B------:R-:W-:Y:S02]  /*17e30*/  FMNMX.FTZ R0, R127, R0, !PT ;  /* 0x000000007f007209 */ /* 0x000fe40007810000 */
[----:B------:R-:W-:Y:S02]  /*17e40*/  FMNMX.FTZ R7, R204, R7, !PT ;  /* 0x00000007cc077209 */ /* 0x000fe40007810000 */
[----:B------:R-:W-:Y:S01]  /*17e50*/  FMNMX.FTZ R0, R125, R0, !PT ;  /* 0x000000007d007209 */ /* 0x000fe20007810000 */
[----:B-1----:R-:W-:Y:S01]  /*17e60*/  LDSM.16.MT88.4 R28, [R119+0xb000] ;  /* 0x00b00000771c783b */ /* 0x002fe20000004200 */
        /* <DEDUP_REMOVED lines=70> */
[----:B-1----:R-:W-:Y:S04]  /*182d0*/  FMNMX.FTZ R2, R11, R2, !PT ;  /* 0x000000020b027209 */ /* 0x002fe80007810000 */
[C---:B------:R-:W-:Y:S01]  /*182e0*/  FSETP.NEU.FTZ.AND P0, PT, R2.reuse, -INF , PT ;  /* 0xff8000000200780b */ /* 0x040fe20003f1d000 */
[C---:B------:R-:W-:Y:S01]  /*182f0*/  FADD.FTZ R4, -R2.reuse, R117 ;  /* 0x0000007502047221 */ /* 0x040fe20000010100 */
[----:B------:R-:W-:Y:S01]  /*18300*/  MOV R117, R2 ;  /* 0x0000000200757202 */ /* 0x000fe20000000f00 */
[----:B------:R-:W-:Y:S01]  /*18310*/  FMUL.FTZ R170, R2, c[0x0][0x23c] ;  /* 0x00008f0002aa7a20 */ /* 0x000fe20000410000 */
[----:B--2---:R-:W-:Y:S01]  /*18320*/  FMNMX.FTZ R0, R5, R0, !PT ;  /* 0x0000000005007209 */ /* 0x004fe20007810000 */
[----:B------:R-:W-:Y:S03]  /*18330*/  FMUL.FTZ R54, R4, c[0x0][0x23c] ;  /* 0x00008f0004367a20 */ /* 0x000fe60000410000 */
[----:B------:R-:W-:Y:S01]  /*18340*/  FSEL R170, R170, RZ, P0 ;  /* 0x000000ffaaaa7208 */ /* 0x000fe20000000000 */
[C---:B------:R-:W-:Y:S01]  /*18350*/  FADD.FTZ R4, -R0.reuse, R3 ;  /* 0x0000000300047221 */ /* 0x040fe20000010100 */
[----:B------:R-:W-:Y:S01]  /*18360*/  FSETP.NEU.FTZ.AND P0, PT, R0, -INF , PT ;  /* 0xff8000000000780b */ /* 0x000fe20003f1d000 */
[----:B------:R-:W1:Y:S02]  /*18370*/  MUFU.EX2 R54, R54 ;  /* 0x0000003600367308 */ /* 0x000e640000000800 */
[----:B------:R-:W-:Y:S02]  /*18380*/  FMUL.FTZ R3, R4, c[0x0][0x23c] ;  /* 0x00008f0004037a20 */ /* 0x000fe40000410000 */
[----:B------:R-:W-:Y:S02]  /*18390*/  FMUL.FTZ R4, R0, c[0x0][0x23c] ;  /* 0x00008f0000047a20 */ /* 0x000fe40000410000 */
[--C-:B------:R-:W-:Y:S02]  /*183a0*/  FFMA.FTZ R168, R129, c[0x0][0x23c], -R170.reuse ;  /* 0x00008f0081a87a23 */ /* 0x100fe400000108aa */
[--C-:B------:R-:W-:Y:S01]  /*183b0*/  FFMA.FTZ R129, R127, c[0x0][0x23c], -R170.reuse ;  /* 0x00008f007f817a23 */ /* 0x100fe200000108aa */
[----:B------:R-:W-:Y:S01]  /*183c0*/  FSEL R127, R4, RZ, P0 ;  /* 0x000000ff047f7208 */ /* 0x000fe20000000000 */
[--C-:B------:R-:W-:Y:S01]  /*183d0*/  FFMA.FTZ R125, R125, c[0x0][0x23c], -R170.reuse ;  /* 0x00008f007d7d7a23 */ /* 0x100fe200000108aa */
[----:B------:R-:W2:Y:S01]  /*183e0*/  MUFU.EX2 R3, R3 ;  /* 0x0000000300037308 */ /* 0x000ea20000000800 */
[--C-:B------:R-:W-:Y:S01]  /*183f0*/  FFMA.FTZ R122, R121, c[0x0][0x23c], -R170.reuse ;  /* 0x00008f00797a7a23 */ /* 0x100fe200000108aa */
[----:B------:R-:W-:Y:S01]  /*18400*/  ISETP.GT.AND P0, PT, R156, 0x1, PT ;  /* 0x000000019c00780c */ /* 0x000fe20003f04270 */
[--C-:B------:R-:W-:Y:S02]  /*18410*/  FFMA.FTZ R128, R128, c[0x0][0x23c], -R127.reuse ;  /* 0x00008f0080807a23 */ /* 0x100fe4000001087f */
[--C-:B------:R-:W-:Y:S02]  /*18420*/  FFMA.FTZ R123, R204, c[0x0][0x23c], -R127.reuse ;  /* 0x00008f00cc7b7a23 */ /* 0x100fe4000001087f */
[--C-:B------:R-:W-:Y:S02]  /*18430*/  FFMA.FTZ R121, R206, c[0x0][0x23c], -R127.reuse ;  /* 0x00008f00ce797a23 */ /* 0x100fe4000001087f */
[--C-:B------:R-:W-:Y:S01]  /*18440*/  FFMA.FTZ R120, R120, c[0x0][0x23c], -R127.reuse ;  /* 0x00008f0078787a23 */ /* 0x100fe2000001087f */
[----:B------:R-:W-:Y:S01]  /*18450*/  MUFU.EX2 R168, R168 ;  /* 0x000000a800a87308 */ /* 0x000fe20000000800 */
[--C-:B------:R-:W-:Y:S02]  /*18460*/  FFMA.FTZ R200, R200, c[0x0][0x23c], -R127.reuse ;  /* 0x00008f00c8c87a23 */ /* 0x100fe4000001087f */
[C---:B-1----:R-:W-:Y:S02]  /*18470*/  FMUL.FTZ R4, R54.reuse, R112 ;  /* 0x0000007036047220 */ /* 0x042fe40000410000 */
[C---:B------:R-:W-:Y:S02]  /*18480*/  FMUL.FTZ R5, R54.reuse, R113 ;  /* 0x0000007136057220 */ /* 0x040fe40000410000 */
        /* <DEDUP_REMOVED lines=30> */
[----:B------:R-:W-:Y:S01]  /*18670*/  LDSM.16.MT88.4 R76, [R116+0xc400] ;  /* 0x00c40000744c783b */ /* 0x000fe20000004200 */
[C---:B------:R-:W-:Y:S01]  /*18680*/  FMUL.FTZ R48, R54.reuse, R68 ;  /* 0x0000004436307220 */ /* 0x040fe20000410000 */
[----:B--2---:R-:W-:Y:S01]  /*18690*/  F2FP.BF16.PACK_AB R57, R123, R128 ;  /* 0x000000807b39723e */ /* 0x004fe200000010ff */
[----:B------:R-:W-:Y:S02]  /*186a0*/  FMUL.FTZ R49, R54, R69 ;  /* 0x0000004536317220 */ /* 0x000fe40000410000 */
[C---:B------:R-:W-:Y:S02]  /*186b0*/  FMUL.FTZ R50, R3.reuse, R70 ;  /* 0x0000004603327220 */ /* 0x040fe40000410000 */
[----:B------:R-:W-:Y:S02]  /*186c0*/  FMUL.FTZ R51, R3, R71 ;  /* 0x0000004703337220 */ /* 0x000fe40000410000 */
[----:B------:R-:W-:Y:S01]  /*186d0*/  MUFU.EX2 R121, R121 ;  /* 0x0000007900797308 */ /* 0x000fe20000000800 */
[----:B------:R-:W-:Y:S01]  /*186e0*/  LDSM.16.MT88.4 R68, [R116+0xb400] ;  /* 0x00b400007444783b */ /* 0x000fe20000004200 */
[--C-:B------:R-:W-:Y:S02]  /*186f0*/  FFMA.FTZ R87, R137, c[0x0][0x23c], -R170.reuse ;  /* 0x00008f0089577a23 */ /* 0x100fe400000108aa */
[--C-:B------:R-:W-:Y:S02]  /*18700*/  FFMA.FTZ R92, R136, c[0x0][0x23c], -R170.reuse ;  /* 0x00008f00885c7a23 */ /* 0x100fe400000108aa */
[--C-:B------:R-:W-:Y:S02]  /*18710*/  FFMA.FTZ R93, R197, c[0x0][0x23c], -R170.reuse ;  /* 0x00008f00c55d7a23 */ /* 0x100fe400000108aa */
[--C-:B------:R-:W-:Y:S02]  /*18720*/  FFMA.FTZ R86, R191, c[0x0][0x23c], -R170.reuse ;  /* 0x00008f00bf567a23 */ /* 0x100fe400000108aa */
[----:B------:R-:W2:Y:S01]  /*18730*/  MUFU.EX2 R120, R120 ;  /* 0x0000007800787308 */ /* 0x000ea20000000800 */
[--C-:B------:R-:W-:Y:S02]  /*18740*/  FFMA.FTZ R95, R131, c[0x0][0x23c], -R170.reuse ;  /* 0x00008f00835f7a23 */ /* 0x100fe400000108aa */
[----:B------:R-:W-:Y:S01]  /*18750*/  FFMA.FTZ R94, R135, c[0x0][0x23c], -R170 ;  /* 0x00008f00875e7a23 */ /* 0x000fe200000108aa */
[----:B-1----:R-:W-:Y:S01]  /*18760*/  F2FP.BF16.PACK_AB R58, R122, R125 ;  /* 0x0000007d7a3a723e */ /* 0x002fe200000010ff */
[----:B------:R-:W-:Y:S02]  /*18770*/  FFMA.FTZ R128, R3, R160, R128 ;  /* 0x000000a003807223 */ /* 0x000fe40000010080 */
[--C-:B------:R-:W-:Y:S02]  /*18780*/  FFMA.FTZ R167, R167, c[0x0][0x23c], -R170.reuse ;  /* 0x00008f00a7a77a23 */ /* 0x100fe400000108aa */
[--C-:B------:R-:W-:Y:S01]  /*18790*/  FFMA.FTZ R164, R164, c[0x0][0x23c], -R127.reuse ;  /* 0x00008f00a4a47a23 */ /* 0x100fe2000001087f */
[----:B------:R-:W-:Y:S01]  /*187a0*/  MUFU.EX2 R93, R93 ;  /* 0x0000005d005d7308 */ /* 0x000fe20000000800 */
[----:B------:R-:W-:Y:S02]  /*187b0*/  FFMA.FTZ R143, R143, c[0x0][0x23c], -R170 ;  /* 0x00008f008f8f7a23 */ /* 0x000fe400000108aa */
[--C-:B------:R-:W-:Y:S02]  /*187c0*/  FFMA.FTZ R162, R162, c[0x0][0x23c], -R127.reuse ;  /* 0x00008f00a2a27a23 */ /* 0x100fe4000001087f */
[----:B------:R-:W-:Y:S02]  /*187d0*/  FFMA.FTZ R168, R54, R161, R168 ;  /* 0x000000a136a87223 */ /* 0x000fe400000100a8 */
        /* <DEDUP_REMOVED lines=74> */
[----:B------:R-:W4:Y:S01]  /*18c80*/  MUFU.EX2 R82, R82 ;  /* 0x0000005200527308 */ /* 0x000f220000000800 */
[C---:B------:R-:W-:Y:S02]  /*18c90*/  FMUL.FTZ R46, R3.reuse, R74 ;  /* 0x0000004a032e7220 */ /* 0x040fe40000410000 */
[----:B------:R-:W-:Y:S02]  /*18ca0*/  FMUL.FTZ R47, R3, R75 ;  /* 0x0000004b032f7220 */ /* 0x000fe40000410000 */
[----:B------:R-:W5:Y:S01]  /*18cb0*/  LDSM.16.MT88.4 R72, [R116+0x9400] ;  /* 0x009400007448783b */ /* 0x000f620000004200 */
[--C-:B------:R-:W-:Y:S02]  /*18cc0*/  FFMA.FTZ R174, R174, c[0x0][0x23c], -R127.reuse ;  /* 0x00008f00aeae7a23 */ /* 0x100fe4000001087f */
[--C-:B------:R-:W-:Y:S02]  /*18cd0*/  FFMA.FTZ R131, R133, c[0x0][0x23c], -R170.reuse ;  /* 0x00008f0085837a23 */ /* 0x100fe400000108aa */
[C---:B------:R-:W-:Y:S01]  /*18ce0*/  HMMA.16816.F32.BF16 R44, R56.reuse, R60, R44 ;  /* 0x0000003c382c723c */ /* 0x040fe2000004182c */
[----:B------:R-:W-:Y:S02]  /*18cf0*/  MUFU.EX2 R3, R92 ;  /* 0x0000005c00037308 */ /* 0x000fe40000000800 */
[--C-:B------:R-:W-:Y:S02]  /*18d00*/  FFMA.FTZ R133, R134, c[0x0][0x23c], -R127.reuse ;  /* 0x00008f0086857a23 */ /* 0x100fe4000001087f */
[--C-:B------:R-:W-:Y:S02]  /*18d10*/  FFMA.FTZ R135, R141, c[0x0][0x23c], -R170.reuse ;  /* 0x00008f008d877a23 */ /* 0x100fe400000108aa */
[--C-:B------:R-:W-:Y:S01]  /*18d20*/  FFMA.FTZ R132, R132, c[0x0][0x23c], -R127.reuse ;  /* 0x00008f0084847a23 */ /* 0x100fe2000001087f */
[----:B------:R-:W-:Y:S01]  /*18d30*/  HMMA.16816.F32.BF16 R48, R56, R62, R48 ;  /* 0x0000003e3830723c */ /* 0x000fe20000041830 */
[----:B------:R-:W5:Y:S02]  /*18d40*/  LDSM.16.MT88.4 R60, [R119+0xb400] ;  /* 0x00b40000773c783b */ /* 0x000f640000004200 */
[----:B------:R-:W5:Y:S01]  /*18d50*/  MUFU.EX2 R83, R83 ;  /* 0x0000005300537308 */ /* 0x000f620000000800 */
[--C-:B------:R-:W-:Y:S02]  /*18d60*/  FFMA.FTZ R130, R130, c[0x0][0x23c], -R127.reuse ;  /* 0x00008f0082827a23 */ /* 0x100fe4000001087f */
[--C-:B------:R-:W-:Y:S01]  /*18d70*/  FFMA.FTZ R137, R126, c[0x0][0x23c], -R127.reuse ;  /* 0x00008f007e897a23 */ /* 0x100fe2000001087f */
[----:B-1----:R-:W-:Y:S01]  /*18d80*/  F2FP.BF16.PACK_AB R56, R93, R96 ;  /* 0x000000605d38723e */ /* 0x002fe200000010ff */
[----:B------:R-:W-:Y:S01]  /*18d90*/  FFMA.FTZ R124, R124, c[0x0][0x23c], -R127 ;  /* 0x00008f007c7c7a23 */ /* 0x000fe2000001087f */
[----:B--2---:R-:W-:Y:S03]  /*18da0*/  F2FP.BF16.PACK_AB R57, R84, R89 ;  /* 0x000000595439723e */ /* 0x004fe600000010ff */
[----:B---3--:R-:W-:Y:S01]  /*18db0*/  F2FP.BF16.PACK_AB R58, R80, R85 ;  /* 0x00000055503a723e */ /* 0x008fe200000010ff */
[----:B------:R-:W-:Y:S01]  /*18dc0*/  MUFU.EX2 R180, R180 ;  /* 0x000000b400b47308 */ /* 0x000fe20000000800 */
[----:B----4-:R-:W-:Y:S01]  /*18dd0*/  F2FP.BF16.PACK_AB R59, R82, R81 ;  /* 0x00000051523b723e */ /* 0x010fe200000010ff */
[--C-:B------:R-:W-:Y:S02]  /*18de0*/  FFMA.FTZ R142, R142, c[0x0][0x23c], -R170.reuse ;  /* 0x00008f008e8e7a23 */ /* 0x100fe400000108aa */
[----:B------:R-:W-:Y:S02]  /*18df0*/  FFMA.FTZ R170, R138, c[0x0][0x23c], -R170 ;  /* 0x00008f008aaa7a23 */ /* 0x000fe400000108aa */
[----:B------:R-:W-:Y:S02]  /*18e00*/  FADD.FTZ R168, R129, R168 ;  /* 0x000000a881a87221 */ /* 0x000fe40000010000 */
[C---:B------:R-:W-:Y:S02]  /*18e10*/  HMMA.16816.F32.BF16 R4, R56.reuse, R64, R4 ;  /* 0x000000403804723c */ /* 0x040fe40000041804 */
[----:B------:R-:W-:Y:S01]  /*18e20*/  MUFU.EX2 R165, R165 ;  /* 0x000000a500a57308 */ /* 0x000fe20000000800 */
[----:B------:R-:W-:Y:S04]  /*18e30*/  FADD.FTZ R128, R123, R128 ;  /* 0x000000807b807221 */ /* 0x000fe80000010000 */
[----:B------:R-:W-:Y:S01]  /*18e40*/  FADD.FTZ R121, R121, R128 ;  /* 0x0000008079797221 */ /* 0x000fe20000010000 */
[C---:B------:R-:W-:Y:S01]  /*18e50*/  HMMA.16816.F32.BF16 R8, R56.reuse, R66, R8 ;  /* 0x000000423808723c */ /* 0x040fe20000041808 */
[----:B------:R-:W1:Y:S03]  /*18e60*/  LDSM.16.MT88.4 R64, [R119+0xd400] ;  /* 0x00d400007740783b */ /* 0x000e660000004200 */
[----:B------:R-:W-:Y:S01]  /*18e70*/  MUFU.EX2 R166, R166 ;  /* 0x000000a600a67308 */ /* 0x000fe20000000800 */
[----:B------:R-:W-:Y:S03]  /*18e80*/  FADD.FTZ R120, R120, R121 ;  /* 0x0000007978787221 */ /* 0x000fe60000010000 */
[C---:B-----5:R-:W-:Y:S04]  /*18e90*/  HMMA.16816.F32.BF16 R12, R56.reuse, R72, R12 ;  /* 0x00000048380c723c */ /* 0x060fe8000004180c */
[----:B------:R-:W-:Y:S02]  /*18ea0*/  FADD.FTZ R89, R89, R120 ;  /* 0x0000007859597221 */ /* 0x000fe40000010000 */
[----:B------:R-:W-:Y:S02]  /*18eb0*/  MUFU.EX2 R162, R162 ;  /* 0x000000a200a27308 */ /* 0x000fe40000000800 */
[C---:B------:R-:W-:Y:S01]  /*18ec0*/  HMMA.16816.F32.BF16 R16, R56.reuse, R74, R16 ;  /* 0x0000004a3810723c */ /* 0x040fe20000041810 */
[----:B------:R-:W2:Y:S03]  /*18ed0*/  LDSM.16.MT88.4 R72, [R116+0xd400] ;  /* 0x00d400007448783b */ /* 0x000ea60000004200 */
[----:B------:R-:W-:Y:S04]  /*18ee0*/  FADD.FTZ R84, R84, R89 ;  /* 0x0000005954547221 */ /* 0x000fe80000010000 */
[C---:B------:R-:W-:Y:S01]  /*18ef0*/  HMMA.16816.F32.BF16 R20, R56.reuse, R60, R20 ;  /* 0x0000003c3814723c */ /* 0x040fe20000041814 */
[----:B------:R-:W-:Y:S07]  /*18f00*/  MUFU.EX2 R163, R163 ;  /* 0x000000a300a37308 */ /* 0x000fee0000000800 */
[C---:B------:R-:W-:Y:S01]  /*18f10*/  HMMA.16816.F32.BF16 R24, R56.reuse, R62, R24 ;  /* 0x0000003e3818723c */ /* 0x040fe20000041818 */
[----:B------:R-:W3:Y:S02]  /*18f20*/  LDSM.16.MT88.4 R60, [R119+0x9800] ;  /* 0x00980000773c783b */ /* 0x000ee40000004200 */
[----:B------:R4:W-:Y:S05]  /*18f30*/  MUFU.EX2 R136, R95 ;  /* 0x0000005f00887308 */ /* 0x0009ea0000000800 */
[C---:B------:R-:W-:Y:S05]  /*18f40*/  HMMA.16816.F32.BF16 R28, R56.reuse, R68, R28 ;  /* 0x00000044381c723c */ /* 0x040fea000004181c */
[----:B------:R5:W-:Y:S03]  /*18f50*/  MUFU.EX2 R134, R94 ;  /* 0x0000005e00867308 */ /* 0x000be60000000800 */
[C---:B------:R-:W-:Y:S01]  /*18f60*/  HMMA.16816.F32.BF16 R32, R56.reuse, R70, R32 ;  /* 0x000000463820723c */ /* 0x040fe20000041820 */
[----:B------:R-:W3:Y:S06]  /*18f70*/  LDSM.16.MT88.4 R68, [R116+0x9800] ;  /* 0x009800007444783b */ /* 0x000eec0000004200 */
[----:B------:R-:W3:Y:S01]  /*18f80*/  MUFU.EX2 R91, R91 ;  /* 0x0000005b005b7308 */ /* 0x000ee20000000800 */
[C---:B-1----:R-:W-:Y:S04]  /*18f90*/  HMMA.16816.F32.BF16 R36, R56.reuse, R64, R36 ;  /* 0x000000403824723c */ /* 0x042fe80000041824 */
[--C-:B----4-:R-:W-:Y:S04]  /*18fa0*/  FFMA.FTZ R95, R55, c[0x0][0x23c], -R127.reuse ;  /* 0x00008f00375f7a23 */ /* 0x110fe8000001087f */
[C---:B------:R-:W-:Y:S01]  /*18fb0*/  HMMA.16816.F32.BF16 R40, R56.reuse, R66, R40 ;  /* 0x000000423828723c */ /* 0x040fe20000041828 */
[----:B------:R-:W-:Y:S01]  /*18fc0*/  MUFU.EX2 R90, R90 ;  /* 0x0000005a005a7308 */ /* 0x000fe20000000800 */
[----:B------:R-:W1:Y:S02]  /*18fd0*/  LDSM.16.MT88.4 R64, [R119+0xb800] ;  /* 0x00b800007740783b */ /* 0x000e640000004200 */
[--C-:B-----5:R-:W-:Y:S02]  /*18fe0*/  FFMA.FTZ R94, R53, c[0x0][0x23c], -R127.reuse ;  /* 0x00008f00355e7a23 */ /* 0x120fe4000001087f */
[----:B------:R-:W-:Y:S02]  /*18ff0*/  FFMA.FTZ R127, R52, c[0x0][0x23c], -R127 ;  /* 0x00008f00347f7a23 */ /* 0x000fe4000001087f */
[C---:B--2---:R-:W-:Y:S03]  /*19000*/  HMMA.16816.F32.BF16 R44, R56.reuse, R72, R44 ;  /* 0x00000048382c723c */ /* 0x044fe6000004182c */
[----:B------:R-:W2:Y:S05]  /*19010*/  MUFU.EX2 R97, R97 ;  /* 0x0000006100617308 */ /* 0x000eaa0000000800 */
[----:B------:R-:W-:Y:S01]  /*19020*/  HMMA.16816.F32.BF16 R48, R56, R74, R48 ;  /* 0x0000004a3830723c */ /* 0x000fe20000041830 */
[----:B------:R-:W4:Y:S04]  /*19030*/  LDSM.16.MT88.4 R72, [R116+0xb800] ;  /* 0x00b800007448783b */ /* 0x000f280000004200 */
[----:B------:R-:W5:Y:S02]  /*19040*/  MUFU.EX2 R98, R98 ;  /* 0x0000006200627308 */ /* 0x000f640000000800 */
[----:B------:R-:W-:Y:S02]  /*19050*/  F2FP.BF16.PACK_AB R56, R83, R86 ;  /* 0x000000565338723e */ /* 0x000fe400000010ff */
[----:B---3--:R-:W-:Y:S06]  /*19060*/  F2FP.BF16.PACK_AB R57, R91, R88 ;  /* 0x000000585b39723e */ /* 0x008fec00000010ff */
[----:B------:R-:W-:Y:S01]  /*19070*/  MUFU.EX2 R172, R172 ;  /* 0x000000ac00ac7308 */ /* 0x000fe20000000800 */
[----:B--2---:R-:W-:Y:S09]  /*19080*/  F2FP.BF16.PACK_AB R58, R97, R90 ;  /* 0x0000005a613a723e */ /* 0x004ff200000010ff */
[----:B------:R-:W2:Y:S01]  /*19090*/  MUFU.EX2 R139, R139 ;  /* 0x0000008b008b7308 */ /* 0x000ea20000000800 */
[----:B-----5:R-:W-:Y:S09]  /*190a0*/  F2FP.BF16.PACK_AB R59, R99, R98 ;  /* 0x00000062633b723e */ /* 0x020ff200000010ff */
[----:B------:R-:W3:Y:S01]  /*190b0*/  MUFU.EX2 R176, R176 ;  /* 0x000000b000b07308 */ /* 0x000ee20000000800 */
[C---:B------:R-:W-:Y:S08]  /*190c0*/  HMMA.16816.F32.BF16 R4, R56.reuse, R60, R4 ;  /* 0x0000003c3804723c */ /* 0x040ff00000041804 */
[C---:B------:R-:W-:Y:S01]  /*190d0*/  HMMA.16816.F32.BF16 R8, R56.reuse, R62, R8 ;  /* 0x0000003e3808723c */ /* 0x040fe20000041808 */
[----:B------:R-:W5:Y:S01]  /*190e0*/  LDSM.16.MT88.4 R60, [R119+0xd800] ;  /* 0x00d80000773c783b */ /* 0x000f620000004200 */
[----:B------:R-:W-:Y:S06]  /*190f0*/  MUFU.EX2 R178, R178 ;  /* 0x000000b200b27308 */ /* 0x000fec0000000800 */
[C---:B------:R-:W-:Y:S04]  /*19100*/  HMMA.16816.F32.BF16 R12, R56.reuse, R68, R12 ;  /* 0x00000044380c723c */ /* 0x040fe8000004180c */
[----:B------:R-:W2:Y:S04]  /*19110*/  MUFU.EX2 R171, R171 ;  /* 0x000000ab00ab7308 */ /* 0x000ea80000000800 */
[C---:B------:R-:W-:Y:S01]  /*19120*/  HMMA.16816.F32.BF16 R16, R56.reuse, R70, R16 ;  /* 0x000000463810723c */ /* 0x040fe20000041810 */
[----:B------:R-:W2:Y:S05]  /*19130*/  LDSM.16.MT88.4 R68, [R116+0xd800] ;  /* 0x00d800007444783b */ /* 0x000eaa0000004200 */
[----:B------:R-:W-:Y:S02]  /*19140*/  MUFU.EX2 R175, R175 ;  /* 0x000000af00af7308 */ /* 0x000fe40000000800 */
[C---:B-1----:R-:W-:Y:S08]  /*19150*/  HMMA.16816.F32.BF16 R20, R56.reuse, R64, R20 ;  /* 0x000000403814723c */ /* 0x042ff00000041814 */
[C---:B------:R-:W-:Y:S01]  /*19160*/  HMMA.16816.F32.BF16 R24, R56.reuse, R66, R24 ;  /* 0x000000423818723c */ /* 0x040fe20000041818 */
[----:B------:R-:W1:Y:S01]  /*19170*/  LDSM.16.MT88.4 R64, [R119+0x9c00] ;  /* 0x009c00007740783b */ /* 0x000e620000004200 */
[----:B------:R-:W1:Y:S06]  /*19180*/  MUFU.EX2 R184, R184 ;  /* 0x000000b800b87308 */ /* 0x000e6c0000000800 */
[C---:B----4-:R-:W-:Y:S04]  /*19190*/  HMMA.16816.F32.BF16 R28, R56.reuse, R72, R28 ;  /* 0x00000048381c723c */ /* 0x050fe8000004181c */
[----:B------:R-:W-:Y:S04]  /*191a0*/  MUFU.EX2 R188, R188 ;  /* 0x000000bc00bc7308 */ /* 0x000fe80000000800 */
[C---:B------:R-:W-:Y:S01]  /*191b0*/  HMMA.16816.F32.BF16 R32, R56.reuse, R74, R32 ;  /* 0x0000004a3820723c */ /* 0x040fe20000041820 */
[----:B------:R-:W4:Y:S05]  /*191c0*/  LDSM.16.MT88.4 R72, [R116+0x9c00] ;  /* 0x009c00007448783b */ /* 0x000f2a0000004200 */
[----:B------:R-:W-:Y:S02]  /*191d0*/  MUFU.EX2 R179, R179 ;  /* 0x000000b300b37308 */ /* 0x000fe40000000800 */
[C---:B-----5:R-:W-:Y:S08]  /*191e0*/  HMMA.16816.F32.BF16 R36, R56.reuse, R60, R36 ;  /* 0x0000003c3824723c */ /* 0x060ff00000041824 */
[C---:B------:R-:W-:Y:S01]  /*191f0*/  HMMA.16816.F32.BF16 R40, R56.reuse, R62, R40 ;  /* 0x0000003e3828723c */ /* 0x040fe20000041828 */
[----:B------:R-:W5:Y:S01]  /*19200*/  LDSM.16.MT88.4 R60, [R119+0xbc00] ;  /* 0x00bc0000773c783b */ /* 0x000f620000004200 */
[----:B------:R-:W-:Y:S06]  /*19210*/  MUFU.EX2 R181, R181 ;  /* 0x000000b500b57308 */ /* 0x000fec0000000800 */
[C---:B--2---:R-:W-:Y:S04]  /*19220*/  HMMA.16816.F32.BF16 R44, R56.reuse, R68, R44 ;  /* 0x00000044382c723c */ /* 0x044fe8000004182c */
[----:B------:R-:W-:Y:S04]  /*19230*/  MUFU.EX2 R182, R182 ;  /* 0x000000b600b67308 */ /* 0x000fe80000000800 */
[----:B------:R-:W-:Y:S01]  /*19240*/  HMMA.16816.F32.BF16 R48, R56, R70, R48 ;  /* 0x000000463830723c */ /* 0x000fe20000041830 */
[----:B------:R-:W2:Y:S05]  /*19250*/  LDSM.16.MT88.4 R68, [R116+0xbc00] ;  /* 0x00bc00007444783b */ /* 0x000eaa0000004200 */
[----:B------:R-:W-:Y:S01]  /*19260*/  MUFU.EX2 R177, R177 ;  /* 0x000000b100b17308 */ /* 0x000fe20000000800 */
[----:B------:R-:W-:Y:S02]  /*19270*/  F2FP.BF16.PACK_AB R56, R139, R172 ;  /* 0x000000ac8b38723e */ /* 0x000fe400000010ff */
[----:B---3--:R-:W-:Y:S03]  /*19280*/  F2FP.BF16.PACK_AB R57, R176, R169 ;  /* 0x000000a9b039723e */ /* 0x008fe600000010ff */
[----:B------:R-:W-:Y:S02]  /*19290*/  F2FP.BF16.PACK_AB R58, R171, R178 ;  /* 0x000000b2ab3a723e */ /* 0x000fe400000010ff */
[----:B-1----:R-:W-:Y:S02]  /*192a0*/  F2FP.BF16.PACK_AB R59, R184, R175 ;  /* 0x000000afb83b723e */ /* 0x002fe400000010ff */
[----:B------:R-:W-:Y:S05]  /*192b0*/  MUFU.EX2 R186, R186 ;  /* 0x000000ba00ba7308 */ /* 0x000fea0000000800 */
[C---:B------:R-:W-:Y:S05]  /*192c0*/  HMMA.16816.F32.BF16 R4, R56.reuse, R64, R4 ;  /* 0x000000403804723c */ /* 0x040fea0000041804 */
[----:B------:R-:W-:Y:S03]  /*192d0*/  MUFU.EX2 R173, R173 ;  /* 0x000000ad00ad7308 */ /* 0x000fe60000000800 */
[C---:B------:R-:W-:Y:S01]  /*192e0*/  HMMA.16816.F32.BF16 R8, R56.reuse, R66, R8 ;  /* 0x000000423808723c */ /* 0x040fe20000041808 */
[----:B------:R-:W1:Y:S06]  /*192f0*/  LDSM.16.MT88.4 R64, [R119+0xdc00] ;  /* 0x00dc00007740783b */ /* 0x000e6c0000004200 */
[----:B------:R-:W-:Y:S01]  /*19300*/  MUFU.EX2 R174, R174 ;  /* 0x000000ae00ae7308 */ /* 0x000fe20000000800 */
[C---:B----4-:R-:W-:Y:S08]  /*19310*/  HMMA.16816.F32.BF16 R12, R56.reuse, R72, R12 ;  /* 0x00000048380c723c */ /* 0x050ff0000004180c */
[C---:B------:R-:W-:Y:S01]  /*19320*/  HMMA.16816.F32.BF16 R16, R56.reuse, R74, R16 ;  /* 0x0000004a3810723c */ /* 0x040fe20000041810 */
[----:B------:R-:W3:Y:S01]  /*19330*/  LDSM.16.MT88.4 R72, [R116+0xdc00] ;  /* 0x00dc00007448783b */ /* 0x000ee20000004200 */
[----:B------:R-:W4:Y:S06]  /*19340*/  MUFU.EX2 R131, R131 ;  /* 0x0000008300837308 */ /* 0x000f2c0000000800 */
[C---:B-----5:R-:W-:Y:S04]  /*19350*/  HMMA.16816.F32.BF16 R20, R56.reuse, R60, R20 ;  /* 0x0000003c3814723c */ /* 0x060fe80000041814 */
[----:B------:R-:W-:Y:S04]  /*19360*/  MUFU.EX2 R133, R133 ;  /* 0x0000008500857308 */ /* 0x000fe80000000800 */
[C---:B------:R-:W-:Y:S01]  /*19370*/  HMMA.16816.F32.BF16 R24, R56.reuse, R62, R24 ;  /* 0x0000003e3818723c */ /* 0x040fe20000041818 */
[----:B------:R-:W5:Y:S05]  /*19380*/  LDSM.16.MT88.4 R60, [R119+0xa000] ;  /* 0x00a00000773c783b */ /* 0x000f6a0000004200 */
[----:B------:R-:W3:Y:S02]  /*19390*/  MUFU.EX2 R132, R132 ;  /* 0x0000008400847308 */ /* 0x000ee40000000800 */
[C---:B--2---:R-:W-:Y:S04]  /*193a0*/  HMMA.16816.F32.BF16 R28, R56.reuse, R68, R28 ;  /* 0x00000044381c723c */ /* 0x044fe8000004181c */
[----:B----4-:R-:W-:Y:S04]  /*193b0*/  F2FP.BF16.PACK_AB R52, R131, R136 ;  /* 0x000000888334723e */ /* 0x010fe800000010ff */
[C---:B------:R-:W-:Y:S01]  /*193c0*/  HMMA.16816.F32.BF16 R32, R56.reuse, R70, R32 ;  /* 0x000000463820723c */ /* 0x040fe20000041820 */
[----:B------:R-:W2:Y:S01]  /*193d0*/  LDSM.16.MT88.4 R68, [R116+0xa000] ;  /* 0x00a000007444783b */ /* 0x000ea20000004200 */
[----:B------:R-:W4:Y:S06]  /*193e0*/  MUFU.EX2 R135, R135 ;  /* 0x0000008700877308 */ /* 0x000f2c0000000800 */
[C---:B-1----:R-:W-:Y:S04]  /*193f0*/  HMMA.16816.F32.BF16 R36, R56.reuse, R64, R36 ;  /* 0x000000403824723c */ /* 0x042fe80000041824 */
[----:B------:R-:W-:Y:S01]  /*19400*/  MUFU.EX2 R130, R130 ;  /* 0x0000008200827308 */ /* 0x000fe20000000800 */
[----:B---3--:R-:W-:Y:S03]  /*19410*/  F2FP.BF16.PACK_AB R53, R132, R133 ;  /* 0x000000858435723e */ /* 0x008fe600000010ff */
[C---:B------:R-:W-:Y:S01]  /*19420*/  HMMA.16816.F32.BF16 R40, R56.reuse, R66, R40 ;  /* 0x000000423828723c */ /* 0x040fe20000041828 */
[----:B------:R-:W1:Y:S05]  /*19430*/  LDSM.16.MT88.4 R64, [R119+0xc000] ;  /* 0x00c000007740783b */ /* 0x000e6a0000004200 */
[----:B------:R-:W3:Y:S02]  /*19440*/  MUFU.EX2 R137, R137 ;  /* 0x0000008900897308 */ /* 0x000ee40000000800 */
[C---:B------:R-:W-:Y:S04]  /*19450*/  HMMA.16816.F32.BF16 R44, R56.reuse, R72, R44 ;  /* 0x00000048382c723c */ /* 0x040fe8000004182c */
[----:B----4-:R-:W-:Y:S04]  /*19460*/  F2FP.BF16.PACK_AB R54, R135, R134 ;  /* 0x000000868736723e */ /* 0x010fe800000010ff */
[----:B------:R-:W-:Y:S01]  /*19470*/  HMMA.16816.F32.BF16 R48, R56, R74, R48 ;  /* 0x0000004a3830723c */ /* 0x000fe20000041830 */
[----:B------:R-:W4:Y:S01]  /*19480*/  LDSM.16.MT88.4 R72, [R116+0xc000] ;  /* 0x00c000007448783b */ /* 0x000f220000004200 */
[----:B------:R-:W1:Y:S05]  /*19490*/  MUFU.EX2 R126, R142 ;  /* 0x0000008e007e7308 */ /* 0x000e6a0000000800 */
[----:B------:R-:W-:Y:S02]  /*194a0*/  F2FP.BF16.PACK_AB R56, R179, R188 ;  /* 0x000000bcb338723e */ /* 0x000fe400000010ff */
[----:B------:R-:W-:Y:S03]  /*194b0*/  F2FP.BF16.PACK_AB R57, R182, R181 ;  /* 0x000000b5b639723e */ /* 0x000fe600000010ff */
[----:B------:R-:W-:Y:S01]  /*194c0*/  F2FP.BF16.PACK_AB R58, R186, R177 ;  /* 0x000000b1ba3a723e */ /* 0x000fe200000010ff */
[----:B------:R-:W-:Y:S01]  /*194d0*/  MUFU.EX2 R161, R170 ;  /* 0x000000aa00a17308 */ /* 0x000fe20000000800 */
[----:B------:R-:W-:Y:S02]  /*194e0*/  F2FP.BF16.PACK_AB R59, R174, R173 ;  /* 0x000000adae3b723e */ /* 0x000fe400000010ff */
[----:B---3--:R-:W-:Y:S05]  /*194f0*/  F2FP.BF16.PACK_AB R55, R137, R130 ;  /* 0x000000828937723e */ /* 0x008fea00000010ff */
[C---:B-----5:R-:W-:Y:S02]  /*19500*/  HMMA.16816.F32.BF16 R4, R56.reuse, R60, R4 ;  /* 0x0000003c3804723c */ /* 0x060fe40000041804 */
[----:B------:R-:W-:Y:S06]  /*19510*/  MUFU.EX2 R160, R127 ;  /* 0x0000007f00a07308 */ /* 0x000fec0000000800 */
        /* <DEDUP_REMOVED lines=8> */
[C---:B----4-:R-:W-:Y:S08]  /*195a0*/  HMMA.16816.F32.BF16 R28, R56.reuse, R72, R28 ;  /* 0x00000048381c723c */ /* 0x050ff0000004181c */
[C---:B------:R-:W-:Y:S01]  /*195b0*/  HMMA.16816.F32.BF16 R32, R56.reuse, R74, R32 ;  /* 0x0000004a3820723c */ /* 0x040fe20000041820 */
[----:B------:R-:W-:Y:S07]  /*195c0*/  LDSM.16.MT88.4 R72, [R119+0xc400] ;  /* 0x00c400007748783b */ /* 0x000fee0000004200 */
[C---:B---3--:R-:W-:Y:S08]  /*195d0*/  HMMA.16816.F32.BF16 R36, R56.reuse, R60, R36 ;  /* 0x0000003c3824723c */ /* 0x048ff00000041824 */
[C---:B------:R-:W-:Y:S01]  /*195e0*/  HMMA.16816.F32.BF16 R40, R56.reuse, R62, R40 ;  /* 0x0000003e3828723c */ /* 0x040fe20000041828 */
[----:B------:R-:W3:Y:S07]  /*195f0*/  LDSM.16.MT88.4 R60, [R116+0xa400] ;  /* 0x00a40000743c783b */ /* 0x000eee0000004200 */
[C---:B--2---:R-:W-:Y:S08]  /*19600*/  HMMA.16816.F32.BF16 R44, R56.reuse, R68, R44 ;  /* 0x00000044382c723c */ /* 0x044ff0000004182c */
[----:B------:R-:W-:Y:S01]  /*19610*/  HMMA.16816.F32.BF16 R48, R56, R70, R48 ;  /* 0x000000463830723c */ /* 0x000fe20000041830 */
[----:B------:R-:W2:Y:S06]  /*19620*/  LDSM.16.MT88.4 R68, [R119+0xe400] ;  /* 0x00e400007744783b */ /* 0x000eac0000004200 */
        /* <DEDUP_REMOVED lines=19> */
[C---:B-1----:R-:W-:Y:S08]  /*19760*/  HMMA.16816.F32.BF16 R44, R56.reuse, R64, R44 ;  /* 0x00000040382c723c */ /* 0x042ff0000004182c */
[----:B------:R-:W-:Y:S01]  /*19770*/  HMMA.16816.F32.BF16 R48, R56, R66, R48 ;  /* 0x000000423830723c */ /* 0x000fe20000041830 */
[----:B------:R-:W1:Y:S07]  /*19780*/  LDSM.16.MT88.4 R56, [R119+0xe800] ;  /* 0x00e800007738783b */ /* 0x000e6e0000004200 */
[C---:B---3--:R-:W-:Y:S01]  /*19790*/  HMMA.16816.F32.BF16 R4, R52.reuse, R60, R4 ;  /* 0x0000003c3404723c */ /* 0x048fe20000041804 */
[----:B------:R-:W3:Y:S01]  /*197a0*/  LDSM.16.MT88.4 R64, [R116+0xe800] ;  /* 0x00e800007440783b */ /* 0x000ee20000004200 */
[----:B------:R-:W-:Y:S06]  /*197b0*/  MUFU.EX2 R60, R95 ;  /* 0x0000005f003c7308 */ /* 0x000fec0000000800 */
[C---:B------:R-:W-:Y:S04]  /*197c0*/  HMMA.16816.F32.BF16 R8, R52.reuse, R62, R8 ;  /* 0x0000003e3408723c */ /* 0x040fe80000041808 */
[----:B------:R-:W4:Y:S04]  /*197d0*/  MUFU.EX2 R62, R87 ;  /* 0x00000057003e7308 */ /* 0x000f280000000800 */
[C---:B--2---:R-:W-:Y:S06]  /*197e0*/  HMMA.16816.F32.BF16 R12, R52.reuse, R68, R12 ;  /* 0x00000044340c723c */ /* 0x044fec000004180c */
[----:B------:R-:W2:Y:S01]  /*197f0*/  MUFU.EX2 R63, R94 ;  /* 0x0000005e003f7308 */ /* 0x000ea20000000800 */
[----:B------:R-:W-:Y:S01]  /*19800*/  F2FP.BF16.PACK_AB R68, R3, R126 ;  /* 0x0000007e0344723e */ /* 0x000fe200000010ff */
[C---:B------:R-:W-:Y:S08]  /*19810*/  HMMA.16816.F32.BF16 R16, R52.reuse, R70, R16 ;  /* 0x000000463410723c */ /* 0x040ff00000041810 */
[----:B------:R-:W5:Y:S01]  /*19820*/  MUFU.EX2 R61, R124 ;  /* 0x0000007c003d7308 */ /* 0x000f620000000800 */
[C---:B------:R-:W-:Y:S03]  /*19830*/  HMMA.16816.F32.BF16 R20, R52.reuse, R72, R20 ;  /* 0x000000483414723c */ /* 0x040fe60000041814 */
[----:B----4-:R-:W-:Y:S05]  /*19840*/  F2FP.BF16.PACK_AB R70, R161, R62 ;  /* 0x0000003ea146723e */ /* 0x010fea00000010ff */
[C---:B------:R-:W-:Y:S04]  /*19850*/  HMMA.16816.F32.BF16 R24, R52.reuse, R74, R24 ;  /* 0x0000004a3418723c */ /* 0x040fe80000041818 */
[----:B--2---:R-:W-:Y:S04]  /*19860*/  F2FP.BF16.PACK_AB R71, R160, R63 ;  /* 0x0000003fa047723e */ /* 0x004fe800000010ff */
[C---:B------:R-:W-:Y:S04]  /*19870*/  HMMA.16816.F32.BF16 R28, R52.reuse, R76, R28 ;  /* 0x0000004c341c723c */ /* 0x040fe8000004181c */
[----:B-----5:R-:W-:Y:S04]  /*19880*/  F2FP.BF16.PACK_AB R69, R61, R60 ;  /* 0x0000003c3d45723e */ /* 0x020fe800000010ff */
[C---:B------:R-:W-:Y:S01]  /*19890*/  HMMA.16816.F32.BF16 R32, R52.reuse, R78, R32 ;  /* 0x0000004e3420723c */ /* 0x040fe20000041820 */
[----:B------:R-:W-:Y:S07]  /*198a0*/  LDSM.16.MT88.4 R76, [R119+0xec00] ;  /* 0x00ec0000774c783b */ /* 0x000fee0000004200 */
[C---:B-1----:R-:W-:Y:S07]  /*198b0*/  HMMA.16816.F32.BF16 R36, R52.reuse, R56, R36 ;  /* 0x000000383424723c */ /* 0x042fee0000041824 */
[----:B------:R-:W-:Y:S01]  /*198c0*/  FADD.FTZ R57, R125, R168 ;  /* 0x000000a87d397221 */ /* 0x000fe20000010000 */
[C---:B------:R-:W-:Y:S04]  /*198d0*/  HMMA.16816.F32.BF16 R40, R52.reuse, R58, R40 ;  /* 0x0000003a3428723c */ /* 0x040fe80000041828 */
[----:B------:R-:W-:Y:S04]  /*198e0*/  FADD.FTZ R57, R122, R57 ;  /* 0x000000397a397221 */ /* 0x000fe80000010000 */
[C---:B---3--:R-:W-:Y:S04]  /*198f0*/  HMMA.16816.F32.BF16 R44, R52.reuse, R64, R44 ;  /* 0x00000040342c723c */ /* 0x048fe8000004182c */
[----:B------:R-:W-:Y:S04]  /*19900*/  FADD.FTZ R56, R96, R57 ;  /* 0x0000003960387221 */ /* 0x000fe80000010000 */
[----:B------:R-:W-:Y:S01]  /*19910*/  FADD.FTZ R56, R93, R56 ;  /* 0x000000385d387221 */ /* 0x000fe20000010000 */
[----:B------:R-:W-:Y:S01]  /*19920*/  HMMA.16816.F32.BF16 R48, R52, R66, R48 ;  /* 0x000000423430723c */ /* 0x000fe20000041830 */
[----:B------:R-:W1:Y:S02]  /*19930*/  LDSM.16.MT88.4 R92, [R119+0xcc00] ;  /* 0x00cc0000775c783b */ /* 0x000e640000004200 */
[----:B------:R-:W-:Y:S04]  /*19940*/  FADD.FTZ R85, R85, R56 ;  /* 0x0000003855557221 */ /* 0x000fe80000010000 */
[----:B------:R-:W-:Y:S01]  /*19950*/  FADD.FTZ R85, R80, R85 ;  /* 0x0000005550557221 */ /* 0x000fe20000010000 */
[C---:B------:R-:W-:Y:S07]  /*19960*/  HMMA.16816.F32.BF16 R112, R68.reuse, R108, R4 ;  /* 0x0000006c4470723c */ /* 0x040fee0000041804 */
[----:B------:R-:W-:Y:S01]  /*19970*/  FADD.FTZ R5, R81, R84 ;  /* 0x0000005451057221 */ /* 0x000fe20000010000 */
[C---:B------:R-:W-:Y:S04]  /*19980*/  HMMA.16816.F32.BF16 R108, R68.reuse, R110, R8 ;  /* 0x0000006e446c723c */ /* 0x040fe80000041808 */
[----:B------:R-:W-:Y:S02]  /*19990*/  FADD.FTZ R4, R86, R85 ;  /* 0x0000005556047221 */ /* 0x000fe40000010000 */
[----:B------:R-:W-:Y:S01]  /*199a0*/  FADD.FTZ R5, R82, R5 ;  /* 0x0000000552057221 */ /* 0x000fe20000010000 */
[----:B------:R-:W2:Y:S01]  /*199b0*/  LDSM.16.MT88.4 R84, [R116+0xcc00] ;  /* 0x00cc00007454783b */ /* 0x000ea20000004200 */
        /* <DEDUP_REMOVED lines=10> */
[----:B------:R-:W-:Y:S01]  /*19a60*/  FADD.FTZ R172, R172, R97 ;  /* 0x00000061acac7221 */ /* 0x000fe20000010000 */
[----:B------:R-:W3:Y:S01]  /*19a70*/  LDSM.16.MT88.4 R4, [R116+0xec00] ;  /* 0x00ec00007404783b */ /* 0x000ee20000004200 */
        /* <DEDUP_REMOVED lines=49> */
[----:B------:R-:W-:-:S05]  /*19d90*/  @P0 BRA `(.L_x_2240) ;  /* 0xffffc37000000947 */ /* 0x000fca000383ffff */
.L_x_2236:
        /* <DEDUP_REMOVED lines=158> */
[----:B-12---:R-:W-:-:S05]  /*1a780*/  IMAD R7, R0, c[0x0][0x214], RZ ;  /* 0x0000850000077a24 */ /* 0x006fca00078e02ff */
[----:B------:R-:W-:-:S05]  /*1a790*/  SEL R2, R7, R148, !P0 ;  /* 0x0000009407027207 */ /* 0x000fca0004000000 */
[----:B---3--:R-:W-:Y:S01]  /*1a7a0*/  IMAD R2, R5, c[0x0][0x234], R2 ;  /* 0x00008d0005027a24 */ /* 0x008fe200078e0202 */
[----:B------:R-:W-:Y:S05]  /*1a7b0*/  BRA `(.L_x_2242) ;  /* 0x0000004000007947 */ /* 0x000fea0003800000 */
.L_x_2241:
[----:B------:R-:W2:Y:S04]  /*1a7c0*/  S2R R5, SR_CTAID.Z ;  /* 0x0000000000057919 */ /* 0x000ea80000002700 */
[----:B------:R-:W2:Y:S02]  /*1a7d0*/  S2R R0, SR_CTAID.Y ;  /* 0x0000000000007919 */ /* 0x000ea40000002600 */
[----:B--2---:R-:W-:-:S04]  /*1a7e0*/  IMAD R2, R0, c[0x0][0x1c0], R5 ;  /* 0x0000700000027a24 */ /* 0x004fc800078e0205 */
[----:B------:R-:W-:Y:S02]  /*1a7f0*/  IMAD R2, R2, c[0x0][0x214], RZ ;  /* 0x0000850002027a24 */ /* 0x000fe400078e02ff */
.L_x_2242:
[----:B------:R-:W-:Y:S01]  /*1a800*/  BAR.SYNC.DEFER_BLOCKING 0x0 ;  /* 0x0000000000007b1d */ /* 0x000fe20000010000 */
[----:B------:R-:W-:Y:S01]  /*1a810*/  LOP3.LUT R9, R9, 0xffffffe0, RZ, 0xc0, !PT ;  /* 0xffffffe009097812 */ /* 0x000fe200078ec0ff */
[----:B------:R-:W-:Y:S01]  /*1a820*/  IMAD.WIDE.U32 R14, R148, c[0x0][0x1e8], RZ ;  /* 0x00007a00940e7a25 */ /* 0x000fe200078e00ff */
        /* <DEDUP_REMOVED lines=36> */
.L_x_2244:
[----:B------:R-:W-:Y:S05]  /*1aa70*/  BSYNC B0 ;  /* 0x0000000000007941 */ /* 0x000fea0003800000 */
.L_x_2243:
        /* <DEDUP_REMOVED lines=8> */
[----:B------:R-:W-:Y:S01]  /*1ab00*/  IMAD.WIDE.U32 R8, R2, c[0x0][0x1e8], R8 ;  /* 0x00007a0002087a25 */ /* 0x000fe200078e0008 */
[----:B------:R-:W-:-:S04]  /*1ab10*/  SHF.R.S32.HI R7, RZ, 0x1f, R2 ;  /* 0x0000001fff077819 */ /* 0x000fc80000011402 */
[----:B------:R-:W-:Y:S01]  /*1ab20*/  IADD3 R6, P0, R0, R8, RZ ;  /* 0x0000000800067210 */ /* 0x000fe20007f1e0ff */
[----:B------:R-:W-:Y:S01]  /*1ab30*/  IMAD R7, R7, c[0x0][0x1e8], RZ ;  /* 0x00007a0007077a24 */ /* 0x000fe200078e02ff */
[----:B------:R-:W-:-:S03]  /*1ab40*/  SHF.R.S32.HI R0, RZ, 0x1f, R3 ;  /* 0x0000001fff007819 */ /* 0x000fc60000011403 */
[C---:B------:R-:W-:Y:S01]  /*1ab50*/  IMAD R7, R2.reuse, c[0x0][0x1ec], R7 ;  /* 0x00007b0002077a24 */ /* 0x040fe200078e0207 */
[----:B------:R-:W-:-:S04]  /*1ab60*/  IADD3 R2, -R2, R147, RZ ;  /* 0x0000009302027210 */ /* 0x000fc80007ffe1ff */
        /* <DEDUP_REMOVED lines=15> */
.L_x_2246:
[----:B------:R-:W-:Y:S05]  /*1ac60*/  BSYNC B0 ;  /* 0x0000000000007941 */ /* 0x000fea0003800000 */
.L_x_2245:
[----:B------:R-:W-:-:S04]  /*1ac70*/  IADD3 R5, R3, 0x20, RZ ;  /* 0x0000002003057810 */ /* 0x000fc80007ffe0ff */
        /* <DEDUP_REMOVED lines=16> */
.L_x_2247:
        /* <DEDUP_REMOVED lines=16> */
.L_x_6335:


//--------------------- .text._ZN5flash24flash_fwd_splitkv_kernelI23Flash_fwd_kernel_traitsILi96ELi64ELi128ELi4ELb0ELb0EN7cutlass10bfloat16_tE19Flash_kernel_traitsILi96ELi64ELi128ELi4ES3_EELb1ELb0ELb1ELb0ELb0ELb0ELb0ELb1EEEvNS_16Flash_fwd_paramsE --------------------------
	.section	.text._ZN5flash24flash_fwd_splitkv_kernelI23Flash_fwd_kernel_traitsILi96ELi64ELi128ELi4ELb0ELb0EN7cutlass10bfloat16_tE19Flash_kernel_traitsILi96ELi64ELi128ELi4ES3_EELb1ELb0ELb1ELb0ELb0ELb0ELb0ELb1EEEvNS_16Flash_fwd_paramsE,"ax",@progbits
	.sectioninfo	@"SHI_REGISTERS=221"
	.align	128
        .global         _ZN5flash24flash_fwd_splitkv_kernelI23Flash_fwd_kernel_traitsILi96ELi64ELi128ELi4ELb0ELb0EN7cutlass10bfloat16_tE19Flash_kernel_traitsILi96ELi64ELi128ELi4ES3_EELb1ELb0ELb1ELb0ELb0ELb0ELb0ELb1EEEvNS_16Flash_fwd_paramsE
        .type           _ZN5flash24flash_fwd_splitkv_kernelI23Flash_fwd_kernel_traitsILi96ELi64ELi128ELi4ELb0ELb0EN7cutlass10bfloat16_tE19Flash_kernel_traitsILi96ELi64ELi128ELi4ES3_EELb1ELb0ELb1ELb0ELb0ELb0ELb0ELb1EEEvNS_16Flash_fwd_paramsE,@function
        .size           _ZN5flash24flash_fwd_splitkv_kernelI23Flash_fwd_kernel_traitsILi96ELi64ELi128ELi4ELb0ELb0EN7cutlass10bfloat16_tE19Flash_kernel_traitsILi96ELi64ELi128ELi4ES3_EELb1ELb0ELb1ELb0ELb0ELb0ELb0ELb1EEEvNS_16Flash_fwd_paramsE,(.L_x_6283 - _ZN5flash24flash_fwd_splitkv_kernelI23Flash_fwd_kernel_traitsILi96ELi64ELi128ELi4ELb0ELb0EN7cutlass10bfloat16_tE19Flash_kernel_traitsILi96ELi64ELi128ELi4ES3_EELb1ELb0ELb1ELb0ELb0ELb0ELb0ELb1EEEvNS_16Flash_fwd_paramsE)
        .other          _ZN5flash24flash_fwd_splitkv_kernelI23Flash_fwd_kernel_traitsILi96ELi64ELi128ELi4ELb0ELb0EN7cutlass10bfloat16_tE19Flash_kernel_traitsILi96ELi64ELi128ELi4ES3_EELb1ELb0ELb1ELb0ELb0ELb0ELb0ELb1EEEvNS_16Flash_fwd_paramsE,@"STO_CUDA_ENTRY STV_DEFAULT"
_ZN5flash24flash_fwd_splitkv_kernelI23Flash_fwd_kernel_traitsILi96ELi64ELi128ELi4ELb0ELb0EN7cutlass10bfloat16_tE19Flash_kernel_traitsILi96ELi64ELi128ELi4ES3_EELb1ELb0ELb1ELb0ELb0ELb0ELb0ELb1EEEvNS_16Flash_fwd_paramsE:
.text._ZN5flash24flash_fwd_splitkv_kernelI23Flash_fwd_kernel_traitsILi96ELi64ELi128ELi4ELb0ELb0EN7cutlass10bfloat16_tE19Flash_kernel_traitsILi96ELi64ELi128ELi4ES3_EELb1ELb0ELb1ELb0ELb0ELb0ELb0ELb1EEEvNS_16Flash_fwd_paramsE:
        /* <DEDUP_REMOVED lines=9> */
[----:B-123--:R-:W-:Y:S05]  /*0090*/  CALL.REL.NOINC `($_ZN5flash24flash_fwd_splitkv_kernelI23Flash_fwd_kernel_traitsILi96ELi64ELi128ELi4ELb0ELb0EN7cutlass10bfloat16_tE19Flash_kernel_traitsILi96ELi64ELi128ELi4ES3_EELb1ELb0ELb1ELb0ELb0ELb0ELb0ELb1EEEvNS_16Flash_fwd_paramsE$_ZN5flash30compute_attn_1rowblock_splitkvI23Flash_fwd_kernel_traitsILi96ELi64ELi128ELi4ELb0ELb0EN7cutlass10bfloat16_tE19Flash_kernel_traitsILi96ELi64ELi128ELi4ES3_EELb1ELb0ELb1ELb0ELb0ELb0ELb0ELb1ENS_16Flash_fwd_paramsEEEvRKT8_iiiii) ;  /* 0x0000002000007944 */ /* 0x00efea0003c00000 */
[----:B------:R-:W-:Y:S05]  /*00a0*/  BSYNC B4 ;  /* 0x0000000000047941 */ /* 0x000fea0003800000 */
.L_x_2248:
[----:B------:R-:W-:Y:S05]  /*00b0*/  EXIT ;  /* 0x000000000000794d */ /* 0x000fea0003800000 */
        .type           $_ZN5flash24flash_fwd_splitkv_kernelI23Flash_fwd_kernel_traitsILi96ELi64ELi128ELi4ELb0ELb0EN7cutlass10bfloat16_tE19Flash_kernel_traitsILi96ELi64ELi128ELi4ES3_EELb1ELb0ELb1ELb0ELb0ELb0ELb0ELb1EEEvNS_16Flash_fwd_paramsE$_ZN5flash30compute_attn_1rowblock_splitkvI23Flash_fwd_kernel_traitsILi96ELi64ELi128ELi4ELb0ELb0EN7cutlass10bfloat16_tE19Flash_kernel_traitsILi96ELi64ELi128ELi4ES3_EELb1ELb0ELb1ELb0ELb0ELb0ELb0ELb1ENS_16Flash_fwd_paramsEEEvRKT8_iiiii,@function
        .size           $_ZN5flash24flash_fwd_splitkv_kernelI23Flash_fwd_kernel_traitsILi96ELi64ELi128ELi4ELb0ELb0EN7cutlass10bfloat16_tE19Flash_kernel_traitsILi96ELi64ELi128ELi4ES3_EELb1ELb0ELb1ELb0ELb0ELb0ELb0ELb1EEEvNS_16Flash_fwd_paramsE$_ZN5flash30compute_attn_1rowblock_splitkvI23Flash_fwd_kernel_traitsILi96ELi64ELi128ELi4ELb0ELb0EN7cutlass10bfloat16_tE19Flash_kernel_traitsILi96ELi64ELi128ELi4ES3_EELb1ELb0ELb1ELb0ELb0ELb0ELb0ELb1ENS_16Flash_fwd_paramsEEEvRKT8_iiiii,($__internal_18_$__cuda_sm70_shflsync_bfly_p - $_ZN5flash24flash_fwd_splitkv_kernelI23Flash_fwd_kernel_traitsILi96ELi64ELi128ELi4ELb0ELb0EN7cutlass10bfloat16_tE19Flash_kernel_traitsILi96ELi64ELi128ELi4ES3_EELb1ELb0ELb1ELb0ELb0ELb0ELb0ELb1EEEvNS_16Flash_fwd_paramsE$_ZN5flash30compute_attn_1rowblock_splitkvI23Flash_fwd_kernel_traitsILi96ELi64ELi128ELi4ELb0ELb0EN7cutlass10bfloat16_tE19Flash_kernel_traitsILi96ELi64ELi128ELi4ES3_EELb1ELb0ELb1ELb0ELb0ELb0ELb0ELb1ENS_16Flash_fwd_paramsEEEvRKT8_iiiii)
$_ZN5flash24flash_fwd_splitkv_kernelI23Flash_fwd_kernel_traitsILi96ELi64ELi128ELi4ELb0ELb0EN7cutlass10bfloat16_tE19Flash_kernel_traitsILi96ELi64ELi128ELi4ES3_EELb1ELb0ELb1ELb0ELb0ELb0ELb0ELb1EEEvNS_16Flash_fwd_paramsE$_ZN5flash30compute_attn_1rowblock_splitkvI23Flash_fwd_kernel_traitsILi96ELi64ELi128ELi4ELb0ELb0EN7cutlass10bfloat16_tE19Flash_kernel_traitsILi96ELi64ELi128ELi4ES3_EELb1ELb0ELb1ELb0ELb0ELb0ELb0ELb1ENS_16Flash_fwd_paramsEEEvRKT8_iiiii:
        /* <DEDUP_REMOVED lines=20> */
.L_x_2250:
[----:B------:R-:W-:Y:S05]  /*0200*/  BSYNC B0 ;  /* 0x0000000000007941 */ /* 0x000fea0003800000 */
.L_x_2249:
        /* <DEDUP_REMOVED lines=14> */
[----:B-1--4-:R-:W-:-:S06]  /*02f0*/  @P0 IADD3 R3, R0, -R13, RZ ;  /* 0x8000000d00030210 */ /* 0x012fcc0007ffe0ff */
[----:B------:R1:W5:Y:S01]  /*0300*/  @!P0 LD.E R3, [R4.64] ;  /* 0x0000000404038980 */ /* 0x000362000c101900 */
[----:B------:R-:W-:Y:S05]  /*0310*/  BRA `(.L_x_2253) ;  /* 0x0000001000007947 */ /* 0x000fea0003800000 */
.L_x_2252:
[----:B-1----:R1:W5:Y:S02]  /*0320*/  LD.E R3, [R118.64+0xb8] ;  /* 0x0000b80476037980 */ /* 0x002364000c101900 */
.L_x_2253:
[----:B------:R-:W-:Y:S05]  /*0330*/  BSYNC B0 ;  /* 0x0000000000007941 */ /* 0x000fea0003800000 */
.L_x_2251:
[----:B-12---:R-:W2:Y:S01]  /*0340*/  LD.E.64 R4, [R118.64+0xf8] ;  /* 0x0000f80476047980 */ /* 0x006ea2000c101b00 */
        /* <DEDUP_REMOVED lines=9> */
.L_x_2255:
[----:B------:R-:W2:Y:S01]  /*03e0*/  LD.E.64 R2, [R118.64+0x108] ;  /* 0x0001080476027980 */ /* 0x000ea2000c101b00 */
[----:B------:R-:W-:Y:S01]  /*03f0*/  BSSY B0, `(.L_x_2257) ;  /* 0x0000006000007945 */ /* 0x000fe20003800000 */
[----:B------:R-:W-:Y:S01]  /*0400*/  IMAD.MOV.U32 R65, RZ, RZ, RZ ;  /* 0x000000ffff417224 */ /* 0x000fe200078e00ff */
[----:B--2---:R-:W-:-:S04]  /*0410*/  ISETP.NE.U32.AND P0, PT, R2, RZ, PT ;  /* 0x000000ff0200720c */ /* 0x004fc80003f05070 */
[----:B------:R-:W-:-:S13]  /*0420*/  ISETP.NE.AND.EX P0, PT, R3, RZ, PT, P0 ;  /* 0x000000ff0300720c */ /* 0x000fda0003f05300 */
[----:B------:R-:W-:Y:S05]  /*0430*/  @!P0 BRA `(.L_x_2258) ;  /* 0x0000001000008947 */ /* 0x000fea0003800000 */
[----:B------:R1:W5:Y:S02]  /*0440*/  LD.E R65, [R118.64+0xbc] ;  /* 0x0000bc0476417980 */ /* 0x000364000c101900 */
.L_x_2258:
[----:B------:R-:W-:Y:S05]  /*0450*/  BSYNC B0 ;  /* 0x0000000000007941 */ /* 0x000fea0003800000 */
.L_x_2257:
[----:B-----5:R-:W-:Y:S02]  /*0460*/  IADD3 R65, R80, R65, RZ ;  /* 0x0000004150417210 */ /* 0x020fe40007ffe0ff */
.L_x_2256:
[----:B------:R-:W-:Y:S05]  /*0470*/  BSYNC B1 ;  /* 0x0000000000017941 */ /* 0x000fea0003800000 */
.L_x_2254:
[----:B------:R-:W-:Y:S01]  /*0480*/  IMAD.SHL.U32 R69, R199, 0x40, RZ ;  /* 0x00000040c7457824 */ /* 0x000fe200078e00ff */
[----:B------:R-:W-:Y:S01]  /*0490*/  MOV R2, R196 ;  /* 0x000000c400027202 */ /* 0x000fe20000000f00 */
[----:B------:R-:W-:-:S03]  /*04a0*/  IMAD.MOV.U32 R3, RZ, RZ, 0x0 ;  /* 0x00000000ff037424 */ /* 0x000fc600078e00ff */
[----:B------:R-:W-:-:S13]  /*04b0*/  ISETP.GT.AND P0, PT, R200, R69, PT ;  /* 0x00000045c800720c */ /* 0x000fda0003f04270 */
[----:B------:R-:W-:Y:S05]  /*04c0*/  @!P0 RET.REL.NODEC R2 `(_ZN5flash24flash_fwd_splitkv_kernelI23Flash_fwd_kernel_traitsILi96ELi64ELi128ELi4ELb0ELb0EN7cutlass10bfloat16_tE19Flash_kernel_traitsILi96ELi64ELi128ELi4ES3_EELb1ELb0ELb1ELb0ELb0ELb0ELb0ELb1EEEvNS_16Flash_fwd_paramsE) ;  /* 0xfffffb3002008950 */ /* 0x000fea0003c3ffff */
[----:B------:R-:W2:Y:S04]  /*04d0*/  LD.E R7, [R118.64+0xb8] ;  /* 0x0000b80476077980 */ /* 0x000ea8000c101900 */
[----:B------:R-:W4:Y:S01]  /*04e0*/  LD.E R0, [R118.64+0x188] ;  /* 0x0001880476007980 */ /* 0x000f22000c101900 */
[----:B------:R-:W-:Y:S02]  /*04f0*/  IADD3 R3, -R200, 0xbf, R69 ;  /* 0x000000bfc8037810 */ /* 0x000fe40007ffe145 */
[----:B------:R-:W-:Y:S01]  /*0500*/  IADD3 R5, R65, 0x7f, RZ ;  /* 0x0000007f41057810 */ /* 0x000fe20007ffe0ff */
[----:B------:R-:W1:Y:S03]  /*0510*/  S2R R64, SR_TID.X ;  /* 0x0000000000407919 */ /* 0x000e660000002100 */
[----:B------:R-:W-:-:S04]  /*0520*/  SHF.R.S32.HI R2, RZ, 0x1f, R5 ;  /* 0x0000001fff027819 */ /* 0x000fc80000011405 */
[----:B------:R-:W-:-:S04]  /*0530*/  LEA.HI R2, R2, R5, RZ, 0x7 ;  /* 0x0000000502027211 */ /* 0x000fc800078f38ff */
[----:B------:R-:W-:Y:S02]  /*0540*/  SHF.R.S32.HI R2, RZ, 0x7, R2 ;  /* 0x00000007ff027819 */ /* 0x000fe40000011402 */
[----:B--2---:R-:W-:Y:S02]  /*0550*/  IADD3 R7, R7, 0x7f, RZ ;  /* 0x0000007f07077810 */ /* 0x004fe40007ffe0ff */
        /* <DEDUP_REMOVED lines=12> */
[----:B------:R-:W2:Y:S04]  /*0620*/  LD.E.64 R14, [R118.64+0x88] ;  /* 0x00008804760e7980 */ /* 0x000ea8000c101b00 */
[----:B------:R-:W4:Y:S04]  /*0630*/  LD.E.64 R4, [R118.64+0x90] ;  /* 0x0000900476047980 */ /* 0x000f28000c101b00 */
[----:B---3--:R-:W3:Y:S04]  /*0640*/  LD.E R3, [R118.64+0x60] ;  /* 0x0000600476037980 */ /* 0x008ee8000c101900 */
[----:B------:R-:W3:Y:S04]  /*0650*/  @!P0 LD.E.64 R12, [R118.64+0x80] ;  /* 0x00008004760c8980 */ /* 0x000ee8000c101b00 */
        /* <DEDUP_REMOVED lines=13> */
[-C--:B--2---:R-:W-:Y:S02]  /*0730*/  @P0 IMAD R7, R15, R201.reuse, RZ ;  /* 0x000000c90f070224 */ /* 0x084fe400078e02ff */
[----:B------:R-:W-:-:S04]  /*0740*/  @P0 IMAD.WIDE.U32 R16, R14, R201, RZ ;  /* 0x000000c90e100225 */ /* 0x000fc800078e00ff */
[----:B------:R-:W-:-:S04]  /*0750*/  IMAD.WIDE.U32 R22, R69, R14, R20 ;  /* 0x0000000e45167225 */ /* 0x000fc800078e0014 */
[-C--:B---3--:R-:W-:Y:S02]  /*0760*/  @!P0 IMAD R9, R13, R197.reuse, RZ ;  /* 0x000000c50d098224 */ /* 0x088fe400078e02ff */
        /* <DEDUP_REMOVED lines=36> */
.L_x_2261:
[----:B-1----:R-:W-:Y:S05]  /*09b0*/  BSYNC B0 ;  /* 0x0000000000007941 */ /* 0x002fea0003800000 */
.L_x_2260:
        /* <DEDUP_REMOVED lines=19> */
.L_x_2263:
[----:B------:R-:W-:Y:S05]  /*0af0*/  BSYNC B0 ;  /* 0x0000000000007941 */ /* 0x000fea0003800000 */
.L_x_2262:
        /* <DEDUP_REMOVED lines=10> */
[----:B------:R-:W-:Y:S05]  /*0ba0*/  @P2 RET.REL.NODEC R196 `(_ZN5flash24flash_fwd_splitkv_kernelI23Flash_fwd_kernel_traitsILi96ELi64ELi128ELi4ELb0ELb0EN7cutlass10bfloat16_tE19Flash_kernel_traitsILi96ELi64ELi128ELi4ES3_EELb1ELb0ELb1ELb0ELb0ELb0ELb0ELb1EEEvNS_16Flash_fwd_paramsE) ;  /* 0xfffff450c4002950 */ /* 0x000fea0003c3ffff */
[----:B-1----:R-:W-:Y:S02]  /*0bb0*/  MOV R5, 0x7f800000 ;  /* 0x7f80000000057802 */ /* 0x002fe40000000f00 */
[----:B------:R-:W-:-:S03]  /*0bc0*/  MOV R197, 0x0 ;  /* 0x0000000000c57802 */ /* 0x000fc60000000f00 */
[----:B------:R1:W-:Y:S01]  /*0bd0*/  ST.E [R2.64+0x80], R5 ;  /* 0x0000800502007985 */ /* 0x0003e2000c101904 */
[----:B------:R-:W-:Y:S05]  /*0be0*/  RET.REL.NODEC R196 `(_ZN5flash24flash_fwd_splitkv_kernelI23Flash_fwd_kernel_traitsILi96ELi64ELi128ELi4ELb0ELb0EN7cutlass10bfloat16_tE19Flash_kernel_traitsILi96ELi64ELi128ELi4ES3_EELb1ELb0ELb1ELb0ELb0ELb0ELb0ELb1EEEvNS_16Flash_fwd_paramsE) ;  /* 0xfffff410c4007950 */ /* 0x000fea0003c3ffff */
.L_x_2259:
        /* <DEDUP_REMOVED lines=25> */
[----:B---3--:R-:W2:Y:S04]  /*0d80*/  LD.E.64 R18, [R118.64+0x20] ;  /* 0x0000200476127980 */ /* 0x008ea8000c101b00 */
[----:B------:R-:W2:Y:S04]  /*0d90*/  LD.E.64 R62, [R118.64+0x38] ;  /* 0x00003804763e7980 */ /* 0x000ea8000c101b00 */
[----:B------:R-:W2:Y:S04]  /*0da0*/  LD.E.64 R12, [R118.64+0x28] ;  /* 0x00002804760c7980 */ /* 0x000ea8000c101b00 */
[----:B------:R-:W2:Y:S04]  /*0db0*/  LD.E.64 R14, [R118.64+0x50] ;  /* 0x00005004760e7980 */ /* 0x000ea8000c101b00 */
[----:B------:R1:W5:Y:S04]  /*0dc0*/  LD.E.64 R26, [R118.64+0x58] ;  /* 0x00005804761a7980 */ /* 0x000368000c101b00 */
[----:B------:R1:W5:Y:S01]  /*0dd0*/  LD.E.64 R60, [R118.64+0x40] ;  /* 0x00004004763c7980 */ /* 0x000362000c101b00 */
[----:B--2---:R-:W-:-:S04]  /*0de0*/  IABS R4, R2 ;  /* 0x0000000200047213 */ /* 0x004fc80000000000 */
[----:B------:R-:W2:Y:S08]  /*0df0*/  I2F.RP R10, R4 ;  /* 0x00000004000a7306 */ /* 0x000eb00000209400 */
[----:B--2--5:R-:W2:Y:S02]  /*0e00*/  MUFU.RCP R8, R10 ;  /* 0x0000000a00087308 */ /* 0x024ea40000001000 */
[----:B--2---:R-:W-:-:S06]  /*0e10*/  IADD3 R8, R8, 0xffffffe, RZ ;  /* 0x0ffffffe08087810 */ /* 0x004fcc0007ffe0ff */
[----:B------:R-:W2:Y:S01]  /*0e20*/  F2I.FTZ.U32.TRUNC.NTZ R9, R8 ;  /* 0x0000000800097305 */ /* 0x000ea2000021f000 */
[----:B------:R-:W-:Y:S01]  /*0e30*/  IABS R0, R2 ;  /* 0x0000000200007213 */ /* 0x000fe20000000000 */
[----:B--2---:R-:W-:Y:S02]  /*0e40*/  IMAD.MOV R3, RZ, RZ, -R9 ;  /* 0x000000ffff037224 */ /* 0x004fe400078e0a09 */
[----:B------:R-:W-:Y:S02]  /*0e50*/  IMAD.MOV.U32 R8, RZ, RZ, RZ ;  /* 0x000000ffff087224 */ /* 0x000fe400078e00ff */
[----:B------:R-:W-:Y:S01]  /*0e60*/  IMAD R6, R3, R4, RZ ;  /* 0x0000000403067224 */ /* 0x000fe200078e02ff */
[----:B------:R-:W-:-:S03]  /*0e70*/  IABS R3, R5 ;  /* 0x0000000500037213 */ /* 0x000fc60000000000 */
[----:B------:R-:W-:Y:S01]  /*0e80*/  IMAD.HI.U32 R6, R9, R6, R8 ;  /* 0x0000000609067227 */ /* 0x000fe200078e0008 */
[----:B------:R-:W-:-:S05]  /*0e90*/  IADD3 R0, RZ, -R0, RZ ;  /* 0x80000000ff007210 */ /* 0x000fca0007ffe0ff */
[----:B------:R-:W-:-:S04]  /*0ea0*/  IMAD.HI.U32 R9, R6, R3, RZ ;  /* 0x0000000306097227 */ /* 0x000fc800078e00ff */
        /* <DEDUP_REMOVED lines=28> */
[----:B------:R-:W-:-:S11]  /*1070*/  LOP3.LUT R4, R198, R7, RZ, 0x3c, !PT ;  /* 0x00000007c6047212 */ /* 0x000fd600078e3cff */
[----:B------:R-:W-:-:S04]  /*1080*/  @!P1 IADD3 R21, R21, -R6, RZ ;  /* 0x8000000615159210 */ /* 0x000fc80007ffe0ff */
[----:B------:R-:W-:Y:S01]  /*1090*/  ISETP.GE.U32.AND P2, PT, R21, R6, PT ;  /* 0x000000061500720c */ /* 0x000fe20003f46070 */
[----:B------:R-:W-:Y:S01]  /*10a0*/  IMAD.MOV R6, RZ, RZ, -R9 ;  /* 0x000000ffff067224 */ /* 0x000fe200078e0a09 */
[----:B------:R-:W-:Y:S02]  /*10b0*/  ISETP.GE.AND P0, PT, R4, RZ, PT ;  /* 0x000000ff0400720c */ /* 0x000fe40003f06270 */
[----:B------:R-:W-:Y:S02]  /*10c0*/  @!P1 IADD3 R11, R11, 0x1, RZ ;  /* 0x000000010b0b9810 */ /* 0x000fe40007ffe0ff */
[----:B------:R-:W-:Y:S01]  /*10d0*/  ISETP.NE.AND P1, PT, R7, RZ, PT ;  /* 0x000000ff0700720c */ /* 0x000fe20003f25270 */
[----:B------:R-:W-:-:S04]  /*10e0*/  IMAD R2, R2, R6, R5 ;  /* 0x0000000602027224 */ /* 0x000fc800078e0205 */
[----:B------:R-:W-:Y:S02]  /*10f0*/  IMAD R4, R63, R2, RZ ;  /* 0x000000023f047224 */ /* 0x000fe400078e02ff */
[----:B------:R-:W-:-:S05]  /*1100*/  @P2 IADD3 R11, R11, 0x1, RZ ;  /* 0x000000010b0b2810 */ /* 0x000fca0007ffe0ff */
[----:B------:R-:W-:Y:S01]  /*1110*/  @!P0 IMAD.MOV R11, RZ, RZ, -R11 ;  /* 0x000000ffff0b8224 */ /* 0x000fe200078e0a0b */
[----:B------:R-:W-:-:S04]  /*1120*/  @!P1 LOP3.LUT R11, RZ, R7, RZ, 0x33, !PT ;  /* 0x00000007ff0b9212 */ /* 0x000fc800078e33ff */
[----:B------:R-:W-:Y:S02]  /*1130*/  SHF.R.S32.HI R10, RZ, 0x1f, R11 ;  /* 0x0000001fff0a7819 */ /* 0x000fe4000001140b */
[----:B---3--:R-:W-:Y:S01]  /*1140*/  SHF.R.S32.HI R0, RZ, 0x1f, R3 ;  /* 0x0000001fff007819 */ /* 0x008fe20000011403 */
[----:B------:R-:W-:-:S04]  /*1150*/  IMAD R9, R19, R3, RZ ;  /* 0x0000000313097224 */ /* 0x000fc800078e02ff */
[C---:B------:R-:W-:Y:S02]  /*1160*/  IMAD R9, R18.reuse, R0, R9 ;  /* 0x0000000012097224 */ /* 0x040fe400078e0209 */
[----:B------:R-:W-:-:S05]  /*1170*/  IMAD.WIDE.U32 R18, R18, R3, RZ ;  /* 0x0000000312127225 */ /* 0x000fca00078e00ff */
[----:B------:R-:W-:Y:S02]  /*1180*/  IADD3 R19, R19, R9, RZ ;  /* 0x0000000913137210 */ /* 0x000fe40007ffe0ff */
[----:B------:R-:W-:-:S03]  /*1190*/  SHF.R.S32.HI R9, RZ, 0x1f, R2 ;  /* 0x0000001fff097819 */ /* 0x000fc60000011402 */
[----:B------:R-:W-:-:S04]  /*11a0*/  IMAD.WIDE.U32 R18, R2, R62, R18 ;  /* 0x0000003e02127225 */ /* 0x000fc800078e0012 */
[----:B------:R-:W-:Y:S02]  /*11b0*/  IMAD R4, R62, R9, R4 ;  /* 0x000000093e047224 */ /* 0x000fe400078e0204 */
[----:B------:R-:W-:Y:S02]  /*11c0*/  IMAD R7, R13, R3, RZ ;  /* 0x000000030d077224 */ /* 0x000fe400078e02ff */
        /* <DEDUP_REMOVED lines=11> */
.L_x_2265:
        /* <DEDUP_REMOVED lines=33> */
[----:B------:R-:W-:Y:S01]  /*1490*/  @P4 IMAD.WIDE.U32 R24, R62, R6, RZ ;  /* 0x000000063e184225 */ /* 0x000fe200078e00ff */
[----:B------:R-:W-:-:S03]  /*14a0*/  LOP3.LUT R0, R198, R7, RZ, 0x3c, !PT ;  /* 0x00000007c6007212 */ /* 0x000fc600078e3cff */
[C---:B------:R-:W-:Y:S02]  /*14b0*/  @!P4 IMAD R4, R20.reuse, R5, R4 ;  /* 0x000000051404c224 */ /* 0x040fe400078e0204 */
[----:B------:R-:W-:Y:S02]  /*14c0*/  @P4 IMAD R11, R63, R6, RZ ;  /* 0x000000063f0b4224 */ /* 0x000fe400078e02ff */
[----:B------:R-:W-:Y:S01]  /*14d0*/  @!P4 IMAD.WIDE.U32 R20, R20, R8, R22 ;  /* 0x000000081414c225 */ /* 0x000fe200078e0016 */
[----:B------:R-:W-:Y:S02]  /*14e0*/  ISETP.GE.AND P1, PT, R0, RZ, PT ;  /* 0x000000ff0000720c */ /* 0x000fe40003f26270 */
[----:B------:R-:W-:Y:S01]  /*14f0*/  @!P0 IADD3 R2, R2, 0x1, RZ ;  /* 0x0000000102028810 */ /* 0x000fe20007ffe0ff */
[----:B------:R-:W-:Y:S01]  /*1500*/  @P4 IMAD.IADD R11, R25, 0x1, R11 ;  /* 0x00000001190b4824 */ /* 0x000fe200078e020b */
[----:B------:R-:W-:Y:S02]  /*1510*/  ISETP.NE.AND P0, PT, R7, RZ, PT ;  /* 0x000000ff0700720c */ /* 0x000fe40003f05270 */
[----:B------:R-:W-:-:S02]  /*1520*/  @P4 MOV R10, R24 ;  /* 0x00000018000a4202 */ /* 0x000fc40000000f00 */
[----:B------:R-:W-:Y:S02]  /*1530*/  @!P4 IADD3 R11, R21, R4, RZ ;  /* 0x00000004150bc210 */ /* 0x000fe40007ffe0ff */
[----:B------:R-:W-:Y:S02]  /*1540*/  LEA R5, R51, 0xffffff80, 0x7 ;  /* 0xffffff8033057811 */ /* 0x000fe400078e38ff */
[----:B------:R-:W-:Y:S02]  /*1550*/  @!P4 MOV R10, R20 ;  /* 0x00000014000ac202 */ /* 0x000fe40000000f00 */
[----:B------:R-:W-:Y:S01]  /*1560*/  @P2 IADD3 R2, R2, 0x1, RZ ;  /* 0x0000000102022810 */ /* 0x000fe20007ffe0ff */
[----:B------:R-:W-:Y:S01]  /*1570*/  @!P4 IMAD R4, R61, R12, RZ ;  /* 0x0000000c3d04c224 */ /* 0x000fe200078e02ff */
[----:B------:R-:W-:Y:S01]  /*1580*/  @!P4 SHF.R.S32.HI R3, RZ, 0x1f, R12 ;  /* 0x0000001fff03c819 */ /* 0x000fe2000001140c */
[----:B------:R-:W-:Y:S01]  /*1590*/  IMAD.WIDE.U32 R20, R62, R5, R10 ;  /* 0x000000053e147225 */ /* 0x000fe200078e000a */
[----:B------:R-:W-:-:S02]  /*15a0*/  MOV R11, R2 ;  /* 0x00000002000b7202 */ /* 0x000fc40000000f00 */
[----:B------:R-:W-:Y:S01]  /*15b0*/  SHF.R.S32.HI R9, RZ, 0x1f, R5 ;  /* 0x0000001fff097819 */ /* 0x000fe20000011405 */
[----:B------:R-:W-:Y:S01]  /*15c0*/  IMAD R6, R63, R5, RZ ;  /* 0x000000053f067224 */ /* 0x000fe200078e02ff */
[----:B------:R-:W-:Y:S01]  /*15d0*/  @!P1 IADD3 R11, -R11, RZ, RZ ;  /* 0x000000ff0b0b9210 */ /* 0x000fe20007ffe1ff */
[----:B------:R-:W-:Y:S02]  /*15e0*/  @!P4 IMAD R3, R3, R60, R4 ;  /* 0x0000003c0303c224 */ /* 0x000fe400078e0204 */
[----:B------:R-:W-:Y:S01]  /*15f0*/  @!P4 IMAD.WIDE.U32 R22, R60, R12, RZ ;  /* 0x0000000c3c16c225 */ /* 0x000fe200078e00ff */
[----:B------:R-:W-:-:S03]  /*1600*/  @!P0 LOP3.LUT R11, RZ, R7, RZ, 0x33, !PT ;  /* 0x00000007ff0b8212 */ /* 0x000fc600078e33ff */
[----:B------:R-:W-:Y:S02]  /*1610*/  IMAD R6, R9, R62, R6 ;  /* 0x0000003e09067224 */ /* 0x000fe400078e0206 */
[----:B------:R-:W-:Y:S01]  /*1620*/  @P4 IMAD.IADD R12, R12, 0x1, R13 ;  /* 0x000000010c0c4824 */ /* 0x000fe200078e020d */
[----:B------:R-:W-:Y:S01]  /*1630*/  @!P4 SHF.R.S32.HI R13, RZ, 0x1f, R8 ;  /* 0x0000001fff0dc819 */ /* 0x000fe20000011408 */
[----:B------:R-:W-:Y:S01]  /*1640*/  @!P4 IMAD R0, R19, R8, RZ ;  /* 0x000000081300c224 */ /* 0x000fe200078e02ff */
[----:B------:R-:W-:Y:S01]  /*1650*/  @!P4 IADD3 R23, R23, R3, RZ ;  /* 0x000000031717c210 */ /* 0x000fe20007ffe0ff */
[----:B------:R-:W-:Y:S01]  /*1660*/  IMAD.IADD R21, R21, 0x1, R6 ;  /* 0x0000000115157824 */ /* 0x000fe200078e0206 */
[----:B------:R-:W-:Y:S01]  /*1670*/  SHF.R.S32.HI R10, RZ, 0x1f, R11 ;  /* 0x0000001fff0a7819 */ /* 0x000fe2000001140b */
[----:B------:R-:W-:Y:S02]  /*1680*/  IMAD R7, R15, R11, RZ ;  /* 0x0000000b0f077224 */ /* 0x000fe400078e02ff */
[----:B------:R-:W-:-:S02]  /*1690*/  @P4 IMAD R3, R61, R12, RZ ;  /* 0x0000000c3d034224 */ /* 0x000fc400078e02ff */
[----:B------:R-:W-:-:S04]  /*16a0*/  @P4 IMAD.WIDE.U32 R24, R60, R12, RZ ;  /* 0x0000000c3c184225 */ /* 0x000fc800078e00ff */
[C---:B------:R-:W-:Y:S02]  /*16b0*/  @!P4 IMAD R0, R18.reuse, R13, R0 ;  /* 0x0000000d1200c224 */ /* 0x040fe400078e0200 */
        /* <DEDUP_REMOVED lines=10> */
.L_x_2266:
[----:B-1----:R-:W-:Y:S05]  /*1760*/  BSYNC B0 ;  /* 0x0000000000007941 */ /* 0x002fea0003800000 */
.L_x_2264:
        /* <DEDUP_REMOVED lines=16> */
[----:B------:R-:W-:-:S04]  /*1870*/  SHF.R.S32.HI R172, RZ, 0x2, R25 ;  /* 0x00000002ffac7819 */ /* 0x000fc80000011419 */
[----:B------:R-:W-:Y:S01]  /*1880*/  IADD3 R28, P1, R12, R4, RZ ;  /* 0x000000040c1c7210 */ /* 0x000fe20007f3e0ff */
[----:B------:R-:W-:Y:S01]  /*1890*/  IMAD R4, R9, R60, RZ ;  /* 0x0000003c09047224 */ /* 0x000fe200078e02ff */
[----:B------:R-:W-:Y:S01]  /*18a0*/  SHF.R.S32.HI R13, RZ, 0x1f, R12 ;  /* 0x0000001fff0d7819 */ /* 0x000fe2000001140c */
[----:B------:R-:W-:Y:S01]  /*18b0*/  IMAD.SHL.U32 R9, R74, 0x40, RZ ;  /* 0x000000404a097824 */ /* 0x000fe200078e00ff */
[----:B------:R-:W-:-:S03]  /*18c0*/  LEA.HI R25, R25, R172, RZ, 0x1 ;  /* 0x000000ac19197211 */ /* 0x000fc600078f08ff */
[----:B------:R-:W-:Y:S01]  /*18d0*/  IMAD.X R29, R13, 0x1, R3, P1 ;  /* 0x000000010d1d7824 */ /* 0x000fe200008e0603 */
[-C--:B------:R-:W-:Y:S02]  /*18e0*/  LEA.HI R3, R73, R64.reuse, RZ, 0x5 ;  /* 0x0000004049037211 */ /* 0x080fe400078f28ff */
[----:B------:R-:W-:Y:S02]  /*18f0*/  LOP3.LUT R9, R9, 0xc0, RZ, 0xc0, !PT ;  /* 0x000000c009097812 */ /* 0x000fe400078ec0ff */
[----:B------:R-:W-:Y:S01]  /*1900*/  LEA.HI R73, R73, R64, RZ, 0x4 ;  /* 0x0000004049497211 */ /* 0x000fe200078f20ff */
[C---:B------:R-:W-:Y:S01]  /*1910*/  IMAD R4, R2.reuse, R61, R4 ;  /* 0x0000003d02047224 */ /* 0x040fe200078e0204 */
[----:B------:R-:W-:Y:S01]  /*1920*/  LOP3.LUT R25, R25, 0x7fffffe, RZ, 0xc0, !PT ;  /* 0x07fffffe19197812 */ /* 0x000fe200078ec0ff */
[----:B------:R-:W-:Y:S01]  /*1930*/  IMAD.WIDE.U32 R28, R2, R60, R28 ;  /* 0x0000003c021c7225 */ /* 0x000fe200078e001c */
[----:B-1----:R-:W-:Y:S02]  /*1940*/  LOP3.LUT R17, R9, 0x18, R12, 0xf8, !PT ;  /* 0x0000001809117812 */ /* 0x002fe400078ef80c */
[----:B------:R-:W-:-:S02]  /*1950*/  SHF.R.U32.HI R2, RZ, 0x3, R9 ;  /* 0x00000003ff027819 */ /* 0x000fc40000011609 */
[----:B------:R-:W-:Y:S01]  /*1960*/  LOP3.LUT R9, R73, 0xfffffff0, RZ, 0xc0, !PT ;  /* 0xfffffff049097812 */ /* 0x000fe200078ec0ff */
[----:B------:R-:W-:Y:S01]  /*1970*/  IMAD.IADD R6, R172, 0x1, -R25 ;  /* 0x00000001ac067824 */ /* 0x000fe200078e0a19 */
[----:B------:R-:W-:-:S03]  /*1980*/  SHF.R.S32.HI R67, RZ, 0x5, R3 ;  /* 0x00000005ff437819 */ /* 0x000fc60000011403 */
[----:B------:R-:W-:Y:S01]  /*1990*/  IMAD.IADD R72, R64, 0x1, -R9 ;  /* 0x0000000140487824 */ /* 0x000fe200078e0a09 */
[----:B------:R-:W-:Y:S01]  /*19a0*/  LOP3.LUT R2, R17, R2, RZ, 0x3c, !PT ;  /* 0x0000000211027212 */ /* 0x000fe200078e3cff */
[----:B------:R-:W-:Y:S02]  /*19b0*/  IMAD R165, R67, 0x8, R6 ;  /* 0x0000000843a57824 */ /* 0x000fe400078e0206 */
[----:B------:R-:W-:Y:S01]  /*19c0*/  IMAD R9, R27, R11, RZ ;  /* 0x0000000b1b097224 */ /* 0x000fe200078e02ff */
[----:B------:R-:W-:Y:S01]  /*19d0*/  LEA.HI R71, R72, R72, RZ, 0x1 ;  /* 0x0000004848477211 */ /* 0x000fe200078f08ff */
[----:B------:R-:W-:Y:S01]  /*19e0*/  IMAD.IADD R29, R29, 0x1, R4 ;  /* 0x000000011d1d7824 */ /* 0x000fe200078e0204 */
[----:B------:R-:W-:Y:S01]  /*19f0*/  LEA R165, R165, R2, 0x5 ;  /* 0x00000002a5a57211 */ /* 0x000fe200078e28ff */
[----:B------:R-:W-:Y:S01]  /*1a00*/  IMAD R2, R10, R26, R9 ;  /* 0x0000001a0a027224 */ /* 0x000fe200078e0209 */
[--C-:B------:R-:W-:Y:S02]  /*1a10*/  SHF.R.S32.HI R9, RZ, 0x1, R71.reuse ;  /* 0x00000001ff097819 */ /* 0x100fe40000011447 */
[----:B------:R-:W-:-:S02]  /*1a20*/  SHF.R.S32.HI R70, RZ, 0x1f, R71 ;  /* 0x0000001fff467819 */ /* 0x000fc40000011447 */
[----:B------:R-:W-:Y:S01]  /*1a30*/  SHF.R.S32.HI R66, RZ, 0x1f, R197 ;  /* 0x0000001fff427819 */ /* 0x000fe200000114c5 */
[----:B------:R-:W-:Y:S01]  /*1a40*/  IMAD.WIDE.U32 R26, R11, R26, R28 ;  /* 0x0000001a0b1a7225 */ /* 0x000fe200078e001c */
[----:B------:R-:W-:Y:S02]  /*1a50*/  LEA.HI R70, R70, R9, RZ, 0x2 ;  /* 0x0000000946467211 */ /* 0x000fe400078f10ff */
[----:B------:R-:W-:Y:S01]  /*1a60*/  SHF.R.S32.HI R173, RZ, 0x1f, R172 ;  /* 0x0000001fffad7819 */ /* 0x000fe200000114ac */
[----:B------:R-:W-:Y:S01]  /*1a70*/  IMAD R149, R61, R172, RZ ;  /* 0x000000ac3d957224 */ /* 0x000fe200078e02ff */
[----:B------:R-:W-:-:S03]  /*1a80*/  LOP3.LUT R70, R70, 0xfffffffc, RZ, 0xc0, !PT ;  /* 0xfffffffc46467812 */ /* 0x000fc600078ec0ff */
[----:B------:R-:W-:Y:S02]  /*1a90*/  IMAD R149, R173, R60, R149 ;  /* 0x0000003cad957224 */ /* 0x000fe400078e0295 */
[----:B------:R-:W-:Y:S01]  /*1aa0*/  IMAD.IADD R70, R9, 0x1, -R70 ;  /* 0x0000000109467824 */ /* 0x000fe200078e0a46 */
[C---:B------:R-:W-:Y:S02]  /*1ab0*/  IADD3 R116, R12.reuse, 0x40, RZ ;  /* 0x000000400c747810 */ /* 0x040fe40007ffe0ff */
[----:B------:R-:W-:Y:S02]  /*1ac0*/  IADD3 R117, R12, 0x20, RZ ;  /* 0x000000200c757810 */ /* 0x000fe40007ffe0ff */
[----:B------:R-:W-:Y:S01]  /*1ad0*/  SHF.R.S32.HI R169, RZ, 0x1f, R198 ;  /* 0x0000001fffa97819 */ /* 0x000fe200000114c6 */
[----:B------:R-:W-:-:S04]  /*1ae0*/  IMAD R171, R63, R172, RZ ;  /* 0x000000ac3fab7224 */ /* 0x000fc800078e02ff */
[----:B------:R-:W-:Y:S01]  /*1af0*/  IMAD R171, R173, R62, R171 ;  /* 0x0000003eadab7224 */ /* 0x000fe200078e02ab */
[----:B------:R-:W-:Y:S01]  /*1b00*/  LOP3.LUT R3, R3, 0xffffffe0, RZ, 0xc0, !PT ;  /* 0xffffffe003037812 */ /* 0x000fe200078ec0ff */
[----:B------:R-:W-:Y:S01]  /*1b10*/  IMAD.MOV.U32 R50, RZ, RZ, 0x10 ;  /* 0x00000010ff327424 */ /* 0x000fe200078e00ff */
[----:B------:R-:W-:Y:S01]  /*1b20*/  LOP3.LUT P2, RZ, R70, 0x2, RZ, 0xc0, !PT ;  /* 0x0000000246ff7812 */ /* 0x000fe2000784c0ff */
[C---:B------:R-:W-:Y:S01]  /*1b30*/  IMAD.SHL.U32 R192, R62.reuse, 0x20, RZ ;  /* 0x000000203ec07824 */ /* 0x040fe200078e00ff */
[----:B------:R-:W-:Y:S01]  /*1b40*/  SHF.L.U64.HI R193, R62, 0x5, R63 ;  /* 0x000000053ec17819 */ /* 0x000fe2000001023f */
[----:B------:R-:W-:Y:S01]  /*1b50*/  IMAD.IADD R68, R64, 0x1, -R3 ;  /* 0x0000000140447824 */ /* 0x000fe200078e0a03 */
[C---:B------:R-:W-:Y:S01]  /*1b60*/  SHF.L.U64.HI R191, R60.reuse, 0x5, R61 ;  /* 0x000000053cbf7819 */ /* 0x040fe2000001023d */
[----:B------:R-:W-:Y:S01]  /*1b70*/  IMAD.SHL.U32 R81, R81, 0x4, RZ ;  /* 0x0000000451517824 */ /* 0x000fe200078e00ff */
[----:B------:R-:W-:Y:S02]  /*1b80*/  SHF.L.U32 R190, R60, 0x5, RZ ;  /* 0x000000053cbe7819 */ /* 0x000fe400000006ff */
[----:B------:R-:W-:Y:S01]  /*1b90*/  SEL R50, R50, 0xfffffff0, !P2 ;  /* 0xfffffff032327807 */ /* 0x000fe20005000000 */
[----:B--2---:R-:W-:-:S02]  /*1ba0*/  @P0 IMAD R17, R23, R201, RZ ;  /* 0x000000c917110224 */ /* 0x004fc400078e02ff */
[----:B------:R-:W-:-:S04]  /*1bb0*/  @P0 IMAD.WIDE.U32 R24, R22, R201, RZ ;  /* 0x000000c916180225 */ /* 0x000fc800078e00ff */
[-C--:B---3--:R-:W-:Y:S02]  /*1bc0*/  @!P0 IMAD R21, R21, R197.reuse, RZ ;  /* 0x000000c515158224 */ /* 0x088fe400078e02ff */
[----:B------:R-:W-:-:S04]  /*1bd0*/  @!P0 IMAD.WIDE.U32 R28, R20, R197, RZ ;  /* 0x000000c5141c8225 */ /* 0x000fc800078e00ff */
[----:B------:R-:W-:Y:S02]  /*1be0*/  @!P0 IMAD R4, R20, R66, R21 ;  /* 0x0000004214048224 */ /* 0x000fe400078e0215 */
[----:B------:R-:W-:Y:S02]  /*1bf0*/  IMAD.IADD R21, R27, 0x1, R2 ;  /* 0x000000011b157824 */ /* 0x000fe400078e0202 */
[----:B------:R-:W-:-:S04]  /*1c00*/  IMAD.MOV.U32 R20, RZ, RZ, R26 ;  /* 0x000000ffff147224 */ /* 0x000fc800078e001a */
[----:B------:R-:W-:-:S04]  /*1c10*/  IMAD.WIDE.U32 R20, R172, R60, R20 ;  /* 0x0000003cac147225 */ /* 0x000fc800078e0014 */
[----:B------:R-:W-:Y:S02]  /*1c20*/  @P0 IMAD.MOV.U32 R2, RZ, RZ, R24 ;  /* 0x000000ffff020224 */ /* 0x000fe400078e0018 */
[----:B------:R-:W-:Y:S01]  /*1c30*/  @P0 IMAD.IADD R17, R25, 0x1, R17 ;  /* 0x0000000119110824 */ /* 0x000fe200078e0211 */
[----:B------:R-:W-:Y:S01]  /*1c40*/  @!P0 IADD3 R17, R29, R4, RZ ;  /* 0x000000041d118210 */ /* 0x000fe20007ffe0ff */
[----:B------:R-:W-:Y:S02]  /*1c50*/  @P0 IMAD.MOV.U32 R8, RZ, RZ, R22 ;  /* 0x000000ffff080224 */ /* 0x000fe400078e0016 */
[----:B------:R-:W-:Y:S02]  /*1c60*/  @P0 IMAD.MOV.U32 R9, RZ, RZ, R23 ;  /* 0x000000ffff090224 */ /* 0x000fe400078e0017 */
[----:B------:R-:W-:Y:S02]  /*1c70*/  @!P0 IMAD.MOV.U32 R2, RZ, RZ, R28 ;  /* 0x000000ffff028224 */ /* 0x000fe400078e001c */
[----:B------:R-:W-:-:S02]  /*1c80*/  @!P0 IMAD.MOV.U32 R8, RZ, RZ, R22 ;  /* 0x000000ffff088224 */ /* 0x000fc400078e0016 */
[----:B------:R-:W-:Y:S01]  /*1c90*/  @!P0 IMAD.MOV.U32 R9, RZ, RZ, R23 ;  /* 0x000000ffff098224 */ /* 0x000fe200078e0017 */
[----:B------:R-:W-:Y:S01]  /*1ca0*/  LEA R148, P0, R20, R18, 0x1 ;  /* 0x0000001214947211 */ /* 0x000fe200078008ff */
[----:B------:R-:W-:-:S05]  /*1cb0*/  IMAD.IADD R149, R21, 0x1, R149 ;  /* 0x0000000115957824 */ /* 0x000fca00078e0295 */
[----:B------:R-:W-:Y:S01]  /*1cc0*/  LEA.HI.X R149, R20, R19, R149, 0x1, P0 ;  /* 0x0000001314957211 */ /* 0x000fe200000f0c95 */
[----:B------:R-:W-:-:S04]  /*1cd0*/  IMAD.WIDE R18, R199, 0x40, R172 ;  /* 0x00000040c7127825 */ /* 0x000fc800078e02ac */
[----:B------:R-:W-:Y:S01]  /*1ce0*/  IMAD R79, R19, R8, RZ ;  /* 0x00000008134f7224 */ /* 0x000fe200078e02ff */
[----:B------:R-:W-:-:S03]  /*1cf0*/  SHF.L.U64.HI R78, R8, 0x5, R9 ;  /* 0x00000005084e7819 */ /* 0x000fc60000010209 */
[----:B------:R-:W-:Y:S01]  /*1d00*/  IMAD R79, R18, R9, R79 ;  /* 0x00000009124f7224 */ /* 0x000fe200078e024f */
[----:B------:R-:W-:Y:S02]  /*1d10*/  SHF.R.S32.HI R9, RZ, 0x1f, R80 ;  /* 0x0000001fff097819 */ /* 0x000fe40000011450 */
[CC--:B----4-:R-:W-:Y:S02]  /*1d20*/  ISETP.GE.AND P0, PT, R12.reuse, R83.reuse, PT ;  /* 0x000000530c00720c */ /* 0x0d0fe40003f06270 */
[----:B------:R-:W-:Y:S02]  /*1d30*/  LEA.HI R102, R9, R80, RZ, 0x7 ;  /* 0x0000005009667211 */ /* 0x000fe400078f38ff */
[----:B------:R-:W-:Y:S02]  /*1d40*/  IADD3 R24, P1, R12, R2, RZ ;  /* 0x000000020c187210 */ /* 0x000fe40007f3e0ff */
[----:B------:R-:W-:Y:S02]  /*1d50*/  SEL R2, RZ, 0x1, P0 ;  /* 0x00000001ff027807 */ /* 0x000fe40000000000 */
[----:B------:R-:W-:-:S02]  /*1d60*/  ISETP.GE.AND P0, PT, R116, R83, PT ;  /* 0x000000537400720c */ /* 0x000fc40003f06270 */
[----:B------:R-:W-:Y:S01]  /*1d70*/  SHF.R.S32.HI R102, RZ, 0x7, R102 ;  /* 0x00000007ff667819 */ /* 0x000fe20000011466 */
[----:B------:R-:W-:Y:S02]  /*1d80*/  IMAD R15, R15, R198, RZ ;  /* 0x000000c60f0f7224 */ /* 0x000fe400078e02ff */
[----:B------:R-:W-:Y:S01]  /*1d90*/  IMAD.X R25, R13, 0x1, R17, P1 ;  /* 0x000000010d197824 */ /* 0x000fe200008e0611 */
[----:B------:R-:W-:Y:S02]  /*1da0*/  ISETP.GE.AND P1, PT, R117, R83, PT ;  /* 0x000000537500720c */ /* 0x000fe40003f26270 */
[----:B------:R-:W-:Y:S02]  /*1db0*/  SEL R76, RZ, 0x4, P0 ;  /* 0x00000004ff4c7807 */ /* 0x000fe40000000000 */
[----:B------:R-:W-:Y:S01]  /*1dc0*/  IMNMX R102, RZ, R102, !PT ;  /* 0x00000066ff667217 */ /* 0x000fe20007800200 */
[----:B------:R-:W-:Y:S01]  /*1dd0*/  IMAD R176, R14, R169, R15 ;  /* 0x000000a90eb07224 */ /* 0x000fe200078e020f */
[----:B------:R-:W-:-:S02]  /*1de0*/  IADD3 R166, P0, R12, R0, RZ ;  /* 0x000000000ca67210 */ /* 0x000fc40007f1e0ff */
[----:B------:R-:W-:Y:S01]  /*1df0*/  SEL R15, RZ, 0xffffffff, P1 ;  /* 0xffffffffff0f7807 */ /* 0x000fe20000800000 */
[----:B------:R-:W-:Y:S01]  /*1e00*/  IMAD.WIDE.U32 R24, R198, R14, R24 ;  /* 0x0000000ec6187225 */ /* 0x000fe200078e0018 */
[----:B------:R-:W-:-:S03]  /*1e10*/  ISETP.GT.AND P1, PT, R51, R102, PT ;  /* 0x000000663300720c */ /* 0x000fc60003f24270 */
[----:B------:R-:W-:Y:S01]  /*1e20*/  IMAD.X R167, R13, 0x1, R7, P0 ;  /* 0x000000010da77824 */ /* 0x000fe200000e0607 */
[----:B------:R-:W-:Y:S01]  /*1e30*/  IADD3 R177, R25, R176, RZ ;  /* 0x000000b019b17210 */ /* 0x000fe20007ffe0ff */
[----:B------:R-:W-:Y:S02]  /*1e40*/  IMAD.SHL.U32 R15, R15, 0x2, RZ ;  /* 0x000000020f0f7824 */ /* 0x000fe400078e00ff */
[----:B------:R-:W-:-:S04]  /*1e50*/  IMAD.WIDE.U32 R166, R172, R62, R166 ;  /* 0x0000003eaca67225 */ /* 0x000fc800078e00a6 */
[----:B------:R-:W-:Y:S01]  /*1e60*/  IMAD.MOV.U32 R176, RZ, RZ, R24 ;  /* 0x000000ffffb07224 */ /* 0x000fe200078e0018 */
[----:B------:R-:W-:Y:S01]  /*1e70*/  LOP3.LUT R15, R15, 0x2, R2, 0xe2, !PT ;  /* 0x000000020f0f7812 */ /* 0x000fe200078ee202 */
[----:B------:R-:W-:Y:S01]  /*1e80*/  IMAD.IADD R171, R167, 0x1, R171 ;  /* 0x00000001a7ab7824 */ /* 0x000fe200078e02ab */
[----:B------:R-:W-:Y:S01]  /*1e90*/  LEA R194, P0, R166, R174, 0x1 ;  /* 0x000000aea6c27211 */ /* 0x000fe200078008ff */
[----:B------:R-:W-:Y:S01]  /*1ea0*/  IMAD.WIDE.U32 R176, R18, R8, R176 ;  /* 0x0000000812b07225 */ /* 0x000fe200078e00b0 */
[----:B------:R-:W-:Y:S02]  /*1eb0*/  LOP3.LUT R76, R15, R76, RZ, 0xfc, !PT ;  /* 0x0000004c0f4c7212 */ /* 0x000fe400078efcff */
[----:B------:R-:W-:Y:S01]  /*1ec0*/  LEA.HI.X R195, R166, R175, R171, 0x1, P0 ;  /* 0x000000afa6c37211 */ /* 0x000fe200000f0cab */
[----:B------:R-:W-:Y:S02]  /*1ed0*/  IMAD.SHL.U32 R77, R8, 0x20, RZ ;  /* 0x00000020084d7824 */ /* 0x000fe400078e00ff */
[----:B------:R-:W-:-:S02]  /*1ee0*/  @!P5 IMAD.MOV.U32 R16, RZ, RZ, RZ ;  /* 0x000000ffff10d224 */ /* 0x000fc400078e00ff */
        /* <DEDUP_REMOVED lines=14> */
[----:B-----5:R-:W-:Y:S01]  /*1fd0*/  IMAD.IADD R135, R16, 0x1, R5 ;  /* 0x0000000110877824 */ /* 0x020fe200078e0205 */
[----:B------:R-:W-:Y:S01]  /*1fe0*/  LOP3.LUT R160, R76, 0xffff, RZ, 0xc0, !PT ;  /* 0x0000ffff4ca07812 */ /* 0x000fe200078ec0ff */
[C---:B------:R-:W-:Y:S01]  /*1ff0*/  IMAD.WIDE.U32 R180, R60.reuse, 0xc0, RZ ;  /* 0x000000c03cb47825 */ /* 0x040fe200078e00ff */
[----:B------:R-:W-:-:S02]  /*2000*/  SHF.L.U64.HI R86, R60, 0x6, R61 ;  /* 0x000000063c567819 */ /* 0x000fc4000001023d */
[----:B------:R-:W-:Y:S01]  /*2010*/  LOP3.LUT R163, R160, 0x1, RZ, 0xc0, !PT ;  /* 0x00000001a0a37812 */ /* 0x000fe200078ec0ff */
[----:B------:R-:W-:Y:S01]  /*2020*/  IMAD.SHL.U32 R85, R60, 0x40, RZ ;  /* 0x000000403c557824 */ /* 0x000fe200078e00ff */
[----:B------:R-:W-:Y:S01]  /*2030*/  LOP3.LUT R162, R160, 0x2, RZ, 0xc0, !PT ;  /* 0x00000002a0a27812 */ /* 0x000fe200078ec0ff */
[----:B------:R-:W-:Y:S01]  /*2040*/  IMAD.SHL.U32 R99, R62, 0x40, RZ ;  /* 0x000000403e637824 */ /* 0x000fe200078e00ff */
[C---:B------:R-:W-:Y:S01]  /*2050*/  IADD3 R82, R172.reuse, 0x20, RZ ;  /* 0x00000020ac527810 */ /* 0x040fe20007ffe0ff */
[----:B------:R-:W-:Y:S01]  /*2060*/  IMAD.MOV.U32 R136, RZ, RZ, R194 ;  /* 0x000000ffff887224 */ /* 0x000fe200078e00c2 */
[C---:B------:R-:W-:Y:S01]  /*2070*/  SHF.L.U64.HI R86, R85.reuse, 0x1, R86 ;  /* 0x0000000155567819 */ /* 0x040fe20000010256 */
[----:B------:R-:W-:Y:S01]  /*2080*/  IMAD.MOV.U32 R137, RZ, RZ, R195 ;  /* 0x000000ffff897224 */ /* 0x000fe200078e00c3 */
[C---:B------:R-:W-:Y:S01]  /*2090*/  IADD3 R161, R172.reuse, 0x40, RZ ;  /* 0x00000040aca17810 */ /* 0x040fe20007ffe0ff */
[----:B------:R-:W-:Y:S01]  /*20a0*/  IMAD.MOV.U32 R138, RZ, RZ, R148 ;  /* 0x000000ffff8a7224 */ /* 0x000fe200078e0094 */
[----:B------:R-:W-:Y:S01]  /*20b0*/  IADD3 R159, R172, 0x60, RZ ;  /* 0x00000060ac9f7810 */ /* 0x000fe20007ffe0ff */
[----:B------:R-:W-:Y:S01]  /*20c0*/  IMAD.SHL.U32 R85, R85, 0x2, RZ ;  /* 0x0000000255557824 */ /* 0x000fe200078e00ff */
[----:B------:R-:W-:-:S02]  /*20d0*/  SHF.L.U64.HI R100, R62, 0x6, R63 ;  /* 0x000000063e647819 */ /* 0x000fc4000001023f */
[----:B------:R-:W-:Y:S02]  /*20e0*/  MOV R139, R149 ;  /* 0x00000095008b7202 */ /* 0x000fe40000000f00 */
[----:B------:R-:W-:Y:S01]  /*20f0*/  LOP3.LUT R160, R160, 0x4, RZ, 0xc0, !PT ;  /* 0x00000004a0a07812 */ /* 0x000fe200078ec0ff */
[----:B--2---:R-:W-:-:S04]  /*2100*/  IMAD R3, R29, R197, RZ ;  /* 0x000000c51d037224 */ /* 0x004fc800078e02ff */
[----:B------:R-:W-:Y:S02]  /*2110*/  IMAD R0, R28, R66, R3 ;  /* 0x000000421c007224 */ /* 0x000fe400078e0203 */
[----:B---3--:R-:W-:Y:S02]  /*2120*/  IMAD R3, R31, R197, RZ ;  /* 0x000000c51f037224 */ /* 0x008fe400078e02ff */
[----:B------:R-:W-:Y:S01]  /*2130*/  IMAD.WIDE.U32 R28, R197, R28, R12 ;  /* 0x0000001cc51c7225 */ /* 0x000fe200078e000c */
[----:B----4-:R-:W-:-:S03]  /*2140*/  SHF.L.U64.HI R124, R182, 0x6, R183 ;  /* 0x00000006b67c7819 */ /* 0x010fc600000102b7 */
[----:B------:R-:W-:Y:S01]  /*2150*/  IMAD.WIDE.U32 R26, R197, R30, R12 ;  /* 0x0000001ec51a7225 */ /* 0x000fe200078e000c */
[C---:B------:R-:W-:Y:S02]  /*2160*/  SHF.L.U64.HI R101, R184.reuse, 0x5, R185 ;  /* 0x00000005b8657819 */ /* 0x040fe400000102b9 */
[----:B------:R-:W-:Y:S01]  /*2170*/  SHF.L.U32 R114, R184, 0x6, RZ ;  /* 0x00000006b8727819 */ /* 0x000fe200000006ff */
[----:B------:R-:W-:Y:S01]  /*2180*/  IMAD R2, R30, R66, R3 ;  /* 0x000000421e027224 */ /* 0x000fe200078e0203 */
[----:B------:R-:W-:Y:S01]  /*2190*/  SHF.R.S32.HI R3, RZ, 0x1f, R5 ;  /* 0x0000001fff037819 */ /* 0x000fe20000011405 */
[----:B------:R-:W-:Y:S01]  /*21a0*/  IMAD.IADD R29, R29, 0x1, R0 ;  /* 0x000000011d1d7824 */ /* 0x000fe200078e0200 */
[----:B------:R-:W-:Y:S01]  /*21b0*/  SHF.L.U64.HI R111, R184, 0x6, R185 ;  /* 0x00000006b86f7819 */ /* 0x000fe200000102b9 */
        /* <DEDUP_REMOVED lines=109> */
.L_x_2361:
        /* <DEDUP_REMOVED lines=19> */
.L_x_2269:
[----:B------:R-:W-:Y:S05]  /*29c0*/  BSYNC B0 ;  /* 0x0000000000007941 */ /* 0x000fea0003800000 */
.L_x_2268:
        /* <DEDUP_REMOVED lines=18> */
.L_x_2271:
[----:B------:R-:W-:Y:S05]  /*2af0*/  BSYNC B0 ;  /* 0x0000000000007941 */ /* 0x000fea0003800000 */
.L_x_2270:
        /* <DEDUP_REMOVED lines=18> */
.L_x_2273:
[----:B------:R-:W-:Y:S05]  /*2c20*/  BSYNC B0 ;  /* 0x0000000000007941 */ /* 0x000fea0003800000 */
.L_x_2272:
        /* <DEDUP_REMOVED lines=18> */
.L_x_2275:
[----:B------:R-:W-:Y:S05]  /*2d50*/  BSYNC B0 ;  /* 0x0000000000007941 */ /* 0x000fea0003800000 */
.L_x_2274:
        /* <DEDUP_REMOVED lines=65> */
.L_x_2282:
[----:B------:R-:W-:Y:S05]  /*3170*/  BSYNC B0 ;  /* 0x0000000000007941 */ /* 0x000fea0003800000 */
.L_x_2281:
        /* <DEDUP_REMOVED lines=50> */
.L_x_2284:
[----:B------:R-:W-:Y:S05]  /*34a0*/  BSYNC B0 ;  /* 0x0000000000007941 */ /* 0x000fea0003800000 */
.L_x_2283:
        /* <DEDUP_REMOVED lines=49> */
.L_x_2280:
[----:B------:R-:W-:Y:S05]  /*37c0*/  BSYNC B1 ;  /* 0x0000000000017941 */ /* 0x000fea0003800000 */
.L_x_2279:
        /* <DEDUP_REMOVED lines=60> */
.L_x_2288:
[----:B------:R-:W-:Y:S05]  /*3b90*/  BSYNC B0 ;  /* 0x0000000000007941 */ /* 0x000fea0003800000 */
.L_x_2287:
        /* <DEDUP_REMOVED lines=53> */
.L_x_2290:
[----:B------:R-:W-:Y:S05]  /*3ef0*/  BSYNC B0 ;  /* 0x0000000000007941 */ /* 0x000fea0003800000 */
.L_x_2289:
        /* <DEDUP_REMOVED lines=52> */
.L_x_2286:
[----:B------:R-:W-:Y:S05]  /*4240*/  BSYNC B1 ;  /* 0x0000000000017941 */ /* 0x000fea0003800000 */
.L_x_2285:
        /* <DEDUP_REMOVED lines=60> */
.L_x_2294:
[----:B------:R-:W-:Y:S05]  /*4610*/  BSYNC B0 ;  /* 0x0000000000007941 */ /* 0x000fea0003800000 */
.L_x_2293:
        /* <DEDUP_REMOVED lines=53> */
.L_x_2296:
[----:B------:R-:W-:Y:S05]  /*4970*/  BSYNC B0 ;  /* 0x0000000000007941 */ /* 0x000fea0003800000 */
.L_x_2295:
        /* <DEDUP_REMOVED lines=52> */
.L_x_2292:
[----:B------:R-:W-:Y:S05]  /*4cc0*/  BSYNC B1 ;  /* 0x0000000000017941 */ /* 0x000fea0003800000 */
.L_x_2291:
        /* <DEDUP_REMOVED lines=62> */
.L_x_2300:
[----:B------:R-:W-:Y:S05]  /*50b0*/  BSYNC B0 ;  /* 0x0000000000007941 */ /* 0x000fea0003800000 */
.L_x_2299:
        /* <DEDUP_REMOVED lines=53> */
.L_x_2302:
[----:B------:R-:W-:Y:S05]  /*5410*/  BSYNC B0 ;  /* 0x0000000000007941 */ /* 0x000fea0003800000 */
.L_x_2301:
        /* <DEDUP_REMOVED lines=52> */
.L_x_2298:
[----:B------:R-:W-:Y:S05]  /*5760*/  BSYNC B1 ;  /* 0x0000000000017941 */ /* 0x000fea0003800000 */
.L_x_2297:
[----:B------:R-:W2:Y:S02]  /*5770*/  LD.E R3, [R118.64+0xd0] ;  /* 0x0000d00476037980 */ /* 0x000ea4000c101900 */
[----:B--2---:R-:W-:Y:S05]  /*5780*/  IMAD.U32 R3, R3, -0x40, RZ ;  /* 0xffffffc003037824 */ /* 0x004fea00078e00ff */
[C---:B------:R-:W-:Y:S02]  /*5790*/  LEA R14, P1, R3.reuse, R14, 0x1 ;  /* 0x0000000e030e7211 */ /* 0x040fe400078208ff */
[C---:B------:R-:W-:Y:S02]  /*57a0*/  LEA R52, P0, R3.reuse, R52, 0x1 ;  /* 0x0000003403347211 */ /* 0x040fe400078008ff */
[C---:B------:R-:W-:Y:S02]  /*57b0*/  LEA.HI.X.SX32 R15, R3.reuse, R15, 0x1, P1 ;  /* 0x0000000f030f7211 */ /* 0x040fe400008f0eff */
[----:B------:R-:W-:Y:S01]  /*57c0*/  LEA.HI.X.SX32 R53, R3, R53, 0x1, P0 ;  /* 0x0000003503357211 */ /* 0x000fe200000f0eff */
[----:B------:R-:W-:-:S05]  /*57d0*/  BRA `(.L_x_2303) ;  /* 0x00004da000007947 */ /* 0x000fca0003800000 */
.L_x_2278:
        /* <DEDUP_REMOVED lines=89> */
.L_x_2309:
[----:B------:R-:W-:Y:S05]  /*5d70*/  BSYNC B0 ;  /* 0x0000000000007941 */ /* 0x000fea0003800000 */
.L_x_2308:
[----:B-----5:R2:W-:Y:S02]  /*5d80*/  ST.E.128 [R136.64], R44 ;  /* 0x0000002c88007985 */ /* 0x0205e4000c101d04 */
.L_x_2307:
[----:B------:R-:W-:Y:S05]  /*5d90*/  BSYNC B1 ;  /* 0x0000000000017941 */ /* 0x000fea0003800000 */
.L_x_2306:
        /* <DEDUP_REMOVED lines=87> */
.L_x_2313:
[----:B------:R-:W-:Y:S05]  /*6310*/  BSYNC B0 ;  /* 0x0000000000007941 */ /* 0x000fea0003800000 */
.L_x_2312:
[----:B-----5:R3:W-:Y:S02]  /*6320*/  ST.E.128 [R136.64+0x40], R44 ;  /* 0x0000402c88007985 */ /* 0x0207e4000c101d04 */
.L_x_2311:
[----:B------:R-:W-:Y:S05]  /*6330*/  BSYNC B1 ;  /* 0x0000000000017941 */ /* 0x000fea0003800000 */
.L_x_2310:
        /* <DEDUP_REMOVED lines=86> */
.L_x_2315:
[----:B------:R-:W-:Y:S05]  /*68a0*/  BSYNC B0 ;  /* 0x0000000000007941 */ /* 0x000fea0003800000 */
.L_x_2314:
[----:B-----5:R3:W-:Y:S02]  /*68b0*/  ST.E.128 [R136.64+0x80], R44 ;  /* 0x0000802c88007985 */ /* 0x0207e4000c101d04 */
.L_x_2305:
[----:B------:R-:W-:Y:S05]  /*68c0*/  BSYNC B2 ;  /* 0x0000000000027941 */ /* 0x000fea0003800000 */
.L_x_2304:
        /* <DEDUP_REMOVED lines=30> */
[----:B------:R-:W-:Y:S02]  /*6ab0*/  LEA R204, P0, R55, R132, 0x1 ;  /* 0x0000008437cc7211 */ /* 0x000fe400078008ff */
[-C--:B------:R-:W-:Y:S01]  /*6ac0*/  LEA.HI.X.SX32 R54, R187, R150.reuse, 0x1, P5 ;  /* 0x00000096bb367211 */ /* 0x080fe200028f0eff */
[----:B------:R-:W3:Y:S03]  /*6ad0*/  LD.E.128 R20, [R18.64] ;  /* 0x0000000412147980 */ /* 0x000ee6000c101d00 */
[----:B------:R-:W-:Y:S01]  /*6ae0*/  LEA.HI.X R205, R55, R133, R54, 0x1, P0 ;  /* 0x0000008537cd7211 */ /* 0x000fe200000f0c36 */
[----:B------:R-:W-:Y:S01]  /*6af0*/  IMAD.MOV.U32 R55, RZ, RZ, RZ ;  /* 0x000000ffff377224 */ /* 0x000fe200078e00ff */
[----:B------:R-:W-:Y:S04]  /*6b00*/  @P4 IADD3 R55, -R49, RZ, RZ ;  /* 0x000000ff31374210 */ /* 0x000fe80007ffe1ff */
[----:B------:R-:W-:Y:S01]  /*6b10*/  IADD3 R49, P0, R164, R55, RZ ;  /* 0x00000037a4317210 */ /* 0x000fe20007f1e0ff */
[----:B------:R-:W4:Y:S03]  /*6b20*/  LD.E.128 R204, [R204.64] ;  /* 0x00000004cccc7980 */ /* 0x000f26000c101d00 */
[----:B------:R-:W-:Y:S02]  /*6b30*/  LEA.HI.X.SX32 R54, R55, R150, 0x1, P0 ;  /* 0x0000009637367211 */ /* 0x000fe400000f0eff */
[C---:B------:R-:W-:Y:S04]  /*6b40*/  LEA R40, P0, R49.reuse, R134, 0x1 ;  /* 0x0000008631287211 */ /* 0x040fe800078008ff */
[----:B------:R-:W-:Y:S05]  /*6b50*/  LEA.HI.X R41, R49, R135, R54, 0x1, P0 ;  /* 0x0000008731297211 */ /* 0x000fea00000f0c36 */
[----:B--2---:R-:W2:Y:S01]  /*6b60*/  LD.E.128 R56, [R40.64] ;  /* 0x0000000428387980 */ /* 0x004ea2000c101d00 */
[C---:B---3--:R-:W-:Y:S01]  /*6b70*/  IMAD.U32 R28, R20.reuse, 0x10000, RZ ;  /* 0x00010000141c7824 */ /* 0x048fe200078e00ff */
[----:B------:R-:W-:Y:S01]  /*6b80*/  LOP3.LUT R27, R20, 0xffff0000, RZ, 0xc0, !PT ;  /* 0xffff0000141b7812 */ /* 0x000fe200078ec0ff */
[C---:B------:R-:W-:Y:S01]  /*6b90*/  IMAD.U32 R24, R22.reuse, 0x10000, RZ ;  /* 0x0001000016187824 */ /* 0x040fe200078e00ff */
[----:B------:R-:W-:Y:S01]  /*6ba0*/  LOP3.LUT R20, R22, 0xffff0000, RZ, 0xc0, !PT ;  /* 0xffff000016147812 */ /* 0x000fe200078ec0ff */
[----:B------:R-:W-:Y:S01]  /*6bb0*/  IMAD.U32 R16, R23, 0x10000, RZ ;  /* 0x0001000017107824 */ /* 0x000fe200078e00ff */
[C---:B------:R-:W-:Y:S02]  /*6bc0*/  SHF.L.U32 R25, R21.reuse, 0x10, RZ ;  /* 0x0000001015197819 */ /* 0x040fe400000006ff */
[----:B------:R-:W-:Y:S02]  /*6bd0*/  LOP3.LUT R26, R21, 0xffff0000, RZ, 0xc0, !PT ;  /* 0xffff0000151a7812 */ /* 0x000fe400078ec0ff */
[----:B------:R-:W-:Y:S01]  /*6be0*/  LOP3.LUT R19, R23, 0xffff0000, RZ, 0xc0, !PT ;  /* 0xffff000017137812 */ /* 0x000fe200078ec0ff */
[C---:B----4-:R-:W-:Y:S01]  /*6bf0*/  IMAD.U32 R22, R205.reuse, 0x10000, RZ ;  /* 0x00010000cd167824 */ /* 0x050fe200078e00ff */
        /* <DEDUP_REMOVED lines=12> */
[C---:B--2---:R-:W-:Y:S01]  /*6cc0*/  IMAD.U32 R32, R56.reuse, 0x10000, RZ ;  /* 0x0001000038207824 */ /* 0x044fe200078e00ff */
        /* <DEDUP_REMOVED lines=30> */
.L_x_2321:
[----:B------:R-:W-:Y:S05]  /*6eb0*/  BSYNC B0 ;  /* 0x0000000000007941 */ /* 0x000fea0003800000 */
.L_x_2320:
[C---:B------:R-:W-:Y:S04]  /*6ec0*/  LEA R2, P0, R192.reuse, R136, 0x1 ;  /* 0x00000088c0027211 */ /* 0x040fe800078008ff */
[----:B------:R-:W-:Y:S05]  /*6ed0*/  LEA.HI.X R3, R192, R137, R193, 0x1, P0 ;  /* 0x00000089c0037211 */ /* 0x000fea00000f0cc1 */
[----:B-----5:R3:W-:Y:S04]  /*6ee0*/  ST.E.128 [R2.64], R44 ;  /* 0x0000002c02007985 */ /* 0x0207e8000c101d04 */
.L_x_2319:
[----:B------:R-:W-:Y:S05]  /*6ef0*/  BSYNC B1 ;  /* 0x0000000000017941 */ /* 0x000fea0003800000 */
.L_x_2318:
        /* <DEDUP_REMOVED lines=29> */
[C---:B------:R-:W-:Y:S02]  /*70d0*/  LEA R204, P0, R49.reuse, R132, 0x1 ;  /* 0x0000008431cc7211 */ /* 0x040fe400078008ff */
[-C--:B------:R-:W-:Y:S01]  /*70e0*/  LEA.HI.X.SX32 R186, R186, R146.reuse, 0x1, P5 ;  /* 0x00000092baba7211 */ /* 0x080fe200028f0eff */
[----:B------:R-:W3:Y:S01]  /*70f0*/  LD.E.128 R20, [R18.64] ;  /* 0x0000000412147980 */ /* 0x000ee2000c101d00 */
[----:B------:R-:W-:Y:S02]  /*7100*/  @P4 IADD3 R55, -R54, RZ, RZ ;  /* 0x000000ff36374210 */ /* 0x000fe40007ffe1ff */
[----:B------:R-:W-:Y:S02]  /*7110*/  LEA.HI.X R205, R49, R133, R186, 0x1, P0 ;  /* 0x0000008531cd7211 */ /* 0x000fe400000f0cba */
[----:B------:R-:W-:Y:S04]  /*7120*/  IADD3 R49, P0, R157, R55, RZ ;  /* 0x000000379d317210 */ /* 0x000fe80007f1e0ff */
[----:B------:R-:W4:Y:S01]  /*7130*/  LD.E.128 R204, [R204.64] ;  /* 0x00000004cccc7980 */ /* 0x000f22000c101d00 */
        /* <DEDUP_REMOVED lines=23> */
[C---:B--2---:R-:W-:Y:S01]  /*72b0*/  IMAD.U32 R32, R56.reuse, 0x10000, RZ ;  /* 0x0001000038207824 */ /* 0x044fe200078e00ff */
        /* <DEDUP_REMOVED lines=32> */
.L_x_2325:
[----:B------:R-:W-:Y:S05]  /*74c0*/  BSYNC B0 ;  /* 0x0000000000007941 */ /* 0x000fea0003800000 */
.L_x_2324:
[C---:B------:R-:W-:Y:S04]  /*74d0*/  LEA R2, P0, R97.reuse, R136, 0x1 ;  /* 0x0000008861027211 */ /* 0x040fe800078008ff */
[----:B------:R-:W-:Y:S05]  /*74e0*/  LEA.HI.X R3, R97, R137, R98, 0x1, P0 ;  /* 0x0000008961037211 */ /* 0x000fea00000f0c62 */
[----:B-----5:R3:W-:Y:S04]  /*74f0*/  ST.E.128 [R2.64], R44 ;  /* 0x0000002c02007985 */ /* 0x0207e8000c101d04 */
.L_x_2323:
[----:B------:R-:W-:Y:S05]  /*7500*/  BSYNC B1 ;  /* 0x0000000000017941 */ /* 0x000fea0003800000 */
.L_x_2322:
        /* <DEDUP_REMOVED lines=27> */
[C---:B------:R-:W-:Y:S02]  /*76c0*/  LEA R204, P0, R55.reuse, R132, 0x1 ;  /* 0x0000008437cc7211 */ /* 0x040fe400078008ff */
[----:B------:R-:W-:Y:S01]  /*76d0*/  LEA.HI.X.SX32 R54, R54, R144, 0x1, P5 ;  /* 0x0000009036367211 */ /* 0x000fe200028f0eff */
        /* <DEDUP_REMOVED lines=62> */
.L_x_2327:
[----:B------:R-:W-:Y:S05]  /*7ac0*/  BSYNC B0 ;  /* 0x0000000000007941 */ /* 0x000fea0003800000 */
.L_x_2326:
[C---:B------:R-:W-:Y:S04]  /*7ad0*/  LEA R2, P0, R93.reuse, R136, 0x1 ;  /* 0x000000885d027211 */ /* 0x040fe800078008ff */
[----:B------:R-:W-:Y:S05]  /*7ae0*/  LEA.HI.X R3, R93, R137, R94, 0x1, P0 ;  /* 0x000000895d037211 */ /* 0x000fea00000f0c5e */
[----:B-----5:R3:W-:Y:S04]  /*7af0*/  ST.E.128 [R2.64], R44 ;  /* 0x0000002c02007985 */ /* 0x0207e8000c101d04 */
.L_x_2317:
[----:B------:R-:W-:Y:S05]  /*7b00*/  BSYNC B2 ;  /* 0x0000000000027941 */ /* 0x000fea0003800000 */
.L_x_2316:
        /* <DEDUP_REMOVED lines=94> */
.L_x_2333:
[----:B------:R-:W-:Y:S05]  /*80f0*/  BSYNC B0 ;  /* 0x0000000000007941 */ /* 0x000fea0003800000 */
.L_x_2332:
[C---:B------:R-:W-:Y:S04]  /*8100*/  LEA R2, P0, R99.reuse, R136, 0x1 ;  /* 0x0000008863027211 */ /* 0x040fe800078008ff */
[----:B------:R-:W-:Y:S05]  /*8110*/  LEA.HI.X R3, R99, R137, R100, 0x1, P0 ;  /* 0x0000008963037211 */ /* 0x000fea00000f0c64 */
[----:B-----5:R3:W-:Y:S04]  /*8120*/  ST.E.128 [R2.64], R44 ;  /* 0x0000002c02007985 */ /* 0x0207e8000c101d04 */
.L_x_2331:
[----:B------:R-:W-:Y:S05]  /*8130*/  BSYNC B1 ;  /* 0x0000000000017941 */ /* 0x000fea0003800000 */
.L_x_2330:
        /* <DEDUP_REMOVED lines=29> */
[C---:B------:R-:W-:Y:S02]  /*8310*/  LEA R204, P0, R49.reuse, R132, 0x1 ;  /* 0x0000008431cc7211 */ /* 0x040fe400078008ff */
[----:B------:R-:W-:Y:S01]  /*8320*/  LEA.HI.X.SX32 R186, R186, R143, 0x1, P4 ;  /* 0x0000008fbaba7211 */ /* 0x000fe200020f0eff */
        /* <DEDUP_REMOVED lines=61> */
.L_x_2337:
[----:B------:R-:W-:Y:S05]  /*8700*/  BSYNC B0 ;  /* 0x0000000000007941 */ /* 0x000fea0003800000 */
.L_x_2336:
[C---:B------:R-:W-:Y:S04]  /*8710*/  LEA R2, P0, R95.reuse, R136, 0x1 ;  /* 0x000000885f027211 */ /* 0x040fe800078008ff */
[----:B------:R-:W-:Y:S05]  /*8720*/  LEA.HI.X R3, R95, R137, R96, 0x1, P0 ;  /* 0x000000895f037211 */ /* 0x000fea00000f0c60 */
[----:B-----5:R3:W-:Y:S04]  /*8730*/  ST.E.128 [R2.64], R44 ;  /* 0x0000002c02007985 */ /* 0x0207e8000c101d04 */
.L_x_2335:
[----:B------:R-:W-:Y:S05]  /*8740*/  BSYNC B1 ;  /* 0x0000000000017941 */ /* 0x000fea0003800000 */
.L_x_2334:
        /* <DEDUP_REMOVED lines=91> */
.L_x_2339:
[----:B------:R-:W-:Y:S05]  /*8d00*/  BSYNC B0 ;  /* 0x0000000000007941 */ /* 0x000fea0003800000 */
.L_x_2338:
[C---:B------:R-:W-:Y:S04]  /*8d10*/  LEA R2, P0, R91.reuse, R136, 0x1 ;  /* 0x000000885b027211 */ /* 0x040fe800078008ff */
[----:B------:R-:W-:Y:S05]  /*8d20*/  LEA.HI.X R3, R91, R137, R92, 0x1, P0 ;  /* 0x000000895b037211 */ /* 0x000fea00000f0c5c */
[----:B-----5:R3:W-:Y:S04]  /*8d30*/  ST.E.128 [R2.64], R44 ;  /* 0x0000002c02007985 */ /* 0x0207e8000c101d04 */
.L_x_2329:
[----:B------:R-:W-:Y:S05]  /*8d40*/  BSYNC B2 ;  /* 0x0000000000027941 */ /* 0x000fea0003800000 */
.L_x_2328:
        /* <DEDUP_REMOVED lines=95> */
.L_x_2345:
[----:B------:R-:W-:Y:S05]  /*9340*/  BSYNC B0 ;  /* 0x0000000000007941 */ /* 0x000fea0003800000 */
.L_x_2344:
[----:B------:R-:W-:Y:S02]  /*9350*/  IMAD R0, R63, 0xc0, RZ ;  /* 0x000000c03f007824 */ /* 0x000fe400078e02ff */
[----:B------:R-:W-:Y:S05]  /*9360*/  IMAD.WIDE.U32 R2, R62, 0xc0, R136 ;  /* 0x000000c03e027825 */ /* 0x000fea00078e0088 */
[----:B------:R-:W-:Y:S05]  /*9370*/  IADD3 R3, R3, R0, RZ ;  /* 0x0000000003037210 */ /* 0x000fea0007ffe0ff */
[----:B-----5:R3:W-:Y:S02]  /*9380*/  ST.E.128 [R2.64], R44 ;  /* 0x0000002c02007985 */ /* 0x0207e4000c101d04 */
.L_x_2343:
[----:B------:R-:W-:Y:S05]  /*9390*/  BSYNC B1 ;  /* 0x0000000000017941 */ /* 0x000fea0003800000 */
.L_x_2342:
        /* <DEDUP_REMOVED lines=92> */
.L_x_2349:
[----:B------:R-:W-:Y:S05]  /*9960*/  BSYNC B0 ;  /* 0x0000000000007941 */ /* 0x000fea0003800000 */
.L_x_2348:
[C---:B------:R-:W-:Y:S04]  /*9970*/  LEA R2, P0, R90.reuse, R136, 0x1 ;  /* 0x000000885a027211 */ /* 0x040fe800078008ff */
[----:B------:R-:W-:Y:S05]  /*9980*/  LEA.HI.X R3, R90, R137, R89, 0x1, P0 ;  /* 0x000000895a037211 */ /* 0x000fea00000f0c59 */
[----:B-----5:R3:W-:Y:S04]  /*9990*/  ST.E.128 [R2.64], R44 ;  /* 0x0000002c02007985 */ /* 0x0207e8000c101d04 */
.L_x_2347:
[----:B------:R-:W-:Y:S05]  /*99a0*/  BSYNC B1 ;  /* 0x0000000000017941 */ /* 0x000fea0003800000 */
.L_x_2346:
        /* <DEDUP_REMOVED lines=27> */
[C---:B------:R-:W-:Y:S02]  /*9b60*/  LEA R204, P0, R129.reuse, R132, 0x1 ;  /* 0x0000008481cc7211 */ /* 0x040fe400078008ff */
[----:B------:R-:W-:Y:S02]  /*9b70*/  LEA.HI.X.SX32 R54, R54, R140, 0x1, P2 ;  /* 0x0000008c36367211 */ /* 0x000fe400010f0eff */
[----:B------:R-:W3:Y:S02]  /*9b80*/  LD.E.128 R16, [R16.64] ;  /* 0x0000000410107980 */ /* 0x000ee4000c101d00 */
        /* <DEDUP_REMOVED lines=12> */
[----:B------:R-:W-:Y:S01]  /*9c50*/  SHF.L.U32 R22, R17, 0x10, RZ ;  /* 0x0000001011167819 */ /* 0x000fe200000006ff */
[----:B------:R-:W-:Y:S01]  /*9c60*/  IMAD.U32 R16, R19, 0x10000, RZ ;  /* 0x0001000013107824 */ /* 0x000fe200078e00ff */
[----:B------:R-:W-:Y:S02]  /*9c70*/  LOP3.LUT R24, R17, 0xffff0000, RZ, 0xc0, !PT ;  /* 0xffff000011187812 */ /* 0x000fe400078ec0ff */
[----:B------:R-:W-:Y:S01]  /*9c80*/  LOP3.LUT R20, R18, 0xffff0000, RZ, 0xc0, !PT ;  /* 0xffff000012147812 */ /* 0x000fe200078ec0ff */
[----:B----4-:R-:W-:Y:S01]  /*9c90*/  IMAD.U32 R31, R205, 0x10000, RZ ;  /* 0x00010000cd1f7824 */ /* 0x010fe200078e00ff */
        /* <DEDUP_REMOVED lines=13> */
[C---:B--2---:R-:W-:Y:S01]  /*9d70*/  IMAD.U32 R32, R56.reuse, 0x10000, RZ ;  /* 0x0001000038207824 */ /* 0x044fe200078e00ff */
        /* <DEDUP_REMOVED lines=30> */
.L_x_2351:
[----:B------:R-:W-:Y:S05]  /*9f60*/  BSYNC B0 ;  /* 0x0000000000007941 */ /* 0x000fea0003800000 */
.L_x_2350:
[C---:B------:R-:W-:Y:S04]  /*9f70*/  LEA R2, P0, R88.reuse, R136, 0x1 ;  /* 0x0000008858027211 */ /* 0x040fe800078008ff */
[----:B------:R-:W-:Y:S05]  /*9f80*/  LEA.HI.X R3, R88, R137, R87, 0x1, P0 ;  /* 0x0000008958037211 */ /* 0x000fea00000f0c57 */
[----:B-----5:R3:W-:Y:S04]  /*9f90*/  ST.E.128 [R2.64], R44 ;  /* 0x0000002c02007985 */ /* 0x0207e8000c101d04 */
.L_x_2341:
[----:B------:R-:W-:Y:S05]  /*9fa0*/  BSYNC B2 ;  /* 0x0000000000027941 */ /* 0x000fea0003800000 */
.L_x_2340:
[----:B---3--:R-:W3:Y:S02]  /*9fb0*/  LD.E R3, [R118.64+0xd0] ;  /* 0x0000d00476037980 */ /* 0x008ee4000c101900 */
[----:B---3--:R-:W-:Y:S05]  /*9fc0*/  IMAD.U32 R3, R3, -0x40, RZ ;  /* 0xffffffc003037824 */ /* 0x008fea00078e00ff */
[C---:B------:R-:W-:Y:S02]  /*9fd0*/  LEA R134, P1, R3.reuse, R134, 0x1 ;  /* 0x0000008603867211 */ /* 0x040fe400078208ff */
[C---:B------:R-:W-:Y:S02]  /*9fe0*/  LEA R132, P0, R3.reuse, R132, 0x1 ;  /* 0x0000008403847211 */ /* 0x040fe400078008ff */
[C---:B------:R-:W-:Y:S02]  /*9ff0*/  LEA.HI.X.SX32 R135, R3.reuse, R135, 0x1, P1 ;  /* 0x0000008703877211 */ /* 0x040fe400008f0eff */
[----:B------:R-:W-:Y:S01]  /*a000*/  LEA.HI.X.SX32 R133, R3, R133, 0x1, P0 ;  /* 0x0000008503857211 */ /* 0x000fe200000f0eff */
[----:B------:R-:W-:-:S05]  /*a010*/  BRA `(.L_x_2303) ;  /* 0x0000056000007947 */ /* 0x000fca0003800000 */
.L_x_2277:
        /* <DEDUP_REMOVED lines=11> */
.L_x_2353:
[----:B------:R-:W-:Y:S05]  /*a0d0*/  BSYNC B0 ;  /* 0x0000000000007941 */ /* 0x000fea0003800000 */
.L_x_2352:
        /* <DEDUP_REMOVED lines=24> */
.L_x_2355:
[----:B------:R-:W-:Y:S05]  /*a260*/  BSYNC B0 ;  /* 0x0000000000007941 */ /* 0x000fea0003800000 */
.L_x_2354:
        /* <DEDUP_REMOVED lines=24> */
.L_x_2357:
[----:B------:R-:W-:Y:S05]  /*a3f0*/  BSYNC B0 ;  /* 0x0000000000007941 */ /* 0x000fea0003800000 */
.L_x_2356:
        /* <DEDUP_REMOVED lines=24> */
.L_x_2303:
[----:B------:R-:W-:Y:S05]  /*a580*/  BSYNC B3 ;  /* 0x0000000000037941 */ /* 0x000fea0003800000 */
.L_x_2276:
        /* <DEDUP_REMOVED lines=87> */
.L_x_2359:
        /* <DEDUP_REMOVED lines=8> */
.L_x_2360:
[----:B------:R-:W-:Y:S05]  /*ab80*/  BSYNC B0 ;  /* 0x0000000000007941 */ /* 0x000fea0003800000 */
.L_x_2358:
[----:B------:R-:W-:Y:S04]  /*ab90*/  IADD3 R9, R9, -0x1, RZ ;  /* 0xffffffff09097810 */ /* 0x000fe80007ffe0ff */
[----:B------:R-:W-:Y:S11]  /*aba0*/  ISETP.GT.AND P0, PT, R9, R102, PT ;  /* 0x000000660900720c */ /* 0x000ff60003f04270 */
[----:B------:R-:W-:Y:S02]  /*abb0*/  @!UPT UIADD3 URZ, URZ, URZ, URZ ;  /* 0x0000003f3f3ff290 */ /* 0x000fe4000fffe03f */
[----:B------:R-:W-:-:S05]  /*abc0*/  @P0 BRA `(.L_x_2361) ;  /* 0xffff7cc000000947 */ /* 0x000fca000383ffff */
.L_x_2267:
        /* <DEDUP_REMOVED lines=17> */
[----:B------:R-:W2:Y:S01]  /*ace0*/  @P1 LD.E R3, [R4.64] ;  /* 0x0000000404031980 */ /* 0x000ea2000c101900 */
[----:B------:R-:W-:-:S04]  /*acf0*/  LEA.HI R2, R15, R15, RZ, 0x1 ;  /* 0x0000000f0f027211 */ /* 0x000fc800078f08ff */
[----:B------:R-:W-:Y:S02]  /*ad00*/  SHF.R.S32.HI R2, RZ, 0x1, R2 ;  /* 0x00000001ff027819 */ /* 0x000fe40000011402 */
[----:B---3--:R-:W-:-:S03]  /*ad10*/  ISETP.NE.AND P5, PT, R0, RZ, PT ;  /* 0x000000ff0000720c */ /* 0x008fc60003fa5270 */
[----:B------:R-:W-:Y:S01]  /*ad20*/  IMAD R6, R172, R2, R81 ;  /* 0x00000002ac067224 */ /* 0x000fe200078e0251 */
[----:B------:R-:W-:Y:S01]  /*ad30*/  IADD3 R77, P0, R77, R176, RZ ;  /* 0x000000b04d4d7210 */ /* 0x000fe20007f1e0ff */
[----:B------:R-:W-:Y:S01]  /*ad40*/  IMAD.IADD R27, R200, 0x1, -R69 ;  /* 0x00000001c81b7824 */ /* 0x000fe200078e0a45 */
[-C--:B-----5:R-:W-:Y:S01]  /*ad50*/  LEA R38, P1, R176, R178.reuse, 0x1 ;  /* 0x000000b2b0267211 */ /* 0x0a0fe200078208ff */
[----:B------:R-:W-:Y:S02]  /*ad60*/  IMAD.IADD R0, R81, 0x1, R6 ;  /* 0x0000000151007824 */ /* 0x000fe400078e0206 */
[--C-:B------:R-:W-:Y:S01]  /*ad70*/  IMAD.X R78, R78, 0x1, R79.reuse, P0 ;  /* 0x000000014e4e7824 */ /* 0x100fe200000e064f */
[----:B------:R-:W-:Y:S02]  /*ad80*/  LEA.HI.X R39, R176, R179, R79, 0x1, P1 ;  /* 0x000000b3b0277211 */ /* 0x000fe400008f0c4f */
[----:B------:R-:W-:Y:S02]  /*ad90*/  ISETP.GE.AND P0, PT, R172, R27, PT ;  /* 0x0000001bac00720c */ /* 0x000fe40003f06270 */
[----:B------:R-:W-:Y:S01]  /*ada0*/  LEA R32, P1, R77, R178, 0x1 ;  /* 0x000000b24d207211 */ /* 0x000fe200078208ff */
[----:B------:R-:W-:Y:S01]  /*adb0*/  IMAD.MOV.U32 R31, RZ, RZ, R2 ;  /* 0x000000ffff1f7224 */ /* 0x000fe200078e0002 */
[----:B------:R-:W-:-:S02]  /*adc0*/  ISETP.GT.AND P0, PT, R64, -0x4, !P0 ;  /* 0xfffffffc4000780c */ /* 0x000fc40004704270 */
        /* <DEDUP_REMOVED lines=68> */
.L_x_2370:
[----:B------:R-:W-:Y:S05]  /*b210*/  BSYNC B0 ;  /* 0x0000000000007941 */ /* 0x000fea0003800000 */
.L_x_2369:
[----:B-----5:R3:W-:Y:S02]  /*b220*/  STS.128 [R204], R8 ;  /* 0x00000008cc007388 */ /* 0x0207e40000000c00 */
.L_x_2368:
[----:B------:R-:W-:Y:S05]  /*b230*/  BSYNC B1 ;  /* 0x0000000000017941 */ /* 0x000fea0003800000 */
.L_x_2367:
        /* <DEDUP_REMOVED lines=48> */
.L_x_2374:
[----:B------:R-:W-:Y:S05]  /*b540*/  BSYNC B0 ;  /* 0x0000000000007941 */ /* 0x000fea0003800000 */
.L_x_2373:
[----:B-----5:R1:W-:Y:S02]  /*b550*/  STS.128 [R204+0x1000], R8 ;  /* 0x00100008cc007388 */ /* 0x0203e40000000c00 */
.L_x_2372:
[----:B------:R-:W-:Y:S05]  /*b560*/  BSYNC B1 ;  /* 0x0000000000017941 */ /* 0x000fea0003800000 */
.L_x_2371:
        /* <DEDUP_REMOVED lines=47> */
.L_x_2376:
[----:B------:R-:W-:Y:S05]  /*b860*/  BSYNC B0 ;  /* 0x0000000000007941 */ /* 0x000fea0003800000 */
.L_x_2375:
[----:B-----5:R3:W-:Y:S02]  /*b870*/  STS.128 [R204+0x2000], R8 ;  /* 0x00200008cc007388 */ /* 0x0207e40000000c00 */
.L_x_2366:
[----:B------:R-:W-:Y:S05]  /*b880*/  BSYNC B2 ;  /* 0x0000000000027941 */ /* 0x000fea0003800000 */
.L_x_2365:
        /* <DEDUP_REMOVED lines=59> */
.L_x_2381:
[----:B------:R-:W-:Y:S05]  /*bc40*/  BSYNC B0 ;  /* 0x0000000000007941 */ /* 0x000fea0003800000 */
.L_x_2380:
[----:B-----5:R3:W-:Y:S02]  /*bc50*/  STS.128 [R204+0x800], R8 ;  /* 0x00080008cc007388 */ /* 0x0207e40000000c00 */
.L_x_2379:
[----:B------:R-:W-:Y:S05]  /*bc60*/  BSYNC B1 ;  /* 0x0000000000017941 */ /* 0x000fea0003800000 */
.L_x_2378:
        /* <DEDUP_REMOVED lines=47> */
.L_x_2385:
[----:B------:R-:W-:Y:S05]  /*bf60*/  BSYNC B0 ;  /* 0x0000000000007941 */ /* 0x000fea0003800000 */
.L_x_2384:
[----:B-----5:R3:W-:Y:S02]  /*bf70*/  STS.128 [R204+0x1800], R8 ;  /* 0x00180008cc007388 */ /* 0x0207e40000000c00 */
.L_x_2383:
[----:B------:R-:W-:Y:S05]  /*bf80*/  BSYNC B1 ;  /* 0x0000000000017941 */ /* 0x000fea0003800000 */
.L_x_2382:
        /* <DEDUP_REMOVED lines=45> */
.L_x_2387:
[----:B------:R-:W-:Y:S05]  /*c260*/  BSYNC B0 ;  /* 0x0000000000007941 */ /* 0x000fea0003800000 */
.L_x_2386:
[----:B-----5:R1:W-:Y:S01]  /*c270*/  STS.128 [R204+0x2800], R32 ;  /* 0x00280020cc007388 */ /* 0x0203e20000000c00 */
[----:B------:R-:W-:Y:S05]  /*c280*/  BRA `(.L_x_2377) ;  /* 0x000026c000007947 */ /* 0x000fea0003800000 */
.L_x_2364:
        /* <DEDUP_REMOVED lines=91> */
.L_x_2393:
[----:B------:R-:W-:Y:S05]  /*c840*/  BSYNC B0 ;  /* 0x0000000000007941 */ /* 0x000fea0003800000 */
.L_x_2392:
[----:B-----5:R3:W-:Y:S02]  /*c850*/  STS.128 [R204], R20 ;  /* 0x00000014cc007388 */ /* 0x0207e40000000c00 */
.L_x_2391:
[----:B------:R-:W-:Y:S05]  /*c860*/  BSYNC B1 ;  /* 0x0000000000017941 */ /* 0x000fea0003800000 */
.L_x_2390:
        /* <DEDUP_REMOVED lines=87> */
.L_x_2397:
[----:B------:R-:W-:Y:S05]  /*cde0*/  BSYNC B0 ;  /* 0x0000000000007941 */ /* 0x000fea0003800000 */
.L_x_2396:
[----:B-----5:R1:W-:Y:S02]  /*cdf0*/  STS.128 [R204+0x1000], R20 ;  /* 0x00100014cc007388 */ /* 0x0203e40000000c00 */
.L_x_2395:
[----:B------:R-:W-:Y:S05]  /*ce00*/  BSYNC B1 ;  /* 0x0000000000017941 */ /* 0x000fea0003800000 */
.L_x_2394:
        /* <DEDUP_REMOVED lines=86> */
.L_x_2399:
[----:B------:R-:W-:Y:S05]  /*d370*/  BSYNC B0 ;  /* 0x0000000000007941 */ /* 0x000fea0003800000 */
.L_x_2398:
[----:B-----5:R3:W-:Y:S02]  /*d380*/  STS.128 [R204+0x2000], R20 ;  /* 0x00200014cc007388 */ /* 0x0207e40000000c00 */
.L_x_2389:
[----:B------:R-:W-:Y:S05]  /*d390*/  BSYNC B2 ;  /* 0x0000000000027941 */ /* 0x000fea0003800000 */
.L_x_2388:
        /* <DEDUP_REMOVED lines=95> */
.L_x_2403:
[----:B------:R-:W-:Y:S05]  /*d990*/  BSYNC B0 ;  /* 0x0000000000007941 */ /* 0x000fea0003800000 */
.L_x_2402:
[----:B-----5:R1:W-:Y:S02]  /*d9a0*/  STS.128 [R204+0x800], R4 ;  /* 0x00080004cc007388 */ /* 0x0203e40000000c00 */
.L_x_2401:
[----:B------:R-:W-:Y:S05]  /*d9b0*/  BSYNC B1 ;  /* 0x0000000000017941 */ /* 0x000fea0003800000 */
.L_x_2400:
        /* <DEDUP_REMOVED lines=90> */
.L_x_2407:
[----:B------:R-:W-:Y:S05]  /*df60*/  BSYNC B0 ;  /* 0x0000000000007941 */ /* 0x000fea0003800000 */
.L_x_2406:
[----:B-----5:R3:W-:Y:S02]  /*df70*/  STS.128 [R204+0x1800], R20 ;  /* 0x00180014cc007388 */ /* 0x0207e40000000c00 */
.L_x_2405:
[----:B------:R-:W-:Y:S05]  /*df80*/  BSYNC B1 ;  /* 0x0000000000017941 */ /* 0x000fea0003800000 */
.L_x_2404:
        /* <DEDUP_REMOVED lines=93> */
.L_x_2409:
[----:B------:R-:W-:Y:S05]  /*e560*/  BSYNC B0 ;  /* 0x0000000000007941 */ /* 0x000fea0003800000 */
.L_x_2408:
[----:B-----5:R1:W-:Y:S01]  /*e570*/  STS.128 [R204+0x2800], R4 ;  /* 0x00280004cc007388 */ /* 0x0203e20000000c00 */
[----:B------:R-:W-:Y:S05]  /*e580*/  BRA `(.L_x_2377) ;  /* 0x000003c000007947 */ /* 0x000fea0003800000 */
.L_x_2363:
        /* <DEDUP_REMOVED lines=31> */
.L_x_2411:
[----:B------:R-:W-:Y:S05]  /*e780*/  BSYNC B0 ;  /* 0x0000000000007941 */ /* 0x000fea0003800000 */
.L_x_2410:
        /* <DEDUP_REMOVED lines=28> */
.L_x_2377:
[----:B------:R-:W-:Y:S05]  /*e950*/  BSYNC B3 ;  /* 0x0000000000037941 */ /* 0x000fea0003800000 */
.L_x_2362:
        /* <DEDUP_REMOVED lines=30> */
.L_x_2414:
[----:B------:R2:W-:Y:S02]  /*eb40*/  STS.128 [R204+0x7000], RZ ;  /* 0x007000ffcc007388 */ /* 0x0005e40000000c00 */
.L_x_2413:
[----:B------:R-:W-:Y:S05]  /*eb50*/  BSYNC B0 ;  /* 0x0000000000007941 */ /* 0x000fea0003800000 */
.L_x_2412:
        /* <DEDUP_REMOVED lines=31> */
.L_x_2417:
[----:B------:R3:W-:Y:S02]  /*ed50*/  STS.128 [R204+0x7800], RZ ;  /* 0x007800ffcc007388 */ /* 0x0007e40000000c00 */
.L_x_2416:
[----:B------:R-:W-:Y:S05]  /*ed60*/  BSYNC B0 ;  /* 0x0000000000007941 */ /* 0x000fea0003800000 */
.L_x_2415:
[----:B-1-3--:R-:W-:Y:S01]  /*ed70*/  IADD3 R10, R172, 0x40, RZ ;  /* 0x00000040ac0a7810 */ /* 0x00afe20007ffe0ff */
        /* <DEDUP_REMOVED lines=11> */
[C---:B-----5:R-:W-:Y:S02]  /*ee30*/  @!P1 LEA R16, P4, R0.reuse, R194, 0x1 ;  /* 0x000000c200109211 */ /* 0x060fe400078808ff */
        /* <DEDUP_REMOVED lines=21> */
.L_x_2420:
[----:B------:R3:W-:Y:S02]  /*ef90*/  STS.128 [R204+0x8000], RZ ;  /* 0x008000ffcc007388 */ /* 0x0007e40000000c00 */
.L_x_2419:
[----:B------:R-:W-:Y:S05]  /*efa0*/  BSYNC B0 ;  /* 0x0000000000007941 */ /* 0x000fea0003800000 */
.L_x_2418:
        /* <DEDUP_REMOVED lines=13> */
[----:B---3--:R-:W-:Y:S02]  /*f080*/  @!P4 IMAD.WIDE.U32 R6, R62, 0xc0, R194 ;  /* 0x000000c03e06c825 */ /* 0x008fe400078e00c2 */
[C---:B-----5:R-:W-:Y:S02]  /*f090*/  @P1 LEA R16, P0, R170.reuse, R174, 0x1 ;  /* 0x000000aeaa101211 */ /* 0x060fe400078008ff */
        /* <DEDUP_REMOVED lines=19> */
.L_x_2422:
[----:B------:R-:W-:Y:S05]  /*f1d0*/  BSYNC B0 ;  /* 0x0000000000007941 */ /* 0x000fea0003800000 */
.L_x_2421:
[----:B-1-3--:R-:W3:Y:S04]  /*f1e0*/  LD.E.64 R6, [R118.64+0x1c0] ;  /* 0x0001c00476067980 */ /* 0x00aee8000c101b00 */
[----:B--2---:R-:W2:Y:S01]  /*f1f0*/  LD.E.64 R12, [R118.64+0x1b8] ;  /* 0x0001b804760c7980 */ /* 0x004ea2000c101b00 */
[----:B------:R-:W-:-:S03]  /*f200*/  IMAD.MOV.U32 R168, RZ, RZ, R198 ;  /* 0x000000ffffa87224 */ /* 0x000fc600078e00c6 */
[----:B----4-:R-:W4:Y:S04]  /*f210*/  LD.E R3, [R118.64+0xd8] ;  /* 0x0000d80476037980 */ /* 0x010f28000c101900 */
[----:B------:R-:W0:Y:S01]  /*f220*/  LDGDEPBAR ;  /* 0x00000000000079af */ /* 0x000e220000000000 */
[----:B------:R-:W-:-:S04]  /*f230*/  SHF.R.S32.HI R9, RZ, 0x1f, R72 ;  /* 0x0000001fff097819 */ /* 0x000fc80000011448 */
[----:B------:R-:W-:Y:S01]  /*f240*/  LEA.HI R4, R9, R72, RZ, 0x3 ;  /* 0x0000004809047211 */ /* 0x000fe200078f18ff */
[----:B---3--:R-:W-:Y:S02]  /*f250*/  IMAD R7, R7, R197, RZ ;  /* 0x000000c507077224 */ /* 0x008fe400078e02ff */
[----:B-----5:R-:W-:-:S04]  /*f260*/  IMAD.WIDE.U32 R16, R197, R6, R168 ;  /* 0x00000006c5107225 */ /* 0x020fc800078e00a8 */
[----:B------:R-:W-:Y:S01]  /*f270*/  IMAD R7, R6, R66, R7 ;  /* 0x0000004206077224 */ /* 0x000fe200078e0207 */
[----:B--2---:R-:W-:Y:S01]  /*f280*/  LEA R18, P0, R16, R12, 0x2 ;  /* 0x0000000c10127211 */ /* 0x004fe200078010ff */
[----:B------:R-:W2:Y:S02]  /*f290*/  LD.E R6, [R118.64+0x188] ;  /* 0x0001880476067980 */ /* 0x000ea4000c101900 */
[----:B------:R-:W-:-:S05]  /*f2a0*/  IMAD.IADD R7, R17, 0x1, R7 ;  /* 0x0000000111077824 */ /* 0x000fca00078e0207 */
[----:B------:R-:W-:-:S05]  /*f2b0*/  LEA.HI.X R19, R16, R13, R7, 0x2, P0 ;  /* 0x0000000d10137211 */ /* 0x000fca00000f1407 */
[----:B------:R1:W3:Y:S01]  /*f2c0*/  LD.E R0, [R18.64] ;  /* 0x0000000412007980 */ /* 0x0002e2000c101900 */
[----:B------:R-:W-:Y:S01]  /*f2d0*/  LOP3.LUT R7, R75, 0xfffffff8, RZ, 0xc0, !PT ;  /* 0xfffffff84b077812 */ /* 0x000fe200078ec0ff */
[----:B------:R-:W-:-:S04]  /*f2e0*/  DEPBAR.LE SB0, 0x0 ;  /* 0x000080000000791a */ /* 0x000fc80000000000 */
[----:B------:R-:W-:Y:S01]  /*f2f0*/  IMAD.IADD R7, R64, 0x1, -R7 ;  /* 0x0000000140077824 */ /* 0x000fe200078e0a07 */
[----:B------:R-:W-:Y:S02]  /*f300*/  SHF.R.S32.HI R12, RZ, 0x4, R73 ;  /* 0x00000004ff0c7819 */ /* 0x000fe40000011449 */
[----:B------:R-:W-:Y:S01]  /*f310*/  ISETP.GE.AND P0, PT, R172, R5, PT ;  /* 0x00000005ac00720c */ /* 0x000fe20003f06270 */
[----:B------:R-:W-:Y:S01]  /*f320*/  BAR.SYNC.DEFER_BLOCKING 0x0 ;  /* 0x0000000000007b1d */ /* 0x000fe20000010000 */
[----:B------:R-:W-:Y:S02]  /*f330*/  LEA.HI R9, R7, R7, RZ, 0x1 ;  /* 0x0000000707097211 */ /* 0x000fe400078f08ff */
[----:B------:R-:W-:Y:S02]  /*f340*/  LEA.HI R11, R73, R12, RZ, 0x1 ;  /* 0x0000000c490b7211 */ /* 0x000fe400078f08ff */
[----:B------:R-:W-:Y:S02]  /*f350*/  LOP3.LUT R16, R9, 0x7fffffe, RZ, 0xc0, !PT ;  /* 0x07fffffe09107812 */ /* 0x000fe400078ec0ff */
[----:B------:R-:W-:-:S02]  /*f360*/  SHF.R.S32.HI R9, RZ, 0x1, R9 ;  /* 0x00000001ff097819 */ /* 0x000fc40000011409 */
[----:B------:R-:W-:Y:S02]  /*f370*/  LOP3.LUT R11, R11, 0xfffffffe, RZ, 0xc0, !PT ;  /* 0xfffffffe0b0b7812 */ /* 0x000fe400078ec0ff */
[----:B------:R-:W-:Y:S02]  /*f380*/  SHF.R.S32.HI R13, RZ, 0x1f, R68 ;  /* 0x0000001fff0d7819 */ /* 0x000fe40000011444 */
[C---:B------:R-:W-:Y:S02]  /*f390*/  LOP3.LUT P1, RZ, R9.reuse, 0x2, RZ, 0xc0, !PT ;  /* 0x0000000209ff7812 */ /* 0x040fe4000782c0ff */
[----:B-1----:R-:W-:Y:S01]  /*f3a0*/  SHF.R.S32.HI R18, RZ, 0x1f, R67 ;  /* 0x0000001fff127819 */ /* 0x002fe20000011443 */
[----:B------:R-:W-:Y:S01]  /*f3b0*/  IMAD.SHL.U32 R9, R9, 0x40, RZ ;  /* 0x0000004009097824 */ /* 0x000fe200078e00ff */
[----:B------:R-:W-:Y:S01]  /*f3c0*/  LEA.HI R208, R13, R68, RZ, 0x2 ;  /* 0x000000440dd07211 */ /* 0x000fe200078f10ff */
[----:B------:R-:W-:Y:S01]  /*f3d0*/  IMAD.IADD R7, R7, 0x1, -R16 ;  /* 0x0000000107077824 */ /* 0x000fe200078e0a10 */
[----:B------:R-:W-:Y:S01]  /*f3e0*/  LEA.HI R18, R18, R67, RZ, 0x2 ;  /* 0x0000004312127211 */ /* 0x000fe200078f10ff */
[----:B------:R-:W-:-:S02]  /*f3f0*/  IMAD.IADD R12, R12, 0x1, -R11 ;  /* 0x000000010c0c7824 */ /* 0x000fc400078e0a0b */
[----:B------:R-:W-:Y:S02]  /*f400*/  IMAD.SHL.U32 R16, R70, 0x40, RZ ;  /* 0x0000004046107824 */ /* 0x000fe400078e00ff */
[----:B------:R-:W-:Y:S01]  /*f410*/  IMAD.SHL.U32 R4, R4, 0x20, RZ ;  /* 0x0000002004047824 */ /* 0x000fe200078e00ff */
[----:B------:R-:W-:Y:S01]  /*f420*/  LOP3.LUT R18, R18, 0xfffffffc, RZ, 0xc0, !PT ;  /* 0xfffffffc12127812 */ /* 0x000fe200078ec0ff */
[----:B------:R-:W-:Y:S01]  /*f430*/  IMAD.SHL.U32 R74, R74, 0x8, RZ ;  /* 0x000000084a4a7824 */ /* 0x000fe200078e00ff */
[----:B------:R-:W-:Y:S01]  /*f440*/  LOP3.LUT R9, R9, 0xc0, RZ, 0xc0, !PT ;  /* 0x000000c009097812 */ /* 0x000fe200078ec0ff */
[----:B------:R1:W-:Y:S01]  /*f450*/  @P0 STS [R204+0x9000], RZ ;  /* 0x009000ffcc000388 */ /* 0x0003e20000000800 */
[----:B------:R-:W-:Y:S01]  /*f460*/  IMAD.SHL.U32 R13, R12, 0x8, RZ ;  /* 0x000000080c0d7824 */ /* 0x000fe200078e00ff */
[----:B------:R-:W-:Y:S02]  /*f470*/  SHF.R.S32.HI R208, RZ, 0x2, R208 ;  /* 0x00000002ffd07819 */ /* 0x000fe400000114d0 */
[----:B------:R1:W-:Y:S01]  /*f480*/  @P0 STS [R204+0x9004], RZ ;  /* 0x009004ffcc000388 */ /* 0x0003e20000000800 */
[----:B------:R-:W-:-:S03]  /*f490*/  LOP3.LUT R16, R16, 0xc0, RZ, 0xc0, !PT ;  /* 0x000000c010107812 */ /* 0x000fc600078ec0ff */
[----:B------:R1:W-:Y:S01]  /*f4a0*/  @P0 STS.64 [R204+0x9008], RZ ;  /* 0x009008ffcc000388 */ /* 0x0003e20000000a00 */
[----:B------:R-:W-:-:S03]  /*f4b0*/  LOP3.LUT R71, R71, 0x7fffffe, RZ, 0xc0, !PT ;  /* 0x07fffffe47477812 */ /* 0x000fc600078ec0ff */
[----:B------:R1:W-:Y:S01]  /*f4c0*/  @P0 STS.128 [R204+0xb000], RZ ;  /* 0x00b000ffcc000388 */ /* 0x0003e20000000c00 */
[----:B------:R-:W-:-:S03]  /*f4d0*/  LOP3.LUT R4, R4, 0xffffff00, RZ, 0xc0, !PT ;  /* 0xffffff0004047812 */ /* 0x000fc600078ec0ff */
[----:B------:R1:W-:Y:S01]  /*f4e0*/  @P0 STS.128 [R204+0xd000], RZ ;  /* 0x00d000ffcc000388 */ /* 0x0003e20000000c00 */
[----:B----4-:R-:W3:Y:S01]  /*f4f0*/  MUFU.RCP R3, R3 ;  /* 0x0000000300037308 */ /* 0x010ee20000001000 */
[----:B------:R-:W-:Y:S01]  /*f500*/  LOP3.LUT R74, R9, 0x8, R74, 0xf8, !PT ;  /* 0x00000008094a7812 */ /* 0x000fe200078ef84a */
[C---:B------:R-:W-:Y:S01]  /*f510*/  IMAD.IADD R207, R67.reuse, 0x1, -R18 ;  /* 0x0000000143cf7824 */ /* 0x040fe200078e0a12 */
[----:B------:R-:W-:Y:S01]  /*f520*/  SHF.R.U32.HI R9, RZ, 0x3, R9 ;  /* 0x00000003ff097819 */ /* 0x000fe20000011609 */
[C---:B------:R-:W-:Y:S01]  /*f530*/  IMAD R18, R67.reuse, 0x10, R208 ;  /* 0x0000001043127824 */ /* 0x040fe200078e02d0 */
[----:B------:R-:W-:Y:S01]  /*f540*/  LOP3.LUT R13, R16, 0x8, R13, 0xf8, !PT ;  /* 0x00000008100d7812 */ /* 0x000fe200078ef80d */
[----:B------:R-:W-:Y:S01]  /*f550*/  IMAD.IADD R72, R72, 0x1, -R71 ;  /* 0x0000000148487824 */ /* 0x000fe200078e0a47 */
[----:B------:R-:W-:Y:S01]  /*f560*/  SHF.R.U32.HI R16, RZ, 0x3, R16 ;  /* 0x00000003ff107819 */ /* 0x000fe20000011610 */
[----:B------:R-:W-:Y:S01]  /*f570*/  IMAD R11, R67, 0x200, R4 ;  /* 0x00000200430b7824 */ /* 0x000fe200078e0204 */
[----:B------:R-:W-:Y:S01]  /*f580*/  LOP3.LUT R74, R74, R9, RZ, 0x3c, !PT ;  /* 0x000000094a4a7212 */ /* 0x000fe200078e3cff */
[----:B------:R-:W-:Y:S01]  /*f590*/  IMAD R7, R12, 0x8, R7 ;  /* 0x000000080c077824 */ /* 0x000fe200078e0207 */
[----:B------:R-:W-:Y:S01]  /*f5a0*/  LOP3.LUT R13, R13, R16, RZ, 0x3c, !PT ;  /* 0x000000100d0d7212 */ /* 0x000fe200078e3cff */
[----:B------:R-:W-:Y:S01]  /*f5b0*/  IMAD R11, R72, 0x20, R11 ;  /* 0x00000020480b7824 */ /* 0x000fe200078e020b */
[----:B------:R-:W-:Y:S01]  /*f5c0*/  IADD3 R18, R18, 0x1, R69 ;  /* 0x0000000112127810 */ /* 0x000fe20007ffe045 */
[----:B------:R-:W-:-:S02]  /*f5d0*/  IMAD.U32 R188, R7, 0x20, R74 ;  /* 0x0000002007bc7824 */ /* 0x000fc400078e004a */
[----:B------:R-:W-:Y:S01]  /*f5e0*/  IMAD.SHL.U32 R209, R64, 0x2, RZ ;  /* 0x0000000240d17824 */ /* 0x000fe200078e00ff */
[----:B------:R-:W-:Y:S01]  /*f5f0*/  IADD3 R9, R65, R18, -R200 ;  /* 0x0000001241097210 */ /* 0x000fe20007ffe8c8 */
[----:B------:R-:W-:Y:S01]  /*f600*/  IMAD.MOV.U32 R7, RZ, RZ, 0x10 ;  /* 0x00000010ff077424 */ /* 0x000fe200078e00ff */
[----:B------:R-:W-:Y:S01]  /*f610*/  BSSY B0, `(.L_x_2423) ;  /* 0x0000022000007945 */ /* 0x000fe20003800000 */
[----:B------:R-:W-:Y:S02]  /*f620*/  IMAD R4, R72, 0x20, R4 ;  /* 0x0000002048047824 */ /* 0x000fe400078e0204 */
[----:B------:R-:W-:Y:S01]  /*f630*/  IMAD.IADD R189, R13, 0x1, R11 ;  /* 0x000000010dbd7824 */ /* 0x000fe200078e020b */
[----:B------:R-:W-:Y:S01]  /*f640*/  LOP3.LUT R209, R209, 0x6, RZ, 0xc0, !PT ;  /* 0x00000006d1d17812 */ /* 0x000fe200078ec0ff */
[----:B------:R-:W-:Y:S02]  /*f650*/  IMAD.IADD R4, R13, 0x1, R4 ;  /* 0x000000010d047824 */ /* 0x000fe400078e0204 */
[----:B------:R-:W-:-:S02]  /*f660*/  IMAD.SHL.U32 R189, R189, 0x2, RZ ;  /* 0x00000002bdbd7824 */ /* 0x000fc400078e00ff */
[----:B--2---:R-:W-:Y:S02]  /*f670*/  IMAD.IADD R6, R9, 0x1, R6 ;  /* 0x0000000109067824 */ /* 0x004fe400078e0206 */
[----:B---3--:R-:W-:Y:S01]  /*f680*/  FMUL.FTZ R0, R0, R3 ;  /* 0x0000000300007220 */ /* 0x008fe20000410000 */
[----:B------:R-:W-:Y:S01]  /*f690*/  SEL R3, R7, 0xfffffff0, !P1 ;  /* 0xfffffff007037807 */ /* 0x000fe20004800000 */
        /* <DEDUP_REMOVED lines=24> */
.L_x_2425:
[----:B------:R2:W-:Y:S02]  /*f820*/  STS.128 [R204+0xd000], RZ ;  /* 0x00d000ffcc007388 */ /* 0x0005e40000000c00 */
.L_x_2424:
[----:B-1----:R-:W-:Y:S05]  /*f830*/  BSYNC B0 ;  /* 0x0000000000007941 */ /* 0x002fea0003800000 */
.L_x_2423:
        /* <DEDUP_REMOVED lines=32> */
.L_x_2428:
[----:B------:R4:W-:Y:S02]  /*fa40*/  STS.128 [R204+0xd800], RZ ;  /* 0x00d800ffcc007388 */ /* 0x0009e40000000c00 */
.L_x_2427:
[----:B------:R-:W-:Y:S05]  /*fa50*/  BSYNC B0 ;  /* 0x0000000000007941 */ /* 0x000fea0003800000 */
.L_x_2426:
        /* <DEDUP_REMOVED lines=34> */
.L_x_2431:
[----:B------:R1:W-:Y:S02]  /*fc80*/  STS.128 [R204+0xe000], RZ ;  /* 0x00e000ffcc007388 */ /* 0x0003e40000000c00 */
.L_x_2430:
[----:B------:R-:W-:Y:S05]  /*fc90*/  BSYNC B0 ;  /* 0x0000000000007941 */ /* 0x000fea0003800000 */
.L_x_2429:
        /* <DEDUP_REMOVED lines=13> */
[----:B------:R-:W-:-:S03]  /*fd70*/  @!P0 IMAD.WIDE.U32 R10, R60, 0xc0, R148 ;  /* 0x000000c03c0a8825 */ /* 0x000fc600078e0094 */
        /* <DEDUP_REMOVED lines=21> */
.L_x_2434:
[----:B------:R1:W-:Y:S02]  /*fed0*/  STS.128 [R204+0xe800], RZ ;  /* 0x00e800ffcc007388 */ /* 0x0003e40000000c00 */
.L_x_2433:
[----:B------:R-:W-:Y:S05]  /*fee0*/  BSYNC B0 ;  /* 0x0000000000007941 */ /* 0x000fea0003800000 */
.L_x_2432:
[----:B------:R-:W-:Y:S01]  /*fef0*/  IMAD.SHL.U32 R188, R188, 0x2, RZ ;  /* 0x00000002bcbc7824 */ /* 0x000fe200078e00ff */
[----:B------:R-:W-:Y:S01]  /*ff00*/  LDSM.16.M88.4 R68, [R189] ;  /* 0x00000000bd44783b */ /* 0x000fe20000000200 */
[----:B------:R-:W-:Y:S01]  /*ff10*/  IMAD R187, R50, 0x2, R189 ;  /* 0x0000000232bb7824 */ /* 0x000fe200078e02bd */
[----:B------:R-:W-:Y:S01]  /*ff20*/  IMNMX R176, R6, R65, PT ;  /* 0x0000004106b07217 */ /* 0x000fe20003800200 */
[----:B------:R-:W-:Y:S01]  /*ff30*/  IMAD R185, R3, 0x2, R188 ;  /* 0x0000000203b97824 */ /* 0x000fe200078e02bc */
[----:B------:R-:W5:Y:S01]  /*ff40*/  LDSM.16.M88.4 R40, [R188+0x3000] ;  /* 0x00300000bc28783b */ /* 0x000f620000000200 */
[----:B------:R-:W-:Y:S01]  /*ff50*/  IMAD.IADD R3, R2, 0x1, R209 ;  /* 0x0000000102037824 */ /* 0x000fe200078e02d1 */
[----:B------:R-:W-:Y:S02]  /*ff60*/  BSSY B1, `(.L_x_2435) ;  /* 0x000023c000017945 */ /* 0x000fe40003800000 */
[----:B------:R-:W1:Y:S02]  /*ff70*/  LDSM.16.M88.4 R32, [R188+0x3400] ;  /* 0x00340000bc20783b */ /* 0x000e640000000200 */
[----:B------:R-:W-:-:S02]  /*ff80*/  IADD3 R5, R3, 0x1, RZ ;  /* 0x0000000103057810 */ /* 0x000fc40007ffe0ff */
[----:B------:R-:W2:Y:S01]  /*ff90*/  LDSM.16.M88.4 R24, [R188+0x3800] ;  /* 0x00380000bc18783b */ /* 0x000ea20000000200 */
[----:B------:R-:W-:Y:S01]  /*ffa0*/  IADD3 R49, R3, 0x9, RZ ;  /* 0x0000000903317810 */ /* 0x000fe20007ffe0ff */
[----:B------:R-:W3:Y:S01]  /*ffb0*/  I2F R48, R5 ;  /* 0x0000000500307306 */ /* 0x000ee20000201400 */
[-C--:B------:R-:W-:Y:S01]  /*ffc0*/  ISETP.GE.AND P6, PT, R5, R176.reuse, PT ;  /* 0x000000b00500720c */ /* 0x080fe20003fc6270 */
[----:B------:R-:W4:Y:S01]  /*ffd0*/  LDSM.16.M88.4 R100, [R188+0x3c00] ;  /* 0x003c0000bc64783b */ /* 0x000f220000000200 */
[----:B------:R-:W-:-:S03]  /*ffe0*/  ISETP.GE.AND P5, PT, R49, R176, PT ;  /* 0x000000b03100720c */ /* 0x000fc60003fa6270 */
[----:B------:R-:W1:Y:S04]  /*fff0*/  LDSM.16.M88.4 R92, [R188+0x4000] ;  /* 0x00400000bc5c783b */ /* 0x000e680000000200 */
[----:B------:R-:W2:Y:S04]  /*10000*/  LDSM.16.M88.4 R84, [R188+0x4400] ;  /* 0x00440000bc54783b */ /* 0x000ea80000000200 */
[----:B------:R-:W2:Y:S04]  /*10010*/  LDSM.16.M88.4 R76, [R188+0x4800] ;  /* 0x00480000bc4c783b */ /* 0x000ea80000000200 */
[----:B------:R-:W3:Y:S04]  /*10020*/  LDSM.16.M88.4 R16, [R188+0x4c00] ;  /* 0x004c0000bc10783b */ /* 0x000ee80000000200 */
[----:B------:R-:W-:Y:S04]  /*10030*/  LDSM.16.M88.4 R104, [R187] ;  /* 0x00000000bb68783b */ /* 0x000fe80000000200 */
[----:B------:R-:W3:Y:S04]  /*10040*/  LDSM.16.M88.4 R20, [R185+0x3000] ;  /* 0x00300000b914783b */ /* 0x000ee80000000200 */
[----:B-1----:R-:W1:Y:S01]  /*10050*/  LDSM.16.M88.4 R8, [R185+0x3400] ;  /* 0x00340000b908783b */ /* 0x002e620000000200 */
[C---:B-----5:R-:W-:Y:S03]  /*10060*/  HMMA.16816.F32.BF16 R44, R68.reuse, R40, RZ ;  /* 0x00000028442c723c */ /* 0x060fe600000418ff */
[----:B------:R-:W5:Y:S04]  /*10070*/  LDSM.16.M88.4 R124, [R185+0x3800] ;  /* 0x00380000b97c783b */ /* 0x000f680000000200 */
[----:B------:R-:W1:Y:S01]  /*10080*/  LDSM.16.M88.4 R60, [R185+0x4000] ;  /* 0x00400000b93c783b */ /* 0x000e620000000200 */
[C---:B------:R-:W-:Y:S03]  /*10090*/  HMMA.16816.F32.BF16 R40, R68.reuse, R42, RZ ;  /* 0x0000002a4428723c */ /* 0x040fe600000418ff */
[----:B------:R-:W-:Y:S04]  /*100a0*/  LDSM.16.M88.4 R52, [R189+0x1000] ;  /* 0x00100000bd34783b */ /* 0x000fe80000000200 */
[----:B------:R-:W-:Y:S01]  /*100b0*/  LDSM.16.M88.4 R56, [R188+0x5000] ;  /* 0x00500000bc38783b */ /* 0x000fe20000000200 */
[C---:B------:R-:W-:Y:S03]  /*100c0*/  HMMA.16816.F32.BF16 R36, R68.reuse, R32, RZ ;  /* 0x000000204424723c */ /* 0x040fe600000418ff */
[----:B------:R-:W-:Y:S04]  /*100d0*/  LDSM.16.M88.4 R120, [R185+0x4800] ;  /* 0x00480000b978783b */ /* 0x000fe80000000200 */
[----:B------:R-:W-:Y:S01]  /*100e0*/  LDSM.16.M88.4 R112, [R185+0x4c00] ;  /* 0x004c0000b970783b */ /* 0x000fe20000000200 */
[C---:B--2---:R-:W-:Y:S03]  /*100f0*/  HMMA.16816.F32.BF16 R28, R68.reuse, R24, RZ ;  /* 0x00000018441c723c */ /* 0x044fe600000418ff */
[----:B------:R-:W-:Y:S04]  /*10100*/  LDSM.16.M88.4 R108, [R185+0x3c00] ;  /* 0x003c0000b96c783b */ /* 0x000fe80000000200 */
[----:B------:R-:W-:Y:S01]  /*10110*/  LDSM.16.M88.4 R132, [R185+0x5800] ;  /* 0x00580000b984783b */ /* 0x000fe20000000200 */
[C---:B---34-:R-:W-:Y:S03]  /*10120*/  HMMA.16816.F32.BF16 R12, R68.reuse, R100, RZ ;  /* 0x00000064440c723c */ /* 0x058fe600000418ff */
        /* <DEDUP_REMOVED lines=20> */
[C---:B-----5:R-:W-:Y:S08]  /*10270*/  HMMA.16816.F32.BF16 R28, R104.reuse, R124, R28 ;  /* 0x0000007c681c723c */ /* 0x060ff0000004181c */
[C---:B------:R-:W-:Y:S01]  /*10280*/  HMMA.16816.F32.BF16 R24, R104.reuse, R126, R24 ;  /* 0x0000007e6818723c */ /* 0x040fe20000041818 */
[----:B------:R-:W-:Y:S07]  /*10290*/  LDSM.16.M88.4 R124, [R187+0x1000] ;  /* 0x00100000bb7c783b */ /* 0x000fee0000000200 */
[C---:B------:R-:W-:Y:S08]  /*102a0*/  HMMA.16816.F32.BF16 R96, R104.reuse, R60, R96 ;  /* 0x0000003c6860723c */ /* 0x040ff00000041860 */
[C---:B------:R-:W-:Y:S01]  /*102b0*/  HMMA.16816.F32.BF16 R92, R104.reuse, R62, R92 ;  /* 0x0000003e685c723c */ /* 0x040fe2000004185c */
[----:B------:R-:W4:Y:S07]  /*102c0*/  LDSM.16.M88.4 R60, [R188+0x6000] ;  /* 0x00600000bc3c783b */ /* 0x000f2e0000000200 */
[C---:B--2---:R-:W-:Y:S08]  /*102d0*/  HMMA.16816.F32.BF16 R88, R104.reuse, R16, R88 ;  /* 0x000000106858723c */ /* 0x044ff00000041858 */
[----:B------:R-:W-:Y:S01]  /*102e0*/  HMMA.16816.F32.BF16 R84, R104, R18, R84 ;  /* 0x000000126854723c */ /* 0x000fe20000041854 */
[----:B------:R-:W2:Y:S07]  /*102f0*/  LDSM.16.M88.4 R16, [R188+0x6400] ;  /* 0x00640000bc10783b */ /* 0x000eae0000000200 */
[C---:B---3--:R-:W-:Y:S08]  /*10300*/  HMMA.16816.F32.BF16 R36, R52.reuse, R20, R36 ;  /* 0x000000143424723c */ /* 0x048ff00000041824 */
[C---:B------:R-:W-:Y:S01]  /*10310*/  HMMA.16816.F32.BF16 R32, R52.reuse, R22, R32 ;  /* 0x000000163420723c */ /* 0x040fe20000041820 */
[----:B------:R-:W3:Y:S07]  /*10320*/  LDSM.16.M88.4 R20, [R185+0x5000] ;  /* 0x00500000b914783b */ /* 0x000eee0000000200 */
[C---:B------:R-:W-:Y:S08]  /*10330*/  HMMA.16816.F32.BF16 R44, R52.reuse, R56, R44 ;  /* 0x00000038342c723c */ /* 0x040ff0000004182c */
[C---:B------:R-:W-:Y:S01]  /*10340*/  HMMA.16816.F32.BF16 R40, R52.reuse, R58, R40 ;  /* 0x0000003a3428723c */ /* 0x040fe20000041828 */
[----:B------:R-:W5:Y:S07]  /*10350*/  LDSM.16.M88.4 R56, [R188+0x6c00] ;  /* 0x006c0000bc38783b */ /* 0x000f6e0000000200 */
[C---:B-1----:R-:W-:Y:S08]  /*10360*/  HMMA.16816.F32.BF16 R28, R52.reuse, R8, R28 ;  /* 0x00000008341c723c */ /* 0x042ff0000004181c */
[----:B------:R-:W-:Y:S01]  /*10370*/  HMMA.16816.F32.BF16 R24, R52, R10, R24 ;  /* 0x0000000a3418723c */ /* 0x000fe20000041818 */
[----:B------:R-:W1:Y:S07]  /*10380*/  LDSM.16.M88.4 R8, [R185+0x5400] ;  /* 0x00540000b908783b */ /* 0x000e6e0000000200 */
[C---:B------:R-:W-:Y:S08]  /*10390*/  HMMA.16816.F32.BF16 R80, R104.reuse, R120, R80 ;  /* 0x000000786850723c */ /* 0x040ff00000041850 */
[C---:B------:R-:W-:Y:S01]  /*103a0*/  HMMA.16816.F32.BF16 R76, R104.reuse, R122, R76 ;  /* 0x0000007a684c723c */ /* 0x040fe2000004184c */
        /* <DEDUP_REMOVED lines=8> */
[----:B------:R-:W-:Y:S01]  /*10430*/  HMMA.16816.F32.BF16 R84, R52, R18, R84 ;  /* 0x000000123454723c */ /* 0x000fe20000041854 */
[----:B------:R-:W2:Y:S07]  /*10440*/  LDSM.16.M88.4 R16, [R189+0x2000] ;  /* 0x00200000bd10783b */ /* 0x000eae0000000200 */
[C---:B------:R-:W-:Y:S08]  /*10450*/  HMMA.16816.F32.BF16 R12, R104.reuse, R108, R12 ;  /* 0x0000006c680c723c */ /* 0x040ff0000004180c */
[----:B------:R-:W-:Y:S01]  /*10460*/  HMMA.16816.F32.BF16 R100, R104, R110, R100 ;  /* 0x0000006e6864723c */ /* 0x000fe20000041864 */
[----:B------:R-:W4:Y:S04]  /*10470*/  LDSM.16.M88.4 R108, [R188+0x5c00] ;  /* 0x005c0000bc6c783b */ /* 0x000f280000000200 */
[----:B------:R-:W2:Y:S03]  /*10480*/  LDSM.16.M88.4 R104, [R188+0x6800] ;  /* 0x00680000bc68783b */ /* 0x000ea60000000200 */
[----:B---3--:R-:W-:Y:S08]  /*10490*/  HMMA.16816.F32.BF16 R44, R124, R20, R44 ;  /* 0x000000147c2c723c */ /* 0x008ff0000004182c */
[C---:B-----5:R-:W-:Y:S08]  /*104a0*/  HMMA.16816.F32.BF16 R72, R52.reuse, R56, R72 ;  /* 0x000000383448723c */ /* 0x060ff00000041848 */
[----:B------:R-:W-:Y:S01]  /*104b0*/  HMMA.16816.F32.BF16 R68, R52, R58, R68 ;  /* 0x0000003a3444723c */ /* 0x000fe20000041844 */
[----:B------:R-:W3:Y:S07]  /*104c0*/  LDSM.16.M88.4 R56, [R188+0x7400] ;  /* 0x00740000bc38783b */ /* 0x000eee0000000200 */
[C---:B------:R-:W-:Y:S01]  /*104d0*/  HMMA.16816.F32.BF16 R40, R124.reuse, R22, R40 ;  /* 0x000000167c28723c */ /* 0x040fe20000041828 */
[----:B------:R-:W-:Y:S07]  /*104e0*/  LDSM.16.M88.4 R20, [R185+0x7000] ;  /* 0x00700000b914783b */ /* 0x000fee0000000200 */
[C---:B-1----:R-:W-:Y:S08]  /*104f0*/  HMMA.16816.F32.BF16 R36, R124.reuse, R8, R36 ;  /* 0x000000087c24723c */ /* 0x042ff00000041824 */
[C---:B------:R-:W-:Y:S01]  /*10500*/  HMMA.16816.F32.BF16 R32, R124.reuse, R10, R32 ;  /* 0x0000000a7c20723c */ /* 0x040fe20000041820 */
[----:B------:R-:W1:Y:S07]  /*10510*/  LDSM.16.M88.4 R8, [R187+0x2000] ;  /* 0x00200000bb08783b */ /* 0x000e6e0000000200 */
[C---:B------:R-:W-:Y:S08]  /*10520*/  HMMA.16816.F32.BF16 R96, R124.reuse, R120, R96 ;  /* 0x000000787c60723c */ /* 0x040ff00000041860 */
[----:B------:R-:W-:Y:S08]  /*10530*/  HMMA.16816.F32.BF16 R92, R124, R122, R92 ;  /* 0x0000007a7c5c723c */ /* 0x000ff0000004185c */
[----:B--2---:R-:W-:Y:S01]  /*10540*/  HMMA.16816.F32.BF16 R120, R16, R60, R44 ;  /* 0x0000003c1078723c */ /* 0x004fe2000004182c */
[----:B------:R-:W-:Y:S07]  /*10550*/  LDSM.16.M88.4 R44, [R185+0x7400] ;  /* 0x00740000b92c783b */ /* 0x000fee0000000200 */
[C---:B----4-:R-:W-:Y:S08]  /*10560*/  HMMA.16816.F32.BF16 R12, R52.reuse, R108, R12 ;  /* 0x0000006c340c723c */ /* 0x050ff0000004180c */
[C---:B------:R-:W-:Y:S01]  /*10570*/  HMMA.16816.F32.BF16 R100, R52.reuse, R110, R100 ;  /* 0x0000006e3464723c */ /* 0x040fe20000041864 */
[----:B------:R-:W-:Y:S07]  /*10580*/  LDSM.16.M88.4 R108, [R185+0x6800] ;  /* 0x00680000b96c783b */ /* 0x000fee0000000200 */
[C---:B------:R-:W-:Y:S08]  /*10590*/  HMMA.16816.F32.BF16 R80, R52.reuse, R104, R80 ;  /* 0x000000683450723c */ /* 0x040ff00000041850 */
[----:B------:R-:W-:Y:S01]  /*105a0*/  HMMA.16816.F32.BF16 R76, R52, R106, R76 ;  /* 0x0000006a344c723c */ /* 0x000fe2000004184c */
[----:B------:R-:W2:Y:S04]  /*105b0*/  LDSM.16.M88.4 R52, [R188+0x7800] ;  /* 0x00780000bc34783b */ /* 0x000ea80000000200 */
[----:B------:R-:W4:Y:S03]  /*105c0*/  LDSM.16.M88.4 R104, [R185+0x6c00] ;  /* 0x006c0000b968783b */ /* 0x000f260000000200 */
[----:B------:R-:W-:Y:S08]  /*105d0*/  HMMA.16816.F32.BF16 R40, R16, R62, R40 ;  /* 0x0000003e1028723c */ /* 0x000ff00000041828 */
[----:B------:R-:W-:Y:S08]  /*105e0*/  HMMA.16816.F32.BF16 R28, R124, R132, R28 ;  /* 0x000000847c1c723c */ /* 0x000ff0000004181c */
[----:B---3--:R-:W-:Y:S07]  /*105f0*/  HMMA.16816.F32.BF16 R36, R16, R56, R36 ;  /* 0x000000381024723c */ /* 0x008fee0000041824 */
[----:B------:R-:W-:Y:S01]  /*10600*/  IADD3 R57, R3, 0x18, RZ ;  /* 0x0000001803397810 */ /* 0x000fe20007ffe0ff */
[----:B-1----:R-:W-:Y:S07]  /*10610*/  HMMA.16816.F32.BF16 R120, R8, R20, R120 ;  /* 0x000000140878723c */ /* 0x002fee0000041878 */
[----:B------:R-:W-:Y:S01]  /*10620*/  IADD3 R20, R6, 0x8, RZ ;  /* 0x0000000806147810 */ /* 0x000fe20007ffe0ff */
[----:B------:R-:W-:Y:S01]  /*10630*/  HMMA.16816.F32.BF16 R24, R124, R134, R24 ;  /* 0x000000867c18723c */ /* 0x000fe20000041818 */
[----:B------:R-:W1:Y:S02]  /*10640*/  I2F R6, R49 ;  /* 0x0000003100067306 */ /* 0x000e640000201400 */
[----:B------:R-:W-:-:S04]  /*10650*/  IMNMX R177, R20, R65, PT ;  /* 0x0000004114b17217 */ /* 0x000fc80003800200 */
[-C--:B------:R-:W-:Y:S01]  /*10660*/  ISETP.GE.AND P2, PT, R5, R177.reuse, PT ;  /* 0x000000b10500720c */ /* 0x080fe20003f46270 */
[----:B------:R-:W-:Y:S01]  /*10670*/  HMMA.16816.F32.BF16 R40, R8, R22, R40 ;  /* 0x000000160828723c */ /* 0x000fe20000041828 */
[----:B------:R-:W3:Y:S01]  /*10680*/  LDSM.16.M88.4 R20, [R188+0x8000] ;  /* 0x00800000bc14783b */ /* 0x000ee20000000200 */
[----:B------:R-:W-:-:S06]  /*10690*/  ISETP.GE.AND P1, PT, R49, R177, PT ;  /* 0x000000b13100720c */ /* 0x000fcc0003f26270 */
[----:B------:R-:W-:Y:S01]  /*106a0*/  HMMA.16816.F32.BF16 R32, R16, R58, R32 ;  /* 0x0000003a1020723c */ /* 0x000fe20000041820 */
[CC--:B------:R-:W-:Y:S02]  /*106b0*/  FFMA.FTZ R5, R0.reuse, R48.reuse, R121 ;  /* 0x0000003000057223 */ /* 0x0c0fe40000010079 */
[----:B------:R-:W-:-:S03]  /*106c0*/  FFMA.FTZ R48, R0, R48, R123 ;  /* 0x0000003000307223 */ /* 0x000fc6000001007b */
[----:B------:R-:W-:Y:S02]  /*106d0*/  FSEL R5, R5, -INF , !P6 ;  /* 0xff80000005057808 */ /* 0x000fe40007000000 */
[----:B--2---:R-:W-:Y:S01]  /*106e0*/  HMMA.16816.F32.BF16 R28, R16, R52, R28 ;  /* 0x00000034101c723c */ /* 0x004fe2000004181c */
[----:B------:R-:W-:-:S06]  /*106f0*/  FSEL R48, R48, -INF , !P2 ;  /* 0xff80000030307808 */ /* 0x000fcc0005000000 */
[----:B------:R-:W-:Y:S01]  /*10700*/  IADD3 R52, R3, 0x8, RZ ;  /* 0x0000000803347810 */ /* 0x000fe20007ffe0ff */
[C---:B------:R-:W-:Y:S01]  /*10710*/  HMMA.16816.F32.BF16 R88, R124.reuse, R112, R88 ;  /* 0x000000707c58723c */ /* 0x040fe20000041858 */
[----:B-1----:R-:W-:Y:S02]  /*10720*/  FFMA.FTZ R41, R0, R6, R41 ;  /* 0x0000000600297223 */ /* 0x002fe40000010029 */
[----:B------:R-:W1:Y:S01]  /*10730*/  I2F R7, R52 ;  /* 0x0000003400077306 */ /* 0x000e620000201400 */
[----:B------:R-:W-:Y:S01]  /*10740*/  ISETP.GE.AND P4, PT, R52, R176, PT ;  /* 0x000000b03400720c */ /* 0x000fe20003f86270 */
[----:B------:R-:W-:Y:S01]  /*10750*/  FFMA.FTZ R43, R0, R6, R43 ;  /* 0x00000006002b7223 */ /* 0x000fe2000001002b */
[----:B------:R-:W-:Y:S02]  /*10760*/  ISETP.GE.AND P0, PT, R52, R177, PT ;  /* 0x000000b13400720c */ /* 0x000fe40003f06270 */
[----:B------:R-:W-:Y:S01]  /*10770*/  HMMA.16816.F32.BF16 R84, R124, R114, R84 ;  /* 0x000000727c54723c */ /* 0x000fe20000041854 */
[----:B------:R-:W2:Y:S01]  /*10780*/  LDSM.16.M88.4 R112, [R188+0x7c00] ;  /* 0x007c0000bc70783b */ /* 0x000ea20000000200 */
[----:B------:R-:W-:-:S02]  /*10790*/  FSEL R56, R43, -INF , !P1 ;  /* 0xff8000002b387808 */ /* 0x000fc40004800000 */
[----:B------:R-:W-:-:S04]  /*107a0*/  ISETP.GE.AND P1, PT, R57, R177, PT ;  /* 0x000000b13900720c */ /* 0x000fc80003f26270 */
[----:B------:R-:W-:Y:S01]  /*107b0*/  HMMA.16816.F32.BF16 R36, R8, R44, R36 ;  /* 0x0000002c0824723c */ /* 0x000fe20000041824 */
[CC--:B-1----:R-:W-:Y:S02]  /*107c0*/  FFMA.FTZ R40, R0.reuse, R7.reuse, R40 ;  /* 0x0000000700287223 */ /* 0x0c2fe40000010028 */
[----:B------:R-:W-:-:S04]  /*107d0*/  FFMA.FTZ R42, R0, R7, R42 ;  /* 0x00000007002a7223 */ /* 0x000fc8000001002a */
[C---:B------:R-:W-:Y:S01]  /*107e0*/  IADD3 R45, R3.reuse, 0x10, RZ ;  /* 0x00000010032d7810 */ /* 0x040fe20007ffe0ff */
[----:B------:R-:W-:Y:S01]  /*107f0*/  HMMA.16816.F32.BF16 R24, R16, R54, R24 ;  /* 0x000000361018723c */ /* 0x000fe20000041818 */
[----:B------:R-:W1:Y:S01]  /*10800*/  LDSM.16.M88.4 R52, [R185+0x7800] ;  /* 0x00780000b934783b */ /* 0x000e620000000200 */
[----:B------:R-:W-:Y:S02]  /*10810*/  IADD3 R44, R3, 0x11, RZ ;  /* 0x00000011032c7810 */ /* 0x000fe40007ffe0ff */
[C---:B------:R-:W-:Y:S02]  /*10820*/  ISETP.GE.AND P6, PT, R45.reuse, R176, PT ;  /* 0x000000b02d00720c */ /* 0x040fe40003fc6270 */
[----:B------:R-:W-:Y:S01]  /*10830*/  ISETP.GE.AND P2, PT, R45, R177, PT ;  /* 0x000000b12d00720c */ /* 0x000fe20003f46270 */
[----:B------:R-:W5:Y:S01]  /*10840*/  I2F R58, R44 ;  /* 0x0000002c003a7306 */ /* 0x000f620000201400 */
[----:B------:R-:W-:Y:S01]  /*10850*/  HMMA.16816.F32.BF16 R32, R8, R46, R32 ;  /* 0x0000002e0820723c */ /* 0x000fe20000041820 */
[----:B------:R-:W-:-:S02]  /*10860*/  FSEL R7, R40, -INF , !P4 ;  /* 0xff80000028077808 */ /* 0x000fc40006000000 */
[----:B------:R-:W-:Y:S02]  /*10870*/  FSEL R49, R42, -INF , !P0 ;  /* 0xff8000002a317808 */ /* 0x000fe40004000000 */
[C---:B------:R-:W-:Y:S02]  /*10880*/  ISETP.GE.AND P4, PT, R44.reuse, R176, PT ;  /* 0x000000b02c00720c */ /* 0x040fe40003f86270 */
[----:B------:R-:W2:Y:S01]  /*10890*/  I2F R45, R45 ;  /* 0x0000002d002d7306 */ /* 0x000ea20000201400 */
[----:B------:R-:W-:Y:S01]  /*108a0*/  HMMA.16816.F32.BF16 R12, R124, R128, R12 ;  /* 0x000000807c0c723c */ /* 0x000fe2000004180c */
[----:B------:R-:W-:Y:S01]  /*108b0*/  ISETP.GE.AND P0, PT, R44, R177, PT ;  /* 0x000000b12c00720c */ /* 0x000fe20003f06270 */
[----:B-----5:R-:W-:-:S06]  /*108c0*/  FFMA.FTZ R37, R0, R58, R37 ;  /* 0x0000003a00257223 */ /* 0x020fcc0000010025 */
[----:B----4-:R-:W-:Y:S01]  /*108d0*/  HMMA.16816.F32.BF16 R72, R124, R104, R72 ;  /* 0x000000687c48723c */ /* 0x010fe20000041848 */
[----:B------:R-:W-:-:S06]  /*108e0*/  FSEL R169, R37, -INF , !P4 ;  /* 0xff80000025a97808 */ /* 0x000fcc0006000000 */
[----:B------:R-:W-:Y:S01]  /*108f0*/  FSEL R105, R41, -INF , !P5 ;  /* 0xff80000029697808 */ /* 0x000fe20006800000 */
[CC--:B--2---:R-:W-:Y:S01]  /*10900*/  FFMA.FTZ R167, R0.reuse, R45.reuse, R36 ;  /* 0x0000002d00a77223 */ /* 0x0c4fe20000010024 */
[----:B------:R-:W-:Y:S01]  /*10910*/  ISETP.GE.AND P5, PT, R57, R176, PT ;  /* 0x000000b03900720c */ /* 0x000fe20003fa6270 */
[C---:B------:R-:W-:Y:S01]  /*10920*/  FFMA.FTZ R6, R0.reuse, R45, R38 ;  /* 0x0000002d00067223 */ /* 0x040fe20000010026 */
[----:B------:R-:W2:Y:S01]  /*10930*/  I2F R57, R57 ;  /* 0x0000003900397306 */ /* 0x000ea20000201400 */
[----:B------:R-:W-:Y:S01]  /*10940*/  IADD3 R36, R3, 0x19, RZ ;  /* 0x0000001903247810 */ /* 0x000fe20007ffe0ff */
[----:B------:R-:W4:Y:S01]  /*10950*/  LDSM.16.M88.4 R44, [R185+0x7c00] ;  /* 0x007c0000b92c783b */ /* 0x000f220000000200 */
[----:B---3--:R-:W-:Y:S01]  /*10960*/  HMMA.16816.F32.BF16 R96, R16, R20, R96 ;  /* 0x000000141060723c */ /* 0x008fe20000041860 */
[----:B------:R-:W-:Y:S01]  /*10970*/  FFMA.FTZ R38, R0, R58, R39 ;  /* 0x0000003a00267223 */ /* 0x000fe20000010027 */
[----:B------:R-:W-:Y:S01]  /*10980*/  FSEL R167, R167, -INF , !P6 ;  /* 0xff800000a7a77808 */ /* 0x000fe20007000000 */
[----:B------:R-:W3:Y:S01]  /*10990*/  LDSM.16.M88.4 R40, [R188+0x8400] ;  /* 0x00840000bc28783b */ /* 0x000ee20000000200 */
[----:B------:R-:W-:Y:S01]  /*109a0*/  FSEL R6, R6, -INF , !P2 ;  /* 0xff80000006067808 */ /* 0x000fe20005000000 */
[----:B------:R-:W5:Y:S01]  /*109b0*/  I2F R20, R36 ;  /* 0x0000002400147306 */ /* 0x000f620000201400 */
[----:B------:R-:W-:-:S02]  /*109c0*/  FSEL R38, R38, -INF , !P0 ;  /* 0xff80000026267808 */ /* 0x000fc40004000000 */
[----:B------:R-:W-:Y:S01]  /*109d0*/  HMMA.16816.F32.BF16 R100, R124, R130, R100 ;  /* 0x000000827c64723c */ /* 0x000fe20000041864 */
[----:B------:R-:W-:Y:S02]  /*109e0*/  IADD3 R21, R3, 0x20, RZ ;  /* 0x0000002003157810 */ /* 0x000fe40007ffe0ff */
[-C--:B------:R-:W-:Y:S01]  /*109f0*/  ISETP.GE.AND P6, PT, R36, R176.reuse, PT ;  /* 0x000000b02400720c */ /* 0x080fe20003fc6270 */
[CC--:B--2---:R-:W-:Y:S01]  /*10a00*/  FFMA.FTZ R34, R0.reuse, R57.reuse, R34 ;  /* 0x0000003900227223 */ /* 0x0c4fe20000010022 */
[C---:B------:R-:W-:Y:S01]  /*10a10*/  ISETP.GE.AND P4, PT, R21.reuse, R176, PT ;  /* 0x000000b01500720c */ /* 0x040fe20003f86270 */
[----:B------:R-:W-:Y:S02]  /*10a20*/  FFMA.FTZ R32, R0, R57, R32 ;  /* 0x0000003900207223 */ /* 0x000fe40000010020 */
[----:B------:R-:W-:Y:S01]  /*10a30*/  HMMA.16816.F32.BF16 R12, R16, R112, R12 ;  /* 0x00000070100c723c */ /* 0x000fe2000004180c */
[-C--:B------:R-:W-:Y:S02]  /*10a40*/  ISETP.GE.AND P0, PT, R21, R177.reuse, PT ;  /* 0x000000b11500720c */ /* 0x080fe40003f06270 */
[----:B------:R-:W-:Y:S01]  /*10a50*/  FSEL R39, R34, -INF , !P1 ;  /* 0xff80000022277808 */ /* 0x000fe20004800000 */
[-C--:B-----5:R-:W-:Y:S01]  /*10a60*/  FFMA.FTZ R33, R0, R20.reuse, R33 ;  /* 0x0000001400217223 */ /* 0x0a0fe20000010021 */
[----:B------:R-:W-:Y:S01]  /*10a70*/  ISETP.GE.AND P2, PT, R36, R177, PT ;  /* 0x000000b12400720c */ /* 0x000fe20003f46270 */
[----:B------:R-:W-:-:S02]  /*10a80*/  FFMA.FTZ R34, R0, R20, R35 ;  /* 0x0000001400227223 */ /* 0x000fc40000010023 */
[----:B-1----:R-:W-:Y:S01]  /*10a90*/  HMMA.16816.F32.BF16 R28, R8, R52, R28 ;  /* 0x00000034081c723c */ /* 0x002fe2000004181c */
[----:B------:R1:W2:Y:S01]  /*10aa0*/  I2F R53, R21 ;  /* 0x0000001500357306 */ /* 0x0002a20000201400 */
[----:B------:R-:W-:Y:S02]  /*10ab0*/  FSEL R37, R32, -INF , !P5 ;  /* 0xff80000020257808 */ /* 0x000fe40006800000 */
[----:B------:R-:W-:Y:S02]  /*10ac0*/  IADD3 R32, R3, 0x28, RZ ;  /* 0x0000002803207810 */ /* 0x000fe40007ffe0ff */
[----:B------:R-:W-:Y:S02]  /*10ad0*/  FSEL R35, R33, -INF , !P6 ;  /* 0xff80000021237808 */ /* 0x000fe40007000000 */
[----:B------:R-:W-:Y:S01]  /*10ae0*/  HMMA.16816.F32.BF16 R92, R16, R22, R92 ;  /* 0x00000016105c723c */ /* 0x000fe2000004185c */
[----:B------:R-:W-:Y:S02]  /*10af0*/  IADD3 R52, R3, 0x21, RZ ;  /* 0x0000002103347810 */ /* 0x000fe40007ffe0ff */
[----:B------:R-:W-:-:S02]  /*10b00*/  FSEL R34, R34, -INF , !P2 ;  /* 0xff80000022227808 */ /* 0x000fc40005000000 */
[----:B------:R-:W5:Y:S01]  /*10b10*/  I2F R36, R52 ;  /* 0x0000003400247306 */ /* 0x000f620000201400 */
[CC--:B------:R-:W-:Y:S02]  /*10b20*/  ISETP.GE.AND P5, PT, R52.reuse, R176.reuse, PT ;  /* 0x000000b03400720c */ /* 0x0c0fe40003fa6270 */
[----:B------:R-:W-:Y:S01]  /*10b30*/  HMMA.16816.F32.BF16 R24, R8, R54, R24 ;  /* 0x000000360818723c */ /* 0x000fe20000041818 */
[----:B-1----:R-:W1:Y:S01]  /*10b40*/  LDSM.16.M88.4 R20, [R185+0x8000] ;  /* 0x00800000b914783b */ /* 0x002e620000000200 */
[-C--:B------:R-:W-:Y:S02]  /*10b50*/  ISETP.GE.AND P1, PT, R52, R177.reuse, PT ;  /* 0x000000b13400720c */ /* 0x080fe40003f26270 */
[C---:B------:R-:W-:Y:S01]  /*10b60*/  ISETP.GE.AND P6, PT, R32.reuse, R176, PT ;  /* 0x000000b02000720c */ /* 0x040fe20003fc6270 */
[----:B------:R3:W3:Y:S01]  /*10b70*/  I2F R55, R32 ;  /* 0x0000002000377306 */ /* 0x0006e20000201400 */
[----:B------:R-:W-:Y:S02]  /*10b80*/  ISETP.GE.AND P2, PT, R32, R177, PT ;  /* 0x000000b12000720c */ /* 0x000fe40003f46270 */
[----:B------:R-:W-:Y:S01]  /*10b90*/  HMMA.16816.F32.BF16 R100, R16, R114, R100 ;  /* 0x000000721064723c */ /* 0x000fe20000041864 */
[----:B--2---:R-:W-:-:S02]  /*10ba0*/  FFMA.FTZ R28, R0, R53, R28 ;  /* 0x00000035001c7223 */ /* 0x004fc4000001001c */
[C---:B------:R-:W-:Y:S02]  /*10bb0*/  FFMA.FTZ R30, R0.reuse, R53, R30 ;  /* 0x00000035001e7223 */ /* 0x040fe4000001001e */
[CC--:B-----5:R-:W-:Y:S01]  /*10bc0*/  FFMA.FTZ R29, R0.reuse, R36.reuse, R29 ;  /* 0x00000024001d7223 */ /* 0x0e0fe2000001001d */
[----:B------:R-:W-:Y:S01]  /*10bd0*/  IADD3 R52, R3, 0x29, RZ ;  /* 0x0000002903347810 */ /* 0x000fe20007ffe0ff */
[----:B------:R-:W-:Y:S01]  /*10be0*/  FFMA.FTZ R36, R0, R36, R31 ;  /* 0x0000002400247223 */ /* 0x000fe2000001001f */
[----:B----4-:R-:W-:Y:S01]  /*10bf0*/  HMMA.16816.F32.BF16 R12, R8, R44, R12 ;  /* 0x0000002c080c723c */ /* 0x010fe2000004180c */
[----:B------:R-:W-:Y:S02]  /*10c00*/  FSEL R33, R28, -INF , !P4 ;  /* 0xff8000001c217808 */ /* 0x000fe40006000000 */
[----:B------:R-:W-:Y:S01]  /*10c10*/  FSEL R163, R29, -INF , !P5 ;  /* 0xff8000001da37808 */ /* 0x000fe20006800000 */
[----:B------:R-:W2:Y:S01]  /*10c20*/  I2F R28, R52 ;  /* 0x00000034001c7306 */ /* 0x000ea20000201400 */
[----:B---3--:R-:W-:-:S02]  /*10c30*/  FSEL R32, R30, -INF , !P0 ;  /* 0xff8000001e207808 */ /* 0x008fc40004000000 */
[----:B------:R-:W-:Y:S01]  /*10c40*/  ISETP.GE.AND P4, PT, R52, R176, PT ;  /* 0x000000b03400720c */ /* 0x000fe20003f86270 */
[----:B------:R-:W-:Y:S01]  /*10c50*/  HMMA.16816.F32.BF16 R88, R16, R40, R88 ;  /* 0x000000281058723c */ /* 0x000fe20000041858 */
[CC--:B------:R-:W-:Y:S01]  /*10c60*/  FFMA.FTZ R161, R0.reuse, R55.reuse, R24 ;  /* 0x0000003700a17223 */ /* 0x0c0fe20000010018 */
[C---:B------:R-:W-:Y:S01]  /*10c70*/  IADD3 R24, R3.reuse, 0x31, RZ ;  /* 0x0000003103187810 */ /* 0x040fe20007ffe0ff */
[----:B------:R-:W-:Y:S01]  /*10c80*/  FFMA.FTZ R26, R0, R55, R26 ;  /* 0x00000037001a7223 */ /* 0x000fe2000001001a */
[----:B------:R-:W-:Y:S02]  /*10c90*/  ISETP.GE.AND P0, PT, R52, R177, PT ;  /* 0x000000b13400720c */ /* 0x000fe40003f06270 */
[----:B------:R-:W3:Y:S01]  /*10ca0*/  I2F R30, R24 ;  /* 0x00000018001e7306 */ /* 0x000ee20000201400 */
[----:B------:R-:W-:Y:S01]  /*10cb0*/  IADD3 R40, R3, 0x30, RZ ;  /* 0x0000003003287810 */ /* 0x000fe20007ffe0ff */
[----:B------:R-:W-:Y:S01]  /*10cc0*/  HMMA.16816.F32.BF16 R100, R8, R46, R100 ;  /* 0x0000002e0864723c */ /* 0x000fe20000041864 */
[----:B------:R-:W-:-:S02]  /*10cd0*/  FSEL R161, R161, -INF , !P6 ;  /* 0xff800000a1a17808 */ /* 0x000fc40007000000 */
[----:B------:R-:W-:Y:S01]  /*10ce0*/  FSEL R146, R26, -INF , !P2 ;  /* 0xff8000001a927808 */ /* 0x000fe20005000000 */
[----:B--2---:R-:W-:Y:S01]  /*10cf0*/  FFMA.FTZ R25, R0, R28, R25 ;  /* 0x0000001c00197223 */ /* 0x004fe20000010019 */
[----:B------:R-:W-:Y:S01]  /*10d00*/  ISETP.GE.AND P6, PT, R24, R176, PT ;  /* 0x000000b01800720c */ /* 0x000fe20003fc6270 */
[----:B------:R-:W2:Y:S01]  /*10d10*/  I2F R29, R40 ;  /* 0x00000028001d7306 */ /* 0x000ea20000201400 */
[----:B------:R-:W-:Y:S01]  /*10d20*/  FFMA.FTZ R27, R0, R28, R27 ;  /* 0x0000001c001b7223 */ /* 0x000fe2000001001b */
[----:B------:R-:W-:Y:S01]  /*10d30*/  IADD3 R28, R3, 0x39, RZ ;  /* 0x00000039031c7810 */ /* 0x000fe20007ffe0ff */
[----:B-1----:R-:W-:Y:S01]  /*10d40*/  HMMA.16816.F32.BF16 R96, R8, R20, R96 ;  /* 0x000000140860723c */ /* 0x002fe20000041860 */
[----:B------:R-:W-:Y:S02]  /*10d50*/  ISETP.GE.AND P2, PT, R24, R177, PT ;  /* 0x000000b11800720c */ /* 0x000fe40003f46270 */
[----:B------:R-:W-:Y:S01]  /*10d60*/  FSEL R165, R25, -INF , !P4 ;  /* 0xff80000019a57808 */ /* 0x000fe20006000000 */
[CC--:B---3--:R-:W-:Y:S01]  /*10d70*/  FFMA.FTZ R121, R0.reuse, R30.reuse, R13 ;  /* 0x0000001e00797223 */ /* 0x0c8fe2000001000d */
[----:B------:R-:W1:Y:S01]  /*10d80*/  I2F R20, R28 ;  /* 0x0000001c00147306 */ /* 0x000e620000201400 */
[----:B------:R-:W-:Y:S01]  /*10d90*/  FFMA.FTZ R65, R0, R30, R15 ;  /* 0x0000001e00417223 */ /* 0x000fe2000001000f */
[----:B------:R-:W-:Y:S01]  /*10da0*/  FSEL R138, R27, -INF , !P0 ;  /* 0xff8000001b8a7808 */ /* 0x000fe20004000000 */
[----:B------:R-:W-:Y:S01]  /*10db0*/  HMMA.16816.F32.BF16 R84, R16, R42, R84 ;  /* 0x0000002a1054723c */ /* 0x000fe20000041854 */
[----:B------:R-:W-:Y:S01]  /*10dc0*/  LDSM.16.M88.4 R24, [R188+0x8800] ;  /* 0x00880000bc18783b */ /* 0x000fe20000000200 */
[----:B------:R-:W-:Y:S01]  /*10dd0*/  FSEL R36, R36, -INF , !P1 ;  /* 0xff80000024247808 */ /* 0x000fe20004800000 */
[-C--:B--2---:R-:W-:Y:S01]  /*10de0*/  FFMA.FTZ R67, R0, R29.reuse, R12 ;  /* 0x0000001d00437223 */ /* 0x084fe2000001000c */
[----:B------:R-:W-:Y:S01]  /*10df0*/  ISETP.GE.AND P5, PT, R40, R176, PT ;  /* 0x000000b02800720c */ /* 0x000fe20003fa6270 */
[----:B------:R-:W-:Y:S01]  /*10e00*/  FFMA.FTZ R66, R0, R29, R14 ;  /* 0x0000001d00427223 */ /* 0x000fe2000001000e */
[C---:B------:R-:W-:Y:S01]  /*10e10*/  IADD3 R29, R3.reuse, 0x40, RZ ;  /* 0x00000040031d7810 */ /* 0x040fe20007ffe0ff */
[----:B------:R-:W2:Y:S01]  /*10e20*/  LDSM.16.M88.4 R12, [R185+0x8400] ;  /* 0x00840000b90c783b */ /* 0x000ea20000000200 */
[----:B------:R-:W-:Y:S01]  /*10e30*/  ISETP.GE.AND P1, PT, R40, R177, PT ;  /* 0x000000b12800720c */ /* 0x000fe20003f26270 */
[----:B------:R-:W-:Y:S01]  /*10e40*/  HMMA.16816.F32.BF16 R92, R8, R22, R92 ;  /* 0x00000016085c723c */ /* 0x000fe2000004185c */
[----:B------:R-:W3:Y:S01]  /*10e50*/  I2F R21, R29 ;  /* 0x0000001d00157306 */ /* 0x000ee20000201400 */
[----:B------:R-:W-:Y:S01]  /*10e60*/  IADD3 R40, R3, 0x38, RZ ;  /* 0x0000003803287810 */ /* 0x000fe20007ffe0ff */
[CC--:B-1----:R-:W-:Y:S01]  /*10e70*/  FFMA.FTZ R101, R0.reuse, R20.reuse, R101 ;  /* 0x0000001400657223 */ /* 0x0c2fe20000010065 */
[----:B------:R-:W-:Y:S01]  /*10e80*/  FSEL R67, R67, -INF , !P5 ;  /* 0xff80000043437808 */ /* 0x000fe20006800000 */
[----:B------:R-:W-:Y:S01]  /*10e90*/  FFMA.FTZ R103, R0, R20, R103 ;  /* 0x0000001400677223 */ /* 0x000fe20000010067 */
[----:B------:R-:W-:-:S02]  /*10ea0*/  FSEL R66, R66, -INF , !P1 ;  /* 0xff80000042427808 */ /* 0x000fc40004800000 */
[C---:B------:R-:W-:Y:S01]  /*10eb0*/  HMMA.16816.F32.BF16 R80, R124.reuse, R108, R80 ;  /* 0x0000006c7c50723c */ /* 0x040fe20000041850 */
[----:B------:R-:W1:Y:S01]  /*10ec0*/  I2F R31, R40 ;  /* 0x00000028001f7306 */ /* 0x000e620000201400 */
[----:B------:R-:W-:Y:S02]  /*10ed0*/  FSEL R121, R121, -INF , !P6 ;  /* 0xff80000079797808 */ /* 0x000fe40007000000 */
[----:B------:R-:W-:Y:S02]  /*10ee0*/  FSEL R65, R65, -INF , !P2 ;  /* 0xff80000041417808 */ /* 0x000fe40005000000 */
[CC--:B------:R-:W-:Y:S02]  /*10ef0*/  ISETP.GE.AND P5, PT, R28.reuse, R176.reuse, PT ;  /* 0x000000b01c00720c */ /* 0x0c0fe40003fa6270 */
[----:B------:R-:W-:Y:S01]  /*10f00*/  ISETP.GE.AND P1, PT, R28, R177, PT ;  /* 0x000000b11c00720c */ /* 0x000fe20003f26270 */
[CC--:B---3--:R-:W-:Y:S01]  /*10f10*/  FFMA.FTZ R96, R0.reuse, R21.reuse, R96 ;  /* 0x0000001500607223 */ /* 0x0c8fe20000010060 */
[CC--:B------:R-:W-:Y:S01]  /*10f20*/  ISETP.GE.AND P6, PT, R29.reuse, R176.reuse, PT ;  /* 0x000000b01d00720c */ /* 0x0c0fe20003fc6270 */
[----:B------:R-:W-:Y:S01]  /*10f30*/  FFMA.FTZ R98, R0, R21, R98 ;  /* 0x0000001500627223 */ /* 0x000fe20000010062 */
[----:B------:R-:W-:Y:S01]  /*10f40*/  ISETP.GE.AND P2, PT, R29, R177, PT ;  /* 0x000000b11d00720c */ /* 0x000fe20003f46270 */
[----:B------:R-:W3:Y:S01]  /*10f50*/  LDSM.16.M88.4 R20, [R188+0x8c00] ;  /* 0x008c0000bc14783b */ /* 0x000ee20000000200 */
[C---:B------:R-:W-:Y:S01]  /*10f60*/  HMMA.16816.F32.BF16 R76, R124.reuse, R110, R76 ;  /* 0x0000006e7c4c723c */ /* 0x040fe2000004184c */
[----:B------:R-:W-:Y:S01]  /*10f70*/  ISETP.GE.AND P4, PT, R40, R176, PT ;  /* 0x000000b02800720c */ /* 0x000fe20003f86270 */
[----:B-1----:R-:W-:Y:S01]  /*10f80*/  FFMA.FTZ R100, R0, R31, R100 ;  /* 0x0000001f00647223 */ /* 0x002fe20000010064 */
[----:B------:R-:W-:Y:S01]  /*10f90*/  ISETP.GE.AND P0, PT, R40, R177, PT ;  /* 0x000000b12800720c */ /* 0x000fe20003f06270 */
[----:B------:R-:W-:Y:S01]  /*10fa0*/  FFMA.FTZ R102, R0, R31, R102 ;  /* 0x0000001f00667223 */ /* 0x000fe20000010066 */
[C---:B------:R-:W-:Y:S01]  /*10fb0*/  IADD3 R40, R3.reuse, 0x41, RZ ;  /* 0x0000004103287810 */ /* 0x040fe20007ffe0ff */
[----:B------:R-:W1:Y:S02]  /*10fc0*/  LDSM.16.M88.4 R28, [R185+0x8800] ;  /* 0x00880000b91c783b */ /* 0x000e640000000200 */
[----:B------:R-:W-:Y:S01]  /*10fd0*/  HMMA.16816.F32.BF16 R68, R124, R106, R68 ;  /* 0x0000006a7c44723c */ /* 0x000fe20000041844 */
[----:B------:R-:W-:-:S02]  /*10fe0*/  IADD3 R42, R3, 0x48, RZ ;  /* 0x00000048032a7810 */ /* 0x000fc40007ffe0ff */
[----:B------:R-:W-:Y:S02]  /*10ff0*/  FSEL R157, R101, -INF , !P5 ;  /* 0xff800000659d7808 */ /* 0x000fe40006800000 */
[----:B------:R-:W-:Y:S01]  /*11000*/  FSEL R123, R103, -INF , !P1 ;  /* 0xff800000677b7808 */ /* 0x000fe20004800000 */
[----:B------:R4:W5:Y:S01]  /*11010*/  I2F R41, R42 ;  /* 0x0000002a00297306 */ /* 0x0009620000201400 */
[----:B------:R-:W-:Y:S01]  /*11020*/  FSEL R159, R100, -INF , !P4 ;  /* 0xff800000649f7808 */ /* 0x000fe20006000000 */
[----:B--2---:R-:W-:Y:S01]  /*11030*/  HMMA.16816.F32.BF16 R88, R8, R12, R88 ;  /* 0x0000000c0858723c */ /* 0x004fe20000041858 */
[----:B------:R-:W-:Y:S02]  /*11040*/  FSEL R136, R102, -INF , !P0 ;  /* 0xff80000066887808 */ /* 0x000fe40004000000 */
[----:B------:R-:W-:Y:S02]  /*11050*/  IADD3 R43, R3, 0x49, RZ ;  /* 0x00000049032b7810 */ /* 0x000fe40007ffe0ff */
[----:B------:R-:W-:-:S02]  /*11060*/  ISETP.GE.AND P5, PT, R42, R176, PT ;  /* 0x000000b02a00720c */ /* 0x000fc40003fa6270 */
[----:B------:R-:W-:Y:S01]  /*11070*/  ISETP.GE.AND P1, PT, R42, R177, PT ;  /* 0x000000b12a00720c */ /* 0x000fe20003f26270 */
[----:B------:R-:W-:Y:S01]  /*11080*/  HMMA.16816.F32.BF16 R84, R8, R14, R84 ;  /* 0x0000000e0854723c */ /* 0x000fe20000041854 */
[----:B------:R-:W2:Y:S01]  /*11090*/  LDSM.16.M88.4 R12, [R185+0x8c00] ;  /* 0x008c0000b90c783b */ /* 0x000ea20000000200 */
[----:B------:R-:W-:Y:S01]  /*110a0*/  ISETP.GE.AND P4, PT, R40, R176, PT ;  /* 0x000000b02800720c */ /* 0x000fe20003f86270 */
[----:B------:R-:W-:-:S04]  /*110b0*/  DEPBAR.LE SB0, 0x0 ;  /* 0x000080000000791a */ /* 0x000fc80000000000 */
[----:B------:R-:W-:Y:S01]  /*110c0*/  ISETP.GE.AND P0, PT, R40, R177, PT ;  /* 0x000000b12800720c */ /* 0x000fe20003f06270 */
[C---:B------:R-:W-:Y:S01]  /*110d0*/  HMMA.16816.F32.BF16 R80, R16.reuse, R24, R80 ;  /* 0x000000181050723c */ /* 0x040fe20000041850 */
[----:B----4-:R-:W-:Y:S01]  /*110e0*/  IADD3 R42, R3, 0x50, RZ ;  /* 0x00000050032a7810 */ /* 0x010fe20007ffe0ff */
[----:B------:R-:W4:Y:S01]  /*110f0*/  I2F R40, R40 ;  /* 0x0000002800287306 */ /* 0x000f220000201400 */
[----:B------:R-:W-:Y:S01]  /*11100*/  FSEL R135, R96, -INF , !P6 ;  /* 0xff80000060877808 */ /* 0x000fe20007000000 */
[-C--:B-----5:R-:W-:Y:S01]  /*11110*/  FFMA.FTZ R92, R0, R41.reuse, R92 ;  /* 0x00000029005c7223 */ /* 0x0a0fe2000001005c */
[----:B------:R-:W-:Y:S01]  /*11120*/  FSEL R132, R98, -INF , !P2 ;  /* 0xff80000062847808 */ /* 0x000fe20005000000 */
[----:B------:R-:W-:Y:S01]  /*11130*/  FFMA.FTZ R94, R0, R41, R94 ;  /* 0x00000029005e7223 */ /* 0x000fe2000001005e */
[C---:B------:R-:W-:Y:S01]  /*11140*/  ISETP.GE.AND P6, PT, R43.reuse, R176, PT ;  /* 0x000000b02b00720c */ /* 0x040fe20003fc6270 */
[----:B---3--:R-:W-:Y:S01]  /*11150*/  HMMA.16816.F32.BF16 R72, R16, R20, R72 ;  /* 0x000000141048723c */ /* 0x008fe20000041848 */
[----:B------:R-:W-:Y:S01]  /*11160*/  ISETP.GE.AND P2, PT, R43, R177, PT ;  /* 0x000000b12b00720c */ /* 0x000fe20003f46270 */
[----:B------:R-:W3:Y:S01]  /*11170*/  I2F R24, R43 ;  /* 0x0000002b00187306 */ /* 0x000ee20000201400 */
[----:B------:R-:W-:-:S02]  /*11180*/  FSEL R137, R92, -INF , !P5 ;  /* 0xff8000005c897808 */ /* 0x000fc40006800000 */
[----:B------:R-:W-:-:S03]  /*11190*/  FSEL R134, R94, -INF , !P1 ;  /* 0xff8000005e867808 */ /* 0x000fc60004800000 */
[C---:B------:R-:W-:Y:S02]  /*111a0*/  HMMA.16816.F32.BF16 R76, R16.reuse, R26, R76 ;  /* 0x0000001a104c723c */ /* 0x040fe4000004184c */
[----:B------:R-:W5:Y:S01]  /*111b0*/  I2F R25, R42 ;  /* 0x0000002a00197306 */ /* 0x000f620000201400 */
[CC--:B----4-:R-:W-:Y:S02]  /*111c0*/  FFMA.FTZ R97, R0.reuse, R40.reuse, R97 ;  /* 0x0000002800617223 */ /* 0x0d0fe40000010061 */
[C---:B------:R-:W-:Y:S01]  /*111d0*/  FFMA.FTZ R99, R0.reuse, R40, R99 ;  /* 0x0000002800637223 */ /* 0x040fe20000010063 */
[----:B------:R-:W-:Y:S02]  /*111e0*/  IADD3 R40, R3, 0x58, RZ ;  /* 0x0000005803287810 */ /* 0x000fe40007ffe0ff */
[----:B------:R-:W-:Y:S01]  /*111f0*/  HMMA.16816.F32.BF16 R68, R16, R22, R68 ;  /* 0x000000161044723c */ /* 0x000fe20000041844 */
[----:B------:R-:W-:Y:S01]  /*11200*/  FSEL R155, R97, -INF , !P4 ;  /* 0xff800000619b7808 */ /* 0x000fe20006000000 */
[CC--:B---3--:R-:W-:Y:S01]  /*11210*/  FFMA.FTZ R93, R0.reuse, R24.reuse, R93 ;  /* 0x00000018005d7223 */ /* 0x0c8fe2000001005d */
[----:B------:R-:W-:Y:S01]  /*11220*/  IADD3 R43, R3, 0x51, RZ ;  /* 0x00000051032b7810 */ /* 0x000fe20007ffe0ff */
[----:B------:R-:W-:Y:S01]  /*11230*/  FFMA.FTZ R95, R0, R24, R95 ;  /* 0x00000018005f7223 */ /* 0x000fe2000001005f */
[----:B------:R-:W-:Y:S01]  /*11240*/  FSEL R133, R99, -INF , !P0 ;  /* 0xff80000063857808 */ /* 0x000fe20004000000 */
[----:B------:R-:W3:Y:S01]  /*11250*/  I2F R27, R40 ;  /* 0x00000028001b7306 */ /* 0x000ee20000201400 */
[C---:B------:R-:W-:Y:S01]  /*11260*/  ISETP.GE.AND P4, PT, R42.reuse, R176, PT ;  /* 0x000000b02a00720c */ /* 0x040fe20003f86270 */
[C---:B-1----:R-:W-:Y:S01]  /*11270*/  HMMA.16816.F32.BF16 R80, R8.reuse, R28, R80 ;  /* 0x0000001c0850723c */ /* 0x042fe20000041850 */
[----:B------:R-:W-:Y:S01]  /*11280*/  ISETP.GE.AND P0, PT, R42, R177, PT ;  /* 0x000000b12a00720c */ /* 0x000fe20003f06270 */
[CC--:B-----5:R-:W-:Y:S01]  /*11290*/  FFMA.FTZ R88, R0.reuse, R25.reuse, R88 ;  /* 0x0000001900587223 */ /* 0x0e0fe20000010058 */
[C---:B------:R-:W-:Y:S01]  /*112a0*/  IADD3 R24, R3.reuse, 0x59, RZ ;  /* 0x0000005903187810 */ /* 0x040fe20007ffe0ff */
[----:B------:R-:W-:Y:S01]  /*112b0*/  FFMA.FTZ R90, R0, R25, R90 ;  /* 0x00000019005a7223 */ /* 0x000fe2000001005a */
[----:B------:R-:W-:Y:S01]  /*112c0*/  IADD3 R25, R3, 0x60, RZ ;  /* 0x0000006003197810 */ /* 0x000fe20007ffe0ff */
[----:B------:R-:W1:Y:S01]  /*112d0*/  I2F R26, R43 ;  /* 0x0000002b001a7306 */ /* 0x000e620000201400 */
[----:B------:R-:W-:Y:S01]  /*112e0*/  FSEL R151, R88, -INF , !P4 ;  /* 0xff80000058977808 */ /* 0x000fe20006000000 */
[----:B--2---:R-:W-:Y:S01]  /*112f0*/  HMMA.16816.F32.BF16 R72, R8, R12, R72 ;  /* 0x0000000c0848723c */ /* 0x004fe20000041848 */
[----:B------:R-:W-:-:S02]  /*11300*/  FSEL R144, R90, -INF , !P0 ;  /* 0xff8000005a907808 */ /* 0x000fc40004000000 */
[CC--:B------:R-:W-:Y:S02]  /*11310*/  ISETP.GE.AND P4, PT, R24.reuse, R176.reuse, PT ;  /* 0x000000b01800720c */ /* 0x0c0fe40003f86270 */
[----:B------:R-:W-:Y:S01]  /*11320*/  ISETP.GE.AND P0, PT, R24, R177, PT ;  /* 0x000000b11800720c */ /* 0x000fe20003f06270 */
[----:B------:R-:W2:Y:S01]  /*11330*/  I2F R21, R25 ;  /* 0x0000001900157306 */ /* 0x000ea20000201400 */
[C---:B------:R-:W-:Y:S01]  /*11340*/  IADD3 R18, R3.reuse, 0x70, RZ ;  /* 0x0000007003127810 */ /* 0x040fe20007ffe0ff */
[C---:B------:R-:W-:Y:S01]  /*11350*/  HMMA.16816.F32.BF16 R76, R8.reuse, R30, R76 ;  /* 0x0000001e084c723c */ /* 0x040fe2000004184c */
[----:B------:R-:W-:Y:S01]  /*11360*/  IADD3 R16, R3, 0x69, RZ ;  /* 0x0000006903107810 */ /* 0x000fe20007ffe0ff */
[CC--:B---3--:R-:W-:Y:S01]  /*11370*/  FFMA.FTZ R84, R0.reuse, R27.reuse, R84 ;  /* 0x0000001b00547223 */ /* 0x0c8fe20000010054 */
[C---:B------:R-:W-:Y:S01]  /*11380*/  ISETP.GE.AND P5, PT, R43.reuse, R176, PT ;  /* 0x000000b02b00720c */ /* 0x040fe20003fa6270 */
[C---:B------:R-:W-:Y:S01]  /*11390*/  FFMA.FTZ R86, R0.reuse, R27, R86 ;  /* 0x0000001b00567223 */ /* 0x040fe20000010056 */
[----:B------:R-:W-:Y:S01]  /*113a0*/  ISETP.GE.AND P1, PT, R43, R177, PT ;  /* 0x000000b12b00720c */ /* 0x000fe20003f26270 */
[CC--:B-1----:R-:W-:Y:S01]  /*113b0*/  FFMA.FTZ R89, R0.reuse, R26.reuse, R89 ;  /* 0x0000001a00597223 */ /* 0x0c2fe20000010059 */
[----:B------:R-:W1:Y:S01]  /*113c0*/  I2F R20, R24 ;  /* 0x0000001800147306 */ /* 0x000e620000201400 */
[----:B------:R-:W-:Y:S01]  /*113d0*/  FFMA.FTZ R91, R0, R26, R91 ;  /* 0x0000001a005b7223 */ /* 0x000fe2000001005b */
[----:B------:R-:W-:Y:S01]  /*113e0*/  IADD3 R26, R3, 0x61, RZ ;  /* 0x00000061031a7810 */ /* 0x000fe20007ffe0ff */
[----:B------:R-:W-:Y:S01]  /*113f0*/  HMMA.16816.F32.BF16 R68, R8, R14, R68 ;  /* 0x0000000e0844723c */ /* 0x000fe20000041844 */
[----:B------:R-:W-:-:S02]  /*11400*/  FSEL R153, R93, -INF , !P6 ;  /* 0xff8000005d997808 */ /* 0x000fc40007000000 */
[----:B------:R-:W-:Y:S01]  /*11410*/  FSEL R143, R95, -INF , !P2 ;  /* 0xff8000005f8f7808 */ /* 0x000fe20005000000 */
[-C--:B--2---:R-:W-:Y:S01]  /*11420*/  FFMA.FTZ R80, R0, R21.reuse, R80 ;  /* 0x0000001500507223 */ /* 0x084fe20000010050 */
[----:B------:R-:W2:Y:S01]  /*11430*/  I2F R24, R26 ;  /* 0x0000001a00187306 */ /* 0x000ea20000201400 */
[----:B------:R-:W-:Y:S01]  /*11440*/  ISETP.GE.AND P6, PT, R40, R176, PT ;  /* 0x000000b02800720c */ /* 0x000fe20003fc6270 */
[----:B------:R-:W-:Y:S01]  /*11450*/  FFMA.FTZ R82, R0, R21, R82 ;  /* 0x0000001500527223 */ /* 0x000fe20000010052 */
[----:B------:R-:W-:Y:S02]  /*11460*/  IADD3 R8, R3, 0x78, RZ ;  /* 0x0000007803087810 */ /* 0x000fe40007ffe0ff */
[-C--:B------:R-:W-:Y:S02]  /*11470*/  ISETP.GE.AND P2, PT, R40, R177.reuse, PT ;  /* 0x000000b12800720c */ /* 0x080fe40003f46270 */
[----:B------:R-:W-:Y:S01]  /*11480*/  FSEL R147, R89, -INF , !P5 ;  /* 0xff80000059937808 */ /* 0x000fe20006800000 */
[----:B------:R-:W3:Y:S01]  /*11490*/  I2F R19, R18 ;  /* 0x0000001200137306 */ /* 0x000ee20000201400 */
[----:B------:R-:W-:Y:S01]  /*114a0*/  FSEL R142, R91, -INF , !P1 ;  /* 0xff8000005b8e7808 */ /* 0x000fe20004800000 */
[C---:B-1----:R-:W-:Y:S01]  /*114b0*/  FFMA.FTZ R85, R0.reuse, R20, R85 ;  /* 0x0000001400557223 */ /* 0x042fe20000010055 */
[C---:B------:R-:W-:Y:S01]  /*114c0*/  ISETP.GE.AND P5, PT, R25.reuse, R176, PT ;  /* 0x000000b01900720c */ /* 0x040fe20003fa6270 */
[----:B------:R-:W-:Y:S01]  /*114d0*/  FFMA.FTZ R87, R0, R20, R87 ;  /* 0x0000001400577223 */ /* 0x000fe20000010057 */
[----:B------:R-:W-:-:S02]  /*114e0*/  ISETP.GE.AND P1, PT, R25, R177, PT ;  /* 0x000000b11900720c */ /* 0x000fc40003f26270 */
[----:B------:R-:W-:Y:S01]  /*114f0*/  IADD3 R27, R3, 0x68, RZ ;  /* 0x00000068031b7810 */ /* 0x000fe20007ffe0ff */
[----:B------:R1:W4:Y:S01]  /*11500*/  I2F R12, R16 ;  /* 0x00000010000c7306 */ /* 0x0003220000201400 */
[----:B------:R-:W-:Y:S01]  /*11510*/  FSEL R141, R84, -INF , !P6 ;  /* 0xff800000548d7808 */ /* 0x000fe20007000000 */
[-C--:B--2---:R-:W-:Y:S01]  /*11520*/  FFMA.FTZ R81, R0, R24.reuse, R81 ;  /* 0x0000001800517223 */ /* 0x084fe20000010051 */
[----:B------:R-:W-:Y:S01]  /*11530*/  FSEL R140, R86, -INF , !P2 ;  /* 0xff800000568c7808 */ /* 0x000fe20005000000 */
[----:B------:R-:W-:Y:S01]  /*11540*/  FFMA.FTZ R83, R0, R24, R83 ;  /* 0x0000001800537223 */ /* 0x000fe20000010053 */
[CC--:B------:R-:W-:Y:S02]  /*11550*/  ISETP.GE.AND P6, PT, R26.reuse, R176.reuse, PT ;  /* 0x000000b01a00720c */ /* 0x0c0fe40003fc6270 */
[----:B------:R-:W-:Y:S01]  /*11560*/  ISETP.GE.AND P2, PT, R26, R177, PT ;  /* 0x000000b11a00720c */ /* 0x000fe20003f46270 */
[----:B------:R-:W2:Y:S01]  /*11570*/  I2F R11, R8 ;  /* 0x00000008000b7306 */ /* 0x000ea20000201400 */
[----:B------:R-:W-:Y:S01]  /*11580*/  FSEL R131, R80, -INF , !P5 ;  /* 0xff80000050837808 */ /* 0x000fe20006800000 */
[-C--:B---3--:R-:W-:Y:S01]  /*11590*/  FFMA.FTZ R63, R0, R19.reuse, R72 ;  /* 0x00000013003f7223 */ /* 0x088fe20000010048 */
[----:B------:R-:W-:Y:S01]  /*115a0*/  FSEL R130, R82, -INF , !P1 ;  /* 0xff80000052827808 */ /* 0x000fe20004800000 */
[----:B------:R-:W-:Y:S01]  /*115b0*/  FFMA.FTZ R64, R0, R19, R74 ;  /* 0x0000001300407223 */ /* 0x000fe2000001004a */
[----:B------:R-:W-:-:S02]  /*115c0*/  ISETP.GE.AND P5, PT, R16, R176, PT ;  /* 0x000000b01000720c */ /* 0x000fc40003fa6270 */
[-C--:B------:R-:W-:Y:S01]  /*115d0*/  ISETP.GE.AND P1, PT, R16, R177.reuse, PT ;  /* 0x000000b11000720c */ /* 0x080fe20003f26270 */
[----:B------:R-:W3:Y:S01]  /*115e0*/  I2F R17, R27 ;  /* 0x0000001b00117306 */ /* 0x000ee20000201400 */
[----:B-1----:R-:W-:Y:S01]  /*115f0*/  IADD3 R16, R3, 0x71, RZ ;  /* 0x0000007103107810 */ /* 0x002fe20007ffe0ff */
[CC--:B----4-:R-:W-:Y:S01]  /*11600*/  FFMA.FTZ R77, R0.reuse, R12.reuse, R77 ;  /* 0x0000000c004d7223 */ /* 0x0d0fe2000001004d */
[----:B------:R-:W-:Y:S01]  /*11610*/  FSEL R129, R81, -INF , !P6 ;  /* 0xff80000051817808 */ /* 0x000fe20007000000 */
[----:B------:R-:W-:Y:S01]  /*11620*/  FFMA.FTZ R79, R0, R12, R79 ;  /* 0x0000000c004f7223 */ /* 0x000fe2000001004f */
[----:B------:R-:W-:Y:S02]  /*11630*/  FSEL R128, R83, -INF , !P2 ;  /* 0xff80000053807808 */ /* 0x000fe40005000000 */
[C---:B------:R-:W-:Y:S01]  /*11640*/  ISETP.GE.AND P6, PT, R18.reuse, R176, PT ;  /* 0x000000b01200720c */ /* 0x040fe20003fc6270 */
[----:B------:R-:W1:Y:S01]  /*11650*/  I2F R13, R16 ;  /* 0x00000010000d7306 */ /* 0x000e620000201400 */
[----:B------:R-:W-:Y:S01]  /*11660*/  ISETP.GE.AND P2, PT, R18, R177, PT ;  /* 0x000000b11200720c */ /* 0x000fe20003f46270 */
[CC--:B--2---:R-:W-:Y:S01]  /*11670*/  FFMA.FTZ R59, R0.reuse, R11.reuse, R68 ;  /* 0x0000000b003b7223 */ /* 0x0c4fe20000010044 */
[----:B------:R-:W-:Y:S01]  /*11680*/  IADD3 R10, R3, 0x79, RZ ;  /* 0x00000079030a7810 */ /* 0x000fe20007ffe0ff */
[----:B------:R-:W-:Y:S01]  /*11690*/  FFMA.FTZ R60, R0, R11, R70 ;  /* 0x0000000b003c7223 */ /* 0x000fe20000010046 */
[----:B------:R-:W-:-:S02]  /*116a0*/  FSEL R63, R63, -INF , !P6 ;  /* 0xff8000003f3f7808 */ /* 0x000fc40007000000 */
[----:B------:R-:W-:Y:S01]  /*116b0*/  FSEL R64, R64, -INF , !P2 ;  /* 0xff80000040407808 */ /* 0x000fe20005000000 */
[----:B------:R-:W2:Y:S01]  /*116c0*/  I2F R9, R3 ;  /* 0x0000000300097306 */ /* 0x000ea20000201400 */
[CC--:B------:R-:W-:Y:S01]  /*116d0*/  ISETP.GE.AND P6, PT, R3.reuse, R176.reuse, PT ;  /* 0x000000b00300720c */ /* 0x0c0fe20003fc6270 */
[C---:B---3--:R-:W-:Y:S01]  /*116e0*/  FFMA.FTZ R76, R0.reuse, R17, R76 ;  /* 0x00000011004c7223 */ /* 0x048fe2000001004c */
[----:B------:R-:W-:Y:S01]  /*116f0*/  ISETP.GE.AND P2, PT, R3, R177, PT ;  /* 0x000000b10300720c */ /* 0x000fe20003f46270 */
[----:B------:R-:W-:Y:S01]  /*11700*/  FFMA.FTZ R78, R0, R17, R78 ;  /* 0x00000011004e7223 */ /* 0x000fe2000001004e */
[----:B------:R-:W-:Y:S02]  /*11710*/  FSEL R125, R77, -INF , !P5 ;  /* 0xff8000004d7d7808 */ /* 0x000fe40006800000 */
[----:B------:R-:W-:Y:S01]  /*11720*/  ISETP.GE.AND P5, PT, R8, R176, PT ;  /* 0x000000b00800720c */ /* 0x000fe20003fa6270 */
[----:B------:R-:W3:Y:S01]  /*11730*/  I2F R3, R10 ;  /* 0x0000000a00037306 */ /* 0x000ee20000201400 */
[----:B------:R-:W-:Y:S01]  /*11740*/  FSEL R145, R85, -INF , !P4 ;  /* 0xff80000055917808 */ /* 0x000fe20006000000 */
[CC--:B-1----:R-:W-:Y:S01]  /*11750*/  FFMA.FTZ R61, R0.reuse, R13.reuse, R73 ;  /* 0x0000000d003d7223 */ /* 0x0c2fe20000010049 */
[----:B------:R-:W-:Y:S01]  /*11760*/  FSEL R59, R59, -INF , !P5 ;  /* 0xff8000003b3b7808 */ /* 0x000fe20006800000 */
[----:B------:R-:W-:Y:S01]  /*11770*/  FFMA.FTZ R62, R0, R13, R75 ;  /* 0x0000000d003e7223 */ /* 0x000fe2000001004b */
[----:B------:R-:W-:-:S02]  /*11780*/  FSEL R139, R87, -INF , !P0 ;  /* 0xff800000578b7808 */ /* 0x000fc40004000000 */
[----:B------:R-:W-:Y:S01]  /*11790*/  ISETP.GE.AND P5, PT, R51, 0x2, PT ;  /* 0x000000023300780c */ /* 0x000fe20003fa6270 */
[CC--:B--2---:R-:W-:Y:S01]  /*117a0*/  FFMA.FTZ R120, R0.reuse, R9.reuse, R120 ;  /* 0x0000000900787223 */ /* 0x0c4fe20000010078 */
[----:B------:R-:W-:Y:S01]  /*117b0*/  BAR.SYNC.DEFER_BLOCKING 0x0 ;  /* 0x0000000000007b1d */ /* 0x000fe20000010000 */
[CC--:B------:R-:W-:Y:S01]  /*117c0*/  ISETP.GE.AND P4, PT, R27.reuse, R176.reuse, PT ;  /* 0x000000b01b00720c */ /* 0x0c0fe20003f86270 */
[----:B------:R-:W-:Y:S01]  /*117d0*/  FFMA.FTZ R122, R0, R9, R122 ;  /* 0x00000009007a7223 */ /* 0x000fe2000001007a */
[----:B------:R-:W-:Y:S02]  /*117e0*/  ISETP.GE.AND P0, PT, R27, R177, PT ;  /* 0x000000b11b00720c */ /* 0x000fe40003f06270 */
[----:B------:R-:W-:Y:S02]  /*117f0*/  FSEL R127, R76, -INF , !P4 ;  /* 0xff8000004c7f7808 */ /* 0x000fe40006000000 */
[----:B------:R-:W-:Y:S01]  /*11800*/  FSEL R126, R78, -INF , !P0 ;  /* 0xff8000004e7e7808 */ /* 0x000fe20004000000 */
[-C--:B---3--:R-:W-:Y:S01]  /*11810*/  FFMA.FTZ R55, R0, R3.reuse, R69 ;  /* 0x0000000300377223 */ /* 0x088fe20000010045 */
[----:B------:R-:W-:Y:S01]  /*11820*/  ISETP.GE.AND P4, PT, R16, R176, PT ;  /* 0x000000b01000720c */ /* 0x000fe20003f86270 */
[----:B------:R-:W-:Y:S01]  /*11830*/  FFMA.FTZ R54, R0, R3, R71 ;  /* 0x0000000300367223 */ /* 0x000fe20000010047 */
[----:B------:R-:W-:-:S02]  /*11840*/  ISETP.GE.AND P0, PT, R16, R177, PT ;  /* 0x000000b11000720c */ /* 0x000fc40003f06270 */
[----:B------:R-:W-:Y:S02]  /*11850*/  FSEL R124, R79, -INF , !P1 ;  /* 0xff8000004f7c7808 */ /* 0x000fe40004800000 */
[----:B------:R-:W-:Y:S02]  /*11860*/  FSEL R61, R61, -INF , !P4 ;  /* 0xff8000003d3d7808 */ /* 0x000fe40006000000 */
[----:B------:R-:W-:Y:S02]  /*11870*/  FSEL R62, R62, -INF , !P0 ;  /* 0xff8000003e3e7808 */ /* 0x000fe40004000000 */
        /* <DEDUP_REMOVED lines=18> */
[-C--:B------:R-:W-:Y:S02]  /*119a0*/  LOP3.LUT R2, R2, R17.reuse, RZ, 0x3c, !PT ;  /* 0x0000001102027212 */ /* 0x080fe400078e3cff */
[----:B------:R-:W-:Y:S01]  /*119b0*/  IMAD.MOV R11, RZ, RZ, -R11 ;  /* 0x000000ffff0b7224 */ /* 0x000fe200078e0a0b */
[----:B------:R-:W-:-:S02]  /*119c0*/  LOP3.LUT R14, R14, R17, RZ, 0x3c, !PT ;  /* 0x000000110e0e7212 */ /* 0x000fc400078e3cff */
        /* <DEDUP_REMOVED lines=51> */
.L_x_2438:
[----:B------:R-:W2:Y:S02]  /*11d00*/  LD.E R11, [R118.64+0x38] ;  /* 0x00003804760b7980 */ /* 0x000ea4000c101900 */
[----:B--2---:R-:W-:-:S04]  /*11d10*/  LEA R11, -R11, RZ, 0x7 ;  /* 0x000000ff0b0b7211 */ /* 0x004fc800078e39ff */
[----:B------:R-:W-:Y:S02]  /*11d20*/  SHF.R.S32.HI R2, RZ, 0x1f, R11 ;  /* 0x0000001fff027819 */ /* 0x000fe4000001140b */
.L_x_2439:
[----:B------:R-:W-:Y:S05]  /*11d30*/  BSYNC B0 ;  /* 0x0000000000007941 */ /* 0x000fea0003800000 */
.L_x_2437:
        /* <DEDUP_REMOVED lines=94> */
.L_x_2436:
[----:B------:R-:W-:Y:S05]  /*12320*/  BSYNC B1 ;  /* 0x0000000000017941 */ /* 0x000fea0003800000 */
.L_x_2435:
        /* <DEDUP_REMOVED lines=78> */
[----:B-1----:R-:W-:-:S03]  /*12810*/  FMNMX.FTZ R2, R13, R2, !PT ;  /* 0x000000020d027209 */ /* 0x002fc60007810000 */
[----:B------:R-:W-:Y:S01]  /*12820*/  LDSM.16.MT88.4 R12, [R184+0x9400] ;  /* 0x00940000b80c783b */ /* 0x000fe20000004200 */
[----:B------:R-:W-:Y:S01]  /*12830*/  FSETP.NEU.FTZ.AND P0, PT, R2, -INF , PT ;  /* 0xff8000000200780b */ /* 0x000fe20003f1d000 */
[----:B--2---:R-:W-:-:S05]  /*12840*/  FMUL.FTZ R57, R58, R2 ;  /* 0x000000023a397220 */ /* 0x004fca0000410000 */
[----:B------:R-:W-:-:S05]  /*12850*/  FSEL R57, R57, RZ, P0 ;  /* 0x000000ff39397208 */ /* 0x000fca0000000000 */
[--C-:B------:R-:W-:Y:S01]  /*12860*/  FFMA.FTZ R53, R3, R58, -R57.reuse ;  /* 0x0000003a03357223 */ /* 0x100fe20000010839 */
[----:B---3--:R-:W-:Y:S01]  /*12870*/  FMNMX.FTZ R3, R11, R8, !PT ;  /* 0x000000080b037209 */ /* 0x008fe20007810000 */
[-CC-:B------:R-:W-:Y:S02]  /*12880*/  FFMA.FTZ R45, R56, R58.reuse, -R57.reuse ;  /* 0x0000003a382d7223 */ /* 0x180fe40000010839 */
[-CC-:B------:R-:W-:Y:S01]  /*12890*/  FFMA.FTZ R52, R48, R58.reuse, -R57.reuse ;  /* 0x0000003a30347223 */ /* 0x180fe20000010839 */
[----:B------:R-:W-:Y:S01]  /*128a0*/  FSETP.NEU.FTZ.AND P0, PT, R3, -INF , PT ;  /* 0xff8000000300780b */ /* 0x000fe20003f1d000 */
[----:B------:R-:W-:Y:S01]  /*128b0*/  FMUL.FTZ R8, R58, R3 ;  /* 0x000000033a087220 */ /* 0x000fe20000410000 */
[----:B------:R-:W-:Y:S01]  /*128c0*/  MUFU.EX2 R53, R53 ;  /* 0x0000003500357308 */ /* 0x000fe20000000800 */
[-CC-:B------:R-:W-:Y:S02]  /*128d0*/  FFMA.FTZ R46, R49, R58.reuse, -R57.reuse ;  /* 0x0000003a312e7223 */ /* 0x180fe40000010839 */
[-CC-:B------:R-:W-:Y:S01]  /*128e0*/  FFMA.FTZ R43, R6, R58.reuse, -R57.reuse ;  /* 0x0000003a062b7223 */ /* 0x180fe20000010839 */
[----:B------:R-:W-:Y:S01]  /*128f0*/  FSEL R56, R8, RZ, P0 ;  /* 0x000000ff08387208 */ /* 0x000fe20000000000 */
[----:B------:R-:W-:-:S02]  /*12900*/  FFMA.FTZ R38, R38, R58, -R57 ;  /* 0x0000003a26267223 */ /* 0x000fc40000010839 */
[-C--:B------:R-:W-:Y:S01]  /*12910*/  FFMA.FTZ R39, R39, R58.reuse, -R57 ;  /* 0x0000003a27277223 */ /* 0x080fe20000010839 */
[----:B------:R-:W1:Y:S01]  /*12920*/  MUFU.EX2 R52, R52 ;  /* 0x0000003400347308 */ /* 0x000e620000000800 */
[-CC-:B------:R-:W-:Y:S02]  /*12930*/  FFMA.FTZ R48, R9, R58.reuse, -R56.reuse ;  /* 0x0000003a09307223 */ /* 0x180fe40000010838 */
[-CC-:B------:R-:W-:Y:S01]  /*12940*/  FFMA.FTZ R47, R5, R58.reuse, -R56.reuse ;  /* 0x0000003a052f7223 */ /* 0x180fe20000010838 */
[----:B------:R-:W-:Y:S01]  /*12950*/  LDSM.16.MT88.4 R8, [R186+0xb400] ;  /* 0x00b40000ba08783b */ /* 0x000fe20000004200 */
[-CC-:B------:R-:W-:Y:S02]  /*12960*/  FFMA.FTZ R49, R7, R58.reuse, -R56.reuse ;  /* 0x0000003a07317223 */ /* 0x180fe40000010838 */
[-CC-:B------:R-:W-:Y:S01]  /*12970*/  FFMA.FTZ R44, R105, R58.reuse, -R56.reuse ;  /* 0x0000003a692c7223 */ /* 0x180fe20000010838 */
[----:B------:R-:W-:Y:S01]  /*12980*/  LDSM.16.MT88.4 R4, [R184+0xd000] ;  /* 0x00d00000b804783b */ /* 0x000fe20000004200 */
[----:B------:R-:W-:Y:S01]  /*12990*/  MUFU.EX2 R46, R46 ;  /* 0x0000002e002e7308 */ /* 0x000fe20000000800 */
[----:B------:R-:W-:-:S02]  /*129a0*/  FFMA.FTZ R40, R37, R58, -R56 ;  /* 0x0000003a25287223 */ /* 0x000fc40000010838 */
[----:B------:R-:W2:Y:S01]  /*129b0*/  LDSM.16.MT88.4 R104, [R186+0xd000] ;  /* 0x00d00000ba68783b */ /* 0x000ea20000004200 */
[-CC-:B------:R-:W-:Y:S02]  /*129c0*/  FFMA.FTZ R42, R167, R58.reuse, -R56.reuse ;  /* 0x0000003aa72a7223 */ /* 0x180fe40000010838 */
[-CC-:B------:R-:W-:Y:S01]  /*129d0*/  FFMA.FTZ R41, R169, R58.reuse, -R56.reuse ;  /* 0x0000003aa9297223 */ /* 0x180fe20000010838 */
[----:B-1----:R-:W-:Y:S01]  /*129e0*/  F2FP.BF16.PACK_AB R97, R52, R53 ;  /* 0x000000353461723e */ /* 0x002fe200000010ff */
[----:B------:R-:W1:Y:S01]  /*129f0*/  MUFU.EX2 R45, R45 ;  /* 0x0000002d002d7308 */ /* 0x000e620000000800 */
[-C--:B------:R-:W-:Y:S02]  /*12a00*/  FFMA.FTZ R37, R35, R58.reuse, -R56 ;  /* 0x0000003a23257223 */ /* 0x080fe40000010838 */
[-CC-:B------:R-:W-:Y:S02]  /*12a10*/  FFMA.FTZ R34, R34, R58.reuse, -R57.reuse ;  /* 0x0000003a22227223 */ /* 0x180fe40000010839 */
[----:B------:R-:W-:-:S02]  /*12a20*/  FFMA.FTZ R30, R36, R58, -R57 ;  /* 0x0000003a241e7223 */ /* 0x000fc40000010839 */
[-CC-:B------:R-:W-:Y:S01]  /*12a30*/  FFMA.FTZ R35, R32, R58.reuse, -R57.reuse ;  /* 0x0000003a20237223 */ /* 0x180fe20000010839 */
[----:B------:R-:W-:Y:S01]  /*12a40*/  MUFU.EX2 R48, R48 ;  /* 0x0000003000307308 */ /* 0x000fe20000000800 */
[-CC-:B------:R-:W-:Y:S02]  /*12a50*/  FFMA.FTZ R36, R33, R58.reuse, -R56.reuse ;  /* 0x0000003a21247223 */ /* 0x180fe40000010838 */
[-C--:B------:R-:W-:Y:S02]  /*12a60*/  FFMA.FTZ R31, R146, R58.reuse, -R57 ;  /* 0x0000003a921f7223 */ /* 0x080fe40000010839 */
[-CC-:B------:R-:W-:Y:S02]  /*12a70*/  FFMA.FTZ R33, R163, R58.reuse, -R56.reuse ;  /* 0x0000003aa3217223 */ /* 0x180fe40000010838 */
[--C-:B------:R-:W-:Y:S01]  /*12a80*/  FFMA.FTZ R32, R161, R58, -R56.reuse ;  /* 0x0000003aa1207223 */ /* 0x100fe20000010838 */
[----:B------:R-:W3:Y:S01]  /*12a90*/  MUFU.EX2 R47, R47 ;  /* 0x0000002f002f7308 */ /* 0x000ee20000000800 */
[----:B-1----:R-:W-:Y:S01]  /*12aa0*/  F2FP.BF16.PACK_AB R99, R45, R46 ;  /* 0x0000002e2d63723e */ /* 0x002fe200000010ff */
        /* <DEDUP_REMOVED lines=17> */
[-CC-:B------:R-:W-:Y:S01]  /*12bc0*/  FFMA.FTZ R135, R135, R58.reuse, -R56.reuse ;  /* 0x0000003a87877223 */ /* 0x180fe20000010838 */
[----:B-1----:R-:W-:Y:S01]  /*12bd0*/  F2FP.BF16.PACK_AB R98, R44, R49 ;  /* 0x000000312c62723e */ /* 0x002fe200000010ff */
        /* <DEDUP_REMOVED lines=18> */
[----:B------:R-:W1:Y:S01]  /*12d00*/  MUFU.EX2 R41, R41 ;  /* 0x0000002900297308 */ /* 0x000e620000000800 */
[-CC-:B------:R-:W-:Y:S02]  /*12d10*/  FFMA.FTZ R145, R128, R58.reuse, -R57.reuse ;  /* 0x0000003a80917223 */ /* 0x180fe40000010839 */
[-CC-:B------:R-:W-:Y:S02]  /*12d20*/  FFMA.FTZ R150, R125, R58.reuse, -R56.reuse ;  /* 0x0000003a7d967223 */ /* 0x180fe40000010838 */
[-CC-:B------:R-:W-:Y:S01]  /*12d30*/  FFMA.FTZ R130, R130, R58.reuse, -R57.reuse ;  /* 0x0000003a82827223 */ /* 0x180fe20000010839 */
[----:B------:R-:W-:Y:S01]  /*12d40*/  HMMA.16816.F32.BF16 R80, R96, R82, RZ ;  /* 0x000000526050723c */ /* 0x000fe200000418ff */
[-C--:B------:R-:W-:Y:S01]  /*12d50*/  FFMA.FTZ R126, R126, R58.reuse, -R57 ;  /* 0x0000003a7e7e7223 */ /* 0x080fe20000010839 */
[----:B------:R-:W-:Y:S01]  /*12d60*/  MUFU.EX2 R40, R40 ;  /* 0x0000002800287308 */ /* 0x000fe20000000800 */
[----:B------:R-:W-:-:S02]  /*12d70*/  FFMA.FTZ R128, R131, R58, -R56 ;  /* 0x0000003a83807223 */ /* 0x000fc40000010838 */
[-CC-:B------:R-:W-:Y:S02]  /*12d80*/  FFMA.FTZ R129, R129, R58.reuse, -R56.reuse ;  /* 0x0000003a81817223 */ /* 0x180fe40000010838 */
[-C--:B------:R-:W-:Y:S01]  /*12d90*/  FFMA.FTZ R127, R127, R58.reuse, -R56 ;  /* 0x0000003a7f7f7223 */ /* 0x080fe20000010838 */
[C---:B------:R-:W-:Y:S01]  /*12da0*/  HMMA.16816.F32.BF16 R112, R96.reuse, R108, RZ ;  /* 0x0000006c6070723c */ /* 0x040fe200000418ff */
[-C--:B------:R-:W-:Y:S01]  /*12db0*/  FFMA.FTZ R125, R124, R58.reuse, -R57 ;  /* 0x0000003a7c7d7223 */ /* 0x080fe20000010839 */
[----:B------:R-:W3:Y:S01]  /*12dc0*/  MUFU.EX2 R37, R37 ;  /* 0x0000002500257308 */ /* 0x000ee20000000800 */
[----:B------:R-:W-:Y:S02]  /*12dd0*/  FADD.FTZ R53, R53, R52 ;  /* 0x0000003435357221 */ /* 0x000fe40000010000 */
[----:B------:R-:W-:Y:S02]  /*12de0*/  FADD.FTZ R48, R48, R47 ;  /* 0x0000002f30307221 */ /* 0x000fe40000010000 */
[-C--:B------:R-:W-:Y:S01]  /*12df0*/  FFMA.FTZ R210, R55, R58.reuse, -R56 ;  /* 0x0000003a37d27223 */ /* 0x080fe20000010838 */
[----:B------:R-:W-:Y:S01]  /*12e00*/  HMMA.16816.F32.BF16 R84, R96, R88, RZ ;  /* 0x000000586054723c */ /* 0x000fe200000418ff */
[----:B------:R-:W-:Y:S01]  /*12e10*/  FADD.FTZ R49, R49, R48 ;  /* 0x0000003031317221 */ /* 0x000fe20000010000 */
[----:B------:R-:W4:Y:S01]  /*12e20*/  MUFU.EX2 R34, R34 ;  /* 0x0000002200227308 */ /* 0x000f220000000800 */
[----:B------:R-:W-:-:S02]  /*12e30*/  FFMA.FTZ R211, R54, R58, -R57 ;  /* 0x0000003a36d37223 */ /* 0x000fc40000010839 */
[----:B------:R-:W-:-:S03]  /*12e40*/  FADD.FTZ R49, R44, R49 ;  /* 0x000000312c317221 */ /* 0x000fc60000010000 */
[C---:B--2---:R-:W-:Y:S02]  /*12e50*/  HMMA.16816.F32.BF16 R92, R96.reuse, R104, RZ ;  /* 0x00000068605c723c */ /* 0x044fe400000418ff */
        /* <DEDUP_REMOVED lines=8> */
[----:B------:R-:W2:Y:S05]  /*12ee0*/  MUFU.EX2 R33, R33 ;  /* 0x0000002100217308 */ /* 0x000eaa0000000800 */
[----:B-1----:R-:W-:Y:S01]  /*12ef0*/  F2FP.BF16.PACK_AB R4, R41, R42 ;  /* 0x0000002a2904723e */ /* 0x002fe200000010ff */
[----:B------:R-:W-:Y:S01]  /*12f00*/  HMMA.16816.F32.BF16 R96, R96, R6, RZ ;  /* 0x000000066060723c */ /* 0x000fe200000418ff */
[----:B------:R-:W-:Y:S01]  /*12f10*/  F2FP.BF16.PACK_AB R5, R38, R43 ;  /* 0x0000002b2605723e */ /* 0x000fe200000010ff */
[----:B------:R-:W-:Y:S01]  /*12f20*/  MUFU.EX2 R32, R32 ;  /* 0x0000002000207308 */ /* 0x000fe20000000800 */
[----:B------:R-:W-:-:S04]  /*12f30*/  FADD.FTZ R42, R42, R49 ;  /* 0x000000312a2a7221 */ /* 0x000fc80000010000 */
[----:B---3--:R-:W-:Y:S01]  /*12f40*/  F2FP.BF16.PACK_AB R6, R37, R40 ;  /* 0x000000282506723e */ /* 0x008fe200000010ff */
[----:B------:R-:W-:Y:S01]  /*12f50*/  FADD.FTZ R41, R41, R42 ;  /* 0x0000002a29297221 */ /* 0x000fe20000010000 */
[----:B----4-:R-:W-:Y:S01]  /*12f60*/  F2FP.BF16.PACK_AB R7, R34, R39 ;  /* 0x000000272207723e */ /* 0x010fe200000010ff */
[----:B------:R-:W1:Y:S02]  /*12f70*/  MUFU.EX2 R29, R29 ;  /* 0x0000001d001d7308 */ /* 0x000e640000000800 */
[----:B------:R-:W-:-:S04]  /*12f80*/  FADD.FTZ R40, R40, R41 ;  /* 0x0000002928287221 */ /* 0x000fc80000010000 */
[C---:B------:R-:W-:Y:S01]  /*12f90*/  HMMA.16816.F32.BF16 R68, R4.reuse, R12, R68 ;  /* 0x0000000c0444723c */ /* 0x040fe20000041844 */
[----:B------:R-:W-:Y:S01]  /*12fa0*/  FADD.FTZ R37, R37, R40 ;  /* 0x0000002825257221 */ /* 0x000fe20000010000 */
[----:B------:R-:W3:Y:S06]  /*12fb0*/  MUFU.EX2 R28, R28 ;  /* 0x0000001c001c7308 */ /* 0x000eec0000000800 */
[C---:B------:R-:W-:Y:S01]  /*12fc0*/  HMMA.16816.F32.BF16 R72, R4.reuse, R14, R72 ;  /* 0x0000000e0448723c */ /* 0x040fe20000041848 */
[----:B------:R-:W4:Y:S01]  /*12fd0*/  LDSM.16.MT88.4 R12, [R186+0xd400] ;  /* 0x00d40000ba0c783b */ /* 0x000f220000004200 */
        /* <DEDUP_REMOVED lines=16> */
[C---:B----4-:R-:W-:Y:S02]  /*130e0*/  HMMA.16816.F32.BF16 R92, R4.reuse, R12, R92 ;  /* 0x0000000c045c723c */ /* 0x050fe4000004185c */
[----:B------:R-:W4:Y:S06]  /*130f0*/  MUFU.EX2 R123, R123 ;  /* 0x0000007b007b7308 */ /* 0x000f2c0000000800 */
[C---:B------:R-:W-:Y:S01]  /*13100*/  HMMA.16816.F32.BF16 R104, R4.reuse, R14, R104 ;  /* 0x0000000e0468723c */ /* 0x040fe20000041868 */
[----:B------:R-:W4:Y:S01]  /*13110*/  LDSM.16.MT88.4 R12, [R186+0xb800] ;  /* 0x00b80000ba0c783b */ /* 0x000f220000004200 */
        /* <DEDUP_REMOVED lines=12> */
[----:B---3--:R-:W-:-:S03]  /*131e0*/  F2FP.BF16.PACK_AB R7, R28, R31 ;  /* 0x0000001f1c07723e */ /* 0x008fc600000010ff */
[----:B------:R-:W-:Y:S02]  /*131f0*/  FADD.FTZ R32, R32, R33 ;  /* 0x0000002120207221 */ /* 0x000fe40000010000 */
[----:B------:R-:W1:Y:S02]  /*13200*/  MUFU.EX2 R136, R136 ;  /* 0x0000008800887308 */ /* 0x000e640000000800 */
[----:B-----5:R-:W-:Y:S01]  /*13210*/  HMMA.16816.F32.BF16 R68, R4, R8, R68 ;  /* 0x000000080444723c */ /* 0x020fe20000041844 */
[----:B------:R-:W-:-:S05]  /*13220*/  FADD.FTZ R32, R29, R32 ;  /* 0x000000201d207221 */ /* 0x000fca0000010000 */
[----:B------:R-:W-:Y:S02]  /*13230*/  MUFU.EX2 R137, R137 ;  /* 0x0000008900897308 */ /* 0x000fe40000000800 */
[C---:B------:R-:W-:Y:S01]  /*13240*/  HMMA.16816.F32.BF16 R72, R4.reuse, R10, R72 ;  /* 0x0000000a0448723c */ /* 0x040fe20000041848 */
[----:B------:R-:W2:Y:S05]  /*13250*/  LDSM.16.MT88.4 R8, [R186+0xd800] ;  /* 0x00d80000ba08783b */ /* 0x000eaa0000004200 */
[----:B------:R-:W3:Y:S02]  /*13260*/  MUFU.EX2 R138, R138 ;  /* 0x0000008a008a7308 */ /* 0x000ee40000000800 */
[C---:B----4-:R-:W-:Y:S06]  /*13270*/  HMMA.16816.F32.BF16 R76, R4.reuse, R12, R76 ;  /* 0x0000000c044c723c */ /* 0x050fec000004184c */
[----:B------:R-:W4:Y:S02]  /*13280*/  MUFU.EX2 R143, R143 ;  /* 0x0000008f008f7308 */ /* 0x000f240000000800 */
        /* <DEDUP_REMOVED lines=61> */
[----:B---3--:R-:W-:Y:S01]  /*13660*/  F2FP.BF16.PACK_AB R6, R138, R137 ;  /* 0x000000898a06723e */ /* 0x008fe200000010ff */
[----:B------:R-:W-:Y:S01]  /*13670*/  FADD.FTZ R136, R136, R135 ;  /* 0x0000008788887221 */ /* 0x000fe20000010000 */
[----:B----4-:R-:W-:-:S03]  /*13680*/  F2FP.BF16.PACK_AB R7, R143, R134 ;  /* 0x000000868f07723e */ /* 0x010fc600000010ff */
        /* <DEDUP_REMOVED lines=104> */
[--C-:B------:R-:W-:Y:S01]  /*13d10*/  FFMA.FTZ R22, R61, R58, -R56.reuse ;  /* 0x0000003a3d167223 */ /* 0x100fe20000010838 */
        /* <DEDUP_REMOVED lines=98> */
.L_x_2442:
[----:B------:R-:W2:Y:S02]  /*14340*/  LD.E R5, [R118.64+0x40] ;  /* 0x0000400476057980 */ /* 0x000ea4000c101900 */
[----:B--2---:R-:W-:-:S04]  /*14350*/  LEA R5, -R5, RZ, 0x7 ;  /* 0x000000ff05057211 */ /* 0x004fc800078e39ff */
[----:B------:R-:W-:Y:S02]  /*14360*/  SHF.R.S32.HI R4, RZ, 0x1f, R5 ;  /* 0x0000001fff047819 */ /* 0x000fe40000011405 */
.L_x_2443:
[----:B------:R-:W-:Y:S05]  /*14370*/  BSYNC B0 ;  /* 0x0000000000007941 */ /* 0x000fea0003800000 */
.L_x_2441:
        /* <DEDUP_REMOVED lines=39> */
[----:B------:R-:W-:Y:S01]  /*145f0*/  @P5 IMAD.MOV.U32 R4, RZ, RZ, R178 ;  /* 0x000000ffff045224 */ /* 0x000fe200078e00b2 */
[----:B------:R-:W-:-:S04]  /*14600*/  ISETP.GE.AND P0, PT, R51, 0x3, PT ;  /* 0x000000033300780c */ /* 0x000fc80003f06270 */
        /* <DEDUP_REMOVED lines=67> */
[----:B------:R-:W3:Y:S04]  /*14a40*/  LDSM.16.M88.4 R64, [R185+0x3000] ;  /* 0x00300000b940783b */ /* 0x000ee80000000200 */
[----:B------:R-:W3:Y:S01]  /*14a50*/  LDSM.16.M88.4 R52, [R185+0x3c00] ;  /* 0x003c0000b934783b */ /* 0x000ee20000000200 */
[C---:B-1----:R-:W-:Y:S03]  /*14a60*/  HMMA.16816.F32.BF16 R40, R132.reuse, R36, RZ ;  /* 0x000000248428723c */ /* 0x042fe600000418ff */
[----:B------:R-:W1:Y:S04]  /*14a70*/  LDSM.16.M88.4 R60, [R185+0x3400] ;  /* 0x00340000b93c783b */ /* 0x000e680000000200 */
[----:B------:R-:W1:Y:S01]  /*14a80*/  LDSM.16.M88.4 R56, [R185+0x3800] ;  /* 0x00380000b938783b */ /* 0x000e620000000200 */
[C---:B----4-:R-:W-:Y:S03]  /*14a90*/  HMMA.16816.F32.BF16 R32, R132.reuse, R28, RZ ;  /* 0x0000001c8420723c */ /* 0x050fe600000418ff */
[----:B------:R-:W-:Y:S04]  /*14aa0*/  LDSM.16.M88.4 R156, [R185+0x4000] ;  /* 0x00400000b99c783b */ /* 0x000fe80000000200 */
[----:B------:R-:W-:Y:S01]  /*14ab0*/  LDSM.16.M88.4 R128, [R185+0x4400] ;  /* 0x00440000b980783b */ /* 0x000fe20000000200 */
[C---:B------:R-:W-:Y:S03]  /*14ac0*/  HMMA.16816.F32.BF16 R24, R132.reuse, R20, RZ ;  /* 0x000000148418723c */ /* 0x040fe600000418ff */
[----:B------:R-:W-:Y:S04]  /*14ad0*/  LDSM.16.M88.4 R124, [R185+0x4c00] ;  /* 0x004c0000b97c783b */ /* 0x000fe80000000200 */
[----:B------:R-:W-:Y:S01]  /*14ae0*/  LDSM.16.M88.4 R168, [R187+0x1000] ;  /* 0x00100000bba8783b */ /* 0x000fe20000000200 */
[C---:B-----5:R-:W-:Y:S03]  /*14af0*/  HMMA.16816.F32.BF16 R16, R132.reuse, R12, RZ ;  /* 0x0000000c8410723c */ /* 0x060fe600000418ff */
[----:B------:R-:W-:Y:S04]  /*14b00*/  LDSM.16.M88.4 R172, [R185+0x6000] ;  /* 0x00600000b9ac783b */ /* 0x000fe80000000200 */
[----:B------:R-:W-:Y:S01]  /*14b10*/  LDSM.16.M88.4 R164, [R185+0x6400] ;  /* 0x00640000b9a4783b */ /* 0x000fe20000000200 */
[C---:B--2---:R-:W-:Y:S03]  /*14b20*/  HMMA.16816.F32.BF16 R8, R132.reuse, R4, RZ ;  /* 0x000000048408723c */ /* 0x044fe600000418ff */
[----:B------:R-:W-:Y:S04]  /*14b30*/  LDSM.16.M88.4 R160, [R185+0x6800] ;  /* 0x00680000b9a0783b */ /* 0x000fe80000000200 */
[----:B------:R-:W0:Y:S01]  /*14b40*/  LDGDEPBAR ;  /* 0x00000000000079af */ /* 0x000e220000000000 */
        /* <DEDUP_REMOVED lines=14> */
[----:B------:R-:W-:Y:S07]  /*14c30*/  LDSM.16.M88.4 R64, [R189+0x1000] ;  /* 0x00100000bd40783b */ /* 0x000fee0000000200 */
        /* <DEDUP_REMOVED lines=12> */
[C---:B------:R-:W-:Y:S08]  /*14d00*/  HMMA.16816.F32.BF16 R8, R120.reuse, R156, R8 ;  /* 0x0000009c7808723c */ /* 0x040ff00000041808 */
[C---:B------:R-:W-:Y:S01]  /*14d10*/  HMMA.16816.F32.BF16 R4, R120.reuse, R158, R4 ;  /* 0x0000009e7804723c */ /* 0x040fe20000041804 */
[----:B------:R-:W5:Y:S07]  /*14d20*/  LDSM.16.M88.4 R156, [R188+0x6000] ;  /* 0x00600000bc9c783b */ /* 0x000f6e0000000200 */
[C---:B------:R-:W-:Y:S08]  /*14d30*/  HMMA.16816.F32.BF16 R152, R120.reuse, R128, R152 ;  /* 0x000000807898723c */ /* 0x040ff00000041898 */
[C---:B------:R-:W-:Y:S01]  /*14d40*/  HMMA.16816.F32.BF16 R148, R120.reuse, R130, R148 ;  /* 0x000000827894723c */ /* 0x040fe20000041894 */
[----:B------:R-:W2:Y:S07]  /*14d50*/  LDSM.16.M88.4 R128, [R188+0x6400] ;  /* 0x00640000bc80783b */ /* 0x000eae0000000200 */
[C---:B------:R-:W-:Y:S08]  /*14d60*/  HMMA.16816.F32.BF16 R136, R120.reuse, R124, R136 ;  /* 0x0000007c7888723c */ /* 0x040ff00000041888 */
[----:B------:R-:W-:Y:S01]  /*14d70*/  HMMA.16816.F32.BF16 R132, R120, R126, R132 ;  /* 0x0000007e7884723c */ /* 0x000fe20000041884 */
[----:B------:R-:W2:Y:S04]  /*14d80*/  LDSM.16.M88.4 R124, [R188+0x6800] ;  /* 0x00680000bc7c783b */ /* 0x000ea80000000200 */
[----:B------:R-:W2:Y:S03]  /*14d90*/  LDSM.16.M88.4 R120, [R188+0x6c00] ;  /* 0x006c0000bc78783b */ /* 0x000ea60000000200 */
[C---:B---3--:R-:W-:Y:S08]  /*14da0*/  HMMA.16816.F32.BF16 R24, R64.reuse, R52, R24 ;  /* 0x000000344018723c */ /* 0x048ff00000041818 */
[C---:B------:R-:W-:Y:S01]  /*14db0*/  HMMA.16816.F32.BF16 R20, R64.reuse, R54, R20 ;  /* 0x000000364014723c */ /* 0x040fe20000041814 */
[----:B------:R-:W3:Y:S07]  /*14dc0*/  LDSM.16.M88.4 R52, [R185+0x5800] ;  /* 0x00580000b934783b */ /* 0x000eee0000000200 */
        /* <DEDUP_REMOVED lines=12> */
[C---:B------:R-:W-:Y:S08]  /*14e90*/  HMMA.16816.F32.BF16 R152, R64.reuse, R128, R152 ;  /* 0x000000804098723c */ /* 0x040ff00000041898 */
[C---:B------:R-:W-:Y:S01]  /*14ea0*/  HMMA.16816.F32.BF16 R148, R64.reuse, R130, R148 ;  /* 0x000000824094723c */ /* 0x040fe20000041894 */
[----:B------:R-:W-:Y:S07]  /*14eb0*/  LDSM.16.M88.4 R128, [R189+0x2000] ;  /* 0x00200000bd80783b */ /* 0x000fee0000000200 */
[C---:B------:R-:W-:Y:S08]  /*14ec0*/  HMMA.16816.F32.BF16 R144, R64.reuse, R124, R144 ;  /* 0x0000007c4090723c */ /* 0x040ff00000041890 */
[C---:B------:R-:W-:Y:S01]  /*14ed0*/  HMMA.16816.F32.BF16 R140, R64.reuse, R126, R140 ;  /* 0x0000007e408c723c */ /* 0x040fe2000004188c */
[----:B------:R-:W2:Y:S07]  /*14ee0*/  LDSM.16.M88.4 R124, [R188+0x7000] ;  /* 0x00700000bc7c783b */ /* 0x000eae0000000200 */
        /* <DEDUP_REMOVED lines=8> */
[C---:B----4-:R-:W-:Y:S08]  /*14f70*/  HMMA.16816.F32.BF16 R32, R168.reuse, R56, R32 ;  /* 0x00000038a820723c */ /* 0x050ff00000041820 */
[C---:B------:R-:W-:Y:S01]  /*14f80*/  HMMA.16816.F32.BF16 R28, R168.reuse, R58, R28 ;  /* 0x0000003aa81c723c */ /* 0x040fe2000004181c */
[----:B------:R-:W1:Y:S07]  /*14f90*/  LDSM.16.M88.4 R56, [R188+0x8000] ;  /* 0x00800000bc38783b */ /* 0x000e6e0000000200 */
[C---:B--2---:R-:W-:Y:S08]  /*14fa0*/  HMMA.16816.F32.BF16 R16, R168.reuse, R44, R16 ;  /* 0x0000002ca810723c */ /* 0x044ff00000041810 */
[C---:B------:R-:W-:Y:S01]  /*14fb0*/  HMMA.16816.F32.BF16 R12, R168.reuse, R46, R12 ;  /* 0x0000002ea80c723c */ /* 0x040fe2000004180c */
[----:B------:R-:W2:Y:S07]  /*14fc0*/  LDSM.16.M88.4 R44, [R188+0x8800] ;  /* 0x00880000bc2c783b */ /* 0x000eae0000000200 */
[C---:B------:R-:W-:Y:S01]  /*14fd0*/  HMMA.16816.F32.BF16 R36, R168.reuse, R62, R36 ;  /* 0x0000003ea824723c */ /* 0x040fe20000041824 */
[----:B------:R-:W-:Y:S07]  /*14fe0*/  LDSM.16.M88.4 R60, [R188+0x7c00] ;  /* 0x007c0000bc3c783b */ /* 0x000fee0000000200 */
[C---:B------:R-:W-:Y:S08]  /*14ff0*/  HMMA.16816.F32.BF16 R8, R168.reuse, R172, R8 ;  /* 0x000000aca808723c */ /* 0x040ff00000041808 */
[C---:B------:R-:W-:Y:S08]  /*15000*/  HMMA.16816.F32.BF16 R4, R168.reuse, R174, R4 ;  /* 0x000000aea804723c */ /* 0x040ff00000041804 */
[C---:B------:R-:W-:Y:S08]  /*15010*/  HMMA.16816.F32.BF16 R152, R168.reuse, R164, R152 ;  /* 0x000000a4a898723c */ /* 0x040ff00000041898 */
[C---:B------:R-:W-:Y:S08]  /*15020*/  HMMA.16816.F32.BF16 R148, R168.reuse, R166, R148 ;  /* 0x000000a6a894723c */ /* 0x040ff00000041894 */
[C---:B------:R-:W-:Y:S08]  /*15030*/  HMMA.16816.F32.BF16 R144, R168.reuse, R160, R144 ;  /* 0x000000a0a890723c */ /* 0x040ff00000041890 */
[C---:B------:R-:W-:Y:S01]  /*15040*/  HMMA.16816.F32.BF16 R140, R168.reuse, R162, R140 ;  /* 0x000000a2a88c723c */ /* 0x040fe2000004188c */
[----:B------:R-:W-:Y:S07]  /*15050*/  LDSM.16.M88.4 R160, [R188+0x8c00] ;  /* 0x008c0000bca0783b */ /* 0x000fee0000000200 */
[C---:B-----5:R-:W-:Y:S08]  /*15060*/  HMMA.16816.F32.BF16 R136, R168.reuse, R156, R136 ;  /* 0x0000009ca888723c */ /* 0x060ff00000041888 */
[----:B------:R-:W-:Y:S01]  /*15070*/  HMMA.16816.F32.BF16 R168, R168, R158, R132 ;  /* 0x0000009ea8a8723c */ /* 0x000fe20000041884 */
[----:B------:R-:W-:Y:S04]  /*15080*/  LDSM.16.M88.4 R156, [R187+0x2000] ;  /* 0x00200000bb9c783b */ /* 0x000fe80000000200 */
[----:B------:R-:W4:Y:S03]  /*15090*/  LDSM.16.M88.4 R132, [R185+0x7000] ;  /* 0x00700000b984783b */ /* 0x000f260000000200 */
[C---:B------:R-:W-:Y:S08]  /*150a0*/  HMMA.16816.F32.BF16 R40, R128.reuse, R124, R40 ;  /* 0x0000007c8028723c */ /* 0x040ff00000041828 */
[C---:B------:R-:W-:Y:S08]  /*150b0*/  HMMA.16816.F32.BF16 R36, R128.reuse, R126, R36 ;  /* 0x0000007e8024723c */ /* 0x040ff00000041824 */
[C---:B---3--:R-:W-:Y:S08]  /*150c0*/  HMMA.16816.F32.BF16 R152, R128.reuse, R52, R152 ;  /* 0x000000348098723c */ /* 0x048ff00000041898 */
[C---:B------:R-:W-:Y:S01]  /*150d0*/  HMMA.16816.F32.BF16 R148, R128.reuse, R54, R148 ;  /* 0x000000368094723c */ /* 0x040fe20000041894 */
[----:B------:R-:W3:Y:S07]  /*150e0*/  LDSM.16.M88.4 R52, [R185+0x7400] ;  /* 0x00740000b934783b */ /* 0x000eee0000000200 */
[C---:B-1----:R-:W-:Y:S07]  /*150f0*/  HMMA.16816.F32.BF16 R8, R128.reuse, R56, R8 ;  /* 0x000000388008723c */ /* 0x042fee0000041808 */
[----:B------:R-:W-:Y:S01]  /*15100*/  IMAD.SHL.U32 R56, R205, 0x80, RZ ;  /* 0x00000080cd387824 */ /* 0x000fe200078e00ff */
[----:B--2---:R-:W-:Y:S04]  /*15110*/  HMMA.16816.F32.BF16 R144, R128, R44, R144 ;  /* 0x0000002c8090723c */ /* 0x004fe80000041890 */
[----:B------:R-:W-:-:S02]  /*15120*/  LOP3.LUT R57, R56, R209, RZ, 0xfc, !PT ;  /* 0x000000d138397212 */ /* 0x000fc400078efcff */
[----:B------:R-:W-:Y:S02]  /*15130*/  LOP3.LUT R48, R56, 0x8, R209, 0xfe, !PT ;  /* 0x0000000838307812 */ /* 0x000fe400078efed1 */
[----:B------:R-:W-:Y:S01]  /*15140*/  HMMA.16816.F32.BF16 R140, R128, R46, R140 ;  /* 0x0000002e808c723c */ /* 0x000fe2000004188c */
[----:B------:R-:W1:Y:S01]  /*15150*/  LDSM.16.M88.4 R44, [R185+0x7800] ;  /* 0x00780000b92c783b */ /* 0x000e620000000200 */
[C---:B------:R-:W-:Y:S02]  /*15160*/  ISETP.GE.AND P1, PT, R48.reuse, R176, PT ;  /* 0x000000b03000720c */ /* 0x040fe40003f26270 */
[----:B------:R-:W-:-:S04]  /*15170*/  ISETP.GE.AND P2, PT, R48, R177, PT ;  /* 0x000000b13000720c */ /* 0x000fc80003f46270 */
[C---:B----4-:R-:W-:Y:S08]  /*15180*/  HMMA.16816.F32.BF16 R40, R156.reuse, R132, R40 ;  /* 0x000000849c28723c */ /* 0x050ff00000041828 */
[----:B------:R-:W-:Y:S08]  /*15190*/  HMMA.16816.F32.BF16 R36, R156, R134, R36 ;  /* 0x000000869c24723c */ /* 0x000ff00000041824 */
[C---:B------:R-:W-:Y:S07]  /*151a0*/  HMMA.16816.F32.BF16 R24, R128.reuse, R64, R24 ;  /* 0x000000408018723c */ /* 0x040fee0000041818 */
[----:B------:R-:W-:Y:S01]  /*151b0*/  IADD3 R65, R57, 0x1, RZ ;  /* 0x0000000139417810 */ /* 0x000fe20007ffe0ff */
[----:B------:R-:W-:Y:S01]  /*151c0*/  HMMA.16816.F32.BF16 R28, R128, R122, R28 ;  /* 0x0000007a801c723c */ /* 0x000fe2000004181c */
[----:B------:R-:W-:-:S02]  /*151d0*/  LOP3.LUT R64, R56, 0x18, R209, 0xfe, !PT ;  /* 0x0000001838407812 */ /* 0x000fc400078efed1 */
[----:B------:R-:W-:-:S05]  /*151e0*/  ISETP.GE.AND P6, PT, R65, R176, PT ;  /* 0x000000b04100720c */ /* 0x000fca0003fc6270 */
[C---:B------:R-:W-:Y:S01]  /*151f0*/  HMMA.16816.F32.BF16 R12, R128.reuse, R62, R12 ;  /* 0x0000003e800c723c */ /* 0x040fe2000004180c */
[----:B------:R-:W-:Y:S07]  /*15200*/  I2F R62, R65 ;  /* 0x00000041003e7306 */ /* 0x000fee0000201400 */
[C---:B------:R-:W-:Y:S01]  /*15210*/  HMMA.16816.F32.BF16 R32, R128.reuse, R120, R32 ;  /* 0x000000788020723c */ /* 0x040fe20000041820 */
[----:B------:R2:W4:Y:S06]  /*15220*/  I2F R63, R48 ;  /* 0x00000030003f7306 */ /* 0x00052c0000201400 */
[C-C-:B------:R-:W-:Y:S01]  /*15230*/  LOP3.LUT R120, R56.reuse, 0x28, R209.reuse, 0xfe, !PT ;  /* 0x0000002838787812 */ /* 0x140fe200078efed1 */
[----:B------:R-:W-:Y:S01]  /*15240*/  HMMA.16816.F32.BF16 R20, R128, R66, R20 ;  /* 0x000000428014723c */ /* 0x000fe20000041814 */
[----:B------:R-:W-:-:S04]  /*15250*/  LOP3.LUT R121, R56, 0x30, R209, 0xfe, !PT ;  /* 0x0000003038797812 */ /* 0x000fc800078efed1 */
[----:B------:R-:W-:Y:S02]  /*15260*/  I2F R67, R121 ;  /* 0x0000007900437306 */ /* 0x000fe40000201400 */
[----:B------:R-:W-:Y:S01]  /*15270*/  IADD3 R66, R57, 0x9, RZ ;  /* 0x0000000939427810 */ /* 0x000fe20007ffe0ff */
[----:B------:R-:W-:Y:S01]  /*15280*/  HMMA.16816.F32.BF16 R4, R128, R58, R4 ;  /* 0x0000003a8004723c */ /* 0x000fe20000041804 */
[----:B--2---:R-:W2:Y:S01]  /*15290*/  LDSM.16.M88.4 R48, [R185+0x7c00] ;  /* 0x007c0000b930783b */ /* 0x004ea20000000200 */
[CC--:B----4-:R-:W-:Y:S02]  /*152a0*/  FFMA.FTZ R36, R0.reuse, R63.reuse, R36 ;  /* 0x0000003f00247223 */ /* 0x0d0fe40000010024 */
[----:B------:R-:W-:Y:S01]  /*152b0*/  FFMA.FTZ R38, R0, R63, R38 ;  /* 0x0000003f00267223 */ /* 0x000fe20000010026 */
[----:B------:R-:W4:Y:S01]  /*152c0*/  I2F R122, R66 ;  /* 0x00000042007a7306 */ /* 0x000f220000201400 */
[----:B------:R-:W-:Y:S01]  /*152d0*/  LOP3.LUT R63, R56, 0x40, R209, 0xfe, !PT ;  /* 0x00000040383f7812 */ /* 0x000fe200078efed1 */
[-C--:B------:R-:W-:Y:S01]  /*152e0*/  FFMA.FTZ R58, R0, R62.reuse, R41 ;  /* 0x0000003e003a7223 */ /* 0x080fe20000010029 */
[----:B---3--:R-:W-:Y:S04]  /*152f0*/  HMMA.16816.F32.BF16 R28, R156, R54, R28 ;  /* 0x000000369c1c723c */ /* 0x008fe8000004181c */
[----:B------:R-:W-:Y:S01]  /*15300*/  FSEL R58, R58, -INF , !P6 ;  /* 0xff8000003a3a7808 */ /* 0x000fe20007000000 */
[----:B------:R-:W-:Y:S01]  /*15310*/  I2F R41, R120 ;  /* 0x0000007800297306 */ /* 0x000fe20000201400 */
[----:B------:R-:W-:Y:S01]  /*15320*/  ISETP.GE.AND P6, PT, R65, R177, PT ;  /* 0x000000b14100720c */ /* 0x000fe20003fc6270 */
[----:B------:R-:W-:Y:S01]  /*15330*/  FFMA.FTZ R55, R0, R62, R43 ;  /* 0x0000003e00377223 */ /* 0x000fe2000001002b */
[----:B------:R-:W-:Y:S01]  /*15340*/  HMMA.16816.F32.BF16 R16, R128, R60, R16 ;  /* 0x0000003c8010723c */ /* 0x000fe20000041810 */
[----:B------:R-:W-:-:S02]  /*15350*/  FSEL R62, R36, -INF , !P1 ;  /* 0xff800000243e7808 */ /* 0x000fc40004800000 */
[----:B------:R-:W-:Y:S01]  /*15360*/  ISETP.GE.AND P1, PT, R66, R176, PT ;  /* 0x000000b04200720c */ /* 0x000fe20003f26270 */
[----:B----4-:R-:W-:Y:S01]  /*15370*/  FFMA.FTZ R37, R0, R122, R37 ;  /* 0x0000007a00257223 */ /* 0x010fe20000010025 */
[----:B------:R-:W-:Y:S01]  /*15380*/  FSEL R55, R55, -INF , !P6 ;  /* 0xff80000037377808 */ /* 0x000fe20007000000 */
[----:B------:R-:W3:Y:S01]  /*15390*/  I2F R59, R64 ;  /* 0x00000040003b7306 */ /* 0x000ee20000201400 */
[----:B------:R-:W-:Y:S01]  /*153a0*/  LOP3.LUT R60, R56, 0x10, R209, 0xfe, !PT ;  /* 0x00000010383c7812 */ /* 0x000fe200078efed1 */
[----:B------:R-:W-:Y:S01]  /*153b0*/  HMMA.16816.F32.BF16 R32, R156, R52, R32 ;  /* 0x000000349c20723c */ /* 0x000fe20000041820 */
[----:B------:R-:W-:Y:S02]  /*153c0*/  IADD3 R43, R57, 0x11, RZ ;  /* 0x00000011392b7810 */ /* 0x000fe40007ffe0ff */
[----:B------:R-:W-:-:S03]  /*153d0*/  ISETP.GE.AND P6, PT, R60, R176, PT ;  /* 0x000000b03c00720c */ /* 0x000fc60003fc6270 */
[----:B------:R4:W5:Y:S01]  /*153e0*/  I2F R61, R60 ;  /* 0x0000003c003d7306 */ /* 0x0009620000201400 */
[----:B------:R-:W-:Y:S01]  /*153f0*/  FSEL R53, R38, -INF , !P2 ;  /* 0xff80000026357808 */ /* 0x000fe20005000000 */
[----:B-1----:R-:W-:Y:S01]  /*15400*/  HMMA.16816.F32.BF16 R20, R156, R46, R20 ;  /* 0x0000002e9c14723c */ /* 0x002fe20000041814 */
[----:B------:R-:W-:-:S05]  /*15410*/  ISETP.GE.AND P2, PT, R60, R177, PT ;  /* 0x000000b13c00720c */ /* 0x000fca0003f46270 */
[----:B------:R-:W1:Y:S01]  /*15420*/  I2F R123, R43 ;  /* 0x0000002b007b7306 */ /* 0x000e620000201400 */
[C---:B------:R-:W-:Y:S01]  /*15430*/  FFMA.FTZ R47, R0.reuse, R122, R39 ;  /* 0x0000007a002f7223 */ /* 0x040fe20000010027 */
[----:B--2---:R-:W-:Y:S01]  /*15440*/  HMMA.16816.F32.BF16 R16, R156, R48, R16 ;  /* 0x000000309c10723c */ /* 0x004fe20000041810 */
[----:B---3--:R-:W-:Y:S01]  /*15450*/  FFMA.FTZ R30, R0, R59, R30 ;  /* 0x0000003b001e7223 */ /* 0x008fe2000001001e */
[----:B----4-:R-:W-:-:S05]  /*15460*/  FSEL R60, R37, -INF , !P1 ;  /* 0xff800000253c7808 */ /* 0x010fca0004800000 */
[C---:B------:R-:W-:Y:S01]  /*15470*/  FFMA.FTZ R48, R0.reuse, R59, R28 ;  /* 0x0000003b00307223 */ /* 0x040fe2000001001c */
[----:B------:R-:W2:Y:S01]  /*15480*/  LDSM.16.M88.4 R36, [R185+0x8000] ;  /* 0x00800000b924783b */ /* 0x000ea20000000200 */
[CC--:B-----5:R-:W-:Y:S01]  /*15490*/  FFMA.FTZ R32, R0.reuse, R61.reuse, R32 ;  /* 0x0000003d00207223 */ /* 0x0e0fe20000010020 */
[----:B------:R-:W-:Y:S01]  /*154a0*/  HMMA.16816.F32.BF16 R12, R156, R50, R12 ;  /* 0x000000329c0c723c */ /* 0x000fe2000004180c */
[----:B------:R-:W-:Y:S01]  /*154b0*/  FFMA.FTZ R34, R0, R61, R34 ;  /* 0x0000003d00227223 */ /* 0x000fe20000010022 */
[----:B------:R-:W-:Y:S01]  /*154c0*/  ISETP.GE.AND P1, PT, R66, R177, PT ;  /* 0x000000b14200720c */ /* 0x000fe20003f26270 */
[----:B------:R-:W-:Y:S01]  /*154d0*/  I2F R61, R63 ;  /* 0x0000003f003d7306 */ /* 0x000fe20000201400 */
[-C--:B-1----:R-:W-:Y:S01]  /*154e0*/  FFMA.FTZ R33, R0, R123.reuse, R33 ;  /* 0x0000007b00217223 */ /* 0x082fe20000010021 */
[----:B------:R-:W-:Y:S01]  /*154f0*/  FSEL R54, R32, -INF , !P6 ;  /* 0xff80000020367808 */ /* 0x000fe20007000000 */
[C---:B------:R-:W-:Y:S01]  /*15500*/  FFMA.FTZ R35, R0.reuse, R123, R35 ;  /* 0x0000007b00237223 */ /* 0x040fe20000010023 */
[-C--:B------:R-:W-:Y:S01]  /*15510*/  ISETP.GE.AND P6, PT, R43, R176.reuse, PT ;  /* 0x000000b02b00720c */ /* 0x080fe20003fc6270 */
[CC--:B------:R-:W-:Y:S01]  /*15520*/  FFMA.FTZ R217, R0.reuse, R41.reuse, R22 ;  /* 0x0000002900d97223 */ /* 0x0c0fe20000010016 */
[----:B------:R-:W-:Y:S01]  /*15530*/  IADD3 R50, R57, 0x31, RZ ;  /* 0x0000003139327810 */ /* 0x000fe20007ffe0ff */
[----:B------:R-:W-:Y:S01]  /*15540*/  FFMA.FTZ R20, R0, R41, R20 ;  /* 0x0000002900147223 */ /* 0x000fe20000010014 */
[----:B------:R-:W-:Y:S01]  /*15550*/  FSEL R52, R33, -INF , !P6 ;  /* 0xff80000021347808 */ /* 0x000fe20007000000 */
[C---:B------:R-:W-:Y:S01]  /*15560*/  HMMA.16816.F32.BF16 R136, R128.reuse, R160, R136 ;  /* 0x000000a08088723c */ /* 0x040fe20000041888 */
[----:B------:R-:W-:Y:S01]  /*15570*/  ISETP.GE.AND P6, PT, R43, R177, PT ;  /* 0x000000b12b00720c */ /* 0x000fe20003fc6270 */
[----:B------:R-:W1:Y:S01]  /*15580*/  I2F R22, R50 ;  /* 0x0000003200167306 */ /* 0x000e620000201400 */
[----:B------:R-:W-:Y:S01]  /*15590*/  FSEL R46, R34, -INF , !P2 ;  /* 0xff800000222e7808 */ /* 0x000fe20005000000 */
[CC--:B------:R-:W-:Y:S01]  /*155a0*/  FFMA.FTZ R16, R0.reuse, R67.reuse, R16 ;  /* 0x0000004300107223 */ /* 0x0c0fe20000010010 */
[----:B------:R-:W-:Y:S01]  /*155b0*/  FSEL R43, R35, -INF , !P6 ;  /* 0xff800000232b7808 */ /* 0x000fe20007000000 */
[----:B------:R-:W-:Y:S01]  /*155c0*/  FFMA.FTZ R18, R0, R67, R18 ;  /* 0x0000004300127223 */ /* 0x000fe20000010012 */
[----:B------:R-:W3:Y:S01]  /*155d0*/  LDSM.16.M88.4 R32, [R185+0x8400] ;  /* 0x00840000b920783b */ /* 0x000ee20000000200 */
[----:B------:R-:W-:Y:S01]  /*155e0*/  FSEL R47, R47, -INF , !P1 ;  /* 0xff8000002f2f7808 */ /* 0x000fe20004800000 */
[----:B------:R-:W-:Y:S01]  /*155f0*/  HMMA.16816.F32.BF16 R168, R128, R162, R168 ;  /* 0x000000a280a8723c */ /* 0x000fe200000418a8 */
[----:B------:R-:W-:-:S02]  /*15600*/  ISETP.GE.AND P1, PT, R64, R176, PT ;  /* 0x000000b04000720c */ /* 0x000fc40003f26270 */
[----:B------:R-:W-:Y:S02]  /*15610*/  ISETP.GE.AND P2, PT, R64, R177, PT ;  /* 0x000000b14000720c */ /* 0x000fe40003f46270 */
[----:B------:R-:W-:Y:S02]  /*15620*/  IADD3 R64, R57, 0x29, RZ ;  /* 0x0000002939407810 */ /* 0x000fe40007ffe0ff */
[----:B------:R-:W-:Y:S01]  /*15630*/  FSEL R41, R30, -INF , !P2 ;  /* 0xff8000001e297808 */ /* 0x000fe20005000000 */
[----:B------:R-:W-:Y:S01]  /*15640*/  HMMA.16816.F32.BF16 R24, R156, R44, R24 ;  /* 0x0000002c9c18723c */ /* 0x000fe20000041818 */
[----:B------:R-:W4:Y:S01]  /*15650*/  I2F R122, R64 ;  /* 0x00000040007a7306 */ /* 0x000f220000201400 */
[----:B------:R-:W-:Y:S01]  /*15660*/  ISETP.GE.AND P2, PT, R121, R176, PT ;  /* 0x000000b07900720c */ /* 0x000fe20003f46270 */
[-C--:B-1----:R-:W-:Y:S01]  /*15670*/  FFMA.FTZ R17, R0, R22.reuse, R17 ;  /* 0x0000001600117223 */ /* 0x082fe20000010011 */
[----:B------:R-:W-:Y:S01]  /*15680*/  LOP3.LUT R66, R56, 0x38, R209, 0xfe, !PT ;  /* 0x0000003838427812 */ /* 0x000fe200078efed1 */
[----:B------:R-:W-:Y:S01]  /*15690*/  FFMA.FTZ R19, R0, R22, R19 ;  /* 0x0000001600137223 */ /* 0x000fe20000010013 */
[----:B------:R-:W-:-:S02]  /*156a0*/  FSEL R48, R48, -INF , !P1 ;  /* 0xff80000030307808 */ /* 0x000fc40004800000 */
[----:B------:R-:W-:Y:S01]  /*156b0*/  FSEL R214, R16, -INF , !P2 ;  /* 0xff80000010d67808 */ /* 0x000fe20005000000 */
[C---:B--2---:R-:W-:Y:S01]  /*156c0*/  HMMA.16816.F32.BF16 R8, R156.reuse, R36, R8 ;  /* 0x000000249c08723c */ /* 0x044fe20000041808 */
[-C--:B------:R-:W-:Y:S01]  /*156d0*/  ISETP.GE.AND P1, PT, R120, R177.reuse, PT ;  /* 0x000000b17800720c */ /* 0x080fe20003f26270 */
[----:B------:R-:W1:Y:S01]  /*156e0*/  I2F R65, R66 ;  /* 0x0000004200417306 */ /* 0x000e620000201400 */
[----:B------:R-:W-:Y:S02]  /*156f0*/  ISETP.GE.AND P2, PT, R50, R176, PT ;  /* 0x000000b03200720c */ /* 0x000fe40003f46270 */
[----:B------:R-:W-:Y:S02]  /*15700*/  FSEL R217, R217, -INF , !P1 ;  /* 0xff800000d9d97808 */ /* 0x000fe40004800000 */
[----:B------:R-:W-:Y:S01]  /*15710*/  IADD3 R36, R57, 0x39, RZ ;  /* 0x0000003939247810 */ /* 0x000fe20007ffe0ff */
[----:B------:R-:W-:Y:S01]  /*15720*/  HMMA.16816.F32.BF16 R4, R156, R38, R4 ;  /* 0x000000269c04723c */ /* 0x000fe20000041804 */
[----:B------:R-:W-:Y:S01]  /*15730*/  FSEL R212, R17, -INF , !P2 ;  /* 0xff80000011d47808 */ /* 0x000fe20005000000 */
[-C--:B----4-:R-:W-:Y:S01]  /*15740*/  FFMA.FTZ R21, R0, R122.reuse, R21 ;  /* 0x0000007a00157223 */ /* 0x090fe20000010015 */
[-C--:B------:R-:W-:Y:S01]  /*15750*/  ISETP.GE.AND P1, PT, R121, R177.reuse, PT ;  /* 0x000000b17900720c */ /* 0x080fe20003f26270 */
[----:B------:R-:W2:Y:S01]  /*15760*/  I2F R30, R36 ;  /* 0x00000024001e7306 */ /* 0x000ea20000201400 */
[----:B------:R-:W-:Y:S01]  /*15770*/  ISETP.GE.AND P2, PT, R50, R177, PT ;  /* 0x000000b13200720c */ /* 0x000fe20003f46270 */
[----:B------:R-:W-:Y:S01]  /*15780*/  FFMA.FTZ R215, R0, R122, R23 ;  /* 0x0000007a00d77223 */ /* 0x000fe20000010017 */
[----:B------:R-:W-:-:S02]  /*15790*/  IADD3 R38, R57, 0x41, RZ ;  /* 0x0000004139267810 */ /* 0x000fc40007ffe0ff */
[-C--:B------:R-:W-:Y:S01]  /*157a0*/  ISETP.GE.AND P6, PT, R120, R176.reuse, PT ;  /* 0x000000b07800720c */ /* 0x080fe20003fc6270 */
[-C--:B-1----:R-:W-:Y:S01]  /*157b0*/  FFMA.FTZ R14, R0, R65.reuse, R14 ;  /* 0x00000041000e7223 */ /* 0x082fe2000001000e */
[----:B------:R-:W-:Y:S01]  /*157c0*/  FSEL R181, R18, -INF , !P1 ;  /* 0xff80000012b57808 */ /* 0x000fe20004800000 */
[----:B------:R-:W1:Y:S01]  /*157d0*/  I2F R22, R38 ;  /* 0x0000002600167306 */ /* 0x000e620000201400 */
[----:B------:R-:W-:Y:S01]  /*157e0*/  FSEL R213, R19, -INF , !P2 ;  /* 0xff80000013d57808 */ /* 0x000fe20005000000 */
[----:B------:R-:W-:Y:S01]  /*157f0*/  FFMA.FTZ R12, R0, R65, R12 ;  /* 0x00000041000c7223 */ /* 0x000fe2000001000c */
[----:B------:R-:W4:Y:S01]  /*15800*/  LDSM.16.M88.4 R16, [R185+0x8800] ;  /* 0x00880000b910783b */ /* 0x000f220000000200 */
[----:B------:R-:W-:Y:S01]  /*15810*/  FSEL R218, R20, -INF , !P6 ;  /* 0xff80000014da7808 */ /* 0x000fe20007000000 */
[-C--:B------:R-:W-:Y:S01]  /*15820*/  FFMA.FTZ R8, R0, R61.reuse, R8 ;  /* 0x0000003d00087223 */ /* 0x080fe20000010008 */
[-C--:B------:R-:W-:Y:S01]  /*15830*/  ISETP.GE.AND P6, PT, R64, R176.reuse, PT ;  /* 0x000000b04000720c */ /* 0x080fe20003fc6270 */
[C---:B------:R-:W-:Y:S01]  /*15840*/  FFMA.FTZ R10, R0.reuse, R61, R10 ;  /* 0x0000003d000a7223 */ /* 0x040fe2000001000a */
[----:B------:R-:W-:Y:S01]  /*15850*/  ISETP.GE.AND P2, PT, R63, R176, PT ;  /* 0x000000b03f00720c */ /* 0x000fe20003f46270 */
[-C--:B--2---:R-:W-:Y:S01]  /*15860*/  FFMA.FTZ R175, R0, R30.reuse, R15 ;  /* 0x0000001e00af7223 */ /* 0x084fe2000001000f */
[----:B------:R-:W-:Y:S01]  /*15870*/  FSEL R216, R21, -INF , !P6 ;  /* 0xff80000015d87808 */ /* 0x000fe20007000000 */
[----:B---3--:R-:W-:Y:S01]  /*15880*/  HMMA.16816.F32.BF16 R152, R156, R32, R152 ;  /* 0x000000209c98723c */ /* 0x008fe20000041898 */
[----:B------:R-:W-:Y:S01]  /*15890*/  ISETP.GE.AND P6, PT, R64, R177, PT ;  /* 0x000000b14000720c */ /* 0x000fe20003fc6270 */
[----:B------:R-:W-:Y:S01]  /*158a0*/  FFMA.FTZ R13, R0, R30, R13 ;  /* 0x0000001e000d7223 */ /* 0x000fe2000001000d */
[----:B------:R-:W-:Y:S01]  /*158b0*/  LOP3.LUT R28, R56, 0x48, R209, 0xfe, !PT ;  /* 0x00000048381c7812 */ /* 0x000fe200078efed1 */
[----:B-1----:R-:W-:Y:S01]  /*158c0*/  FFMA.FTZ R9, R0, R22, R9 ;  /* 0x0000001600097223 */ /* 0x002fe20000010009 */
[----:B------:R-:W-:-:S02]  /*158d0*/  FSEL R174, R8, -INF , !P2 ;  /* 0xff80000008ae7808 */ /* 0x000fc40005000000 */
[----:B------:R-:W1:Y:S01]  /*158e0*/  I2F R49, R28 ;  /* 0x0000001c00317306 */ /* 0x000e620000201400 */
[----:B------:R-:W-:Y:S01]  /*158f0*/  ISETP.GE.AND P1, PT, R66, R177, PT ;  /* 0x000000b14200720c */ /* 0x000fe20003f26270 */
[----:B------:R-:W-:Y:S01]  /*15900*/  FFMA.FTZ R11, R0, R22, R11 ;  /* 0x00000016000b7223 */ /* 0x000fe2000001000b */
[-C--:B------:R-:W-:Y:S01]  /*15910*/  ISETP.GE.AND P2, PT, R38, R176.reuse, PT ;  /* 0x000000b02600720c */ /* 0x080fe20003f46270 */
[----:B------:R-:W-:Y:S01]  /*15920*/  HMMA.16816.F32.BF16 R148, R156, R34, R148 ;  /* 0x000000229c94723c */ /* 0x000fe20000041894 */
[----:B------:R-:W-:Y:S02]  /*15930*/  FSEL R215, R215, -INF , !P6 ;  /* 0xff800000d7d77808 */ /* 0x000fe40007000000 */
[----:B------:R-:W-:Y:S02]  /*15940*/  ISETP.GE.AND P6, PT, R66, R176, PT ;  /* 0x000000b04200720c */ /* 0x000fe40003fc6270 */
[----:B------:R-:W-:Y:S02]  /*15950*/  FSEL R183, R14, -INF , !P1 ;  /* 0xff8000000eb77808 */ /* 0x000fe40004800000 */
[----:B------:R-:W-:-:S02]  /*15960*/  IADD3 R15, R57, 0x49, RZ ;  /* 0x00000049390f7810 */ /* 0x000fc40007ffe0ff */
[----:B------:R-:W-:Y:S02]  /*15970*/  FSEL R166, R9, -INF , !P2 ;  /* 0xff80000009a67808 */ /* 0x000fe40005000000 */
[-C--:B------:R-:W-:Y:S01]  /*15980*/  ISETP.GE.AND P1, PT, R63, R177.reuse, PT ;  /* 0x000000b13f00720c */ /* 0x080fe20003f26270 */
[----:B------:R-:W2:Y:S01]  /*15990*/  I2F R30, R15 ;  /* 0x0000000f001e7306 */ /* 0x000ea20000201400 */
[----:B------:R-:W-:Y:S01]  /*159a0*/  ISETP.GE.AND P2, PT, R38, R177, PT ;  /* 0x000000b12600720c */ /* 0x000fe20003f46270 */
[-C--:B-1----:R-:W-:Y:S01]  /*159b0*/  FFMA.FTZ R4, R0, R49.reuse, R4 ;  /* 0x0000003100047223 */ /* 0x082fe20000010004 */
[----:B------:R-:W-:Y:S01]  /*159c0*/  FSEL R182, R12, -INF , !P6 ;  /* 0xff8000000cb67808 */ /* 0x000fe20007000000 */
[----:B------:R-:W-:Y:S01]  /*159d0*/  FFMA.FTZ R6, R0, R49, R6 ;  /* 0x0000003100067223 */ /* 0x000fe20000010006 */
[----:B------:R-:W-:Y:S02]  /*159e0*/  ISETP.GE.AND P6, PT, R36, R176, PT ;  /* 0x000000b02400720c */ /* 0x000fe40003fc6270 */
[----:B------:R-:W-:-:S02]  /*159f0*/  LOP3.LUT R20, R56, 0x50, R209, 0xfe, !PT ;  /* 0x0000005038147812 */ /* 0x000fc400078efed1 */
[----:B------:R-:W-:Y:S02]  /*15a00*/  FSEL R165, R10, -INF , !P1 ;  /* 0xff8000000aa57808 */ /* 0x000fe40004800000 */
[----:B------:R-:W-:Y:S01]  /*15a10*/  FSEL R167, R11, -INF , !P2 ;  /* 0xff8000000ba77808 */ /* 0x000fe20005000000 */
[----:B------:R-:W1:Y:S01]  /*15a20*/  I2F R23, R20 ;  /* 0x0000001400177306 */ /* 0x000e620000201400 */
[----:B------:R-:W3:Y:S01]  /*15a30*/  LDSM.16.M88.4 R8, [R185+0x8c00] ;  /* 0x008c0000b908783b */ /* 0x000ee20000000200 */
[----:B------:R-:W-:Y:S01]  /*15a40*/  FSEL R180, R13, -INF , !P6 ;  /* 0xff8000000db47808 */ /* 0x000fe20007000000 */
[----:B------:R-:W-:-:S04]  /*15a50*/  DEPBAR.LE SB0, 0x0 ;  /* 0x000080000000791a */ /* 0x000fc80000000000 */
[-C--:B------:R-:W-:Y:S01]  /*15a60*/  ISETP.GE.AND P6, PT, R36, R177.reuse, PT ;  /* 0x000000b12400720c */ /* 0x080fe20003fc6270 */
[CC--:B--2---:R-:W-:Y:S01]  /*15a70*/  FFMA.FTZ R5, R0.reuse, R30.reuse, R5 ;  /* 0x0000001e00057223 */ /* 0x0c4fe20000010005 */
[----:B------:R-:W-:Y:S01]  /*15a80*/  IADD3 R32, R57, 0x51, RZ ;  /* 0x0000005139207810 */ /* 0x000fe20007ffe0ff */
[----:B------:R-:W-:Y:S01]  /*15a90*/  FFMA.FTZ R163, R0, R30, R7 ;  /* 0x0000001e00a37223 */ /* 0x000fe20000010007 */
[----:B------:R-:W-:Y:S02]  /*15aa0*/  FSEL R175, R175, -INF , !P6 ;  /* 0xff800000afaf7808 */ /* 0x000fe40007000000 */
[CC--:B------:R-:W-:Y:S02]  /*15ab0*/  ISETP.GE.AND P6, PT, R28.reuse, R176.reuse, PT ;  /* 0x000000b01c00720c */ /* 0x0c0fe40003fc6270 */
[----:B------:R-:W-:Y:S01]  /*15ac0*/  ISETP.GE.AND P1, PT, R28, R177, PT ;  /* 0x000000b11c00720c */ /* 0x000fe20003f26270 */
[-C--:B-1----:R-:W-:Y:S01]  /*15ad0*/  FFMA.FTZ R152, R0, R23.reuse, R152 ;  /* 0x0000001700987223 */ /* 0x082fe20000010098 */
[----:B------:R-:W1:Y:S01]  /*15ae0*/  I2F R28, R32 ;  /* 0x00000020001c7306 */ /* 0x000e620000201400 */
[----:B------:R-:W-:Y:S01]  /*15af0*/  FSEL R172, R4, -INF , !P6 ;  /* 0xff80000004ac7808 */ /* 0x000fe20007000000 */
[----:B------:R-:W-:Y:S01]  /*15b00*/  FFMA.FTZ R154, R0, R23, R154 ;  /* 0x00000017009a7223 */ /* 0x000fe2000001009a */
[----:B------:R-:W-:-:S02]  /*15b10*/  ISETP.GE.AND P6, PT, R15, R176, PT ;  /* 0x000000b00f00720c */ /* 0x000fc40003fc6270 */
[----:B------:R-:W-:Y:S02]  /*15b20*/  FSEL R173, R6, -INF , !P1 ;  /* 0xff80000006ad7808 */ /* 0x000fe40004800000 */
[----:B------:R-:W-:Y:S02]  /*15b30*/  FSEL R164, R5, -INF , !P6 ;  /* 0xff80000005a47808 */ /* 0x000fe40007000000 */
[----:B------:R-:W-:Y:S01]  /*15b40*/  ISETP.GE.AND P2, PT, R20, R176, PT ;  /* 0x000000b01400720c */ /* 0x000fe20003f46270 */
[----:B----4-:R-:W-:Y:S01]  /*15b50*/  HMMA.16816.F32.BF16 R4, R156, R16, R144 ;  /* 0x000000109c04723c */ /* 0x010fe20000041890 */
[----:B------:R-:W-:Y:S02]  /*15b60*/  IADD3 R30, R57, 0x59, RZ ;  /* 0x00000059391e7810 */ /* 0x000fe40007ffe0ff */
[----:B------:R-:W-:Y:S02]  /*15b70*/  LOP3.LUT R12, R56, 0x60, R209, 0xfe, !PT ;  /* 0x00000060380c7812 */ /* 0x000fe400078efed1 */
[----:B------:R-:W-:Y:S01]  /*15b80*/  ISETP.GE.AND P1, PT, R20, R177, PT ;  /* 0x000000b11400720c */ /* 0x000fe20003f26270 */
[----:B------:R-:W2:Y:S01]  /*15b90*/  I2F R34, R30 ;  /* 0x0000001e00227306 */ /* 0x000ea20000201400 */
[-C--:B-1----:R-:W-:Y:S01]  /*15ba0*/  FFMA.FTZ R16, R0, R28.reuse, R153 ;  /* 0x0000001c00107223 */ /* 0x082fe20000010099 */
[----:B------:R-:W-:Y:S01]  /*15bb0*/  FSEL R162, R152, -INF , !P2 ;  /* 0xff80000098a27808 */ /* 0x000fe20005000000 */
[----:B------:R-:W-:Y:S01]  /*15bc0*/  FFMA.FTZ R155, R0, R28, R155 ;  /* 0x0000001c009b7223 */ /* 0x000fe2000001009b */
[----:B------:R-:W-:-:S02]  /*15bd0*/  ISETP.GE.AND P2, PT, R32, R176, PT ;  /* 0x000000b02000720c */ /* 0x000fc40003f46270 */
[----:B------:R-:W-:Y:S02]  /*15be0*/  FSEL R153, R154, -INF , !P1 ;  /* 0xff8000009a997808 */ /* 0x000fe40004800000 */
[----:B------:R-:W1:Y:S01]  /*15bf0*/  I2F R13, R12 ;  /* 0x0000000c000d7306 */ /* 0x000e620000201400 */
[----:B------:R-:W-:Y:S01]  /*15c00*/  FSEL R154, R16, -INF , !P2 ;  /* 0xff800000109a7808 */ /* 0x000fe20005000000 */
[C---:B---3--:R-:W-:Y:S01]  /*15c10*/  HMMA.16816.F32.BF16 R136, R156.reuse, R8, R136 ;  /* 0x000000089c88723c */ /* 0x048fe20000041888 */
[----:B------:R-:W-:Y:S02]  /*15c20*/  ISETP.GE.AND P2, PT, R32, R177, PT ;  /* 0x000000b12000720c */ /* 0x000fe40003f46270 */
[----:B------:R-:W-:Y:S02]  /*15c30*/  LOP3.LUT R21, R56, 0x58, R209, 0xfe, !PT ;  /* 0x0000005838157812 */ /* 0x000fe400078efed1 */
[----:B------:R-:W-:Y:S01]  /*15c40*/  IADD3 R32, R57, 0x61, RZ ;  /* 0x0000006139207810 */ /* 0x000fe20007ffe0ff */
[-C--:B--2---:R-:W-:Y:S01]  /*15c50*/  FFMA.FTZ R149, R0, R34.reuse, R149 ;  /* 0x0000002200957223 */ /* 0x084fe20000010095 */
[----:B------:R-:W2:Y:S01]  /*15c60*/  I2F R37, R21 ;  /* 0x0000001500257306 */ /* 0x000ea20000201400 */
[----:B------:R-:W-:Y:S01]  /*15c70*/  HMMA.16816.F32.BF16 R16, R156, R18, R140 ;  /* 0x000000129c10723c */ /* 0x000fe2000004188c */
[----:B------:R-:W-:Y:S01]  /*15c80*/  LOP3.LUT R14, R56, 0x68, R209, 0xfe, !PT ;  /* 0x00000068380e7812 */ /* 0x000fe200078efed1 */
[----:B------:R-:W-:Y:S01]  /*15c90*/  FFMA.FTZ R151, R0, R34, R151 ;  /* 0x0000002200977223 */ /* 0x000fe20000010097 */
[----:B------:R-:W-:-:S02]  /*15ca0*/  FSEL R155, R155, -INF , !P2 ;  /* 0xff8000009b9b7808 */ /* 0x000fc40005000000 */
[----:B------:R-:W-:Y:S01]  /*15cb0*/  IADD3 R8, R57, 0x69, RZ ;  /* 0x0000006939087810 */ /* 0x000fe20007ffe0ff */
[-C--:B-1----:R-:W-:Y:S01]  /*15cc0*/  FFMA.FTZ R147, R0, R13.reuse, R6 ;  /* 0x0000000d00937223 */ /* 0x082fe20000010006 */
[----:B------:R-:W1:Y:S01]  /*15cd0*/  I2F R28, R32 ;  /* 0x00000020001c7306 */ /* 0x000e620000201400 */
[----:B------:R-:W-:Y:S01]  /*15ce0*/  ISETP.GE.AND P2, PT, R30, R176, PT ;  /* 0x000000b01e00720c */ /* 0x000fe20003f46270 */
[----:B------:R-:W-:Y:S01]  /*15cf0*/  FFMA.FTZ R4, R0, R13, R4 ;  /* 0x0000000d00047223 */ /* 0x000fe20000010004 */
[----:B------:R-:W-:Y:S01]  /*15d00*/  LOP3.LUT R22, R56, 0x70, R209, 0xfe, !PT ;  /* 0x0000007038167812 */ /* 0x000fe200078efed1 */
[----:B------:R-:W-:Y:S01]  /*15d10*/  HMMA.16816.F32.BF16 R168, R156, R10, R168 ;  /* 0x0000000a9ca8723c */ /* 0x000fe200000418a8 */
[----:B------:R-:W-:Y:S01]  /*15d20*/  FSEL R152, R149, -INF , !P2 ;  /* 0xff80000095987808 */ /* 0x000fe20005000000 */
[----:B------:R-:W-:Y:S01]  /*15d30*/  IMAD.MOV.U32 R149, RZ, RZ, R179 ;  /* 0x000000ffff957224 */ /* 0x000fe200078e00b3 */
[-C--:B------:R-:W-:Y:S01]  /*15d40*/  ISETP.GE.AND P6, PT, R15, R177.reuse, PT ;  /* 0x000000b10f00720c */ /* 0x080fe20003fc6270 */
[----:B------:R-:W3:Y:S01]  /*15d50*/  I2F R33, R14 ;  /* 0x0000000e00217306 */ /* 0x000ee20000201400 */
[----:B------:R-:W-:Y:S01]  /*15d60*/  ISETP.GE.AND P2, PT, R30, R177, PT ;  /* 0x000000b11e00720c */ /* 0x000fe20003f46270 */
[CC--:B--2---:R-:W-:Y:S01]  /*15d70*/  FFMA.FTZ R148, R0.reuse, R37.reuse, R148 ;  /* 0x0000002500947223 */ /* 0x0c4fe20000010094 */
[----:B------:R-:W-:Y:S01]  /*15d80*/  FSEL R163, R163, -INF , !P6 ;  /* 0xff800000a3a37808 */ /* 0x000fe20007000000 */
[----:B------:R-:W-:Y:S01]  /*15d90*/  FFMA.FTZ R150, R0, R37, R150 ;  /* 0x0000002500967223 */ /* 0x000fe20000010096 */
[----:B------:R-:W-:-:S02]  /*15da0*/  FSEL R151, R151, -INF , !P2 ;  /* 0xff80000097977808 */ /* 0x000fc40005000000 */
[C---:B------:R-:W-:Y:S01]  /*15db0*/  ISETP.GE.AND P6, PT, R21.reuse, R176, PT ;  /* 0x000000b01500720c */ /* 0x040fe20003fc6270 */
[----:B------:R-:W2:Y:S01]  /*15dc0*/  I2F R6, R8 ;  /* 0x0000000800067306 */ /* 0x000ea20000201400 */
[----:B-1----:R-:W-:Y:S01]  /*15dd0*/  FFMA.FTZ R5, R0, R28, R5 ;  /* 0x0000001c00057223 */ /* 0x002fe20000010005 */
[----:B------:R-:W-:Y:S01]  /*15de0*/  ISETP.GE.AND P2, PT, R32, R176, PT ;  /* 0x000000b02000720c */ /* 0x000fe20003f46270 */
[----:B------:R-:W-:Y:S01]  /*15df0*/  FFMA.FTZ R7, R0, R28, R7 ;  /* 0x0000001c00077223 */ /* 0x000fe20000010007 */
[----:B------:R-:W-:Y:S02]  /*15e00*/  ISETP.GE.AND P1, PT, R21, R177, PT ;  /* 0x000000b11500720c */ /* 0x000fe40003f26270 */
[----:B------:R-:W-:Y:S01]  /*15e10*/  FSEL R160, R148, -INF , !P6 ;  /* 0xff80000094a07808 */ /* 0x000fe20007000000 */
[----:B------:R-:W-:Y:S01]  /*15e20*/  IMAD.MOV.U32 R148, RZ, RZ, R178 ;  /* 0x000000ffff947224 */ /* 0x000fe200078e00b2 */
[----:B------:R-:W1:Y:S01]  /*15e30*/  I2F R15, R22 ;  /* 0x00000016000f7306 */ /* 0x000e620000201400 */
[----:B------:R-:W-:Y:S01]  /*15e40*/  FSEL R146, R5, -INF , !P2 ;  /* 0xff80000005927808 */ /* 0x000fe20005000000 */
[-C--:B---3--:R-:W-:Y:S01]  /*15e50*/  FFMA.FTZ R16, R0, R33.reuse, R16 ;  /* 0x0000002100107223 */ /* 0x088fe20000010010 */
[----:B------:R-:W-:Y:S01]  /*15e60*/  ISETP.GE.AND P6, PT, R12, R176, PT ;  /* 0x000000b00c00720c */ /* 0x000fe20003fc6270 */
[----:B------:R-:W-:Y:S01]  /*15e70*/  FFMA.FTZ R18, R0, R33, R18 ;  /* 0x0000002100127223 */ /* 0x000fe20000010012 */
[----:B------:R-:W-:-:S02]  /*15e80*/  ISETP.GE.AND P2, PT, R32, R177, PT ;  /* 0x000000b12000720c */ /* 0x000fc40003f46270 */
[----:B------:R-:W-:Y:S01]  /*15e90*/  IADD3 R10, R57, 0x71, RZ ;  /* 0x00000071390a7810 */ /* 0x000fe20007ffe0ff */
[-C--:B--2---:R-:W-:Y:S01]  /*15ea0*/  FFMA.FTZ R17, R0, R6.reuse, R17 ;  /* 0x0000000600117223 */ /* 0x084fe20000010011 */
[----:B------:R-:W-:Y:S01]  /*15eb0*/  FSEL R161, R150, -INF , !P1 ;  /* 0xff80000096a17808 */ /* 0x000fe20004800000 */
[----:B------:R-:W-:Y:S01]  /*15ec0*/  FFMA.FTZ R19, R0, R6, R19 ;  /* 0x0000000600137223 */ /* 0x000fe20000010013 */
[----:B------:R-:W-:Y:S01]  /*15ed0*/  FSEL R150, R4, -INF , !P6 ;  /* 0xff80000004967808 */ /* 0x000fe20007000000 */
[----:B------:R-:W2:Y:S01]  /*15ee0*/  I2F R9, R10 ;  /* 0x0000000a00097306 */ /* 0x000ea20000201400 */
[----:B------:R-:W-:Y:S02]  /*15ef0*/  FSEL R145, R7, -INF , !P2 ;  /* 0xff80000007917808 */ /* 0x000fe40005000000 */
[-C--:B------:R-:W-:Y:S01]  /*15f00*/  ISETP.GE.AND P6, PT, R14, R176.reuse, PT ;  /* 0x000000b00e00720c */ /* 0x080fe20003fc6270 */
[-C--:B-1----:R-:W-:Y:S01]  /*15f10*/  FFMA.FTZ R123, R0, R15.reuse, R136 ;  /* 0x0000000f007b7223 */ /* 0x082fe20000010088 */
[----:B------:R-:W-:Y:S01]  /*15f20*/  ISETP.GE.AND P2, PT, R8, R176, PT ;  /* 0x000000b00800720c */ /* 0x000fe20003f46270 */
[----:B------:R-:W-:Y:S01]  /*15f30*/  FFMA.FTZ R121, R0, R15, R138 ;  /* 0x0000000f00797223 */ /* 0x000fe2000001008a */
[----:B------:R-:W-:Y:S01]  /*15f40*/  LOP3.LUT R20, R56, 0x78, R209, 0xfe, !PT ;  /* 0x0000007838147812 */ /* 0x000fe200078efed1 */
[----:B------:R-:W-:Y:S01]  /*15f50*/  I2F R5, R57 ;  /* 0x0000003900057306 */ /* 0x000fe20000201400 */
[----:B------:R-:W-:-:S02]  /*15f60*/  FSEL R144, R16, -INF , !P6 ;  /* 0xff80000010907808 */ /* 0x000fc40007000000 */
[----:B------:R-:W-:Y:S02]  /*15f70*/  FSEL R142, R17, -INF , !P2 ;  /* 0xff800000118e7808 */ /* 0x000fe40005000000 */
[----:B------:R-:W-:Y:S02]  /*15f80*/  ISETP.GE.AND P6, PT, R22, R176, PT ;  /* 0x000000b01600720c */ /* 0x000fe40003fc6270 */
[----:B------:R-:W-:Y:S01]  /*15f90*/  ISETP.GE.AND P2, PT, R8, R177, PT ;  /* 0x000000b10800720c */ /* 0x000fe20003f46270 */
[----:B------:R-:W1:Y:S01]  /*15fa0*/  I2F R21, R20 ;  /* 0x0000001400157306 */ /* 0x000e620000201400 */
[----:B------:R-:W-:Y:S01]  /*15fb0*/  IADD3 R6, R57, 0x19, RZ ;  /* 0x0000001939067810 */ /* 0x000fe20007ffe0ff */
[----:B--2---:R-:W-:Y:S01]  /*15fc0*/  FFMA.FTZ R122, R0, R9, R137 ;  /* 0x00000009007a7223 */ /* 0x004fe20000010089 */
[----:B------:R-:W-:Y:S01]  /*15fd0*/  ISETP.GE.AND P1, PT, R12, R177, PT ;  /* 0x000000b10c00720c */ /* 0x000fe20003f26270 */
[----:B------:R-:W-:Y:S01]  /*15fe0*/  FFMA.FTZ R120, R0, R9, R139 ;  /* 0x0000000900787223 */ /* 0x000fe2000001008b */
[----:B------:R-:W-:-:S02]  /*15ff0*/  FSEL R141, R19, -INF , !P2 ;  /* 0xff800000138d7808 */ /* 0x000fc40005000000 */
[----:B------:R-:W-:Y:S01]  /*16000*/  FSEL R123, R123, -INF , !P6 ;  /* 0xff8000007b7b7808 */ /* 0x000fe20007000000 */
[----:B------:R-:W2:Y:S01]  /*16010*/  I2F R8, R6 ;  /* 0x0000000600087306 */ /* 0x000ea20000201400 */
[C---:B------:R-:W-:Y:S02]  /*16020*/  ISETP.GE.AND P2, PT, R10.reuse, R176, PT ;  /* 0x000000b00a00720c */ /* 0x040fe40003f46270 */
[----:B------:R-:W-:Y:S02]  /*16030*/  ISETP.GE.AND P6, PT, R10, R177, PT ;  /* 0x000000b10a00720c */ /* 0x000fe40003fc6270 */
[----:B------:R-:W-:Y:S02]  /*16040*/  LOP3.LUT R23, R56, 0x20, R209, 0xfe, !PT ;  /* 0x0000002038177812 */ /* 0x000fe400078efed1 */
[----:B------:R-:W-:Y:S01]  /*16050*/  FSEL R147, R147, -INF , !P1 ;  /* 0xff80000093937808 */ /* 0x000fe20004800000 */
[----:B------:R-:W3:Y:S01]  /*16060*/  I2F R13, R6 ;  /* 0x00000006000d7306 */ /* 0x000ee20000201400 */
[C---:B------:R-:W-:Y:S01]  /*16070*/  IADD3 R10, R57.reuse, 0x21, RZ ;  /* 0x00000021390a7810 */ /* 0x040fe20007ffe0ff */
[----:B-1----:R-:W-:Y:S01]  /*16080*/  FFMA.FTZ R124, R0, R21, R168 ;  /* 0x00000015007c7223 */ /* 0x002fe200000100a8 */
[----:B------:R-:W-:Y:S01]  /*16090*/  ISETP.GE.AND P1, PT, R14, R177, PT ;  /* 0x000000b10e00720c */ /* 0x000fe20003f26270 */
[----:B------:R-:W-:Y:S01]  /*160a0*/  FFMA.FTZ R125, R0, R21, R170 ;  /* 0x00000015007d7223 */ /* 0x000fe200000100aa */
[----:B------:R-:W-:-:S02]  /*160b0*/  IADD3 R9, R57, 0x79, RZ ;  /* 0x0000007939097810 */ /* 0x000fc40007ffe0ff */
[----:B------:R-:W-:Y:S01]  /*160c0*/  FSEL R143, R18, -INF , !P1 ;  /* 0xff800000128f7808 */ /* 0x000fe20004800000 */
[----:B------:R-:W1:Y:S01]  /*160d0*/  I2F R35, R23 ;  /* 0x0000001700237306 */ /* 0x000e620000201400 */
[----:B------:R-:W-:Y:S01]  /*160e0*/  ISETP.GE.AND P1, PT, R22, R177, PT ;  /* 0x000000b11600720c */ /* 0x000fe20003f26270 */
[----:B--2---:R-:W-:Y:S01]  /*160f0*/  FFMA.FTZ R29, R0, R8, R29 ;  /* 0x00000008001d7223 */ /* 0x004fe2000001001d */
[----:B------:R-:W-:Y:S01]  /*16100*/  LOP3.LUT R4, R56, 0x20, R209, 0xfe, !PT ;  /* 0x0000002038047812 */ /* 0x000fe200078efed1 */
[CC--:B------:R-:W-:Y:S01]  /*16110*/  FFMA.FTZ R8, R0.reuse, R5.reuse, R40 ;  /* 0x0000000500087223 */ /* 0x0c0fe20000010028 */
[----:B------:R-:W-:Y:S01]  /*16120*/  FSEL R121, R121, -INF , !P1 ;  /* 0xff80000079797808 */ /* 0x000fe20004800000 */
[----:B------:R-:W-:Y:S01]  /*16130*/  FFMA.FTZ R5, R0, R5, R42 ;  /* 0x0000000500057223 */ /* 0x000fe2000001002a */
[----:B------:R-:W-:Y:S01]  /*16140*/  ISETP.GE.AND P1, PT, R20, R176, PT ;  /* 0x000000b01400720c */ /* 0x000fe20003f26270 */
[----:B------:R-:W2:Y:S01]  /*16150*/  I2F R11, R10 ;  /* 0x0000000a000b7306 */ /* 0x000ea20000201400 */
[----:B------:R-:W-:Y:S01]  /*16160*/  FSEL R122, R122, -INF , !P2 ;  /* 0xff8000007a7a7808 */ /* 0x000fe20005000000 */
[----:B---3--:R-:W-:Y:S01]  /*16170*/  FFMA.FTZ R13, R0, R13, R31 ;  /* 0x0000000d000d7223 */ /* 0x008fe2000001001f */
[----:B------:R-:W-:Y:S01]  /*16180*/  FSEL R124, R124, -INF , !P1 ;  /* 0xff8000007c7c7808 */ /* 0x000fe20004800000 */
[----:B------:R-:W-:Y:S01]  /*16190*/  BAR.SYNC.DEFER_BLOCKING 0x0 ;  /* 0x0000000000007b1d */ /* 0x000fe20000010000 */
[----:B------:R-:W-:-:S02]  /*161a0*/  ISETP.GE.AND P2, PT, R20, R177, PT ;  /* 0x000000b11400720c */ /* 0x000fc40003f46270 */
[-C--:B------:R-:W-:Y:S01]  /*161b0*/  ISETP.GE.AND P1, PT, R57, R176.reuse, PT ;  /* 0x000000b03900720c */ /* 0x080fe20003f26270 */
[----:B-1----:R-:W-:Y:S01]  /*161c0*/  FFMA.FTZ R24, R0, R35, R24 ;  /* 0x0000002300187223 */ /* 0x002fe20000010018 */
[----:B------:R-:W-:Y:S01]  /*161d0*/  FSEL R120, R120, -INF , !P6 ;  /* 0xff80000078787808 */ /* 0x000fe20007000000 */
[----:B------:R-:W1:Y:S01]  /*161e0*/  I2F R12, R9 ;  /* 0x00000009000c7306 */ /* 0x000e620000201400 */
[----:B------:R-:W-:Y:S02]  /*161f0*/  FSEL R125, R125, -INF , !P2 ;  /* 0xff8000007d7d7808 */ /* 0x000fe40005000000 */
[----:B------:R-:W-:Y:S02]  /*16200*/  FSEL R8, R8, -INF , !P1 ;  /* 0xff80000008087808 */ /* 0x000fe40004800000 */
[-C--:B------:R-:W-:Y:S01]  /*16210*/  ISETP.GE.AND P6, PT, R23, R176.reuse, PT ;  /* 0x000000b01700720c */ /* 0x080fe20003fc6270 */
[-C--:B--2---:R-:W-:Y:S01]  /*16220*/  FFMA.FTZ R25, R0, R11.reuse, R25 ;  /* 0x0000000b00197223 */ /* 0x084fe20000010019 */
[-C--:B------:R-:W-:Y:S01]  /*16230*/  ISETP.GE.AND P2, PT, R6, R176.reuse, PT ;  /* 0x000000b00600720c */ /* 0x080fe20003f46270 */
[----:B------:R-:W2:Y:S01]  /*16240*/  I2F R7, R4 ;  /* 0x0000000400077306 */ /* 0x000ea20000201400 */
[----:B------:R-:W-:Y:S01]  /*16250*/  ISETP.GE.AND P1, PT, R10, R176, PT ;  /* 0x000000b00a00720c */ /* 0x000fe20003f26270 */
[----:B------:R-:W-:Y:S01]  /*16260*/  FFMA.FTZ R11, R0, R11, R27 ;  /* 0x0000000b000b7223 */ /* 0x000fe2000001001b */
[----:B------:R-:W-:-:S02]  /*16270*/  FSEL R158, R24, -INF , !P6 ;  /* 0xff800000189e7808 */ /* 0x000fc40007000000 */
[----:B------:R-:W-:Y:S02]  /*16280*/  FSEL R50, R29, -INF , !P2 ;  /* 0xff8000001d327808 */ /* 0x000fe40005000000 */
[----:B------:R-:W-:Y:S01]  /*16290*/  FSEL R156, R25, -INF , !P1 ;  /* 0xff800000199c7808 */ /* 0x000fe20004800000 */
[CC--:B-1----:R-:W-:Y:S01]  /*162a0*/  FFMA.FTZ R126, R0.reuse, R12.reuse, R169 ;  /* 0x0000000c007e7223 */ /* 0x0c2fe200000100a9 */
[-C--:B------:R-:W-:Y:S01]  /*162b0*/  ISETP.GE.AND P6, PT, R57, R177.reuse, PT ;  /* 0x000000b13900720c */ /* 0x080fe20003fc6270 */
[----:B------:R-:W-:Y:S01]  /*162c0*/  FFMA.FTZ R127, R0, R12, R171 ;  /* 0x0000000c007f7223 */ /* 0x000fe200000100ab */
[----:B------:R-:W-:Y:S02]  /*162d0*/  ISETP.GE.AND P2, PT, R9, R176, PT ;  /* 0x000000b00900720c */ /* 0x000fe40003f46270 */
[----:B------:R-:W-:Y:S02]  /*162e0*/  ISETP.GE.AND P1, PT, R6, R177, PT ;  /* 0x000000b10600720c */ /* 0x000fe40003f26270 */
[----:B------:R-:W-:Y:S01]  /*162f0*/  FSEL R5, R5, -INF , !P6 ;  /* 0xff80000005057808 */ /* 0x000fe20007000000 */
[----:B--2---:R-:W-:Y:S01]  /*16300*/  FFMA.FTZ R7, R0, R7, R26 ;  /* 0x0000000700077223 */ /* 0x004fe2000001001a */
[----:B------:R-:W-:-:S02]  /*16310*/  FSEL R126, R126, -INF , !P2 ;  /* 0xff8000007e7e7808 */ /* 0x000fc40005000000 */
[----:B------:R-:W-:Y:S02]  /*16320*/  FSEL R57, R13, -INF , !P1 ;  /* 0xff8000000d397808 */ /* 0x000fe40004800000 */
[-C--:B------:R-:W-:Y:S02]  /*16330*/  ISETP.GE.AND P6, PT, R4, R177.reuse, PT ;  /* 0x000000b10400720c */ /* 0x080fe40003fc6270 */
[-C--:B------:R-:W-:Y:S02]  /*16340*/  ISETP.GE.AND P2, PT, R10, R177.reuse, PT ;  /* 0x000000b10a00720c */ /* 0x080fe40003f46270 */
        /* <DEDUP_REMOVED lines=35> */
[-C--:B------:R-:W-:Y:S01]  /*16580*/  @!P1 IADD3 R4, R4, -R9.reuse, RZ ;  /* 0x8000000904049210 */ /* 0x080fe20007ffe0ff */
[----:B------:R-:W2:Y:S01]  /*16590*/  LD.E.64 R14, [R118.64+0x20] ;  /* 0x00002004760e7980 */ /* 0x000ea2000c101b00 */
[----:B------:R-:W-:Y:S02]  /*165a0*/  @!P1 IADD3 R7, R7, 0x1, RZ ;  /* 0x0000000107079810 */ /* 0x000fe40007ffe0ff */
[----:B------:R-:W-:-:S02]  /*165b0*/  ISETP.GE.U32.AND P6, PT, R4, R9, PT ;  /* 0x000000090400720c */ /* 0x000fc40003fc6070 */
[----:B------:R-:W-:-:S05]  /*165c0*/  ISETP.NE.AND P1, PT, R13, RZ, PT ;  /* 0x000000ff0d00720c */ /* 0x000fca0003f25270 */
[----:B------:R-:W-:Y:S02]  /*165d0*/  @P0 IADD3 R11, R11, 0x1, RZ ;  /* 0x000000010b0b0810 */ /* 0x000fe40007ffe0ff */
[----:B------:R-:W-:-:S03]  /*165e0*/  ISETP.GE.AND P0, PT, R10, RZ, PT ;  /* 0x000000ff0a00720c */ /* 0x000fc60003f06270 */
[----:B------:R-:W-:Y:S01]  /*165f0*/  @!P2 IMAD.MOV R11, RZ, RZ, -R11 ;  /* 0x000000ffff0ba224 */ /* 0x000fe200078e0a0b */
[----:B------:R-:W-:-:S04]  /*16600*/  @P6 IADD3 R7, R7, 0x1, RZ ;  /* 0x0000000107076810 */ /* 0x000fc80007ffe0ff */
[----:B------:R-:W-:Y:S02]  /*16610*/  SEL R9, R6, R11, !P1 ;  /* 0x0000000b06097207 */ /* 0x000fe40004800000 */
[----:B------:R-:W3:Y:S03]  /*16620*/  LD.E.64 R10, [R118.64+0x38] ;  /* 0x00003804760a7980 */ /* 0x000ee6000c101b00 */
[----:B------:R-:W-:Y:S02]  /*16630*/  @!P0 IMAD.MOV R7, RZ, RZ, -R7 ;  /* 0x000000ffff078224 */ /* 0x000fe400078e0a07 */
[----:B------:R-:W-:-:S03]  /*16640*/  IMAD.WIDE R18, R9, 0x4, R202 ;  /* 0x0000000409127825 */ /* 0x000fc600078e02ca */
[----:B------:R-:W-:Y:S02]  /*16650*/  SEL R6, R6, R7, !P1 ;  /* 0x0000000706067207 */ /* 0x000fe40004800000 */
[----:B------:R-:W4:Y:S03]  /*16660*/  LD.E R7, [R18.64] ;  /* 0x0000000412077980 */ /* 0x000f26000c101900 */
[----:B------:R-:W-:-:S05]  /*16670*/  IMAD.WIDE R16, R6, 0x4, R202 ;  /* 0x0000000406107825 */ /* 0x000fca00078e02ca */
[----:B------:R-:W4:Y:S01]  /*16680*/  LD.E R4, [R16.64] ;  /* 0x0000000410047980 */ /* 0x000f22000c101900 */
[----:B------:R-:W-:-:S05]  /*16690*/  IADD3 R6, R9, -R6, RZ ;  /* 0x8000000609067210 */ /* 0x000fca0007ffe0ff */
[----:B------:R-:W-:-:S05]  /*166a0*/  IMAD R13, R13, R6, -0x80 ;  /* 0xffffff800d0d7424 */ /* 0x000fca00078e0206 */
[----:B------:R-:W-:Y:S01]  /*166b0*/  SHF.R.S32.HI R9, RZ, 0x1f, R13 ;  /* 0x0000001fff097819 */ /* 0x000fe2000001140d */
[-C--:B---3--:R-:W-:Y:S02]  /*166c0*/  IMAD R6, R11, R13.reuse, RZ ;  /* 0x0000000d0b067224 */ /* 0x088fe400078e02ff */
[----:B------:R-:W-:-:S04]  /*166d0*/  IMAD.WIDE.U32 R12, R10, R13, RZ ;  /* 0x0000000d0a0c7225 */ /* 0x000fc800078e00ff */
[----:B------:R-:W-:-:S04]  /*166e0*/  IMAD R6, R10, R9, R6 ;  /* 0x000000090a067224 */ /* 0x000fc800078e0206 */
[----:B------:R-:W-:Y:S02]  /*166f0*/  IMAD.IADD R13, R13, 0x1, R6 ;  /* 0x000000010d0d7824 */ /* 0x000fe400078e0206 */
[----:B----4-:R-:W-:-:S04]  /*16700*/  IMAD.IADD R7, R4, 0x1, -R7 ;  /* 0x0000000104077824 */ /* 0x010fc800078e0a07 */
[----:B--2---:R-:W-:Y:S01]  /*16710*/  IMAD R9, R15, R7, RZ ;  /* 0x000000070f097224 */ /* 0x004fe200078e02ff */
[----:B------:R-:W-:Y:S01]  /*16720*/  SHF.R.S32.HI R4, RZ, 0x1f, R7 ;  /* 0x0000001fff047819 */ /* 0x000fe20000011407 */
[----:B------:R-:W-:-:S04]  /*16730*/  IMAD.WIDE.U32 R12, R7, R14, R12 ;  /* 0x0000000e070c7225 */ /* 0x000fc800078e000c */
[----:B------:R-:W-:Y:S02]  /*16740*/  IMAD R4, R14, R4, R9 ;  /* 0x000000040e047224 */ /* 0x000fe400078e0209 */
[----:B------:R-:W-:-:S03]  /*16750*/  IMAD.MOV.U32 R9, RZ, RZ, R12 ;  /* 0x000000ffff097224 */ /* 0x000fc600078e000c */
[----:B------:R-:W-:Y:S01]  /*16760*/  IADD3 R10, R13, R4, RZ ;  /* 0x000000040d0a7210 */ /* 0x000fe20007ffe0ff */
[----:B------:R-:W-:Y:S05]  /*16770*/  BRA `(.L_x_2448) ;  /* 0x0000003000007947 */ /* 0x000fea0003800000 */
.L_x_2447:
[----:B------:R-:W2:Y:S02]  /*16780*/  LD.E R9, [R118.64+0x38] ;  /* 0x0000380476097980 */ /* 0x000ea4000c101900 */
[----:B--2---:R-:W-:-:S04]  /*16790*/  LEA R9, -R9, RZ, 0x7 ;  /* 0x000000ff09097211 */ /* 0x004fc800078e39ff */
[----:B------:R-:W-:Y:S02]  /*167a0*/  SHF.R.S32.HI R10, RZ, 0x1f, R9 ;  /* 0x0000001fff0a7819 */ /* 0x000fe40000011409 */
.L_x_2448:
[----:B------:R-:W-:Y:S05]  /*167b0*/  BSYNC B0 ;  /* 0x0000000000007941 */ /* 0x000fea0003800000 */
.L_x_2446:
[----:B------:R-:W-:Y:S02]  /*167c0*/  LOP3.LUT R4, R206, 0x1, RZ, 0xc0, !PT ;  /* 0x00000001ce047812 */ /* 0x000fe400078ec0ff */
[CC--:B------:R-:W-:Y:S02]  /*167d0*/  @P5 IADD3 R7, P1, R9.reuse, R192.reuse, RZ ;  /* 0x000000c009075210 */ /* 0x0c0fe40007f3e0ff */
[----:B------:R-:W-:Y:S02]  /*167e0*/  @P4 IADD3 R11, P0, R9, R192, RZ ;  /* 0x000000c0090b4210 */ /* 0x000fe40007f1e0ff */
[----:B------:R-:W-:Y:S01]  /*167f0*/  ISETP.NE.U32.AND P2, PT, R4, 0x1, PT ;  /* 0x000000010400780c */ /* 0x000fe20003f45070 */
[C-C-:B------:R-:W-:Y:S01]  /*16800*/  @P5 IMAD.X R6, R10.reuse, 0x1, R193.reuse, P1 ;  /* 0x000000010a065824 */ /* 0x140fe200008e06c1 */
        /* <DEDUP_REMOVED lines=96> */
.L_x_2445:
[----:B------:R-:W-:Y:S05]  /*16e10*/  BSYNC B1 ;  /* 0x0000000000017941 */ /* 0x000fea0003800000 */
.L_x_2444:
[----:B------:R-:W2:Y:S01]  /*16e20*/  LD.E R139, [R118.64+0xdc] ;  /* 0x0000dc04768b7980 */ /* 0x000ea2000c101900 */
[----:B------:R-:W-:-:S03]  /*16e30*/  FMNMX.FTZ R4, R2, R5, !PT ;  /* 0x0000000502047209 */ /* 0x000fc60007810000 */
[----:B-1----:R-:W-:Y:S01]  /*16e40*/  LDSM.16.MT88.4 R28, [R186+0xb000] ;  /* 0x00b00000ba1c783b */ /* 0x002fe20000004200 */
        /* <DEDUP_REMOVED lines=76> */
[----:B------:R-:W-:-:S04]  /*17310*/  FSETP.NEU.FTZ.AND P1, PT, R138, -INF , PT ;  /* 0xff8000008a00780b */ /* 0x000fc80003f3d000 */
[----:B------:R-:W-:-:S05]  /*17320*/  FSEL R6, R138, RZ, P1 ;  /* 0x000000ff8a067208 */ /* 0x000fca0000800000 */
[----:B------:R-:W-:Y:S02]  /*17330*/  FADD.FTZ R6, R3, -R6 ;  /* 0x8000000603067221 */ /* 0x000fe40000010000 */
[C---:B--2---:R-:W-:Y:S02]  /*17340*/  FMUL.FTZ R132, R139.reuse, R136 ;  /* 0x000000888b847220 */ /* 0x044fe40000410000 */
[C---:B------:R-:W-:Y:S02]  /*17350*/  FMUL.FTZ R137, R139.reuse, R138 ;  /* 0x0000008a8b897220 */ /* 0x040fe40000410000 */
[----:B------:R-:W-:Y:S01]  /*17360*/  FMUL.FTZ R3, R139, R6 ;  /* 0x000000068b037220 */ /* 0x000fe20000410000 */
[----:B------:R-:W-:Y:S02]  /*17370*/  FSEL R132, R132, RZ, P0 ;  /* 0x000000ff84847208 */ /* 0x000fe40000000000 */
[----:B------:R-:W-:-:S03]  /*17380*/  FSEL R137, R137, RZ, P1 ;  /* 0x000000ff89897208 */ /* 0x000fc60000800000 */
[-CC-:B------:R-:W-:Y:S01]  /*17390*/  FFMA.FTZ R131, R5, R139.reuse, -R132.reuse ;  /* 0x0000008b05837223 */ /* 0x180fe20000010884 */
[----:B------:R-:W-:Y:S01]  /*173a0*/  FSEL R5, R136, RZ, P0 ;  /* 0x000000ff88057208 */ /* 0x000fe20000000000 */
[-CC-:B------:R-:W-:Y:S01]  /*173b0*/  FFMA.FTZ R130, R55, R139.reuse, -R132.reuse ;  /* 0x0000008b37827223 */ /* 0x180fe20000010884 */
[----:B------:R-:W1:Y:S01]  /*173c0*/  MUFU.EX2 R3, R3 ;  /* 0x0000000300037308 */ /* 0x000e620000000800 */
[-CC-:B------:R-:W-:Y:S02]  /*173d0*/  FFMA.FTZ R129, R53, R139.reuse, -R132.reuse ;  /* 0x0000008b35817223 */ /* 0x180fe40000010884 */
[----:B------:R-:W-:Y:S02]  /*173e0*/  FADD.FTZ R4, R2, -R5 ;  /* 0x8000000502047221 */ /* 0x000fe40000010000 */
[-C--:B------:R-:W-:Y:S02]  /*173f0*/  FFMA.FTZ R128, R47, R139.reuse, -R132 ;  /* 0x0000008b2f807223 */ /* 0x080fe40000010884 */
[-CC-:B------:R-:W-:Y:S01]  /*17400*/  FFMA.FTZ R135, R8, R139.reuse, -R137.reuse ;  /* 0x0000008b08877223 */ /* 0x180fe20000010889 */
[----:B------:R-:W-:Y:S01]  /*17410*/  MUFU.EX2 R131, R131 ;  /* 0x0000008300837308 */ /* 0x000fe20000000800 */
[----:B------:R-:W-:-:S02]  /*17420*/  FFMA.FTZ R134, R58, R139, -R137 ;  /* 0x0000008b3a867223 */ /* 0x000fc40000010889 */
[-CC-:B------:R-:W-:Y:S02]  /*17430*/  FFMA.FTZ R133, R62, R139.reuse, -R137.reuse ;  /* 0x0000008b3e857223 */ /* 0x180fe40000010889 */
[----:B------:R-:W-:Y:S02]  /*17440*/  FFMA.FTZ R2, R60, R139, -R137 ;  /* 0x0000008b3c027223 */ /* 0x000fe40000010889 */
[----:B------:R-:W-:Y:S01]  /*17450*/  FMUL.FTZ R140, R139, R4 ;  /* 0x000000048b8c7220 */ /* 0x000fe20000410000 */
[----:B------:R-:W2:Y:S01]  /*17460*/  MUFU.EX2 R130, R130 ;  /* 0x0000008200827308 */ /* 0x000ea20000000800 */
[----:B-1----:R-:W-:Y:S01]  /*17470*/  FMUL.FTZ R24, R76, R3 ;  /* 0x000000034c187220 */ /* 0x002fe20000410000 */
[----:B------:R-:W-:Y:S01]  /*17480*/  LDSM.16.MT88.4 R60, [R184+0xd000] ;  /* 0x00d00000b83c783b */ /* 0x000fe20000004200 */
[----:B------:R-:W-:Y:S02]  /*17490*/  FFMA.FTZ R76, R46, R139, -R132 ;  /* 0x0000008b2e4c7223 */ /* 0x000fe40000010884 */
[-C--:B------:R-:W-:Y:S01]  /*174a0*/  FMUL.FTZ R25, R77, R3.reuse ;  /* 0x000000034d197220 */ /* 0x080fe20000410000 */
[----:B------:R-:W1:Y:S01]  /*174b0*/  LDSM.16.MT88.4 R44, [R186+0xd000] ;  /* 0x00d00000ba2c783b */ /* 0x000e620000004200 */
[-C--:B------:R-:W-:Y:S01]  /*174c0*/  FMUL.FTZ R80, R80, R3.reuse ;  /* 0x0000000350507220 */ /* 0x080fe20000410000 */
[----:B------:R-:W-:Y:S01]  /*174d0*/  MUFU.EX2 R129, R129 ;  /* 0x0000008100817308 */ /* 0x000fe20000000800 */
[----:B------:R-:W-:-:S02]  /*174e0*/  FMUL.FTZ R81, R81, R3 ;  /* 0x0000000351517220 */ /* 0x000fc40000410000 */
[-C--:B------:R-:W-:Y:S02]  /*174f0*/  FMUL.FTZ R8, R112, R3.reuse ;  /* 0x0000000370087220 */ /* 0x080fe40000410000 */
[-C--:B------:R-:W-:Y:S02]  /*17500*/  FMUL.FTZ R9, R113, R3.reuse ;  /* 0x0000000371097220 */ /* 0x080fe40000410000 */
[----:B------:R-:W-:Y:S01]  /*17510*/  FMUL.FTZ R16, R68, R3 ;  /* 0x0000000344107220 */ /* 0x000fe20000410000 */
[----:B------:R-:W3:Y:S01]  /*17520*/  MUFU.EX2 R128, R128 ;  /* 0x0000008000807308 */ /* 0x000ee20000000800 */
[----:B--2---:R-:W-:Y:S01]  /*17530*/  F2FP.BF16.PACK_AB R5, R130, R131 ;  /* 0x000000838205723e */ /* 0x004fe200000010ff */
[-C--:B------:R-:W-:Y:S02]  /*17540*/  FMUL.FTZ R17, R69, R3.reuse ;  /* 0x0000000345117220 */ /* 0x080fe40000410000 */
[-C--:B------:R-:W-:Y:S02]  /*17550*/  FMUL.FTZ R108, R108, R3.reuse ;  /* 0x000000036c6c7220 */ /* 0x080fe40000410000 */
[----:B------:R-:W-:-:S02]  /*17560*/  FMUL.FTZ R109, R109, R3 ;  /* 0x000000036d6d7220 */ /* 0x000fc40000410000 */
[----:B------:R-:W-:Y:S01]  /*17570*/  MUFU.EX2 R135, R135 ;  /* 0x0000008700877308 */ /* 0x000fe20000000800 */
[-C--:B------:R-:W-:Y:S02]  /*17580*/  FMUL.FTZ R72, R72, R3.reuse ;  /* 0x0000000348487220 */ /* 0x080fe40000410000 */
[----:B------:R-:W-:Y:S02]  /*17590*/  FMUL.FTZ R73, R73, R3 ;  /* 0x0000000349497220 */ /* 0x000fe40000410000 */
[----:B------:R-:W-:Y:S02]  /*175a0*/  FFMA.FTZ R77, R41, R139, -R132 ;  /* 0x0000008b294d7223 */ /* 0x000fe40000010884 */
[----:B------:R-:W-:Y:S01]  /*175b0*/  FMUL.FTZ R32, R84, R3 ;  /* 0x0000000354207220 */ /* 0x000fe20000410000 */
[----:B------:R-:W2:Y:S01]  /*175c0*/  MUFU.EX2 R134, R134 ;  /* 0x0000008600867308 */ /* 0x000ea20000000800 */
[----:B---3--:R-:W-:Y:S01]  /*175d0*/  F2FP.BF16.PACK_AB R7, R128, R129 ;  /* 0x000000818007723e */ /* 0x008fe200000010ff */
[----:B------:R-:W-:-:S02]  /*175e0*/  FMUL.FTZ R33, R85, R3 ;  /* 0x0000000355217220 */ /* 0x000fc40000410000 */
[-C--:B------:R-:W-:Y:S02]  /*175f0*/  FMUL.FTZ R40, R92, R3.reuse ;  /* 0x000000035c287220 */ /* 0x080fe40000410000 */
[-C--:B------:R-:W-:Y:S02]  /*17600*/  FMUL.FTZ R41, R93, R3.reuse ;  /* 0x000000035d297220 */ /* 0x080fe40000410000 */
[----:B------:R-:W-:Y:S01]  /*17610*/  MUFU.EX2 R133, R133 ;  /* 0x0000008500857308 */ /* 0x000fe20000000800 */
[-C--:B------:R-:W-:Y:S02]  /*17620*/  FMUL.FTZ R88, R88, R3.reuse ;  /* 0x0000000358587220 */ /* 0x080fe40000410000 */
[-C--:B------:R-:W-:Y:S02]  /*17630*/  FMUL.FTZ R89, R89, R3.reuse ;  /* 0x0000000359597220 */ /* 0x080fe40000410000 */
[-C--:B------:R-:W-:Y:S02]  /*17640*/  FMUL.FTZ R104, R104, R3.reuse ;  /* 0x0000000368687220 */ /* 0x080fe40000410000 */
[----:B------:R-:W-:Y:S01]  /*17650*/  FMUL.FTZ R105, R105, R3 ;  /* 0x0000000369697220 */ /* 0x000fe20000410000 */
[----:B------:R-:W3:Y:S01]  /*17660*/  MUFU.EX2 R2, R2 ;  /* 0x0000000200027308 */ /* 0x000ee20000000800 */
[----:B--2---:R-:W-:Y:S01]  /*17670*/  F2FP.BF16.PACK_AB R4, R134, R135 ;  /* 0x000000878604723e */ /* 0x004fe200000010ff */
[----:B------:R-:W-:-:S02]  /*17680*/  FMUL.FTZ R53, R101, R3 ;  /* 0x0000000365357220 */ /* 0x000fc40000410000 */
[-C--:B------:R-:W-:Y:S02]  /*17690*/  FMUL.FTZ R96, R96, R3.reuse ;  /* 0x0000000360607220 */ /* 0x080fe40000410000 */
[----:B------:R-:W-:Y:S02]  /*176a0*/  FMUL.FTZ R97, R97, R3 ;  /* 0x0000000361617220 */ /* 0x000fe40000410000 */
[----:B------:R-:W2:Y:S01]  /*176b0*/  MUFU.EX2 R140, R140 ;  /* 0x0000008c008c7308 */ /* 0x000ea20000000800 */
[-CC-:B------:R-:W-:Y:S02]  /*176c0*/  FFMA.FTZ R84, R159, R139.reuse, -R132.reuse ;  /* 0x0000008b9f547223 */ /* 0x180fe40000010884 */
[-CC-:B------:R-:W-:Y:S02]  /*176d0*/  FFMA.FTZ R85, R157, R139.reuse, -R132.reuse ;  /* 0x0000008b9d557223 */ /* 0x180fe40000010884 */
[-CC-:B------:R-:W-:Y:S02]  /*176e0*/  FFMA.FTZ R92, R181, R139.reuse, -R132.reuse ;  /* 0x0000008bb55c7223 */ /* 0x180fe40000010884 */
[----:B------:R-:W-:Y:S01]  /*176f0*/  FFMA.FTZ R93, R213, R139, -R132 ;  /* 0x0000008bd55d7223 */ /* 0x000fe20000010884 */
[----:B---3--:R-:W-:Y:S01]  /*17700*/  F2FP.BF16.PACK_AB R6, R2, R133 ;  /* 0x000000850206723e */ /* 0x008fe200000010ff */
[----:B------:R-:W-:Y:S01]  /*17710*/  MUFU.EX2 R76, R76 ;  /* 0x0000004c004c7308 */ /* 0x000fe20000000800 */
[----:B------:R-:W-:-:S02]  /*17720*/  FFMA.FTZ R101, R182, R139, -R137 ;  /* 0x0000008bb6657223 */ /* 0x000fc40000010889 */
[-C--:B------:R-:W-:Y:S02]  /*17730*/  FFMA.FTZ R157, R167, R139.reuse, -R132 ;  /* 0x0000008ba79d7223 */ /* 0x080fe40000010884 */
[----:B------:R-:W-:Y:S02]  /*17740*/  FFMA.FTZ R159, R174, R139, -R137 ;  /* 0x0000008bae9f7223 */ /* 0x000fe40000010889 */
[-C--:B--2---:R-:W-:Y:S01]  /*17750*/  FMUL.FTZ R26, R78, R140.reuse ;  /* 0x0000008c4e1a7220 */ /* 0x084fe20000410000 */
[----:B------:R-:W-:Y:S01]  /*17760*/  MUFU.EX2 R77, R77 ;  /* 0x0000004d004d7308 */ /* 0x000fe20000000800 */
[-C--:B------:R-:W-:Y:S02]  /*17770*/  FMUL.FTZ R27, R79, R140.reuse ;  /* 0x0000008c4f1b7220 */ /* 0x080fe40000410000 */
[-C--:B------:R-:W-:Y:S02]  /*17780*/  FMUL.FTZ R82, R82, R140.reuse ;  /* 0x0000008c52527220 */ /* 0x080fe40000410000 */
[----:B------:R-:W-:-:S02]  /*17790*/  FMUL.FTZ R83, R83, R140 ;  /* 0x0000008c53537220 */ /* 0x000fc40000410000 */
[-C--:B------:R-:W-:Y:S01]  /*177a0*/  FMUL.FTZ R10, R114, R140.reuse ;  /* 0x0000008c720a7220 */ /* 0x080fe20000410000 */
[C---:B------:R-:W-:Y:S01]  /*177b0*/  HMMA.16816.F32.BF16 R24, R4.reuse, R28, R24 ;  /* 0x0000001c0418723c */ /* 0x040fe20000041818 */
[-C--:B------:R-:W-:Y:S01]  /*177c0*/  FMUL.FTZ R11, R115, R140.reuse ;  /* 0x0000008c730b7220 */ /* 0x080fe20000410000 */
[----:B------:R-:W-:Y:S01]  /*177d0*/  MUFU.EX2 R84, R84 ;  /* 0x0000005400547308 */ /* 0x000fe20000000800 */
[-C--:B------:R-:W-:Y:S02]  /*177e0*/  FMUL.FTZ R18, R70, R140.reuse ;  /* 0x0000008c46127220 */ /* 0x080fe40000410000 */
[-C--:B------:R-:W-:Y:S02]  /*177f0*/  FMUL.FTZ R19, R71, R140.reuse ;  /* 0x0000008c47137220 */ /* 0x080fe40000410000 */
[-C--:B------:R-:W-:Y:S01]  /*17800*/  FMUL.FTZ R110, R110, R140.reuse ;  /* 0x0000008c6e6e7220 */ /* 0x080fe20000410000 */
[----:B------:R-:W-:Y:S01]  /*17810*/  HMMA.16816.F32.BF16 R28, R4, R30, R80 ;  /* 0x0000001e041c723c */ /* 0x000fe20000041850 */
[-C--:B------:R-:W-:Y:S01]  /*17820*/  FMUL.FTZ R111, R111, R140.reuse ;  /* 0x0000008c6f6f7220 */ /* 0x080fe20000410000 */
[----:B------:R-:W-:Y:S01]  /*17830*/  LDSM.16.MT88.4 R68, [R186+0xd400] ;  /* 0x00d40000ba44783b */ /* 0x000fe20000004200 */
[-C--:B------:R-:W-:Y:S01]  /*17840*/  FMUL.FTZ R74, R74, R140.reuse ;  /* 0x0000008c4a4a7220 */ /* 0x080fe20000410000 */
[----:B------:R-:W-:Y:S01]  /*17850*/  MUFU.EX2 R85, R85 ;  /* 0x0000005500557308 */ /* 0x000fe20000000800 */
[----:B------:R-:W-:-:S02]  /*17860*/  FMUL.FTZ R75, R75, R140 ;  /* 0x0000008c4b4b7220 */ /* 0x000fc40000410000 */
[-CC-:B------:R-:W-:Y:S01]  /*17870*/  FFMA.FTZ R81, R48, R139.reuse, -R137.reuse ;  /* 0x0000008b30517223 */ /* 0x180fe20000010889 */
[C---:B------:R-:W-:Y:S01]  /*17880*/  HMMA.16816.F32.BF16 R8, R4.reuse, R12, R8 ;  /* 0x0000000c0408723c */ /* 0x040fe20000041808 */
[-CC-:B------:R-:W-:Y:S02]  /*17890*/  FFMA.FTZ R80, R50, R139.reuse, -R137.reuse ;  /* 0x0000008b32507223 */ /* 0x180fe40000010889 */
[----:B------:R-:W2:Y:S01]  /*178a0*/  LDSM.16.MT88.4 R48, [R184+0x9400] ;  /* 0x00940000b830783b */ /* 0x000ea20000004200 */
[-CC-:B------:R-:W-:Y:S01]  /*178b0*/  FFMA.FTZ R82, R57, R139.reuse, -R132.reuse ;  /* 0x0000008b39527223 */ /* 0x180fe20000010884 */
[----:B------:R-:W-:Y:S01]  /*178c0*/  MUFU.EX2 R81, R81 ;  /* 0x0000005100517308 */ /* 0x000fe20000000800 */
[-C--:B------:R-:W-:Y:S01]  /*178d0*/  FFMA.FTZ R79, R43, R139.reuse, -R132 ;  /* 0x0000008b2b4f7223 */ /* 0x080fe20000010884 */
[----:B------:R-:W3:Y:S01]  /*178e0*/  LDSM.16.MT88.4 R56, [R186+0xb400] ;  /* 0x00b40000ba38783b */ /* 0x000ee20000004200 */
[-CC-:B------:R-:W-:Y:S01]  /*178f0*/  FFMA.FTZ R78, R54, R139.reuse, -R137.reuse ;  /* 0x0000008b364e7223 */ /* 0x180fe20000010889 */
[----:B------:R-:W-:Y:S01]  /*17900*/  HMMA.16816.F32.BF16 R16, R4, R20, R16 ;  /* 0x000000140410723c */ /* 0x000fe20000041810 */
[----:B------:R-:W-:-:S02]  /*17910*/  FFMA.FTZ R83, R52, R139, -R137 ;  /* 0x0000008b34537223 */ /* 0x000fc40000010889 */
[-C--:B------:R-:W-:Y:S01]  /*17920*/  FMUL.FTZ R34, R86, R140.reuse ;  /* 0x0000008c56227220 */ /* 0x080fe20000410000 */
[----:B------:R-:W-:Y:S01]  /*17930*/  MUFU.EX2 R79, R79 ;  /* 0x0000004f004f7308 */ /* 0x000fe20000000800 */
        /* <DEDUP_REMOVED lines=13> */
[----:B------:R-:W4:Y:S01]  /*17a10*/  MUFU.EX2 R83, R83 ;  /* 0x0000005300537308 */ /* 0x000f220000000800 */
[-C--:B------:R-:W-:Y:S02]  /*17a20*/  FMUL.FTZ R55, R103, R140.reuse ;  /* 0x0000008c67377220 */ /* 0x080fe40000410000 */
[----:B------:R-:W-:Y:S01]  /*17a30*/  FMUL.FTZ R52, R100, R3 ;  /* 0x0000000364347220 */ /* 0x000fe20000410000 */
[----:B------:R-:W-:Y:S01]  /*17a40*/  HMMA.16816.F32.BF16 R32, R4, R36, R32 ;  /* 0x000000240420723c */ /* 0x000fe20000041820 */
[----:B------:R-:W-:-:S02]  /*17a50*/  FMUL.FTZ R98, R98, R140 ;  /* 0x0000008c62627220 */ /* 0x000fc40000410000 */
[----:B------:R-:W-:Y:S01]  /*17a60*/  FMUL.FTZ R99, R99, R140 ;  /* 0x0000008c63637220 */ /* 0x000fe20000410000 */
[----:B------:R-:W5:Y:S01]  /*17a70*/  MUFU.EX2 R80, R80 ;  /* 0x0000005000507308 */ /* 0x000f620000000800 */
[-CC-:B------:R-:W-:Y:S02]  /*17a80*/  FFMA.FTZ R86, R217, R139.reuse, -R132.reuse ;  /* 0x0000008bd9567223 */ /* 0x180fe40000010884 */
[-CC-:B------:R-:W-:Y:S01]  /*17a90*/  FFMA.FTZ R87, R158, R139.reuse, -R137.reuse ;  /* 0x0000008b9e577223 */ /* 0x180fe20000010889 */
[----:B-1----:R-:W-:Y:S01]  /*17aa0*/  HMMA.16816.F32.BF16 R40, R4, R44, R40 ;  /* 0x0000002c0428723c */ /* 0x002fe20000041828 */
[-C--:B------:R-:W-:Y:S02]  /*17ab0*/  FFMA.FTZ R94, R183, R139.reuse, -R132 ;  /* 0x0000008bb75e7223 */ /* 0x080fe40000010884 */
[-CC-:B------:R-:W-:Y:S01]  /*17ac0*/  FFMA.FTZ R95, R214, R139.reuse, -R137.reuse ;  /* 0x0000008bd65f7223 */ /* 0x180fe20000010889 */
[----:B------:R-:W1:Y:S01]  /*17ad0*/  MUFU.EX2 R82, R82 ;  /* 0x0000005200527308 */ /* 0x000e620000000800 */
[----:B------:R-:W-:-:S02]  /*17ae0*/  FFMA.FTZ R100, R212, R139, -R137 ;  /* 0x0000008bd4647223 */ /* 0x000fc40000010889 */
[-CC-:B------:R-:W-:Y:S01]  /*17af0*/  FFMA.FTZ R102, R180, R139.reuse, -R137.reuse ;  /* 0x0000008bb4667223 */ /* 0x180fe20000010889 */
[C---:B------:R-:W-:Y:S01]  /*17b00*/  HMMA.16816.F32.BF16 R36, R4.reuse, R38, R88 ;  /* 0x000000260424723c */ /* 0x040fe20000041858 */
[-CC-:B------:R-:W-:Y:S02]  /*17b10*/  FFMA.FTZ R103, R175, R139.reuse, -R132.reuse ;  /* 0x0000008baf677223 */ /* 0x180fe40000010884 */
[-CC-:B------:R-:W-:Y:S01]  /*17b20*/  FFMA.FTZ R158, R173, R139.reuse, -R132.reuse ;  /* 0x0000008bad9e7223 */ /* 0x180fe20000010884 */
[----:B------:R-:W-:Y:S01]  /*17b30*/  MUFU.EX2 R86, R86 ;  /* 0x0000005600567308 */ /* 0x000fe20000000800 */
[-CC-:B------:R-:W-:Y:S02]  /*17b40*/  FFMA.FTZ R166, R166, R139.reuse, -R137.reuse ;  /* 0x0000008ba6a67223 */ /* 0x180fe40000010889 */
[-CC-:B------:R-:W-:Y:S01]  /*17b50*/  FFMA.FTZ R88, R156, R139.reuse, -R137.reuse ;  /* 0x0000008b9c587223 */ /* 0x180fe20000010889 */
[----:B------:R-:W-:Y:S01]  /*17b60*/  HMMA.16816.F32.BF16 R44, R4, R46, R104 ;  /* 0x0000002e042c723c */ /* 0x000fe20000041868 */
[-CC-:B------:R-:W-:Y:S01]  /*17b70*/  FFMA.FTZ R89, R218, R139.reuse, -R137.reuse ;  /* 0x0000008bda597223 */ /* 0x180fe20000010889 */
[----:B------:R-:W-:Y:S01]  /*17b80*/  LDSM.16.MT88.4 R104, [R186+0xec00] ;  /* 0x00ec0000ba68783b */ /* 0x000fe20000004200 */
[-C--:B------:R-:W-:Y:S01]  /*17b90*/  FFMA.FTZ R90, R216, R139.reuse, -R137 ;  /* 0x0000008bd85a7223 */ /* 0x080fe20000010889 */
[----:B------:R-:W-:Y:S01]  /*17ba0*/  MUFU.EX2 R87, R87 ;  /* 0x0000005700577308 */ /* 0x000fe20000000800 */
[----:B------:R-:W-:-:S02]  /*17bb0*/  FFMA.FTZ R91, R215, R139, -R132 ;  /* 0x0000008bd75b7223 */ /* 0x000fc40000010884 */
[-CC-:B------:R-:W-:Y:S01]  /*17bc0*/  FFMA.FTZ R156, R165, R139.reuse, -R132.reuse ;  /* 0x0000008ba59c7223 */ /* 0x180fe20000010884 */
[C---:B------:R-:W-:Y:S01]  /*17bd0*/  HMMA.16816.F32.BF16 R52, R4.reuse, R60, R52 ;  /* 0x0000003c0434723c */ /* 0x040fe20000041834 */
[-CC-:B------:R-:W-:Y:S02]  /*17be0*/  FFMA.FTZ R165, R172, R139.reuse, -R137.reuse ;  /* 0x0000008baca57223 */ /* 0x180fe40000010889 */
[-C--:B------:R-:W-:Y:S01]  /*17bf0*/  FFMA.FTZ R164, R164, R139.reuse, -R137 ;  /* 0x0000008ba4a47223 */ /* 0x080fe20000010889 */
[----:B------:R-:W2:Y:S01]  /*17c00*/  MUFU.EX2 R88, R88 ;  /* 0x0000005800587308 */ /* 0x000ea20000000800 */
[-CC-:B------:R-:W-:Y:S02]  /*17c10*/  FFMA.FTZ R163, R163, R139.reuse, -R132.reuse ;  /* 0x0000008ba3a37223 */ /* 0x180fe40000010884 */
[----:B----4-:R-:W-:Y:S01]  /*17c20*/  F2FP.BF16.PACK_AB R60, R83, R78 ;  /* 0x0000004e533c723e */ /* 0x010fe200000010ff */
[----:B------:R-:W-:Y:S01]  /*17c30*/  HMMA.16816.F32.BF16 R4, R4, R62, R96 ;  /* 0x0000003e0404723c */ /* 0x000fe20000041860 */
[----:B------:R-:W-:Y:S01]  /*17c40*/  F2FP.BF16.PACK_AB R61, R79, R76 ;  /* 0x0000004c4f3d723e */ /* 0x000fe200000010ff */
[----:B------:R-:W-:-:S02]  /*17c50*/  FFMA.FTZ R168, R155, R139, -R132 ;  /* 0x0000008b9ba87223 */ /* 0x000fc40000010884 */
[----:B------:R-:W-:Y:S01]  /*17c60*/  MUFU.EX2 R89, R89 ;  /* 0x0000005900597308 */ /* 0x000fe20000000800 */
[--C-:B------:R-:W-:Y:S02]  /*17c70*/  FFMA.FTZ R155, R161, R139, -R132.reuse ;  /* 0x0000008ba19b7223 */ /* 0x100fe40000010884 */
[----:B-----5:R-:W-:Y:S01]  /*17c80*/  F2FP.BF16.PACK_AB R62, R80, R81 ;  /* 0x00000051503e723e */ /* 0x020fe200000010ff */
[--C-:B------:R-:W-:Y:S01]  /*17c90*/  FFMA.FTZ R167, R152, R139, -R137.reuse ;  /* 0x0000008b98a77223 */ /* 0x100fe20000010889 */
[----:B-1----:R-:W-:Y:S01]  /*17ca0*/  F2FP.BF16.PACK_AB R63, R82, R77 ;  /* 0x0000004d523f723e */ /* 0x002fe200000010ff */
[-C--:B------:R-:W-:Y:S02]  /*17cb0*/  FFMA.FTZ R153, R153, R139.reuse, -R132 ;  /* 0x0000008b99997223 */ /* 0x080fe40000010884 */
[----:B------:R-:W1:Y:S01]  /*17cc0*/  MUFU.EX2 R90, R90 ;  /* 0x0000005a005a7308 */ /* 0x000e620000000800 */
[-CC-:B------:R-:W-:Y:S02]  /*17cd0*/  FFMA.FTZ R161, R162, R139.reuse, -R137.reuse ;  /* 0x0000008ba2a17223 */ /* 0x180fe40000010889 */
[-CC-:B------:R-:W-:Y:S01]  /*17ce0*/  FFMA.FTZ R154, R154, R139.reuse, -R137.reuse ;  /* 0x0000008b9a9a7223 */ /* 0x180fe20000010889 */
[----:B------:R-:W-:Y:S01]  /*17cf0*/  HMMA.16816.F32.BF16 R8, R60, R64, R8 ;  /* 0x000000403c08723c */ /* 0x000fe20000041808 */
[----:B------:R-:W-:-:S02]  /*17d00*/  FFMA.FTZ R160, R160, R139, -R137 ;  /* 0x0000008ba0a07223 */ /* 0x000fc40000010889 */
[--C-:B------:R-:W-:Y:S01]  /*17d10*/  FFMA.FTZ R152, R151, R139, -R132.reuse ;  /* 0x0000008b97987223 */ /* 0x100fe20000010884 */
[----:B------:R-:W4:Y:S01]  /*17d20*/  MUFU.EX2 R91, R91 ;  /* 0x0000005b005b7308 */ /* 0x000f220000000800 */
[----:B------:R-:W-:Y:S02]  /*17d30*/  FFMA.FTZ R131, R211, R140, R131 ;  /* 0x0000008cd3837223 */ /* 0x000fe40000010083 */
[----:B------:R-:W-:Y:S01]  /*17d40*/  FFMA.FTZ R3, R210, R3, R135 ;  /* 0x00000003d2037223 */ /* 0x000fe20000010087 */
[----:B------:R-:W-:Y:S01]  /*17d50*/  HMMA.16816.F32.BF16 R12, R60, R66, R12 ;  /* 0x000000423c0c723c */ /* 0x000fe2000004180c */
[----:B------:R-:W5:Y:S01]  /*17d60*/  LDSM.16.MT88.4 R64, [R184+0xb400] ;  /* 0x00b40000b840783b */ /* 0x000f620000004200 */
[-C--:B------:R-:W-:Y:S02]  /*17d70*/  FFMA.FTZ R162, R145, R139.reuse, -R132 ;  /* 0x0000008b91a27223 */ /* 0x080fe40000010884 */
[----:B------:R-:W-:Y:S01]  /*17d80*/  MUFU.EX2 R92, R92 ;  /* 0x0000005c005c7308 */ /* 0x000fe20000000800 */
[----:B------:R-:W-:-:S02]  /*17d90*/  FFMA.FTZ R151, R142, R139, -R137 ;  /* 0x0000008b8e977223 */ /* 0x000fc40000010889 */
[-CC-:B------:R-:W-:Y:S01]  /*17da0*/  FFMA.FTZ R147, R147, R139.reuse, -R132.reuse ;  /* 0x0000008b93937223 */ /* 0x180fe20000010884 */
[C---:B--2---:R-:W-:Y:S01]  /*17db0*/  HMMA.16816.F32.BF16 R16, R60.reuse, R48, R16 ;  /* 0x000000303c10723c */ /* 0x044fe20000041810 */
[-CC-:B------:R-:W-:Y:S02]  /*17dc0*/  FFMA.FTZ R143, R143, R139.reuse, -R132.reuse ;  /* 0x0000008b8f8f7223 */ /* 0x180fe40000010884 */
[-CC-:B------:R-:W-:Y:S01]  /*17dd0*/  FFMA.FTZ R145, R150, R139.reuse, -R137.reuse ;  /* 0x0000008b96917223 */ /* 0x180fe20000010889 */
[----:B------:R-:W-:Y:S01]  /*17de0*/  MUFU.EX2 R93, R93 ;  /* 0x0000005d005d7308 */ /* 0x000fe20000000800 */
[-CC-:B------:R-:W-:Y:S02]  /*17df0*/  FFMA.FTZ R146, R146, R139.reuse, -R137.reuse ;  /* 0x0000008b92927223 */ /* 0x180fe40000010889 */
[-C--:B------:R-:W-:Y:S01]  /*17e00*/  FFMA.FTZ R144, R144, R139.reuse, -R137 ;  /* 0x0000008b90907223 */ /* 0x080fe20000010889 */
[----:B------:R-:W-:Y:S01]  /*17e10*/  HMMA.16816.F32.BF16 R20, R60, R50, R20 ;  /* 0x000000323c14723c */ /* 0x000fe20000041814 */
[----:B------:R-:W2:Y:S01]  /*17e20*/  LDSM.16.MT88.4 R48, [R184+0xd400] ;  /* 0x00d40000b830783b */ /* 0x000ea20000004200 */
[----:B------:R-:W-:-:S02]  /*17e30*/  FFMA.FTZ R142, R141, R139, -R132 ;  /* 0x0000008b8d8e7223 */ /* 0x000fc40000010884 */
        /* <DEDUP_REMOVED lines=11> */
[----:B------:R-:W-:-:S02]  /*17ef0*/  FADD.FTZ R76, R76, R129 ;  /* 0x000000814c4c7221 */ /* 0x000fc40000010000 */
[----:B------:R-:W1:Y:S01]  /*17f00*/  MUFU.EX2 R100, R100 ;  /* 0x0000006400647308 */ /* 0x000e620000000800 */
[----:B------:R-:W-:Y:S02]  /*17f10*/  FADD.FTZ R2, R78, R3 ;  /* 0x000000034e027221 */ /* 0x000fe40000010000 */
[----:B------:R-:W-:Y:S01]  /*17f20*/  FADD.FTZ R76, R79, R76 ;  /* 0x0000004c4f4c7221 */ /* 0x000fe20000010000 */
[C---:B------:R-:W-:Y:S01]  /*17f30*/  HMMA.16816.F32.BF16 R40, R60.reuse, R68, R40 ;  /* 0x000000443c28723c */ /* 0x040fe20000041828 */
[----:B------:R-:W-:Y:S02]  /*17f40*/  FADD.FTZ R2, R83, R2 ;  /* 0x0000000253027221 */ /* 0x000fe40000010000 */
[----:B------:R-:W-:Y:S01]  /*17f50*/  FADD.FTZ R3, R77, R76 ;  /* 0x0000004c4d037221 */ /* 0x000fe20000010000 */
[----:B------:R-:W-:Y:S01]  /*17f60*/  MUFU.EX2 R101, R101 ;  /* 0x0000006500657308 */ /* 0x000fe20000000800 */
[----:B------:R-:W-:Y:S02]  /*17f70*/  FADD.FTZ R81, R81, R2 ;  /* 0x0000000251517221 */ /* 0x000fe40000010000 */
[----:B------:R-:W-:Y:S01]  /*17f80*/  FADD.FTZ R3, R82, R3 ;  /* 0x0000000352037221 */ /* 0x000fe20000010000 */
[----:B-----5:R-:W-:Y:S01]  /*17f90*/  HMMA.16816.F32.BF16 R32, R60, R64, R32 ;  /* 0x000000403c20723c */ /* 0x020fe20000041820 */
[----:B------:R-:W-:-:S02]  /*17fa0*/  FADD.FTZ R80, R80, R81 ;  /* 0x0000005150507221 */ /* 0x000fc40000010000 */
[-CC-:B------:R-:W-:Y:S01]  /*17fb0*/  FFMA.FTZ R121, R121, R139.reuse, -R132.reuse ;  /* 0x0000008b79797223 */ /* 0x180fe20000010884 */
[----:B------:R-:W5:Y:S01]  /*17fc0*/  MUFU.EX2 R102, R102 ;  /* 0x0000006600667308 */ /* 0x000f620000000800 */
[-CC-:B------:R-:W-:Y:S02]  /*17fd0*/  FFMA.FTZ R120, R120, R139.reuse, -R132.reuse ;  /* 0x0000008b78787223 */ /* 0x180fe40000010884 */
[----:B------:R-:W-:Y:S01]  /*17fe0*/  FFMA.FTZ R211, R127, R139, -R132 ;  /* 0x0000008b7fd37223 */ /* 0x000fe20000010884 */
[C---:B------:R-:W-:Y:S01]  /*17ff0*/  HMMA.16816.F32.BF16 R36, R60.reuse, R66, R36 ;  /* 0x000000423c24723c */ /* 0x040fe20000041824 */
[----:B------:R-:W5:Y:S03]  /*18000*/  LDSM.16.MT88.4 R64, [R186+0xb800] ;  /* 0x00b80000ba40783b */ /* 0x000f660000004200 */
[----:B------:R-:W1:Y:S04]  /*18010*/  MUFU.EX2 R103, R103 ;  /* 0x0000006700677308 */ /* 0x000e680000000800 */
[C---:B--2---:R-:W-:Y:S04]  /*18020*/  HMMA.16816.F32.BF16 R52, R60.reuse, R48, R52 ;  /* 0x000000303c34723c */ /* 0x044fe80000041834 */
[----:B------:R-:W-:Y:S03]  /*18030*/  MUFU.EX2 R156, R156 ;  /* 0x0000009c009c7308 */ /* 0x000fe60000000800 */
[----:B------:R-:W-:Y:S01]  /*18040*/  F2FP.BF16.PACK_AB R48, R88, R87 ;  /* 0x000000575830723e */ /* 0x000fe200000010ff */
[----:B------:R-:W-:Y:S01]  /*18050*/  HMMA.16816.F32.BF16 R4, R60, R50, R4 ;  /* 0x000000323c04723c */ /* 0x000fe20000041804 */
[----:B------:R-:W-:Y:S01]  /*18060*/  F2FP.BF16.PACK_AB R49, R85, R84 ;  /* 0x000000545531723e */ /* 0x000fe200000010ff */
[----:B------:R-:W-:-:S02]  /*18070*/  FADD.FTZ R84, R84, R3 ;  /* 0x0000000354547221 */ /* 0x000fc40000010000 */
[----:B------:R-:W-:Y:S01]  /*18080*/  MUFU.EX2 R157, R157 ;  /* 0x0000009d009d7308 */ /* 0x000fe20000000800 */
[----:B------:R-:W-:Y:S02]  /*18090*/  FADD.FTZ R87, R87, R80 ;  /* 0x0000005057577221 */ /* 0x000fe40000010000 */
[----:B-1----:R-:W-:Y:S01]  /*180a0*/  F2FP.BF16.PACK_AB R50, R90, R89 ;  /* 0x000000595a32723e */ /* 0x002fe200000010ff */
[----:B------:R-:W-:Y:S01]  /*180b0*/  HMMA.16816.F32.BF16 R44, R60, R70, R44 ;  /* 0x000000463c2c723c */ /* 0x000fe2000004182c */
[----:B----4-:R-:W-:Y:S01]  /*180c0*/  F2FP.BF16.PACK_AB R51, R91, R86 ;  /* 0x000000565b33723e */ /* 0x010fe200000010ff */
[----:B------:R-:W1:Y:S01]  /*180d0*/  LDSM.16.MT88.4 R60, [R184+0xd800] ;  /* 0x00d80000b83c783b */ /* 0x000e620000004200 */
[----:B------:R-:W-:Y:S01]  /*180e0*/  FADD.FTZ R85, R85, R84 ;  /* 0x0000005455557221 */ /* 0x000fe20000010000 */
[----:B------:R-:W-:Y:S01]  /*180f0*/  MUFU.EX2 R158, R158 ;  /* 0x0000009e009e7308 */ /* 0x000fe20000000800 */
[----:B------:R-:W-:Y:S01]  /*18100*/  FADD.FTZ R88, R88, R87 ;  /* 0x0000005758587221 */ /* 0x000fe20000010000 */
[----:B------:R-:W-:Y:S01]  /*18110*/  LDSM.16.MT88.4 R68, [R186+0xd800] ;  /* 0x00d80000ba44783b */ /* 0x000fe20000004200 */
[----:B------:R-:W-:Y:S01]  /*18120*/  FADD.FTZ R86, R86, R85 ;  /* 0x0000005556567221 */ /* 0x000fe20000010000 */
[----:B---3--:R-:W-:Y:S01]  /*18130*/  HMMA.16816.F32.BF16 R8, R48, R56, R8 ;  /* 0x000000383008723c */ /* 0x008fe20000041808 */
[----:B------:R-:W-:-:S02]  /*18140*/  FADD.FTZ R89, R89, R88 ;  /* 0x0000005859597221 */ /* 0x000fc40000010000 */
[----:B------:R-:W-:Y:S01]  /*18150*/  FADD.FTZ R91, R91, R86 ;  /* 0x000000565b5b7221 */ /* 0x000fe20000010000 */
[----:B------:R-:W-:Y:S01]  /*18160*/  MUFU.EX2 R159, R159 ;  /* 0x0000009f009f7308 */ /* 0x000fe20000000800 */
[----:B------:R-:W-:-:S03]  /*18170*/  FADD.FTZ R90, R90, R89 ;  /* 0x000000595a5a7221 */ /* 0x000fc60000010000 */
[C---:B------:R-:W-:Y:S01]  /*18180*/  HMMA.16816.F32.BF16 R12, R48.reuse, R58, R12 ;  /* 0x0000003a300c723c */ /* 0x040fe2000004180c */
[----:B------:R-:W2:Y:S03]  /*18190*/  LDSM.16.MT88.4 R56, [R184+0xb800] ;  /* 0x00b80000b838783b */ /* 0x000ea60000004200 */
[----:B------:R-:W-:Y:S04]  /*181a0*/  MUFU.EX2 R166, R166 ;  /* 0x000000a600a67308 */ /* 0x000fe80000000800 */
[C---:B-----5:R-:W-:Y:S04]  /*181b0*/  HMMA.16816.F32.BF16 R24, R48.reuse, R64, R24 ;  /* 0x000000403018723c */ /* 0x060fe80000041818 */
[----:B------:R-:W-:Y:S04]  /*181c0*/  MUFU.EX2 R165, R165 ;  /* 0x000000a500a57308 */ /* 0x000fe80000000800 */
[C---:B------:R-:W-:Y:S01]  /*181d0*/  HMMA.16816.F32.BF16 R28, R48.reuse, R66, R28 ;  /* 0x00000042301c723c */ /* 0x040fe2000004181c */
[----:B------:R-:W3:Y:S03]  /*181e0*/  LDSM.16.MT88.4 R64, [R186+0x9c00] ;  /* 0x009c0000ba40783b */ /* 0x000ee60000004200 */
[----:B------:R-:W-:Y:S04]  /*181f0*/  MUFU.EX2 R164, R164 ;  /* 0x000000a400a47308 */ /* 0x000fe80000000800 */
[C---:B------:R-:W-:Y:S04]  /*18200*/  HMMA.16816.F32.BF16 R16, R48.reuse, R72, R16 ;  /* 0x000000483010723c */ /* 0x040fe80000041810 */
[----:B------:R-:W-:Y:S04]  /*18210*/  MUFU.EX2 R163, R163 ;  /* 0x000000a300a37308 */ /* 0x000fe80000000800 */
[C---:B-1----:R-:W-:Y:S04]  /*18220*/  HMMA.16816.F32.BF16 R52, R48.reuse, R60, R52 ;  /* 0x0000003c3034723c */ /* 0x042fe80000041834 */
[----:B------:R-:W-:Y:S04]  /*18230*/  MUFU.EX2 R153, R153 ;  /* 0x0000009900997308 */ /* 0x000fe80000000800 */
[C---:B------:R-:W-:Y:S01]  /*18240*/  HMMA.16816.F32.BF16 R4, R48.reuse, R62, R4 ;  /* 0x0000003e3004723c */ /* 0x040fe20000041804 */
[----:B------:R-:W-:Y:S03]  /*18250*/  LDSM.16.MT88.4 R60, [R184+0xbc00] ;  /* 0x00bc0000b83c783b */ /* 0x000fe60000004200 */
[----:B------:R-:W-:Y:S04]  /*18260*/  MUFU.EX2 R168, R168 ;  /* 0x000000a800a87308 */ /* 0x000fe80000000800 */
[C---:B--2---:R-:W-:Y:S04]  /*18270*/  HMMA.16816.F32.BF16 R32, R48.reuse, R56, R32 ;  /* 0x000000383020723c */ /* 0x044fe80000041820 */
[----:B------:R-:W-:Y:S04]  /*18280*/  MUFU.EX2 R155, R155 ;  /* 0x0000009b009b7308 */ /* 0x000fe80000000800 */
[C---:B------:R-:W-:Y:S01]  /*18290*/  HMMA.16816.F32.BF16 R36, R48.reuse, R58, R36 ;  /* 0x0000003a3024723c */ /* 0x040fe20000041824 */
[----:B------:R-:W1:Y:S03]  /*182a0*/  LDSM.16.MT88.4 R56, [R186+0xbc00] ;  /* 0x00bc0000ba38783b */ /* 0x000e660000004200 */
[----:B------:R-:W-:Y:S04]  /*182b0*/  MUFU.EX2 R161, R161 ;  /* 0x000000a100a17308 */ /* 0x000fe80000000800 */
[C---:B------:R-:W-:Y:S01]  /*182c0*/  HMMA.16816.F32.BF16 R20, R48.reuse, R74, R20 ;  /* 0x0000004a3014723c */ /* 0x040fe20000041814 */
[----:B------:R-:W2:Y:S03]  /*182d0*/  LDSM.16.MT88.4 R72, [R184+0x9c00] ;  /* 0x009c0000b848783b */ /* 0x000ea60000004200 */
[----:B------:R-:W-:Y:S04]  /*182e0*/  MUFU.EX2 R154, R154 ;  /* 0x0000009a009a7308 */ /* 0x000fe80000000800 */
[C---:B------:R-:W-:Y:S04]  /*182f0*/  HMMA.16816.F32.BF16 R40, R48.reuse, R68, R40 ;  /* 0x000000443028723c */ /* 0x040fe80000041828 */
[----:B------:R-:W-:Y:S04]  /*18300*/  MUFU.EX2 R160, R160 ;  /* 0x000000a000a07308 */ /* 0x000fe80000000800 */
[----:B------:R-:W-:Y:S01]  /*18310*/  HMMA.16816.F32.BF16 R44, R48, R70, R44 ;  /* 0x00000046302c723c */ /* 0x000fe2000004182c */
[----:B------:R-:W4:Y:S03]  /*18320*/  LDSM.16.MT88.4 R68, [R186+0xdc00] ;  /* 0x00dc0000ba44783b */ /* 0x000f260000004200 */
[----:B------:R-:W-:Y:S03]  /*18330*/  MUFU.EX2 R167, R167 ;  /* 0x000000a700a77308 */ /* 0x000fe60000000800 */
[----:B------:R-:W-:Y:S01]  /*18340*/  F2FP.BF16.PACK_AB R48, R100, R95 ;  /* 0x0000005f6430723e */ /* 0x000fe200000010ff */
[----:B------:R-:W-:Y:S01]  /*18350*/  FADD.FTZ R95, R95, R90 ;  /* 0x0000005a5f5f7221 */ /* 0x000fe20000010000 */
[----:B------:R-:W-:Y:S01]  /*18360*/  F2FP.BF16.PACK_AB R49, R93, R92 ;  /* 0x0000005c5d31723e */ /* 0x000fe200000010ff */
[----:B------:R-:W-:Y:S01]  /*18370*/  FADD.FTZ R92, R92, R91 ;  /* 0x0000005b5c5c7221 */ /* 0x000fe20000010000 */
[----:B------:R-:W-:Y:S01]  /*18380*/  F2FP.BF16.PACK_AB R50, R102, R101 ;  /* 0x000000656632723e */ /* 0x000fe200000010ff */
[----:B------:R-:W-:Y:S01]  /*18390*/  MUFU.EX2 R152, R152 ;  /* 0x0000009800987308 */ /* 0x000fe20000000800 */
[----:B------:R-:W-:Y:S01]  /*183a0*/  F2FP.BF16.PACK_AB R51, R103, R94 ;  /* 0x0000005e6733723e */ /* 0x000fe200000010ff */
[----:B------:R-:W-:-:S02]  /*183b0*/  FADD.FTZ R93, R93, R92 ;  /* 0x0000005c5d5d7221 */ /* 0x000fc40000010000 */
[----:B------:R-:W-:Y:S02]  /*183c0*/  FADD.FTZ R100, R100, R95 ;  /* 0x0000005f64647221 */ /* 0x000fe40000010000 */
[----:B------:R-:W-:Y:S02]  /*183d0*/  FADD.FTZ R94, R94, R93 ;  /* 0x0000005d5e5e7221 */ /* 0x000fe40000010000 */
[----:B---3--:R-:W-:Y:S01]  /*183e0*/  HMMA.16816.F32.BF16 R8, R48, R64, R8 ;  /* 0x000000403008723c */ /* 0x008fe20000041808 */
[----:B------:R-:W-:Y:S01]  /*183f0*/  MUFU.EX2 R147, R147 ;  /* 0x0000009300937308 */ /* 0x000fe20000000800 */
[----:B------:R-:W-:Y:S02]  /*18400*/  FADD.FTZ R101, R101, R100 ;  /* 0x0000006465657221 */ /* 0x000fe40000010000 */
[----:B------:R-:W-:Y:S02]  /*18410*/  FADD.FTZ R103, R103, R94 ;  /* 0x0000005e67677221 */ /* 0x000fe40000010000 */
[----:B------:R-:W-:-:S02]  /*18420*/  FADD.FTZ R102, R102, R101 ;  /* 0x0000006566667221 */ /* 0x000fc40000010000 */
[C---:B------:R-:W-:Y:S01]  /*18430*/  HMMA.16816.F32.BF16 R12, R48.reuse, R66, R12 ;  /* 0x00000042300c723c */ /* 0x040fe2000004180c */
[----:B------:R-:W3:Y:S01]  /*18440*/  LDSM.16.MT88.4 R64, [R184+0xdc00] ;  /* 0x00dc0000b840783b */ /* 0x000ee20000004200 */
        /* <DEDUP_REMOVED lines=9> */
[----:B------:R-:W5:Y:S01]  /*184e0*/  LDSM.16.MT88.4 R60, [R186+0xc000] ;  /* 0x00c00000ba3c783b */ /* 0x000f620000004200 */
[----:B------:R-:W-:Y:S06]  /*184f0*/  MUFU.EX2 R144, R144 ;  /* 0x0000009000907308 */ /* 0x000fec0000000800 */
[C---:B--2---:R-:W-:Y:S02]  /*18500*/  HMMA.16816.F32.BF16 R16, R48.reuse, R72, R16 ;  /* 0x000000483010723c */ /* 0x044fe40000041810 */
[----:B------:R-:W-:Y:S06]  /*18510*/  MUFU.EX2 R151, R151 ;  /* 0x0000009700977308 */ /* 0x000fec0000000800 */
[C---:B------:R-:W-:Y:S01]  /*18520*/  HMMA.16816.F32.BF16 R20, R48.reuse, R74, R20 ;  /* 0x0000004a3014723c */ /* 0x040fe20000041814 */
[----:B------:R-:W2:Y:S01]  /*18530*/  LDSM.16.MT88.4 R72, [R184+0xa000] ;  /* 0x00a00000b848783b */ /* 0x000ea20000004200 */
[----:B------:R-:W-:Y:S06]  /*18540*/  MUFU.EX2 R142, R142 ;  /* 0x0000008e008e7308 */ /* 0x000fec0000000800 */
[C---:B----4-:R-:W-:Y:S02]  /*18550*/  HMMA.16816.F32.BF16 R40, R48.reuse, R68, R40 ;  /* 0x000000443028723c */ /* 0x050fe40000041828 */
[----:B------:R-:W-:Y:S06]  /*18560*/  MUFU.EX2 R121, R121 ;  /* 0x0000007900797308 */ /* 0x000fec0000000800 */
[C---:B------:R-:W-:Y:S01]  /*18570*/  HMMA.16816.F32.BF16 R44, R48.reuse, R70, R44 ;  /* 0x00000046302c723c */ /* 0x040fe2000004182c */
[----:B------:R-:W4:Y:S01]  /*18580*/  LDSM.16.MT88.4 R68, [R186+0xe000] ;  /* 0x00e00000ba44783b */ /* 0x000f220000004200 */
[----:B------:R-:W1:Y:S06]  /*18590*/  MUFU.EX2 R120, R120 ;  /* 0x0000007800787308 */ /* 0x000e6c0000000800 */
[C---:B---3--:R-:W-:Y:S02]  /*185a0*/  HMMA.16816.F32.BF16 R52, R48.reuse, R64, R52 ;  /* 0x000000403034723c */ /* 0x048fe40000041834 */
[----:B------:R-:W-:Y:S06]  /*185b0*/  MUFU.EX2 R211, R211 ;  /* 0x000000d300d37308 */ /* 0x000fec0000000800 */
[----:B------:R-:W-:Y:S01]  /*185c0*/  HMMA.16816.F32.BF16 R4, R48, R66, R4 ;  /* 0x000000423004723c */ /* 0x000fe20000041804 */
[----:B------:R-:W-:Y:S01]  /*185d0*/  LDSM.16.MT88.4 R64, [R184+0xe000] ;  /* 0x00e00000b840783b */ /* 0x000fe20000004200 */
[----:B-1----:R-:W-:-:S05]  /*185e0*/  F2FP.BF16.PACK_AB R97, R120, R121 ;  /* 0x000000797861723e */ /* 0x002fca00000010ff */
        /* <DEDUP_REMOVED lines=10> */
[----:B------:R-:W-:Y:S01]  /*18690*/  HMMA.16816.F32.BF16 R8, R48, R56, R8 ;  /* 0x000000383008723c */ /* 0x000fe20000041808 */
[----:B------:R-:W-:Y:S02]  /*186a0*/  FADD.FTZ R164, R164, R165 ;  /* 0x000000a5a4a47221 */ /* 0x000fe40000010000 */
[----:B------:R-:W-:Y:S02]  /*186b0*/  FADD.FTZ R2, R163, R2 ;  /* 0x00000002a3027221 */ /* 0x000fe40000010000 */
[----:B------:R-:W-:-:S03]  /*186c0*/  FADD.FTZ R3, R161, R164 ;  /* 0x000000a4a1037221 */ /* 0x000fc60000010000 */
[----:B------:R-:W-:Y:S01]  /*186d0*/  HMMA.16816.F32.BF16 R12, R48, R58, R12 ;  /* 0x0000003a300c723c */ /* 0x000fe2000004180c */
[----:B------:R-:W1:Y:S01]  /*186e0*/  LDSM.16.MT88.4 R56, [R184+0xc000] ;  /* 0x00c00000b838783b */ /* 0x000e620000004200 */
[----:B------:R-:W-:-:S06]  /*186f0*/  FADD.FTZ R3, R154, R3 ;  /* 0x000000039a037221 */ /* 0x000fcc0000010000 */
[C---:B-----5:R-:W-:Y:S08]  /*18700*/  HMMA.16816.F32.BF16 R24, R48.reuse, R60, R24 ;  /* 0x0000003c3018723c */ /* 0x060ff00000041818 */
[C---:B------:R-:W-:Y:S01]  /*18710*/  HMMA.16816.F32.BF16 R28, R48.reuse, R62, R28 ;  /* 0x0000003e301c723c */ /* 0x040fe2000004181c */
[----:B------:R-:W3:Y:S07]  /*18720*/  LDSM.16.MT88.4 R60, [R186+0xa400] ;  /* 0x00a40000ba3c783b */ /* 0x000eee0000004200 */
[C---:B--2---:R-:W-:Y:S08]  /*18730*/  HMMA.16816.F32.BF16 R16, R48.reuse, R72, R16 ;  /* 0x000000483010723c */ /* 0x044ff00000041810 */
[C---:B------:R-:W-:Y:S01]  /*18740*/  HMMA.16816.F32.BF16 R20, R48.reuse, R74, R20 ;  /* 0x0000004a3014723c */ /* 0x040fe20000041814 */
[----:B------:R-:W2:Y:S07]  /*18750*/  LDSM.16.MT88.4 R72, [R184+0xa400] ;  /* 0x00a40000b848783b */ /* 0x000eae0000004200 */
[C---:B----4-:R-:W-:Y:S08]  /*18760*/  HMMA.16816.F32.BF16 R40, R48.reuse, R68, R40 ;  /* 0x000000443028723c */ /* 0x050ff00000041828 */
        /* <DEDUP_REMOVED lines=9> */
[----:B------:R-:W-:Y:S01]  /*18800*/  F2FP.BF16.PACK_AB R49, R168, R153 ;  /* 0x00000099a831723e */ /* 0x000fe200000010ff */
[----:B------:R-:W-:Y:S01]  /*18810*/  FADD.FTZ R153, R153, R2 ;  /* 0x0000000299997221 */ /* 0x000fe20000010000 */
[C---:B------:R-:W-:Y:S01]  /*18820*/  F2FP.BF16.PACK_AB R50, R167.reuse, R160 ;  /* 0x000000a0a732723e */ /* 0x040fe200000010ff */
        /* <DEDUP_REMOVED lines=9> */
[----:B------:R-:W-:Y:S01]  /*188c0*/  HMMA.16816.F32.BF16 R12, R48, R62, R12 ;  /* 0x0000003e300c723c */ /* 0x000fe2000004180c */
[----:B------:R-:W3:Y:S01]  /*188d0*/  LDSM.16.MT88.4 R60, [R184+0xc400] ;  /* 0x00c40000b83c783b */ /* 0x000ee20000004200 */
[----:B------:R-:W-:Y:S01]  /*188e0*/  FADD.FTZ R2, R144, R3 ;  /* 0x0000000390027221 */ /* 0x000fe20000010000 */
[----:B------:R-:W-:-:S03]  /*188f0*/  MOV R3, R138 ;  /* 0x0000008a00037202 */ /* 0x000fc60000000f00 */
[----:B------:R-:W-:Y:S02]  /*18900*/  FADD.FTZ R2, R151, R2 ;  /* 0x0000000297027221 */ /* 0x000fe40000010000 */
[C---:B--2---:R-:W-:Y:S08]  /*18910*/  HMMA.16816.F32.BF16 R16, R48.reuse, R72, R16 ;  /* 0x000000483010723c */ /* 0x044ff00000041810 */
[C---:B------:R-:W-:Y:S01]  /*18920*/  HMMA.16816.F32.BF16 R20, R48.reuse, R74, R20 ;  /* 0x0000004a3014723c */ /* 0x040fe20000041814 */
[----:B------:R-:W2:Y:S07]  /*18930*/  LDSM.16.MT88.4 R72, [R186+0xa800] ;  /* 0x00a80000ba48783b */ /* 0x000eae0000004200 */
[C---:B-1----:R-:W-:Y:S08]  /*18940*/  HMMA.16816.F32.BF16 R24, R48.reuse, R56, R24 ;  /* 0x000000383018723c */ /* 0x042ff00000041818 */
[C---:B------:R-:W-:Y:S01]  /*18950*/  HMMA.16816.F32.BF16 R28, R48.reuse, R58, R28 ;  /* 0x0000003a301c723c */ /* 0x040fe2000004181c */
[----:B------:R-:W-:Y:S07]  /*18960*/  LDSM.16.MT88.4 R56, [R184+0xa800] ;  /* 0x00a80000b838783b */ /* 0x000fee0000004200 */
[C---:B----4-:R-:W-:Y:S08]  /*18970*/  HMMA.16816.F32.BF16 R40, R48.reuse, R68, R40 ;  /* 0x000000443028723c */ /* 0x050ff00000041828 */
[C---:B---3--:R-:W-:Y:S08]  /*18980*/  HMMA.16816.F32.BF16 R32, R48.reuse, R60, R32 ;  /* 0x0000003c3020723c */ /* 0x048ff00000041820 */
[C---:B------:R-:W-:Y:S01]  /*18990*/  HMMA.16816.F32.BF16 R36, R48.reuse, R62, R36 ;  /* 0x0000003e3024723c */ /* 0x040fe20000041824 */
[----:B------:R-:W1:Y:S07]  /*189a0*/  LDSM.16.MT88.4 R60, [R186+0xc800] ;  /* 0x00c80000ba3c783b */ /* 0x000e6e0000004200 */
[C---:B------:R-:W-:Y:S01]  /*189b0*/  HMMA.16816.F32.BF16 R44, R48.reuse, R70, R44 ;  /* 0x00000046302c723c */ /* 0x040fe2000004182c */
[----:B------:R-:W-:Y:S07]  /*189c0*/  LDSM.16.MT88.4 R68, [R186+0xe800] ;  /* 0x00e80000ba44783b */ /* 0x000fee0000004200 */
[C---:B------:R-:W-:Y:S07]  /*189d0*/  HMMA.16816.F32.BF16 R52, R48.reuse, R64, R52 ;  /* 0x000000403034723c */ /* 0x040fee0000041834 */
[----:B------:R-:W-:Y:S01]  /*189e0*/  F2FP.BF16.PACK_AB R64, R146, R145 ;  /* 0x000000919240723e */ /* 0x000fe200000010ff */
[----:B------:R-:W-:Y:S01]  /*189f0*/  HMMA.16816.F32.BF16 R4, R48, R66, R4 ;  /* 0x000000423004723c */ /* 0x000fe20000041804 */
[----:B------:R-:W3:Y:S01]  /*18a00*/  LDSM.16.MT88.4 R48, [R184+0xc800] ;  /* 0x00c80000b830783b */ /* 0x000ee20000004200 */
[----:B------:R-:W-:Y:S01]  /*18a10*/  F2FP.BF16.PACK_AB R65, R162, R147 ;  /* 0x00000093a241723e */ /* 0x000fe200000010ff */
[----:B------:R-:W-:-:S04]  /*18a20*/  FADD.FTZ R147, R147, R152 ;  /* 0x0000009893937221 */ /* 0x000fc80000010000 */
[----:B------:R-:W-:Y:S01]  /*18a30*/  F2FP.BF16.PACK_AB R66, R151, R144 ;  /* 0x000000909742723e */ /* 0x000fe200000010ff */
[----:B------:R-:W-:Y:S01]  /*18a40*/  FADD.FTZ R162, R162, R147 ;  /* 0x00000093a2a27221 */ /* 0x000fe20000010000 */
[----:B------:R-:W-:-:S03]  /*18a50*/  F2FP.BF16.PACK_AB R67, R142, R143 ;  /* 0x0000008f8e43723e */ /* 0x000fc600000010ff */
[----:B------:R-:W-:-:S04]  /*18a60*/  FADD.FTZ R143, R143, R162 ;  /* 0x000000a28f8f7221 */ /* 0x000fc80000010000 */
[----:B--2---:R-:W-:Y:S01]  /*18a70*/  HMMA.16816.F32.BF16 R8, R64, R72, R8 ;  /* 0x000000484008723c */ /* 0x004fe20000041808 */
[----:B------:R-:W-:-:S04]  /*18a80*/  FADD.FTZ R142, R142, R143 ;  /* 0x0000008f8e8e7221 */ /* 0x000fc80000010000 */
[----:B------:R-:W-:-:S03]  /*18a90*/  FADD.FTZ R121, R121, R142 ;  /* 0x0000008e79797221 */ /* 0x000fc60000010000 */
[----:B-1----:R-:W-:Y:S01]  /*18aa0*/  HMMA.16816.F32.BF16 R28, R64, R62, R28 ;  /* 0x0000003e401c723c */ /* 0x002fe2000004181c */
[----:B------:R-:W-:-:S06]  /*18ab0*/  FADD.FTZ R121, R120, R121 ;  /* 0x0000007978797221 */ /* 0x000fcc0000010000 */
[-CC-:B------:R-:W-:Y:S01]  /*18ac0*/  FFMA.FTZ R62, R122, R139.reuse, -R137.reuse ;  /* 0x0000008b7a3e7223 */ /* 0x180fe20000010889 */
[C---:B------:R-:W-:Y:S01]  /*18ad0*/  HMMA.16816.F32.BF16 R24, R64.reuse, R60, R24 ;  /* 0x0000003c4018723c */ /* 0x040fe20000041818 */
[-CC-:B------:R-:W-:Y:S02]  /*18ae0*/  FFMA.FTZ R63, R124, R139.reuse, -R137.reuse ;  /* 0x0000008b7c3f7223 */ /* 0x180fe40000010889 */
[-CC-:B------:R-:W-:Y:S02]  /*18af0*/  FFMA.FTZ R122, R126, R139.reuse, -R137.reuse ;  /* 0x0000008b7e7a7223 */ /* 0x180fe40000010889 */
[----:B------:R-:W-:Y:S02]  /*18b00*/  MUFU.EX2 R62, R62 ;  /* 0x0000003e003e7308 */ /* 0x000fe40000000800 */
[-C--:B------:R-:W-:Y:S01]  /*18b10*/  FFMA.FTZ R60, R125, R139.reuse, -R132 ;  /* 0x0000008b7d3c7223 */ /* 0x080fe20000010884 */
[C---:B------:R-:W-:Y:S01]  /*18b20*/  HMMA.16816.F32.BF16 R12, R64.reuse, R74, R12 ;  /* 0x0000004a400c723c */ /* 0x040fe2000004180c */
[----:B------:R-:W-:Y:S01]  /*18b30*/  FFMA.FTZ R61, R123, R139, -R137 ;  /* 0x0000008b7b3d7223 */ /* 0x000fe20000010889 */
[----:B------:R-:W-:Y:S03]  /*18b40*/  LDSM.16.MT88.4 R72, [R184+0xac00] ;  /* 0x00ac0000b848783b */ /* 0x000fe60000004200 */
[----:B------:R-:W1:Y:S03]  /*18b50*/  MUFU.EX2 R60, R60 ;  /* 0x0000003c003c7308 */ /* 0x000e660000000800 */
[C---:B------:R-:W-:Y:S05]  /*18b60*/  HMMA.16816.F32.BF16 R16, R64.reuse, R56, R16 ;  /* 0x000000384010723c */ /* 0x040fea0000041810 */
[----:B------:R-:W2:Y:S03]  /*18b70*/  MUFU.EX2 R61, R61 ;  /* 0x0000003d003d7308 */ /* 0x000ea60000000800 */
[C---:B------:R-:W-:Y:S01]  /*18b80*/  HMMA.16816.F32.BF16 R20, R64.reuse, R58, R20 ;  /* 0x0000003a4014723c */ /* 0x040fe20000041814 */
[----:B------:R-:W4:Y:S04]  /*18b90*/  LDSM.16.MT88.4 R56, [R184+0xe800] ;  /* 0x00e80000b838783b */ /* 0x000f280000004200 */
[----:B------:R-:W-:Y:S01]  /*18ba0*/  MUFU.EX2 R63, R63 ;  /* 0x0000003f003f7308 */ /* 0x000fe20000000800 */
[C---:B-1----:R-:W-:Y:S01]  /*18bb0*/  F2FP.BF16.PACK_AB R99, R211.reuse, R60 ;  /* 0x0000003cd363723e */ /* 0x042fe200000010ff */
[----:B------:R-:W-:Y:S01]  /*18bc0*/  FADD.FTZ R60, R60, R121 ;  /* 0x000000793c3c7221 */ /* 0x000fe20000010000 */
[----:B---3--:R-:W-:Y:S03]  /*18bd0*/  HMMA.16816.F32.BF16 R32, R64, R48, R32 ;  /* 0x000000304020723c */ /* 0x008fe60000041820 */
[----:B------:R-:W-:-:S02]  /*18be0*/  FADD.FTZ R211, R211, R60 ;  /* 0x0000003cd3d37221 */ /* 0x000fc40000010000 */
[----:B------:R-:W1:Y:S01]  /*18bf0*/  MUFU.EX2 R122, R122 ;  /* 0x0000007a007a7308 */ /* 0x000e620000000800 */
[C---:B--2---:R-:W-:Y:S01]  /*18c00*/  F2FP.BF16.PACK_AB R96, R62.reuse, R61 ;  /* 0x0000003d3e60723e */ /* 0x044fe200000010ff */
[----:B------:R-:W-:Y:S01]  /*18c10*/  FADD.FTZ R61, R61, R2 ;  /* 0x000000023d3d7221 */ /* 0x000fe20000010000 */
[----:B------:R-:W-:Y:S01]  /*18c20*/  HMMA.16816.F32.BF16 R36, R64, R50, R36 ;  /* 0x000000324024723c */ /* 0x000fe20000041824 */
[----:B------:R-:W2:Y:S01]  /*18c30*/  LDSM.16.MT88.4 R48, [R186+0xcc00] ;  /* 0x00cc0000ba30783b */ /* 0x000ea20000004200 */
[----:B------:R-:W-:Y:S01]  /*18c40*/  MOV R2, R136 ;  /* 0x0000008800027202 */ /* 0x000fe20000000f00 */
[----:B------:R-:W-:-:S05]  /*18c50*/  FADD.FTZ R62, R62, R61 ;  /* 0x0000003d3e3e7221 */ /* 0x000fca0000010000 */
[----:B------:R-:W-:Y:S01]  /*18c60*/  HMMA.16816.F32.BF16 R40, R64, R68, R40 ;  /* 0x000000444028723c */ /* 0x000fe20000041828 */
[----:B-1----:R-:W-:Y:S01]  /*18c70*/  F2FP.BF16.PACK_AB R98, R122, R63 ;  /* 0x0000003f7a62723e */ /* 0x002fe200000010ff */
[----:B------:R-:W-:-:S06]  /*18c80*/  FADD.FTZ R63, R63, R62 ;  /* 0x0000003e3f3f7221 */ /* 0x000fcc0000010000 */
[----:B------:R-:W-:Y:S01]  /*18c90*/  HMMA.16816.F32.BF16 R44, R64, R70, R44 ;  /* 0x00000046402c723c */ /* 0x000fe2000004182c */
[----:B------:R-:W-:-:S07]  /*18ca0*/  FADD.FTZ R210, R122, R63 ;  /* 0x0000003f7ad27221 */ /* 0x000fce0000010000 */
[C---:B------:R-:W-:Y:S01]  /*18cb0*/  HMMA.16816.F32.BF16 R112, R96.reuse, R108, R8 ;  /* 0x0000006c6070723c */ /* 0x040fe20000041808 */
[----:B------:R-:W1:Y:S07]  /*18cc0*/  LDSM.16.MT88.4 R8, [R184+0xcc00] ;  /* 0x00cc0000b808783b */ /* 0x000e6e0000004200 */
[----:B------:R-:W-:Y:S01]  /*18cd0*/  HMMA.16816.F32.BF16 R108, R96, R110, R12 ;  /* 0x0000006e606c723c */ /* 0x000fe2000004180c */
[----:B------:R-:W3:Y:S07]  /*18ce0*/  LDSM.16.MT88.4 R12, [R184+0xec00] ;  /* 0x00ec0000b80c783b */ /* 0x000eee0000004200 */
[C---:B----4-:R-:W-:Y:S08]  /*18cf0*/  HMMA.16816.F32.BF16 R52, R64.reuse, R56, R52 ;  /* 0x000000384034723c */ /* 0x050ff00000041834 */
[----:B------:R-:W-:Y:S08]  /*18d00*/  HMMA.16816.F32.BF16 R4, R64, R58, R4 ;  /* 0x0000003a4004723c */ /* 0x000ff00000041804 */
[C---:B------:R-:W-:Y:S08]  /*18d10*/  HMMA.16816.F32.BF16 R68, R96.reuse, R72, R16 ;  /* 0x000000486044723c */ /* 0x040ff00000041810 */
[C---:B------:R-:W-:Y:S08]  /*18d20*/  HMMA.16816.F32.BF16 R92, R96.reuse, R104, R40 ;  /* 0x00000068605c723c */ /* 0x040ff00000041828 */
[C---:B------:R-:W-:Y:S08]  /*18d30*/  HMMA.16816.F32.BF16 R72, R96.reuse, R74, R20 ;  /* 0x0000004a6048723c */ /* 0x040ff00000041814 */
[C---:B--2---:R-:W-:Y:S08]  /*18d40*/  HMMA.16816.F32.BF16 R76, R96.reuse, R48, R24 ;  /* 0x00000030604c723c */ /* 0x044ff00000041818 */
[C---:B------:R-:W-:Y:S08]  /*18d50*/  HMMA.16816.F32.BF16 R80, R96.reuse, R50, R28 ;  /* 0x000000326050723c */ /* 0x040ff0000004181c */
[C---:B-1----:R-:W-:Y:S08]  /*18d60*/  HMMA.16816.F32.BF16 R84, R96.reuse, R8, R32 ;  /* 0x000000086054723c */ /* 0x042ff00000041820 */
[C---:B------:R-:W-:Y:S08]  /*18d70*/  HMMA.16816.F32.BF16 R88, R96.reuse, R10, R36 ;  /* 0x0000000a6058723c */ /* 0x040ff00000041824 */
[C---:B------:R-:W-:Y:S08]  /*18d80*/  HMMA.16816.F32.BF16 R104, R96.reuse, R106, R44 ;  /* 0x0000006a6068723c */ /* 0x040ff0000004182c */
[C---:B---3--:R-:W-:Y:S08]  /*18d90*/  HMMA.16816.F32.BF16 R100, R96.reuse, R12, R52 ;  /* 0x0000000c6064723c */ /* 0x048ff00000041834 */
[----:B------:R-:W-:Y:S08]  /*18da0*/  HMMA.16816.F32.BF16 R96, R96, R14, R4 ;  /* 0x0000000e6060723c */ /* 0x000ff00000041804 */
.L_x_2440:
[----:B------:R-:W-:-:S13]  /*18db0*/  ISETP.GE.AND P0, PT, R205, 0x1, PT ;  /* 0x00000001cd00780c */ /* 0x000fda0003f06270 */
[----:B------:R-:W-:Y:S05]  /*18dc0*/  @!P0 BRA `(.L_x_2449) ;  /* 0x0000461000008947 */ /* 0x000fea0003800000 */
[----:B------:R-:W-:Y:S02]  /*18dd0*/  MOV R123, R2 ;  /* 0x00000002007b7202 */ /* 0x000fe40000000f00 */
[----:B------:R-:W-:Y:S02]  /*18de0*/  MOV R121, R3 ;  /* 0x0000000300797202 */ /* 0x000fe40000000f00 */
.L_x_2458:
[----:B------:R-:W-:Y:S04]  /*18df0*/  DEPBAR.LE SB0, 0x0 ;  /* 0x000080000000791a */ /* 0x000fe80000000000 */
[----:B------:R-:W-:Y:S01]  /*18e00*/  WARPSYNC 0xffffffff ;  /* 0xffffffff00007948 */ /* 0x000fe20003800000 */
[----:B------:R-:W-:Y:S06]  /*18e10*/  BAR.SYNC.DEFER_BLOCKING 0x0 ;  /* 0x0000000000007b1d */ /* 0x000fec0000010000 */
[----:B------:R-:W-:Y:S01]  /*18e20*/  BSSY B0, `(.L_x_2450) ;  /* 0x0000044000007945 */ /* 0x000fe20003800000 */
[----:B------:R-:W-:-:S05]  /*18e30*/  @!P3 BRA `(.L_x_2451) ;  /* 0x000003f00000b947 */ /* 0x000fca0003800000 */
[----:B------:R-:W-:Y:S01]  /*18e40*/  IMAD.SHL.U32 R10, R205, 0x80, RZ ;  /* 0x00000080cd0a7824 */ /* 0x000fe200078e00ff */
[----:B------:R-:W2:Y:S04]  /*18e50*/  LD.E R9, [R118.64+0x170] ;  /* 0x0001700476097980 */ /* 0x000ea8000c101900 */
[----:B------:R-:W-:Y:S02]  /*18e60*/  IABS R5, R10 ;  /* 0x0000000a00057213 */ /* 0x000fe40000000000 */
        /* <DEDUP_REMOVED lines=8> */
[-C--:B------:R-:W-:Y:S04]  /*18ef0*/  LOP3.LUT R10, R10, R9.reuse, RZ, 0x3c, !PT ;  /* 0x000000090a0a7212 */ /* 0x080fe800078e3cff */
[----:B------:R-:W-:Y:S01]  /*18f00*/  ISETP.GE.AND P2, PT, R10, RZ, PT ;  /* 0x000000ff0a00720c */ /* 0x000fe20003f46270 */
[--C-:B-1----:R-:W-:Y:S02]  /*18f10*/  IMAD.MOV R3, RZ, RZ, -R13.reuse ;  /* 0x000000ffff037224 */ /* 0x102fe400078e0a0d */
[----:B------:R-:W-:Y:S02]  /*18f20*/  IMAD.MOV.U32 R12, RZ, RZ, RZ ;  /* 0x000000ffff0c7224 */ /* 0x000fe400078e00ff */
[----:B------:R-:W-:Y:S01]  /*18f30*/  IMAD R8, R3, R6, RZ ;  /* 0x0000000603087224 */ /* 0x000fe200078e02ff */
[----:B------:R-:W-:Y:S02]  /*18f40*/  IABS R3, R2 ;  /* 0x0000000200037213 */ /* 0x000fe40000000000 */
[----:B------:R-:W-:Y:S01]  /*18f50*/  LOP3.LUT R2, R2, R9, RZ, 0x3c, !PT ;  /* 0x0000000902027212 */ /* 0x000fe200078e3cff */
[----:B------:R-:W-:Y:S02]  /*18f60*/  IMAD.HI.U32 R8, R13, R8, R12 ;  /* 0x000000080d087227 */ /* 0x000fe400078e000c */
[----:B------:R-:W2:Y:S01]  /*18f70*/  LD.E.64 R12, [R118.64+0x28] ;  /* 0x00002804760c7980 */ /* 0x000ea2000c101b00 */
[----:B------:R-:W-:Y:S03]  /*18f80*/  ISETP.GE.AND P0, PT, R2, RZ, PT ;  /* 0x000000ff0200720c */ /* 0x000fe60003f06270 */
        /* <DEDUP_REMOVED lines=19> */
[----:B------:R-:W-:Y:S01]  /*190c0*/  SEL R5, R5, R8, !P1 ;  /* 0x0000000805057207 */ /* 0x000fe20004800000 */
[----:B------:R-:W3:Y:S01]  /*190d0*/  LD.E.64 R6, [R118.64+0x40] ;  /* 0x0000400476067980 */ /* 0x000ee2000c101b00 */
        /* <DEDUP_REMOVED lines=9> */
[-C--:B---3--:R-:W-:Y:S02]  /*19170*/  IMAD R4, R7, R9.reuse, RZ ;  /* 0x0000000907047224 */ /* 0x088fe400078e02ff */
[C---:B------:R-:W-:Y:S04]  /*19180*/  IMAD.WIDE.U32 R8, R6.reuse, R9, RZ ;  /* 0x0000000906087225 */ /* 0x040fe800078e00ff */
[----:B------:R-:W-:Y:S04]  /*19190*/  IMAD R4, R6, R5, R4 ;  /* 0x0000000506047224 */ /* 0x000fe800078e0204 */
[----:B------:R-:W-:Y:S02]  /*191a0*/  IMAD.IADD R9, R9, 0x1, R4 ;  /* 0x0000000109097824 */ /* 0x000fe400078e0204 */
[----:B----4-:R-:W-:Y:S04]  /*191b0*/  IMAD.IADD R3, R2, 0x1, -R3 ;  /* 0x0000000102037824 */ /* 0x010fe800078e0a03 */
[----:B--2---:R-:W-:Y:S01]  /*191c0*/  IMAD R5, R13, R3, RZ ;  /* 0x000000030d057224 */ /* 0x004fe200078e02ff */
[----:B------:R-:W-:Y:S01]  /*191d0*/  SHF.R.S32.HI R2, RZ, 0x1f, R3 ;  /* 0x0000001fff027819 */ /* 0x000fe20000011403 */
[----:B------:R-:W-:Y:S04]  /*191e0*/  IMAD.WIDE.U32 R8, R3, R12, R8 ;  /* 0x0000000c03087225 */ /* 0x000fe800078e0008 */
[----:B------:R-:W-:Y:S02]  /*191f0*/  IMAD R5, R12, R2, R5 ;  /* 0x000000020c057224 */ /* 0x000fe400078e0205 */
[----:B------:R-:W-:Y:S02]  /*19200*/  IMAD.MOV.U32 R3, RZ, RZ, R8 ;  /* 0x000000ffff037224 */ /* 0x000fe400078e0008 */
[----:B------:R-:W-:Y:S01]  /*19210*/  IMAD.IADD R4, R9, 0x1, R5 ;  /* 0x0000000109047824 */ /* 0x000fe200078e0205 */
[----:B------:R-:W-:-:S05]  /*19220*/  BRA `(.L_x_2452) ;  /* 0x0000003000007947 */ /* 0x000fca0003800000 */
.L_x_2451:
[----:B------:R-:W2:Y:S02]  /*19230*/  LD.E R3, [R118.64+0x40] ;  /* 0x0000400476037980 */ /* 0x000ea4000c101900 */
[----:B--2---:R-:W-:Y:S04]  /*19240*/  LEA R3, -R3, RZ, 0x7 ;  /* 0x000000ff03037211 */ /* 0x004fe800078e39ff */
[----:B------:R-:W-:Y:S02]  /*19250*/  SHF.R.S32.HI R4, RZ, 0x1f, R3 ;  /* 0x0000001fff047819 */ /* 0x000fe40000011403 */
.L_x_2452:
[----:B------:R-:W-:Y:S05]  /*19260*/  BSYNC B0 ;  /* 0x0000000000007941 */ /* 0x000fea0003800000 */
.L_x_2450:
[C---:B------:R-:W-:Y:S01]  /*19270*/  LOP3.LUT P5, RZ, R206.reuse, 0x1, RZ, 0xc0, !PT ;  /* 0x00000001ceff7812 */ /* 0x040fe200078ac0ff */
[----:B------:R-:W-:Y:S01]  /*19280*/  BSSY B1, `(.L_x_2453) ;  /* 0x000019a000017945 */ /* 0x000fe20003800000 */
[C---:B------:R-:W-:Y:S02]  /*19290*/  LEA R2, P1, R3.reuse, R148, 0x1 ;  /* 0x0000009403027211 */ /* 0x040fe400078208ff */
[C---:B------:R-:W-:Y:S02]  /*192a0*/  LOP3.LUT P4, RZ, R206.reuse, 0x2, RZ, 0xc0, !PT ;  /* 0x00000002ceff7812 */ /* 0x040fe4000788c0ff */
[CC--:B------:R-:W-:Y:S02]  /*192b0*/  IADD3 R7, P0, R3.reuse, R190.reuse, RZ ;  /* 0x000000be03077210 */ /* 0x0c0fe40007f1e0ff */
[-C--:B------:R-:W-:Y:S02]  /*192c0*/  LEA.HI.X R3, R3, R149.reuse, R4, 0x1, P1 ;  /* 0x0000009503037211 */ /* 0x080fe400008f0c04 */
[----:B------:R-:W-:Y:S01]  /*192d0*/  LOP3.LUT P2, RZ, R206, 0x4, RZ, 0xc0, !PT ;  /* 0x00000004ceff7812 */ /* 0x000fe2000784c0ff */
[--C-:B------:R-:W-:Y:S01]  /*192e0*/  IMAD.X R6, R4, 0x1, R191.reuse, P0 ;  /* 0x0000000104067824 */ /* 0x100fe200000e06bf */
[C---:B------:R-:W-:Y:S01]  /*192f0*/  IADD3 R5, P0, R7.reuse, R190, RZ ;  /* 0x000000be07057210 */ /* 0x040fe20007f1e0ff */
[----:B------:R-:W-:Y:S01]  /*19300*/  @!PT LDS RZ, [RZ] ;  /* 0x00000000fffff984 */ /* 0x000fe20000000800 */
[----:B------:R-:W-:Y:S01]  /*19310*/  @!PT LDS RZ, [RZ] ;  /* 0x00000000fffff984 */ /* 0x000fe20000000800 */
[----:B------:R-:W-:Y:S01]  /*19320*/  @!PT LDS RZ, [RZ] ;  /* 0x00000000fffff984 */ /* 0x000fe20000000800 */
[----:B------:R1:W-:Y:S01]  /*19330*/  @P5 LDGSTS.E.BYPASS.LTC128B.128 [R204+0x9000], [R2.64] ;  /* 0x0900000002cc5fae */ /* 0x0003e2000b901d44 */
[CC--:B------:R-:W-:Y:S03]  /*19340*/  @P5 LEA R14, P6, R7.reuse, R148.reuse, 0x1 ;  /* 0x00000094070e5211 */ /* 0x0c0fe600078c08ff */
[----:B------:R-:W-:Y:S01]  /*19350*/  @!P5 STS [R204+0x9000], RZ ;  /* 0x009000ffcc00d388 */ /* 0x000fe20000000800 */
[CCC-:B------:R-:W-:Y:S01]  /*19360*/  @P5 LEA.HI.X R15, R7.reuse, R149.reuse, R6.reuse, 0x1, P6 ;  /* 0x00000095070f5211 */ /* 0x1c0fe200030f0c06 */
[--C-:B------:R-:W-:Y:S01]  /*19370*/  IMAD.X R4, R6, 0x1, R191.reuse, P0 ;  /* 0x0000000106047824 */ /* 0x100fe200000e06bf */
[-C--:B------:R-:W-:Y:S01]  /*19380*/  @P4 LEA R10, P1, R7, R148.reuse, 0x1 ;  /* 0x00000094070a4211 */ /* 0x080fe200078208ff */
[----:B------:R-:W-:Y:S01]  /*19390*/  @!P5 STS [R204+0x9004], RZ ;  /* 0x009004ffcc00d388 */ /* 0x000fe20000000800 */
[-C--:B------:R-:W-:Y:S02]  /*193a0*/  @P5 LEA R12, P6, R5, R148.reuse, 0x1 ;  /* 0x00000094050c5211 */ /* 0x080fe400078c08ff */
[CC--:B------:R-:W-:Y:S01]  /*193b0*/  @P4 LEA.HI.X R11, R7.reuse, R149.reuse, R6, 0x1, P1 ;  /* 0x00000095070b4211 */ /* 0x0c0fe200008f0c06 */
[----:B------:R-:W-:Y:S01]  /*193c0*/  @!P5 STS.64 [R204+0x9008], RZ ;  /* 0x009008ffcc00d388 */ /* 0x000fe20000000a00 */
[-C--:B------:R-:W-:Y:S02]  /*193d0*/  @P2 LEA R8, P0, R7, R148.reuse, 0x1 ;  /* 0x0000009407082211 */ /* 0x080fe400078008ff */
[-C--:B------:R-:W-:Y:S01]  /*193e0*/  @P5 LEA.HI.X R13, R5, R149.reuse, R4, 0x1, P6 ;  /* 0x00000095050d5211 */ /* 0x080fe200030f0c04 */
[----:B------:R-:W-:Y:S01]  /*193f0*/  @!PT LDS RZ, [RZ] ;  /* 0x00000000fffff984 */ /* 0x000fe20000000800 */
[----:B------:R-:W-:Y:S01]  /*19400*/  @!PT LDS RZ, [RZ] ;  /* 0x00000000fffff984 */ /* 0x000fe20000000800 */
[----:B------:R-:W-:Y:S01]  /*19410*/  @!PT LDS RZ, [RZ] ;  /* 0x00000000fffff984 */ /* 0x000fe20000000800 */
[----:B------:R1:W-:Y:S01]  /*19420*/  @P4 LDGSTS.E.BYPASS.LTC128B.128 [R204+0xb000], [R2.64+0x40] ;  /* 0x0b00004002cc4fae */ /* 0x0003e2000b901d44 */
[-C--:B------:R-:W-:Y:S02]  /*19430*/  @P2 LEA.HI.X R9, R7, R149.reuse, R6, 0x1, P0 ;  /* 0x0000009507092211 */ /* 0x080fe400000f0c06 */
        /* <DEDUP_REMOVED lines=66> */
[----:B------:R-:W2:Y:S04]  /*19860*/  LDSM.16.M88.4 R132, [R188+0x3400] ;  /* 0x00340000bc84783b */ /* 0x000ea80000000200 */
[----:B------:R-:W5:Y:S04]  /*19870*/  LDSM.16.M88.4 R136, [R188+0x3800] ;  /* 0x00380000bc88783b */ /* 0x000f680000000200 */
[----:B------:R-:W0:Y:S04]  /*19880*/  LDGDEPBAR ;  /* 0x00000000000079af */ /* 0x000e280000000000 */
[----:B------:R-:W2:Y:S04]  /*19890*/  LDSM.16.M88.4 R140, [R188+0x3c00] ;  /* 0x003c0000bc8c783b */ /* 0x000ea80000000200 */
[----:B------:R-:W4:Y:S04]  /*198a0*/  LDSM.16.M88.4 R144, [R188+0x4000] ;  /* 0x00400000bc90783b */ /* 0x000f280000000200 */
[----:B------:R-:W4:Y:S04]  /*198b0*/  LDSM.16.M88.4 R48, [R188+0x4400] ;  /* 0x00440000bc30783b */ /* 0x000f280000000200 */
[----:B------:R-:W5:Y:S04]  /*198c0*/  LDSM.16.M88.4 R56, [R188+0x4800] ;  /* 0x00480000bc38783b */ /* 0x000f680000000200 */
[----:B------:R-:W5:Y:S04]  /*198d0*/  LDSM.16.M88.4 R64, [R188+0x4c00] ;  /* 0x004c0000bc40783b */ /* 0x000f680000000200 */
[----:B------:R-:W-:Y:S01]  /*198e0*/  LDSM.16.M88.4 R148, [R185+0x4000] ;  /* 0x00400000b994783b */ /* 0x000fe20000000200 */
[C---:B-1----:R-:W-:Y:S03]  /*198f0*/  HMMA.16816.F32.BF16 R4, R124.reuse, R128, RZ ;  /* 0x000000807c04723c */ /* 0x042fe600000418ff */
        /* <DEDUP_REMOVED lines=8> */
[C---:B----4-:R-:W-:Y:S03]  /*19980*/  HMMA.16816.F32.BF16 R16, R124.reuse, R134, RZ ;  /* 0x000000867c10723c */ /* 0x050fe600000418ff */
[----:B------:R-:W1:Y:S04]  /*19990*/  LDSM.16.M88.4 R132, [R185+0x3000] ;  /* 0x00300000b984783b */ /* 0x000e680000000200 */
[----:B------:R-:W-:Y:S01]  /*199a0*/  LDSM.16.M88.4 R172, [R189+0x2000] ;  /* 0x00200000bdac783b */ /* 0x000fe20000000200 */
[C---:B-----5:R-:W-:Y:S03]  /*199b0*/  HMMA.16816.F32.BF16 R20, R124.reuse, R136, RZ ;  /* 0x000000887c14723c */ /* 0x060fe600000418ff */
[----:B------:R-:W-:Y:S04]  /*199c0*/  LDSM.16.M88.4 R176, [R188+0x7000] ;  /* 0x00700000bcb0783b */ /* 0x000fe80000000200 */
[----:B------:R-:W-:Y:S01]  /*199d0*/  LDSM.16.M88.4 R180, [R185+0x8800] ;  /* 0x00880000b9b4783b */ /* 0x000fe20000000200 */
[C---:B------:R-:W-:Y:S03]  /*199e0*/  HMMA.16816.F32.BF16 R24, R124.reuse, R138, RZ ;  /* 0x0000008a7c18723c */ /* 0x040fe600000418ff */
[----:B------:R-:W2:Y:S05]  /*199f0*/  LDSM.16.M88.4 R136, [R185+0x3400] ;  /* 0x00340000b988783b */ /* 0x000eaa0000000200 */
        /* <DEDUP_REMOVED lines=31> */
[C---:B-1----:R-:W-:Y:S08]  /*19bf0*/  HMMA.16816.F32.BF16 R52, R128.reuse, R132, R52 ;  /* 0x000000848034723c */ /* 0x042ff00000041834 */
[C---:B------:R-:W-:Y:S01]  /*19c00*/  HMMA.16816.F32.BF16 R56, R128.reuse, R134, R56 ;  /* 0x000000868038723c */ /* 0x040fe20000041838 */
[----:B------:R-:W-:Y:S07]  /*19c10*/  LDSM.16.M88.4 R132, [R187+0x1000] ;  /* 0x00100000bb84783b */ /* 0x000fee0000000200 */
[C---:B--2---:R-:W-:Y:S08]  /*19c20*/  HMMA.16816.F32.BF16 R60, R128.reuse, R136, R60 ;  /* 0x00000088803c723c */ /* 0x044ff0000004183c */
        /* <DEDUP_REMOVED lines=98> */
[C---:B------:R-:W-:Y:S02]  /*1a250*/  IADD3 R125, R127.reuse, -0x100, RZ ;  /* 0xffffff007f7d7810 */ /* 0x040fe40007ffe0ff */
[----:B------:R-:W-:Y:S02]  /*1a260*/  IADD3 R127, R127, -0x80, RZ ;  /* 0xffffff807f7f7810 */ /* 0x000fe40007ffe0ff */
[-C--:B--2---:R-:W-:Y:S02]  /*1a270*/  IABS R122, R128.reuse ;  /* 0x00000080007a7213 */ /* 0x084fe40000000000 */
[-C--:B------:R-:W-:Y:S02]  /*1a280*/  IABS R120, R128.reuse ;  /* 0x0000008000787213 */ /* 0x080fe40000000000 */
[----:B------:R-:W1:Y:S03]  /*1a290*/  I2F.RP R2, R122 ;  /* 0x0000007a00027306 */ /* 0x000e660000209400 */
[----:B------:R-:W-:Y:S07]  /*1a2a0*/  IMAD.MOV R120, RZ, RZ, -R120 ;  /* 0x000000ffff787224 */ /* 0x000fee00078e0a78 */
[----:B-1----:R-:W1:Y:S02]  /*1a2b0*/  MUFU.RCP R2, R2 ;  /* 0x0000000200027308 */ /* 0x002e640000001000 */
[----:B-1----:R-:W-:Y:S02]  /*1a2c0*/  IADD3 R130, R2, 0xffffffe, RZ ;  /* 0x0ffffffe02827810 */ /* 0x002fe40007ffe0ff */
[----:B------:R-:W-:Y:S06]  /*1a2d0*/  IABS R2, R127 ;  /* 0x0000007f00027213 */ /* 0x000fec0000000000 */
[----:B------:R-:W1:Y:S01]  /*1a2e0*/  F2I.FTZ.U32.TRUNC.NTZ R131, R130 ;  /* 0x0000008200837305 */ /* 0x000e62000021f000 */
[----:B------:R-:W-:Y:S01]  /*1a2f0*/  LOP3.LUT R127, R127, R128, RZ, 0x3c, !PT ;  /* 0x000000807f7f7212 */ /* 0x000fe200078e3cff */
[--C-:B-1----:R-:W-:Y:S02]  /*1a300*/  IMAD.MOV R3, RZ, RZ, -R131.reuse ;  /* 0x000000ffff037224 */ /* 0x102fe400078e0a83 */
[----:B------:R-:W-:Y:S02]  /*1a310*/  IMAD.MOV.U32 R130, RZ, RZ, RZ ;  /* 0x000000ffff827224 */ /* 0x000fe400078e00ff */
[----:B------:R-:W-:Y:S01]  /*1a320*/  IMAD R126, R3, R122, RZ ;  /* 0x0000007a037e7224 */ /* 0x000fe200078e02ff */
[----:B------:R-:W-:Y:S02]  /*1a330*/  IABS R3, R125 ;  /* 0x0000007d00037213 */ /* 0x000fe40000000000 */
[----:B------:R-:W-:Y:S01]  /*1a340*/  LOP3.LUT R125, R125, R128, RZ, 0x3c, !PT ;  /* 0x000000807d7d7212 */ /* 0x000fe200078e3cff */
[----:B------:R-:W-:Y:S02]  /*1a350*/  IMAD.HI.U32 R126, R131, R126, R130 ;  /* 0x0000007e837e7227 */ /* 0x000fe400078e0082 */
[----:B------:R-:W2:Y:S04]  /*1a360*/  LD.E.64 R130, [R118.64+0x20] ;  /* 0x0000200476827980 */ /* 0x000ea8000c101b00 */
[----:B------:R-:W-:Y:S04]  /*1a370*/  IMAD.HI.U32 R124, R126, R3, RZ ;  /* 0x000000037e7c7227 */ /* 0x000fe800078e00ff */
[----:B------:R-:W-:Y:S02]  /*1a380*/  IMAD R3, R124, R120, R3 ;  /* 0x000000787c037224 */ /* 0x000fe400078e0203 */
[----:B------:R-:W-:Y:S03]  /*1a390*/  IMAD.HI.U32 R129, R126, R2, RZ ;  /* 0x000000027e817227 */ /* 0x000fe600078e00ff */
[C---:B------:R-:W-:Y:S01]  /*1a3a0*/  ISETP.GT.U32.AND P6, PT, R122.reuse, R3, PT ;  /* 0x000000037a00720c */ /* 0x040fe20003fc4070 */
        /* <DEDUP_REMOVED lines=11> */
[----:B------:R-:W-:Y:S02]  /*1a460*/  ISETP.GE.AND P1, PT, R127, RZ, PT ;  /* 0x000000ff7f00720c */ /* 0x000fe40003f26270 */
[----:B------:R-:W3:Y:S01]  /*1a470*/  LD.E.64 R126, [R118.64+0x38] ;  /* 0x00003804767e7980 */ /* 0x000ee2000c101b00 */
        /* <DEDUP_REMOVED lines=27> */
.L_x_2456:
[----:B------:R-:W2:Y:S02]  /*1a630*/  LD.E R127, [R118.64+0x38] ;  /* 0x00003804767f7980 */ /* 0x000ea4000c101900 */
[----:B--2---:R-:W-:Y:S04]  /*1a640*/  LEA R127, -R127, RZ, 0x7 ;  /* 0x000000ff7f7f7211 */ /* 0x004fe800078e39ff */
[----:B------:R-:W-:Y:S02]  /*1a650*/  SHF.R.S32.HI R2, RZ, 0x1f, R127 ;  /* 0x0000001fff027819 */ /* 0x000fe4000001147f */
.L_x_2457:
[----:B------:R-:W-:Y:S05]  /*1a660*/  BSYNC B0 ;  /* 0x0000000000007941 */ /* 0x000fea0003800000 */
.L_x_2455:
        /* <DEDUP_REMOVED lines=29> */
[CC--:B------:R-:W-:Y:S02]  /*1a840*/  @P2 LEA.HI.X R135, R3.reuse, R195.reuse, R2, 0x1, P0 ;  /* 0x000000c303872211 */ /* 0x0c0fe400000f0c02 */
[----:B------:R-:W-:Y:S01]  /*1a850*/  IADD3 R120, P6, R3, R192, RZ ;  /* 0x000000c003787210 */ /* 0x000fe20007fde0ff */
[----:B------:R-:W-:Y:S01]  /*1a860*/  @!PT LDS RZ, [RZ] ;  /* 0x00000000fffff984 */ /* 0x000fe20000000800 */
[----:B------:R-:W-:Y:S01]  /*1a870*/  @!PT LDS RZ, [RZ] ;  /* 0x00000000fffff984 */ /* 0x000fe20000000800 */
[----:B------:R-:W-:Y:S01]  /*1a880*/  @!PT LDS RZ, [RZ] ;  /* 0x00000000fffff984 */ /* 0x000fe20000000800 */
[----:B------:R1:W-:Y:S03]  /*1a890*/  @P2 LDGSTS.E.BYPASS.LTC128B.128 [R204+0x7000], [R132.64+0x80] ;  /* 0x0700008084cc2fae */ /* 0x0003e6000b901d44 */
[CC--:B------:R-:W-:Y:S01]  /*1a8a0*/  @P4 LEA R138, P1, R120.reuse, R194.reuse, 0x1 ;  /* 0x000000c2788a4211 */ /* 0x0c0fe200078208ff */
[----:B------:R1:W-:Y:S01]  /*1a8b0*/  @!P2 STS.128 [R204+0x7000], RZ ;  /* 0x007000ffcc00a388 */ /* 0x0003e20000000c00 */
[-C--:B------:R-:W-:Y:S01]  /*1a8c0*/  @P2 LEA R142, P0, R120, R194.reuse, 0x1 ;  /* 0x000000c2788e2211 */ /* 0x080fe200078008ff */
[----:B------:R-:W-:Y:S01]  /*1a8d0*/  IMAD.X R2, R2, 0x1, R193, P6 ;  /* 0x0000000102027824 */ /* 0x000fe200030e06c1 */
[C---:B------:R-:W-:Y:S01]  /*1a8e0*/  @P5 LEA R140, P6, R120.reuse, R194, 0x1 ;  /* 0x000000c2788c5211 */ /* 0x040fe200078c08ff */
[----:B------:R-:W-:Y:S01]  /*1a8f0*/  @!PT LDS RZ, [RZ] ;  /* 0x00000000fffff984 */ /* 0x000fe20000000800 */
[----:B------:R-:W-:Y:S01]  /*1a900*/  @!PT LDS RZ, [RZ] ;  /* 0x00000000fffff984 */ /* 0x000fe20000000800 */
[----:B------:R-:W-:Y:S01]  /*1a910*/  @!PT LDS RZ, [RZ] ;  /* 0x00000000fffff984 */ /* 0x000fe20000000800 */
[----:B------:R1:W-:Y:S01]  /*1a920*/  @P5 LDGSTS.E.BYPASS.LTC128B.128 [R204+0x3800], [R130.64] ;  /* 0x0380000082cc5fae */ /* 0x0003e2000b901d44 */
[----:B------:R-:W-:Y:S02]  /*1a930*/  IMAD.MOV.U32 R194, RZ, RZ, R132 ;  /* 0x000000ffffc27224 */ /* 0x000fe400078e0084 */
[CCC-:B------:R-:W-:Y:S01]  /*1a940*/  @P5 LEA.HI.X R141, R120.reuse, R195.reuse, R2.reuse, 0x1, P6 ;  /* 0x000000c3788d5211 */ /* 0x1c0fe200030f0c02 */
[----:B------:R1:W-:Y:S01]  /*1a950*/  @!P5 STS.128 [R204+0x3800], RZ ;  /* 0x003800ffcc00d388 */ /* 0x0003e20000000c00 */
[CCC-:B------:R-:W-:Y:S02]  /*1a960*/  @P4 LEA.HI.X R139, R120.reuse, R195.reuse, R2.reuse, 0x1, P1 ;  /* 0x000000c3788b4211 */ /* 0x1c0fe400008f0c02 */
[----:B------:R-:W-:Y:S01]  /*1a970*/  @P2 LEA.HI.X R143, R120, R195, R2, 0x1, P0 ;  /* 0x000000c3788f2211 */ /* 0x000fe200000f0c02 */
[----:B------:R-:W-:Y:S01]  /*1a980*/  @!PT LDS RZ, [RZ] ;  /* 0x00000000fffff984 */ /* 0x000fe20000000800 */
[----:B------:R-:W-:Y:S01]  /*1a990*/  @!PT LDS RZ, [RZ] ;  /* 0x00000000fffff984 */ /* 0x000fe20000000800 */
[----:B------:R-:W-:Y:S01]  /*1a9a0*/  @!PT LDS RZ, [RZ] ;  /* 0x00000000fffff984 */ /* 0x000fe20000000800 */
[----:B------:R1:W-:Y:S01]  /*1a9b0*/  @P4 LDGSTS.E.BYPASS.LTC128B.128 [R204+0x5800], [R126.64+0x40] ;  /* 0x058000407ecc4fae */ /* 0x0003e2000b901d44 */
[----:B------:R-:W-:Y:S03]  /*1a9c0*/  IMAD.MOV.U32 R195, RZ, RZ, R133 ;  /* 0x000000ffffc37224 */ /* 0x000fe600078e0085 */
        /* <DEDUP_REMOVED lines=37> */
.L_x_2454:
[----:B------:R-:W-:Y:S05]  /*1ac20*/  BSYNC B1 ;  /* 0x0000000000017941 */ /* 0x000fea0003800000 */
.L_x_2453:
[----:B------:R-:W2:Y:S01]  /*1ac30*/  LD.E R122, [R118.64+0xdc] ;  /* 0x0000dc04767a7980 */ /* 0x000ea2000c101900 */
        /* <DEDUP_REMOVED lines=8> */
[----:B------:R-:W1:Y:S01]  /*1acc0*/  I2F R140, R140 ;  /* 0x0000008c008c7306 */ /* 0x000e620000201400 */
[C---:B------:R-:W-:Y:S02]  /*1acd0*/  IADD3 R132, R2.reuse, 0x31, RZ ;  /* 0x0000003102847810 */ /* 0x040fe40007ffe0ff */
[C---:B------:R-:W-:Y:S02]  /*1ace0*/  IADD3 R130, R2.reuse, 0x29, RZ ;  /* 0x0000002902827810 */ /* 0x040fe40007ffe0ff */
[C---:B------:R-:W-:Y:S02]  /*1acf0*/  IADD3 R131, R2.reuse, 0x40, RZ ;  /* 0x0000004002837810 */ /* 0x040fe40007ffe0ff */
[C---:B------:R-:W-:Y:S02]  /*1ad00*/  IADD3 R129, R2.reuse, 0x48, RZ ;  /* 0x0000004802817810 */ /* 0x040fe40007ffe0ff */
[C---:B------:R-:W-:Y:S01]  /*1ad10*/  IADD3 R128, R2.reuse, 0x39, RZ ;  /* 0x0000003902807810 */ /* 0x040fe20007ffe0ff */
[----:B------:R-:W3:Y:S01]  /*1ad20*/  I2F R127, R127 ;  /* 0x0000007f007f7306 */ /* 0x000ee20000201400 */
[C---:B------:R-:W-:Y:S02]  /*1ad30*/  IADD3 R138, R2.reuse, 0x11, RZ ;  /* 0x00000011028a7810 */ /* 0x040fe40007ffe0ff */
[C---:B------:R-:W-:Y:S02]  /*1ad40*/  IADD3 R126, R2.reuse, 0x19, RZ ;  /* 0x00000019027e7810 */ /* 0x040fe40007ffe0ff */
[C---:B------:R-:W-:Y:S02]  /*1ad50*/  IADD3 R124, R2.reuse, 0x41, RZ ;  /* 0x00000041027c7810 */ /* 0x040fe40007ffe0ff */
[C---:B------:R-:W-:Y:S02]  /*1ad60*/  IADD3 R120, R2.reuse, 0x49, RZ ;  /* 0x0000004902787810 */ /* 0x040fe40007ffe0ff */
[C---:B------:R-:W-:Y:S01]  /*1ad70*/  IADD3 R3, R2.reuse, 0x51, RZ ;  /* 0x0000005102037810 */ /* 0x040fe20007ffe0ff */
[----:B------:R-:W4:Y:S01]  /*1ad80*/  I2F R138, R138 ;  /* 0x0000008a008a7306 */ /* 0x000f220000201400 */
[C---:B------:R-:W-:Y:S02]  /*1ad90*/  IADD3 R139, R2.reuse, 0x20, RZ ;  /* 0x00000020028b7810 */ /* 0x040fe40007ffe0ff */
[C---:B------:R-:W-:Y:S02]  /*1ada0*/  IADD3 R145, R2.reuse, 0x8, RZ ;  /* 0x0000000802917810 */ /* 0x040fe40007ffe0ff */
[C---:B------:R-:W-:Y:S02]  /*1adb0*/  IADD3 R141, R2.reuse, 0x18, RZ ;  /* 0x00000018028d7810 */ /* 0x040fe40007ffe0ff */
[C---:B------:R-:W-:Y:S02]  /*1adc0*/  IADD3 R134, R2.reuse, 0x21, RZ ;  /* 0x0000002102867810 */ /* 0x040fe40007ffe0ff */
[C---:B------:R-:W-:Y:S01]  /*1add0*/  IADD3 R143, R2.reuse, 0x10, RZ ;  /* 0x00000010028f7810 */ /* 0x040fe20007ffe0ff */
[----:B------:R-:W5:Y:S01]  /*1ade0*/  I2F R126, R126 ;  /* 0x0000007e007e7306 */ /* 0x000f620000201400 */
[----:B------:R-:W-:Y:S09]  /*1adf0*/  IADD3 R125, R2, 0x50, RZ ;  /* 0x00000050027d7810 */ /* 0x000ff20007ffe0ff */
[----:B------:R-:W1:Y:S10]  /*1ae00*/  I2F R139, R139 ;  /* 0x0000008b008b7306 */ /* 0x000e740000201400 */
        /* <DEDUP_REMOVED lines=13> */
[----:B------:R-:W3:Y:S10]  /*1aee0*/  I2F R120, R120 ;  /* 0x0000007800787306 */ /* 0x000ef40000201400 */
[----:B------:R-:W2:Y:S10]  /*1aef0*/  I2F R125, R125 ;  /* 0x0000007d007d7306 */ /* 0x000eb40000201400 */
[----:B------:R-:W2:Y:S01]  /*1af00*/  I2F R3, R3 ;  /* 0x0000000300037306 */ /* 0x000ea20000201400 */
[CC--:B-1----:R-:W-:Y:S02]  /*1af10*/  FFMA.FTZ R7, R0.reuse, R140.reuse, R7 ;  /* 0x0000008c00077223 */ /* 0x0c2fe40000010007 */
[----:B------:R-:W-:Y:S01]  /*1af20*/  FFMA.FTZ R5, R0, R140, R5 ;  /* 0x0000008c00057223 */ /* 0x000fe20000010005 */
[----:B------:R-:W-:Y:S01]  /*1af30*/  IADD3 R140, R2, 0x58, RZ ;  /* 0x00000058028c7810 */ /* 0x000fe20007ffe0ff */
[CC--:B---3--:R-:W-:Y:S02]  /*1af40*/  FFMA.FTZ R11, R0.reuse, R127.reuse, R11 ;  /* 0x0000007f000b7223 */ /* 0x0c8fe4000001000b */
[C---:B------:R-:W-:Y:S02]  /*1af50*/  FFMA.FTZ R9, R0.reuse, R127, R9 ;  /* 0x0000007f00097223 */ /* 0x040fe40000010009 */
[CC--:B----4-:R-:W-:Y:S01]  /*1af60*/  FFMA.FTZ R15, R0.reuse, R138.reuse, R15 ;  /* 0x0000008a000f7223 */ /* 0x0d0fe2000001000f */
[----:B------:R1:W3:Y:S01]  /*1af70*/  I2F R127, R140 ;  /* 0x0000008c007f7306 */ /* 0x0002e20000201400 */
[----:B------:R-:W-:Y:S01]  /*1af80*/  FFMA.FTZ R13, R0, R138, R13 ;  /* 0x0000008a000d7223 */ /* 0x000fe2000001000d */
[----:B------:R-:W-:Y:S01]  /*1af90*/  IADD3 R138, R2, 0x59, RZ ;  /* 0x00000059028a7810 */ /* 0x000fe20007ffe0ff */
[CC--:B-----5:R-:W-:Y:S02]  /*1afa0*/  FFMA.FTZ R19, R0.reuse, R126.reuse, R19 ;  /* 0x0000007e00137223 */ /* 0x0e0fe40000010013 */
[C---:B------:R-:W-:Y:S02]  /*1afb0*/  FFMA.FTZ R17, R0.reuse, R126, R17 ;  /* 0x0000007e00117223 */ /* 0x040fe40000010011 */
[CC--:B------:R-:W-:Y:S02]  /*1afc0*/  FFMA.FTZ R6, R0.reuse, R147.reuse, R6 ;  /* 0x0000009300067223 */ /* 0x0c0fe40000010006 */
[C---:B------:R-:W-:Y:S01]  /*1afd0*/  FFMA.FTZ R4, R0.reuse, R147, R4 ;  /* 0x0000009300047223 */ /* 0x040fe20000010004 */
[----:B------:R4:W5:Y:S01]  /*1afe0*/  I2F R126, R138 ;  /* 0x0000008a007e7306 */ /* 0x0009620000201400 */
[CC--:B------:R-:W-:Y:S02]  /*1aff0*/  FFMA.FTZ R22, R0.reuse, R139.reuse, R22 ;  /* 0x0000008b00167223 */ /* 0x0c0fe40000010016 */
[----:B------:R-:W-:Y:S01]  /*1b000*/  FFMA.FTZ R20, R0, R139, R20 ;  /* 0x0000008b00147223 */ /* 0x000fe20000010014 */
[----:B------:R-:W-:Y:S01]  /*1b010*/  IADD3 R139, R2, 0x60, RZ ;  /* 0x00000060028b7810 */ /* 0x000fe20007ffe0ff */
[CC--:B------:R-:W-:Y:S02]  /*1b020*/  FFMA.FTZ R26, R0.reuse, R133.reuse, R26 ;  /* 0x00000085001a7223 */ /* 0x0c0fe4000001001a */
[C---:B------:R-:W-:Y:S02]  /*1b030*/  FFMA.FTZ R24, R0.reuse, R133, R24 ;  /* 0x0000008500187223 */ /* 0x040fe40000010018 */
[C---:B------:R-:W-:Y:S01]  /*1b040*/  FFMA.FTZ R10, R0.reuse, R145, R10 ;  /* 0x00000091000a7223 */ /* 0x040fe2000001000a */
[----:B------:R3:W2:Y:S01]  /*1b050*/  I2F R133, R139 ;  /* 0x0000008b00857306 */ /* 0x0006a20000201400 */
[CC--:B------:R-:W-:Y:S02]  /*1b060*/  FFMA.FTZ R18, R0.reuse, R141.reuse, R18 ;  /* 0x0000008d00127223 */ /* 0x0c0fe40000010012 */
[----:B------:R-:W-:Y:S01]  /*1b070*/  FFMA.FTZ R16, R0, R141, R16 ;  /* 0x0000008d00107223 */ /* 0x000fe20000010010 */
[----:B-1----:R-:W-:Y:S01]  /*1b080*/  FMNMX.FTZ R140, R6, R123, !PT ;  /* 0x0000007b068c7209 */ /* 0x002fe20007810000 */
[C---:B------:R-:W-:Y:S02]  /*1b090*/  FFMA.FTZ R8, R0.reuse, R145, R8 ;  /* 0x0000009100087223 */ /* 0x040fe40000010008 */
[C---:B------:R-:W-:Y:S01]  /*1b0a0*/  FFMA.FTZ R23, R0.reuse, R134, R23 ;  /* 0x0000008600177223 */ /* 0x040fe20000010017 */
[----:B------:R-:W-:Y:S01]  /*1b0b0*/  FMNMX.FTZ R141, R7, R140, !PT ;  /* 0x0000008c078d7209 */ /* 0x000fe20007810000 */
[----:B------:R-:W-:Y:S01]  /*1b0c0*/  FFMA.FTZ R21, R0, R134, R21 ;  /* 0x0000008600157223 */ /* 0x000fe20000010015 */
[----:B------:R-:W-:Y:S01]  /*1b0d0*/  FMNMX.FTZ R140, R4, R121, !PT ;  /* 0x00000079048c7209 */ /* 0x000fe20007810000 */
[----:B------:R-:W-:Y:S01]  /*1b0e0*/  FFMA.FTZ R14, R0, R143, R14 ;  /* 0x0000008f000e7223 */ /* 0x000fe2000001000e */
[----:B------:R-:W-:Y:S01]  /*1b0f0*/  FMNMX.FTZ R134, R10, R141, !PT ;  /* 0x0000008d0a867209 */ /* 0x000fe20007810000 */
[C---:B------:R-:W-:Y:S01]  /*1b100*/  FFMA.FTZ R12, R0.reuse, R143, R12 ;  /* 0x0000008f000c7223 */ /* 0x040fe2000001000c */
[----:B------:R-:W-:Y:S01]  /*1b110*/  FMNMX.FTZ R141, R5, R140, !PT ;  /* 0x0000008c058d7209 */ /* 0x000fe20007810000 */
[CC--:B------:R-:W-:Y:S01]  /*1b120*/  FFMA.FTZ R30, R0.reuse, R137.reuse, R30 ;  /* 0x00000089001e7223 */ /* 0x0c0fe2000001001e */
[----:B------:R-:W-:Y:S01]  /*1b130*/  FMNMX.FTZ R143, R11, R134, !PT ;  /* 0x000000860b8f7209 */ /* 0x000fe20007810000 */
[----:B------:R-:W-:Y:S01]  /*1b140*/  FFMA.FTZ R28, R0, R137, R28 ;  /* 0x00000089001c7223 */ /* 0x000fe2000001001c */
[----:B----4-:R-:W-:Y:S01]  /*1b150*/  FMNMX.FTZ R138, R8, R141, !PT ;  /* 0x0000008d088a7209 */ /* 0x010fe20007810000 */
[----:B------:R-:W-:Y:S01]  /*1b160*/  FFMA.FTZ R34, R0, R135, R34 ;  /* 0x0000008700227223 */ /* 0x000fe20000010022 */
[----:B------:R-:W-:Y:S01]  /*1b170*/  FMNMX.FTZ R134, R14, R143, !PT ;  /* 0x0000008f0e867209 */ /* 0x000fe20007810000 */
[C---:B------:R-:W-:Y:S01]  /*1b180*/  FFMA.FTZ R32, R0.reuse, R135, R32 ;  /* 0x0000008700207223 */ /* 0x040fe20000010020 */
[----:B------:R-:W-:Y:S01]  /*1b190*/  FMNMX.FTZ R143, R9, R138, !PT ;  /* 0x0000008a098f7209 */ /* 0x000fe20007810000 */
[C---:B------:R-:W-:Y:S01]  /*1b1a0*/  FFMA.FTZ R31, R0.reuse, R132, R31 ;  /* 0x00000084001f7223 */ /* 0x040fe2000001001f */
[----:B------:R-:W-:Y:S01]  /*1b1b0*/  FMNMX.FTZ R141, R15, R134, !PT ;  /* 0x000000860f8d7209 */ /* 0x000fe20007810000 */
[----:B------:R-:W-:Y:S01]  /*1b1c0*/  FFMA.FTZ R29, R0, R132, R29 ;  /* 0x00000084001d7223 */ /* 0x000fe2000001001d */
[----:B------:R-:W-:Y:S01]  /*1b1d0*/  FMNMX.FTZ R134, R12, R143, !PT ;  /* 0x0000008f0c867209 */ /* 0x000fe20007810000 */
[-C--:B------:R-:W-:Y:S01]  /*1b1e0*/  FFMA.FTZ R27, R0, R130.reuse, R27 ;  /* 0x00000082001b7223 */ /* 0x080fe2000001001b */
[----:B------:R-:W-:Y:S01]  /*1b1f0*/  IADD3 R137, R2, 0x68, RZ ;  /* 0x0000006802897810 */ /* 0x000fe20007ffe0ff */
[----:B------:R-:W-:Y:S01]  /*1b200*/  FFMA.FTZ R25, R0, R130, R25 ;  /* 0x0000008200197223 */ /* 0x000fe20000010019 */
[----:B------:R-:W-:Y:S01]  /*1b210*/  FMNMX.FTZ R138, R18, R141, !PT ;  /* 0x0000008d128a7209 */ /* 0x000fe20007810000 */
[CC--:B------:R-:W-:Y:S01]  /*1b220*/  FFMA.FTZ R38, R0.reuse, R131.reuse, R38 ;  /* 0x0000008300267223 */ /* 0x0c0fe20000010026 */
[----:B------:R-:W-:Y:S01]  /*1b230*/  FMNMX.FTZ R141, R13, R134, !PT ;  /* 0x000000860d8d7209 */ /* 0x000fe20007810000 */
[----:B------:R1:W4:Y:S01]  /*1b240*/  I2F R135, R137 ;  /* 0x0000008900877306 */ /* 0x0003220000201400 */
[----:B---3--:R-:W-:Y:S01]  /*1b250*/  FMNMX.FTZ R139, R19, R138, !PT ;  /* 0x0000008a138b7209 */ /* 0x008fe20007810000 */
[----:B------:R-:W-:Y:S01]  /*1b260*/  FFMA.FTZ R36, R0, R131, R36 ;  /* 0x0000008300247223 */ /* 0x000fe20000010024 */
[----:B------:R-:W-:Y:S01]  /*1b270*/  FMNMX.FTZ R134, R16, R141, !PT ;  /* 0x0000008d10867209 */ /* 0x000fe20007810000 */
[----:B------:R-:W-:Y:S01]  /*1b280*/  FFMA.FTZ R42, R0, R129, R42 ;  /* 0x00000081002a7223 */ /* 0x000fe2000001002a */
[----:B------:R-:W-:Y:S01]  /*1b290*/  FMNMX.FTZ R132, R22, R139, !PT ;  /* 0x0000008b16847209 */ /* 0x000fe20007810000 */
[C---:B------:R-:W-:Y:S01]  /*1b2a0*/  FFMA.FTZ R40, R0.reuse, R129, R40 ;  /* 0x0000008100287223 */ /* 0x040fe20000010028 */
[----:B------:R-:W-:Y:S01]  /*1b2b0*/  FMNMX.FTZ R139, R17, R134, !PT ;  /* 0x00000086118b7209 */ /* 0x000fe20007810000 */
[C---:B------:R-:W-:Y:S01]  /*1b2c0*/  FFMA.FTZ R35, R0.reuse, R128, R35 ;  /* 0x0000008000237223 */ /* 0x040fe20000010023 */
[----:B------:R-:W-:Y:S01]  /*1b2d0*/  FMNMX.FTZ R141, R23, R132, !PT ;  /* 0x00000084178d7209 */ /* 0x000fe20007810000 */
[-C--:B------:R-:W-:Y:S01]  /*1b2e0*/  FFMA.FTZ R39, R0, R124.reuse, R39 ;  /* 0x0000007c00277223 */ /* 0x080fe20000010027 */
[----:B------:R-:W-:Y:S01]  /*1b2f0*/  FMNMX.FTZ R134, R20, R139, !PT ;  /* 0x0000008b14867209 */ /* 0x000fe20007810000 */
        /* <DEDUP_REMOVED lines=8> */
[----:B--2---:R-:W-:Y:S01]  /*1b380*/  FFMA.FTZ R46, R0, R125, R46 ;  /* 0x0000007d002e7223 */ /* 0x004fe2000001002e */
[----:B------:R-:W-:Y:S01]  /*1b390*/  IADD3 R131, R2, 0x70, RZ ;  /* 0x0000007002837810 */ /* 0x000fe20007ffe0ff */
[----:B------:R-:W-:Y:S01]  /*1b3a0*/  FFMA.FTZ R47, R0, R3, R47 ;  /* 0x00000003002f7223 */ /* 0x000fe2000001002f */
[----:B------:R-:W-:Y:S01]  /*1b3b0*/  FMNMX.FTZ R134, R30, R139, !PT ;  /* 0x0000008b1e867209 */ /* 0x000fe20007810000 */
[C---:B------:R-:W-:Y:S01]  /*1b3c0*/  FFMA.FTZ R45, R0.reuse, R3, R45 ;  /* 0x00000003002d7223 */ /* 0x040fe2000001002d */
[----:B------:R-:W-:Y:S01]  /*1b3d0*/  FMNMX.FTZ R139, R25, R132, !PT ;  /* 0x00000084198b7209 */ /* 0x000fe20007810000 */
[----:B------:R-:W2:Y:S01]  /*1b3e0*/  I2F R129, R131 ;  /* 0x0000008300817306 */ /* 0x000ea20000201400 */
[----:B-1----:R-:W-:Y:S01]  /*1b3f0*/  FMNMX.FTZ R137, R31, R134, !PT ;  /* 0x000000861f897209 */ /* 0x002fe20007810000 */
[----:B------:R-:W-:Y:S01]  /*1b400*/  FFMA.FTZ R44, R0, R125, R44 ;  /* 0x0000007d002c7223 */ /* 0x000fe2000001002c */
[----:B------:R-:W-:Y:S01]  /*1b410*/  FMNMX.FTZ R132, R28, R139, !PT ;  /* 0x0000008b1c847209 */ /* 0x000fe20007810000 */
[----:B------:R-:W-:Y:S01]  /*1b420*/  FFMA.FTZ R50, R0, R127, R50 ;  /* 0x0000007f00327223 */ /* 0x000fe20000010032 */
[----:B------:R-:W-:Y:S01]  /*1b430*/  FMNMX.FTZ R124, R34, R137, !PT ;  /* 0x00000089227c7209 */ /* 0x000fe20007810000 */
[C---:B------:R-:W-:Y:S01]  /*1b440*/  FFMA.FTZ R48, R0.reuse, R127, R48 ;  /* 0x0000007f00307223 */ /* 0x040fe20000010030 */
[----:B------:R-:W-:Y:S01]  /*1b450*/  FMNMX.FTZ R137, R29, R132, !PT ;  /* 0x000000841d897209 */ /* 0x000fe20007810000 */
[C---:B-----5:R-:W-:Y:S01]  /*1b460*/  FFMA.FTZ R51, R0.reuse, R126, R51 ;  /* 0x0000007e00337223 */ /* 0x060fe20000010033 */
[----:B------:R-:W-:Y:S01]  /*1b470*/  FMNMX.FTZ R139, R35, R124, !PT ;  /* 0x0000007c238b7209 */ /* 0x000fe20007810000 */
[----:B------:R-:W-:Y:S01]  /*1b480*/  FFMA.FTZ R49, R0, R126, R49 ;  /* 0x0000007e00317223 */ /* 0x000fe20000010031 */
[----:B------:R-:W-:Y:S01]  /*1b490*/  FMNMX.FTZ R132, R32, R137, !PT ;  /* 0x0000008920847209 */ /* 0x000fe20007810000 */
[----:B------:R-:W-:Y:S01]  /*1b4a0*/  FFMA.FTZ R54, R0, R133, R54 ;  /* 0x0000008500367223 */ /* 0x000fe20000010036 */
[----:B------:R-:W-:Y:S01]  /*1b4b0*/  FMNMX.FTZ R124, R38, R139, !PT ;  /* 0x0000008b267c7209 */ /* 0x000fe20007810000 */
[C---:B------:R-:W-:Y:S01]  /*1b4c0*/  FFMA.FTZ R52, R0.reuse, R133, R52 ;  /* 0x0000008500347223 */ /* 0x040fe20000010034 */
[----:B------:R-:W-:Y:S01]  /*1b4d0*/  FMNMX.FTZ R139, R33, R132, !PT ;  /* 0x00000084218b7209 */ /* 0x000fe20007810000 */
[-C--:B----4-:R-:W-:Y:S01]  /*1b4e0*/  FFMA.FTZ R58, R0, R135.reuse, R58 ;  /* 0x00000087003a7223 */ /* 0x090fe2000001003a */
[----:B------:R-:W-:Y:S01]  /*1b4f0*/  IADD3 R130, R2, 0x61, RZ ;  /* 0x0000006102827810 */ /* 0x000fe20007ffe0ff */
[----:B------:R-:W-:Y:S01]  /*1b500*/  FFMA.FTZ R56, R0, R135, R56 ;  /* 0x0000008700387223 */ /* 0x000fe20000010038 */
[----:B------:R-:W-:Y:S02]  /*1b510*/  FMNMX.FTZ R137, R39, R124, !PT ;  /* 0x0000007c27897209 */ /* 0x000fe40007810000 */
[----:B------:R-:W-:Y:S02]  /*1b520*/  FMNMX.FTZ R124, R36, R139, !PT ;  /* 0x0000008b247c7209 */ /* 0x000fe40007810000 */
[----:B------:R-:W1:Y:S01]  /*1b530*/  I2F R130, R130 ;  /* 0x0000008200827306 */ /* 0x000e620000201400 */
[----:B------:R-:W-:Y:S01]  /*1b540*/  FMNMX.FTZ R132, R42, R137, !PT ;  /* 0x000000892a847209 */ /* 0x000fe20007810000 */
[CC--:B--2---:R-:W-:Y:S01]  /*1b550*/  FFMA.FTZ R62, R0.reuse, R129.reuse, R62 ;  /* 0x00000081003e7223 */ /* 0x0c4fe2000001003e */
[----:B------:R-:W-:Y:S01]  /*1b560*/  FMNMX.FTZ R131, R37, R124, !PT ;  /* 0x0000007c25837209 */ /* 0x000fe20007810000 */
[----:B------:R-:W-:Y:S01]  /*1b570*/  FFMA.FTZ R60, R0, R129, R60 ;  /* 0x00000081003c7223 */ /* 0x000fe2000001003c */
[----:B------:R-:W-:Y:S02]  /*1b580*/  IADD3 R128, R2, 0x69, RZ ;  /* 0x0000006902807810 */ /* 0x000fe40007ffe0ff */
[----:B------:R-:W-:Y:S02]  /*1b590*/  FMNMX.FTZ R3, R43, R132, !PT ;  /* 0x000000842b037209 */ /* 0x000fe40007810000 */
[----:B------:R-:W-:Y:S02]  /*1b5a0*/  FMNMX.FTZ R132, R40, R131, !PT ;  /* 0x0000008328847209 */ /* 0x000fe40007810000 */
[----:B------:R-:W2:Y:S01]  /*1b5b0*/  I2F R128, R128 ;  /* 0x0000008000807306 */ /* 0x000ea20000201400 */
[----:B------:R-:W-:Y:S02]  /*1b5c0*/  FMNMX.FTZ R124, R46, R3, !PT ;  /* 0x000000032e7c7209 */ /* 0x000fe40007810000 */
[----:B------:R-:W-:Y:S02]  /*1b5d0*/  FMNMX.FTZ R3, R41, R132, !PT ;  /* 0x0000008429037209 */ /* 0x000fe40007810000 */
[----:B------:R-:W-:Y:S01]  /*1b5e0*/  IADD3 R120, R2, 0x71, RZ ;  /* 0x0000007102787810 */ /* 0x000fe20007ffe0ff */
[----:B------:R-:W-:Y:S01]  /*1b5f0*/  LDSM.16.MT88.4 R132, [R186+0xb000] ;  /* 0x00b00000ba84783b */ /* 0x000fe20000004200 */
[----:B------:R-:W-:Y:S02]  /*1b600*/  FMNMX.FTZ R127, R47, R124, !PT ;  /* 0x0000007c2f7f7209 */ /* 0x000fe40007810000 */
[----:B------:R-:W-:Y:S02]  /*1b610*/  FMNMX.FTZ R124, R44, R3, !PT ;  /* 0x000000032c7c7209 */ /* 0x000fe40007810000 */
[----:B------:R-:W-:Y:S01]  /*1b620*/  IADD3 R125, R2, 0x78, RZ ;  /* 0x00000078027d7810 */ /* 0x000fe20007ffe0ff */
[----:B------:R-:W3:Y:S01]  /*1b630*/  I2F R120, R120 ;  /* 0x0000007800787306 */ /* 0x000ee20000201400 */
[----:B------:R-:W-:Y:S01]  /*1b640*/  FMNMX.FTZ R126, R50, R127, !PT ;  /* 0x0000007f327e7209 */ /* 0x000fe20007810000 */
[C---:B-1----:R-:W-:Y:S01]  /*1b650*/  FFMA.FTZ R55, R0.reuse, R130, R55 ;  /* 0x0000008200377223 */ /* 0x042fe20000010037 */
[----:B------:R-:W-:Y:S01]  /*1b660*/  FMNMX.FTZ R3, R45, R124, !PT ;  /* 0x0000007c2d037209 */ /* 0x000fe20007810000 */
[----:B------:R-:W-:Y:S01]  /*1b670*/  FFMA.FTZ R53, R0, R130, R53 ;  /* 0x0000008200357223 */ /* 0x000fe20000010035 */
[----:B------:R-:W-:Y:S02]  /*1b680*/  IADD3 R2, R2, 0x79, RZ ;  /* 0x0000007902027810 */ /* 0x000fe40007ffe0ff */
[----:B------:R-:W-:Y:S02]  /*1b690*/  FMNMX.FTZ R127, R51, R126, !PT ;  /* 0x0000007e337f7209 */ /* 0x000fe40007810000 */
[----:B------:R-:W-:Y:S01]  /*1b6a0*/  FMNMX.FTZ R124, R48, R3, !PT ;  /* 0x00000003307c7209 */ /* 0x000fe20007810000 */
[----:B------:R-:W1:Y:S01]  /*1b6b0*/  I2F R125, R125 ;  /* 0x0000007d007d7306 */ /* 0x000e620000201400 */
[----:B------:R-:W-:Y:S01]  /*1b6c0*/  FMNMX.FTZ R126, R54, R127, !PT ;  /* 0x0000007f367e7209 */ /* 0x000fe20007810000 */
[C---:B--2---:R-:W-:Y:S01]  /*1b6d0*/  FFMA.FTZ R59, R0.reuse, R128, R59 ;  /* 0x00000080003b7223 */ /* 0x044fe2000001003b */
[----:B------:R-:W-:Y:S01]  /*1b6e0*/  FMNMX.FTZ R3, R49, R124, !PT ;  /* 0x0000007c31037209 */ /* 0x000fe20007810000 */
[----:B------:R-:W-:Y:S01]  /*1b6f0*/  FFMA.FTZ R57, R0, R128, R57 ;  /* 0x0000008000397223 */ /* 0x000fe20000010039 */
[----:B------:R-:W-:Y:S01]  /*1b700*/  FMNMX.FTZ R127, R55, R126, !PT ;  /* 0x0000007e377f7209 */ /* 0x000fe20007810000 */
[----:B------:R-:W-:Y:S01]  /*1b710*/  LDSM.16.MT88.4 R128, [R184+0x9000] ;  /* 0x00900000b880783b */ /* 0x000fe20000004200 */
[----:B------:R-:W-:Y:S02]  /*1b720*/  FMNMX.FTZ R124, R52, R3, !PT ;  /* 0x00000003347c7209 */ /* 0x000fe40007810000 */
[----:B------:R-:W-:Y:S01]  /*1b730*/  FMNMX.FTZ R126, R58, R127, !PT ;  /* 0x0000007f3a7e7209 */ /* 0x000fe20007810000 */
[----:B------:R-:W2:Y:S01]  /*1b740*/  I2F R2, R2 ;  /* 0x0000000200027306 */ /* 0x000ea20000201400 */
[----:B------:R-:W-:Y:S02]  /*1b750*/  FMNMX.FTZ R3, R53, R124, !PT ;  /* 0x0000007c35037209 */ /* 0x000fe40007810000 */
[----:B------:R-:W-:Y:S01]  /*1b760*/  FMNMX.FTZ R127, R59, R126, !PT ;  /* 0x0000007e3b7f7209 */ /* 0x000fe20007810000 */
[-C--:B---3--:R-:W-:Y:S01]  /*1b770*/  FFMA.FTZ R63, R0, R120.reuse, R63 ;  /* 0x00000078003f7223 */ /* 0x088fe2000001003f */
[----:B------:R-:W-:Y:S01]  /*1b780*/  FMNMX.FTZ R124, R56, R3, !PT ;  /* 0x00000003387c7209 */ /* 0x000fe20007810000 */
[----:B------:R-:W-:Y:S01]  /*1b790*/  FFMA.FTZ R61, R0, R120, R61 ;  /* 0x00000078003d7223 */ /* 0x000fe2000001003d */
[----:B------:R-:W-:Y:S02]  /*1b7a0*/  FMNMX.FTZ R126, R62, R127, !PT ;  /* 0x0000007f3e7e7209 */ /* 0x000fe40007810000 */
[----:B------:R-:W-:Y:S02]  /*1b7b0*/  FMNMX.FTZ R127, R57, R124, !PT ;  /* 0x0000007c397f7209 */ /* 0x000fe40007810000 */
[----:B------:R-:W-:Y:S02]  /*1b7c0*/  FMNMX.FTZ R3, R63, R126, !PT ;  /* 0x0000007e3f037209 */ /* 0x000fe40007810000 */
[----:B------:R-:W-:Y:S01]  /*1b7d0*/  FMNMX.FTZ R124, R60, R127, !PT ;  /* 0x0000007f3c7c7209 */ /* 0x000fe20007810000 */
[CC--:B-1----:R-:W-:Y:S02]  /*1b7e0*/  FFMA.FTZ R66, R0.reuse, R125.reuse, R66 ;  /* 0x0000007d00427223 */ /* 0x0c2fe40000010042 */
        /* <DEDUP_REMOVED lines=15> */
[----:B------:R-:W-:Y:S01]  /*1b8e0*/  FSETP.NEU.FTZ.AND P0, PT, R2, -INF , PT ;  /* 0xff8000000200780b */ /* 0x000fe20003f1d000 */
[----:B------:R-:W-:Y:S02]  /*1b8f0*/  FMUL.FTZ R145, R122, R2 ;  /* 0x000000027a917220 */ /* 0x000fe40000410000 */
[----:B------:R-:W-:Y:S01]  /*1b900*/  FADD.FTZ R123, -R2, R123 ;  /* 0x0000007b027b7221 */ /* 0x000fe20000010100 */
[----:B--2---:R-:W-:Y:S02]  /*1b910*/  FMNMX.FTZ R3, R124, R3, !PT ;  /* 0x000000037c037209 */ /* 0x004fe40007810000 */
[----:B------:R-:W-:Y:S01]  /*1b920*/  FSEL R145, R145, RZ, P0 ;  /* 0x000000ff91917208 */ /* 0x000fe20000000000 */
[C---:B------:R-:W-:Y:S01]  /*1b930*/  FMUL.FTZ R120, R122.reuse, R123 ;  /* 0x0000007b7a787220 */ /* 0x040fe20000410000 */
[C---:B------:R-:W-:Y:S01]  /*1b940*/  FSETP.NEU.FTZ.AND P0, PT, R3.reuse, -INF , PT ;  /* 0xff8000000300780b */ /* 0x040fe20003f1d000 */
[----:B------:R-:W-:Y:S01]  /*1b950*/  FMUL.FTZ R143, R122, R3 ;  /* 0x000000037a8f7220 */ /* 0x000fe20000410000 */
[----:B------:R-:W1:Y:S01]  /*1b960*/  LDSM.16.MT88.4 R124, [R186+0x9000] ;  /* 0x00900000ba7c783b */ /* 0x000e620000004200 */
[----:B------:R-:W-:Y:S02]  /*1b970*/  FADD.FTZ R123, -R3, R121 ;  /* 0x00000079037b7221 */ /* 0x000fe40000010100 */
[-CC-:B------:R-:W-:Y:S01]  /*1b980*/  FFMA.FTZ R138, R10, R122.reuse, -R145.reuse ;  /* 0x0000007a0a8a7223 */ /* 0x180fe20000010891 */
[----:B------:R-:W-:Y:S01]  /*1b990*/  FSEL R143, R143, RZ, P0 ;  /* 0x000000ff8f8f7208 */ /* 0x000fe20000000000 */
[----:B------:R-:W-:Y:S01]  /*1b9a0*/  FMUL.FTZ R121, R122, R123 ;  /* 0x0000007b7a797220 */ /* 0x000fe20000410000 */
[----:B------:R-:W2:Y:S01]  /*1b9b0*/  MUFU.EX2 R120, R120 ;  /* 0x0000007800787308 */ /* 0x000ea20000000800 */
[-C--:B------:R-:W-:Y:S01]  /*1b9c0*/  FFMA.FTZ R123, R11, R122.reuse, -R145 ;  /* 0x0000007a0b7b7223 */ /* 0x080fe20000010891 */
[----:B------:R-:W-:Y:S01]  /*1b9d0*/  ISETP.GT.AND P0, PT, R205, 0x1, PT ;  /* 0x00000001cd00780c */ /* 0x000fe20003f04270 */
[--C-:B------:R-:W-:Y:S01]  /*1b9e0*/  FFMA.FTZ R140, R8, R122, -R143.reuse ;  /* 0x0000007a088c7223 */ /* 0x100fe2000001088f */
[----:B------:R-:W-:Y:S01]  /*1b9f0*/  MOV R205, R136 ;  /* 0x0000008800cd7202 */ /* 0x000fe20000000f00 */
[-C--:B------:R-:W-:Y:S02]  /*1ba00*/  FFMA.FTZ R137, R9, R122.reuse, -R143 ;  /* 0x0000007a09897223 */ /* 0x080fe4000001088f */
[-CC-:B------:R-:W-:Y:S02]  /*1ba10*/  FFMA.FTZ R142, R6, R122.reuse, -R145.reuse ;  /* 0x0000007a068e7223 */ /* 0x180fe40000010891 */
[-C--:B------:R-:W-:Y:S01]  /*1ba20*/  FFMA.FTZ R139, R7, R122.reuse, -R145 ;  /* 0x0000007a078b7223 */ /* 0x080fe20000010891 */
[----:B------:R-:W3:Y:S01]  /*1ba30*/  MUFU.EX2 R121, R121 ;  /* 0x0000007900797308 */ /* 0x000ee20000000800 */
[-CC-:B------:R-:W-:Y:S02]  /*1ba40*/  FFMA.FTZ R144, R4, R122.reuse, -R143.reuse ;  /* 0x0000007a04907223 */ /* 0x180fe4000001088f */
[-C--:B------:R-:W-:Y:S02]  /*1ba50*/  FFMA.FTZ R141, R5, R122.reuse, -R143 ;  /* 0x0000007a058d7223 */ /* 0x080fe4000001088f */
[-CC-:B------:R-:W-:Y:S02]  /*1ba60*/  FFMA.FTZ R155, R26, R122.reuse, -R145.reuse ;  /* 0x0000007a1a9b7223 */ /* 0x180fe40000010891 */
[-C--:B------:R-:W-:Y:S02]  /*1ba70*/  FFMA.FTZ R154, R27, R122.reuse, -R145 ;  /* 0x0000007a1b9a7223 */ /* 0x080fe40000010891 */
[-CC-:B------:R-:W-:Y:S01]  /*1ba80*/  FFMA.FTZ R158, R24, R122.reuse, -R143.reuse ;  /* 0x0000007a189e7223 */ /* 0x180fe2000001088f */
[----:B------:R-:W-:Y:S01]  /*1ba90*/  MUFU.EX2 R142, R142 ;  /* 0x0000008e008e7308 */ /* 0x000fe20000000800 */
[----:B------:R-:W-:Y:S02]  /*1baa0*/  FFMA.FTZ R159, R25, R122, -R143 ;  /* 0x0000007a199f7223 */ /* 0x000fe4000001088f */
[----:B------:R-:W-:Y:S01]  /*1bab0*/  LDSM.16.MT88.4 R24, [R184+0x9800] ;  /* 0x00980000b818783b */ /* 0x000fe20000004200 */
[C---:B--2---:R-:W-:Y:S02]  /*1bac0*/  FMUL.FTZ R6, R120.reuse, R114 ;  /* 0x0000007278067220 */ /* 0x044fe40000410000 */
[C---:B------:R-:W-:Y:S02]  /*1bad0*/  FMUL.FTZ R7, R120.reuse, R115 ;  /* 0x0000007378077220 */ /* 0x040fe40000410000 */
[C---:B------:R-:W-:Y:S02]  /*1bae0*/  FMUL.FTZ R10, R120.reuse, R110 ;  /* 0x0000006e780a7220 */ /* 0x040fe40000410000 */
        /* <DEDUP_REMOVED lines=8> */
[----:B------:R-:W3:Y:S01]  /*1bb70*/  LDSM.16.MT88.4 R108, [R184+0xb000] ;  /* 0x00b00000b86c783b */ /* 0x000ee20000004200 */
[C---:B------:R-:W-:Y:S02]  /*1bb80*/  FMUL.FTZ R71, R120.reuse, R71 ;  /* 0x0000004778477220 */ /* 0x040fe40000410000 */
[C---:B------:R-:W-:Y:S02]  /*1bb90*/  FMUL.FTZ R68, R121.reuse, R68 ;  /* 0x0000004479447220 */ /* 0x040fe40000410000 */
[----:B------:R-:W-:Y:S02]  /*1bba0*/  FMUL.FTZ R69, R121, R69 ;  /* 0x0000004579457220 */ /* 0x000fe40000410000 */
[----:B------:R-:W4:Y:S01]  /*1bbb0*/  MUFU.EX2 R123, R123 ;  /* 0x0000007b007b7308 */ /* 0x000f220000000800 */
        /* <DEDUP_REMOVED lines=23> */
[-C--:B------:R-:W-:Y:S02]  /*1bd30*/  FFMA.FTZ R164, R36, R122.reuse, -R143 ;  /* 0x0000007a24a47223 */ /* 0x080fe4000001088f */
[-CC-:B------:R-:W-:Y:S01]  /*1bd40*/  FFMA.FTZ R162, R42, R122.reuse, -R145.reuse ;  /* 0x0000007a2aa27223 */ /* 0x180fe20000010891 */
[----:B------:R-:W4:Y:S01]  /*1bd50*/  MUFU.EX2 R137, R137 ;  /* 0x0000008900897308 */ /* 0x000f220000000800 */
[--C-:B------:R-:W-:Y:S02]  /*1bd60*/  FFMA.FTZ R163, R43, R122, -R145.reuse ;  /* 0x0000007a2ba37223 */ /* 0x100fe40000010891 */
[C---:B------:R-:W-:Y:S01]  /*1bd70*/  FMUL.FTZ R90, R120.reuse, R90 ;  /* 0x0000005a785a7220 */ /* 0x040fe20000410000 */
[----:B--2---:R-:W-:Y:S01]  /*1bd80*/  F2FP.BF16.PACK_AB R112, R141, R144 ;  /* 0x000000908d70723e */ /* 0x004fe200000010ff */
[----:B------:R-:W-:Y:S02]  /*1bd90*/  FMUL.FTZ R91, R120, R91 ;  /* 0x0000005b785b7220 */ /* 0x000fe40000410000 */
[C---:B------:R-:W-:Y:S02]  /*1bda0*/  FMUL.FTZ R88, R121.reuse, R88 ;  /* 0x0000005879587220 */ /* 0x040fe40000410000 */
[C---:B------:R-:W-:Y:S01]  /*1bdb0*/  FMUL.FTZ R89, R121.reuse, R89 ;  /* 0x0000005979597220 */ /* 0x040fe20000410000 */
[----:B------:R-:W-:Y:S01]  /*1bdc0*/  MUFU.EX2 R155, R155 ;  /* 0x0000009b009b7308 */ /* 0x000fe20000000800 */
[----:B------:R-:W-:Y:S02]  /*1bdd0*/  FFMA.FTZ R147, R14, R122, -R145 ;  /* 0x0000007a0e937223 */ /* 0x000fe40000010891 */
[----:B------:R-:W-:Y:S02]  /*1bde0*/  FMUL.FTZ R14, R120, R106 ;  /* 0x0000006a780e7220 */ /* 0x000fe40000410000 */
[--C-:B------:R-:W-:Y:S02]  /*1bdf0*/  FFMA.FTZ R146, R12, R122, -R143.reuse ;  /* 0x0000007a0c927223 */ /* 0x100fe4000001088f */
[C---:B------:R-:W-:Y:S02]  /*1be00*/  FMUL.FTZ R12, R121.reuse, R104 ;  /* 0x00000068790c7220 */ /* 0x040fe40000410000 */
[C---:B------:R-:W-:Y:S01]  /*1be10*/  FMUL.FTZ R94, R120.reuse, R94 ;  /* 0x0000005e785e7220 */ /* 0x040fe20000410000 */
[----:B------:R-:W-:Y:S01]  /*1be20*/  MUFU.EX2 R147, R147 ;  /* 0x0000009300937308 */ /* 0x000fe20000000800 */
[C---:B------:R-:W-:Y:S02]  /*1be30*/  FMUL.FTZ R95, R120.reuse, R95 ;  /* 0x0000005f785f7220 */ /* 0x040fe40000410000 */
[----:B------:R-:W-:Y:S01]  /*1be40*/  FMUL.FTZ R92, R121, R92 ;  /* 0x0000005c795c7220 */ /* 0x000fe20000410000 */
[----:B----4-:R-:W-:Y:S01]  /*1be50*/  F2FP.BF16.PACK_AB R114, R137, R140 ;  /* 0x0000008c8972723e */ /* 0x010fe200000010ff */
[C---:B------:R-:W-:Y:S02]  /*1be60*/  FMUL.FTZ R93, R121.reuse, R93 ;  /* 0x0000005d795d7220 */ /* 0x040fe40000410000 */
[C---:B------:R-:W-:Y:S02]  /*1be70*/  FMUL.FTZ R98, R120.reuse, R98 ;  /* 0x0000006278627220 */ /* 0x040fe40000410000 */
[----:B------:R-:W-:Y:S01]  /*1be80*/  FMUL.FTZ R99, R120, R99 ;  /* 0x0000006378637220 */ /* 0x000fe20000410000 */
[----:B------:R-:W-:Y:S01]  /*1be90*/  MUFU.EX2 R146, R146 ;  /* 0x0000009200927308 */ /* 0x000fe20000000800 */
[C---:B-1----:R-:W-:Y:S05]  /*1bea0*/  HMMA.16816.F32.BF16 R4, R112.reuse, R124, R4 ;  /* 0x0000007c7004723c */ /* 0x042fea0000041804 */
[C---:B------:R-:W-:Y:S02]  /*1beb0*/  FMUL.FTZ R96, R121.reuse, R96 ;  /* 0x0000006079607220 */ /* 0x040fe40000410000 */
[C---:B------:R-:W-:Y:S01]  /*1bec0*/  FMUL.FTZ R97, R121.reuse, R97 ;  /* 0x0000006179617220 */ /* 0x040fe20000410000 */
[C---:B------:R-:W-:Y:S01]  /*1bed0*/  HMMA.16816.F32.BF16 R8, R112.reuse, R126, R8 ;  /* 0x0000007e7008723c */ /* 0x040fe20000041808 */
[----:B------:R-:W1:Y:S01]  /*1bee0*/  LDSM.16.MT88.4 R124, [R186+0xd000] ;  /* 0x00d00000ba7c783b */ /* 0x000e620000004200 */
[----:B------:R-:W2:Y:S02]  /*1bef0*/  MUFU.EX2 R154, R154 ;  /* 0x0000009a009a7308 */ /* 0x000ea40000000800 */
[--C-:B------:R-:W-:Y:S02]  /*1bf00*/  FFMA.FTZ R150, R16, R122, -R143.reuse ;  /* 0x0000007a10967223 */ /* 0x100fe4000001088f */
[----:B------:R-:W-:Y:S02]  /*1bf10*/  FMUL.FTZ R16, R121, R100 ;  /* 0x0000006479107220 */ /* 0x000fe40000410000 */
[C---:B------:R-:W-:Y:S04]  /*1bf20*/  HMMA.16816.F32.BF16 R68, R112.reuse, R128, R68 ;  /* 0x000000807044723c */ /* 0x040fe80000041844 */
[----:B------:R-:W-:Y:S01]  /*1bf30*/  MUFU.EX2 R150, R150 ;  /* 0x0000009600967308 */ /* 0x000fe20000000800 */
[-C--:B------:R-:W-:Y:S02]  /*1bf40*/  FFMA.FTZ R151, R17, R122.reuse, -R143 ;  /* 0x0000007a11977223 */ /* 0x080fe4000001088f */
[----:B------:R-:W-:Y:S01]  /*1bf50*/  FMUL.FTZ R17, R121, R101 ;  /* 0x0000006579117220 */ /* 0x000fe20000410000 */
[C---:B------:R-:W-:Y:S01]  /*1bf60*/  HMMA.16816.F32.BF16 R72, R112.reuse, R130, R72 ;  /* 0x000000827048723c */ /* 0x040fe20000041848 */
[----:B------:R-:W4:Y:S03]  /*1bf70*/  LDSM.16.MT88.4 R128, [R184+0xd000] ;  /* 0x00d00000b880783b */ /* 0x000f260000004200 */
[-CC-:B------:R-:W-:Y:S02]  /*1bf80*/  FFMA.FTZ R152, R22, R122.reuse, -R145.reuse ;  /* 0x0000007a16987223 */ /* 0x180fe40000010891 */
[----:B------:R-:W5:Y:S01]  /*1bf90*/  MUFU.EX2 R151, R151 ;  /* 0x0000009700977308 */ /* 0x000f620000000800 */
[-C--:B------:R-:W-:Y:S01]  /*1bfa0*/  FFMA.FTZ R153, R23, R122.reuse, -R145 ;  /* 0x0000007a17997223 */ /* 0x080fe20000010891 */
[C---:B------:R-:W-:Y:S04]  /*1bfb0*/  HMMA.16816.F32.BF16 R76, R112.reuse, R132, R76 ;  /* 0x00000084704c723c */ /* 0x040fe8000004184c */
[----:B--2---:R-:W-:Y:S01]  /*1bfc0*/  F2FP.BF16.PACK_AB R23, R154, R155 ;  /* 0x0000009b9a17723e */ /* 0x004fe200000010ff */
[-C--:B------:R-:W-:Y:S02]  /*1bfd0*/  FFMA.FTZ R156, R20, R122.reuse, -R143 ;  /* 0x0000007a149c7223 */ /* 0x080fe4000001088f */
[-CC-:B------:R-:W-:Y:S01]  /*1bfe0*/  FFMA.FTZ R132, R15, R122.reuse, -R145.reuse ;  /* 0x0000007a0f847223 */ /* 0x180fe20000010891 */
[C---:B------:R-:W-:Y:S01]  /*1bff0*/  HMMA.16816.F32.BF16 R80, R112.reuse, R134, R80 ;  /* 0x000000867050723c */ /* 0x040fe20000041850 */
[----:B------:R-:W-:Y:S03]  /*1c000*/  MUFU.EX2 R152, R152 ;  /* 0x0000009800987308 */ /* 0x000fe60000000800 */
[----:B------:R-:W-:Y:S02]  /*1c010*/  FMUL.FTZ R15, R120, R107 ;  /* 0x0000006b780f7220 */ /* 0x000fe40000410000 */
[-C--:B------:R-:W-:Y:S02]  /*1c020*/  FFMA.FTZ R133, R18, R122.reuse, -R145 ;  /* 0x0000007a12857223 */ /* 0x080fe40000010891 */
[C---:B---3--:R-:W-:Y:S03]  /*1c030*/  HMMA.16816.F32.BF16 R84, R112.reuse, R108, R84 ;  /* 0x0000006c7054723c */ /* 0x048fe60000041854 */
[----:B------:R-:W2:Y:S01]  /*1c040*/  MUFU.EX2 R132, R132 ;  /* 0x0000008400847308 */ /* 0x000ea20000000800 */
[-C--:B------:R-:W-:Y:S02]  /*1c050*/  FFMA.FTZ R135, R13, R122.reuse, -R143 ;  /* 0x0000007a0d877223 */ /* 0x080fe4000001088f */
[----:B------:R-:W-:Y:S02]  /*1c060*/  FMUL.FTZ R13, R121, R105 ;  /* 0x00000069790d7220 */ /* 0x000fe40000410000 */
[C---:B------:R-:W-:Y:S01]  /*1c070*/  HMMA.16816.F32.BF16 R88, R112.reuse, R110, R88 ;  /* 0x0000006e7058723c */ /* 0x040fe20000041858 */
[----:B------:R-:W3:Y:S03]  /*1c080*/  LDSM.16.MT88.4 R104, [R186+0x9400] ;  /* 0x00940000ba68783b */ /* 0x000ee60000004200 */
[----:B------:R-:W-:Y:S01]  /*1c090*/  FFMA.FTZ R134, R19, R122, -R145 ;  /* 0x0000007a13867223 */ /* 0x000fe20000010891 */
[----:B------:R-:W-:Y:S01]  /*1c0a0*/  MUFU.EX2 R133, R133 ;  /* 0x0000008500857308 */ /* 0x000fe20000000800 */
[C---:B------:R-:W-:Y:S01]  /*1c0b0*/  FMUL.FTZ R18, R120.reuse, R102 ;  /* 0x0000006678127220 */ /* 0x040fe20000410000 */
[----:B-----5:R-:W-:Y:S01]  /*1c0c0*/  F2FP.BF16.PACK_AB R102, R151, R150 ;  /* 0x000000969766723e */ /* 0x020fe200000010ff */
[C---:B-1----:R-:W-:Y:S01]  /*1c0d0*/  HMMA.16816.F32.BF16 R92, R112.reuse, R124, R92 ;  /* 0x0000007c705c723c */ /* 0x042fe2000004185c */
[----:B------:R-:W1:Y:S03]  /*1c0e0*/  LDSM.16.MT88.4 R108, [R184+0x9400] ;  /* 0x00940000b86c783b */ /* 0x000e660000004200 */
[----:B------:R-:W-:Y:S02]  /*1c0f0*/  FMUL.FTZ R19, R120, R103 ;  /* 0x0000006778137220 */ /* 0x000fe40000410000 */
[-C--:B------:R-:W-:Y:S01]  /*1c100*/  FFMA.FTZ R157, R21, R122.reuse, -R143 ;  /* 0x0000007a159d7223 */ /* 0x080fe2000001088f */
[----:B------:R-:W5:Y:S01]  /*1c110*/  MUFU.EX2 R134, R134 ;  /* 0x0000008600867308 */ /* 0x000f620000000800 */
[C---:B------:R-:W-:Y:S01]  /*1c120*/  HMMA.16816.F32.BF16 R12, R112.reuse, R126, R12 ;  /* 0x0000007e700c723c */ /* 0x040fe2000004180c */
[----:B------:R-:W-:Y:S03]  /*1c130*/  LDSM.16.MT88.4 R124, [R184+0xb400] ;  /* 0x00b40000b87c783b */ /* 0x000fe60000004200 */
[----:B--2---:R-:W-:Y:S01]  /*1c140*/  F2FP.BF16.PACK_AB R101, R132, R147 ;  /* 0x000000938465723e */ /* 0x004fe200000010ff */
[-CC-:B------:R-:W-:Y:S02]  /*1c150*/  FFMA.FTZ R46, R46, R122.reuse, -R145.reuse ;  /* 0x0000007a2e2e7223 */ /* 0x180fe40000010891 */
[-CC-:B------:R-:W-:Y:S01]  /*1c160*/  FFMA.FTZ R47, R47, R122.reuse, -R145.reuse ;  /* 0x0000007a2f2f7223 */ /* 0x180fe20000010891 */
[C---:B----4-:R-:W-:Y:S01]  /*1c170*/  HMMA.16816.F32.BF16 R16, R112.reuse, R128, R16 ;  /* 0x000000807010723c */ /* 0x050fe20000041810 */
[----:B------:R-:W2:Y:S03]  /*1c180*/  MUFU.EX2 R135, R135 ;  /* 0x0000008700877308 */ /* 0x000ea60000000800 */
[-CC-:B------:R-:W-:Y:S02]  /*1c190*/  FFMA.FTZ R50, R50, R122.reuse, -R145.reuse ;  /* 0x0000007a32327223 */ /* 0x180fe40000010891 */
[-C--:B------:R-:W-:Y:S02]  /*1c1a0*/  FFMA.FTZ R51, R51, R122.reuse, -R145 ;  /* 0x0000007a33337223 */ /* 0x080fe40000010891 */
[----:B------:R-:W-:Y:S01]  /*1c1b0*/  HMMA.16816.F32.BF16 R96, R112, R130, R96 ;  /* 0x000000827060723c */ /* 0x000fe20000041860 */
[----:B------:R-:W4:Y:S02]  /*1c1c0*/  LDSM.16.MT88.4 R112, [R186+0xb400] ;  /* 0x00b40000ba70783b */ /* 0x000f240000004200 */
[----:B------:R-:W1:Y:S01]  /*1c1d0*/  MUFU.EX2 R153, R153 ;  /* 0x0000009900997308 */ /* 0x000e620000000800 */
[-CC-:B------:R-:W-:Y:S02]  /*1c1e0*/  FFMA.FTZ R44, R44, R122.reuse, -R143.reuse ;  /* 0x0000007a2c2c7223 */ /* 0x180fe4000001088f */
[-CC-:B------:R-:W-:Y:S01]  /*1c1f0*/  FFMA.FTZ R45, R45, R122.reuse, -R143.reuse ;  /* 0x0000007a2d2d7223 */ /* 0x180fe2000001088f */
[----:B-----5:R-:W-:Y:S01]  /*1c200*/  F2FP.BF16.PACK_AB R103, R134, R133 ;  /* 0x000000858667723e */ /* 0x020fe200000010ff */
[-CC-:B------:R-:W-:Y:S01]  /*1c210*/  FFMA.FTZ R48, R48, R122.reuse, -R143.reuse ;  /* 0x0000007a30307223 */ /* 0x180fe2000001088f */
[----:B------:R-:W5:Y:S03]  /*1c220*/  LDSM.16.MT88.4 R128, [R186+0xd400] ;  /* 0x00d40000ba80783b */ /* 0x000f660000004200 */
[-C--:B------:R-:W-:Y:S01]  /*1c230*/  FFMA.FTZ R49, R49, R122.reuse, -R143 ;  /* 0x0000007a31317223 */ /* 0x080fe2000001088f */
[----:B------:R-:W-:Y:S01]  /*1c240*/  MUFU.EX2 R156, R156 ;  /* 0x0000009c009c7308 */ /* 0x000fe20000000800 */
[-CC-:B------:R-:W-:Y:S02]  /*1c250*/  FFMA.FTZ R54, R54, R122.reuse, -R145.reuse ;  /* 0x0000007a36367223 */ /* 0x180fe40000010891 */
[--C-:B------:R-:W-:Y:S01]  /*1c260*/  FFMA.FTZ R55, R55, R122, -R145.reuse ;  /* 0x0000007a37377223 */ /* 0x100fe20000010891 */
[----:B--2---:R-:W-:Y:S01]  /*1c270*/  F2FP.BF16.PACK_AB R100, R135, R146 ;  /* 0x000000928764723e */ /* 0x004fe200000010ff */
[-CC-:B------:R-:W-:Y:S02]  /*1c280*/  FFMA.FTZ R165, R58, R122.reuse, -R145.reuse ;  /* 0x0000007a3aa57223 */ /* 0x180fe40000010891 */
[-C--:B------:R-:W-:Y:S02]  /*1c290*/  FFMA.FTZ R58, R59, R122.reuse, -R145 ;  /* 0x0000007a3b3a7223 */ /* 0x080fe40000010891 */
[--C-:B------:R-:W-:Y:S01]  /*1c2a0*/  FFMA.FTZ R52, R52, R122, -R143.reuse ;  /* 0x0000007a34347223 */ /* 0x100fe2000001088f */
[----:B------:R-:W2:Y:S01]  /*1c2b0*/  MUFU.EX2 R157, R157 ;  /* 0x0000009d009d7308 */ /* 0x000ea20000000800 */
[C---:B---3--:R-:W-:Y:S05]  /*1c2c0*/  HMMA.16816.F32.BF16 R4, R100.reuse, R104, R4 ;  /* 0x000000686404723c */ /* 0x048fea0000041804 */
[----:B-1----:R-:W-:Y:S01]  /*1c2d0*/  F2FP.BF16.PACK_AB R21, R153, R152 ;  /* 0x000000989915723e */ /* 0x002fe200000010ff */
[-CC-:B------:R-:W-:Y:S02]  /*1c2e0*/  FFMA.FTZ R53, R53, R122.reuse, -R143.reuse ;  /* 0x0000007a35357223 */ /* 0x180fe4000001088f */
[C---:B------:R-:W-:Y:S01]  /*1c2f0*/  HMMA.16816.F32.BF16 R8, R100.reuse, R106, R8 ;  /* 0x0000006a6408723c */ /* 0x040fe20000041808 */
[----:B------:R-:W1:Y:S01]  /*1c300*/  LDSM.16.MT88.4 R104, [R184+0xd400] ;  /* 0x00d40000b868783b */ /* 0x000e620000004200 */
[----:B------:R-:W-:Y:S02]  /*1c310*/  MUFU.EX2 R158, R158 ;  /* 0x0000009e009e7308 */ /* 0x000fe40000000800 */
[-CC-:B------:R-:W-:Y:S02]  /*1c320*/  FFMA.FTZ R56, R56, R122.reuse, -R143.reuse ;  /* 0x0000007a38387223 */ /* 0x180fe4000001088f */
[-CC-:B------:R-:W-:Y:S02]  /*1c330*/  FFMA.FTZ R57, R57, R122.reuse, -R143.reuse ;  /* 0x0000007a39397223 */ /* 0x180fe4000001088f */
[C---:B------:R-:W-:Y:S04]  /*1c340*/  HMMA.16816.F32.BF16 R68, R100.reuse, R108, R68 ;  /* 0x0000006c6444723c */ /* 0x040fe80000041844 */
[----:B------:R-:W3:Y:S01]  /*1c350*/  MUFU.EX2 R159, R159 ;  /* 0x0000009f009f7308 */ /* 0x000ee20000000800 */
[----:B------:R-:W-:Y:S01]  /*1c360*/  FFMA.FTZ R59, R64, R122, -R143 ;  /* 0x0000007a403b7223 */ /* 0x000fe2000001088f */
[----:B--2---:R-:W-:Y:S02]  /*1c370*/  F2FP.BF16.PACK_AB R20, R157, R156 ;  /* 0x0000009c9d14723e */ /* 0x004fe400000010ff */
[C---:B------:R-:W-:Y:S01]  /*1c380*/  HMMA.16816.F32.BF16 R72, R100.reuse, R110, R72 ;  /* 0x0000006e6448723c */ /* 0x040fe20000041848 */
[----:B------:R-:W2:Y:S03]  /*1c390*/  LDSM.16.MT88.4 R108, [R186+0x9800] ;  /* 0x00980000ba6c783b */ /* 0x000ea60000004200 */
[----:B------:R-:W-:Y:S02]  /*1c3a0*/  FFMA.FTZ R142, R120, R211, R142 ;  /* 0x000000d3788e7223 */ /* 0x000fe4000001008e */
[----:B------:R-:W-:Y:S01]  /*1c3b0*/  MUFU.EX2 R160, R160 ;  /* 0x000000a000a07308 */ /* 0x000fe20000000800 */
[----:B------:R-:W-:Y:S01]  /*1c3c0*/  FFMA.FTZ R144, R121, R210, R144 ;  /* 0x000000d279907223 */ /* 0x000fe20000010090 */
[C---:B----4-:R-:W-:Y:S04]  /*1c3d0*/  HMMA.16816.F32.BF16 R76, R100.reuse, R112, R76 ;  /* 0x00000070644c723c */ /* 0x050fe8000004184c */
[----:B------:R-:W-:Y:S01]  /*1c3e0*/  MOV R121, R3 ;  /* 0x0000000300797202 */ /* 0x000fe20000000f00 */
[----:B------:R-:W-:Y:S02]  /*1c3f0*/  FADD.FTZ R139, R139, R142 ;  /* 0x0000008e8b8b7221 */ /* 0x000fe40000010000 */
[----:B------:R-:W-:Y:S01]  /*1c400*/  FADD.FTZ R141, R141, R144 ;  /* 0x000000908d8d7221 */ /* 0x000fe20000010000 */
[C---:B------:R-:W-:Y:S01]  /*1c410*/  HMMA.16816.F32.BF16 R80, R100.reuse, R114, R80 ;  /* 0x000000726450723c */ /* 0x040fe20000041850 */
[----:B------:R-:W-:Y:S03]  /*1c420*/  MUFU.EX2 R161, R161 ;  /* 0x000000a100a17308 */ /* 0x000fe60000000800 */
[----:B---3--:R-:W-:Y:S01]  /*1c430*/  F2FP.BF16.PACK_AB R22, R159, R158 ;  /* 0x0000009e9f16723e */ /* 0x008fe200000010ff */
[----:B------:R-:W-:Y:S02]  /*1c440*/  FADD.FTZ R138, R138, R139 ;  /* 0x0000008b8a8a7221 */ /* 0x000fe40000010000 */
[----:B------:R-:W-:Y:S01]  /*1c450*/  FADD.FTZ R140, R140, R141 ;  /* 0x0000008d8c8c7221 */ /* 0x000fe20000010000 */
[C---:B------:R-:W-:Y:S03]  /*1c460*/  HMMA.16816.F32.BF16 R84, R100.reuse, R124, R84 ;  /* 0x0000007c6454723c */ /* 0x040fe60000041854 */
[----:B------:R-:W-:Y:S01]  /*1c470*/  MUFU.EX2 R162, R162 ;  /* 0x000000a200a27308 */ /* 0x000fe20000000800 */
[----:B------:R-:W-:Y:S01]  /*1c480*/  FADD.FTZ R138, R123, R138 ;  /* 0x0000008a7b8a7221 */ /* 0x000fe20000010000 */
[----:B------:R-:W-:Y:S01]  /*1c490*/  MOV R123, R2 ;  /* 0x00000002007b7202 */ /* 0x000fe20000000f00 */
[----:B------:R-:W-:Y:S02]  /*1c4a0*/  FADD.FTZ R137, R137, R140 ;  /* 0x0000008c89897221 */ /* 0x000fe40000010000 */
[C---:B------:R-:W-:Y:S04]  /*1c4b0*/  HMMA.16816.F32.BF16 R88, R100.reuse, R126, R88 ;  /* 0x0000007e6458723c */ /* 0x040fe80000041858 */
[-CC-:B------:R-:W-:Y:S01]  /*1c4c0*/  FFMA.FTZ R125, R30, R122.reuse, -R145.reuse ;  /* 0x0000007a1e7d7223 */ /* 0x180fe20000010891 */
[----:B------:R-:W-:Y:S01]  /*1c4d0*/  MUFU.EX2 R163, R163 ;  /* 0x000000a300a37308 */ /* 0x000fe20000000800 */
[-CC-:B------:R-:W-:Y:S02]  /*1c4e0*/  FFMA.FTZ R124, R31, R122.reuse, -R145.reuse ;  /* 0x0000007a1f7c7223 */ /* 0x180fe40000010891 */
[C---:B-----5:R-:W-:Y:S04]  /*1c4f0*/  HMMA.16816.F32.BF16 R92, R100.reuse, R128, R92 ;  /* 0x00000080645c723c */ /* 0x060fe8000004185c */
[-CC-:B------:R-:W-:Y:S02]  /*1c500*/  FFMA.FTZ R126, R34, R122.reuse, -R145.reuse ;  /* 0x0000007a227e7223 */ /* 0x180fe40000010891 */
[-C--:B------:R-:W-:Y:S01]  /*1c510*/  FFMA.FTZ R127, R35, R122.reuse, -R145 ;  /* 0x0000007a237f7223 */ /* 0x080fe20000010891 */
[----:B------:R-:W-:Y:S01]  /*1c520*/  MUFU.EX2 R125, R125 ;  /* 0x0000007d007d7308 */ /* 0x000fe20000000800 */
[C---:B------:R-:W-:Y:S04]  /*1c530*/  HMMA.16816.F32.BF16 R12, R100.reuse, R130, R12 ;  /* 0x00000082640c723c */ /* 0x040fe8000004180c */
[-CC-:B------:R-:W-:Y:S02]  /*1c540*/  FFMA.FTZ R128, R28, R122.reuse, -R143.reuse ;  /* 0x0000007a1c807223 */ /* 0x180fe4000001088f */
[-CC-:B------:R-:W-:Y:S02]  /*1c550*/  FFMA.FTZ R129, R29, R122.reuse, -R143.reuse ;  /* 0x0000007a1d817223 */ /* 0x180fe4000001088f */
[C---:B-1----:R-:W-:Y:S01]  /*1c560*/  HMMA.16816.F32.BF16 R16, R100.reuse, R104, R16 ;  /* 0x000000686410723c */ /* 0x042fe20000041810 */
[----:B------:R-:W-:Y:S01]  /*1c570*/  LDSM.16.MT88.4 R28, [R186+0x9c00] ;  /* 0x009c0000ba1c783b */ /* 0x000fe20000004200 */
[----:B------:R-:W1:Y:S02]  /*1c580*/  MUFU.EX2 R124, R124 ;  /* 0x0000007c007c7308 */ /* 0x000e640000000800 */
[-CC-:B------:R-:W-:Y:S02]  /*1c590*/  FFMA.FTZ R130, R32, R122.reuse, -R143.reuse ;  /* 0x0000007a20827223 */ /* 0x180fe4000001088f */
[----:B------:R-:W-:Y:S02]  /*1c5a0*/  FFMA.FTZ R131, R33, R122, -R143 ;  /* 0x0000007a21837223 */ /* 0x000fe4000001088f */
[----:B------:R-:W-:Y:S01]  /*1c5b0*/  HMMA.16816.F32.BF16 R96, R100, R106, R96 ;  /* 0x0000006a6460723c */ /* 0x000fe20000041860 */
[----:B------:R-:W3:Y:S03]  /*1c5c0*/  LDSM.16.MT88.4 R100, [R186+0xb800] ;  /* 0x00b80000ba64783b */ /* 0x000ee60000004200 */
[----:B------:R-:W-:Y:S01]  /*1c5d0*/  MUFU.EX2 R126, R126 ;  /* 0x0000007e007e7308 */ /* 0x000fe20000000800 */
[----:B------:R-:W-:Y:S02]  /*1c5e0*/  FADD.FTZ R147, R147, R138 ;  /* 0x0000008a93937221 */ /* 0x000fe40000010000 */
[----:B------:R-:W-:Y:S01]  /*1c5f0*/  FADD.FTZ R146, R146, R137 ;  /* 0x0000008992927221 */ /* 0x000fe20000010000 */
[C---:B--2---:R-:W-:Y:S01]  /*1c600*/  HMMA.16816.F32.BF16 R4, R20.reuse, R108, R4 ;  /* 0x0000006c1404723c */ /* 0x044fe20000041804 */
[----:B------:R-:W2:Y:S04]  /*1c610*/  LDSM.16.MT88.4 R104, [R184+0xb800] ;  /* 0x00b80000b868783b */ /* 0x000ea80000004200 */
[----:B------:R-:W-:Y:S01]  /*1c620*/  FADD.FTZ R132, R132, R147 ;  /* 0x0000009384847221 */ /* 0x000fe20000010000 */
[----:B------:R-:W4:Y:S01]  /*1c630*/  MUFU.EX2 R127, R127 ;  /* 0x0000007f007f7308 */ /* 0x000f220000000800 */
[----:B------:R-:W-:Y:S01]  /*1c640*/  FADD.FTZ R135, R135, R146 ;  /* 0x0000009287877221 */ /* 0x000fe20000010000 */
[C---:B------:R-:W-:Y:S01]  /*1c650*/  HMMA.16816.F32.BF16 R8, R20.reuse, R110, R8 ;  /* 0x0000006e1408723c */ /* 0x040fe20000041808 */
[----:B------:R-:W5:Y:S03]  /*1c660*/  LDSM.16.MT88.4 R108, [R186+0xd800] ;  /* 0x00d80000ba6c783b */ /* 0x000f660000004200 */
[----:B------:R-:W-:Y:S02]  /*1c670*/  FADD.FTZ R133, R133, R132 ;  /* 0x0000008485857221 */ /* 0x000fe40000010000 */
[----:B------:R-:W-:Y:S02]  /*1c680*/  FADD.FTZ R150, R150, R135 ;  /* 0x0000008796967221 */ /* 0x000fe40000010000 */
[C---:B------:R-:W-:Y:S01]  /*1c690*/  HMMA.16816.F32.BF16 R68, R20.reuse, R24, R68 ;  /* 0x000000181444723c */ /* 0x040fe20000041844 */
[----:B------:R-:W-:Y:S01]  /*1c6a0*/  LDSM.16.MT88.4 R32, [R184+0x9c00] ;  /* 0x009c0000b820783b */ /* 0x000fe20000004200 */
[----:B------:R-:W-:Y:S02]  /*1c6b0*/  MUFU.EX2 R128, R128 ;  /* 0x0000008000807308 */ /* 0x000fe40000000800 */
[----:B------:R-:W-:Y:S02]  /*1c6c0*/  FADD.FTZ R133, R134, R133 ;  /* 0x0000008586857221 */ /* 0x000fe40000010000 */
[----:B------:R-:W-:Y:S02]  /*1c6d0*/  FADD.FTZ R151, R151, R150 ;  /* 0x0000009697977221 */ /* 0x000fe40000010000 */
[C---:B------:R-:W-:Y:S01]  /*1c6e0*/  HMMA.16816.F32.BF16 R72, R20.reuse, R26, R72 ;  /* 0x0000001a1448723c */ /* 0x040fe20000041848 */
[----:B------:R-:W1:Y:S03]  /*1c6f0*/  LDSM.16.MT88.4 R24, [R184+0xd800] ;  /* 0x00d80000b818783b */ /* 0x000e660000004200 */
[----:B------:R-:W1:Y:S01]  /*1c700*/  MUFU.EX2 R129, R129 ;  /* 0x0000008100817308 */ /* 0x000e620000000800 */
[----:B------:R-:W-:Y:S02]  /*1c710*/  FADD.FTZ R152, R152, R133 ;  /* 0x0000008598987221 */ /* 0x000fe40000010000 */
[----:B------:R-:W-:Y:S01]  /*1c720*/  FADD.FTZ R156, R156, R151 ;  /* 0x000000979c9c7221 */ /* 0x000fe20000010000 */
[C---:B---3--:R-:W-:Y:S04]  /*1c730*/  HMMA.16816.F32.BF16 R76, R20.reuse, R100, R76 ;  /* 0x00000064144c723c */ /* 0x048fe8000004184c */
[----:B------:R-:W-:Y:S02]  /*1c740*/  FADD.FTZ R152, R153, R152 ;  /* 0x0000009899987221 */ /* 0x000fe40000010000 */
[----:B------:R-:W-:Y:S01]  /*1c750*/  MUFU.EX2 R130, R130 ;  /* 0x0000008200827308 */ /* 0x000fe20000000800 */
[----:B------:R-:W-:Y:S01]  /*1c760*/  FADD.FTZ R157, R157, R156 ;  /* 0x0000009c9d9d7221 */ /* 0x000fe20000010000 */
[C---:B------:R-:W-:Y:S01]  /*1c770*/  HMMA.16816.F32.BF16 R80, R20.reuse, R102, R80 ;  /* 0x000000661450723c */ /* 0x040fe20000041850 */
[----:B------:R-:W3:Y:S03]  /*1c780*/  LDSM.16.MT88.4 R100, [R186+0xbc00] ;  /* 0x00bc0000ba64783b */ /* 0x000ee60000004200 */
[----:B------:R-:W-:Y:S02]  /*1c790*/  FADD.FTZ R155, R155, R152 ;  /* 0x000000989b9b7221 */ /* 0x000fe40000010000 */
[----:B------:R-:W-:Y:S02]  /*1c7a0*/  FADD.FTZ R158, R158, R157 ;  /* 0x0000009d9e9e7221 */ /* 0x000fe40000010000 */
[----:B------:R-:W1:Y:S01]  /*1c7b0*/  MUFU.EX2 R131, R131 ;  /* 0x0000008300837308 */ /* 0x000e620000000800 */
[C---:B--2---:R-:W-:Y:S03]  /*1c7c0*/  HMMA.16816.F32.BF16 R84, R20.reuse, R104, R84 ;  /* 0x000000681454723c */ /* 0x044fe60000041854 */
[----:B------:R-:W-:Y:S02]  /*1c7d0*/  FADD.FTZ R154, R154, R155 ;  /* 0x0000009b9a9a7221 */ /* 0x000fe40000010000 */
[----:B------:R-:W-:Y:S03]  /*1c7e0*/  FADD.FTZ R159, R159, R158 ;  /* 0x0000009e9f9f7221 */ /* 0x000fe60000010000 */
[C---:B------:R-:W-:Y:S01]  /*1c7f0*/  HMMA.16816.F32.BF16 R88, R20.reuse, R106, R88 ;  /* 0x0000006a1458723c */ /* 0x040fe20000041858 */
[----:B------:R-:W-:Y:S01]  /*1c800*/  LDSM.16.MT88.4 R104, [R186+0xec00] ;  /* 0x00ec0000ba68783b */ /* 0x000fe20000004200 */
[----:B------:R-:W-:Y:S06]  /*1c810*/  MUFU.EX2 R164, R164 ;  /* 0x000000a400a47308 */ /* 0x000fec0000000800 */
[C---:B-----5:R-:W-:Y:S04]  /*1c820*/  HMMA.16816.F32.BF16 R92, R20.reuse, R108, R92 ;  /* 0x0000006c145c723c */ /* 0x060fe8000004185c */
[----:B------:R-:W-:Y:S04]  /*1c830*/  MUFU.EX2 R46, R46 ;  /* 0x0000002e002e7308 */ /* 0x000fe80000000800 */
[C---:B------:R-:W-:Y:S01]  /*1c840*/  HMMA.16816.F32.BF16 R12, R20.reuse, R110, R12 ;  /* 0x0000006e140c723c */ /* 0x040fe2000004180c */
[----:B------:R-:W-:Y:S05]  /*1c850*/  LDSM.16.MT88.4 R108, [R186+0xac00] ;  /* 0x00ac0000ba6c783b */ /* 0x000fea0000004200 */
[----:B------:R-:W-:Y:S02]  /*1c860*/  MUFU.EX2 R47, R47 ;  /* 0x0000002f002f7308 */ /* 0x000fe40000000800 */
[C---:B-1----:R-:W-:Y:S08]  /*1c870*/  HMMA.16816.F32.BF16 R16, R20.reuse, R24, R16 ;  /* 0x000000181410723c */ /* 0x042ff00000041810 */
[----:B------:R-:W-:Y:S01]  /*1c880*/  HMMA.16816.F32.BF16 R96, R20, R26, R96 ;  /* 0x0000001a1460723c */ /* 0x000fe20000041860 */
[----:B------:R-:W1:Y:S01]  /*1c890*/  LDSM.16.MT88.4 R24, [R184+0xbc00] ;  /* 0x00bc0000b818783b */ /* 0x000e620000004200 */
[----:B------:R-:W-:Y:S05]  /*1c8a0*/  MUFU.EX2 R50, R50 ;  /* 0x0000003200327308 */ /* 0x000fea0000000800 */
[----:B------:R-:W-:Y:S01]  /*1c8b0*/  F2FP.BF16.PACK_AB R21, R124, R125 ;  /* 0x0000007d7c15723e */ /* 0x000fe200000010ff */
        /* <DEDUP_REMOVED lines=8> */
[C---:B------:R-:W-:Y:S02]  /*1c940*/  HMMA.16816.F32.BF16 R4, R20.reuse, R28, R4 ;  /* 0x0000001c1404723c */ /* 0x040fe40000041804 */
[----:B------:R-:W-:Y:S01]  /*1c950*/  MUFU.EX2 R44, R44 ;  /* 0x0000002c002c7308 */ /* 0x000fe20000000800 */
[----:B------:R-:W-:Y:S02]  /*1c960*/  FADD.FTZ R126, R126, R125 ;  /* 0x0000007d7e7e7221 */ /* 0x000fe40000010000 */
[----:B------:R-:W-:Y:S02]  /*1c970*/  FADD.FTZ R130, R130, R129 ;  /* 0x0000008182827221 */ /* 0x000fe40000010000 */
[----:B------:R-:W-:Y:S01]  /*1c980*/  FADD.FTZ R127, R127, R126 ;  /* 0x0000007e7f7f7221 */ /* 0x000fe20000010000 */
[C---:B------:R-:W-:Y:S01]  /*1c990*/  HMMA.16816.F32.BF16 R8, R20.reuse, R30, R8 ;  /* 0x0000001e1408723c */ /* 0x040fe20000041808 */
[----:B------:R-:W2:Y:S03]  /*1c9a0*/  LDSM.16.MT88.4 R28, [R186+0xdc00] ;  /* 0x00dc0000ba1c783b */ /* 0x000ea60000004200 */
[----:B------:R-:W-:Y:S01]  /*1c9b0*/  MUFU.EX2 R45, R45 ;  /* 0x0000002d002d7308 */ /* 0x000fe20000000800 */
[----:B------:R-:W-:Y:S03]  /*1c9c0*/  FADD.FTZ R131, R131, R130 ;  /* 0x0000008283837221 */ /* 0x000fe60000010000 */
[C---:B------:R-:W-:Y:S06]  /*1c9d0*/  HMMA.16816.F32.BF16 R68, R20.reuse, R32, R68 ;  /* 0x000000201444723c */ /* 0x040fec0000041844 */
[----:B------:R-:W-:Y:S02]  /*1c9e0*/  MUFU.EX2 R48, R48 ;  /* 0x0000003000307308 */ /* 0x000fe40000000800 */
[C---:B------:R-:W-:Y:S01]  /*1c9f0*/  HMMA.16816.F32.BF16 R72, R20.reuse, R34, R72 ;  /* 0x000000221448723c */ /* 0x040fe20000041848 */
[----:B------:R-:W4:Y:S07]  /*1ca00*/  LDSM.16.MT88.4 R32, [R184+0xdc00] ;  /* 0x00dc0000b820783b */ /* 0x000f2e0000004200 */
[C---:B---3--:R-:W-:Y:S01]  /*1ca10*/  HMMA.16816.F32.BF16 R76, R20.reuse, R100, R76 ;  /* 0x00000064144c723c */ /* 0x048fe2000004184c */
[----:B------:R-:W-:Y:S06]  /*1ca20*/  MUFU.EX2 R49, R49 ;  /* 0x0000003100317308 */ /* 0x000fec0000000800 */
[-CC-:B------:R-:W-:Y:S01]  /*1ca30*/  FFMA.FTZ R101, R37, R122.reuse, -R143.reuse ;  /* 0x0000007a25657223 */ /* 0x180fe2000001088f */
[C---:B------:R-:W-:Y:S01]  /*1ca40*/  HMMA.16816.F32.BF16 R80, R20.reuse, R102, R80 ;  /* 0x000000661450723c */ /* 0x040fe20000041850 */
[----:B------:R-:W3:Y:S02]  /*1ca50*/  LDSM.16.MT88.4 R36, [R186+0xa000] ;  /* 0x00a00000ba24783b */ /* 0x000ee40000004200 */
[----:B------:R-:W-:Y:S01]  /*1ca60*/  MUFU.EX2 R54, R54 ;  /* 0x0000003600367308 */ /* 0x000fe20000000800 */
[-CC-:B------:R-:W-:Y:S03]  /*1ca70*/  FFMA.FTZ R100, R40, R122.reuse, -R143.reuse ;  /* 0x0000007a28647223 */ /* 0x180fe6000001088f */
[----:B------:R-:W-:Y:S01]  /*1ca80*/  FFMA.FTZ R103, R41, R122, -R143 ;  /* 0x0000007a29677223 */ /* 0x000fe2000001088f */
[C---:B-1----:R-:W-:Y:S01]  /*1ca90*/  HMMA.16816.F32.BF16 R84, R20.reuse, R24, R84 ;  /* 0x000000181454723c */ /* 0x042fe20000041854 */
[----:B------:R-:W-:Y:S04]  /*1caa0*/  LDSM.16.MT88.4 R40, [R186+0xe400] ;  /* 0x00e40000ba28783b */ /* 0x000fe80000004200 */
[----:B------:R-:W1:Y:S03]  /*1cab0*/  MUFU.EX2 R101, R101 ;  /* 0x0000006500657308 */ /* 0x000e660000000800 */
[C---:B------:R-:W-:Y:S01]  /*1cac0*/  HMMA.16816.F32.BF16 R88, R20.reuse, R26, R88 ;  /* 0x0000001a1458723c */ /* 0x040fe20000041858 */
[----:B------:R-:W5:Y:S06]  /*1cad0*/  LDSM.16.MT88.4 R24, [R184+0xa000] ;  /* 0x00a00000b818783b */ /* 0x000f6c0000004200 */
[----:B------:R-:W-:Y:S01]  /*1cae0*/  MUFU.EX2 R100, R100 ;  /* 0x0000006400647308 */ /* 0x000fe20000000800 */
[C---:B--2---:R-:W-:Y:S08]  /*1caf0*/  HMMA.16816.F32.BF16 R92, R20.reuse, R28, R92 ;  /* 0x0000001c145c723c */ /* 0x044ff0000004185c */
[C---:B------:R-:W-:Y:S01]  /*1cb00*/  HMMA.16816.F32.BF16 R12, R20.reuse, R30, R12 ;  /* 0x0000001e140c723c */ /* 0x040fe2000004180c */
[----:B------:R-:W2:Y:S01]  /*1cb10*/  MUFU.EX2 R103, R103 ;  /* 0x0000006700677308 */ /* 0x000ea20000000800 */
[----:B------:R-:W5:Y:S06]  /*1cb20*/  LDSM.16.MT88.4 R28, [R186+0xc000] ;  /* 0x00c00000ba1c783b */ /* 0x000f6c0000004200 */
[C---:B----4-:R-:W-:Y:S03]  /*1cb30*/  HMMA.16816.F32.BF16 R16, R20.reuse, R32, R16 ;  /* 0x000000201410723c */ /* 0x050fe60000041810 */
[----:B------:R-:W4:Y:S05]  /*1cb40*/  MUFU.EX2 R55, R55 ;  /* 0x0000003700377308 */ /* 0x000f2a0000000800 */
[----:B------:R-:W-:Y:S01]  /*1cb50*/  HMMA.16816.F32.BF16 R96, R20, R34, R96 ;  /* 0x000000221460723c */ /* 0x000fe20000041860 */
[----:B------:R-:W4:Y:S04]  /*1cb60*/  LDSM.16.MT88.4 R32, [R184+0xc000] ;  /* 0x00c00000b820783b */ /* 0x000f280000004200 */
[----:B------:R-:W-:Y:S02]  /*1cb70*/  MUFU.EX2 R165, R165 ;  /* 0x000000a500a57308 */ /* 0x000fe40000000800 */
[----:B------:R-:W-:Y:S01]  /*1cb80*/  F2FP.BF16.PACK_AB R21, R161, R160 ;  /* 0x000000a0a115723e */ /* 0x000fe200000010ff */
[----:B------:R-:W-:Y:S01]  /*1cb90*/  FADD.FTZ R160, R160, R127 ;  /* 0x0000007fa0a07221 */ /* 0x000fe20000010000 */
[----:B------:R-:W-:Y:S03]  /*1cba0*/  F2FP.BF16.PACK_AB R23, R163, R162 ;  /* 0x000000a2a317723e */ /* 0x000fe600000010ff */
[----:B-1----:R-:W-:Y:S01]  /*1cbb0*/  F2FP.BF16.PACK_AB R20, R101, R164 ;  /* 0x000000a46514723e */ /* 0x002fe200000010ff */
[----:B------:R-:W-:Y:S01]  /*1cbc0*/  FADD.FTZ R164, R164, R131 ;  /* 0x00000083a4a47221 */ /* 0x000fe20000010000 */
[----:B--2---:R-:W-:Y:S01]  /*1cbd0*/  F2FP.BF16.PACK_AB R22, R103, R100 ;  /* 0x000000646716723e */ /* 0x004fe200000010ff */
[----:B------:R-:W1:Y:S01]  /*1cbe0*/  MUFU.EX2 R58, R58 ;  /* 0x0000003a003a7308 */ /* 0x000e620000000800 */
[----:B------:R-:W-:Y:S02]  /*1cbf0*/  FADD.FTZ R161, R161, R160 ;  /* 0x000000a0a1a17221 */ /* 0x000fe40000010000 */
[----:B------:R-:W-:Y:S02]  /*1cc00*/  FADD.FTZ R101, R101, R164 ;  /* 0x000000a465657221 */ /* 0x000fe40000010000 */
[----:B------:R-:W-:Y:S01]  /*1cc10*/  FADD.FTZ R162, R162, R161 ;  /* 0x000000a1a2a27221 */ /* 0x000fe20000010000 */
[C---:B---3--:R-:W-:Y:S03]  /*1cc20*/  HMMA.16816.F32.BF16 R4, R20.reuse, R36, R4 ;  /* 0x000000241404723c */ /* 0x048fe60000041804 */
[----:B------:R-:W-:Y:S01]  /*1cc30*/  FADD.FTZ R100, R100, R101 ;  /* 0x0000006564647221 */ /* 0x000fe20000010000 */
[----:B------:R-:W-:Y:S01]  /*1cc40*/  MUFU.EX2 R52, R52 ;  /* 0x0000003400347308 */ /* 0x000fe20000000800 */
[----:B------:R-:W-:Y:S02]  /*1cc50*/  FADD.FTZ R163, R163, R162 ;  /* 0x000000a2a3a37221 */ /* 0x000fe40000010000 */
[----:B------:R-:W-:Y:S01]  /*1cc60*/  FADD.FTZ R103, R103, R100 ;  /* 0x0000006467677221 */ /* 0x000fe20000010000 */
[C---:B------:R-:W-:Y:S01]  /*1cc70*/  HMMA.16816.F32.BF16 R8, R20.reuse, R38, R8 ;  /* 0x000000261408723c */ /* 0x040fe20000041808 */
[----:B------:R-:W2:Y:S05]  /*1cc80*/  LDSM.16.MT88.4 R36, [R186+0xe000] ;  /* 0x00e00000ba24783b */ /* 0x000eaa0000004200 */
[----:B------:R-:W3:Y:S02]  /*1cc90*/  MUFU.EX2 R53, R53 ;  /* 0x0000003500357308 */ /* 0x000ee40000000800 */
[C---:B-----5:R-:W-:Y:S08]  /*1cca0*/  HMMA.16816.F32.BF16 R68, R20.reuse, R24, R68 ;  /* 0x000000181444723c */ /* 0x060ff00000041844 */
[C---:B------:R-:W-:Y:S01]  /*1ccb0*/  HMMA.16816.F32.BF16 R72, R20.reuse, R26, R72 ;  /* 0x0000001a1448723c */ /* 0x040fe20000041848 */
[----:B------:R-:W5:Y:S01]  /*1ccc0*/  LDSM.16.MT88.4 R24, [R184+0xe000] ;  /* 0x00e00000b818783b */ /* 0x000f620000004200 */
[----:B------:R-:W-:Y:S06]  /*1ccd0*/  MUFU.EX2 R56, R56 ;  /* 0x0000003800387308 */ /* 0x000fec0000000800 */
[C---:B------:R-:W-:Y:S04]  /*1cce0*/  HMMA.16816.F32.BF16 R76, R20.reuse, R28, R76 ;  /* 0x0000001c144c723c */ /* 0x040fe8000004184c */
[----:B------:R-:W1:Y:S04]  /*1ccf0*/  MUFU.EX2 R57, R57 ;  /* 0x0000003900397308 */ /* 0x000e680000000800 */
[C---:B------:R-:W-:Y:S01]  /*1cd00*/  HMMA.16816.F32.BF16 R80, R20.reuse, R30, R80 ;  /* 0x0000001e1450723c */ /* 0x040fe20000041850 */
[----:B------:R-:W1:Y:S05]  /*1cd10*/  LDSM.16.MT88.4 R28, [R186+0xa400] ;  /* 0x00a40000ba1c783b */ /* 0x000e6a0000004200 */
[----:B------:R-:W-:Y:S02]  /*1cd20*/  MUFU.EX2 R59, R59 ;  /* 0x0000003b003b7308 */ /* 0x000fe40000000800 */
[C---:B----4-:R-:W-:Y:S08]  /*1cd30*/  HMMA.16816.F32.BF16 R84, R20.reuse, R32, R84 ;  /* 0x000000201454723c */ /* 0x050ff00000041854 */
[C---:B------:R-:W-:Y:S01]  /*1cd40*/  HMMA.16816.F32.BF16 R88, R20.reuse, R34, R88 ;  /* 0x000000221458723c */ /* 0x040fe20000041858 */
[----:B------:R-:W4:Y:S07]  /*1cd50*/  LDSM.16.MT88.4 R32, [R184+0xa400] ;  /* 0x00a40000b820783b */ /* 0x000f2e0000004200 */
        /* <DEDUP_REMOVED lines=27> */
[C---:B-----5:R-:W-:Y:S08]  /*1cf10*/  HMMA.16816.F32.BF16 R84, R20.reuse, R24, R84 ;  /* 0x000000181454723c */ /* 0x060ff00000041854 */
[C---:B------:R-:W-:Y:S01]  /*1cf20*/  HMMA.16816.F32.BF16 R88, R20.reuse, R26, R88 ;  /* 0x0000001a1458723c */ /* 0x040fe20000041858 */
[----:B------:R-:W5:Y:S07]  /*1cf30*/  LDSM.16.MT88.4 R24, [R186+0xc800] ;  /* 0x00c80000ba18783b */ /* 0x000f6e0000004200 */
[C---:B------:R-:W-:Y:S07]  /*1cf40*/  HMMA.16816.F32.BF16 R92, R20.reuse, R40, R92 ;  /* 0x00000028145c723c */ /* 0x040fee000004185c */
[-CC-:B------:R-:W-:Y:S01]  /*1cf50*/  FFMA.FTZ R40, R62, R122.reuse, -R145.reuse ;  /* 0x0000007a3e287223 */ /* 0x180fe20000010891 */
[C---:B------:R-:W-:Y:S04]  /*1cf60*/  HMMA.16816.F32.BF16 R12, R20.reuse, R42, R12 ;  /* 0x0000002a140c723c */ /* 0x040fe8000004180c */
[-CC-:B------:R-:W-:Y:S01]  /*1cf70*/  FFMA.FTZ R41, R63, R122.reuse, -R145.reuse ;  /* 0x0000007a3f297223 */ /* 0x180fe20000010891 */
[----:B------:R-:W-:Y:S02]  /*1cf80*/  MUFU.EX2 R40, R40 ;  /* 0x0000002800287308 */ /* 0x000fe40000000800 */
[-CC-:B------:R-:W-:Y:S01]  /*1cf90*/  FFMA.FTZ R42, R66, R122.reuse, -R145.reuse ;  /* 0x0000007a422a7223 */ /* 0x180fe20000010891 */
[C---:B-1----:R-:W-:Y:S04]  /*1cfa0*/  HMMA.16816.F32.BF16 R16, R20.reuse, R28, R16 ;  /* 0x0000001c1410723c */ /* 0x042fe80000041810 */
[-C--:B------:R-:W-:Y:S02]  /*1cfb0*/  FFMA.FTZ R145, R67, R122.reuse, -R145 ;  /* 0x0000007a43917223 */ /* 0x080fe40000010891 */
[-CC-:B------:R-:W-:Y:S01]  /*1cfc0*/  FFMA.FTZ R43, R60, R122.reuse, -R143.reuse ;  /* 0x0000007a3c2b7223 */ /* 0x180fe2000001088f */
[----:B------:R-:W1:Y:S01]  /*1cfd0*/  MUFU.EX2 R41, R41 ;  /* 0x0000002900297308 */ /* 0x000e620000000800 */
[----:B------:R-:W-:Y:S01]  /*1cfe0*/  HMMA.16816.F32.BF16 R96, R20, R30, R96 ;  /* 0x0000001e1460723c */ /* 0x000fe20000041860 */
[----:B------:R-:W1:Y:S03]  /*1cff0*/  LDSM.16.MT88.4 R28, [R184+0xc800] ;  /* 0x00c80000b81c783b */ /* 0x000e660000004200 */
[-CC-:B------:R-:W-:Y:S02]  /*1d000*/  FFMA.FTZ R60, R61, R122.reuse, -R143.reuse ;  /* 0x0000007a3d3c7223 */ /* 0x180fe4000001088f */
[----:B------:R-:W-:Y:S01]  /*1d010*/  FFMA.FTZ R143, R65, R122, -R143 ;  /* 0x0000007a418f7223 */ /* 0x000fe2000001088f */
[----:B------:R-:W-:Y:S01]  /*1d020*/  F2FP.BF16.PACK_AB R21, R55, R54 ;  /* 0x000000363715723e */ /* 0x000fe200000010ff */
[----:B------:R-:W-:Y:S01]  /*1d030*/  FADD.FTZ R54, R54, R51 ;  /* 0x0000003336367221 */ /* 0x000fe20000010000 */
[----:B------:R-:W-:Y:S01]  /*1d040*/  F2FP.BF16.PACK_AB R23, R58, R165 ;  /* 0x000000a53a17723e */ /* 0x000fe200000010ff */
[----:B------:R-:W-:Y:S02]  /*1d050*/  MUFU.EX2 R42, R42 ;  /* 0x0000002a002a7308 */ /* 0x000fe40000000800 */
[----:B---3--:R-:W-:Y:S01]  /*1d060*/  F2FP.BF16.PACK_AB R20, R53, R52 ;  /* 0x000000343514723e */ /* 0x008fe200000010ff */
[----:B------:R-:W-:Y:S01]  /*1d070*/  FADD.FTZ R52, R52, R49 ;  /* 0x0000003134347221 */ /* 0x000fe20000010000 */
[----:B------:R-:W-:Y:S01]  /*1d080*/  F2FP.BF16.PACK_AB R22, R57, R56 ;  /* 0x000000383916723e */ /* 0x000fe200000010ff */
[----:B------:R-:W-:Y:S02]  /*1d090*/  FADD.FTZ R54, R55, R54 ;  /* 0x0000003637367221 */ /* 0x000fe40000010000 */
[----:B------:R-:W-:Y:S02]  /*1d0a0*/  FADD.FTZ R53, R53, R52 ;  /* 0x0000003435357221 */ /* 0x000fe40000010000 */
[----:B------:R-:W-:Y:S01]  /*1d0b0*/  FADD.FTZ R165, R165, R54 ;  /* 0x00000036a5a57221 */ /* 0x000fe20000010000 */
[----:B------:R-:W3:Y:S01]  /*1d0c0*/  MUFU.EX2 R145, R145 ;  /* 0x0000009100917308 */ /* 0x000ee20000000800 */
[C---:B----4-:R-:W-:Y:S03]  /*1d0d0*/  HMMA.16816.F32.BF16 R4, R20.reuse, R32, R4 ;  /* 0x000000201404723c */ /* 0x050fe60000041804 */
[----:B------:R-:W-:Y:S05]  /*1d0e0*/  FADD.FTZ R165, R58, R165 ;  /* 0x000000a53aa57221 */ /* 0x000fea0000010000 */
[C---:B------:R-:W-:Y:S01]  /*1d0f0*/  HMMA.16816.F32.BF16 R8, R20.reuse, R34, R8 ;  /* 0x000000221408723c */ /* 0x040fe20000041808 */
[----:B------:R-:W4:Y:S01]  /*1d100*/  LDSM.16.MT88.4 R32, [R186+0xe800] ;  /* 0x00e80000ba20783b */ /* 0x000f220000004200 */
[----:B------:R-:W-:Y:S06]  /*1d110*/  MUFU.EX2 R43, R43 ;  /* 0x0000002b002b7308 */ /* 0x000fec0000000800 */
[C---:B--2---:R-:W-:Y:S04]  /*1d120*/  HMMA.16816.F32.BF16 R68, R20.reuse, R36, R68 ;  /* 0x000000241444723c */ /* 0x044fe80000041844 */
[----:B------:R-:W2:Y:S04]  /*1d130*/  MUFU.EX2 R60, R60 ;  /* 0x0000003c003c7308 */ /* 0x000ea80000000800 */
[C---:B------:R-:W-:Y:S01]  /*1d140*/  HMMA.16816.F32.BF16 R72, R20.reuse, R38, R72 ;  /* 0x000000261448723c */ /* 0x040fe20000041848 */
[----:B------:R-:W2:Y:S07]  /*1d150*/  LDSM.16.MT88.4 R36, [R184+0xe800] ;  /* 0x00e80000b824783b */ /* 0x000eae0000004200 */
[C---:B-----5:R-:W-:Y:S08]  /*1d160*/  HMMA.16816.F32.BF16 R76, R20.reuse, R24, R76 ;  /* 0x00000018144c723c */ /* 0x060ff0000004184c */
[C---:B------:R-:W-:Y:S01]  /*1d170*/  HMMA.16816.F32.BF16 R80, R20.reuse, R26, R80 ;  /* 0x0000001a1450723c */ /* 0x040fe20000041850 */
[----:B------:R-:W5:Y:S07]  /*1d180*/  LDSM.16.MT88.4 R24, [R184+0xac00] ;  /* 0x00ac0000b818783b */ /* 0x000f6e0000004200 */
[C---:B-1----:R-:W-:Y:S08]  /*1d190*/  HMMA.16816.F32.BF16 R84, R20.reuse, R28, R84 ;  /* 0x0000001c1454723c */ /* 0x042ff00000041854 */
[C---:B------:R-:W-:Y:S01]  /*1d1a0*/  HMMA.16816.F32.BF16 R88, R20.reuse, R30, R88 ;  /* 0x0000001e1458723c */ /* 0x040fe20000041858 */
[----:B------:R-:W1:Y:S07]  /*1d1b0*/  LDSM.16.MT88.4 R28, [R186+0xcc00] ;  /* 0x00cc0000ba1c783b */ /* 0x000e6e0000004200 */
[C---:B----4-:R-:W-:Y:S01]  /*1d1c0*/  HMMA.16816.F32.BF16 R92, R20.reuse, R32, R92 ;  /* 0x00000020145c723c */ /* 0x050fe2000004185c */
[----:B------:R-:W4:Y:S07]  /*1d1d0*/  MUFU.EX2 R32, R143 ;  /* 0x0000008f00207308 */ /* 0x000f2e0000000800 */
[C---:B------:R-:W-:Y:S08]  /*1d1e0*/  HMMA.16816.F32.BF16 R12, R20.reuse, R34, R12 ;  /* 0x00000022140c723c */ /* 0x040ff0000004180c */
[C---:B--2---:R-:W-:Y:S08]  /*1d1f0*/  HMMA.16816.F32.BF16 R16, R20.reuse, R36, R16 ;  /* 0x000000241410723c */ /* 0x044ff00000041810 */
[----:B------:R-:W-:Y:S07]  /*1d200*/  HMMA.16816.F32.BF16 R96, R20, R38, R96 ;  /* 0x000000261460723c */ /* 0x000fee0000041860 */
[----:B------:R-:W-:Y:S01]  /*1d210*/  F2FP.BF16.PACK_AB R21, R41, R40 ;  /* 0x000000282915723e */ /* 0x000fe200000010ff */
[----:B------:R-:W-:Y:S01]  /*1d220*/  FADD.FTZ R40, R40, R165 ;  /* 0x000000a528287221 */ /* 0x000fe20000010000 */
[----:B---3--:R-:W-:Y:S03]  /*1d230*/  F2FP.BF16.PACK_AB R23, R145, R42 ;  /* 0x0000002a9117723e */ /* 0x008fe600000010ff */
[----:B------:R-:W-:Y:S01]  /*1d240*/  F2FP.BF16.PACK_AB R20, R60, R43 ;  /* 0x0000002b3c14723e */ /* 0x000fe200000010ff */
[----:B------:R-:W-:Y:S01]  /*1d250*/  FADD.FTZ R41, R41, R40 ;  /* 0x0000002829297221 */ /* 0x000fe20000010000 */
[----:B----4-:R-:W-:Y:S03]  /*1d260*/  F2FP.BF16.PACK_AB R22, R32, R59 ;  /* 0x0000003b2016723e */ /* 0x010fe600000010ff */
[----:B------:R-:W-:Y:S04]  /*1d270*/  FADD.FTZ R42, R42, R41 ;  /* 0x000000292a2a7221 */ /* 0x000fe80000010000 */
[C---:B------:R-:W-:Y:S01]  /*1d280*/  HMMA.16816.F32.BF16 R112, R20.reuse, R108, R4 ;  /* 0x0000006c1470723c */ /* 0x040fe20000041804 */
[----:B------:R-:W2:Y:S02]  /*1d290*/  LDSM.16.MT88.4 R4, [R184+0xcc00] ;  /* 0x00cc0000b804783b */ /* 0x000ea40000004200 */
[----:B------:R-:W-:Y:S05]  /*1d2a0*/  FADD.FTZ R211, R145, R42 ;  /* 0x0000002a91d37221 */ /* 0x000fea0000010000 */
[C---:B------:R-:W-:Y:S01]  /*1d2b0*/  HMMA.16816.F32.BF16 R108, R20.reuse, R110, R8 ;  /* 0x0000006e146c723c */ /* 0x040fe20000041808 */
[----:B------:R-:W3:Y:S07]  /*1d2c0*/  LDSM.16.MT88.4 R8, [R184+0xec00] ;  /* 0x00ec0000b808783b */ /* 0x000eee0000004200 */
[C---:B-----5:R-:W-:Y:S08]  /*1d2d0*/  HMMA.16816.F32.BF16 R68, R20.reuse, R24, R68 ;  /* 0x000000181444723c */ /* 0x060ff00000041844 */
[C---:B------:R-:W-:Y:S08]  /*1d2e0*/  HMMA.16816.F32.BF16 R72, R20.reuse, R26, R72 ;  /* 0x0000001a1448723c */ /* 0x040ff00000041848 */
[C---:B-1----:R-:W-:Y:S08]  /*1d2f0*/  HMMA.16816.F32.BF16 R76, R20.reuse, R28, R76 ;  /* 0x0000001c144c723c */ /* 0x042ff0000004184c */
[C---:B------:R-:W-:Y:S08]  /*1d300*/  HMMA.16816.F32.BF16 R80, R20.reuse, R30, R80 ;  /* 0x0000001e1450723c */ /* 0x040ff00000041850 */
[C---:B--2---:R-:W-:Y:S07]  /*1d310*/  HMMA.16816.F32.BF16 R84, R20.reuse, R4, R84 ;  /* 0x000000041454723c */ /* 0x044fee0000041854 */
[----:B------:R-:W-:Y:S01]  /*1d320*/  FADD.FTZ R4, R56, R53 ;  /* 0x0000003538047221 */ /* 0x000fe20000010000 */
[C---:B------:R-:W-:Y:S04]  /*1d330*/  HMMA.16816.F32.BF16 R88, R20.reuse, R6, R88 ;  /* 0x000000061458723c */ /* 0x040fe80000041858 */
[----:B------:R-:W-:Y:S04]  /*1d340*/  FADD.FTZ R4, R57, R4 ;  /* 0x0000000439047221 */ /* 0x000fe80000010000 */
[C---:B------:R-:W-:Y:S04]  /*1d350*/  HMMA.16816.F32.BF16 R92, R20.reuse, R104, R92 ;  /* 0x00000068145c723c */ /* 0x040fe8000004185c */
[----:B------:R-:W-:Y:S04]  /*1d360*/  FADD.FTZ R43, R43, R4 ;  /* 0x000000042b2b7221 */ /* 0x000fe80000010000 */
[C---:B------:R-:W-:Y:S04]  /*1d370*/  HMMA.16816.F32.BF16 R104, R20.reuse, R106, R12 ;  /* 0x0000006a1468723c */ /* 0x040fe8000004180c */
[----:B------:R-:W-:Y:S04]  /*1d380*/  FADD.FTZ R60, R60, R43 ;  /* 0x0000002b3c3c7221 */ /* 0x000fe80000010000 */
[C---:B---3--:R-:W-:Y:S04]  /*1d390*/  HMMA.16816.F32.BF16 R100, R20.reuse, R8, R16 ;  /* 0x000000081464723c */ /* 0x048fe80000041810 */
[----:B------:R-:W-:Y:S04]  /*1d3a0*/  FADD.FTZ R59, R59, R60 ;  /* 0x0000003c3b3b7221 */ /* 0x000fe80000010000 */
[----:B------:R-:W-:Y:S04]  /*1d3b0*/  HMMA.16816.F32.BF16 R96, R20, R10, R96 ;  /* 0x0000000a1460723c */ /* 0x000fe80000041860 */
[----:B------:R-:W-:Y:S04]  /*1d3c0*/  FADD.FTZ R210, R32, R59 ;  /* 0x0000003b20d27221 */ /* 0x000fe80000010000 */
[----:B------:R-:W-:-:S05]  /*1d3d0*/  @P0 BRA `(.L_x_2458) ;  /* 0xffffba1000000947 */ /* 0x000fca000383ffff */
.L_x_2449:
[----:B------:R-:W-:Y:S01]  /*1d3e0*/  @!UPT UIADD3 URZ, URZ, URZ, URZ ;  /* 0x0000003f3f3ff290 */ /* 0x000fe2000fffe03f */
[----:B------:R1:W5:Y:S01]  /*1d3f0*/  LD.E R4, [R118.64+0xd8] ;  /* 0x0000d80476047980 */ /* 0x000362000c101900 */
[----:B------:R-:W-:-:S02]  /*1d400*/  MOV R5, 0x1f ;  /* 0x0000001f00057802 */ /* 0x000fc40000000f00 */
[----:B------:R-:W-:Y:S01]  /*1d410*/  MOV R0, 0xffffffff ;  /* 0xffffffff00007802 */ /* 0x000fe20000000f00 */
[----:B------:R-:W-:Y:S06]  /*1d420*/  BRA.DIV ~URZ, `(.L_x_2459) ;  /* 0x000010d27f007947 */ /* 0x000fec000b800000 */
[----:B------:R2:W3:Y:S02]  /*1d430*/  SHFL.BFLY PT, R7, R210, 0x2, 0x1f ;  /* 0x0c401f00d2077f89 */ /* 0x0004e400000e0000 */
.L_x_2468:
[----:B--23--:R-:W-:Y:S01]  /*1d440*/  FADD.FTZ R210, R7, R210 ;  /* 0x000000d207d27221 */ /* 0x00cfe20000010000 */
[----:B------:R-:W-:Y:S05]  /*1d450*/  BRA.DIV ~URZ, `(.L_x_2460) ;  /* 0x000010e27f007947 */ /* 0x000fea000b800000 */
[----:B------:R-:W2:Y:S04]  /*1d460*/  SHFL.BFLY PT, R8, R211, 0x2, 0x1f ;  /* 0x0c401f00d3087f89 */ /* 0x000ea800000e0000 */
[----:B------:R-:W3:Y:S01]  /*1d470*/  SHFL.BFLY PT, R9, R210, 0x1, 0x1f ;  /* 0x0c201f00d2097f89 */ /* 0x000ee200000e0000 */
[----:B--2---:R-:W-:Y:S02]  /*1d480*/  FADD.FTZ R8, R8, R211 ;  /* 0x000000d308087221 */ /* 0x004fe40000010000 */
[----:B---3--:R-:W-:-:S03]  /*1d490*/  FADD.FTZ R9, R210, R9 ;  /* 0x00000009d2097221 */ /* 0x008fc60000010000 */
[----:B------:R2:W3:Y:S04]  /*1d4a0*/  SHFL.BFLY PT, R7, R8, 0x1, 0x1f ;  /* 0x0c201f0008077f89 */ /* 0x0004e800000e0000 */
.L_x_2469:
[----:B------:R-:W4:Y:S01]  /*1d4b0*/  S2R R0, SR_TID.X ;  /* 0x0000000000007919 */ /* 0x000f220000002100 */
[----:B--23--:R-:W-:Y:S01]  /*1d4c0*/  FADD.FTZ R8, R7, R8 ;  /* 0x0000000807087221 */ /* 0x00cfe20000010000 */
[----:B------:R-:W-:Y:S02]  /*1d4d0*/  MOV R6, 0x3f800000 ;  /* 0x3f80000000067802 */ /* 0x000fe40000000f00 */
[----:B------:R-:W-:Y:S02]  /*1d4e0*/  FSETP.NE.FTZ.AND P3, PT, R9, RZ, PT ;  /* 0x000000ff0900720b */ /* 0x000fe40003f75000 */
[----:B------:R-:W-:Y:S02]  /*1d4f0*/  FSETP.NE.FTZ.AND P2, PT, R8, RZ, PT ;  /* 0x000000ff0800720b */ /* 0x000fe40003f55000 */
[----:B------:R-:W-:-:S09]  /*1d500*/  MOV R5, 0x3f800000 ;  /* 0x3f80000000057802 */ /* 0x000fd20000000f00 */
[----:B------:R-:W2:Y:S01]  /*1d510*/  @P3 MUFU.RCP R5, R9 ;  /* 0x0000000900053308 */ /* 0x000ea20000001000 */
[----:B----4-:R-:W-:-:S07]  /*1d520*/  SHF.R.S32.HI R7, RZ, 0x1f, R0 ;  /* 0x0000001fff077819 */ /* 0x010fce0000011400 */
[----:B------:R-:W3:Y:S01]  /*1d530*/  @P2 MUFU.RCP R6, R8 ;  /* 0x0000000800062308 */ /* 0x000ee20000001000 */
[----:B------:R-:W-:Y:S02]  /*1d540*/  SHF.R.S32.HI R11, RZ, 0x1f, R0 ;  /* 0x0000001fff0b7819 */ /* 0x000fe40000011400 */
[----:B------:R-:W-:-:S04]  /*1d550*/  LEA.HI R7, R7, R0, RZ, 0x2 ;  /* 0x0000000007077211 */ /* 0x000fc800078f10ff */
[----:B------:R-:W-:Y:S01]  /*1d560*/  SHF.R.S32.HI R7, RZ, 0x2, R7 ;  /* 0x00000002ff077819 */ /* 0x000fe20000011407 */
[C---:B--2---:R-:W-:Y:S02]  /*1d570*/  FMUL.FTZ R112, R5.reuse, R112 ;  /* 0x0000007005707220 */ /* 0x044fe40000410000 */
[C---:B------:R-:W-:Y:S01]  /*1d580*/  FMUL.FTZ R113, R5.reuse, R113 ;  /* 0x0000007105717220 */ /* 0x040fe20000410000 */
[----:B------:R-:W-:Y:S01]  /*1d590*/  SHF.R.S32.HI R10, RZ, 0x1f, R7 ;  /* 0x0000001fff0a7819 */ /* 0x000fe20000011407 */
[C---:B------:R-:W-:Y:S02]  /*1d5a0*/  FMUL.FTZ R108, R5.reuse, R108 ;  /* 0x0000006c056c7220 */ /* 0x040fe40000410000 */
[----:B------:R-:W-:Y:S01]  /*1d5b0*/  FMUL.FTZ R109, R5, R109 ;  /* 0x0000006d056d7220 */ /* 0x000fe20000410000 */
[----:B------:R-:W-:Y:S01]  /*1d5c0*/  LEA.HI R10, R10, R7, RZ, 0x3 ;  /* 0x000000070a0a7211 */ /* 0x000fe200078f18ff */
[C---:B---3--:R-:W-:Y:S01]  /*1d5d0*/  FMUL.FTZ R115, R6.reuse, R115 ;  /* 0x0000007306737220 */ /* 0x048fe20000410000 */
[----:B------:R-:W-:Y:S01]  /*1d5e0*/  F2FP.BF16.PACK_AB R112, R113, R112 ;  /* 0x000000707170723e */ /* 0x000fe200000010ff */
[----:B------:R-:W-:Y:S01]  /*1d5f0*/  FMUL.FTZ R114, R6, R114 ;  /* 0x0000007206727220 */ /* 0x000fe20000410000 */
[----:B------:R-:W-:Y:S01]  /*1d600*/  LOP3.LUT R10, R10, 0xfffffff8, RZ, 0xc0, !PT ;  /* 0xfffffff80a0a7812 */ /* 0x000fe200078ec0ff */
[C---:B------:R-:W-:Y:S01]  /*1d610*/  FMUL.FTZ R111, R6.reuse, R111 ;  /* 0x0000006f066f7220 */ /* 0x040fe20000410000 */
[----:B------:R-:W-:Y:S01]  /*1d620*/  F2FP.BF16.PACK_AB R108, R109, R108 ;  /* 0x0000006c6d6c723e */ /* 0x000fe200000010ff */
[----:B------:R-:W-:Y:S01]  /*1d630*/  FMUL.FTZ R110, R6, R110 ;  /* 0x0000006e066e7220 */ /* 0x000fe20000410000 */
[----:B------:R-:W-:Y:S01]  /*1d640*/  F2FP.BF16.PACK_AB R114, R115, R114 ;  /* 0x000000727372723e */ /* 0x000fe200000010ff */
[----:B------:R-:W-:-:S02]  /*1d650*/  IMAD.IADD R10, R7, 0x1, -R10 ;  /* 0x00000001070a7824 */ /* 0x000fc400078e0a0a */
[C---:B------:R-:W-:Y:S01]  /*1d660*/  FMUL.FTZ R71, R6.reuse, R71 ;  /* 0x0000004706477220 */ /* 0x040fe20000410000 */
[----:B------:R-:W-:Y:S01]  /*1d670*/  F2FP.BF16.PACK_AB R110, R111, R110 ;  /* 0x0000006e6f6e723e */ /* 0x000fe200000010ff */
[----:B------:R-:W-:Y:S01]  /*1d680*/  FMUL.FTZ R70, R6, R70 ;  /* 0x0000004606467220 */ /* 0x000fe20000410000 */
[----:B------:R-:W-:Y:S01]  /*1d690*/  LEA.HI R12, R10, R10, RZ, 0x1 ;  /* 0x0000000a0a0c7211 */ /* 0x000fe200078f08ff */
[C---:B------:R-:W-:Y:S02]  /*1d6a0*/  FMUL.FTZ R75, R6.reuse, R75 ;  /* 0x0000004b064b7220 */ /* 0x040fe40000410000 */
[C---:B------:R-:W-:Y:S01]  /*1d6b0*/  FMUL.FTZ R74, R6.reuse, R74 ;  /* 0x0000004a064a7220 */ /* 0x040fe20000410000 */
[----:B------:R-:W-:Y:S01]  /*1d6c0*/  SHF.R.S32.HI R14, RZ, 0x1, R12 ;  /* 0x00000001ff0e7819 */ /* 0x000fe2000001140c */
[----:B------:R-:W-:Y:S01]  /*1d6d0*/  FMUL.FTZ R79, R6, R79 ;  /* 0x0000004f064f7220 */ /* 0x000fe20000410000 */
[----:B------:R-:W-:Y:S01]  /*1d6e0*/  LOP3.LUT R15, R12, 0x3fffffe, RZ, 0xc0, !PT ;  /* 0x03fffffe0c0f7812 */ /* 0x000fe200078ec0ff */
[----:B------:R-:W-:Y:S01]  /*1d6f0*/  FMUL.FTZ R78, R6, R78 ;  /* 0x0000004e064e7220 */ /* 0x000fe20000410000 */
[----:B------:R-:W-:Y:S01]  /*1d700*/  LOP3.LUT P0, RZ, R14, 0x2, RZ, 0xc0, !PT ;  /* 0x000000020eff7812 */ /* 0x000fe2000780c0ff */
[----:B------:R-:W-:Y:S01]  /*1d710*/  FMUL.FTZ R83, R6, R83 ;  /* 0x0000005306537220 */ /* 0x000fe20000410000 */
[----:B------:R-:W-:Y:S01]  /*1d720*/  IADD3 R15, R10, -R15, RZ ;  /* 0x8000000f0a0f7210 */ /* 0x000fe20007ffe0ff */
[----:B------:R-:W-:Y:S01]  /*1d730*/  FMUL.FTZ R82, R6, R82 ;  /* 0x0000005206527220 */ /* 0x000fe20000410000 */
[----:B------:R-:W-:Y:S01]  /*1d740*/  LOP3.LUT R10, R14, 0x1, RZ, 0xc0, !PT ;  /* 0x000000010e0a7812 */ /* 0x000fe200078ec0ff */
[C---:B------:R-:W-:Y:S01]  /*1d750*/  FMUL.FTZ R87, R6.reuse, R87 ;  /* 0x0000005706577220 */ /* 0x040fe20000410000 */
[----:B------:R-:W-:Y:S01]  /*1d760*/  F2FP.BF16.PACK_AB R70, R71, R70 ;  /* 0x000000464746723e */ /* 0x000fe200000010ff */
[----:B------:R-:W-:Y:S01]  /*1d770*/  FMUL.FTZ R86, R6, R86 ;  /* 0x0000005606567220 */ /* 0x000fe20000410000 */
[----:B------:R-:W-:Y:S01]  /*1d780*/  ISETP.NE.U32.AND P1, PT, R10, 0x1, PT ;  /* 0x000000010a00780c */ /* 0x000fe20003f25070 */
[C---:B------:R-:W-:Y:S01]  /*1d790*/  FMUL.FTZ R91, R6.reuse, R91 ;  /* 0x0000005b065b7220 */ /* 0x040fe20000410000 */
[----:B------:R-:W-:Y:S01]  /*1d7a0*/  F2FP.BF16.PACK_AB R74, R75, R74 ;  /* 0x0000004a4b4a723e */ /* 0x000fe200000010ff */
        /* <DEDUP_REMOVED lines=10> */
[----:B------:R-:W-:-:S02]  /*1d850*/  FMUL.FTZ R103, R6, R103 ;  /* 0x0000006706677220 */ /* 0x000fc40000410000 */
[C---:B------:R-:W-:Y:S01]  /*1d860*/  FMUL.FTZ R102, R6.reuse, R102 ;  /* 0x0000006606667220 */ /* 0x040fe20000410000 */
[----:B------:R-:W-:Y:S01]  /*1d870*/  F2FP.BF16.PACK_AB R106, R107, R106 ;  /* 0x0000006a6b6a723e */ /* 0x000fe200000010ff */
[C---:B------:R-:W-:Y:S02]  /*1d880*/  FMUL.FTZ R99, R6.reuse, R99 ;  /* 0x0000006306637220 */ /* 0x040fe40000410000 */
[----:B------:R-:W-:Y:S01]  /*1d890*/  FMUL.FTZ R98, R6, R98 ;  /* 0x0000006206627220 */ /* 0x000fe20000410000 */
[CC--:B------:R-:W-:Y:S01]  /*1d8a0*/  LEA.HI R6, R11.reuse, R0.reuse, RZ, 0x2 ;  /* 0x000000000b067211 */ /* 0x0c0fe200078f10ff */
[----:B------:R-:W-:Y:S01]  /*1d8b0*/  IMAD.SHL.U32 R12, R14, 0x40, RZ ;  /* 0x000000400e0c7824 */ /* 0x000fe200078e00ff */
[----:B------:R-:W-:Y:S01]  /*1d8c0*/  LEA.HI R11, R11, R0, RZ, 0x5 ;  /* 0x000000000b0b7211 */ /* 0x000fe200078f28ff */
[C---:B------:R-:W-:Y:S01]  /*1d8d0*/  FMUL.FTZ R68, R5.reuse, R68 ;  /* 0x0000004405447220 */ /* 0x040fe20000410000 */
[----:B------:R-:W-:Y:S01]  /*1d8e0*/  LOP3.LUT R13, R6, 0xfffffffc, RZ, 0xc0, !PT ;  /* 0xfffffffc060d7812 */ /* 0x000fe200078ec0ff */
[C---:B------:R-:W-:Y:S01]  /*1d8f0*/  FMUL.FTZ R69, R5.reuse, R69 ;  /* 0x0000004505457220 */ /* 0x040fe20000410000 */
[----:B------:R-:W-:Y:S01]  /*1d900*/  SHF.R.S32.HI R6, RZ, 0x5, R11 ;  /* 0x00000005ff067819 */ /* 0x000fe2000001140b */
[----:B------:R-:W-:Y:S01]  /*1d910*/  FMUL.FTZ R72, R5, R72 ;  /* 0x0000004805487220 */ /* 0x000fe20000410000 */
[----:B------:R-:W-:Y:S01]  /*1d920*/  IADD3 R13, -R13, R0, RZ ;  /* 0x000000000d0d7210 */ /* 0x000fe20007ffe1ff */
[C---:B------:R-:W-:Y:S01]  /*1d930*/  FMUL.FTZ R73, R5.reuse, R73 ;  /* 0x0000004905497220 */ /* 0x040fe20000410000 */
[----:B------:R-:W-:Y:S01]  /*1d940*/  LOP3.LUT R12, R12, 0xc0, RZ, 0xc0, !PT ;  /* 0x000000c00c0c7812 */ /* 0x000fe200078ec0ff */
[C---:B------:R-:W-:Y:S01]  /*1d950*/  FMUL.FTZ R76, R5.reuse, R76 ;  /* 0x0000004c054c7220 */ /* 0x040fe20000410000 */
[----:B------:R-:W-:Y:S01]  /*1d960*/  LEA R6, R6, R13, 0x8 ;  /* 0x0000000d06067211 */ /* 0x000fe200078e40ff */
[----:B------:R-:W-:Y:S01]  /*1d970*/  FMUL.FTZ R77, R5, R77 ;  /* 0x0000004d054d7220 */ /* 0x000fe20000410000 */
[----:B------:R-:W-:Y:S01]  /*1d980*/  F2FP.BF16.PACK_AB R68, R69, R68 ;  /* 0x000000444544723e */ /* 0x000fe200000010ff */
[----:B------:R-:W-:Y:S01]  /*1d990*/  FMUL.FTZ R80, R5, R80 ;  /* 0x0000005005507220 */ /* 0x000fe20000410000 */
[----:B------:R-:W-:Y:S01]  /*1d9a0*/  F2FP.BF16.PACK_AB R72, R73, R72 ;  /* 0x000000484948723e */ /* 0x000fe200000010ff */
[----:B------:R-:W-:Y:S01]  /*1d9b0*/  IMAD R6, R15, 0x10, R6 ;  /* 0x000000100f067824 */ /* 0x000fe200078e0206 */
[----:B------:R-:W-:Y:S01]  /*1d9c0*/  LEA.HI R15, R12, R12, RZ, 0x1d ;  /* 0x0000000c0c0f7211 */ /* 0x000fe200078fe8ff */
[----:B------:R-:W-:Y:S01]  /*1d9d0*/  FMUL.FTZ R81, R5, R81 ;  /* 0x0000005105517220 */ /* 0x000fe20000410000 */
[----:B------:R-:W-:Y:S01]  /*1d9e0*/  F2FP.BF16.PACK_AB R76, R77, R76 ;  /* 0x0000004c4d4c723e */ /* 0x000fe200000010ff */
[C---:B------:R-:W-:Y:S01]  /*1d9f0*/  FMUL.FTZ R84, R5.reuse, R84 ;  /* 0x0000005405547220 */ /* 0x040fe20000410000 */
[----:B------:R-:W-:Y:S01]  /*1da00*/  LEA R6, R6, R15, 0x1 ;  /* 0x0000000f06067211 */ /* 0x000fe200078e08ff */
[----:B------:R-:W-:Y:S01]  /*1da10*/  FMUL.FTZ R85, R5, R85 ;  /* 0x0000005505557220 */ /* 0x000fe20000410000 */
[----:B------:R-:W-:Y:S01]  /*1da20*/  F2FP.BF16.PACK_AB R80, R81, R80 ;  /* 0x000000505150723e */ /* 0x000fe200000010ff */
[----:B------:R-:W-:Y:S01]  /*1da30*/  FMUL.FTZ R88, R5, R88 ;  /* 0x0000005805587220 */ /* 0x000fe20000410000 */
[----:B------:R-:W-:Y:S01]  /*1da40*/  SHF.L.U32 R15, R6, 0x1, RZ ;  /* 0x00000001060f7819 */ /* 0x000fe200000006ff */
[----:B------:R-:W-:Y:S01]  /*1da50*/  IMAD.MOV.U32 R6, RZ, RZ, 0x20 ;  /* 0x00000020ff067424 */ /* 0x000fe200078e00ff */
[----:B------:R-:W-:Y:S01]  /*1da60*/  F2FP.BF16.PACK_AB R84, R85, R84 ;  /* 0x000000545554723e */ /* 0x000fe200000010ff */
[----:B------:R-:W-:Y:S01]  /*1da70*/  FMUL.FTZ R89, R5, R89 ;  /* 0x0000005905597220 */ /* 0x000fe20000410000 */
[----:B------:R-:W-:Y:S01]  /*1da80*/  IADD3 R17, R15, -0x10, RZ ;  /* 0xfffffff00f117810 */ /* 0x000fe20007ffe0ff */
[C---:B------:R-:W-:Y:S01]  /*1da90*/  FMUL.FTZ R92, R5.reuse, R92 ;  /* 0x0000005c055c7220 */ /* 0x040fe20000410000 */
[----:B------:R-:W-:Y:S01]  /*1daa0*/  SEL R6, R6, 0xffffffe0, !P0 ;  /* 0xffffffe006067807 */ /* 0x000fe20004000000 */
[----:B------:R-:W-:Y:S01]  /*1dab0*/  FMUL.FTZ R93, R5, R93 ;  /* 0x0000005d055d7220 */ /* 0x000fe20000410000 */
[----:B------:R-:W-:Y:S01]  /*1dac0*/  @P1 IADD3 R17, R15, 0x10, RZ ;  /* 0x000000100f111810 */ /* 0x000fe20007ffe0ff */
[----:B------:R-:W-:Y:S01]  /*1dad0*/  FMUL.FTZ R104, R5, R104 ;  /* 0x0000006805687220 */ /* 0x000fe20000410000 */
[----:B------:R-:W-:Y:S01]  /*1dae0*/  IADD3 R19, R15, R6, RZ ;  /* 0x000000060f137210 */ /* 0x000fe20007ffe0ff */
[C---:B------:R-:W-:Y:S01]  /*1daf0*/  FMUL.FTZ R105, R5.reuse, R105 ;  /* 0x0000006905697220 */ /* 0x040fe20000410000 */
[----:B------:R-:W-:Y:S01]  /*1db00*/  IADD3 R21, R6, R17, RZ ;  /* 0x0000001106157210 */ /* 0x000fe20007ffe0ff */
[C---:B------:R-:W-:Y:S01]  /*1db10*/  FMUL.FTZ R100, R5.reuse, R100 ;  /* 0x0000006405647220 */ /* 0x040fe20000410000 */
[----:B------:R-:W-:Y:S01]  /*1db20*/  STS [R15], R112 ;  /* 0x000000700f007388 */ /* 0x000fe20000000800 */
[----:B------:R-:W-:Y:S01]  /*1db30*/  FMUL.FTZ R101, R5, R101 ;  /* 0x0000006505657220 */ /* 0x000fe20000410000 */
[----:B------:R-:W-:Y:S01]  /*1db40*/  F2FP.BF16.PACK_AB R88, R89, R88 ;  /* 0x000000585958723e */ /* 0x000fe200000010ff */
[C---:B------:R-:W-:Y:S01]  /*1db50*/  FMUL.FTZ R96, R5.reuse, R96 ;  /* 0x0000006005607220 */ /* 0x040fe20000410000 */
[----:B------:R-:W-:Y:S01]  /*1db60*/  STS [R15+0x200], R114 ;  /* 0x000200720f007388 */ /* 0x000fe20000000800 */
[----:B------:R-:W-:Y:S01]  /*1db70*/  FMUL.FTZ R5, R5, R97 ;  /* 0x0000006105057220 */ /* 0x000fe20000410000 */
[----:B------:R-:W-:-:S02]  /*1db80*/  F2FP.BF16.PACK_AB R92, R93, R92 ;  /* 0x0000005c5d5c723e */ /* 0x000fc400000010ff */
[----:B------:R-:W-:Y:S01]  /*1db90*/  STS [R17], R108 ;  /* 0x0000006c11007388 */ /* 0x000fe20000000800 */
[----:B------:R-:W-:Y:S02]  /*1dba0*/  ISETP.NE.AND P0, PT, R201, -0x1, PT ;  /* 0xffffffffc900780c */ /* 0x000fe40003f05270 */
[----:B------:R-:W-:Y:S01]  /*1dbb0*/  F2FP.BF16.PACK_AB R104, R105, R104 ;  /* 0x000000686968723e */ /* 0x000fe200000010ff */
[----:B------:R-:W-:Y:S01]  /*1dbc0*/  STS [R17+0x200], R110 ;  /* 0x0002006e11007388 */ /* 0x000fe20000000800 */
[----:B------:R-:W-:Y:S02]  /*1dbd0*/  F2FP.BF16.PACK_AB R100, R101, R100 ;  /* 0x000000646564723e */ /* 0x000fe400000010ff */
[----:B------:R-:W-:Y:S01]  /*1dbe0*/  F2FP.BF16.PACK_AB R102, R103, R102 ;  /* 0x000000666766723e */ /* 0x000fe200000010ff */
[----:B------:R-:W-:Y:S01]  /*1dbf0*/  STS [R19], R68 ;  /* 0x0000004413007388 */ /* 0x000fe20000000800 */
[----:B------:R-:W-:Y:S02]  /*1dc00*/  F2FP.BF16.PACK_AB R5, R5, R96 ;  /* 0x000000600505723e */ /* 0x000fe400000010ff */
[----:B------:R-:W-:Y:S01]  /*1dc10*/  F2FP.BF16.PACK_AB R98, R99, R98 ;  /* 0x000000626362723e */ /* 0x000fe200000010ff */
        /* <DEDUP_REMOVED lines=15> */
[----:B------:R-:W-:Y:S04]  /*1dd10*/  STS [R19+0x2000], R100 ;  /* 0x0020006413007388 */ /* 0x000fe80000000800 */
[----:B------:R-:W-:Y:S04]  /*1dd20*/  STS [R19+0x2200], R102 ;  /* 0x0022006613007388 */ /* 0x000fe80000000800 */
[----:B------:R4:W-:Y:S04]  /*1dd30*/  STS [R21+0x2000], R5 ;  /* 0x0020000515007388 */ /* 0x0009e80000000800 */
[----:B------:R1:W-:Y:S04]  /*1dd40*/  STS [R21+0x2200], R98 ;  /* 0x0022006215007388 */ /* 0x0003e80000000800 */
[----:B------:R-:W3:Y:S04]  /*1dd50*/  LD.E.U8 R6, [R118.64+0x1c8] ;  /* 0x0001c80476067980 */ /* 0x000ee8000c101100 */
[----:B------:R-:W4:Y:S04]  /*1dd60*/  @!P0 LD.E.64 R22, [R118.64+0x80] ;  /* 0x0000800476168980 */ /* 0x000f28000c101b00 */
[----:B------:R-:W4:Y:S04]  /*1dd70*/  LD.E.64 R42, [R118.64+0x88] ;  /* 0x00008804762a7980 */ /* 0x000f28000c101b00 */
[----:B------:R1:W5:Y:S01]  /*1dd80*/  LD.E.64 R40, [R118.64+0x90] ;  /* 0x0000900476287980 */ /* 0x000362000c101b00 */
[----:B--2---:R-:W2:Y:S08]  /*1dd90*/  @P3 MUFU.LG2 R15, R9 ;  /* 0x00000009000f3308 */ /* 0x004eb00000000c00 */
[----:B------:R-:W1:Y:S01]  /*1dda0*/  @P2 MUFU.LG2 R8, R8 ;  /* 0x0000000800082308 */ /* 0x000e620000000c00 */
[----:B------:R-:W-:Y:S01]  /*1ddb0*/  @!P0 SHF.R.S32.HI R14, RZ, 0x1f, R197 ;  /* 0x0000001fff0e8819 */ /* 0x000fe200000114c5 */
[----:B------:R-:W-:Y:S01]  /*1ddc0*/  BSSY B0, `(.L_x_2461) ;  /* 0x000001c000007945 */ /* 0x000fe20003800000 */
[----:B------:R-:W-:Y:S01]  /*1ddd0*/  IMAD.MOV.U32 R10, RZ, RZ, 0x7f800000 ;  /* 0x7f800000ff0a7424 */ /* 0x000fe200078e00ff */
[----:B------:R-:W-:Y:S01]  /*1dde0*/  MOV R12, 0x7f800000 ;  /* 0x7f800000000c7802 */ /* 0x000fe20000000f00 */
[----:B--2---:R-:W-:-:S04]  /*1ddf0*/  @P3 FMUL.FTZ R15, R15, 0.69314718246459960938 ;  /* 0x3f3172180f0f3820 */ /* 0x004fc80000410000 */
[----:B-----5:R-:W-:Y:S02]  /*1de00*/  @P3 FFMA.FTZ R10, R3, R4, R15 ;  /* 0x00000004030a3223 */ /* 0x020fe4000001000f */
[----:B-1----:R-:W-:-:S04]  /*1de10*/  @P2 FMUL.FTZ R9, R8, 0.69314718246459960938 ;  /* 0x3f31721808092820 */ /* 0x002fc80000410000 */
[----:B------:R-:W-:Y:S01]  /*1de20*/  @P2 FFMA.FTZ R12, R2, R4, R9 ;  /* 0x00000004020c2223 */ /* 0x000fe20000010009 */
[----:B---3--:R-:W-:Y:S01]  /*1de30*/  ISETP.NE.AND P1, PT, R6, RZ, PT ;  /* 0x000000ff0600720c */ /* 0x008fe20003f25270 */
[----:B----4-:R-:W-:-:S04]  /*1de40*/  @!P0 IMAD R17, R23, R197, RZ ;  /* 0x000000c517118224 */ /* 0x010fc800078e02ff */
        /* <DEDUP_REMOVED lines=15> */
.L_x_2462:
[----:B------:R-:W2:Y:S04]  /*1df40*/  LD.E R3, [R118.64+0x60] ;  /* 0x0000600476037980 */ /* 0x000ea8000c101900 */
[----:B------:R-:W3:Y:S01]  /*1df50*/  LD.E R2, [R118.64+0xb4] ;  /* 0x0000b40476027980 */ /* 0x000ee2000c101900 */
[----:B--2---:R-:W-:-:S04]  /*1df60*/  IMAD R3, R3, R197, R198 ;  /* 0x000000c503037224 */ /* 0x004fc800078e02c6 */
[----:B---3--:R-:W-:Y:S02]  /*1df70*/  IMAD R2, R2, R3, RZ ;  /* 0x0000000302027224 */ /* 0x008fe400078e02ff */
.L_x_2463:
[----:B------:R-:W-:Y:S05]  /*1df80*/  BSYNC B0 ;  /* 0x0000000000007941 */ /* 0x000fea0003800000 */
.L_x_2461:
        /* <DEDUP_REMOVED lines=28> */
.L_x_2465:
[----:B------:R-:W-:Y:S05]  /*1e150*/  BSYNC B0 ;  /* 0x0000000000007941 */ /* 0x000fea0003800000 */
.L_x_2464:
[----:B-1----:R1:W5:Y:S02]  /*1e160*/  LD.E R118, [R118.64+0xc0] ;  /* 0x0000c00476767980 */ /* 0x002364000c101900 */
[----:B----45:R-:W-:Y:S01]  /*1e170*/  IMAD.SHL.U32 R8, R13, 0x8, RZ ;  /* 0x000000080d087824 */ /* 0x030fe200078e00ff */
[----:B------:R-:W-:Y:S01]  /*1e180*/  SHF.R.S32.HI R2, RZ, 0x1f, R198 ;  /* 0x0000001fff027819 */ /* 0x000fe200000114c6 */
[----:B------:R-:W-:Y:S01]  /*1e190*/  IMAD.SHL.U32 R199, R199, 0x40, RZ ;  /* 0x00000040c7c77824 */ /* 0x000fe200078e00ff */
[----:B------:R-:W-:Y:S02]  /*1e1a0*/  BSSY B0, `(.L_x_2466) ;  /* 0x000001d000007945 */ /* 0x000fe40003800000 */
[----:B------:R-:W-:Y:S01]  /*1e1b0*/  SHF.R.S32.HI R9, RZ, 0x1f, R8 ;  /* 0x0000001fff097819 */ /* 0x000fe20000011408 */
[----:B------:R-:W-:Y:S01]  /*1e1c0*/  IMAD R3, R43, R199, RZ ;  /* 0x000000c72b037224 */ /* 0x000fe200078e02ff */
[----:B------:R-:W-:-:S02]  /*1e1d0*/  SHF.R.S32.HI R0, RZ, 0x1f, R199 ;  /* 0x0000001fff007819 */ /* 0x000fc400000114c7 */
[----:B------:R-:W-:Y:S01]  /*1e1e0*/  IADD3 R200, -R199, R200, RZ ;  /* 0x000000c8c7c87210 */ /* 0x000fe20007ffe1ff */
[----:B------:R-:W-:-:S04]  /*1e1f0*/  IMAD.WIDE.U32 R10, R42, R199, R8 ;  /* 0x000000c72a0a7225 */ /* 0x000fc800078e0008 */
[----:B------:R-:W-:Y:S01]  /*1e200*/  IMAD R0, R42, R0, R3 ;  /* 0x000000002a007224 */ /* 0x000fe200078e0203 */
[----:B------:R-:W-:Y:S01]  /*1e210*/  IADD3 R4, P0, R6, R10, RZ ;  /* 0x0000000a06047210 */ /* 0x000fe20007f1e0ff */
[----:B------:R-:W-:-:S03]  /*1e220*/  IMAD R3, R41, R198, RZ ;  /* 0x000000c629037224 */ /* 0x000fc600078e02ff */
[----:B------:R-:W-:Y:S01]  /*1e230*/  IADD3.X R5, R5, R11, R0, P0, !PT ;  /* 0x0000000b05057210 */ /* 0x000fe200007fe400 */
[C---:B------:R-:W-:Y:S01]  /*1e240*/  IMAD R2, R40.reuse, R2, R3 ;  /* 0x0000000228027224 */ /* 0x040fe200078e0203 */
[----:B------:R-:W-:Y:S02]  /*1e250*/  ISETP.GE.AND P0, PT, R7, R200, PT ;  /* 0x000000c80700720c */ /* 0x000fe40003f06270 */
[----:B------:R-:W-:Y:S01]  /*1e260*/  SHF.R.S32.HI R3, RZ, 0x1f, R7 ;  /* 0x0000001fff037819 */ /* 0x000fe20000011407 */
[----:B------:R-:W-:-:S05]  /*1e270*/  IMAD.WIDE.U32 R40, R40, R198, R4 ;  /* 0x000000c628287225 */ /* 0x000fca00078e0004 */
[----:B------:R-:W-:-:S05]  /*1e280*/  IADD3 R11, R41, R2, RZ ;  /* 0x00000002290b7210 */ /* 0x000fca0007ffe0ff */
[----:B------:R-:W-:Y:S05]  /*1e290*/  @P0 BRA `(.L_x_2467) ;  /* 0x000000d000000947 */ /* 0x000fea0003800000 */
[----:B-1----:R-:W-:Y:S01]  /*1e2a0*/  IMAD R0, R43, R7, RZ ;  /* 0x000000072b007224 */ /* 0x002fe200078e02ff */
[-C--:B------:R-:W-:Y:S01]  /*1e2b0*/  ISETP.GE.AND P3, PT, R8, R118.reuse, PT ;  /* 0x000000760800720c */ /* 0x080fe20003f66270 */
        /* <DEDUP_REMOVED lines=11> */
.L_x_2467:
[----:B-1----:R-:W-:Y:S05]  /*1e370*/  BSYNC B0 ;  /* 0x0000000000007941 */ /* 0x002fea0003800000 */
.L_x_2466:
[----:B------:R-:W-:Y:S01]  /*1e380*/  IADD3 R5, R7, 0x20, RZ ;  /* 0x0000002007057810 */ /* 0x000fe20007ffe0ff */
[----:B------:R-:W-:-:S03]  /*1e390*/  IMAD.MOV.U32 R197, RZ, RZ, 0x0 ;  /* 0x00000000ffc57424 */ /* 0x000fc600078e00ff */
[----:B------:R-:W-:-:S13]  /*1e3a0*/  ISETP.GE.AND P0, PT, R5, R200, PT ;  /* 0x000000c80500720c */ /* 0x000fda0003f06270 */
[----:B------:R-:W-:Y:S05]  /*1e3b0*/  @P0 RET.REL.NODEC R196 `(_ZN5flash24flash_fwd_splitkv_kernelI23Flash_fwd_kernel_traitsILi96ELi64ELi128ELi4ELb0ELb0EN7cutlass10bfloat16_tE19Flash_kernel_traitsILi96ELi64ELi128ELi4ES3_EELb1ELb0ELb1ELb0ELb0ELb0ELb0ELb1EEEvNS_16Flash_fwd_paramsE) ;  /* 0xfffe1c40c4000950 */ /* 0x000fea0003c3ffff */
[----:B------:R-:W-:Y:S01]  /*1e3c0*/  IADD3 R7, P0, R7, 0x20, RZ ;  /* 0x0000002007077810 */ /* 0x000fe20007f1e0ff */
[----:B------:R-:W-:Y:S01]  /*1e3d0*/  IMAD.MOV.U32 R4, RZ, RZ, R40 ;  /* 0x000000ffff047224 */ /* 0x000fe200078e0028 */
[----:B------:R-:W-:Y:S02]  /*1e3e0*/  MOV R5, R11 ;  /* 0x0000000b00057202 */ /* 0x000fe40000000f00 */
[-C--:B------:R-:W-:Y:S01]  /*1e3f0*/  ISETP.GE.AND P1, PT, R8, R118.reuse, PT ;  /* 0x000000760800720c */ /* 0x080fe20003f26270 */
        /* <DEDUP_REMOVED lines=12> */
[----:B------:R-:W-:Y:S05]  /*1e4c0*/  @P0 RET.REL.NODEC R196 `(_ZN5flash24flash_fwd_splitkv_kernelI23Flash_fwd_kernel_traitsILi96ELi64ELi128ELi4ELb0ELb0EN7cutlass10bfloat16_tE19Flash_kernel_traitsILi96ELi64ELi128ELi4ES3_EELb1ELb0ELb1ELb0ELb0ELb0ELb0ELb1EEEvNS_16Flash_fwd_paramsE) ;  /* 0xfffe1b30c4000950 */ /* 0x000fea0003c3ffff */
[----:B------:R-:W-:Y:S01]  /*1e4d0*/  MOV R197, 0x0 ;  /* 0x0000000000c57802 */ /* 0x000fe20000000f00 */
[----:B------:R3:W-:Y:S03]  /*1e4e0*/  ST.E.128 [R2.64+0x80], R36 ;  /* 0x0000802402007985 */ /* 0x0007e6000c101d04 */
[----:B------:R-:W-:Y:S05]  /*1e4f0*/  RET.REL.NODEC R196 `(_ZN5flash24flash_fwd_splitkv_kernelI23Flash_fwd_kernel_traitsILi96ELi64ELi128ELi4ELb0ELb0EN7cutlass10bfloat16_tE19Flash_kernel_traitsILi96ELi64ELi128ELi4ES3_EELb1ELb0ELb1ELb0ELb0ELb0ELb0ELb1EEEvNS_16Flash_fwd_paramsE) ;  /* 0xfffe1b00c4007950 */ /* 0x000fea0003c3ffff */
.L_x_2459:
[----:B------:R-:W-:Y:S02]  /*1e500*/  MOV R7, 0x2 ;  /* 0x0000000200077802 */ /* 0x000fe40000000f00 */
[----:B------:R-:W-:-:S02]  /*1e510*/  MOV R6, 0x1e530 ;  /* 0x0001e53000067802 */ /* 0x000fc40000000f00 */
[----:B-1---5:R-:W-:Y:S05]  /*1e520*/  CALL.REL.NOINC `($__internal_18_$__cuda_sm70_shflsync_bfly_p) ;  /* 0x000000f000007944 */ /* 0x022fea0003c00000 */
[----:B-12---:R-:W-:Y:S05]  /*1e530*/  BRA `(.L_x_2468) ;  /* 0xffffef0000007947 */ /* 0x006fea000383ffff */
.L_x_2460:
[----:B------:R-:W-:Y:S02]  /*1e540*/  MOV R7, 0x1 ;  /* 0x0000000100077802 */ /* 0x000fe40000000f00 */
[----:B------:R-:W-:-:S02]  /*1e550*/  MOV R6, 0x1e570 ;  /* 0x0001e57000067802 */ /* 0x000fc40000000f00 */
[----:B-1---5:R-:W-:Y:S05]  /*1e560*/  CALL.REL.NOINC `($__internal_18_$__cuda_sm70_shflsync_bfly_p) ;  /* 0x000000b000007944 */ /* 0x022fea0003c00000 */
[----:B--2---:R-:W-:Y:S01]  /*1e570*/  FADD.FTZ R9, R210, R7 ;  /* 0x00000007d2097221 */ /* 0x004fe20000010000 */
[----:B-1----:R-:W-:-:S02]  /*1e580*/  MOV R210, R211 ;  /* 0x000000d300d27202 */ /* 0x002fc40000000f00 */
[----:B------:R-:W-:Y:S02]  /*1e590*/  MOV R7, 0x2 ;  /* 0x0000000200077802 */ /* 0x000fe40000000f00 */
[----:B------:R-:W-:Y:S02]  /*1e5a0*/  MOV R6, 0x1e5c0 ;  /* 0x0001e5c000067802 */ /* 0x000fe40000000f00 */
[----:B------:R-:W-:Y:S05]  /*1e5b0*/  CALL.REL.NOINC `($__internal_18_$__cuda_sm70_shflsync_bfly_p) ;  /* 0x0000006000007944 */ /* 0x000fea0003c00000 */
[----:B--2---:R-:W-:Y:S01]  /*1e5c0*/  FADD.FTZ R8, R211, R7 ;  /* 0x00000007d3087221 */ /* 0x004fe20000010000 */
[----:B------:R-:W-:Y:S02]  /*1e5d0*/  MOV R7, 0x1 ;  /* 0x0000000100077802 */ /* 0x000fe40000000f00 */
[----:B------:R-:W-:Y:S02]  /*1e5e0*/  MOV R6, 0x1e610 ;  /* 0x0001e61000067802 */ /* 0x000fe40000000f00 */
[----:B-1----:R-:W-:Y:S02]  /*1e5f0*/  MOV R210, R8 ;  /* 0x0000000800d27202 */ /* 0x002fe40000000f00 */
[----:B------:R-:W-:Y:S05]  /*1e600*/  CALL.REL.NOINC `($__internal_18_$__cuda_sm70_shflsync_bfly_p) ;  /* 0x0000001000007944 */ /* 0x000fea0003c00000 */
[----:B-12---:R-:W-:Y:S05]  /*1e610*/  BRA `(.L_x_2469) ;  /* 0xffffee9000007947 */ /* 0x006fea000383ffff */
        .weak           $__internal_18_$__cuda_sm70_shflsync_bfly_p
        .type           $__internal_18_$__cuda_sm70_shflsync_bfly_p,@function
        .size           $__internal_18_$__cuda_sm70_shflsync_bfly_p,(.L_x_6283 - $__internal_18_$__cuda_sm70_shflsync_bfly_p)
$__internal_18_$__cuda_sm70_shflsync_bfly_p:
[----:B------:R-:W-:Y:S01]  /*1e620*/  MOV R10, R6 ;  /* 0x00000006000a7202 */ /* 0x000fe20000000f00 */
[----:B------:R-:W-:Y:S04]  /*1e630*/  WARPSYNC R0 ;  /* 0x0000000000007348 */ /* 0x000fe80003800000 */
[----:B------:R-:W-:Y:S01]  /*1e640*/  MOV R11, 0x0 ;  /* 0x00000000000b7802 */ /* 0x000fe20000000f00 */
[----:B------:R1:W2:Y:S03]  /*1e650*/  SHFL.BFLY PT, R7, R210, R7, R5 ;  /* 0x0c000007d2077389 */ /* 0x0002a600000e0005 */
[----:B------:R-:W-:Y:S05]  /*1e660*/  RET.REL.NODEC R10 `(_ZN5flash24flash_fwd_splitkv_kernelI23Flash_fwd_kernel_traitsILi96ELi64ELi128ELi4ELb0ELb0EN7cutlass10bfloat16_tE19Flash_kernel_traitsILi96ELi64ELi128ELi4ES3_EELb1ELb0ELb1ELb0ELb0ELb0ELb0ELb1EEEvNS_16Flash_fwd_paramsE) ;  /* 0xfffe19900a007950 */ /* 0x000fea0003c3ffff */
.L_x_2470:
        /* <DEDUP_REMOVED lines=9> */
.L_x_6283:


//--------------------- .text._ZN5flash24flash_fwd_splitkv_kernelI23Flash_fwd_kernel_traitsILi96ELi64ELi128ELi4ELb0ELb0EN7cutlass10bfloat16_tE19Flash_kernel_traitsILi96ELi64ELi128ELi4ES3_EELb1ELb0ELb1ELb0ELb0ELb1ELb0ELb1EEEvNS_16Flash_fwd_paramsE --------------------------
	.section	.text._ZN5flash24flash_fwd_splitkv_kernelI23Flash_fwd_kernel_traitsILi96ELi64ELi128ELi4ELb0ELb0EN7cutlass10bfloat16_tE19Flash_kernel_traitsILi96ELi64ELi128ELi4ES3_EELb1ELb0ELb1ELb0ELb0ELb1ELb0ELb1EEEvNS_16Flash_fwd_paramsE,"ax",@progbits
	.sectioninfo	@"SHI_REGISTERS=251"
	.align	128
        .global         _ZN5flash24flash_fwd_splitkv_kernelI23Flash_fwd_kernel_traitsILi96ELi64ELi128ELi4ELb0ELb0EN7cutlass10bfloat16_tE19Flash_kernel_traitsILi96ELi64ELi128ELi4ES3_EELb1ELb0ELb1ELb0ELb0ELb1ELb0ELb1EEEvNS_16Flash_fwd_paramsE
        .type           _ZN5flash24flash_fwd_splitkv_kernelI23Flash_fwd_kernel_traitsILi96ELi64ELi128ELi4ELb0ELb0EN7cutlass10bfloat16_tE19Flash_kernel_traitsILi96ELi64ELi128ELi4ES3_EELb1ELb0ELb1ELb0ELb0ELb1ELb0ELb1EEEvNS_16Flash_fwd_paramsE,@function
        .size           _ZN5flash24flash_fwd_splitkv_kernelI23Flash_fwd_kernel_traitsILi96ELi64ELi128ELi4ELb0ELb0EN7cutlass10bfloat16_tE19Flash_kernel_traitsILi96ELi64ELi128ELi4ES3_EELb1ELb0ELb1ELb0ELb0ELb1ELb0ELb1EEEvNS_16Flash_fwd_paramsE,(.L_x_6285 - _ZN5flash24flash_fwd_splitkv_kernelI23Flash_fwd_kernel_traitsILi96ELi64ELi128ELi4ELb0ELb0EN7cutlass10bfloat16_tE19Flash_kernel_traitsILi96ELi64ELi128ELi4ES3_EELb1ELb0ELb1ELb0ELb0ELb1ELb0ELb1EEEvNS_16Flash_fwd_paramsE)
        .other          _ZN5flash24flash_fwd_splitkv_kernelI23Flash_fwd_kernel_traitsILi96ELi64ELi128ELi4ELb0ELb0EN7cutlass10bfloat16_tE19Flash_kernel_traitsILi96ELi64ELi128ELi4ES3_EELb1ELb0ELb1ELb0ELb0ELb1ELb0ELb1EEEvNS_16Flash_fwd_paramsE,@"STO_CUDA_ENTRY STV_DEFAULT"
_ZN5flash24flash_fwd_splitkv_kernelI23Flash_fwd_kernel_traitsILi96ELi64ELi128ELi4ELb0ELb0EN7cutlass10bfloat16_tE19Flash_kernel_traitsILi96ELi64ELi128ELi4ES3_EELb1ELb0ELb1ELb0ELb0ELb1ELb0ELb1EEEvNS_16Flash_fwd_paramsE:
.text._ZN5flash24flash_fwd_splitkv_kernelI23Flash_fwd_kernel_traitsILi96ELi64ELi128ELi4ELb0ELb0EN7cutlass10bfloat16_tE19Flash_kernel_traitsILi96ELi64ELi128ELi4ES3_EELb1ELb0ELb1ELb0ELb0ELb1ELb0ELb1EEEvNS_16Flash_fwd_paramsE:
        /* <DEDUP_REMOVED lines=9> */
[----:B-123--:R-:W-:Y:S05]  /*0090*/  CALL.REL.NOINC `($_ZN5flash24flash_fwd_splitkv_kernelI23Flash_fwd_kernel_traitsILi96ELi64ELi128ELi4ELb0ELb0EN7cutlass10bfloat16_tE19Flash_kernel_traitsILi96ELi64ELi128ELi4ES3_EELb1ELb0ELb1ELb0ELb0ELb1ELb0ELb1EEEvNS_16Flash_fwd_paramsE$_ZN5flash30compute_attn_1rowblock_splitkvI23Flash_fwd_kernel_traitsILi96ELi64ELi128ELi4ELb0ELb0EN7cutlass10bfloat16_tE19Flash_kernel_traitsILi96ELi64ELi128ELi4ES3_EELb1ELb0ELb1ELb0ELb0ELb1ELb0ELb1ENS_16Flash_fwd_paramsEEEvRKT8_iiiii) ;  /* 0x0000002000007944 */ /* 0x00efea0003c00000 */
[----:B------:R-:W-:Y:S05]  /*00a0*/  BSYNC B4 ;  /* 0x0000000000047941 */ /* 0x000fea0003800000 */
.L_x_2471:
[----:B------:R-:W-:Y:S05]  /*00b0*/  EXIT ;  /* 0x000000000000794d */ /* 0x000fea0003800000 */
        .type           $_ZN5flash24flash_fwd_splitkv_kernelI23Flash_fwd_kernel_traitsILi96ELi64ELi128ELi4ELb0ELb0EN7cutlass10bfloat16_tE19Flash_kernel_traitsILi96ELi64ELi128ELi4ES3_EELb1ELb0ELb1ELb0ELb0ELb1ELb0ELb1EEEvNS_16Flash_fwd_paramsE$_ZN5flash30compute_attn_1rowblock_splitkvI23Flash_fwd_kernel_traitsILi96ELi64ELi128ELi4ELb0ELb0EN7cutlass10bfloat16_tE19Flash_kernel_traitsILi96ELi64ELi128ELi4ES3_EELb1ELb0ELb1ELb0ELb0ELb1ELb0ELb1ENS_16Flash_fwd_paramsEEEvRKT8_iiiii,@function
        .size           $_ZN5flash24flash_fwd_splitkv_kernelI23Flash_fwd_kernel_traitsILi96ELi64ELi128ELi4ELb0ELb0EN7cutlass10bfloat16_tE19Flash_kernel_traitsILi96ELi64ELi128ELi4ES3_EELb1ELb0ELb1ELb0ELb0ELb1ELb0ELb1EEEvNS_16Flash_fwd_paramsE$_ZN5flash30compute_attn_1rowblock_splitkvI23Flash_fwd_kernel_traitsILi96ELi64ELi128ELi4ELb0ELb0EN7cutlass10bfloat16_tE19Flash_kernel_traitsILi96ELi64ELi128ELi4ES3_EELb1ELb0ELb1ELb0ELb0ELb1ELb0ELb1ENS_16Flash_fwd_paramsEEEvRKT8_iiiii,($__internal_19_$__cuda_sm70_shflsync_bfly_p - $_ZN5flash24flash_fwd_splitkv_kernelI23Flash_fwd_kernel_traitsILi96ELi64ELi128ELi4ELb0ELb0EN7cutlass10bfloat16_tE19Flash_kernel_traitsILi96ELi64ELi128ELi4ES3_EELb1ELb0ELb1ELb0ELb0ELb1ELb0ELb1EEEvNS_16Flash_fwd_paramsE$_ZN5flash30compute_attn_1rowblock_splitkvI23Flash_fwd_kernel_traitsILi96ELi64ELi128ELi4ELb0ELb0EN7cutlass10bfloat16_tE19Flash_kernel_traitsILi96ELi64ELi128ELi4ES3_EELb1ELb0ELb1ELb0ELb0ELb1ELb0ELb1ENS_16Flash_fwd_paramsEEEvRKT8_iiiii)
$_ZN5flash24flash_fwd_splitkv_kernelI23Flash_fwd_kernel_traitsILi96ELi64ELi128ELi4ELb0ELb0EN7cutlass10bfloat16_tE19Flash_kernel_traitsILi96ELi64ELi128ELi4ES3_EELb1ELb0ELb1ELb0ELb0ELb1ELb0ELb1EEEvNS_16Flash_fwd_paramsE$_ZN5flash30compute_attn_1rowblock_splitkvI23Flash_fwd_kernel_traitsILi96ELi64ELi128ELi4ELb0ELb0EN7cutlass10bfloat16_tE19Flash_kernel_traitsILi96ELi64ELi128ELi4ES3_EELb1ELb0ELb1ELb0ELb0ELb1ELb0ELb1ENS_16Flash_fwd_paramsEEEvRKT8_iiiii:
        /* <DEDUP_REMOVED lines=20> */
.L_x_2473:
[----:B------:R-:W-:Y:S05]  /*0200*/  BSYNC B0 ;  /* 0x0000000000007941 */ /* 0x000fea0003800000 */
.L_x_2472:
        /* <DEDUP_REMOVED lines=17> */
.L_x_2475:
[----:B-1----:R1:W5:Y:S02]  /*0320*/  LD.E R3, [R118.64+0xb8] ;  /* 0x0000b80476037980 */ /* 0x002364000c101900 */
.L_x_2476:
[----:B------:R-:W-:Y:S05]  /*0330*/  BSYNC B0 ;  /* 0x0000000000007941 */ /* 0x000fea0003800000 */
.L_x_2474:
        /* <DEDUP_REMOVED lines=10> */
.L_x_2478:
[----:B------:R-:W2:Y:S01]  /*03e0*/  LD.E.64 R2, [R118.64+0x108] ;  /* 0x0001080476027980 */ /* 0x000ea2000c101b00 */
[----:B------:R-:W-:Y:S01]  /*03f0*/  BSSY B0, `(.L_x_2480) ;  /* 0x0000006000007945 */ /* 0x000fe20003800000 */
[----:B------:R-:W-:Y:S01]  /*0400*/  IMAD.MOV.U32 R65, RZ, RZ, RZ ;  /* 0x000000ffff417224 */ /* 0x000fe200078e00ff */
[----:B--2---:R-:W-:-:S04]  /*0410*/  ISETP.NE.U32.AND P0, PT, R2, RZ, PT ;  /* 0x000000ff0200720c */ /* 0x004fc80003f05070 */
[----:B------:R-:W-:-:S13]  /*0420*/  ISETP.NE.AND.EX P0, PT, R3, RZ, PT, P0 ;  /* 0x000000ff0300720c */ /* 0x000fda0003f05300 */
[----:B------:R-:W-:Y:S05]  /*0430*/  @!P0 BRA `(.L_x_2481) ;  /* 0x0000001000008947 */ /* 0x000fea0003800000 */
[----:B------:R1:W5:Y:S02]  /*0440*/  LD.E R65, [R118.64+0xbc] ;  /* 0x0000bc0476417980 */ /* 0x000364000c101900 */
.L_x_2481:
[----:B------:R-:W-:Y:S05]  /*0450*/  BSYNC B0 ;  /* 0x0000000000007941 */ /* 0x000fea0003800000 */
.L_x_2480:
[----:B-----5:R-:W-:Y:S02]  /*0460*/  IADD3 R65, R80, R65, RZ ;  /* 0x0000004150417210 */ /* 0x020fe40007ffe0ff */
.L_x_2479:
[----:B------:R-:W-:Y:S05]  /*0470*/  BSYNC B1 ;  /* 0x0000000000017941 */ /* 0x000fea0003800000 */
.L_x_2477:
[----:B------:R-:W-:Y:S01]  /*0480*/  IMAD.SHL.U32 R69, R201, 0x40, RZ ;  /* 0x00000040c9457824 */ /* 0x000fe200078e00ff */
[----:B------:R-:W-:Y:S01]  /*0490*/  MOV R2, R198 ;  /* 0x000000c600027202 */ /* 0x000fe20000000f00 */
[----:B------:R-:W-:-:S03]  /*04a0*/  IMAD.MOV.U32 R3, RZ, RZ, 0x0 ;  /* 0x00000000ff037424 */ /* 0x000fc600078e00ff */
[----:B------:R-:W-:-:S13]  /*04b0*/  ISETP.GT.AND P0, PT, R202, R69, PT ;  /* 0x00000045ca00720c */ /* 0x000fda0003f04270 */
[----:B------:R-:W-:Y:S05]  /*04c0*/  @!P0 RET.REL.NODEC R2 `(_ZN5flash24flash_fwd_splitkv_kernelI23Flash_fwd_kernel_traitsILi96ELi64ELi128ELi4ELb0ELb0EN7cutlass10bfloat16_tE19Flash_kernel_traitsILi96ELi64ELi128ELi4ES3_EELb1ELb0ELb1ELb0ELb0ELb1ELb0ELb1EEEvNS_16Flash_fwd_paramsE) ;  /* 0xfffffb3002008950 */ /* 0x000fea0003c3ffff */
        /* <DEDUP_REMOVED lines=78> */
.L_x_2484:
[----:B-1----:R-:W-:Y:S05]  /*09b0*/  BSYNC B0 ;  /* 0x0000000000007941 */ /* 0x002fea0003800000 */
.L_x_2483:
        /* <DEDUP_REMOVED lines=19> */
.L_x_2486:
[----:B------:R-:W-:Y:S05]  /*0af0*/  BSYNC B0 ;  /* 0x0000000000007941 */ /* 0x000fea0003800000 */
.L_x_2485:
        /* <DEDUP_REMOVED lines=10> */
[----:B------:R-:W-:Y:S05]  /*0ba0*/  @P2 RET.REL.NODEC R198 `(_ZN5flash24flash_fwd_splitkv_kernelI23Flash_fwd_kernel_traitsILi96ELi64ELi128ELi4ELb0ELb0EN7cutlass10bfloat16_tE19Flash_kernel_traitsILi96ELi64ELi128ELi4ES3_EELb1ELb0ELb1ELb0ELb0ELb1ELb0ELb1EEEvNS_16Flash_fwd_paramsE) ;  /* 0xfffff450c6002950 */ /* 0x000fea0003c3ffff */
[----:B-1----:R-:W-:Y:S02]  /*0bb0*/  MOV R5, 0x7f800000 ;  /* 0x7f80000000057802 */ /* 0x002fe40000000f00 */
[----:B------:R-:W-:-:S03]  /*0bc0*/  MOV R199, 0x0 ;  /* 0x0000000000c77802 */ /* 0x000fc60000000f00 */
[----:B------:R1:W-:Y:S01]  /*0bd0*/  ST.E [R2.64+0x80], R5 ;  /* 0x0000800502007985 */ /* 0x0003e2000c101904 */
[----:B------:R-:W-:Y:S05]  /*0be0*/  RET.REL.NODEC R198 `(_ZN5flash24flash_fwd_splitkv_kernelI23Flash_fwd_kernel_traitsILi96ELi64ELi128ELi4ELb0ELb0EN7cutlass10bfloat16_tE19Flash_kernel_traitsILi96ELi64ELi128ELi4ES3_EELb1ELb0ELb1ELb0ELb0ELb1ELb0ELb1EEEvNS_16Flash_fwd_paramsE) ;  /* 0xfffff410c6007950 */ /* 0x000fea0003c3ffff */
.L_x_2482:
        /* <DEDUP_REMOVED lines=105> */
.L_x_2488:
        /* <DEDUP_REMOVED lines=78> */
.L_x_2489:
[----:B-1----:R-:W-:Y:S05]  /*1760*/  BSYNC B0 ;  /* 0x0000000000007941 */ /* 0x002fea0003800000 */
.L_x_2487:
        /* <DEDUP_REMOVED lines=274> */
.L_x_2584:
        /* <DEDUP_REMOVED lines=19> */
.L_x_2492:
[----:B------:R-:W-:Y:S05]  /*29c0*/  BSYNC B0 ;  /* 0x0000000000007941 */ /* 0x000fea0003800000 */
.L_x_2491:
        /* <DEDUP_REMOVED lines=18> */
.L_x_2494:
[----:B------:R-:W-:Y:S05]  /*2af0*/  BSYNC B0 ;  /* 0x0000000000007941 */ /* 0x000fea0003800000 */
.L_x_2493:
        /* <DEDUP_REMOVED lines=18> */
.L_x_2496:
[----:B------:R-:W-:Y:S05]  /*2c20*/  BSYNC B0 ;  /* 0x0000000000007941 */ /* 0x000fea0003800000 */
.L_x_2495:
        /* <DEDUP_REMOVED lines=18> */
.L_x_2498:
[----:B------:R-:W-:Y:S05]  /*2d50*/  BSYNC B0 ;  /* 0x0000000000007941 */ /* 0x000fea0003800000 */
.L_x_2497:
        /* <DEDUP_REMOVED lines=65> */
.L_x_2505:
[----:B------:R-:W-:Y:S05]  /*3170*/  BSYNC B0 ;  /* 0x0000000000007941 */ /* 0x000fea0003800000 */
.L_x_2504:
        /* <DEDUP_REMOVED lines=50> */
.L_x_2507:
[----:B------:R-:W-:Y:S05]  /*34a0*/  BSYNC B0 ;  /* 0x0000000000007941 */ /* 0x000fea0003800000 */
.L_x_2506:
        /* <DEDUP_REMOVED lines=49> */
.L_x_2503:
[----:B------:R-:W-:Y:S05]  /*37c0*/  BSYNC B1 ;  /* 0x0000000000017941 */ /* 0x000fea0003800000 */
.L_x_2502:
        /* <DEDUP_REMOVED lines=60> */
.L_x_2511:
[----:B------:R-:W-:Y:S05]  /*3b90*/  BSYNC B0 ;  /* 0x0000000000007941 */ /* 0x000fea0003800000 */
.L_x_2510:
        /* <DEDUP_REMOVED lines=53> */
.L_x_2513:
[----:B------:R-:W-:Y:S05]  /*3ef0*/  BSYNC B0 ;  /* 0x0000000000007941 */ /* 0x000fea0003800000 */
.L_x_2512:
        /* <DEDUP_REMOVED lines=52> */
.L_x_2509:
[----:B------:R-:W-:Y:S05]  /*4240*/  BSYNC B1 ;  /* 0x0000000000017941 */ /* 0x000fea0003800000 */
.L_x_2508:
        /* <DEDUP_REMOVED lines=60> */
.L_x_2517:
[----:B------:R-:W-:Y:S05]  /*4610*/  BSYNC B0 ;  /* 0x0000000000007941 */ /* 0x000fea0003800000 */
.L_x_2516:
        /* <DEDUP_REMOVED lines=53> */
.L_x_2519:
[----:B------:R-:W-:Y:S05]  /*4970*/  BSYNC B0 ;  /* 0x0000000000007941 */ /* 0x000fea0003800000 */
.L_x_2518:
        /* <DEDUP_REMOVED lines=52> */
.L_x_2515:
[----:B------:R-:W-:Y:S05]  /*4cc0*/  BSYNC B1 ;  /* 0x0000000000017941 */ /* 0x000fea0003800000 */
.L_x_2514:
        /* <DEDUP_REMOVED lines=62> */
.L_x_2523:
[----:B------:R-:W-:Y:S05]  /*50b0*/  BSYNC B0 ;  /* 0x0000000000007941 */ /* 0x000fea0003800000 */
.L_x_2522:
        /* <DEDUP_REMOVED lines=53> */
.L_x_2525:
[----:B------:R-:W-:Y:S05]  /*5410*/  BSYNC B0 ;  /* 0x0000000000007941 */ /* 0x000fea0003800000 */
.L_x_2524:
        /* <DEDUP_REMOVED lines=52> */
.L_x_2521:
[----:B------:R-:W-:Y:S05]  /*5760*/  BSYNC B1 ;  /* 0x0000000000017941 */ /* 0x000fea0003800000 */
.L_x_2520:
[----:B------:R-:W2:Y:S02]  /*5770*/  LD.E R3, [R118.64+0xd0] ;  /* 0x0000d00476037980 */ /* 0x000ea4000c101900 */
[----:B--2---:R-:W-:Y:S05]  /*5780*/  IMAD.U32 R3, R3, -0x40, RZ ;  /* 0xffffffc003037824 */ /* 0x004fea00078e00ff */
[C---:B------:R-:W-:Y:S02]  /*5790*/  LEA R14, P1, R3.reuse, R14, 0x1 ;  /* 0x0000000e030e7211 */ /* 0x040fe400078208ff */
[C---:B------:R-:W-:Y:S02]  /*57a0*/  LEA R52, P0, R3.reuse, R52, 0x1 ;  /* 0x0000003403347211 */ /* 0x040fe400078008ff */
[C---:B------:R-:W-:Y:S02]  /*57b0*/  LEA.HI.X.SX32 R15, R3.reuse, R15, 0x1, P1 ;  /* 0x0000000f030f7211 */ /* 0x040fe400008f0eff */
[----:B------:R-:W-:Y:S01]  /*57c0*/  LEA.HI.X.SX32 R53, R3, R53, 0x1, P0 ;  /* 0x0000003503357211 */ /* 0x000fe200000f0eff */
[----:B------:R-:W-:-:S05]  /*57d0*/  BRA `(.L_x_2526) ;  /* 0x00004da000007947 */ /* 0x000fca0003800000 */
.L_x_2501:
        /* <DEDUP_REMOVED lines=89> */
.L_x_2532:
[----:B------:R-:W-:Y:S05]  /*5d70*/  BSYNC B0 ;  /* 0x0000000000007941 */ /* 0x000fea0003800000 */
.L_x_2531:
[----:B-----5:R2:W-:Y:S02]  /*5d80*/  ST.E.128 [R136.64], R44 ;  /* 0x0000002c88007985 */ /* 0x0205e4000c101d04 */
.L_x_2530:
[----:B------:R-:W-:Y:S05]  /*5d90*/  BSYNC B1 ;  /* 0x0000000000017941 */ /* 0x000fea0003800000 */
.L_x_2529:
        /* <DEDUP_REMOVED lines=87> */
.L_x_2536:
[----:B------:R-:W-:Y:S05]  /*6310*/  BSYNC B0 ;  /* 0x0000000000007941 */ /* 0x000fea0003800000 */
.L_x_2535:
[----:B-----5:R3:W-:Y:S02]  /*6320*/  ST.E.128 [R136.64+0x40], R44 ;  /* 0x0000402c88007985 */ /* 0x0207e4000c101d04 */
.L_x_2534:
[----:B------:R-:W-:Y:S05]  /*6330*/  BSYNC B1 ;  /* 0x0000000000017941 */ /* 0x000fea0003800000 */
.L_x_2533:
        /* <DEDUP_REMOVED lines=86> */
.L_x_2538:
[----:B------:R-:W-:Y:S05]  /*68a0*/  BSYNC B0 ;  /* 0x0000000000007941 */ /* 0x000fea0003800000 */
.L_x_2537:
[----:B-----5:R3:W-:Y:S02]  /*68b0*/  ST.E.128 [R136.64+0x80], R44 ;  /* 0x0000802c88007985 */ /* 0x0207e4000c101d04 */
.L_x_2528:
[----:B------:R-:W-:Y:S05]  /*68c0*/  BSYNC B2 ;  /* 0x0000000000027941 */ /* 0x000fea0003800000 */
.L_x_2527:
        /* <DEDUP_REMOVED lines=30> */
[----:B--2---:R-:W-:Y:S02]  /*6ab0*/  LEA R188, P0, R55, R132, 0x1 ;  /* 0x0000008437bc7211 */ /* 0x004fe400078008ff */
[-C--:B------:R-:W-:Y:S01]  /*6ac0*/  LEA.HI.X.SX32 R54, R187, R150.reuse, 0x1, P5 ;  /* 0x00000096bb367211 */ /* 0x080fe200028f0eff */
        /* <DEDUP_REMOVED lines=62> */
.L_x_2544:
[----:B------:R-:W-:Y:S05]  /*6eb0*/  BSYNC B0 ;  /* 0x0000000000007941 */ /* 0x000fea0003800000 */
.L_x_2543:
[C---:B------:R-:W-:Y:S04]  /*6ec0*/  LEA R2, P0, R194.reuse, R136, 0x1 ;  /* 0x00000088c2027211 */ /* 0x040fe800078008ff */
[----:B------:R-:W-:Y:S05]  /*6ed0*/  LEA.HI.X R3, R194, R137, R195, 0x1, P0 ;  /* 0x00000089c2037211 */ /* 0x000fea00000f0cc3 */
[----:B-----5:R3:W-:Y:S04]  /*6ee0*/  ST.E.128 [R2.64], R44 ;  /* 0x0000002c02007985 */ /* 0x0207e8000c101d04 */
.L_x_2542:
[----:B------:R-:W-:Y:S05]  /*6ef0*/  BSYNC B1 ;  /* 0x0000000000017941 */ /* 0x000fea0003800000 */
.L_x_2541:
        /* <DEDUP_REMOVED lines=29> */
[C---:B--2---:R-:W-:Y:S02]  /*70d0*/  LEA R188, P0, R49.reuse, R132, 0x1 ;  /* 0x0000008431bc7211 */ /* 0x044fe400078008ff */
[-C--:B------:R-:W-:Y:S01]  /*70e0*/  LEA.HI.X.SX32 R186, R186, R148.reuse, 0x1, P5 ;  /* 0x00000094baba7211 */ /* 0x080fe200028f0eff */
        /* <DEDUP_REMOVED lines=61> */
.L_x_2548:
[----:B------:R-:W-:Y:S05]  /*74c0*/  BSYNC B0 ;  /* 0x0000000000007941 */ /* 0x000fea0003800000 */
.L_x_2547:
[C---:B------:R-:W-:Y:S04]  /*74d0*/  LEA R2, P0, R97.reuse, R136, 0x1 ;  /* 0x0000008861027211 */ /* 0x040fe800078008ff */
[----:B------:R-:W-:Y:S05]  /*74e0*/  LEA.HI.X R3, R97, R137, R98, 0x1, P0 ;  /* 0x0000008961037211 */ /* 0x000fea00000f0c62 */
[----:B-----5:R3:W-:Y:S04]  /*74f0*/  ST.E.128 [R2.64], R44 ;  /* 0x0000002c02007985 */ /* 0x0207e8000c101d04 */
.L_x_2546:
[----:B------:R-:W-:Y:S05]  /*7500*/  BSYNC B1 ;  /* 0x0000000000017941 */ /* 0x000fea0003800000 */
.L_x_2545:
        /* <DEDUP_REMOVED lines=91> */
.L_x_2550:
[----:B------:R-:W-:Y:S05]  /*7ac0*/  BSYNC B0 ;  /* 0x0000000000007941 */ /* 0x000fea0003800000 */
.L_x_2549:
[C---:B------:R-:W-:Y:S04]  /*7ad0*/  LEA R2, P0, R93.reuse, R136, 0x1 ;  /* 0x000000885d027211 */ /* 0x040fe800078008ff */
[----:B------:R-:W-:Y:S05]  /*7ae0*/  LEA.HI.X R3, R93, R137, R94, 0x1, P0 ;  /* 0x000000895d037211 */ /* 0x000fea00000f0c5e */
[----:B-----5:R3:W-:Y:S04]  /*7af0*/  ST.E.128 [R2.64], R44 ;  /* 0x0000002c02007985 */ /* 0x0207e8000c101d04 */
.L_x_2540:
[----:B------:R-:W-:Y:S05]  /*7b00*/  BSYNC B2 ;  /* 0x0000000000027941 */ /* 0x000fea0003800000 */
.L_x_2539:
        /* <DEDUP_REMOVED lines=94> */
.L_x_2556:
[----:B------:R-:W-:Y:S05]  /*80f0*/  BSYNC B0 ;  /* 0x0000000000007941 */ /* 0x000fea0003800000 */
.L_x_2555:
[C---:B------:R-:W-:Y:S04]  /*8100*/  LEA R2, P0, R99.reuse, R136, 0x1 ;  /* 0x0000008863027211 */ /* 0x040fe800078008ff */
[----:B------:R-:W-:Y:S05]  /*8110*/  LEA.HI.X R3, R99, R137, R100, 0x1, P0 ;  /* 0x0000008963037211 */ /* 0x000fea00000f0c64 */
[----:B-----5:R3:W-:Y:S04]  /*8120*/  ST.E.128 [R2.64], R44 ;  /* 0x0000002c02007985 */ /* 0x0207e8000c101d04 */
.L_x_2554:
[----:B------:R-:W-:Y:S05]  /*8130*/  BSYNC B1 ;  /* 0x0000000000017941 */ /* 0x000fea0003800000 */
.L_x_2553:
        /* <DEDUP_REMOVED lines=29> */
[C---:B--2---:R-:W-:Y:S02]  /*8310*/  LEA R188, P0, R49.reuse, R132, 0x1 ;  /* 0x0000008431bc7211 */ /* 0x044fe400078008ff */
[----:B------:R-:W-:Y:S01]  /*8320*/  LEA.HI.X.SX32 R186, R186, R145, 0x1, P4 ;  /* 0x00000091baba7211 */ /* 0x000fe200020f0eff */
        /* <DEDUP_REMOVED lines=61> */
.L_x_2560:
[----:B------:R-:W-:Y:S05]  /*8700*/  BSYNC B0 ;  /* 0x0000000000007941 */ /* 0x000fea0003800000 */
.L_x_2559:
[C---:B------:R-:W-:Y:S04]  /*8710*/  LEA R2, P0, R95.reuse, R136, 0x1 ;  /* 0x000000885f027211 */ /* 0x040fe800078008ff */
[----:B------:R-:W-:Y:S05]  /*8720*/  LEA.HI.X R3, R95, R137, R96, 0x1, P0 ;  /* 0x000000895f037211 */ /* 0x000fea00000f0c60 */
[----:B-----5:R3:W-:Y:S04]  /*8730*/  ST.E.128 [R2.64], R44 ;  /* 0x0000002c02007985 */ /* 0x0207e8000c101d04 */
.L_x_2558:
[----:B------:R-:W-:Y:S05]  /*8740*/  BSYNC B1 ;  /* 0x0000000000017941 */ /* 0x000fea0003800000 */
.L_x_2557:
        /* <DEDUP_REMOVED lines=91> */
.L_x_2562:
[----:B------:R-:W-:Y:S05]  /*8d00*/  BSYNC B0 ;  /* 0x0000000000007941 */ /* 0x000fea0003800000 */
.L_x_2561:
[C---:B------:R-:W-:Y:S04]  /*8d10*/  LEA R2, P0, R91.reuse, R136, 0x1 ;  /* 0x000000885b027211 */ /* 0x040fe800078008ff */
[----:B------:R-:W-:Y:S05]  /*8d20*/  LEA.HI.X R3, R91, R137, R92, 0x1, P0 ;  /* 0x000000895b037211 */ /* 0x000fea00000f0c5c */
[----:B-----5:R3:W-:Y:S04]  /*8d30*/  ST.E.128 [R2.64], R44 ;  /* 0x0000002c02007985 */ /* 0x0207e8000c101d04 */
.L_x_2552:
[----:B------:R-:W-:Y:S05]  /*8d40*/  BSYNC B2 ;  /* 0x0000000000027941 */ /* 0x000fea0003800000 */
.L_x_2551:
        /* <DEDUP_REMOVED lines=95> */
.L_x_2568:
[----:B------:R-:W-:Y:S05]  /*9340*/  BSYNC B0 ;  /* 0x0000000000007941 */ /* 0x000fea0003800000 */
.L_x_2567:
[----:B------:R-:W-:Y:S02]  /*9350*/  IMAD R0, R63, 0xc0, RZ ;  /* 0x000000c03f007824 */ /* 0x000fe400078e02ff */
[----:B------:R-:W-:Y:S05]  /*9360*/  IMAD.WIDE.U32 R2, R62, 0xc0, R136 ;  /* 0x000000c03e027825 */ /* 0x000fea00078e0088 */
[----:B------:R-:W-:Y:S05]  /*9370*/  IADD3 R3, R3, R0, RZ ;  /* 0x0000000003037210 */ /* 0x000fea0007ffe0ff */
[----:B-----5:R3:W-:Y:S02]  /*9380*/  ST.E.128 [R2.64], R44 ;  /* 0x0000002c02007985 */ /* 0x0207e4000c101d04 */
.L_x_2566:
[----:B------:R-:W-:Y:S05]  /*9390*/  BSYNC B1 ;  /* 0x0000000000017941 */ /* 0x000fea0003800000 */
.L_x_2565:
        /* <DEDUP_REMOVED lines=92> */
.L_x_2572:
[----:B------:R-:W-:Y:S05]  /*9960*/  BSYNC B0 ;  /* 0x0000000000007941 */ /* 0x000fea0003800000 */
.L_x_2571:
[C---:B------:R-:W-:Y:S04]  /*9970*/  LEA R2, P0, R90.reuse, R136, 0x1 ;  /* 0x000000885a027211 */ /* 0x040fe800078008ff */
[----:B------:R-:W-:Y:S05]  /*9980*/  LEA.HI.X R3, R90, R137, R89, 0x1, P0 ;  /* 0x000000895a037211 */ /* 0x000fea00000f0c59 */
[----:B-----5:R3:W-:Y:S04]  /*9990*/  ST.E.128 [R2.64], R44 ;  /* 0x0000002c02007985 */ /* 0x0207e8000c101d04 */
.L_x_2570:
[----:B------:R-:W-:Y:S05]  /*99a0*/  BSYNC B1 ;  /* 0x0000000000017941 */ /* 0x000fea0003800000 */
.L_x_2569:
        /* <DEDUP_REMOVED lines=91> */
.L_x_2574:
[----:B------:R-:W-:Y:S05]  /*9f60*/  BSYNC B0 ;  /* 0x0000000000007941 */ /* 0x000fea0003800000 */
.L_x_2573:
[C---:B------:R-:W-:Y:S04]  /*9f70*/  LEA R2, P0, R88.reuse, R136, 0x1 ;  /* 0x0000008858027211 */ /* 0x040fe800078008ff */
[----:B------:R-:W-:Y:S05]  /*9f80*/  LEA.HI.X R3, R88, R137, R87, 0x1, P0 ;  /* 0x0000008958037211 */ /* 0x000fea00000f0c57 */
[----:B-----5:R3:W-:Y:S04]  /*9f90*/  ST.E.128 [R2.64], R44 ;  /* 0x0000002c02007985 */ /* 0x0207e8000c101d04 */
.L_x_2564:
[----:B------:R-:W-:Y:S05]  /*9fa0*/  BSYNC B2 ;  /* 0x0000000000027941 */ /* 0x000fea0003800000 */
.L_x_2563:
[----:B---3--:R-:W3:Y:S02]  /*9fb0*/  LD.E R3, [R118.64+0xd0] ;  /* 0x0000d00476037980 */ /* 0x008ee4000c101900 */
[----:B---3--:R-:W-:Y:S05]  /*9fc0*/  IMAD.U32 R3, R3, -0x40, RZ ;  /* 0xffffffc003037824 */ /* 0x008fea00078e00ff */
[C---:B------:R-:W-:Y:S02]  /*9fd0*/  LEA R134, P1, R3.reuse, R134, 0x1 ;  /* 0x0000008603867211 */ /* 0x040fe400078208ff */
[C---:B------:R-:W-:Y:S02]  /*9fe0*/  LEA R132, P0, R3.reuse, R132, 0x1 ;  /* 0x0000008403847211 */ /* 0x040fe400078008ff */
[C---:B------:R-:W-:Y:S02]  /*9ff0*/  LEA.HI.X.SX32 R135, R3.reuse, R135, 0x1, P1 ;  /* 0x0000008703877211 */ /* 0x040fe400008f0eff */
[----:B------:R-:W-:Y:S01]  /*a000*/  LEA.HI.X.SX32 R133, R3, R133, 0x1, P0 ;  /* 0x0000008503857211 */ /* 0x000fe200000f0eff */
[----:B------:R-:W-:-:S05]  /*a010*/  BRA `(.L_x_2526) ;  /* 0x0000056000007947 */ /* 0x000fca0003800000 */
.L_x_2500:
        /* <DEDUP_REMOVED lines=11> */
.L_x_2576:
[----:B------:R-:W-:Y:S05]  /*a0d0*/  BSYNC B0 ;  /* 0x0000000000007941 */ /* 0x000fea0003800000 */
.L_x_2575:
        /* <DEDUP_REMOVED lines=24> */
.L_x_2578:
[----:B------:R-:W-:Y:S05]  /*a260*/  BSYNC B0 ;  /* 0x0000000000007941 */ /* 0x000fea0003800000 */
.L_x_2577:
        /* <DEDUP_REMOVED lines=24> */
.L_x_2580:
[----:B------:R-:W-:Y:S05]  /*a3f0*/  BSYNC B0 ;  /* 0x0000000000007941 */ /* 0x000fea0003800000 */
.L_x_2579:
        /* <DEDUP_REMOVED lines=24> */
.L_x_2526:
[----:B------:R-:W-:Y:S05]  /*a580*/  BSYNC B3 ;  /* 0x0000000000037941 */ /* 0x000fea0003800000 */
.L_x_2499:
        /* <DEDUP_REMOVED lines=87> */
.L_x_2582:
        /* <DEDUP_REMOVED lines=8> */
.L_x_2583:
[----:B------:R-:W-:Y:S05]  /*ab80*/  BSYNC B0 ;  /* 0x0000000000007941 */ /* 0x000fea0003800000 */
.L_x_2581:
[----:B------:R-:W-:Y:S04]  /*ab90*/  IADD3 R9, R9, -0x1, RZ ;  /* 0xffffffff09097810 */ /* 0x000fe80007ffe0ff */
[----:B------:R-:W-:Y:S11]  /*aba0*/  ISETP.GT.AND P0, PT, R9, R102, PT ;  /* 0x000000660900720c */ /* 0x000ff60003f04270 */
[----:B------:R-:W-:Y:S02]  /*abb0*/  @!UPT UIADD3 URZ, URZ, URZ, URZ ;  /* 0x0000003f3f3ff290 */ /* 0x000fe4000fffe03f */
[----:B------:R-:W-:-:S05]  /*abc0*/  @P0 BRA `(.L_x_2584) ;  /* 0xffff7cc000000947 */ /* 0x000fca000383ffff */
.L_x_2490:
        /* <DEDUP_REMOVED lines=100> */
.L_x_2593:
[----:B------:R-:W-:Y:S05]  /*b210*/  BSYNC B0 ;  /* 0x0000000000007941 */ /* 0x000fea0003800000 */
.L_x_2592:
[----:B-----5:R3:W-:Y:S02]  /*b220*/  STS.128 [R206], R8 ;  /* 0x00000008ce007388 */ /* 0x0207e40000000c00 */
.L_x_2591:
[----:B------:R-:W-:Y:S05]  /*b230*/  BSYNC B1 ;  /* 0x0000000000017941 */ /* 0x000fea0003800000 */
.L_x_2590:
        /* <DEDUP_REMOVED lines=48> */
.L_x_2597:
[----:B------:R-:W-:Y:S05]  /*b540*/  BSYNC B0 ;  /* 0x0000000000007941 */ /* 0x000fea0003800000 */
.L_x_2596:
[----:B-----5:R1:W-:Y:S02]  /*b550*/  STS.128 [R206+0x1000], R8 ;  /* 0x00100008ce007388 */ /* 0x0203e40000000c00 */
.L_x_2595:
[----:B------:R-:W-:Y:S05]  /*b560*/  BSYNC B1 ;  /* 0x0000000000017941 */ /* 0x000fea0003800000 */
.L_x_2594:
        /* <DEDUP_REMOVED lines=47> */
.L_x_2599:
[----:B------:R-:W-:Y:S05]  /*b860*/  BSYNC B0 ;  /* 0x0000000000007941 */ /* 0x000fea0003800000 */
.L_x_2598:
[----:B-----5:R3:W-:Y:S02]  /*b870*/  STS.128 [R206+0x2000], R8 ;  /* 0x00200008ce007388 */ /* 0x0207e40000000c00 */
.L_x_2589:
[----:B------:R-:W-:Y:S05]  /*b880*/  BSYNC B2 ;  /* 0x0000000000027941 */ /* 0x000fea0003800000 */
.L_x_2588:
        /* <DEDUP_REMOVED lines=59> */
.L_x_2604:
[----:B------:R-:W-:Y:S05]  /*bc40*/  BSYNC B0 ;  /* 0x0000000000007941 */ /* 0x000fea0003800000 */
.L_x_2603:
[----:B-----5:R3:W-:Y:S02]  /*bc50*/  STS.128 [R206+0x800], R8 ;  /* 0x00080008ce007388 */ /* 0x0207e40000000c00 */
.L_x_2602:
[----:B------:R-:W-:Y:S05]  /*bc60*/  BSYNC B1 ;  /* 0x0000000000017941 */ /* 0x000fea0003800000 */
.L_x_2601:
        /* <DEDUP_REMOVED lines=47> */
.L_x_2608:
[----:B------:R-:W-:Y:S05]  /*bf60*/  BSYNC B0 ;  /* 0x0000000000007941 */ /* 0x000fea0003800000 */
.L_x_2607:
[----:B-----5:R3:W-:Y:S02]  /*bf70*/  STS.128 [R206+0x1800], R8 ;  /* 0x00180008ce007388 */ /* 0x0207e40000000c00 */
.L_x_2606:
[----:B------:R-:W-:Y:S05]  /*bf80*/  BSYNC B1 ;  /* 0x0000000000017941 */ /* 0x000fea0003800000 */
.L_x_2605:
        /* <DEDUP_REMOVED lines=45> */
.L_x_2610:
[----:B------:R-:W-:Y:S05]  /*c260*/  BSYNC B0 ;  /* 0x0000000000007941 */ /* 0x000fea0003800000 */
.L_x_2609:
[----:B-----5:R1:W-:Y:S01]  /*c270*/  STS.128 [R206+0x2800], R32 ;  /* 0x00280020ce007388 */ /* 0x0203e20000000c00 */
[----:B------:R-:W-:Y:S05]  /*c280*/  BRA `(.L_x_2600) ;  /* 0x000026c000007947 */ /* 0x000fea0003800000 */
.L_x_2587:
        /* <DEDUP_REMOVED lines=91> */
.L_x_2616:
[----:B------:R-:W-:Y:S05]  /*c840*/  BSYNC B0 ;  /* 0x0000000000007941 */ /* 0x000fea0003800000 */
.L_x_2615:
[----:B-----5:R3:W-:Y:S02]  /*c850*/  STS.128 [R206], R20 ;  /* 0x00000014ce007388 */ /* 0x0207e40000000c00 */
.L_x_2614:
[----:B------:R-:W-:Y:S05]  /*c860*/  BSYNC B1 ;  /* 0x0000000000017941 */ /* 0x000fea0003800000 */
.L_x_2613:
        /* <DEDUP_REMOVED lines=87> */
.L_x_2620:
[----:B------:R-:W-:Y:S05]  /*cde0*/  BSYNC B0 ;  /* 0x0000000000007941 */ /* 0x000fea0003800000 */
.L_x_2619:
[----:B-----5:R1:W-:Y:S02]  /*cdf0*/  STS.128 [R206+0x1000], R20 ;  /* 0x00100014ce007388 */ /* 0x0203e40000000c00 */
.L_x_2618:
[----:B------:R-:W-:Y:S05]  /*ce00*/  BSYNC B1 ;  /* 0x0000000000017941 */ /* 0x000fea0003800000 */
.L_x_2617:
        /* <DEDUP_REMOVED lines=86> */
.L_x_2622:
[----:B------:R-:W-:Y:S05]  /*d370*/  BSYNC B0 ;  /* 0x0000000000007941 */ /* 0x000fea0003800000 */
.L_x_2621:
[----:B-----5:R3:W-:Y:S02]  /*d380*/  STS.128 [R206+0x2000], R20 ;  /* 0x00200014ce007388 */ /* 0x0207e40000000c00 */
.L_x_2612:
[----:B------:R-:W-:Y:S05]  /*d390*/  BSYNC B2 ;  /* 0x0000000000027941 */ /* 0x000fea0003800000 */
.L_x_2611:
        /* <DEDUP_REMOVED lines=95> */
.L_x_2626:
[----:B------:R-:W-:Y:S05]  /*d990*/  BSYNC B0 ;  /* 0x0000000000007941 */ /* 0x000fea0003800000 */
.L_x_2625:
[----:B-----5:R1:W-:Y:S02]  /*d9a0*/  STS.128 [R206+0x800], R4 ;  /* 0x00080004ce007388 */ /* 0x0203e40000000c00 */
.L_x_2624:
[----:B------:R-:W-:Y:S05]  /*d9b0*/  BSYNC B1 ;  /* 0x0000000000017941 */ /* 0x000fea0003800000 */
.L_x_2623:
        /* <DEDUP_REMOVED lines=90> */
.L_x_2630:
[----:B------:R-:W-:Y:S05]  /*df60*/  BSYNC B0 ;  /* 0x0000000000007941 */ /* 0x000fea0003800000 */
.L_x_2629:
[----:B-----5:R3:W-:Y:S02]  /*df70*/  STS.128 [R206+0x1800], R20 ;  /* 0x00180014ce007388 */ /* 0x0207e40000000c00 */
.L_x_2628:
[----:B------:R-:W-:Y:S05]  /*df80*/  BSYNC B1 ;  /* 0x0000000000017941 */ /* 0x000fea0003800000 */
.L_x_2627:
        /* <DEDUP_REMOVED lines=93> */
.L_x_2632:
[----:B------:R-:W-:Y:S05]  /*e560*/  BSYNC B0 ;  /* 0x0000000000007941 */ /* 0x000fea0003800000 */
.L_x_2631:
[----:B-----5:R1:W-:Y:S01]  /*e570*/  STS.128 [R206+0x2800], R4 ;  /* 0x00280004ce007388 */ /* 0x0203e20000000c00 */
[----:B------:R-:W-:Y:S05]  /*e580*/  BRA `(.L_x_2600) ;  /* 0x000003c000007947 */ /* 0x000fea0003800000 */
.L_x_2586:
        /* <DEDUP_REMOVED lines=31> */
.L_x_2634:
[----:B------:R-:W-:Y:S05]  /*e780*/  BSYNC B0 ;  /* 0x0000000000007941 */ /* 0x000fea0003800000 */
.L_x_2633:
        /* <DEDUP_REMOVED lines=28> */
.L_x_2600:
[----:B------:R-:W-:Y:S05]  /*e950*/  BSYNC B3 ;  /* 0x0000000000037941 */ /* 0x000fea0003800000 */
.L_x_2585:
        /* <DEDUP_REMOVED lines=30> */
.L_x_2637:
[----:B------:R2:W-:Y:S02]  /*eb40*/  STS.128 [R206+0x7000], RZ ;  /* 0x007000ffce007388 */ /* 0x0005e40000000c00 */
.L_x_2636:
[----:B------:R-:W-:Y:S05]  /*eb50*/  BSYNC B0 ;  /* 0x0000000000007941 */ /* 0x000fea0003800000 */
.L_x_2635:
        /* <DEDUP_REMOVED lines=31> */
.L_x_2640:
[----:B------:R3:W-:Y:S02]  /*ed50*/  STS.128 [R206+0x7800], RZ ;  /* 0x007800ffce007388 */ /* 0x0007e40000000c00 */
.L_x_2639:
[----:B------:R-:W-:Y:S05]  /*ed60*/  BSYNC B0 ;  /* 0x0000000000007941 */ /* 0x000fea0003800000 */
.L_x_2638:
        /* <DEDUP_REMOVED lines=34> */
.L_x_2643:
[----:B------:R3:W-:Y:S02]  /*ef90*/  STS.128 [R206+0x8000], RZ ;  /* 0x008000ffce007388 */ /* 0x0007e40000000c00 */
.L_x_2642:
[----:B------:R-:W-:Y:S05]  /*efa0*/  BSYNC B0 ;  /* 0x0000000000007941 */ /* 0x000fea0003800000 */
.L_x_2641:
        /* <DEDUP_REMOVED lines=34> */
.L_x_2645:
[----:B------:R-:W-:Y:S05]  /*f1d0*/  BSYNC B0 ;  /* 0x0000000000007941 */ /* 0x000fea0003800000 */
.L_x_2644:
        /* <DEDUP_REMOVED lines=100> */
.L_x_2648:
[----:B------:R2:W-:Y:S02]  /*f820*/  STS.128 [R206+0xd000], RZ ;  /* 0x00d000ffce007388 */ /* 0x0005e40000000c00 */
.L_x_2647:
[----:B-1----:R-:W-:Y:S05]  /*f830*/  BSYNC B0 ;  /* 0x0000000000007941 */ /* 0x002fea0003800000 */
.L_x_2646:
        /* <DEDUP_REMOVED lines=32> */
.L_x_2651:
[----:B------:R4:W-:Y:S02]  /*fa40*/  STS.128 [R206+0xd800], RZ ;  /* 0x00d800ffce007388 */ /* 0x0009e40000000c00 */
.L_x_2650:
[----:B------:R-:W-:Y:S05]  /*fa50*/  BSYNC B0 ;  /* 0x0000000000007941 */ /* 0x000fea0003800000 */
.L_x_2649:
        /* <DEDUP_REMOVED lines=34> */
.L_x_2654:
[----:B------:R1:W-:Y:S02]  /*fc80*/  STS.128 [R206+0xe000], RZ ;  /* 0x00e000ffce007388 */ /* 0x0003e40000000c00 */
.L_x_2653:
[----:B------:R-:W-:Y:S05]  /*fc90*/  BSYNC B0 ;  /* 0x0000000000007941 */ /* 0x000fea0003800000 */
.L_x_2652:
        /* <DEDUP_REMOVED lines=35> */
.L_x_2657:
[----:B------:R1:W-:Y:S02]  /*fed0*/  STS.128 [R206+0xe800], RZ ;  /* 0x00e800ffce007388 */ /* 0x0003e40000000c00 */
.L_x_2656:
[----:B------:R-:W-:Y:S05]  /*fee0*/  BSYNC B0 ;  /* 0x0000000000007941 */ /* 0x000fea0003800000 */
.L_x_2655:
[----:B------:R-:W5:Y:S01]  /*fef0*/  LD.E R5, [R118.64+0x18c] ;  /* 0x00018c0476057980 */ /* 0x000f62000c101900 */
[----:B------:R-:W-:Y:S01]  /*ff00*/  IMAD.SHL.U32 R190, R190, 0x2, RZ ;  /* 0x00000002bebe7824 */ /* 0x000fe200078e00ff */
[----:B------:R-:W-:Y:S01]  /*ff10*/  IMNMX R48, R6, R65, PT ;  /* 0x0000004106307217 */ /* 0x000fe20003800200 */
[----:B------:R-:W-:Y:S01]  /*ff20*/  IMAD R189, R50, 0x2, R191 ;  /* 0x0000000232bd7824 */ /* 0x000fe200078e02bf */
[----:B------:R-:W-:Y:S01]  /*ff30*/  LDSM.16.M88.4 R20, [R191] ;  /* 0x00000000bf14783b */ /* 0x000fe20000000200 */
[----:B------:R-:W-:Y:S01]  /*ff40*/  IMAD R123, R3, 0x2, R190 ;  /* 0x00000002037b7824 */ /* 0x000fe200078e02be */
[----:B------:R-:W-:Y:S01]  /*ff50*/  BSSY B1, `(.L_x_2658) ;  /* 0x00002c1000017945 */ /* 0x000fe20003800000 */
[----:B------:R-:W-:Y:S01]  /*ff60*/  IMAD.IADD R7, R2, 0x1, R211 ;  /* 0x0000000102077824 */ /* 0x000fe200078e02d3 */
[----:B------:R-:W1:Y:S03]  /*ff70*/  LDSM.16.M88.4 R44, [R190+0x3000] ;  /* 0x00300000be2c783b */ /* 0x000e660000000200 */
[----:B------:R-:W-:Y:S01]  /*ff80*/  I2F R3, R7 ;  /* 0x0000000700037306 */ /* 0x000fe20000201400 */
[----:B------:R-:W2:Y:S01]  /*ff90*/  LDSM.16.M88.4 R60, [R190+0x3400] ;  /* 0x00340000be3c783b */ /* 0x000ea20000000200 */
[----:B------:R-:W-:-:S02]  /*ffa0*/  IADD3 R120, R7, 0x9, RZ ;  /* 0x0000000907787810 */ /* 0x000fc40007ffe0ff */
[C---:B------:R-:W-:Y:S01]  /*ffb0*/  IADD3 R128, R7.reuse, 0x18, RZ ;  /* 0x0000001807807810 */ /* 0x040fe20007ffe0ff */
[----:B------:R-:W-:Y:S01]  /*ffc0*/  LDSM.16.M88.4 R40, [R189] ;  /* 0x00000000bd28783b */ /* 0x000fe20000000200 */
[C---:B------:R-:W-:Y:S02]  /*ffd0*/  IADD3 R64, R7.reuse, 0x1, RZ ;  /* 0x0000000107407810 */ /* 0x040fe40007ffe0ff */
[----:B------:R-:W-:Y:S01]  /*ffe0*/  I2F R129, R120 ;  /* 0x0000007800817306 */ /* 0x000fe20000201400 */
[----:B------:R-:W3:Y:S01]  /*fff0*/  LDSM.16.M88.4 R16, [R123+0x3000] ;  /* 0x003000007b10783b */ /* 0x000ee20000000200 */
[C---:B------:R-:W-:Y:S02]  /*10000*/  IADD3 R66, R7.reuse, 0x8, RZ ;  /* 0x0000000807427810 */ /* 0x040fe40007ffe0ff */
[C---:B------:R-:W-:Y:S01]  /*10010*/  IADD3 R122, R7.reuse, 0x10, RZ ;  /* 0x00000010077a7810 */ /* 0x040fe20007ffe0ff */
[----:B------:R-:W4:Y:S01]  /*10020*/  LDSM.16.M88.4 R104, [R190+0x3800] ;  /* 0x00380000be68783b */ /* 0x000f220000000200 */
[----:B------:R-:W-:-:S02]  /*10030*/  IADD3 R138, R7, 0x21, RZ ;  /* 0x00000021078a7810 */ /* 0x000fc40007ffe0ff */
[----:B------:R-:W-:Y:S01]  /*10040*/  I2F R137, R128 ;  /* 0x0000008000897306 */ /* 0x000fe20000201400 */
[----:B------:R-:W3:Y:S01]  /*10050*/  LDSM.16.M88.4 R96, [R190+0x3c00] ;  /* 0x003c0000be60783b */ /* 0x000ee20000000200 */
[C---:B------:R-:W-:Y:S02]  /*10060*/  IADD3 R132, R7.reuse, 0x19, RZ ;  /* 0x0000001907847810 */ /* 0x040fe40007ffe0ff */
[C---:B------:R-:W-:Y:S01]  /*10070*/  IADD3 R144, R7.reuse, 0x30, RZ ;  /* 0x0000003007907810 */ /* 0x040fe20007ffe0ff */
[----:B---3--:R-:W3:Y:S01]  /*10080*/  LDSM.16.M88.4 R12, [R123+0x3400] ;  /* 0x003400007b0c783b */ /* 0x008ee20000000200 */
[----:B------:R-:W-:Y:S02]  /*10090*/  IADD3 R130, R7, 0x11, RZ ;  /* 0x0000001107827810 */ /* 0x000fe40007ffe0ff */
[----:B------:R-:W-:Y:S01]  /*100a0*/  I2F R121, R64 ;  /* 0x0000004000797306 */ /* 0x000fe20000201400 */
[----:B------:R-:W3:Y:S01]  /*100b0*/  LDSM.16.M88.4 R88, [R190+0x4000] ;  /* 0x00400000be58783b */ /* 0x000ee20000000200 */
[----:B------:R-:W-:-:S02]  /*100c0*/  ISETP.GE.AND P5, PT, R120, R48, PT ;  /* 0x000000307800720c */ /* 0x000fc40003fa6270 */
[C---:B------:R-:W-:Y:S01]  /*100d0*/  IADD3 R150, R7.reuse, 0x39, RZ ;  /* 0x0000003907967810 */ /* 0x040fe20007ffe0ff */
[----:B-1----:R-:W1:Y:S01]  /*100e0*/  LDSM.16.M88.4 R8, [R123+0x3800] ;  /* 0x003800007b08783b */ /* 0x002e620000000200 */
[-C--:B------:R-:W-:Y:S02]  /*100f0*/  ISETP.GE.AND P4, PT, R66, R48.reuse, PT ;  /* 0x000000304200720c */ /* 0x080fe40003f86270 */
[----:B------:R-:W-:Y:S01]  /*10100*/  I2F R67, R66 ;  /* 0x0000004200437306 */ /* 0x000fe20000201400 */
[----:B------:R-:W-:Y:S01]  /*10110*/  LDSM.16.M88.4 R80, [R190+0x4400] ;  /* 0x00440000be50783b */ /* 0x000fe20000000200 */
[C---:B------:R-:W-:Y:S02]  /*10120*/  IADD3 R134, R7.reuse, 0x20, RZ ;  /* 0x0000002007867810 */ /* 0x040fe40007ffe0ff */
[----:B------:R-:W-:Y:S01]  /*10130*/  ISETP.GE.AND P6, PT, R64, R48, PT ;  /* 0x000000304000720c */ /* 0x000fe20003fc6270 */
[----:B------:R-:W-:Y:S01]  /*10140*/  HMMA.16816.F32.BF16 R36, R20, R44, RZ ;  /* 0x0000002c1424723c */ /* 0x000fe200000418ff */
[----:B------:R-:W-:Y:S01]  /*10150*/  LDSM.16.M88.4 R28, [R190+0x4800] ;  /* 0x00480000be1c783b */ /* 0x000fe20000000200 */
[C---:B------:R-:W-:Y:S01]  /*10160*/  IADD3 R156, R7.reuse, 0x48, RZ ;  /* 0x00000048079c7810 */ /* 0x040fe20007ffe0ff */
[----:B------:R-:W-:Y:S01]  /*10170*/  I2F R131, R122 ;  /* 0x0000007a00837306 */ /* 0x000fe20000201400 */
[C---:B------:R-:W-:Y:S01]  /*10180*/  IADD3 R136, R7.reuse, 0x28, RZ ;  /* 0x0000002807887810 */ /* 0x040fe20007ffe0ff */
[----:B------:R-:W-:Y:S01]  /*10190*/  LDSM.16.M88.4 R32, [R190+0x4c00] ;  /* 0x004c0000be20783b */ /* 0x000fe20000000200 */
[----:B------:R-:W-:-:S02]  /*101a0*/  IADD3 R142, R7, 0x29, RZ ;  /* 0x00000029078e7810 */ /* 0x000fc40007ffe0ff */
[C---:B------:R-:W-:Y:S01]  /*101b0*/  HMMA.16816.F32.BF16 R44, R20.reuse, R46, RZ ;  /* 0x0000002e142c723c */ /* 0x040fe200000418ff */
[----:B------:R-:W-:Y:S01]  /*101c0*/  LDSM.16.M88.4 R72, [R123+0x4c00] ;  /* 0x004c00007b48783b */ /* 0x000fe20000000200 */
[C---:B------:R-:W-:Y:S01]  /*101d0*/  IADD3 R162, R7.reuse, 0x51, RZ ;  /* 0x0000005107a27810 */ /* 0x040fe20007ffe0ff */
[----:B------:R-:W-:Y:S01]  /*101e0*/  I2F R143, R138 ;  /* 0x0000008a008f7306 */ /* 0x000fe20000201400 */
[C---:B------:R-:W-:Y:S01]  /*101f0*/  IADD3 R146, R7.reuse, 0x31, RZ ;  /* 0x0000003107927810 */ /* 0x040fe20007ffe0ff */
[----:B------:R-:W-:Y:S01]  /*10200*/  LDSM.16.M88.4 R52, [R123+0x5000] ;  /* 0x005000007b34783b */ /* 0x000fe20000000200 */
[C---:B------:R-:W-:Y:S02]  /*10210*/  IADD3 R148, R7.reuse, 0x38, RZ ;  /* 0x0000003807947810 */ /* 0x040fe40007ffe0ff */
[----:B--2---:R-:W-:Y:S01]  /*10220*/  HMMA.16816.F32.BF16 R68, R20, R60, RZ ;  /* 0x0000003c1444723c */ /* 0x004fe200000418ff */
[----:B------:R-:W-:Y:S01]  /*10230*/  LDSM.16.M88.4 R112, [R190+0x7000] ;  /* 0x00700000be70783b */ /* 0x000fe20000000200 */
[C---:B------:R-:W-:Y:S01]  /*10240*/  IADD3 R168, R7.reuse, 0x60, RZ ;  /* 0x0000006007a87810 */ /* 0x040fe20007ffe0ff */
[----:B------:R-:W-:Y:S01]  /*10250*/  I2F R135, R132 ;  /* 0x0000008400877306 */ /* 0x000fe20000201400 */
[C---:B------:R-:W-:Y:S01]  /*10260*/  IADD3 R152, R7.reuse, 0x40, RZ ;  /* 0x0000004007987810 */ /* 0x040fe20007ffe0ff */
[----:B------:R-:W-:Y:S01]  /*10270*/  LDSM.16.M88.4 R124, [R190+0x5800] ;  /* 0x00580000be7c783b */ /* 0x000fe20000000200 */
[----:B------:R-:W-:-:S02]  /*10280*/  IADD3 R154, R7, 0x41, RZ ;  /* 0x00000041079a7810 */ /* 0x000fc40007ffe0ff */
[----:B------:R-:W-:Y:S01]  /*10290*/  HMMA.16816.F32.BF16 R60, R20, R62, RZ ;  /* 0x0000003e143c723c */ /* 0x000fe200000418ff */
[----:B------:R-:W-:Y:S01]  /*102a0*/  LDSM.16.M88.4 R108, [R190+0x5c00] ;  /* 0x005c0000be6c783b */ /* 0x000fe20000000200 */
[C---:B------:R-:W-:Y:S01]  /*102b0*/  IADD3 R174, R7.reuse, 0x69, RZ ;  /* 0x0000006907ae7810 */ /* 0x040fe20007ffe0ff */
[----:B------:R-:W-:Y:S01]  /*102c0*/  I2F R149, R144 ;  /* 0x0000009000957306 */ /* 0x000fe20000201400 */
[C---:B------:R-:W-:Y:S01]  /*102d0*/  IADD3 R158, R7.reuse, 0x49, RZ ;  /* 0x00000049079e7810 */ /* 0x040fe20007ffe0ff */
[----:B------:R-:W0:Y:S01]  /*102e0*/  LDGDEPBAR ;  /* 0x00000000000079af */ /* 0x000e220000000000 */
[C---:B------:R-:W-:Y:S02]  /*102f0*/  IADD3 R160, R7.reuse, 0x50, RZ ;  /* 0x0000005007a07810 */ /* 0x040fe40007ffe0ff */
[----:B------:R-:W-:Y:S01]  /*10300*/  HMMA.16816.F32.BF16 R36, R40, R16, R36 ;  /* 0x000000102824723c */ /* 0x000fe20000041824 */
[C---:B------:R-:W-:Y:S02]  /*10310*/  IADD3 R180, R7.reuse, 0x78, RZ ;  /* 0x0000007807b47810 */ /* 0x040fe40007ffe0ff */
        /* <DEDUP_REMOVED lines=8> */
[C---:B------:R-:W-:Y:S02]  /*103a0*/  IADD3 R176, R7.reuse, 0x70, RZ ;  /* 0x0000007007b07810 */ /* 0x040fe40007ffe0ff */
[----:B----4-:R-:W-:Y:S01]  /*103b0*/  HMMA.16816.F32.BF16 R56, R20, R104, RZ ;  /* 0x000000681438723c */ /* 0x010fe200000418ff */
[----:B------:R-:W-:-:S02]  /*103c0*/  IADD3 R178, R7, 0x71, RZ ;  /* 0x0000007107b27810 */ /* 0x000fc40007ffe0ff */
[----:B------:R-:W-:Y:S01]  /*103d0*/  I2F R139, R134 ;  /* 0x00000086008b7306 */ /* 0x000fe20000201400 */
[----:B------:R-:W-:-:S04]  /*103e0*/  IADD3 R182, R7, 0x79, RZ ;  /* 0x0000007907b67810 */ /* 0x000fc80007ffe0ff */
[C---:B------:R-:W-:Y:S03]  /*103f0*/  HMMA.16816.F32.BF16 R104, R20.reuse, R106, RZ ;  /* 0x0000006a1468723c */ /* 0x040fe600000418ff */
[----:B------:R-:W-:Y:S05]  /*10400*/  I2F R161, R156 ;  /* 0x0000009c00a17306 */ /* 0x000fea0000201400 */
[C---:B------:R-:W-:Y:S03]  /*10410*/  HMMA.16816.F32.BF16 R100, R20.reuse, R96, RZ ;  /* 0x000000601464723c */ /* 0x040fe600000418ff */
[----:B------:R-:W-:Y:S05]  /*10420*/  I2F R147, R136 ;  /* 0x0000008800937306 */ /* 0x000fea0000201400 */
[----:B------:R-:W-:Y:S03]  /*10430*/  HMMA.16816.F32.BF16 R96, R20, R98, RZ ;  /* 0x000000621460723c */ /* 0x000fe600000418ff */
[----:B------:R-:W-:Y:S05]  /*10440*/  I2F R145, R142 ;  /* 0x0000008e00917306 */ /* 0x000fea0000201400 */
[C---:B---3--:R-:W-:Y:S03]  /*10450*/  HMMA.16816.F32.BF16 R68, R40.reuse, R12, R68 ;  /* 0x0000000c2844723c */ /* 0x048fe60000041844 */
[----:B------:R-:W-:Y:S05]  /*10460*/  I2F R167, R162 ;  /* 0x000000a200a77306 */ /* 0x000fea0000201400 */
[----:B------:R-:W-:Y:S01]  /*10470*/  HMMA.16816.F32.BF16 R60, R40, R14, R60 ;  /* 0x0000000e283c723c */ /* 0x000fe2000004183c */
[----:B------:R-:W3:Y:S02]  /*10480*/  LDSM.16.M88.4 R12, [R123+0x4000] ;  /* 0x004000007b0c783b */ /* 0x000ee40000000200 */
[----:B------:R-:W-:Y:S05]  /*10490*/  I2F R151, R146 ;  /* 0x0000009200977306 */ /* 0x000fea0000201400 */
[C---:B------:R-:W-:Y:S03]  /*104a0*/  HMMA.16816.F32.BF16 R92, R20.reuse, R88, RZ ;  /* 0x00000058145c723c */ /* 0x040fe600000418ff */
[----:B------:R-:W-:Y:S05]  /*104b0*/  I2F R153, R148 ;  /* 0x0000009400997306 */ /* 0x000fea0000201400 */
[----:B------:R-:W-:Y:S03]  /*104c0*/  HMMA.16816.F32.BF16 R88, R20, R90, RZ ;  /* 0x0000005a1458723c */ /* 0x000fe600000418ff */
[----:B------:R-:W-:Y:S05]  /*104d0*/  I2F R173, R168 ;  /* 0x000000a800ad7306 */ /* 0x000fea0000201400 */
[C---:B-1----:R-:W-:Y:S03]  /*104e0*/  HMMA.16816.F32.BF16 R56, R40.reuse, R8, R56 ;  /* 0x000000082838723c */ /* 0x042fe60000041838 */
[----:B------:R-:W-:Y:S05]  /*104f0*/  I2F R157, R152 ;  /* 0x00000098009d7306 */ /* 0x000fea0000201400 */
[C---:B------:R-:W-:Y:S01]  /*10500*/  HMMA.16816.F32.BF16 R104, R40.reuse, R10, R104 ;  /* 0x0000000a2868723c */ /* 0x040fe20000041868 */
[----:B------:R-:W1:Y:S02]  /*10510*/  LDSM.16.M88.4 R8, [R123+0x4400] ;  /* 0x004400007b08783b */ /* 0x000e640000000200 */
[----:B------:R-:W-:Y:S05]  /*10520*/  I2F R159, R154 ;  /* 0x0000009a009f7306 */ /* 0x000fea0000201400 */
[C---:B--2---:R-:W-:Y:S03]  /*10530*/  HMMA.16816.F32.BF16 R100, R40.reuse, R16, R100 ;  /* 0x000000102864723c */ /* 0x044fe60000041864 */
[----:B------:R-:W-:Y:S05]  /*10540*/  I2F R179, R174 ;  /* 0x000000ae00b37306 */ /* 0x000fea0000201400 */
[----:B------:R-:W-:Y:S01]  /*10550*/  HMMA.16816.F32.BF16 R96, R40, R18, R96 ;  /* 0x000000122860723c */ /* 0x000fe20000041860 */
[----:B------:R-:W2:Y:S02]  /*10560*/  LDSM.16.M88.4 R16, [R123+0x4800] ;  /* 0x004800007b10783b */ /* 0x000ea40000000200 */
[----:B------:R-:W-:Y:S05]  /*10570*/  I2F R163, R158 ;  /* 0x0000009e00a37306 */ /* 0x000fea0000201400 */
[C---:B------:R-:W-:Y:S03]  /*10580*/  HMMA.16816.F32.BF16 R84, R20.reuse, R80, RZ ;  /* 0x000000501454723c */ /* 0x040fe600000418ff */
        /* <DEDUP_REMOVED lines=9> */
[----:B------:R-:W-:Y:S01]  /*10620*/  HMMA.16816.F32.BF16 R20, R20, R34, RZ ;  /* 0x000000221414723c */ /* 0x000fe200000418ff */
[----:B------:R-:W-:Y:S02]  /*10630*/  LDSM.16.M88.4 R32, [R191+0x1000] ;  /* 0x00100000bf20783b */ /* 0x000fe40000000200 */
[----:B------:R-:W-:Y:S05]  /*10640*/  I2F R177, R172 ;  /* 0x000000ac00b17306 */ /* 0x000fea0000201400 */
[C---:B---3--:R-:W-:Y:S03]  /*10650*/  HMMA.16816.F32.BF16 R92, R40.reuse, R12, R92 ;  /* 0x0000000c285c723c */ /* 0x048fe6000004185c */
[----:B------:R-:W-:Y:S05]  /*10660*/  I2F R181, R176 ;  /* 0x000000b000b57306 */ /* 0x000fea0000201400 */
[C---:B------:R-:W-:Y:S01]  /*10670*/  HMMA.16816.F32.BF16 R88, R40.reuse, R14, R88 ;  /* 0x0000000e2858723c */ /* 0x040fe20000041858 */
[----:B------:R-:W3:Y:S02]  /*10680*/  LDSM.16.M88.4 R12, [R190+0x5000] ;  /* 0x00500000be0c783b */ /* 0x000ee40000000200 */
[----:B------:R-:W-:Y:S05]  /*10690*/  I2F R183, R178 ;  /* 0x000000b200b77306 */ /* 0x000fea0000201400 */
[C---:B-1----:R-:W-:Y:S03]  /*106a0*/  HMMA.16816.F32.BF16 R84, R40.reuse, R8, R84 ;  /* 0x000000082854723c */ /* 0x042fe60000041854 */
[----:B------:R-:W-:Y:S05]  /*106b0*/  I2F R187, R182 ;  /* 0x000000b600bb7306 */ /* 0x000fea0000201400 */
[C---:B------:R-:W-:Y:S01]  /*106c0*/  HMMA.16816.F32.BF16 R80, R40.reuse, R10, R80 ;  /* 0x0000000a2850723c */ /* 0x040fe20000041850 */
[----:B------:R-:W1:Y:S07]  /*106d0*/  LDSM.16.M88.4 R8, [R190+0x5400] ;  /* 0x00540000be08783b */ /* 0x000e6e0000000200 */
[C---:B--2---:R-:W-:Y:S08]  /*106e0*/  HMMA.16816.F32.BF16 R76, R40.reuse, R16, R76 ;  /* 0x00000010284c723c */ /* 0x044ff0000004184c */
[C---:B------:R-:W-:Y:S01]  /*106f0*/  HMMA.16816.F32.BF16 R28, R40.reuse, R18, R28 ;  /* 0x00000012281c723c */ /* 0x040fe2000004181c */
[----:B------:R-:W2:Y:S07]  /*10700*/  LDSM.16.M88.4 R16, [R189+0x1000] ;  /* 0x00100000bd10783b */ /* 0x000eae0000000200 */
[----:B------:R-:W-:Y:S08]  /*10710*/  HMMA.16816.F32.BF16 R24, R40, R72, R24 ;  /* 0x000000482818723c */ /* 0x000ff00000041818 */
[C---:B---3--:R-:W-:Y:S08]  /*10720*/  HMMA.16816.F32.BF16 R36, R32.reuse, R12, R36 ;  /* 0x0000000c2024723c */ /* 0x048ff00000041824 */
[----:B------:R-:W-:Y:S01]  /*10730*/  HMMA.16816.F32.BF16 R44, R32, R14, R44 ;  /* 0x0000000e202c723c */ /* 0x000fe2000004182c */
[----:B------:R-:W3:Y:S07]  /*10740*/  LDSM.16.M88.4 R12, [R191+0x2000] ;  /* 0x00200000bf0c783b */ /* 0x000eee0000000200 */
[----:B------:R-:W-:Y:S01]  /*10750*/  HMMA.16816.F32.BF16 R20, R40, R74, R20 ;  /* 0x0000004a2814723c */ /* 0x000fe20000041814 */
[----:B------:R-:W4:Y:S04]  /*10760*/  LDSM.16.M88.4 R72, [R123+0x5400] ;  /* 0x005400007b48783b */ /* 0x000f280000000200 */
[----:B------:R-:W-:Y:S03]  /*10770*/  LDSM.16.M88.4 R40, [R123+0x7000] ;  /* 0x007000007b28783b */ /* 0x000fe60000000200 */
[----:B-1----:R-:W-:Y:S08]  /*10780*/  HMMA.16816.F32.BF16 R68, R32, R8, R68 ;  /* 0x000000082044723c */ /* 0x002ff00000041844 */
[C---:B--2---:R-:W-:Y:S08]  /*10790*/  HMMA.16816.F32.BF16 R36, R16.reuse, R52, R36 ;  /* 0x000000341024723c */ /* 0x044ff00000041824 */
[----:B------:R-:W-:Y:S01]  /*107a0*/  HMMA.16816.F32.BF16 R44, R16, R54, R44 ;  /* 0x00000036102c723c */ /* 0x000fe2000004182c */
[----:B------:R-:W1:Y:S07]  /*107b0*/  LDSM.16.M88.4 R52, [R190+0x7400] ;  /* 0x00740000be34783b */ /* 0x000e6e0000000200 */
[----:B------:R-:W-:Y:S01]  /*107c0*/  HMMA.16816.F32.BF16 R60, R32, R10, R60 ;  /* 0x0000000a203c723c */ /* 0x000fe2000004183c */
[----:B------:R-:W2:Y:S07]  /*107d0*/  LDSM.16.M88.4 R8, [R189+0x2000] ;  /* 0x00200000bd08783b */ /* 0x000eae0000000200 */
[----:B---3--:R-:W-:Y:S08]  /*107e0*/  HMMA.16816.F32.BF16 R36, R12, R112, R36 ;  /* 0x000000700c24723c */ /* 0x008ff00000041824 */
[----:B----4-:R-:W-:Y:S08]  /*107f0*/  HMMA.16816.F32.BF16 R68, R16, R72, R68 ;  /* 0x000000481044723c */ /* 0x010ff00000041844 */
[----:B------:R-:W-:Y:S01]  /*10800*/  HMMA.16816.F32.BF16 R44, R12, R114, R44 ;  /* 0x000000720c2c723c */ /* 0x000fe2000004182c */
[----:B------:R-:W3:Y:S07]  /*10810*/  LDSM.16.M88.4 R112, [R123+0x5800] ;  /* 0x005800007b70783b */ /* 0x000eee0000000200 */
[C---:B------:R-:W-:Y:S08]  /*10820*/  HMMA.16816.F32.BF16 R56, R32.reuse, R124, R56 ;  /* 0x0000007c2038723c */ /* 0x040ff00000041838 */
[C---:B------:R-:W-:Y:S08]  /*10830*/  HMMA.16816.F32.BF16 R104, R32.reuse, R126, R104 ;  /* 0x0000007e2068723c */ /* 0x040ff00000041868 */
[----:B------:R-:W-:Y:S01]  /*10840*/  HMMA.16816.F32.BF16 R124, R32, R108, R100 ;  /* 0x0000006c207c723c */ /* 0x000fe20000041864 */
[----:B------:R-:W4:Y:S07]  /*10850*/  LDSM.16.M88.4 R100, [R123+0x7400] ;  /* 0x007400007b64783b */ /* 0x000f2e0000000200 */
[----:B-1----:R-:W-:Y:S08]  /*10860*/  HMMA.16816.F32.BF16 R68, R12, R52, R68 ;  /* 0x000000340c44723c */ /* 0x002ff00000041844 */
[C---:B--2---:R-:W-:Y:S08]  /*10870*/  HMMA.16816.F32.BF16 R36, R8.reuse, R40, R36 ;  /* 0x000000280824723c */ /* 0x044ff00000041824 */
[----:B------:R-:W-:Y:S01]  /*10880*/  HMMA.16816.F32.BF16 R44, R8, R42, R44 ;  /* 0x0000002a082c723c */ /* 0x000fe2000004182c */
[----:B------:R-:W1:Y:S07]  /*10890*/  LDSM.16.M88.4 R40, [R190+0x7800] ;  /* 0x00780000be28783b */ /* 0x000e6e0000000200 */
[C---:B------:R-:W-:Y:S01]  /*108a0*/  HMMA.16816.F32.BF16 R60, R16.reuse, R74, R60 ;  /* 0x0000004a103c723c */ /* 0x040fe2000004183c */
[----:B------:R-:W2:Y:S07]  /*108b0*/  LDSM.16.M88.4 R72, [R190+0x6000] ;  /* 0x00600000be48783b */ /* 0x000eae0000000200 */
[----:B---3--:R-:W-:Y:S01]  /*108c0*/  HMMA.16816.F32.BF16 R56, R16, R112, R56 ;  /* 0x000000701038723c */ /* 0x008fe20000041838 */
[----:B-----5:R-:W-:-:S02]  /*108d0*/  FMUL.FTZ R184, R36, R5 ;  /* 0x0000000524b87220 */ /* 0x020fc40000410000 */
[----:B------:R-:W-:-:S04]  /*108e0*/  FMUL.FTZ R186, R37, R5 ;  /* 0x0000000525ba7220 */ /* 0x000fc80000410000 */
[-C--:B------:R-:W-:Y:S01]  /*108f0*/  FMUL.FTZ R112, R38, R5.reuse ;  /* 0x0000000526707220 */ /* 0x080fe20000410000 */
[----:B----4-:R-:W-:Y:S01]  /*10900*/  HMMA.16816.F32.BF16 R68, R8, R100, R68 ;  /* 0x000000640844723c */ /* 0x010fe20000041844 */
[-C--:B------:R-:W-:Y:S01]  /*10910*/  FMUL.FTZ R44, R44, R5.reuse ;  /* 0x000000052c2c7220 */ /* 0x080fe20000410000 */
[----:B------:R-:W-:Y:S01]  /*10920*/  MUFU.TANH R186, R186 ;  /* 0x000000ba00ba7308 */ /* 0x000fe20000002400 */
[-C--:B------:R-:W-:Y:S02]  /*10930*/  FMUL.FTZ R45, R45, R5.reuse ;  /* 0x000000052d2d7220 */ /* 0x080fe40000410000 */
[-C--:B------:R-:W-:Y:S02]  /*10940*/  FMUL.FTZ R113, R39, R5.reuse ;  /* 0x0000000527717220 */ /* 0x080fe40000410000 */
[----:B------:R-:W-:Y:S01]  /*10950*/  LDSM.16.M88.4 R36, [R190+0x6400] ;  /* 0x00640000be24783b */ /* 0x000fe20000000200 */
[----:B------:R-:W-:Y:S02]  /*10960*/  HMMA.16816.F32.BF16 R96, R32, R110, R96 ;  /* 0x0000006e2060723c */ /* 0x000fe40000041860 */
[----:B------:R-:W-:Y:S01]  /*10970*/  MUFU.TANH R100, R44 ;  /* 0x0000002c00647308 */ /* 0x000fe20000002400 */
[----:B------:R-:W3:Y:S05]  /*10980*/  LDSM.16.M88.4 R108, [R123+0x7800] ;  /* 0x007800007b6c783b */ /* 0x000eea0000000200 */
[C---:B------:R-:W-:Y:S01]  /*10990*/  HMMA.16816.F32.BF16 R60, R12.reuse, R54, R60 ;  /* 0x000000360c3c723c */ /* 0x040fe2000004183c */
[----:B------:R-:W4:Y:S01]  /*109a0*/  LDSM.16.M88.4 R52, [R123+0x5c00] ;  /* 0x005c00007b34783b */ /* 0x000f220000000200 */
[----:B------:R-:W-:Y:S06]  /*109b0*/  MUFU.TANH R113, R113 ;  /* 0x0000007100717308 */ /* 0x000fec0000002400 */
[----:B-1----:R-:W-:Y:S01]  /*109c0*/  HMMA.16816.F32.BF16 R56, R12, R40, R56 ;  /* 0x000000280c38723c */ /* 0x002fe20000041838 */
[-C--:B------:R-:W-:Y:S01]  /*109d0*/  FMUL.FTZ R68, R68, R5.reuse ;  /* 0x0000000544447220 */ /* 0x080fe20000410000 */
[----:B------:R-:W-:Y:S06]  /*109e0*/  MUFU.TANH R184, R184 ;  /* 0x000000b800b87308 */ /* 0x000fec0000002400 */
[----:B------:R-:W-:Y:S02]  /*109f0*/  HMMA.16816.F32.BF16 R104, R16, R114, R104 ;  /* 0x000000721068723c */ /* 0x000fe40000041868 */
[----:B------:R1:W-:Y:S06]  /*10a00*/  MUFU.TANH R101, R68 ;  /* 0x0000004400657308 */ /* 0x0003ec0000002400 */
[----:B--2---:R-:W-:Y:S02]  /*10a10*/  HMMA.16816.F32.BF16 R88, R32, R74, R88 ;  /* 0x0000004a2058723c */ /* 0x004fe40000041858 */
[----:B------:R-:W-:Y:S05]  /*10a20*/  MUFU.TANH R112, R112 ;  /* 0x0000007000707308 */ /* 0x000fea0000002400 */
[-C--:B------:R-:W-:Y:S01]  /*10a30*/  FMUL.FTZ R75, R69, R5.reuse ;  /* 0x00000005454b7220 */ /* 0x080fe20000410000 */
[----:B------:R-:W-:Y:S01]  /*10a40*/  HMMA.16816.F32.BF16 R60, R8, R102, R60 ;  /* 0x00000066083c723c */ /* 0x000fe2000004183c */
[----:B------:R-:W-:-:S04]  /*10a50*/  FMUL.FTZ R74, R47, R5 ;  /* 0x000000052f4a7220 */ /* 0x000fc80000410000 */
[----:B------:R-:W2:Y:S02]  /*10a60*/  MUFU.TANH R75, R75 ;  /* 0x0000004b004b7308 */ /* 0x000ea40000002400 */
[-C--:B------:R-:W-:Y:S01]  /*10a70*/  FMUL.FTZ R103, R70, R5.reuse ;  /* 0x0000000546677220 */ /* 0x080fe20000410000 */
[----:B------:R-:W-:Y:S01]  /*10a80*/  HMMA.16816.F32.BF16 R92, R32, R72, R92 ;  /* 0x00000048205c723c */ /* 0x000fe2000004185c */
[-C--:B------:R-:W-:Y:S02]  /*10a90*/  FMUL.FTZ R102, R71, R5.reuse ;  /* 0x0000000547667220 */ /* 0x080fe40000410000 */
[----:B-1----:R-:W1:Y:S02]  /*10aa0*/  LDSM.16.M88.4 R68, [R123+0x6000] ;  /* 0x006000007b44783b */ /* 0x002e640000000200 */
[----:B------:R5:W4:Y:S02]  /*10ab0*/  MUFU.TANH R72, R45 ;  /* 0x0000002d00487308 */ /* 0x000b240000002400 */
[----:B------:R-:W-:Y:S01]  /*10ac0*/  FMUL.FTZ R73, R46, R5 ;  /* 0x000000052e497220 */ /* 0x000fe20000410000 */
[----:B---3--:R-:W-:Y:S05]  /*10ad0*/  HMMA.16816.F32.BF16 R56, R8, R108, R56 ;  /* 0x0000006c0838723c */ /* 0x008fea0000041838 */
[----:B------:R-:W-:Y:S01]  /*10ae0*/  MUFU.TANH R73, R73 ;  /* 0x0000004900497308 */ /* 0x000fe20000002400 */
[----:B--2---:R-:W-:-:S02]  /*10af0*/  FFMA.FTZ R75, R0, R133, R75 ;  /* 0x00000085004b7223 */ /* 0x004fc4000001004b */
[----:B------:R-:W-:Y:S01]  /*10b00*/  HMMA.16816.F32.BF16 R104, R12, R42, R104 ;  /* 0x0000002a0c68723c */ /* 0x000fe20000041868 */
[----:B------:R-:W-:Y:S01]  /*10b10*/  LDSM.16.M88.4 R40, [R123+0x7c00] ;  /* 0x007c00007b28783b */ /* 0x000fe20000000200 */
[-C--:B------:R-:W-:Y:S02]  /*10b20*/  FMUL.FTZ R109, R62, R5.reuse ;  /* 0x000000053e6d7220 */ /* 0x080fe40000410000 */
[-C--:B------:R-:W-:Y:S01]  /*10b30*/  FMUL.FTZ R60, R60, R5.reuse ;  /* 0x000000053c3c7220 */ /* 0x080fe20000410000 */
[----:B-----5:R-:W2:Y:S01]  /*10b40*/  LDSM.16.M88.4 R44, [R190+0x7c00] ;  /* 0x007c0000be2c783b */ /* 0x020ea20000000200 */
[----:B------:R-:W-:Y:S01]  /*10b50*/  FMUL.FTZ R61, R61, R5 ;  /* 0x000000053d3d7220 */ /* 0x000fe20000410000 */
[----:B------:R-:W3:Y:S01]  /*10b60*/  MUFU.TANH R74, R74 ;  /* 0x0000004a004a7308 */ /* 0x000ee20000002400 */
[----:B----4-:R-:W-:Y:S01]  /*10b70*/  HMMA.16816.F32.BF16 R124, R16, R52, R124 ;  /* 0x00000034107c723c */ /* 0x010fe2000004187c */
[----:B------:R-:W-:Y:S02]  /*10b80*/  FFMA.FTZ R72, R0, R129, R72 ;  /* 0x0000008100487223 */ /* 0x000fe40000010048 */
[----:B------:R-:W-:-:S04]  /*10b90*/  FMUL.FTZ R63, R63, R5 ;  /* 0x000000053f3f7220 */ /* 0x000fc80000410000 */
[----:B------:R-:W4:Y:S01]  /*10ba0*/  MUFU.TANH R60, R60 ;  /* 0x0000003c003c7308 */ /* 0x000f220000002400 */
[----:B------:R-:W-:Y:S01]  /*10bb0*/  HMMA.16816.F32.BF16 R96, R16, R54, R96 ;  /* 0x000000361060723c */ /* 0x000fe20000041860 */
[-C--:B------:R-:W-:Y:S01]  /*10bc0*/  FMUL.FTZ R56, R56, R5.reuse ;  /* 0x0000000538387220 */ /* 0x080fe20000410000 */
[----:B------:R-:W-:Y:S01]  /*10bd0*/  LDSM.16.M88.4 R52, [R190+0x8000] ;  /* 0x00800000be34783b */ /* 0x000fe20000000200 */
[----:B------:R-:W-:-:S04]  /*10be0*/  FMUL.FTZ R62, R57, R5 ;  /* 0x00000005393e7220 */ /* 0x000fc80000410000 */
[----:B------:R5:W2:Y:S01]  /*10bf0*/  MUFU.TANH R108, R56 ;  /* 0x00000038006c7308 */ /* 0x000aa20000002400 */
[----:B------:R-:W-:Y:S01]  /*10c00*/  HMMA.16816.F32.BF16 R104, R8, R110, R104 ;  /* 0x0000006e0868723c */ /* 0x000fe20000041868 */
[----:B---3--:R-:W-:-:S06]  /*10c10*/  FFMA.FTZ R74, R0, R129, R74 ;  /* 0x00000081004a7223 */ /* 0x008fcc000001004a */
[----:B------:R-:W-:Y:S01]  /*10c20*/  FMUL.FTZ R110, R59, R5 ;  /* 0x000000053b6e7220 */ /* 0x000fe20000410000 */
[----:B-1----:R-:W-:Y:S01]  /*10c30*/  HMMA.16816.F32.BF16 R92, R16, R68, R92 ;  /* 0x00000044105c723c */ /* 0x002fe2000004185c */
[----:B------:R-:W1:Y:S01]  /*10c40*/  MUFU.TANH R62, R62 ;  /* 0x0000003e003e7308 */ /* 0x000e620000002400 */
[----:B----4-:R-:W-:-:S05]  /*10c50*/  FFMA.FTZ R60, R0, R137, R60 ;  /* 0x00000089003c7223 */ /* 0x010fca000001003c */
[----:B------:R-:W-:Y:S01]  /*10c60*/  FMUL.FTZ R68, R58, R5 ;  /* 0x000000053a447220 */ /* 0x000fe20000410000 */
[----:B------:R-:W-:Y:S01]  /*10c70*/  HMMA.16816.F32.BF16 R84, R32, R36, R84 ;  /* 0x000000242054723c */ /* 0x000fe20000041854 */
[----:B-----5:R-:W3:Y:S01]  /*10c80*/  LDSM.16.M88.4 R56, [R123+0x6400] ;  /* 0x006400007b38783b */ /* 0x020ee20000000200 */
[----:B------:R-:W4:Y:S01]  /*10c90*/  MUFU.TANH R61, R61 ;  /* 0x0000003d003d7308 */ /* 0x000f220000002400 */
[C---:B------:R-:W-:Y:S02]  /*10ca0*/  FFMA.FTZ R69, R0.reuse, R121, R186 ;  /* 0x0000007900457223 */ /* 0x040fe400000100ba */
[----:B--2---:R-:W-:-:S03]  /*10cb0*/  FFMA.FTZ R108, R0, R139, R108 ;  /* 0x0000008b006c7223 */ /* 0x004fc6000001006c */
[C---:B------:R-:W-:Y:S01]  /*10cc0*/  HMMA.16816.F32.BF16 R124, R12.reuse, R44, R124 ;  /* 0x0000002c0c7c723c */ /* 0x040fe2000004187c */
[-C--:B------:R-:W-:Y:S01]  /*10cd0*/  FMUL.FTZ R114, R106, R5.reuse ;  /* 0x000000056a727220 */ /* 0x080fe20000410000 */
[----:B------:R-:W-:Y:S01]  /*10ce0*/  MUFU.TANH R103, R103 ;  /* 0x0000006700677308 */ /* 0x000fe20000002400 */
[-C--:B------:R-:W-:Y:S01]  /*10cf0*/  FMUL.FTZ R106, R107, R5.reuse ;  /* 0x000000056b6a7220 */ /* 0x080fe20000410000 */
[----:B------:R-:W-:Y:S01]  /*10d00*/  FSEL R69, R69, -INF , !P6 ;  /* 0xff80000045457808 */ /* 0x000fe20007000000 */
[-C--:B------:R-:W-:Y:S01]  /*10d10*/  FMUL.FTZ R104, R104, R5.reuse ;  /* 0x0000000568687220 */ /* 0x080fe20000410000 */
[----:B------:R-:W-:Y:S01]  /*10d20*/  ISETP.GE.AND P6, PT, R122, R48, PT ;  /* 0x000000307a00720c */ /* 0x000fe20003fc6270 */
[----:B------:R-:W-:Y:S01]  /*10d30*/  FMUL.FTZ R105, R105, R5 ;  /* 0x0000000569697220 */ /* 0x000fe20000410000 */
[----:B------:R-:W-:Y:S01]  /*10d40*/  HMMA.16816.F32.BF16 R96, R12, R46, R96 ;  /* 0x0000002e0c60723c */ /* 0x000fe20000041860 */
[----:B------:R-:W2:Y:S01]  /*10d50*/  LDSM.16.M88.4 R44, [R190+0x6800] ;  /* 0x00680000be2c783b */ /* 0x000ea20000000200 */
[----:B------:R-:W5:Y:S01]  /*10d60*/  MUFU.TANH R102, R102 ;  /* 0x0000006600667308 */ /* 0x000f620000002400 */
[----:B-1----:R-:W-:-:S02]  /*10d70*/  FFMA.FTZ R62, R0, R143, R62 ;  /* 0x0000008f003e7223 */ /* 0x002fc4000001003e */
[----:B----4-:R-:W-:-:S03]  /*10d80*/  FFMA.FTZ R61, R0, R135, R61 ;  /* 0x00000087003d7223 */ /* 0x010fc6000001003d */
[----:B------:R-:W-:Y:S01]  /*10d90*/  HMMA.16816.F32.BF16 R80, R32, R38, R80 ;  /* 0x000000262050723c */ /* 0x000fe20000041850 */
[----:B------:R-:W-:Y:S01]  /*10da0*/  LDSM.16.M88.4 R36, [R123+0x8000] ;  /* 0x008000007b24783b */ /* 0x000fe20000000200 */
[----:B------:R-:W-:Y:S06]  /*10db0*/  MUFU.TANH R109, R109 ;  /* 0x0000006d006d7308 */ /* 0x000fec0000002400 */
[----:B------:R-:W-:Y:S02]  /*10dc0*/  HMMA.16816.F32.BF16 R124, R8, R40, R124 ;  /* 0x00000028087c723c */ /* 0x000fe4000004187c */
[----:B------:R-:W1:Y:S01]  /*10dd0*/  MUFU.TANH R63, R63 ;  /* 0x0000003f003f7308 */ /* 0x000e620000002400 */
[----:B-----5:R-:W-:-:S05]  /*10de0*/  FFMA.FTZ R102, R0, R133, R102 ;  /* 0x0000008500667223 */ /* 0x020fca0000010066 */
[----:B------:R-:W-:Y:S02]  /*10df0*/  HMMA.16816.F32.BF16 R88, R16, R70, R88 ;  /* 0x000000461058723c */ /* 0x000fe40000041858 */
[----:B------:R-:W4:Y:S05]  /*10e00*/  MUFU.TANH R68, R68 ;  /* 0x0000004400447308 */ /* 0x000f2a0000002400 */
[C---:B------:R-:W-:Y:S01]  /*10e10*/  FFMA.FTZ R70, R0.reuse, R67, R73 ;  /* 0x0000004300467223 */ /* 0x040fe20000010049 */
[----:B------:R-:W-:Y:S01]  /*10e20*/  HMMA.16816.F32.BF16 R96, R8, R42, R96 ;  /* 0x0000002a0860723c */ /* 0x000fe20000041860 */
[----:B------:R-:W5:Y:S01]  /*10e30*/  LDSM.16.M88.4 R40, [R190+0x8400] ;  /* 0x00840000be28783b */ /* 0x000f620000000200 */
[----:B------:R-:W2:Y:S01]  /*10e40*/  MUFU.TANH R110, R110 ;  /* 0x0000006e006e7308 */ /* 0x000ea20000002400 */
[----:B------:R-:W-:-:S02]  /*10e50*/  FFMA.FTZ R73, R0, R131, R101 ;  /* 0x0000008300497223 */ /* 0x000fc40000010065 */
[C---:B------:R-:W-:Y:S02]  /*10e60*/  FFMA.FTZ R71, R0.reuse, R67, R100 ;  /* 0x0000004300477223 */ /* 0x040fe40000010064 */
[----:B-1----:R-:W-:Y:S01]  /*10e70*/  FFMA.FTZ R63, R0, R135, R63 ;  /* 0x00000087003f7223 */ /* 0x002fe2000001003f */
[C---:B---3--:R-:W-:Y:S01]  /*10e80*/  HMMA.16816.F32.BF16 R84, R16.reuse, R56, R84 ;  /* 0x000000381054723c */ /* 0x048fe20000041854 */
[-C--:B------:R-:W-:Y:S01]  /*10e90*/  FMUL.FTZ R107, R124, R5.reuse ;  /* 0x000000057c6b7220 */ /* 0x080fe20000410000 */
[----:B------:R-:W-:Y:S01]  /*10ea0*/  MUFU.TANH R104, R104 ;  /* 0x0000006800687308 */ /* 0x000fe20000002400 */
[-C--:B------:R-:W-:Y:S01]  /*10eb0*/  FMUL.FTZ R111, R125, R5.reuse ;  /* 0x000000057d6f7220 */ /* 0x080fe20000410000 */
[----:B------:R-:W-:Y:S01]  /*10ec0*/  FSEL R73, R73, -INF , !P6 ;  /* 0xff80000049497808 */ /* 0x000fe20007000000 */
[-C--:B------:R-:W-:Y:S01]  /*10ed0*/  FMUL.FTZ R115, R126, R5.reuse ;  /* 0x000000057e737220 */ /* 0x080fe20000410000 */
[-C--:B------:R-:W-:Y:S01]  /*10ee0*/  ISETP.GE.AND P6, PT, R132, R48.reuse, PT ;  /* 0x000000308400720c */ /* 0x080fe20003fc6270 */
[----:B------:R-:W-:Y:S01]  /*10ef0*/  FMUL.FTZ R124, R127, R5 ;  /* 0x000000057f7c7220 */ /* 0x000fe20000410000 */
[----:B------:R-:W-:Y:S01]  /*10f00*/  HMMA.16816.F32.BF16 R80, R16, R58, R80 ;  /* 0x0000003a1050723c */ /* 0x000fe20000041850 */
[----:B------:R-:W-:Y:S01]  /*10f10*/  LDSM.16.M88.4 R56, [R123+0x6800] ;  /* 0x006800007b38783b */ /* 0x000fe20000000200 */
[----:B------:R-:W1:Y:S01]  /*10f20*/  MUFU.TANH R107, R107 ;  /* 0x0000006b006b7308 */ /* 0x000e620000002400 */
[----:B------:R-:W-:Y:S01]  /*10f30*/  FSEL R71, R71, -INF , !P4 ;  /* 0xff80000047477808 */ /* 0x000fe20006000000 */
[----:B----4-:R-:W-:Y:S01]  /*10f40*/  FFMA.FTZ R68, R0, R139, R68 ;  /* 0x0000008b00447223 */ /* 0x010fe20000010044 */
[----:B------:R-:W-:Y:S01]  /*10f50*/  ISETP.GE.AND P4, PT, R130, R48, PT ;  /* 0x000000308200720c */ /* 0x000fe20003f86270 */
[----:B--2---:R-:W-:-:S02]  /*10f60*/  FFMA.FTZ R110, R0, R143, R110 ;  /* 0x0000008f006e7223 */ /* 0x004fc4000001006e */
[C---:B------:R-:W-:Y:S01]  /*10f70*/  HMMA.16816.F32.BF16 R92, R12.reuse, R52, R92 ;  /* 0x000000340c5c723c */ /* 0x040fe2000004185c */
[-C--:B------:R-:W-:Y:S01]  /*10f80*/  FMUL.FTZ R97, R97, R5.reuse ;  /* 0x0000000561617220 */ /* 0x080fe20000410000 */
[----:B------:R-:W2:Y:S01]  /*10f90*/  MUFU.TANH R105, R105 ;  /* 0x0000006900697308 */ /* 0x000ea20000002400 */
[-C--:B------:R-:W-:Y:S01]  /*10fa0*/  FMUL.FTZ R99, R99, R5.reuse ;  /* 0x0000000563637220 */ /* 0x080fe20000410000 */
[----:B------:R-:W-:Y:S01]  /*10fb0*/  FSEL R75, R75, -INF , !P4 ;  /* 0xff8000004b4b7808 */ /* 0x000fe20006000000 */
[-C--:B------:R-:W-:Y:S01]  /*10fc0*/  FMUL.FTZ R96, R96, R5.reuse ;  /* 0x0000000560607220 */ /* 0x080fe20000410000 */
[-C--:B------:R-:W-:Y:S01]  /*10fd0*/  ISETP.GE.AND P4, PT, R134, R48.reuse, PT ;  /* 0x000000308600720c */ /* 0x080fe20003f86270 */
[----:B------:R-:W-:Y:S01]  /*10fe0*/  FMUL.FTZ R98, R98, R5 ;  /* 0x0000000562627220 */ /* 0x000fe20000410000 */
[----:B------:R-:W-:Y:S01]  /*10ff0*/  HMMA.16816.F32.BF16 R88, R12, R54, R88 ;  /* 0x000000360c58723c */ /* 0x000fe20000041858 */
[----:B------:R-:W3:Y:S01]  /*11000*/  LDSM.16.M88.4 R52, [R123+0x8400] ;  /* 0x008400007b34783b */ /* 0x000ee20000000200 */
[----:B------:R-:W4:Y:S01]  /*11010*/  MUFU.TANH R97, R97 ;  /* 0x0000006100617308 */ /* 0x000f220000002400 */
[----:B-1----:R-:W-:Y:S01]  /*11020*/  FFMA.FTZ R107, R0, R149, R107 ;  /* 0x00000095006b7223 */ /* 0x002fe2000001006b */
[----:B------:R-:W-:Y:S01]  /*11030*/  FSEL R217, R108, -INF , !P4 ;  /* 0xff8000006cd97808 */ /* 0x000fe20006000000 */
[----:B------:R-:W-:Y:S01]  /*11040*/  FFMA.FTZ R104, R0, R147, R104 ;  /* 0x0000009300687223 */ /* 0x000fe20000010068 */
[----:B------:R-:W-:-:S02]  /*11050*/  ISETP.GE.AND P4, PT, R142, R48, PT ;  /* 0x000000308e00720c */ /* 0x000fc40003f86270 */
[----:B------:R-:W-:Y:S02]  /*11060*/  HMMA.16816.F32.BF16 R76, R32, R44, R76 ;  /* 0x0000002c204c723c */ /* 0x000fe4000004184c */
[----:B------:R-:W1:Y:S01]  /*11070*/  MUFU.TANH R114, R114 ;  /* 0x0000007200727308 */ /* 0x000e620000002400 */
[----:B--2---:R-:W-:-:S05]  /*11080*/  FFMA.FTZ R105, R0, R145, R105 ;  /* 0x0000009100697223 */ /* 0x004fca0000010069 */
[----:B-----5:R-:W-:Y:S01]  /*11090*/  HMMA.16816.F32.BF16 R84, R12, R40, R84 ;  /* 0x000000280c54723c */ /* 0x020fe20000041854 */
[----:B------:R-:W-:Y:S01]  /*110a0*/  FSEL R223, R105, -INF , !P4 ;  /* 0xff80000069df7808 */ /* 0x000fe20006000000 */
[----:B------:R-:W2:Y:S01]  /*110b0*/  MUFU.TANH R106, R106 ;  /* 0x0000006a006a7308 */ /* 0x000ea20000002400 */
[----:B----4-:R-:W-:Y:S01]  /*110c0*/  FFMA.FTZ R97, R0, R155, R97 ;  /* 0x0000009b00617223 */ /* 0x010fe20000010061 */
[----:B------:R-:W-:-:S04]  /*110d0*/  ISETP.GE.AND P4, PT, R148, R48, PT ;  /* 0x000000309400720c */ /* 0x000fc80003f86270 */
[----:B------:R-:W-:Y:S01]  /*110e0*/  HMMA.16816.F32.BF16 R28, R32, R46, R28 ;  /* 0x0000002e201c723c */ /* 0x000fe2000004181c */
[----:B------:R-:W-:Y:S01]  /*110f0*/  LDSM.16.M88.4 R44, [R123+0x8800] ;  /* 0x008800007b2c783b */ /* 0x000fe20000000200 */
[----:B------:R-:W4:Y:S01]  /*11100*/  MUFU.TANH R111, R111 ;  /* 0x0000006f006f7308 */ /* 0x000f220000002400 */
[----:B-1----:R-:W-:-:S05]  /*11110*/  FFMA.FTZ R114, R0, R147, R114 ;  /* 0x0000009300727223 */ /* 0x002fca0000010072 */
[----:B------:R-:W-:Y:S01]  /*11120*/  HMMA.16816.F32.BF16 R80, R12, R42, R80 ;  /* 0x0000002a0c50723c */ /* 0x000fe20000041850 */
[----:B------:R-:W1:Y:S01]  /*11130*/  LDSM.16.M88.4 R40, [R190+0x6c00] ;  /* 0x006c0000be28783b */ /* 0x000e620000000200 */
[----:B------:R-:W5:Y:S01]  /*11140*/  MUFU.TANH R115, R115 ;  /* 0x0000007300737308 */ /* 0x000f620000002400 */
[----:B--2---:R-:W-:-:S05]  /*11150*/  FFMA.FTZ R106, R0, R145, R106 ;  /* 0x00000091006a7223 */ /* 0x004fca000001006a */
[----:B------:R-:W-:Y:S02]  /*11160*/  HMMA.16816.F32.BF16 R92, R8, R36, R92 ;  /* 0x00000024085c723c */ /* 0x000fe4000004185c */
[----:B------:R-:W2:Y:S01]  /*11170*/  MUFU.TANH R124, R124 ;  /* 0x0000007c007c7308 */ /* 0x000ea20000002400 */
[----:B----4-:R-:W-:-:S04]  /*11180*/  FFMA.FTZ R111, R0, R151, R111 ;  /* 0x00000097006f7223 */ /* 0x010fc8000001006f */
[----:B------:R-:W-:Y:S01]  /*11190*/  IADD3 R36, R6, 0x8, RZ ;  /* 0x0000000806247810 */ /* 0x000fe20007ffe0ff */
[C---:B------:R-:W-:Y:S01]  /*111a0*/  HMMA.16816.F32.BF16 R88, R8.reuse, R38, R88 ;  /* 0x000000260858723c */ /* 0x040fe20000041858 */
[----:B------:R-:W-:Y:S01]  /*111b0*/  FFMA.FTZ R6, R0, R121, R113 ;  /* 0x0000007900067223 */ /* 0x000fe20000010071 */
[----:B------:R-:W4:Y:S01]  /*111c0*/  MUFU.TANH R96, R96 ;  /* 0x0000006000607308 */ /* 0x000f220000002400 */
[----:B------:R-:W-:Y:S01]  /*111d0*/  IMNMX R49, R36, R65, PT ;  /* 0x0000004124317217 */ /* 0x000fe20003800200 */
[----:B-----5:R-:W-:Y:S01]  /*111e0*/  FFMA.FTZ R67, R0, R149, R115 ;  /* 0x0000009500437223 */ /* 0x020fe20000010073 */
[----:B------:R-:W5:Y:S02]  /*111f0*/  LDSM.16.M88.4 R36, [R190+0x8800] ;  /* 0x00880000be24783b */ /* 0x000f640000000200 */
[-C--:B------:R-:W-:Y:S01]  /*11200*/  ISETP.GE.AND P0, PT, R66, R49.reuse, PT ;  /* 0x000000314200720c */ /* 0x080fe20003f06270 */
[----:B---3--:R-:W-:Y:S01]  /*11210*/  HMMA.16816.F32.BF16 R84, R8, R52, R84 ;  /* 0x000000340854723c */ /* 0x008fe20000041854 */
[-C--:B------:R-:W-:Y:S01]  /*11220*/  ISETP.GE.AND P1, PT, R120, R49.reuse, PT ;  /* 0x000000317800720c */ /* 0x080fe20003f26270 */
[----:B------:R-:W-:Y:S01]  /*11230*/  MUFU.TANH R65, R99 ;  /* 0x0000006300417308 */ /* 0x000fe20000002400 */
[----:B------:R-:W-:Y:S01]  /*11240*/  ISETP.GE.AND P2, PT, R64, R49, PT ;  /* 0x000000314000720c */ /* 0x000fe20003f46270 */
[----:B--2---:R-:W-:Y:S01]  /*11250*/  FFMA.FTZ R120, R0, R151, R124 ;  /* 0x0000009700787223 */ /* 0x004fe2000001007c */
[----:B------:R-:W-:-:S02]  /*11260*/  FSEL R70, R70, -INF , !P0 ;  /* 0xff80000046467808 */ /* 0x000fc40004000000 */
[----:B------:R-:W-:Y:S01]  /*11270*/  FSEL R6, R6, -INF , !P2 ;  /* 0xff80000006067808 */ /* 0x000fe20005000000 */
[C---:B------:R-:W-:Y:S01]  /*11280*/  HMMA.16816.F32.BF16 R76, R16.reuse, R56, R76 ;  /* 0x00000038104c723c */ /* 0x040fe2000004184c */
[-C--:B------:R-:W-:Y:S01]  /*11290*/  FMUL.FTZ R66, R93, R5.reuse ;  /* 0x000000055d427220 */ /* 0x080fe20000410000 */
[----:B------:R-:W-:Y:S01]  /*112a0*/  FSEL R93, R72, -INF , !P5 ;  /* 0xff800000485d7808 */ /* 0x000fe20006800000 */
[-C--:B------:R-:W-:Y:S01]  /*112b0*/  FMUL.FTZ R64, R92, R5.reuse ;  /* 0x000000055c407220 */ /* 0x080fe20000410000 */
[-C--:B------:R-:W-:Y:S01]  /*112c0*/  ISETP.GE.AND P5, PT, R128, R48.reuse, PT ;  /* 0x000000308000720c */ /* 0x080fe20003fa6270 */
[-C--:B------:R-:W-:Y:S01]  /*112d0*/  FMUL.FTZ R94, R94, R5.reuse ;  /* 0x000000055e5e7220 */ /* 0x080fe20000410000 */
[----:B------:R-:W2:Y:S01]  /*112e0*/  MUFU.TANH R98, R98 ;  /* 0x0000006200627308 */ /* 0x000ea20000002400 */
[-C--:B------:R-:W-:Y:S01]  /*112f0*/  FMUL.FTZ R95, R95, R5.reuse ;  /* 0x000000055f5f7220 */ /* 0x080fe20000410000 */
[----:B------:R-:W-:Y:S01]  /*11300*/  HMMA.16816.F32.BF16 R28, R16, R58, R28 ;  /* 0x0000003a101c723c */ /* 0x000fe2000004181c */
[-C--:B------:R-:W-:Y:S01]  /*11310*/  FMUL.FTZ R89, R89, R5.reuse ;  /* 0x0000000559597220 */ /* 0x080fe20000410000 */
[----:B------:R-:W-:Y:S01]  /*11320*/  FSEL R92, R74, -INF , !P1 ;  /* 0xff8000004a5c7808 */ /* 0x000fe20004800000 */
[----:B------:R-:W-:Y:S01]  /*11330*/  FMUL.FTZ R88, R88, R5 ;  /* 0x0000000558587220 */ /* 0x000fe20000410000 */
[----:B------:R-:W-:Y:S01]  /*11340*/  ISETP.GE.AND P2, PT, R122, R49, PT ;  /* 0x000000317a00720c */ /* 0x000fe20003f46270 */
[----:B------:R-:W-:Y:S01]  /*11350*/  FFMA.FTZ R74, R0, R131, R103 ;  /* 0x00000083004a7223 */ /* 0x000fe20000010067 */
[----:B------:R3:W-:Y:S01]  /*11360*/  MUFU.TANH R56, R89 ;  /* 0x0000005900387308 */ /* 0x0007e20000002400 */
[----:B------:R-:W-:Y:S01]  /*11370*/  ISETP.GE.AND P0, PT, R130, R49, PT ;  /* 0x000000318200720c */ /* 0x000fe20003f06270 */
[----:B------:R-:W-:Y:S01]  /*11380*/  HMMA.16816.F32.BF16 R80, R8, R54, R80 ;  /* 0x000000360850723c */ /* 0x000fe20000041850 */
[----:B------:R-:W2:Y:S01]  /*11390*/  LDSM.16.M88.4 R52, [R123+0x6c00] ;  /* 0x006c00007b34783b */ /* 0x000ea20000000200 */
[-C--:B------:R-:W-:Y:S01]  /*113a0*/  FMUL.FTZ R58, R91, R5.reuse ;  /* 0x000000055b3a7220 */ /* 0x080fe20000410000 */
[----:B------:R-:W-:Y:S01]  /*113b0*/  FSEL R91, R61, -INF , !P6 ;  /* 0xff8000003d5b7808 */ /* 0x000fe20007000000 */
[----:B------:R-:W-:Y:S01]  /*113c0*/  FMUL.FTZ R57, R90, R5 ;  /* 0x000000055a397220 */ /* 0x000fe20000410000 */
[----:B------:R-:W-:Y:S01]  /*113d0*/  ISETP.GE.AND P1, PT, R128, R49, PT ;  /* 0x000000318000720c */ /* 0x000fe20003f26270 */
[----:B------:R-:W2:Y:S01]  /*113e0*/  MUFU.TANH R99, R88 ;  /* 0x0000005800637308 */ /* 0x000ea20000002400 */
[----:B------:R-:W-:Y:S01]  /*113f0*/  FFMA.FTZ R90, R0, R137, R109 ;  /* 0x00000089005a7223 */ /* 0x000fe2000001006d */
[----:B-1----:R-:W-:Y:S01]  /*11400*/  HMMA.16816.F32.BF16 R20, R32, R42, R20 ;  /* 0x0000002a2014723c */ /* 0x002fe20000041814 */
[-C--:B------:R-:W-:Y:S01]  /*11410*/  FMUL.FTZ R59, R84, R5.reuse ;  /* 0x00000005543b7220 */ /* 0x080fe20000410000 */
[----:B------:R-:W-:Y:S01]  /*11420*/  FSEL R74, R74, -INF , !P2 ;  /* 0xff8000004a4a7808 */ /* 0x000fe20005000000 */
[----:B------:R-:W-:Y:S01]  /*11430*/  FMUL.FTZ R61, R86, R5 ;  /* 0x00000005563d7220 */ /* 0x000fe20000410000 */
[----:B------:R-:W-:Y:S01]  /*11440*/  ISETP.GE.AND P2, PT, R132, R49, PT ;  /* 0x000000318400720c */ /* 0x000fe20003f46270 */
[----:B----4-:R-:W-:Y:S01]  /*11450*/  FFMA.FTZ R96, R0, R153, R96 ;  /* 0x0000009900607223 */ /* 0x010fe20000010060 */
[----:B---3--:R-:W-:Y:S01]  /*11460*/  FSEL R89, R60, -INF , !P5 ;  /* 0xff8000003c597808 */ /* 0x008fe20006800000 */
[----:B------:R-:W-:Y:S01]  /*11470*/  FMUL.FTZ R60, R85, R5 ;  /* 0x00000005553c7220 */ /* 0x000fe20000410000 */
[C---:B-----5:R-:W-:Y:S01]  /*11480*/  HMMA.16816.F32.BF16 R76, R12.reuse, R36, R76 ;  /* 0x000000240c4c723c */ /* 0x060fe2000004184c */
[-C--:B------:R-:W-:Y:S01]  /*11490*/  ISETP.GE.AND P5, PT, R138, R48.reuse, PT ;  /* 0x000000308a00720c */ /* 0x080fe20003fa6270 */
[----:B------:R-:W1:Y:S01]  /*114a0*/  MUFU.TANH R64, R64 ;  /* 0x0000004000407308 */ /* 0x000e620000002400 */
[----:B------:R-:W-:Y:S01]  /*114b0*/  FSEL R90, R90, -INF , !P1 ;  /* 0xff8000005a5a7808 */ /* 0x000fe20004800000 */
[----:B--2---:R-:W-:Y:S01]  /*114c0*/  FFMA.FTZ R98, R0, R153, R98 ;  /* 0x0000009900627223 */ /* 0x004fe20000010062 */
[----:B------:R-:W-:Y:S01]  /*114d0*/  FSEL R221, R62, -INF , !P5 ;  /* 0xff8000003edd7808 */ /* 0x000fe20006800000 */
[----:B------:R-:W-:Y:S01]  /*114e0*/  FFMA.FTZ R99, R0, R161, R99 ;  /* 0x000000a100637223 */ /* 0x000fe20000010063 */
[-C--:B------:R-:W-:Y:S01]  /*114f0*/  ISETP.GE.AND P5, PT, R144, R48.reuse, PT ;  /* 0x000000309000720c */ /* 0x080fe20003fa6270 */
[----:B------:R-:W-:Y:S01]  /*11500*/  HMMA.16816.F32.BF16 R28, R12, R38, R28 ;  /* 0x000000260c1c723c */ /* 0x000fe2000004181c */
[----:B------:R-:W2:Y:S01]  /*11510*/  LDSM.16.M88.4 R36, [R190+0x8c00] ;  /* 0x008c0000be24783b */ /* 0x000ea20000000200 */
[----:B------:R-:W3:Y:S01]  /*11520*/  MUFU.TANH R60, R60 ;  /* 0x0000003c003c7308 */ /* 0x000ee20000002400 */
[----:B------:R-:W-:Y:S01]  /*11530*/  FSEL R121, R107, -INF , !P5 ;  /* 0xff8000006b797808 */ /* 0x000fe20006800000 */
[----:B------:R-:W-:Y:S01]  /*11540*/  FMUL.FTZ R42, R83, R5 ;  /* 0x00000005532a7220 */ /* 0x000fe20000410000 */
[----:B------:R-:W-:Y:S01]  /*11550*/  FSEL R88, R102, -INF , !P0 ;  /* 0xff80000066587808 */ /* 0x000fe20004000000 */
[----:B------:R-:W-:Y:S01]  /*11560*/  FFMA.FTZ R65, R0, R155, R65 ;  /* 0x0000009b00417223 */ /* 0x000fe20000010041 */
[-C--:B------:R-:W-:Y:S01]  /*11570*/  ISETP.GE.AND P5, PT, R150, R48.reuse, PT ;  /* 0x000000309600720c */ /* 0x080fe20003fa6270 */
[----:B------:R-:W-:Y:S01]  /*11580*/  HMMA.16816.F32.BF16 R24, R32, R40, R24 ;  /* 0x000000282018723c */ /* 0x000fe20000041818 */
[----:B------:R-:W4:Y:S01]  /*11590*/  LDSM.16.M88.4 R32, [R123+0x8c00] ;  /* 0x008c00007b20783b */ /* 0x000f220000000200 */
[----:B------:R-:W5:Y:S01]  /*115a0*/  MUFU.TANH R66, R66 ;  /* 0x0000004200427308 */ /* 0x000f620000002400 */
[----:B------:R-:W-:Y:S01]  /*115b0*/  ISETP.GE.AND P0, PT, R134, R49, PT ;  /* 0x000000318600720c */ /* 0x000fe20003f06270 */
[----:B-1----:R-:W-:Y:S01]  /*115c0*/  FFMA.FTZ R64, R0, R157, R64 ;  /* 0x0000009d00407223 */ /* 0x002fe20000010040 */
[----:B------:R-:W-:Y:S01]  /*115d0*/  ISETP.GE.AND P1, PT, R138, R49, PT ;  /* 0x000000318a00720c */ /* 0x000fe20003f26270 */
[----:B------:R-:W-:Y:S01]  /*115e0*/  FFMA.FTZ R56, R0, R163, R56 ;  /* 0x000000a300387223 */ /* 0x000fe20000010038 */
[----:B------:R-:W-:Y:S01]  /*115f0*/  FSEL R215, R97, -INF , !P5 ;  /* 0xff80000061d77808 */ /* 0x000fe20006800000 */
[----:B------:R-:W-:Y:S01]  /*11600*/  HMMA.16816.F32.BF16 R76, R8, R44, R76 ;  /* 0x0000002c084c723c */ /* 0x000fe2000004184c */
[-C--:B------:R-:W-:Y:S01]  /*11610*/  FMUL.FTZ R40, R87, R5.reuse ;  /* 0x0000000557287220 */ /* 0x080fe20000410000 */
[----:B------:R-:W1:Y:S01]  /*11620*/  MUFU.TANH R94, R94 ;  /* 0x0000005e005e7308 */ /* 0x000e620000002400 */
[----:B------:R-:W-:Y:S01]  /*11630*/  FMUL.FTZ R41, R80, R5 ;  /* 0x0000000550297220 */ /* 0x000fe20000410000 */
[----:B------:R-:W-:Y:S01]  /*11640*/  FSEL R72, R63, -INF , !P2 ;  /* 0xff8000003f487808 */ /* 0x000fe20005000000 */
[----:B---3--:R-:W-:Y:S01]  /*11650*/  FFMA.FTZ R60, R0, R167, R60 ;  /* 0x000000a7003c7223 */ /* 0x008fe2000001003c */
[----:B------:R-:W-:Y:S01]  /*11660*/  FSEL R186, R68, -INF , !P0 ;  /* 0xff80000044ba7808 */ /* 0x000fe20004000000 */
[-C--:B------:R-:W-:Y:S01]  /*11670*/  FMUL.FTZ R44, R81, R5.reuse ;  /* 0x00000005512c7220 */ /* 0x080fe20000410000 */
[----:B------:R-:W-:Y:S01]  /*11680*/  HMMA.16816.F32.BF16 R20, R16, R54, R20 ;  /* 0x000000361014723c */ /* 0x000fe20000041814 */
[----:B------:R-:W-:Y:S01]  /*11690*/  FMUL.FTZ R45, R82, R5 ;  /* 0x00000005522d7220 */ /* 0x000fe20000410000 */
[----:B------:R-:W3:Y:S01]  /*116a0*/  MUFU.TANH R95, R95 ;  /* 0x0000005f005f7308 */ /* 0x000ee20000002400 */
[-C--:B------:R-:W-:Y:S01]  /*116b0*/  ISETP.GE.AND P5, PT, R156, R48.reuse, PT ;  /* 0x000000309c00720c */ /* 0x080fe20003fa6270 */
[----:B-----5:R-:W-:Y:S01]  /*116c0*/  FFMA.FTZ R66, R0, R159, R66 ;  /* 0x0000009f00427223 */ /* 0x020fe20000010042 */
[----:B------:R-:W-:Y:S01]  /*116d0*/  ISETP.GE.AND P6, PT, R136, R48, PT ;  /* 0x000000308800720c */ /* 0x000fe20003fc6270 */
[----:B------:R-:W-:-:S04]  /*116e0*/  DEPBAR.LE SB0, 0x0 ;  /* 0x000080000000791a */ /* 0x000fc80000000000 */
[----:B------:R-:W-:Y:S01]  /*116f0*/  HMMA.16816.F32.BF16 R24, R16, R52, R24 ;  /* 0x000000341018723c */ /* 0x000fe20000041818 */
[----:B------:R-:W5:Y:S01]  /*11700*/  MUFU.TANH R57, R57 ;  /* 0x0000003900397308 */ /* 0x000f620000002400 */
[----:B------:R-:W-:Y:S01]  /*11710*/  ISETP.GE.AND P2, PT, R136, R49, PT ;  /* 0x000000318800720c */ /* 0x000fe20003f46270 */
[----:B-1----:R-:W-:Y:S01]  /*11720*/  FFMA.FTZ R94, R0, R157, R94 ;  /* 0x0000009d005e7223 */ /* 0x002fe2000001005e */
[----:B------:R-:W-:Y:S02]  /*11730*/  ISETP.GE.AND P0, PT, R142, R49, PT ;  /* 0x000000318e00720c */ /* 0x000fe40003f06270 */
[-C--:B------:R-:W-:Y:S01]  /*11740*/  FMUL.FTZ R43, R76, R5.reuse ;  /* 0x000000054c2b7220 */ /* 0x080fe20000410000 */
[----:B------:R-:W-:Y:S01]  /*11750*/  FSEL R142, R110, -INF , !P1 ;  /* 0xff8000006e8e7808 */ /* 0x000fe20004800000 */
[----:B------:R-:W-:Y:S01]  /*11760*/  HMMA.16816.F32.BF16 R28, R8, R46, R28 ;  /* 0x0000002e081c723c */ /* 0x000fe2000004181c */
[----:B------:R-:W1:Y:S01]  /*11770*/  MUFU.TANH R58, R58 ;  /* 0x0000003a003a7308 */ /* 0x000e620000002400 */
[----:B------:R-:W-:Y:S01]  /*11780*/  FMUL.FTZ R17, R79, R5 ;  /* 0x000000054f117220 */ /* 0x000fe20000410000 */
[----:B------:R-:W-:Y:S01]  /*11790*/  ISETP.GE.AND P1, PT, R144, R49, PT ;  /* 0x000000319000720c */ /* 0x000fe20003f26270 */
[-C--:B------:R-:W-:Y:S01]  /*117a0*/  FMUL.FTZ R77, R77, R5.reuse ;  /* 0x000000054d4d7220 */ /* 0x080fe20000410000 */
[----:B------:R-:W-:Y:S01]  /*117b0*/  FSEL R143, R99, -INF , !P5 ;  /* 0xff800000638f7808 */ /* 0x000fe20006800000 */
[----:B------:R-:W-:Y:S01]  /*117c0*/  FMUL.FTZ R78, R78, R5 ;  /* 0x000000054e4e7220 */ /* 0x000fe20000410000 */
[----:B------:R-:W-:Y:S01]  /*117d0*/  FSEL R219, R104, -INF , !P6 ;  /* 0xff80000068db7808 */ /* 0x000fe20007000000 */
[----:B--2---:R-:W-:Y:S01]  /*117e0*/  HMMA.16816.F32.BF16 R20, R12, R38, R20 ;  /* 0x000000260c14723c */ /* 0x004fe20000041814 */
[----:B------:R-:W2:Y:S01]  /*117f0*/  MUFU.TANH R43, R43 ;  /* 0x0000002b002b7308 */ /* 0x000ea20000002400 */
[----:B------:R-:W-:Y:S01]  /*11800*/  FSEL R144, R114, -INF , !P2 ;  /* 0xff80000072907808 */ /* 0x000fe20005000000 */
[----:B---3--:R-:W-:Y:S01]  /*11810*/  FFMA.FTZ R95, R0, R159, R95 ;  /* 0x0000009f005f7223 */ /* 0x008fe2000001005f */
[----:B------:R-:W-:Y:S01]  /*11820*/  FSEL R126, R106, -INF , !P0 ;  /* 0xff8000006a7e7808 */ /* 0x000fe20004000000 */
[----:B-----5:R-:W-:Y:S01]  /*11830*/  FFMA.FTZ R57, R0, R161, R57 ;  /* 0x000000a100397223 */ /* 0x020fe20000010039 */
[----:B------:R-:W-:-:S02]  /*11840*/  ISETP.GE.AND P5, PT, R162, R48, PT ;  /* 0x00000030a200720c */ /* 0x000fc40003fa6270 */
[----:B------:R-:W-:Y:S01]  /*11850*/  HMMA.16816.F32.BF16 R24, R12, R36, R24 ;  /* 0x000000240c18723c */ /* 0x000fe20000041818 */
[----:B------:R-:W3:Y:S01]  /*11860*/  MUFU.TANH R59, R59 ;  /* 0x0000003b003b7308 */ /* 0x000ee20000002400 */
[----:B------:R-:W-:Y:S01]  /*11870*/  ISETP.GE.AND P6, PT, R146, R48, PT ;  /* 0x000000309200720c */ /* 0x000fe20003fc6270 */
[----:B-1----:R-:W-:Y:S01]  /*11880*/  FFMA.FTZ R58, R0, R163, R58 ;  /* 0x000000a3003a7223 */ /* 0x002fe2000001003a */
[-C--:B------:R-:W-:Y:S02]  /*11890*/  ISETP.GE.AND P2, PT, R146, R49.reuse, PT ;  /* 0x000000319200720c */ /* 0x080fe40003f46270 */
[----:B------:R-:W-:Y:S02]  /*118a0*/  ISETP.GE.AND P0, PT, R148, R49, PT ;  /* 0x000000319400720c */ /* 0x000fe40003f06270 */
[-C--:B------:R-:W-:Y:S01]  /*118b0*/  FMUL.FTZ R29, R29, R5.reuse ;  /* 0x000000051d1d7220 */ /* 0x080fe20000410000 */
[----:B------:R-:W1:Y:S01]  /*118c0*/  MUFU.TANH R61, R61 ;  /* 0x0000003d003d7308 */ /* 0x000e620000002400 */
[-C--:B------:R-:W-:Y:S01]  /*118d0*/  FMUL.FTZ R18, R28, R5.reuse ;  /* 0x000000051c127220 */ /* 0x080fe20000410000 */
[----:B------:R-:W-:Y:S01]  /*118e0*/  FSEL R153, R60, -INF , !P5 ;  /* 0xff8000003c997808 */ /* 0x000fe20006800000 */
[-C--:B------:R-:W-:Y:S01]  /*118f0*/  FMUL.FTZ R13, R30, R5.reuse ;  /* 0x000000051e0d7220 */ /* 0x080fe20000410000 */
[----:B------:R-:W-:Y:S01]  /*11900*/  FSEL R67, R67, -INF , !P1 ;  /* 0xff80000043437808 */ /* 0x000fe20004800000 */
[----:B------:R-:W-:Y:S01]  /*11910*/  FMUL.FTZ R14, R31, R5 ;  /* 0x000000051f0e7220 */ /* 0x000fe20000410000 */
[----:B------:R-:W-:Y:S01]  /*11920*/  FSEL R213, R111, -INF , !P6 ;  /* 0xff8000006fd57808 */ /* 0x000fe20007000000 */
[----:B----4-:R-:W-:Y:S01]  /*11930*/  HMMA.16816.F32.BF16 R20, R8, R34, R20 ;  /* 0x000000220814723c */ /* 0x010fe20000041814 */
[----:B------:R-:W4:Y:S01]  /*11940*/  MUFU.TANH R12, R29 ;  /* 0x0000001d000c7308 */ /* 0x000f220000002400 */
[----:B--2---:R-:W-:Y:S01]  /*11950*/  FFMA.FTZ R43, R0, R173, R43 ;  /* 0x000000ad002b7223 */ /* 0x004fe2000001002b */
[----:B------:R-:W-:Y:S01]  /*11960*/  FSEL R120, R120, -INF , !P2 ;  /* 0xff80000078787808 */ /* 0x000fe20005000000 */
[----:B---3--:R-:W-:Y:S01]  /*11970*/  FFMA.FTZ R59, R0, R165, R59 ;  /* 0x000000a5003b7223 */ /* 0x008fe2000001003b */
[----:B------:R-:W-:-:S02]  /*11980*/  FSEL R125, R96, -INF , !P4 ;  /* 0xff800000607d7808 */ /* 0x000fc40006000000 */
[----:B------:R-:W-:Y:S01]  /*11990*/  FSEL R124, R98, -INF , !P0 ;  /* 0xff800000627c7808 */ /* 0x000fe20004000000 */
[----:B------:R-:W-:Y:S01]  /*119a0*/  HMMA.16816.F32.BF16 R24, R8, R32, R24 ;  /* 0x000000200818723c */ /* 0x000fe20000041818 */
[----:B------:R-:W2:Y:S01]  /*119b0*/  MUFU.TANH R40, R40 ;  /* 0x0000002800287308 */ /* 0x000ea20000002400 */
[-C--:B------:R-:W-:Y:S01]  /*119c0*/  ISETP.GE.AND P5, PT, R168, R48.reuse, PT ;  /* 0x00000030a800720c */ /* 0x080fe20003fa6270 */
[----:B-1----:R-:W-:Y:S01]  /*119d0*/  FFMA.FTZ R61, R0, R165, R61 ;  /* 0x000000a5003d7223 */ /* 0x002fe2000001003d */
[-C--:B------:R-:W-:Y:S02]  /*119e0*/  ISETP.GE.AND P1, PT, R150, R49.reuse, PT ;  /* 0x000000319600720c */ /* 0x080fe40003f26270 */
[CC--:B------:R-:W-:Y:S02]  /*119f0*/  ISETP.GE.AND P6, PT, R152.reuse, R48.reuse, PT ;  /* 0x000000309800720c */ /* 0x0c0fe40003fc6270 */
[----:B------:R-:W-:Y:S01]  /*11a00*/  ISETP.GE.AND P2, PT, R152, R49, PT ;  /* 0x000000319800720c */ /* 0x000fe20003f46270 */
[----:B------:R-:W1:Y:S01]  /*11a10*/  MUFU.TANH R41, R41 ;  /* 0x0000002900297308 */ /* 0x000e620000002400 */
[----:B------:R-:W-:Y:S01]  /*11a20*/  ISETP.GE.AND P4, PT, R154, R48, PT ;  /* 0x000000309a00720c */ /* 0x000fe20003f86270 */
[----:B----4-:R-:W-:Y:S01]  /*11a30*/  FFMA.FTZ R129, R0, R179, R12 ;  /* 0x000000b300817223 */ /* 0x010fe2000001000c */
[----:B------:R-:W-:-:S02]  /*11a40*/  ISETP.GE.AND P0, PT, R154, R49, PT ;  /* 0x000000319a00720c */ /* 0x000fc40003f06270 */
[----:B------:R-:W-:Y:S02]  /*11a50*/  FSEL R135, R43, -INF , !P5 ;  /* 0xff8000002b877808 */ /* 0x000fe40006800000 */
[-C--:B------:R-:W-:Y:S01]  /*11a60*/  FMUL.FTZ R11, R20, R5.reuse ;  /* 0x00000005140b7220 */ /* 0x080fe20000410000 */
[----:B------:R-:W3:Y:S01]  /*11a70*/  MUFU.TANH R44, R44 ;  /* 0x0000002c002c7308 */ /* 0x000ee20000002400 */
[-C--:B------:R-:W-:Y:S01]  /*11a80*/  FMUL.FTZ R22, R22, R5.reuse ;  /* 0x0000000516167220 */ /* 0x080fe20000410000 */
[----:B------:R-:W-:Y:S01]  /*11a90*/  FSEL R127, R65, -INF , !P1 ;  /* 0xff800000417f7808 */ /* 0x000fe20004800000 */
[-C--:B------:R-:W-:Y:S01]  /*11aa0*/  FMUL.FTZ R23, R23, R5.reuse ;  /* 0x0000000517177220 */ /* 0x080fe20000410000 */
[----:B------:R-:W-:Y:S01]  /*11ab0*/  FSEL R139, R64, -INF , !P6 ;  /* 0xff800000408b7808 */ /* 0x000fe20007000000 */
[-C--:B------:R-:W-:Y:S01]  /*11ac0*/  FMUL.FTZ R21, R21, R5.reuse ;  /* 0x0000000515157220 */ /* 0x080fe20000410000 */
[----:B------:R-:W-:Y:S01]  /*11ad0*/  FSEL R136, R94, -INF , !P2 ;  /* 0xff8000005e887808 */ /* 0x000fe20005000000 */
[-C--:B------:R-:W-:Y:S01]  /*11ae0*/  FMUL.FTZ R24, R24, R5.reuse ;  /* 0x0000000518187220 */ /* 0x080fe20000410000 */
[----:B------:R-:W4:Y:S01]  /*11af0*/  MUFU.TANH R11, R11 ;  /* 0x0000000b000b7308 */ /* 0x000f220000002400 */
[-C--:B------:R-:W-:Y:S01]  /*11b00*/  FMUL.FTZ R8, R25, R5.reuse ;  /* 0x0000000519087220 */ /* 0x080fe20000410000 */
[----:B------:R-:W-:Y:S01]  /*11b10*/  FSEL R157, R66, -INF , !P4 ;  /* 0xff800000429d7808 */ /* 0x000fe20006000000 */
[-C--:B------:R-:W-:Y:S01]  /*11b20*/  FMUL.FTZ R9, R26, R5.reuse ;  /* 0x000000051a097220 */ /* 0x080fe20000410000 */
[----:B------:R-:W-:Y:S01]  /*11b30*/  FSEL R137, R95, -INF , !P0 ;  /* 0xff8000005f897808 */ /* 0x000fe20004000000 */
[----:B------:R-:W-:Y:S01]  /*11b40*/  FMUL.FTZ R10, R27, R5 ;  /* 0x000000051b0a7220 */ /* 0x000fe20000410000 */
[-C--:B------:R-:W-:Y:S01]  /*11b50*/  ISETP.GE.AND P5, PT, R174, R48.reuse, PT ;  /* 0x00000030ae00720c */ /* 0x080fe20003fa6270 */
[----:B--2---:R-:W-:Y:S01]  /*11b60*/  FFMA.FTZ R40, R0, R167, R40 ;  /* 0x000000a700287223 */ /* 0x004fe20000010028 */
[----:B------:R-:W2:Y:S01]  /*11b70*/  MUFU.TANH R45, R45 ;  /* 0x0000002d002d7308 */ /* 0x000ea20000002400 */
[----:B------:R-:W-:Y:S01]  /*11b80*/  ISETP.GE.AND P1, PT, R156, R49, PT ;  /* 0x000000319c00720c */ /* 0x000fe20003f26270 */
[----:B-1----:R-:W-:Y:S01]  /*11b90*/  FFMA.FTZ R41, R0, R169, R41 ;  /* 0x000000a900297223 */ /* 0x002fe20000010029 */
[-C--:B------:R-:W-:Y:S01]  /*11ba0*/  ISETP.GE.AND P6, PT, R158, R48.reuse, PT ;  /* 0x000000309e00720c */ /* 0x080fe20003fc6270 */
[----:B---3--:R-:W-:Y:S01]  /*11bb0*/  FFMA.FTZ R44, R0, R171, R44 ;  /* 0x000000ab002c7223 */ /* 0x008fe2000001002c */
[----:B------:R-:W-:Y:S01]  /*11bc0*/  ISETP.GE.AND P2, PT, R158, R49, PT ;  /* 0x000000319e00720c */ /* 0x000fe20003f46270 */
[----:B------:R-:W-:Y:S01]  /*11bd0*/  FFMA.FTZ R5, R0, R3, R184 ;  /* 0x0000000300057223 */ /* 0x000fe200000100b8 */
[C---:B------:R-:W-:Y:S01]  /*11be0*/  ISETP.GE.AND P4, PT, R160.reuse, R48, PT ;  /* 0x00000030a000720c */ /* 0x040fe20003f86270 */
[----:B------:R-:W1:Y:S01]  /*11bf0*/  MUFU.TANH R42, R42 ;  /* 0x0000002a002a7308 */ /* 0x000e620000002400 */
[----:B------:R-:W-:Y:S01]  /*11c00*/  ISETP.GE.AND P0, PT, R160, R49, PT ;  /* 0x00000031a000720c */ /* 0x000fe20003f06270 */
[C---:B----4-:R-:W-:Y:S01]  /*11c10*/  FFMA.FTZ R11, R0.reuse, R185, R11 ;  /* 0x000000b9000b7223 */ /* 0x050fe2000001000b */
[----:B------:R-:W-:Y:S01]  /*11c20*/  FSEL R129, R129, -INF , !P5 ;  /* 0xff80000081817808 */ /* 0x000fe20006800000 */
[----:B------:R-:W-:Y:S01]  /*11c30*/  FFMA.FTZ R3, R0, R3, R112 ;  /* 0x0000000300037223 */ /* 0x000fe20000010070 */
[----:B------:R-:W-:-:S02]  /*11c40*/  FSEL R138, R57, -INF , !P1 ;  /* 0xff800000398a7808 */ /* 0x000fc40004800000 */
[----:B------:R-:W-:Y:S01]  /*11c50*/  FSEL R159, R56, -INF , !P6 ;  /* 0xff800000389f7808 */ /* 0x000fe20007000000 */
[----:B------:R-:W3:Y:S01]  /*11c60*/  MUFU.TANH R36, R77 ;  /* 0x0000004d00247308 */ /* 0x000ee20000002400 */
[----:B------:R-:W-:Y:S01]  /*11c70*/  FSEL R147, R58, -INF , !P2 ;  /* 0xff8000003a937808 */ /* 0x000fe20005000000 */
[----:B--2---:R-:W-:Y:S01]  /*11c80*/  FFMA.FTZ R45, R0, R169, R45 ;  /* 0x000000a9002d7223 */ /* 0x004fe2000001002d */
[----:B------:R-:W-:Y:S02]  /*11c90*/  FSEL R155, R59, -INF , !P4 ;  /* 0xff8000003b9b7808 */ /* 0x000fe40006000000 */
[----:B------:R-:W-:Y:S02]  /*11ca0*/  FSEL R148, R61, -INF , !P0 ;  /* 0xff8000003d947808 */ /* 0x000fe40004000000 */
[----:B------:R-:W-:Y:S01]  /*11cb0*/  ISETP.GE.AND P5, PT, R180, R48, PT ;  /* 0x00000030b400720c */ /* 0x000fe20003fa6270 */
[----:B------:R-:W2:Y:S01]  /*11cc0*/  MUFU.TANH R16, R78 ;  /* 0x0000004e00107308 */ /* 0x000ea20000002400 */
[----:B-1----:R-:W-:Y:S01]  /*11cd0*/  FFMA.FTZ R42, R0, R171, R42 ;  /* 0x000000ab002a7223 */ /* 0x002fe2000001002a */
[----:B------:R-:W-:-:S02]  /*11ce0*/  ISETP.GE.AND P1, PT, R162, R49, PT ;  /* 0x00000031a200720c */ /* 0x000fc40003f26270 */
[CC--:B------:R-:W-:Y:S02]  /*11cf0*/  ISETP.GE.AND P6, PT, R164.reuse, R48.reuse, PT ;  /* 0x00000030a400720c */ /* 0x0c0fe40003fc6270 */
[----:B------:R-:W-:Y:S02]  /*11d00*/  ISETP.GE.AND P2, PT, R164, R49, PT ;  /* 0x00000031a400720c */ /* 0x000fe40003f46270 */
[----:B------:R-:W1:Y:S01]  /*11d10*/  MUFU.TANH R17, R17 ;  /* 0x0000001100117308 */ /* 0x000e620000002400 */
[----:B------:R-:W-:Y:S01]  /*11d20*/  ISETP.GE.AND P4, PT, R166, R48, PT ;  /* 0x00000030a600720c */ /* 0x000fe20003f86270 */
[----:B---3--:R-:W-:Y:S01]  /*11d30*/  FFMA.FTZ R36, R0, R175, R36 ;  /* 0x000000af00247223 */ /* 0x008fe20000010024 */
[----:B------:R-:W-:Y:S02]  /*11d40*/  ISETP.GE.AND P0, PT, R166, R49, PT ;  /* 0x00000031a600720c */ /* 0x000fe40003f06270 */
[----:B------:R-:W-:Y:S02]  /*11d50*/  FSEL R61, R11, -INF , !P5 ;  /* 0xff8000000b3d7808 */ /* 0x000fe40006800000 */
[----:B------:R-:W-:Y:S01]  /*11d60*/  FSEL R146, R40, -INF , !P1 ;  /* 0xff80000028927808 */ /* 0x000fe20004800000 */
[----:B------:R-:W3:Y:S01]  /*11d70*/  MUFU.TANH R18, R18 ;  /* 0x0000001200127308 */ /* 0x000ee20000002400 */
[----:B------:R-:W-:Y:S01]  /*11d80*/  FSEL R151, R41, -INF , !P6 ;  /* 0xff80000029977808 */ /* 0x000fe20007000000 */
[----:B--2---:R-:W-:Y:S01]  /*11d90*/  FFMA.FTZ R16, R0, R173, R16 ;  /* 0x000000ad00107223 */ /* 0x004fe20000010010 */
[----:B------:R-:W-:-:S02]  /*11da0*/  FSEL R150, R45, -INF , !P2 ;  /* 0xff8000002d967808 */ /* 0x000fc40005000000 */
[----:B------:R-:W-:Y:S02]  /*11db0*/  FSEL R149, R44, -INF , !P4 ;  /* 0xff8000002c957808 */ /* 0x000fe40006000000 */
[----:B------:R-:W-:Y:S01]  /*11dc0*/  FSEL R145, R42, -INF , !P0 ;  /* 0xff8000002a917808 */ /* 0x000fe20004000000 */
[----:B------:R-:W2:Y:S01]  /*11dd0*/  MUFU.TANH R13, R13 ;  /* 0x0000000d000d7308 */ /* 0x000ea20000002400 */
[----:B-1----:R-:W-:Y:S01]  /*11de0*/  FFMA.FTZ R17, R0, R175, R17 ;  /* 0x000000af00117223 */ /* 0x002fe20000010011 */
[----:B------:R-:W-:Y:S02]  /*11df0*/  ISETP.GE.AND P5, PT, R51, 0x2, PT ;  /* 0x000000023300780c */ /* 0x000fe40003fa6270 */
[----:B------:R-:W-:Y:S02]  /*11e00*/  ISETP.GE.AND P1, PT, R168, R49, PT ;  /* 0x00000031a800720c */ /* 0x000fe40003f26270 */
[----:B------:R-:W-:Y:S02]  /*11e10*/  ISETP.GE.AND P6, PT, R170, R48, PT ;  /* 0x00000030aa00720c */ /* 0x000fe40003fc6270 */
[----:B------:R-:W1:Y:S01]  /*11e20*/  MUFU.TANH R14, R14 ;  /* 0x0000000e000e7308 */ /* 0x000e620000002400 */
[----:B---3--:R-:W-:Y:S01]  /*11e30*/  FFMA.FTZ R18, R0, R177, R18 ;  /* 0x000000b100127223 */ /* 0x008fe20000010012 */
[----:B------:R-:W-:-:S02]  /*11e40*/  ISETP.GE.AND P2, PT, R170, R49, PT ;  /* 0x00000031aa00720c */ /* 0x000fc40003f46270 */
[C---:B------:R-:W-:Y:S02]  /*11e50*/  ISETP.GE.AND P4, PT, R172.reuse, R48, PT ;  /* 0x00000030ac00720c */ /* 0x040fe40003f86270 */
[----:B------:R-:W-:Y:S02]  /*11e60*/  ISETP.GE.AND P0, PT, R172, R49, PT ;  /* 0x00000031ac00720c */ /* 0x000fe40003f06270 */
[----:B------:R-:W3:Y:S01]  /*11e70*/  MUFU.TANH R24, R24 ;  /* 0x0000001800187308 */ /* 0x000ee20000002400 */
[----:B--2---:R-:W-:Y:S01]  /*11e80*/  FFMA.FTZ R13, R0, R177, R13 ;  /* 0x000000b1000d7223 */ /* 0x004fe2000001000d */
[----:B------:R-:W-:Y:S02]  /*11e90*/  FSEL R134, R16, -INF , !P1 ;  /* 0xff80000010867808 */ /* 0x000fe40004800000 */
[----:B------:R-:W-:Y:S02]  /*11ea0*/  FSEL R133, R36, -INF , !P6 ;  /* 0xff80000024857808 */ /* 0x000fe40007000000 */
[----:B------:R-:W-:-:S02]  /*11eb0*/  FSEL R132, R17, -INF , !P2 ;  /* 0xff80000011847808 */ /* 0x000fc40005000000 */
[----:B------:R-:W2:Y:S01]  /*11ec0*/  MUFU.TANH R8, R8 ;  /* 0x0000000800087308 */ /* 0x000ea20000002400 */
[----:B------:R-:W-:Y:S01]  /*11ed0*/  FSEL R131, R18, -INF , !P4 ;  /* 0xff80000012837808 */ /* 0x000fe20006000000 */
[----:B-1----:R-:W-:Y:S01]  /*11ee0*/  FFMA.FTZ R14, R0, R179, R14 ;  /* 0x000000b3000e7223 */ /* 0x002fe2000001000e */
[----:B------:R-:W-:Y:S02]  /*11ef0*/  FSEL R130, R13, -INF , !P0 ;  /* 0xff8000000d827808 */ /* 0x000fe40004000000 */
[----:B------:R-:W-:Y:S02]  /*11f00*/  ISETP.GE.AND P1, PT, R174, R49, PT ;  /* 0x00000031ae00720c */ /* 0x000fe40003f26270 */
[----:B------:R-:W-:Y:S01]  /*11f10*/  ISETP.GE.AND P6, PT, R176, R48, PT ;  /* 0x00000030b000720c */ /* 0x000fe20003fc6270 */
        /* <DEDUP_REMOVED lines=11> */
[----:B-1----:R-:W-:Y:S01]  /*11fd0*/  FFMA.FTZ R9, R0, R181, R9 ;  /* 0x000000b500097223 */ /* 0x002fe20000010009 */
[----:B------:R-:W-:Y:S01]  /*11fe0*/  ISETP.GE.AND P1, PT, R180, R49, PT ;  /* 0x00000031b400720c */ /* 0x000fe20003f26270 */
[----:B------:R-:W-:Y:S01]  /*11ff0*/  BAR.SYNC.DEFER_BLOCKING 0x0 ;  /* 0x0000000000007b1d */ /* 0x000fe20000010000 */
[----:B------:R-:W-:Y:S02]  /*12000*/  ISETP.GE.AND P6, PT, R7, R48, PT ;  /* 0x000000300700720c */ /* 0x000fe40003fc6270 */
[----:B------:R-:W-:Y:S01]  /*12010*/  FSEL R66, R9, -INF , !P2 ;  /* 0xff80000009427808 */ /* 0x000fe20005000000 */
[----:B---3--:R-:W-:Y:S02]  /*12020*/  FFMA.FTZ R10, R0, R183, R10 ;  /* 0x000000b7000a7223 */ /* 0x008fe4000001000a */
[----:B------:R-:W1:Y:S01]  /*12030*/  MUFU.TANH R22, R22 ;  /* 0x0000001600167308 */ /* 0x000e620000002400 */
[----:B------:R-:W-:-:S02]  /*12040*/  ISETP.GE.AND P2, PT, R7, R49, PT ;  /* 0x000000310700720c */ /* 0x000fc40003f46270 */
[----:B------:R-:W-:Y:S02]  /*12050*/  ISETP.GE.AND P4, PT, R182, R48, PT ;  /* 0x00000030b600720c */ /* 0x000fe40003f86270 */
[----:B------:R-:W-:Y:S01]  /*12060*/  FSEL R64, R10, -INF , !P0 ;  /* 0xff8000000a407808 */ /* 0x000fe20004000000 */
[----:B--2---:R-:W-:Y:S02]  /*12070*/  FFMA.FTZ R12, R0, R187, R12 ;  /* 0x000000bb000c7223 */ /* 0x004fe4000001000c */
[----:B------:R-:W2:Y:S01]  /*12080*/  MUFU.TANH R23, R23 ;  /* 0x0000001700177308 */ /* 0x000ea20000002400 */
[----:B------:R-:W-:Y:S02]  /*12090*/  ISETP.GE.AND P0, PT, R182, R49, PT ;  /* 0x00000031b600720c */ /* 0x000fe40003f06270 */
[----:B------:R-:W-:Y:S02]  /*120a0*/  FSEL R5, R5, -INF , !P6 ;  /* 0xff80000005057808 */ /* 0x000fe40007000000 */
[----:B------:R-:W-:-:S02]  /*120b0*/  FSEL R3, R3, -INF , !P2 ;  /* 0xff80000003037808 */ /* 0x000fc40005000000 */
[----:B------:R-:W-:Y:S01]  /*120c0*/  FSEL R57, R12, -INF , !P4 ;  /* 0xff8000000c397808 */ /* 0x000fe20006000000 */
[----:B-1----:R-:W-:-:S05]  /*120d0*/  FFMA.FTZ R22, R0, R185, R22 ;  /* 0x000000b900167223 */ /* 0x002fca0000010016 */
[----:B------:R-:W-:Y:S01]  /*120e0*/  FSEL R62, R22, -INF , !P1 ;  /* 0xff800000163e7808 */ /* 0x000fe20004800000 */
[----:B--2---:R-:W-:-:S05]  /*120f0*/  FFMA.FTZ R23, R0, R187, R23 ;  /* 0x000000bb00177223 */ /* 0x004fca0000010017 */
[----:B------:R-:W-:Y:S01]  /*12100*/  FSEL R56, R23, -INF , !P0 ;  /* 0xff80000017387808 */ /* 0x000fe20004000000 */
[----:B------:R-:W-:Y:S05]  /*12110*/  @!P5 BRA `(.L_x_2659) ;  /* 0x00000a400000d947 */ /* 0x000fea0003800000 */
[----:B------:R-:W-:Y:S01]  /*12120*/  BSSY B0, `(.L_x_2660) ;  /* 0x0000041000007945 */ /* 0x000fe20003800000 */
[----:B------:R-:W-:Y:S05]  /*12130*/  @!P3 BRA `(.L_x_2661) ;  /* 0x000003c00000b947 */ /* 0x000fea0003800000 */
[----:B------:R-:W2:Y:S01]  /*12140*/  LD.E R15, [R118.64+0x170] ;  /* 0x00017004760f7980 */ /* 0x000ea2000c101900 */
[C---:B------:R-:W-:Y:S02]  /*12150*/  IADD3 R12, R2.reuse, -0x80, RZ ;  /* 0xffffff80020c7810 */ /* 0x040fe40007ffe0ff */
[----:B------:R-:W-:Y:S02]  /*12160*/  IABS R9, R2 ;  /* 0x0000000200097213 */ /* 0x000fe40000000000 */
[-C--:B--2---:R-:W-:Y:S02]  /*12170*/  IABS R10, R15.reuse ;  /* 0x0000000f000a7213 */ /* 0x084fe40000000000 */
[-C--:B------:R-:W-:Y:S02]  /*12180*/  IABS R8, R15.reuse ;  /* 0x0000000f00087213 */ /* 0x080fe40000000000 */
[----:B------:R-:W1:Y:S01]  /*12190*/  I2F.RP R11, R10 ;  /* 0x0000000a000b7306 */ /* 0x000e620000209400 */
[----:B------:R-:W-:-:S02]  /*121a0*/  LOP3.LUT R2, R2, R15, RZ, 0x3c, !PT ;  /* 0x0000000f02027212 */ /* 0x000fc400078e3cff */
[----:B------:R-:W-:Y:S02]  /*121b0*/  IMAD.MOV R8, RZ, RZ, -R8 ;  /* 0x000000ffff087224 */ /* 0x000fe400078e0a08 */
        /* <DEDUP_REMOVED lines=9> */
[----:B------:R-:W-:-:S06]  /*12250*/  IMAD.HI.U32 R14, R17, R14, R16 ;  /* 0x0000000e110e7227 */ /* 0x000fcc00078e0010 */
[----:B------:R-:W-:-:S04]  /*12260*/  IMAD.HI.U32 R13, R14, R9, RZ ;  /* 0x000000090e0d7227 */ /* 0x000fc800078e00ff */
[----:B------:R-:W-:-:S04]  /*12270*/  IMAD.HI.U32 R11, R14, R7, RZ ;  /* 0x000000070e0b7227 */ /* 0x000fc800078e00ff */
[-C--:B------:R-:W-:Y:S02]  /*12280*/  IMAD R9, R13, R8.reuse, R9 ;  /* 0x000000080d097224 */ /* 0x080fe400078e0209 */
        /* <DEDUP_REMOVED lines=24> */
[----:B------:R-:W-:-:S05]  /*12410*/  IADD3 R8, R9, -R8, RZ ;  /* 0x8000000809087210 */ /* 0x000fca0007ffe0ff */
[----:B------:R-:W-:-:S05]  /*12420*/  IMAD R15, R15, R8, -0x80 ;  /* 0xffffff800f0f7424 */ /* 0x000fca00078e0208 */
[----:B------:R-:W-:Y:S01]  /*12430*/  SHF.R.S32.HI R9, RZ, 0x1f, R15 ;  /* 0x0000001fff097819 */ /* 0x000fe2000001140f */
[-C--:B---3--:R-:W-:Y:S02]  /*12440*/  IMAD R8, R11, R15.reuse, RZ ;  /* 0x0000000f0b087224 */ /* 0x088fe400078e02ff */
[----:B------:R-:W-:-:S04]  /*12450*/  IMAD.WIDE.U32 R14, R10, R15, RZ ;  /* 0x0000000f0a0e7225 */ /* 0x000fc800078e00ff */
[----:B----4-:R-:W-:Y:S02]  /*12460*/  IMAD.IADD R7, R2, 0x1, -R7 ;  /* 0x0000000102077824 */ /* 0x010fe400078e0a07 */
[----:B------:R-:W-:Y:S02]  /*12470*/  IMAD R8, R10, R9, R8 ;  /* 0x000000090a087224 */ /* 0x000fe400078e0208 */
[----:B--2---:R-:W-:Y:S01]  /*12480*/  IMAD R9, R13, R7, RZ ;  /* 0x000000070d097224 */ /* 0x004fe200078e02ff */
[----:B------:R-:W-:Y:S01]  /*12490*/  SHF.R.S32.HI R2, RZ, 0x1f, R7 ;  /* 0x0000001fff027819 */ /* 0x000fe20000011407 */
[----:B------:R-:W-:-:S04]  /*124a0*/  IMAD.IADD R15, R15, 0x1, R8 ;  /* 0x000000010f0f7824 */ /* 0x000fc800078e0208 */
[----:B------:R-:W-:Y:S02]  /*124b0*/  IMAD R2, R12, R2, R9 ;  /* 0x000000020c027224 */ /* 0x000fe400078e0209 */
[----:B------:R-:W-:-:S04]  /*124c0*/  IMAD.WIDE.U32 R12, R7, R12, R14 ;  /* 0x0000000c070c7225 */ /* 0x000fc800078e000e */
[----:B------:R-:W-:Y:S01]  /*124d0*/  IMAD.MOV.U32 R7, RZ, RZ, R12 ;  /* 0x000000ffff077224 */ /* 0x000fe200078e000c */
[----:B------:R-:W-:Y:S01]  /*124e0*/  IADD3 R2, R13, R2, RZ ;  /* 0x000000020d027210 */ /* 0x000fe20007ffe0ff */
[----:B------:R-:W-:Y:S05]  /*124f0*/  BRA `(.L_x_2662) ;  /* 0x0000003000007947 */ /* 0x000fea0003800000 */
.L_x_2661:
[----:B------:R-:W2:Y:S02]  /*12500*/  LD.E R7, [R118.64+0x38] ;  /* 0x0000380476077980 */ /* 0x000ea4000c101900 */
[----:B--2---:R-:W-:-:S04]  /*12510*/  LEA R7, -R7, RZ, 0x7 ;  /* 0x000000ff07077211 */ /* 0x004fc800078e39ff */
[----:B------:R-:W-:Y:S02]  /*12520*/  SHF.R.S32.HI R2, RZ, 0x1f, R7 ;  /* 0x0000001fff027819 */ /* 0x000fe40000011407 */
.L_x_2662:
[----:B------:R-:W-:Y:S05]  /*12530*/  BSYNC B0 ;  /* 0x0000000000007941 */ /* 0x000fea0003800000 */
.L_x_2660:
        /* <DEDUP_REMOVED lines=19> */
[-C--:B------:R-:W-:Y:S01]  /*12670*/  @P2 LEA.HI.X R11, R9, R197.reuse, R8, 0x1, P0 ;  /* 0x000000c5090b2211 */ /* 0x080fe200000f0c08 */
[----:B------:R-:W-:Y:S01]  /*12680*/  @P4 IMAD.MOV.U32 R9, RZ, RZ, R17 ;  /* 0x000000ffff094224 */ /* 0x000fe200078e0011 */
[CC--:B------:R-:W-:Y:S01]  /*12690*/  @P6 LEA R22, P0, R7.reuse, R196.reuse, 0x1 ;  /* 0x000000c407166211 */ /* 0x0c0fe200078008ff */
[----:B------:R-:W-:Y:S01]  /*126a0*/  IMAD.X R8, R8, 0x1, R195, P1 ;  /* 0x0000000108087824 */ /* 0x000fe200008e06c3 */
[C---:B------:R-:W-:Y:S01]  /*126b0*/  @P4 LEA R20, P1, R7.reuse, R196, 0x1 ;  /* 0x000000c407144211 */ /* 0x040fe200078208ff */
[----:B------:R1:W-:Y:S03]  /*126c0*/  @!P6 STS.64 [R206+0x3008], RZ ;  /* 0x003008ffce00e388 */ /* 0x0003e60000000a00 */
[----:B------:R-:W-:-:S02]  /*126d0*/  @P6 LEA.HI.X R23, R7, R197, R8, 0x1, P0 ;  /* 0x000000c507176211 */ /* 0x000fc400000f0c08 */
[CCC-:B------:R-:W-:Y:S02]  /*126e0*/  @P4 LEA.HI.X R21, R7.reuse, R197.reuse, R8.reuse, 0x1, P1 ;  /* 0x000000c507154211 */ /* 0x1c0fe400008f0c08 */
[C---:B------:R-:W-:Y:S02]  /*126f0*/  @P2 LEA R18, P0, R7.reuse, R196, 0x1 ;  /* 0x000000c407122211 */ /* 0x040fe400078008ff */
[C---:B------:R-:W-:Y:S02]  /*12700*/  IADD3 R2, P1, R7.reuse, R194, RZ ;  /* 0x000000c207027210 */ /* 0x040fe40007f3e0ff */
[----:B------:R-:W-:Y:S02]  /*12710*/  @P2 LEA.HI.X R19, R7, R197, R8, 0x1, P0 ;  /* 0x000000c507132211 */ /* 0x000fe400000f0c08 */
        /* <DEDUP_REMOVED lines=68> */
.L_x_2659:
[----:B------:R-:W-:Y:S05]  /*12b60*/  BSYNC B1 ;  /* 0x0000000000017941 */ /* 0x000fea0003800000 */
.L_x_2658:
[----:B------:R-:W2:Y:S01]  /*12b70*/  LD.E R60, [R118.64+0xdc] ;  /* 0x0000dc04763c7980 */ /* 0x000ea2000c101900 */
        /* <DEDUP_REMOVED lines=20> */
[----:B-1----:R-:W-:Y:S02]  /*12cc0*/  FMNMX.FTZ R8, R126, R7, !PT ;  /* 0x000000077e087209 */ /* 0x002fe40007810000 */
        /* <DEDUP_REMOVED lines=55> */
[----:B------:R-:W-:Y:S04]  /*13040*/  LDSM.16.MT88.4 R24, [R122+0xb400] ;  /* 0x00b400007a18783b */ /* 0x000fe80000004200 */
[----:B------:R-:W-:Y:S01]  /*13050*/  LDSM.16.MT88.4 R20, [R122+0xd400] ;  /* 0x00d400007a14783b */ /* 0x000fe20000004200 */
[----:B-1----:R-:W-:-:S04]  /*13060*/  FMNMX.FTZ R2, R9, R2, !PT ;  /* 0x0000000209027209 */ /* 0x002fc80007810000 */
[----:B------:R-:W-:Y:S01]  /*13070*/  FSETP.NEU.FTZ.AND P0, PT, R2, -INF , PT ;  /* 0xff8000000200780b */ /* 0x000fe20003f1d000 */
[----:B--2---:R-:W-:-:S05]  /*13080*/  FMUL.FTZ R59, R60, R2 ;  /* 0x000000023c3b7220 */ /* 0x004fca0000410000 */
[----:B------:R-:W-:-:S05]  /*13090*/  FSEL R59, R59, RZ, P0 ;  /* 0x000000ff3b3b7208 */ /* 0x000fca0000000000 */
[-CC-:B------:R-:W-:Y:S01]  /*130a0*/  FFMA.FTZ R55, R3, R60.reuse, -R59.reuse ;  /* 0x0000003c03377223 */ /* 0x180fe2000001083b */
[----:B---3--:R-:W-:Y:S01]  /*130b0*/  FMNMX.FTZ R3, R8, R7, !PT ;  /* 0x0000000708037209 */ /* 0x008fe20007810000 */
[-CC-:B------:R-:W-:Y:S01]  /*130c0*/  FFMA.FTZ R45, R92, R60.reuse, -R59.reuse ;  /* 0x0000003c5c2d7223 */ /* 0x180fe2000001083b */
[----:B------:R-:W-:Y:S01]  /*130d0*/  LDSM.16.MT88.4 R8, [R188+0xb400] ;  /* 0x00b40000bc08783b */ /* 0x000fe20000004200 */
        /* <DEDUP_REMOVED lines=11> */
[----:B------:R-:W2:Y:S01]  /*13190*/  LDSM.16.MT88.4 R92, [R188+0xb000] ;  /* 0x00b00000bc5c783b */ /* 0x000ea20000004200 */
[-CC-:B------:R-:W-:Y:S02]  /*131a0*/  FFMA.FTZ R52, R5, R60.reuse, -R58.reuse ;  /* 0x0000003c05347223 */ /* 0x180fe4000001083a */
[-CC-:B------:R-:W-:Y:S01]  /*131b0*/  FFMA.FTZ R47, R69, R60.reuse, -R58.reuse ;  /* 0x0000003c452f7223 */ /* 0x180fe2000001083a */
[----:B------:R-:W3:Y:S01]  /*131c0*/  LDSM.16.MT88.4 R4, [R122+0xd000] ;  /* 0x00d000007a04783b */ /* 0x000ee20000004200 */
[-CC-:B------:R-:W-:Y:S01]  /*131d0*/  FFMA.FTZ R53, R71, R60.reuse, -R58.reuse ;  /* 0x0000003c47357223 */ /* 0x180fe2000001083a */
[----:B------:R-:W-:Y:S01]  /*131e0*/  MUFU.EX2 R46, R46 ;  /* 0x0000002e002e7308 */ /* 0x000fe20000000800 */
[----:B------:R-:W-:-:S02]  /*131f0*/  FFMA.FTZ R42, R73, R60, -R58 ;  /* 0x0000003c492a7223 */ /* 0x000fc4000001083a */
[-CC-:B------:R-:W-:Y:S02]  /*13200*/  FFMA.FTZ R41, R75, R60.reuse, -R58.reuse ;  /* 0x0000003c4b297223 */ /* 0x180fe4000001083a */
[-CC-:B------:R-:W-:Y:S01]  /*13210*/  FFMA.FTZ R40, R89, R60.reuse, -R58.reuse ;  /* 0x0000003c59287223 */ /* 0x180fe2000001083a */
[----:B-1----:R-:W-:Y:S02]  /*13220*/  F2FP.BF16.PACK_AB R69, R54, R55 ;  /* 0x000000373645723e */ /* 0x002fe400000010ff */
[----:B------:R-:W1:Y:S01]  /*13230*/  MUFU.EX2 R45, R45 ;  /* 0x0000002d002d7308 */ /* 0x000e620000000800 */
[-C--:B------:R-:W-:Y:S02]  /*13240*/  FFMA.FTZ R37, R91, R60.reuse, -R58 ;  /* 0x0000003c5b257223 */ /* 0x080fe4000001083a */
[-CC-:B------:R-:W-:Y:S02]  /*13250*/  FFMA.FTZ R34, R72, R60.reuse, -R59.reuse ;  /* 0x0000003c48227223 */ /* 0x180fe4000001083b */
[----:B------:R-:W-:-:S02]  /*13260*/  FFMA.FTZ R35, R186, R60, -R59 ;  /* 0x0000003cba237223 */ /* 0x000fc4000001083b */
[-CC-:B------:R-:W-:Y:S01]  /*13270*/  FFMA.FTZ R30, R142, R60.reuse, -R59.reuse ;  /* 0x0000003c8e1e7223 */ /* 0x180fe2000001083b */
[----:B------:R-:W-:Y:S01]  /*13280*/  MUFU.EX2 R52, R52 ;  /* 0x0000003400347308 */ /* 0x000fe20000000800 */
[-C--:B------:R-:W-:Y:S02]  /*13290*/  FFMA.FTZ R31, R144, R60.reuse, -R59 ;  /* 0x0000003c901f7223 */ /* 0x080fe4000001083b */
[-CC-:B------:R-:W-:Y:S02]  /*132a0*/  FFMA.FTZ R36, R217, R60.reuse, -R58.reuse ;  /* 0x0000003cd9247223 */ /* 0x180fe4000001083a */
[-CC-:B------:R-:W-:Y:S02]  /*132b0*/  FFMA.FTZ R33, R221, R60.reuse, -R58.reuse ;  /* 0x0000003cdd217223 */ /* 0x180fe4000001083a */
[--C-:B------:R-:W-:Y:S01]  /*132c0*/  FFMA.FTZ R32, R219, R60, -R58.reuse ;  /* 0x0000003cdb207223 */ /* 0x100fe2000001083a */
[----:B------:R-:W4:Y:S01]  /*132d0*/  MUFU.EX2 R47, R47 ;  /* 0x0000002f002f7308 */ /* 0x000f220000000800 */
[----:B-1----:R-:W-:Y:S01]  /*132e0*/  F2FP.BF16.PACK_AB R71, R45, R46 ;  /* 0x0000002e2d47723e */ /* 0x002fe200000010ff */
        /* <DEDUP_REMOVED lines=8> */
[----:B------:R-:W1:Y:S01]  /*13370*/  MUFU.EX2 R44, R44 ;  /* 0x0000002c002c7308 */ /* 0x000e620000000800 */
[----:B----4-:R-:W-:Y:S01]  /*13380*/  F2FP.BF16.PACK_AB R68, R47, R52 ;  /* 0x000000342f44723e */ /* 0x010fe200000010ff */
        /* <DEDUP_REMOVED lines=25> */
[C---:B--2---:R-:W-:Y:S01]  /*13520*/  HMMA.16816.F32.BF16 R96, R68.reuse, R92, RZ ;  /* 0x0000005c4460723c */ /* 0x044fe200000418ff */
        /* <DEDUP_REMOVED lines=13> */
[----:B------:R-:W2:Y:S01]  /*13600*/  MUFU.EX2 R37, R37 ;  /* 0x0000002500257308 */ /* 0x000ea20000000800 */
        /* <DEDUP_REMOVED lines=16> */
[C---:B---3--:R-:W-:Y:S02]  /*13710*/  HMMA.16816.F32.BF16 R72, R68.reuse, R4, RZ ;  /* 0x000000044448723c */ /* 0x048fe400000418ff */
[----:B------:R-:W3:Y:S05]  /*13720*/  MUFU.EX2 R33, R33 ;  /* 0x0000002100217308 */ /* 0x000eea0000000800 */
[----:B-1----:R-:W-:Y:S01]  /*13730*/  F2FP.BF16.PACK_AB R4, R41, R42 ;  /* 0x0000002a2904723e */ /* 0x002fe200000010ff */
[----:B------:R-:W-:Y:S01]  /*13740*/  HMMA.16816.F32.BF16 R68, R68, R6, RZ ;  /* 0x000000064444723c */ /* 0x000fe200000418ff */
[----:B------:R-:W-:Y:S01]  /*13750*/  F2FP.BF16.PACK_AB R5, R38, R43 ;  /* 0x0000002b2605723e */ /* 0x000fe200000010ff */
[----:B------:R-:W-:Y:S01]  /*13760*/  MUFU.EX2 R32, R32 ;  /* 0x0000002000207308 */ /* 0x000fe20000000800 */
[----:B------:R-:W-:-:S04]  /*13770*/  FADD.FTZ R42, R42, R53 ;  /* 0x000000352a2a7221 */ /* 0x000fc80000010000 */
[----:B--2---:R-:W-:Y:S01]  /*13780*/  F2FP.BF16.PACK_AB R6, R37, R40 ;  /* 0x000000282506723e */ /* 0x004fe200000010ff */
[----:B------:R-:W-:Y:S01]  /*13790*/  FADD.FTZ R41, R41, R42 ;  /* 0x0000002a29297221 */ /* 0x000fe20000010000 */
[----:B----4-:R-:W-:Y:S01]  /*137a0*/  F2FP.BF16.PACK_AB R7, R34, R39 ;  /* 0x000000272207723e */ /* 0x010fe200000010ff */
[----:B------:R-:W1:Y:S02]  /*137b0*/  MUFU.EX2 R29, R29 ;  /* 0x0000001d001d7308 */ /* 0x000e640000000800 */
[----:B------:R-:W-:-:S04]  /*137c0*/  FADD.FTZ R40, R40, R41 ;  /* 0x0000002928287221 */ /* 0x000fc80000010000 */
[C---:B------:R-:W-:Y:S01]  /*137d0*/  HMMA.16816.F32.BF16 R104, R4.reuse, R12, R104 ;  /* 0x0000000c0468723c */ /* 0x040fe20000041868 */
[----:B------:R-:W-:Y:S01]  /*137e0*/  FADD.FTZ R37, R37, R40 ;  /* 0x0000002825257221 */ /* 0x000fe20000010000 */
[----:B------:R-:W2:Y:S06]  /*137f0*/  MUFU.EX2 R28, R28 ;  /* 0x0000001c001c7308 */ /* 0x000eac0000000800 */
        /* <DEDUP_REMOVED lines=28> */
[----:B---3--:R-:W-:Y:S01]  /*139c0*/  F2FP.BF16.PACK_AB R4, R33, R36 ;  /* 0x000000242104723e */ /* 0x008fe200000010ff */
        /* <DEDUP_REMOVED lines=283> */
.L_x_2665:
[----:B------:R-:W2:Y:S02]  /*14b80*/  LD.E R5, [R118.64+0x40] ;  /* 0x0000400476057980 */ /* 0x000ea4000c101900 */
[----:B--2---:R-:W-:-:S04]  /*14b90*/  LEA R5, -R5, RZ, 0x7 ;  /* 0x000000ff05057211 */ /* 0x004fc800078e39ff */
[----:B------:R-:W-:Y:S02]  /*14ba0*/  SHF.R.S32.HI R4, RZ, 0x1f, R5 ;  /* 0x0000001fff047819 */ /* 0x000fe40000011405 */
.L_x_2666:
[----:B------:R-:W-:Y:S05]  /*14bb0*/  BSYNC B0 ;  /* 0x0000000000007941 */ /* 0x000fea0003800000 */
.L_x_2664:
[C---:B------:R-:W-:Y:S02]  /*14bc0*/  LOP3.LUT P5, RZ, R208.reuse, 0x2, RZ, 0xc0, !PT ;  /* 0x00000002d0ff7812 */ /* 0x040fe400078ac0ff */
        /* <DEDUP_REMOVED lines=98> */
[----:B---3--:R-:W5:Y:S04]  /*151f0*/  LDSM.16.M88.4 R12, [R190+0x4000] ;  /* 0x00400000be0c783b */ /* 0x008f680000000200 */
[----:B------:R-:W-:Y:S04]  /*15200*/  LDSM.16.M88.4 R168, [R189] ;  /* 0x00000000bda8783b */ /* 0x000fe80000000200 */
[----:B------:R-:W4:Y:S04]  /*15210*/  LDSM.16.M88.4 R56, [R123+0x3400] ;  /* 0x003400007b38783b */ /* 0x000f280000000200 */
[----:B------:R-:W3:Y:S04]  /*15220*/  LD.E R50, [R118.64+0x18c] ;  /* 0x00018c0476327980 */ /* 0x000ee8000c101900 */
[----:B--2---:R-:W2:Y:S04]  /*15230*/  LDSM.16.M88.4 R4, [R190+0x4400] ;  /* 0x00440000be04783b */ /* 0x004ea80000000200 */
[----:B------:R-:W2:Y:S04]  /*15240*/  LDSM.16.M88.4 R28, [R190+0x3800] ;  /* 0x00380000be1c783b */ /* 0x000ea80000000200 */
[----:B------:R-:W2:Y:S04]  /*15250*/  LDSM.16.M88.4 R64, [R123+0x3c00] ;  /* 0x003c00007b40783b */ /* 0x000ea80000000200 */
[----:B------:R-:W2:Y:S01]  /*15260*/  LDSM.16.M88.4 R60, [R123+0x4000] ;  /* 0x004000007b3c783b */ /* 0x000ea20000000200 */
[C---:B-1----:R-:W-:Y:S03]  /*15270*/  HMMA.16816.F32.BF16 R40, R144.reuse, R36, RZ ;  /* 0x000000249028723c */ /* 0x042fe600000418ff */
[----:B------:R-:W1:Y:S04]  /*15280*/  LDSM.16.M88.4 R44, [R190+0x3000] ;  /* 0x00300000be2c783b */ /* 0x000e680000000200 */
[----:B------:R-:W-:Y:S01]  /*15290*/  LDSM.16.M88.4 R124, [R123+0x3800] ;  /* 0x003800007b7c783b */ /* 0x000fe20000000200 */
[C---:B------:R-:W-:Y:S03]  /*152a0*/  HMMA.16816.F32.BF16 R36, R144.reuse, R38, RZ ;  /* 0x000000269024723c */ /* 0x040fe600000418ff */
[----:B------:R-:W-:Y:S04]  /*152b0*/  LDSM.16.M88.4 R152, [R190+0x4800] ;  /* 0x00480000be98783b */ /* 0x000fe80000000200 */
[----:B------:R-:W-:Y:S01]  /*152c0*/  LDSM.16.M88.4 R128, [R123+0x3000] ;  /* 0x003000007b80783b */ /* 0x000fe20000000200 */
[C---:B----4-:R-:W-:Y:S03]  /*152d0*/  HMMA.16816.F32.BF16 R24, R144.reuse, R20, RZ ;  /* 0x000000149018723c */ /* 0x050fe600000418ff */
[----:B------:R-:W-:Y:S04]  /*152e0*/  LDSM.16.M88.4 R140, [R191+0x1000] ;  /* 0x00100000bf8c783b */ /* 0x000fe80000000200 */
[----:B------:R-:W-:Y:S01]  /*152f0*/  LDSM.16.M88.4 R132, [R190+0x4c00] ;  /* 0x004c0000be84783b */ /* 0x000fe20000000200 */
[C---:B-----5:R-:W-:Y:S03]  /*15300*/  HMMA.16816.F32.BF16 R16, R144.reuse, R12, RZ ;  /* 0x0000000c9010723c */ /* 0x060fe600000418ff */
[----:B------:R-:W-:Y:S04]  /*15310*/  LDSM.16.M88.4 R164, [R123+0x4800] ;  /* 0x004800007ba4783b */ /* 0x000fe80000000200 */
[----:B------:R-:W-:Y:S01]  /*15320*/  LDSM.16.M88.4 R136, [R190+0x5000] ;  /* 0x00500000be88783b */ /* 0x000fe20000000200 */
[----:B------:R-:W-:Y:S03]  /*15330*/  HMMA.16816.F32.BF16 R20, R144, R22, RZ ;  /* 0x000000169014723c */ /* 0x000fe600000418ff */
[----:B------:R-:W-:Y:S01]  /*15340*/  LDSM.16.M88.4 R160, [R123+0x4c00] ;  /* 0x004c00007ba0783b */ /* 0x000fe20000000200 */
[----:B------:R-:W-:-:S03]  /*15350*/  ISETP.GE.AND P0, PT, R51, 0x3, PT ;  /* 0x000000033300780c */ /* 0x000fc60003f06270 */
[----:B------:R-:W0:Y:S01]  /*15360*/  LDGDEPBAR ;  /* 0x00000000000079af */ /* 0x000e220000000000 */
[----:B------:R-:W-:Y:S08]  /*15370*/  HMMA.16816.F32.BF16 R12, R144, R14, RZ ;  /* 0x0000000e900c723c */ /* 0x000ff000000418ff */
[C---:B------:R-:W-:Y:S08]  /*15380*/  HMMA.16816.F32.BF16 R40, R168.reuse, R56, R40 ;  /* 0x00000038a828723c */ /* 0x040ff00000041828 */
[----:B------:R-:W-:Y:S01]  /*15390*/  HMMA.16816.F32.BF16 R36, R168, R58, R36 ;  /* 0x0000003aa824723c */ /* 0x000fe20000041824 */
[----:B------:R-:W4:Y:S07]  /*153a0*/  LDSM.16.M88.4 R56, [R123+0x4400] ;  /* 0x004400007b38783b */ /* 0x000f2e0000000200 */
[C---:B--2---:R-:W-:Y:S08]  /*153b0*/  HMMA.16816.F32.BF16 R8, R144.reuse, R4, RZ ;  /* 0x000000049008723c */ /* 0x044ff000000418ff */
[C---:B------:R-:W-:Y:S08]  /*153c0*/  HMMA.16816.F32.BF16 R4, R144.reuse, R6, RZ ;  /* 0x000000069004723c */ /* 0x040ff000000418ff */
[C---:B------:R-:W-:Y:S08]  /*153d0*/  HMMA.16816.F32.BF16 R32, R144.reuse, R28, RZ ;  /* 0x0000001c9020723c */ /* 0x040ff000000418ff */
[----:B------:R-:W-:Y:S08]  /*153e0*/  HMMA.16816.F32.BF16 R28, R144, R30, RZ ;  /* 0x0000001e901c723c */ /* 0x000ff000000418ff */
[C---:B------:R-:W-:Y:S08]  /*153f0*/  HMMA.16816.F32.BF16 R24, R168.reuse, R64, R24 ;  /* 0x00000040a818723c */ /* 0x040ff00000041818 */
[C---:B------:R-:W-:Y:S01]  /*15400*/  HMMA.16816.F32.BF16 R20, R168.reuse, R66, R20 ;  /* 0x00000042a814723c */ /* 0x040fe20000041814 */
[----:B------:R-:W2:Y:S07]  /*15410*/  LDSM.16.M88.4 R64, [R190+0x6000] ;  /* 0x00600000be40783b */ /* 0x000eae0000000200 */
[C---:B------:R-:W-:Y:S08]  /*15420*/  HMMA.16816.F32.BF16 R16, R168.reuse, R60, R16 ;  /* 0x0000003ca810723c */ /* 0x040ff00000041810 */
[----:B------:R-:W-:Y:S01]  /*15430*/  HMMA.16816.F32.BF16 R12, R168, R62, R12 ;  /* 0x0000003ea80c723c */ /* 0x000fe2000004180c */
[----:B------:R-:W5:Y:S07]  /*15440*/  LDSM.16.M88.4 R60, [R190+0x6400] ;  /* 0x00640000be3c783b */ /* 0x000f6e0000000200 */
[C---:B-1----:R-:W-:Y:S08]  /*15450*/  HMMA.16816.F32.BF16 R52, R144.reuse, R44, RZ ;  /* 0x0000002c9034723c */ /* 0x042ff000000418ff */
[----:B------:R-:W-:Y:S08]  /*15460*/  HMMA.16816.F32.BF16 R44, R144, R46, RZ ;  /* 0x0000002e902c723c */ /* 0x000ff000000418ff */
[C---:B----4-:R-:W-:Y:S08]  /*15470*/  HMMA.16816.F32.BF16 R8, R168.reuse, R56, R8 ;  /* 0x00000038a808723c */ /* 0x050ff00000041808 */
[C---:B------:R-:W-:Y:S01]  /*15480*/  HMMA.16816.F32.BF16 R4, R168.reuse, R58, R4 ;  /* 0x0000003aa804723c */ /* 0x040fe20000041804 */
[----:B------:R-:W-:Y:S07]  /*15490*/  LDSM.16.M88.4 R56, [R190+0x6800] ;  /* 0x00680000be38783b */ /* 0x000fee0000000200 */
[C---:B------:R-:W-:Y:S08]  /*154a0*/  HMMA.16816.F32.BF16 R32, R168.reuse, R124, R32 ;  /* 0x0000007ca820723c */ /* 0x040ff00000041820 */
[----:B------:R-:W-:Y:S01]  /*154b0*/  HMMA.16816.F32.BF16 R28, R168, R126, R28 ;  /* 0x0000007ea81c723c */ /* 0x000fe2000004181c */
[----:B------:R-:W1:Y:S07]  /*154c0*/  LDSM.16.M88.4 R124, [R190+0x5c00] ;  /* 0x005c0000be7c783b */ /* 0x000e6e0000000200 */
[C---:B------:R-:W-:Y:S08]  /*154d0*/  HMMA.16816.F32.BF16 R156, R144.reuse, R152, RZ ;  /* 0x00000098909c723c */ /* 0x040ff000000418ff */
[----:B------:R-:W-:Y:S08]  /*154e0*/  HMMA.16816.F32.BF16 R152, R144, R154, RZ ;  /* 0x0000009a9098723c */ /* 0x000ff000000418ff */
[C---:B------:R-:W-:Y:S08]  /*154f0*/  HMMA.16816.F32.BF16 R52, R168.reuse, R128, R52 ;  /* 0x00000080a834723c */ /* 0x040ff00000041834 */
[----:B------:R-:W-:Y:S01]  /*15500*/  HMMA.16816.F32.BF16 R44, R168, R130, R44 ;  /* 0x00000082a82c723c */ /* 0x000fe2000004182c */
[----:B------:R-:W4:Y:S07]  /*15510*/  LDSM.16.M88.4 R128, [R190+0x5800] ;  /* 0x00580000be80783b */ /* 0x000f2e0000000200 */
[C---:B--2---:R-:W-:Y:S08]  /*15520*/  HMMA.16816.F32.BF16 R16, R140.reuse, R64, R16 ;  /* 0x000000408c10723c */ /* 0x044ff00000041810 */
[C---:B------:R-:W-:Y:S01]  /*15530*/  HMMA.16816.F32.BF16 R12, R140.reuse, R66, R12 ;  /* 0x000000428c0c723c */ /* 0x040fe2000004180c */
[----:B------:R-:W-:Y:S07]  /*15540*/  LDSM.16.M88.4 R64, [R189+0x1000] ;  /* 0x00100000bd40783b */ /* 0x000fee0000000200 */
[C---:B-----5:R-:W-:Y:S08]  /*15550*/  HMMA.16816.F32.BF16 R8, R140.reuse, R60, R8 ;  /* 0x0000003c8c08723c */ /* 0x060ff00000041808 */
[----:B------:R-:W-:Y:S01]  /*15560*/  HMMA.16816.F32.BF16 R4, R140, R62, R4 ;  /* 0x0000003e8c04723c */ /* 0x000fe20000041804 */
[----:B------:R-:W2:Y:S07]  /*15570*/  LDSM.16.M88.4 R60, [R123+0x5000] ;  /* 0x005000007b3c783b */ /* 0x000eae0000000200 */
[C---:B------:R-:W-:Y:S08]  /*15580*/  HMMA.16816.F32.BF16 R148, R144.reuse, R132, RZ ;  /* 0x000000849094723c */ /* 0x040ff000000418ff */
[----:B------:R-:W-:Y:S01]  /*15590*/  HMMA.16816.F32.BF16 R144, R144, R134, RZ ;  /* 0x000000869090723c */ /* 0x000fe200000418ff */
[----:B------:R-:W5:Y:S07]  /*155a0*/  LDSM.16.M88.4 R132, [R190+0x5400] ;  /* 0x00540000be84783b */ /* 0x000f6e0000000200 */
[C---:B------:R-:W-:Y:S08]  /*155b0*/  HMMA.16816.F32.BF16 R156, R168.reuse, R164, R156 ;  /* 0x000000a4a89c723c */ /* 0x040ff0000004189c */
[----:B------:R-:W-:Y:S08]  /*155c0*/  HMMA.16816.F32.BF16 R152, R168, R166, R152 ;  /* 0x000000a6a898723c */ /* 0x000ff00000041898 */
        /* <DEDUP_REMOVED lines=8> */
[----:B------:R-:W1:Y:S07]  /*15650*/  LDSM.16.M88.4 R56, [R123+0x5400] ;  /* 0x005400007b38783b */ /* 0x000e6e0000000200 */
[C---:B----4-:R-:W-:Y:S08]  /*15660*/  HMMA.16816.F32.BF16 R32, R140.reuse, R128, R32 ;  /* 0x000000808c20723c */ /* 0x050ff00000041820 */
[----:B------:R-:W-:Y:S01]  /*15670*/  HMMA.16816.F32.BF16 R28, R140, R130, R28 ;  /* 0x000000828c1c723c */ /* 0x000fe2000004181c */
[----:B------:R-:W-:Y:S07]  /*15680*/  LDSM.16.M88.4 R128, [R190+0x7000] ;  /* 0x00700000be80783b */ /* 0x000fee0000000200 */
[C---:B--2---:R-:W-:Y:S08]  /*15690*/  HMMA.16816.F32.BF16 R52, R64.reuse, R60, R52 ;  /* 0x0000003c4034723c */ /* 0x044ff00000041834 */
[----:B------:R-:W-:Y:S01]  /*156a0*/  HMMA.16816.F32.BF16 R44, R64, R62, R44 ;  /* 0x0000003e402c723c */ /* 0x000fe2000004182c */
[----:B------:R-:W2:Y:S07]  /*156b0*/  LDSM.16.M88.4 R60, [R123+0x5c00] ;  /* 0x005c00007b3c783b */ /* 0x000eae0000000200 */
[C---:B-----5:R-:W-:Y:S08]  /*156c0*/  HMMA.16816.F32.BF16 R40, R140.reuse, R132, R40 ;  /* 0x000000848c28723c */ /* 0x060ff00000041828 */
[----:B------:R-:W-:Y:S01]  /*156d0*/  HMMA.16816.F32.BF16 R36, R140, R134, R36 ;  /* 0x000000868c24723c */ /* 0x000fe20000041824 */
[----:B------:R-:W-:Y:S07]  /*156e0*/  LDSM.16.M88.4 R132, [R191+0x2000] ;  /* 0x00200000bf84783b */ /* 0x000fee0000000200 */
[C---:B-1----:R-:W-:Y:S08]  /*156f0*/  HMMA.16816.F32.BF16 R32, R64.reuse, R124, R32 ;  /* 0x0000007c4020723c */ /* 0x042ff00000041820 */
[C---:B------:R-:W-:Y:S01]  /*15700*/  HMMA.16816.F32.BF16 R28, R64.reuse, R126, R28 ;  /* 0x0000007e401c723c */ /* 0x040fe2000004181c */
[----:B------:R-:W1:Y:S07]  /*15710*/  LDSM.16.M88.4 R124, [R123+0x6400] ;  /* 0x006400007b7c783b */ /* 0x000e6e0000000200 */
[C---:B------:R-:W-:Y:S08]  /*15720*/  HMMA.16816.F32.BF16 R40, R64.reuse, R56, R40 ;  /* 0x000000384028723c */ /* 0x040ff00000041828 */
[----:B------:R-:W-:Y:S01]  /*15730*/  HMMA.16816.F32.BF16 R36, R64, R58, R36 ;  /* 0x0000003a4024723c */ /* 0x000fe20000041824 */
[----:B------:R-:W4:Y:S07]  /*15740*/  LDSM.16.M88.4 R56, [R123+0x6000] ;  /* 0x006000007b38783b */ /* 0x000f2e0000000200 */
[C---:B------:R-:W-:Y:S08]  /*15750*/  HMMA.16816.F32.BF16 R148, R168.reuse, R160, R148 ;  /* 0x000000a0a894723c */ /* 0x040ff00000041894 */
[----:B------:R-:W-:Y:S08]  /*15760*/  HMMA.16816.F32.BF16 R144, R168, R162, R144 ;  /* 0x000000a2a890723c */ /* 0x000ff00000041890 */
[C---:B--2---:R-:W-:Y:S08]  /*15770*/  HMMA.16816.F32.BF16 R24, R64.reuse, R60, R24 ;  /* 0x0000003c4018723c */ /* 0x044ff00000041818 */
[----:B------:R-:W-:Y:S01]  /*15780*/  HMMA.16816.F32.BF16 R20, R64, R62, R20 ;  /* 0x0000003e4014723c */ /* 0x000fe20000041814 */
[----:B------:R-:W2:Y:S07]  /*15790*/  LDSM.16.M88.4 R60, [R123+0x6800] ;  /* 0x006800007b3c783b */ /* 0x000eae0000000200 */
[C---:B------:R-:W-:Y:S08]  /*157a0*/  HMMA.16816.F32.BF16 R148, R140.reuse, R136, R148 ;  /* 0x000000888c94723c */ /* 0x040ff00000041894 */
[----:B------:R-:W-:Y:S01]  /*157b0*/  HMMA.16816.F32.BF16 R144, R140, R138, R144 ;  /* 0x0000008a8c90723c */ /* 0x000fe20000041890 */
[----:B------:R-:W-:Y:S07]  /*157c0*/  LDSM.16.M88.4 R140, [R190+0x7400] ;  /* 0x00740000be8c783b */ /* 0x000fee0000000200 */
[C---:B-1----:R-:W-:Y:S08]  /*157d0*/  HMMA.16816.F32.BF16 R8, R64.reuse, R124, R8 ;  /* 0x0000007c4008723c */ /* 0x042ff00000041808 */
[C---:B------:R-:W-:Y:S01]  /*157e0*/  HMMA.16816.F32.BF16 R136, R64.reuse, R126, R4 ;  /* 0x0000007e4088723c */ /* 0x040fe20000041804 */
[----:B------:R-:W-:Y:S04]  /*157f0*/  LDSM.16.M88.4 R124, [R189+0x2000] ;  /* 0x00200000bd7c783b */ /* 0x000fe80000000200 */
[----:B------:R-:W1:Y:S03]  /*15800*/  LDSM.16.M88.4 R4, [R123+0x7000] ;  /* 0x007000007b04783b */ /* 0x000e660000000200 */
[C---:B----4-:R-:W-:Y:S08]  /*15810*/  HMMA.16816.F32.BF16 R16, R64.reuse, R56, R16 ;  /* 0x000000384010723c */ /* 0x050ff00000041810 */
[C---:B------:R-:W-:Y:S01]  /*15820*/  HMMA.16816.F32.BF16 R12, R64.reuse, R58, R12 ;  /* 0x0000003a400c723c */ /* 0x040fe2000004180c */
[----:B------:R-:W4:Y:S07]  /*15830*/  LDSM.16.M88.4 R56, [R123+0x6c00] ;  /* 0x006c00007b38783b */ /* 0x000f2e0000000200 */
[----:B--2---:R-:W-:Y:S08]  /*15840*/  HMMA.16816.F32.BF16 R156, R64, R60, R156 ;  /* 0x0000003c409c723c */ /* 0x004ff0000004189c */
[----:B------:R-:W-:Y:S08]  /*15850*/  HMMA.16816.F32.BF16 R52, R132, R128, R52 ;  /* 0x000000808434723c */ /* 0x000ff00000041834 */
[----:B------:R-:W-:Y:S01]  /*15860*/  HMMA.16816.F32.BF16 R152, R64, R62, R152 ;  /* 0x0000003e4098723c */ /* 0x000fe20000041898 */
[----:B------:R-:W2:Y:S07]  /*15870*/  LDSM.16.M88.4 R60, [R190+0x7800] ;  /* 0x00780000be3c783b */ /* 0x000eae0000000200 */
[----:B------:R-:W-:Y:S08]  /*15880*/  HMMA.16816.F32.BF16 R44, R132, R130, R44 ;  /* 0x00000082842c723c */ /* 0x000ff0000004182c */
[C---:B-1----:R-:W-:Y:S11]  /*15890*/  HMMA.16816.F32.BF16 R52, R124.reuse, R4, R52 ;  /* 0x000000047c34723c */ /* 0x042ff60000041834 */
[----:B------:R-:W-:Y:S05]  /*158a0*/  @!UPT UIADD3 URZ, URZ, URZ, URZ ;  /* 0x0000003f3f3ff290 */ /* 0x000fea000fffe03f */
[----:B------:R-:W-:Y:S01]  /*158b0*/  HMMA.16816.F32.BF16 R44, R124, R6, R44 ;  /* 0x000000067c2c723c */ /* 0x000fe2000004182c */
[----:B------:R-:W1:Y:S07]  /*158c0*/  LDSM.16.M88.4 R4, [R123+0x7800] ;  /* 0x007800007b04783b */ /* 0x000e6e0000000200 */
[C---:B----4-:R-:W-:Y:S08]  /*158d0*/  HMMA.16816.F32.BF16 R148, R64.reuse, R56, R148 ;  /* 0x000000384094723c */ /* 0x050ff00000041894 */
[----:B------:R-:W-:Y:S01]  /*158e0*/  HMMA.16816.F32.BF16 R144, R64, R58, R144 ;  /* 0x0000003a4090723c */ /* 0x000fe20000041890 */
[----:B------:R-:W4:Y:S04]  /*158f0*/  LDSM.16.M88.4 R64, [R123+0x7400] ;  /* 0x007400007b40783b */ /* 0x000f280000000200 */
[----:B------:R-:W5:Y:S03]  /*15900*/  LDSM.16.M88.4 R56, [R190+0x7c00] ;  /* 0x007c0000be38783b */ /* 0x000f660000000200 */
[C---:B--2---:R-:W-:Y:S08]  /*15910*/  HMMA.16816.F32.BF16 R32, R132.reuse, R60, R32 ;  /* 0x0000003c8420723c */ /* 0x044ff00000041820 */
[C---:B------:R-:W-:Y:S08]  /*15920*/  HMMA.16816.F32.BF16 R28, R132.reuse, R62, R28 ;  /* 0x0000003e841c723c */ /* 0x040ff0000004181c */
[C---:B------:R-:W-:Y:S08]  /*15930*/  HMMA.16816.F32.BF16 R36, R132.reuse, R142, R36 ;  /* 0x0000008e8424723c */ /* 0x040ff00000041824 */
[----:B------:R-:W-:Y:S08]  /*15940*/  HMMA.16816.F32.BF16 R40, R132, R140, R40 ;  /* 0x0000008c8428723c */ /* 0x000ff00000041828 */
[C---:B-1----:R-:W-:Y:S08]  /*15950*/  HMMA.16816.F32.BF16 R32, R124.reuse, R4, R32 ;  /* 0x000000047c20723c */ /* 0x042ff00000041820 */
[----:B------:R-:W-:Y:S01]  /*15960*/  HMMA.16816.F32.BF16 R28, R124, R6, R28 ;  /* 0x000000067c1c723c */ /* 0x000fe2000004181c */
[----:B------:R-:W1:Y:S01]  /*15970*/  LDSM.16.M88.4 R4, [R123+0x7c00] ;  /* 0x007c00007b04783b */ /* 0x000e620000000200 */
[----:B---3--:R-:W-:-:S06]  /*15980*/  FMUL.FTZ R44, R44, R50 ;  /* 0x000000322c2c7220 */ /* 0x008fcc0000410000 */
[----:B----4-:R-:W-:Y:S01]  /*15990*/  HMMA.16816.F32.BF16 R36, R124, R66, R36 ;  /* 0x000000427c24723c */ /* 0x010fe20000041824 */
[----:B------:R2:W-:Y:S01]  /*159a0*/  MUFU.TANH R63, R44 ;  /* 0x0000002c003f7308 */ /* 0x0005e20000002400 */
[----:B------:R-:W-:-:S06]  /*159b0*/  FMUL.FTZ R62, R45, R50 ;  /* 0x000000322d3e7220 */ /* 0x000fcc0000410000 */
[----:B------:R-:W-:Y:S08]  /*159c0*/  HMMA.16816.F32.BF16 R40, R124, R64, R40 ;  /* 0x000000407c28723c */ /* 0x000ff00000041828 */
[----:B-----5:R-:W-:Y:S07]  /*159d0*/  HMMA.16816.F32.BF16 R20, R132, R58, R20 ;  /* 0x0000003a8414723c */ /* 0x020fee0000041814 */
[----:B------:R-:W-:-:S02]  /*159e0*/  FMUL.FTZ R59, R46, R50 ;  /* 0x000000322e3b7220 */ /* 0x000fc40000410000 */
[-C--:B------:R-:W-:Y:S01]  /*159f0*/  FMUL.FTZ R58, R47, R50.reuse ;  /* 0x000000322f3a7220 */ /* 0x080fe20000410000 */
[----:B------:R-:W-:Y:S01]  /*15a00*/  HMMA.16816.F32.BF16 R24, R132, R56, R24 ;  /* 0x000000388418723c */ /* 0x000fe20000041818 */
[----:B--2---:R-:W2:Y:S01]  /*15a10*/  LDSM.16.M88.4 R44, [R190+0x8000] ;  /* 0x00800000be2c783b */ /* 0x004ea20000000200 */
[-C--:B------:R-:W-:Y:S02]  /*15a20*/  FMUL.FTZ R36, R36, R50.reuse ;  /* 0x0000003224247220 */ /* 0x080fe40000410000 */
[-C--:B------:R-:W-:Y:S02]  /*15a30*/  FMUL.FTZ R64, R38, R50.reuse ;  /* 0x0000003226407220 */ /* 0x080fe40000410000 */
[-C--:B------:R-:W-:Y:S01]  /*15a40*/  FMUL.FTZ R67, R42, R50.reuse ;  /* 0x000000322a437220 */ /* 0x080fe20000410000 */
[----:B------:R3:W-:Y:S01]  /*15a50*/  MUFU.TANH R65, R36 ;  /* 0x0000002400417308 */ /* 0x0007e20000002400 */
[-C--:B------:R-:W-:Y:S02]  /*15a60*/  FMUL.FTZ R66, R41, R50.reuse ;  /* 0x0000003229427220 */ /* 0x080fe40000410000 */
[----:B------:R-:W-:-:S02]  /*15a70*/  FMUL.FTZ R42, R43, R50 ;  /* 0x000000322b2a7220 */ /* 0x000fc40000410000 */
[-C--:B------:R-:W-:Y:S02]  /*15a80*/  FMUL.FTZ R41, R37, R50.reuse ;  /* 0x0000003225297220 */ /* 0x080fe40000410000 */
[-C--:B------:R-:W-:Y:S01]  /*15a90*/  FMUL.FTZ R43, R39, R50.reuse ;  /* 0x00000032272b7220 */ /* 0x080fe20000410000 */
[C---:B-1----:R-:W-:Y:S01]  /*15aa0*/  HMMA.16816.F32.BF16 R20, R124.reuse, R6, R20 ;  /* 0x000000067c14723c */ /* 0x042fe20000041814 */
[----:B---3--:R-:W1:Y:S08]  /*15ab0*/  LDSM.16.M88.4 R36, [R123+0x8000] ;  /* 0x008000007b24783b */ /* 0x008e700000000200 */
[----:B------:R-:W-:Y:S01]  /*15ac0*/  HMMA.16816.F32.BF16 R24, R124, R4, R24 ;  /* 0x000000047c18723c */ /* 0x000fe20000041818 */
[----:B------:R-:W3:Y:S07]  /*15ad0*/  LDSM.16.M88.4 R4, [R190+0x8400] ;  /* 0x00840000be04783b */ /* 0x000eee0000000200 */
[----:B--2---:R-:W-:Y:S01]  /*15ae0*/  HMMA.16816.F32.BF16 R16, R132, R44, R16 ;  /* 0x0000002c8410723c */ /* 0x004fe20000041810 */
[----:B------:R-:W-:-:S07]  /*15af0*/  FMUL.FTZ R31, R31, R50 ;  /* 0x000000321f1f7220 */ /* 0x000fce0000410000 */
[----:B------:R-:W-:Y:S08]  /*15b00*/  HMMA.16816.F32.BF16 R12, R132, R46, R12 ;  /* 0x0000002e840c723c */ /* 0x000ff0000004180c */
[-C--:B------:R-:W-:Y:S01]  /*15b10*/  FMUL.FTZ R24, R24, R50.reuse ;  /* 0x0000003218187220 */ /* 0x080fe20000410000 */
[----:B------:R2:W-:Y:S01]  /*15b20*/  MUFU.TANH R47, R31 ;  /* 0x0000001f002f7308 */ /* 0x0005e20000002400 */
[----:B------:R-:W-:-:S07]  /*15b30*/  FMUL.FTZ R242, R22, R50 ;  /* 0x0000003216f27220 */ /* 0x000fce0000410000 */
[----:B------:R4:W-:Y:S01]  /*15b40*/  MUFU.TANH R238, R24 ;  /* 0x0000001800ee7308 */ /* 0x0009e20000002400 */
[----:B-1----:R-:W-:Y:S01]  /*15b50*/  HMMA.16816.F32.BF16 R16, R124, R36, R16 ;  /* 0x000000247c10723c */ /* 0x002fe20000041810 */
[----:B--2---:R-:W-:-:S06]  /*15b60*/  FMUL.FTZ R31, R21, R50 ;  /* 0x00000032151f7220 */ /* 0x004fcc0000410000 */
[-C--:B------:R-:W-:Y:S01]  /*15b70*/  FMUL.FTZ R37, R20, R50.reuse ;  /* 0x0000003214257220 */ /* 0x080fe20000410000 */
[C---:B---3--:R-:W-:Y:S01]  /*15b80*/  HMMA.16816.F32.BF16 R8, R132.reuse, R4, R8 ;  /* 0x000000048408723c */ /* 0x048fe20000041808 */
[----:B----4-:R-:W-:Y:S02]  /*15b90*/  FMUL.FTZ R24, R23, R50 ;  /* 0x0000003217187220 */ /* 0x010fe40000410000 */
[----:B------:R-:W1:Y:S05]  /*15ba0*/  LDSM.16.M88.4 R20, [R123+0x8400] ;  /* 0x008400007b14783b */ /* 0x000e6a0000000200 */
[----:B------:R-:W-:Y:S01]  /*15bb0*/  HMMA.16816.F32.BF16 R136, R132, R6, R136 ;  /* 0x000000068488723c */ /* 0x000fe20000041888 */
[----:B------:R-:W2:Y:S01]  /*15bc0*/  LDSM.16.M88.4 R4, [R190+0x8800] ;  /* 0x00880000be04783b */ /* 0x000ea20000000200 */
[----:B------:R-:W-:-:S06]  /*15bd0*/  IMAD.SHL.U32 R164, R207, 0x80, RZ ;  /* 0x00000080cfa47824 */ /* 0x000fcc00078e00ff */
[----:B------:R-:W-:Y:S01]  /*15be0*/  HMMA.16816.F32.BF16 R12, R124, R38, R12 ;  /* 0x000000267c0c723c */ /* 0x000fe2000004180c */
[----:B------:R-:W-:Y:S01]  /*15bf0*/  LOP3.LUT R186, R164, R211, RZ, 0xfc, !PT ;  /* 0x000000d3a4ba7212 */ /* 0x000fe200078efcff */
[----:B------:R-:W-:-:S03]  /*15c00*/  FMUL.FTZ R60, R53, R50 ;  /* 0x00000032353c7220 */ /* 0x000fc60000410000 */
[----:B------:R-:W-:Y:S01]  /*15c10*/  IADD3 R224, R186, 0x1, RZ ;  /* 0x00000001bae07810 */ /* 0x000fe20007ffe0ff */
[-C--:B------:R-:W-:Y:S02]  /*15c20*/  FMUL.FTZ R56, R55, R50.reuse ;  /* 0x0000003237387220 */ /* 0x080fe40000410000 */
[----:B------:R-:W-:Y:S01]  /*15c30*/  MUFU.TANH R60, R60 ;  /* 0x0000003c003c7308 */ /* 0x000fe20000002400 */
[-C--:B------:R-:W-:Y:S02]  /*15c40*/  FMUL.FTZ R16, R16, R50.reuse ;  /* 0x0000003210107220 */ /* 0x080fe40000410000 */
[-C--:B------:R-:W-:Y:S02]  /*15c50*/  FMUL.FTZ R17, R17, R50.reuse ;  /* 0x0000003211117220 */ /* 0x080fe40000410000 */
[----:B------:R-:W-:-:S03]  /*15c60*/  FMUL.FTZ R18, R18, R50 ;  /* 0x0000003212127220 */ /* 0x000fc60000410000 */
[----:B------:R-:W3:Y:S01]  /*15c70*/  I2F R243, R224 ;  /* 0x000000e000f37306 */ /* 0x000ee20000201400 */
[-C--:B------:R-:W-:Y:S02]  /*15c80*/  FMUL.FTZ R19, R19, R50.reuse ;  /* 0x0000003213137220 */ /* 0x080fe40000410000 */
[----:B------:R-:W-:Y:S01]  /*15c90*/  FMUL.FTZ R40, R40, R50 ;  /* 0x0000003228287220 */ /* 0x000fe20000410000 */
[----:B------:R-:W-:-:S04]  /*15ca0*/  LOP3.LUT R174, R164, 0x10, R211, 0xfe, !PT ;  /* 0x00000010a4ae7812 */ /* 0x000fc800078efed3 */
[----:B------:R-:W4:Y:S01]  /*15cb0*/  MUFU.TANH R56, R56 ;  /* 0x0000003800387308 */ /* 0x000f220000002400 */
[----:B------:R-:W-:Y:S01]  /*15cc0*/  LOP3.LUT R176, R164, 0x8, R211, 0xfe, !PT ;  /* 0x00000008a4b07812 */ /* 0x000fe200078efed3 */
[-C--:B------:R-:W-:Y:S01]  /*15cd0*/  FMUL.FTZ R12, R12, R50.reuse ;  /* 0x000000320c0c7220 */ /* 0x080fe20000410000 */
[----:B------:R-:W-:Y:S01]  /*15ce0*/  IADD3 R220, R186, 0x11, RZ ;  /* 0x00000011badc7810 */ /* 0x000fe20007ffe0ff */
[----:B------:R-:W-:-:S04]  /*15cf0*/  FMUL.FTZ R13, R13, R50 ;  /* 0x000000320d0d7220 */ /* 0x000fc80000410000 */
[----:B------:R-:W-:Y:S01]  /*15d00*/  MUFU.TANH R39, R16 ;  /* 0x0000001000277308 */ /* 0x000fe20000002400 */
[----:B-1----:R-:W-:Y:S07]  /*15d10*/  HMMA.16816.F32.BF16 R8, R124, R20, R8 ;  /* 0x000000147c08723c */ /* 0x002fee0000041808 */
[----:B------:R-:W-:Y:S08]  /*15d20*/  MUFU.TANH R247, R17 ;  /* 0x0000001100f77308 */ /* 0x000ff00000002400 */
[----:B------:R-:W-:Y:S08]  /*15d30*/  MUFU.TANH R248, R18 ;  /* 0x0000001200f87308 */ /* 0x000ff00000002400 */
[----:B------:R1:W-:Y:S01]  /*15d40*/  MUFU.TANH R246, R19 ;  /* 0x0000001300f67308 */ /* 0x0003e20000002400 */
[----:B---3--:R-:W-:Y:S01]  /*15d50*/  FFMA.FTZ R20, R0, R243, R60 ;  /* 0x000000f300147223 */ /* 0x008fe2000001003c */
[----:B--2---:R-:W-:Y:S06]  /*15d60*/  HMMA.16816.F32.BF16 R156, R132, R4, R156 ;  /* 0x00000004849c723c */ /* 0x004fec000004189c */
[----:B------:R-:W-:Y:S01]  /*15d70*/  I2F R169, R174 ;  /* 0x000000ae00a97306 */ /* 0x000fe20000201400 */
[----:B-1----:R-:W1:Y:S07]  /*15d80*/  LDSM.16.M88.4 R16, [R190+0x8c00] ;  /* 0x008c0000be10783b */ /* 0x002e6e0000000200 */
[----:B------:R-:W2:Y:S01]  /*15d90*/  MUFU.TANH R40, R40 ;  /* 0x0000002800287308 */ /* 0x000ea20000002400 */
[----:B------:R-:W-:Y:S01]  /*15da0*/  IADD3 R222, R186, 0x9, RZ ;  /* 0x00000009bade7810 */ /* 0x000fe20007ffe0ff */
[----:B------:R-:W-:Y:S01]  /*15db0*/  FMUL.FTZ R60, R14, R50 ;  /* 0x000000320e3c7220 */ /* 0x000fe20000410000 */
[----:B------:R-:W-:Y:S01]  /*15dc0*/  ISETP.GE.AND P6, PT, R224, R48, PT ;  /* 0x00000030e000720c */ /* 0x000fe20003fc6270 */
[----:B------:R-:W-:-:S04]  /*15dd0*/  FMUL.FTZ R4, R15, R50 ;  /* 0x000000320f047220 */ /* 0x000fc80000410000 */
[----:B------:R-:W-:Y:S01]  /*15de0*/  I2F R223, R176 ;  /* 0x000000b000df7306 */ /* 0x000fe20000201400 */
[----:B------:R-:W-:-:S07]  /*15df0*/  LOP3.LUT R166, R164, 0x28, R211, 0xfe, !PT ;  /* 0x00000028a4a67812 */ /* 0x000fce00078efed3 */
[----:B------:R-:W-:Y:S01]  /*15e00*/  MUFU.TANH R59, R59 ;  /* 0x0000003b003b7308 */ /* 0x000fe20000002400 */
[----:B------:R-:W-:Y:S01]  /*15e10*/  FMUL.FTZ R28, R28, R50 ;  /* 0x000000321c1c7220 */ /* 0x000fe20000410000 */
[----:B------:R-:W-:-:S06]  /*15e20*/  FSEL R20, R20, -INF , !P6 ;  /* 0xff80000014147808 */ /* 0x000fcc0007000000 */
[----:B------:R-:W-:Y:S01]  /*15e30*/  I2F R241, R220 ;  /* 0x000000dc00f17306 */ /* 0x000fe20000201400 */
[----:B----4-:R-:W-:-:S07]  /*15e40*/  FFMA.FTZ R36, R0, R243, R56 ;  /* 0x000000f300247223 */ /* 0x010fce0000010038 */
[----:B------:R-:W3:Y:S01]  /*15e50*/  MUFU.TANH R66, R66 ;  /* 0x0000004200427308 */ /* 0x000ee20000002400 */
[----:B------:R-:W-:-:S07]  /*15e60*/  ISETP.GE.AND P6, PT, R224, R49, PT ;  /* 0x00000031e000720c */ /* 0x000fce0003fc6270 */
[----:B------:R-:W-:Y:S08]  /*15e70*/  MUFU.TANH R245, R12 ;  /* 0x0000000c00f57308 */ /* 0x000ff00000002400 */
[----:B------:R4:W-:Y:S01]  /*15e80*/  MUFU.TANH R244, R13 ;  /* 0x0000000d00f47308 */ /* 0x0009e20000002400 */
[----:B------:R-:W-:Y:S01]  /*15e90*/  LOP3.LUT R170, R164, 0x18, R211, 0xfe, !PT ;  /* 0x00000018a4aa7812 */ /* 0x000fe200078efed3 */
[----:B------:R-:W-:-:S06]  /*15ea0*/  FMUL.FTZ R30, R30, R50 ;  /* 0x000000321e1e7220 */ /* 0x000fcc0000410000 */
[----:B------:R-:W-:Y:S01]  /*15eb0*/  I2F R239, R222 ;  /* 0x000000de00ef7306 */ /* 0x000fe20000201400 */
[----:B----4-:R-:W4:Y:S07]  /*15ec0*/  LDSM.16.M88.4 R12, [R123+0x8800] ;  /* 0x008800007b0c783b */ /* 0x010f2e0000000200 */
[----:B------:R-:W5:Y:S01]  /*15ed0*/  MUFU.TANH R62, R62 ;  /* 0x0000003e003e7308 */ /* 0x000f620000002400 */
[----:B------:R-:W-:Y:S01]  /*15ee0*/  IADD3 R214, R186, 0x29, RZ ;  /* 0x00000029bad67810 */ /* 0x000fe20007ffe0ff */
[----:B------:R-:W-:-:S06]  /*15ef0*/  FMUL.FTZ R29, R29, R50 ;  /* 0x000000321d1d7220 */ /* 0x000fcc0000410000 */
[----:B------:R-:W1:Y:S01]  /*15f00*/  MUFU.TANH R42, R42 ;  /* 0x0000002a002a7308 */ /* 0x000e620000002400 */
[----:B------:R-:W-:Y:S01]  /*15f10*/  FSEL R36, R36, -INF , !P6 ;  /* 0xff80000024247808 */ /* 0x000fe20007000000 */
[----:B--2---:R-:W-:Y:S01]  /*15f20*/  FFMA.FTZ R40, R0, R169, R40 ;  /* 0x000000a900287223 */ /* 0x004fe20000010028 */
[----:B------:R-:W-:-:S05]  /*15f30*/  ISETP.GE.AND P6, PT, R174, R48, PT ;  /* 0x00000030ae00720c */ /* 0x000fca0003fc6270 */
[----:B------:R-:W2:Y:S01]  /*15f40*/  MUFU.TANH R67, R67 ;  /* 0x0000004300437308 */ /* 0x000ea20000002400 */
[----:B------:R-:W-:Y:S01]  /*15f50*/  LOP3.LUT R172, R164, 0x30, R211, 0xfe, !PT ;  /* 0x00000030a4ac7812 */ /* 0x000fe200078efed3 */
[----:B---3--:R-:W-:-:S06]  /*15f60*/  FFMA.FTZ R51, R0, R241, R66 ;  /* 0x000000f100337223 */ /* 0x008fcc0000010042 */
[----:B------:R-:W-:Y:S01]  /*15f70*/  I2F R225, R166 ;  /* 0x000000a600e17306 */ /* 0x000fe20000201400 */
[----:B------:R-:W-:Y:S01]  /*15f80*/  FSEL R40, R40, -INF , !P6 ;  /* 0xff80000028287808 */ /* 0x000fe20007000000 */
[----:B------:R-:W-:Y:S06]  /*15f90*/  HMMA.16816.F32.BF16 R152, R132, R6, R152 ;  /* 0x000000068498723c */ /* 0x000fec0000041898 */
[----:B------:R-:W-:Y:S01]  /*15fa0*/  MUFU.TANH R58, R58 ;  /* 0x0000003a003a7308 */ /* 0x000fe20000002400 */
[----:B------:R-:W-:-:S07]  /*15fb0*/  ISETP.GE.AND P1, PT, R176, R48, PT ;  /* 0x00000030b000720c */ /* 0x000fce0003f26270 */
[----:B------:R3:W1:Y:S01]  /*15fc0*/  MUFU.TANH R45, R28 ;  /* 0x0000001c002d7308 */ /* 0x0006620000002400 */
[----:B------:R-:W-:Y:S01]  /*15fd0*/  ISETP.GE.AND P6, PT, R220, R48, PT ;  /* 0x00000030dc00720c */ /* 0x000fe20003fc6270 */
[----:B------:R-:W-:-:S06]  /*15fe0*/  FMUL.FTZ R26, R26, R50 ;  /* 0x000000321a1a7220 */ /* 0x000fcc0000410000 */
[----:B------:R-:W1:Y:S01]  /*15ff0*/  I2F R171, R170 ;  /* 0x000000aa00ab7306 */ /* 0x000e620000201400 */
[----:B------:R-:W-:Y:S01]  /*16000*/  IADD3 R218, R186, 0x31, RZ ;  /* 0x00000031bada7810 */ /* 0x000fe20007ffe0ff */
[----:B------:R-:W-:-:S06]  /*16010*/  FMUL.FTZ R25, R25, R50 ;  /* 0x0000003219197220 */ /* 0x000fcc0000410000 */
[----:B------:R-:W1:Y:S01]  /*16020*/  MUFU.TANH R64, R64 ;  /* 0x0000004000407308 */ /* 0x000e620000002400 */
[----:B---3--:R-:W-:Y:S01]  /*16030*/  FFMA.FTZ R28, R0, R223, R63 ;  /* 0x000000df001c7223 */ /* 0x008fe2000001003f */
[----:B------:R-:W-:-:S06]  /*16040*/  ISETP.GE.AND P2, PT, R176, R49, PT ;  /* 0x00000031b000720c */ /* 0x000fcc0003f46270 */
[----:B------:R3:W-:Y:S01]  /*16050*/  MUFU.TANH R232, R30 ;  /* 0x0000001e00e87308 */ /* 0x0007e20000002400 */
[----:B-----5:R-:W-:Y:S01]  /*16060*/  FFMA.FTZ R21, R0, R239, R62 ;  /* 0x000000ef00157223 */ /* 0x020fe2000001003e */
[----:B------:R-:W-:-:S06]  /*16070*/  FSEL R28, R28, -INF , !P1 ;  /* 0xff8000001c1c7808 */ /* 0x000fcc0004800000 */
[----:B------:R-:W-:Y:S01]  /*16080*/  I2F R237, R214 ;  /* 0x000000d600ed7306 */ /* 0x000fe20000201400 */
[----:B------:R-:W-:Y:S01]  /*16090*/  FSEL R51, R51, -INF , !P6 ;  /* 0xff80000033337808 */ /* 0x000fe20007000000 */
[----:B-1----:R-:W-:-:S06]  /*160a0*/  FFMA.FTZ R42, R0, R241, R42 ;  /* 0x000000f1002a7223 */ /* 0x002fcc000001002a */
[----:B------:R-:W1:Y:S01]  /*160b0*/  MUFU.TANH R46, R29 ;  /* 0x0000001d002e7308 */ /* 0x000e620000002400 */
[----:B---3--:R-:W-:Y:S01]  /*160c0*/  FFMA.FTZ R30, R0, R223, R59 ;  /* 0x000000df001e7223 */ /* 0x008fe2000001003b */
[----:B------:R-:W-:-:S06]  /*160d0*/  ISETP.GE.AND P1, PT, R222, R48, PT ;  /* 0x00000030de00720c */ /* 0x000fcc0003f26270 */
[----:B------:R3:W-:Y:S01]  /*160e0*/  MUFU.TANH R59, R4 ;  /* 0x00000004003b7308 */ /* 0x0007e20000002400 */
[----:B------:R-:W-:Y:S01]  /*160f0*/  ISETP.GE.AND P6, PT, R220, R49, PT ;  /* 0x00000031dc00720c */ /* 0x000fe20003fc6270 */
[----:B--2---:R-:W-:Y:S01]  /*16100*/  FFMA.FTZ R44, R0, R169, R67 ;  /* 0x000000a9002c7223 */ /* 0x004fe20000010043 */
[----:B------:R-:W-:-:S05]  /*16110*/  LOP3.LUT R168, R164, 0x38, R211, 0xfe, !PT ;  /* 0x00000038a4a87812 */ /* 0x000fca00078efed3 */
[----:B------:R-:W2:Y:S01]  /*16120*/  I2F R173, R172 ;  /* 0x000000ac00ad7306 */ /* 0x000ea20000201400 */
[----:B------:R-:W-:Y:S01]  /*16130*/  FSEL R30, R30, -INF , !P2 ;  /* 0xff8000001e1e7808 */ /* 0x000fe20005000000 */
[----:B---3--:R-:W3:Y:S06]  /*16140*/  LDSM.16.M88.4 R4, [R123+0x8c00] ;  /* 0x008c00007b04783b */ /* 0x008eec0000000200 */
[----:B------:R-:W5:Y:S01]  /*16150*/  MUFU.TANH R240, R26 ;  /* 0x0000001a00f07308 */ /* 0x000f620000002400 */
[----:B------:R-:W-:Y:S01]  /*16160*/  ISETP.GE.AND P2, PT, R174, R49, PT ;  /* 0x00000031ae00720c */ /* 0x000fe20003f46270 */
[----:B------:R-:W-:Y:S01]  /*16170*/  HMMA.16816.F32.BF16 R136, R124, R22, R136 ;  /* 0x000000167c88723c */ /* 0x000fe20000041888 */
[----:B------:R-:W-:Y:S01]  /*16180*/  FMUL.FTZ R27, R27, R50 ;  /* 0x000000321b1b7220 */ /* 0x000fe20000410000 */
[----:B------:R-:W-:Y:S01]  /*16190*/  FSEL R21, R21, -INF , !P1 ;  /* 0xff80000015157808 */ /* 0x000fe20004800000 */
[----:B------:R-:W-:-:S03]  /*161a0*/  FFMA.FTZ R45, R0, R225, R45 ;  /* 0x000000e1002d7223 */ /* 0x000fc6000001002d */
[----:B------:R-:W-:Y:S01]  /*161b0*/  I2F R235, R218 ;  /* 0x000000da00eb7306 */ /* 0x000fe20000201400 */
[----:B------:R-:W-:Y:S01]  /*161c0*/  FFMA.FTZ R22, R0, R239, R58 ;  /* 0x000000ef00167223 */ /* 0x000fe2000001003a */
[----:B------:R-:W-:-:S06]  /*161d0*/  FSEL R42, R42, -INF , !P6 ;  /* 0xff8000002a2a7808 */ /* 0x000fcc0007000000 */
[----:B------:R-:W2:Y:S01]  /*161e0*/  MUFU.TANH R236, R25 ;  /* 0x0000001900ec7308 */ /* 0x000ea20000002400 */
[----:B------:R-:W-:Y:S02]  /*161f0*/  ISETP.GE.AND P1, PT, R222, R49, PT ;  /* 0x00000031de00720c */ /* 0x000fe40003f26270 */
[----:B------:R-:W-:Y:S01]  /*16200*/  IADD3 R230, R186, 0x39, RZ ;  /* 0x00000039bae67810 */ /* 0x000fe20007ffe0ff */
[-C--:B------:R-:W-:Y:S01]  /*16210*/  FFMA.FTZ R56, R0, R171.reuse, R65 ;  /* 0x000000ab00387223 */ /* 0x080fe20000010041 */
[----:B------:R-:W-:Y:S01]  /*16220*/  ISETP.GE.AND P6, PT, R166, R48, PT ;  /* 0x00000030a600720c */ /* 0x000fe20003fc6270 */
[----:B------:R-:W-:Y:S02]  /*16230*/  FFMA.FTZ R58, R0, R171, R64 ;  /* 0x000000ab003a7223 */ /* 0x000fe40000010040 */
[----:B------:R-:W-:Y:S01]  /*16240*/  I2F R167, R168 ;  /* 0x000000a800a77306 */ /* 0x000fe20000201400 */
[----:B------:R-:W-:Y:S01]  /*16250*/  FSEL R44, R44, -INF , !P2 ;  /* 0xff8000002c2c7808 */ /* 0x000fe20005000000 */
[----:B-1----:R-:W-:Y:S01]  /*16260*/  FFMA.FTZ R46, R0, R237, R46 ;  /* 0x000000ed002e7223 */ /* 0x002fe2000001002e */
[----:B------:R-:W-:-:S05]  /*16270*/  ISETP.GE.AND P2, PT, R170, R49, PT ;  /* 0x00000031aa00720c */ /* 0x000fca0003f46270 */
[----:B------:R-:W1:Y:S01]  /*16280*/  MUFU.TANH R37, R37 ;  /* 0x0000002500257308 */ /* 0x000e620000002400 */
[----:B------:R-:W-:Y:S01]  /*16290*/  FSEL R22, R22, -INF , !P1 ;  /* 0xff80000016167808 */ /* 0x000fe20004800000 */
[----:B------:R-:W-:Y:S01]  /*162a0*/  HMMA.16816.F32.BF16 R148, R132, R16, R148 ;  /* 0x000000108494723c */ /* 0x000fe20000041894 */
[----:B------:R-:W-:Y:S01]  /*162b0*/  FSEL R223, R45, -INF , !P6 ;  /* 0xff8000002ddf7808 */ /* 0x000fe20007000000 */
[----:B--2---:R-:W-:Y:S01]  /*162c0*/  FFMA.FTZ R238, R0, R173, R238 ;  /* 0x000000ad00ee7223 */ /* 0x004fe200000100ee */
[----:B------:R-:W-:-:S03]  /*162d0*/  ISETP.GE.AND P1, PT, R170, R48, PT ;  /* 0x00000030aa00720c */ /* 0x000fc60003f26270 */
[----:B------:R-:W-:Y:S01]  /*162e0*/  MUFU.TANH R242, R242 ;  /* 0x000000f200f27308 */ /* 0x000fe20000002400 */
[----:B------:R-:W-:Y:S01]  /*162f0*/  ISETP.GE.AND P6, PT, R214, R48, PT ;  /* 0x00000030d600720c */ /* 0x000fe20003fc6270 */
[----:B------:R-:W-:Y:S01]  /*16300*/  FFMA.FTZ R232, R0, R225, R232 ;  /* 0x000000e100e87223 */ /* 0x000fe200000100e8 */
[----:B------:R-:W-:-:S05]  /*16310*/  FSEL R58, R58, -INF , !P2 ;  /* 0xff8000003a3a7808 */ /* 0x000fca0005000000 */
[----:B------:R-:W-:Y:S01]  /*16320*/  MUFU.TANH R31, R31 ;  /* 0x0000001f001f7308 */ /* 0x000fe20000002400 */
[----:B------:R-:W-:Y:S01]  /*16330*/  ISETP.GE.AND P2, PT, R172, R48, PT ;  /* 0x00000030ac00720c */ /* 0x000fe20003f46270 */
[----:B------:R-:W-:Y:S01]  /*16340*/  FFMA.FTZ R47, R0, R237, R47 ;  /* 0x000000ed002f7223 */ /* 0x000fe2000001002f */
[----:B------:R-:W-:Y:S01]  /*16350*/  IADD3 R226, R186, 0x41, RZ ;  /* 0x00000041bae27810 */ /* 0x000fe20007ffe0ff */
[----:B------:R-:W-:Y:S01]  /*16360*/  HMMA.16816.F32.BF16 R144, R132, R18, R144 ;  /* 0x000000128490723c */ /* 0x000fe20000041890 */
[----:B------:R-:W-:-:S03]  /*16370*/  LOP3.LUT R161, R164, 0x40, R211, 0xfe, !PT ;  /* 0x00000040a4a17812 */ /* 0x000fc600078efed3 */
[----:B------:R-:W-:Y:S01]  /*16380*/  MUFU.TANH R38, R24 ;  /* 0x0000001800267308 */ /* 0x000fe20000002400 */
[----:B------:R-:W-:Y:S02]  /*16390*/  FSEL R56, R56, -INF , !P1 ;  /* 0xff80000038387808 */ /* 0x000fe40004800000 */
[C-C-:B------:R-:W-:Y:S01]  /*163a0*/  LOP3.LUT R162, R164.reuse, 0x48, R211.reuse, 0xfe, !PT ;  /* 0x00000048a4a27812 */ /* 0x140fe200078efed3 */
[C---:B----4-:R-:W-:Y:S01]  /*163b0*/  HMMA.16816.F32.BF16 R152, R124.reuse, R14, R152 ;  /* 0x0000000e7c98723c */ /* 0x050fe20000041898 */
[--C-:B------:R-:W-:Y:S01]  /*163c0*/  LOP3.LUT R160, R164, 0x50, R211.reuse, 0xfe, !PT ;  /* 0x00000050a4a07812 */ /* 0x100fe200078efed3 */
[-C--:B------:R-:W-:Y:S01]  /*163d0*/  FMUL.FTZ R8, R8, R50.reuse ;  /* 0x0000003208087220 */ /* 0x080fe20000410000 */
[----:B------:R-:W-:Y:S01]  /*163e0*/  IADD3 R128, R186, 0x49, RZ ;  /* 0x00000049ba807810 */ /* 0x000fe20007ffe0ff */
[----:B------:R-:W2:Y:S01]  /*163f0*/  MUFU.TANH R29, R27 ;  /* 0x0000001b001d7308 */ /* 0x000ea20000002400 */
[----:B------:R-:W-:Y:S01]  /*16400*/  FSEL R222, R46, -INF , !P6 ;  /* 0xff8000002ede7808 */ /* 0x000fe20007000000 */
[-C--:B------:R-:W-:Y:S01]  /*16410*/  FMUL.FTZ R9, R9, R50.reuse ;  /* 0x0000003209097220 */ /* 0x080fe20000410000 */
[-C--:B------:R-:W-:Y:S01]  /*16420*/  ISETP.GE.AND P1, PT, R166, R49.reuse, PT ;  /* 0x00000031a600720c */ /* 0x080fe20003f26270 */
[----:B------:R-:W-:Y:S01]  /*16430*/  HMMA.16816.F32.BF16 R156, R124, R12, R156 ;  /* 0x0000000c7c9c723c */ /* 0x000fe2000004189c */
[-C--:B------:R-:W-:Y:S01]  /*16440*/  FMUL.FTZ R10, R10, R50.reuse ;  /* 0x000000320a0a7220 */ /* 0x080fe20000410000 */
[----:B------:R-:W-:Y:S01]  /*16450*/  LOP3.LUT R184, R164, 0x58, R211, 0xfe, !PT ;  /* 0x00000058a4b87812 */ /* 0x000fe200078efed3 */
[----:B------:R-:W-:Y:S01]  /*16460*/  FMUL.FTZ R11, R11, R50 ;  /* 0x000000320b0b7220 */ /* 0x000fe20000410000 */
[----:B------:R-:W4:Y:S01]  /*16470*/  I2F R227, R230 ;  /* 0x000000e600e37306 */ /* 0x000f220000201400 */
[----:B------:R-:W-:Y:S01]  /*16480*/  ISETP.GE.AND P6, PT, R214, R49, PT ;  /* 0x00000031d600720c */ /* 0x000fe20003fc6270 */
[----:B-----5:R-:W-:Y:S01]  /*16490*/  FFMA.FTZ R214, R0, R173, R240 ;  /* 0x000000ad00d67223 */ /* 0x020fe200000100f0 */
[----:B------:R-:W-:Y:S01]  /*164a0*/  FSEL R173, R238, -INF , !P2 ;  /* 0xff800000eead7808 */ /* 0x000fe20005000000 */
[----:B------:R-:W-:Y:S01]  /*164b0*/  FFMA.FTZ R171, R0, R235, R236 ;  /* 0x000000eb00ab7223 */ /* 0x000fe200000100ec */
[----:B------:R-:W-:-:S02]  /*164c0*/  ISETP.GE.AND P2, PT, R218, R48, PT ;  /* 0x00000030da00720c */ /* 0x000fc40003f46270 */
[----:B------:R-:W-:Y:S01]  /*164d0*/  IADD3 R228, R186, 0x59, RZ ;  /* 0x00000059bae47810 */ /* 0x000fe20007ffe0ff */
[----:B------:R-:W5:Y:S01]  /*164e0*/  I2F R229, R226 ;  /* 0x000000e200e57306 */ /* 0x000f620000201400 */
[----:B------:R-:W-:Y:S01]  /*164f0*/  FSEL R232, R232, -INF , !P1 ;  /* 0xff800000e8e87808 */ /* 0x000fe20004800000 */
[----:B-1----:R-:W-:Y:S01]  /*16500*/  FFMA.FTZ R37, R0, R167, R37 ;  /* 0x000000a700257223 */ /* 0x002fe20000010025 */
[----:B------:R-:W-:Y:S02]  /*16510*/  ISETP.GE.AND P1, PT, R172, R49, PT ;  /* 0x00000031ac00720c */ /* 0x000fe40003f26270 */
[----:B------:R-:W-:Y:S02]  /*16520*/  IADD3 R234, R186, 0x51, RZ ;  /* 0x00000051baea7810 */ /* 0x000fe40007ffe0ff */
[----:B------:R-:W-:Y:S01]  /*16530*/  LOP3.LUT R175, R164, 0x68, R211, 0xfe, !PT ;  /* 0x00000068a4af7812 */ /* 0x000fe200078efed3 */
[----:B------:R1:W1:Y:S01]  /*16540*/  I2F R165, R161 ;  /* 0x000000a100a57306 */ /* 0x0002620000201400 */
[----:B------:R-:W-:-:S02]  /*16550*/  FSEL R224, R47, -INF , !P6 ;  /* 0xff8000002fe07808 */ /* 0x000fc40007000000 */
[--C-:B------:R-:W-:Y:S02]  /*16560*/  LOP3.LUT R182, R164, 0x60, R211.reuse, 0xfe, !PT ;  /* 0x00000060a4b67812 */ /* 0x100fe400078efed3 */
[C---:B------:R-:W-:Y:S02]  /*16570*/  IADD3 R140, R186.reuse, 0x69, RZ ;  /* 0x00000069ba8c7810 */ /* 0x040fe40007ffe0ff */
[----:B------:R-:W-:Y:S01]  /*16580*/  IADD3 R130, R186, 0x61, RZ ;  /* 0x00000061ba827810 */ /* 0x000fe20007ffe0ff */
[----:B------:R-:W-:Y:S01]  /*16590*/  MUFU.TANH R60, R60 ;  /* 0x0000003c003c7308 */ /* 0x000fe20000002400 */
[----:B------:R-:W-:Y:S02]  /*165a0*/  ISETP.GE.AND P6, PT, R168, R48, PT ;  /* 0x00000030a800720c */ /* 0x000fe40003fc6270 */
[----:B------:R-:W-:Y:S02]  /*165b0*/  IADD3 R142, R186, 0x71, RZ ;  /* 0x00000071ba8e7810 */ /* 0x000fe40007ffe0ff */
[----:B------:R-:W-:-:S02]  /*165c0*/  LOP3.LUT R178, R164, 0x70, R211, 0xfe, !PT ;  /* 0x00000070a4b27812 */ /* 0x000fc400078efed3 */
[----:B------:R-:W-:Y:S01]  /*165d0*/  LOP3.LUT R180, R164, 0x78, R211, 0xfe, !PT ;  /* 0x00000078a4b47812 */ /* 0x000fe200078efed3 */
[-C--:B------:R-:W-:Y:S01]  /*165e0*/  FMUL.FTZ R52, R52, R50.reuse ;  /* 0x0000003234347220 */ /* 0x080fe20000410000 */
[----:B------:R-:W-:Y:S01]  /*165f0*/  FSEL R171, R171, -INF , !P2 ;  /* 0xff800000abab7808 */ /* 0x000fe20005000000 */
[----:B--2---:R-:W-:Y:S01]  /*16600*/  FFMA.FTZ R29, R0, R235, R29 ;  /* 0x000000eb001d7223 */ /* 0x004fe2000001001d */
[----:B------:R-:W-:Y:S01]  /*16610*/  ISETP.GE.AND P2, PT, R218, R49, PT ;  /* 0x00000031da00720c */ /* 0x000fe20003f46270 */
[----:B------:R-:W-:Y:S01]  /*16620*/  FFMA.FTZ R218, R0, R167, R242 ;  /* 0x000000a700da7223 */ /* 0x000fe200000100f2 */
[----:B------:R-:W-:Y:S01]  /*16630*/  FSEL R214, R214, -INF , !P1 ;  /* 0xff800000d6d67808 */ /* 0x000fe20004800000 */
[----:B------:R-:W2:Y:S01]  /*16640*/  I2F R163, R162 ;  /* 0x000000a200a37306 */ /* 0x000ea20000201400 */
[----:B------:R-:W-:Y:S01]  /*16650*/  ISETP.GE.AND P1, PT, R168, R49, PT ;  /* 0x00000031a800720c */ /* 0x000fe20003f26270 */
[-C--:B----4-:R-:W-:Y:S01]  /*16660*/  FFMA.FTZ R31, R0, R227.reuse, R31 ;  /* 0x000000e3001f7223 */ /* 0x090fe2000001001f */
[----:B------:R-:W-:Y:S01]  /*16670*/  FSEL R169, R37, -INF , !P6 ;  /* 0xff80000025a97808 */ /* 0x000fe20007000000 */
[----:B------:R-:W-:Y:S01]  /*16680*/  FMUL.FTZ R32, R32, R50 ;  /* 0x0000003220207220 */ /* 0x000fe20000410000 */
[----:B------:R-:W-:Y:S01]  /*16690*/  ISETP.GE.AND P6, PT, R230, R48, PT ;  /* 0x00000030e600720c */ /* 0x000fe20003fc6270 */
[----:B------:R-:W-:Y:S01]  /*166a0*/  FMUL.FTZ R12, R136, R50 ;  /* 0x00000032880c7220 */ /* 0x000fe20000410000 */
[----:B------:R-:W-:Y:S01]  /*166b0*/  FSEL R220, R29, -INF , !P2 ;  /* 0xff8000001ddc7808 */ /* 0x000fe20005000000 */
[----:B------:R-:W-:Y:S01]  /*166c0*/  I2F R187, R160 ;  /* 0x000000a000bb7306 */ /* 0x000fe20000201400 */
[----:B------:R-:W-:Y:S01]  /*166d0*/  FSEL R218, R218, -INF , !P1 ;  /* 0xff800000dada7808 */ /* 0x000fe20004800000 */
[----:B------:R-:W-:Y:S01]  /*166e0*/  FFMA.FTZ R38, R0, R227, R38 ;  /* 0x000000e300267223 */ /* 0x000fe20000010026 */
[----:B------:R-:W-:-:S02]  /*166f0*/  ISETP.GE.AND P2, PT, R161, R48, PT ;  /* 0x00000030a100720c */ /* 0x000fc40003f46270 */
[----:B------:R-:W-:Y:S01]  /*16700*/  LOP3.LUT R183, R164, 0x20, R211, 0xfe, !PT ;  /* 0x00000020a4b77812 */ /* 0x000fe200078efed3 */
[-C--:B------:R-:W-:Y:S01]  /*16710*/  FMUL.FTZ R53, R54, R50.reuse ;  /* 0x0000003236357220 */ /* 0x080fe20000410000 */
[-C--:B------:R-:W-:Y:S01]  /*16720*/  ISETP.GE.AND P1, PT, R161, R49.reuse, PT ;  /* 0x00000031a100720c */ /* 0x080fe20003f26270 */
[----:B------:R-:W4:Y:S01]  /*16730*/  MUFU.TANH R23, R8 ;  /* 0x0000000800177308 */ /* 0x000f220000002400 */
[----:B-1----:R-:W-:Y:S01]  /*16740*/  FSEL R161, R31, -INF , !P6 ;  /* 0xff8000001fa17808 */ /* 0x002fe20007000000 */
[-C--:B------:R-:W-:Y:S01]  /*16750*/  FMUL.FTZ R33, R33, R50.reuse ;  /* 0x0000003221217220 */ /* 0x080fe20000410000 */
[----:B------:R-:W-:Y:S01]  /*16760*/  ISETP.GE.AND P6, PT, R230, R49, PT ;  /* 0x00000031e600720c */ /* 0x000fe20003fc6270 */
[-C--:B------:R-:W-:Y:S01]  /*16770*/  FMUL.FTZ R13, R137, R50.reuse ;  /* 0x00000032890d7220 */ /* 0x080fe20000410000 */
[----:B------:R-:W-:Y:S01]  /*16780*/  IADD3 R55, R186, 0x21, RZ ;  /* 0x00000021ba377810 */ /* 0x000fe20007ffe0ff */
[----:B------:R-:W-:Y:S02]  /*16790*/  FMUL.FTZ R34, R34, R50 ;  /* 0x0000003222227220 */ /* 0x000fe40000410000 */
[----:B------:R-:W-:Y:S01]  /*167a0*/  MUFU.TANH R41, R41 ;  /* 0x0000002900297308 */ /* 0x000fe20000002400 */
[----:B------:R-:W-:Y:S01]  /*167b0*/  FSEL R176, R38, -INF , !P6 ;  /* 0xff80000026b07808 */ /* 0x000fe20007000000 */
[----:B-----5:R-:W-:Y:S01]  /*167c0*/  FFMA.FTZ R167, R0, R229, R247 ;  /* 0x000000e500a77223 */ /* 0x020fe200000100f7 */
[----:B------:R-:W-:Y:S01]  /*167d0*/  LOP3.LUT R216, R164, 0x20, R211, 0xfe, !PT ;  /* 0x00000020a4d87812 */ /* 0x000fe200078efed3 */
[----:B------:R-:W-:-:S04]  /*167e0*/  DEPBAR.LE SB0, 0x0 ;  /* 0x000080000000791a */ /* 0x000fc80000000000 */
[----:B------:R-:W1:Y:S01]  /*167f0*/  I2F R129, R128 ;  /* 0x0000008000817306 */ /* 0x000e620000201400 */
[----:B------:R-:W-:Y:S01]  /*16800*/  FFMA.FTZ R39, R0, R165, R39 ;  /* 0x000000a500277223 */ /* 0x000fe20000010027 */
[----:B------:R-:W-:Y:S01]  /*16810*/  ISETP.GE.AND P6, PT, R226, R48, PT ;  /* 0x00000030e200720c */ /* 0x000fe20003fc6270 */
[----:B------:R-:W-:-:S05]  /*16820*/  FMUL.FTZ R16, R139, R50 ;  /* 0x000000328b107220 */ /* 0x000fca0000410000 */
[----:B------:R-:W-:Y:S01]  /*16830*/  MUFU.TANH R62, R9 ;  /* 0x00000009003e7308 */ /* 0x000fe20000002400 */
[----:B------:R-:W-:-:S07]  /*16840*/  FFMA.FTZ R170, R0, R165, R248 ;  /* 0x000000a500aa7223 */ /* 0x000fce00000100f8 */
[----:B------:R-:W-:Y:S01]  /*16850*/  MUFU.TANH R63, R10 ;  /* 0x0000000a003f7308 */ /* 0x000fe20000002400 */
[----:B------:R-:W-:-:S07]  /*16860*/  FSEL R167, R167, -INF , !P6 ;  /* 0xff800000a7a77808 */ /* 0x000fce0007000000 */
[----:B------:R3:W-:Y:S01]  /*16870*/  MUFU.TANH R65, R11 ;  /* 0x0000000b00417308 */ /* 0x0007e20000002400 */
[----:B------:R-:W-:-:S07]  /*16880*/  FFMA.FTZ R172, R0, R229, R246 ;  /* 0x000000e500ac7223 */ /* 0x000fce00000100f6 */
[----:B------:R-:W-:Y:S01]  /*16890*/  I2F R179, R184 ;  /* 0x000000b800b37306 */ /* 0x000fe20000201400 */
[----:B------:R-:W-:-:S07]  /*168a0*/  FSEL R168, R39, -INF , !P2 ;  /* 0xff80000027a87808 */ /* 0x000fce0005000000 */
[----:B------:R-:W5:Y:S01]  /*168b0*/  MUFU.TANH R12, R12 ;  /* 0x0000000c000c7308 */ /* 0x000f620000002400 */
[----:B---3--:R-:W-:Y:S01]  /*168c0*/  HMMA.16816.F32.BF16 R8, R124, R4, R148 ;  /* 0x000000047c08723c */ /* 0x008fe20000041894 */
[----:B------:R-:W-:Y:S01]  /*168d0*/  ISETP.GE.AND P6, PT, R226, R49, PT ;  /* 0x00000031e200720c */ /* 0x000fe20003fc6270 */
[----:B--2---:R-:W-:Y:S01]  /*168e0*/  FFMA.FTZ R165, R0, R163, R245 ;  /* 0x000000a300a57223 */ /* 0x004fe200000100f5 */
[----:B------:R-:W-:-:S04]  /*168f0*/  ISETP.GE.AND P2, PT, R162, R48, PT ;  /* 0x00000030a200720c */ /* 0x000fc80003f46270 */
[----:B------:R-:W-:Y:S01]  /*16900*/  I2F R231, R228 ;  /* 0x000000e400e77306 */ /* 0x000fe20000201400 */
[----:B------:R-:W-:Y:S01]  /*16910*/  HMMA.16816.F32.BF16 R4, R124, R6, R144 ;  /* 0x000000067c04723c */ /* 0x000fe20000041890 */
[----:B------:R-:W-:-:S06]  /*16920*/  FMUL.FTZ R29, R152, R50 ;  /* 0x00000032981d7220 */ /* 0x000fcc0000410000 */
[----:B------:R-:W2:Y:S01]  /*16930*/  MUFU.TANH R13, R13 ;  /* 0x0000000d000d7308 */ /* 0x000ea20000002400 */
[----:B------:R-:W-:Y:S01]  /*16940*/  FMUL.FTZ R14, R156, R50 ;  /* 0x000000329c0e7220 */ /* 0x000fe20000410000 */
[----:B------:R-:W-:Y:S01]  /*16950*/  FSEL R172, R172, -INF , !P6 ;  /* 0xff800000acac7808 */ /* 0x000fe20007000000 */
[----:B------:R-:W-:-:S05]  /*16960*/  FFMA.FTZ R60, R0, R163, R60 ;  /* 0x000000a3003c7223 */ /* 0x000fca000001003c */
[----:B------:R-:W3:Y:S01]  /*16970*/  I2F R233, R234 ;  /* 0x000000ea00e97306 */ /* 0x000ee20000201400 */
[----:B----4-:R-:W-:Y:S01]  /*16980*/  FFMA.FTZ R23, R0, R187, R23 ;  /* 0x000000bb00177223 */ /* 0x010fe20000010017 */
[----:B------:R-:W-:Y:S01]  /*16990*/  ISETP.GE.AND P6, PT, R160, R48, PT ;  /* 0x00000030a000720c */ /* 0x000fe20003fc6270 */
[----:B-1----:R-:W-:Y:S01]  /*169a0*/  FFMA.FTZ R163, R0, R129, R244 ;  /* 0x0000008100a37223 */ /* 0x002fe200000100f4 */
[----:B------:R-:W-:-:S04]  /*169b0*/  FSEL R165, R165, -INF , !P2 ;  /* 0xff800000a5a57808 */ /* 0x000fc80005000000 */
[----:B------:R-:W1:Y:S01]  /*169c0*/  MUFU.TANH R16, R16 ;  /* 0x0000001000107308 */ /* 0x000e620000002400 */
[----:B------:R-:W-:Y:S01]  /*169d0*/  ISETP.GE.AND P2, PT, R128, R48, PT ;  /* 0x000000308000720c */ /* 0x000fe20003f46270 */
[-C--:B------:R-:W-:Y:S02]  /*169e0*/  FMUL.FTZ R31, R153, R50.reuse ;  /* 0x00000032991f7220 */ /* 0x080fe40000410000 */
[-C--:B------:R-:W-:Y:S01]  /*169f0*/  FMUL.FTZ R15, R157, R50.reuse ;  /* 0x000000329d0f7220 */ /* 0x080fe20000410000 */
[----:B------:R-:W-:Y:S01]  /*16a00*/  FSEL R157, R23, -INF , !P6 ;  /* 0xff800000179d7808 */ /* 0x000fe20007000000 */
[----:B------:R-:W-:Y:S02]  /*16a10*/  FMUL.FTZ R17, R138, R50 ;  /* 0x000000328a117220 */ /* 0x000fe40000410000 */
[----:B------:R-:W-:Y:S01]  /*16a20*/  I2F R215, R175 ;  /* 0x000000af00d77306 */ /* 0x000fe20000201400 */
[C---:B-----5:R-:W-:Y:S01]  /*16a30*/  FFMA.FTZ R12, R0.reuse, R179, R12 ;  /* 0x000000b3000c7223 */ /* 0x060fe2000001000c */
[----:B------:R-:W-:Y:S01]  /*16a40*/  FSEL R163, R163, -INF , !P2 ;  /* 0xff800000a3a37808 */ /* 0x000fe20005000000 */
[----:B------:R-:W-:Y:S01]  /*16a50*/  FFMA.FTZ R59, R0, R129, R59 ;  /* 0x00000081003b7223 */ /* 0x000fe2000001003b */
[----:B------:R-:W-:-:S04]  /*16a60*/  ISETP.GE.AND P6, PT, R184, R48, PT ;  /* 0x00000030b800720c */ /* 0x000fc80003fc6270 */
[----:B------:R-:W4:Y:S01]  /*16a70*/  MUFU.TANH R29, R29 ;  /* 0x0000001d001d7308 */ /* 0x000f220000002400 */
[----:B------:R-:W-:Y:S01]  /*16a80*/  ISETP.GE.AND P2, PT, R128, R49, PT ;  /* 0x000000318000720c */ /* 0x000fe20003f46270 */
[----:B------:R-:W-:Y:S01]  /*16a90*/  FMUL.FTZ R18, R159, R50 ;  /* 0x000000329f127220 */ /* 0x000fe20000410000 */
[----:B------:R-:W-:-:S05]  /*16aa0*/  FSEL R153, R12, -INF , !P6 ;  /* 0xff8000000c997808 */ /* 0x000fca0007000000 */
[----:B------:R-:W-:Y:S01]  /*16ab0*/  I2F R185, R182 ;  /* 0x000000b600b97306 */ /* 0x000fe20000201400 */
[-C--:B------:R-:W-:Y:S01]  /*16ac0*/  FMUL.FTZ R19, R158, R50.reuse ;  /* 0x000000329e137220 */ /* 0x080fe20000410000 */
[----:B------:R-:W-:Y:S01]  /*16ad0*/  FSEL R166, R59, -INF , !P2 ;  /* 0xff8000003ba67808 */ /* 0x000fe20005000000 */
[----:B------:R-:W-:-:S05]  /*16ae0*/  FMUL.FTZ R38, R155, R50 ;  /* 0x000000329b267220 */ /* 0x000fca0000410000 */
[----:B------:R-:W5:Y:S01]  /*16af0*/  MUFU.TANH R14, R14 ;  /* 0x0000000e000e7308 */ /* 0x000f620000002400 */
[----:B--2---:R-:W-:Y:S01]  /*16b00*/  FFMA.FTZ R13, R0, R231, R13 ;  /* 0x000000e7000d7223 */ /* 0x004fe2000001000d */
[-C--:B------:R-:W-:Y:S01]  /*16b10*/  ISETP.GE.AND P6, PT, R228, R48.reuse, PT ;  /* 0x00000030e400720c */ /* 0x080fe20003fc6270 */
[----:B---3--:R-:W-:Y:S01]  /*16b20*/  FFMA.FTZ R62, R0, R233, R62 ;  /* 0x000000e9003e7223 */ /* 0x008fe2000001003e */
[----:B------:R-:W-:-:S04]  /*16b30*/  ISETP.GE.AND P2, PT, R234, R48, PT ;  /* 0x00000030ea00720c */ /* 0x000fc80003f46270 */
[----:B------:R-:W-:Y:S01]  /*16b40*/  I2F R141, R140 ;  /* 0x0000008c008d7306 */ /* 0x000fe20000201400 */
[-C--:B------:R-:W-:Y:S01]  /*16b50*/  FMUL.FTZ R9, R9, R50.reuse ;  /* 0x0000003209097220 */ /* 0x080fe20000410000 */
[----:B------:R-:W-:Y:S01]  /*16b60*/  FSEL R170, R170, -INF , !P1 ;  /* 0xff800000aaaa7808 */ /* 0x000fe20004800000 */
[----:B------:R-:W-:-:S05]  /*16b70*/  FMUL.FTZ R8, R8, R50 ;  /* 0x0000003208087220 */ /* 0x000fca0000410000 */
[----:B------:R-:W2:Y:S01]  /*16b80*/  MUFU.TANH R31, R31 ;  /* 0x0000001f001f7308 */ /* 0x000ea20000002400 */
[----:B------:R-:W-:Y:S01]  /*16b90*/  ISETP.GE.AND P1, PT, R162, R49, PT ;  /* 0x00000031a200720c */ /* 0x000fe20003f26270 */
[----:B------:R-:W-:Y:S01]  /*16ba0*/  FMUL.FTZ R37, R154, R50 ;  /* 0x000000329a257220 */ /* 0x000fe20000410000 */
[----:B------:R-:W-:-:S05]  /*16bb0*/  FSEL R151, R13, -INF , !P6 ;  /* 0xff8000000d977808 */ /* 0x000fca0007000000 */
[----:B------:R-:W-:Y:S01]  /*16bc0*/  I2F R131, R130 ;  /* 0x0000008200837306 */ /* 0x000fe20000201400 */
[----:B-1----:R-:W-:Y:S01]  /*16bd0*/  FFMA.FTZ R16, R0, R231, R16 ;  /* 0x000000e700107223 */ /* 0x002fe20000010010 */
[----:B------:R-:W-:-:S06]  /*16be0*/  FSEL R155, R62, -INF , !P2 ;  /* 0xff8000003e9b7808 */ /* 0x000fcc0005000000 */
[----:B------:R-:W1:Y:S01]  /*16bf0*/  MUFU.TANH R15, R15 ;  /* 0x0000000f000f7308 */ /* 0x000e620000002400 */
[----:B------:R-:W-:Y:S01]  /*16c00*/  FFMA.FTZ R65, R0, R233, R65 ;  /* 0x000000e900417223 */ /* 0x000fe20000010041 */
[----:B------:R-:W-:-:S06]  /*16c10*/  ISETP.GE.AND P6, PT, R228, R49, PT ;  /* 0x00000031e400720c */ /* 0x000fcc0003fc6270 */
[----:B------:R-:W3:Y:S01]  /*16c20*/  MUFU.TANH R17, R17 ;  /* 0x0000001100117308 */ /* 0x000ee20000002400 */
[----:B------:R-:W-:Y:S01]  /*16c30*/  ISETP.GE.AND P2, PT, R234, R49, PT ;  /* 0x00000031ea00720c */ /* 0x000fe20003f46270 */
[----:B------:R-:W-:Y:S01]  /*16c40*/  FMUL.FTZ R6, R6, R50 ;  /* 0x0000003206067220 */ /* 0x000fe20000410000 */
[----:B------:R-:W-:-:S05]  /*16c50*/  FSEL R174, R60, -INF , !P1 ;  /* 0xff8000003cae7808 */ /* 0x000fca0004800000 */
[----:B------:R-:W1:Y:S01]  /*16c60*/  MUFU.TANH R23, R38 ;  /* 0x0000002600177308 */ /* 0x000e620000002400 */
[----:B------:R-:W-:Y:S01]  /*16c70*/  ISETP.GE.AND P1, PT, R160, R49, PT ;  /* 0x00000031a000720c */ /* 0x000fe20003f26270 */
[----:B------:R-:W-:Y:S01]  /*16c80*/  FMUL.FTZ R10, R10, R50 ;  /* 0x000000320a0a7220 */ /* 0x000fe20000410000 */
[----:B------:R-:W-:-:S05]  /*16c90*/  FSEL R156, R16, -INF , !P6 ;  /* 0xff800000109c7808 */ /* 0x000fca0007000000 */
[----:B------:R-:W1:Y:S01]  /*16ca0*/  MUFU.TANH R18, R18 ;  /* 0x0000001200127308 */ /* 0x000e620000002400 */
[C---:B----4-:R-:W-:Y:S01]  /*16cb0*/  FFMA.FTZ R29, R0.reuse, R215, R29 ;  /* 0x000000d7001d7223 */ /* 0x050fe2000001001d */
[----:B------:R-:W-:Y:S01]  /*16cc0*/  FSEL R160, R65, -INF , !P2 ;  /* 0xff80000041a07808 */ /* 0x000fe20005000000 */
[----:B-----5:R-:W-:-:S05]  /*16cd0*/  FFMA.FTZ R14, R0, R185, R14 ;  /* 0x000000b9000e7223 */ /* 0x020fca000001000e */
[----:B------:R-:W4:Y:S01]  /*16ce0*/  MUFU.TANH R19, R19 ;  /* 0x0000001300137308 */ /* 0x000f220000002400 */
[-C--:B------:R-:W-:Y:S01]  /*16cf0*/  ISETP.GE.AND P6, PT, R175, R48.reuse, PT ;  /* 0x00000030af00720c */ /* 0x080fe20003fc6270 */
[----:B------:R-:W-:Y:S01]  /*16d00*/  FFMA.FTZ R63, R0, R187, R63 ;  /* 0x000000bb003f7223 */ /* 0x000fe2000001003f */
[----:B------:R-:W-:-:S05]  /*16d10*/  ISETP.GE.AND P2, PT, R182, R48, PT ;  /* 0x00000030b600720c */ /* 0x000fca0003f46270 */
[----:B------:R-:W-:Y:S01]  /*16d20*/  I2F R143, R142 ;  /* 0x0000008e008f7306 */ /* 0x000fe20000201400 */
[----:B------:R-:W-:Y:S01]  /*16d30*/  FMUL.FTZ R4, R4, R50 ;  /* 0x0000003204047220 */ /* 0x000fe20000410000 */
[----:B------:R-:W-:-:S06]  /*16d40*/  FSEL R147, R29, -INF , !P6 ;  /* 0xff8000001d937808 */ /* 0x000fcc0007000000 */
[----:B------:R-:W5:Y:S01]  /*16d50*/  MUFU.TANH R9, R9 ;  /* 0x0000000900097308 */ /* 0x000f620000002400 */
[----:B--2---:R-:W-:Y:S01]  /*16d60*/  FFMA.FTZ R31, R0, R141, R31 ;  /* 0x0000008d001f7223 */ /* 0x004fe2000001001f */
[----:B------:R-:W-:-:S06]  /*16d70*/  FSEL R149, R14, -INF , !P2 ;  /* 0xff8000000e957808 */ /* 0x000fcc0005000000 */
[----:B------:R-:W-:Y:S01]  /*16d80*/  I2F R177, R178 ;  /* 0x000000b200b17306 */ /* 0x000fe20000201400 */
[----:B-1----:R-:W-:Y:S01]  /*16d90*/  FFMA.FTZ R15, R0, R131, R15 ;  /* 0x00000083000f7223 */ /* 0x002fe2000001000f */
[----:B------:R-:W-:-:S06]  /*16da0*/  ISETP.GE.AND P6, PT, R140, R48, PT ;  /* 0x000000308c00720c */ /* 0x000fcc0003fc6270 */
[----:B------:R-:W1:Y:S01]  /*16db0*/  MUFU.TANH R8, R8 ;  /* 0x0000000800087308 */ /* 0x000e620000002400 */
[----:B------:R-:W-:Y:S01]  /*16dc0*/  FMUL.FTZ R11, R11, R50 ;  /* 0x000000320b0b7220 */ /* 0x000fe20000410000 */
[----:B------:R-:W-:-:S06]  /*16dd0*/  FSEL R162, R63, -INF , !P1 ;  /* 0xff8000003fa27808 */ /* 0x000fcc0004800000 */
[----:B------:R-:W2:Y:S01]  /*16de0*/  MUFU.TANH R37, R37 ;  /* 0x0000002500257308 */ /* 0x000ea20000002400 */
[----:B---3--:R-:W-:Y:S01]  /*16df0*/  FFMA.FTZ R17, R0, R179, R17 ;  /* 0x000000b300117223 */ /* 0x008fe20000010011 */
[----:B------:R-:W-:Y:S02]  /*16e00*/  ISETP.GE.AND P2, PT, R130, R48, PT ;  /* 0x000000308200720c */ /* 0x000fe40003f46270 */
[----:B------:R-:W-:-:S04]  /*16e10*/  ISETP.GE.AND P1, PT, R184, R49, PT ;  /* 0x00000031b800720c */ /* 0x000fc80003f26270 */
[----:B------:R-:W-:Y:S01]  /*16e20*/  I2F R181, R180 ;  /* 0x000000b400b57306 */ /* 0x000fe20000201400 */
[----:B------:R-:W-:Y:S01]  /*16e30*/  FFMA.FTZ R23, R0, R141, R23 ;  /* 0x0000008d00177223 */ /* 0x000fe20000010017 */
[----:B------:R-:W-:-:S06]  /*16e40*/  FSEL R145, R31, -INF , !P6 ;  /* 0xff8000001f917808 */ /* 0x000fcc0007000000 */
[----:B------:R-:W3:Y:S01]  /*16e50*/  MUFU.TANH R6, R6 ;  /* 0x0000000600067308 */ /* 0x000ee20000002400 */
[----:B------:R-:W-:Y:S01]  /*16e60*/  FSEL R148, R15, -INF , !P2 ;  /* 0xff8000000f947808 */ /* 0x000fe20005000000 */
[----:B------:R-:W-:Y:S01]  /*16e70*/  FFMA.FTZ R18, R0, R131, R18 ;  /* 0x0000008300127223 */ /* 0x000fe20000010012 */
[----:B------:R-:W-:-:S05]  /*16e80*/  ISETP.GE.AND P6, PT, R140, R49, PT ;  /* 0x000000318c00720c */ /* 0x000fca0003fc6270 */
[----:B------:R-:W2:Y:S01]  /*16e90*/  MUFU.TANH R10, R10 ;  /* 0x0000000a000a7308 */ /* 0x000ea20000002400 */
[----:B------:R-:W-:Y:S01]  /*16ea0*/  FSEL R158, R17, -INF , !P1 ;  /* 0xff800000119e7808 */ /* 0x000fe20004800000 */
[----:B----4-:R-:W-:Y:S01]  /*16eb0*/  FFMA.FTZ R19, R0, R185, R19 ;  /* 0x000000b900137223 */ /* 0x010fe20000010013 */
[-C--:B------:R-:W-:Y:S02]  /*16ec0*/  ISETP.GE.AND P2, PT, R130, R49.reuse, PT ;  /* 0x000000318200720c */ /* 0x080fe40003f46270 */
[----:B------:R-:W-:-:S03]  /*16ed0*/  ISETP.GE.AND P1, PT, R182, R49, PT ;  /* 0x00000031b600720c */ /* 0x000fc60003f26270 */
[----:B------:R-:W4:Y:S01]  /*16ee0*/  MUFU.TANH R4, R4 ;  /* 0x0000000400047308 */ /* 0x000f220000002400 */
[----:B------:R-:W-:Y:S01]  /*16ef0*/  FSEL R146, R23, -INF , !P6 ;  /* 0xff80000017927808 */ /* 0x000fe20007000000 */
[----:B-----5:R-:W-:Y:S01]  /*16f00*/  FFMA.FTZ R9, R0, R143, R9 ;  /* 0x0000008f00097223 */ /* 0x020fe20000010009 */
[----:B------:R-:W-:Y:S01]  /*16f10*/  FSEL R152, R18, -INF , !P2 ;  /* 0xff80000012987808 */ /* 0x000fe20005000000 */
[----:B-1----:R-:W-:-:S04]  /*16f20*/  FFMA.FTZ R8, R0, R177, R8 ;  /* 0x000000b100087223 */ /* 0x002fc80000010008 */
[----:B------:R-:W1:Y:S01]  /*16f30*/  MUFU.TANH R11, R11 ;  /* 0x0000000b000b7308 */ /* 0x000e620000002400 */
[-C--:B------:R-:W-:Y:S01]  /*16f40*/  ISETP.GE.AND P6, PT, R142, R48.reuse, PT ;  /* 0x000000308e00720c */ /* 0x080fe20003fc6270 */
[----:B--2---:R-:W-:Y:S01]  /*16f50*/  FFMA.FTZ R37, R0, R215, R37 ;  /* 0x000000d700257223 */ /* 0x004fe20000010025 */
[----:B------:R-:W-:Y:S02]  /*16f60*/  FSEL R154, R19, -INF , !P1 ;  /* 0xff800000139a7808 */ /* 0x000fe40004800000 */
[----:B------:R-:W-:Y:S02]  /*16f70*/  ISETP.GE.AND P2, PT, R178, R48, PT ;  /* 0x00000030b200720c */ /* 0x000fe40003f46270 */
[----:B------:R-:W-:Y:S01]  /*16f80*/  IADD3 R54, R186, 0x19, RZ ;  /* 0x00000019ba367810 */ /* 0x000fe20007ffe0ff */
[----:B------:R-:W-:Y:S01]  /*16f90*/  I2F R217, R183 ;  /* 0x000000b700d97306 */ /* 0x000fe20000201400 */
[----:B------:R-:W-:Y:S01]  /*16fa0*/  ISETP.GE.AND P1, PT, R175, R49, PT ;  /* 0x00000031af00720c */ /* 0x000fe20003f26270 */
[----:B---3--:R-:W-:Y:S01]  /*16fb0*/  FFMA.FTZ R6, R0, R181, R6 ;  /* 0x000000b500067223 */ /* 0x008fe20000010006 */
[----:B------:R-:W-:Y:S01]  /*16fc0*/  FSEL R129, R9, -INF , !P6 ;  /* 0xff80000009817808 */ /* 0x000fe20007000000 */
[----:B------:R-:W-:-:S04]  /*16fd0*/  FMUL.FTZ R5, R5, R50 ;  /* 0x0000003205057220 */ /* 0x000fc80000410000 */
[----:B------:R-:W-:Y:S01]  /*16fe0*/  I2F R221, R186 ;  /* 0x000000ba00dd7306 */ /* 0x000fe20000201400 */
[----:B------:R-:W-:Y:S01]  /*16ff0*/  FSEL R125, R8, -INF , !P2 ;  /* 0xff800000087d7808 */ /* 0x000fe20005000000 */
[----:B------:R-:W-:Y:S01]  /*17000*/  FFMA.FTZ R10, R0, R177, R10 ;  /* 0x000000b1000a7223 */ /* 0x000fe2000001000a */
[----:B------:R-:W-:-:S05]  /*17010*/  ISETP.GE.AND P6, PT, R180, R49, PT ;  /* 0x00000031b400720c */ /* 0x000fca0003fc6270 */
[----:B------:R-:W-:Y:S01]  /*17020*/  MUFU.TANH R52, R52 ;  /* 0x0000003400347308 */ /* 0x000fe20000002400 */
[----:B------:R-:W-:-:S07]  /*17030*/  FSEL R150, R37, -INF , !P1 ;  /* 0xff80000025967808 */ /* 0x000fce0004800000 */
[----:B------:R-:W2:Y:S01]  /*17040*/  MUFU.TANH R32, R32 ;  /* 0x0000002000207308 */ /* 0x000ea20000002400 */
[----:B------:R-:W-:Y:S02]  /*17050*/  IADD3 R24, R186, 0x79, RZ ;  /* 0x00000079ba187810 */ /* 0x000fe40007ffe0ff */
[----:B------:R-:W-:Y:S01]  /*17060*/  ISETP.GE.AND P1, PT, R178, R49, PT ;  /* 0x00000031b200720c */ /* 0x000fe20003f26270 */
[----:B------:R-:W-:Y:S01]  /*17070*/  FMUL.FTZ R7, R7, R50 ;  /* 0x0000003207077220 */ /* 0x000fe20000410000 */
[----:B------:R-:W-:-:S03]  /*17080*/  FSEL R126, R6, -INF , !P6 ;  /* 0xff800000067e7808 */ /* 0x000fc60007000000 */
[----:B------:R-:W3:Y:S01]  /*17090*/  I2F R61, R54 ;  /* 0x00000036003d7306 */ /* 0x000ee20000201400 */
[----:B------:R-:W-:Y:S01]  /*170a0*/  FMUL.FTZ R6, R35, R50 ;  /* 0x0000003223067220 */ /* 0x000fe20000410000 */
[----:B------:R-:W-:Y:S01]  /*170b0*/  FSEL R124, R10, -INF , !P1 ;  /* 0xff8000000a7c7808 */ /* 0x000fe20004800000 */
[----:B----4-:R-:W-:-:S05]  /*170c0*/  FFMA.FTZ R4, R0, R181, R4 ;  /* 0x000000b500047223 */ /* 0x010fca0000010004 */
[----:B------:R-:W-:Y:S01]  /*170d0*/  I2F R57, R55 ;  /* 0x0000003700397306 */ /* 0x000fe20000201400 */
[----:B-1----:R-:W-:Y:S01]  /*170e0*/  FFMA.FTZ R11, R0, R143, R11 ;  /* 0x0000008f000b7223 */ /* 0x002fe2000001000b */
[----:B------:R-:W-:-:S06]  /*170f0*/  ISETP.GE.AND P1, PT, R180, R48, PT ;  /* 0x00000030b400720c */ /* 0x000fcc0003f26270 */
[----:B------:R-:W1:Y:S01]  /*17100*/  MUFU.TANH R8, R33 ;  /* 0x0000002100087308 */ /* 0x000e620000002400 */
[----:B------:R-:W-:Y:S01]  /*17110*/  ISETP.GE.AND P2, PT, R142, R49, PT ;  /* 0x000000318e00720c */ /* 0x000fe20003f46270 */
[----:B--2---:R-:W-:Y:S01]  /*17120*/  FFMA.FTZ R32, R0, R217, R32 ;  /* 0x000000d900207223 */ /* 0x004fe20000010020 */
[----:B------:R-:W-:-:S05]  /*17130*/  FSEL R128, R4, -INF , !P1 ;  /* 0xff80000004807808 */ /* 0x000fca0004800000 */
[----:B------:R-:W2:Y:S01]  /*17140*/  MUFU.TANH R53, R53 ;  /* 0x0000003500357308 */ /* 0x000ea20000002400 */
[----:B------:R-:W-:Y:S01]  /*17150*/  FSEL R127, R11, -INF , !P2 ;  /* 0xff8000000b7f7808 */ /* 0x000fe20005000000 */
[----:B------:R-:W-:-:S06]  /*17160*/  FFMA.FTZ R4, R0, R221, R52 ;  /* 0x000000dd00047223 */ /* 0x000fcc0000010034 */
[----:B------:R-:W-:Y:S01]  /*17170*/  MUFU.TANH R43, R43 ;  /* 0x0000002b002b7308 */ /* 0x000fe20000002400 */
[----:B------:R-:W-:-:S07]  /*17180*/  ISETP.GE.AND P2, PT, R183, R48, PT ;  /* 0x00000030b700720c */ /* 0x000fce0003f46270 */
[----:B------:R-:W-:Y:S01]  /*17190*/  I2F R25, R24 ;  /* 0x0000001800197306 */ /* 0x000fe20000201400 */
[----:B------:R-:W-:-:S07]  /*171a0*/  ISETP.GE.AND P1, PT, R186, R48, PT ;  /* 0x00000030ba00720c */ /* 0x000fce0003f26270 */
[----:B------:R-:W-:Y:S08]  /*171b0*/  I2F R26, R54 ;  /* 0x00000036001a7306 */ /* 0x000ff00000201400 */
[----:B------:R-:W4:Y:S01]  /*171c0*/  MUFU.TANH R5, R5 ;  /* 0x0000000500057308 */ /* 0x000f220000002400 */
[----:B---3--:R-:W-:Y:S01]  /*171d0*/  FFMA.FTZ R41, R0, R61, R41 ;  /* 0x0000003d00297223 */ /* 0x008fe20000010029 */
[----:B------:R-:W-:-:S06]  /*171e0*/  FSEL R159, R32, -INF , !P2 ;  /* 0xff800000209f7808 */ /* 0x000fcc0005000000 */
[----:B------:R-:W-:Y:S01]  /*171f0*/  I2F R219, R216 ;  /* 0x000000d800db7306 */ /* 0x000fe20000201400 */
[----:B------:R-:W-:Y:S01]  /*17200*/  FSEL R4, R4, -INF , !P1 ;  /* 0xff80000004047808 */ /* 0x000fe20004800000 */
[----:B-1----:R-:W-:-:S06]  /*17210*/  FFMA.FTZ R8, R0, R57, R8 ;  /* 0x0000003900087223 */ /* 0x002fcc0000010008 */
[----:B------:R-:W-:Y:S01]  /*17220*/  I2F R27, R55 ;  /* 0x00000037001b7306 */ /* 0x000fe20000201400 */
[----:B------:R-:W-:-:S07]  /*17230*/  ISETP.GE.AND P2, PT, R54, R48, PT ;  /* 0x000000303600720c */ /* 0x000fce0003f46270 */
[----:B------:R-:W-:Y:S01]  /*17240*/  MUFU.TANH R9, R34 ;  /* 0x0000002200097308 */ /* 0x000fe20000002400 */
[----:B------:R-:W-:-:S07]  /*17250*/  ISETP.GE.AND P1, PT, R55, R48, PT ;  /* 0x000000303700720c */ /* 0x000fce0003f26270 */
[----:B------:R-:W1:Y:S08]  /*17260*/  MUFU.TANH R6, R6 ;  /* 0x0000000600067308 */ /* 0x000e700000002400 */
[----:B------:R-:W3:Y:S01]  /*17270*/  MUFU.TANH R7, R7 ;  /* 0x0000000700077308 */ /* 0x000ee20000002400 */
[----:B------:R-:W-:Y:S01]  /*17280*/  FSEL R52, R41, -INF , !P2 ;  /* 0xff80000029347808 */ /* 0x000fe20005000000 */
[----:B--2---:R-:W-:Y:S01]  /*17290*/  FFMA.FTZ R53, R0, R221, R53 ;  /* 0x000000dd00357223 */ /* 0x004fe20000010035 */
[----:B------:R-:W-:Y:S01]  /*172a0*/  FSEL R175, R8, -INF , !P1 ;  /* 0xff80000008af7808 */ /* 0x000fe20004800000 */
[----:B----4-:R-:W-:Y:S01]  /*172b0*/  FFMA.FTZ R5, R0, R25, R5 ;  /* 0x0000001900057223 */ /* 0x010fe20000010005 */
[----:B------:R-:W-:Y:S01]  /*172c0*/  ISETP.GE.AND P6, PT, R186, R49, PT ;  /* 0x00000031ba00720c */ /* 0x000fe20003fc6270 */
[----:B------:R-:W-:Y:S01]  /*172d0*/  FFMA.FTZ R26, R0, R26, R43 ;  /* 0x0000001a001a7223 */ /* 0x000fe2000001002b */
[----:B------:R-:W-:-:S02]  /*172e0*/  ISETP.GE.AND P2, PT, R24, R48, PT ;  /* 0x000000301800720c */ /* 0x000fc40003f46270 */
[----:B------:R-:W-:Y:S01]  /*172f0*/  ISETP.GE.AND P1, PT, R54, R49, PT ;  /* 0x000000313600720c */ /* 0x000fe20003f26270 */
[C---:B-1----:R-:W-:Y:S01]  /*17300*/  FFMA.FTZ R6, R0.reuse, R27, R6 ;  /* 0x0000001b00067223 */ /* 0x042fe20000010006 */
[----:B------:R-:W-:Y:S01]  /*17310*/  FSEL R8, R53, -INF , !P6 ;  /* 0xff80000035087808 */ /* 0x000fe20007000000 */
[----:B------:R-:W-:Y:S01]  /*17320*/  FFMA.FTZ R9, R0, R219, R9 ;  /* 0x000000db00097223 */ /* 0x000fe20000010009 */
[----:B------:R-:W-:Y:S02]  /*17330*/  FSEL R130, R5, -INF , !P2 ;  /* 0xff80000005827808 */ /* 0x000fe40005000000 */
[----:B------:R-:W-:Y:S01]  /*17340*/  FSEL R182, R26, -INF , !P1 ;  /* 0xff8000001ab67808 */ /* 0x000fe20004800000 */
[----:B---3--:R-:W-:Y:S01]  /*17350*/  FFMA.FTZ R7, R0, R25, R7 ;  /* 0x0000001900077223 */ /* 0x008fe20000010007 */
[----:B------:R-:W-:Y:S01]  /*17360*/  BAR.SYNC.DEFER_BLOCKING 0x0 ;  /* 0x0000000000007b1d */ /* 0x000fe20000010000 */
[-C--:B------:R-:W-:Y:S02]  /*17370*/  ISETP.GE.AND P6, PT, R216, R49.reuse, PT ;  /* 0x00000031d800720c */ /* 0x080fe40003fc6270 */
[----:B------:R-:W-:-:S02]  /*17380*/  ISETP.GE.AND P2, PT, R55, R49, PT ;  /* 0x000000313700720c */ /* 0x000fc40003f46270 */
[----:B------:R-:W-:Y:S01]  /*17390*/  ISETP.GE.AND P1, PT, R24, R49, PT ;  /* 0x000000311800720c */ /* 0x000fe20003f26270 */
[----:B------:R-:W-:Y:S01]  /*173a0*/  BSSY B1, `(.L_x_2667) ;  /* 0x00000ae000017945 */ /* 0x000fe20003800000 */
[----:B------:R-:W-:Y:S01]  /*173b0*/  IMAD.MOV.U32 R140, RZ, RZ, R120 ;  /* 0x000000ffff8c7224 */ /* 0x000fe200078e0078 */
[----:B------:R-:W-:Y:S01]  /*173c0*/  FSEL R178, R6, -INF , !P2 ;  /* 0xff80000006b27808 */ /* 0x000fe20005000000 */
[----:B------:R-:W-:Y:S01]  /*173d0*/  IMAD.MOV.U32 R141, RZ, RZ, R121 ;  /* 0x000000ffff8d7224 */ /* 0x000fe200078e0079 */
[----:B------:R-:W-:Y:S02]  /*173e0*/  FSEL R180, R9, -INF , !P6 ;  /* 0xff80000009b47808 */ /* 0x000fe40007000000 */
[----:B------:R-:W-:Y:S01]  /*173f0*/  FSEL R120, R7, -INF , !P1 ;  /* 0xff80000007787808 */ /* 0x000fe20004800000 */
[----:B------:R-:W-:Y:S05]  /*17400*/  @!P0 BRA `(.L_x_2668) ;  /* 0x00000a7000008947 */ /* 0x000fea0003800000 */
[----:B------:R-:W-:Y:S01]  /*17410*/  BSSY B0, `(.L_x_2669) ;  /* 0x0000041000007945 */ /* 0x000fe20003800000 */
[----:B------:R-:W-:Y:S05]  /*17420*/  @!P3 BRA `(.L_x_2670) ;  /* 0x000003c00000b947 */ /* 0x000fea0003800000 */
[----:B------:R-:W2:Y:S01]  /*17430*/  LD.E R13, [R118.64+0x170] ;  /* 0x00017004760d7980 */ /* 0x000ea2000c101900 */
[----:B------:R-:W-:Y:S01]  /*17440*/  IMAD.MOV.U32 R10, RZ, RZ, RZ ;  /* 0x000000ffff0a7224 */ /* 0x000fe200078e00ff */
[----:B------:R-:W-:-:S02]  /*17450*/  IABS R7, R164 ;  /* 0x000000a400077213 */ /* 0x000fc40000000000 */
[----:B------:R-:W3:Y:S01]  /*17460*/  LD.E.64 R16, [R118.64+0x20] ;  /* 0x0000200476107980 */ /* 0x000ee2000c101b00 */
        /* <DEDUP_REMOVED lines=28> */
[----:B------:R-:W-:Y:S02]  /*17630*/  ISETP.NE.AND P1, PT, R13, RZ, PT ;  /* 0x000000ff0d00720c */ /* 0x000fe40003f25270 */
[----:B------:R-:W-:-:S03]  /*17640*/  LOP3.LUT R9, RZ, R13, RZ, 0x33, !PT ;  /* 0x0000000dff097212 */ /* 0x000fc600078e33ff */
        /* <DEDUP_REMOVED lines=14> */
[-C--:B--2---:R-:W-:Y:S02]  /*17730*/  IMAD R7, R15, R13.reuse, RZ ;  /* 0x0000000d0f077224 */ /* 0x084fe400078e02ff */
[----:B------:R-:W-:-:S04]  /*17740*/  IMAD.WIDE.U32 R12, R14, R13, RZ ;  /* 0x0000000d0e0c7225 */ /* 0x000fc800078e00ff */
[----:B------:R-:W-:-:S04]  /*17750*/  IMAD R10, R14, R10, R7 ;  /* 0x0000000a0e0a7224 */ /* 0x000fc800078e0207 */
[----:B------:R-:W-:Y:S02]  /*17760*/  IMAD.IADD R13, R13, 0x1, R10 ;  /* 0x000000010d0d7824 */ /* 0x000fe400078e020a */
[----:B----4-:R-:W-:-:S04]  /*17770*/  IMAD.IADD R5, R5, 0x1, -R6 ;  /* 0x0000000105057824 */ /* 0x010fc800078e0a06 */
[----:B---3--:R-:W-:Y:S01]  /*17780*/  IMAD R7, R17, R5, RZ ;  /* 0x0000000511077224 */ /* 0x008fe200078e02ff */
[----:B------:R-:W-:Y:S01]  /*17790*/  SHF.R.S32.HI R6, RZ, 0x1f, R5 ;  /* 0x0000001fff067819 */ /* 0x000fe20000011405 */
[----:B------:R-:W-:-:S04]  /*177a0*/  IMAD.WIDE.U32 R12, R5, R16, R12 ;  /* 0x00000010050c7225 */ /* 0x000fc800078e000c */
[----:B------:R-:W-:Y:S02]  /*177b0*/  IMAD R6, R16, R6, R7 ;  /* 0x0000000610067224 */ /* 0x000fe400078e0207 */
[----:B------:R-:W-:-:S03]  /*177c0*/  IMAD.MOV.U32 R9, RZ, RZ, R12 ;  /* 0x000000ffff097224 */ /* 0x000fc600078e000c */
[----:B------:R-:W-:Y:S01]  /*177d0*/  IADD3 R10, R13, R6, RZ ;  /* 0x000000060d0a7210 */ /* 0x000fe20007ffe0ff */
[----:B------:R-:W-:Y:S05]  /*177e0*/  BRA `(.L_x_2671) ;  /* 0x0000003000007947 */ /* 0x000fea0003800000 */
.L_x_2670:
[----:B------:R-:W2:Y:S02]  /*177f0*/  LD.E R9, [R118.64+0x38] ;  /* 0x0000380476097980 */ /* 0x000ea4000c101900 */
[----:B--2---:R-:W-:-:S04]  /*17800*/  LEA R9, -R9, RZ, 0x7 ;  /* 0x000000ff09097211 */ /* 0x004fc800078e39ff */
[----:B------:R-:W-:Y:S02]  /*17810*/  SHF.R.S32.HI R10, RZ, 0x1f, R9 ;  /* 0x0000001fff0a7819 */ /* 0x000fe40000011409 */
.L_x_2671:
[----:B------:R-:W-:Y:S05]  /*17820*/  BSYNC B0 ;  /* 0x0000000000007941 */ /* 0x000fea0003800000 */
.L_x_2669:
        /* <DEDUP_REMOVED lines=29> */
[CC--:B------:R-:W-:Y:S01]  /*17a00*/  @!P2 LEA R32, P6, R5.reuse, R196.reuse, 0x1 ;  /* 0x000000c40520a211 */ /* 0x0c0fe200078c08ff */
        /* <DEDUP_REMOVED lines=71> */
.L_x_2668:
[----:B------:R-:W-:Y:S05]  /*17e80*/  BSYNC B1 ;  /* 0x0000000000017941 */ /* 0x000fea0003800000 */
.L_x_2667:
[----:B------:R-:W2:Y:S01]  /*17e90*/  LD.E R143, [R118.64+0xdc] ;  /* 0x0000dc04768f7980 */ /* 0x000ea2000c101900 */
[----:B------:R-:W-:-:S02]  /*17ea0*/  FMNMX.FTZ R5, R2, R8, !PT ;  /* 0x0000000802057209 */ /* 0x000fc40007810000 */
        /* <DEDUP_REMOVED lines=75> */
[----:B------:R-:W-:Y:S02]  /*18360*/  FSEL R5, R139, RZ, P0 ;  /* 0x000000ff8b057208 */ /* 0x000fe40000000000 */
[----:B------:R-:W-:-:S04]  /*18370*/  FSETP.NEU.FTZ.AND P1, PT, R142, -INF , PT ;  /* 0xff8000008e00780b */ /* 0x000fc80003f3d000 */
[----:B------:R-:W-:-:S05]  /*18380*/  FSEL R6, R142, RZ, P1 ;  /* 0x000000ff8e067208 */ /* 0x000fca0000800000 */
[----:B------:R-:W-:-:S04]  /*18390*/  FADD.FTZ R6, R3, -R6 ;  /* 0x8000000603067221 */ /* 0x000fc80000010000 */
[C---:B--2---:R-:W-:Y:S02]  /*183a0*/  FMUL.FTZ R144, R143.reuse, R6 ;  /* 0x000000068f907220 */ /* 0x044fe40000410000 */
[C---:B------:R-:W-:Y:S02]  /*183b0*/  FMUL.FTZ R133, R143.reuse, R139 ;  /* 0x0000008b8f857220 */ /* 0x040fe40000410000 */
[----:B------:R-:W-:Y:S02]  /*183c0*/  FMUL.FTZ R138, R143, R142 ;  /* 0x0000008e8f8a7220 */ /* 0x000fe40000410000 */
[----:B------:R-:W1:Y:S01]  /*183d0*/  MUFU.EX2 R144, R144 ;  /* 0x0000009000907308 */ /* 0x000e620000000800 */
[----:B------:R-:W-:Y:S02]  /*183e0*/  FSEL R133, R133, RZ, P0 ;  /* 0x000000ff85857208 */ /* 0x000fe40000000000 */
[----:B------:R-:W-:-:S03]  /*183f0*/  FSEL R138, R138, RZ, P1 ;  /* 0x000000ff8a8a7208 */ /* 0x000fc60000800000 */
[-CC-:B------:R-:W-:Y:S02]  /*18400*/  FFMA.FTZ R132, R30, R143.reuse, -R133.reuse ;  /* 0x0000008f1e847223 */ /* 0x180fe40000010885 */
[-CC-:B------:R-:W-:Y:S02]  /*18410*/  FFMA.FTZ R135, R28, R143.reuse, -R138.reuse ;  /* 0x0000008f1c877223 */ /* 0x180fe4000001088a */
[-C--:B------:R-:W-:Y:S01]  /*18420*/  FFMA.FTZ R131, R36, R143.reuse, -R133 ;  /* 0x0000008f24837223 */ /* 0x080fe20000010885 */
[----:B------:R-:W2:Y:S01]  /*18430*/  LDSM.16.MT88.4 R28, [R188+0xb000] ;  /* 0x00b00000bc1c783b */ /* 0x000ea20000004200 */
[----:B------:R-:W-:Y:S01]  /*18440*/  FFMA.FTZ R137, R4, R143, -R138 ;  /* 0x0000008f04897223 */ /* 0x000fe2000001088a */
[----:B------:R-:W-:Y:S01]  /*18450*/  MUFU.EX2 R132, R132 ;  /* 0x0000008400847308 */ /* 0x000fe20000000800 */
[----:B------:R-:W-:Y:S01]  /*18460*/  FADD.FTZ R4, R2, -R5 ;  /* 0x8000000502047221 */ /* 0x000fe20000010000 */
[----:B------:R-:W3:Y:S01]  /*18470*/  LDSM.16.MT88.4 R36, [R122+0xb000] ;  /* 0x00b000007a24783b */ /* 0x000ee20000004200 */
[----:B-1----:R-:W-:-:S02]  /*18480*/  FMUL.FTZ R24, R96, R144 ;  /* 0x0000009060187220 */ /* 0x002fc40000410000 */
[-CC-:B------:R-:W-:Y:S02]  /*18490*/  FFMA.FTZ R96, R44, R143.reuse, -R133.reuse ;  /* 0x0000008f2c607223 */ /* 0x180fe40000010885 */
[----:B------:R-:W1:Y:S01]  /*184a0*/  LDSM.16.MT88.4 R44, [R188+0xd000] ;  /* 0x00d00000bc2c783b */ /* 0x000e620000004200 */
[-CC-:B------:R-:W-:Y:S01]  /*184b0*/  FFMA.FTZ R134, R8, R143.reuse, -R133.reuse ;  /* 0x0000008f08867223 */ /* 0x180fe20000010885 */
[----:B------:R-:W-:Y:S01]  /*184c0*/  MUFU.EX2 R131, R131 ;  /* 0x0000008300837308 */ /* 0x000fe20000000800 */
[-C--:B------:R-:W-:Y:S02]  /*184d0*/  FFMA.FTZ R121, R22, R143.reuse, -R133 ;  /* 0x0000008f16797223 */ /* 0x080fe40000010885 */
[-CC-:B------:R-:W-:Y:S02]  /*184e0*/  FFMA.FTZ R136, R20, R143.reuse, -R138.reuse ;  /* 0x0000008f14887223 */ /* 0x180fe4000001088a */
[----:B------:R-:W-:Y:S02]  /*184f0*/  FFMA.FTZ R2, R21, R143, -R138 ;  /* 0x0000008f15027223 */ /* 0x000fe4000001088a */
[----:B------:R-:W-:Y:S01]  /*18500*/  FMUL.FTZ R9, R143, R4 ;  /* 0x000000048f097220 */ /* 0x000fe20000410000 */
[----:B------:R-:W4:Y:S01]  /*18510*/  MUFU.EX2 R134, R134 ;  /* 0x0000008600867308 */ /* 0x000f220000000800 */
[----:B------:R-:W5:Y:S01]  /*18520*/  LDSM.16.MT88.4 R20, [R122+0x9000] ;  /* 0x009000007a14783b */ /* 0x000f620000004200 */
[----:B------:R-:W-:-:S02]  /*18530*/  FMUL.FTZ R25, R97, R144 ;  /* 0x0000009061197220 */ /* 0x000fc40000410000 */
[-C--:B------:R-:W-:Y:S02]  /*18540*/  FMUL.FTZ R92, R92, R144.reuse ;  /* 0x000000905c5c7220 */ /* 0x080fe40000410000 */
[-C--:B------:R-:W-:Y:S02]  /*18550*/  FMUL.FTZ R93, R93, R144.reuse ;  /* 0x000000905d5d7220 */ /* 0x080fe40000410000 */
[----:B------:R-:W2:Y:S01]  /*18560*/  MUFU.EX2 R121, R121 ;  /* 0x0000007900797308 */ /* 0x000ea20000000800 */
[-C--:B------:R-:W-:Y:S02]  /*18570*/  FMUL.FTZ R32, R88, R144.reuse ;  /* 0x0000009058207220 */ /* 0x080fe40000410000 */
[-C--:B------:R-:W-:Y:S02]  /*18580*/  FMUL.FTZ R33, R89, R144.reuse ;  /* 0x0000009059217220 */ /* 0x080fe40000410000 */
[-C--:B------:R-:W-:Y:S02]  /*18590*/  FMUL.FTZ R84, R84, R144.reuse ;  /* 0x0000009054547220 */ /* 0x080fe40000410000 */
[----:B------:R-:W-:Y:S01]  /*185a0*/  FMUL.FTZ R85, R85, R144 ;  /* 0x0000009055557220 */ /* 0x000fe20000410000 */
[----:B------:R-:W-:Y:S01]  /*185b0*/  MUFU.EX2 R137, R137 ;  /* 0x0000008900897308 */ /* 0x000fe20000000800 */
[----:B----4-:R-:W-:Y:S01]  /*185c0*/  F2FP.BF16.PACK_AB R5, R131, R134 ;  /* 0x000000868305723e */ /* 0x010fe200000010ff */
[----:B------:R-:W-:-:S02]  /*185d0*/  FFMA.FTZ R42, R42, R143, -R133 ;  /* 0x0000008f2a2a7223 */ /* 0x000fc40000010885 */
[-CC-:B------:R-:W-:Y:S02]  /*185e0*/  FFMA.FTZ R48, R40, R143.reuse, -R138.reuse ;  /* 0x0000008f28307223 */ /* 0x180fe4000001088a */
[----:B------:R-:W-:Y:S02]  /*185f0*/  FMUL.FTZ R41, R81, R144 ;  /* 0x0000009051297220 */ /* 0x000fe40000410000 */
[----:B------:R-:W4:Y:S01]  /*18600*/  MUFU.EX2 R136, R136 ;  /* 0x0000008800887308 */ /* 0x000f220000000800 */
[----:B--2---:R-:W-:Y:S01]  /*18610*/  F2FP.BF16.PACK_AB R7, R121, R132 ;  /* 0x000000847907723e */ /* 0x004fe200000010ff */
[-C--:B------:R-:W-:Y:S02]  /*18620*/  FMUL.FTZ R40, R80, R144.reuse ;  /* 0x0000009050287220 */ /* 0x080fe40000410000 */
[----:B------:R-:W-:Y:S02]  /*18630*/  FFMA.FTZ R81, R51, R143, -R138 ;  /* 0x0000008f33517223 */ /* 0x000fe4000001088a */
[----:B------:R-:W-:-:S02]  /*18640*/  FMUL.FTZ R49, R77, R144 ;  /* 0x000000904d317220 */ /* 0x000fc40000410000 */
[----:B------:R-:W-:Y:S01]  /*18650*/  MUFU.EX2 R135, R135 ;  /* 0x0000008700877308 */ /* 0x000fe20000000800 */
[-C--:B------:R-:W-:Y:S02]  /*18660*/  FFMA.FTZ R56, R56, R143.reuse, -R138 ;  /* 0x0000008f38387223 */ /* 0x080fe4000001088a */
[----:B------:R-:W-:Y:S02]  /*18670*/  FFMA.FTZ R88, R58, R143, -R133 ;  /* 0x0000008f3a587223 */ /* 0x000fe40000010885 */
[-C--:B------:R-:W-:Y:S02]  /*18680*/  FMUL.FTZ R8, R112, R144.reuse ;  /* 0x0000009070087220 */ /* 0x080fe40000410000 */
[-C--:B------:R-:W-:Y:S01]  /*18690*/  FMUL.FTZ R16, R104, R144.reuse ;  /* 0x0000009068107220 */ /* 0x080fe20000410000 */
[----:B------:R-:W2:Y:S01]  /*186a0*/  MUFU.EX2 R2, R2 ;  /* 0x0000000200027308 */ /* 0x000ea20000000800 */
[----:B----4-:R-:W-:Y:S01]  /*186b0*/  F2FP.BF16.PACK_AB R4, R136, R137 ;  /* 0x000000898804723e */ /* 0x010fe200000010ff */
[----:B------:R-:W-:-:S02]  /*186c0*/  FMUL.FTZ R17, R105, R144 ;  /* 0x0000009069117220 */ /* 0x000fc40000410000 */
[-C--:B------:R-:W-:Y:S02]  /*186d0*/  FMUL.FTZ R108, R108, R144.reuse ;  /* 0x000000906c6c7220 */ /* 0x080fe40000410000 */
[-C--:B------:R-:W-:Y:S02]  /*186e0*/  FMUL.FTZ R109, R109, R144.reuse ;  /* 0x000000906d6d7220 */ /* 0x080fe40000410000 */
[----:B------:R-:W4:Y:S01]  /*186f0*/  MUFU.EX2 R3, R9 ;  /* 0x0000000900037308 */ /* 0x000f220000000800 */
[-C--:B------:R-:W-:Y:S02]  /*18700*/  FMUL.FTZ R100, R100, R144.reuse ;  /* 0x0000009064647220 */ /* 0x080fe40000410000 */
[-C--:B------:R-:W-:Y:S02]  /*18710*/  FMUL.FTZ R101, R101, R144.reuse ;  /* 0x0000009065657220 */ /* 0x080fe40000410000 */
[-C--:B------:R-:W-:Y:S02]  /*18720*/  FMUL.FTZ R53, R73, R144.reuse ;  /* 0x0000009049357220 */ /* 0x080fe40000410000 */
[-C--:B------:R-:W-:Y:S01]  /*18730*/  FMUL.FTZ R68, R68, R144.reuse ;  /* 0x0000009044447220 */ /* 0x080fe20000410000 */
[----:B--2---:R-:W-:Y:S01]  /*18740*/  F2FP.BF16.PACK_AB R6, R2, R135 ;  /* 0x000000870206723e */ /* 0x004fe200000010ff */
[----:B------:R2:W-:Y:S01]  /*18750*/  MUFU.EX2 R77, R56 ;  /* 0x00000038004d7308 */ /* 0x0005e20000000800 */
[----:B------:R-:W-:-:S02]  /*18760*/  FMUL.FTZ R69, R69, R144 ;  /* 0x0000009045457220 */ /* 0x000fc40000410000 */
[-CC-:B------:R-:W-:Y:S02]  /*18770*/  FFMA.FTZ R80, R232, R143.reuse, -R133.reuse ;  /* 0x0000008fe8507223 */ /* 0x180fe40000010885 */
[----:B------:R-:W-:Y:S02]  /*18780*/  FFMA.FTZ R89, R224, R143, -R133 ;  /* 0x0000008fe0597223 */ /* 0x000fe40000010885 */
[-C--:B----4-:R-:W-:Y:S01]  /*18790*/  FMUL.FTZ R26, R98, R3.reuse ;  /* 0x00000003621a7220 */ /* 0x090fe20000410000 */
[----:B------:R-:W-:Y:S01]  /*187a0*/  MUFU.EX2 R96, R96 ;  /* 0x0000006000607308 */ /* 0x000fe20000000800 */
[-C--:B------:R-:W-:Y:S02]  /*187b0*/  FMUL.FTZ R27, R99, R3.reuse ;  /* 0x00000003631b7220 */ /* 0x080fe40000410000 */
[-C--:B------:R-:W-:Y:S02]  /*187c0*/  FMUL.FTZ R94, R94, R3.reuse ;  /* 0x000000035e5e7220 */ /* 0x080fe40000410000 */
[----:B------:R-:W-:-:S02]  /*187d0*/  FMUL.FTZ R95, R95, R3 ;  /* 0x000000035f5f7220 */ /* 0x000fc40000410000 */
[-C--:B------:R-:W-:Y:S01]  /*187e0*/  FMUL.FTZ R34, R90, R3.reuse ;  /* 0x000000035a227220 */ /* 0x080fe20000410000 */
[C---:B------:R-:W-:Y:S01]  /*187f0*/  HMMA.16816.F32.BF16 R24, R4.reuse, R28, R24 ;  /* 0x0000001c0418723c */ /* 0x040fe20000041818 */
[-C--:B------:R-:W-:Y:S01]  /*18800*/  FMUL.FTZ R35, R91, R3.reuse ;  /* 0x000000035b237220 */ /* 0x080fe20000410000 */
[----:B--2---:R-:W-:Y:S01]  /*18810*/  LDSM.16.MT88.4 R56, [R188+0xb400] ;  /* 0x00b40000bc38783b */ /* 0x004fe20000004200 */
[-C--:B------:R-:W-:Y:S01]  /*18820*/  FMUL.FTZ R86, R86, R3.reuse ;  /* 0x0000000356567220 */ /* 0x080fe20000410000 */
[----:B------:R-:W-:Y:S01]  /*18830*/  MUFU.EX2 R88, R88 ;  /* 0x0000005800587308 */ /* 0x000fe20000000800 */
[-C--:B------:R-:W-:Y:S02]  /*18840*/  FMUL.FTZ R87, R87, R3.reuse ;  /* 0x0000000357577220 */ /* 0x080fe40000410000 */
[-C--:B------:R-:W-:Y:S01]  /*18850*/  FMUL.FTZ R43, R83, R3.reuse ;  /* 0x00000003532b7220 */ /* 0x080fe20000410000 */
[----:B------:R-:W-:Y:S01]  /*18860*/  HMMA.16816.F32.BF16 R28, R4, R30, R92 ;  /* 0x0000001e041c723c */ /* 0x000fe2000004185c */
[----:B------:R-:W-:-:S02]  /*18870*/  FMUL.FTZ R50, R78, R3 ;  /* 0x000000034e327220 */ /* 0x000fc40000410000 */
[-C--:B------:R-:W-:Y:S01]  /*18880*/  FMUL.FTZ R51, R79, R3.reuse ;  /* 0x000000034f337220 */ /* 0x080fe20000410000 */
[----:B------:R2:W-:Y:S01]  /*18890*/  MUFU.EX2 R93, R42 ;  /* 0x0000002a005d7308 */ /* 0x0005e20000000800 */
[-C--:B------:R-:W-:Y:S02]  /*188a0*/  FMUL.FTZ R10, R114, R3.reuse ;  /* 0x00000003720a7220 */ /* 0x080fe40000410000 */
[-C--:B------:R-:W-:Y:S01]  /*188b0*/  FMUL.FTZ R11, R115, R3.reuse ;  /* 0x00000003730b7220 */ /* 0x080fe20000410000 */
[----:B---3--:R-:W-:Y:S01]  /*188c0*/  HMMA.16816.F32.BF16 R32, R4, R36, R32 ;  /* 0x000000240420723c */ /* 0x008fe20000041820 */
[----:B------:R-:W-:Y:S02]  /*188d0*/  FMUL.FTZ R9, R113, R144 ;  /* 0x0000009071097220 */ /* 0x000fe40000410000 */
[-C--:B------:R-:W-:Y:S01]  /*188e0*/  FMUL.FTZ R18, R106, R3.reuse ;  /* 0x000000036a127220 */ /* 0x080fe20000410000 */
[----:B------:R-:W-:Y:S01]  /*188f0*/  MUFU.EX2 R81, R81 ;  /* 0x0000005100517308 */ /* 0x000fe20000000800 */
[----:B------:R-:W-:-:S02]  /*18900*/  FMUL.FTZ R19, R107, R3 ;  /* 0x000000036b137220 */ /* 0x000fc40000410000 */
[-C--:B------:R-:W-:Y:S01]  /*18910*/  FMUL.FTZ R110, R110, R3.reuse ;  /* 0x000000036e6e7220 */ /* 0x080fe20000410000 */
[C---:B------:R-:W-:Y:S01]  /*18920*/  HMMA.16816.F32.BF16 R36, R4.reuse, R38, R84 ;  /* 0x000000260424723c */ /* 0x040fe20000041854 */
[-C--:B------:R-:W-:Y:S02]  /*18930*/  FMUL.FTZ R111, R111, R3.reuse ;  /* 0x000000036f6f7220 */ /* 0x080fe40000410000 */
[-C--:B------:R-:W-:Y:S01]  /*18940*/  FMUL.FTZ R102, R102, R3.reuse ;  /* 0x0000000366667220 */ /* 0x080fe20000410000 */
[----:B------:R3:W4:Y:S01]  /*18950*/  MUFU.EX2 R84, R48 ;  /* 0x0000003000547308 */ /* 0x0007220000000800 */
[-C--:B--2---:R-:W-:Y:S02]  /*18960*/  FMUL.FTZ R42, R82, R3.reuse ;  /* 0x00000003522a7220 */ /* 0x084fe40000410000 */
[----:B------:R-:W-:Y:S01]  /*18970*/  FMUL.FTZ R103, R103, R3 ;  /* 0x0000000367677220 */ /* 0x000fe20000410000 */
[----:B------:R-:W-:Y:S01]  /*18980*/  HMMA.16816.F32.BF16 R8, R4, R12, R8 ;  /* 0x0000000c0408723c */ /* 0x000fe20000041808 */
[----:B------:R-:W-:-:S02]  /*18990*/  FFMA.FTZ R79, R182, R143, -R133 ;  /* 0x0000008fb64f7223 */ /* 0x000fc40000010885 */
[-C--:B------:R-:W-:Y:S01]  /*189a0*/  FMUL.FTZ R54, R74, R3.reuse ;  /* 0x000000034a367220 */ /* 0x080fe20000410000 */
[----:B------:R-:W-:Y:S01]  /*189b0*/  MUFU.EX2 R80, R80 ;  /* 0x0000005000507308 */ /* 0x000fe20000000800 */
[-C--:B------:R-:W-:Y:S02]  /*189c0*/  FMUL.FTZ R55, R75, R3.reuse ;  /* 0x000000034b377220 */ /* 0x080fe40000410000 */
[-C--:B------:R-:W-:Y:S01]  /*189d0*/  FMUL.FTZ R70, R70, R3.reuse ;  /* 0x0000000346467220 */ /* 0x080fe20000410000 */
[----:B-1----:R-:W-:Y:S01]  /*189e0*/  HMMA.16816.F32.BF16 R40, R4, R44, R40 ;  /* 0x0000002c0428723c */ /* 0x002fe20000041828 */
[----:B------:R-:W-:Y:S02]  /*189f0*/  FMUL.FTZ R71, R71, R3 ;  /* 0x0000000347477220 */ /* 0x000fe40000410000 */
[----:B------:R-:W-:Y:S01]  /*18a00*/  FFMA.FTZ R78, R180, R143, -R133 ;  /* 0x0000008fb44e7223 */ /* 0x000fe20000010885 */
[----:B------:R-:W-:Y:S01]  /*18a10*/  MUFU.EX2 R79, R79 ;  /* 0x0000004f004f7308 */ /* 0x000fe20000000800 */
[----:B---3--:R-:W-:-:S02]  /*18a20*/  FMUL.FTZ R48, R76, R144 ;  /* 0x000000904c307220 */ /* 0x008fc40000410000 */
[-CC-:B------:R-:W-:Y:S01]  /*18a30*/  FFMA.FTZ R76, R52, R143.reuse, -R138.reuse ;  /* 0x0000008f344c7223 */ /* 0x180fe2000001088a */
[C---:B-----5:R-:W-:Y:S01]  /*18a40*/  HMMA.16816.F32.BF16 R16, R4.reuse, R20, R16 ;  /* 0x000000140410723c */ /* 0x060fe20000041810 */
[----:B------:R-:W-:Y:S02]  /*18a50*/  FMUL.FTZ R52, R72, R144 ;  /* 0x0000009048347220 */ /* 0x000fe40000410000 */
[-C--:B------:R-:W-:Y:S01]  /*18a60*/  FFMA.FTZ R83, R178, R143.reuse, -R133 ;  /* 0x0000008fb2537223 */ /* 0x080fe20000010885 */
[----:B------:R-:W-:Y:S01]  /*18a70*/  MUFU.EX2 R78, R78 ;  /* 0x0000004e004e7308 */ /* 0x000fe20000000800 */
[-CC-:B------:R-:W-:Y:S01]  /*18a80*/  FFMA.FTZ R82, R159, R143.reuse, -R138.reuse ;  /* 0x0000008f9f527223 */ /* 0x180fe2000001088a */
[----:B------:R-:W-:Y:S01]  /*18a90*/  LDSM.16.MT88.4 R72, [R122+0x9800] ;  /* 0x009800007a48783b */ /* 0x000fe20000004200 */
[-CC-:B------:R-:W-:Y:S01]  /*18aa0*/  FFMA.FTZ R85, R175, R143.reuse, -R138.reuse ;  /* 0x0000008faf557223 */ /* 0x180fe2000001088a */
[----:B------:R-:W-:Y:S01]  /*18ab0*/  HMMA.16816.F32.BF16 R44, R4, R46, R48 ;  /* 0x0000002e042c723c */ /* 0x000fe20000041830 */
[-CC-:B------:R-:W-:Y:S01]  /*18ac0*/  FFMA.FTZ R86, R223, R143.reuse, -R138.reuse ;  /* 0x0000008fdf567223 */ /* 0x180fe2000001088a */
[----:B------:R-:W1:Y:S01]  /*18ad0*/  LDSM.16.MT88.4 R48, [R122+0x9400] ;  /* 0x009400007a30783b */ /* 0x000e620000004200 */
[-CC-:B------:R-:W-:Y:S01]  /*18ae0*/  FFMA.FTZ R87, R222, R143.reuse, -R138.reuse ;  /* 0x0000008fde577223 */ /* 0x180fe2000001088a */
[----:B------:R-:W2:Y:S01]  /*18af0*/  MUFU.EX2 R76, R76 ;  /* 0x0000004c004c7308 */ /* 0x000ea20000000800 */
[----:B------:R-:W-:-:S02]  /*18b00*/  FFMA.FTZ R164, R161, R143, -R138 ;  /* 0x0000008fa1a47223 */ /* 0x000fc4000001088a */
[-CC-:B------:R-:W-:Y:S01]  /*18b10*/  FFMA.FTZ R90, R214, R143.reuse, -R133.reuse ;  /* 0x0000008fd65a7223 */ /* 0x180fe20000010885 */
[C---:B------:R-:W-:Y:S01]  /*18b20*/  HMMA.16816.F32.BF16 R12, R4.reuse, R14, R108 ;  /* 0x0000000e040c723c */ /* 0x040fe2000004186c */
[-CC-:B------:R-:W-:Y:S01]  /*18b30*/  FFMA.FTZ R91, R220, R143.reuse, -R133.reuse ;  /* 0x0000008fdc5b7223 */ /* 0x180fe20000010885 */
[----:B------:R-:W-:Y:S01]  /*18b40*/  LDSM.16.MT88.4 R108, [R188+0xac00] ;  /* 0x00ac0000bc6c783b */ /* 0x000fe20000004200 */
[-CC-:B------:R-:W-:Y:S01]  /*18b50*/  FFMA.FTZ R92, R218, R143.reuse, -R133.reuse ;  /* 0x0000008fda5c7223 */ /* 0x180fe20000010885 */
[----:B------:R-:W-:Y:S01]  /*18b60*/  MUFU.EX2 R83, R83 ;  /* 0x0000005300537308 */ /* 0x000fe20000000800 */
[-CC-:B------:R-:W-:Y:S02]  /*18b70*/  FFMA.FTZ R94, R173, R143.reuse, -R138.reuse ;  /* 0x0000008fad5e7223 */ /* 0x180fe4000001088a */
[-CC-:B------:R-:W-:Y:S01]  /*18b80*/  FFMA.FTZ R95, R171, R143.reuse, -R138.reuse ;  /* 0x0000008fab5f7223 */ /* 0x180fe2000001088a */
[----:B------:R-:W-:Y:S01]  /*18b90*/  HMMA.16816.F32.BF16 R20, R4, R22, R100 ;  /* 0x000000160414723c */ /* 0x000fe20000041864 */
[-C--:B------:R-:W-:Y:S01]  /*18ba0*/  FFMA.FTZ R159, R169, R143.reuse, -R138 ;  /* 0x0000008fa99f7223 */ /* 0x080fe2000001088a */
[----:B------:R-:W-:Y:S01]  /*18bb0*/  LDSM.16.MT88.4 R100, [R122+0xac00] ;  /* 0x00ac00007a64783b */ /* 0x000fe20000004200 */
[-CC-:B------:R-:W-:Y:S01]  /*18bc0*/  FFMA.FTZ R161, R176, R143.reuse, -R133.reuse ;  /* 0x0000008fb0a17223 */ /* 0x180fe20000010885 */
[----:B------:R-:W-:Y:S01]  /*18bd0*/  MUFU.EX2 R82, R82 ;  /* 0x0000005200527308 */ /* 0x000fe20000000800 */
[----:B------:R-:W-:-:S02]  /*18be0*/  FFMA.FTZ R169, R170, R143, -R133 ;  /* 0x0000008faaa97223 */ /* 0x000fc40000010885 */
[-CC-:B------:R-:W-:Y:S01]  /*18bf0*/  FFMA.FTZ R170, R172, R143.reuse, -R133.reuse ;  /* 0x0000008facaa7223 */ /* 0x180fe20000010885 */
[C---:B------:R-:W-:Y:S01]  /*18c00*/  HMMA.16816.F32.BF16 R52, R4.reuse, R60, R52 ;  /* 0x0000003c0434723c */ /* 0x040fe20000041834 */
[-C--:B------:R-:W-:Y:S02]  /*18c10*/  FFMA.FTZ R171, R174, R143.reuse, -R133 ;  /* 0x0000008faeab7223 */ /* 0x080fe40000010885 */
[-CC-:B------:R-:W-:Y:S01]  /*18c20*/  FFMA.FTZ R168, R168, R143.reuse, -R138.reuse ;  /* 0x0000008fa8a87223 */ /* 0x180fe2000001088a */
[----:B------:R-:W3:Y:S01]  /*18c30*/  MUFU.EX2 R85, R85 ;  /* 0x0000005500557308 */ /* 0x000ee20000000800 */
[-CC-:B------:R-:W-:Y:S02]  /*18c40*/  FFMA.FTZ R167, R167, R143.reuse, -R138.reuse ;  /* 0x0000008fa7a77223 */ /* 0x180fe4000001088a */
[----:B----4-:R-:W-:Y:S01]  /*18c50*/  F2FP.BF16.PACK_AB R60, R81, R84 ;  /* 0x00000054513c723e */ /* 0x010fe200000010ff */
[----:B------:R-:W-:Y:S01]  /*18c60*/  HMMA.16816.F32.BF16 R4, R4, R62, R68 ;  /* 0x0000003e0404723c */ /* 0x000fe20000041844 */
[----:B------:R-:W-:Y:S01]  /*18c70*/  F2FP.BF16.PACK_AB R61, R93, R96 ;  /* 0x000000605d3d723e */ /* 0x000fe200000010ff */
[----:B------:R-:W4:Y:S01]  /*18c80*/  LDSM.16.MT88.4 R68, [R188+0xd400] ;  /* 0x00d40000bc44783b */ /* 0x000f220000004200 */
[-CC-:B------:R-:W-:Y:S01]  /*18c90*/  FFMA.FTZ R165, R165, R143.reuse, -R138.reuse ;  /* 0x0000008fa5a57223 */ /* 0x180fe2000001088a */
[----:B------:R-:W-:Y:S01]  /*18ca0*/  MUFU.EX2 R86, R86 ;  /* 0x0000005600567308 */ /* 0x000fe20000000800 */
[----:B------:R-:W-:-:S02]  /*18cb0*/  FFMA.FTZ R172, R163, R143, -R138 ;  /* 0x0000008fa3ac7223 */ /* 0x000fc4000001088a */
[----:B--2---:R-:W-:Y:S01]  /*18cc0*/  F2FP.BF16.PACK_AB R62, R76, R77 ;  /* 0x0000004d4c3e723e */ /* 0x004fe200000010ff */
[-CC-:B------:R-:W-:Y:S01]  /*18cd0*/  FFMA.FTZ R166, R166, R143.reuse, -R133.reuse ;  /* 0x0000008fa6a67223 */ /* 0x180fe20000010885 */
[----:B------:R-:W-:Y:S01]  /*18ce0*/  F2FP.BF16.PACK_AB R63, R79, R88 ;  /* 0x000000584f3f723e */ /* 0x000fe200000010ff */
[-CC-:B------:R-:W-:Y:S02]  /*18cf0*/  FFMA.FTZ R163, R160, R143.reuse, -R133.reuse ;  /* 0x0000008fa0a37223 */ /* 0x180fe40000010885 */
[----:B------:R-:W2:Y:S01]  /*18d00*/  MUFU.EX2 R87, R87 ;  /* 0x0000005700577308 */ /* 0x000ea20000000800 */
[-C--:B------:R-:W-:Y:S02]  /*18d10*/  FFMA.FTZ R174, R151, R143.reuse, -R138 ;  /* 0x0000008f97ae7223 */ /* 0x080fe4000001088a */
[-CC-:B------:R-:W-:Y:S01]  /*18d20*/  FFMA.FTZ R162, R162, R143.reuse, -R133.reuse ;  /* 0x0000008fa2a27223 */ /* 0x180fe20000010885 */
[----:B------:R-:W-:Y:S01]  /*18d30*/  HMMA.16816.F32.BF16 R8, R60, R64, R8 ;  /* 0x000000403c08723c */ /* 0x000fe20000041808 */
[----:B------:R-:W-:-:S02]  /*18d40*/  FFMA.FTZ R158, R158, R143, -R133 ;  /* 0x0000008f9e9e7223 */ /* 0x000fc40000010885 */
[-CC-:B------:R-:W-:Y:S01]  /*18d50*/  FFMA.FTZ R157, R157, R143.reuse, -R138.reuse ;  /* 0x0000008f9d9d7223 */ /* 0x180fe2000001088a */
[----:B------:R-:W5:Y:S01]  /*18d60*/  MUFU.EX2 R89, R89 ;  /* 0x0000005900597308 */ /* 0x000f620000000800 */
[-CC-:B------:R-:W-:Y:S02]  /*18d70*/  FFMA.FTZ R160, R155, R143.reuse, -R138.reuse ;  /* 0x0000008f9ba07223 */ /* 0x180fe4000001088a */
[-C--:B------:R-:W-:Y:S01]  /*18d80*/  FFMA.FTZ R153, R153, R143.reuse, -R138 ;  /* 0x0000008f99997223 */ /* 0x080fe2000001088a */
[----:B------:R-:W-:Y:S01]  /*18d90*/  HMMA.16816.F32.BF16 R12, R60, R66, R12 ;  /* 0x000000423c0c723c */ /* 0x000fe2000004180c */
[----:B------:R-:W2:Y:S01]  /*18da0*/  LDSM.16.MT88.4 R64, [R122+0xb400] ;  /* 0x00b400007a40783b */ /* 0x000ea20000004200 */
[----:B------:R-:W-:Y:S02]  /*18db0*/  FFMA.FTZ R151, R156, R143, -R133 ;  /* 0x0000008f9c977223 */ /* 0x000fe40000010885 */
[----:B------:R-:W-:Y:S01]  /*18dc0*/  MUFU.EX2 R90, R90 ;  /* 0x0000005a005a7308 */ /* 0x000fe20000000800 */
[----:B------:R-:W-:-:S02]  /*18dd0*/  FFMA.FTZ R134, R213, R3, R134 ;  /* 0x00000003d5867223 */ /* 0x000fc40000010086 */
[----:B------:R-:W-:Y:S01]  /*18de0*/  FFMA.FTZ R137, R212, R144, R137 ;  /* 0x00000090d4897223 */ /* 0x000fe20000010089 */
[C---:B-1----:R-:W-:Y:S01]  /*18df0*/  HMMA.16816.F32.BF16 R16, R60.reuse, R48, R16 ;  /* 0x000000303c10723c */ /* 0x042fe20000041810 */
[-CC-:B------:R-:W-:Y:S02]  /*18e00*/  FFMA.FTZ R155, R152, R143.reuse, -R133.reuse ;  /* 0x0000008f989b7223 */ /* 0x180fe40000010885 */
[-CC-:B------:R-:W-:Y:S01]  /*18e10*/  FFMA.FTZ R152, R145, R143.reuse, -R138.reuse ;  /* 0x0000008f91987223 */ /* 0x180fe2000001088a */
[----:B------:R-:W-:Y:S01]  /*18e20*/  MUFU.EX2 R91, R91 ;  /* 0x0000005b005b7308 */ /* 0x000fe20000000800 */
[-CC-:B------:R-:W-:Y:S02]  /*18e30*/  FFMA.FTZ R154, R154, R143.reuse, -R133.reuse ;  /* 0x0000008f9a9a7223 */ /* 0x180fe40000010885 */
[-C--:B------:R-:W-:Y:S01]  /*18e40*/  FFMA.FTZ R150, R150, R143.reuse, -R133 ;  /* 0x0000008f96967223 */ /* 0x080fe20000010885 */
[----:B------:R-:W-:Y:S01]  /*18e50*/  HMMA.16816.F32.BF16 R20, R60, R50, R20 ;  /* 0x000000323c14723c */ /* 0x000fe20000041814 */
[----:B------:R-:W1:Y:S01]  /*18e60*/  LDSM.16.MT88.4 R48, [R122+0xd400] ;  /* 0x00d400007a30783b */ /* 0x000e620000004200 */
[----:B------:R-:W-:-:S02]  /*18e70*/  FFMA.FTZ R149, R149, R143, -R138 ;  /* 0x0000008f95957223 */ /* 0x000fc4000001088a */
[----:B------:R-:W-:Y:S01]  /*18e80*/  MUFU.EX2 R92, R92 ;  /* 0x0000005c005c7308 */ /* 0x000fe20000000800 */
[-CC-:B------:R-:W-:Y:S02]  /*18e90*/  FFMA.FTZ R148, R148, R143.reuse, -R138.reuse ;  /* 0x0000008f94947223 */ /* 0x180fe4000001088a */
[-C--:B------:R-:W-:Y:S01]  /*18ea0*/  FFMA.FTZ R147, R147, R143.reuse, -R138 ;  /* 0x0000008f93937223 */ /* 0x080fe2000001088a */
[C---:B------:R-:W-:Y:S01]  /*18eb0*/  HMMA.16816.F32.BF16 R24, R60.reuse, R56, R24 ;  /* 0x000000383c18723c */ /* 0x040fe20000041818 */
[----:B------:R-:W-:Y:S02]  /*18ec0*/  FFMA.FTZ R145, R146, R143, -R133 ;  /* 0x0000008f92917223 */ /* 0x000fe40000010885 */
[----:B------:R-:W-:Y:S01]  /*18ed0*/  FADD.FTZ R131, R131, R134 ;  /* 0x0000008683837221 */ /* 0x000fe20000010000 */
[----:B------:R-:W1:Y:S01]  /*18ee0*/  MUFU.EX2 R94, R94 ;  /* 0x0000005e005e7308 */ /* 0x000e620000000800 */
[----:B------:R-:W-:Y:S02]  /*18ef0*/  FADD.FTZ R136, R136, R137 ;  /* 0x0000008988887221 */ /* 0x000fe40000010000 */
[----:B------:R-:W-:Y:S01]  /*18f00*/  FADD.FTZ R132, R132, R131 ;  /* 0x0000008384847221 */ /* 0x000fe20000010000 */
[----:B------:R-:W-:Y:S01]  /*18f10*/  HMMA.16816.F32.BF16 R28, R60, R58, R28 ;  /* 0x0000003a3c1c723c */ /* 0x000fe2000004181c */
[----:B------:R-:W5:Y:S01]  /*18f20*/  LDSM.16.MT88.4 R56, [R188+0x9800] ;  /* 0x00980000bc38783b */ /* 0x000f620000004200 */
[----:B------:R-:W-:-:S02]  /*18f30*/  FADD.FTZ R3, R135, R136 ;  /* 0x0000008887037221 */ /* 0x000fc40000010000 */
[----:B------:R-:W1:Y:S01]  /*18f40*/  MUFU.EX2 R95, R95 ;  /* 0x0000005f005f7308 */ /* 0x000e620000000800 */
[----:B------:R-:W-:Y:S02]  /*18f50*/  FADD.FTZ R121, R121, R132 ;  /* 0x0000008479797221 */ /* 0x000fe40000010000 */
[----:B------:R-:W-:Y:S01]  /*18f60*/  FADD.FTZ R3, R2, R3 ;  /* 0x0000000302037221 */ /* 0x000fe20000010000 */
[C---:B----4-:R-:W-:Y:S01]  /*18f70*/  HMMA.16816.F32.BF16 R40, R60.reuse, R68, R40 ;  /* 0x000000443c28723c */ /* 0x050fe20000041828 */
[----:B------:R-:W-:Y:S02]  /*18f80*/  FADD.FTZ R96, R96, R121 ;  /* 0x0000007960607221 */ /* 0x000fe40000010000 */
[----:B------:R-:W-:Y:S01]  /*18f90*/  FADD.FTZ R2, R84, R3 ;  /* 0x0000000354027221 */ /* 0x000fe20000010000 */
[----:B------:R-:W4:Y:S01]  /*18fa0*/  MUFU.EX2 R159, R159 ;  /* 0x0000009f009f7308 */ /* 0x000f220000000800 */
[----:B------:R-:W-:Y:S02]  /*18fb0*/  FADD.FTZ R93, R93, R96 ;  /* 0x000000605d5d7221 */ /* 0x000fe40000010000 */
[----:B------:R-:W-:Y:S01]  /*18fc0*/  FADD.FTZ R2, R81, R2 ;  /* 0x0000000251027221 */ /* 0x000fe20000010000 */
[----:B--2---:R-:W-:Y:S01]  /*18fd0*/  HMMA.16816.F32.BF16 R32, R60, R64, R32 ;  /* 0x000000403c20723c */ /* 0x004fe20000041820 */
[----:B------:R-:W-:-:S02]  /*18fe0*/  FADD.FTZ R88, R88, R93 ;  /* 0x0000005d58587221 */ /* 0x000fc40000010000 */
[----:B------:R-:W-:Y:S01]  /*18ff0*/  FADD.FTZ R3, R77, R2 ;  /* 0x000000024d037221 */ /* 0x000fe20000010000 */
[----:B------:R-:W2:Y:S01]  /*19000*/  MUFU.EX2 R164, R164 ;  /* 0x000000a400a47308 */ /* 0x000ea20000000800 */
[----:B------:R-:W-:Y:S02]  /*19010*/  FADD.FTZ R79, R79, R88 ;  /* 0x000000584f4f7221 */ /* 0x000fe40000010000 */
[----:B------:R-:W-:Y:S01]  /*19020*/  FADD.FTZ R3, R76, R3 ;  /* 0x000000034c037221 */ /* 0x000fe20000010000 */
[----:B------:R-:W-:Y:S01]  /*19030*/  HMMA.16816.F32.BF16 R36, R60, R66, R36 ;  /* 0x000000423c24723c */ /* 0x000fe20000041824 */
[----:B------:R-:W2:Y:S01]  /*19040*/  LDSM.16.MT88.4 R64, [R188+0xb800] ;  /* 0x00b80000bc40783b */ /* 0x000ea20000004200 */
[-CC-:B------:R-:W-:Y:S02]  /*19050*/  FFMA.FTZ R124, R124, R143.reuse, -R133.reuse ;  /* 0x0000008f7c7c7223 */ /* 0x180fe40000010885 */
[----:B------:R-:W2:Y:S01]  /*19060*/  MUFU.EX2 R161, R161 ;  /* 0x000000a100a17308 */ /* 0x000ea20000000800 */
[----:B------:R-:W-:-:S02]  /*19070*/  FFMA.FTZ R127, R127, R143, -R133 ;  /* 0x0000008f7f7f7223 */ /* 0x000fc40000010885 */
[----:B------:R-:W-:Y:S01]  /*19080*/  FFMA.FTZ R213, R120, R143, -R133 ;  /* 0x0000008f78d57223 */ /* 0x000fe20000010885 */
[C---:B-1----:R-:W-:Y:S04]  /*19090*/  HMMA.16816.F32.BF16 R52, R60.reuse, R48, R52 ;  /* 0x000000303c34723c */ /* 0x042fe80000041834 */
[----:B------:R-:W-:Y:S03]  /*190a0*/  MUFU.EX2 R169, R169 ;  /* 0x000000a900a97308 */ /* 0x000fe60000000800 */
[----:B---3--:R-:W-:Y:S01]  /*190b0*/  F2FP.BF16.PACK_AB R48, R85, R82 ;  /* 0x000000525530723e */ /* 0x008fe200000010ff */
[----:B------:R-:W-:Y:S01]  /*190c0*/  HMMA.16816.F32.BF16 R4, R60, R50, R4 ;  /* 0x000000323c04723c */ /* 0x000fe20000041804 */
[----:B------:R-:W-:Y:S01]  /*190d0*/  F2FP.BF16.PACK_AB R49, R83, R78 ;  /* 0x0000004e5331723e */ /* 0x000fe200000010ff */
[----:B------:R-:W-:-:S02]  /*190e0*/  FADD.FTZ R78, R78, R79 ;  /* 0x0000004f4e4e7221 */ /* 0x000fc40000010000 */
[----:B------:R-:W-:Y:S01]  /*190f0*/  MUFU.EX2 R170, R170 ;  /* 0x000000aa00aa7308 */ /* 0x000fe20000000800 */
[----:B------:R-:W-:Y:S02]  /*19100*/  FADD.FTZ R82, R82, R3 ;  /* 0x0000000352527221 */ /* 0x000fe40000010000 */
[----:B------:R-:W-:Y:S01]  /*19110*/  F2FP.BF16.PACK_AB R50, R87, R86 ;  /* 0x000000565732723e */ /* 0x000fe200000010ff */
[----:B------:R-:W-:Y:S01]  /*19120*/  HMMA.16816.F32.BF16 R44, R60, R70, R44 ;  /* 0x000000463c2c723c */ /* 0x000fe2000004182c */
[----:B-----5:R-:W-:Y:S01]  /*19130*/  F2FP.BF16.PACK_AB R51, R89, R80 ;  /* 0x000000505933723e */ /* 0x020fe200000010ff */
[----:B------:R-:W1:Y:S01]  /*19140*/  LDSM.16.MT88.4 R60, [R122+0xd800] ;  /* 0x00d800007a3c783b */ /* 0x000e620000004200 */
[----:B------:R-:W-:Y:S01]  /*19150*/  FADD.FTZ R83, R83, R78 ;  /* 0x0000004e53537221 */ /* 0x000fe20000010000 */
[----:B------:R-:W-:Y:S01]  /*19160*/  MUFU.EX2 R171, R171 ;  /* 0x000000ab00ab7308 */ /* 0x000fe20000000800 */
[----:B------:R-:W-:Y:S01]  /*19170*/  FADD.FTZ R85, R85, R82 ;  /* 0x0000005255557221 */ /* 0x000fe20000010000 */
[----:B------:R-:W-:Y:S01]  /*19180*/  LDSM.16.MT88.4 R68, [R188+0xd800] ;  /* 0x00d80000bc44783b */ /* 0x000fe20000004200 */
[----:B------:R-:W-:Y:S01]  /*19190*/  FADD.FTZ R80, R80, R83 ;  /* 0x0000005350507221 */ /* 0x000fe20000010000 */
[----:B------:R-:W-:Y:S01]  /*191a0*/  HMMA.16816.F32.BF16 R8, R48, R56, R8 ;  /* 0x000000383008723c */ /* 0x000fe20000041808 */
[----:B------:R-:W-:Y:S01]  /*191b0*/  FADD.FTZ R86, R86, R85 ;  /* 0x0000005556567221 */ /* 0x000fe20000010000 */
[----:B------:R-:W-:Y:S01]  /*191c0*/  LDSM.16.MT88.4 R76, [R188+0xec00] ;  /* 0x00ec0000bc4c783b */ /* 0x000fe20000004200 */
[----:B------:R-:W-:Y:S01]  /*191d0*/  FADD.FTZ R89, R89, R80 ;  /* 0x0000005059597221 */ /* 0x000fe20000010000 */
[----:B------:R-:W-:Y:S01]  /*191e0*/  MUFU.EX2 R168, R168 ;  /* 0x000000a800a87308 */ /* 0x000fe20000000800 */
[----:B------:R-:W-:-:S03]  /*191f0*/  FADD.FTZ R87, R87, R86 ;  /* 0x0000005657577221 */ /* 0x000fc60000010000 */
[C---:B------:R-:W-:Y:S01]  /*19200*/  HMMA.16816.F32.BF16 R12, R48.reuse, R58, R12 ;  /* 0x0000003a300c723c */ /* 0x040fe2000004180c */
[----:B------:R-:W3:Y:S01]  /*19210*/  LDSM.16.MT88.4 R56, [R122+0xb800] ;  /* 0x00b800007a38783b */ /* 0x000ee20000004200 */
[----:B------:R-:W-:Y:S02]  /*19220*/  FADD.FTZ R2, R94, R87 ;  /* 0x000000575e027221 */ /* 0x000fe40000010000 */
[----:B------:R-:W5:Y:S02]  /*19230*/  MUFU.EX2 R167, R167 ;  /* 0x000000a700a77308 */ /* 0x000f640000000800 */
[----:B------:R-:W-:Y:S02]  /*19240*/  FADD.FTZ R2, R95, R2 ;  /* 0x000000025f027221 */ /* 0x000fe40000010000 */
[----:B--2---:R-:W-:Y:S02]  /*19250*/  HMMA.16816.F32.BF16 R24, R48, R64, R24 ;  /* 0x000000403018723c */ /* 0x004fe40000041818 */
[----:B----4-:R-:W-:-:S02]  /*19260*/  FADD.FTZ R3, R159, R2 ;  /* 0x000000029f037221 */ /* 0x010fc40000010000 */
[----:B------:R-:W-:Y:S02]  /*19270*/  MUFU.EX2 R165, R165 ;  /* 0x000000a500a57308 */ /* 0x000fe40000000800 */
[----:B------:R-:W-:Y:S02]  /*19280*/  FADD.FTZ R3, R164, R3 ;  /* 0x00000003a4037221 */ /* 0x000fe40000010000 */
[C---:B------:R-:W-:Y:S01]  /*19290*/  HMMA.16816.F32.BF16 R28, R48.reuse, R66, R28 ;  /* 0x00000042301c723c */ /* 0x040fe2000004181c */
[----:B------:R-:W2:Y:S03]  /*192a0*/  LDSM.16.MT88.4 R64, [R188+0x9c00] ;  /* 0x009c0000bc40783b */ /* 0x000ea60000004200 */
[----:B------:R-:W4:Y:S04]  /*192b0*/  MUFU.EX2 R172, R172 ;  /* 0x000000ac00ac7308 */ /* 0x000f280000000800 */
[C---:B------:R-:W-:Y:S04]  /*192c0*/  HMMA.16816.F32.BF16 R16, R48.reuse, R72, R16 ;  /* 0x000000483010723c */ /* 0x040fe80000041810 */
[----:B------:R-:W2:Y:S04]  /*192d0*/  MUFU.EX2 R166, R166 ;  /* 0x000000a600a67308 */ /* 0x000ea80000000800 */
[C---:B-1----:R-:W-:Y:S04]  /*192e0*/  HMMA.16816.F32.BF16 R52, R48.reuse, R60, R52 ;  /* 0x0000003c3034723c */ /* 0x042fe80000041834 */
[----:B------:R-:W-:Y:S04]  /*192f0*/  MUFU.EX2 R162, R162 ;  /* 0x000000a200a27308 */ /* 0x000fe80000000800 */
[C---:B------:R-:W-:Y:S01]  /*19300*/  HMMA.16816.F32.BF16 R4, R48.reuse, R62, R4 ;  /* 0x0000003e3004723c */ /* 0x040fe20000041804 */
[----:B------:R-:W-:Y:S03]  /*19310*/  LDSM.16.MT88.4 R60, [R122+0xbc00] ;  /* 0x00bc00007a3c783b */ /* 0x000fe60000004200 */
[----:B------:R-:W-:Y:S04]  /*19320*/  MUFU.EX2 R163, R163 ;  /* 0x000000a300a37308 */ /* 0x000fe80000000800 */
[C---:B---3--:R-:W-:Y:S04]  /*19330*/  HMMA.16816.F32.BF16 R32, R48.reuse, R56, R32 ;  /* 0x000000383020723c */ /* 0x048fe80000041820 */
[----:B------:R-:W-:Y:S04]  /*19340*/  MUFU.EX2 R158, R158 ;  /* 0x0000009e009e7308 */ /* 0x000fe80000000800 */
[C---:B------:R-:W-:Y:S01]  /*19350*/  HMMA.16816.F32.BF16 R36, R48.reuse, R58, R36 ;  /* 0x0000003a3024723c */ /* 0x040fe20000041824 */
[----:B------:R-:W1:Y:S03]  /*19360*/  LDSM.16.MT88.4 R56, [R188+0xbc00] ;  /* 0x00bc0000bc38783b */ /* 0x000e660000004200 */
[----:B------:R-:W-:Y:S04]  /*19370*/  MUFU.EX2 R157, R157 ;  /* 0x0000009d009d7308 */ /* 0x000fe80000000800 */
[C---:B------:R-:W-:Y:S01]  /*19380*/  HMMA.16816.F32.BF16 R20, R48.reuse, R74, R20 ;  /* 0x0000004a3014723c */ /* 0x040fe20000041814 */
[----:B------:R-:W3:Y:S03]  /*19390*/  LDSM.16.MT88.4 R72, [R122+0x9c00] ;  /* 0x009c00007a48783b */ /* 0x000ee60000004200 */
[----:B------:R-:W1:Y:S04]  /*193a0*/  MUFU.EX2 R160, R160 ;  /* 0x000000a000a07308 */ /* 0x000e680000000800 */
[C---:B------:R-:W-:Y:S04]  /*193b0*/  HMMA.16816.F32.BF16 R40, R48.reuse, R68, R40 ;  /* 0x000000443028723c */ /* 0x040fe80000041828 */
[----:B------:R-:W-:Y:S04]  /*193c0*/  MUFU.EX2 R153, R153 ;  /* 0x0000009900997308 */ /* 0x000fe80000000800 */
[----:B------:R-:W-:Y:S01]  /*193d0*/  HMMA.16816.F32.BF16 R44, R48, R70, R44 ;  /* 0x00000046302c723c */ /* 0x000fe2000004182c */
[----:B------:R-:W3:Y:S03]  /*193e0*/  LDSM.16.MT88.4 R68, [R188+0xdc00] ;  /* 0x00dc0000bc44783b */ /* 0x000ee60000004200 */
[----:B------:R-:W1:Y:S03]  /*193f0*/  MUFU.EX2 R174, R174 ;  /* 0x000000ae00ae7308 */ /* 0x000e660000000800 */
[----:B------:R-:W-:-:S02]  /*19400*/  F2FP.BF16.PACK_AB R48, R95, R94 ;  /* 0x0000005e5f30723e */ /* 0x000fc400000010ff */
[----:B------:R-:W-:Y:S01]  /*19410*/  F2FP.BF16.PACK_AB R49, R91, R90 ;  /* 0x0000005a5b31723e */ /* 0x000fe200000010ff */
[----:B------:R-:W-:Y:S01]  /*19420*/  FADD.FTZ R90, R90, R89 ;  /* 0x000000595a5a7221 */ /* 0x000fe20000010000 */
[----:B------:R-:W-:Y:S01]  /*19430*/  F2FP.BF16.PACK_AB R50, R164, R159 ;  /* 0x0000009fa432723e */ /* 0x000fe200000010ff */
[----:B------:R-:W1:Y:S01]  /*19440*/  MUFU.EX2 R151, R151 ;  /* 0x0000009700977308 */ /* 0x000e620000000800 */
[----:B------:R-:W-:Y:S01]  /*19450*/  F2FP.BF16.PACK_AB R51, R161, R92 ;  /* 0x0000005ca133723e */ /* 0x000fe200000010ff */
[----:B------:R-:W-:-:S04]  /*19460*/  FADD.FTZ R91, R91, R90 ;  /* 0x0000005a5b5b7221 */ /* 0x000fc80000010000 */
[----:B------:R-:W-:Y:S02]  /*19470*/  FADD.FTZ R92, R92, R91 ;  /* 0x0000005b5c5c7221 */ /* 0x000fe40000010000 */
[----:B--2---:R-:W-:Y:S01]  /*19480*/  HMMA.16816.F32.BF16 R8, R48, R64, R8 ;  /* 0x000000403008723c */ /* 0x004fe20000041808 */
[----:B------:R-:W-:Y:S01]  /*19490*/  MUFU.EX2 R154, R154 ;  /* 0x0000009a009a7308 */ /* 0x000fe20000000800 */
[----:B------:R-:W-:-:S06]  /*194a0*/  FADD.FTZ R2, R161, R92 ;  /* 0x0000005ca1027221 */ /* 0x000fcc0000010000 */
        /* <DEDUP_REMOVED lines=9> */
[----:B------:R-:W1:Y:S06]  /*19540*/  MUFU.EX2 R148, R148 ;  /* 0x0000009400947308 */ /* 0x000e6c0000000800 */
[C---:B------:R-:W-:Y:S01]  /*19550*/  HMMA.16816.F32.BF16 R36, R48.reuse, R62, R36 ;  /* 0x0000003e3024723c */ /* 0x040fe20000041824 */
[----:B------:R-:W1:Y:S01]  /*19560*/  LDSM.16.MT88.4 R60, [R188+0xc000] ;  /* 0x00c00000bc3c783b */ /* 0x000e620000004200 */
[----:B------:R-:W-:Y:S06]  /*19570*/  MUFU.EX2 R147, R147 ;  /* 0x0000009300937308 */ /* 0x000fec0000000800 */
[C---:B---3--:R-:W-:Y:S02]  /*19580*/  HMMA.16816.F32.BF16 R16, R48.reuse, R72, R16 ;  /* 0x000000483010723c */ /* 0x048fe40000041810 */
[----:B------:R-:W3:Y:S06]  /*19590*/  MUFU.EX2 R152, R152 ;  /* 0x0000009800987308 */ /* 0x000eec0000000800 */
[C---:B------:R-:W-:Y:S01]  /*195a0*/  HMMA.16816.F32.BF16 R20, R48.reuse, R74, R20 ;  /* 0x0000004a3014723c */ /* 0x040fe20000041814 */
[----:B------:R-:W1:Y:S01]  /*195b0*/  LDSM.16.MT88.4 R72, [R122+0xa000] ;  /* 0x00a000007a48783b */ /* 0x000e620000004200 */
[----:B------:R-:W1:Y:S06]  /*195c0*/  MUFU.EX2 R145, R145 ;  /* 0x0000009100917308 */ /* 0x000e6c0000000800 */
        /* <DEDUP_REMOVED lines=9> */
[----:B-----5:R-:W-:-:S02]  /*19660*/  F2FP.BF16.PACK_AB R48, R167, R168 ;  /* 0x000000a8a730723e */ /* 0x020fc400000010ff */
[----:B------:R-:W-:Y:S01]  /*19670*/  F2FP.BF16.PACK_AB R49, R170, R169 ;  /* 0x000000a9aa31723e */ /* 0x000fe200000010ff */
[----:B------:R-:W-:Y:S01]  /*19680*/  FADD.FTZ R169, R169, R2 ;  /* 0x00000002a9a97221 */ /* 0x000fe20000010000 */
[----:B----4-:R-:W-:Y:S01]  /*19690*/  F2FP.BF16.PACK_AB R50, R172, R165 ;  /* 0x000000a5ac32723e */ /* 0x010fe200000010ff */
[----:B------:R-:W-:Y:S01]  /*196a0*/  FADD.FTZ R2, R168, R3 ;  /* 0x00000003a8027221 */ /* 0x000fe20000010000 */
[----:B------:R-:W-:Y:S01]  /*196b0*/  F2FP.BF16.PACK_AB R51, R166, R171 ;  /* 0x000000aba633723e */ /* 0x000fe200000010ff */
[----:B------:R-:W-:Y:S02]  /*196c0*/  FADD.FTZ R170, R170, R169 ;  /* 0x000000a9aaaa7221 */ /* 0x000fe40000010000 */
[----:B------:R-:W-:Y:S02]  /*196d0*/  FADD.FTZ R2, R167, R2 ;  /* 0x00000002a7027221 */ /* 0x000fe40000010000 */
[----:B------:R-:W-:Y:S02]  /*196e0*/  FADD.FTZ R3, R171, R170 ;  /* 0x000000aaab037221 */ /* 0x000fe40000010000 */
[----:B-1----:R-:W-:Y:S01]  /*196f0*/  HMMA.16816.F32.BF16 R8, R48, R56, R8 ;  /* 0x000000383008723c */ /* 0x002fe20000041808 */
[----:B------:R-:W-:Y:S01]  /*19700*/  FADD.FTZ R165, R165, R2 ;  /* 0x00000002a5a57221 */ /* 0x000fe20000010000 */
[----:B------:R-:W-:Y:S01]  /*19710*/  MOV R2, R139 ;  /* 0x0000008b00027202 */ /* 0x000fe20000000f00 */
[----:B------:R-:W-:-:S02]  /*19720*/  FADD.FTZ R3, R166, R3 ;  /* 0x00000003a6037221 */ /* 0x000fc40000010000 */
[----:B------:R-:W-:-:S03]  /*19730*/  FADD.FTZ R172, R172, R165 ;  /* 0x000000a5acac7221 */ /* 0x000fc60000010000 */
[C---:B------:R-:W-:Y:S01]  /*19740*/  HMMA.16816.F32.BF16 R12, R48.reuse, R58, R12 ;  /* 0x0000003a300c723c */ /* 0x040fe2000004180c */
[----:B------:R-:W1:Y:S07]  /*19750*/  LDSM.16.MT88.4 R56, [R122+0xc000] ;  /* 0x00c000007a38783b */ /* 0x000e6e0000004200 */
[C---:B------:R-:W-:Y:S08]  /*19760*/  HMMA.16816.F32.BF16 R24, R48.reuse, R60, R24 ;  /* 0x0000003c3018723c */ /* 0x040ff00000041818 */
[C---:B------:R-:W-:Y:S01]  /*19770*/  HMMA.16816.F32.BF16 R28, R48.reuse, R62, R28 ;  /* 0x0000003e301c723c */ /* 0x040fe2000004181c */
[----:B------:R-:W2:Y:S07]  /*19780*/  LDSM.16.MT88.4 R60, [R188+0xa400] ;  /* 0x00a40000bc3c783b */ /* 0x000eae0000004200 */
[C---:B------:R-:W-:Y:S08]  /*19790*/  HMMA.16816.F32.BF16 R16, R48.reuse, R72, R16 ;  /* 0x000000483010723c */ /* 0x040ff00000041810 */
[C---:B------:R-:W-:Y:S01]  /*197a0*/  HMMA.16816.F32.BF16 R20, R48.reuse, R74, R20 ;  /* 0x0000004a3014723c */ /* 0x040fe20000041814 */
[----:B------:R-:W4:Y:S07]  /*197b0*/  LDSM.16.MT88.4 R72, [R122+0xa400] ;  /* 0x00a400007a48783b */ /* 0x000f2e0000004200 */
[C---:B---3--:R-:W-:Y:S08]  /*197c0*/  HMMA.16816.F32.BF16 R40, R48.reuse, R68, R40 ;  /* 0x000000443028723c */ /* 0x048ff00000041828 */
[C---:B-1----:R-:W-:Y:S08]  /*197d0*/  HMMA.16816.F32.BF16 R32, R48.reuse, R56, R32 ;  /* 0x000000383020723c */ /* 0x042ff00000041820 */
[C---:B------:R-:W-:Y:S01]  /*197e0*/  HMMA.16816.F32.BF16 R36, R48.reuse, R58, R36 ;  /* 0x0000003a3024723c */ /* 0x040fe20000041824 */
[----:B------:R-:W1:Y:S07]  /*197f0*/  LDSM.16.MT88.4 R56, [R188+0xc400] ;  /* 0x00c40000bc38783b */ /* 0x000e6e0000004200 */
[C---:B------:R-:W-:Y:S01]  /*19800*/  HMMA.16816.F32.BF16 R44, R48.reuse, R70, R44 ;  /* 0x00000046302c723c */ /* 0x040fe2000004182c */
[----:B------:R-:W3:Y:S07]  /*19810*/  LDSM.16.MT88.4 R68, [R188+0xe400] ;  /* 0x00e40000bc44783b */ /* 0x000eee0000004200 */
[C---:B------:R-:W-:Y:S08]  /*19820*/  HMMA.16816.F32.BF16 R52, R48.reuse, R64, R52 ;  /* 0x000000403034723c */ /* 0x040ff00000041834 */
[----:B------:R-:W-:Y:S01]  /*19830*/  HMMA.16816.F32.BF16 R4, R48, R66, R4 ;  /* 0x000000423004723c */ /* 0x000fe20000041804 */
[----:B------:R-:W-:Y:S06]  /*19840*/  LDSM.16.MT88.4 R64, [R122+0xe400] ;  /* 0x00e400007a40783b */ /* 0x000fec0000004200 */
[----:B------:R-:W-:Y:S01]  /*19850*/  F2FP.BF16.PACK_AB R48, R160, R157 ;  /* 0x0000009da030723e */ /* 0x000fe200000010ff */
[----:B------:R-:W-:Y:S01]  /*19860*/  FADD.FTZ R157, R157, R172 ;  /* 0x000000ac9d9d7221 */ /* 0x000fe20000010000 */
[----:B------:R-:W-:Y:S01]  /*19870*/  F2FP.BF16.PACK_AB R49, R163, R162 ;  /* 0x000000a2a331723e */ /* 0x000fe200000010ff */
[----:B------:R-:W-:Y:S01]  /*19880*/  FADD.FTZ R162, R162, R3 ;  /* 0x00000003a2a27221 */ /* 0x000fe20000010000 */
[----:B------:R-:W-:Y:S01]  /*19890*/  F2FP.BF16.PACK_AB R50, R174, R153 ;  /* 0x00000099ae32723e */ /* 0x000fe200000010ff */
[----:B------:R-:W-:Y:S01]  /*198a0*/  FADD.FTZ R160, R160, R157 ;  /* 0x0000009da0a07221 */ /* 0x000fe20000010000 */
[----:B------:R-:W-:Y:S01]  /*198b0*/  F2FP.BF16.PACK_AB R51, R151, R158 ;  /* 0x0000009e9733723e */ /* 0x000fe200000010ff */
[----:B------:R-:W-:Y:S01]  /*198c0*/  FADD.FTZ R163, R163, R162 ;  /* 0x000000a2a3a37221 */ /* 0x000fe20000010000 */
[----:B------:R-:W-:Y:S01]  /*198d0*/  MOV R3, R142 ;  /* 0x0000008e00037202 */ /* 0x000fe20000000f00 */
[----:B------:R-:W-:-:S02]  /*198e0*/  FADD.FTZ R153, R153, R160 ;  /* 0x000000a099997221 */ /* 0x000fc40000010000 */
[----:B------:R-:W-:Y:S02]  /*198f0*/  FADD.FTZ R158, R158, R163 ;  /* 0x000000a39e9e7221 */ /* 0x000fe40000010000 */
[----:B--2---:R-:W-:Y:S01]  /*19900*/  HMMA.16816.F32.BF16 R8, R48, R60, R8 ;  /* 0x0000003c3008723c */ /* 0x004fe20000041808 */
[----:B------:R-:W-:Y:S02]  /*19910*/  FADD.FTZ R174, R174, R153 ;  /* 0x00000099aeae7221 */ /* 0x000fe40000010000 */
[----:B------:R-:W-:-:S05]  /*19920*/  FADD.FTZ R151, R151, R158 ;  /* 0x0000009e97977221 */ /* 0x000fca0000010000 */
[C---:B------:R-:W-:Y:S01]  /*19930*/  HMMA.16816.F32.BF16 R12, R48.reuse, R62, R12 ;  /* 0x0000003e300c723c */ /* 0x040fe2000004180c */
[----:B------:R-:W2:Y:S07]  /*19940*/  LDSM.16.MT88.4 R60, [R122+0xc400] ;  /* 0x00c400007a3c783b */ /* 0x000eae0000004200 */
[C---:B----4-:R-:W-:Y:S08]  /*19950*/  HMMA.16816.F32.BF16 R16, R48.reuse, R72, R16 ;  /* 0x000000483010723c */ /* 0x050ff00000041810 */
[C---:B------:R-:W-:Y:S01]  /*19960*/  HMMA.16816.F32.BF16 R20, R48.reuse, R74, R20 ;  /* 0x0000004a3014723c */ /* 0x040fe20000041814 */
[----:B------:R-:W4:Y:S07]  /*19970*/  LDSM.16.MT88.4 R72, [R188+0xa800] ;  /* 0x00a80000bc48783b */ /* 0x000f2e0000004200 */
[C---:B-1----:R-:W-:Y:S08]  /*19980*/  HMMA.16816.F32.BF16 R24, R48.reuse, R56, R24 ;  /* 0x000000383018723c */ /* 0x042ff00000041818 */
[C---:B------:R-:W-:Y:S01]  /*19990*/  HMMA.16816.F32.BF16 R28, R48.reuse, R58, R28 ;  /* 0x0000003a301c723c */ /* 0x040fe2000004181c */
[----:B------:R-:W-:Y:S07]  /*199a0*/  LDSM.16.MT88.4 R56, [R122+0xa800] ;  /* 0x00a800007a38783b */ /* 0x000fee0000004200 */
[C---:B---3--:R-:W-:Y:S08]  /*199b0*/  HMMA.16816.F32.BF16 R40, R48.reuse, R68, R40 ;  /* 0x000000443028723c */ /* 0x048ff00000041828 */
[C---:B--2---:R-:W-:Y:S08]  /*199c0*/  HMMA.16816.F32.BF16 R32, R48.reuse, R60, R32 ;  /* 0x0000003c3020723c */ /* 0x044ff00000041820 */
[C---:B------:R-:W-:Y:S01]  /*199d0*/  HMMA.16816.F32.BF16 R36, R48.reuse, R62, R36 ;  /* 0x0000003e3024723c */ /* 0x040fe20000041824 */
[----:B------:R-:W1:Y:S07]  /*199e0*/  LDSM.16.MT88.4 R60, [R188+0xc800] ;  /* 0x00c80000bc3c783b */ /* 0x000e6e0000004200 */
[C---:B------:R-:W-:Y:S01]  /*199f0*/  HMMA.16816.F32.BF16 R44, R48.reuse, R70, R44 ;  /* 0x00000046302c723c */ /* 0x040fe2000004182c */
[----:B------:R-:W2:Y:S07]  /*19a00*/  LDSM.16.MT88.4 R68, [R188+0xe800] ;  /* 0x00e80000bc44783b */ /* 0x000eae0000004200 */
[C---:B------:R-:W-:Y:S07]  /*19a10*/  HMMA.16816.F32.BF16 R52, R48.reuse, R64, R52 ;  /* 0x000000403034723c */ /* 0x040fee0000041834 */
[----:B------:R-:W-:Y:S01]  /*19a20*/  F2FP.BF16.PACK_AB R64, R148, R149 ;  /* 0x000000959440723e */ /* 0x000fe200000010ff */
[----:B------:R-:W-:Y:S01]  /*19a30*/  HMMA.16816.F32.BF16 R4, R48, R66, R4 ;  /* 0x000000423004723c */ /* 0x000fe20000041804 */
[----:B------:R-:W3:Y:S01]  /*19a40*/  LDSM.16.MT88.4 R48, [R122+0xc800] ;  /* 0x00c800007a30783b */ /* 0x000ee20000004200 */
[----:B------:R-:W-:Y:S01]  /*19a50*/  F2FP.BF16.PACK_AB R65, R155, R154 ;  /* 0x0000009a9b41723e */ /* 0x000fe200000010ff */
        /* <DEDUP_REMOVED lines=8> */
[----:B----4-:R-:W-:Y:S01]  /*19ae0*/  HMMA.16816.F32.BF16 R8, R64, R72, R8 ;  /* 0x000000484008723c */ /* 0x010fe20000041808 */
[----:B------:R-:W-:-:S02]  /*19af0*/  FADD.FTZ R145, R145, R150 ;  /* 0x0000009691917221 */ /* 0x000fc40000010000 */
[----:B------:R-:W-:-:S05]  /*19b00*/  FADD.FTZ R152, R152, R147 ;  /* 0x0000009398987221 */ /* 0x000fca0000010000 */
[C---:B-1----:R-:W-:Y:S07]  /*19b10*/  HMMA.16816.F32.BF16 R24, R64.reuse, R60, R24 ;  /* 0x0000003c4018723c */ /* 0x042fee0000041818 */
[-C--:B------:R-:W-:Y:S01]  /*19b20*/  FFMA.FTZ R60, R126, R143.reuse, -R133 ;  /* 0x0000008f7e3c7223 */ /* 0x080fe20000010885 */
[----:B------:R-:W-:Y:S01]  /*19b30*/  HMMA.16816.F32.BF16 R28, R64, R62, R28 ;  /* 0x0000003e401c723c */ /* 0x000fe2000004181c */
[-CC-:B------:R-:W-:Y:S02]  /*19b40*/  FFMA.FTZ R61, R125, R143.reuse, -R138.reuse ;  /* 0x0000008f7d3d7223 */ /* 0x180fe4000001088a */
[----:B------:R-:W-:-:S02]  /*19b50*/  FFMA.FTZ R126, R130, R143, -R138 ;  /* 0x0000008f827e7223 */ /* 0x000fc4000001088a */
[----:B------:R-:W-:Y:S02]  /*19b60*/  MUFU.EX2 R60, R60 ;  /* 0x0000003c003c7308 */ /* 0x000fe40000000800 */
[-CC-:B------:R-:W-:Y:S01]  /*19b70*/  FFMA.FTZ R62, R129, R143.reuse, -R138.reuse ;  /* 0x0000008f813e7223 */ /* 0x180fe2000001088a */
[----:B------:R-:W-:Y:S01]  /*19b80*/  HMMA.16816.F32.BF16 R12, R64, R74, R12 ;  /* 0x0000004a400c723c */ /* 0x000fe2000004180c */
[----:B------:R-:W-:-:S04]  /*19b90*/  FFMA.FTZ R63, R128, R143, -R138 ;  /* 0x0000008f803f7223 */ /* 0x000fc8000001088a */
[----:B------:R-:W-:Y:S03]  /*19ba0*/  MUFU.EX2 R61, R61 ;  /* 0x0000003d003d7308 */ /* 0x000fe60000000800 */
[C---:B------:R-:W-:Y:S05]  /*19bb0*/  HMMA.16816.F32.BF16 R16, R64.reuse, R56, R16 ;  /* 0x000000384010723c */ /* 0x040fea0000041810 */
[----:B------:R-:W1:Y:S03]  /*19bc0*/  MUFU.EX2 R62, R62 ;  /* 0x0000003e003e7308 */ /* 0x000e660000000800 */
[C---:B------:R-:W-:Y:S01]  /*19bd0*/  HMMA.16816.F32.BF16 R20, R64.reuse, R58, R20 ;  /* 0x0000003a4014723c */ /* 0x040fe20000041814 */
[----:B------:R-:W4:Y:S04]  /*19be0*/  LDSM.16.MT88.4 R56, [R122+0xe800] ;  /* 0x00e800007a38783b */ /* 0x000f280000004200 */
[----:B------:R-:W-:Y:S03]  /*19bf0*/  MUFU.EX2 R63, R63 ;  /* 0x0000003f003f7308 */ /* 0x000fe60000000800 */
[C---:B--2---:R-:W-:Y:S05]  /*19c00*/  HMMA.16816.F32.BF16 R40, R64.reuse, R68, R40 ;  /* 0x000000444028723c */ /* 0x044fea0000041828 */
[----:B------:R-:W2:Y:S02]  /*19c10*/  MUFU.EX2 R126, R126 ;  /* 0x0000007e007e7308 */ /* 0x000ea40000000800 */
[----:B-1----:R-:W-:Y:S01]  /*19c20*/  F2FP.BF16.PACK_AB R68, R62, R61 ;  /* 0x0000003d3e44723e */ /* 0x002fe200000010ff */
[----:B------:R-:W-:Y:S01]  /*19c30*/  HMMA.16816.F32.BF16 R44, R64, R70, R44 ;  /* 0x00000046402c723c */ /* 0x000fe2000004182c */
[----:B------:R-:W-:Y:S01]  /*19c40*/  F2FP.BF16.PACK_AB R69, R127, R124 ;  /* 0x0000007c7f45723e */ /* 0x000fe200000010ff */
[----:B------:R-:W-:-:S02]  /*19c50*/  FADD.FTZ R124, R124, R145 ;  /* 0x000000917c7c7221 */ /* 0x000fc40000010000 */
[----:B------:R-:W-:Y:S02]  /*19c60*/  FADD.FTZ R61, R61, R152 ;  /* 0x000000983d3d7221 */ /* 0x000fe40000010000 */
[----:B------:R-:W-:Y:S01]  /*19c70*/  FADD.FTZ R127, R127, R124 ;  /* 0x0000007c7f7f7221 */ /* 0x000fe20000010000 */
[----:B------:R-:W-:Y:S01]  /*19c80*/  F2FP.BF16.PACK_AB R71, R213, R60 ;  /* 0x0000003cd547723e */ /* 0x000fe200000010ff */
[----:B---3--:R-:W-:Y:S01]  /*19c90*/  HMMA.16816.F32.BF16 R32, R64, R48, R32 ;  /* 0x000000304020723c */ /* 0x008fe20000041820 */
[----:B------:R-:W-:Y:S02]  /*19ca0*/  FADD.FTZ R62, R62, R61 ;  /* 0x0000003d3e3e7221 */ /* 0x000fe40000010000 */
[----:B------:R-:W-:Y:S01]  /*19cb0*/  FADD.FTZ R60, R60, R127 ;  /* 0x0000007f3c3c7221 */ /* 0x000fe20000010000 */
[----:B--2---:R-:W-:Y:S01]  /*19cc0*/  F2FP.BF16.PACK_AB R70, R126, R63 ;  /* 0x0000003f7e46723e */ /* 0x004fe200000010ff */
[----:B------:R-:W-:-:S03]  /*19cd0*/  FADD.FTZ R63, R63, R62 ;  /* 0x0000003e3f3f7221 */ /* 0x000fc60000010000 */
[----:B------:R-:W-:Y:S01]  /*19ce0*/  HMMA.16816.F32.BF16 R36, R64, R50, R36 ;  /* 0x000000324024723c */ /* 0x000fe20000041824 */
[----:B------:R-:W1:Y:S01]  /*19cf0*/  LDSM.16.MT88.4 R48, [R188+0xcc00] ;  /* 0x00cc0000bc30783b */ /* 0x000e620000004200 */
[----:B------:R-:W-:Y:S02]  /*19d00*/  FADD.FTZ R213, R213, R60 ;  /* 0x0000003cd5d57221 */ /* 0x000fe40000010000 */
[----:B------:R-:W-:-:S04]  /*19d10*/  FADD.FTZ R212, R126, R63 ;  /* 0x0000003f7ed47221 */ /* 0x000fc80000010000 */
[C---:B------:R-:W-:Y:S01]  /*19d20*/  HMMA.16816.F32.BF16 R112, R68.reuse, R108, R8 ;  /* 0x0000006c4470723c */ /* 0x040fe20000041808 */
[----:B------:R-:W2:Y:S07]  /*19d30*/  LDSM.16.MT88.4 R8, [R122+0xcc00] ;  /* 0x00cc00007a08783b */ /* 0x000eae0000004200 */
[----:B------:R-:W-:Y:S01]  /*19d40*/  HMMA.16816.F32.BF16 R108, R68, R110, R12 ;  /* 0x0000006e446c723c */ /* 0x000fe2000004180c */
[----:B------:R-:W3:Y:S07]  /*19d50*/  LDSM.16.MT88.4 R12, [R122+0xec00] ;  /* 0x00ec00007a0c783b */ /* 0x000eee0000004200 */
[C---:B----4-:R-:W-:Y:S08]  /*19d60*/  HMMA.16816.F32.BF16 R52, R64.reuse, R56, R52 ;  /* 0x000000384034723c */ /* 0x050ff00000041834 */
[----:B------:R-:W-:Y:S08]  /*19d70*/  HMMA.16816.F32.BF16 R4, R64, R58, R4 ;  /* 0x0000003a4004723c */ /* 0x000ff00000041804 */
[C---:B------:R-:W-:Y:S08]  /*19d80*/  HMMA.16816.F32.BF16 R104, R68.reuse, R100, R16 ;  /* 0x000000644468723c */ /* 0x040ff00000041810 */
[C---:B------:R-:W-:Y:S08]  /*19d90*/  HMMA.16816.F32.BF16 R80, R68.reuse, R76, R40 ;  /* 0x0000004c4450723c */ /* 0x040ff00000041828 */
[C---:B------:R-:W-:Y:S08]  /*19da0*/  HMMA.16816.F32.BF16 R100, R68.reuse, R102, R20 ;  /* 0x000000664464723c */ /* 0x040ff00000041814 */
[C---:B-1----:R-:W-:Y:S08]  /*19db0*/  HMMA.16816.F32.BF16 R96, R68.reuse, R48, R24 ;  /* 0x000000304460723c */ /* 0x042ff00000041818 */
[C---:B------:R-:W-:Y:S08]  /*19dc0*/  HMMA.16816.F32.BF16 R92, R68.reuse, R50, R28 ;  /* 0x00000032445c723c */ /* 0x040ff0000004181c */
[C---:B--2---:R-:W-:Y:S08]  /*19dd0*/  HMMA.16816.F32.BF16 R88, R68.reuse, R8, R32 ;  /* 0x000000084458723c */ /* 0x044ff00000041820 */
[C---:B------:R-:W-:Y:S08]  /*19de0*/  HMMA.16816.F32.BF16 R84, R68.reuse, R10, R36 ;  /* 0x0000000a4454723c */ /* 0x040ff00000041824 */
[C---:B------:R-:W-:Y:S08]  /*19df0*/  HMMA.16816.F32.BF16 R76, R68.reuse, R78, R44 ;  /* 0x0000004e444c723c */ /* 0x040ff0000004182c */
[C---:B---3--:R-:W-:Y:S08]  /*19e00*/  HMMA.16816.F32.BF16 R72, R68.reuse, R12, R52 ;  /* 0x0000000c4448723c */ /* 0x048ff00000041834 */
[----:B------:R-:W-:Y:S08]  /*19e10*/  HMMA.16816.F32.BF16 R68, R68, R14, R4 ;  /* 0x0000000e4444723c */ /* 0x000ff00000041804 */
.L_x_2663:
[----:B------:R-:W-:-:S13]  /*19e20*/  ISETP.GE.AND P0, PT, R207, 0x1, PT ;  /* 0x00000001cf00780c */ /* 0x000fda0003f06270 */
[----:B------:R-:W-:Y:S05]  /*19e30*/  @!P0 BRA `(.L_x_2672) ;  /* 0x00004e1000008947 */ /* 0x000fea0003800000 */
[----:B------:R-:W-:Y:S02]  /*19e40*/  MOV R121, R2 ;  /* 0x0000000200797202 */ /* 0x000fe40000000f00 */
[----:B------:R-:W-:Y:S02]  /*19e50*/  MOV R120, R3 ;  /* 0x0000000300787202 */ /* 0x000fe40000000f00 */
.L_x_2681:
        /* <DEDUP_REMOVED lines=68> */
.L_x_2674:
[----:B------:R-:W2:Y:S02]  /*1a2a0*/  LD.E R3, [R118.64+0x40] ;  /* 0x0000400476037980 */ /* 0x000ea4000c101900 */
[----:B--2---:R-:W-:Y:S04]  /*1a2b0*/  LEA R3, -R3, RZ, 0x7 ;  /* 0x000000ff03037211 */ /* 0x004fe800078e39ff */
[----:B------:R-:W-:Y:S02]  /*1a2c0*/  SHF.R.S32.HI R4, RZ, 0x1f, R3 ;  /* 0x0000001fff047819 */ /* 0x000fe40000011403 */
.L_x_2675:
[----:B------:R-:W-:Y:S05]  /*1a2d0*/  BSYNC B0 ;  /* 0x0000000000007941 */ /* 0x000fea0003800000 */
.L_x_2673:
[C---:B------:R-:W-:Y:S01]  /*1a2e0*/  LOP3.LUT P5, RZ, R208.reuse, 0x1, RZ, 0xc0, !PT ;  /* 0x00000001d0ff7812 */ /* 0x040fe200078ac0ff */
[----:B------:R-:W-:Y:S01]  /*1a2f0*/  BSSY B1, `(.L_x_2676) ;  /* 0x000021a000017945 */ /* 0x000fe20003800000 */
[C---:B------:R-:W-:Y:S02]  /*1a300*/  LEA R2, P1, R3.reuse, R140, 0x1 ;  /* 0x0000008c03027211 */ /* 0x040fe400078208ff */
[C---:B------:R-:W-:Y:S02]  /*1a310*/  IADD3 R7, P0, R3.reuse, R192, RZ ;  /* 0x000000c003077210 */ /* 0x040fe40007f1e0ff */
[----:B------:R-:W-:Y:S02]  /*1a320*/  LEA.HI.X R3, R3, R141, R4, 0x1, P1 ;  /* 0x0000008d03037211 */ /* 0x000fe400008f0c04 */
[C---:B------:R-:W-:Y:S02]  /*1a330*/  LOP3.LUT P4, RZ, R208.reuse, 0x2, RZ, 0xc0, !PT ;  /* 0x00000002d0ff7812 */ /* 0x040fe4000788c0ff */
[----:B------:R-:W-:Y:S02]  /*1a340*/  LOP3.LUT P2, RZ, R208, 0x4, RZ, 0xc0, !PT ;  /* 0x00000004d0ff7812 */ /* 0x000fe4000784c0ff */
[----:B------:R-:W-:Y:S01]  /*1a350*/  IADD3.X R6, R4, R193, RZ, P0, !PT ;  /* 0x000000c104067210 */ /* 0x000fe200007fe4ff */
[----:B------:R-:W-:Y:S01]  /*1a360*/  @!PT LDS RZ, [RZ] ;  /* 0x00000000fffff984 */ /* 0x000fe20000000800 */
[----:B------:R-:W-:Y:S01]  /*1a370*/  @!PT LDS RZ, [RZ] ;  /* 0x00000000fffff984 */ /* 0x000fe20000000800 */
[----:B------:R-:W-:Y:S01]  /*1a380*/  @!PT LDS RZ, [RZ] ;  /* 0x00000000fffff984 */ /* 0x000fe20000000800 */
[----:B------:R1:W-:Y:S01]  /*1a390*/  @P5 LDGSTS.E.BYPASS.LTC128B.128 [R206+0x9000], [R2.64] ;  /* 0x0900000002ce5fae */ /* 0x0003e2000b901d44 */
[C---:B------:R-:W-:Y:S02]  /*1a3a0*/  @P5 LEA R14, P6, R7.reuse, R140, 0x1 ;  /* 0x0000008c070e5211 */ /* 0x040fe400078c08ff */
[C---:B------:R-:W-:Y:S02]  /*1a3b0*/  IADD3 R5, P0, R7.reuse, R192, RZ ;  /* 0x000000c007057210 */ /* 0x040fe40007f1e0ff */
[C-C-:B------:R-:W-:Y:S02]  /*1a3c0*/  @P5 LEA.HI.X R15, R7.reuse, R141, R6.reuse, 0x1, P6 ;  /* 0x0000008d070f5211 */ /* 0x140fe400030f0c06 */
[----:B------:R-:W-:Y:S01]  /*1a3d0*/  IADD3.X R4, R6, R193, RZ, P0, !PT ;  /* 0x000000c106047210 */ /* 0x000fe200007fe4ff */
[----:B------:R-:W-:Y:S01]  /*1a3e0*/  @!P5 STS.64 [R206+0x9008], RZ ;  /* 0x009008ffce00d388 */ /* 0x000fe20000000a00 */
[CC--:B------:R-:W-:Y:S02]  /*1a3f0*/  @P4 LEA R10, P1, R7.reuse, R140.reuse, 0x1 ;  /* 0x0000008c070a4211 */ /* 0x0c0fe400078208ff */
[CC--:B------:R-:W-:Y:S02]  /*1a400*/  @P2 LEA R8, P0, R7.reuse, R140.reuse, 0x1 ;  /* 0x0000008c07082211 */ /* 0x0c0fe400078008ff */
[CCC-:B------:R-:W-:Y:S01]  /*1a410*/  @P4 LEA.HI.X R11, R7.reuse, R141.reuse, R6.reuse, 0x1, P1 ;  /* 0x0000008d070b4211 */ /* 0x1c0fe200008f0c06 */
[----:B------:R-:W-:Y:S01]  /*1a420*/  @!P5 STS [R206+0x9000], RZ ;  /* 0x009000ffce00d388 */ /* 0x000fe20000000800 */
[-C--:B------:R-:W-:Y:S02]  /*1a430*/  @P2 LEA.HI.X R9, R7, R141.reuse, R6, 0x1, P0 ;  /* 0x0000008d07092211 */ /* 0x080fe400000f0c06 */
[CC--:B------:R-:W-:Y:S01]  /*1a440*/  @P5 LEA R12, P6, R5.reuse, R140.reuse, 0x1 ;  /* 0x0000008c050c5211 */ /* 0x0c0fe200078c08ff */
[----:B------:R-:W-:Y:S01]  /*1a450*/  @!P5 STS [R206+0x9004], RZ ;  /* 0x009004ffce00d388 */ /* 0x000fe20000000800 */
[CC--:B------:R-:W-:Y:S02]  /*1a460*/  @P4 LEA R18, P1, R5.reuse, R140.reuse, 0x1 ;  /* 0x0000008c05124211 */ /* 0x0c0fe400078208ff */
[CCC-:B------:R-:W-:Y:S01]  /*1a470*/  @P5 LEA.HI.X R13, R5.reuse, R141.reuse, R4.reuse, 0x1, P6 ;  /* 0x0000008d050d5211 */ /* 0x1c0fe200030f0c04 */
[----:B------:R-:W-:Y:S01]  /*1a480*/  @!PT LDS RZ, [RZ] ;  /* 0x00000000fffff984 */ /* 0x000fe20000000800 */
[----:B------:R-:W-:Y:S01]  /*1a490*/  @!PT LDS RZ, [RZ] ;  /* 0x00000000fffff984 */ /* 0x000fe20000000800 */
[----:B------:R-:W-:Y:S01]  /*1a4a0*/  @!PT LDS RZ, [RZ] ;  /* 0x00000000fffff984 */ /* 0x000fe20000000800 */
[----:B------:R1:W-:Y:S01]  /*1a4b0*/  @P4 LDGSTS.E.BYPASS.LTC128B.128 [R206+0xb000], [R2.64+0x40] ;  /* 0x0b00004002ce4fae */ /* 0x0003e2000b901d44 */
[CCC-:B------:R-:W-:Y:S02]  /*1a4c0*/  @P4 LEA.HI.X R19, R5.reuse, R141.reuse, R4.reuse, 0x1, P1 ;  /* 0x0000008d05134211 */ /* 0x1c0fe400008f0c04 */
[C---:B------:R-:W-:Y:S02]  /*1a4d0*/  @P2 LEA R16, P0, R5.reuse, R140, 0x1 ;  /* 0x0000008c05102211 */ /* 0x040fe400078008ff */
[C---:B------:R-:W-:Y:S02]  /*1a4e0*/  IADD3 R6, P6, R5.reuse, R192, RZ ;  /* 0x000000c005067210 */ /* 0x040fe40007fde0ff */
[----:B------:R-:W-:Y:S01]  /*1a4f0*/  @P2 LEA.HI.X R17, R5, R141, R4, 0x1, P0 ;  /* 0x0000008d05112211 */ /* 0x000fe200000f0c04 */
[----:B------:R-:W-:Y:S01]  /*1a500*/  @!P4 STS.128 [R206+0xb000], RZ ;  /* 0x00b000ffce00c388 */ /* 0x000fe20000000c00 */
[----:B------:R-:W-:Y:S02]  /*1a510*/  IADD3.X R4, R4, R193, RZ, P6, !PT ;  /* 0x000000c104047210 */ /* 0x000fe400037fe4ff */
[CC--:B------:R-:W-:Y:S02]  /*1a520*/  @P5 LEA R22, P6, R6.reuse, R140.reuse, 0x1 ;  /* 0x0000008c06165211 */ /* 0x0c0fe400078c08ff */
[CC--:B------:R-:W-:Y:S02]  /*1a530*/  @P4 LEA R20, P1, R6.reuse, R140.reuse, 0x1 ;  /* 0x0000008c06144211 */ /* 0x0c0fe400078208ff */
[CCC-:B------:R-:W-:Y:S01]  /*1a540*/  @P5 LEA.HI.X R23, R6.reuse, R141.reuse, R4.reuse, 0x1, P6 ;  /* 0x0000008d06175211 */ /* 0x1c0fe200030f0c04 */
[----:B------:R-:W-:Y:S01]  /*1a550*/  @!PT LDS RZ, [RZ] ;  /* 0x00000000fffff984 */ /* 0x000fe20000000800 */
[----:B------:R-:W-:Y:S01]  /*1a560*/  @!PT LDS RZ, [RZ] ;  /* 0x00000000fffff984 */ /* 0x000fe20000000800 */
[----:B------:R-:W-:Y:S01]  /*1a570*/  @!PT LDS RZ, [RZ] ;  /* 0x00000000fffff984 */ /* 0x000fe20000000800 */
[----:B------:R1:W-:Y:S01]  /*1a580*/  @P2 LDGSTS.E.BYPASS.LTC128B.128 [R206+0xd000], [R2.64+0x80] ;  /* 0x0d00008002ce2fae */ /* 0x0003e2000b901d44 */
[CCC-:B------:R-:W-:Y:S02]  /*1a590*/  @P4 LEA.HI.X R21, R6.reuse, R141.reuse, R4.reuse, 0x1, P1 ;  /* 0x0000008d06154211 */ /* 0x1c0fe400008f0c04 */
[C---:B------:R-:W-:Y:S04]  /*1a5a0*/  @P2 LEA R24, P0, R6.reuse, R140, 0x1 ;  /* 0x0000008c06182211 */ /* 0x040fe800078008ff */
[----:B------:R-:W-:Y:S01]  /*1a5b0*/  @P2 LEA.HI.X R25, R6, R141, R4, 0x1, P0 ;  /* 0x0000008d06192211 */ /* 0x000fe200000f0c04 */
[----:B------:R-:W-:Y:S01]  /*1a5c0*/  @!P2 STS.128 [R206+0xd000], RZ ;  /* 0x00d000ffce00a388 */ /* 0x000fe20000000c00 */
[----:B------:R-:W-:Y:S07]  /*1a5d0*/  ISETP.GE.AND P0, PT, R207, 0x2, PT ;  /* 0x00000002cf00780c */ /* 0x000fee0003f06270 */
        /* <DEDUP_REMOVED lines=46> */
[----:B------:R-:W1:Y:S08]  /*1a8c0*/  LDSM.16.M88.4 R128, [R190+0x3000] ;  /* 0x00300000be80783b */ /* 0x000e700000000200 */
[----:B------:R-:W2:Y:S08]  /*1a8d0*/  LDSM.16.M88.4 R132, [R190+0x3400] ;  /* 0x00340000be84783b */ /* 0x000eb00000000200 */
[----:B------:R-:W5:Y:S08]  /*1a8e0*/  LDSM.16.M88.4 R136, [R190+0x3800] ;  /* 0x00380000be88783b */ /* 0x000f700000000200 */
[----:B------:R-:W0:Y:S08]  /*1a8f0*/  LDGDEPBAR ;  /* 0x00000000000079af */ /* 0x000e300000000000 */
[----:B------:R-:W5:Y:S01]  /*1a900*/  LDSM.16.M88.4 R32, [R190+0x3c00] ;  /* 0x003c0000be20783b */ /* 0x000f620000000200 */
[C---:B-1----:R-:W-:Y:S07]  /*1a910*/  HMMA.16816.F32.BF16 R4, R124.reuse, R128, RZ ;  /* 0x000000807c04723c */ /* 0x042fee00000418ff */
[----:B------:R-:W1:Y:S01]  /*1a920*/  LDSM.16.M88.4 R40, [R190+0x4000] ;  /* 0x00400000be28783b */ /* 0x000e620000000200 */
[C---:B---3--:R-:W-:Y:S07]  /*1a930*/  HMMA.16816.F32.BF16 R8, R124.reuse, R130, RZ ;  /* 0x000000827c08723c */ /* 0x048fee00000418ff */
[----:B------:R-:W3:Y:S01]  /*1a940*/  LDSM.16.M88.4 R48, [R190+0x4400] ;  /* 0x00440000be30783b */ /* 0x000ee20000000200 */
[C---:B--2---:R-:W-:Y:S07]  /*1a950*/  HMMA.16816.F32.BF16 R12, R124.reuse, R132, RZ ;  /* 0x000000847c0c723c */ /* 0x044fee00000418ff */
[----:B------:R-:W2:Y:S01]  /*1a960*/  LDSM.16.M88.4 R56, [R190+0x4800] ;  /* 0x00480000be38783b */ /* 0x000ea20000000200 */
[C---:B----4-:R-:W-:Y:S07]  /*1a970*/  HMMA.16816.F32.BF16 R16, R124.reuse, R134, RZ ;  /* 0x000000867c10723c */ /* 0x050fee00000418ff */
[----:B------:R-:W4:Y:S01]  /*1a980*/  LDSM.16.M88.4 R64, [R190+0x4c00] ;  /* 0x004c0000be40783b */ /* 0x000f220000000200 */
[C---:B-----5:R-:W-:Y:S07]  /*1a990*/  HMMA.16816.F32.BF16 R20, R124.reuse, R136, RZ ;  /* 0x000000887c14723c */ /* 0x060fee00000418ff */
[----:B------:R-:W-:Y:S01]  /*1a9a0*/  LDSM.16.M88.4 R140, [R189] ;  /* 0x00000000bd8c783b */ /* 0x000fe20000000200 */
[C---:B------:R-:W-:Y:S07]  /*1a9b0*/  HMMA.16816.F32.BF16 R24, R124.reuse, R138, RZ ;  /* 0x0000008a7c18723c */ /* 0x040fee00000418ff */
[----:B------:R-:W5:Y:S01]  /*1a9c0*/  LDSM.16.M88.4 R144, [R123+0x3000] ;  /* 0x003000007b90783b */ /* 0x000f620000000200 */
[C---:B------:R-:W-:Y:S07]  /*1a9d0*/  HMMA.16816.F32.BF16 R28, R124.reuse, R32, RZ ;  /* 0x000000207c1c723c */ /* 0x040fee00000418ff */
[----:B------:R-:W2:Y:S01]  /*1a9e0*/  LDSM.16.M88.4 R148, [R123+0x3400] ;  /* 0x003400007b94783b */ /* 0x000ea20000000200 */
[C---:B------:R-:W-:Y:S07]  /*1a9f0*/  HMMA.16816.F32.BF16 R32, R124.reuse, R34, RZ ;  /* 0x000000227c20723c */ /* 0x040fee00000418ff */
[----:B------:R-:W4:Y:S01]  /*1aa00*/  LDSM.16.M88.4 R152, [R123+0x3800] ;  /* 0x003800007b98783b */ /* 0x000f220000000200 */
[C---:B-1----:R-:W-:Y:S07]  /*1aa10*/  HMMA.16816.F32.BF16 R36, R124.reuse, R40, RZ ;  /* 0x000000287c24723c */ /* 0x042fee00000418ff */
[----:B------:R-:W1:Y:S01]  /*1aa20*/  LDSM.16.M88.4 R128, [R123+0x3c00] ;  /* 0x003c00007b80783b */ /* 0x000e620000000200 */
[C---:B------:R-:W-:Y:S07]  /*1aa30*/  HMMA.16816.F32.BF16 R40, R124.reuse, R42, RZ ;  /* 0x0000002a7c28723c */ /* 0x040fee00000418ff */
[----:B------:R-:W1:Y:S01]  /*1aa40*/  LDSM.16.M88.4 R132, [R123+0x4000] ;  /* 0x004000007b84783b */ /* 0x000e620000000200 */
[C---:B---3--:R-:W-:Y:S07]  /*1aa50*/  HMMA.16816.F32.BF16 R44, R124.reuse, R48, RZ ;  /* 0x000000307c2c723c */ /* 0x048fee00000418ff */
[----:B------:R-:W3:Y:S01]  /*1aa60*/  LDSM.16.M88.4 R136, [R123+0x4400] ;  /* 0x004400007b88783b */ /* 0x000ee20000000200 */
[C---:B------:R-:W-:Y:S07]  /*1aa70*/  HMMA.16816.F32.BF16 R48, R124.reuse, R50, RZ ;  /* 0x000000327c30723c */ /* 0x040fee00000418ff */
[----:B------:R-:W1:Y:S01]  /*1aa80*/  LDSM.16.M88.4 R156, [R123+0x4800] ;  /* 0x004800007b9c783b */ /* 0x000e620000000200 */
[C---:B--2---:R-:W-:Y:S07]  /*1aa90*/  HMMA.16816.F32.BF16 R52, R124.reuse, R56, RZ ;  /* 0x000000387c34723c */ /* 0x044fee00000418ff */
[----:B------:R-:W-:Y:S01]  /*1aaa0*/  LDSM.16.M88.4 R160, [R190+0x5400] ;  /* 0x00540000bea0783b */ /* 0x000fe20000000200 */
[C---:B------:R-:W-:Y:S07]  /*1aab0*/  HMMA.16816.F32.BF16 R56, R124.reuse, R58, RZ ;  /* 0x0000003a7c38723c */ /* 0x040fee00000418ff */
[----:B------:R-:W-:Y:S01]  /*1aac0*/  LDSM.16.M88.4 R164, [R190+0x5800] ;  /* 0x00580000bea4783b */ /* 0x000fe20000000200 */
[C---:B----4-:R-:W-:Y:S07]  /*1aad0*/  HMMA.16816.F32.BF16 R60, R124.reuse, R64, RZ ;  /* 0x000000407c3c723c */ /* 0x050fee00000418ff */
[----:B------:R-:W-:Y:S01]  /*1aae0*/  LDSM.16.M88.4 R168, [R190+0x6c00] ;  /* 0x006c0000bea8783b */ /* 0x000fe20000000200 */
[----:B------:R-:W-:Y:S07]  /*1aaf0*/  HMMA.16816.F32.BF16 R64, R124, R66, RZ ;  /* 0x000000427c40723c */ /* 0x000fee00000418ff */
[----:B------:R-:W2:Y:S01]  /*1ab00*/  LDSM.16.M88.4 R124, [R123+0x4c00] ;  /* 0x004c00007b7c783b */ /* 0x000ea20000000200 */
[C---:B-----5:R-:W-:Y:S07]  /*1ab10*/  HMMA.16816.F32.BF16 R4, R140.reuse, R144, R4 ;  /* 0x000000908c04723c */ /* 0x060fee0000041804 */
[----:B------:R-:W-:Y:S01]  /*1ab20*/  LDSM.16.M88.4 R172, [R189+0x1000] ;  /* 0x00100000bdac783b */ /* 0x000fe20000000200 */
[C---:B------:R-:W-:Y:S07]  /*1ab30*/  HMMA.16816.F32.BF16 R8, R140.reuse, R146, R8 ;  /* 0x000000928c08723c */ /* 0x040fee0000041808 */
[----:B------:R-:W-:Y:S01]  /*1ab40*/  LDSM.16.M88.4 R144, [R191+0x1000] ;  /* 0x00100000bf90783b */ /* 0x000fe20000000200 */
[C---:B------:R-:W-:Y:S07]  /*1ab50*/  HMMA.16816.F32.BF16 R12, R140.reuse, R148, R12 ;  /* 0x000000948c0c723c */ /* 0x040fee000004180c */
[----:B------:R-:W-:Y:S01]  /*1ab60*/  LDSM.16.M88.4 R176, [R123+0x5000] ;  /* 0x005000007bb0783b */ /* 0x000fe20000000200 */
[C---:B------:R-:W-:Y:S07]  /*1ab70*/  HMMA.16816.F32.BF16 R16, R140.reuse, R150, R16 ;  /* 0x000000968c10723c */ /* 0x040fee0000041810 */
[----:B------:R-:W4:Y:S01]  /*1ab80*/  LDSM.16.M88.4 R148, [R190+0x5000] ;  /* 0x00500000be94783b */ /* 0x000f220000000200 */
[C---:B------:R-:W-:Y:S07]  /*1ab90*/  HMMA.16816.F32.BF16 R20, R140.reuse, R152, R20 ;  /* 0x000000988c14723c */ /* 0x040fee0000041814 */
[----:B------:R-:W5:Y:S04]  /*1aba0*/  LD.E R214, [R118.64+0x18c] ;  /* 0x00018c0476d67980 */ /* 0x000f68000c101900 */
[----:B------:R-:W-:Y:S01]  /*1abb0*/  LDSM.16.M88.4 R180, [R189+0x2000] ;  /* 0x00200000bdb4783b */ /* 0x000fe20000000200 */
[C---:B------:R-:W-:Y:S07]  /*1abc0*/  HMMA.16816.F32.BF16 R24, R140.reuse, R154, R24 ;  /* 0x0000009a8c18723c */ /* 0x040fee0000041818 */
[----:B------:R-:W2:Y:S01]  /*1abd0*/  LDSM.16.M88.4 R152, [R190+0x5c00] ;  /* 0x005c0000be98783b */ /* 0x000ea20000000200 */
[C---:B-1----:R-:W-:Y:S07]  /*1abe0*/  HMMA.16816.F32.BF16 R28, R140.reuse, R128, R28 ;  /* 0x000000808c1c723c */ /* 0x042fee000004181c */
[----:B------:R-:W-:Y:S01]  /*1abf0*/  LDSM.16.M88.4 R184, [R123+0x7000] ;  /* 0x007000007bb8783b */ /* 0x000fe20000000200 */
[C---:B------:R-:W-:Y:S07]  /*1ac00*/  HMMA.16816.F32.BF16 R32, R140.reuse, R130, R32 ;  /* 0x000000828c20723c */ /* 0x040fee0000041820 */
[----:B------:R-:W1:Y:S01]  /*1ac10*/  LDSM.16.M88.4 R128, [R190+0x6000] ;  /* 0x00600000be80783b */ /* 0x000e620000000200 */
        /* <DEDUP_REMOVED lines=8> */
[----:B------:R-:W1:Y:S07]  /*1aca0*/  LDSM.16.M88.4 R156, [R123+0x5400] ;  /* 0x005400007b9c783b */ /* 0x000e6e0000000200 */
[C---:B--2---:R-:W-:Y:S08]  /*1acb0*/  HMMA.16816.F32.BF16 R60, R140.reuse, R124, R60 ;  /* 0x0000007c8c3c723c */ /* 0x044ff0000004183c */
[----:B------:R-:W-:Y:S01]  /*1acc0*/  HMMA.16816.F32.BF16 R64, R140, R126, R64 ;  /* 0x0000007e8c40723c */ /* 0x000fe20000041840 */
[----:B------:R-:W2:Y:S07]  /*1acd0*/  LDSM.16.M88.4 R124, [R123+0x5800] ;  /* 0x005800007b7c783b */ /* 0x000eae0000000200 */
[C---:B----4-:R-:W-:Y:S01]  /*1ace0*/  HMMA.16816.F32.BF16 R4, R144.reuse, R148, R4 ;  /* 0x000000949004723c */ /* 0x050fe20000041804 */
[----:B------:R-:W4:Y:S07]  /*1acf0*/  LDSM.16.M88.4 R140, [R123+0x5c00] ;  /* 0x005c00007b8c783b */ /* 0x000f2e0000000200 */
        /* <DEDUP_REMOVED lines=48> */
[----:B------:R-:W1:Y:S07]  /*1b000*/  LDSM.16.M88.4 R124, [R123+0x7400] ;  /* 0x007400007b7c783b */ /* 0x000e6e0000000200 */
        /* <DEDUP_REMOVED lines=10> */
[C---:B----4-:R-:W-:Y:S07]  /*1b0b0*/  HMMA.16816.F32.BF16 R60, R148.reuse, R140, R60 ;  /* 0x0000008c943c723c */ /* 0x050fee000004183c */
[----:B------:R-:W-:Y:S01]  /*1b0c0*/  MOV R140, R2 ;  /* 0x00000002008c7202 */ /* 0x000fe20000000f00 */
[----:B------:R-:W-:Y:S04]  /*1b0d0*/  HMMA.16816.F32.BF16 R64, R148, R142, R64 ;  /* 0x0000008e9440723c */ /* 0x000fe80000041840 */
[----:B------:R-:W-:Y:S04]  /*1b0e0*/  MOV R141, R3 ;  /* 0x00000003008d7202 */ /* 0x000fe80000000f00 */
[C---:B------:R-:W-:Y:S08]  /*1b0f0*/  HMMA.16816.F32.BF16 R4, R180.reuse, R184, R4 ;  /* 0x000000b8b404723c */ /* 0x040ff00000041804 */
[C---:B------:R-:W-:Y:S08]  /*1b100*/  HMMA.16816.F32.BF16 R8, R180.reuse, R186, R8 ;  /* 0x000000bab408723c */ /* 0x040ff00000041808 */
[C---:B-1----:R-:W-:Y:S08]  /*1b110*/  HMMA.16816.F32.BF16 R12, R180.reuse, R124, R12 ;  /* 0x0000007cb40c723c */ /* 0x042ff0000004180c */
[-C--:B-----5:R-:W-:Y:S01]  /*1b120*/  FMUL.FTZ R177, R4, R214.reuse ;  /* 0x000000d604b17220 */ /* 0x0a0fe20000410000 */
[C---:B------:R-:W-:Y:S03]  /*1b130*/  HMMA.16816.F32.BF16 R16, R180.reuse, R126, R16 ;  /* 0x0000007eb410723c */ /* 0x040fe60000041810 */
[-C--:B------:R-:W-:Y:S02]  /*1b140*/  FMUL.FTZ R179, R5, R214.reuse ;  /* 0x000000d605b37220 */ /* 0x080fe40000410000 */
[----:B------:R-:W1:Y:S01]  /*1b150*/  MUFU.TANH R177, R177 ;  /* 0x000000b100b17308 */ /* 0x000e620000002400 */
[-C--:B------:R-:W-:Y:S02]  /*1b160*/  FMUL.FTZ R185, R6, R214.reuse ;  /* 0x000000d606b97220 */ /* 0x080fe40000410000 */
[-C--:B------:R-:W-:Y:S02]  /*1b170*/  FMUL.FTZ R187, R7, R214.reuse ;  /* 0x000000d607bb7220 */ /* 0x080fe40000410000 */
[----:B------:R-:W2:Y:S02]  /*1b180*/  LDSM.16.M88.4 R4, [R123+0x7800] ;  /* 0x007800007b04783b */ /* 0x000ea40000000200 */
[-C--:B------:R-:W-:Y:S02]  /*1b190*/  FMUL.FTZ R9, R9, R214.reuse ;  /* 0x000000d609097220 */ /* 0x080fe40000410000 */
[-C--:B------:R-:W-:Y:S01]  /*1b1a0*/  FMUL.FTZ R10, R10, R214.reuse ;  /* 0x000000d60a0a7220 */ /* 0x080fe20000410000 */
[----:B------:R-:W3:Y:S01]  /*1b1b0*/  MUFU.TANH R179, R179 ;  /* 0x000000b300b37308 */ /* 0x000ee20000002400 */
[-C--:B------:R-:W-:Y:S02]  /*1b1c0*/  FMUL.FTZ R11, R11, R214.reuse ;  /* 0x000000d60b0b7220 */ /* 0x080fe40000410000 */
[-C--:B------:R-:W-:Y:S02]  /*1b1d0*/  FMUL.FTZ R215, R8, R214.reuse ;  /* 0x000000d608d77220 */ /* 0x080fe40000410000 */
[-C--:B------:R-:W-:Y:S02]  /*1b1e0*/  FMUL.FTZ R223, R12, R214.reuse ;  /* 0x000000d60cdf7220 */ /* 0x080fe40000410000 */
[-C--:B------:R-:W-:Y:S02]  /*1b1f0*/  FMUL.FTZ R13, R13, R214.reuse ;  /* 0x000000d60d0d7220 */ /* 0x080fe40000410000 */
[-C--:B------:R-:W-:Y:S01]  /*1b200*/  FMUL.FTZ R225, R15, R214.reuse ;  /* 0x000000d60fe17220 */ /* 0x080fe20000410000 */
[----:B------:R-:W4:Y:S01]  /*1b210*/  MUFU.TANH R217, R9 ;  /* 0x0000000900d97308 */ /* 0x000f220000002400 */
[-C--:B------:R-:W-:Y:S02]  /*1b220*/  FMUL.FTZ R15, R16, R214.reuse ;  /* 0x000000d6100f7220 */ /* 0x080fe40000410000 */
[-C--:B------:R-:W-:Y:S02]  /*1b230*/  FMUL.FTZ R17, R17, R214.reuse ;  /* 0x000000d611117220 */ /* 0x080fe40000410000 */
[-C--:B------:R-:W-:Y:S02]  /*1b240*/  FMUL.FTZ R19, R19, R214.reuse ;  /* 0x000000d613137220 */ /* 0x080fe40000410000 */
[-C--:B------:R-:W-:Y:S02]  /*1b250*/  FMUL.FTZ R14, R14, R214.reuse ;  /* 0x000000d60e0e7220 */ /* 0x080fe40000410000 */
[-C--:B------:R-:W-:Y:S01]  /*1b260*/  FMUL.FTZ R18, R18, R214.reuse ;  /* 0x000000d612127220 */ /* 0x080fe20000410000 */
[----:B------:R-:W1:Y:S10]  /*1b270*/  MUFU.TANH R219, R10 ;  /* 0x0000000a00db7308 */ /* 0x000e740000002400 */
[----:B------:R5:W1:Y:S01]  /*1b280*/  MUFU.TANH R221, R11 ;  /* 0x0000000b00dd7308 */ /* 0x000a620000002400 */
[C---:B--2---:R-:W-:Y:S09]  /*1b290*/  HMMA.16816.F32.BF16 R20, R180.reuse, R4, R20 ;  /* 0x00000004b414723c */ /* 0x044ff20000041814 */
[----:B------:R-:W2:Y:S01]  /*1b2a0*/  MUFU.TANH R185, R185 ;  /* 0x000000b900b97308 */ /* 0x000ea20000002400 */
[C---:B------:R-:W-:Y:S01]  /*1b2b0*/  HMMA.16816.F32.BF16 R24, R180.reuse, R6, R24 ;  /* 0x00000006b418723c */ /* 0x040fe20000041818 */
[----:B------:R-:W-:Y:S08]  /*1b2c0*/  LDSM.16.M88.4 R4, [R123+0x8000] ;  /* 0x008000007b04783b */ /* 0x000ff00000000200 */
[----:B------:R-:W1:Y:S01]  /*1b2d0*/  MUFU.TANH R187, R187 ;  /* 0x000000bb00bb7308 */ /* 0x000e620000002400 */
[----:B-----5:R-:W5:Y:S04]  /*1b2e0*/  LDSM.16.M88.4 R8, [R123+0x7c00] ;  /* 0x007c00007b08783b */ /* 0x020f680000000200 */
[-C--:B------:R-:W-:Y:S05]  /*1b2f0*/  FMUL.FTZ R173, R20, R214.reuse ;  /* 0x000000d614ad7220 */ /* 0x080fea0000410000 */
[----:B------:R-:W1:Y:S01]  /*1b300*/  MUFU.TANH R215, R215 ;  /* 0x000000d700d77308 */ /* 0x000e620000002400 */
[-C--:B------:R-:W-:Y:S02]  /*1b310*/  FMUL.FTZ R172, R21, R214.reuse ;  /* 0x000000d615ac7220 */ /* 0x080fe40000410000 */
[-C--:B------:R-:W-:Y:S02]  /*1b320*/  FMUL.FTZ R21, R23, R214.reuse ;  /* 0x000000d617157220 */ /* 0x080fe40000410000 */
[-C--:B------:R-:W-:Y:S02]  /*1b330*/  FMUL.FTZ R22, R22, R214.reuse ;  /* 0x000000d616167220 */ /* 0x080fe40000410000 */
[-C--:B------:R-:W-:Y:S02]  /*1b340*/  FMUL.FTZ R12, R24, R214.reuse ;  /* 0x000000d6180c7220 */ /* 0x080fe40000410000 */
[-C--:B------:R-:W-:Y:S01]  /*1b350*/  FMUL.FTZ R25, R25, R214.reuse ;  /* 0x000000d619197220 */ /* 0x080fe20000410000 */
[----:B------:R-:W1:Y:S01]  /*1b360*/  MUFU.TANH R223, R223 ;  /* 0x000000df00df7308 */ /* 0x000e620000002400 */
[-C--:B------:R-:W-:Y:S02]  /*1b370*/  FMUL.FTZ R26, R26, R214.reuse ;  /* 0x000000d61a1a7220 */ /* 0x080fe40000410000 */
[-C--:B------:R-:W-:Y:S07]  /*1b380*/  FMUL.FTZ R27, R27, R214.reuse ;  /* 0x000000d61b1b7220 */ /* 0x080fee0000410000 */
[----:B------:R-:W1:Y:S10]  /*1b390*/  MUFU.TANH R13, R13 ;  /* 0x0000000d000d7308 */ /* 0x000e740000002400 */
[----:B------:R-:W1:Y:S01]  /*1b3a0*/  MUFU.TANH R227, R14 ;  /* 0x0000000e00e37308 */ /* 0x000e620000002400 */
[C---:B-----5:R-:W-:Y:S09]  /*1b3b0*/  HMMA.16816.F32.BF16 R28, R180.reuse, R8, R28 ;  /* 0x00000008b41c723c */ /* 0x060ff2000004181c */
[----:B------:R-:W1:Y:S01]  /*1b3c0*/  MUFU.TANH R225, R225 ;  /* 0x000000e100e17308 */ /* 0x000e620000002400 */
[C---:B------:R-:W-:Y:S01]  /*1b3d0*/  HMMA.16816.F32.BF16 R32, R180.reuse, R10, R32 ;  /* 0x0000000ab420723c */ /* 0x040fe20000041820 */
[----:B------:R-:W5:Y:S08]  /*1b3e0*/  LDSM.16.M88.4 R8, [R123+0x8400] ;  /* 0x008400007b08783b */ /* 0x000f700000000200 */
[----:B------:R-:W1:Y:S01]  /*1b3f0*/  MUFU.TANH R15, R15 ;  /* 0x0000000f000f7308 */ /* 0x000e620000002400 */
[C---:B------:R-:W-:Y:S04]  /*1b400*/  HMMA.16816.F32.BF16 R36, R180.reuse, R4, R36 ;  /* 0x00000004b424723c */ /* 0x040fe80000041824 */
[-C--:B------:R-:W-:Y:S04]  /*1b410*/  FMUL.FTZ R157, R28, R214.reuse ;  /* 0x000000d61c9d7220 */ /* 0x080fe80000410000 */
[C---:B------:R-:W-:Y:S01]  /*1b420*/  HMMA.16816.F32.BF16 R40, R180.reuse, R6, R40 ;  /* 0x00000006b428723c */ /* 0x040fe20000041828 */
[----:B------:R-:W1:Y:S01]  /*1b430*/  MUFU.TANH R17, R17 ;  /* 0x0000001100117308 */ /* 0x000e620000002400 */
[----:B------:R-:W1:Y:S02]  /*1b440*/  LDSM.16.M88.4 R4, [R123+0x8800] ;  /* 0x008800007b04783b */ /* 0x000e640000000200 */
[-C--:B------:R-:W-:Y:S02]  /*1b450*/  FMUL.FTZ R29, R29, R214.reuse ;  /* 0x000000d61d1d7220 */ /* 0x080fe40000410000 */
        /* <DEDUP_REMOVED lines=8> */
[----:B------:R-:W2:Y:S01]  /*1b4e0*/  MUFU.TANH R19, R19 ;  /* 0x0000001300137308 */ /* 0x000ea20000002400 */
[-C--:B------:R-:W-:Y:S01]  /*1b4f0*/  FMUL.FTZ R37, R37, R214.reuse ;  /* 0x000000d625257220 */ /* 0x080fe20000410000 */
[C---:B-----5:R-:W-:Y:S03]  /*1b500*/  HMMA.16816.F32.BF16 R44, R180.reuse, R8, R44 ;  /* 0x00000008b42c723c */ /* 0x060fe6000004182c */
[-C--:B------:R-:W-:Y:S02]  /*1b510*/  FMUL.FTZ R169, R40, R214.reuse ;  /* 0x000000d628a97220 */ /* 0x080fe40000410000 */
[-C--:B------:R-:W-:Y:S03]  /*1b520*/  FMUL.FTZ R38, R38, R214.reuse ;  /* 0x000000d626267220 */ /* 0x080fe60000410000 */
[----:B------:R-:W2:Y:S01]  /*1b530*/  MUFU.TANH R173, R173 ;  /* 0x000000ad00ad7308 */ /* 0x000ea20000002400 */
[C---:B------:R-:W-:Y:S01]  /*1b540*/  HMMA.16816.F32.BF16 R48, R180.reuse, R10, R48 ;  /* 0x0000000ab430723c */ /* 0x040fe20000041830 */
[----:B------:R-:W5:Y:S01]  /*1b550*/  LDSM.16.M88.4 R8, [R123+0x8c00] ;  /* 0x008c00007b08783b */ /* 0x000f620000000200 */
[----:B------:R-:W-:Y:S04]  /*1b560*/  DEPBAR.LE SB0, 0x0 ;  /* 0x000080000000791a */ /* 0x000fe80000000000 */
[-C--:B------:R-:W-:Y:S02]  /*1b570*/  FMUL.FTZ R39, R39, R214.reuse ;  /* 0x000000d627277220 */ /* 0x080fe40000410000 */
[-C--:B------:R-:W-:Y:S01]  /*1b580*/  FMUL.FTZ R41, R41, R214.reuse ;  /* 0x000000d629297220 */ /* 0x080fe20000410000 */
[----:B------:R-:W2:Y:S01]  /*1b590*/  MUFU.TANH R172, R172 ;  /* 0x000000ac00ac7308 */ /* 0x000ea20000002400 */
[----:B------:R-:W-:Y:S01]  /*1b5a0*/  BAR.SYNC.DEFER_BLOCKING 0x0 ;  /* 0x0000000000007b1d */ /* 0x000fe20000010000 */
[C---:B-1----:R-:W-:Y:S05]  /*1b5b0*/  HMMA.16816.F32.BF16 R52, R180.reuse, R4, R52 ;  /* 0x00000004b434723c */ /* 0x042fea0000041834 */
[-C--:B------:R-:W-:Y:S02]  /*1b5c0*/  FMUL.FTZ R155, R44, R214.reuse ;  /* 0x000000d62c9b7220 */ /* 0x080fe40000410000 */
[-C--:B------:R-:W-:Y:S01]  /*1b5d0*/  FMUL.FTZ R42, R42, R214.reuse ;  /* 0x000000d62a2a7220 */ /* 0x080fe20000410000 */
[----:B------:R-:W1:Y:S01]  /*1b5e0*/  MUFU.TANH R231, R22 ;  /* 0x0000001600e77308 */ /* 0x000e620000002400 */
[C---:B------:R-:W-:Y:S03]  /*1b5f0*/  HMMA.16816.F32.BF16 R56, R180.reuse, R6, R56 ;  /* 0x00000006b438723c */ /* 0x040fe60000041838 */
[-C--:B------:R-:W-:Y:S02]  /*1b600*/  FMUL.FTZ R43, R43, R214.reuse ;  /* 0x000000d62b2b7220 */ /* 0x080fe40000410000 */
[-C--:B------:R-:W-:Y:S02]  /*1b610*/  FMUL.FTZ R149, R48, R214.reuse ;  /* 0x000000d630957220 */ /* 0x080fe40000410000 */
[-C--:B------:R-:W-:Y:S02]  /*1b620*/  FMUL.FTZ R45, R45, R214.reuse ;  /* 0x000000d62d2d7220 */ /* 0x080fe40000410000 */
[----:B------:R-:W1:Y:S03]  /*1b630*/  MUFU.TANH R21, R21 ;  /* 0x0000001500157308 */ /* 0x000e660000002400 */
[-C--:B------:R-:W-:Y:S02]  /*1b640*/  FMUL.FTZ R46, R46, R214.reuse ;  /* 0x000000d62e2e7220 */ /* 0x080fe40000410000 */
[-C--:B------:R-:W-:Y:S02]  /*1b650*/  FMUL.FTZ R47, R47, R214.reuse ;  /* 0x000000d62f2f7220 */ /* 0x080fe40000410000 */
[-C--:B------:R-:W-:Y:S02]  /*1b660*/  FMUL.FTZ R55, R55, R214.reuse ;  /* 0x000000d637377220 */ /* 0x080fe40000410000 */
[-C--:B------:R-:W-:Y:S01]  /*1b670*/  FMUL.FTZ R142, R52, R214.reuse ;  /* 0x000000d6348e7220 */ /* 0x080fe20000410000 */
[----:B------:R-:W1:Y:S01]  /*1b680*/  MUFU.TANH R138, R12 ;  /* 0x0000000c008a7308 */ /* 0x000e620000002400 */
[-C--:B------:R-:W-:Y:S01]  /*1b690*/  FMUL.FTZ R49, R49, R214.reuse ;  /* 0x000000d631317220 */ /* 0x080fe20000410000 */
[C---:B-----5:R-:W-:Y:S03]  /*1b6a0*/  HMMA.16816.F32.BF16 R60, R180.reuse, R8, R60 ;  /* 0x00000008b43c723c */ /* 0x060fe6000004183c */
        /* <DEDUP_REMOVED lines=8> */
[----:B------:R1:W1:Y:S03]  /*1b730*/  MUFU.TANH R134, R6 ;  /* 0x0000000600867308 */ /* 0x0002660000002400 */
        /* <DEDUP_REMOVED lines=8> */
[-C--:B-----5:R-:W-:Y:S02]  /*1b7c0*/  FMUL.FTZ R55, R67, R214.reuse ;  /* 0x000000d643377220 */ /* 0x0a0fe40000410000 */
[-C--:B------:R-:W-:Y:S01]  /*1b7d0*/  FMUL.FTZ R65, R65, R214.reuse ;  /* 0x000000d641417220 */ /* 0x080fe20000410000 */
[----:B------:R2:W2:Y:S01]  /*1b7e0*/  MUFU.TANH R175, R26 ;  /* 0x0000001a00af7308 */ /* 0x0004a20000002400 */
[----:B-1----:R-:W-:Y:S09]  /*1b7f0*/  FMUL.FTZ R6, R64, R214 ;  /* 0x000000d640067220 */ /* 0x002ff20000410000 */
        /* <DEDUP_REMOVED lines=30> */
[----:B------:R-:W1:Y:S10]  /*1b9e0*/  MUFU.TANH R144, R144 ;  /* 0x0000009000907308 */ /* 0x000e740000002400 */
[----:B------:R1:W1:Y:S10]  /*1b9f0*/  MUFU.TANH R132, R4 ;  /* 0x0000000400847308 */ /* 0x0002740000002400 */
[----:B------:R1:W1:Y:S10]  /*1ba00*/  MUFU.TANH R135, R61 ;  /* 0x0000003d00877308 */ /* 0x0002740000002400 */
[----:B------:R-:W1:Y:S10]  /*1ba10*/  MUFU.TANH R56, R56 ;  /* 0x0000003800387308 */ /* 0x000e740000002400 */
[----:B------:R-:W1:Y:S10]  /*1ba20*/  MUFU.TANH R59, R59 ;  /* 0x0000003b003b7308 */ /* 0x000e740000002400 */
[----:B------:R1:W1:Y:S10]  /*1ba30*/  MUFU.TANH R133, R6 ;  /* 0x0000000600857308 */ /* 0x0002740000002400 */
        /* <DEDUP_REMOVED lines=8> */
[C---:B------:R-:W-:Y:S01]  /*1bac0*/  IADD3 R8, R10.reuse, -0x100, RZ ;  /* 0xffffff000a087810 */ /* 0x040fe20007ffe0ff */
[----:B------:R-:W3:Y:S01]  /*1bad0*/  LD.E.64 R24, [R118.64+0x20] ;  /* 0x0000200476187980 */ /* 0x000ee2000c101b00 */
[----:B------:R-:W-:Y:S02]  /*1bae0*/  IADD3 R10, R10, -0x80, RZ ;  /* 0xffffff800a0a7810 */ /* 0x000fe40007ffe0ff */
[----:B------:R-:W-:Y:S02]  /*1baf0*/  IABS R3, R8 ;  /* 0x0000000800037213 */ /* 0x000fe40000000000 */
[-C--:B-12---:R-:W-:Y:S02]  /*1bb00*/  IABS R6, R11.reuse ;  /* 0x0000000b00067213 */ /* 0x086fe40000000000 */
[-C--:B------:R-:W-:Y:S02]  /*1bb10*/  IABS R4, R11.reuse ;  /* 0x0000000b00047213 */ /* 0x080fe40000000000 */
[----:B------:R-:W1:Y:S01]  /*1bb20*/  I2F.RP R2, R6 ;  /* 0x0000000600027306 */ /* 0x000e620000209400 */
[-C--:B------:R-:W-:Y:S02]  /*1bb30*/  LOP3.LUT R8, R8, R11.reuse, RZ, 0x3c, !PT ;  /* 0x0000000b08087212 */ /* 0x080fe400078e3cff */
        /* <DEDUP_REMOVED lines=8> */
[----:B------:R-:W-:Y:S04]  /*1bbc0*/  IMAD R9, R9, R6, RZ ;  /* 0x0000000609097224 */ /* 0x000fe800078e02ff */
        /* <DEDUP_REMOVED lines=45> */
.L_x_2679:
[----:B------:R-:W2:Y:S02]  /*1bea0*/  LD.E R9, [R118.64+0x38] ;  /* 0x0000380476097980 */ /* 0x000ea4000c101900 */
[----:B--2---:R-:W-:Y:S04]  /*1beb0*/  LEA R9, -R9, RZ, 0x7 ;  /* 0x000000ff09097211 */ /* 0x004fe800078e39ff */
[----:B------:R-:W-:Y:S02]  /*1bec0*/  SHF.R.S32.HI R2, RZ, 0x1f, R9 ;  /* 0x0000001fff027819 */ /* 0x000fe40000011409 */
.L_x_2680:
[----:B------:R-:W-:Y:S05]  /*1bed0*/  BSYNC B0 ;  /* 0x0000000000007941 */ /* 0x000fea0003800000 */
.L_x_2678:
[C---:B------:R-:W-:Y:S02]  /*1bee0*/  LEA R24, P1, R9.reuse, R196, 0x1 ;  /* 0x000000c409187211 */ /* 0x040fe400078208ff */
[C---:B------:R-:W-:Y:S02]  /*1bef0*/  IADD3 R7, P0, R9.reuse, R194, RZ ;  /* 0x000000c209077210 */ /* 0x040fe40007f1e0ff */
[-C--:B------:R-:W-:Y:S02]  /*1bf00*/  LEA.HI.X R25, R9, R197.reuse, R2, 0x1, P1 ;  /* 0x000000c509197211 */ /* 0x080fe400008f0c02 */
[CC--:B------:R-:W-:Y:S01]  /*1bf10*/  @P5 LEA R22, P6, R7.reuse, R196.reuse, 0x1 ;  /* 0x000000c407165211 */ /* 0x0c0fe200078c08ff */
[--C-:B-1----:R-:W-:Y:S01]  /*1bf20*/  IMAD.X R4, R2, 0x1, R195.reuse, P0 ;  /* 0x0000000102047824 */ /* 0x102fe200000e06c3 */
        /* <DEDUP_REMOVED lines=86> */
.L_x_2677:
[----:B--234-:R-:W-:Y:S05]  /*1c490*/  BSYNC B1 ;  /* 0x0000000000017941 */ /* 0x01cfea0003800000 */
.L_x_2676:
[----:B-1----:R-:W2:Y:S01]  /*1c4a0*/  LD.E R54, [R118.64+0xdc] ;  /* 0x0000dc0476367980 */ /* 0x002ea2000c101900 */
[----:B------:R-:W-:Y:S03]  /*1c4b0*/  IADD3 R124, R207, -0x1, RZ ;  /* 0xffffffffcf7c7810 */ /* 0x000fe60007ffe0ff */
[----:B------:R-:W-:Y:S01]  /*1c4c0*/  LDSM.16.MT88.4 R44, [R188+0xd000] ;  /* 0x00d00000bc2c783b */ /* 0x000fe20000004200 */
[----:B------:R-:W-:Y:S04]  /*1c4d0*/  LEA R2, R124, R211, 0x7 ;  /* 0x000000d37c027211 */ /* 0x000fe800078e38ff */
[----:B------:R-:W1:Y:S01]  /*1c4e0*/  I2F R16, R2 ;  /* 0x0000000200107306 */ /* 0x000e620000201400 */
[C---:B------:R-:W-:Y:S02]  /*1c4f0*/  IADD3 R14, R2.reuse, 0x1, RZ ;  /* 0x00000001020e7810 */ /* 0x040fe40007ffe0ff */
[C---:B------:R-:W-:Y:S01]  /*1c500*/  IADD3 R12, R2.reuse, 0x8, RZ ;  /* 0x00000008020c7810 */ /* 0x040fe20007ffe0ff */
[----:B------:R-:W-:Y:S01]  /*1c510*/  LDSM.16.MT88.4 R64, [R122+0xd000] ;  /* 0x00d000007a40783b */ /* 0x000fe20000004200 */
        /* <DEDUP_REMOVED lines=16> */
[C---:B------:R-:W-:Y:S02]  /*1c620*/  IADD3 R6, R2.reuse, 0x40, RZ ;  /* 0x0000004002067810 */ /* 0x040fe40007ffe0ff */
[C---:B------:R-:W-:Y:S02]  /*1c630*/  IADD3 R4, R2.reuse, 0x48, RZ ;  /* 0x0000004802047810 */ /* 0x040fe40007ffe0ff */
[C---:B------:R-:W-:Y:S02]  /*1c640*/  IADD3 R23, R2.reuse, 0x41, RZ ;  /* 0x0000004102177810 */ /* 0x040fe40007ffe0ff */
[C---:B------:R-:W-:Y:S02]  /*1c650*/  IADD3 R9, R2.reuse, 0x49, RZ ;  /* 0x0000004902097810 */ /* 0x040fe40007ffe0ff */
[C---:B------:R-:W-:Y:S01]  /*1c660*/  IADD3 R7, R2.reuse, 0x50, RZ ;  /* 0x0000005002077810 */ /* 0x040fe20007ffe0ff */
[----:B------:R-:W1:Y:S01]  /*1c670*/  I2F R11, R11 ;  /* 0x0000000b000b7306 */ /* 0x000e620000201400 */
        /* <DEDUP_REMOVED lines=19> */
[C---:B------:R-:W-:Y:S02]  /*1c7b0*/  FFMA.FTZ R177, R0.reuse, R16, R177 ;  /* 0x0000001000b17223 */ /* 0x040fe400000100b1 */
[C---:B---3--:R-:W-:Y:S02]  /*1c7c0*/  FFMA.FTZ R187, R0.reuse, R14, R187 ;  /* 0x0000000e00bb7223 */ /* 0x048fe400000100bb */
[CC--:B----4-:R-:W-:Y:S02]  /*1c7d0*/  FFMA.FTZ R219, R0.reuse, R12.reuse, R219 ;  /* 0x0000000c00db7223 */ /* 0x0d0fe400000100db */
[C---:B------:R-:W-:Y:S01]  /*1c7e0*/  FFMA.FTZ R215, R0.reuse, R12, R215 ;  /* 0x0000000c00d77223 */ /* 0x040fe200000100d7 */
[----:B------:R-:W-:Y:S01]  /*1c7f0*/  FMNMX.FTZ R12, R185, R121, !PT ;  /* 0x00000079b90c7209 */ /* 0x000fe20007810000 */
[----:B------:R-:W-:Y:S01]  /*1c800*/  FFMA.FTZ R179, R0, R14, R179 ;  /* 0x0000000e00b37223 */ /* 0x000fe200000100b3 */
[----:B------:R-:W-:Y:S01]  /*1c810*/  IADD3 R14, R2, 0x58, RZ ;  /* 0x00000058020e7810 */ /* 0x000fe20007ffe0ff */
[CC--:B-----5:R-:W-:Y:S02]  /*1c820*/  FFMA.FTZ R49, R0.reuse, R10.reuse, R231 ;  /* 0x0000000a00317223 */ /* 0x0e0fe400000100e7 */
[C---:B------:R-:W-:Y:S01]  /*1c830*/  FFMA.FTZ R173, R0.reuse, R10, R173 ;  /* 0x0000000a00ad7223 */ /* 0x040fe200000100ad */
[----:B------:R-:W-:Y:S01]  /*1c840*/  FMNMX.FTZ R10, R187, R12, !PT ;  /* 0x0000000cbb0a7209 */ /* 0x000fe20007810000 */
[CC--:B------:R-:W-:Y:S01]  /*1c850*/  FFMA.FTZ R221, R0.reuse, R11.reuse, R221 ;  /* 0x0000000b00dd7223 */ /* 0x0c0fe200000100dd */
[----:B------:R-:W-:Y:S01]  /*1c860*/  FMNMX.FTZ R12, R177, R120, !PT ;  /* 0x00000078b10c7209 */ /* 0x000fe20007810000 */
[C---:B------:R-:W-:Y:S01]  /*1c870*/  FFMA.FTZ R217, R0.reuse, R11, R217 ;  /* 0x0000000b00d97223 */ /* 0x040fe200000100d9 */
[----:B------:R-:W-:Y:S01]  /*1c880*/  FMNMX.FTZ R10, R219, R10, !PT ;  /* 0x0000000adb0a7209 */ /* 0x000fe20007810000 */
[C---:B------:R-:W-:Y:S01]  /*1c890*/  FFMA.FTZ R227, R0.reuse, R42, R227 ;  /* 0x0000002a00e37223 */ /* 0x040fe200000100e3 */
[----:B------:R-:W-:Y:S01]  /*1c8a0*/  FMNMX.FTZ R12, R179, R12, !PT ;  /* 0x0000000cb30c7209 */ /* 0x000fe20007810000 */
        /* <DEDUP_REMOVED lines=10> */
[----:B------:R-:W-:Y:S01]  /*1c950*/  FFMA.FTZ R40, R0, R40, R15 ;  /* 0x0000002800287223 */ /* 0x000fe2000001000f */
[----:B------:R-:W-:Y:S01]  /*1c960*/  FMNMX.FTZ R12, R42, R19, !PT ;  /* 0x000000132a0c7209 */ /* 0x000fe20007810000 */
[CC--:B------:R-:W-:Y:S01]  /*1c970*/  FFMA.FTZ R151, R0.reuse, R27.reuse, R151 ;  /* 0x0000001b00977223 */ /* 0x0c0fe20000010097 */
[----:B------:R-:W-:Y:S01]  /*1c980*/  FMNMX.FTZ R19, R33, R10, !PT ;  /* 0x0000000a21137209 */ /* 0x000fe20007810000 */
        /* <DEDUP_REMOVED lines=15> */
[----:B------:R-:W-:Y:S01]  /*1ca80*/  IADD3 R10, R2, 0x68, RZ ;  /* 0x00000068020a7810 */ /* 0x000fe20007ffe0ff */
[----:B------:R-:W-:Y:S01]  /*1ca90*/  FFMA.FTZ R138, R0, R35, R138 ;  /* 0x00000023008a7223 */ /* 0x000fe2000001008a */
[----:B------:R-:W-:Y:S01]  /*1caa0*/  FMNMX.FTZ R27, R172, R27, !PT ;  /* 0x0000001bac1b7209 */ /* 0x000fe20007810000 */
[CC--:B------:R-:W-:Y:S01]  /*1cab0*/  FFMA.FTZ R154, R0.reuse, R25.reuse, R154 ;  /* 0x00000019009a7223 */ /* 0x0c0fe2000001009a */
[----:B------:R-:W1:Y:S01]  /*1cac0*/  I2F R19, R10 ;  /* 0x0000000a00137306 */ /* 0x000e620000201400 */
[C---:B------:R-:W-:Y:S01]  /*1cad0*/  FFMA.FTZ R164, R0.reuse, R25, R164 ;  /* 0x0000001900a47223 */ /* 0x040fe200000100a4 */
[----:B------:R-:W-:Y:S01]  /*1cae0*/  FMNMX.FTZ R25, R175, R12, !PT ;  /* 0x0000000caf197209 */ /* 0x000fe20007810000 */
[----:B------:R-:W-:Y:S01]  /*1caf0*/  FFMA.FTZ R143, R0, R31, R143 ;  /* 0x0000001f008f7223 */ /* 0x000fe2000001008f */
[----:B------:R-:W-:Y:S01]  /*1cb00*/  IADD3 R13, R2, 0x59, RZ ;  /* 0x00000059020d7810 */ /* 0x000fe20007ffe0ff */
[----:B------:R-:W-:Y:S01]  /*1cb10*/  FFMA.FTZ R152, R0, R29, R152 ;  /* 0x0000001d00987223 */ /* 0x000fe20000010098 */
[----:B------:R-:W-:Y:S01]  /*1cb20*/  FMNMX.FTZ R25, R174, R25, !PT ;  /* 0x00000019ae197209 */ /* 0x000fe20007810000 */
[-C--:B------:R-:W-:Y:S01]  /*1cb30*/  FFMA.FTZ R163, R0, R6.reuse, R163 ;  /* 0x0000000600a37223 */ /* 0x080fe200000100a3 */
[----:B------:R-:W-:Y:S01]  /*1cb40*/  IADD3 R15, R2, 0x60, RZ ;  /* 0x00000060020f7810 */ /* 0x000fe20007ffe0ff */
        /* <DEDUP_REMOVED lines=8> */
[----:B------:R-:W3:Y:S01]  /*1cbd0*/  I2F R11, R14 ;  /* 0x0000000e000b7306 */ /* 0x000ee20000201400 */
        /* <DEDUP_REMOVED lines=9> */
[----:B------:R-:W4:Y:S01]  /*1cc70*/  I2F R13, R13 ;  /* 0x0000000d000d7306 */ /* 0x000f220000201400 */
[----:B------:R-:W-:Y:S01]  /*1cc80*/  FMNMX.FTZ R9, R163, R6, !PT ;  /* 0x00000006a3097209 */ /* 0x000fe20007810000 */
[----:B--2---:R-:W-:Y:S01]  /*1cc90*/  FFMA.FTZ R162, R0, R7, R162 ;  /* 0x0000000700a27223 */ /* 0x004fe200000100a2 */
[----:B------:R-:W-:Y:S01]  /*1cca0*/  FMNMX.FTZ R8, R164, R25, !PT ;  /* 0x00000019a4087209 */ /* 0x000fe20007810000 */
[----:B------:R-:W-:Y:S01]  /*1ccb0*/  FFMA.FTZ R155, R0, R7, R155 ;  /* 0x00000007009b7223 */ /* 0x000fe2000001009b */
[----:B------:R-:W-:Y:S01]  /*1ccc0*/  IADD3 R17, R2, 0x61, RZ ;  /* 0x0000006102117810 */ /* 0x000fe20007ffe0ff */
[----:B------:R-:W-:Y:S01]  /*1ccd0*/  FFMA.FTZ R159, R0, R3, R159 ;  /* 0x00000003009f7223 */ /* 0x000fe2000001009f */
[----:B------:R-:W-:Y:S01]  /*1cce0*/  FMNMX.FTZ R6, R166, R9, !PT ;  /* 0x00000009a6067209 */ /* 0x000fe20007810000 */
[C---:B------:R-:W-:Y:S01]  /*1ccf0*/  FFMA.FTZ R150, R0.reuse, R3, R150 ;  /* 0x0000000300967223 */ /* 0x040fe20000010096 */
[----:B------:R-:W-:Y:S01]  /*1cd00*/  FMNMX.FTZ R7, R171, R8, !PT ;  /* 0x00000008ab077209 */ /* 0x000fe20007810000 */
[----:B------:R-:W2:Y:S01]  /*1cd10*/  I2F R15, R15 ;  /* 0x0000000f000f7306 */ /* 0x000ea20000201400 */
[----:B------:R-:W-:Y:S01]  /*1cd20*/  FMNMX.FTZ R9, R165, R6, !PT ;  /* 0x00000006a5097209 */ /* 0x000fe20007810000 */
[----:B-1----:R-:W-:Y:S01]  /*1cd30*/  FFMA.FTZ R145, R0, R19, R145 ;  /* 0x0000001300917223 */ /* 0x002fe20000010091 */
[----:B------:R-:W-:Y:S01]  /*1cd40*/  FMNMX.FTZ R10, R170, R7, !PT ;  /* 0x00000007aa0a7209 */ /* 0x000fe20007810000 */
[-C--:B---3--:R-:W-:Y:S01]  /*1cd50*/  FFMA.FTZ R158, R0, R11.reuse, R158 ;  /* 0x0000000b009e7223 */ /* 0x088fe2000001009e */
[----:B------:R-:W-:Y:S01]  /*1cd60*/  IADD3 R21, R2, 0x69, RZ ;  /* 0x0000006902157810 */ /* 0x000fe20007ffe0ff */
[----:B------:R-:W-:Y:S01]  /*1cd70*/  FFMA.FTZ R149, R0, R11, R149 ;  /* 0x0000000b00957223 */ /* 0x000fe20000010095 */
[----:B------:R-:W-:Y:S01]  /*1cd80*/  FMNMX.FTZ R9, R168, R9, !PT ;  /* 0x00000009a8097209 */ /* 0x000fe20007810000 */
[----:B------:R-:W-:Y:S01]  /*1cd90*/  FFMA.FTZ R134, R0, R19, R134 ;  /* 0x0000001300867223 */ /* 0x000fe20000010086 */
[----:B------:R-:W-:Y:S01]  /*1cda0*/  FMNMX.FTZ R10, R169, R10, !PT ;  /* 0x0000000aa90a7209 */ /* 0x000fe20007810000 */
[----:B------:R-:W1:Y:S01]  /*1cdb0*/  I2F R17, R17 ;  /* 0x0000001100117306 */ /* 0x000e620000201400 */
[----:B------:R-:W-:Y:S01]  /*1cdc0*/  IADD3 R23, R2, 0x70, RZ ;  /* 0x0000007002177810 */ /* 0x000fe20007ffe0ff */
[----:B------:R-:W-:Y:S01]  /*1cdd0*/  LDSM.16.MT88.4 R28, [R188+0xb000] ;  /* 0x00b00000bc1c783b */ /* 0x000fe20000004200 */
[----:B------:R-:W-:Y:S01]  /*1cde0*/  FMNMX.FTZ R8, R162, R9, !PT ;  /* 0x00000009a2087209 */ /* 0x000fe20007810000 */
[CC--:B----4-:R-:W-:Y:S01]  /*1cdf0*/  FFMA.FTZ R156, R0.reuse, R13.reuse, R156 ;  /* 0x0000000d009c7223 */ /* 0x0d0fe2000001009c */
[----:B------:R-:W-:Y:S01]  /*1ce00*/  FMNMX.FTZ R10, R167, R10, !PT ;  /* 0x0000000aa70a7209 */ /* 0x000fe20007810000 */
[----:B------:R-:W-:Y:S01]  /*1ce10*/  FFMA.FTZ R148, R0, R13, R148 ;  /* 0x0000000d00947223 */ /* 0x000fe20000010094 */
[C---:B------:R-:W-:Y:S02]  /*1ce20*/  IADD3 R4, R2.reuse, 0x71, RZ ;  /* 0x0000007102047810 */ /* 0x040fe40007ffe0ff */
[----:B------:R-:W-:Y:S01]  /*1ce30*/  FMNMX.FTZ R7, R155, R10, !PT ;  /* 0x0000000a9b077209 */ /* 0x000fe20007810000 */
[----:B------:R-:W3:Y:S01]  /*1ce40*/  I2F R21, R21 ;  /* 0x0000001500157306 */ /* 0x000ee20000201400 */
[----:B------:R-:W-:Y:S01]  /*1ce50*/  FMNMX.FTZ R3, R159, R8, !PT ;  /* 0x000000089f037209 */ /* 0x000fe20007810000 */
[----:B------:R-:W-:Y:S01]  /*1ce60*/  LDSM.16.MT88.4 R36, [R122+0xb000] ;  /* 0x00b000007a24783b */ /* 0x000fe20000004200 */
[----:B------:R-:W-:Y:S01]  /*1ce70*/  IADD3 R6, R2, 0x78, RZ ;  /* 0x0000007802067810 */ /* 0x000fe20007ffe0ff */
[----:B--2---:R-:W-:Y:S01]  /*1ce80*/  FFMA.FTZ R147, R0, R15, R147 ;  /* 0x0000000f00937223 */ /* 0x004fe20000010093 */
[----:B------:R-:W-:Y:S01]  /*1ce90*/  FMNMX.FTZ R3, R158, R3, !PT ;  /* 0x000000039e037209 */ /* 0x000fe20007810000 */
[----:B------:R-:W-:Y:S01]  /*1cea0*/  FFMA.FTZ R142, R0, R15, R142 ;  /* 0x0000000f008e7223 */ /* 0x000fe2000001008e */
[----:B------:R-:W-:Y:S02]  /*1ceb0*/  IADD3 R8, R2, 0x79, RZ ;  /* 0x0000007902087810 */ /* 0x000fe40007ffe0ff */
[----:B------:R-:W-:Y:S01]  /*1cec0*/  FMNMX.FTZ R2, R150, R7, !PT ;  /* 0x0000000796027209 */ /* 0x000fe20007810000 */
[----:B------:R-:W2:Y:S01]  /*1ced0*/  I2F R23, R23 ;  /* 0x0000001700177306 */ /* 0x000ea20000201400 */
[----:B------:R-:W-:Y:S01]  /*1cee0*/  FMNMX.FTZ R10, R156, R3, !PT ;  /* 0x000000039c0a7209 */ /* 0x000fe20007810000 */
[----:B------:R-:W-:Y:S01]  /*1cef0*/  LDSM.16.MT88.4 R12, [R188+0x9000] ;  /* 0x00900000bc0c783b */ /* 0x000fe20000004200 */
[----:B------:R-:W-:Y:S01]  /*1cf00*/  FMNMX.FTZ R7, R149, R2, !PT ;  /* 0x0000000295077209 */ /* 0x000fe20007810000 */
[CC--:B-1----:R-:W-:Y:S01]  /*1cf10*/  FFMA.FTZ R146, R0.reuse, R17.reuse, R146 ;  /* 0x0000001100927223 */ /* 0x0c2fe20000010092 */
[----:B------:R-:W-:Y:S01]  /*1cf20*/  FMNMX.FTZ R9, R147, R10, !PT ;  /* 0x0000000a93097209 */ /* 0x000fe20007810000 */
[----:B------:R-:W-:Y:S01]  /*1cf30*/  FFMA.FTZ R136, R0, R17, R136 ;  /* 0x0000001100887223 */ /* 0x000fe20000010088 */
[----:B------:R-:W-:Y:S02]  /*1cf40*/  FMNMX.FTZ R7, R148, R7, !PT ;  /* 0x0000000794077209 */ /* 0x000fe40007810000 */
[----:B------:R-:W-:Y:S01]  /*1cf50*/  FMNMX.FTZ R2, R146, R9, !PT ;  /* 0x0000000992027209 */ /* 0x000fe20007810000 */
[----:B------:R-:W1:Y:S01]  /*1cf60*/  I2F R4, R4 ;  /* 0x0000000400047306 */ /* 0x000e620000201400 */
[----:B------:R-:W-:Y:S02]  /*1cf70*/  FMNMX.FTZ R7, R142, R7, !PT ;  /* 0x000000078e077209 */ /* 0x000fe40007810000 */
[----:B------:R-:W-:Y:S01]  /*1cf80*/  FMNMX.FTZ R9, R145, R2, !PT ;  /* 0x0000000291097209 */ /* 0x000fe20007810000 */
[----:B---3--:R-:W-:Y:S01]  /*1cf90*/  FFMA.FTZ R144, R0, R21, R144 ;  /* 0x0000001500907223 */ /* 0x008fe20000010090 */
[----:B------:R-:W-:Y:S01]  /*1cfa0*/  FMNMX.FTZ R7, R136, R7, !PT ;  /* 0x0000000788077209 */ /* 0x000fe20007810000 */
[----:B------:R-:W-:Y:S03]  /*1cfb0*/  FFMA.FTZ R58, R0, R21, R5 ;  /* 0x00000015003a7223 */ /* 0x000fe60000010005 */
[----:B------:R-:W-:Y:S01]  /*1cfc0*/  FMNMX.FTZ R9, R144, R9, !PT ;  /* 0x0000000990097209 */ /* 0x000fe20007810000 */
[----:B------:R-:W3:Y:S01]  /*1cfd0*/  I2F R6, R6 ;  /* 0x0000000600067306 */ /* 0x000ee20000201400 */
[----:B------:R-:W-:Y:S01]  /*1cfe0*/  FMNMX.FTZ R7, R134, R7, !PT ;  /* 0x0000000786077209 */ /* 0x000fe20007810000 */
[----:B--2---:R-:W-:Y:S03]  /*1cff0*/  FFMA.FTZ R56, R0, R23, R56 ;  /* 0x0000001700387223 */ /* 0x004fe60000010038 */
[----:B------:R-:W-:Y:S01]  /*1d000*/  FMNMX.FTZ R7, R58, R7, !PT ;  /* 0x000000073a077209 */ /* 0x000fe20007810000 */
[----:B------:R-:W-:Y:S02]  /*1d010*/  FFMA.FTZ R132, R0, R23, R132 ;  /* 0x0000001700847223 */ /* 0x000fe40000010084 */
[----:B------:R-:W-:Y:S01]  /*1d020*/  LDSM.16.MT88.4 R20, [R122+0x9000] ;  /* 0x009000007a14783b */ /* 0x000fe20000004200 */
[----:B------:R-:W-:Y:S01]  /*1d030*/  FMNMX.FTZ R2, R56, R9, !PT ;  /* 0x0000000938027209 */ /* 0x000fe20007810000 */
[----:B------:R-:W2:Y:S01]  /*1d040*/  I2F R3, R8 ;  /* 0x0000000800037306 */ /* 0x000ea20000201400 */
[CC--:B-1----:R-:W-:Y:S02]  /*1d050*/  FFMA.FTZ R59, R0.reuse, R4.reuse, R59 ;  /* 0x00000004003b7223 */ /* 0x0c2fe4000001003b */
[----:B------:R-:W-:Y:S01]  /*1d060*/  FFMA.FTZ R135, R0, R4, R135 ;  /* 0x0000000400877223 */ /* 0x000fe20000010087 */
[----:B------:R-:W-:Y:S02]  /*1d070*/  FMNMX.FTZ R4, R132, R7, !PT ;  /* 0x0000000784047209 */ /* 0x000fe40007810000 */
[----:B------:R-:W-:Y:S01]  /*1d080*/  FMNMX.FTZ R2, R59, R2, !PT ;  /* 0x000000023b027209 */ /* 0x000fe20007810000 */
[CC--:B---3--:R-:W-:Y:S02]  /*1d090*/  FFMA.FTZ R57, R0.reuse, R6.reuse, R57 ;  /* 0x0000000600397223 */ /* 0x0c8fe40000010039 */
[C---:B------:R-:W-:Y:S03]  /*1d0a0*/  FFMA.FTZ R133, R0.reuse, R6, R133 ;  /* 0x0000000600857223 */ /* 0x040fe60000010085 */
[----:B------:R-:W-:Y:S01]  /*1d0b0*/  FMNMX.FTZ R2, R57, R2, !PT ;  /* 0x0000000239027209 */ /* 0x000fe20007810000 */
[CC--:B--2---:R-:W-:Y:S01]  /*1d0c0*/  FFMA.FTZ R55, R0.reuse, R3.reuse, R55 ;  /* 0x0000000300377223 */ /* 0x0c4fe20000010037 */
[----:B------:R-:W-:Y:S01]  /*1d0d0*/  FMNMX.FTZ R8, R135, R4, !PT ;  /* 0x0000000487087209 */ /* 0x000fe20007810000 */
        /* <DEDUP_REMOVED lines=18> */
[C---:B------:R-:W-:Y:S02]  /*1d200*/  FMUL.FTZ R137, R54.reuse, R3 ;  /* 0x0000000336897220 */ /* 0x040fe40000410000 */
[----:B------:R-:W-:Y:S02]  /*1d210*/  FADD.FTZ R5, -R3, R120 ;  /* 0x0000007803057221 */ /* 0x000fe40000010100 */
[-CC-:B------:R-:W-:Y:S01]  /*1d220*/  FFMA.FTZ R131, R185, R54.reuse, -R139.reuse ;  /* 0x00000036b9837223 */ /* 0x180fe2000001088b */
[----:B------:R-:W-:Y:S01]  /*1d230*/  FSEL R137, R137, RZ, P0 ;  /* 0x000000ff89897208 */ /* 0x000fe20000000000 */
[----:B------:R-:W-:Y:S01]  /*1d240*/  FMUL.FTZ R53, R54, R5 ;  /* 0x0000000536357220 */ /* 0x000fe20000410000 */
[----:B------:R-:W1:Y:S01]  /*1d250*/  MUFU.EX2 R52, R52 ;  /* 0x0000003400347308 */ /* 0x000e620000000800 */
[-C--:B------:R-:W-:Y:S01]  /*1d260*/  FFMA.FTZ R128, R187, R54.reuse, -R139 ;  /* 0x00000036bb807223 */ /* 0x080fe2000001088b */
[----:B------:R-:W-:Y:S01]  /*1d270*/  ISETP.GT.AND P0, PT, R207, 0x1, PT ;  /* 0x00000001cf00780c */ /* 0x000fe20003f04270 */
[----:B------:R-:W-:Y:S01]  /*1d280*/  FFMA.FTZ R130, R177, R54, -R137 ;  /* 0x00000036b1827223 */ /* 0x000fe20000010889 */
[----:B------:R-:W-:Y:S01]  /*1d290*/  MOV R207, R124 ;  /* 0x0000007c00cf7202 */ /* 0x000fe20000000f00 */
[-CC-:B------:R-:W-:Y:S02]  /*1d2a0*/  FFMA.FTZ R125, R219, R54.reuse, -R139.reuse ;  /* 0x00000036db7d7223 */ /* 0x180fe4000001088b */
[-C--:B------:R-:W-:Y:S02]  /*1d2b0*/  FFMA.FTZ R120, R221, R54.reuse, -R139 ;  /* 0x00000036dd787223 */ /* 0x080fe4000001088b */
[-CC-:B------:R-:W-:Y:S01]  /*1d2c0*/  FFMA.FTZ R129, R179, R54.reuse, -R137.reuse ;  /* 0x00000036b3817223 */ /* 0x180fe20000010889 */
[----:B------:R-:W2:Y:S01]  /*1d2d0*/  MUFU.EX2 R53, R53 ;  /* 0x0000003500357308 */ /* 0x000ea20000000800 */
[-CC-:B------:R-:W-:Y:S02]  /*1d2e0*/  FFMA.FTZ R126, R215, R54.reuse, -R137.reuse ;  /* 0x00000036d77e7223 */ /* 0x180fe40000010889 */
[-C--:B------:R-:W-:Y:S02]  /*1d2f0*/  FFMA.FTZ R121, R217, R54.reuse, -R137 ;  /* 0x00000036d9797223 */ /* 0x080fe40000010889 */
        /* <DEDUP_REMOVED lines=33> */
[----:B------:R-:W-:Y:S02]  /*1d510*/  FMUL.FTZ R51, R52, R71 ;  /* 0x0000004734337220 */ /* 0x000fe40000410000 */
[--C-:B------:R-:W-:Y:S02]  /*1d520*/  FFMA.FTZ R85, R42, R54, -R137.reuse ;  /* 0x000000362a557223 */ /* 0x100fe40000010889 */
[----:B------:R-:W-:Y:S02]  /*1d530*/  FMUL.FTZ R42, R52, R78 ;  /* 0x0000004e342a7220 */ /* 0x000fe40000410000 */
[--C-:B------:R-:W-:Y:S01]  /*1d540*/  FFMA.FTZ R86, R40, R54, -R137.reuse ;  /* 0x0000003628567223 */ /* 0x100fe20000010889 */
[----:B------:R-:W1:Y:S01]  /*1d550*/  MUFU.EX2 R129, R129 ;  /* 0x0000008100817308 */ /* 0x000e620000000800 */
[----:B------:R-:W-:Y:S02]  /*1d560*/  FMUL.FTZ R40, R53, R76 ;  /* 0x0000004c35287220 */ /* 0x000fe40000410000 */
[----:B------:R-:W-:Y:S01]  /*1d570*/  FFMA.FTZ R87, R50, R54, -R137 ;  /* 0x0000003632577223 */ /* 0x000fe20000010889 */
[----:B--2---:R-:W-:Y:S01]  /*1d580*/  F2FP.BF16.PACK_AB R63, R120, R125 ;  /* 0x0000007d783f723e */ /* 0x004fe200000010ff */
[----:B------:R-:W-:Y:S02]  /*1d590*/  FMUL.FTZ R50, R52, R70 ;  /* 0x0000004634327220 */ /* 0x000fe40000410000 */
[-CC-:B------:R-:W-:Y:S02]  /*1d5a0*/  FFMA.FTZ R152, R152, R54.reuse, -R139.reuse ;  /* 0x0000003698987223 */ /* 0x180fe4000001088b */
[-CC-:B------:R-:W-:Y:S01]  /*1d5b0*/  FFMA.FTZ R151, R151, R54.reuse, -R139.reuse ;  /* 0x0000003697977223 */ /* 0x180fe2000001088b */
[----:B------:R-:W-:Y:S01]  /*1d5c0*/  MUFU.EX2 R126, R126 ;  /* 0x0000007e007e7308 */ /* 0x000fe20000000800 */
[-CC-:B------:R-:W-:Y:S02]  /*1d5d0*/  FFMA.FTZ R153, R153, R54.reuse, -R139.reuse ;  /* 0x0000003699997223 */ /* 0x180fe4000001088b */
[-C--:B------:R-:W-:Y:S02]  /*1d5e0*/  FFMA.FTZ R154, R154, R54.reuse, -R139 ;  /* 0x000000369a9a7223 */ /* 0x080fe4000001088b */
[-CC-:B------:R-:W-:Y:S02]  /*1d5f0*/  FFMA.FTZ R160, R160, R54.reuse, -R137.reuse ;  /* 0x00000036a0a07223 */ /* 0x180fe40000010889 */
[-CC-:B------:R-:W-:Y:S02]  /*1d600*/  FFMA.FTZ R161, R161, R54.reuse, -R137.reuse ;  /* 0x00000036a1a17223 */ /* 0x180fe40000010889 */
[-C--:B------:R-:W-:Y:S01]  /*1d610*/  FFMA.FTZ R164, R164, R54.reuse, -R137 ;  /* 0x00000036a4a47223 */ /* 0x080fe20000010889 */
[----:B------:R-:W2:Y:S01]  /*1d620*/  MUFU.EX2 R121, R121 ;  /* 0x0000007900797308 */ /* 0x000ea20000000800 */
[-CC-:B------:R-:W-:Y:S02]  /*1d630*/  FFMA.FTZ R163, R163, R54.reuse, -R139.reuse ;  /* 0x00000036a3a37223 */ /* 0x180fe4000001088b */
[--C-:B------:R-:W-:Y:S01]  /*1d640*/  FFMA.FTZ R166, R166, R54, -R139.reuse ;  /* 0x00000036a6a67223 */ /* 0x100fe2000001088b */
[----:B-1----:R-:W-:Y:S01]  /*1d650*/  F2FP.BF16.PACK_AB R60, R129, R130 ;  /* 0x00000082813c723e */ /* 0x002fe200000010ff */
[-CC-:B------:R-:W-:Y:S02]  /*1d660*/  FFMA.FTZ R165, R165, R54.reuse, -R139.reuse ;  /* 0x00000036a5a57223 */ /* 0x180fe4000001088b */
[-C--:B------:R-:W-:Y:S02]  /*1d670*/  FFMA.FTZ R168, R168, R54.reuse, -R139 ;  /* 0x00000036a8a87223 */ /* 0x080fe4000001088b */
[-CC-:B------:R-:W-:Y:S01]  /*1d680*/  FFMA.FTZ R171, R171, R54.reuse, -R137.reuse ;  /* 0x00000036abab7223 */ /* 0x180fe20000010889 */
[----:B------:R-:W-:Y:S01]  /*1d690*/  MUFU.EX2 R87, R87 ;  /* 0x0000005700577308 */ /* 0x000fe20000000800 */
[-CC-:B------:R-:W-:Y:S02]  /*1d6a0*/  FFMA.FTZ R170, R170, R54.reuse, -R137.reuse ;  /* 0x00000036aaaa7223 */ /* 0x180fe40000010889 */
[-C--:B------:R-:W-:Y:S02]  /*1d6b0*/  FFMA.FTZ R169, R169, R54.reuse, -R137 ;  /* 0x00000036a9a97223 */ /* 0x080fe40000010889 */
[-CC-:B------:R-:W-:Y:S02]  /*1d6c0*/  FFMA.FTZ R162, R162, R54.reuse, -R139.reuse ;  /* 0x00000036a2a27223 */ /* 0x180fe4000001088b */
[-CC-:B------:R-:W-:Y:S02]  /*1d6d0*/  FFMA.FTZ R159, R159, R54.reuse, -R139.reuse ;  /* 0x000000369f9f7223 */ /* 0x180fe4000001088b */
[-C--:B------:R-:W-:Y:S01]  /*1d6e0*/  FFMA.FTZ R158, R158, R54.reuse, -R139 ;  /* 0x000000369e9e7223 */ /* 0x080fe2000001088b */
[----:B------:R-:W-:Y:S01]  /*1d6f0*/  MUFU.EX2 R85, R85 ;  /* 0x0000005500557308 */ /* 0x000fe20000000800 */
[-CC-:B------:R-:W-:Y:S02]  /*1d700*/  FFMA.FTZ R155, R155, R54.reuse, -R137.reuse ;  /* 0x000000369b9b7223 */ /* 0x180fe40000010889 */
[--C-:B------:R-:W-:Y:S01]  /*1d710*/  FFMA.FTZ R150, R150, R54, -R137.reuse ;  /* 0x0000003696967223 */ /* 0x100fe20000010889 */
[----:B--2---:R-:W-:Y:S01]  /*1d720*/  F2FP.BF16.PACK_AB R62, R121, R126 ;  /* 0x0000007e793e723e */ /* 0x004fe200000010ff */
[-CC-:B------:R-:W-:Y:S02]  /*1d730*/  FFMA.FTZ R149, R149, R54.reuse, -R137.reuse ;  /* 0x0000003695957223 */ /* 0x180fe40000010889 */
[-C--:B------:R-:W-:Y:S02]  /*1d740*/  FFMA.FTZ R148, R148, R54.reuse, -R137 ;  /* 0x0000003694947223 */ /* 0x080fe40000010889 */
[-CC-:B------:R-:W-:Y:S01]  /*1d750*/  FFMA.FTZ R147, R147, R54.reuse, -R139.reuse ;  /* 0x0000003693937223 */ /* 0x180fe2000001088b */
[----:B------:R-:W-:Y:S01]  /*1d760*/  MUFU.EX2 R86, R86 ;  /* 0x0000005600567308 */ /* 0x000fe20000000800 */
[C---:B------:R-:W-:Y:S05]  /*1d770*/  HMMA.16816.F32.BF16 R4, R60.reuse, R12, R4 ;  /* 0x0000000c3c04723c */ /* 0x040fea0000041804 */
[----:B------:R-:W-:Y:S02]  /*1d780*/  FFMA.FTZ R146, R146, R54, -R139 ;  /* 0x0000003692927223 */ /* 0x000fe4000001088b */
[C---:B------:R-:W-:Y:S01]  /*1d790*/  FMUL.FTZ R12, R53.reuse, R104 ;  /* 0x00000068350c7220 */ /* 0x040fe20000410000 */
[C---:B------:R-:W-:Y:S01]  /*1d7a0*/  HMMA.16816.F32.BF16 R8, R60.reuse, R14, R8 ;  /* 0x0000000e3c08723c */ /* 0x040fe20000041808 */
[----:B------:R-:W-:Y:S03]  /*1d7b0*/  MUFU.EX2 R138, R138 ;  /* 0x0000008a008a7308 */ /* 0x000fe60000000800 */
        /* <DEDUP_REMOVED lines=11> */
[-CC-:B------:R-:W-:Y:S02]  /*1d870*/  FFMA.FTZ R167, R156, R54.reuse, -R139.reuse ;  /* 0x000000369ca77223 */ /* 0x180fe4000001088b */
[--C-:B------:R-:W-:Y:S01]  /*1d880*/  FFMA.FTZ R156, R57, R54, -R139.reuse ;  /* 0x00000036399c7223 */ /* 0x100fe2000001088b */
[C---:B------:R-:W-:Y:S04]  /*1d890*/  HMMA.16816.F32.BF16 R16, R60.reuse, R22, R16 ;  /* 0x000000163c10723c */ /* 0x040fe80000041810 */
[C---:B------:R-:W-:Y:S01]  /*1d8a0*/  FMUL.FTZ R20, R53.reuse, R96 ;  /* 0x0000006035147220 */ /* 0x040fe20000410000 */
[----:B------:R-:W-:Y:S01]  /*1d8b0*/  MUFU.EX2 R105, R105 ;  /* 0x0000006900697308 */ /* 0x000fe20000000800 */
[----:B------:R-:W-:Y:S02]  /*1d8c0*/  FMUL.FTZ R21, R53, R97 ;  /* 0x0000006135157220 */ /* 0x000fe40000410000 */
[C---:B------:R-:W-:Y:S04]  /*1d8d0*/  FMUL.FTZ R22, R52.reuse, R98 ;  /* 0x0000006234167220 */ /* 0x040fe80000410000 */
[----:B------:R-:W-:Y:S02]  /*1d8e0*/  FMUL.FTZ R23, R52, R99 ;  /* 0x0000006334177220 */ /* 0x000fe40000410000 */
[-C--:B------:R-:W-:Y:S01]  /*1d8f0*/  FFMA.FTZ R99, R175, R54.reuse, -R139 ;  /* 0x00000036af637223 */ /* 0x080fe2000001088b */
[----:B------:R-:W-:Y:S01]  /*1d900*/  MUFU.EX2 R104, R104 ;  /* 0x0000006800687308 */ /* 0x000fe20000000800 */
[-C--:B------:R-:W-:Y:S02]  /*1d910*/  FFMA.FTZ R175, R58, R54.reuse, -R137 ;  /* 0x000000363aaf7223 */ /* 0x080fe40000010889 */
[----:B------:R-:W-:Y:S01]  /*1d920*/  LDSM.16.MT88.4 R56, [R122+0xe800] ;  /* 0x00e800007a38783b */ /* 0x000fe20000004200 */
[C---:B------:R-:W-:Y:S03]  /*1d930*/  HMMA.16816.F32.BF16 R20, R60.reuse, R28, R20 ;  /* 0x0000001c3c14723c */ /* 0x040fe60000041814 */
[-CC-:B------:R-:W-:Y:S02]  /*1d940*/  FFMA.FTZ R97, R227, R54.reuse, -R139.reuse ;  /* 0x00000036e3617223 */ /* 0x180fe4000001088b */
[--C-:B------:R-:W-:Y:S01]  /*1d950*/  FFMA.FTZ R96, R225, R54, -R139.reuse ;  /* 0x00000036e1607223 */ /* 0x100fe2000001088b */
[----:B------:R-:W-:Y:S01]  /*1d960*/  MUFU.EX2 R99, R99 ;  /* 0x0000006300637308 */ /* 0x000fe20000000800 */
[C---:B------:R-:W-:Y:S01]  /*1d970*/  FMUL.FTZ R28, R53.reuse, R88 ;  /* 0x00000058351c7220 */ /* 0x040fe20000410000 */
[C---:B------:R-:W-:Y:S04]  /*1d980*/  HMMA.16816.F32.BF16 R24, R60.reuse, R30, R24 ;  /* 0x0000001e3c18723c */ /* 0x040fe80000041818 */
[----:B------:R-:W-:Y:S02]  /*1d990*/  FMUL.FTZ R29, R53, R89 ;  /* 0x00000059351d7220 */ /* 0x000fe40000410000 */
[--C-:B------:R-:W-:Y:S02]  /*1d9a0*/  FFMA.FTZ R89, R32, R54, -R139.reuse ;  /* 0x0000003620597223 */ /* 0x100fe4000001088b */
[C---:B------:R-:W-:Y:S01]  /*1d9b0*/  FMUL.FTZ R30, R52.reuse, R90 ;  /* 0x0000005a341e7220 */ /* 0x040fe20000410000 */
[----:B------:R-:W-:Y:S03]  /*1d9c0*/  MUFU.EX2 R97, R97 ;  /* 0x0000006100617308 */ /* 0x000fe60000000800 */
[----:B------:R-:W-:Y:S02]  /*1d9d0*/  FMUL.FTZ R31, R52, R91 ;  /* 0x0000005b341f7220 */ /* 0x000fe40000410000 */
[-CC-:B------:R-:W-:Y:S02]  /*1d9e0*/  FFMA.FTZ R88, R49, R54.reuse, -R139.reuse ;  /* 0x0000003631587223 */ /* 0x180fe4000001088b */
[C---:B------:R-:W-:Y:S02]  /*1d9f0*/  FMUL.FTZ R49, R53.reuse, R69 ;  /* 0x0000004535317220 */ /* 0x040fe40000410000 */
[----:B------:R-:W-:Y:S01]  /*1da00*/  FFMA.FTZ R91, R48, R54, -R139 ;  /* 0x00000036305b7223 */ /* 0x000fe2000001088b */
[C---:B------:R-:W-:Y:S01]  /*1da10*/  HMMA.16816.F32.BF16 R28, R60.reuse, R36, R28 ;  /* 0x000000243c1c723c */ /* 0x040fe2000004181c */
[----:B------:R1:W-:Y:S02]  /*1da20*/  MUFU.EX2 R90, R43 ;  /* 0x0000002b005a7308 */ /* 0x0003e40000000800 */
[C---:B------:R-:W-:Y:S02]  /*1da30*/  FMUL.FTZ R32, R53.reuse, R84 ;  /* 0x0000005435207220 */ /* 0x040fe40000410000 */
[C---:B------:R-:W-:Y:S02]  /*1da40*/  FMUL.FTZ R48, R53.reuse, R68 ;  /* 0x0000004435307220 */ /* 0x040fe40000410000 */
[----:B------:R-:W-:Y:S01]  /*1da50*/  LDSM.16.MT88.4 R68, [R122+0xb400] ;  /* 0x00b400007a44783b */ /* 0x000fe20000004200 */
[C---:B------:R-:W-:Y:S02]  /*1da60*/  FMUL.FTZ R36, R53.reuse, R80 ;  /* 0x0000005035247220 */ /* 0x040fe40000410000 */
[C---:B------:R-:W-:Y:S01]  /*1da70*/  HMMA.16816.F32.BF16 R32, R60.reuse, R38, R32 ;  /* 0x000000263c20723c */ /* 0x040fe20000041820 */
[----:B------:R-:W-:Y:S02]  /*1da80*/  MUFU.EX2 R96, R96 ;  /* 0x0000006000607308 */ /* 0x000fe40000000800 */
[----:B------:R-:W-:Y:S02]  /*1da90*/  FMUL.FTZ R37, R53, R81 ;  /* 0x0000005135257220 */ /* 0x000fe40000410000 */
[----:B------:R-:W-:Y:S02]  /*1daa0*/  FFMA.FTZ R84, R41, R54, -R137 ;  /* 0x0000003629547223 */ /* 0x000fe40000010889 */
[C---:B------:R-:W-:Y:S02]  /*1dab0*/  FMUL.FTZ R38, R52.reuse, R82 ;  /* 0x0000005234267220 */ /* 0x040fe40000410000 */
[----:B------:R-:W-:Y:S02]  /*1dac0*/  FMUL.FTZ R39, R52, R83 ;  /* 0x0000005334277220 */ /* 0x000fe40000410000 */
[----:B------:R-:W-:Y:S01]  /*1dad0*/  LDSM.16.MT88.4 R80, [R188+0xd400] ;  /* 0x00d40000bc50783b */ /* 0x000fe20000004200 */
[----:B------:R-:W-:Y:S01]  /*1dae0*/  FMUL.FTZ R41, R53, R77 ;  /* 0x0000004d35297220 */ /* 0x000fe20000410000 */
[----:B------:R-:W2:Y:S01]  /*1daf0*/  MUFU.EX2 R84, R84 ;  /* 0x0000005400547308 */ /* 0x000ea20000000800 */
[-CC-:B------:R-:W-:Y:S02]  /*1db00*/  FFMA.FTZ R98, R174, R54.reuse, -R139.reuse ;  /* 0x00000036ae627223 */ /* 0x180fe4000001088b */
[C---:B------:R-:W-:Y:S03]  /*1db10*/  HMMA.16816.F32.BF16 R36, R60.reuse, R44, R36 ;  /* 0x0000002c3c24723c */ /* 0x040fe60000041824 */
[----:B-1----:R-:W-:Y:S02]  /*1db20*/  FMUL.FTZ R43, R52, R79 ;  /* 0x0000004f342b7220 */ /* 0x002fe40000410000 */
[----:B------:R-:W1:Y:S01]  /*1db30*/  LDSM.16.MT88.4 R76, [R188+0x9400] ;  /* 0x00940000bc4c783b */ /* 0x000e620000004200 */
[--C-:B------:R-:W-:Y:S01]  /*1db40*/  FFMA.FTZ R145, R145, R54, -R139.reuse ;  /* 0x0000003691917223 */ /* 0x100fe2000001088b */
[----:B------:R-:W3:Y:S01]  /*1db50*/  MUFU.EX2 R89, R89 ;  /* 0x0000005900597308 */ /* 0x000ee20000000800 */
[C---:B------:R-:W-:Y:S02]  /*1db60*/  FMUL.FTZ R44, R53.reuse, R72 ;  /* 0x00000048352c7220 */ /* 0x040fe40000410000 */
[C---:B------:R-:W-:Y:S03]  /*1db70*/  HMMA.16816.F32.BF16 R40, R60.reuse, R46, R40 ;  /* 0x0000002e3c28723c */ /* 0x040fe60000041828 */
[----:B------:R-:W-:Y:S02]  /*1db80*/  FMUL.FTZ R45, R53, R73 ;  /* 0x00000049352d7220 */ /* 0x000fe40000410000 */
[----:B------:R-:W-:Y:S02]  /*1db90*/  FFMA.FTZ R144, R144, R54, -R139 ;  /* 0x0000003690907223 */ /* 0x000fe4000001088b */
[C---:B------:R-:W-:Y:S01]  /*1dba0*/  FMUL.FTZ R46, R52.reuse, R74 ;  /* 0x0000004a342e7220 */ /* 0x040fe20000410000 */
[----:B------:R-:W-:Y:S01]  /*1dbb0*/  MUFU.EX2 R88, R88 ;  /* 0x0000005800587308 */ /* 0x000fe20000000800 */
[----:B------:R-:W-:Y:S02]  /*1dbc0*/  FMUL.FTZ R47, R52, R75 ;  /* 0x0000004b342f7220 */ /* 0x000fe40000410000 */
[----:B------:R-:W4:Y:S01]  /*1dbd0*/  LDSM.16.MT88.4 R72, [R122+0x9400] ;  /* 0x009400007a48783b */ /* 0x000f220000004200 */
[-CC-:B------:R-:W-:Y:S02]  /*1dbe0*/  FFMA.FTZ R142, R142, R54.reuse, -R137.reuse ;  /* 0x000000368e8e7223 */ /* 0x180fe40000010889 */
[-C--:B------:R-:W-:Y:S02]  /*1dbf0*/  FFMA.FTZ R134, R134, R54.reuse, -R137 ;  /* 0x0000003686867223 */ /* 0x080fe40000010889 */
[C---:B------:R-:W-:Y:S02]  /*1dc00*/  HMMA.16816.F32.BF16 R44, R60.reuse, R64, R44 ;  /* 0x000000403c2c723c */ /* 0x040fe4000004182c */
[----:B------:R-:W5:Y:S01]  /*1dc10*/  MUFU.EX2 R91, R91 ;  /* 0x0000005b005b7308 */ /* 0x000f620000000800 */
[-C--:B------:R-:W-:Y:S02]  /*1dc20*/  FFMA.FTZ R139, R55, R54.reuse, -R139 ;  /* 0x00000036378b7223 */ /* 0x080fe4000001088b */
[----:B------:R-:W-:Y:S02]  /*1dc30*/  FFMA.FTZ R55, R132, R54, -R137 ;  /* 0x0000003684377223 */ /* 0x000fe40000010889 */
[----:B------:R-:W-:Y:S01]  /*1dc40*/  FFMA.FTZ R130, R53, R212, R130 ;  /* 0x000000d435827223 */ /* 0x000fe20000010082 */
[----:B------:R-:W-:Y:S01]  /*1dc50*/  HMMA.16816.F32.BF16 R48, R60, R66, R48 ;  /* 0x000000423c30723c */ /* 0x000fe20000041830 */
[----:B------:R-:W5:Y:S03]  /*1dc60*/  LDSM.16.MT88.4 R64, [R188+0xb400] ;  /* 0x00b40000bc40783b */ /* 0x000f660000004200 */
[----:B------:R-:W4:Y:S01]  /*1dc70*/  MUFU.EX2 R98, R98 ;  /* 0x0000006200627308 */ /* 0x000f220000000800 */
[----:B------:R-:W-:Y:S02]  /*1dc80*/  FADD.FTZ R129, R129, R130 ;  /* 0x0000008281817221 */ /* 0x000fe40000010000 */
[----:B--2---:R-:W-:Y:S01]  /*1dc90*/  F2FP.BF16.PACK_AB R60, R84, R85 ;  /* 0x00000055543c723e */ /* 0x004fe200000010ff */
[----:B------:R-:W-:Y:S01]  /*1dca0*/  FFMA.FTZ R131, R52, R213, R131 ;  /* 0x000000d534837223 */ /* 0x000fe20000010083 */
[----:B------:R-:W-:Y:S03]  /*1dcb0*/  F2FP.BF16.PACK_AB R62, R87, R86 ;  /* 0x00000056573e723e */ /* 0x000fe600000010ff */
[----:B------:R-:W-:Y:S01]  /*1dcc0*/  F2FP.BF16.PACK_AB R61, R96, R97 ;  /* 0x00000061603d723e */ /* 0x000fe200000010ff */
[----:B------:R-:W-:Y:S01]  /*1dcd0*/  FADD.FTZ R126, R126, R129 ;  /* 0x000000817e7e7221 */ /* 0x000fe20000010000 */
[----:B---3--:R-:W-:Y:S01]  /*1dce0*/  F2FP.BF16.PACK_AB R63, R89, R90 ;  /* 0x0000005a593f723e */ /* 0x008fe200000010ff */
[----:B------:R-:W-:Y:S01]  /*1dcf0*/  MUFU.EX2 R152, R152 ;  /* 0x0000009800987308 */ /* 0x000fe20000000800 */
[----:B------:R-:W-:Y:S02]  /*1dd00*/  FADD.FTZ R128, R128, R131 ;  /* 0x0000008380807221 */ /* 0x000fe40000010000 */
[----:B------:R-:W-:Y:S01]  /*1dd10*/  FADD.FTZ R126, R121, R126 ;  /* 0x0000007e797e7221 */ /* 0x000fe20000010000 */
[----:B------:R-:W-:Y:S01]  /*1dd20*/  MOV R121, R2 ;  /* 0x0000000200797202 */ /* 0x000fe20000000f00 */
[----:B------:R-:W-:Y:S01]  /*1dd30*/  FADD.FTZ R125, R125, R128 ;  /* 0x000000807d7d7221 */ /* 0x000fe20000010000 */
[C---:B-1----:R-:W-:Y:S03]  /*1dd40*/  HMMA.16816.F32.BF16 R4, R60.reuse, R76, R4 ;  /* 0x0000004c3c04723c */ /* 0x042fe60000041804 */
[----:B------:R-:W-:Y:S01]  /*1dd50*/  FADD.FTZ R85, R85, R126 ;  /* 0x0000007e55557221 */ /* 0x000fe20000010000 */
[----:B------:R-:W1:Y:S01]  /*1dd60*/  MUFU.EX2 R151, R151 ;  /* 0x0000009700977308 */ /* 0x000e620000000800 */
[----:B------:R-:W-:Y:S02]  /*1dd70*/  FADD.FTZ R120, R120, R125 ;  /* 0x0000007d78787221 */ /* 0x000fe40000010000 */
[----:B------:R-:W-:Y:S01]  /*1dd80*/  FADD.FTZ R85, R84, R85 ;  /* 0x0000005554557221 */ /* 0x000fe20000010000 */
[C---:B------:R-:W-:Y:S01]  /*1dd90*/  HMMA.16816.F32.BF16 R8, R60.reuse, R78, R8 ;  /* 0x0000004e3c08723c */ /* 0x040fe20000041808 */
[----:B------:R-:W2:Y:S03]  /*1dda0*/  LDSM.16.MT88.4 R76, [R122+0xd400] ;  /* 0x00d400007a4c783b */ /* 0x000ea60000004200 */
[----:B------:R-:W-:Y:S02]  /*1ddb0*/  FADD.FTZ R86, R86, R85 ;  /* 0x0000005556567221 */ /* 0x000fe40000010000 */
[----:B------:R-:W-:Y:S01]  /*1ddc0*/  MUFU.EX2 R153, R153 ;  /* 0x0000009900997308 */ /* 0x000fe20000000800 */
[----:B------:R-:W-:Y:S01]  /*1ddd0*/  FADD.FTZ R97, R97, R120 ;  /* 0x0000007861617221 */ /* 0x000fe20000010000 */
[C---:B----4-:R-:W-:Y:S04]  /*1dde0*/  HMMA.16816.F32.BF16 R12, R60.reuse, R72, R12 ;  /* 0x000000483c0c723c */ /* 0x050fe8000004180c */
[----:B------:R-:W-:Y:S01]  /*1ddf0*/  FADD.FTZ R97, R96, R97 ;  /* 0x0000006160617221 */ /* 0x000fe20000010000 */
[----:B------:R-:W-:Y:S03]  /*1de00*/  MOV R120, R3 ;  /* 0x0000000300787202 */ /* 0x000fe60000000f00 */
[C---:B------:R-:W-:Y:S01]  /*1de10*/  HMMA.16816.F32.BF16 R16, R60.reuse, R74, R16 ;  /* 0x0000004a3c10723c */ /* 0x040fe20000041810 */
[----:B------:R-:W3:Y:S01]  /*1de20*/  LDSM.16.MT88.4 R72, [R188+0x9800] ;  /* 0x00980000bc48783b */ /* 0x000ee20000004200 */
[----:B------:R-:W4:Y:S02]  /*1de30*/  MUFU.EX2 R154, R154 ;  /* 0x0000009a009a7308 */ /* 0x000f240000000800 */
[----:B------:R-:W-:Y:S04]  /*1de40*/  FADD.FTZ R90, R90, R97 ;  /* 0x000000615a5a7221 */ /* 0x000fe80000010000 */
[C---:B-----5:R-:W-:Y:S04]  /*1de50*/  HMMA.16816.F32.BF16 R20, R60.reuse, R64, R20 ;  /* 0x000000403c14723c */ /* 0x060fe80000041814 */
[----:B------:R-:W5:Y:S01]  /*1de60*/  MUFU.EX2 R160, R160 ;  /* 0x000000a000a07308 */ /* 0x000f620000000800 */
[----:B------:R-:W-:Y:S03]  /*1de70*/  FADD.FTZ R89, R89, R90 ;  /* 0x0000005a59597221 */ /* 0x000fe60000010000 */
[C---:B------:R-:W-:Y:S01]  /*1de80*/  HMMA.16816.F32.BF16 R24, R60.reuse, R66, R24 ;  /* 0x000000423c18723c */ /* 0x040fe20000041818 */
[----:B------:R-:W1:Y:S05]  /*1de90*/  LDSM.16.MT88.4 R64, [R122+0x9800] ;  /* 0x009800007a40783b */ /* 0x000e6a0000004200 */
[----:B------:R-:W-:Y:S02]  /*1dea0*/  MUFU.EX2 R161, R161 ;  /* 0x000000a100a17308 */ /* 0x000fe40000000800 */
[C---:B------:R-:W-:Y:S08]  /*1deb0*/  HMMA.16816.F32.BF16 R28, R60.reuse, R68, R28 ;  /* 0x000000443c1c723c */ /* 0x040ff0000004181c */
[C---:B------:R-:W-:Y:S01]  /*1dec0*/  HMMA.16816.F32.BF16 R32, R60.reuse, R70, R32 ;  /* 0x000000463c20723c */ /* 0x040fe20000041820 */
[----:B------:R-:W1:Y:S01]  /*1ded0*/  LDSM.16.MT88.4 R68, [R188+0xb800] ;  /* 0x00b80000bc44783b */ /* 0x000e620000004200 */
[----:B------:R-:W1:Y:S06]  /*1dee0*/  MUFU.EX2 R164, R164 ;  /* 0x000000a400a47308 */ /* 0x000e6c0000000800 */
[C---:B------:R-:W-:Y:S04]  /*1def0*/  HMMA.16816.F32.BF16 R36, R60.reuse, R80, R36 ;  /* 0x000000503c24723c */ /* 0x040fe80000041824 */
[----:B------:R-:W-:Y:S04]  /*1df00*/  MUFU.EX2 R163, R163 ;  /* 0x000000a300a37308 */ /* 0x000fe80000000800 */
[C---:B------:R-:W-:Y:S01]  /*1df10*/  HMMA.16816.F32.BF16 R40, R60.reuse, R82, R40 ;  /* 0x000000523c28723c */ /* 0x040fe20000041828 */
[----:B------:R-:W-:Y:S05]  /*1df20*/  LDSM.16.MT88.4 R80, [R188+0xe400] ;  /* 0x00e40000bc50783b */ /* 0x000fea0000004200 */
[----:B------:R-:W1:Y:S02]  /*1df30*/  MUFU.EX2 R166, R166 ;  /* 0x000000a600a67308 */ /* 0x000e640000000800 */
[C---:B--2---:R-:W-:Y:S08]  /*1df40*/  HMMA.16816.F32.BF16 R44, R60.reuse, R76, R44 ;  /* 0x0000004c3c2c723c */ /* 0x044ff0000004182c */
[----:B------:R-:W-:Y:S01]  /*1df50*/  HMMA.16816.F32.BF16 R48, R60, R78, R48 ;  /* 0x0000004e3c30723c */ /* 0x000fe20000041830 */
[----:B------:R-:W2:Y:S01]  /*1df60*/  LDSM.16.MT88.4 R76, [R122+0xb800] ;  /* 0x00b800007a4c783b */ /* 0x000ea20000004200 */
[----:B------:R-:W-:Y:S05]  /*1df70*/  MUFU.EX2 R165, R165 ;  /* 0x000000a500a57308 */ /* 0x000fea0000000800 */
[----:B------:R-:W-:Y:S01]  /*1df80*/  F2FP.BF16.PACK_AB R61, R91, R88 ;  /* 0x000000585b3d723e */ /* 0x000fe200000010ff */
[----:B------:R-:W-:Y:S01]  /*1df90*/  FADD.FTZ R88, R88, R89 ;  /* 0x0000005958587221 */ /* 0x000fe20000010000 */
[C---:B------:R-:W-:Y:S03]  /*1dfa0*/  F2FP.BF16.PACK_AB R63, R98.reuse, R99 ;  /* 0x00000063623f723e */ /* 0x040fe600000010ff */
[----:B------:R-:W-:Y:S01]  /*1dfb0*/  F2FP.BF16.PACK_AB R60, R105, R104 ;  /* 0x00000068693c723e */ /* 0x000fe200000010ff */
[----:B------:R-:W1:Y:S01]  /*1dfc0*/  MUFU.EX2 R168, R168 ;  /* 0x000000a800a87308 */ /* 0x000e620000000800 */
[----:B------:R-:W-:Y:S01]  /*1dfd0*/  F2FP.BF16.PACK_AB R62, R143, R138 ;  /* 0x0000008a8f3e723e */ /* 0x000fe200000010ff */
[----:B------:R-:W-:Y:S04]  /*1dfe0*/  FADD.FTZ R88, R91, R88 ;  /* 0x000000585b587221 */ /* 0x000fe80000010000 */
[----:B------:R-:W-:Y:S02]  /*1dff0*/  FADD.FTZ R99, R99, R88 ;  /* 0x0000005863637221 */ /* 0x000fe40000010000 */
[C---:B---3--:R-:W-:Y:S02]  /*1e000*/  HMMA.16816.F32.BF16 R4, R60.reuse, R72, R4 ;  /* 0x000000483c04723c */ /* 0x048fe40000041804 */
[----:B------:R-:W-:Y:S01]  /*1e010*/  MUFU.EX2 R171, R171 ;  /* 0x000000ab00ab7308 */ /* 0x000fe20000000800 */
[----:B------:R-:W-:Y:S05]  /*1e020*/  FADD.FTZ R99, R98, R99 ;  /* 0x0000006362637221 */ /* 0x000fea0000010000 */
[C---:B------:R-:W-:Y:S01]  /*1e030*/  HMMA.16816.F32.BF16 R8, R60.reuse, R74, R8 ;  /* 0x0000004a3c08723c */ /* 0x040fe20000041808 */
[----:B------:R-:W3:Y:S03]  /*1e040*/  LDSM.16.MT88.4 R72, [R188+0xd800] ;  /* 0x00d80000bc48783b */ /* 0x000ee60000004200 */
[----:B------:R-:W2:Y:S04]  /*1e050*/  MUFU.EX2 R170, R170 ;  /* 0x000000aa00aa7308 */ /* 0x000ea80000000800 */
[C---:B-1----:R-:W-:Y:S06]  /*1e060*/  HMMA.16816.F32.BF16 R12, R60.reuse, R64, R12 ;  /* 0x000000403c0c723c */ /* 0x042fec000004180c */
[----:B------:R-:W-:Y:S02]  /*1e070*/  MUFU.EX2 R169, R169 ;  /* 0x000000a900a97308 */ /* 0x000fe40000000800 */
[C---:B------:R-:W-:Y:S01]  /*1e080*/  HMMA.16816.F32.BF16 R16, R60.reuse, R66, R16 ;  /* 0x000000423c10723c */ /* 0x040fe20000041810 */
[----:B------:R-:W1:Y:S07]  /*1e090*/  LDSM.16.MT88.4 R64, [R122+0xd800] ;  /* 0x00d800007a40783b */ /* 0x000e6e0000004200 */
[C---:B------:R-:W-:Y:S01]  /*1e0a0*/  HMMA.16816.F32.BF16 R20, R60.reuse, R68, R20 ;  /* 0x000000443c14723c */ /* 0x040fe20000041814 */
[----:B------:R-:W1:Y:S07]  /*1e0b0*/  MUFU.EX2 R172, R172 ;  /* 0x000000ac00ac7308 */ /* 0x000e6e0000000800 */
[C---:B------:R-:W-:Y:S01]  /*1e0c0*/  HMMA.16816.F32.BF16 R24, R60.reuse, R70, R24 ;  /* 0x000000463c18723c */ /* 0x040fe20000041818 */
[----:B------:R-:W4:Y:S02]  /*1e0d0*/  LDSM.16.MT88.4 R68, [R188+0x9c00] ;  /* 0x009c0000bc44783b */ /* 0x000f240000004200 */
[----:B------:R-:W-:Y:S05]  /*1e0e0*/  MUFU.EX2 R162, R162 ;  /* 0x000000a200a27308 */ /* 0x000fea0000000800 */
[C---:B--2---:R-:W-:Y:S05]  /*1e0f0*/  HMMA.16816.F32.BF16 R28, R60.reuse, R76, R28 ;  /* 0x0000004c3c1c723c */ /* 0x044fea000004181c */
[----:B------:R-:W2:Y:S03]  /*1e100*/  MUFU.EX2 R159, R159 ;  /* 0x0000009f009f7308 */ /* 0x000ea60000000800 */
[C---:B------:R-:W-:Y:S01]  /*1e110*/  HMMA.16816.F32.BF16 R32, R60.reuse, R78, R32 ;  /* 0x0000004e3c20723c */ /* 0x040fe20000041820 */
[----:B------:R-:W2:Y:S06]  /*1e120*/  LDSM.16.MT88.4 R76, [R122+0x9c00] ;  /* 0x009c00007a4c783b */ /* 0x000eac0000004200 */
[----:B------:R-:W-:Y:S01]  /*1e130*/  MUFU.EX2 R158, R158 ;  /* 0x0000009e009e7308 */ /* 0x000fe20000000800 */
[C---:B---3--:R-:W-:Y:S08]  /*1e140*/  HMMA.16816.F32.BF16 R36, R60.reuse, R72, R36 ;  /* 0x000000483c24723c */ /* 0x048ff00000041824 */
[C---:B------:R-:W-:Y:S01]  /*1e150*/  HMMA.16816.F32.BF16 R40, R60.reuse, R74, R40 ;  /* 0x0000004a3c28723c */ /* 0x040fe20000041828 */
[----:B------:R-:W3:Y:S01]  /*1e160*/  LDSM.16.MT88.4 R72, [R188+0xbc00] ;  /* 0x00bc0000bc48783b */ /* 0x000ee20000004200 */
[----:B------:R-:W2:Y:S06]  /*1e170*/  MUFU.EX2 R167, R167 ;  /* 0x000000a700a77308 */ /* 0x000eac0000000800 */
[C---:B-1----:R-:W-:Y:S04]  /*1e180*/  HMMA.16816.F32.BF16 R44, R60.reuse, R64, R44 ;  /* 0x000000403c2c723c */ /* 0x042fe8000004182c */
[----:B------:R-:W-:Y:S04]  /*1e190*/  MUFU.EX2 R155, R155 ;  /* 0x0000009b009b7308 */ /* 0x000fe80000000800 */
[----:B------:R-:W-:Y:S01]  /*1e1a0*/  HMMA.16816.F32.BF16 R48, R60, R66, R48 ;  /* 0x000000423c30723c */ /* 0x000fe20000041830 */
[----:B------:R-:W1:Y:S05]  /*1e1b0*/  LDSM.16.MT88.4 R64, [R122+0xbc00] ;  /* 0x00bc00007a40783b */ /* 0x000e6a0000004200 */
[----:B------:R-:W1:Y:S01]  /*1e1c0*/  MUFU.EX2 R150, R150 ;  /* 0x0000009600967308 */ /* 0x000e620000000800 */
[C---:B------:R-:W-:Y:S01]  /*1e1d0*/  F2FP.BF16.PACK_AB R61, R151.reuse, R152 ;  /* 0x00000098973d723e */ /* 0x040fe200000010ff */
[----:B------:R-:W-:Y:S01]  /*1e1e0*/  FADD.FTZ R152, R152, R99 ;  /* 0x0000006398987221 */ /* 0x000fe20000010000 */
[----:B----4-:R-:W-:Y:S03]  /*1e1f0*/  F2FP.BF16.PACK_AB R63, R154, R153 ;  /* 0x000000999a3f723e */ /* 0x010fe600000010ff */
[----:B-----5:R-:W-:Y:S01]  /*1e200*/  F2FP.BF16.PACK_AB R60, R160, R157 ;  /* 0x0000009da03c723e */ /* 0x020fe200000010ff */
[----:B------:R-:W-:Y:S01]  /*1e210*/  FADD.FTZ R152, R151, R152 ;  /* 0x0000009897987221 */ /* 0x000fe20000010000 */
[----:B------:R-:W-:Y:S02]  /*1e220*/  F2FP.BF16.PACK_AB R62, R164, R161 ;  /* 0x000000a1a43e723e */ /* 0x000fe400000010ff */
[----:B------:R-:W-:Y:S01]  /*1e230*/  MUFU.EX2 R149, R149 ;  /* 0x0000009500957308 */ /* 0x000fe20000000800 */
[----:B------:R-:W-:Y:S04]  /*1e240*/  FADD.FTZ R153, R153, R152 ;  /* 0x0000009899997221 */ /* 0x000fe80000010000 */
[C---:B------:R-:W-:Y:S03]  /*1e250*/  HMMA.16816.F32.BF16 R4, R60.reuse, R68, R4 ;  /* 0x000000443c04723c */ /* 0x040fe60000041804 */
[----:B------:R-:W-:Y:S02]  /*1e260*/  FADD.FTZ R154, R154, R153 ;  /* 0x000000999a9a7221 */ /* 0x000fe40000010000 */
[----:B------:R-:W4:Y:S03]  /*1e270*/  MUFU.EX2 R148, R148 ;  /* 0x0000009400947308 */ /* 0x000f260000000800 */
[C---:B------:R-:W-:Y:S01]  /*1e280*/  HMMA.16816.F32.BF16 R8, R60.reuse, R70, R8 ;  /* 0x000000463c08723c */ /* 0x040fe20000041808 */
[----:B------:R-:W5:Y:S06]  /*1e290*/  LDSM.16.MT88.4 R68, [R188+0xdc00] ;  /* 0x00dc0000bc44783b */ /* 0x000f6c0000004200 */
[----:B------:R-:W-:Y:S01]  /*1e2a0*/  MUFU.EX2 R147, R147 ;  /* 0x0000009300937308 */ /* 0x000fe20000000800 */
[C---:B--2---:R-:W-:Y:S08]  /*1e2b0*/  HMMA.16816.F32.BF16 R12, R60.reuse, R76, R12 ;  /* 0x0000004c3c0c723c */ /* 0x044ff0000004180c */
[C---:B------:R-:W-:Y:S01]  /*1e2c0*/  HMMA.16816.F32.BF16 R16, R60.reuse, R78, R16 ;  /* 0x0000004e3c10723c */ /* 0x040fe20000041810 */
[----:B------:R-:W2:Y:S01]  /*1e2d0*/  LDSM.16.MT88.4 R76, [R122+0xdc00] ;  /* 0x00dc00007a4c783b */ /* 0x000ea20000004200 */
[----:B------:R-:W2:Y:S06]  /*1e2e0*/  MUFU.EX2 R146, R146 ;  /* 0x0000009200927308 */ /* 0x000eac0000000800 */
[C---:B---3--:R-:W-:Y:S04]  /*1e2f0*/  HMMA.16816.F32.BF16 R20, R60.reuse, R72, R20 ;  /* 0x000000483c14723c */ /* 0x048fe80000041814 */
[----:B------:R-:W-:Y:S04]  /*1e300*/  MUFU.EX2 R145, R145 ;  /* 0x0000009100917308 */ /* 0x000fe80000000800 */
[C---:B------:R-:W-:Y:S01]  /*1e310*/  HMMA.16816.F32.BF16 R24, R60.reuse, R74, R24 ;  /* 0x0000004a3c18723c */ /* 0x040fe20000041818 */
[----:B------:R-:W3:Y:S05]  /*1e320*/  LDSM.16.MT88.4 R72, [R188+0xa000] ;  /* 0x00a00000bc48783b */ /* 0x000eea0000004200 */
[----:B------:R-:W2:Y:S02]  /*1e330*/  MUFU.EX2 R144, R144 ;  /* 0x0000009000907308 */ /* 0x000ea40000000800 */
[C---:B-1----:R-:W-:Y:S08]  /*1e340*/  HMMA.16816.F32.BF16 R28, R60.reuse, R64, R28 ;  /* 0x000000403c1c723c */ /* 0x042ff0000004181c */
[C---:B------:R-:W-:Y:S01]  /*1e350*/  HMMA.16816.F32.BF16 R32, R60.reuse, R66, R32 ;  /* 0x000000423c20723c */ /* 0x040fe20000041820 */
[----:B------:R-:W1:Y:S01]  /*1e360*/  LDSM.16.MT88.4 R64, [R122+0xa000] ;  /* 0x00a000007a40783b */ /* 0x000e620000004200 */
[----:B------:R-:W-:Y:S06]  /*1e370*/  MUFU.EX2 R142, R142 ;  /* 0x0000008e008e7308 */ /* 0x000fec0000000800 */
[C---:B-----5:R-:W-:Y:S04]  /*1e380*/  HMMA.16816.F32.BF16 R36, R60.reuse, R68, R36 ;  /* 0x000000443c24723c */ /* 0x060fe80000041824 */
[----:B------:R-:W5:Y:S04]  /*1e390*/  MUFU.EX2 R173, R173 ;  /* 0x000000ad00ad7308 */ /* 0x000f680000000800 */
[C---:B------:R-:W-:Y:S01]  /*1e3a0*/  HMMA.16816.F32.BF16 R40, R60.reuse, R70, R40 ;  /* 0x000000463c28723c */ /* 0x040fe20000041828 */
[----:B------:R-:W1:Y:S05]  /*1e3b0*/  LDSM.16.MT88.4 R68, [R188+0xc000] ;  /* 0x00c00000bc44783b */ /* 0x000e6a0000004200 */
[----:B------:R-:W-:Y:S02]  /*1e3c0*/  MUFU.EX2 R134, R134 ;  /* 0x0000008600867308 */ /* 0x000fe40000000800 */
[C---:B--2---:R-:W-:Y:S08]  /*1e3d0*/  HMMA.16816.F32.BF16 R44, R60.reuse, R76, R44 ;  /* 0x0000004c3c2c723c */ /* 0x044ff0000004182c */
[----:B------:R-:W-:Y:S01]  /*1e3e0*/  HMMA.16816.F32.BF16 R48, R60, R78, R48 ;  /* 0x0000004e3c30723c */ /* 0x000fe20000041830 */
[----:B------:R-:W2:Y:S01]  /*1e3f0*/  LDSM.16.MT88.4 R76, [R122+0xc000] ;  /* 0x00c000007a4c783b */ /* 0x000ea20000004200 */
[----:B------:R-:W1:Y:S05]  /*1e400*/  MUFU.EX2 R175, R175 ;  /* 0x000000af00af7308 */ /* 0x000e6a0000000800 */
[----:B------:R-:W-:Y:S01]  /*1e410*/  F2FP.BF16.PACK_AB R61, R166, R163 ;  /* 0x000000a3a63d723e */ /* 0x000fe200000010ff */
[----:B------:R-:W-:Y:S01]  /*1e420*/  FADD.FTZ R163, R163, R154 ;  /* 0x0000009aa3a37221 */ /* 0x000fe20000010000 */
[----:B------:R-:W-:Y:S03]  /*1e430*/  F2FP.BF16.PACK_AB R63, R168, R165 ;  /* 0x000000a5a83f723e */ /* 0x000fe600000010ff */
[----:B------:R-:W-:Y:S01]  /*1e440*/  F2FP.BF16.PACK_AB R60, R170, R171 ;  /* 0x000000abaa3c723e */ /* 0x000fe200000010ff */
[----:B------:R-:W-:Y:S01]  /*1e450*/  MUFU.EX2 R136, R136 ;  /* 0x0000008800887308 */ /* 0x000fe20000000800 */
[----:B------:R-:W-:Y:S01]  /*1e460*/  F2FP.BF16.PACK_AB R62, R172, R169 ;  /* 0x000000a9ac3e723e */ /* 0x000fe200000010ff */
[----:B------:R-:W-:Y:S04]  /*1e470*/  FADD.FTZ R166, R166, R163 ;  /* 0x000000a3a6a67221 */ /* 0x000fe80000010000 */
[----:B------:R-:W-:Y:S02]  /*1e480*/  FADD.FTZ R165, R165, R166 ;  /* 0x000000a6a5a57221 */ /* 0x000fe40000010000 */
[C---:B---3--:R-:W-:Y:S02]  /*1e490*/  HMMA.16816.F32.BF16 R4, R60.reuse, R72, R4 ;  /* 0x000000483c04723c */ /* 0x048fe40000041804 */
[----:B------:R-:W3:Y:S01]  /*1e4a0*/  MUFU.EX2 R177, R177 ;  /* 0x000000b100b17308 */ /* 0x000ee20000000800 */
[----:B------:R-:W-:Y:S05]  /*1e4b0*/  FADD.FTZ R165, R168, R165 ;  /* 0x000000a5a8a57221 */ /* 0x000fea0000010000 */
[C---:B------:R-:W-:Y:S01]  /*1e4c0*/  HMMA.16816.F32.BF16 R8, R60.reuse, R74, R8 ;  /* 0x0000004a3c08723c */ /* 0x040fe20000041808 */
[----:B------:R-:W3:Y:S03]  /*1e4d0*/  LDSM.16.MT88.4 R72, [R188+0xe000] ;  /* 0x00e00000bc48783b */ /* 0x000ee60000004200 */
[----:B------:R-:W-:Y:S04]  /*1e4e0*/  MUFU.EX2 R156, R156 ;  /* 0x0000009c009c7308 */ /* 0x000fe80000000800 */
[C---:B-1----:R-:W-:Y:S06]  /*1e4f0*/  HMMA.16816.F32.BF16 R12, R60.reuse, R64, R12 ;  /* 0x000000403c0c723c */ /* 0x042fec000004180c */
[----:B------:R-:W1:Y:S02]  /*1e500*/  MUFU.EX2 R139, R139 ;  /* 0x0000008b008b7308 */ /* 0x000e640000000800 */
[C---:B------:R-:W-:Y:S01]  /*1e510*/  HMMA.16816.F32.BF16 R16, R60.reuse, R66, R16 ;  /* 0x000000423c10723c */ /* 0x040fe20000041810 */
[----:B------:R-:W1:Y:S07]  /*1e520*/  LDSM.16.MT88.4 R64, [R122+0xe000] ;  /* 0x00e000007a40783b */ /* 0x000e6e0000004200 */
[C---:B------:R-:W-:Y:S01]  /*1e530*/  HMMA.16816.F32.BF16 R20, R60.reuse, R68, R20 ;  /* 0x000000443c14723c */ /* 0x040fe20000041814 */
[----:B------:R-:W-:Y:S07]  /*1e540*/  MUFU.EX2 R55, R55 ;  /* 0x0000003700377308 */ /* 0x000fee0000000800 */
[C---:B------:R-:W-:Y:S01]  /*1e550*/  HMMA.16816.F32.BF16 R24, R60.reuse, R70, R24 ;  /* 0x000000463c18723c */ /* 0x040fe20000041818 */
[----:B------:R-:W4:Y:S07]  /*1e560*/  LDSM.16.MT88.4 R68, [R188+0xa400] ;  /* 0x00a40000bc44783b */ /* 0x000f2e0000004200 */
        /* <DEDUP_REMOVED lines=14> */
[----:B----4-:R-:W-:Y:S03]  /*1e650*/  F2FP.BF16.PACK_AB R62, R148, R149 ;  /* 0x00000095943e723e */ /* 0x010fe600000010ff */
[----:B------:R-:W-:Y:S04]  /*1e660*/  FADD.FTZ R158, R158, R159 ;  /* 0x0000009f9e9e7221 */ /* 0x000fe80000010000 */
[C---:B------:R-:W-:Y:S03]  /*1e670*/  HMMA.16816.F32.BF16 R4, R60.reuse, R68, R4 ;  /* 0x000000443c04723c */ /* 0x040fe60000041804 */
[----:B------:R-:W-:Y:S05]  /*1e680*/  FADD.FTZ R158, R167, R158 ;  /* 0x0000009ea79e7221 */ /* 0x000fea0000010000 */
        /* <DEDUP_REMOVED lines=16> */
[----:B------:R-:W-:Y:S01]  /*1e790*/  F2FP.BF16.PACK_AB R61, R146, R147 ;  /* 0x00000093923d723e */ /* 0x000fe200000010ff */
[----:B------:R-:W-:Y:S01]  /*1e7a0*/  FADD.FTZ R147, R147, R158 ;  /* 0x0000009e93937221 */ /* 0x000fe20000010000 */
[----:B------:R-:W-:Y:S03]  /*1e7b0*/  F2FP.BF16.PACK_AB R63, R144, R145 ;  /* 0x00000091903f723e */ /* 0x000fe600000010ff */
[----:B-----5:R-:W-:Y:S01]  /*1e7c0*/  F2FP.BF16.PACK_AB R60, R173, R142 ;  /* 0x0000008ead3c723e */ /* 0x020fe200000010ff */
[----:B------:R-:W-:Y:S01]  /*1e7d0*/  FADD.FTZ R146, R146, R147 ;  /* 0x0000009392927221 */ /* 0x000fe20000010000 */
[----:B------:R-:W-:Y:S03]  /*1e7e0*/  F2FP.BF16.PACK_AB R62, R175, R134 ;  /* 0x00000086af3e723e */ /* 0x000fe600000010ff */
[----:B------:R-:W-:Y:S04]  /*1e7f0*/  FADD.FTZ R145, R145, R146 ;  /* 0x0000009291917221 */ /* 0x000fe80000010000 */
[C---:B--2---:R-:W-:Y:S03]  /*1e800*/  HMMA.16816.F32.BF16 R4, R60.reuse, R72, R4 ;  /* 0x000000483c04723c */ /* 0x044fe60000041804 */
[----:B------:R-:W-:Y:S05]  /*1e810*/  FADD.FTZ R145, R144, R145 ;  /* 0x0000009190917221 */ /* 0x000fea0000010000 */
[C---:B------:R-:W-:Y:S01]  /*1e820*/  HMMA.16816.F32.BF16 R8, R60.reuse, R74, R8 ;  /* 0x0000004a3c08723c */ /* 0x040fe20000041808 */
[----:B------:R-:W2:Y:S07]  /*1e830*/  LDSM.16.MT88.4 R72, [R188+0xe800] ;  /* 0x00e80000bc48783b */ /* 0x000eae0000004200 */
[C---:B----4-:R-:W-:Y:S08]  /*1e840*/  HMMA.16816.F32.BF16 R12, R60.reuse, R76, R12 ;  /* 0x0000004c3c0c723c */ /* 0x050ff0000004180c */
[C---:B------:R-:W-:Y:S01]  /*1e850*/  HMMA.16816.F32.BF16 R16, R60.reuse, R78, R16 ;  /* 0x0000004e3c10723c */ /* 0x040fe20000041810 */
[----:B------:R-:W-:Y:S07]  /*1e860*/  LDSM.16.MT88.4 R76, [R188+0xec00] ;  /* 0x00ec0000bc4c783b */ /* 0x000fee0000004200 */
[C---:B-1----:R-:W-:Y:S07]  /*1e870*/  HMMA.16816.F32.BF16 R20, R60.reuse, R64, R20 ;  /* 0x000000403c14723c */ /* 0x042fee0000041814 */
[-CC-:B------:R-:W-:Y:S01]  /*1e880*/  FFMA.FTZ R64, R135, R54.reuse, -R137.reuse ;  /* 0x0000003687407223 */ /* 0x180fe20000010889 */
[C---:B------:R-:W-:Y:S04]  /*1e890*/  HMMA.16816.F32.BF16 R24, R60.reuse, R66, R24 ;  /* 0x000000423c18723c */ /* 0x040fe80000041818 */
[-CC-:B------:R-:W-:Y:S01]  /*1e8a0*/  FFMA.FTZ R65, R133, R54.reuse, -R137.reuse ;  /* 0x0000003685417223 */ /* 0x180fe20000010889 */
[----:B------:R-:W1:Y:S01]  /*1e8b0*/  MUFU.EX2 R64, R64 ;  /* 0x0000004000407308 */ /* 0x000e620000000800 */
[----:B------:R-:W-:Y:S02]  /*1e8c0*/  FFMA.FTZ R137, R127, R54, -R137 ;  /* 0x000000367f897223 */ /* 0x000fe40000010889 */
[C---:B---3--:R-:W-:Y:S07]  /*1e8d0*/  HMMA.16816.F32.BF16 R28, R60.reuse, R68, R28 ;  /* 0x000000443c1c723c */ /* 0x048fee000004181c */
[----:B------:R-:W-:Y:S01]  /*1e8e0*/  F2FP.BF16.PACK_AB R69, R177, R136 ;  /* 0x00000088b145723e */ /* 0x000fe200000010ff */
[C---:B------:R-:W-:Y:S01]  /*1e8f0*/  HMMA.16816.F32.BF16 R32, R60.reuse, R70, R32 ;  /* 0x000000463c20723c */ /* 0x040fe20000041820 */
[----:B------:R-:W-:Y:S03]  /*1e900*/  MUFU.EX2 R65, R65 ;  /* 0x0000004100417308 */ /* 0x000fe60000000800 */
[----:B------:R-:W-:Y:S03]  /*1e910*/  FADD.FTZ R136, R136, R145 ;  /* 0x0000009188887221 */ /* 0x000fe60000010000 */
[----:B------:R-:W-:Y:S01]  /*1e920*/  F2FP.BF16.PACK_AB R71, R139, R156 ;  /* 0x0000009c8b47723e */ /* 0x000fe200000010ff */
[C---:B--2---:R-:W-:Y:S03]  /*1e930*/  HMMA.16816.F32.BF16 R36, R60.reuse, R72, R36 ;  /* 0x000000483c24723c */ /* 0x044fe60000041824 */
[----:B------:R-:W2:Y:S01]  /*1e940*/  MUFU.EX2 R54, R137 ;  /* 0x0000008900367308 */ /* 0x000ea20000000800 */
[----:B------:R-:W-:Y:S01]  /*1e950*/  FADD.FTZ R177, R177, R136 ;  /* 0x00000088b1b17221 */ /* 0x000fe20000010000 */
[----:B-1----:R-:W-:Y:S03]  /*1e960*/  F2FP.BF16.PACK_AB R68, R64, R55 ;  /* 0x000000374044723e */ /* 0x002fe600000010ff */
[C---:B------:R-:W-:Y:S04]  /*1e970*/  HMMA.16816.F32.BF16 R40, R60.reuse, R74, R40 ;  /* 0x0000004a3c28723c */ /* 0x040fe80000041828 */
[----:B------:R-:W-:Y:S04]  /*1e980*/  FADD.FTZ R156, R156, R177 ;  /* 0x000000b19c9c7221 */ /* 0x000fe80000010000 */
[C---:B------:R-:W-:Y:S04]  /*1e990*/  HMMA.16816.F32.BF16 R44, R60.reuse, R56, R44 ;  /* 0x000000383c2c723c */ /* 0x040fe8000004182c */
[----:B------:R-:W-:Y:S04]  /*1e9a0*/  FADD.FTZ R213, R139, R156 ;  /* 0x0000009c8bd57221 */ /* 0x000fe80000010000 */
[----:B------:R-:W-:Y:S04]  /*1e9b0*/  HMMA.16816.F32.BF16 R48, R60, R58, R48 ;  /* 0x0000003a3c30723c */ /* 0x000fe80000041830 */
[----:B--2---:R-:W-:Y:S07]  /*1e9c0*/  F2FP.BF16.PACK_AB R70, R54, R65 ;  /* 0x000000413646723e */ /* 0x004fee00000010ff */
[C---:B------:R-:W-:Y:S07]  /*1e9d0*/  HMMA.16816.F32.BF16 R112, R68.reuse, R108, R4 ;  /* 0x0000006c4470723c */ /* 0x040fee0000041804 */
[----:B------:R-:W-:Y:S01]  /*1e9e0*/  FADD.FTZ R5, R87, R86 ;  /* 0x0000005657057221 */ /* 0x000fe20000010000 */
[C---:B------:R-:W-:Y:S01]  /*1e9f0*/  HMMA.16816.F32.BF16 R108, R68.reuse, R110, R8 ;  /* 0x0000006e446c723c */ /* 0x040fe20000041808 */
[----:B------:R-:W1:Y:S03]  /*1ea00*/  LDSM.16.MT88.4 R84, [R122+0xcc00] ;  /* 0x00cc00007a54783b */ /* 0x000e660000004200 */
[----:B------:R-:W-:Y:S04]  /*1ea10*/  FADD.FTZ R104, R104, R5 ;  /* 0x0000000568687221 */ /* 0x000fe80000010000 */
[----:B------:R-:W-:Y:S02]  /*1ea20*/  FADD.FTZ R5, R105, R104 ;  /* 0x0000006869057221 */ /* 0x000fe40000010000 */
[C---:B------:R-:W-:Y:S03]  /*1ea30*/  HMMA.16816.F32.BF16 R104, R68.reuse, R100, R12 ;  /* 0x000000644468723c */ /* 0x040fe6000004180c */
[----:B------:R-:W-:Y:S04]  /*1ea40*/  FADD.FTZ R4, R138, R5 ;  /* 0x000000058a047221 */ /* 0x000fe80000010000 */
[----:B------:R-:W-:Y:S01]  /*1ea50*/  FADD.FTZ R4, R143, R4 ;  /* 0x000000048f047221 */ /* 0x000fe20000010000 */
[C---:B------:R-:W-:Y:S04]  /*1ea60*/  HMMA.16816.F32.BF16 R100, R68.reuse, R102, R16 ;  /* 0x000000664464723c */ /* 0x040fe80000041810 */
[----:B------:R-:W-:Y:S02]  /*1ea70*/  FADD.FTZ R157, R157, R4 ;  /* 0x000000049d9d7221 */ /* 0x000fe40000010000 */
[----:B------:R-:W2:Y:S02]  /*1ea80*/  LDSM.16.MT88.4 R4, [R122+0xec00] ;  /* 0x00ec00007a04783b */ /* 0x000ea40000004200 */
[C---:B------:R-:W-:Y:S04]  /*1ea90*/  HMMA.16816.F32.BF16 R96, R68.reuse, R92, R20 ;  /* 0x0000005c4460723c */ /* 0x040fe80000041814 */
[----:B------:R-:W-:Y:S04]  /*1eaa0*/  FADD.FTZ R160, R160, R157 ;  /* 0x0000009da0a07221 */ /* 0x000fe80000010000 */
[C---:B------:R-:W-:Y:S04]  /*1eab0*/  HMMA.16816.F32.BF16 R92, R68.reuse, R94, R24 ;  /* 0x0000005e445c723c */ /* 0x040fe80000041818 */
[----:B------:R-:W-:Y:S04]  /*1eac0*/  FADD.FTZ R161, R161, R160 ;  /* 0x000000a0a1a17221 */ /* 0x000fe80000010000 */
[C---:B-1----:R-:W-:Y:S04]  /*1ead0*/  HMMA.16816.F32.BF16 R88, R68.reuse, R84, R28 ;  /* 0x000000544458723c */ /* 0x042fe8000004181c */
[----:B------:R-:W-:Y:S04]  /*1eae0*/  FADD.FTZ R164, R164, R161 ;  /* 0x000000a1a4a47221 */ /* 0x000fe80000010000 */
[C---:B------:R-:W-:Y:S04]  /*1eaf0*/  HMMA.16816.F32.BF16 R84, R68.reuse, R86, R32 ;  /* 0x000000564454723c */ /* 0x040fe80000041820 */
[----:B------:R-:W-:Y:S04]  /*1eb00*/  FADD.FTZ R171, R171, R164 ;  /* 0x000000a4abab7221 */ /* 0x000fe80000010000 */
[C---:B------:R-:W-:Y:S04]  /*1eb10*/  HMMA.16816.F32.BF16 R80, R68.reuse, R76, R36 ;  /* 0x0000004c4450723c */ /* 0x040fe80000041824 */
        /* <DEDUP_REMOVED lines=19> */
.L_x_2672:
[----:B------:R1:W5:Y:S01]  /*1ec50*/  LD.E R4, [R118.64+0xd8] ;  /* 0x0000d80476047980 */ /* 0x000362000c101900 */
[----:B------:R-:W-:-:S02]  /*1ec60*/  MOV R5, 0x1f ;  /* 0x0000001f00057802 */ /* 0x000fc40000000f00 */
[----:B------:R-:W-:Y:S01]  /*1ec70*/  MOV R0, 0xffffffff ;  /* 0xffffffff00007802 */ /* 0x000fe20000000f00 */
[----:B------:R-:W-:Y:S05]  /*1ec80*/  BRA.DIV ~URZ, `(.L_x_2682) ;  /* 0x000010d27f007947 */ /* 0x000fea000b800000 */
[----:B------:R2:W3:Y:S02]  /*1ec90*/  SHFL.BFLY PT, R7, R212, 0x2, 0x1f ;  /* 0x0c401f00d4077f89 */ /* 0x0004e400000e0000 */
.L_x_2691:
[----:B--23--:R-:W-:Y:S01]  /*1eca0*/  FADD.FTZ R212, R7, R212 ;  /* 0x000000d407d47221 */ /* 0x00cfe20000010000 */
[----:B------:R-:W-:Y:S05]  /*1ecb0*/  BRA.DIV ~URZ, `(.L_x_2683) ;  /* 0x000010e27f007947 */ /* 0x000fea000b800000 */
[----:B------:R-:W2:Y:S04]  /*1ecc0*/  SHFL.BFLY PT, R8, R213, 0x2, 0x1f ;  /* 0x0c401f00d5087f89 */ /* 0x000ea800000e0000 */
[----:B------:R-:W3:Y:S01]  /*1ecd0*/  SHFL.BFLY PT, R9, R212, 0x1, 0x1f ;  /* 0x0c201f00d4097f89 */ /* 0x000ee200000e0000 */
[----:B--2---:R-:W-:Y:S02]  /*1ece0*/  FADD.FTZ R8, R8, R213 ;  /* 0x000000d508087221 */ /* 0x004fe40000010000 */
[----:B---3--:R-:W-:-:S03]  /*1ecf0*/  FADD.FTZ R9, R212, R9 ;  /* 0x00000009d4097221 */ /* 0x008fc60000010000 */
[----:B------:R2:W3:Y:S04]  /*1ed00*/  SHFL.BFLY PT, R7, R8, 0x1, 0x1f ;  /* 0x0c201f0008077f89 */ /* 0x0004e800000e0000 */
.L_x_2692:
        /* <DEDUP_REMOVED lines=169> */
.L_x_2685:
[----:B------:R-:W2:Y:S04]  /*1f7a0*/  LD.E R3, [R118.64+0x60] ;  /* 0x0000600476037980 */ /* 0x000ea8000c101900 */
[----:B------:R-:W3:Y:S01]  /*1f7b0*/  LD.E R2, [R118.64+0xb4] ;  /* 0x0000b40476027980 */ /* 0x000ee2000c101900 */
[----:B--2---:R-:W-:-:S04]  /*1f7c0*/  IMAD R3, R3, R199, R200 ;  /* 0x000000c703037224 */ /* 0x004fc800078e02c8 */
[----:B---3--:R-:W-:Y:S02]  /*1f7d0*/  IMAD R2, R2, R3, RZ ;  /* 0x0000000302027224 */ /* 0x008fe400078e02ff */
.L_x_2686:
[----:B------:R-:W-:Y:S05]  /*1f7e0*/  BSYNC B0 ;  /* 0x0000000000007941 */ /* 0x000fea0003800000 */
.L_x_2684:
        /* <DEDUP_REMOVED lines=28> */
.L_x_2688:
[----:B------:R-:W-:Y:S05]  /*1f9b0*/  BSYNC B0 ;  /* 0x0000000000007941 */ /* 0x000fea0003800000 */
.L_x_2687:
        /* <DEDUP_REMOVED lines=33> */
.L_x_2690:
[----:B-1----:R-:W-:Y:S05]  /*1fbd0*/  BSYNC B0 ;  /* 0x0000000000007941 */ /* 0x002fea0003800000 */
.L_x_2689:
[----:B------:R-:W-:Y:S01]  /*1fbe0*/  IADD3 R5, R7, 0x20, RZ ;  /* 0x0000002007057810 */ /* 0x000fe20007ffe0ff */
[----:B------:R-:W-:-:S03]  /*1fbf0*/  IMAD.MOV.U32 R199, RZ, RZ, 0x0 ;  /* 0x00000000ffc77424 */ /* 0x000fc600078e00ff */
[----:B------:R-:W-:-:S13]  /*1fc00*/  ISETP.GE.AND P0, PT, R5, R202, PT ;  /* 0x000000ca0500720c */ /* 0x000fda0003f06270 */
[----:B------:R-:W-:Y:S05]  /*1fc10*/  @P0 RET.REL.NODEC R198 `(_ZN5flash24flash_fwd_splitkv_kernelI23Flash_fwd_kernel_traitsILi96ELi64ELi128ELi4ELb0ELb0EN7cutlass10bfloat16_tE19Flash_kernel_traitsILi96ELi64ELi128ELi4ES3_EELb1ELb0ELb1ELb0ELb0ELb1ELb0ELb1EEEvNS_16Flash_fwd_paramsE) ;  /* 0xfffe03e0c6000950 */ /* 0x000fea0003c3ffff */
        /* <DEDUP_REMOVED lines=16> */
[----:B------:R-:W-:Y:S05]  /*1fd20*/  @P0 RET.REL.NODEC R198 `(_ZN5flash24flash_fwd_splitkv_kernelI23Flash_fwd_kernel_traitsILi96ELi64ELi128ELi4ELb0ELb0EN7cutlass10bfloat16_tE19Flash_kernel_traitsILi96ELi64ELi128ELi4ES3_EELb1ELb0ELb1ELb0ELb0ELb1ELb0ELb1EEEvNS_16Flash_fwd_paramsE) ;  /* 0xfffe02d0c6000950 */ /* 0x000fea0003c3ffff */
[----:B------:R-:W-:Y:S01]  /*1fd30*/  MOV R199, 0x0 ;  /* 0x0000000000c77802 */ /* 0x000fe20000000f00 */
[----:B------:R3:W-:Y:S03]  /*1fd40*/  ST.E.128 [R2.64+0x80], R36 ;  /* 0x0000802402007985 */ /* 0x0007e6000c101d04 */
[----:B------:R-:W-:Y:S05]  /*1fd50*/  RET.REL.NODEC R198 `(_ZN5flash24flash_fwd_splitkv_kernelI23Flash_fwd_kernel_traitsILi96ELi64ELi128ELi4ELb0ELb0EN7cutlass10bfloat16_tE19Flash_kernel_traitsILi96ELi64ELi128ELi4ES3_EELb1ELb0ELb1ELb0ELb0ELb1ELb0ELb1EEEvNS_16Flash_fwd_paramsE) ;  /* 0xfffe02a0c6007950 */ /* 0x000fea0003c3ffff */
.L_x_2682:
[----:B------:R-:W-:Y:S02]  /*1fd60*/  MOV R7, 0x2 ;  /* 0x0000000200077802 */ /* 0x000fe40000000f00 */
[----:B------:R-:W-:-:S02]  /*1fd70*/  MOV R6, 0x1fd90 ;  /* 0x0001fd9000067802 */ /* 0x000fc40000000f00 */
[----:B-1---5:R-:W-:Y:S05]  /*1fd80*/  CALL.REL.NOINC `($__internal_19_$__cuda_sm70_shflsync_bfly_p) ;  /* 0x000000f000007944 */ /* 0x022fea0003c00000 */
[----:B-12---:R-:W-:Y:S05]  /*1fd90*/  BRA `(.L_x_2691) ;  /* 0xffffef0000007947 */ /* 0x006fea000383ffff */
.L_x_2683:
[----:B------:R-:W-:Y:S02]  /*1fda0*/  MOV R7, 0x1 ;  /* 0x0000000100077802 */ /* 0x000fe40000000f00 */
[----:B------:R-:W-:-:S02]  /*1fdb0*/  MOV R6, 0x1fdd0 ;  /* 0x0001fdd000067802 */ /* 0x000fc40000000f00 */
[----:B-1---5:R-:W-:Y:S05]  /*1fdc0*/  CALL.REL.NOINC `($__internal_19_$__cuda_sm70_shflsync_bfly_p) ;  /* 0x000000b000007944 */ /* 0x022fea0003c00000 */
[----:B--2---:R-:W-:Y:S01]  /*1fdd0*/  FADD.FTZ R9, R212, R7 ;  /* 0x00000007d4097221 */ /* 0x004fe20000010000 */
[----:B-1----:R-:W-:-:S02]  /*1fde0*/  MOV R212, R213 ;  /* 0x000000d500d47202 */ /* 0x002fc40000000f00 */
[----:B------:R-:W-:Y:S02]  /*1fdf0*/  MOV R7, 0x2 ;  /* 0x0000000200077802 */ /* 0x000fe40000000f00 */
[----:B------:R-:W-:Y:S02]  /*1fe00*/  MOV R6, 0x1fe20 ;  /* 0x0001fe2000067802 */ /* 0x000fe40000000f00 */
[----:B------:R-:W-:Y:S05]  /*1fe10*/  CALL.REL.NOINC `($__internal_19_$__cuda_sm70_shflsync_bfly_p) ;  /* 0x0000006000007944 */ /* 0x000fea0003c00000 */
[----:B--2---:R-:W-:Y:S01]  /*1fe20*/  FADD.FTZ R8, R213, R7 ;  /* 0x00000007d5087221 */ /* 0x004fe20000010000 */
[----:B------:R-:W-:Y:S02]  /*1fe30*/  MOV R7, 0x1 ;  /* 0x0000000100077802 */ /* 0x000fe40000000f00 */
[----:B------:R-:W-:Y:S02]  /*1fe40*/  MOV R6, 0x1fe70 ;  /* 0x0001fe7000067802 */ /* 0x000fe40000000f00 */
[----:B-1----:R-:W-:Y:S02]  /*1fe50*/  MOV R212, R8 ;  /* 0x0000000800d47202 */ /* 0x002fe40000000f00 */
[----:B------:R-:W-:Y:S05]  /*1fe60*/  CALL.REL.NOINC `($__internal_19_$__cuda_sm70_shflsync_bfly_p) ;  /* 0x0000001000007944 */ /* 0x000fea0003c00000 */
[----:B-12---:R-:W-:Y:S05]  /*1fe70*/  BRA `(.L_x_2692) ;  /* 0xffffee9000007947 */ /* 0x006fea000383ffff */
        .weak           $__internal_19_$__cuda_sm70_shflsync_bfly_p
        .type           $__internal_19_$__cuda_sm70_shflsync_bfly_p,@function
        .size           $__internal_19_$__cuda_sm70_shflsync_bfly_p,(.L_x_6285 - $__internal_19_$__cuda_sm70_shflsync_bfly_p)
$__internal_19_$__cuda_sm70_shflsync_bfly_p:
[----:B------:R-:W-:Y:S01]  /*1fe80*/  MOV R10, R6 ;  /* 0x00000006000a7202 */ /* 0x000fe20000000f00 */
[----:B------:R-:W-:Y:S04]  /*1fe90*/  WARPSYNC R0 ;  /* 0x0000000000007348 */ /* 0x000fe80003800000 */
[----:B------:R-:W-:Y:S01]  /*1fea0*/  MOV R11, 0x0 ;  /* 0x00000000000b7802 */ /* 0x000fe20000000f00 */
[----:B------:R1:W2:Y:S03]  /*1feb0*/  SHFL.BFLY PT, R7, R212, R7, R5 ;  /* 0x0c000007d4077389 */ /* 0x0002a600000e0005 */
[----:B------:R-:W-:Y:S05]  /*1fec0*/  RET.REL.NODEC R10 `(_ZN5flash24flash_fwd_splitkv_kernelI23Flash_fwd_kernel_traitsILi96ELi64ELi128ELi4ELb0ELb0EN7cutlass10bfloat16_tE19Flash_kernel_traitsILi96ELi64ELi128ELi4ES3_EELb1ELb0ELb1ELb0ELb0ELb1ELb0ELb1EEEvNS_16Flash_fwd_paramsE) ;  /* 0xfffe01300a007950 */ /* 0x000fea0003c3ffff */
.L_x_2693:
        /* <DEDUP_REMOVED lines=11> */
.L_x_6285:


//--------------------- .text._ZN5flash24flash_fwd_splitkv_kernelI23Flash_fwd_kernel_traitsILi96ELi64ELi128ELi4ELb0ELb0EN7cutlass10bfloat16_tE19Flash_kernel_traitsILi96ELi64ELi128ELi4ES3_EELb1ELb0ELb0ELb0ELb1ELb0ELb1ELb0EEEvNS_16Flash_fwd_paramsE --------------------------
	.section	.text._ZN5flash24flash_fwd_splitkv_kernelI23Flash_fwd_kernel_traitsILi96ELi64ELi128ELi4ELb0ELb0EN7cutlass10bfloat16_tE19Flash_kernel_traitsILi96ELi64ELi128ELi4ES3_EELb1ELb0ELb0ELb0ELb1ELb0ELb1ELb0EEEvNS_16Flash_fwd_paramsE,"ax",@progbits
	.sectioninfo	@"SHI_REGISTERS=222"
	.align	128
        .global         _ZN5flash24flash_fwd_splitkv_kernelI23Flash_fwd_kernel_traitsILi96ELi64ELi128ELi4ELb0ELb0EN7cutlass10bfloat16_tE19Flash_kernel_traitsILi96ELi64ELi128ELi4ES3_EELb1ELb0ELb0ELb0ELb1ELb0ELb1ELb0EEEvNS_16Flash_fwd_paramsE
        .type           _ZN5flash24flash_fwd_splitkv_kernelI23Flash_fwd_kernel_traitsILi96ELi64ELi128ELi4ELb0ELb0EN7cutlass10bfloat16_tE19Flash_kernel_traitsILi96ELi64ELi128ELi4ES3_EELb1ELb0ELb0ELb0ELb1ELb0ELb1ELb0EEEvNS_16Flash_fwd_paramsE,@function
        .size           _ZN5flash24flash_fwd_splitkv_kernelI23Flash_fwd_kernel_traitsILi96ELi64ELi128ELi4ELb0ELb0EN7cutlass10bfloat16_tE19Flash_kernel_traitsILi96ELi64ELi128ELi4ES3_EELb1ELb0ELb0ELb0ELb1ELb0ELb1ELb0EEEvNS_16Flash_fwd_paramsE,(.L_x_6338 - _ZN5flash24flash_fwd_splitkv_kernelI23Flash_fwd_kernel_traitsILi96ELi64ELi128ELi4ELb0ELb0EN7cutlass10bfloat16_tE19Flash_kernel_traitsILi96ELi64ELi128ELi4ES3_EELb1ELb0ELb0ELb0ELb1ELb0ELb1ELb0EEEvNS_16Flash_fwd_paramsE)
        .other          _ZN5flash24flash_fwd_splitkv_kernelI23Flash_fwd_kernel_traitsILi96ELi64ELi128ELi4ELb0ELb0EN7cutlass10bfloat16_tE19Flash_kernel_traitsILi96ELi64ELi128ELi4ES3_EELb1ELb0ELb0ELb0ELb1ELb0ELb1ELb0EEEvNS_16Flash_fwd_paramsE,@"STO_CUDA_ENTRY STV_DEFAULT"
_ZN5flash24flash_fwd_splitkv_kernelI23Flash_fwd_kernel_traitsILi96ELi64ELi128ELi4ELb0ELb0EN7cutlass10bfloat16_tE19Flash_kernel_traitsILi96ELi64ELi128ELi4ES3_EELb1ELb0ELb0ELb0ELb1ELb0ELb1ELb0EEEvNS_16Flash_fwd_paramsE:
.text._ZN5flash24flash_fwd_splitkv_kernelI23Flash_fwd_kernel_traitsILi96ELi64ELi128ELi4ELb0ELb0EN7cutlass10bfloat16_tE19Flash_kernel_traitsILi96ELi64ELi128ELi4ES3_EELb1ELb0ELb0ELb0ELb1ELb0ELb1ELb0EEEvNS_16Flash_fwd_paramsE:
[----:B------:R-:W-:Y:S02]  /*0000*/  MOV R1, c[0x0][0x28] ;  /* 0x00000a0000017a02 */ /* 0x000fe40000000f00 */
[----:B------:R-:W1:Y:S01]  /*0010*/  I2F.U32.RP R2, c[0x0][0x1c0] ;  /* 0x0000700000027b06 */ /* 0x000e620000209000 */
[----:B------:R-:W2:Y:S01]  /*0020*/  S2R R3, SR_CTAID.Z ;  /* 0x0000000000037919 */ /* 0x000ea20000002700 */
[----:B------:R-:W-:Y:S01]  /*0030*/  IMAD.MOV.U32 R4, RZ, RZ, RZ ;  /* 0x000000ffff047224 */ /* 0x000fe200078e00ff */
[----:B------:R-:W-:Y:S01]  /*0040*/  ISETP.NE.U32.AND P1, PT, RZ, c[0x0][0x1c0], PT ;  /* 0x00007000ff007a0c */ /* 0x000fe20003f25070 */
[----:B------:R-:W-:-:S04]  /*0050*/  ULDC.64 UR12, c[0x0][0x118] ;  /* 0x00004600000c7ab9 */ /* 0x000fc80000000a00 */
[----:B-1----:R-:W1:Y:S02]  /*0060*/  MUFU.RCP R5, R2 ;  /* 0x0000000200057308 */ /* 0x002e640000001000 */
[----:B-1----:R-:W-:Y:S01]  /*0070*/  IADD3 R5, R5, 0xffffffe, RZ ;  /* 0x0ffffffe05057810 */ /* 0x002fe20007ffe0ff */
[----:B------:R-:W1:Y:S05]  /*0080*/  LDC.U8 R2, c[0x0][0x312] ;  /* 0x0000c480ff027b82 */ /* 0x000e6a0000000000 */
[----:B------:R-:W3:Y:S02]  /*0090*/  F2I.FTZ.U32.TRUNC.NTZ R5, R5 ;  /* 0x0000000500057305 */ /* 0x000ee4000021f000 */
[----:B---3--:R-:W-:Y:S01]  /*00a0*/  IMAD.MOV R0, RZ, RZ, -R5 ;  /* 0x000000ffff007224 */ /* 0x008fe200078e0a05 */
[----:B-1----:R-:W-:-:S03]  /*00b0*/  ISETP.NE.AND P3, PT, R2, RZ, PT ;  /* 0x000000ff0200720c */ /* 0x002fc60003f65270 */
[----:B------:R-:W-:-:S04]  /*00c0*/  IMAD R7, R0, c[0x0][0x1c0], RZ ;  /* 0x0000700000077a24 */ /* 0x000fc800078e02ff */
[----:B------:R-:W-:-:S06]  /*00d0*/  IMAD.HI.U32 R4, R5, R7, R4 ;  /* 0x0000000705047227 */ /* 0x000fcc00078e0004 */
[----:B--2---:R-:W-:-:S04]  /*00e0*/  IMAD.HI.U32 R197, R4, R3, RZ ;  /* 0x0000000304c57227 */ /* 0x004fc800078e00ff */
[----:B------:R-:W-:Y:S02]  /*00f0*/  IMAD.MOV R0, RZ, RZ, -R197 ;  /* 0x000000ffff007224 */ /* 0x000fe400078e0ac5 */
[----:B------:R-:W-:Y:S02]  /*0100*/  IMAD.MOV.U32 R4, RZ, RZ, -0x1 ;  /* 0xffffffffff047424 */ /* 0x000fe400078e00ff */
[----:B------:R-:W-:-:S05]  /*0110*/  IMAD R0, R0, c[0x0][0x1c0], R3 ;  /* 0x0000700000007a24 */ /* 0x000fca00078e0203 */
[----:B------:R-:W-:-:S13]  /*0120*/  ISETP.GE.U32.AND P2, PT, R0, c[0x0][0x1c0], PT ;  /* 0x0000700000007a0c */ /* 0x000fda0003f46070 */
[----:B------:R-:W-:Y:S02]  /*0130*/  @P2 IADD3 R0, R0, -c[0x0][0x1c0], RZ ;  /* 0x8000700000002a10 */ /* 0x000fe40007ffe0ff */
[----:B------:R-:W-:Y:S02]  /*0140*/  @P2 IADD3 R197, R197, 0x1, RZ ;  /* 0x00000001c5c52810 */ /* 0x000fe40007ffe0ff */
[----:B------:R-:W-:Y:S01]  /*0150*/  ISETP.GE.U32.AND P0, PT, R0, c[0x0][0x1c0], PT ;  /* 0x0000700000007a0c */ /* 0x000fe20003f06070 */
[----:B------:R-:W-:Y:S01]  /*0160*/  IMAD.MOV.U32 R0, RZ, RZ, 0x4 ;  /* 0x00000004ff007424 */ /* 0x000fe200078e00ff */
        /* <DEDUP_REMOVED lines=19> */
[----:B------:R-:W4:Y:S04]  /*02a0*/  S2R R2, SR_CTAID.Y ;  /* 0x0000000000027919 */ /* 0x000f280000002600 */
[----:B------:R-:W1:Y:S01]  /*02b0*/  S2R R122, SR_TID.X ;  /* 0x00000000007a7919 */ /* 0x000e620000002100 */
        /* <DEDUP_REMOVED lines=10> */
.L_x_2694:
[----:B-1-34-:R-:W-:Y:S02]  /*0360*/  MOV R5, c[0x0][0x218] ;  /* 0x0000860000057a02 */ /* 0x01afe40000000f00 */
.L_x_2695:
        /* <DEDUP_REMOVED lines=17> */
[----:B------:R-:W-:Y:S01]  /*0480*/  LEA.HI R7, R7, R10, RZ, 0x7 ;  /* 0x0000000a07077211 */ /* 0x000fe200078f38ff */
[----:B------:R-:W-:-:S03]  /*0490*/  IMAD.MOV.U32 R10, RZ, RZ, RZ ;  /* 0x000000ffff0a7224 */ /* 0x000fc600078e00ff */
[----:B------:R-:W-:Y:S01]  /*04a0*/  LEA.HI.SX32 R7, R7, c[0x0][0x10], 0x19 ;  /* 0x0000040007077a11 */ /* 0x000fe200078fcaff */
[----:B-1----:R-:W1:Y:S03]  /*04b0*/  MUFU.RCP R11, R3 ;  /* 0x00000003000b7308 */ /* 0x002e660000001000 */
[----:B------:R-:W-:Y:S02]  /*04c0*/  IADD3 R7, R7, -0x1, RZ ;  /* 0xffffffff07077810 */ /* 0x000fe40007ffe0ff */
[----:B-1----:R-:W-:Y:S02]  /*04d0*/  IADD3 R11, R11, 0xffffffe, RZ ;  /* 0x0ffffffe0b0b7810 */ /* 0x002fe40007ffe0ff */
[----:B------:R-:W-:Y:S02]  /*04e0*/  IABS R3, R7 ;  /* 0x0000000700037213 */ /* 0x000fe40000000000 */
[----:B------:R-:W-:-:S02]  /*04f0*/  LOP3.LUT R7, R7, c[0x0][0x10], RZ, 0x3c, !PT ;  /* 0x0000040007077a12 */ /* 0x000fc400078e3cff */
[----:B------:R-:W1:Y:S02]  /*0500*/  F2I.FTZ.U32.TRUNC.NTZ R11, R11 ;  /* 0x0000000b000b7305 */ /* 0x000e64000021f000 */
[----:B------:R-:W-:Y:S01]  /*0510*/  ISETP.GE.AND P0, PT, R7, RZ, PT ;  /* 0x000000ff0700720c */ /* 0x000fe20003f06270 */
[----:B-1----:R-:W-:-:S04]  /*0520*/  IMAD.MOV R5, RZ, RZ, -R11 ;  /* 0x000000ffff057224 */ /* 0x002fc800078e0a0b */
[----:B------:R-:W-:-:S04]  /*0530*/  IMAD R5, R5, R6, RZ ;  /* 0x0000000605057224 */ /* 0x000fc800078e02ff */
[----:B------:R-:W-:-:S04]  /*0540*/  IMAD.HI.U32 R10, R11, R5, R10 ;  /* 0x000000050b0a7227 */ /* 0x000fc800078e000a */
[----:B------:R-:W-:-:S04]  /*0550*/  IMAD.MOV.U32 R5, RZ, RZ, R3 ;  /* 0x000000ffff057224 */ /* 0x000fc800078e0003 */
[----:B------:R-:W-:Y:S01]  /*0560*/  IMAD.HI.U32 R9, R10, R5, RZ ;  /* 0x000000050a097227 */ /* 0x000fe200078e00ff */
[----:B------:R-:W-:-:S03]  /*0570*/  IADD3 R10, R120, 0x7f, RZ ;  /* 0x0000007f780a7810 */ /* 0x000fc60007ffe0ff */
[----:B------:R-:W-:-:S04]  /*0580*/  IMAD.MOV R3, RZ, RZ, -R9 ;  /* 0x000000ffff037224 */ /* 0x000fc800078e0a09 */
[----:B------:R-:W-:Y:S01]  /*0590*/  IMAD R3, R6, R3, R5 ;  /* 0x0000000306037224 */ /* 0x000fe200078e0205 */
[----:B------:R-:W-:-:S04]  /*05a0*/  SHF.R.S32.HI R5, RZ, 0x1f, R10 ;  /* 0x0000001fff057819 */ /* 0x000fc8000001140a */
[----:B------:R-:W-:Y:S02]  /*05b0*/  ISETP.GT.U32.AND P1, PT, R6, R3, PT ;  /* 0x000000030600720c */ /* 0x000fe40003f24070 */
[----:B------:R-:W-:-:S04]  /*05c0*/  LEA.HI R5, R5, R10, RZ, 0x7 ;  /* 0x0000000a05057211 */ /* 0x000fc800078f38ff */
[----:B------:R-:W-:-:S07]  /*05d0*/  SHF.R.S32.HI R5, RZ, 0x7, R5 ;  /* 0x00000007ff057819 */ /* 0x000fce0000011405 */
[----:B------:R-:W-:Y:S01]  /*05e0*/  @!P1 IMAD.IADD R3, R3, 0x1, -R6 ;  /* 0x0000000103039824 */ /* 0x000fe200078e0a06 */
[----:B------:R-:W-:Y:S02]  /*05f0*/  @!P1 IADD3 R9, R9, 0x1, RZ ;  /* 0x0000000109099810 */ /* 0x000fe40007ffe0ff */
[----:B------:R-:W-:Y:S02]  /*0600*/  ISETP.NE.AND P1, PT, RZ, c[0x0][0x10], PT ;  /* 0x00000400ff007a0c */ /* 0x000fe40003f25270 */
[----:B------:R-:W-:Y:S02]  /*0610*/  ISETP.GE.U32.AND P2, PT, R3, R6, PT ;  /* 0x000000060300720c */ /* 0x000fe40003f46070 */
[----:B------:R-:W-:-:S04]  /*0620*/  IADD3 R3, -R127, 0xbf, R126 ;  /* 0x000000bf7f037810 */ /* 0x000fc80007ffe17e */
[----:B------:R-:W-:-:S04]  /*0630*/  IADD3 R6, R3, c[0x0][0x2e8], R120 ;  /* 0x0000ba0003067a10 */ /* 0x000fc80007ffe078 */
[----:B------:R-:W-:-:S03]  /*0640*/  SHF.R.S32.HI R3, RZ, 0x1f, R6 ;  /* 0x0000001fff037819 */ /* 0x000fc60000011406 */
[----:B------:R-:W-:Y:S02]  /*0650*/  @P2 IADD3 R9, R9, 0x1, RZ ;  /* 0x0000000109092810 */ /* 0x000fe40007ffe0ff */
[----:B------:R-:W-:-:S03]  /*0660*/  LEA.HI R3, R3, R6, RZ, 0x7 ;  /* 0x0000000603037211 */ /* 0x000fc600078f38ff */
[----:B------:R-:W-:Y:S01]  /*0670*/  IMAD.MOV.U32 R7, RZ, RZ, R9 ;  /* 0x000000ffff077224 */ /* 0x000fe200078e0009 */
[----:B------:R-:W-:-:S03]  /*0680*/  SHF.R.S32.HI R3, RZ, 0x7, R3 ;  /* 0x00000007ff037819 */ /* 0x000fc60000011403 */
[----:B------:R-:W-:Y:S01]  /*0690*/  @!P0 IMAD.MOV R7, RZ, RZ, -R7 ;  /* 0x000000ffff078224 */ /* 0x000fe200078e0a07 */
[----:B------:R-:W-:-:S05]  /*06a0*/  @!P1 LOP3.LUT R7, RZ, c[0x0][0x10], RZ, 0x33, !PT ;  /* 0x00000400ff079a12 */ /* 0x000fca00078e33ff */
[----:B------:R-:W-:-:S04]  /*06b0*/  IMAD R188, R7, R2, RZ ;  /* 0x0000000207bc7224 */ /* 0x000fc800078e02ff */
[----:B------:R-:W-:-:S05]  /*06c0*/  IMAD.IADD R6, R7, 0x1, R188 ;  /* 0x0000000107067824 */ /* 0x000fca00078e02bc */
[----:B------:R-:W-:-:S04]  /*06d0*/  IMNMX R6, R5, R6, PT ;  /* 0x0000000605067217 */ /* 0x000fc80003800200 */
[----:B------:R-:W-:-:S04]  /*06e0*/  IMNMX R117, R6, R3, PT ;  /* 0x0000000306757217 */ /* 0x000fc80003800200 */
[----:B------:R-:W-:-:S13]  /*06f0*/  ISETP.GE.AND P0, PT, R188, R117, PT ;  /* 0x00000075bc00720c */ /* 0x000fda0003f06270 */
[----:B------:R-:W-:Y:S05]  /*0700*/  @!P0 BRA `(.L_x_2696) ;  /* 0x0000038000008947 */ /* 0x000fea0003800000 */
[----:B------:R-:W-:Y:S01]  /*0710*/  SHF.R.S32.HI R3, RZ, 0x1f, R122 ;  /* 0x0000001fff037819 */ /* 0x000fe2000001147a */
[----:B------:R-:W-:Y:S01]  /*0720*/  IMAD R197, R2, c[0x0][0x210], R197 ;  /* 0x0000840002c57a24 */ /* 0x000fe200078e02c5 */
[----:B------:R-:W-:Y:S01]  /*0730*/  LOP3.LUT P6, RZ, R122, 0x7, RZ, 0xc0, !PT ;  /* 0x000000077aff7812 */ /* 0x000fe200078cc0ff */
[----:B------:R-:W-:Y:S01]  /*0740*/  IMAD.IADD R127, R127, 0x1, -R126 ;  /* 0x000000017f7f7824 */ /* 0x000fe200078e0a7e */
[----:B------:R-:W-:-:S04]  /*0750*/  LEA.HI R0, R3, R122, RZ, 0x3 ;  /* 0x0000007a03007211 */ /* 0x000fc800078f18ff */
[----:B------:R-:W-:Y:S02]  /*0760*/  LOP3.LUT R3, R0, 0x3ffffff8, RZ, 0xc0, !PT ;  /* 0x3ffffff800037812 */ /* 0x000fe400078ec0ff */
[----:B------:R-:W-:-:S03]  /*0770*/  SHF.R.S32.HI R0, RZ, 0x3, R0 ;  /* 0x00000003ff007819 */ /* 0x000fc60000011400 */
[----:B------:R-:W-:Y:S01]  /*0780*/  IMAD.IADD R4, R122, 0x1, -R3 ;  /* 0x000000017a047824 */ /* 0x000fe200078e0a03 */
[C---:B------:R-:W-:Y:S01]  /*0790*/  IADD3 R6, R0.reuse, 0x10, RZ ;  /* 0x0000001000067810 */ /* 0x040fe20007ffe0ff */
[----:B------:R-:W-:Y:S01]  /*07a0*/  IMAD R3, R197, c[0x0][0x1c0], R22 ;  /* 0x00007000c5037a24 */ /* 0x000fe200078e0216 */
[-C--:B------:R-:W-:Y:S01]  /*07b0*/  ISETP.GE.AND P0, PT, R0, R127.reuse, PT ;  /* 0x0000007f0000720c */ /* 0x080fe20003f06270 */
[----:B------:R-:W-:Y:S01]  /*07c0*/  IMAD.SHL.U32 R4, R4, 0x4, RZ ;  /* 0x0000000404047824 */ /* 0x000fe200078e00ff */
[-C--:B------:R-:W-:Y:S01]  /*07d0*/  ISETP.GE.OR P4, PT, R6, R127.reuse, P6 ;  /* 0x0000007f0600720c */ /* 0x080fe20003786670 */
[----:B------:R-:W-:Y:S01]  /*07e0*/  IMAD R3, R3, c[0x0][0x214], R126 ;  /* 0x0000850003037a24 */ /* 0x000fe200078e027e */
[----:B------:R-:W-:Y:S02]  /*07f0*/  ISETP.GE.OR P5, PT, R0, R127, P6 ;  /* 0x0000007f0000720c */ /* 0x000fe400037a6670 */
[----:B------:R-:W-:Y:S01]  /*0800*/  SHF.R.S32.HI R5, RZ, 0x1f, R4 ;  /* 0x0000001fff057819 */ /* 0x000fe20000011404 */
[----:B------:R-:W-:-:S04]  /*0810*/  IMAD R2, R3, c[0x0][0x22c], RZ ;  /* 0x00008b0003027a24 */ /* 0x000fc800078e02ff */
[----:B------:R-:W-:-:S05]  /*0820*/  IMAD.WIDE R4, R0, 0x60, R4 ;  /* 0x0000006000047825 */ /* 0x000fca00078e0204 */
[----:B------:R-:W-:-:S04]  /*0830*/  IADD3 R4, P1, R2, R4, RZ ;  /* 0x0000000402047210 */ /* 0x000fc80007f3e0ff */
[----:B------:R-:W-:Y:S02]  /*0840*/  LEA.HI.X.SX32 R5, R2, R5, 0x1, P1 ;  /* 0x0000000502057211 */ /* 0x000fe400008f0eff */
[-C--:B------:R-:W-:Y:S02]  /*0850*/  ISETP.GE.AND P1, PT, R6, R127.reuse, PT ;  /* 0x0000007f0600720c */ /* 0x080fe40003f26270 */
[----:B------:R-:W-:Y:S02]  /*0860*/  LEA R8, P2, R4, c[0x0][0x1d8], 0x2 ;  /* 0x0000760004087a11 */ /* 0x000fe400078410ff */
[----:B------:R-:W-:Y:S02]  /*0870*/  IADD3 R2, R0, 0x20, RZ ;  /* 0x0000002000027810 */ /* 0x000fe40007ffe0ff */
[----:B------:R-:W-:Y:S01]  /*0880*/  LEA.HI.X R9, R4, c[0x0][0x1dc], R5, 0x2, P2 ;  /* 0x0000770004097a11 */ /* 0x000fe200010f1405 */
[----:B------:R-:W-:Y:S01]  /*0890*/  @!P5 IMAD.MOV.U32 R4, RZ, RZ, -0x800000 ;  /* 0xff800000ff04d424 */ /* 0x000fe200078e00ff */
[----:B------:R-:W-:-:S02]  /*08a0*/  ISETP.GE.AND P2, PT, R2, R127, PT ;  /* 0x0000007f0200720c */ /* 0x000fc40003f46270 */
[-C--:B------:R-:W-:Y:S01]  /*08b0*/  ISETP.GE.OR P3, PT, R2, R127.reuse, P6 ;  /* 0x0000007f0200720c */ /* 0x080fe20003766670 */
[----:B------:R1:W-:Y:S01]  /*08c0*/  @!P0 STG.E.128 [R8.64], RZ ;  /* 0x000000ff08008986 */ /* 0x0003e2000c101d0c */
[----:B------:R-:W-:Y:S02]  /*08d0*/  IADD3 R2, R0, 0x30, RZ ;  /* 0x0000003000027810 */ /* 0x000fe40007ffe0ff */
[----:B------:R-:W-:Y:S01]  /*08e0*/  SHF.R.S32.HI R5, RZ, 0x1f, R3 ;  /* 0x0000001fff057819 */ /* 0x000fe20000011403 */
[----:B------:R1:W-:Y:S01]  /*08f0*/  @!P0 STG.E.128 [R8.64+0x80], RZ ;  /* 0x000080ff08008986 */ /* 0x0003e2000c101d0c */
[----:B------:R-:W-:-:S03]  /*0900*/  ISETP.GE.OR P6, PT, R2, R127, P6 ;  /* 0x0000007f0200720c */ /* 0x000fc600037c6670 */
[----:B------:R1:W-:Y:S01]  /*0910*/  @!P0 STG.E.128 [R8.64+0x100], RZ ;  /* 0x000100ff08008986 */ /* 0x0003e2000c101d0c */
[----:B------:R-:W-:-:S03]  /*0920*/  IADD3 R3, P0, R3, R0, RZ ;  /* 0x0000000003037210 */ /* 0x000fc60007f1e0ff */
[----:B------:R1:W-:Y:S01]  /*0930*/  @!P1 STG.E.128 [R8.64+0x1800], RZ ;  /* 0x001800ff08009986 */ /* 0x0003e2000c101d0c */
[----:B------:R-:W-:Y:S02]  /*0940*/  LEA.HI.X.SX32 R0, R0, R5, 0x1, P0 ;  /* 0x0000000500007211 */ /* 0x000fe400000f0eff */
[C---:B------:R-:W-:Y:S01]  /*0950*/  LEA R6, P0, R3.reuse, c[0x0][0x208], 0x2 ;  /* 0x0000820003067a11 */ /* 0x040fe200078010ff */
[----:B------:R1:W-:Y:S03]  /*0960*/  @!P1 STG.E.128 [R8.64+0x1880], RZ ;  /* 0x001880ff08009986 */ /* 0x0003e6000c101d0c */
[----:B------:R-:W-:Y:S01]  /*0970*/  LEA.HI.X R7, R3, c[0x0][0x20c], R0, 0x2, P0 ;  /* 0x0000830003077a11 */ /* 0x000fe200000f1400 */
[----:B------:R1:W-:Y:S01]  /*0980*/  @!P1 STG.E.128 [R8.64+0x1900], RZ ;  /* 0x001900ff08009986 */ /* 0x0003e2000c101d0c */
[----:B------:R-:W-:Y:S01]  /*0990*/  ISETP.GE.AND P1, PT, R2, R127, PT ;  /* 0x0000007f0200720c */ /* 0x000fe20003f26270 */
[----:B------:R-:W-:-:S02]  /*09a0*/  @!P4 IMAD.MOV.U32 R3, RZ, RZ, -0x800000 ;  /* 0xff800000ff03c424 */ /* 0x000fc400078e00ff */
[----:B------:R-:W-:Y:S01]  /*09b0*/  @!P3 IMAD.MOV.U32 R0, RZ, RZ, -0x800000 ;  /* 0xff800000ff00b424 */ /* 0x000fe200078e00ff */
[----:B------:R1:W-:Y:S04]  /*09c0*/  @!P2 STG.E.128 [R8.64+0x3000], RZ ;  /* 0x003000ff0800a986 */ /* 0x0003e8000c101d0c */
[----:B------:R1:W-:Y:S04]  /*09d0*/  @!P2 STG.E.128 [R8.64+0x3080], RZ ;  /* 0x003080ff0800a986 */ /* 0x0003e8000c101d0c */
[----:B------:R1:W-:Y:S04]  /*09e0*/  @!P2 STG.E.128 [R8.64+0x3100], RZ ;  /* 0x003100ff0800a986 */ /* 0x0003e8000c101d0c */
[----:B------:R1:W-:Y:S04]  /*09f0*/  @!P1 STG.E.128 [R8.64+0x4800], RZ ;  /* 0x004800ff08009986 */ /* 0x0003e8000c101d0c */
[----:B------:R1:W-:Y:S04]  /*0a00*/  @!P1 STG.E.128 [R8.64+0x4880], RZ ;  /* 0x004880ff08009986 */ /* 0x0003e8000c101d0c */
[----:B------:R1:W-:Y:S04]  /*0a10*/  @!P1 STG.E.128 [R8.64+0x4900], RZ ;  /* 0x004900ff08009986 */ /* 0x0003e8000c101d0c */
[----:B------:R1:W-:Y:S04]  /*0a20*/  @!P4 STG.E [R6.64+0x40], R3 ;  /* 0x000040030600c986 */ /* 0x0003e8000c10190c */
[----:B------:R1:W-:Y:S04]  /*0a30*/  @!P3 STG.E [R6.64+0x80], R0 ;  /* 0x000080000600b986 */ /* 0x0003e8000c10190c */
[----:B------:R1:W-:Y:S01]  /*0a40*/  @!P5 STG.E [R6.64], R4 ;  /* 0x000000040600d986 */ /* 0x0003e2000c10190c */
[----:B------:R-:W-:Y:S05]  /*0a50*/  @P6 EXIT ;  /* 0x000000000000694d */ /* 0x000fea0003800000 */
[----:B-1----:R-:W-:-:S05]  /*0a60*/  MOV R3, 0xff800000 ;  /* 0xff80000000037802 */ /* 0x002fca0000000f00 */
[----:B------:R-:W-:Y:S01]  /*0a70*/  STG.E [R6.64+0xc0], R3 ;  /* 0x0000c00306007986 */ /* 0x000fe2000c10190c */
[----:B------:R-:W-:Y:S05]  /*0a80*/  EXIT ;  /* 0x000000000000794d */ /* 0x000fea0003800000 */
.L_x_2696:
[----:B------:R-:W-:Y:S01]  /*0a90*/  ISETP.NE.U32.AND P0, PT, RZ, c[0x0][0x2b8], PT ;  /* 0x0000ae00ff007a0c */ /* 0x000fe20003f05070 */
        /* <DEDUP_REMOVED lines=20> */
[----:B-1---5:R-:W1:Y:S01]  /*0be0*/  I2F.RP R5, R161 ;  /* 0x000000a100057306 */ /* 0x022e620000209400 */
        /* <DEDUP_REMOVED lines=52> */
[----:B------:R-:W-:Y:S02]  /*0f30*/  SHF.R.S32.HI R6, RZ, 0x1f, R7 ;  /* 0x0000001fff067819 */ /* 0x000fe40000011407 */
[----:B--2---:R-:W-:Y:S01]  /*0f40*/  SHF.R.S32.HI R5, RZ, 0x1f, R16 ;  /* 0x0000001fff057819 */ /* 0x004fe20000011410 */
[----:B------:R-:W-:-:S04]  /*0f50*/  IMAD.WIDE.U32 R10, R16, c[0x0][0x180], RZ ;  /* 0x00006000100a7a25 */ /* 0x000fc800078e00ff */
[C---:B------:R-:W-:Y:S02]  /*0f60*/  IMAD R13, R5.reuse, c[0x0][0x180], RZ ;  /* 0x00006000050d7a24 */ /* 0x040fe400078e02ff */
[----:B------:R-:W-:Y:S02]  /*0f70*/  IMAD.MOV.U32 R20, RZ, RZ, R10 ;  /* 0x000000ffff147224 */ /* 0x000fe400078e000a */
[----:B------:R-:W-:Y:S02]  /*0f80*/  IMAD R2, R16, c[0x0][0x184], R13 ;  /* 0x0000610010027a24 */ /* 0x000fe400078e020d */
[----:B------:R-:W-:-:S03]  /*0f90*/  IMAD R5, R5, c[0x0][0x188], RZ ;  /* 0x0000620005057a24 */ /* 0x000fc600078e02ff */
[----:B------:R-:W-:Y:S01]  /*0fa0*/  IADD3 R21, R11, R2, RZ ;  /* 0x000000020b157210 */ /* 0x000fe20007ffe0ff */
[C---:B------:R-:W-:Y:S02]  /*0fb0*/  IMAD R11, R9.reuse, c[0x0][0x19c], R0 ;  /* 0x00006700090b7a24 */ /* 0x040fe400078e0200 */
[----:B------:R-:W-:Y:S02]  /*0fc0*/  IMAD R0, R6, c[0x0][0x1b0], RZ ;  /* 0x00006c0006007a24 */ /* 0x000fe400078e02ff */
[----:B------:R-:W-:-:S04]  /*0fd0*/  IMAD.WIDE.U32 R20, R9, c[0x0][0x198], R20 ;  /* 0x0000660009147a25 */ /* 0x000fc800078e0014 */
[C---:B------:R-:W-:Y:S01]  /*0fe0*/  IMAD R2, R16.reuse, c[0x0][0x18c], R5 ;  /* 0x0000630010027a24 */ /* 0x040fe200078e0205 */
[----:B------:R-:W-:Y:S01]  /*0ff0*/  IADD3 R21, R21, R11, RZ ;  /* 0x0000000b15157210 */ /* 0x000fe20007ffe0ff */
[----:B------:R-:W-:Y:S02]  /*1000*/  IMAD R0, R7, c[0x0][0x1b4], R0 ;  /* 0x00006d0007007a24 */ /* 0x000fe400078e0200 */
[----:B------:R-:W-:-:S04]  /*1010*/  IMAD.WIDE.U32 R16, R16, c[0x0][0x188], RZ ;  /* 0x0000620010107a25 */ /* 0x000fc800078e00ff */
[----:B------:R-:W-:-:S04]  /*1020*/  IMAD.WIDE.U32 R20, R7, c[0x0][0x1b0], R20 ;  /* 0x00006c0007147a25 */ /* 0x000fc800078e0014 */
[----:B------:R-:W-:Y:S01]  /*1030*/  IMAD.IADD R2, R17, 0x1, R2 ;  /* 0x0000000111027824 */ /* 0x000fe200078e0202 */
[----:B------:R-:W-:Y:S01]  /*1040*/  IADD3 R0, R21, R0, RZ ;  /* 0x0000000015007210 */ /* 0x000fe20007ffe0ff */
[----:B------:R-:W-:Y:S05]  /*1050*/  BRA `(.L_x_2698) ;  /* 0x0000041000007947 */ /* 0x000fea0003800000 */
.L_x_2697:
        /* <DEDUP_REMOVED lines=16> */
.L_x_2699:
[----:B------:R-:W-:-:S04]  /*1160*/  IABS R3, c[0x0][0x1c8] ;  /* 0x0000720000037a13 */ /* 0x000fc80000000000 */
[----:B------:R-:W1:Y:S08]  /*1170*/  I2F.RP R9, R3 ;  /* 0x0000000300097306 */ /* 0x000e700000209400 */
[----:B-1----:R-:W1:Y:S02]  /*1180*/  MUFU.RCP R6, R9 ;  /* 0x0000000900067308 */ /* 0x002e640000001000 */
[----:B-1----:R-:W-:-:S02]  /*1190*/  IADD3 R6, R6, 0xffffffe, RZ ;  /* 0x0ffffffe06067810 */ /* 0x002fc40007ffe0ff */
[----:B------:R-:W-:-:S04]  /*11a0*/  LEA R9, R117, 0xffffff80, 0x7 ;  /* 0xffffff8075097811 */ /* 0x000fc800078e38ff */
[----:B------:R-:W1:Y:S01]  /*11b0*/  F2I.FTZ.U32.TRUNC.NTZ R7, R6 ;  /* 0x0000000600077305 */ /* 0x000e62000021f000 */
[----:B------:R-:W-:-:S04]  /*11c0*/  IMAD.WIDE.U32 R10, R9, c[0x0][0x198], R10 ;  /* 0x00006600090a7a25 */ /* 0x000fc800078e000a */
        /* <DEDUP_REMOVED lines=9> */
[----:B------:R-:W-:-:S03]  /*1260*/  @P3 IMAD.IADD R2, R8, 0x1, R15 ;  /* 0x0000000108023824 */ /* 0x000fc600078e020f */
[----:B------:R-:W-:Y:S01]  /*1270*/  ISETP.GT.U32.AND P0, PT, R3, R0, PT ;  /* 0x000000000300720c */ /* 0x000fe20003f04070 */
[----:B------:R-:W-:-:S04]  /*1280*/  @P3 IMAD.WIDE.U32 R16, R2, c[0x0][0x1a0], RZ ;  /* 0x0000680002103a25 */ /* 0x000fc800078e00ff */
[----:B------:R-:W-:-:S08]  /*1290*/  @P3 IMAD R2, R2, c[0x0][0x1a4], R17 ;  /* 0x0000690002023a24 */ /* 0x000fd000078e0211 */
[----:B------:R-:W-:Y:S01]  /*12a0*/  @!P0 IMAD.IADD R0, R0, 0x1, -R3 ;  /* 0x0000000100008824 */ /* 0x000fe200078e0a03 */
[----:B------:R-:W-:Y:S02]  /*12b0*/  @!P0 IADD3 R7, R7, 0x1, RZ ;  /* 0x0000000107078810 */ /* 0x000fe40007ffe0ff */
[----:B------:R-:W-:Y:S02]  /*12c0*/  ISETP.NE.AND P0, PT, RZ, c[0x0][0x1c8], PT ;  /* 0x00007200ff007a0c */ /* 0x000fe40003f05270 */
[----:B------:R-:W-:Y:S02]  /*12d0*/  ISETP.GE.U32.AND P2, PT, R0, R3, PT ;  /* 0x000000030000720c */ /* 0x000fe40003f46070 */
[----:B------:R-:W-:Y:S02]  /*12e0*/  LOP3.LUT R0, R22, c[0x0][0x1c8], RZ, 0x3c, !PT ;  /* 0x0000720016007a12 */ /* 0x000fe400078e3cff */
[----:B------:R-:W-:Y:S02]  /*12f0*/  SHF.R.S32.HI R3, RZ, 0x1f, R9 ;  /* 0x0000001fff037819 */ /* 0x000fe40000011409 */
[----:B------:R-:W-:-:S03]  /*1300*/  ISETP.GE.AND P1, PT, R0, RZ, PT ;  /* 0x000000ff0000720c */ /* 0x000fc60003f26270 */
[----:B------:R-:W-:-:S04]  /*1310*/  IMAD R0, R3, c[0x0][0x198], RZ ;  /* 0x0000660003007a24 */ /* 0x000fc800078e02ff */
[----:B------:R-:W-:Y:S01]  /*1320*/  @P2 IADD3 R7, R7, 0x1, RZ ;  /* 0x0000000107072810 */ /* 0x000fe20007ffe0ff */
[----:B------:R-:W-:-:S05]  /*1330*/  IMAD R13, R9, c[0x0][0x19c], R0 ;  /* 0x00006700090d7a24 */ /* 0x000fca00078e0200 */
[----:B------:R-:W-:Y:S02]  /*1340*/  @!P1 IADD3 R7, -R7, RZ, RZ ;  /* 0x000000ff07079210 */ /* 0x000fe40007ffe1ff */
[----:B------:R-:W-:Y:S02]  /*1350*/  @!P0 LOP3.LUT R7, RZ, c[0x0][0x1c8], RZ, 0x33, !PT ;  /* 0x00007200ff078a12 */ /* 0x000fe400078e33ff */
[----:B------:R-:W-:Y:S02]  /*1360*/  IADD3 R11, R11, R13, RZ ;  /* 0x0000000d0b0b7210 */ /* 0x000fe40007ffe0ff */
[----:B------:R-:W-:-:S03]  /*1370*/  SHF.R.S32.HI R6, RZ, 0x1f, R7 ;  /* 0x0000001fff067819 */ /* 0x000fc60000011407 */
        /* <DEDUP_REMOVED lines=15> */
.L_x_2698:
[----:B------:R-:W-:Y:S01]  /*1470*/  ISETP.NE.AND P0, PT, R4, -0x1, PT ;  /* 0xffffffff0400780c */ /* 0x000fe20003f05270 */
[----:B------:R-:W-:Y:S01]  /*1480*/  IMAD.IADD R186, R127, 0x1, -R126 ;  /* 0x000000017fba7824 */ /* 0x000fe200078e0a7e */
[----:B-----5:R-:W-:Y:S01]  /*1490*/  SHF.R.S32.HI R5, RZ, 0x1f, R122 ;  /* 0x0000001fff057819 */ /* 0x020fe2000001147a */
[----:B------:R-:W-:Y:S01]  /*14a0*/  IMAD.MOV.U32 R160, RZ, RZ, c[0x0][0x198] ;  /* 0x00006600ffa07624 */ /* 0x000fe200078e00ff */
[----:B------:R-:W-:Y:S01]  /*14b0*/  SHF.R.S32.HI R13, RZ, 0x1f, R22 ;  /* 0x0000001fff0d7819 */ /* 0x000fe20000011416 */
[----:B------:R-:W-:Y:S01]  /*14c0*/  IMAD R6, R6, c[0x0][0x1b8], RZ ;  /* 0x00006e0006067a24 */ /* 0x000fe200078e02ff */
[CC--:B------:R-:W-:Y:S01]  /*14d0*/  LEA.HI R19, R5.reuse, R122.reuse, RZ, 0x2 ;  /* 0x0000007a05137211 */ /* 0x0c0fe200078f10ff */
[----:B------:R-:W-:Y:S01]  /*14e0*/  IMAD.SHL.U32 R166, R122, 0x2, RZ ;  /* 0x000000027aa67824 */ /* 0x000fe200078e00ff */
[----:B------:R-:W-:Y:S01]  /*14f0*/  LEA.HI R124, R5, R122, RZ, 0x5 ;  /* 0x0000007a057c7211 */ /* 0x000fe200078f28ff */
[----:B------:R-:W-:Y:S01]  /*1500*/  IMAD R13, R13, c[0x0][0x1a8], RZ ;  /* 0x00006a000d0d7a24 */ /* 0x000fe200078e02ff */
[----:B------:R-:W-:Y:S01]  /*1510*/  LOP3.LUT R17, R19, 0xfffffffc, RZ, 0xc0, !PT ;  /* 0xfffffffc13117812 */ /* 0x000fe200078ec0ff */
[----:B------:R-:W-:Y:S01]  /*1520*/  IMAD R6, R7, c[0x0][0x1bc], R6 ;  /* 0x00006f0007067a24 */ /* 0x000fe200078e0206 */
[----:B------:R-:W-:Y:S01]  /*1530*/  SHF.R.S32.HI R125, RZ, 0x5, R124 ;  /* 0x00000005ff7d7819 */ /* 0x000fe2000001147c */
[----:B------:R-:W-:Y:S01]  /*1540*/  @!P0 IMAD.WIDE.U32 R10, R197, c[0x0][0x178], RZ ;  /* 0x00005e00c50a8a25 */ /* 0x000fe200078e00ff */
[----:B------:R-:W-:-:S02]  /*1550*/  @!P0 SHF.R.S32.HI R8, RZ, 0x1f, R197 ;  /* 0x0000001fff088819 */ /* 0x000fc400000114c5 */
[----:B------:R-:W-:Y:S01]  /*1560*/  IADD3 R193, R117, -0x1, RZ ;  /* 0xffffffff75c17810 */ /* 0x000fe20007ffe0ff */
[----:B------:R-:W-:Y:S01]  /*1570*/  IMAD.IADD R17, R122, 0x1, -R17 ;  /* 0x000000017a117824 */ /* 0x000fe200078e0a11 */
[----:B------:R-:W-:Y:S01]  /*1580*/  LOP3.LUT R166, R166, 0x6, RZ, 0xc0, !PT ;  /* 0x00000006a6a67812 */ /* 0x000fe200078ec0ff */
[----:B------:R-:W-:Y:S02]  /*1590*/  @!P0 IMAD R8, R8, c[0x0][0x178], RZ ;  /* 0x00005e0008088a24 */ /* 0x000fe400078e02ff */
[----:B------:R-:W-:-:S04]  /*15a0*/  @P0 IMAD.WIDE.U32 R14, R4, c[0x0][0x190], RZ ;  /* 0x00006400040e0a25 */ /* 0x000fc800078e00ff */
[----:B------:R-:W-:Y:S02]  /*15b0*/  @!P0 IMAD R8, R197, c[0x0][0x17c], R8 ;  /* 0x00005f00c5088a24 */ /* 0x000fe400078e0208 */
[----:B------:R-:W-:Y:S02]  /*15c0*/  @!P0 IMAD.MOV.U32 R14, RZ, RZ, R10 ;  /* 0x000000ffff0e8224 */ /* 0x000fe400078e000a */
[----:B------:R-:W-:Y:S02]  /*15d0*/  IMAD.SHL.U32 R17, R17, 0x8, RZ ;  /* 0x0000000811117824 */ /* 0x000fe400078e00ff */
[----:B------:R-:W-:Y:S02]  /*15e0*/  @P0 IMAD R4, R4, c[0x0][0x194], R15 ;  /* 0x0000650004040a24 */ /* 0x000fe400078e020f */
[----:B------:R-:W-:Y:S01]  /*15f0*/  @!P0 IMAD.IADD R4, R11, 0x1, R8 ;  /* 0x000000010b048824 */ /* 0x000fe200078e0208 */
[----:B------:R-:W-:Y:S01]  /*1600*/  IADD3 R14, P0, R17, R14, RZ ;  /* 0x0000000e110e7210 */ /* 0x000fe20007f1e0ff */
[----:B------:R-:W-:Y:S01]  /*1610*/  IMAD R18, R22, c[0x0][0x1ac], R13 ;  /* 0x00006b0016127a24 */ /* 0x000fe200078e020d */
[----:B------:R-:W-:Y:S01]  /*1620*/  SHF.R.S32.HI R11, RZ, 0x1f, R17 ;  /* 0x0000001fff0b7819 */ /* 0x000fe20000011411 */
[----:B------:R-:W-:Y:S01]  /*1630*/  IMAD.SHL.U32 R121, R193, 0x80, RZ ;  /* 0x00000080c1797824 */ /* 0x000fe200078e00ff */
[----:B------:R-:W-:-:S03]  /*1640*/  IADD3 R20, P1, R17, R20, RZ ;  /* 0x0000001411147210 */ /* 0x000fc60007f3e0ff */
[----:B------:R-:W-:Y:S01]  /*1650*/  IMAD.X R15, R11, 0x1, R4, P0 ;  /* 0x000000010b0f7824 */ /* 0x000fe200000e0604 */
[----:B------:R-:W-:Y:S01]  /*1660*/  LEA.HI R4, R5, R122, RZ, 0x3 ;  /* 0x0000007a05047211 */ /* 0x000fe200078f18ff */
[----:B------:R-:W-:Y:S01]  /*1670*/  IMAD.X R21, R11, 0x1, R0, P1 ;  /* 0x000000010b157824 */ /* 0x000fe200008e0600 */
[----:B------:R-:W-:Y:S01]  /*1680*/  IADD3 R16, P0, R17, R16, RZ ;  /* 0x0000001011107210 */ /* 0x000fe20007f1e0ff */
[----:B------:R-:W-:Y:S01]  /*1690*/  IMAD.WIDE.U32 R22, R22, c[0x0][0x1a8], R14 ;  /* 0x00006a0016167a25 */ /* 0x000fe200078e000e */
[----:B------:R-:W-:Y:S02]  /*16a0*/  SHF.R.S32.HI R14, RZ, 0x2, R19 ;  /* 0x00000002ff0e7819 */ /* 0x000fe40000011413 */
[----:B------:R-:W-:Y:S02]  /*16b0*/  SHF.R.S32.HI R187, RZ, 0x3, R4 ;  /* 0x00000003ffbb7819 */ /* 0x000fe40000011404 */
[C---:B------:R-:W-:Y:S01]  /*16c0*/  IADD3 R13, R14.reuse, 0x20, RZ ;  /* 0x000000200e0d7810 */ /* 0x040fe20007ffe0ff */
[----:B------:R-:W-:Y:S01]  /*16d0*/  IMAD.WIDE.U32 R20, R14, c[0x0][0x198], R20 ;  /* 0x000066000e147a25 */ /* 0x000fe200078e0014 */
[----:B------:R-:W-:-:S02]  /*16e0*/  LEA.HI R19, R19, R14, RZ, 0x1 ;  /* 0x0000000e13137211 */ /* 0x000fc400078f08ff */
[-C--:B------:R-:W-:Y:S01]  /*16f0*/  ISETP.GE.AND P3, PT, R13, R186.reuse, PT ;  /* 0x000000ba0d00720c */ /* 0x080fe20003f66270 */
[----:B------:R-:W-:Y:S01]  /*1700*/  IMAD.SHL.U32 R8, R187, 0x40, RZ ;  /* 0x00000040bb087824 */ /* 0x000fe200078e00ff */
[----:B------:R-:W-:Y:S01]  /*1710*/  SHF.R.S32.HI R15, RZ, 0x1f, R14 ;  /* 0x0000001fff0f7819 */ /* 0x000fe2000001140e */
[----:B------:R-:W-:Y:S01]  /*1720*/  IMAD.MOV.U32 R162, RZ, RZ, R20 ;  /* 0x000000ffffa27224 */ /* 0x000fe200078e0014 */
[----:B------:R-:W-:Y:S02]  /*1730*/  LOP3.LUT R19, R19, 0x7fffffe, RZ, 0xc0, !PT ;  /* 0x07fffffe13137812 */ /* 0x000fe400078ec0ff */
[----:B------:R-:W-:Y:S01]  /*1740*/  LOP3.LUT R8, R8, 0xc0, RZ, 0xc0, !PT ;  /* 0x000000c008087812 */ /* 0x000fe200078ec0ff */
[----:B------:R-:W-:Y:S01]  /*1750*/  IMAD.WIDE R24, R25, 0x40, R14 ;  /* 0x0000004019187825 */ /* 0x000fe200078e020e */
[----:B------:R-:W-:Y:S02]  /*1760*/  ISETP.GE.AND P4, PT, R14, R186, PT ;  /* 0x000000ba0e00720c */ /* 0x000fe40003f86270 */
[----:B------:R-:W-:Y:S01]  /*1770*/  LOP3.LUT R17, R8, 0x18, R17, 0xf8, !PT ;  /* 0x0000001808117812 */ /* 0x000fe200078ef811 */
[C---:B------:R-:W-:Y:S01]  /*1780*/  IMAD.IADD R10, R14.reuse, 0x1, -R19 ;  /* 0x000000010e0a7824 */ /* 0x040fe200078e0a13 */
[----:B------:R-:W-:Y:S01]  /*1790*/  SHF.R.U32.HI R8, RZ, 0x3, R8 ;  /* 0x00000003ff087819 */ /* 0x000fe20000011608 */
[----:B------:R-:W-:Y:S01]  /*17a0*/  IMAD.IADD R19, R23, 0x1, R18 ;  /* 0x0000000117137824 */ /* 0x000fe200078e0212 */
[----:B------:R-:W-:Y:S01]  /*17b0*/  IADD3 R118, P1, R14, R9, RZ ;  /* 0x000000090e767210 */ /* 0x000fe20007f3e0ff */
[----:B------:R-:W-:Y:S01]  /*17c0*/  IMAD R195, R125, 0x8, R10 ;  /* 0x000000087dc37824 */ /* 0x000fe200078e020a */
[----:B------:R-:W-:Y:S01]  /*17d0*/  LOP3.LUT R8, R17, R8, RZ, 0x3c, !PT ;  /* 0x0000000811087212 */ /* 0x000fe200078e3cff */
[----:B------:R-:W-:Y:S01]  /*17e0*/  IMAD.X R17, R11, 0x1, R2, P0 ;  /* 0x000000010b117824 */ /* 0x000fe200000e0602 */
[----:B------:R-:W-:Y:S01]  /*17f0*/  @!P3 IADD3 R10, P0, R24, 0x20, RZ ;  /* 0x00000020180ab810 */ /* 0x000fe20007f1e0ff */
[----:B------:R-:W-:Y:S01]  /*1800*/  @!P3 IMAD.MOV.U32 R23, RZ, RZ, R19 ;  /* 0x000000ffff17b224 */ /* 0x000fe200078e0013 */
[----:B------:R-:W-:Y:S01]  /*1810*/  LEA.HI R5, R5, R122, RZ, 0x4 ;  /* 0x0000007a05057211 */ /* 0x000fe200078f20ff */
[----:B------:R-:W-:-:S02]  /*1820*/  @!P4 IMAD.MOV.U32 R18, RZ, RZ, R22 ;  /* 0x000000ffff12c224 */ /* 0x000fc400078e0016 */
[----:B------:R-:W-:Y:S01]  /*1830*/  @!P4 IMAD R9, R25, c[0x0][0x190], RZ ;  /* 0x000064001909ca24 */ /* 0x000fe200078e02ff */
[----:B------:R-:W-:Y:S01]  /*1840*/  LOP3.LUT R123, R5, 0xfffffff0, RZ, 0xc0, !PT ;  /* 0xfffffff0057b7812 */ /* 0x000fe200078ec0ff */
[----:B------:R-:W-:Y:S02]  /*1850*/  @!P3 IMAD.X R11, RZ, RZ, R25, P0 ;  /* 0x000000ffff0bb224 */ /* 0x000fe400000e0619 */
[----:B------:R-:W-:Y:S02]  /*1860*/  IMAD.IADD R2, R120, 0x1, -R121 ;  /* 0x0000000178027824 */ /* 0x000fe400078e0a79 */
[C---:B------:R-:W-:Y:S02]  /*1870*/  @!P4 IMAD R9, R24.reuse, c[0x0][0x194], R9 ;  /* 0x000065001809ca24 */ /* 0x040fe400078e0209 */
[----:B------:R-:W-:Y:S01]  /*1880*/  @!P4 IMAD.WIDE.U32 R18, R24, c[0x0][0x190], R18 ;  /* 0x000064001812ca25 */ /* 0x000fe200078e0012 */
[----:B------:R-:W-:-:S03]  /*1890*/  ISETP.GE.AND P5, PT, R14, R2, PT ;  /* 0x000000020e00720c */ /* 0x000fc60003fa6270 */
[----:B------:R-:W-:Y:S01]  /*18a0*/  @!P3 IMAD R11, R11, c[0x0][0x190], RZ ;  /* 0x000064000b0bba24 */ /* 0x000fe200078e02ff */
[----:B------:R-:W-:Y:S01]  /*18b0*/  @!P4 LEA R24, P0, R18, c[0x0][0x160], 0x1 ;  /* 0x000058001218ca11 */ /* 0x000fe200078008ff */
[----:B------:R-:W-:Y:S02]  /*18c0*/  IMAD.U32 R195, R195, 0x20, R8 ;  /* 0x00000020c3c37824 */ /* 0x000fe400078e0008 */
[----:B------:R-:W-:Y:S01]  /*18d0*/  IMAD.X R3, R15, 0x1, R3, P1 ;  /* 0x000000010f037824 */ /* 0x000fe200008e0603 */
[----:B------:R-:W-:Y:S01]  /*18e0*/  ISETP.GE.AND P1, PT, R13, R2, PT ;  /* 0x000000020d00720c */ /* 0x000fe20003f26270 */
[----:B------:R-:W-:Y:S02]  /*18f0*/  @!P3 IMAD R8, R10, c[0x0][0x194], R11 ;  /* 0x000065000a08ba24 */ /* 0x000fe400078e020b */
[----:B------:R-:W-:Y:S02]  /*1900*/  @!P4 IMAD.IADD R0, R19, 0x1, R9 ;  /* 0x000000011300c824 */ /* 0x000fe400078e0209 */
[----:B------:R-:W-:Y:S01]  /*1910*/  IMAD R163, R15, c[0x0][0x198], RZ ;  /* 0x000066000fa37a24 */ /* 0x000fe200078e02ff */
[----:B------:R-:W-:Y:S01]  /*1920*/  IADD3 R15, R14, 0x60, RZ ;  /* 0x000000600e0f7810 */ /* 0x000fe20007ffe0ff */
[----:B------:R-:W-:Y:S01]  /*1930*/  @!P3 IMAD.WIDE.U32 R10, R10, c[0x0][0x190], R22 ;  /* 0x000064000a0aba25 */ /* 0x000fe200078e0016 */
[----:B------:R-:W-:-:S03]  /*1940*/  @!P4 LEA.HI.X R25, R18, c[0x0][0x164], R0, 0x1, P0 ;  /* 0x000059001219ca11 */ /* 0x000fc600000f0c00 */
[----:B------:R-:W-:Y:S01]  /*1950*/  IMAD R163, R14, c[0x0][0x19c], R163 ;  /* 0x000067000ea37a24 */ /* 0x000fe200078e02a3 */
[----:B------:R-:W-:Y:S01]  /*1960*/  @!P3 LEA R20, P0, R10, c[0x0][0x160], 0x1 ;  /* 0x000058000a14ba11 */ /* 0x000fe200078008ff */
[----:B------:R-:W-:Y:S01]  /*1970*/  @!P3 IMAD.IADD R8, R11, 0x1, R8 ;  /* 0x000000010b08b824 */ /* 0x000fe200078e0208 */
[----:B------:R-:W-:Y:S01]  /*1980*/  IADD3 R11, R14, 0x40, RZ ;  /* 0x000000400e0b7810 */ /* 0x000fe20007ffe0ff */
[----:B------:R-:W-:Y:S01]  /*1990*/  IMAD.IADD R163, R21, 0x1, R163 ;  /* 0x0000000115a37824 */ /* 0x000fe200078e02a3 */
[----:B------:R-:W-:Y:S01]  /*19a0*/  @!P1 LEA R9, P2, R160, R162, 0x5 ;  /* 0x000000a2a0099211 */ /* 0x000fe200078428ff */
[----:B------:R-:W-:Y:S01]  /*19b0*/  IMAD.MOV.U32 R0, RZ, RZ, c[0x0][0x19c] ;  /* 0x00006700ff007624 */ /* 0x000fe200078e00ff */
[----:B------:R-:W-:Y:S01]  /*19c0*/  @!P3 LEA.HI.X R21, R10, c[0x0][0x164], R8, 0x1, P0 ;  /* 0x000059000a15ba11 */ /* 0x000fe200000f0c08 */
[----:B------:R-:W-:Y:S01]  /*19d0*/  IMAD.SHL.U32 R195, R195, 0x2, RZ ;  /* 0x00000002c3c37824 */ /* 0x000fe200078e00ff */
[----:B------:R-:W-:Y:S01]  /*19e0*/  ISETP.GE.AND P0, PT, R11, R2, PT ;  /* 0x000000020b00720c */ /* 0x000fe20003f06270 */
[C---:B------:R-:W-:Y:S01]  /*19f0*/  IMAD.WIDE.U32 R22, R160.reuse, 0x40, RZ ;  /* 0x00000040a0167825 */ /* 0x040fe200078e00ff */
[----:B------:R-:W-:-:S02]  /*1a00*/  @!P1 LEA.HI.X R8, R160, R163, R0, 0x5, P2 ;  /* 0x000000a3a0089211 */ /* 0x000fc400010f2c00 */
[C---:B------:R-:W-:Y:S01]  /*1a10*/  @!P1 LEA R18, P2, R9.reuse, c[0x0][0x168], 0x1 ;  /* 0x00005a0009129a11 */ /* 0x040fe200078408ff */
[----:B------:R-:W-:Y:S01]  /*1a20*/  @!PT LDS RZ, [RZ] ;  /* 0x00000000fffff984 */ /* 0x000fe20000000800 */
[----:B------:R-:W-:Y:S01]  /*1a30*/  @!PT LDS RZ, [RZ] ;  /* 0x00000000fffff984 */ /* 0x000fe20000000800 */
[----:B------:R-:W-:Y:S01]  /*1a40*/  @!PT LDS RZ, [RZ] ;  /* 0x00000000fffff984 */ /* 0x000fe20000000800 */
[----:B------:R1:W-:Y:S01]  /*1a50*/  @!P4 LDGSTS.E.BYPASS.LTC128B.128 [R195], [R24.64] ;  /* 0x0000000018c3cfae */ /* 0x0003e2000b901d4c */
[----:B------:R-:W-:Y:S02]  /*1a60*/  IMAD.IADD R123, R122, 0x1, -R123 ;  /* 0x000000017a7b7824 */ /* 0x000fe400078e0a7b */
[----:B------:R-:W-:Y:S01]  /*1a70*/  @!P1 LEA.HI.X R19, R9, c[0x0][0x16c], R8, 0x1, P2 ;  /* 0x00005b0009139a11 */ /* 0x000fe200010f0c08 */
[----:B------:R1:W-:Y:S01]  /*1a80*/  @!P4 LDGSTS.E.BYPASS.LTC128B.128 [R195+0x1000], [R24.64+0x40] ;  /* 0x0100004018c3cfae */ /* 0x0003e2000b901d4c */
[----:B------:R-:W-:Y:S02]  /*1a90*/  IMAD.SHL.U32 R8, R0, 0x40, RZ ;  /* 0x0000004000087824 */ /* 0x000fe400078e00ff */
[----:B------:R-:W-:Y:S01]  /*1aa0*/  IMAD R3, R3, c[0x0][0x1a0], RZ ;  /* 0x0000680003037a24 */ /* 0x000fe200078e02ff */
[----:B------:R1:W-:Y:S01]  /*1ab0*/  @!P4 LDGSTS.E.BYPASS.LTC128B.128 [R195+0x2000], [R24.64+0x80] ;  /* 0x0200008018c3cfae */ /* 0x0003e2000b901d4c */
[----:B------:R-:W-:-:S02]  /*1ac0*/  @!P0 IADD3 R9, P2, R162, R22, RZ ;  /* 0x00000016a2098210 */ /* 0x000fc40007f5e0ff */
[----:B------:R-:W-:Y:S01]  /*1ad0*/  @!P5 LEA R22, P4, R162, c[0x0][0x168], 0x1 ;  /* 0x00005a00a216da11 */ /* 0x000fe200078808ff */
[----:B------:R2:W-:Y:S01]  /*1ae0*/  @!P3 LDGSTS.E.BYPASS.LTC128B.128 [R195+0x800], [R20.64] ;  /* 0x0080000014c3bfae */ /* 0x0005e2000b901d4c */
[----:B------:R-:W-:Y:S01]  /*1af0*/  @!P0 IADD3.X R8, R163, R23, R8, P2, !PT ;  /* 0x00000017a3088210 */ /* 0x000fe200017fe408 */
[----:B------:R-:W-:Y:S01]  /*1b00*/  IMAD R3, R118, c[0x0][0x1a4], R3 ;  /* 0x0000690076037a24 */ /* 0x000fe200078e0203 */
[----:B------:R-:W-:Y:S01]  /*1b10*/  @!P5 LEA.HI.X R23, R162, c[0x0][0x16c], R163, 0x1, P4 ;  /* 0x00005b00a217da11 */ /* 0x000fe200020f0ca3 */
[----:B------:R2:W-:Y:S01]  /*1b20*/  @!P3 LDGSTS.E.BYPASS.LTC128B.128 [R195+0x1800], [R20.64+0x40] ;  /* 0x0180004014c3bfae */ /* 0x0005e2000b901d4c */
[----:B------:R-:W-:Y:S02]  /*1b30*/  @!P0 LEA R10, P2, R9, c[0x0][0x168], 0x1 ;  /* 0x00005a00090a8a11 */ /* 0x000fe400078408ff */
[-C--:B------:R-:W-:Y:S01]  /*1b40*/  ISETP.GE.AND P4, PT, R13, R2.reuse, PT ;  /* 0x000000020d00720c */ /* 0x080fe20003f86270 */
[----:B------:R2:W-:Y:S01]  /*1b50*/  @!P3 LDGSTS.E.BYPASS.LTC128B.128 [R195+0x2800], [R20.64+0x80] ;  /* 0x0280008014c3bfae */ /* 0x0005e2000b901d4c */
[-C--:B------:R-:W-:Y:S01]  /*1b60*/  ISETP.GE.AND P3, PT, R11, R2.reuse, PT ;  /* 0x000000020b00720c */ /* 0x080fe20003f66270 */
[----:B------:R-:W-:Y:S01]  /*1b70*/  IMAD.WIDE.U32 R12, R7, c[0x0][0x1b8], R16 ;  /* 0x00006e00070c7a25 */ /* 0x000fe200078e0010 */
[----:B------:R-:W-:Y:S01]  /*1b80*/  @!P0 LEA.HI.X R11, R9, c[0x0][0x16c], R8, 0x1, P2 ;  /* 0x00005b00090b8a11 */ /* 0x000fe200010f0c08 */
[----:B------:R2:W-:Y:S01]  /*1b90*/  @!P5 LDGSTS.E.BYPASS.LTC128B.128 [R195+0x3000], [R22.64] ;  /* 0x0300000016c3dfae */ /* 0x0005e2000b901d4c */
[----:B------:R-:W-:Y:S01]  /*1ba0*/  ISETP.GE.AND P2, PT, R15, R2, PT ;  /* 0x000000020f00720c */ /* 0x000fe20003f46270 */
[----:B------:R-:W-:Y:S01]  /*1bb0*/  IMAD.IADD R13, R13, 0x1, R6 ;  /* 0x000000010d0d7824 */ /* 0x000fe200078e0206 */
[C---:B------:R-:W-:Y:S01]  /*1bc0*/  LOP3.LUT R9, R4.reuse, 0xfffffff8, RZ, 0xc0, !PT ;  /* 0xfffffff804097812 */ /* 0x040fe200078ec0ff */
[----:B------:R2:W-:Y:S01]  /*1bd0*/  @!P5 LDGSTS.E.BYPASS.LTC128B.128 [R195+0x5000], [R22.64+0x40] ;  /* 0x0500004016c3dfae */ /* 0x0005e2000b901d4c */
[----:B------:R-:W-:Y:S01]  /*1be0*/  LEA.HI R4, R4, R187, RZ, 0x1 ;  /* 0x000000bb04047211 */ /* 0x000fe200078f08ff */
[----:B------:R-:W-:-:S02]  /*1bf0*/  IMAD.WIDE.U32 R118, R118, c[0x0][0x1a0], R12 ;  /* 0x0000680076767a25 */ /* 0x000fc400078e000c */
[----:B------:R2:W-:Y:S01]  /*1c00*/  @!P5 LDGSTS.E.BYPASS.LTC128B.128 [R195+0x7000], [R22.64+0x80] ;  /* 0x0700008016c3dfae */ /* 0x0005e2000b901d4c */
[-C--:B------:R-:W-:Y:S01]  /*1c10*/  ISETP.GE.AND P5, PT, R14, R2.reuse, PT ;  /* 0x000000020e00720c */ /* 0x080fe20003fa6270 */
[----:B------:R-:W-:Y:S01]  /*1c20*/  IMAD.IADD R9, R122, 0x1, -R9 ;  /* 0x000000017a097824 */ /* 0x000fe200078e0a09 */
[----:B------:R-:W-:Y:S01]  /*1c30*/  SHF.R.S32.HI R14, RZ, 0x1f, R123 ;  /* 0x0000001fff0e7819 */ /* 0x000fe2000001147b */
[----:B------:R3:W-:Y:S01]  /*1c40*/  @!P1 LDGSTS.E.BYPASS.LTC128B.128 [R195+0x3800], [R18.64] ;  /* 0x0380000012c39fae */ /* 0x0007e2000b901d4c */
[----:B------:R-:W-:Y:S01]  /*1c50*/  LOP3.LUT R4, R4, 0xfffffffe, RZ, 0xc0, !PT ;  /* 0xfffffffe04047812 */ /* 0x000fe200078ec0ff */
[----:B------:R-:W-:Y:S01]  /*1c60*/  IMAD.IADD R116, R119, 0x1, R3 ;  /* 0x0000000177747824 */ /* 0x000fe200078e0203 */
[----:B------:R-:W-:Y:S01]  /*1c70*/  LEA.HI R196, R9, R9, RZ, 0x1 ;  /* 0x0000000909c47211 */ /* 0x000fe200078f08ff */
[----:B------:R3:W-:Y:S01]  /*1c80*/  @!P1 LDGSTS.E.BYPASS.LTC128B.128 [R195+0x5800], [R18.64+0x40] ;  /* 0x0580004012c39fae */ /* 0x0007e2000b901d4c */
[----:B------:R-:W-:Y:S02]  /*1c90*/  IMAD.MOV.U32 R12, RZ, RZ, 0x40 ;  /* 0x00000040ff0c7424 */ /* 0x000fe400078e00ff */
[----:B------:R-:W-:Y:S01]  /*1ca0*/  LOP3.LUT R192, R196, 0xfffffffe, RZ, 0xc0, !PT ;  /* 0xfffffffec4c07812 */ /* 0x000fe200078ec0ff */
[----:B------:R3:W-:Y:S01]  /*1cb0*/  @!P1 LDGSTS.E.BYPASS.LTC128B.128 [R195+0x7800], [R18.64+0x80] ;  /* 0x0780008012c39fae */ /* 0x0007e2000b901d4c */
[----:B------:R-:W-:Y:S01]  /*1cc0*/  ISETP.GE.AND P1, PT, R15, R2, PT ;  /* 0x000000020f00720c */ /* 0x000fe20003f26270 */
[----:B------:R-:W-:Y:S01]  /*1cd0*/  IMAD.IADD R194, R187, 0x1, -R4 ;  /* 0x00000001bbc27824 */ /* 0x000fe200078e0a04 */
[----:B------:R-:W-:Y:S01]  /*1ce0*/  SHF.R.S32.HI R2, RZ, 0x4, R5 ;  /* 0x00000004ff027819 */ /* 0x000fe20000011405 */
[----:B------:R-:W-:Y:S01]  /*1cf0*/  IMAD.IADD R192, R9, 0x1, -R192 ;  /* 0x0000000109c07824 */ /* 0x000fe200078e0ac0 */
[----:B------:R-:W-:Y:S01]  /*1d00*/  SHF.R.S32.HI R196, RZ, 0x1, R196 ;  /* 0x00000001ffc47819 */ /* 0x000fe200000114c4 */
[----:B------:R4:W-:Y:S01]  /*1d10*/  @!P0 LDGSTS.E.BYPASS.LTC128B.128 [R195+0x4000], [R10.64] ;  /* 0x040000000ac38fae */ /* 0x0009e2000b901d4c */
[----:B------:R-:W-:Y:S01]  /*1d20*/  LEA.HI R5, R2, R2, RZ, 0x1 ;  /* 0x0000000202057211 */ /* 0x000fe200078f08ff */
[----:B------:R-:W-:-:S02]  /*1d30*/  IMAD.SHL.U32 R6, R194, 0x8, RZ ;  /* 0x00000008c2067824 */ /* 0x000fc400078e00ff */
[----:B------:R4:W-:Y:S01]  /*1d40*/  @!P0 LDGSTS.E.BYPASS.LTC128B.128 [R195+0x6000], [R10.64+0x40] ;  /* 0x060000400ac38fae */ /* 0x0009e2000b901d4c */
[----:B------:R-:W-:Y:S02]  /*1d50*/  LOP3.LUT R7, R5, 0xfffffffe, RZ, 0xc0, !PT ;  /* 0xfffffffe05077812 */ /* 0x000fe400078ec0ff */
[-C--:B------:R-:W-:Y:S01]  /*1d60*/  LEA.HI R5, R123, R123.reuse, RZ, 0x1 ;  /* 0x0000007b7b057211 */ /* 0x080fe200078f08ff */
[----:B------:R-:W-:Y:S01]  /*1d70*/  @!P1 IMAD R13, R0, 0x60, RZ ;  /* 0x00000060000d9824 */ /* 0x000fe200078e02ff */
[----:B------:R4:W-:Y:S01]  /*1d80*/  @!P0 LDGSTS.E.BYPASS.LTC128B.128 [R195+0x8000], [R10.64+0x80] ;  /* 0x080000800ac38fae */ /* 0x0009e2000b901d4c */
[----:B------:R-:W-:Y:S01]  /*1d90*/  IMAD.IADD R7, R2, 0x1, -R7 ;  /* 0x0000000102077824 */ /* 0x000fe200078e0a07 */
[----:B------:R-:W-:Y:S02]  /*1da0*/  LOP3.LUT R8, R5, 0x7fffffe, RZ, 0xc0, !PT ;  /* 0x07fffffe05087812 */ /* 0x000fe400078ec0ff */
[----:B------:R-:W-:Y:S01]  /*1db0*/  LEA.HI R2, R14, R123, RZ, 0x3 ;  /* 0x0000007b0e027211 */ /* 0x000fe200078f18ff */
[----:B------:R-:W-:Y:S01]  /*1dc0*/  IMAD R184, R7, 0x8, R192 ;  /* 0x0000000807b87824 */ /* 0x000fe200078e02c0 */
[--C-:B------:R-:W-:Y:S01]  /*1dd0*/  SHF.R.S32.HI R4, RZ, 0x1, R5.reuse ;  /* 0x00000001ff047819 */ /* 0x100fe20000011405 */
[----:B------:R-:W-:Y:S01]  /*1de0*/  IMAD.IADD R123, R123, 0x1, -R8 ;  /* 0x000000017b7b7824 */ /* 0x000fe200078e0a08 */
[----:B------:R-:W-:Y:S01]  /*1df0*/  SHF.R.S32.HI R9, RZ, 0x1f, R5 ;  /* 0x0000001fff097819 */ /* 0x000fe20000011405 */
[----:B------:R-:W-:Y:S01]  /*1e00*/  IMAD.SHL.U32 R8, R196, 0x40, RZ ;  /* 0x00000040c4087824 */ /* 0x000fe200078e00ff */
[----:B------:R-:W-:Y:S01]  /*1e10*/  LEA R190, P0, R118, c[0x0][0x170], 0x1 ;  /* 0x00005c0076be7a11 */ /* 0x000fe200078008ff */
[----:B------:R-:W-:Y:S01]  /*1e20*/  IMAD.SHL.U32 R7, R7, 0x8, RZ ;  /* 0x0000000807077824 */ /* 0x000fe200078e00ff */
[----:B------:R-:W-:Y:S01]  /*1e30*/  LEA.HI R0, R9, R4, RZ, 0x2 ;  /* 0x0000000409007211 */ /* 0x000fe200078f10ff */
[----:B------:R-:W-:Y:S01]  /*1e40*/  IMAD.SHL.U32 R2, R2, 0x20, RZ ;  /* 0x0000002002027824 */ /* 0x000fe200078e00ff */
[----:B------:R-:W-:Y:S01]  /*1e50*/  LOP3.LUT R5, R8, 0xc0, RZ, 0xc0, !PT ;  /* 0x000000c008057812 */ /* 0x000fe200078ec0ff */
[----:B------:R-:W-:Y:S01]  /*1e60*/  @!P1 IMAD.WIDE.U32 R8, R160, 0x60, R162 ;  /* 0x00000060a0089825 */ /* 0x000fe200078e00a2 */
[----:B------:R-:W-:-:S02]  /*1e70*/  LOP3.LUT R3, R0, 0xfffffffc, RZ, 0xc0, !PT ;  /* 0xfffffffc00037812 */ /* 0x000fc400078ec0ff */
[----:B------:R-:W-:Y:S01]  /*1e80*/  LEA.HI.X R189, R118, c[0x0][0x174], R116, 0x1, P0 ;  /* 0x00005d0076bd7a11 */ /* 0x000fe200000f0c74 */
[----:B------:R-:W-:Y:S01]  /*1e90*/  @!P1 IMAD.IADD R0, R9, 0x1, R13 ;  /* 0x0000000109009824 */ /* 0x000fe200078e020d */
[----:B------:R-:W-:Y:S01]  /*1ea0*/  @!P1 LEA R14, P0, R8, c[0x0][0x168], 0x1 ;  /* 0x00005a00080e9a11 */ /* 0x000fe200078008ff */
[----:B------:R-:W-:Y:S01]  /*1eb0*/  IMAD.IADD R3, R4, 0x1, -R3 ;  /* 0x0000000104037824 */ /* 0x000fe200078e0a03 */
[----:B------:R-:W-:Y:S01]  /*1ec0*/  LOP3.LUT R6, R5, 0x8, R6, 0xf8, !PT ;  /* 0x0000000805067812 */ /* 0x000fe200078ef806 */
[----:B------:R-:W-:Y:S01]  /*1ed0*/  @!P2 IMAD.MOV.U32 R4, RZ, RZ, R190 ;  /* 0x000000ffff04a224 */ /* 0x000fe200078e00be */
[----:B------:R-:W-:Y:S01]  /*1ee0*/  @!P1 LEA.HI.X R15, R8, c[0x0][0x16c], R0, 0x1, P0 ;  /* 0x00005b00080f9a11 */ /* 0x000fe200000f0c00 */
[----:B------:R-:W-:Y:S01]  /*1ef0*/  IMAD.SHL.U32 R8, R3, 0x40, RZ ;  /* 0x0000004003087824 */ /* 0x000fe200078e00ff */
[----:B------:R-:W-:Y:S01]  /*1f00*/  SHF.R.U32.HI R5, RZ, 0x3, R5 ;  /* 0x00000003ff057819 */ /* 0x000fe20000011605 */
[----:B----4-:R-:W-:Y:S01]  /*1f10*/  @!P2 IMAD.MOV.U32 R10, RZ, RZ, c[0x0][0x1a0] ;  /* 0x00006800ff0aa624 */ /* 0x010fe200078e00ff */
[----:B------:R-:W-:Y:S01]  /*1f20*/  LOP3.LUT R2, R2, 0xffffff00, RZ, 0xc0, !PT ;  /* 0xffffff0002027812 */ /* 0x000fe200078ec0ff */
[----:B------:R4:W-:Y:S01]  /*1f30*/  @!P1 LDGSTS.E.BYPASS.LTC128B.128 [R195+0x4800], [R14.64] ;  /* 0x048000000ec39fae */ /* 0x0009e2000b901d4c */
[----:B------:R-:W-:Y:S01]  /*1f40*/  LOP3.LUT R5, R6, R5, RZ, 0x3c, !PT ;  /* 0x0000000506057212 */ /* 0x000fe200078e3cff */
[----:B------:R-:W-:Y:S01]  /*1f50*/  IMAD R6, R12, c[0x0][0x1a4], RZ ;  /* 0x000069000c067a24 */ /* 0x000fe200078e02ff */
[----:B------:R-:W-:Y:S01]  /*1f60*/  LOP3.LUT R8, R8, 0xc0, RZ, 0xc0, !PT ;  /* 0x000000c008087812 */ /* 0x000fe200078ec0ff */
[----:B------:R4:W-:Y:S01]  /*1f70*/  @!P1 LDGSTS.E.BYPASS.LTC128B.128 [R195+0x6800], [R14.64+0x40] ;  /* 0x068000400ec39fae */ /* 0x0009e2000b901d4c */
[----:B------:R-:W-:-:S02]  /*1f80*/  IMAD.WIDE.U32 R12, R12, c[0x0][0x1a0], RZ ;  /* 0x000068000c0c7a25 */ /* 0x000fc400078e00ff */
[----:B------:R-:W-:Y:S01]  /*1f90*/  LOP3.LUT R7, R8, 0x8, R7, 0xf8, !PT ;  /* 0x0000000808077812 */ /* 0x000fe200078ef807 */
[----:B------:R4:W-:Y:S01]  /*1fa0*/  @!P1 LDGSTS.E.BYPASS.LTC128B.128 [R195+0x8800], [R14.64+0x80] ;  /* 0x088000800ec39fae */ /* 0x0009e2000b901d4c */
[----:B------:R-:W-:Y:S01]  /*1fb0*/  IMAD.U32 R184, R184, 0x20, R5 ;  /* 0x00000020b8b87824 */ /* 0x000fe200078e0005 */
[----:B------:R-:W-:Y:S01]  /*1fc0*/  SHF.R.U32.HI R8, RZ, 0x3, R8 ;  /* 0x00000003ff087819 */ /* 0x000fe20000011608 */
[----:B------:R-:W-:Y:S01]  /*1fd0*/  @!P2 IMAD.MOV.U32 R5, RZ, RZ, R189 ;  /* 0x000000ffff05a224 */ /* 0x000fe200078e00bd */
[----:B------:R-:W0:Y:S01]  /*1fe0*/  LDGDEPBAR ;  /* 0x00000000000079af */ /* 0x000e220000000000 */
[----:B------:R-:W-:Y:S01]  /*1ff0*/  @!P2 IMAD.MOV.U32 R0, RZ, RZ, c[0x0][0x1a4] ;  /* 0x00006900ff00a624 */ /* 0x000fe200078e00ff */
[----:B------:R-:W-:Y:S01]  /*2000*/  @!P4 IADD3 R16, P1, R190, R12, RZ ;  /* 0x0000000cbe10c210 */ /* 0x000fe20007f3e0ff */
[----:B------:R-:W-:-:S03]  /*2010*/  @!P2 IMAD.WIDE.U32 R10, R10, 0xc0, R4 ;  /* 0x000000c00a0aa825 */ /* 0x000fc600078e0004 */
[----:B------:R-:W-:Y:S01]  /*2020*/  @!P4 IADD3.X R17, R189, R13, R6, P1, !PT ;  /* 0x0000000dbd11c210 */ /* 0x000fe20000ffe406 */
[----:B------:R-:W-:Y:S01]  /*2030*/  @!P3 IMAD.MOV.U32 R5, RZ, RZ, c[0x0][0x1a0] ;  /* 0x00006800ff05b624 */ /* 0x000fe200078e00ff */
[----:B------:R-:W-:Y:S01]  /*2040*/  LOP3.LUT P1, RZ, R3, 0x2, RZ, 0xc0, !PT ;  /* 0x0000000203ff7812 */ /* 0x000fe2000782c0ff */
[----:B------:R-:W-:Y:S02]  /*2050*/  @!P2 IMAD R0, R0, 0xc0, RZ ;  /* 0x000000c00000a824 */ /* 0x000fe400078e02ff */
[----:B------:R-:W-:Y:S01]  /*2060*/  @!P3 IMAD.MOV.U32 R4, RZ, RZ, c[0x0][0x1a4] ;  /* 0x00006900ff04b624 */ /* 0x000fe200078e00ff */
[C---:B------:R-:W-:Y:S01]  /*2070*/  @!P3 LEA R12, P0, R5.reuse, R190, 0x7 ;  /* 0x000000be050cb211 */ /* 0x040fe200078038ff */
[----:B------:R-:W-:Y:S02]  /*2080*/  @!P5 IMAD.MOV.U32 R6, RZ, RZ, R190 ;  /* 0x000000ffff06d224 */ /* 0x000fe400078e00be */
[----:B------:R-:W-:Y:S01]  /*2090*/  IMAD.SHL.U32 R184, R184, 0x2, RZ ;  /* 0x00000002b8b87824 */ /* 0x000fe200078e00ff */
[----:B------:R-:W-:Y:S01]  /*20a0*/  @!P3 LEA.HI.X R13, R5, R189, R4, 0x7, P0 ;  /* 0x000000bd050db211 */ /* 0x000fe200000f3c04 */
[----:B------:R-:W-:Y:S01]  /*20b0*/  IMAD R4, R125, 0x200, R2 ;  /* 0x000002007d047824 */ /* 0x000fe200078e0202 */
[----:B------:R-:W-:Y:S01]  /*20c0*/  LOP3.LUT P0, RZ, R196, 0x2, RZ, 0xc0, !PT ;  /* 0x00000002c4ff7812 */ /* 0x000fe2000780c0ff */
[----:B------:R-:W-:-:S02]  /*20d0*/  IMAD.MOV.U32 R3, RZ, RZ, 0x10 ;  /* 0x00000010ff037424 */ /* 0x000fc400078e00ff */
[----:B------:R-:W-:Y:S02]  /*20e0*/  IMAD R185, R123, 0x20, R4 ;  /* 0x000000207bb97824 */ /* 0x000fe400078e0204 */
[----:B----4-:R-:W-:Y:S01]  /*20f0*/  @!P2 IMAD.IADD R15, R11, 0x1, R0 ;  /* 0x000000010b0fa824 */ /* 0x010fe200078e0200 */
[----:B------:R-:W-:-:S04]  /*2100*/  DEPBAR.LE SB0, 0x0 ;  /* 0x000080000000791a */ /* 0x000fc80000000000 */
[----:B------:R-:W-:Y:S01]  /*2110*/  BAR.SYNC.DEFER_BLOCKING 0x0 ;  /* 0x0000000000007b1d */ /* 0x000fe20000010000 */
[----:B------:R-:W-:Y:S01]  /*2120*/  LOP3.LUT R0, R7, R8, RZ, 0x3c, !PT ;  /* 0x0000000807007212 */ /* 0x000fe200078e3cff */
[----:B------:R-:W-:Y:S01]  /*2130*/  @!P5 IMAD.MOV.U32 R7, RZ, RZ, R189 ;  /* 0x000000ffff07d224 */ /* 0x000fe200078e00bd */
[----:B------:R-:W-:Y:S01]  /*2140*/  SEL R3, R3, 0xfffffff0, !P1 ;  /* 0xfffffff003037807 */ /* 0x000fe20004800000 */
[----:B------:R-:W-:Y:S02]  /*2150*/  @!P2 IMAD.MOV.U32 R14, RZ, RZ, R10 ;  /* 0x000000ffff0ea224 */ /* 0x000fe400078e000a */
[----:B------:R-:W-:Y:S02]  /*2160*/  IMAD.IADD R185, R0, 0x1, R185 ;  /* 0x0000000100b97824 */ /* 0x000fe400078e02b9 */
[----:B------:R-:W-:Y:S02]  /*2170*/  IMAD.MOV.U32 R5, RZ, RZ, 0x20 ;  /* 0x00000020ff057424 */ /* 0x000fe400078e00ff */
[----:B------:R-:W-:-:S03]  /*2180*/  IMAD.SHL.U32 R185, R185, 0x2, RZ ;  /* 0x00000002b9b97824 */ /* 0x000fc600078e00ff */
[----:B------:R-:W-:Y:S01]  /*2190*/  SEL R5, R5, 0xffffffe0, !P0 ;  /* 0xffffffe005057807 */ /* 0x000fe20004000000 */
        /* <DEDUP_REMOVED lines=42> */
[----:B------:R-:W2:Y:S04]  /*2440*/  LDSM.16.M88.4 R84, [R184+0x4800] ;  /* 0x00480000b854783b */ /* 0x000ea80000000200 */
[----:B------:R-:W2:Y:S04]  /*2450*/  LDSM.16.M88.4 R40, [R184+0x3000] ;  /* 0x00300000b828783b */ /* 0x000ea80000000200 */
[----:B-1----:R-:W1:Y:S04]  /*2460*/  LDSM.16.M88.4 R24, [R184+0x3800] ;  /* 0x00380000b818783b */ /* 0x002e680000000200 */
[----:B---3--:R-:W3:Y:S04]  /*2470*/  LDSM.16.M88.4 R16, [R184+0x3c00] ;  /* 0x003c0000b810783b */ /* 0x008ee80000000200 */
[----:B------:R-:W1:Y:S04]  /*2480*/  LDSM.16.M88.4 R8, [R184+0x4000] ;  /* 0x00400000b808783b */ /* 0x000e680000000200 */
[----:B------:R-:W1:Y:S04]  /*2490*/  LDSM.16.M88.4 R92, [R184+0x4400] ;  /* 0x00440000b85c783b */ /* 0x000e680000000200 */
[----:B------:R-:W-:Y:S04]  /*24a0*/  LDSM.16.M88.4 R60, [R183] ;  /* 0x00000000b73c783b */ /* 0x000fe80000000200 */
[----:B----4-:R-:W4:Y:S04]  /*24b0*/  LDSM.16.M88.4 R4, [R181+0x3400] ;  /* 0x00340000b504783b */ /* 0x010f280000000200 */
[----:B------:R-:W1:Y:S04]  /*24c0*/  LDSM.16.M88.4 R48, [R181+0x4800] ;  /* 0x00480000b530783b */ /* 0x000e680000000200 */
[----:B------:R-:W1:Y:S01]  /*24d0*/  LDSM.16.M88.4 R52, [R181+0x3000] ;  /* 0x00300000b534783b */ /* 0x000e620000000200 */
[C---:B--2---:R-:W-:Y:S03]  /*24e0*/  HMMA.16816.F32.BF16 R36, R76.reuse, R32, RZ ;  /* 0x000000204c24723c */ /* 0x044fe600000418ff */
[----:B------:R-:W2:Y:S04]  /*24f0*/  LDSM.16.M88.4 R56, [R184+0x4c00] ;  /* 0x004c0000b838783b */ /* 0x000ea80000000200 */
[----:B------:R-:W1:Y:S01]  /*2500*/  LDSM.16.M88.4 R104, [R181+0x3800] ;  /* 0x00380000b568783b */ /* 0x000e620000000200 */
[C---:B------:R-:W-:Y:S03]  /*2510*/  HMMA.16816.F32.BF16 R88, R76.reuse, R84, RZ ;  /* 0x000000544c58723c */ /* 0x040fe600000418ff */
[----:B------:R-:W2:Y:S04]  /*2520*/  LDSM.16.M88.4 R100, [R181+0x3c00] ;  /* 0x003c0000b564783b */ /* 0x000ea80000000200 */
[----:B------:R-:W2:Y:S01]  /*2530*/  LDSM.16.M88.4 R72, [R181+0x4000] ;  /* 0x00400000b548783b */ /* 0x000ea20000000200 */
[C---:B------:R-:W-:Y:S03]  /*2540*/  HMMA.16816.F32.BF16 R44, R76.reuse, R40, RZ ;  /* 0x000000284c2c723c */ /* 0x040fe600000418ff */
[----:B------:R-:W2:Y:S04]  /*2550*/  LDSM.16.M88.4 R68, [R181+0x4400] ;  /* 0x00440000b544783b */ /* 0x000ea80000000200 */
[----:B------:R-:W2:Y:S01]  /*2560*/  LDSM.16.M88.4 R64, [R181+0x4c00] ;  /* 0x004c0000b540783b */ /* 0x000ea20000000200 */
[C---:B------:R-:W-:Y:S03]  /*2570*/  HMMA.16816.F32.BF16 R32, R76.reuse, R34, RZ ;  /* 0x000000224c20723c */ /* 0x040fe600000418ff */
[----:B------:R-:W-:Y:S04]  /*2580*/  LDSM.16.M88.4 R108, [R184+0x5c00] ;  /* 0x005c0000b86c783b */ /* 0x000fe80000000200 */
[----:B------:R-:W-:Y:S01]  /*2590*/  LDSM.16.M88.4 R112, [R183+0x1000] ;  /* 0x00100000b770783b */ /* 0x000fe20000000200 */
[C---:B------:R-:W-:Y:S03]  /*25a0*/  HMMA.16816.F32.BF16 R84, R76.reuse, R86, RZ ;  /* 0x000000564c54723c */ /* 0x040fe600000418ff */
[----:B------:R-:W0:Y:S05]  /*25b0*/  LDGDEPBAR ;  /* 0x00000000000079af */ /* 0x000e2a0000000000 */
[C---:B------:R-:W-:Y:S08]  /*25c0*/  HMMA.16816.F32.BF16 R40, R76.reuse, R42, RZ ;  /* 0x0000002a4c28723c */ /* 0x040ff000000418ff */
[C---:B-1----:R-:W-:Y:S08]  /*25d0*/  HMMA.16816.F32.BF16 R28, R76.reuse, R24, RZ ;  /* 0x000000184c1c723c */ /* 0x042ff000000418ff */
[C---:B---3--:R-:W-:Y:S08]  /*25e0*/  HMMA.16816.F32.BF16 R20, R76.reuse, R16, RZ ;  /* 0x000000104c14723c */ /* 0x048ff000000418ff */
[C---:B------:R-:W-:Y:S08]  /*25f0*/  HMMA.16816.F32.BF16 R12, R76.reuse, R8, RZ ;  /* 0x000000084c0c723c */ /* 0x040ff000000418ff */
[C---:B------:R-:W-:Y:S08]  /*2600*/  HMMA.16816.F32.BF16 R96, R76.reuse, R92, RZ ;  /* 0x0000005c4c60723c */ /* 0x040ff000000418ff */
[C---:B------:R-:W-:Y:S08]  /*2610*/  HMMA.16816.F32.BF16 R24, R76.reuse, R26, RZ ;  /* 0x0000001a4c18723c */ /* 0x040ff000000418ff */
[C---:B------:R-:W-:Y:S08]  /*2620*/  HMMA.16816.F32.BF16 R16, R76.reuse, R18, RZ ;  /* 0x000000124c10723c */ /* 0x040ff000000418ff */
[C---:B------:R-:W-:Y:S08]  /*2630*/  HMMA.16816.F32.BF16 R8, R76.reuse, R10, RZ ;  /* 0x0000000a4c08723c */ /* 0x040ff000000418ff */
[----:B------:R-:W-:Y:S08]  /*2640*/  HMMA.16816.F32.BF16 R92, R76, R94, RZ ;  /* 0x0000005e4c5c723c */ /* 0x000ff000000418ff */
[C---:B----4-:R-:W-:Y:S08]  /*2650*/  HMMA.16816.F32.BF16 R36, R60.reuse, R4, R36 ;  /* 0x000000043c24723c */ /* 0x050ff00000041824 */
[C---:B------:R-:W-:Y:S01]  /*2660*/  HMMA.16816.F32.BF16 R32, R60.reuse, R6, R32 ;  /* 0x000000063c20723c */ /* 0x040fe20000041820 */
[----:B------:R-:W-:Y:S07]  /*2670*/  LDSM.16.M88.4 R4, [R185+0x1000] ;  /* 0x00100000b904783b */ /* 0x000fee0000000200 */
[C---:B------:R-:W-:Y:S08]  /*2680*/  HMMA.16816.F32.BF16 R88, R60.reuse, R48, R88 ;  /* 0x000000303c58723c */ /* 0x040ff00000041858 */
[C---:B------:R-:W-:Y:S01]  /*2690*/  HMMA.16816.F32.BF16 R84, R60.reuse, R50, R84 ;  /* 0x000000323c54723c */ /* 0x040fe20000041854 */
[----:B------:R-:W1:Y:S07]  /*26a0*/  LDSM.16.M88.4 R48, [R184+0x5800] ;  /* 0x00580000b830783b */ /* 0x000e6e0000000200 */
[C---:B------:R-:W-:Y:S08]  /*26b0*/  HMMA.16816.F32.BF16 R44, R60.reuse, R52, R44 ;  /* 0x000000343c2c723c */ /* 0x040ff0000004182c */
[----:B------:R-:W-:Y:S01]  /*26c0*/  HMMA.16816.F32.BF16 R40, R60, R54, R40 ;  /* 0x000000363c28723c */ /* 0x000fe20000041828 */
[----:B------:R-:W3:Y:S07]  /*26d0*/  LDSM.16.M88.4 R52, [R184+0x5400] ;  /* 0x00540000b834783b */ /* 0x000eee0000000200 */
[C---:B--2---:R-:W-:Y:S08]  /*26e0*/  HMMA.16816.F32.BF16 R80, R76.reuse, R56, RZ ;  /* 0x000000384c50723c */ /* 0x044ff000000418ff */
[----:B------:R-:W-:Y:S01]  /*26f0*/  HMMA.16816.F32.BF16 R76, R76, R58, RZ ;  /* 0x0000003a4c4c723c */ /* 0x000fe200000418ff */
[----:B------:R-:W2:Y:S07]  /*2700*/  LDSM.16.M88.4 R56, [R184+0x5000] ;  /* 0x00500000b838783b */ /* 0x000eae0000000200 */
[C---:B------:R-:W-:Y:S08]  /*2710*/  HMMA.16816.F32.BF16 R28, R60.reuse, R104, R28 ;  /* 0x000000683c1c723c */ /* 0x040ff0000004181c */
[C---:B------:R-:W-:Y:S01]  /*2720*/  HMMA.16816.F32.BF16 R24, R60.reuse, R106, R24 ;  /* 0x0000006a3c18723c */ /* 0x040fe20000041818 */
[----:B------:R-:W4:Y:S07]  /*2730*/  LDSM.16.M88.4 R104, [R184+0x6000] ;  /* 0x00600000b868783b */ /* 0x000f2e0000000200 */
[C---:B------:R-:W-:Y:S08]  /*2740*/  HMMA.16816.F32.BF16 R20, R60.reuse, R100, R20 ;  /* 0x000000643c14723c */ /* 0x040ff00000041814 */
[C---:B------:R-:W-:Y:S01]  /*2750*/  HMMA.16816.F32.BF16 R16, R60.reuse, R102, R16 ;  /* 0x000000663c10723c */ /* 0x040fe20000041810 */
[----:B------:R-:W1:Y:S07]  /*2760*/  LDSM.16.M88.4 R100, [R184+0x6400] ;  /* 0x00640000b864783b */ /* 0x000e6e0000000200 */
[C---:B------:R-:W-:Y:S08]  /*2770*/  HMMA.16816.F32.BF16 R12, R60.reuse, R72, R12 ;  /* 0x000000483c0c723c */ /* 0x040ff0000004180c */
[C---:B------:R-:W-:Y:S01]  /*2780*/  HMMA.16816.F32.BF16 R8, R60.reuse, R74, R8 ;  /* 0x0000004a3c08723c */ /* 0x040fe20000041808 */
[----:B------:R-:W2:Y:S07]  /*2790*/  LDSM.16.M88.4 R72, [R184+0x6800] ;  /* 0x00680000b848783b */ /* 0x000eae0000000200 */
[C---:B------:R-:W-:Y:S08]  /*27a0*/  HMMA.16816.F32.BF16 R96, R60.reuse, R68, R96 ;  /* 0x000000443c60723c */ /* 0x040ff00000041860 */
[C---:B------:R-:W-:Y:S01]  /*27b0*/  HMMA.16816.F32.BF16 R92, R60.reuse, R70, R92 ;  /* 0x000000463c5c723c */ /* 0x040fe2000004185c */
[----:B------:R-:W2:Y:S07]  /*27c0*/  LDSM.16.M88.4 R68, [R184+0x6c00] ;  /* 0x006c0000b844783b */ /* 0x000eae0000000200 */
[C---:B------:R-:W-:Y:S08]  /*27d0*/  HMMA.16816.F32.BF16 R80, R60.reuse, R64, R80 ;  /* 0x000000403c50723c */ /* 0x040ff00000041850 */
[----:B------:R-:W-:Y:S01]  /*27e0*/  HMMA.16816.F32.BF16 R76, R60, R66, R76 ;  /* 0x000000423c4c723c */ /* 0x000fe2000004184c */
[----:B------:R-:W4:Y:S04]  /*27f0*/  LDSM.16.M88.4 R64, [R181+0x5000] ;  /* 0x00500000b540783b */ /* 0x000f280000000200 */
[----:B------:R-:W4:Y:S03]  /*2800*/  LDSM.16.M88.4 R60, [R181+0x5400] ;  /* 0x00540000b53c783b */ /* 0x000f260000000200 */
        /* <DEDUP_REMOVED lines=24> */
[----:B------:R-:W4:Y:S03]  /*2990*/  LDSM.16.M88.4 R68, [R184+0x7400] ;  /* 0x00740000b844783b */ /* 0x000f260000000200 */
[C---:B------:R-:W-:Y:S08]  /*29a0*/  HMMA.16816.F32.BF16 R44, R112.reuse, R64, R44 ;  /* 0x00000040702c723c */ /* 0x040ff0000004182c */
[C---:B------:R-:W-:Y:S01]  /*29b0*/  HMMA.16816.F32.BF16 R40, R112.reuse, R66, R40 ;  /* 0x000000427028723c */ /* 0x040fe20000041828 */
[----:B------:R-:W-:Y:S07]  /*29c0*/  LDSM.16.M88.4 R64, [R184+0x7800] ;  /* 0x00780000b840783b */ /* 0x000fee0000000200 */
[C---:B------:R-:W-:Y:S08]  /*29d0*/  HMMA.16816.F32.BF16 R36, R112.reuse, R60, R36 ;  /* 0x0000003c7024723c */ /* 0x040ff00000041824 */
[C---:B-1----:R-:W-:Y:S08]  /*29e0*/  HMMA.16816.F32.BF16 R12, R112.reuse, R48, R12 ;  /* 0x00000030700c723c */ /* 0x042ff0000004180c */
[C---:B------:R-:W-:Y:S01]  /*29f0*/  HMMA.16816.F32.BF16 R8, R112.reuse, R50, R8 ;  /* 0x000000327008723c */ /* 0x040fe20000041808 */
[----:B------:R-:W1:Y:S07]  /*2a00*/  LDSM.16.M88.4 R48, [R184+0x8800] ;  /* 0x00880000b830783b */ /* 0x000e6e0000000200 */
[C---:B---3--:R-:W-:Y:S08]  /*2a10*/  HMMA.16816.F32.BF16 R20, R112.reuse, R52, R20 ;  /* 0x000000347014723c */ /* 0x048ff00000041814 */
[C---:B------:R-:W-:Y:S01]  /*2a20*/  HMMA.16816.F32.BF16 R16, R112.reuse, R54, R16 ;  /* 0x000000367010723c */ /* 0x040fe20000041810 */
[----:B------:R-:W3:Y:S07]  /*2a30*/  LDSM.16.M88.4 R52, [R184+0x8400] ;  /* 0x00840000b834783b */ /* 0x000eee0000000200 */
[----:B------:R-:W-:Y:S01]  /*2a40*/  HMMA.16816.F32.BF16 R32, R112, R62, R32 ;  /* 0x0000003e7020723c */ /* 0x000fe20000041820 */
[----:B------:R-:W-:Y:S07]  /*2a50*/  LDSM.16.M88.4 R60, [R184+0x7c00] ;  /* 0x007c0000b83c783b */ /* 0x000fee0000000200 */
[C---:B--2---:R-:W-:Y:S08]  /*2a60*/  HMMA.16816.F32.BF16 R44, R4.reuse, R72, R44 ;  /* 0x00000048042c723c */ /* 0x044ff0000004182c */
[----:B------:R-:W-:Y:S08]  /*2a70*/  HMMA.16816.F32.BF16 R40, R4, R74, R40 ;  /* 0x0000004a0428723c */ /* 0x000ff00000041828 */
[----:B------:R-:W-:Y:S08]  /*2a80*/  HMMA.16816.F32.BF16 R88, R112, R104, R88 ;  /* 0x000000687058723c */ /* 0x000ff00000041858 */
[----:B----4-:R-:W-:Y:S01]  /*2a90*/  HMMA.16816.F32.BF16 R72, R4, R68, R36 ;  /* 0x000000440448723c */ /* 0x010fe20000041824 */
[----:B------:R-:W2:Y:S07]  /*2aa0*/  LDSM.16.M88.4 R36, [R184+0x8c00] ;  /* 0x008c0000b824783b */ /* 0x000eae0000000200 */
[C---:B------:R-:W-:Y:S08]  /*2ab0*/  HMMA.16816.F32.BF16 R96, R112.reuse, R108, R96 ;  /* 0x0000006c7060723c */ /* 0x040ff00000041860 */
[C---:B------:R-:W-:Y:S08]  /*2ac0*/  HMMA.16816.F32.BF16 R92, R112.reuse, R110, R92 ;  /* 0x0000006e705c723c */ /* 0x040ff0000004185c */
[C---:B------:R-:W-:Y:S08]  /*2ad0*/  HMMA.16816.F32.BF16 R80, R112.reuse, R100, R80 ;  /* 0x000000647050723c */ /* 0x040ff00000041850 */
[----:B------:R-:W-:Y:S01]  /*2ae0*/  HMMA.16816.F32.BF16 R76, R112, R102, R76 ;  /* 0x00000066704c723c */ /* 0x000fe2000004184c */
[----:B------:R-:W-:Y:S07]  /*2af0*/  LDSM.16.M88.4 R100, [R181+0x7000] ;  /* 0x00700000b564783b */ /* 0x000fee0000000200 */
[----:B------:R-:W-:Y:S01]  /*2b00*/  HMMA.16816.F32.BF16 R32, R4, R70, R32 ;  /* 0x000000460420723c */ /* 0x000fe20000041820 */
[----:B------:R-:W4:Y:S07]  /*2b10*/  LDSM.16.M88.4 R68, [R183+0x2000] ;  /* 0x00200000b744783b */ /* 0x000f2e0000000200 */
[C---:B------:R-:W-:Y:S08]  /*2b20*/  HMMA.16816.F32.BF16 R28, R112.reuse, R56, R28 ;  /* 0x00000038701c723c */ /* 0x040ff0000004181c */
[C---:B------:R-:W-:Y:S01]  /*2b30*/  HMMA.16816.F32.BF16 R24, R112.reuse, R58, R24 ;  /* 0x0000003a7018723c */ /* 0x040fe20000041818 */
[----:B------:R-:W2:Y:S07]  /*2b40*/  LDSM.16.M88.4 R56, [R184+0x8000] ;  /* 0x00800000b838783b */ /* 0x000eae0000000200 */
[----:B------:R-:W-:Y:S08]  /*2b50*/  HMMA.16816.F32.BF16 R84, R112, R106, R84 ;  /* 0x0000006a7054723c */ /* 0x000ff00000041854 */
[C---:B-1----:R-:W-:Y:S07]  /*2b60*/  HMMA.16816.F32.BF16 R88, R4.reuse, R48, R88 ;  /* 0x000000300458723c */ /* 0x042fee0000041858 */
[----:B------:R-:W-:Y:S01]  /*2b70*/  LOP3.LUT R49, R124, 0xffffffe0, RZ, 0xc0, !PT ;  /* 0xffffffe07c317812 */ /* 0x000fe200078ec0ff */
[----:B---3--:R-:W-:Y:S04]  /*2b80*/  HMMA.16816.F32.BF16 R96, R4, R52, R96 ;  /* 0x000000340460723c */ /* 0x008fe80000041860 */
[----:B------:R-:W-:-:S04]  /*2b90*/  IMAD.IADD R48, R122, 0x1, -R49 ;  /* 0x000000017a307824 */ /* 0x000fc800078e0a31 */
[----:B------:R-:W-:Y:S01]  /*2ba0*/  HMMA.16816.F32.BF16 R92, R4, R54, R92 ;  /* 0x00000036045c723c */ /* 0x000fe2000004185c */
[----:B------:R-:W1:Y:S01]  /*2bb0*/  LDSM.16.M88.4 R52, [R181+0x7400] ;  /* 0x00740000b534783b */ /* 0x000e620000000200 */
[----:B------:R-:W-:-:S04]  /*2bc0*/  SHF.R.S32.HI R201, RZ, 0x1f, R48 ;  /* 0x0000001fffc97819 */ /* 0x000fc80000011430 */
[----:B------:R-:W-:Y:S02]  /*2bd0*/  LEA.HI R201, R201, R48, RZ, 0x2 ;  /* 0x00000030c9c97211 */ /* 0x000fe400078f10ff */
[----:B------:R-:W-:Y:S01]  /*2be0*/  HMMA.16816.F32.BF16 R84, R4, R50, R84 ;  /* 0x000000320454723c */ /* 0x000fe20000041854 */
[----:B------:R-:W3:Y:S01]  /*2bf0*/  LDSM.16.M88.4 R48, [R181+0x7800] ;  /* 0x00780000b530783b */ /* 0x000ee20000000200 */
[----:B------:R-:W-:-:S06]  /*2c00*/  SHF.R.S32.HI R201, RZ, 0x2, R201 ;  /* 0x00000002ffc97819 */ /* 0x000fcc00000114c9 */
[----:B--2---:R-:W-:Y:S07]  /*2c10*/  HMMA.16816.F32.BF16 R80, R4, R36, R80 ;  /* 0x000000240450723c */ /* 0x004fee0000041850 */
[----:B------:R-:W-:Y:S01]  /*2c20*/  IMAD R36, R125, 0x10, R126 ;  /* 0x000000107d247824 */ /* 0x000fe200078e027e */
[----:B----4-:R-:W-:Y:S04]  /*2c30*/  HMMA.16816.F32.BF16 R44, R68, R100, R44 ;  /* 0x00000064442c723c */ /* 0x010fe8000004182c */
[----:B------:R-:W-:-:S04]  /*2c40*/  IADD3 R36, R36, 0x1, R201 ;  /* 0x0000000124247810 */ /* 0x000fc80007ffe0c9 */
[----:B------:R-:W-:Y:S01]  /*2c50*/  IADD3 R165, R120, R36, -R127 ;  /* 0x0000002478a57210 */ /* 0x000fe20007ffe87f */
[----:B------:R-:W-:Y:S01]  /*2c60*/  HMMA.16816.F32.BF16 R40, R68, R102, R40 ;  /* 0x000000664428723c */ /* 0x000fe20000041828 */
[----:B------:R-:W-:Y:S02]  /*2c70*/  SHF.R.S32.HI R36, RZ, 0x1f, R125 ;  /* 0x0000001fff247819 */ /* 0x000fe4000001147d */
[----:B------:R-:W-:Y:S02]  /*2c80*/  IADD3 R165, R165, c[0x0][0x2e8], RZ ;  /* 0x0000ba00a5a57a10 */ /* 0x000fe40007ffe0ff */
[----:B------:R-:W-:Y:S02]  /*2c90*/  LEA.HI R36, R36, R125, RZ, 0x2 ;  /* 0x0000007d24247211 */ /* 0x000fe400078f10ff */
[----:B------:R-:W-:Y:S01]  /*2ca0*/  IADD3 R37, R165, 0x8, RZ ;  /* 0x00000008a5257810 */ /* 0x000fe20007ffe0ff */
[----:B------:R-:W-:Y:S01]  /*2cb0*/  HMMA.16816.F32.BF16 R28, R4, R64, R28 ;  /* 0x00000040041c723c */ /* 0x000fe2000004181c */
[----:B------:R-:W-:-:S02]  /*2cc0*/  LOP3.LUT R200, R36, 0xfffffffc, RZ, 0xc0, !PT ;  /* 0xfffffffc24c87812 */ /* 0x000fc400078ec0ff */
[-C--:B------:R-:W-:Y:S02]  /*2cd0*/  IMNMX R165, R165, R120.reuse, PT ;  /* 0x00000078a5a57217 */ /* 0x080fe40003800200 */
[----:B------:R-:W-:Y:S01]  /*2ce0*/  IMNMX R164, R37, R120, PT ;  /* 0x0000007825a47217 */ /* 0x000fe20003800200 */
[----:B------:R-:W-:Y:S02]  /*2cf0*/  IMAD.IADD R200, R125, 0x1, -R200 ;  /* 0x000000017dc87824 */ /* 0x000fe400078e0ac8 */
[C---:B------:R-:W-:Y:S08]  /*2d00*/  HMMA.16816.F32.BF16 R24, R4.reuse, R66, R24 ;  /* 0x000000420418723c */ /* 0x040ff00000041818 */
[C---:B------:R-:W-:Y:S08]  /*2d10*/  HMMA.16816.F32.BF16 R20, R4.reuse, R60, R20 ;  /* 0x0000003c0414723c */ /* 0x040ff00000041814 */
[C---:B------:R-:W-:Y:S08]  /*2d20*/  HMMA.16816.F32.BF16 R16, R4.reuse, R62, R16 ;  /* 0x0000003e0410723c */ /* 0x040ff00000041810 */
[C---:B------:R-:W-:Y:S07]  /*2d30*/  HMMA.16816.F32.BF16 R12, R4.reuse, R56, R12 ;  /* 0x00000038040c723c */ /* 0x040fee000004180c */
[----:B------:R-:W-:Y:S01]  /*2d40*/  IMAD.IADD R57, R121, 0x1, R166 ;  /* 0x0000000179397824 */ /* 0x000fe200078e02a6 */
[----:B------:R-:W-:Y:S04]  /*2d50*/  HMMA.16816.F32.BF16 R8, R4, R58, R8 ;  /* 0x0000003a0408723c */ /* 0x000fe80000041808 */
[----:B------:R-:W-:-:S04]  /*2d60*/  IADD3 R36, R57, 0x1, RZ ;  /* 0x0000000139247810 */ /* 0x000fc80007ffe0ff */
[----:B------:R-:W-:Y:S01]  /*2d70*/  HMMA.16816.F32.BF16 R76, R4, R38, R76 ;  /* 0x00000026044c723c */ /* 0x000fe2000004184c */
[----:B------:R-:W2:Y:S01]  /*2d80*/  LDSM.16.M88.4 R4, [R181+0x7c00] ;  /* 0x007c0000b504783b */ /* 0x000ea20000000200 */
[CC--:B------:R-:W-:Y:S02]  /*2d90*/  ISETP.GE.AND P5, PT, R36.reuse, R165.reuse, PT ;  /* 0x000000a52400720c */ /* 0x0c0fe40003fa6270 */
[----:B------:R-:W-:Y:S02]  /*2da0*/  ISETP.GE.AND P1, PT, R36, R164, PT ;  /* 0x000000a42400720c */ /* 0x000fe40003f26270 */
[----:B------:R-:W-:Y:S02]  /*2db0*/  IADD3 R36, R57, 0x9, RZ ;  /* 0x0000000939247810 */ /* 0x000fe40007ffe0ff */
[----:B-1----:R-:W-:Y:S01]  /*2dc0*/  HMMA.16816.F32.BF16 R72, R68, R52, R72 ;  /* 0x000000344448723c */ /* 0x002fe20000041848 */
[----:B------:R-:W-:Y:S02]  /*2dd0*/  FSEL R101, R45, -INF , !P5 ;  /* 0xff8000002d657808 */ /* 0x000fe40006800000 */
[----:B------:R-:W-:-:S02]  /*2de0*/  ISETP.GE.AND P3, PT, R36, R165, PT ;  /* 0x000000a52400720c */ /* 0x000fc40003f66270 */
[-C--:B------:R-:W-:Y:S02]  /*2df0*/  ISETP.GE.AND P4, PT, R36, R164.reuse, PT ;  /* 0x000000a42400720c */ /* 0x080fe40003f86270 */
[----:B------:R-:W-:Y:S01]  /*2e00*/  IMAD R53, R123, 0x20, R2 ;  /* 0x000000207b357824 */ /* 0x000fe200078e0202 */
[C---:B------:R-:W-:Y:S01]  /*2e10*/  IADD3 R2, R57.reuse, 0x8, RZ ;  /* 0x0000000839027810 */ /* 0x040fe20007ffe0ff */
[C---:B------:R-:W-:Y:S01]  /*2e20*/  HMMA.16816.F32.BF16 R32, R68.reuse, R54, R32 ;  /* 0x000000364420723c */ /* 0x040fe20000041820 */
[----:B------:R-:W-:Y:S02]  /*2e30*/  IADD3 R36, R57, 0x11, RZ ;  /* 0x0000001139247810 */ /* 0x000fe40007ffe0ff */
[C---:B------:R-:W-:Y:S02]  /*2e40*/  ISETP.GE.AND P2, PT, R2.reuse, R165, PT ;  /* 0x000000a50200720c */ /* 0x040fe40003f46270 */
[----:B------:R-:W-:Y:S02]  /*2e50*/  ISETP.GE.AND P0, PT, R2, R164, PT ;  /* 0x000000a40200720c */ /* 0x000fe40003f06270 */
[----:B------:R-:W-:Y:S01]  /*2e60*/  FSEL R45, R40, -INF , !P2 ;  /* 0xff800000282d7808 */ /* 0x000fe20005000000 */
[----:B---3--:R-:W-:Y:S01]  /*2e70*/  HMMA.16816.F32.BF16 R28, R68, R48, R28 ;  /* 0x00000030441c723c */ /* 0x008fe2000004181c */
[----:B------:R-:W-:-:S02]  /*2e80*/  FSEL R40, R42, -INF , !P0 ;  /* 0xff8000002a287808 */ /* 0x000fc40004000000 */
[----:B------:R-:W-:Y:S02]  /*2e90*/  FSEL R41, R41, -INF , !P3 ;  /* 0xff80000029297808 */ /* 0x000fe40005800000 */
[CC--:B------:R-:W-:Y:S02]  /*2ea0*/  ISETP.GE.AND P0, PT, R36.reuse, R165.reuse, PT ;  /* 0x000000a52400720c */ /* 0x0c0fe40003f06270 */
[----:B------:R-:W-:Y:S01]  /*2eb0*/  ISETP.GE.AND P3, PT, R36, R164, PT ;  /* 0x000000a42400720c */ /* 0x000fe20003f66270 */
[----:B------:R-:W-:Y:S01]  /*2ec0*/  HMMA.16816.F32.BF16 R24, R68, R50, R24 ;  /* 0x000000324418723c */ /* 0x000fe20000041818 */
[----:B------:R-:W1:Y:S01]  /*2ed0*/  LDSM.16.M88.4 R36, [R181+0x8000] ;  /* 0x00800000b524783b */ /* 0x000e620000000200 */
[C---:B------:R-:W-:Y:S02]  /*2ee0*/  IADD3 R2, R57.reuse, 0x10, RZ ;  /* 0x0000001039027810 */ /* 0x040fe40007ffe0ff */
[----:B------:R-:W-:Y:S02]  /*2ef0*/  IADD3 R48, R57, 0x19, RZ ;  /* 0x0000001939307810 */ /* 0x000fe40007ffe0ff */
[----:B------:R-:W-:-:S02]  /*2f00*/  ISETP.GE.AND P5, PT, R2, R165, PT ;  /* 0x000000a50200720c */ /* 0x000fc40003fa6270 */
[----:B------:R-:W-:Y:S01]  /*2f10*/  ISETP.GE.AND P2, PT, R2, R164, PT ;  /* 0x000000a40200720c */ /* 0x000fe20003f46270 */
[C---:B--2---:R-:W-:Y:S01]  /*2f20*/  HMMA.16816.F32.BF16 R20, R68.reuse, R4, R20 ;  /* 0x000000044414723c */ /* 0x044fe20000041814 */
[----:B------:R-:W-:Y:S02]  /*2f30*/  IADD3 R2, R57, 0x18, RZ ;  /* 0x0000001839027810 */ /* 0x000fe40007ffe0ff */
[----:B------:R-:W-:Y:S02]  /*2f40*/  FSEL R100, R43, -INF , !P4 ;  /* 0xff8000002b647808 */ /* 0x000fe40006000000 */
[----:B------:R-:W-:Y:S02]  /*2f50*/  FSEL R43, R72, -INF , !P5 ;  /* 0xff800000482b7808 */ /* 0x000fe40006800000 */
[----:B------:R-:W-:Y:S01]  /*2f60*/  FSEL R42, R74, -INF , !P2 ;  /* 0xff8000004a2a7808 */ /* 0x000fe20005000000 */
[----:B------:R-:W-:Y:S01]  /*2f70*/  HMMA.16816.F32.BF16 R16, R68, R6, R16 ;  /* 0x000000064410723c */ /* 0x000fe20000041810 */
[----:B------:R-:W-:-:S02]  /*2f80*/  FSEL R107, R73, -INF , !P0 ;  /* 0xff800000496b7808 */ /* 0x000fc40004000000 */
[CC--:B------:R-:W-:Y:S02]  /*2f90*/  ISETP.GE.AND P4, PT, R2.reuse, R165.reuse, PT ;  /* 0x000000a50200720c */ /* 0x0c0fe40003f86270 */
        /* <DEDUP_REMOVED lines=8> */
[----:B------:R-:W-:Y:S02]  /*3020*/  ISETP.GE.AND P4, PT, R2, R164, PT ;  /* 0x000000a40200720c */ /* 0x000fe40003f86270 */
[-C--:B------:R-:W-:Y:S01]  /*3030*/  ISETP.GE.AND P5, PT, R48, R165.reuse, PT ;  /* 0x000000a53000720c */ /* 0x080fe20003fa6270 */
[----:B-1----:R-:W-:Y:S01]  /*3040*/  HMMA.16816.F32.BF16 R12, R68, R36, R12 ;  /* 0x00000024440c723c */ /* 0x002fe2000004180c */
[----:B------:R-:W-:-:S02]  /*3050*/  ISETP.GE.AND P3, PT, R2, R165, PT ;  /* 0x000000a50200720c */ /* 0x000fc40003f66270 */
[----:B------:R-:W-:Y:S02]  /*3060*/  FSEL R105, R33, -INF , !P2 ;  /* 0xff80000021697808 */ /* 0x000fe40005000000 */
[----:B------:R-:W-:Y:S02]  /*3070*/  FSEL R104, R35, -INF , !P0 ;  /* 0xff80000023687808 */ /* 0x000fe40004000000 */
[C---:B------:R-:W-:Y:S01]  /*3080*/  IADD3 R4, R57.reuse, 0x29, RZ ;  /* 0x0000002939047810 */ /* 0x040fe20007ffe0ff */
[----:B------:R-:W1:Y:S01]  /*3090*/  LDSM.16.M88.4 R32, [R181+0x8400] ;  /* 0x00840000b520783b */ /* 0x000e620000000200 */
[----:B------:R-:W-:Y:S01]  /*30a0*/  IADD3 R2, R57, 0x28, RZ ;  /* 0x0000002839027810 */ /* 0x000fe20007ffe0ff */
[----:B------:R-:W-:Y:S01]  /*30b0*/  HMMA.16816.F32.BF16 R36, R68, R38, R8 ;  /* 0x000000264424723c */ /* 0x000fe20000041808 */
[----:B------:R-:W-:Y:S02]  /*30c0*/  FSEL R148, R30, -INF , !P4 ;  /* 0xff8000001e947808 */ /* 0x000fe40006000000 */
[----:B------:R-:W-:-:S02]  /*30d0*/  FSEL R149, R29, -INF , !P5 ;  /* 0xff8000001d957808 */ /* 0x000fc40006800000 */
[----:B------:R-:W-:Y:S02]  /*30e0*/  FSEL R151, R28, -INF , !P3 ;  /* 0xff8000001c977808 */ /* 0x000fe40005800000 */
[C---:B------:R-:W-:Y:S02]  /*30f0*/  ISETP.GE.AND P4, PT, R4.reuse, R165, PT ;  /* 0x000000a50400720c */ /* 0x040fe40003f86270 */
[-C--:B------:R-:W-:Y:S02]  /*3100*/  ISETP.GE.AND P5, PT, R4, R164.reuse, PT ;  /* 0x000000a40400720c */ /* 0x080fe40003fa6270 */
[-C--:B------:R-:W-:Y:S02]  /*3110*/  ISETP.GE.AND P3, PT, R2, R164.reuse, PT ;  /* 0x000000a40200720c */ /* 0x080fe40003f66270 */
[----:B------:R-:W-:Y:S02]  /*3120*/  IADD3 R4, R57, 0x31, RZ ;  /* 0x0000003139047810 */ /* 0x000fe40007ffe0ff */
[----:B------:R-:W-:-:S02]  /*3130*/  ISETP.GE.AND P2, PT, R48, R164, PT ;  /* 0x000000a43000720c */ /* 0x000fc40003f46270 */
[-C--:B------:R-:W-:Y:S02]  /*3140*/  ISETP.GE.AND P0, PT, R2, R165.reuse, PT ;  /* 0x000000a50200720c */ /* 0x080fe40003f06270 */
[----:B------:R-:W-:Y:S02]  /*3150*/  IADD3 R2, R57, 0x30, RZ ;  /* 0x0000003039027810 */ /* 0x000fe40007ffe0ff */
[----:B------:R-:W-:Y:S02]  /*3160*/  FSEL R30, R26, -INF , !P3 ;  /* 0xff8000001a1e7808 */ /* 0x000fe40005800000 */
[----:B------:R-:W-:Y:S02]  /*3170*/  FSEL R29, R25, -INF , !P4 ;  /* 0xff800000191d7808 */ /* 0x000fe40006000000 */
[C---:B------:R-:W-:Y:S02]  /*3180*/  ISETP.GE.AND P3, PT, R4.reuse, R165, PT ;  /* 0x000000a50400720c */ /* 0x040fe40003f66270 */
[----:B------:R-:W-:-:S02]  /*3190*/  ISETP.GE.AND P4, PT, R4, R164, PT ;  /* 0x000000a40400720c */ /* 0x000fc40003f86270 */
[----:B------:R-:W-:Y:S01]  /*31a0*/  FSEL R62, R31, -INF , !P2 ;  /* 0xff8000001f3e7808 */ /* 0x000fe20005000000 */
[----:B------:R-:W2:Y:S01]  /*31b0*/  LDSM.16.M88.4 R4, [R181+0x8800] ;  /* 0x00880000b504783b */ /* 0x000ea20000000200 */
        /* <DEDUP_REMOVED lines=8> */
[----:B------:R-:W-:Y:S01]  /*3240*/  ISETP.GE.AND P2, PT, R2, R164, PT ;  /* 0x000000a40200720c */ /* 0x000fe20003f46270 */
[----:B------:R-:W-:Y:S01]  /*3250*/  HMMA.16816.F32.BF16 R92, R68, R34, R92 ;  /* 0x00000022445c723c */ /* 0x000fe2000004185c */
[----:B------:R-:W-:Y:S02]  /*3260*/  ISETP.GE.AND P0, PT, R24, R165, PT ;  /* 0x000000a51800720c */ /* 0x000fe40003f06270 */
[----:B------:R-:W-:Y:S02]  /*3270*/  IADD3 R8, R57, 0x41, RZ ;  /* 0x0000004139087810 */ /* 0x000fe40007ffe0ff */
[----:B------:R-:W-:-:S02]  /*3280*/  FSEL R66, R18, -INF , !P2 ;  /* 0xff80000012427808 */ /* 0x000fc40005000000 */
[----:B------:R-:W-:Y:S02]  /*3290*/  FSEL R61, R17, -INF , !P0 ;  /* 0xff800000113d7808 */ /* 0x000fe40004000000 */
[C---:B------:R-:W-:Y:S02]  /*32a0*/  ISETP.GE.AND P2, PT, R8.reuse, R165, PT ;  /* 0x000000a50800720c */ /* 0x040fe40003f46270 */
[----:B------:R-:W-:Y:S02]  /*32b0*/  ISETP.GE.AND P0, PT, R8, R164, PT ;  /* 0x000000a40800720c */ /* 0x000fe40003f06270 */
[----:B------:R-:W1:Y:S01]  /*32c0*/  LDSM.16.M88.4 R8, [R181+0x8c00] ;  /* 0x008c0000b508783b */ /* 0x000e620000000200 */
[----:B------:R-:W-:Y:S01]  /*32d0*/  FSEL R60, R27, -INF , !P5 ;  /* 0xff8000001b3c7808 */ /* 0x000fe20006800000 */
[----:B------:R-:W-:-:S04]  /*32e0*/  DEPBAR.LE SB0, 0x0 ;  /* 0x000080000000791a */ /* 0x000fc80000000000 */
[----:B------:R-:W-:Y:S02]  /*32f0*/  ISETP.GE.AND P5, PT, R2, R165, PT ;  /* 0x000000a50200720c */ /* 0x000fe40003fa6270 */
[----:B------:R-:W-:Y:S02]  /*3300*/  IADD3 R2, R57, 0x40, RZ ;  /* 0x0000004039027810 */ /* 0x000fe40007ffe0ff */
[----:B------:R-:W-:Y:S01]  /*3310*/  FSEL R67, R21, -INF , !P3 ;  /* 0xff80000015437808 */ /* 0x000fe20005800000 */
[----:B--2---:R-:W-:Y:S01]  /*3320*/  HMMA.16816.F32.BF16 R88, R68, R4, R88 ;  /* 0x000000044458723c */ /* 0x004fe20000041858 */
[----:B------:R-:W-:Y:S02]  /*3330*/  FSEL R130, R23, -INF , !P4 ;  /* 0xff80000017827808 */ /* 0x000fe40006000000 */
[----:B------:R-:W-:Y:S02]  /*3340*/  FSEL R147, R16, -INF , !P5 ;  /* 0xff80000010937808 */ /* 0x000fe40006800000 */
[----:B------:R-:W-:-:S02]  /*3350*/  ISETP.GE.AND P3, PT, R24, R164, PT ;  /* 0x000000a41800720c */ /* 0x000fc40003f66270 */
[CC--:B------:R-:W-:Y:S01]  /*3360*/  ISETP.GE.AND P4, PT, R2.reuse, R165.reuse, PT ;  /* 0x000000a50200720c */ /* 0x0c0fe20003f86270 */
[----:B------:R-:W-:Y:S01]  /*3370*/  HMMA.16816.F32.BF16 R84, R68, R6, R84 ;  /* 0x000000064454723c */ /* 0x000fe20000041854 */
[----:B------:R-:W-:Y:S02]  /*3380*/  ISETP.GE.AND P5, PT, R2, R164, PT ;  /* 0x000000a40200720c */ /* 0x000fe40003fa6270 */
[----:B------:R-:W-:Y:S02]  /*3390*/  IADD3 R2, R57, 0x48, RZ ;  /* 0x0000004839027810 */ /* 0x000fe40007ffe0ff */
[----:B------:R-:W-:Y:S02]  /*33a0*/  FSEL R128, R19, -INF , !P3 ;  /* 0xff80000013807808 */ /* 0x000fe40005800000 */
[----:B------:R-:W-:Y:S02]  /*33b0*/  FSEL R137, R12, -INF , !P4 ;  /* 0xff8000000c897808 */ /* 0x000fe40006000000 */
[----:B------:R-:W-:-:S02]  /*33c0*/  ISETP.GE.AND P3, PT, R2, R165, PT ;  /* 0x000000a50200720c */ /* 0x000fc40003f66270 */
[----:B------:R-:W-:Y:S02]  /*33d0*/  ISETP.GE.AND P4, PT, R2, R164, PT ;  /* 0x000000a40200720c */ /* 0x000fe40003f86270 */
[C---:B------:R-:W-:Y:S02]  /*33e0*/  IADD3 R2, R57.reuse, 0x50, RZ ;  /* 0x0000005039027810 */ /* 0x040fe40007ffe0ff */
[C---:B------:R-:W-:Y:S02]  /*33f0*/  IADD3 R12, R57.reuse, 0x51, RZ ;  /* 0x00000051390c7810 */ /* 0x040fe40007ffe0ff */
[----:B------:R-:W-:Y:S02]  /*3400*/  IADD3 R16, R57, 0x49, RZ ;  /* 0x0000004939107810 */ /* 0x000fe40007ffe0ff */
[----:B------:R-:W-:Y:S02]  /*3410*/  FSEL R146, R15, -INF , !P0 ;  /* 0xff8000000f927808 */ /* 0x000fe40004000000 */
[----:B------:R-:W-:Y:S01]  /*3420*/  FSEL R133, R36, -INF , !P3 ;  /* 0xff80000024857808 */ /* 0x000fe20005800000 */
[----:B-1----:R-:W-:Y:S01]  /*3430*/  HMMA.16816.F32.BF16 R80, R68, R8, R80 ;  /* 0x000000084450723c */ /* 0x002fe20000041850 */
[----:B------:R-:W-:-:S02]  /*3440*/  FSEL R144, R38, -INF , !P4 ;  /* 0xff80000026907808 */ /* 0x000fc40006000000 */
[CC--:B------:R-:W-:Y:S02]  /*3450*/  ISETP.GE.AND P0, PT, R2.reuse, R165.reuse, PT ;  /* 0x000000a50200720c */ /* 0x0c0fe40003f06270 */
[----:B------:R-:W-:Y:S02]  /*3460*/  ISETP.GE.AND P3, PT, R2, R164, PT ;  /* 0x000000a40200720c */ /* 0x000fe40003f66270 */
[----:B------:R-:W-:Y:S01]  /*3470*/  ISETP.GE.AND P4, PT, R12, R165, PT ;  /* 0x000000a50c00720c */ /* 0x000fe20003f86270 */
[----:B------:R-:W-:Y:S01]  /*3480*/  HMMA.16816.F32.BF16 R76, R68, R10, R76 ;  /* 0x0000000a444c723c */ /* 0x000fe2000004184c */
[C---:B------:R-:W-:Y:S02]  /*3490*/  IADD3 R2, R57.reuse, 0x58, RZ ;  /* 0x0000005839027810 */ /* 0x040fe40007ffe0ff */
[----:B------:R-:W-:Y:S02]  /*34a0*/  IADD3 R4, R57, 0x59, RZ ;  /* 0x0000005939047810 */ /* 0x000fe40007ffe0ff */
[----:B------:R-:W-:-:S02]  /*34b0*/  FSEL R132, R14, -INF , !P5 ;  /* 0xff8000000e847808 */ /* 0x000fc40006800000 */
[----:B------:R-:W-:Y:S01]  /*34c0*/  FSEL R131, R13, -INF , !P2 ;  /* 0xff8000000d837808 */ /* 0x000fe20005000000 */
[----:B------:R-:W-:Y:S01]  /*34d0*/  BAR.SYNC.DEFER_BLOCKING 0x0 ;  /* 0x0000000000007b1d */ /* 0x000fe20000010000 */
[C---:B------:R-:W-:Y:S02]  /*34e0*/  ISETP.GE.AND P5, PT, R16.reuse, R165, PT ;  /* 0x000000a51000720c */ /* 0x040fe40003fa6270 */
[----:B------:R-:W-:Y:S02]  /*34f0*/  ISETP.GE.AND P2, PT, R16, R164, PT ;  /* 0x000000a41000720c */ /* 0x000fe40003f46270 */
[----:B------:R-:W-:Y:S02]  /*3500*/  FSEL R145, R96, -INF , !P0 ;  /* 0xff80000060917808 */ /* 0x000fe40004000000 */
[----:B------:R-:W-:Y:S02]  /*3510*/  FSEL R142, R98, -INF , !P3 ;  /* 0xff800000628e7808 */ /* 0x000fe40005800000 */
[----:B------:R-:W-:-:S02]  /*3520*/  FSEL R141, R97, -INF , !P4 ;  /* 0xff800000618d7808 */ /* 0x000fc40006000000 */
[-C--:B------:R-:W-:Y:S02]  /*3530*/  ISETP.GE.AND P0, PT, R2, R164.reuse, PT ;  /* 0x000000a40200720c */ /* 0x080fe40003f06270 */
[C---:B------:R-:W-:Y:S02]  /*3540*/  ISETP.GE.AND P3, PT, R4.reuse, R165, PT ;  /* 0x000000a50400720c */ /* 0x040fe40003f66270 */
[----:B------:R-:W-:Y:S02]  /*3550*/  ISETP.GE.AND P4, PT, R4, R164, PT ;  /* 0x000000a40400720c */ /* 0x000fe40003f86270 */
[----:B------:R-:W-:Y:S02]  /*3560*/  IADD3 R4, R57, 0x61, RZ ;  /* 0x0000006139047810 */ /* 0x000fe40007ffe0ff */
[----:B------:R-:W-:Y:S02]  /*3570*/  FSEL R135, R37, -INF , !P5 ;  /* 0xff80000025877808 */ /* 0x000fe40006800000 */
[----:B------:R-:W-:-:S02]  /*3580*/  FSEL R140, R39, -INF , !P2 ;  /* 0xff800000278c7808 */ /* 0x000fc40005000000 */
[----:B------:R-:W-:Y:S02]  /*3590*/  ISETP.GE.AND P5, PT, R12, R164, PT ;  /* 0x000000a40c00720c */ /* 0x000fe40003fa6270 */
[-C--:B------:R-:W-:Y:S02]  /*35a0*/  ISETP.GE.AND P2, PT, R2, R165.reuse, PT ;  /* 0x000000a50200720c */ /* 0x080fe40003f46270 */
        /* <DEDUP_REMOVED lines=17> */
[----:B------:R-:W-:Y:S02]  /*36c0*/  IADD3 R2, R57, 0x70, RZ ;  /* 0x0000007039027810 */ /* 0x000fe40007ffe0ff */
[----:B------:R-:W-:Y:S02]  /*36d0*/  FSEL R122, R87, -INF , !P0 ;  /* 0xff800000577a7808 */ /* 0x000fe40004000000 */
[----:B------:R-:W-:Y:S02]  /*36e0*/  ISETP.GT.AND P0, PT, R193, R188, PT ;  /* 0x000000bcc100720c */ /* 0x000fe40003f04270 */
        /* <DEDUP_REMOVED lines=9> */
[----:B------:R-:W-:Y:S02]  /*3780*/  FSEL R6, R47, -INF , !P1 ;  /* 0xff8000002f067808 */ /* 0x000fe40004800000 */
[----:B------:R-:W-:Y:S02]  /*3790*/  FSEL R65, R80, -INF , !P3 ;  /* 0xff80000050417808 */ /* 0x000fe40005800000 */
[C---:B------:R-:W-:Y:S02]  /*37a0*/  ISETP.GE.AND P5, PT, R4.reuse, R165, PT ;  /* 0x000000a50400720c */ /* 0x040fe40003fa6270 */
[----:B------:R-:W-:Y:S01]  /*37b0*/  ISETP.GE.AND P2, PT, R4, R164, PT ;  /* 0x000000a40400720c */ /* 0x000fe20003f46270 */
[----:B------:R-:W-:Y:S01]  /*37c0*/  IMAD.IADD R4, R0, 0x1, R53 ;  /* 0x0000000100047824 */ /* 0x000fe200078e0235 */
[----:B------:R-:W-:-:S02]  /*37d0*/  IADD3 R2, R57, 0x78, RZ ;  /* 0x0000007839027810 */ /* 0x000fc40007ffe0ff */
[C---:B------:R-:W-:Y:S02]  /*37e0*/  ISETP.GE.AND P1, PT, R57.reuse, R165, PT ;  /* 0x000000a53900720c */ /* 0x040fe40003f26270 */
[C---:B------:R-:W-:Y:S02]  /*37f0*/  ISETP.GE.AND P3, PT, R57.reuse, R164, PT ;  /* 0x000000a43900720c */ /* 0x040fe40003f66270 */
[----:B------:R-:W-:Y:S02]  /*3800*/  IADD3 R57, R57, 0x79, RZ ;  /* 0x0000007939397810 */ /* 0x000fe40007ffe0ff */
[----:B------:R-:W-:Y:S02]  /*3810*/  FSEL R56, R82, -INF , !P4 ;  /* 0xff80000052387808 */ /* 0x000fe40006000000 */
[----:B------:R-:W-:Y:S02]  /*3820*/  FSEL R44, R44, -INF , !P1 ;  /* 0xff8000002c2c7808 */ /* 0x000fe40004800000 */
[----:B------:R-:W-:-:S02]  /*3830*/  FSEL R46, R46, -INF , !P3 ;  /* 0xff8000002e2e7808 */ /* 0x000fc40005800000 */
[----:B------:R-:W-:Y:S02]  /*3840*/  FSEL R63, R81, -INF , !P5 ;  /* 0xff800000513f7808 */ /* 0x000fe40006800000 */
[----:B------:R-:W-:Y:S02]  /*3850*/  FSEL R54, R83, -INF , !P2 ;  /* 0xff80000053367808 */ /* 0x000fe40005000000 */
[CC--:B------:R-:W-:Y:S02]  /*3860*/  ISETP.GE.AND P4, PT, R2.reuse, R165.reuse, PT ;  /* 0x000000a50200720c */ /* 0x0c0fe40003f86270 */
[----:B------:R-:W-:Y:S02]  /*3870*/  ISETP.GE.AND P1, PT, R2, R164, PT ;  /* 0x000000a40200720c */ /* 0x000fe40003f26270 */
[----:B------:R-:W-:Y:S02]  /*3880*/  @!P0 LEA R204, P2, R162, c[0x0][0x168], 0x1 ;  /* 0x00005a00a2cc8a11 */ /* 0x000fe400078408ff */
[----:B------:R-:W-:-:S02]  /*3890*/  ISETP.GE.AND P5, PT, R57, R165, PT ;  /* 0x000000a53900720c */ /* 0x000fc40003fa6270 */
[----:B------:R-:W-:Y:S02]  /*38a0*/  ISETP.GE.AND P3, PT, R57, R164, PT ;  /* 0x000000a43900720c */ /* 0x000fe40003f66270 */
[----:B------:R-:W-:Y:S02]  /*38b0*/  @!P0 LEA.HI.X R205, R162, c[0x0][0x16c], R163, 0x1, P2 ;  /* 0x00005b00a2cd8a11 */ /* 0x000fe400010f0ca3 */
        /* <DEDUP_REMOVED lines=63> */
.L_x_2701:
[----:B------:R-:W-:-:S04]  /*3cb0*/  LEA R0, -R160, RZ, 0x7 ;  /* 0x000000ffa0007211 */ /* 0x000fc800078e39ff */
[----:B------:R-:W-:Y:S02]  /*3cc0*/  SHF.R.S32.HI R2, RZ, 0x1f, R0 ;  /* 0x0000001fff027819 */ /* 0x000fe40000011400 */
.L_x_2702:
[----:B------:R-:W-:Y:S01]  /*3cd0*/  IADD3 R162, P0, R0, R162, RZ ;  /* 0x000000a200a27210 */ /* 0x000fe20007f1e0ff */
[----:B------:R-:W-:Y:S02]  /*3ce0*/  IMAD.MOV.U32 R7, RZ, RZ, 0x6 ;  /* 0x00000006ff077424 */ /* 0x000fe400078e00ff */
[----:B------:R-:W-:Y:S01]  /*3cf0*/  IMAD.SHL.U32 R5, R160, 0x40, RZ ;  /* 0x00000040a0057824 */ /* 0x000fe200078e00ff */
        /* <DEDUP_REMOVED lines=26> */
.L_x_2700:
        /* <DEDUP_REMOVED lines=59> */
[----:B-1----:R-:W-:Y:S02]  /*4250*/  FMNMX.FTZ R8, R52, R5, !PT ;  /* 0x0000000534087209 */ /* 0x002fe40007810000 */
[----:B------:R-:W-:Y:S02]  /*4260*/  FMNMX.FTZ R0, R55, R0, !PT ;  /* 0x0000000037007209 */ /* 0x000fe40007810000 */
[----:B------:R-:W-:-:S02]  /*4270*/  FMNMX.FTZ R8, R51, R8, !PT ;  /* 0x0000000833087209 */ /* 0x000fc40007810000 */
[----:B------:R-:W-:Y:S01]  /*4280*/  SHF.L.U32 R182, R4, 0x1, RZ ;  /* 0x0000000104b67819 */ /* 0x000fe200000006ff */
[----:B------:R-:W1:Y:S01]  /*4290*/  SHFL.BFLY PT, R7, R0, 0x2, 0x1f ;  /* 0x0c401f0000077f89 */ /* 0x000e6200000e0000 */
[----:B------:R-:W-:Y:S02]  /*42a0*/  ISETP.GT.AND P3, PT, R193, R188, PT ;  /* 0x000000bcc100720c */ /* 0x000fe40003f64270 */
[----:B------:R-:W-:Y:S01]  /*42b0*/  LEA R180, R3, R182, 0x1 ;  /* 0x000000b603b47211 */ /* 0x000fe200078e08ff */
        /* <DEDUP_REMOVED lines=16> */
[----:B--2---:R-:W-:Y:S01]  /*43c0*/  FMNMX.FTZ R0, R5, R0, !PT ;  /* 0x0000000005007209 */ /* 0x004fe20007810000 */
[C---:B------:R-:W-:Y:S01]  /*43d0*/  FMUL.FTZ R58, R2.reuse, c[0x0][0x23c] ;  /* 0x00008f00023a7a20 */ /* 0x040fe20000410000 */
[----:B------:R-:W-:-:S03]  /*43e0*/  FSETP.NEU.FTZ.AND P0, PT, R2, -INF , PT ;  /* 0xff8000000200780b */ /* 0x000fc60003f1d000 */
[----:B------:R-:W-:Y:S01]  /*43f0*/  FMUL.FTZ R53, R0, c[0x0][0x23c] ;  /* 0x00008f0000357a20 */ /* 0x000fe20000410000 */
        /* <DEDUP_REMOVED lines=8> */
[----:B------:R-:W-:Y:S02]  /*4480*/  FFMA.FTZ R45, R45, c[0x0][0x23c], -R58 ;  /* 0x00008f002d2d7a23 */ /* 0x000fe4000001083a */
[----:B------:R-:W-:-:S02]  /*4490*/  FFMA.FTZ R46, R6, c[0x0][0x23c], -R53 ;  /* 0x00008f00062e7a23 */ /* 0x000fc40000010835 */
[--C-:B------:R-:W-:Y:S01]  /*44a0*/  FFMA.FTZ R48, R40, c[0x0][0x23c], -R53.reuse ;  /* 0x00008f0028307a23 */ /* 0x100fe20000010835 */
[----:B------:R-:W1:Y:S01]  /*44b0*/  LDSM.16.MT88.4 R4, [R180+0xd000] ;  /* 0x00d00000b404783b */ /* 0x000e620000004200 */
[--C-:B------:R-:W-:Y:S01]  /*44c0*/  FFMA.FTZ R41, R100, c[0x0][0x23c], -R53.reuse ;  /* 0x00008f0064297a23 */ /* 0x100fe20000010835 */
        /* <DEDUP_REMOVED lines=9> */
[----:B------:R-:W-:Y:S01]  /*4560*/  FFMA.FTZ R33, R104, c[0x0][0x23c], -R53 ;  /* 0x00008f0068217a23 */ /* 0x000fe20000010835 */
[----:B------:R-:W3:Y:S01]  /*4570*/  MUFU.EX2 R44, R44 ;  /* 0x0000002c002c7308 */ /* 0x000ee20000000800 */
        /* <DEDUP_REMOVED lines=10> */
[----:B---3--:R-:W-:Y:S01]  /*4620*/  F2FP.BF16.PACK_AB R102, R44, R45 ;  /* 0x0000002d2c66723e */ /* 0x008fe200000010ff */
        /* <DEDUP_REMOVED lines=18> */
[----:B---3--:R-:W-:Y:S01]  /*4750*/  F2FP.BF16.PACK_AB R103, R41, R48 ;  /* 0x000000302967723e */ /* 0x008fe200000010ff */
        /* <DEDUP_REMOVED lines=24> */
[----:B------:R-:W3:Y:S01]  /*48e0*/  MUFU.EX2 R37, R37 ;  /* 0x0000002500257308 */ /* 0x000ee20000000800 */
        /* <DEDUP_REMOVED lines=11> */
[----:B------:R-:W4:Y:S01]  /*49a0*/  MUFU.EX2 R33, R33 ;  /* 0x0000002100217308 */ /* 0x000f220000000800 */
[----:B------:R-:W-:-:S02]  /*49b0*/  FADD.FTZ R41, R41, R48 ;  /* 0x0000003029297221 */ /* 0x000fc40000010000 */
[----:B------:R-:W-:Y:S02]  /*49c0*/  FFMA.FTZ R207, R55, c[0x0][0x23c], -R58 ;  /* 0x00008f0037cf7a23 */ /* 0x000fe4000001083a */
[----:B------:R-:W-:Y:S01]  /*49d0*/  FFMA.FTZ R206, R51, c[0x0][0x23c], -R53 ;  /* 0x00008f0033ce7a23 */ /* 0x000fe20000010835 */
        /* <DEDUP_REMOVED lines=8> */
[C---:B-1----:R-:W-:Y:S02]  /*4a60*/  HMMA.16816.F32.BF16 R104, R100.reuse, R4, RZ ;  /* 0x000000046468723c */ /* 0x042fe400000418ff */
[----:B------:R-:W-:Y:S05]  /*4a70*/  MUFU.EX2 R34, R34 ;  /* 0x0000002200227308 */ /* 0x000fea0000000800 */
[----:B--2---:R-:W-:Y:S01]  /*4a80*/  F2FP.BF16.PACK_AB R4, R40, R43 ;  /* 0x0000002b2804723e */ /* 0x004fe200000010ff */
[----:B------:R-:W-:Y:S01]  /*4a90*/  HMMA.16816.F32.BF16 R100, R100, R6, RZ ;  /* 0x000000066464723c */ /* 0x000fe200000418ff */
[----:B---3--:R-:W-:Y:S01]  /*4aa0*/  F2FP.BF16.PACK_AB R5, R37, R42 ;  /* 0x0000002a2505723e */ /* 0x008fe200000010ff */
[----:B------:R-:W1:Y:S01]  /*4ab0*/  MUFU.EX2 R29, R29 ;  /* 0x0000001d001d7308 */ /* 0x000e620000000800 */
[----:B------:R-:W-:-:S02]  /*4ac0*/  FADD.FTZ R43, R43, R44 ;  /* 0x0000002c2b2b7221 */ /* 0x000fc40000010000 */
[----:B------:R-:W-:Y:S02]  /*4ad0*/  FADD.FTZ R42, R42, R41 ;  /* 0x000000292a2a7221 */ /* 0x000fe40000010000 */
[----:B------:R-:W-:Y:S01]  /*4ae0*/  F2FP.BF16.PACK_AB R6, R36, R39 ;  /* 0x000000272406723e */ /* 0x000fe200000010ff */
[----:B------:R-:W-:Y:S01]  /*4af0*/  FADD.FTZ R40, R40, R43 ;  /* 0x0000002b28287221 */ /* 0x000fe20000010000 */
[----:B----4-:R-:W-:Y:S01]  /*4b00*/  F2FP.BF16.PACK_AB R7, R33, R38 ;  /* 0x000000262107723e */ /* 0x010fe200000010ff */
        /* <DEDUP_REMOVED lines=32> */
[----:B------:R-:W2:Y:S06]  /*4d10*/  MUFU.EX2 R131, R131 ;  /* 0x0000008300837308 */ /* 0x000eac0000000800 */
[----:B------:R-:W-:Y:S01]  /*4d20*/  HMMA.16816.F32.BF16 R100, R4, R22, R100 ;  /* 0x000000160464723c */ /* 0x000fe20000041864 */
[----:B------:R-:W-:Y:S01]  /*4d30*/  LDSM.16.MT88.4 R20, [R180+0xd800] ;  /* 0x00d80000b414783b */ /* 0x000fe20000004200 */
[----:B------:R-:W-:Y:S05]  /*4d40*/  MUFU.EX2 R133, R133 ;  /* 0x0000008500857308 */ /* 0x000fea0000000800 */
[----:B-----5:R-:W-:Y:S01]  /*4d50*/  F2FP.BF16.PACK_AB R4, R32, R35 ;  /* 0x000000232004723e */ /* 0x020fe200000010ff */
[----:B------:R-:W-:Y:S01]  /*4d60*/  FADD.FTZ R35, R35, R36 ;  /* 0x0000002423237221 */ /* 0x000fe20000010000 */
[----:B-1----:R-:W-:Y:S01]  /*4d70*/  F2FP.BF16.PACK_AB R5, R29, R34 ;  /* 0x000000221d05723e */ /* 0x002fe200000010ff */
        /* <DEDUP_REMOVED lines=27> */
[----:B------:R-:W-:Y:S02]  /*4f30*/  MUFU.EX2 R139, R139 ;  /* 0x0000008b008b7308 */ /* 0x000fe40000000800 */
        /* <DEDUP_REMOVED lines=24> */
[----:B-----5:R-:W-:Y:S01]  /*50c0*/  HMMA.16816.F32.BF16 R72, R4, R12, R72 ;  /* 0x0000000c0448723c */ /* 0x020fe20000041848 */
[----:B------:R-:W-:Y:S01]  /*50d0*/  FADD.FTZ R61, R61, R62 ;  /* 0x0000003e3d3d7221 */ /* 0x000fe20000010000 */
[----:B------:R-:W-:Y:S01]  /*50e0*/  MUFU.EX2 R138, R138 ;  /* 0x0000008a008a7308 */ /* 0x000fe20000000800 */
[----:B------:R-:W-:-:S05]  /*50f0*/  FADD.FTZ R121, R121, R66 ;  /* 0x0000004279797221 */ /* 0x000fca0000010000 */
[C---:B------:R-:W-:Y:S01]  /*5100*/  HMMA.16816.F32.BF16 R76, R4.reuse, R14, R76 ;  /* 0x0000000e044c723c */ /* 0x040fe2000004184c */
[----:B------:R-:W5:Y:S01]  /*5110*/  LDSM.16.MT88.4 R12, [R182+0xdc00] ;  /* 0x00dc0000b60c783b */ /* 0x000f620000004200 */
[----:B------:R-:W-:Y:S06]  /*5120*/  MUFU.EX2 R123, R123 ;  /* 0x0000007b007b7308 */ /* 0x000fec0000000800 */
        /* <DEDUP_REMOVED lines=27> */
[----:B---3--:R-:W-:Y:S01]  /*52e0*/  F2FP.BF16.PACK_AB R7, R140, R137 ;  /* 0x000000898c07723e */ /* 0x008fe200000010ff */
        /* <DEDUP_REMOVED lines=48> */
[--C-:B------:R-:W-:Y:S01]  /*55f0*/  FFMA.FTZ R24, R65, c[0x0][0x23c], -R58.reuse ;  /* 0x00008f0041187a23 */ /* 0x100fe2000001083a */
[----:B------:R-:W-:Y:S01]  /*5600*/  HMMA.16816.F32.BF16 R96, R4, R26, R96 ;  /* 0x0000001a0460723c */ /* 0x000fe20000041860 */
[----:B------:R-:W-:-:S04]  /*5610*/  FFMA.FTZ R25, R63, c[0x0][0x23c], -R58 ;  /* 0x00008f003f197a23 */ /* 0x000fc8000001083a */
[----:B------:R-:W-:Y:S03]  /*5620*/  MUFU.EX2 R24, R24 ;  /* 0x0000001800187308 */ /* 0x000fe60000000800 */
[C---:B---3--:R-:W-:Y:S05]  /*5630*/  HMMA.16816.F32.BF16 R104, R4.reuse, R16, R104 ;  /* 0x000000100468723c */ /* 0x048fea0000041868 */
[----:B------:R-:W3:Y:S03]  /*5640*/  MUFU.EX2 R25, R25 ;  /* 0x0000001900197308 */ /* 0x000ee60000000800 */
[----:B------:R-:W-:Y:S01]  /*5650*/  HMMA.16816.F32.BF16 R100, R4, R18, R100 ;  /* 0x000000120464723c */ /* 0x000fe20000041864 */
[----:B------:R-:W5:Y:S06]  /*5660*/  LDSM.16.MT88.4 R16, [R180+0xc800] ;  /* 0x00c80000b410783b */ /* 0x000f6c0000004200 */
[----:B----4-:R-:W-:Y:S01]  /*5670*/  F2FP.BF16.PACK_AB R4, R134, R129 ;  /* 0x000000818604723e */ /* 0x010fe200000010ff */
        /* <DEDUP_REMOVED lines=21> */
[----:B------:R-:W-:Y:S01]  /*57d0*/  FFMA.FTZ R20, R57, c[0x0][0x23c], -R58 ;  /* 0x00008f0039147a23 */ /* 0x000fe2000001083a */
[----:B-1----:R-:W-:Y:S01]  /*57e0*/  HMMA.16816.F32.BF16 R92, R4, R12, R92 ;  /* 0x0000000c045c723c */ /* 0x002fe2000004185c */
[----:B------:R-:W-:-:S04]  /*57f0*/  FFMA.FTZ R21, R56, c[0x0][0x23c], -R53 ;  /* 0x00008f0038157a23 */ /* 0x000fc80000010835 */
        /* <DEDUP_REMOVED lines=8> */
[--C-:B------:R-:W-:Y:S01]  /*5880*/  FFMA.FTZ R22, R54, c[0x0][0x23c], -R53.reuse ;  /* 0x00008f0036167a23 */ /* 0x100fe20000010835 */
[----:B---3--:R-:W-:Y:S01]  /*5890*/  F2FP.BF16.PACK_AB R4, R25, R24 ;  /* 0x000000181904723e */ /* 0x008fe200000010ff */
[----:B------:R-:W-:Y:S01]  /*58a0*/  FFMA.FTZ R23, R52, c[0x0][0x23c], -R53 ;  /* 0x00008f0034177a23 */ /* 0x000fe20000010835 */
        /* <DEDUP_REMOVED lines=92> */
.L_x_2704:
[----:B------:R-:W-:-:S05]  /*5e70*/  IMAD.MOV.U32 R5, RZ, RZ, c[0x0][0x1a0] ;  /* 0x00006800ff057624 */ /* 0x000fca00078e00ff */
[----:B------:R-:W-:-:S04]  /*5e80*/  LEA R5, -R5, RZ, 0x7 ;  /* 0x000000ff05057211 */ /* 0x000fc800078e39ff */
[----:B------:R-:W-:Y:S02]  /*5e90*/  SHF.R.S32.HI R3, RZ, 0x1f, R5 ;  /* 0x0000001fff037819 */ /* 0x000fe40000011405 */
.L_x_2705:
[C---:B------:R-:W-:Y:S01]  /*5ea0*/  LEA R190, P1, R5.reuse, R190, 0x1 ;  /* 0x000000be05be7211 */ /* 0x040fe200078208ff */
[----:B------:R-:W-:Y:S01]  /*5eb0*/  IMAD.MOV.U32 R4, RZ, RZ, c[0x0][0x1a0] ;  /* 0x00006800ff047624 */ /* 0x000fe200078e00ff */
[CC--:B------:R-:W-:Y:S01]  /*5ec0*/  IADD3 R6, P0, R5.reuse, R118.reuse, RZ ;  /* 0x0000007605067210 */ /* 0x0c0fe20007f1e0ff */
[----:B------:R-:W-:Y:S01]  /*5ed0*/  IMAD.MOV.U32 R7, RZ, RZ, c[0x0][0x1a4] ;  /* 0x00006900ff077624 */ /* 0x000fe200078e00ff */
[----:B------:R-:W-:Y:S02]  /*5ee0*/  LEA.HI.X R189, R5, R189, R3, 0x1, P1 ;  /* 0x000000bd05bd7211 */ /* 0x000fe400008f0c03 */
[----:B------:R-:W-:Y:S01]  /*5ef0*/  LEA R9, P1, R4, R5, 0x5 ;  /* 0x0000000504097211 */ /* 0x000fe200078228ff */
[----:B------:R-:W-:Y:S01]  /*5f00*/  IMAD.X R5, R3, 0x1, R116, P0 ;  /* 0x0000000103057824 */ /* 0x000fe200000e0674 */
[----:B------:R-:W-:Y:S01]  /*5f10*/  LEA R10, P2, R6, c[0x0][0x170], 0x1 ;  /* 0x00005c00060a7a11 */ /* 0x000fe200078408ff */
[----:B------:R-:W-:Y:S01]  /*5f20*/  IMAD.MOV.U32 R191, RZ, RZ, R189 ;  /* 0x000000ffffbf7224 */ /* 0x000fe200078e00bd */
[----:B------:R-:W-:-:S02]  /*5f30*/  IADD3 R9, P0, R9, R118, RZ ;  /* 0x0000007609097210 */ /* 0x000fc40007f1e0ff */
[----:B------:R-:W-:Y:S01]  /*5f40*/  LEA.HI.X R7, R4, R3, R7, 0x5, P1 ;  /* 0x0000000304077211 */ /* 0x000fe200008f2c07 */
[----:B------:R-:W-:Y:S01]  /*5f50*/  IMAD.MOV.U32 R3, RZ, RZ, 0x6 ;  /* 0x00000006ff037424 */ /* 0x000fe200078e00ff */
[----:B------:R-:W-:Y:S01]  /*5f60*/  LEA.HI.X R11, R6, c[0x0][0x174], R5, 0x1, P2 ;  /* 0x00005d00060b7a11 */ /* 0x000fe200010f0c05 */
[C---:B------:R-:W-:Y:S01]  /*5f70*/  IMAD.SHL.U32 R5, R4.reuse, 0x40, RZ ;  /* 0x0000004004057824 */ /* 0x040fe200078e00ff */
[----:B------:R-:W-:Y:S01]  /*5f80*/  @!PT LDS RZ, [RZ] ;  /* 0x00000000fffff984 */ /* 0x000fe20000000800 */
[----:B------:R-:W-:Y:S01]  /*5f90*/  @!PT LDS RZ, [RZ] ;  /* 0x00000000fffff984 */ /* 0x000fe20000000800 */
[----:B------:R-:W-:Y:S01]  /*5fa0*/  @!PT LDS RZ, [RZ] ;  /* 0x00000000fffff984 */ /* 0x000fe20000000800 */
[----:B------:R1:W-:Y:S01]  /*5fb0*/  LDGSTS.E.BYPASS.LTC128B.128 [R195+0x9000], [R190.64] ;  /* 0x09000000bec37fae */ /* 0x0003e2000b901d4c */
[----:B------:R-:W-:Y:S01]  /*5fc0*/  IMAD.X R116, R7, 0x1, R116, P0 ;  /* 0x0000000107747824 */ /* 0x000fe200000e0674 */
[----:B------:R-:W-:Y:S02]  /*5fd0*/  LEA R6, P0, R9, c[0x0][0x170], 0x1 ;  /* 0x00005c0009067a11 */ /* 0x000fe400078008ff */
[----:B------:R-:W-:Y:S01]  /*5fe0*/  SHF.L.U64.HI R4, R4, R3, c[0x0][0x1a4] ;  /* 0x0000690004047619 */ /* 0x000fe20000010203 */
[----:B------:R2:W-:Y:S01]  /*5ff0*/  LDGSTS.E.BYPASS.LTC128B.128 [R195+0xb000], [R10.64+0x40] ;  /* 0x0b0000400ac37fae */ /* 0x0005e2000b901d4c */
[----:B------:R-:W-:-:S02]  /*6000*/  IADD3 R8, P1, R5, R190, RZ ;  /* 0x000000be05087210 */ /* 0x000fc40007f3e0ff */
[----:B------:R-:W-:Y:S01]  /*6010*/  LEA.HI.X R7, R9, c[0x0][0x174], R116, 0x1, P0 ;  /* 0x00005d0009077a11 */ /* 0x000fe200000f0c74 */
[----:B------:R2:W-:Y:S01]  /*6020*/  LDGSTS.E.BYPASS.LTC128B.128 [R195+0xd000], [R10.64+0x80] ;  /* 0x0d0000800ac37fae */ /* 0x0005e2000b901d4c */
[-C--:B------:R-:W-:Y:S01]  /*6030*/  IADD3 R16, P0, R8, R5.reuse, RZ ;  /* 0x0000000508107210 */ /* 0x080fe20007f1e0ff */
[----:B------:R-:W-:Y:S01]  /*6040*/  IMAD.X R9, R4, 0x1, R189, P1 ;  /* 0x0000000104097824 */ /* 0x000fe200008e06bd */
[-C--:B------:R-:W-:Y:S02]  /*6050*/  IADD3 R20, P2, R6, R5.reuse, RZ ;  /* 0x0000000506147210 */ /* 0x080fe40007f5e0ff */
[-C--:B------:R-:W-:Y:S01]  /*6060*/  IADD3 R18, P1, R16, R5.reuse, RZ ;  /* 0x0000000510127210 */ /* 0x080fe20007f3e0ff */
[--C-:B------:R-:W-:Y:S01]  /*6070*/  IMAD.X R17, R9, 0x1, R4.reuse, P0 ;  /* 0x0000000109117824 */ /* 0x100fe200000e0604 */
[----:B------:R-:W-:Y:S01]  /*6080*/  IADD3 R24, P0, R20, R5, RZ ;  /* 0x0000000514187210 */ /* 0x000fe20007f1e0ff */
[--C-:B------:R-:W-:Y:S01]  /*6090*/  IMAD.X R21, R7, 0x1, R4.reuse, P2 ;  /* 0x0000000107157824 */ /* 0x100fe200010e0604 */
[----:B------:R2:W-:Y:S01]  /*60a0*/  LDGSTS.E.BYPASS.LTC128B.128 [R195+0x9800], [R8.64] ;  /* 0x0980000008c37fae */ /* 0x0005e2000b901d4c */
[----:B------:R-:W-:-:S02]  /*60b0*/  IMAD.X R19, R17, 0x1, R4, P1 ;  /* 0x0000000111137824 */ /* 0x000fc400008e0604 */
[----:B------:R-:W-:Y:S01]  /*60c0*/  IMAD.X R25, R21, 0x1, R4, P0 ;  /* 0x0000000115197824 */ /* 0x000fe200000e0604 */
        /* <DEDUP_REMOVED lines=9> */
[----:B------:R-:W1:Y:S04]  /*6160*/  LDSM.16.M88.4 R116, [R184+0x3000] ;  /* 0x00300000b874783b */ /* 0x000e680000000200 */
[----:B------:R-:W4:Y:S04]  /*6170*/  LDSM.16.M88.4 R60, [R184+0x3400] ;  /* 0x00340000b83c783b */ /* 0x000f280000000200 */
[----:B------:R-:W4:Y:S04]  /*6180*/  LDSM.16.M88.4 R52, [R184+0x3800] ;  /* 0x00380000b834783b */ /* 0x000f280000000200 */
[----:B------:R-:W4:Y:S04]  /*6190*/  LDSM.16.M88.4 R44, [R184+0x3c00] ;  /* 0x003c0000b82c783b */ /* 0x000f280000000200 */
[----:B------:R-:W4:Y:S04]  /*61a0*/  LDSM.16.M88.4 R36, [R184+0x4000] ;  /* 0x00400000b824783b */ /* 0x000f280000000200 */
[----:B------:R-:W4:Y:S04]  /*61b0*/  LDSM.16.M88.4 R28, [R184+0x4400] ;  /* 0x00440000b81c783b */ /* 0x000f280000000200 */
[----:B-----5:R-:W5:Y:S04]  /*61c0*/  LDSM.16.M88.4 R20, [R184+0x4800] ;  /* 0x00480000b814783b */ /* 0x020f680000000200 */
[----:B---3--:R-:W3:Y:S04]  /*61d0*/  LDSM.16.M88.4 R4, [R184+0x4c00] ;  /* 0x004c0000b804783b */ /* 0x008ee80000000200 */
[----:B------:R-:W-:Y:S04]  /*61e0*/  LDSM.16.M88.4 R144, [R183] ;  /* 0x00000000b790783b */ /* 0x000fe80000000200 */
[----:B------:R-:W3:Y:S04]  /*61f0*/  LDSM.16.M88.4 R124, [R181+0x3000] ;  /* 0x00300000b57c783b */ /* 0x000ee80000000200 */
[----:B--2---:R-:W2:Y:S01]  /*6200*/  LDSM.16.M88.4 R8, [R181+0x3400] ;  /* 0x00340000b508783b */ /* 0x004ea20000000200 */
[C---:B-1----:R-:W-:Y:S03]  /*6210*/  HMMA.16816.F32.BF16 R120, R12.reuse, R116, RZ ;  /* 0x000000740c78723c */ /* 0x042fe600000418ff */
[----:B------:R-:W1:Y:S04]  /*6220*/  LDSM.16.M88.4 R132, [R181+0x3800] ;  /* 0x00380000b584783b */ /* 0x000e680000000200 */
[----:B------:R-:W-:Y:S01]  /*6230*/  LDSM.16.M88.4 R156, [R181+0x4000] ;  /* 0x00400000b59c783b */ /* 0x000fe20000000200 */
[C---:B----4-:R-:W-:Y:S03]  /*6240*/  HMMA.16816.F32.BF16 R64, R12.reuse, R60, RZ ;  /* 0x0000003c0c40723c */ /* 0x050fe600000418ff */
        /* <DEDUP_REMOVED lines=16> */
[C---:B------:R-:W-:Y:S08]  /*6350*/  HMMA.16816.F32.BF16 R28, R12.reuse, R30, RZ ;  /* 0x0000001e0c1c723c */ /* 0x040ff000000418ff */
[C---:B------:R-:W-:Y:S08]  /*6360*/  HMMA.16816.F32.BF16 R20, R12.reuse, R22, RZ ;  /* 0x000000160c14723c */ /* 0x040ff000000418ff */
[C---:B---3--:R-:W-:Y:S08]  /*6370*/  HMMA.16816.F32.BF16 R16, R12.reuse, R4, RZ ;  /* 0x000000040c10723c */ /* 0x048ff000000418ff */
[----:B------:R-:W-:Y:S01]  /*6380*/  HMMA.16816.F32.BF16 R12, R12, R6, RZ ;  /* 0x000000060c0c723c */ /* 0x000fe200000418ff */
[----:B------:R-:W3:Y:S07]  /*6390*/  LDSM.16.M88.4 R4, [R181+0x3c00] ;  /* 0x003c0000b504783b */ /* 0x000eee0000000200 */
        /* <DEDUP_REMOVED lines=12> */
[----:B------:R-:W-:Y:S08]  /*6460*/  HMMA.16816.F32.BF16 R40, R144, R156, R40 ;  /* 0x0000009c9028723c */ /* 0x000ff00000041828 */
[C---:B--2---:R-:W-:Y:S08]  /*6470*/  HMMA.16816.F32.BF16 R56, R8.reuse, R124, R56 ;  /* 0x0000007c0838723c */ /* 0x044ff00000041838 */
[----:B------:R-:W-:Y:S01]  /*6480*/  HMMA.16816.F32.BF16 R52, R8, R126, R52 ;  /* 0x0000007e0834723c */ /* 0x000fe20000041834 */
[----:B------:R-:W2:Y:S07]  /*6490*/  LDSM.16.M88.4 R124, [R184+0x6800] ;  /* 0x00680000b87c783b */ /* 0x000eae0000000200 */
[C---:B------:R-:W-:Y:S01]  /*64a0*/  HMMA.16816.F32.BF16 R36, R144.reuse, R158, R36 ;  /* 0x0000009e9024723c */ /* 0x040fe20000041824 */
[----:B------:R-:W-:Y:S07]  /*64b0*/  LDSM.16.M88.4 R156, [R185+0x2000] ;  /* 0x00200000b99c783b */ /* 0x000fee0000000200 */
[C---:B------:R-:W-:Y:S08]  /*64c0*/  HMMA.16816.F32.BF16 R32, R144.reuse, R152, R32 ;  /* 0x000000989020723c */ /* 0x040ff00000041820 */
[C---:B------:R-:W-:Y:S01]  /*64d0*/  HMMA.16816.F32.BF16 R28, R144.reuse, R154, R28 ;  /* 0x0000009a901c723c */ /* 0x040fe2000004181c */
[----:B------:R-:W-:Y:S07]  /*64e0*/  LDSM.16.M88.4 R152, [R184+0x6c00] ;  /* 0x006c0000b898783b */ /* 0x000fee0000000200 */
[C---:B------:R-:W-:Y:S08]  /*64f0*/  HMMA.16816.F32.BF16 R24, R144.reuse, R128, R24 ;  /* 0x000000809018723c */ /* 0x040ff00000041818 */
[C---:B------:R-:W-:Y:S01]  /*6500*/  HMMA.16816.F32.BF16 R20, R144.reuse, R130, R20 ;  /* 0x000000829014723c */ /* 0x040fe20000041814 */
[----:B------:R-:W3:Y:S07]  /*6510*/  LDSM.16.M88.4 R128, [R184+0x6400] ;  /* 0x00640000b880783b */ /* 0x000eee0000000200 */
[C---:B------:R-:W-:Y:S08]  /*6520*/  HMMA.16816.F32.BF16 R16, R144.reuse, R148, R16 ;  /* 0x000000949010723c */ /* 0x040ff00000041810 */
        /* <DEDUP_REMOVED lines=12> */
[C---:B------:R-:W-:Y:S08]  /*65f0*/  HMMA.16816.F32.BF16 R64, R8.reuse, R136, R64 ;  /* 0x000000880840723c */ /* 0x040ff00000041840 */
[C---:B------:R-:W-:Y:S01]  /*6600*/  HMMA.16816.F32.BF16 R60, R8.reuse, R138, R60 ;  /* 0x0000008a083c723c */ /* 0x040fe2000004183c */
[----:B------:R-:W5:Y:S07]  /*6610*/  LDSM.16.M88.4 R136, [R181+0x5c00] ;  /* 0x005c0000b588783b */ /* 0x000f6e0000000200 */
[C---:B------:R-:W-:Y:S08]  /*6620*/  HMMA.16816.F32.BF16 R48, R8.reuse, R132, R48 ;  /* 0x000000840830723c */ /* 0x040ff00000041830 */
[C---:B------:R-:W-:Y:S01]  /*6630*/  HMMA.16816.F32.BF16 R44, R8.reuse, R134, R44 ;  /* 0x00000086082c723c */ /* 0x040fe2000004182c */
[----:B------:R-:W2:Y:S07]  /*6640*/  LDSM.16.M88.4 R132, [R181+0x6000] ;  /* 0x00600000b584783b */ /* 0x000eae0000000200 */
[C---:B---3--:R-:W-:Y:S08]  /*6650*/  HMMA.16816.F32.BF16 R32, R8.reuse, R128, R32 ;  /* 0x000000800820723c */ /* 0x048ff00000041820 */
[C---:B------:R-:W-:Y:S01]  /*6660*/  HMMA.16816.F32.BF16 R28, R8.reuse, R130, R28 ;  /* 0x00000082081c723c */ /* 0x040fe2000004181c */
[----:B------:R-:W3:Y:S07]  /*6670*/  LDSM.16.M88.4 R128, [R181+0x6400] ;  /* 0x00640000b580783b */ /* 0x000eee0000000200 */
[C---:B------:R-:W-:Y:S08]  /*6680*/  HMMA.16816.F32.BF16 R16, R8.reuse, R152, R16 ;  /* 0x000000980810723c */ /* 0x040ff00000041810 */
[----:B------:R-:W-:Y:S01]  /*6690*/  HMMA.16816.F32.BF16 R12, R8, R154, R12 ;  /* 0x0000009a080c723c */ /* 0x000fe2000004180c */
[----:B------:R-:W3:Y:S04]  /*66a0*/  LDSM.16.M88.4 R8, [R181+0x6c00] ;  /* 0x006c0000b508783b */ /* 0x000ee80000000200 */
[----:B------:R-:W3:Y:S03]  /*66b0*/  LDSM.16.M88.4 R152, [R184+0x7000] ;  /* 0x00700000b898783b */ /* 0x000ee60000000200 */
        /* <DEDUP_REMOVED lines=11> */
[----:B------:R-:W-:Y:S07]  /*6770*/  LDSM.16.M88.4 R140, [R184+0x7c00] ;  /* 0x007c0000b88c783b */ /* 0x000fee0000000200 */
[C---:B-----5:R-:W-:Y:S08]  /*6780*/  HMMA.16816.F32.BF16 R48, R4.reuse, R136, R48 ;  /* 0x000000880430723c */ /* 0x060ff00000041830 */
        /* <DEDUP_REMOVED lines=8> */
[C---:B------:R-:W-:Y:S08]  /*6810*/  HMMA.16816.F32.BF16 R16, R4.reuse, R8, R16 ;  /* 0x000000080410723c */ /* 0x040ff00000041810 */
[----:B------:R-:W-:Y:S01]  /*6820*/  HMMA.16816.F32.BF16 R12, R4, R10, R12 ;  /* 0x0000000a040c723c */ /* 0x000fe2000004180c */
[----:B------:R-:W-:Y:S04]  /*6830*/  LDSM.16.M88.4 R8, [R183+0x2000] ;  /* 0x00200000b708783b */ /* 0x000fe80000000200 */
[----:B------:R-:W3:Y:S03]  /*6840*/  LDSM.16.M88.4 R4, [R181+0x7000] ;  /* 0x00700000b504783b */ /* 0x000ee60000000200 */
[C---:B------:R-:W-:Y:S08]  /*6850*/  HMMA.16816.F32.BF16 R120, R156.reuse, R152, R120 ;  /* 0x000000989c78723c */ /* 0x040ff00000041878 */
[C---:B------:R-:W-:Y:S08]  /*6860*/  HMMA.16816.F32.BF16 R116, R156.reuse, R154, R116 ;  /* 0x0000009a9c74723c */ /* 0x040ff00000041874 */
[C---:B-1----:R-:W-:Y:S08]  /*6870*/  HMMA.16816.F32.BF16 R64, R156.reuse, R148, R64 ;  /* 0x000000949c40723c */ /* 0x042ff00000041840 */
[C---:B------:R-:W-:Y:S01]  /*6880*/  HMMA.16816.F32.BF16 R60, R156.reuse, R150, R60 ;  /* 0x000000969c3c723c */ /* 0x040fe2000004183c */
        /* <DEDUP_REMOVED lines=9> */
[C---:B------:R-:W-:Y:S08]  /*6920*/  HMMA.16816.F32.BF16 R48, R156.reuse, R140, R48 ;  /* 0x0000008c9c30723c */ /* 0x040ff00000041830 */
[----:B------:R-:W-:Y:S07]  /*6930*/  HMMA.16816.F32.BF16 R20, R156, R130, R20 ;  /* 0x000000829c14723c */ /* 0x000fee0000041814 */
[----:B------:R-:W-:Y:S01]  /*6940*/  IMAD R130, R193, 0x80, R166 ;  /* 0x00000080c1827824 */ /* 0x000fe200078e02a6 */
[----:B-1----:R-:W-:Y:S04]  /*6950*/  HMMA.16816.F32.BF16 R64, R8, R148, R64 ;  /* 0x000000940840723c */ /* 0x002fe80000041840 */
[----:B------:R-:W-:-:S02]  /*6960*/  ISETP.GE.AND P4, PT, R130, R165, PT ;  /* 0x000000a58200720c */ /* 0x000fc40003f86270 */
[CC--:B------:R-:W-:Y:S02]  /*6970*/  ISETP.GE.AND P2, PT, R130.reuse, R164.reuse, PT ;  /* 0x000000a48200720c */ /* 0x0c0fe40003f46270 */
[----:B------:R-:W-:Y:S01]  /*6980*/  HMMA.16816.F32.BF16 R24, R156, R128, R24 ;  /* 0x000000809c18723c */ /* 0x000fe20000041818 */
[----:B------:R-:W-:Y:S02]  /*6990*/  IADD3 R131, R130, 0x10, RZ ;  /* 0x0000001082837810 */ /* 0x000fe40007ffe0ff */
[----:B------:R-:W-:Y:S02]  /*69a0*/  FSEL R213, R122, -INF , !P2 ;  /* 0xff8000007ad57808 */ /* 0x000fe40005000000 */
[----:B------:R-:W-:Y:S02]  /*69b0*/  ISETP.GE.AND P2, PT, R131, R164, PT ;  /* 0x000000a48300720c */ /* 0x000fe40003f46270 */
[C---:B------:R-:W-:Y:S01]  /*69c0*/  IADD3 R128, R130.reuse, 0x1, RZ ;  /* 0x0000000182807810 */ /* 0x040fe20007ffe0ff */
[----:B------:R-:W-:Y:S01]  /*69d0*/  HMMA.16816.F32.BF16 R60, R8, R150, R60 ;  /* 0x00000096083c723c */ /* 0x000fe2000004183c */
[----:B------:R-:W-:-:S02]  /*69e0*/  IADD3 R129, R130, 0x8, RZ ;  /* 0x0000000882817810 */ /* 0x000fc40007ffe0ff */
[CC--:B------:R-:W-:Y:S02]  /*69f0*/  ISETP.GE.AND P3, PT, R128.reuse, R165.reuse, PT ;  /* 0x000000a58000720c */ /* 0x0c0fe40003f66270 */
[-C--:B------:R-:W-:Y:S02]  /*6a00*/  ISETP.GE.AND P0, PT, R128, R164.reuse, PT ;  /* 0x000000a48000720c */ /* 0x080fe40003f06270 */
[----:B------:R-:W-:Y:S01]  /*6a10*/  IADD3 R128, R130, 0x9, RZ ;  /* 0x0000000982807810 */ /* 0x000fe20007ffe0ff */
[----:B--2---:R-:W-:Y:S01]  /*6a20*/  HMMA.16816.F32.BF16 R56, R8, R124, R56 ;  /* 0x0000007c0838723c */ /* 0x004fe20000041838 */
[C---:B------:R-:W-:Y:S02]  /*6a30*/  ISETP.GE.AND P1, PT, R129.reuse, R165, PT ;  /* 0x000000a58100720c */ /* 0x040fe40003f26270 */
[----:B------:R-:W-:Y:S02]  /*6a40*/  ISETP.GE.AND P5, PT, R129, R164, PT ;  /* 0x000000a48100720c */ /* 0x000fe40003fa6270 */
[----:B------:R-:W-:-:S02]  /*6a50*/  FSEL R129, R120, -INF , !P4 ;  /* 0xff80000078817808 */ /* 0x000fc40006000000 */
[----:B------:R-:W-:Y:S01]  /*6a60*/  ISETP.GE.AND P4, PT, R128, R165, PT ;  /* 0x000000a58000720c */ /* 0x000fe20003f86270 */
[----:B------:R-:W-:Y:S01]  /*6a70*/  HMMA.16816.F32.BF16 R28, R156, R134, R28 ;  /* 0x000000869c1c723c */ /* 0x000fe2000004181c */
[----:B------:R-:W-:Y:S02]  /*6a80*/  IADD3 R125, R130, 0x11, RZ ;  /* 0x00000011827d7810 */ /* 0x000fe40007ffe0ff */
[----:B------:R-:W-:Y:S02]  /*6a90*/  FSEL R217, R123, -INF , !P0 ;  /* 0xff8000007bd97808 */ /* 0x000fe40004000000 */
[----:B------:R-:W-:Y:S02]  /*6aa0*/  FSEL R124, R117, -INF , !P4 ;  /* 0xff800000757c7808 */ /* 0x000fe40006000000 */
[----:B------:R-:W-:Y:S01]  /*6ab0*/  FSEL R134, R121, -INF , !P3 ;  /* 0xff80000079867808 */ /* 0x000fe20005800000 */
[----:B------:R-:W-:Y:S01]  /*6ac0*/  HMMA.16816.F32.BF16 R52, R8, R126, R52 ;  /* 0x0000007e0834723c */ /* 0x000fe20000041834 */
[----:B------:R-:W-:Y:S01]  /*6ad0*/  ISETP.GE.AND P3, PT, R128, R164, PT ;  /* 0x000000a48000720c */ /* 0x000fe20003f66270 */
[----:B------:R-:W1:Y:S01]  /*6ae0*/  LDSM.16.M88.4 R120, [R181+0x8000] ;  /* 0x00800000b578783b */ /* 0x000e620000000200 */
[----:B------:R-:W-:-:S02]  /*6af0*/  FSEL R128, R116, -INF , !P1 ;  /* 0xff80000074807808 */ /* 0x000fc40004800000 */
[----:B------:R-:W-:Y:S02]  /*6b00*/  IADD3 R116, R130, 0x18, RZ ;  /* 0x0000001882747810 */ /* 0x000fe40007ffe0ff */
[----:B------:R-:W-:Y:S01]  /*6b10*/  FSEL R219, R118, -INF , !P5 ;  /* 0xff80000076db7808 */ /* 0x000fe20006800000 */
[----:B------:R-:W-:Y:S01]  /*6b20*/  HMMA.16816.F32.BF16 R44, R156, R142, R44 ;  /* 0x0000008e9c2c723c */ /* 0x000fe2000004182c */
[----:B------:R-:W-:Y:S02]  /*6b30*/  FSEL R215, R119, -INF , !P3 ;  /* 0xff80000077d77808 */ /* 0x000fe40005800000 */
[-C--:B------:R-:W-:Y:S02]  /*6b40*/  ISETP.GE.AND P4, PT, R125, R165.reuse, PT ;  /* 0x000000a57d00720c */ /* 0x080fe40003f86270 */
[C---:B------:R-:W-:Y:S02]  /*6b50*/  ISETP.GE.AND P3, PT, R116.reuse, R165, PT ;  /* 0x000000a57400720c */ /* 0x040fe40003f66270 */
[----:B------:R-:W-:Y:S01]  /*6b60*/  ISETP.GE.AND P5, PT, R116, R164, PT ;  /* 0x000000a47400720c */ /* 0x000fe20003fa6270 */
[----:B---3--:R-:W-:Y:S01]  /*6b70*/  HMMA.16816.F32.BF16 R48, R8, R4, R48 ;  /* 0x000000040830723c */ /* 0x008fe20000041830 */
[----:B------:R-:W-:-:S02]  /*6b80*/  IADD3 R116, R130, 0x19, RZ ;  /* 0x0000001982747810 */ /* 0x000fc40007ffe0ff */
[----:B------:R-:W-:Y:S02]  /*6b90*/  ISETP.GE.AND P1, PT, R131, R165, PT ;  /* 0x000000a58300720c */ /* 0x000fe40003f26270 */
[----:B------:R-:W-:Y:S02]  /*6ba0*/  FSEL R210, R65, -INF , !P4 ;  /* 0xff80000041d27808 */ /* 0x000fe40006000000 */
[-C--:B------:R-:W-:Y:S01]  /*6bb0*/  ISETP.GE.AND P0, PT, R125, R164.reuse, PT ;  /* 0x000000a47d00720c */ /* 0x080fe20003f06270 */
[----:B------:R-:W-:Y:S01]  /*6bc0*/  HMMA.16816.F32.BF16 R40, R156, R136, R40 ;  /* 0x000000889c28723c */ /* 0x000fe20000041828 */
[----:B------:R-:W-:Y:S02]  /*6bd0*/  ISETP.GE.AND P4, PT, R116, R164, PT ;  /* 0x000000a47400720c */ /* 0x000fe40003f86270 */
[C---:B------:R-:W-:Y:S02]  /*6be0*/  IADD3 R117, R130.reuse, 0x20, RZ ;  /* 0x0000002082757810 */ /* 0x040fe40007ffe0ff */
[----:B------:R-:W-:-:S02]  /*6bf0*/  IADD3 R4, R130, 0x28, RZ ;  /* 0x0000002882047810 */ /* 0x000fc40007ffe0ff */
[----:B------:R-:W-:Y:S01]  /*6c00*/  FSEL R212, R64, -INF , !P1 ;  /* 0xff80000040d47808 */ /* 0x000fe20004800000 */
[----:B------:R-:W-:Y:S01]  /*6c10*/  HMMA.16816.F32.BF16 R44, R8, R6, R44 ;  /* 0x00000006082c723c */ /* 0x000fe2000004182c */
[----:B------:R-:W-:Y:S02]  /*6c20*/  ISETP.GE.AND P1, PT, R116, R165, PT ;  /* 0x000000a57400720c */ /* 0x000fe40003f26270 */
[----:B------:R-:W-:Y:S02]  /*6c30*/  FSEL R60, R60, -INF , !P3 ;  /* 0xff8000003c3c7808 */ /* 0x000fe40005800000 */
[----:B------:R-:W-:Y:S02]  /*6c40*/  FSEL R209, R66, -INF , !P2 ;  /* 0xff80000042d17808 */ /* 0x000fe40005000000 */
[----:B------:R-:W-:Y:S01]  /*6c50*/  IADD3 R5, R130, 0x21, RZ ;  /* 0x0000002182057810 */ /* 0x000fe20007ffe0ff */
[----:B------:R-:W-:Y:S01]  /*6c60*/  HMMA.16816.F32.BF16 R36, R156, R138, R36 ;  /* 0x0000008a9c24723c */ /* 0x000fe20000041824 */
[----:B------:R-:W-:-:S02]  /*6c70*/  FSEL R211, R67, -INF , !P0 ;  /* 0xff80000043d37808 */ /* 0x000fc40004000000 */
[----:B------:R-:W-:Y:S01]  /*6c80*/  FSEL R203, R62, -INF , !P5 ;  /* 0xff8000003ecb7808 */ /* 0x000fe20006800000 */
[----:B------:R-:W2:Y:S01]  /*6c90*/  LDSM.16.M88.4 R64, [R181+0x8400] ;  /* 0x00840000b540783b */ /* 0x000ea20000000200 */
[----:B------:R-:W-:Y:S02]  /*6ca0*/  FSEL R191, R63, -INF , !P4 ;  /* 0xff8000003fbf7808 */ /* 0x000fe40006000000 */
[-C--:B------:R-:W-:Y:S01]  /*6cb0*/  ISETP.GE.AND P3, PT, R117, R165.reuse, PT ;  /* 0x000000a57500720c */ /* 0x080fe20003f66270 */
[----:B------:R-:W-:Y:S01]  /*6cc0*/  HMMA.16816.F32.BF16 R32, R156, R132, R32 ;  /* 0x000000849c20723c */ /* 0x000fe20000041820 */
[C---:B------:R-:W-:Y:S02]  /*6cd0*/  ISETP.GE.AND P4, PT, R4.reuse, R165, PT ;  /* 0x000000a50400720c */ /* 0x040fe40003f86270 */
[----:B------:R-:W-:Y:S02]  /*6ce0*/  ISETP.GE.AND P5, PT, R4, R164, PT ;  /* 0x000000a40400720c */ /* 0x000fe40003fa6270 */
[----:B------:R-:W-:-:S02]  /*6cf0*/  IADD3 R4, R130, 0x29, RZ ;  /* 0x0000002982047810 */ /* 0x000fc40007ffe0ff */
[----:B------:R-:W-:Y:S01]  /*6d00*/  FSEL R208, R61, -INF , !P1 ;  /* 0xff8000003dd07808 */ /* 0x000fe20004800000 */
[C---:B-1----:R-:W-:Y:S01]  /*6d10*/  HMMA.16816.F32.BF16 R40, R8.reuse, R120, R40 ;  /* 0x000000780828723c */ /* 0x042fe20000041828 */
[C---:B------:R-:W-:Y:S02]  /*6d20*/  ISETP.GE.AND P1, PT, R5.reuse, R165, PT ;  /* 0x000000a50500720c */ /* 0x040fe40003f26270 */
[-C--:B------:R-:W-:Y:S02]  /*6d30*/  ISETP.GE.AND P0, PT, R5, R164.reuse, PT ;  /* 0x000000a40500720c */ /* 0x080fe40003f06270 */
[----:B------:R-:W-:Y:S02]  /*6d40*/  ISETP.GE.AND P2, PT, R117, R164, PT ;  /* 0x000000a47500720c */ /* 0x000fe40003f46270 */
[----:B------:R-:W-:Y:S01]  /*6d50*/  IADD3 R5, R130, 0x30, RZ ;  /* 0x0000003082057810 */ /* 0x000fe20007ffe0ff */
[----:B------:R-:W-:Y:S01]  /*6d60*/  HMMA.16816.F32.BF16 R36, R8, R122, R36 ;  /* 0x0000007a0824723c */ /* 0x000fe20000041824 */
[----:B------:R-:W-:-:S02]  /*6d70*/  FSEL R202, R56, -INF , !P3 ;  /* 0xff80000038ca7808 */ /* 0x000fc40005800000 */
[----:B------:R-:W-:Y:S02]  /*6d80*/  ISETP.GE.AND P3, PT, R4, R165, PT ;  /* 0x000000a50400720c */ /* 0x000fe40003f66270 */
[----:B------:R-:W-:Y:S02]  /*6d90*/  IADD3 R56, R130, 0x31, RZ ;  /* 0x0000003182387810 */ /* 0x000fe40007ffe0ff */
[----:B------:R-:W-:Y:S02]  /*6da0*/  FSEL R178, R57, -INF , !P1 ;  /* 0xff80000039b27808 */ /* 0x000fe40004800000 */
[----:B------:R-:W-:Y:S02]  /*6db0*/  FSEL R176, R52, -INF , !P4 ;  /* 0xff80000034b07808 */ /* 0x000fe40006000000 */
[----:B------:R-:W-:Y:S02]  /*6dc0*/  FSEL R179, R58, -INF , !P2 ;  /* 0xff8000003ab37808 */ /* 0x000fe40005000000 */
[----:B------:R-:W-:-:S02]  /*6dd0*/  ISETP.GE.AND P1, PT, R4, R164, PT ;  /* 0x000000a40400720c */ /* 0x000fc40003f26270 */
[CC--:B------:R-:W-:Y:S02]  /*6de0*/  ISETP.GE.AND P4, PT, R5.reuse, R165.reuse, PT ;  /* 0x000000a50500720c */ /* 0x0c0fe40003f86270 */
[-C--:B------:R-:W-:Y:S02]  /*6df0*/  ISETP.GE.AND P2, PT, R5, R164.reuse, PT ;  /* 0x000000a40500720c */ /* 0x080fe40003f46270 */
[----:B------:R-:W-:Y:S01]  /*6e00*/  FSEL R177, R59, -INF , !P0 ;  /* 0xff8000003bb17808 */ /* 0x000fe20004000000 */
[----:B------:R-:W1:Y:S01]  /*6e10*/  LDSM.16.M88.4 R4, [R181+0x8800] ;  /* 0x00880000b504783b */ /* 0x000e620000000200 */
[----:B------:R-:W-:Y:S01]  /*6e20*/  FSEL R174, R53, -INF , !P3 ;  /* 0xff80000035ae7808 */ /* 0x000fe20005800000 */
[----:B--2---:R-:W-:Y:S01]  /*6e30*/  HMMA.16816.F32.BF16 R32, R8, R64, R32 ;  /* 0x000000400820723c */ /* 0x004fe20000041820 */
[C---:B------:R-:W-:Y:S02]  /*6e40*/  ISETP.GE.AND P3, PT, R56.reuse, R165, PT ;  /* 0x000000a53800720c */ /* 0x040fe40003f66270 */
[----:B------:R-:W-:-:S02]  /*6e50*/  ISETP.GE.AND P0, PT, R56, R164, PT ;  /* 0x000000a43800720c */ /* 0x000fc40003f06270 */
[----:B------:R-:W-:Y:S02]  /*6e60*/  FSEL R172, R48, -INF , !P4 ;  /* 0xff80000030ac7808 */ /* 0x000fe40006000000 */
[----:B------:R-:W-:Y:S01]  /*6e70*/  FSEL R170, R49, -INF , !P3 ;  /* 0xff80000031aa7808 */ /* 0x000fe20005800000 */
[----:B------:R-:W-:Y:S01]  /*6e80*/  HMMA.16816.F32.BF16 R28, R8, R66, R28 ;  /* 0x00000042081c723c */ /* 0x000fe2000004181c */
[----:B------:R-:W-:Y:S02]  /*6e90*/  FSEL R171, R50, -INF , !P2 ;  /* 0xff80000032ab7808 */ /* 0x000fe40005000000 */
[----:B------:R-:W-:Y:S02]  /*6ea0*/  FSEL R169, R51, -INF , !P0 ;  /* 0xff80000033a97808 */ /* 0x000fe40004000000 */
[----:B------:R-:W2:Y:S01]  /*6eb0*/  LDSM.16.M88.4 R48, [R181+0x8c00] ;  /* 0x008c0000b530783b */ /* 0x000ea20000000200 */
[----:B------:R-:W-:Y:S01]  /*6ec0*/  IADD3 R52, R130, 0x38, RZ ;  /* 0x0000003882347810 */ /* 0x000fe20007ffe0ff */
[----:B------:R-:W-:-:S04]  /*6ed0*/  DEPBAR.LE SB0, 0x0 ;  /* 0x000080000000791a */ /* 0x000fc80000000000 */
[----:B------:R-:W-:Y:S02]  /*6ee0*/  FSEL R175, R54, -INF , !P5 ;  /* 0xff80000036af7808 */ /* 0x000fe40006800000 */
[----:B------:R-:W-:Y:S01]  /*6ef0*/  FSEL R173, R55, -INF , !P1 ;  /* 0xff80000037ad7808 */ /* 0x000fe20004800000 */
[----:B------:R-:W-:Y:S01]  /*6f00*/  BAR.SYNC.DEFER_BLOCKING 0x0 ;  /* 0x0000000000007b1d */ /* 0x000fe20000010000 */
[C---:B------:R-:W-:Y:S02]  /*6f10*/  ISETP.GE.AND P1, PT, R52.reuse, R165, PT ;  /* 0x000000a53400720c */ /* 0x040fe40003f26270 */
[----:B------:R-:W-:Y:S02]  /*6f20*/  ISETP.GE.AND P5, PT, R52, R164, PT ;  /* 0x000000a43400720c */ /* 0x000fe40003fa6270 */
[----:B------:R-:W-:Y:S02]  /*6f30*/  IADD3 R52, R130, 0x39, RZ ;  /* 0x0000003982347810 */ /* 0x000fe40007ffe0ff */
[----:B------:R-:W-:-:S02]  /*6f40*/  FSEL R168, R44, -INF , !P1 ;  /* 0xff8000002ca87808 */ /* 0x000fc40004800000 */
[C---:B------:R-:W-:Y:S02]  /*6f50*/  ISETP.GE.AND P4, PT, R52.reuse, R165, PT ;  /* 0x000000a53400720c */ /* 0x040fe40003f86270 */
[----:B------:R-:W-:Y:S02]  /*6f60*/  ISETP.GE.AND P3, PT, R52, R164, PT ;  /* 0x000000a43400720c */ /* 0x000fe40003f66270 */
[C---:B------:R-:W-:Y:S02]  /*6f70*/  IADD3 R53, R130.reuse, 0x40, RZ ;  /* 0x0000004082357810 */ /* 0x040fe40007ffe0ff */
[C---:B------:R-:W-:Y:S01]  /*6f80*/  IADD3 R52, R130.reuse, 0x41, RZ ;  /* 0x0000004182347810 */ /* 0x040fe20007ffe0ff */
[----:B-1----:R-:W-:Y:S01]  /*6f90*/  HMMA.16816.F32.BF16 R24, R8, R4, R24 ;  /* 0x000000040818723c */ /* 0x002fe20000041818 */
[----:B------:R-:W-:Y:S02]  /*6fa0*/  IADD3 R44, R130, 0x48, RZ ;  /* 0x00000048822c7810 */ /* 0x000fe40007ffe0ff */
[----:B------:R-:W-:-:S02]  /*6fb0*/  FSEL R166, R45, -INF , !P4 ;  /* 0xff8000002da67808 */ /* 0x000fc40006000000 */
[----:B------:R-:W-:Y:S02]  /*6fc0*/  FSEL R167, R46, -INF , !P5 ;  /* 0xff8000002ea77808 */ /* 0x000fe40006800000 */
[----:B------:R-:W-:Y:S01]  /*6fd0*/  FSEL R159, R47, -INF , !P3 ;  /* 0xff8000002f9f7808 */ /* 0x000fe20005800000 */
[C---:B------:R-:W-:Y:S01]  /*6fe0*/  HMMA.16816.F32.BF16 R20, R8.reuse, R6, R20 ;  /* 0x000000060814723c */ /* 0x040fe20000041814 */
[-C--:B------:R-:W-:Y:S02]  /*6ff0*/  ISETP.GE.AND P1, PT, R53, R165.reuse, PT ;  /* 0x000000a53500720c */ /* 0x080fe40003f26270 */
[-C--:B------:R-:W-:Y:S02]  /*7000*/  ISETP.GE.AND P4, PT, R52, R165.reuse, PT ;  /* 0x000000a53400720c */ /* 0x080fe40003f86270 */
[C---:B------:R-:W-:Y:S02]  /*7010*/  ISETP.GE.AND P3, PT, R44.reuse, R165, PT ;  /* 0x000000a52c00720c */ /* 0x040fe40003f66270 */
[----:B------:R-:W-:Y:S01]  /*7020*/  ISETP.GE.AND P5, PT, R44, R164, PT ;  /* 0x000000a42c00720c */ /* 0x000fe20003fa6270 */
[----:B--2---:R-:W-:Y:S01]  /*7030*/  HMMA.16816.F32.BF16 R16, R8, R48, R16 ;  /* 0x000000300810723c */ /* 0x004fe20000041810 */
[----:B------:R-:W-:-:S02]  /*7040*/  IADD3 R44, R130, 0x49, RZ ;  /* 0x00000049822c7810 */ /* 0x000fc40007ffe0ff */
[----:B------:R-:W-:Y:S02]  /*7050*/  FSEL R158, R40, -INF , !P1 ;  /* 0xff800000289e7808 */ /* 0x000fe40004800000 */
[----:B------:R-:W-:Y:S02]  /*7060*/  FSEL R154, R41, -INF , !P4 ;  /* 0xff800000299a7808 */ /* 0x000fe40006000000 */
[C---:B------:R-:W-:Y:S01]  /*7070*/  ISETP.GE.AND P1, PT, R44.reuse, R165, PT ;  /* 0x000000a52c00720c */ /* 0x040fe20003f26270 */
[----:B------:R-:W-:Y:S01]  /*7080*/  HMMA.16816.F32.BF16 R12, R8, R50, R12 ;  /* 0x00000032080c723c */ /* 0x000fe2000004180c */
[----:B------:R-:W-:Y:S02]  /*7090*/  ISETP.GE.AND P4, PT, R44, R164, PT ;  /* 0x000000a42c00720c */ /* 0x000fe40003f86270 */
[C---:B------:R-:W-:Y:S02]  /*70a0*/  IADD3 R45, R130.reuse, 0x50, RZ ;  /* 0x00000050822d7810 */ /* 0x040fe40007ffe0ff */
[----:B------:R-:W-:-:S02]  /*70b0*/  IADD3 R5, R130, 0x51, RZ ;  /* 0x0000005182057810 */ /* 0x000fc40007ffe0ff */
        /* <DEDUP_REMOVED lines=13> */
[-C--:B------:R-:W-:Y:S02]  /*7190*/  ISETP.GE.AND P1, PT, R4, R164.reuse, PT ;  /* 0x000000a40400720c */ /* 0x080fe40003f26270 */
[----:B------:R-:W-:Y:S02]  /*71a0*/  IADD3 R4, R130, 0x61, RZ ;  /* 0x0000006182047810 */ /* 0x000fe40007ffe0ff */
[----:B------:R-:W-:Y:S02]  /*71b0*/  FSEL R144, R29, -INF , !P3 ;  /* 0xff8000001d907808 */ /* 0x000fe40005800000 */
[----:B------:R-:W-:Y:S02]  /*71c0*/  ISETP.GE.AND P3, PT, R4, R165, PT ;  /* 0x000000a50400720c */ /* 0x000fe40003f66270 */
[----:B------:R-:W-:-:S02]  /*71d0*/  ISETP.GE.AND P0, PT, R52, R164, PT ;  /* 0x000000a43400720c */ /* 0x000fc40003f06270 */
[----:B------:R-:W-:Y:S02]  /*71e0*/  IADD3 R6, R130, 0x70, RZ ;  /* 0x0000007082067810 */ /* 0x000fe40007ffe0ff */
[----:B------:R-:W-:Y:S02]  /*71f0*/  FSEL R140, R25, -INF , !P3 ;  /* 0xff800000198c7808 */ /* 0x000fe40005800000 */
[----:B------:R-:W-:Y:S02]  /*7200*/  FSEL R155, R43, -INF , !P0 ;  /* 0xff8000002b9b7808 */ /* 0x000fe40004000000 */
[----:B------:R-:W-:Y:S02]  /*7210*/  ISETP.GE.AND P3, PT, R6, R165, PT ;  /* 0x000000a50600720c */ /* 0x000fe40003f66270 */
[-C--:B------:R-:W-:Y:S02]  /*7220*/  ISETP.GE.AND P2, PT, R53, R164.reuse, PT ;  /* 0x000000a43500720c */ /* 0x080fe40003f46270 */
[----:B------:R-:W-:-:S02]  /*7230*/  ISETP.GE.AND P0, PT, R5, R164, PT ;  /* 0x000000a40500720c */ /* 0x000fc40003f06270 */
[----:B------:R-:W-:Y:S02]  /*7240*/  FSEL R117, R16, -INF , !P3 ;  /* 0xff80000010757808 */ /* 0x000fe40005800000 */
[----:B------:R-:W-:Y:S02]  /*7250*/  FSEL R157, R42, -INF , !P2 ;  /* 0xff8000002a9d7808 */ /* 0x000fe40005000000 */
[----:B------:R-:W-:Y:S02]  /*7260*/  FSEL R147, R35, -INF , !P0 ;  /* 0xff80000023937808 */ /* 0x000fe40004000000 */
[-C--:B------:R-:W-:Y:S02]  /*7270*/  ISETP.GE.AND P3, PT, R6, R164.reuse, PT ;  /* 0x000000a40600720c */ /* 0x080fe40003f66270 */
[-C--:B------:R-:W-:Y:S02]  /*7280*/  ISETP.GE.AND P2, PT, R45, R164.reuse, PT ;  /* 0x000000a42d00720c */ /* 0x080fe40003f46270 */
[----:B------:R-:W-:-:S02]  /*7290*/  ISETP.GE.AND P0, PT, R4, R164, PT ;  /* 0x000000a40400720c */ /* 0x000fc40003f06270 */
[C---:B------:R-:W-:Y:S02]  /*72a0*/  IADD3 R5, R130.reuse, 0x60, RZ ;  /* 0x0000006082057810 */ /* 0x040fe40007ffe0ff */
        /* <DEDUP_REMOVED lines=8> */
[C---:B------:R-:W-:Y:S02]  /*7330*/  IADD3 R4, R130.reuse, 0x68, RZ ;  /* 0x0000006882047810 */ /* 0x040fe40007ffe0ff */
[----:B------:R-:W-:Y:S02]  /*7340*/  ISETP.GE.AND P0, PT, R7, R165, PT ;  /* 0x000000a50700720c */ /* 0x000fe40003f06270 */
[----:B------:R-:W-:-:S02]  /*7350*/  IADD3 R5, R130, 0x71, RZ ;  /* 0x0000007182057810 */ /* 0x000fc40007ffe0ff */
[----:B------:R-:W-:Y:S02]  /*7360*/  FSEL R145, R30, -INF , !P4 ;  /* 0xff8000001e917808 */ /* 0x000fe40006000000 */
[----:B------:R-:W-:Y:S02]  /*7370*/  FSEL R143, R31, -INF , !P1 ;  /* 0xff8000001f8f7808 */ /* 0x000fe40004800000 */
[C---:B------:R-:W-:Y:S02]  /*7380*/  ISETP.GE.AND P4, PT, R4.reuse, R165, PT ;  /* 0x000000a50400720c */ /* 0x040fe40003f86270 */
[----:B------:R-:W-:Y:S02]  /*7390*/  ISETP.GE.AND P1, PT, R4, R164, PT ;  /* 0x000000a40400720c */ /* 0x000fe40003f26270 */
[----:B------:R-:W-:Y:S02]  /*73a0*/  FSEL R141, R26, -INF , !P2 ;  /* 0xff8000001a8d7808 */ /* 0x000fe40005000000 */
[----:B------:R-:W-:-:S02]  /*73b0*/  FSEL R136, R21, -INF , !P0 ;  /* 0xff80000015887808 */ /* 0x000fc40004000000 */
[C---:B------:R-:W-:Y:S02]  /*73c0*/  IADD3 R4, R130.reuse, 0x78, RZ ;  /* 0x0000007882047810 */ /* 0x040fe40007ffe0ff */
[----:B------:R-:W-:Y:S02]  /*73d0*/  ISETP.GE.AND P2, PT, R5, R165, PT ;  /* 0x000000a50500720c */ /* 0x000fe40003f46270 */
[----:B------:R-:W-:Y:S02]  /*73e0*/  ISETP.GE.AND P0, PT, R7, R164, PT ;  /* 0x000000a40700720c */ /* 0x000fe40003f06270 */
[----:B------:R-:W-:Y:S02]  /*73f0*/  IADD3 R130, R130, 0x79, RZ ;  /* 0x0000007982827810 */ /* 0x000fe40007ffe0ff */
        /* <DEDUP_REMOVED lines=8> */
[-C--:B------:R-:W-:Y:S02]  /*7480*/  ISETP.GE.AND P1, PT, R4, R164.reuse, PT ;  /* 0x000000a40400720c */ /* 0x080fe40003f26270 */
        /* <DEDUP_REMOVED lines=8> */
[----:B------:R-:W1:Y:S01]  /*7510*/  I2F.RP R11, R161 ;  /* 0x000000a1000b7306 */ /* 0x000e620000209400 */
[----:B------:R-:W-:-:S05]  /*7520*/  IMAD.SHL.U32 R4, R193, 0x80, RZ ;  /* 0x00000080c1047824 */ /* 0x000fca00078e00ff */
[C---:B------:R-:W-:Y:S02]  /*7530*/  IADD3 R10, R4.reuse, -0x80, RZ ;  /* 0xffffff80040a7810 */ /* 0x040fe40007ffe0ff */
[----:B------:R-:W-:Y:S02]  /*7540*/  IABS R7, R4 ;  /* 0x0000000400077213 */ /* 0x000fe40000000000 */
[----:B------:R-:W-:Y:S02]  /*7550*/  IABS R5, R10 ;  /* 0x0000000a00057213 */ /* 0x000fe40000000000 */
[----:B------:R-:W-:Y:S02]  /*7560*/  LOP3.LUT R4, R4, c[0x0][0x2d0], RZ, 0x3c, !PT ;  /* 0x0000b40004047a12 */ /* 0x000fe400078e3cff */
[----:B------:R-:W-:Y:S01]  /*7570*/  LOP3.LUT R10, R10, c[0x0][0x2d0], RZ, 0x3c, !PT ;  /* 0x0000b4000a0a7a12 */ /* 0x000fe200078e3cff */
[----:B-1----:R-:W1:Y:S01]  /*7580*/  MUFU.RCP R8, R11 ;  /* 0x0000000b00087308 */ /* 0x002e620000001000 */
[----:B------:R-:W-:-:S02]  /*7590*/  ISETP.GE.AND P2, PT, R4, RZ, PT ;  /* 0x000000ff0400720c */ /* 0x000fc40003f46270 */
        /* <DEDUP_REMOVED lines=20> */
[----:B------:R-:W-:Y:S02]  /*76e0*/  ISETP.GE.AND P0, PT, R10, RZ, PT ;  /* 0x000000ff0a00720c */ /* 0x000fe40003f06270 */
[----:B------:R-:W-:-:S02]  /*76f0*/  @!P1 IADD3 R9, R9, 0x1, RZ ;  /* 0x0000000109099810 */ /* 0x000fc40007ffe0ff */
[----:B------:R-:W-:-:S05]  /*7700*/  ISETP.NE.AND P1, PT, RZ, c[0x0][0x2d0], PT ;  /* 0x0000b400ff007a0c */ /* 0x000fca0003f25270 */
        /* <DEDUP_REMOVED lines=19> */
[----:B------:R-:W-:-:S05]  /*7840*/  SHF.R.S32.HI R5, RZ, 0x1f, R6 ;  /* 0x0000001fff057819 */ /* 0x000fca0000011406 */
[----:B------:R-:W-:-:S04]  /*7850*/  IMAD R5, R5, c[0x0][0x180], RZ ;  /* 0x0000600005057a24 */ /* 0x000fc800078e02ff */
[C---:B------:R-:W-:Y:S02]  /*7860*/  IMAD R5, R6.reuse, c[0x0][0x184], R5 ;  /* 0x0000610006057a24 */ /* 0x040fe400078e0205 */
[----:B------:R-:W-:-:S05]  /*7870*/  IMAD.WIDE.U32 R6, R6, c[0x0][0x180], R8 ;  /* 0x0000600006067a25 */ /* 0x000fca00078e0008 */
[----:B------:R-:W-:Y:S01]  /*7880*/  IADD3 R4, R7, R5, RZ ;  /* 0x0000000507047210 */ /* 0x000fe20007ffe0ff */
[----:B------:R-:W-:Y:S05]  /*7890*/  BRA `(.L_x_2708) ;  /* 0x0000002000007947 */ /* 0x000fea0003800000 */
.L_x_2707:
[----:B------:R-:W-:-:S04]  /*78a0*/  LEA R6, -R160, RZ, 0x7 ;  /* 0x000000ffa0067211 */ /* 0x000fc800078e39ff */
[----:B------:R-:W-:Y:S02]  /*78b0*/  SHF.R.S32.HI R4, RZ, 0x1f, R6 ;  /* 0x0000001fff047819 */ /* 0x000fe40000011406 */
.L_x_2708:
        /* <DEDUP_REMOVED lines=28> */
.L_x_2706:
[----:B------:R-:W-:Y:S01]  /*7a80*/  FMNMX.FTZ R3, R2, R129, !PT ;  /* 0x0000008102037209 */ /* 0x000fe20007810000 */
[----:B------:R-:W-:Y:S01]  /*7a90*/  LDSM.16.MT88.4 R20, [R180+0x9000] ;  /* 0x00900000b414783b */ /* 0x000fe20000004200 */
[----:B-1----:R-:W-:-:S02]  /*7aa0*/  FMNMX.FTZ R6, R0, R213, !PT ;  /* 0x000000d500067209 */ /* 0x002fc40007810000 */
        /* <DEDUP_REMOVED lines=86> */
[----:B------:R-:W-:Y:S02]  /*8010*/  FFMA.FTZ R130, R129, c[0x0][0x23c], -R131 ;  /* 0x00008f0081827a23 */ /* 0x000fe40000010883 */
[----:B------:R-:W-:Y:S02]  /*8020*/  FADD.FTZ R5, R0, -R5 ;  /* 0x8000000500057221 */ /* 0x000fe40000010000 */
[--C-:B------:R-:W-:Y:S02]  /*8030*/  FFMA.FTZ R129, R134, c[0x0][0x23c], -R131.reuse ;  /* 0x00008f0086817a23 */ /* 0x100fe40000010883 */
[--C-:B------:R-:W-:Y:S01]  /*8040*/  FFMA.FTZ R127, R124, c[0x0][0x23c], -R131.reuse ;  /* 0x00008f007c7f7a23 */ /* 0x100fe20000010883 */
[----:B------:R-:W-:Y:S01]  /*8050*/  MUFU.EX2 R130, R130 ;  /* 0x0000008200827308 */ /* 0x000fe20000000800 */
[----:B------:R-:W-:Y:S02]  /*8060*/  FFMA.FTZ R128, R128, c[0x0][0x23c], -R131 ;  /* 0x00008f0080807a23 */ /* 0x000fe40000010883 */
[----:B------:R-:W-:-:S02]  /*8070*/  FFMA.FTZ R125, R213, c[0x0][0x23c], -R126 ;  /* 0x00008f00d57d7a23 */ /* 0x000fc4000001087e */
[--C-:B------:R-:W-:Y:S02]  /*8080*/  FFMA.FTZ R124, R217, c[0x0][0x23c], -R126.reuse ;  /* 0x00008f00d97c7a23 */ /* 0x100fe4000001087e */
[--C-:B------:R-:W-:Y:S01]  /*8090*/  FFMA.FTZ R3, R219, c[0x0][0x23c], -R126.reuse ;  /* 0x00008f00db037a23 */ /* 0x100fe2000001087e */
[----:B------:R-:W1:Y:S01]  /*80a0*/  MUFU.EX2 R129, R129 ;  /* 0x0000008100817308 */ /* 0x000e620000000800 */
[--C-:B------:R-:W-:Y:S02]  /*80b0*/  FFMA.FTZ R2, R215, c[0x0][0x23c], -R126.reuse ;  /* 0x00008f00d7027a23 */ /* 0x100fe4000001087e */
[----:B------:R-:W-:Y:S02]  /*80c0*/  FMUL.FTZ R134, R4, c[0x0][0x23c] ;  /* 0x00008f0004867a20 */ /* 0x000fe40000410000 */
[----:B------:R-:W-:Y:S02]  /*80d0*/  FMUL.FTZ R0, R5, c[0x0][0x23c] ;  /* 0x00008f0005007a20 */ /* 0x000fe40000410000 */
[--C-:B------:R-:W-:Y:S01]  /*80e0*/  FFMA.FTZ R155, R155, c[0x0][0x23c], -R126.reuse ;  /* 0x00008f009b9b7a23 */ /* 0x100fe2000001087e */
[----:B------:R-:W-:Y:S01]  /*80f0*/  MUFU.EX2 R128, R128 ;  /* 0x0000008000807308 */ /* 0x000fe20000000800 */
[----:B------:R-:W-:-:S02]  /*8100*/  FFMA.FTZ R153, R153, c[0x0][0x23c], -R126 ;  /* 0x00008f0099997a23 */ /* 0x000fc4000001087e */
[--C-:B------:R-:W-:Y:S02]  /*8110*/  FFMA.FTZ R150, R150, c[0x0][0x23c], -R131.reuse ;  /* 0x00008f0096967a23 */ /* 0x100fe40000010883 */
[--C-:B------:R-:W-:Y:S02]  /*8120*/  FFMA.FTZ R147, R147, c[0x0][0x23c], -R126.reuse ;  /* 0x00008f0093937a23 */ /* 0x100fe4000001087e */
[--C-:B------:R-:W-:Y:S01]  /*8130*/  FFMA.FTZ R145, R145, c[0x0][0x23c], -R126.reuse ;  /* 0x00008f0091917a23 */ /* 0x100fe2000001087e */
[----:B------:R-:W2:Y:S01]  /*8140*/  MUFU.EX2 R127, R127 ;  /* 0x0000007f007f7308 */ /* 0x000ea20000000800 */
[----:B-1----:R-:W-:Y:S01]  /*8150*/  F2FP.BF16.PACK_AB R4, R129, R130 ;  /* 0x000000828104723e */ /* 0x002fe200000010ff */
[--C-:B------:R-:W-:Y:S02]  /*8160*/  FFMA.FTZ R142, R142, c[0x0][0x23c], -R131.reuse ;  /* 0x00008f008e8e7a23 */ /* 0x100fe40000010883 */
[----:B------:R-:W-:Y:S02]  /*8170*/  FFMA.FTZ R138, R138, c[0x0][0x23c], -R131 ;  /* 0x00008f008a8a7a23 */ /* 0x000fe40000010883 */
[----:B------:R-:W-:-:S02]  /*8180*/  FFMA.FTZ R139, R139, c[0x0][0x23c], -R126 ;  /* 0x00008f008b8b7a23 */ /* 0x000fc4000001087e */
[----:B------:R-:W-:Y:S01]  /*8190*/  MUFU.EX2 R125, R125 ;  /* 0x0000007d007d7308 */ /* 0x000fe20000000800 */
[----:B------:R-:W-:Y:S02]  /*81a0*/  FFMA.FTZ R137, R137, c[0x0][0x23c], -R126 ;  /* 0x00008f0089897a23 */ /* 0x000fe4000001087e */
[--C-:B------:R-:W-:Y:S02]  /*81b0*/  FFMA.FTZ R117, R117, c[0x0][0x23c], -R131.reuse ;  /* 0x00008f0075757a23 */ /* 0x100fe40000010883 */
[--C-:B------:R-:W-:Y:S02]  /*81c0*/  FFMA.FTZ R116, R116, c[0x0][0x23c], -R131.reuse ;  /* 0x00008f0074747a23 */ /* 0x100fe40000010883 */
[--C-:B------:R-:W-:Y:S01]  /*81d0*/  FFMA.FTZ R123, R123, c[0x0][0x23c], -R131.reuse ;  /* 0x00008f007b7b7a23 */ /* 0x100fe20000010883 */
[----:B------:R-:W1:Y:S01]  /*81e0*/  MUFU.EX2 R124, R124 ;  /* 0x0000007c007c7308 */ /* 0x000e620000000800 */
[----:B--2---:R-:W-:Y:S01]  /*81f0*/  F2FP.BF16.PACK_AB R6, R127, R128 ;  /* 0x000000807f06723e */ /* 0x004fe200000010ff */
[----:B------:R-:W-:-:S02]  /*8200*/  FFMA.FTZ R122, R122, c[0x0][0x23c], -R131 ;  /* 0x00008f007a7a7a23 */ /* 0x000fc40000010883 */
[--C-:B------:R-:W-:Y:S02]  /*8210*/  FFMA.FTZ R121, R121, c[0x0][0x23c], -R126.reuse ;  /* 0x00008f0079797a23 */ /* 0x100fe4000001087e */
[--C-:B------:R-:W-:Y:S02]  /*8220*/  FFMA.FTZ R120, R120, c[0x0][0x23c], -R126.reuse ;  /* 0x00008f0078787a23 */ /* 0x100fe4000001087e */
[----:B------:R-:W-:Y:S01]  /*8230*/  MUFU.EX2 R3, R3 ;  /* 0x0000000300037308 */ /* 0x000fe20000000800 */
[--C-:B------:R-:W-:Y:S02]  /*8240*/  FFMA.FTZ R119, R119, c[0x0][0x23c], -R126.reuse ;  /* 0x00008f0077777a23 */ /* 0x100fe4000001087e */
[----:B------:R-:W-:-:S05]  /*8250*/  FFMA.FTZ R118, R118, c[0x0][0x23c], -R126 ;  /* 0x00008f0076767a23 */ /* 0x000fca000001087e */
[----:B------:R-:W2:Y:S01]  /*8260*/  MUFU.EX2 R2, R2 ;  /* 0x0000000200027308 */ /* 0x000ea20000000800 */
[----:B-1----:R-:W-:-:S07]  /*8270*/  F2FP.BF16.PACK_AB R5, R124, R125 ;  /* 0x0000007d7c05723e */ /* 0x002fce00000010ff */
[----:B------:R-:W1:Y:S08]  /*8280*/  MUFU.EX2 R134, R134 ;  /* 0x0000008600867308 */ /* 0x000e700000000800 */
        /* <DEDUP_REMOVED lines=25> */
[--C-:B------:R-:W-:Y:S01]  /*8420*/  FFMA.FTZ R77, R60, c[0x0][0x23c], -R131.reuse ;  /* 0x00008f003c4d7a23 */ /* 0x100fe20000010883 */
[C---:B------:R-:W-:Y:S01]  /*8430*/  HMMA.16816.F32.BF16 R8, R4.reuse, R12, R8 ;  /* 0x0000000c0408723c */ /* 0x040fe20000041808 */
[----:B------:R-:W1:Y:S01]  /*8440*/  LDSM.16.MT88.4 R60, [R180+0xd000] ;  /* 0x00d00000b43c783b */ /* 0x000e620000004200 */
[-C--:B------:R-:W-:Y:S01]  /*8450*/  FMUL.FTZ R24, R80, R134.reuse ;  /* 0x0000008650187220 */ /* 0x080fe20000410000 */
[----:B------:R-:W-:Y:S01]  /*8460*/  MUFU.EX2 R145, R145 ;  /* 0x0000009100917308 */ /* 0x000fe20000000800 */
[----:B------:R-:W-:Y:S02]  /*8470*/  FMUL.FTZ R25, R81, R134 ;  /* 0x0000008651197220 */ /* 0x000fe40000410000 */
[-C--:B------:R-:W-:Y:S02]  /*8480*/  FMUL.FTZ R26, R82, R0.reuse ;  /* 0x00000000521a7220 */ /* 0x080fe40000410000 */
[----:B------:R-:W-:Y:S01]  /*8490*/  FMUL.FTZ R27, R83, R0 ;  /* 0x00000000531b7220 */ /* 0x000fe20000410000 */
[----:B------:R-:W-:Y:S01]  /*84a0*/  HMMA.16816.F32.BF16 R12, R4, R14, R68 ;  /* 0x0000000e040c723c */ /* 0x000fe20000041844 */
[--C-:B------:R-:W-:Y:S01]  /*84b0*/  FFMA.FTZ R76, R212, c[0x0][0x23c], -R131.reuse ;  /* 0x00008f00d44c7a23 */ /* 0x100fe20000010883 */
[----:B------:R-:W-:Y:S01]  /*84c0*/  MUFU.EX2 R77, R77 ;  /* 0x0000004d004d7308 */ /* 0x000fe20000000800 */
[--C-:B------:R-:W-:Y:S01]  /*84d0*/  FFMA.FTZ R79, R210, c[0x0][0x23c], -R131.reuse ;  /* 0x00008f00d24f7a23 */ /* 0x100fe20000010883 */
[----:B------:R-:W2:Y:S01]  /*84e0*/  LDSM.16.MT88.4 R68, [R182+0xd400] ;  /* 0x00d40000b644783b */ /* 0x000ea20000004200 */
[----:B------:R-:W-:-:S02]  /*84f0*/  FFMA.FTZ R78, R208, c[0x0][0x23c], -R131 ;  /* 0x00008f00d04e7a23 */ /* 0x000fc40000010883 */
[--C-:B------:R-:W-:Y:S01]  /*8500*/  FFMA.FTZ R81, R209, c[0x0][0x23c], -R126.reuse ;  /* 0x00008f00d1517a23 */ /* 0x100fe2000001087e */
[----:B------:R-:W-:Y:S01]  /*8510*/  HMMA.16816.F32.BF16 R24, R4, R28, R24 ;  /* 0x0000001c0418723c */ /* 0x000fe20000041818 */
[--C-:B------:R-:W-:Y:S01]  /*8520*/  FFMA.FTZ R82, R211, c[0x0][0x23c], -R126.reuse ;  /* 0x00008f00d3527a23 */ /* 0x100fe2000001087e */
[----:B------:R-:W-:Y:S01]  /*8530*/  MUFU.EX2 R76, R76 ;  /* 0x0000004c004c7308 */ /* 0x000fe20000000800 */
[--C-:B------:R-:W-:Y:S02]  /*8540*/  FFMA.FTZ R80, R203, c[0x0][0x23c], -R126.reuse ;  /* 0x00008f00cb507a23 */ /* 0x100fe4000001087e */
[----:B------:R-:W-:Y:S02]  /*8550*/  FFMA.FTZ R83, R191, c[0x0][0x23c], -R126 ;  /* 0x00008f00bf537a23 */ /* 0x000fe4000001087e */
[-C--:B------:R-:W-:Y:S02]  /*8560*/  FMUL.FTZ R84, R84, R134.reuse ;  /* 0x0000008654547220 */ /* 0x080fe40000410000 */
[----:B------:R-:W-:Y:S01]  /*8570*/  FMUL.FTZ R85, R85, R134 ;  /* 0x0000008655557220 */ /* 0x000fe20000410000 */
[----:B------:R-:W3:Y:S01]  /*8580*/  MUFU.EX2 R79, R79 ;  /* 0x0000004f004f7308 */ /* 0x000ee20000000800 */
[----:B------:R-:W-:-:S02]  /*8590*/  FMUL.FTZ R86, R86, R0 ;  /* 0x0000000056567220 */ /* 0x000fc40000410000 */
[----:B------:R-:W-:Y:S02]  /*85a0*/  FMUL.FTZ R87, R87, R0 ;  /* 0x0000000057577220 */ /* 0x000fe40000410000 */
[-C--:B------:R-:W-:Y:S02]  /*85b0*/  FMUL.FTZ R32, R88, R134.reuse ;  /* 0x0000008658207220 */ /* 0x080fe40000410000 */
[----:B------:R-:W-:Y:S01]  /*85c0*/  FMUL.FTZ R33, R89, R134 ;  /* 0x0000008659217220 */ /* 0x000fe20000410000 */
[----:B------:R-:W-:Y:S01]  /*85d0*/  MUFU.EX2 R78, R78 ;  /* 0x0000004e004e7308 */ /* 0x000fe20000000800 */
[-C--:B------:R-:W-:Y:S01]  /*85e0*/  FMUL.FTZ R34, R90, R0.reuse ;  /* 0x000000005a227220 */ /* 0x080fe20000410000 */
[----:B------:R-:W-:Y:S01]  /*85f0*/  HMMA.16816.F32.BF16 R28, R4, R30, R84 ;  /* 0x0000001e041c723c */ /* 0x000fe20000041854 */
        /* <DEDUP_REMOVED lines=20> */
[-C--:B------:R-:W-:Y:S02]  /*8740*/  FMUL.FTZ R52, R104, R134.reuse ;  /* 0x0000008668347220 */ /* 0x080fe40000410000 */
[----:B------:R-:W-:Y:S01]  /*8750*/  FMUL.FTZ R53, R105, R134 ;  /* 0x0000008669357220 */ /* 0x000fe20000410000 */
[----:B------:R-:W5:Y:S01]  /*8760*/  MUFU.EX2 R83, R83 ;  /* 0x0000005300537308 */ /* 0x000f620000000800 */
[-C--:B------:R-:W-:Y:S01]  /*8770*/  FMUL.FTZ R54, R106, R0.reuse ;  /* 0x000000006a367220 */ /* 0x080fe20000410000 */
[----:B------:R-:W-:Y:S01]  /*8780*/  HMMA.16816.F32.BF16 R44, R4, R46, R96 ;  /* 0x0000002e042c723c */ /* 0x000fe20000041860 */
[----:B------:R-:W-:-:S02]  /*8790*/  FMUL.FTZ R55, R107, R0 ;  /* 0x000000006b377220 */ /* 0x000fc40000410000 */
[-C--:B------:R-:W-:Y:S02]  /*87a0*/  FMUL.FTZ R100, R100, R134.reuse ;  /* 0x0000008664647220 */ /* 0x080fe40000410000 */
[----:B------:R-:W-:Y:S01]  /*87b0*/  FMUL.FTZ R101, R101, R134 ;  /* 0x0000008665657220 */ /* 0x000fe20000410000 */
[----:B------:R-:W-:Y:S01]  /*87c0*/  MUFU.EX2 R142, R142 ;  /* 0x0000008e008e7308 */ /* 0x000fe20000000800 */
[-C--:B------:R-:W-:Y:S01]  /*87d0*/  FMUL.FTZ R102, R102, R0.reuse ;  /* 0x0000000066667220 */ /* 0x080fe20000410000 */
[C---:B-1----:R-:W-:Y:S01]  /*87e0*/  HMMA.16816.F32.BF16 R52, R4.reuse, R60, R52 ;  /* 0x0000003c0434723c */ /* 0x042fe20000041834 */
[----:B------:R-:W-:Y:S02]  /*87f0*/  FMUL.FTZ R103, R103, R0 ;  /* 0x0000000067677220 */ /* 0x000fe40000410000 */
[--C-:B------:R-:W-:Y:S02]  /*8800*/  FFMA.FTZ R84, R202, c[0x0][0x23c], -R131.reuse ;  /* 0x00008f00ca547a23 */ /* 0x100fe40000010883 */
[--C-:B------:R-:W-:Y:S01]  /*8810*/  FFMA.FTZ R85, R178, c[0x0][0x23c], -R131.reuse ;  /* 0x00008f00b2557a23 */ /* 0x100fe20000010883 */
[----:B------:R-:W-:Y:S01]  /*8820*/  MUFU.EX2 R138, R138 ;  /* 0x0000008a008a7308 */ /* 0x000fe20000000800 */
[----:B---3--:R-:W-:Y:S01]  /*8830*/  F2FP.BF16.PACK_AB R60, R79, R76 ;  /* 0x0000004c4f3c723e */ /* 0x008fe200000010ff */
[----:B------:R-:W-:Y:S01]  /*8840*/  HMMA.16816.F32.BF16 R4, R4, R62, R100 ;  /* 0x0000003e0404723c */ /* 0x000fe20000041864 */
[----:B----4-:R-:W-:Y:S01]  /*8850*/  F2FP.BF16.PACK_AB R61, R82, R81 ;  /* 0x00000051523d723e */ /* 0x010fe200000010ff */
[----:B------:R-:W-:-:S02]  /*8860*/  FFMA.FTZ R87, R176, c[0x0][0x23c], -R131 ;  /* 0x00008f00b0577a23 */ /* 0x000fc40000010883 */
[--C-:B------:R-:W-:Y:S02]  /*8870*/  FFMA.FTZ R86, R174, c[0x0][0x23c], -R131.reuse ;  /* 0x00008f00ae567a23 */ /* 0x100fe40000010883 */
[--C-:B------:R-:W-:Y:S01]  /*8880*/  FFMA.FTZ R88, R179, c[0x0][0x23c], -R126.reuse ;  /* 0x00008f00b3587a23 */ /* 0x100fe2000001087e */
[----:B------:R-:W-:Y:S01]  /*8890*/  F2FP.BF16.PACK_AB R62, R78, R77 ;  /* 0x0000004d4e3e723e */ /* 0x000fe200000010ff */
[--C-:B------:R-:W-:Y:S01]  /*88a0*/  FFMA.FTZ R89, R177, c[0x0][0x23c], -R126.reuse ;  /* 0x00008f00b1597a23 */ /* 0x100fe2000001087e */
[----:B-----5:R-:W-:Y:S01]  /*88b0*/  F2FP.BF16.PACK_AB R63, R83, R80 ;  /* 0x00000050533f723e */ /* 0x020fe200000010ff */
[--C-:B------:R-:W-:Y:S01]  /*88c0*/  FFMA.FTZ R90, R175, c[0x0][0x23c], -R126.reuse ;  /* 0x00008f00af5a7a23 */ /* 0x100fe2000001087e */
[----:B------:R-:W-:Y:S01]  /*88d0*/  MUFU.EX2 R84, R84 ;  /* 0x0000005400547308 */ /* 0x000fe20000000800 */
[----:B------:R-:W-:Y:S02]  /*88e0*/  FFMA.FTZ R91, R173, c[0x0][0x23c], -R126 ;  /* 0x00008f00ad5b7a23 */ /* 0x000fe4000001087e */
[----:B------:R-:W-:-:S02]  /*88f0*/  FFMA.FTZ R92, R172, c[0x0][0x23c], -R131 ;  /* 0x00008f00ac5c7a23 */ /* 0x000fc40000010883 */
[C---:B------:R-:W-:Y:S01]  /*8900*/  HMMA.16816.F32.BF16 R8, R60.reuse, R64, R8 ;  /* 0x000000403c08723c */ /* 0x040fe20000041808 */
[--C-:B------:R-:W-:Y:S02]  /*8910*/  FFMA.FTZ R93, R170, c[0x0][0x23c], -R131.reuse ;  /* 0x00008f00aa5d7a23 */ /* 0x100fe40000010883 */
[----:B------:R-:W1:Y:S01]  /*8920*/  MUFU.EX2 R85, R85 ;  /* 0x0000005500557308 */ /* 0x000e620000000800 */
[--C-:B------:R-:W-:Y:S02]  /*8930*/  FFMA.FTZ R95, R168, c[0x0][0x23c], -R131.reuse ;  /* 0x00008f00a85f7a23 */ /* 0x100fe40000010883 */
[----:B------:R-:W-:Y:S02]  /*8940*/  FFMA.FTZ R94, R166, c[0x0][0x23c], -R131 ;  /* 0x00008f00a65e7a23 */ /* 0x000fe40000010883 */
[----:B------:R-:W-:Y:S01]  /*8950*/  HMMA.16816.F32.BF16 R12, R60, R66, R12 ;  /* 0x000000423c0c723c */ /* 0x000fe2000004180c */
[----:B------:R-:W3:Y:S01]  /*8960*/  LDSM.16.MT88.4 R64, [R180+0xb400] ;  /* 0x00b40000b440783b */ /* 0x000ee20000004200 */
[--C-:B------:R-:W-:Y:S01]  /*8970*/  FFMA.FTZ R96, R171, c[0x0][0x23c], -R126.reuse ;  /* 0x00008f00ab607a23 */ /* 0x100fe2000001087e */
[----:B------:R-:W-:Y:S01]  /*8980*/  MUFU.EX2 R87, R87 ;  /* 0x0000005700577308 */ /* 0x000fe20000000800 */
[----:B------:R-:W-:-:S02]  /*8990*/  FFMA.FTZ R97, R169, c[0x0][0x23c], -R126 ;  /* 0x00008f00a9617a23 */ /* 0x000fc4000001087e */
[--C-:B------:R-:W-:Y:S02]  /*89a0*/  FFMA.FTZ R98, R167, c[0x0][0x23c], -R126.reuse ;  /* 0x00008f00a7627a23 */ /* 0x100fe4000001087e */
[C---:B------:R-:W-:Y:S01]  /*89b0*/  HMMA.16816.F32.BF16 R16, R60.reuse, R48, R16 ;  /* 0x000000303c10723c */ /* 0x040fe20000041810 */
[----:B------:R-:W-:Y:S02]  /*89c0*/  FFMA.FTZ R99, R159, c[0x0][0x23c], -R126 ;  /* 0x00008f009f637a23 */ /* 0x000fe4000001087e */
[----:B------:R-:W-:Y:S01]  /*89d0*/  MUFU.EX2 R86, R86 ;  /* 0x0000005600567308 */ /* 0x000fe20000000800 */
[--C-:B------:R-:W-:Y:S02]  /*89e0*/  FFMA.FTZ R105, R154, c[0x0][0x23c], -R131.reuse ;  /* 0x00008f009a697a23 */ /* 0x100fe40000010883 */
[--C-:B------:R-:W-:Y:S02]  /*89f0*/  FFMA.FTZ R107, R152, c[0x0][0x23c], -R131.reuse ;  /* 0x00008f00986b7a23 */ /* 0x100fe40000010883 */
[----:B------:R-:W-:Y:S01]  /*8a00*/  HMMA.16816.F32.BF16 R20, R60, R50, R20 ;  /* 0x000000323c14723c */ /* 0x000fe20000041814 */
[----:B------:R-:W4:Y:S01]  /*8a10*/  LDSM.16.MT88.4 R48, [R180+0xd400] ;  /* 0x00d40000b430783b */ /* 0x000f220000004200 */
[--C-:B------:R-:W-:Y:S01]  /*8a20*/  FFMA.FTZ R104, R158, c[0x0][0x23c], -R131.reuse ;  /* 0x00008f009e687a23 */ /* 0x100fe20000010883 */
[----:B------:R-:W-:Y:S01]  /*8a30*/  MUFU.EX2 R88, R88 ;  /* 0x0000005800587308 */ /* 0x000fe20000000800 */
[----:B------:R-:W-:-:S02]  /*8a40*/  FFMA.FTZ R106, R156, c[0x0][0x23c], -R131 ;  /* 0x00008f009c6a7a23 */ /* 0x000fc40000010883 */
[--C-:B------:R-:W-:Y:S02]  /*8a50*/  FFMA.FTZ R152, R157, c[0x0][0x23c], -R126.reuse ;  /* 0x00008f009d987a23 */ /* 0x100fe4000001087e */
[C---:B------:R-:W-:Y:S01]  /*8a60*/  HMMA.16816.F32.BF16 R24, R60.reuse, R56, R24 ;  /* 0x000000383c18723c */ /* 0x040fe20000041818 */
[--C-:B------:R-:W-:Y:S02]  /*8a70*/  FFMA.FTZ R154, R151, c[0x0][0x23c], -R126.reuse ;  /* 0x00008f00979a7a23 */ /* 0x100fe4000001087e */
[----:B------:R-:W5:Y:S01]  /*8a80*/  MUFU.EX2 R89, R89 ;  /* 0x0000005900597308 */ /* 0x000f620000000800 */
[--C-:B------:R-:W-:Y:S02]  /*8a90*/  FFMA.FTZ R151, R146, c[0x0][0x23c], -R131.reuse ;  /* 0x00008f0092977a23 */ /* 0x100fe40000010883 */
[--C-:B------:R-:W-:Y:S02]  /*8aa0*/  FFMA.FTZ R146, R148, c[0x0][0x23c], -R131.reuse ;  /* 0x00008f0094927a23 */ /* 0x100fe40000010883 */
[----:B------:R-:W-:Y:S01]  /*8ab0*/  HMMA.16816.F32.BF16 R28, R60, R58, R28 ;  /* 0x0000003a3c1c723c */ /* 0x000fe2000004181c */
[----:B------:R-:W5:Y:S01]  /*8ac0*/  LDSM.16.MT88.4 R56, [R182+0x9800] ;  /* 0x00980000b638783b */ /* 0x000f620000004200 */
[----:B------:R-:W-:Y:S01]  /*8ad0*/  FFMA.FTZ R157, R144, c[0x0][0x23c], -R131 ;  /* 0x00008f00909d7a23 */ /* 0x000fe20000010883 */
[----:B------:R-:W-:Y:S01]  /*8ae0*/  MUFU.EX2 R90, R90 ;  /* 0x0000005a005a7308 */ /* 0x000fe20000000800 */
[----:B------:R-:W-:-:S02]  /*8af0*/  FFMA.FTZ R144, R149, c[0x0][0x23c], -R126 ;  /* 0x00008f0095907a23 */ /* 0x000fc4000001087e */
[--C-:B------:R-:W-:Y:S02]  /*8b00*/  FFMA.FTZ R148, R143, c[0x0][0x23c], -R126.reuse ;  /* 0x00008f008f947a23 */ /* 0x100fe4000001087e */
[C---:B--2---:R-:W-:Y:S01]  /*8b10*/  HMMA.16816.F32.BF16 R40, R60.reuse, R68, R40 ;  /* 0x000000443c28723c */ /* 0x044fe20000041828 */
[--C-:B------:R-:W-:Y:S02]  /*8b20*/  FFMA.FTZ R143, R140, c[0x0][0x23c], -R131.reuse ;  /* 0x00008f008c8f7a23 */ /* 0x100fe40000010883 */
[----:B------:R-:W2:Y:S01]  /*8b30*/  MUFU.EX2 R91, R91 ;  /* 0x0000005b005b7308 */ /* 0x000ea20000000800 */
[----:B------:R-:W-:Y:S02]  /*8b40*/  FFMA.FTZ R149, R136, c[0x0][0x23c], -R131 ;  /* 0x00008f0088957a23 */ /* 0x000fe40000010883 */
[--C-:B------:R-:W-:Y:S02]  /*8b50*/  FFMA.FTZ R136, R141, c[0x0][0x23c], -R126.reuse ;  /* 0x00008f008d887a23 */ /* 0x100fe4000001087e */
[----:B---3--:R-:W-:Y:S01]  /*8b60*/  HMMA.16816.F32.BF16 R32, R60, R64, R32 ;  /* 0x000000403c20723c */ /* 0x008fe20000041820 */
[----:B------:R-:W-:-:S02]  /*8b70*/  FFMA.FTZ R140, R135, c[0x0][0x23c], -R126 ;  /* 0x00008f00878c7a23 */ /* 0x000fc4000001087e */
[----:B------:R-:W3:Y:S01]  /*8b80*/  MUFU.EX2 R92, R92 ;  /* 0x0000005c005c7308 */ /* 0x000ee20000000800 */
[----:B------:R-:W-:Y:S02]  /*8b90*/  FFMA.FTZ R130, R207, R134, R130 ;  /* 0x00000086cf827223 */ /* 0x000fe40000010082 */
[----:B------:R-:W-:Y:S02]  /*8ba0*/  FFMA.FTZ R125, R206, R0, R125 ;  /* 0x00000000ce7d7223 */ /* 0x000fe4000001007d */
[----:B------:R-:W-:Y:S01]  /*8bb0*/  HMMA.16816.F32.BF16 R36, R60, R66, R36 ;  /* 0x000000423c24723c */ /* 0x000fe20000041824 */
[----:B------:R-:W3:Y:S01]  /*8bc0*/  LDSM.16.MT88.4 R64, [R182+0xb800] ;  /* 0x00b80000b640783b */ /* 0x000ee20000004200 */
[----:B------:R-:W-:Y:S01]  /*8bd0*/  FADD.FTZ R129, R129, R130 ;  /* 0x0000008281817221 */ /* 0x000fe20000010000 */
[----:B------:R-:W2:Y:S01]  /*8be0*/  MUFU.EX2 R93, R93 ;  /* 0x0000005d005d7308 */ /* 0x000ea20000000800 */
[----:B------:R-:W-:Y:S02]  /*8bf0*/  FADD.FTZ R124, R124, R125 ;  /* 0x0000007d7c7c7221 */ /* 0x000fe40000010000 */
[----:B------:R-:W-:-:S02]  /*8c00*/  FADD.FTZ R128, R128, R129 ;  /* 0x0000008180807221 */ /* 0x000fc40000010000 */
[C---:B----4-:R-:W-:Y:S01]  /*8c10*/  HMMA.16816.F32.BF16 R52, R60.reuse, R48, R52 ;  /* 0x000000303c34723c */ /* 0x050fe20000041834 */
[----:B------:R-:W-:Y:S02]  /*8c20*/  FADD.FTZ R3, R3, R124 ;  /* 0x0000007c03037221 */ /* 0x000fe40000010000 */
[----:B------:R-:W4:Y:S01]  /*8c30*/  MUFU.EX2 R95, R95 ;  /* 0x0000005f005f7308 */ /* 0x000f220000000800 */
[----:B------:R-:W-:Y:S02]  /*8c40*/  FADD.FTZ R127, R127, R128 ;  /* 0x000000807f7f7221 */ /* 0x000fe40000010000 */
[----:B------:R-:W-:Y:S01]  /*8c50*/  FADD.FTZ R2, R2, R3 ;  /* 0x0000000302027221 */ /* 0x000fe20000010000 */
[----:B-1----:R-:W-:Y:S01]  /*8c60*/  F2FP.BF16.PACK_AB R48, R85, R84 ;  /* 0x000000545530723e */ /* 0x002fe200000010ff */
[C---:B------:R-:W-:Y:S01]  /*8c70*/  HMMA.16816.F32.BF16 R4, R60.reuse, R50, R4 ;  /* 0x000000323c04723c */ /* 0x040fe20000041804 */
[----:B-----5:R-:W-:Y:S01]  /*8c80*/  F2FP.BF16.PACK_AB R49, R89, R88 ;  /* 0x000000585931723e */ /* 0x020fe200000010ff */
[----:B------:R-:W-:Y:S01]  /*8c90*/  FADD.FTZ R76, R76, R127 ;  /* 0x0000007f4c4c7221 */ /* 0x000fe20000010000 */
[----:B------:R-:W1:Y:S01]  /*8ca0*/  MUFU.EX2 R94, R94 ;  /* 0x0000005e005e7308 */ /* 0x000e620000000800 */
[----:B------:R-:W-:Y:S01]  /*8cb0*/  FADD.FTZ R3, R81, R2 ;  /* 0x0000000251037221 */ /* 0x000fe20000010000 */
[----:B------:R-:W-:Y:S01]  /*8cc0*/  MOV R2, R133 ;  /* 0x0000008500027202 */ /* 0x000fe20000000f00 */
[----:B------:R-:W-:Y:S01]  /*8cd0*/  FADD.FTZ R76, R79, R76 ;  /* 0x0000004c4f4c7221 */ /* 0x000fe20000010000 */
[----:B------:R-:W-:Y:S01]  /*8ce0*/  F2FP.BF16.PACK_AB R50, R86, R87 ;  /* 0x000000575632723e */ /* 0x000fe200000010ff */
[----:B------:R-:W-:Y:S01]  /*8cf0*/  HMMA.16816.F32.BF16 R44, R60, R70, R44 ;  /* 0x000000463c2c723c */ /* 0x000fe2000004182c */
[----:B--2---:R-:W-:Y:S01]  /*8d00*/  F2FP.BF16.PACK_AB R51, R91, R90 ;  /* 0x0000005a5b33723e */ /* 0x004fe200000010ff */
[----:B------:R-:W2:Y:S01]  /*8d10*/  LDSM.16.MT88.4 R60, [R180+0xd800] ;  /* 0x00d80000b43c783b */ /* 0x000ea20000004200 */
[----:B------:R-:W-:Y:S01]  /*8d20*/  MUFU.EX2 R96, R96 ;  /* 0x0000006000607308 */ /* 0x000fe20000000800 */
[----:B------:R-:W-:-:S02]  /*8d30*/  FADD.FTZ R3, R82, R3 ;  /* 0x0000000352037221 */ /* 0x000fc40000010000 */
[----:B------:R-:W-:Y:S01]  /*8d40*/  LDSM.16.MT88.4 R68, [R182+0xd800] ;  /* 0x00d80000b644783b */ /* 0x000fe20000004200 */
[----:B------:R-:W-:Y:S01]  /*8d50*/  FADD.FTZ R77, R77, R76 ;  /* 0x0000004c4d4d7221 */ /* 0x000fe20000010000 */
[C---:B------:R-:W-:Y:S01]  /*8d60*/  HMMA.16816.F32.BF16 R8, R48.reuse, R56, R8 ;  /* 0x000000383008723c */ /* 0x040fe20000041808 */
[----:B------:R-:W-:Y:S02]  /*8d70*/  FADD.FTZ R80, R80, R3 ;  /* 0x0000000350507221 */ /* 0x000fe40000010000 */
[----:B------:R-:W5:Y:S01]  /*8d80*/  MUFU.EX2 R97, R97 ;  /* 0x0000006100617308 */ /* 0x000f620000000800 */
[----:B------:R-:W-:Y:S02]  /*8d90*/  FADD.FTZ R3, R78, R77 ;  /* 0x0000004d4e037221 */ /* 0x000fe40000010000 */
[----:B------:R-:W-:Y:S02]  /*8da0*/  FADD.FTZ R83, R83, R80 ;  /* 0x0000005053537221 */ /* 0x000fe40000010000 */
[----:B------:R-:W-:Y:S01]  /*8db0*/  HMMA.16816.F32.BF16 R12, R48, R58, R12 ;  /* 0x0000003a300c723c */ /* 0x000fe2000004180c */
[----:B------:R-:W5:Y:S01]  /*8dc0*/  LDSM.16.MT88.4 R56, [R180+0xb800] ;  /* 0x00b80000b438783b */ /* 0x000f620000004200 */
[----:B------:R-:W-:Y:S01]  /*8dd0*/  FADD.FTZ R0, R84, R3 ;  /* 0x0000000354007221 */ /* 0x000fe20000010000 */
[----:B------:R-:W-:Y:S01]  /*8de0*/  MUFU.EX2 R98, R98 ;  /* 0x0000006200627308 */ /* 0x000fe20000000800 */
[----:B------:R-:W-:-:S02]  /*8df0*/  FADD.FTZ R88, R88, R83 ;  /* 0x0000005358587221 */ /* 0x000fc40000010000 */
[----:B------:R-:W-:Y:S02]  /*8e00*/  FADD.FTZ R0, R85, R0 ;  /* 0x0000000055007221 */ /* 0x000fe40000010000 */
[C---:B---3--:R-:W-:Y:S01]  /*8e10*/  HMMA.16816.F32.BF16 R24, R48.reuse, R64, R24 ;  /* 0x000000403018723c */ /* 0x048fe20000041818 */
[----:B------:R-:W-:Y:S02]  /*8e20*/  FADD.FTZ R89, R89, R88 ;  /* 0x0000005859597221 */ /* 0x000fe40000010000 */
[----:B------:R-:W3:Y:S01]  /*8e30*/  MUFU.EX2 R99, R99 ;  /* 0x0000006300637308 */ /* 0x000ee20000000800 */
[----:B------:R-:W-:Y:S02]  /*8e40*/  FADD.FTZ R3, R87, R0 ;  /* 0x0000000057037221 */ /* 0x000fe40000010000 */
[----:B------:R-:W-:Y:S02]  /*8e50*/  FADD.FTZ R90, R90, R89 ;  /* 0x000000595a5a7221 */ /* 0x000fe40000010000 */
[----:B------:R-:W-:Y:S01]  /*8e60*/  HMMA.16816.F32.BF16 R28, R48, R66, R28 ;  /* 0x00000042301c723c */ /* 0x000fe2000004181c */
[----:B------:R-:W3:Y:S01]  /*8e70*/  LDSM.16.MT88.4 R64, [R182+0x9c00] ;  /* 0x009c0000b640783b */ /* 0x000ee20000004200 */
[----:B------:R-:W-:Y:S01]  /*8e80*/  FADD.FTZ R3, R86, R3 ;  /* 0x0000000356037221 */ /* 0x000fe20000010000 */
[----:B------:R-:W-:Y:S01]  /*8e90*/  MUFU.EX2 R104, R104 ;  /* 0x0000006800687308 */ /* 0x000fe20000000800 */
[----:B------:R-:W-:-:S02]  /*8ea0*/  FADD.FTZ R91, R91, R90 ;  /* 0x0000005a5b5b7221 */ /* 0x000fc40000010000 */
[----:B------:R-:W-:Y:S02]  /*8eb0*/  FADD.FTZ R0, R92, R3 ;  /* 0x000000035c007221 */ /* 0x000fe40000010000 */
[C---:B------:R-:W-:Y:S02]  /*8ec0*/  HMMA.16816.F32.BF16 R16, R48.reuse, R72, R16 ;  /* 0x000000483010723c */ /* 0x040fe40000041810 */
[----:B------:R-:W-:Y:S01]  /*8ed0*/  FADD.FTZ R0, R93, R0 ;  /* 0x000000005d007221 */ /* 0x000fe20000010000 */
[----:B------:R-:W-:Y:S03]  /*8ee0*/  MUFU.EX2 R105, R105 ;  /* 0x0000006900697308 */ /* 0x000fe60000000800 */
[----:B----4-:R-:W-:Y:S02]  /*8ef0*/  FADD.FTZ R3, R95, R0 ;  /* 0x000000005f037221 */ /* 0x010fe40000010000 */
[C---:B--2---:R-:W-:Y:S02]  /*8f00*/  HMMA.16816.F32.BF16 R52, R48.reuse, R60, R52 ;  /* 0x0000003c3034723c */ /* 0x044fe40000041834 */
[----:B-1----:R-:W-:Y:S01]  /*8f10*/  FADD.FTZ R3, R94, R3 ;  /* 0x000000035e037221 */ /* 0x002fe20000010000 */
[----:B------:R-:W-:Y:S05]  /*8f20*/  MUFU.EX2 R106, R106 ;  /* 0x0000006a006a7308 */ /* 0x000fea0000000800 */
[C---:B------:R-:W-:Y:S01]  /*8f30*/  HMMA.16816.F32.BF16 R4, R48.reuse, R62, R4 ;  /* 0x0000003e3004723c */ /* 0x040fe20000041804 */
[----:B------:R-:W-:Y:S02]  /*8f40*/  LDSM.16.MT88.4 R60, [R180+0xbc00] ;  /* 0x00bc0000b43c783b */ /* 0x000fe40000004200 */
[----:B------:R-:W-:Y:S05]  /*8f50*/  MUFU.EX2 R107, R107 ;  /* 0x0000006b006b7308 */ /* 0x000fea0000000800 */
[C---:B-----5:R-:W-:Y:S03]  /*8f60*/  HMMA.16816.F32.BF16 R32, R48.reuse, R56, R32 ;  /* 0x000000383020723c */ /* 0x060fe60000041820 */
[----:B------:R-:W1:Y:S05]  /*8f70*/  MUFU.EX2 R152, R152 ;  /* 0x0000009800987308 */ /* 0x000e6a0000000800 */
[C---:B------:R-:W-:Y:S01]  /*8f80*/  HMMA.16816.F32.BF16 R36, R48.reuse, R58, R36 ;  /* 0x0000003a3024723c */ /* 0x040fe20000041824 */
[----:B------:R-:W2:Y:S02]  /*8f90*/  LDSM.16.MT88.4 R56, [R182+0xbc00] ;  /* 0x00bc0000b638783b */ /* 0x000ea40000004200 */
[----:B------:R-:W-:Y:S05]  /*8fa0*/  MUFU.EX2 R154, R154 ;  /* 0x0000009a009a7308 */ /* 0x000fea0000000800 */
[C---:B------:R-:W-:Y:S01]  /*8fb0*/  HMMA.16816.F32.BF16 R20, R48.reuse, R74, R20 ;  /* 0x0000004a3014723c */ /* 0x040fe20000041814 */
[----:B------:R-:W4:Y:S02]  /*8fc0*/  LDSM.16.MT88.4 R72, [R180+0x9c00] ;  /* 0x009c0000b448783b */ /* 0x000f240000004200 */
[----:B------:R-:W-:Y:S05]  /*8fd0*/  MUFU.EX2 R151, R151 ;  /* 0x0000009700977308 */ /* 0x000fea0000000800 */
[C---:B------:R-:W-:Y:S03]  /*8fe0*/  HMMA.16816.F32.BF16 R40, R48.reuse, R68, R40 ;  /* 0x000000443028723c */ /* 0x040fe60000041828 */
[----:B------:R-:W-:Y:S05]  /*8ff0*/  MUFU.EX2 R146, R146 ;  /* 0x0000009200927308 */ /* 0x000fea0000000800 */
[----:B------:R-:W-:Y:S01]  /*9000*/  HMMA.16816.F32.BF16 R44, R48, R70, R44 ;  /* 0x00000046302c723c */ /* 0x000fe2000004182c */
[----:B------:R-:W5:Y:S02]  /*9010*/  LDSM.16.MT88.4 R68, [R182+0xdc00] ;  /* 0x00dc0000b644783b */ /* 0x000f640000004200 */
[----:B------:R-:W-:Y:S04]  /*9020*/  MUFU.EX2 R157, R157 ;  /* 0x0000009d009d7308 */ /* 0x000fe80000000800 */
[----:B------:R-:W-:-:S02]  /*9030*/  F2FP.BF16.PACK_AB R48, R93, R92 ;  /* 0x0000005c5d30723e */ /* 0x000fc400000010ff */
[----:B------:R-:W-:Y:S01]  /*9040*/  F2FP.BF16.PACK_AB R49, R97, R96 ;  /* 0x000000606131723e */ /* 0x000fe200000010ff */
[----:B------:R-:W-:Y:S01]  /*9050*/  FADD.FTZ R96, R96, R91 ;  /* 0x0000005b60607221 */ /* 0x000fe20000010000 */
[----:B------:R-:W-:Y:S01]  /*9060*/  F2FP.BF16.PACK_AB R50, R94, R95 ;  /* 0x0000005f5e32723e */ /* 0x000fe200000010ff */
[----:B------:R-:W-:Y:S01]  /*9070*/  MUFU.EX2 R144, R144 ;  /* 0x0000009000907308 */ /* 0x000fe20000000800 */
[----:B---3--:R-:W-:Y:S01]  /*9080*/  F2FP.BF16.PACK_AB R51, R99, R98 ;  /* 0x000000626333723e */ /* 0x008fe200000010ff */
[----:B------:R-:W-:-:S04]  /*9090*/  FADD.FTZ R97, R97, R96 ;  /* 0x0000006061617221 */ /* 0x000fc80000010000 */
[----:B------:R-:W-:Y:S02]  /*90a0*/  FADD.FTZ R98, R98, R97 ;  /* 0x0000006162627221 */ /* 0x000fe40000010000 */
[----:B------:R-:W-:Y:S01]  /*90b0*/  HMMA.16816.F32.BF16 R8, R48, R64, R8 ;  /* 0x000000403008723c */ /* 0x000fe20000041808 */
[----:B------:R-:W-:Y:S01]  /*90c0*/  MUFU.EX2 R148, R148 ;  /* 0x0000009400947308 */ /* 0x000fe20000000800 */
[----:B------:R-:W-:-:S04]  /*90d0*/  FADD.FTZ R99, R99, R98 ;  /* 0x0000006263637221 */ /* 0x000fc80000010000 */
[----:B-1----:R-:W-:Y:S02]  /*90e0*/  FADD.FTZ R0, R152, R99 ;  /* 0x0000006398007221 */ /* 0x002fe40000010000 */
[----:B------:R-:W-:Y:S01]  /*90f0*/  HMMA.16816.F32.BF16 R12, R48, R66, R12 ;  /* 0x00000042300c723c */ /* 0x000fe2000004180c */
[----:B------:R-:W1:Y:S01]  /*9100*/  LDSM.16.MT88.4 R64, [R180+0xdc00] ;  /* 0x00dc0000b440783b */ /* 0x000e620000004200 */
[----:B------:R-:W-:Y:S01]  /*9110*/  MUFU.EX2 R143, R143 ;  /* 0x0000008f008f7308 */ /* 0x000fe20000000800 */
[----:B------:R-:W-:-:S05]  /*9120*/  FADD.FTZ R0, R155, R0 ;  /* 0x000000009b007221 */ /* 0x000fca0000010000 */
[C---:B--2---:R-:W-:Y:S02]  /*9130*/  HMMA.16816.F32.BF16 R24, R48.reuse, R56, R24 ;  /* 0x000000383018723c */ /* 0x044fe40000041818 */
        /* <DEDUP_REMOVED lines=9> */
[C---:B----4-:R-:W-:Y:S02]  /*91d0*/  HMMA.16816.F32.BF16 R16, R48.reuse, R72, R16 ;  /* 0x000000483010723c */ /* 0x050fe40000041810 */
[----:B------:R-:W-:Y:S06]  /*91e0*/  MUFU.EX2 R140, R140 ;  /* 0x0000008c008c7308 */ /* 0x000fec0000000800 */
[C---:B------:R-:W-:Y:S01]  /*91f0*/  HMMA.16816.F32.BF16 R20, R48.reuse, R74, R20 ;  /* 0x0000004a3014723c */ /* 0x040fe20000041814 */
[----:B------:R-:W4:Y:S01]  /*9200*/  LDSM.16.MT88.4 R72, [R180+0xa000] ;  /* 0x00a00000b448783b */ /* 0x000f220000004200 */
[----:B------:R-:W-:Y:S06]  /*9210*/  MUFU.EX2 R117, R117 ;  /* 0x0000007500757308 */ /* 0x000fec0000000800 */
[C---:B-----5:R-:W-:Y:S02]  /*9220*/  HMMA.16816.F32.BF16 R40, R48.reuse, R68, R40 ;  /* 0x000000443028723c */ /* 0x060fe40000041828 */
[----:B------:R-:W5:Y:S06]  /*9230*/  MUFU.EX2 R116, R116 ;  /* 0x0000007400747308 */ /* 0x000f6c0000000800 */
[C---:B------:R-:W-:Y:S01]  /*9240*/  HMMA.16816.F32.BF16 R44, R48.reuse, R70, R44 ;  /* 0x00000046302c723c */ /* 0x040fe2000004182c */
[----:B------:R-:W3:Y:S01]  /*9250*/  LDSM.16.MT88.4 R68, [R182+0xe000] ;  /* 0x00e00000b644783b */ /* 0x000ee20000004200 */
[----:B------:R-:W-:Y:S06]  /*9260*/  MUFU.EX2 R123, R123 ;  /* 0x0000007b007b7308 */ /* 0x000fec0000000800 */
[----:B-1----:R-:W-:Y:S02]  /*9270*/  HMMA.16816.F32.BF16 R52, R48, R64, R52 ;  /* 0x000000403034723c */ /* 0x002fe40000041834 */
[----:B------:R-:W1:Y:S01]  /*9280*/  MUFU.EX2 R122, R122 ;  /* 0x0000007a007a7308 */ /* 0x000e620000000800 */
[----:B-----5:R-:W-:-:S05]  /*9290*/  F2FP.BF16.PACK_AB R100, R116, R117 ;  /* 0x000000757464723e */ /* 0x020fca00000010ff */
[----:B------:R-:W-:Y:S01]  /*92a0*/  HMMA.16816.F32.BF16 R4, R48, R66, R4 ;  /* 0x000000423004723c */ /* 0x000fe20000041804 */
[----:B------:R-:W-:Y:S01]  /*92b0*/  LDSM.16.MT88.4 R64, [R180+0xe000] ;  /* 0x00e00000b440783b */ /* 0x000fe20000004200 */
[----:B------:R-:W-:Y:S05]  /*92c0*/  MUFU.EX2 R121, R121 ;  /* 0x0000007900797308 */ /* 0x000fea0000000800 */
[----:B------:R-:W-:Y:S01]  /*92d0*/  F2FP.BF16.PACK_AB R48, R105, R104 ;  /* 0x000000686930723e */ /* 0x000fe200000010ff */
[----:B------:R-:W-:Y:S01]  /*92e0*/  FADD.FTZ R104, R104, R3 ;  /* 0x0000000368687221 */ /* 0x000fe20000010000 */
[----:B------:R-:W-:Y:S01]  /*92f0*/  F2FP.BF16.PACK_AB R49, R155, R152 ;  /* 0x000000989b31723e */ /* 0x000fe200000010ff */
[----:B------:R-:W5:Y:S01]  /*9300*/  MUFU.EX2 R120, R120 ;  /* 0x0000007800787308 */ /* 0x000f620000000800 */
[----:B------:R-:W-:Y:S01]  /*9310*/  F2FP.BF16.PACK_AB R50, R107, R106 ;  /* 0x0000006a6b32723e */ /* 0x000fe200000010ff */
[----:B------:R-:W-:Y:S01]  /*9320*/  FADD.FTZ R105, R105, R104 ;  /* 0x0000006869697221 */ /* 0x000fe20000010000 */
[----:B------:R-:W-:Y:S01]  /*9330*/  F2FP.BF16.PACK_AB R51, R154, R153 ;  /* 0x000000999a33723e */ /* 0x000fe200000010ff */
[----:B------:R-:W-:Y:S01]  /*9340*/  FADD.FTZ R3, R153, R0 ;  /* 0x0000000099037221 */ /* 0x000fe20000010000 */
[----:B-1----:R-:W-:Y:S01]  /*9350*/  F2FP.BF16.PACK_AB R102, R122, R123 ;  /* 0x0000007b7a66723e */ /* 0x002fe200000010ff */
[----:B------:R-:W-:-:S02]  /*9360*/  FADD.FTZ R106, R106, R105 ;  /* 0x000000696a6a7221 */ /* 0x000fc40000010000 */
[----:B------:R-:W-:Y:S01]  /*9370*/  MUFU.EX2 R119, R119 ;  /* 0x0000007700777308 */ /* 0x000fe20000000800 */
[----:B------:R-:W-:Y:S01]  /*9380*/  FADD.FTZ R3, R154, R3 ;  /* 0x000000039a037221 */ /* 0x000fe20000010000 */
[----:B--2---:R-:W-:Y:S01]  /*9390*/  HMMA.16816.F32.BF16 R8, R48, R56, R8 ;  /* 0x000000383008723c */ /* 0x004fe20000041808 */
[----:B------:R-:W-:Y:S02]  /*93a0*/  FADD.FTZ R107, R107, R106 ;  /* 0x0000006a6b6b7221 */ /* 0x000fe40000010000 */
[----:B------:R-:W-:-:S03]  /*93b0*/  FADD.FTZ R0, R144, R3 ;  /* 0x0000000390007221 */ /* 0x000fc60000010000 */
[----:B------:R-:W1:Y:S01]  /*93c0*/  MUFU.EX2 R206, R118 ;  /* 0x0000007600ce7308 */ /* 0x000e620000000800 */
[----:B-----5:R-:W-:Y:S01]  /*93d0*/  F2FP.BF16.PACK_AB R101, R120, R121 ;  /* 0x000000797865723e */ /* 0x020fe200000010ff */
[----:B------:R-:W-:Y:S01]  /*93e0*/  HMMA.16816.F32.BF16 R12, R48, R58, R12 ;  /* 0x0000003a300c723c */ /* 0x000fe2000004180c */
[----:B------:R-:W2:Y:S01]  /*93f0*/  LDSM.16.MT88.4 R56, [R180+0xc000] ;  /* 0x00c00000b438783b */ /* 0x000ea20000004200 */
[----:B------:R-:W-:-:S04]  /*9400*/  FADD.FTZ R0, R147, R0 ;  /* 0x0000000093007221 */ /* 0x000fc80000010000 */
[----:B------:R-:W-:Y:S02]  /*9410*/  FADD.FTZ R3, R145, R0 ;  /* 0x0000000091037221 */ /* 0x000fe40000010000 */
[----:B---3--:R-:W-:Y:S02]  /*9420*/  HMMA.16816.F32.BF16 R24, R48, R60, R24 ;  /* 0x0000003c3018723c */ /* 0x008fe40000041818 */
[----:B------:R-:W-:Y:S01]  /*9430*/  FADD.FTZ R3, R148, R3 ;  /* 0x0000000394037221 */ /* 0x000fe20000010000 */
[----:B-1----:R-:W-:-:S03]  /*9440*/  F2FP.BF16.PACK_AB R103, R206, R119 ;  /* 0x00000077ce67723e */ /* 0x002fc600000010ff */
[----:B------:R-:W-:Y:S02]  /*9450*/  FADD.FTZ R0, R136, R3 ;  /* 0x0000000388007221 */ /* 0x000fe40000010000 */
[----:B------:R-:W-:Y:S01]  /*9460*/  HMMA.16816.F32.BF16 R28, R48, R62, R28 ;  /* 0x0000003e301c723c */ /* 0x000fe2000004181c */
[----:B------:R-:W1:Y:S01]  /*9470*/  LDSM.16.MT88.4 R60, [R182+0xa400] ;  /* 0x00a40000b63c783b */ /* 0x000e620000004200 */
[----:B------:R-:W-:-:S06]  /*9480*/  FADD.FTZ R0, R139, R0 ;  /* 0x000000008b007221 */ /* 0x000fcc0000010000 */
[C---:B----4-:R-:W-:Y:S08]  /*9490*/  HMMA.16816.F32.BF16 R16, R48.reuse, R72, R16 ;  /* 0x000000483010723c */ /* 0x050ff00000041810 */
[C---:B------:R-:W-:Y:S01]  /*94a0*/  HMMA.16816.F32.BF16 R20, R48.reuse, R74, R20 ;  /* 0x0000004a3014723c */ /* 0x040fe20000041814 */
[----:B------:R-:W3:Y:S07]  /*94b0*/  LDSM.16.MT88.4 R72, [R180+0xa400] ;  /* 0x00a40000b448783b */ /* 0x000eee0000004200 */
[C---:B------:R-:W-:Y:S08]  /*94c0*/  HMMA.16816.F32.BF16 R40, R48.reuse, R68, R40 ;  /* 0x000000443028723c */ /* 0x040ff00000041828 */
[C---:B--2---:R-:W-:Y:S08]  /*94d0*/  HMMA.16816.F32.BF16 R32, R48.reuse, R56, R32 ;  /* 0x000000383020723c */ /* 0x044ff00000041820 */
[C---:B------:R-:W-:Y:S01]  /*94e0*/  HMMA.16816.F32.BF16 R36, R48.reuse, R58, R36 ;  /* 0x0000003a3024723c */ /* 0x040fe20000041824 */
[----:B------:R-:W2:Y:S07]  /*94f0*/  LDSM.16.MT88.4 R56, [R182+0xc400] ;  /* 0x00c40000b638783b */ /* 0x000eae0000004200 */
[C---:B------:R-:W-:Y:S01]  /*9500*/  HMMA.16816.F32.BF16 R44, R48.reuse, R70, R44 ;  /* 0x00000046302c723c */ /* 0x040fe2000004182c */
[----:B------:R-:W4:Y:S07]  /*9510*/  LDSM.16.MT88.4 R68, [R182+0xe400] ;  /* 0x00e40000b644783b */ /* 0x000f2e0000004200 */
        /* <DEDUP_REMOVED lines=8> */
[----:B------:R-:W-:-:S03]  /*95a0*/  F2FP.BF16.PACK_AB R51, R148, R145 ;  /* 0x000000919433723e */ /* 0x000fc600000010ff */
[----:B------:R-:W-:-:S04]  /*95b0*/  FADD.FTZ R146, R146, R151 ;  /* 0x0000009792927221 */ /* 0x000fc80000010000 */
[----:B-1----:R-:W-:Y:S01]  /*95c0*/  HMMA.16816.F32.BF16 R8, R48, R60, R8 ;  /* 0x0000003c3008723c */ /* 0x002fe20000041808 */
[----:B------:R-:W-:-:S07]  /*95d0*/  FADD.FTZ R157, R157, R146 ;  /* 0x000000929d9d7221 */ /* 0x000fce0000010000 */
        /* <DEDUP_REMOVED lines=8> */
[C---:B----4-:R-:W-:Y:S08]  /*9660*/  HMMA.16816.F32.BF16 R40, R48.reuse, R68, R40 ;  /* 0x000000443028723c */ /* 0x050ff00000041828 */
[C---:B-1----:R-:W-:Y:S08]  /*9670*/  HMMA.16816.F32.BF16 R32, R48.reuse, R60, R32 ;  /* 0x0000003c3020723c */ /* 0x042ff00000041820 */
[C---:B------:R-:W-:Y:S01]  /*9680*/  HMMA.16816.F32.BF16 R36, R48.reuse, R62, R36 ;  /* 0x0000003e3024723c */ /* 0x040fe20000041824 */
[----:B------:R-:W-:Y:S07]  /*9690*/  LDSM.16.MT88.4 R60, [R182+0xc800] ;  /* 0x00c80000b63c783b */ /* 0x000fee0000004200 */
[C---:B------:R-:W-:Y:S01]  /*96a0*/  HMMA.16816.F32.BF16 R44, R48.reuse, R70, R44 ;  /* 0x00000046302c723c */ /* 0x040fe2000004182c */
[----:B------:R-:W-:Y:S07]  /*96b0*/  LDSM.16.MT88.4 R68, [R182+0xe800] ;  /* 0x00e80000b644783b */ /* 0x000fee0000004200 */
[C---:B------:R-:W-:Y:S07]  /*96c0*/  HMMA.16816.F32.BF16 R52, R48.reuse, R64, R52 ;  /* 0x000000403034723c */ /* 0x040fee0000041834 */
[----:B------:R-:W-:Y:S01]  /*96d0*/  F2FP.BF16.PACK_AB R64, R143, R142 ;  /* 0x0000008e8f40723e */ /* 0x000fe200000010ff */
[----:B------:R-:W-:Y:S01]  /*96e0*/  HMMA.16816.F32.BF16 R4, R48, R66, R4 ;  /* 0x000000423004723c */ /* 0x000fe20000041804 */
[----:B------:R-:W1:Y:S01]  /*96f0*/  LDSM.16.MT88.4 R48, [R180+0xc800] ;  /* 0x00c80000b430783b */ /* 0x000e620000004200 */
[----:B------:R-:W-:Y:S01]  /*9700*/  F2FP.BF16.PACK_AB R65, R139, R136 ;  /* 0x000000888b41723e */ /* 0x000fe200000010ff */
[----:B------:R-:W-:-:S04]  /*9710*/  FADD.FTZ R142, R142, R157 ;  /* 0x0000009d8e8e7221 */ /* 0x000fc80000010000 */
        /* <DEDUP_REMOVED lines=9> */
[----:B------:R-:W-:Y:S01]  /*97b0*/  FADD.FTZ R117, R117, R0 ;  /* 0x0000000075757221 */ /* 0x000fe20000010000 */
[----:B------:R-:W-:Y:S01]  /*97c0*/  MOV R0, R132 ;  /* 0x0000008400007202 */ /* 0x000fe20000000f00 */
[----:B------:R-:W-:Y:S01]  /*97d0*/  FADD.FTZ R120, R120, R121 ;  /* 0x0000007978787221 */ /* 0x000fe20000010000 */
[----:B------:R-:W-:Y:S01]  /*97e0*/  HMMA.16816.F32.BF16 R20, R64, R58, R20 ;  /* 0x0000003a4014723c */ /* 0x000fe20000041814 */
[----:B------:R-:W2:Y:S01]  /*97f0*/  LDSM.16.MT88.4 R56, [R180+0xe800] ;  /* 0x00e80000b438783b */ /* 0x000ea20000004200 */
[----:B------:R-:W-:Y:S02]  /*9800*/  FADD.FTZ R116, R116, R117 ;  /* 0x0000007574747221 */ /* 0x000fe40000010000 */
[----:B------:R-:W-:Y:S02]  /*9810*/  FADD.FTZ R119, R119, R120 ;  /* 0x0000007877777221 */ /* 0x000fe40000010000 */
[----:B------:R-:W-:-:S02]  /*9820*/  FADD.FTZ R123, R123, R116 ;  /* 0x000000747b7b7221 */ /* 0x000fc40000010000 */
[----:B------:R-:W-:Y:S01]  /*9830*/  HMMA.16816.F32.BF16 R8, R64, R72, R8 ;  /* 0x000000484008723c */ /* 0x000fe20000041808 */
[----:B------:R-:W-:Y:S02]  /*9840*/  FADD.FTZ R206, R206, R119 ;  /* 0x00000077cece7221 */ /* 0x000fe40000010000 */
[----:B------:R-:W-:-:S05]  /*9850*/  FADD.FTZ R207, R122, R123 ;  /* 0x0000007b7acf7221 */ /* 0x000fca0000010000 */
[C---:B------:R-:W-:Y:S08]  /*9860*/  HMMA.16816.F32.BF16 R12, R64.reuse, R74, R12 ;  /* 0x0000004a400c723c */ /* 0x040ff0000004180c */
[C---:B-1----:R-:W-:Y:S08]  /*9870*/  HMMA.16816.F32.BF16 R32, R64.reuse, R48, R32 ;  /* 0x000000304020723c */ /* 0x042ff00000041820 */
[C---:B------:R-:W-:Y:S01]  /*9880*/  HMMA.16816.F32.BF16 R36, R64.reuse, R50, R36 ;  /* 0x000000324024723c */ /* 0x040fe20000041824 */
[----:B------:R-:W1:Y:S07]  /*9890*/  LDSM.16.MT88.4 R48, [R182+0xac00] ;  /* 0x00ac0000b630783b */ /* 0x000e6e0000004200 */
[C---:B------:R-:W-:Y:S08]  /*98a0*/  HMMA.16816.F32.BF16 R40, R64.reuse, R68, R40 ;  /* 0x000000444028723c */ /* 0x040ff00000041828 */
[C---:B------:R-:W-:Y:S08]  /*98b0*/  HMMA.16816.F32.BF16 R44, R64.reuse, R70, R44 ;  /* 0x00000046402c723c */ /* 0x040ff0000004182c */
[C---:B------:R-:W-:Y:S08]  /*98c0*/  HMMA.16816.F32.BF16 R24, R64.reuse, R60, R24 ;  /* 0x0000003c4018723c */ /* 0x040ff00000041818 */
[C---:B------:R-:W-:Y:S01]  /*98d0*/  HMMA.16816.F32.BF16 R28, R64.reuse, R62, R28 ;  /* 0x0000003e401c723c */ /* 0x040fe2000004181c */
[----:B------:R-:W3:Y:S07]  /*98e0*/  LDSM.16.MT88.4 R60, [R180+0xac00] ;  /* 0x00ac0000b43c783b */ /* 0x000eee0000004200 */
[C---:B--2---:R-:W-:Y:S08]  /*98f0*/  HMMA.16816.F32.BF16 R52, R64.reuse, R56, R52 ;  /* 0x000000384034723c */ /* 0x044ff00000041834 */
[----:B------:R-:W-:Y:S01]  /*9900*/  HMMA.16816.F32.BF16 R4, R64, R58, R4 ;  /* 0x0000003a4004723c */ /* 0x000fe20000041804 */
[----:B------:R-:W2:Y:S07]  /*9910*/  LDSM.16.MT88.4 R56, [R182+0xcc00] ;  /* 0x00cc0000b638783b */ /* 0x000eae0000004200 */
[C---:B-1----:R-:W-:Y:S01]  /*9920*/  HMMA.16816.F32.BF16 R112, R100.reuse, R48, R8 ;  /* 0x000000306470723c */ /* 0x042fe20000041808 */
[----:B------:R-:W1:Y:S07]  /*9930*/  LDSM.16.MT88.4 R8, [R182+0xec00] ;  /* 0x00ec0000b608783b */ /* 0x000e6e0000004200 */
[C---:B------:R-:W-:Y:S01]  /*9940*/  HMMA.16816.F32.BF16 R68, R100.reuse, R50, R12 ;  /* 0x000000326444723c */ /* 0x040fe2000004180c */
[----:B------:R-:W4:Y:S07]  /*9950*/  LDSM.16.MT88.4 R12, [R180+0xec00] ;  /* 0x00ec0000b40c783b */ /* 0x000f2e0000004200 */
[C---:B------:R-:W-:Y:S08]  /*9960*/  HMMA.16816.F32.BF16 R88, R100.reuse, R108, R32 ;  /* 0x0000006c6458723c */ /* 0x040ff00000041820 */
[C---:B---3--:R-:W-:Y:S08]  /*9970*/  HMMA.16816.F32.BF16 R72, R100.reuse, R60, R16 ;  /* 0x0000003c6448723c */ /* 0x048ff00000041810 */
[C---:B------:R-:W-:Y:S08]  /*9980*/  HMMA.16816.F32.BF16 R76, R100.reuse, R62, R20 ;  /* 0x0000003e644c723c */ /* 0x040ff00000041814 */
[C---:B--2---:R-:W-:Y:S08]  /*9990*/  HMMA.16816.F32.BF16 R80, R100.reuse, R56, R24 ;  /* 0x000000386450723c */ /* 0x044ff00000041818 */
[C---:B------:R-:W-:Y:S08]  /*99a0*/  HMMA.16816.F32.BF16 R84, R100.reuse, R58, R28 ;  /* 0x0000003a6454723c */ /* 0x040ff0000004181c */
[C---:B------:R-:W-:Y:S08]  /*99b0*/  HMMA.16816.F32.BF16 R108, R100.reuse, R110, R36 ;  /* 0x0000006e646c723c */ /* 0x040ff00000041824 */
[C---:B-1----:R-:W-:Y:S08]  /*99c0*/  HMMA.16816.F32.BF16 R92, R100.reuse, R8, R40 ;  /* 0x00000008645c723c */ /* 0x042ff00000041828 */
[C---:B------:R-:W-:Y:S08]  /*99d0*/  HMMA.16816.F32.BF16 R96, R100.reuse, R10, R44 ;  /* 0x0000000a6460723c */ /* 0x040ff0000004182c */
[C---:B----4-:R-:W-:Y:S08]  /*99e0*/  HMMA.16816.F32.BF16 R104, R100.reuse, R12, R52 ;  /* 0x0000000c6468723c */ /* 0x050ff00000041834 */
[----:B------:R-:W-:Y:S11]  /*99f0*/  HMMA.16816.F32.BF16 R100, R100, R14, R4 ;  /* 0x0000000e6464723c */ /* 0x000ff60000041804 */
[----:B------:R-:W-:Y:S08]  /*9a00*/  @!UPT UIADD3 URZ, URZ, URZ, URZ ;  /* 0x0000003f3f3ff290 */ /* 0x000ff0000fffe03f */
.L_x_2703:
[----:B------:R-:W-:Y:S05]  /*9a10*/  @!P3 BRA `(.L_x_2709) ;  /* 0x000035300000b947 */ /* 0x000fea0003800000 */
[----:B------:R-:W-:Y:S01]  /*9a20*/  ULDC UR8, c[0x0][0x1a0] ;  /* 0x0000680000087ab9 */ /* 0x000fe20000000800 */
[----:B------:R-:W-:Y:S01]  /*9a30*/  IMAD.MOV.U32 R3, RZ, RZ, R0 ;  /* 0x000000ffff037224 */ /* 0x000fe200078e0000 */
[----:B------:R-:W-:Y:S01]  /*9a40*/  ULEA UR5, -UR8, URZ, 0x7 ;  /* 0x0000003f08057291 */ /* 0x000fe2000f8e393f */
[----:B------:R-:W-:Y:S01]  /*9a50*/  IMAD.MOV.U32 R117, RZ, RZ, R2 ;  /* 0x000000ffff757224 */ /* 0x000fe200078e0002 */
[----:B------:R-:W-:-:S02]  /*9a60*/  UMOV UR10, 0x6 ;  /* 0x00000006000a7882 */ /* 0x000fc40000000000 */
[----:B------:R-:W-:Y:S02]  /*9a70*/  USHF.R.S32.HI UR4, URZ, 0x1f, UR5 ;  /* 0x0000001f3f047899 */ /* 0x000fe40008011405 */
[----:B------:R-:W-:Y:S01]  /*9a80*/  ULDC UR9, c[0x0][0x1a4] ;  /* 0x0000690000097ab9 */ /* 0x000fe20000000800 */
[----:B------:R-:W-:Y:S01]  /*9a90*/  MOV R203, UR5 ;  /* 0x0000000500cb7c02 */ /* 0x000fe20008000f00 */
[----:B------:R-:W-:Y:S02]  /*9aa0*/  USHF.L.U64.HI UR9, UR8, UR10, UR9 ;  /* 0x0000000a08097299 */ /* 0x000fe40008010209 */
[----:B------:R-:W-:Y:S01]  /*9ab0*/  MOV R202, UR4 ;  /* 0x0000000400ca7c02 */ /* 0x000fe20008000f00 */
[----:B------:R-:W-:Y:S02]  /*9ac0*/  USHF.L.U32 UR8, UR8, 0x6, URZ ;  /* 0x0000000608087899 */ /* 0x000fe4000800063f */
[----:B------:R-:W-:Y:S02]  /*9ad0*/  ULDC UR4, c[0x0][0x19c] ;  /* 0x0000670000047ab9 */ /* 0x000fe40000000800 */
.L_x_2713:
        /* <DEDUP_REMOVED lines=65> */
.L_x_2710:
        /* <DEDUP_REMOVED lines=15> */
[----:B------:R-:W-:Y:S01]  /*9fe0*/  ISETP.GT.AND P0, PT, R193, R188, PT ;  /* 0x000000bcc100720c */ /* 0x000fe20003f04270 */
        /* <DEDUP_REMOVED lines=11> */
[----:B------:R-:W4:Y:S04]  /*a0a0*/  LDSM.16.M88.4 R128, [R184+0x3400] ;  /* 0x00340000b880783b */ /* 0x000f280000000200 */
[----:B------:R-:W5:Y:S04]  /*a0b0*/  LDSM.16.M88.4 R132, [R184+0x3800] ;  /* 0x00380000b884783b */ /* 0x000f680000000200 */
[----:B------:R-:W0:Y:S04]  /*a0c0*/  LDGDEPBAR ;  /* 0x00000000000079af */ /* 0x000e280000000000 */
[----:B------:R-:W1:Y:S04]  /*a0d0*/  LDSM.16.M88.4 R136, [R184+0x3c00] ;  /* 0x003c0000b888783b */ /* 0x000e680000000200 */
[----:B------:R-:W1:Y:S04]  /*a0e0*/  LDSM.16.M88.4 R140, [R184+0x4000] ;  /* 0x00400000b88c783b */ /* 0x000e680000000200 */
[----:B------:R-:W1:Y:S04]  /*a0f0*/  LDSM.16.M88.4 R144, [R184+0x4400] ;  /* 0x00440000b890783b */ /* 0x000e680000000200 */
[----:B------:R-:W-:Y:S04]  /*a100*/  LDSM.16.M88.4 R148, [R183] ;  /* 0x00000000b794783b */ /* 0x000fe80000000200 */
[----:B------:R-:W-:Y:S04]  /*a110*/  LDSM.16.M88.4 R152, [R181+0x3000] ;  /* 0x00300000b598783b */ /* 0x000fe80000000200 */
[----:B--2---:R-:W-:Y:S01]  /*a120*/  LDSM.16.M88.4 R156, [R184+0x5400] ;  /* 0x00540000b89c783b */ /* 0x004fe20000000200 */
[C---:B---3--:R-:W-:Y:S03]  /*a130*/  HMMA.16816.F32.BF16 R4, R120.reuse, R124, RZ ;  /* 0x0000007c7804723c */ /* 0x048fe600000418ff */
[----:B------:R-:W-:Y:S04]  /*a140*/  LDSM.16.M88.4 R160, [R184+0x6000] ;  /* 0x00600000b8a0783b */ /* 0x000fe80000000200 */
[----:B------:R-:W-:Y:S01]  /*a150*/  LDSM.16.M88.4 R164, [R181+0x5c00] ;  /* 0x005c0000b5a4783b */ /* 0x000fe20000000200 */
[C---:B------:R-:W-:Y:S03]  /*a160*/  HMMA.16816.F32.BF16 R8, R120.reuse, R126, RZ ;  /* 0x0000007e7808723c */ /* 0x040fe600000418ff */
[----:B------:R-:W2:Y:S04]  /*a170*/  LDSM.16.M88.4 R124, [R184+0x4800] ;  /* 0x00480000b87c783b */ /* 0x000ea80000000200 */
[----:B------:R-:W-:Y:S01]  /*a180*/  LDSM.16.M88.4 R168, [R185+0x2000] ;  /* 0x00200000b9a8783b */ /* 0x000fe20000000200 */
[C---:B----4-:R-:W-:Y:S03]  /*a190*/  HMMA.16816.F32.BF16 R12, R120.reuse, R128, RZ ;  /* 0x00000080780c723c */ /* 0x050fe600000418ff */
[----:B------:R-:W-:Y:S04]  /*a1a0*/  LDSM.16.M88.4 R172, [R184+0x7000] ;  /* 0x00700000b8ac783b */ /* 0x000fe80000000200 */
[----:B------:R-:W-:Y:S01]  /*a1b0*/  LDSM.16.M88.4 R176, [R181+0x8800] ;  /* 0x00880000b5b0783b */ /* 0x000fe20000000200 */
[C---:B------:R-:W-:Y:S03]  /*a1c0*/  HMMA.16816.F32.BF16 R16, R120.reuse, R130, RZ ;  /* 0x000000827810723c */ /* 0x040fe600000418ff */
[----:B------:R-:W3:Y:S05]  /*a1d0*/  LDSM.16.M88.4 R128, [R184+0x4c00] ;  /* 0x004c0000b880783b */ /* 0x000eea0000000200 */
[C---:B-----5:R-:W-:Y:S08]  /*a1e0*/  HMMA.16816.F32.BF16 R20, R120.reuse, R132, RZ ;  /* 0x000000847814723c */ /* 0x060ff000000418ff */
[C---:B------:R-:W-:Y:S01]  /*a1f0*/  HMMA.16816.F32.BF16 R24, R120.reuse, R134, RZ ;  /* 0x000000867818723c */ /* 0x040fe200000418ff */
[----:B------:R-:W4:Y:S07]  /*a200*/  LDSM.16.M88.4 R132, [R181+0x3400] ;  /* 0x00340000b584783b */ /* 0x000f2e0000000200 */
[C---:B-1----:R-:W-:Y:S08]  /*a210*/  HMMA.16816.F32.BF16 R28, R120.reuse, R136, RZ ;  /* 0x00000088781c723c */ /* 0x042ff000000418ff */
[C---:B------:R-:W-:Y:S01]  /*a220*/  HMMA.16816.F32.BF16 R32, R120.reuse, R138, RZ ;  /* 0x0000008a7820723c */ /* 0x040fe200000418ff */
[----:B------:R-:W1:Y:S07]  /*a230*/  LDSM.16.M88.4 R136, [R181+0x3800] ;  /* 0x00380000b588783b */ /* 0x000e6e0000000200 */
[C---:B------:R-:W-:Y:S08]  /*a240*/  HMMA.16816.F32.BF16 R36, R120.reuse, R140, RZ ;  /* 0x0000008c7824723c */ /* 0x040ff000000418ff */
[C---:B------:R-:W-:Y:S01]  /*a250*/  HMMA.16816.F32.BF16 R40, R120.reuse, R142, RZ ;  /* 0x0000008e7828723c */ /* 0x040fe200000418ff */
[----:B------:R-:W5:Y:S07]  /*a260*/  LDSM.16.M88.4 R140, [R181+0x3c00] ;  /* 0x003c0000b58c783b */ /* 0x000f6e0000000200 */
[C---:B------:R-:W-:Y:S08]  /*a270*/  HMMA.16816.F32.BF16 R44, R120.reuse, R144, RZ ;  /* 0x00000090782c723c */ /* 0x040ff000000418ff */
[C---:B------:R-:W-:Y:S01]  /*a280*/  HMMA.16816.F32.BF16 R48, R120.reuse, R146, RZ ;  /* 0x000000927830723c */ /* 0x040fe200000418ff */
[----:B------:R-:W-:Y:S07]  /*a290*/  LDSM.16.M88.4 R144, [R185+0x1000] ;  /* 0x00100000b990783b */ /* 0x000fee0000000200 */
[C---:B--2---:R-:W-:Y:S08]  /*a2a0*/  HMMA.16816.F32.BF16 R52, R120.reuse, R124, RZ ;  /* 0x0000007c7834723c */ /* 0x044ff000000418ff */
[C---:B------:R-:W-:Y:S01]  /*a2b0*/  HMMA.16816.F32.BF16 R56, R120.reuse, R126, RZ ;  /* 0x0000007e7838723c */ /* 0x040fe200000418ff */
[----:B------:R-:W2:Y:S07]  /*a2c0*/  LDSM.16.M88.4 R124, [R181+0x4000] ;  /* 0x00400000b57c783b */ /* 0x000eae0000000200 */
[C---:B---3--:R-:W-:Y:S08]  /*a2d0*/  HMMA.16816.F32.BF16 R60, R120.reuse, R128, RZ ;  /* 0x00000080783c723c */ /* 0x048ff000000418ff */
[----:B------:R-:W-:Y:S01]  /*a2e0*/  HMMA.16816.F32.BF16 R64, R120, R130, RZ ;  /* 0x000000827840723c */ /* 0x000fe200000418ff */
[----:B------:R-:W3:Y:S04]  /*a2f0*/  LDSM.16.M88.4 R120, [R181+0x4400] ;  /* 0x00440000b578783b */ /* 0x000ee80000000200 */
[----:B------:R-:W2:Y:S03]  /*a300*/  LDSM.16.M88.4 R128, [R181+0x4800] ;  /* 0x00480000b580783b */ /* 0x000ea60000000200 */
[C---:B------:R-:W-:Y:S08]  /*a310*/  HMMA.16816.F32.BF16 R4, R148.reuse, R152, R4 ;  /* 0x000000989404723c */ /* 0x040ff00000041804 */
[C---:B------:R-:W-:Y:S01]  /*a320*/  HMMA.16816.F32.BF16 R8, R148.reuse, R154, R8 ;  /* 0x0000009a9408723c */ /* 0x040fe20000041808 */
[----:B------:R-:W-:Y:S07]  /*a330*/  LDSM.16.M88.4 R152, [R184+0x5000] ;  /* 0x00500000b898783b */ /* 0x000fee0000000200 */
[C---:B----4-:R-:W-:Y:S08]  /*a340*/  HMMA.16816.F32.BF16 R12, R148.reuse, R132, R12 ;  /* 0x00000084940c723c */ /* 0x050ff0000004180c */
[C---:B------:R-:W-:Y:S01]  /*a350*/  HMMA.16816.F32.BF16 R16, R148.reuse, R134, R16 ;  /* 0x000000869410723c */ /* 0x040fe20000041810 */
[----:B------:R-:W4:Y:S07]  /*a360*/  LDSM.16.M88.4 R132, [R181+0x4c00] ;  /* 0x004c0000b584783b */ /* 0x000f2e0000000200 */
[C---:B-1----:R-:W-:Y:S08]  /*a370*/  HMMA.16816.F32.BF16 R20, R148.reuse, R136, R20 ;  /* 0x000000889414723c */ /* 0x042ff00000041814 */
[C---:B------:R-:W-:Y:S01]  /*a380*/  HMMA.16816.F32.BF16 R24, R148.reuse, R138, R24 ;  /* 0x0000008a9418723c */ /* 0x040fe20000041818 */
[----:B------:R-:W1:Y:S07]  /*a390*/  LDSM.16.M88.4 R136, [R184+0x5800] ;  /* 0x00580000b888783b */ /* 0x000e6e0000000200 */
[C---:B-----5:R-:W-:Y:S08]  /*a3a0*/  HMMA.16816.F32.BF16 R28, R148.reuse, R140, R28 ;  /* 0x0000008c941c723c */ /* 0x060ff0000004181c */
[C---:B------:R-:W-:Y:S01]  /*a3b0*/  HMMA.16816.F32.BF16 R32, R148.reuse, R142, R32 ;  /* 0x0000008e9420723c */ /* 0x040fe20000041820 */
[----:B------:R-:W5:Y:S07]  /*a3c0*/  LDSM.16.M88.4 R140, [R184+0x5c00] ;  /* 0x005c0000b88c783b */ /* 0x000f6e0000000200 */
        /* <DEDUP_REMOVED lines=8> */
[----:B------:R-:W1:Y:S07]  /*a450*/  LDSM.16.M88.4 R128, [R184+0x6c00] ;  /* 0x006c0000b880783b */ /* 0x000e6e0000000200 */
[C---:B----4-:R-:W-:Y:S08]  /*a460*/  HMMA.16816.F32.BF16 R60, R148.reuse, R132, R60 ;  /* 0x00000084943c723c */ /* 0x050ff0000004183c */
[----:B------:R-:W-:Y:S01]  /*a470*/  HMMA.16816.F32.BF16 R64, R148, R134, R64 ;  /* 0x000000869440723c */ /* 0x000fe20000041840 */
[----:B------:R-:W-:Y:S04]  /*a480*/  LDSM.16.M88.4 R132, [R183+0x1000] ;  /* 0x00100000b784783b */ /* 0x000fe80000000200 */
[----:B------:R-:W4:Y:S03]  /*a490*/  LDSM.16.M88.4 R148, [R181+0x5000] ;  /* 0x00500000b594783b */ /* 0x000f260000000200 */
[C---:B------:R-:W-:Y:S08]  /*a4a0*/  HMMA.16816.F32.BF16 R4, R144.reuse, R152, R4 ;  /* 0x000000989004723c */ /* 0x040ff00000041804 */
[C---:B------:R-:W-:Y:S01]  /*a4b0*/  HMMA.16816.F32.BF16 R8, R144.reuse, R154, R8 ;  /* 0x0000009a9008723c */ /* 0x040fe20000041808 */
[----:B------:R-:W2:Y:S07]  /*a4c0*/  LDSM.16.M88.4 R152, [R181+0x5400] ;  /* 0x00540000b598783b */ /* 0x000eae0000000200 */
[C---:B------:R-:W-:Y:S08]  /*a4d0*/  HMMA.16816.F32.BF16 R12, R144.reuse, R156, R12 ;  /* 0x0000009c900c723c */ /* 0x040ff0000004180c */
[C---:B------:R-:W-:Y:S01]  /*a4e0*/  HMMA.16816.F32.BF16 R16, R144.reuse, R158, R16 ;  /* 0x0000009e9010723c */ /* 0x040fe20000041810 */
[----:B------:R-:W2:Y:S07]  /*a4f0*/  LDSM.16.M88.4 R156, [R181+0x5800] ;  /* 0x00580000b59c783b */ /* 0x000eae0000000200 */
[C---:B-1----:R-:W-:Y:S08]  /*a500*/  HMMA.16816.F32.BF16 R20, R144.reuse, R136, R20 ;  /* 0x000000889014723c */ /* 0x042ff00000041814 */
[C---:B------:R-:W-:Y:S01]  /*a510*/  HMMA.16816.F32.BF16 R24, R144.reuse, R138, R24 ;  /* 0x0000008a9018723c */ /* 0x040fe20000041818 */
[----:B------:R-:W1:Y:S07]  /*a520*/  LDSM.16.M88.4 R136, [R181+0x6000] ;  /* 0x00600000b588783b */ /* 0x000e6e0000000200 */
[C---:B-----5:R-:W-:Y:S08]  /*a530*/  HMMA.16816.F32.BF16 R28, R144.reuse, R140, R28 ;  /* 0x0000008c901c723c */ /* 0x060ff0000004181c */
[C---:B------:R-:W-:Y:S01]  /*a540*/  HMMA.16816.F32.BF16 R32, R144.reuse, R142, R32 ;  /* 0x0000008e9020723c */ /* 0x040fe20000041820 */
[----:B------:R-:W5:Y:S07]  /*a550*/  LDSM.16.M88.4 R140, [R181+0x6400] ;  /* 0x00640000b58c783b */ /* 0x000f6e0000000200 */
        /* <DEDUP_REMOVED lines=11> */
[----:B------:R-:W1:Y:S04]  /*a610*/  LDSM.16.M88.4 R128, [R184+0x7800] ;  /* 0x00780000b880783b */ /* 0x000e680000000200 */
[----:B------:R-:W-:Y:S03]  /*a620*/  LDSM.16.M88.4 R144, [R184+0x8c00] ;  /* 0x008c0000b890783b */ /* 0x000fe60000000200 */
        /* <DEDUP_REMOVED lines=27> */
[----:B------:R-:W-:Y:S07]  /*a7e0*/  LDSM.16.M88.4 R172, [R181+0x8400] ;  /* 0x00840000b5ac783b */ /* 0x000fee0000000200 */
[C---:B---3--:R-:W-:Y:S08]  /*a7f0*/  HMMA.16816.F32.BF16 R12, R168.reuse, R120, R12 ;  /* 0x00000078a80c723c */ /* 0x048ff0000004180c */
[C---:B------:R-:W-:Y:S01]  /*a800*/  HMMA.16816.F32.BF16 R16, R168.reuse, R122, R16 ;  /* 0x0000007aa810723c */ /* 0x040fe20000041810 */
[----:B------:R-:W3:Y:S07]  /*a810*/  LDSM.16.M88.4 R120, [R181+0x7400] ;  /* 0x00740000b578783b */ /* 0x000eee0000000200 */
[C---:B------:R-:W-:Y:S08]  /*a820*/  HMMA.16816.F32.BF16 R20, R168.reuse, R128, R20 ;  /* 0x00000080a814723c */ /* 0x040ff00000041814 */
[C---:B------:R-:W-:Y:S01]  /*a830*/  HMMA.16816.F32.BF16 R24, R168.reuse, R130, R24 ;  /* 0x00000082a818723c */ /* 0x040fe20000041818 */
[----:B------:R-:W4:Y:S01]  /*a840*/  LDSM.16.M88.4 R128, [R181+0x8c00] ;  /* 0x008c0000b580783b */ /* 0x000f220000000200 */
[----:B------:R-:W-:Y:S04]  /*a850*/  DEPBAR.LE SB0, 0x0 ;  /* 0x000080000000791a */ /* 0x000fe80000000000 */
[----:B------:R-:W-:Y:S02]  /*a860*/  BAR.SYNC.DEFER_BLOCKING 0x0 ;  /* 0x0000000000007b1d */ /* 0x000fe40000010000 */
[C---:B-1----:R-:W-:Y:S08]  /*a870*/  HMMA.16816.F32.BF16 R28, R168.reuse, R124, R28 ;  /* 0x0000007ca81c723c */ /* 0x042ff0000004181c */
[C---:B------:R-:W-:Y:S08]  /*a880*/  HMMA.16816.F32.BF16 R32, R168.reuse, R126, R32 ;  /* 0x0000007ea820723c */ /* 0x040ff00000041820 */
[C---:B--2---:R-:W-:Y:S08]  /*a890*/  HMMA.16816.F32.BF16 R36, R168.reuse, R132, R36 ;  /* 0x00000084a824723c */ /* 0x044ff00000041824 */
[C---:B------:R-:W-:Y:S08]  /*a8a0*/  HMMA.16816.F32.BF16 R40, R168.reuse, R134, R40 ;  /* 0x00000086a828723c */ /* 0x040ff00000041828 */
        /* <DEDUP_REMOVED lines=8> */
[C---:B---3--:R-:W-:Y:S08]  /*a930*/  HMMA.16816.F32.BF16 R12, R148.reuse, R120, R12 ;  /* 0x00000078940c723c */ /* 0x048ff0000004180c */
        /* <DEDUP_REMOVED lines=11> */
[C---:B----4-:R-:W-:Y:S08]  /*a9f0*/  HMMA.16816.F32.BF16 R60, R148.reuse, R128, R60 ;  /* 0x00000080943c723c */ /* 0x050ff0000004183c */
        /* <DEDUP_REMOVED lines=67> */
.L_x_2712:
        /* <DEDUP_REMOVED lines=26> */
.L_x_2711:
        /* <DEDUP_REMOVED lines=87> */
[----:B------:R-:W-:Y:S01]  /*b540*/  ISETP.GT.AND P0, PT, R193, R188, PT ;  /* 0x000000bcc100720c */ /* 0x000fe20003f04270 */
[--C-:B------:R-:W-:Y:S01]  /*b550*/  FFMA.FTZ R119, R5, c[0x0][0x23c], -R136.reuse ;  /* 0x00008f0005777a23 */ /* 0x100fe20000010888 */
[----:B------:R-:W-:Y:S01]  /*b560*/  MOV R117, R2 ;  /* 0x0000000200757202 */ /* 0x000fe20000000f00 */
        /* <DEDUP_REMOVED lines=8> */
[--C-:B------:R-:W-:Y:S02]  /*b5f0*/  FFMA.FTZ R139, R14, c[0x0][0x23c], -R135.reuse ;  /* 0x00008f000e8b7a23 */ /* 0x100fe40000010887 */
[--C-:B--2---:R-:W-:Y:S02]  /*b600*/  FFMA.FTZ R118, R7, c[0x0][0x23c], -R135.reuse ;  /* 0x00008f0007767a23 */ /* 0x104fe40000010887 */
[--C-:B------:R-:W-:Y:S02]  /*b610*/  FFMA.FTZ R7, R11, c[0x0][0x23c], -R135.reuse ;  /* 0x00008f000b077a23 */ /* 0x100fe40000010887 */
[C---:B---3--:R-:W-:Y:S02]  /*b620*/  FMUL.FTZ R8, R116.reuse, R112 ;  /* 0x0000007074087220 */ /* 0x048fe40000410000 */
        /* <DEDUP_REMOVED lines=29> */
[----:B---3--:R-:W-:Y:S01]  /*b800*/  F2FP.BF16.PACK_AB R113, R118, R133 ;  /* 0x000000857671723e */ /* 0x008fe200000010ff */
[C---:B------:R-:W-:Y:S02]  /*b810*/  FMUL.FTZ R12, R116.reuse, R108 ;  /* 0x0000006c740c7220 */ /* 0x040fe40000410000 */
[C---:B------:R-:W-:Y:S02]  /*b820*/  FMUL.FTZ R13, R116.reuse, R109 ;  /* 0x0000006d740d7220 */ /* 0x040fe40000410000 */
[----:B------:R-:W-:Y:S01]  /*b830*/  FMUL.FTZ R14, R3, R110 ;  /* 0x0000006e030e7220 */ /* 0x000fe20000410000 */
[----:B------:R-:W-:Y:S01]  /*b840*/  MUFU.EX2 R6, R6 ;  /* 0x0000000600067308 */ /* 0x000fe20000000800 */
[--C-:B------:R-:W-:Y:S02]  /*b850*/  FFMA.FTZ R140, R15, c[0x0][0x23c], -R135.reuse ;  /* 0x00008f000f8c7a23 */ /* 0x100fe40000010887 */
[C---:B------:R-:W-:Y:S02]  /*b860*/  FMUL.FTZ R15, R3.reuse, R111 ;  /* 0x0000006f030f7220 */ /* 0x040fe40000410000 */
[----:B------:R-:W-:Y:S01]  /*b870*/  LDSM.16.MT88.4 R108, [R180+0xd000] ;  /* 0x00d00000b46c783b */ /* 0x000fe20000004200 */
[C---:B------:R-:W-:Y:S02]  /*b880*/  FMUL.FTZ R88, R116.reuse, R88 ;  /* 0x0000005874587220 */ /* 0x040fe40000410000 */
[----:B------:R-:W-:Y:S02]  /*b890*/  FMUL.FTZ R89, R116, R89 ;  /* 0x0000005974597220 */ /* 0x000fe40000410000 */
        /* <DEDUP_REMOVED lines=9> */
[----:B------:R-:W-:Y:S01]  /*b930*/  LDSM.16.MT88.4 R20, [R182+0xd400] ;  /* 0x00d40000b614783b */ /* 0x000fe20000004200 */
        /* <DEDUP_REMOVED lines=8> */
[--C-:B------:R-:W-:Y:S02]  /*b9c0*/  FFMA.FTZ R154, R41, c[0x0][0x23c], -R136.reuse ;  /* 0x00008f00299a7a23 */ /* 0x100fe40000010888 */
[C---:B------:R-:W-:Y:S02]  /*b9d0*/  FMUL.FTZ R92, R116.reuse, R92 ;  /* 0x0000005c745c7220 */ /* 0x040fe40000410000 */
[C---:B------:R-:W-:Y:S02]  /*b9e0*/  FMUL.FTZ R93, R116.reuse, R93 ;  /* 0x0000005d745d7220 */ /* 0x040fe40000410000 */
[C---:B------:R-:W-:Y:S01]  /*b9f0*/  HMMA.16816.F32.BF16 R8, R112.reuse, R120, R8 ;  /* 0x000000787008723c */ /* 0x040fe20000041808 */
[----:B------:R-:W-:Y:S04]  /*ba00*/  MUFU.EX2 R139, R139 ;  /* 0x0000008b008b7308 */ /* 0x000fe80000000800 */
[C---:B------:R-:W-:Y:S02]  /*ba10*/  FMUL.FTZ R94, R3.reuse, R94 ;  /* 0x0000005e035e7220 */ /* 0x040fe40000410000 */
[C---:B------:R-:W-:Y:S01]  /*ba20*/  FMUL.FTZ R95, R3.reuse, R95 ;  /* 0x0000005f035f7220 */ /* 0x040fe20000410000 */
[C---:B------:R-:W-:Y:S01]  /*ba30*/  HMMA.16816.F32.BF16 R68, R112.reuse, R122, R68 ;  /* 0x0000007a7044723c */ /* 0x040fe20000041844 */
[----:B------:R-:W3:Y:S02]  /*ba40*/  LDSM.16.MT88.4 R120, [R180+0xb000] ;  /* 0x00b00000b478783b */ /* 0x000ee40000004200 */
[----:B------:R-:W4:Y:S01]  /*ba50*/  MUFU.EX2 R140, R140 ;  /* 0x0000008c008c7308 */ /* 0x000f220000000800 */
        /* <DEDUP_REMOVED lines=13> */
[----:B------:R-:W-:Y:S02]  /*bb30*/  FMUL.FTZ R103, R3, R103 ;  /* 0x0000006703677220 */ /* 0x000fe40000410000 */
[C---:B------:R-:W-:Y:S01]  /*bb40*/  HMMA.16816.F32.BF16 R84, R112.reuse, R130, R84 ;  /* 0x000000827054723c */ /* 0x040fe20000041854 */
[----:B------:R-:W-:Y:S01]  /*bb50*/  LDSM.16.MT88.4 R128, [R182+0xb400] ;  /* 0x00b40000b680783b */ /* 0x000fe20000004200 */
[----:B------:R-:W-:Y:S02]  /*bb60*/  MUFU.EX2 R147, R147 ;  /* 0x0000009300937308 */ /* 0x000fe40000000800 */
[--C-:B------:R-:W-:Y:S02]  /*bb70*/  FFMA.FTZ R141, R16, c[0x0][0x23c], -R136.reuse ;  /* 0x00008f00108d7a23 */ /* 0x100fe40000010888 */
[C---:B------:R-:W-:Y:S01]  /*bb80*/  FMUL.FTZ R16, R116.reuse, R104 ;  /* 0x0000006874107220 */ /* 0x040fe20000410000 */
[----:B--2---:R-:W-:Y:S01]  /*bb90*/  F2FP.BF16.PACK_AB R104, R137, R138 ;  /* 0x0000008a8968723e */ /* 0x004fe200000010ff */
[--C-:B------:R-:W-:Y:S01]  /*bba0*/  FFMA.FTZ R142, R17, c[0x0][0x23c], -R136.reuse ;  /* 0x00008f00118e7a23 */ /* 0x100fe20000010888 */
[C---:B---3--:R-:W-:Y:S03]  /*bbb0*/  HMMA.16816.F32.BF16 R88, R112.reuse, R120, R88 ;  /* 0x000000787058723c */ /* 0x048fe60000041858 */
[----:B------:R-:W-:Y:S01]  /*bbc0*/  MUFU.EX2 R141, R141 ;  /* 0x0000008d008d7308 */ /* 0x000fe20000000800 */
[----:B------:R-:W-:Y:S01]  /*bbd0*/  FMUL.FTZ R17, R116, R105 ;  /* 0x0000006974117220 */ /* 0x000fe20000410000 */
[----:B----4-:R-:W-:Y:S01]  /*bbe0*/  F2FP.BF16.PACK_AB R105, R140, R139 ;  /* 0x0000008b8c69723e */ /* 0x010fe200000010ff */
[--C-:B------:R-:W-:Y:S02]  /*bbf0*/  FFMA.FTZ R143, R18, c[0x0][0x23c], -R135.reuse ;  /* 0x00008f00128f7a23 */ /* 0x100fe40000010887 */
[C---:B------:R-:W-:Y:S01]  /*bc00*/  HMMA.16816.F32.BF16 R12, R112.reuse, R122, R12 ;  /* 0x0000007a700c723c */ /* 0x040fe2000004180c */
[----:B------:R-:W2:Y:S03]  /*bc10*/  LDSM.16.MT88.4 R120, [R182+0x9400] ;  /* 0x00940000b678783b */ /* 0x000ea60000004200 */
[--C-:B------:R-:W-:Y:S01]  /*bc20*/  FFMA.FTZ R144, R19, c[0x0][0x23c], -R135.reuse ;  /* 0x00008f0013907a23 */ /* 0x100fe20000010887 */
[----:B------:R-:W3:Y:S01]  /*bc30*/  MUFU.EX2 R142, R142 ;  /* 0x0000008e008e7308 */ /* 0x000ee20000000800 */
[C---:B------:R-:W-:Y:S02]  /*bc40*/  FMUL.FTZ R18, R3.reuse, R106 ;  /* 0x0000006a03127220 */ /* 0x040fe40000410000 */
[C---:B-1----:R-:W-:Y:S04]  /*bc50*/  HMMA.16816.F32.BF16 R92, R112.reuse, R124, R92 ;  /* 0x0000007c705c723c */ /* 0x042fe8000004185c */
[----:B------:R-:W-:Y:S02]  /*bc60*/  FMUL.FTZ R19, R3, R107 ;  /* 0x0000006b03137220 */ /* 0x000fe40000410000 */
[--C-:B------:R-:W-:Y:S01]  /*bc70*/  FFMA.FTZ R44, R44, c[0x0][0x23c], -R136.reuse ;  /* 0x00008f002c2c7a23 */ /* 0x100fe20000010888 */
[----:B------:R-:W-:Y:S01]  /*bc80*/  MUFU.EX2 R143, R143 ;  /* 0x0000008f008f7308 */ /* 0x000fe20000000800 */
[C---:B------:R-:W-:Y:S01]  /*bc90*/  HMMA.16816.F32.BF16 R96, R112.reuse, R126, R96 ;  /* 0x0000007e7060723c */ /* 0x040fe20000041860 */
[----:B------:R-:W1:Y:S03]  /*bca0*/  LDSM.16.MT88.4 R124, [R180+0x9400] ;  /* 0x00940000b47c783b */ /* 0x000e660000004200 */
[--C-:B------:R-:W-:Y:S02]  /*bcb0*/  FFMA.FTZ R45, R45, c[0x0][0x23c], -R136.reuse ;  /* 0x00008f002d2d7a23 */ /* 0x100fe40000010888 */
[--C-:B------:R-:W-:Y:S02]  /*bcc0*/  FFMA.FTZ R46, R46, c[0x0][0x23c], -R135.reuse ;  /* 0x00008f002e2e7a23 */ /* 0x100fe40000010887 */
[C---:B------:R-:W-:Y:S01]  /*bcd0*/  HMMA.16816.F32.BF16 R16, R112.reuse, R108, R16 ;  /* 0x0000006c7010723c */ /* 0x040fe20000041810 */
[----:B------:R-:W4:Y:S03]  /*bce0*/  MUFU.EX2 R144, R144 ;  /* 0x0000009000907308 */ /* 0x000f260000000800 */
[--C-:B------:R-:W-:Y:S01]  /*bcf0*/  FFMA.FTZ R47, R47, c[0x0][0x23c], -R135.reuse ;  /* 0x00008f002f2f7a23 */ /* 0x100fe20000010887 */
[----:B---3--:R-:W-:Y:S01]  /*bd00*/  F2FP.BF16.PACK_AB R106, R142, R141 ;  /* 0x0000008d8e6a723e */ /* 0x008fe200000010ff */
[--C-:B------:R-:W-:Y:S02]  /*bd10*/  FFMA.FTZ R48, R48, c[0x0][0x23c], -R136.reuse ;  /* 0x00008f0030307a23 */ /* 0x100fe40000010888 */
[----:B------:R-:W-:Y:S01]  /*bd20*/  HMMA.16816.F32.BF16 R100, R112, R110, R100 ;  /* 0x0000006e7064723c */ /* 0x000fe20000041864 */
[----:B------:R-:W3:Y:S02]  /*bd30*/  LDSM.16.MT88.4 R108, [R180+0xb400] ;  /* 0x00b40000b46c783b */ /* 0x000ee40000004200 */
[----:B------:R-:W5:Y:S01]  /*bd40*/  MUFU.EX2 R148, R148 ;  /* 0x0000009400947308 */ /* 0x000f620000000800 */
[--C-:B------:R-:W-:Y:S02]  /*bd50*/  FFMA.FTZ R49, R49, c[0x0][0x23c], -R136.reuse ;  /* 0x00008f0031317a23 */ /* 0x100fe40000010888 */
[--C-:B------:R-:W-:Y:S02]  /*bd60*/  FFMA.FTZ R50, R50, c[0x0][0x23c], -R135.reuse ;  /* 0x00008f0032327a23 */ /* 0x100fe40000010887 */
[--C-:B------:R-:W-:Y:S01]  /*bd70*/  FFMA.FTZ R51, R51, c[0x0][0x23c], -R135.reuse ;  /* 0x00008f0033337a23 */ /* 0x100fe20000010887 */
[----:B------:R-:W3:Y:S03]  /*bd80*/  LDSM.16.MT88.4 R112, [R180+0xd400] ;  /* 0x00d40000b470783b */ /* 0x000ee60000004200 */
[--C-:B------:R-:W-:Y:S01]  /*bd90*/  FFMA.FTZ R52, R52, c[0x0][0x23c], -R136.reuse ;  /* 0x00008f0034347a23 */ /* 0x100fe20000010888 */
[----:B------:R-:W-:Y:S01]  /*bda0*/  MUFU.EX2 R149, R149 ;  /* 0x0000009500957308 */ /* 0x000fe20000000800 */
[--C-:B------:R-:W-:Y:S02]  /*bdb0*/  FFMA.FTZ R53, R53, c[0x0][0x23c], -R136.reuse ;  /* 0x00008f0035357a23 */ /* 0x100fe40000010888 */
[--C-:B------:R-:W-:Y:S01]  /*bdc0*/  FFMA.FTZ R54, R54, c[0x0][0x23c], -R135.reuse ;  /* 0x00008f0036367a23 */ /* 0x100fe20000010887 */
[----:B----4-:R-:W-:Y:S01]  /*bdd0*/  F2FP.BF16.PACK_AB R107, R144, R143 ;  /* 0x0000008f906b723e */ /* 0x010fe200000010ff */
[--C-:B------:R-:W-:Y:S02]  /*bde0*/  FFMA.FTZ R55, R55, c[0x0][0x23c], -R135.reuse ;  /* 0x00008f0037377a23 */ /* 0x100fe40000010887 */
[--C-:B------:R-:W-:Y:S02]  /*bdf0*/  FFMA.FTZ R56, R56, c[0x0][0x23c], -R136.reuse ;  /* 0x00008f0038387a23 */ /* 0x100fe40000010888 */
[----:B------:R-:W-:Y:S01]  /*be00*/  FFMA.FTZ R57, R57, c[0x0][0x23c], -R136 ;  /* 0x00008f0039397a23 */ /* 0x000fe20000010888 */
[----:B------:R-:W-:Y:S01]  /*be10*/  MUFU.EX2 R150, R150 ;  /* 0x0000009600967308 */ /* 0x000fe20000000800 */
[C---:B--2---:R-:W-:Y:S05]  /*be20*/  HMMA.16816.F32.BF16 R8, R104.reuse, R120, R8 ;  /* 0x000000786808723c */ /* 0x044fea0000041808 */
[--C-:B------:R-:W-:Y:S02]  /*be30*/  FFMA.FTZ R58, R58, c[0x0][0x23c], -R135.reuse ;  /* 0x00008f003a3a7a23 */ /* 0x100fe40000010887 */
[----:B------:R-:W-:Y:S01]  /*be40*/  FFMA.FTZ R59, R59, c[0x0][0x23c], -R135 ;  /* 0x00008f003b3b7a23 */ /* 0x000fe20000010887 */
[C---:B------:R-:W-:Y:S01]  /*be50*/  HMMA.16816.F32.BF16 R68, R104.reuse, R122, R68 ;  /* 0x0000007a6844723c */ /* 0x040fe20000041844 */
[----:B------:R-:W-:Y:S01]  /*be60*/  LDSM.16.MT88.4 R120, [R180+0xd800] ;  /* 0x00d80000b478783b */ /* 0x000fe20000004200 */
[----:B------:R-:W-:Y:S02]  /*be70*/  MUFU.EX2 R151, R151 ;  /* 0x0000009700977308 */ /* 0x000fe40000000800 */
[----:B------:R-:W-:Y:S02]  /*be80*/  FFMA.FTZ R134, R116, R207, R134 ;  /* 0x000000cf74867223 */ /* 0x000fe40000010086 */
[----:B------:R-:W-:Y:S02]  /*be90*/  FFMA.FTZ R133, R3, R206, R133 ;  /* 0x000000ce03857223 */ /* 0x000fe40000010085 */
[C---:B-1----:R-:W-:Y:S04]  /*bea0*/  HMMA.16816.F32.BF16 R72, R104.reuse, R124, R72 ;  /* 0x0000007c6848723c */ /* 0x042fe80000041848 */
[----:B------:R-:W-:Y:S01]  /*beb0*/  MUFU.EX2 R152, R152 ;  /* 0x0000009800987308 */ /* 0x000fe20000000800 */
[----:B------:R-:W-:Y:S02]  /*bec0*/  FADD.FTZ R119, R119, R134 ;  /* 0x0000008677777221 */ /* 0x000fe40000010000 */
[--C-:B------:R-:W-:Y:S01]  /*bed0*/  FFMA.FTZ R124, R24, c[0x0][0x23c], -R136.reuse ;  /* 0x00008f00187c7a23 */ /* 0x100fe20000010888 */
[C---:B------:R-:W-:Y:S04]  /*bee0*/  HMMA.16816.F32.BF16 R76, R104.reuse, R126, R76 ;  /* 0x0000007e684c723c */ /* 0x040fe8000004184c */
[--C-:B------:R-:W-:Y:S02]  /*bef0*/  FFMA.FTZ R125, R25, c[0x0][0x23c], -R136.reuse ;  /* 0x00008f00197d7a23 */ /* 0x100fe40000010888 */
[----:B------:R-:W-:Y:S01]  /*bf00*/  MUFU.EX2 R124, R124 ;  /* 0x0000007c007c7308 */ /* 0x000fe20000000800 */
[----:B------:R-:W-:Y:S01]  /*bf10*/  FFMA.FTZ R126, R26, c[0x0][0x23c], -R135 ;  /* 0x00008f001a7e7a23 */ /* 0x000fe20000010887 */
[C---:B------:R-:W-:Y:S04]  /*bf20*/  HMMA.16816.F32.BF16 R80, R104.reuse, R128, R80 ;  /* 0x000000806850723c */ /* 0x040fe80000041850 */
[--C-:B------:R-:W-:Y:S02]  /*bf30*/  FFMA.FTZ R127, R28, c[0x0][0x23c], -R136.reuse ;  /* 0x00008f001c7f7a23 */ /* 0x100fe40000010888 */
[----:B------:R-:W-:Y:S02]  /*bf40*/  FADD.FTZ R133, R118, R133 ;  /* 0x0000008576857221 */ /* 0x000fe40000010000 */
[C---:B------:R-:W-:Y:S01]  /*bf50*/  HMMA.16816.F32.BF16 R84, R104.reuse, R130, R84 ;  /* 0x000000826854723c */ /* 0x040fe20000041854 */
[----:B------:R-:W1:Y:S03]  /*bf60*/  MUFU.EX2 R125, R125 ;  /* 0x0000007d007d7308 */ /* 0x000e660000000800 */
[--C-:B------:R-:W-:Y:S02]  /*bf70*/  FFMA.FTZ R129, R27, c[0x0][0x23c], -R135.reuse ;  /* 0x00008f001b817a23 */ /* 0x100fe40000010887 */
[----:B------:R-:W2:Y:S01]  /*bf80*/  LDSM.16.MT88.4 R24, [R182+0x9800] ;  /* 0x00980000b618783b */ /* 0x000ea20000004200 */
[----:B------:R-:W-:Y:S01]  /*bf90*/  FFMA.FTZ R128, R29, c[0x0][0x23c], -R136 ;  /* 0x00008f001d807a23 */ /* 0x000fe20000010888 */
[C---:B---3--:R-:W-:Y:S03]  /*bfa0*/  HMMA.16816.F32.BF16 R88, R104.reuse, R108, R88 ;  /* 0x0000006c6858723c */ /* 0x048fe60000041858 */
[----:B------:R-:W-:Y:S01]  /*bfb0*/  MUFU.EX2 R126, R126 ;  /* 0x0000007e007e7308 */ /* 0x000fe20000000800 */
[--C-:B------:R-:W-:Y:S02]  /*bfc0*/  FFMA.FTZ R130, R30, c[0x0][0x23c], -R135.reuse ;  /* 0x00008f001e827a23 */ /* 0x100fe40000010887 */
[----:B------:R-:W-:Y:S02]  /*bfd0*/  FFMA.FTZ R131, R31, c[0x0][0x23c], -R135 ;  /* 0x00008f001f837a23 */ /* 0x000fe40000010887 */
[C---:B------:R-:W-:Y:S01]  /*bfe0*/  HMMA.16816.F32.BF16 R12, R104.reuse, R110, R12 ;  /* 0x0000006e680c723c */ /* 0x040fe2000004180c */
[----:B------:R-:W3:Y:S03]  /*bff0*/  LDSM.16.MT88.4 R108, [R180+0x9800] ;  /* 0x00980000b46c783b */ /* 0x000ee60000004200 */
[----:B------:R-:W-:Y:S01]  /*c000*/  FADD.FTZ R132, R132, R119 ;  /* 0x0000007784847221 */ /* 0x000fe20000010000 */
[----:B------:R-:W4:Y:S01]  /*c010*/  MUFU.EX2 R129, R129 ;  /* 0x0000008100817308 */ /* 0x000f220000000800 */
[----:B------:R-:W-:Y:S02]  /*c020*/  FADD.FTZ R6, R6, R133 ;  /* 0x0000008506067221 */ /* 0x000fe40000010000 */
[C---:B------:R-:W-:Y:S01]  /*c030*/  HMMA.16816.F32.BF16 R92, R104.reuse, R20, R92 ;  /* 0x00000014685c723c */ /* 0x040fe2000004185c */
[----:B------:R-:W3:Y:S03]  /*c040*/  LDSM.16.MT88.4 R28, [R182+0xb800] ;  /* 0x00b80000b61c783b */ /* 0x000ee60000004200 */
[----:B------:R-:W-:Y:S02]  /*c050*/  FADD.FTZ R5, R5, R132 ;  /* 0x0000008405057221 */ /* 0x000fe40000010000 */
[----:B------:R-:W-:Y:S01]  /*c060*/  FADD.FTZ R6, R7, R6 ;  /* 0x0000000607067221 */ /* 0x000fe20000010000 */
[----:B------:R-:W-:Y:S01]  /*c070*/  F2FP.BF16.PACK_AB R20, R146, R145 ;  /* 0x000000919214723e */ /* 0x000fe200000010ff */
[C---:B------:R-:W-:Y:S01]  /*c080*/  HMMA.16816.F32.BF16 R96, R104.reuse, R22, R96 ;  /* 0x000000166860723c */ /* 0x040fe20000041860 */
[----:B------:R-:W-:Y:S03]  /*c090*/  MUFU.EX2 R127, R127 ;  /* 0x0000007f007f7308 */ /* 0x000fe60000000800 */
[----:B-----5:R-:W-:Y:S01]  /*c0a0*/  F2FP.BF16.PACK_AB R21, R148, R147 ;  /* 0x000000939415723e */ /* 0x020fe200000010ff */
[----:B------:R-:W-:Y:S02]  /*c0b0*/  FADD.FTZ R138, R138, R5 ;  /* 0x000000058a8a7221 */ /* 0x000fe40000010000 */
[----:B-1----:R-:W-:Y:S01]  /*c0c0*/  F2FP.BF16.PACK_AB R22, R125, R124 ;  /* 0x0000007c7d16723e */ /* 0x002fe200000010ff */
[C---:B------:R-:W-:Y:S03]  /*c0d0*/  HMMA.16816.F32.BF16 R16, R104.reuse, R112, R16 ;  /* 0x000000706810723c */ /* 0x040fe60000041810 */
[----:B------:R-:W1:Y:S01]  /*c0e0*/  MUFU.EX2 R128, R128 ;  /* 0x0000008000807308 */ /* 0x000e620000000800 */
[----:B------:R-:W-:Y:S01]  /*c0f0*/  FADD.FTZ R139, R139, R6 ;  /* 0x000000068b8b7221 */ /* 0x000fe20000010000 */
[----:B----4-:R-:W-:Y:S01]  /*c100*/  F2FP.BF16.PACK_AB R23, R129, R126 ;  /* 0x0000007e8117723e */ /* 0x010fe200000010ff */
[----:B------:R-:W-:Y:S02]  /*c110*/  FADD.FTZ R138, R137, R138 ;  /* 0x0000008a898a7221 */ /* 0x000fe40000010000 */
[----:B------:R-:W-:Y:S01]  /*c120*/  HMMA.16816.F32.BF16 R100, R104, R114, R100 ;  /* 0x000000726864723c */ /* 0x000fe20000041864 */
[----:B------:R-:W4:Y:S03]  /*c130*/  LDSM.16.MT88.4 R104, [R180+0xb800] ;  /* 0x00b80000b468783b */ /* 0x000f260000004200 */
[----:B------:R-:W-:Y:S01]  /*c140*/  FADD.FTZ R140, R140, R139 ;  /* 0x0000008b8c8c7221 */ /* 0x000fe20000010000 */
[----:B------:R-:W-:Y:S01]  /*c150*/  MUFU.EX2 R130, R130 ;  /* 0x0000008200827308 */ /* 0x000fe20000000800 */
[----:B------:R-:W-:Y:S02]  /*c160*/  FADD.FTZ R141, R141, R138 ;  /* 0x0000008a8d8d7221 */ /* 0x000fe40000010000 */
[C---:B--2---:R-:W-:Y:S01]  /*c170*/  HMMA.16816.F32.BF16 R8, R20.reuse, R24, R8 ;  /* 0x000000181408723c */ /* 0x044fe20000041808 */
[----:B------:R-:W2:Y:S04]  /*c180*/  LDSM.16.MT88.4 R112, [R182+0xd800] ;  /* 0x00d80000b670783b */ /* 0x000ea80000004200 */
[----:B------:R-:W-:Y:S02]  /*c190*/  FADD.FTZ R143, R143, R140 ;  /* 0x0000008c8f8f7221 */ /* 0x000fe40000010000 */
[----:B------:R-:W5:Y:S01]  /*c1a0*/  MUFU.EX2 R131, R131 ;  /* 0x0000008300837308 */ /* 0x000f620000000800 */
[C---:B------:R-:W-:Y:S01]  /*c1b0*/  HMMA.16816.F32.BF16 R68, R20.reuse, R26, R68 ;  /* 0x0000001a1444723c */ /* 0x040fe20000041844 */
[----:B------:R-:W1:Y:S03]  /*c1c0*/  LDSM.16.MT88.4 R24, [R182+0x9c00] ;  /* 0x009c0000b618783b */ /* 0x000e660000004200 */
[----:B------:R-:W-:Y:S02]  /*c1d0*/  FADD.FTZ R142, R142, R141 ;  /* 0x0000008d8e8e7221 */ /* 0x000fe40000010000 */
[----:B------:R-:W-:Y:S02]  /*c1e0*/  FADD.FTZ R144, R144, R143 ;  /* 0x0000008f90907221 */ /* 0x000fe40000010000 */
[C---:B---3--:R-:W-:Y:S01]  /*c1f0*/  HMMA.16816.F32.BF16 R72, R20.reuse, R108, R72 ;  /* 0x0000006c1448723c */ /* 0x048fe20000041848 */
[----:B------:R-:W-:Y:S03]  /*c200*/  MUFU.EX2 R153, R153 ;  /* 0x0000009900997308 */ /* 0x000fe60000000800 */
[----:B------:R-:W-:Y:S02]  /*c210*/  FADD.FTZ R3, R145, R142 ;  /* 0x0000008e91037221 */ /* 0x000fe40000010000 */
[----:B------:R-:W-:Y:S02]  /*c220*/  FADD.FTZ R5, R147, R144 ;  /* 0x0000009093057221 */ /* 0x000fe40000010000 */
[C---:B------:R-:W-:Y:S01]  /*c230*/  HMMA.16816.F32.BF16 R76, R20.reuse, R110, R76 ;  /* 0x0000006e144c723c */ /* 0x040fe2000004184c */
[----:B------:R-:W-:Y:S02]  /*c240*/  LDSM.16.MT88.4 R108, [R180+0xcc00] ;  /* 0x00cc0000b46c783b */ /* 0x000fe40000004200 */
[----:B------:R-:W-:Y:S01]  /*c250*/  MUFU.EX2 R154, R154 ;  /* 0x0000009a009a7308 */ /* 0x000fe20000000800 */
[----:B------:R-:W-:Y:S02]  /*c260*/  FADD.FTZ R3, R146, R3 ;  /* 0x0000000392037221 */ /* 0x000fe40000010000 */
[----:B------:R-:W-:Y:S02]  /*c270*/  FADD.FTZ R5, R148, R5 ;  /* 0x0000000594057221 */ /* 0x000fe40000010000 */
[C---:B------:R-:W-:Y:S04]  /*c280*/  HMMA.16816.F32.BF16 R80, R20.reuse, R28, R80 ;  /* 0x0000001c1450723c */ /* 0x040fe80000041850 */
[----:B------:R-:W-:Y:S01]  /*c290*/  FADD.FTZ R6, R124, R3 ;  /* 0x000000037c067221 */ /* 0x000fe20000010000 */
[----:B------:R-:W-:Y:S01]  /*c2a0*/  MUFU.EX2 R44, R44 ;  /* 0x0000002c002c7308 */ /* 0x000fe20000000800 */
[----:B------:R-:W-:Y:S02]  /*c2b0*/  FADD.FTZ R126, R126, R5 ;  /* 0x000000057e7e7221 */ /* 0x000fe40000010000 */
[C---:B------:R-:W-:Y:S01]  /*c2c0*/  HMMA.16816.F32.BF16 R84, R20.reuse, R30, R84 ;  /* 0x0000001e1454723c */ /* 0x040fe20000041854 */
[----:B------:R-:W3:Y:S03]  /*c2d0*/  LDSM.16.MT88.4 R28, [R182+0xbc00] ;  /* 0x00bc0000b61c783b */ /* 0x000ee60000004200 */
[----:B------:R-:W-:Y:S02]  /*c2e0*/  FADD.FTZ R6, R125, R6 ;  /* 0x000000067d067221 */ /* 0x000fe40000010000 */
[----:B------:R-:W-:Y:S01]  /*c2f0*/  FADD.FTZ R129, R129, R126 ;  /* 0x0000007e81817221 */ /* 0x000fe20000010000 */
[----:B------:R-:W-:Y:S01]  /*c300*/  MUFU.EX2 R45, R45 ;  /* 0x0000002d002d7308 */ /* 0x000fe20000000800 */
[C---:B----4-:R-:W-:Y:S08]  /*c310*/  HMMA.16816.F32.BF16 R88, R20.reuse, R104, R88 ;  /* 0x000000681458723c */ /* 0x050ff00000041858 */
[C---:B------:R-:W-:Y:S01]  /*c320*/  HMMA.16816.F32.BF16 R12, R20.reuse, R106, R12 ;  /* 0x0000006a140c723c */ /* 0x040fe2000004180c */
[----:B------:R-:W4:Y:S01]  /*c330*/  LDSM.16.MT88.4 R104, [R180+0xbc00] ;  /* 0x00bc0000b468783b */ /* 0x000f220000004200 */
[----:B------:R-:W-:Y:S06]  /*c340*/  MUFU.EX2 R46, R46 ;  /* 0x0000002e002e7308 */ /* 0x000fec0000000800 */
[C---:B--2---:R-:W-:Y:S04]  /*c350*/  HMMA.16816.F32.BF16 R92, R20.reuse, R112, R92 ;  /* 0x00000070145c723c */ /* 0x044fe8000004185c */
[----:B------:R-:W-:Y:S04]  /*c360*/  MUFU.EX2 R47, R47 ;  /* 0x0000002f002f7308 */ /* 0x000fe80000000800 */
[C---:B------:R-:W-:Y:S06]  /*c370*/  HMMA.16816.F32.BF16 R96, R20.reuse, R114, R96 ;  /* 0x000000721460723c */ /* 0x040fec0000041860 */
[----:B------:R-:W-:Y:S02]  /*c380*/  MUFU.EX2 R48, R48 ;  /* 0x0000003000307308 */ /* 0x000fe40000000800 */
[C---:B------:R-:W-:Y:S07]  /*c390*/  HMMA.16816.F32.BF16 R16, R20.reuse, R120, R16 ;  /* 0x000000781410723c */ /* 0x040fee0000041810 */
[--C-:B------:R-:W-:Y:S01]  /*c3a0*/  FFMA.FTZ R120, R36, c[0x0][0x23c], -R136.reuse ;  /* 0x00008f0024787a23 */ /* 0x100fe20000010888 */
[----:B------:R-:W-:Y:S01]  /*c3b0*/  HMMA.16816.F32.BF16 R100, R20, R122, R100 ;  /* 0x0000007a1464723c */ /* 0x000fe20000041864 */
[----:B------:R-:W-:Y:S03]  /*c3c0*/  MUFU.EX2 R49, R49 ;  /* 0x0000003100317308 */ /* 0x000fe60000000800 */
[----:B------:R-:W-:Y:S03]  /*c3d0*/  FFMA.FTZ R121, R37, c[0x0][0x23c], -R136 ;  /* 0x00008f0025797a23 */ /* 0x000fe60000010888 */
[----:B-1----:R-:W-:Y:S01]  /*c3e0*/  F2FP.BF16.PACK_AB R20, R128, R127 ;  /* 0x0000007f8014723e */ /* 0x002fe200000010ff */
[--C-:B------:R-:W-:Y:S01]  /*c3f0*/  FFMA.FTZ R122, R38, c[0x0][0x23c], -R135.reuse ;  /* 0x00008f00267a7a23 */ /* 0x100fe20000010887 */
[----:B-----5:R-:W-:Y:S02]  /*c400*/  F2FP.BF16.PACK_AB R21, R131, R130 ;  /* 0x000000828315723e */ /* 0x020fe400000010ff */
[----:B------:R-:W1:Y:S01]  /*c410*/  MUFU.EX2 R120, R120 ;  /* 0x0000007800787308 */ /* 0x000e620000000800 */
[----:B------:R-:W-:Y:S01]  /*c420*/  F2FP.BF16.PACK_AB R22, R150, R149 ;  /* 0x000000959616723e */ /* 0x000fe200000010ff */
[----:B------:R-:W-:Y:S01]  /*c430*/  FFMA.FTZ R123, R39, c[0x0][0x23c], -R135 ;  /* 0x00008f00277b7a23 */ /* 0x000fe20000010887 */
[----:B------:R-:W-:Y:S01]  /*c440*/  F2FP.BF16.PACK_AB R23, R152, R151 ;  /* 0x000000979817723e */ /* 0x000fe200000010ff */
[----:B------:R-:W-:Y:S01]  /*c450*/  LDSM.16.MT88.4 R36, [R182+0xc000] ;  /* 0x00c00000b624783b */ /* 0x000fe20000004200 */
[----:B------:R-:W-:Y:S02]  /*c460*/  FADD.FTZ R127, R127, R6 ;  /* 0x000000067f7f7221 */ /* 0x000fe40000010000 */
[----:B------:R-:W-:Y:S02]  /*c470*/  FADD.FTZ R6, R130, R129 ;  /* 0x0000008182067221 */ /* 0x000fe40000010000 */
[----:B------:R-:W-:Y:S01]  /*c480*/  FADD.FTZ R128, R128, R127 ;  /* 0x0000007f80807221 */ /* 0x000fe20000010000 */
[C---:B------:R-:W-:Y:S01]  /*c490*/  HMMA.16816.F32.BF16 R8, R20.reuse, R24, R8 ;  /* 0x000000181408723c */ /* 0x040fe20000041808 */
[----:B------:R-:W2:Y:S02]  /*c4a0*/  MUFU.EX2 R121, R121 ;  /* 0x0000007900797308 */ /* 0x000ea40000000800 */
[----:B------:R-:W-:Y:S02]  /*c4b0*/  FADD.FTZ R6, R131, R6 ;  /* 0x0000000683067221 */ /* 0x000fe40000010000 */
[----:B------:R-:W-:Y:S02]  /*c4c0*/  FADD.FTZ R3, R149, R128 ;  /* 0x0000008095037221 */ /* 0x000fe40000010000 */
[----:B------:R-:W-:Y:S01]  /*c4d0*/  FADD.FTZ R5, R151, R6 ;  /* 0x0000000697057221 */ /* 0x000fe20000010000 */
[C---:B------:R-:W-:Y:S01]  /*c4e0*/  HMMA.16816.F32.BF16 R68, R20.reuse, R26, R68 ;  /* 0x0000001a1444723c */ /* 0x040fe20000041844 */
[----:B------:R-:W5:Y:S02]  /*c4f0*/  LDSM.16.MT88.4 R24, [R182+0xdc00] ;  /* 0x00dc0000b618783b */ /* 0x000f640000004200 */
[----:B------:R-:W-:Y:S01]  /*c500*/  MUFU.EX2 R122, R122 ;  /* 0x0000007a007a7308 */ /* 0x000fe20000000800 */
[----:B------:R-:W-:Y:S02]  /*c510*/  FADD.FTZ R3, R150, R3 ;  /* 0x0000000396037221 */ /* 0x000fe40000010000 */
[----:B------:R-:W-:Y:S02]  /*c520*/  FADD.FTZ R5, R152, R5 ;  /* 0x0000000598057221 */ /* 0x000fe40000010000 */
[C---:B------:R-:W-:Y:S04]  /*c530*/  HMMA.16816.F32.BF16 R72, R20.reuse, R32, R72 ;  /* 0x000000201448723c */ /* 0x040fe80000041848 */
[----:B-1----:R-:W-:Y:S01]  /*c540*/  FADD.FTZ R6, R120, R3 ;  /* 0x0000000378067221 */ /* 0x002fe20000010000 */
[----:B------:R-:W1:Y:S03]  /*c550*/  MUFU.EX2 R123, R123 ;  /* 0x0000007b007b7308 */ /* 0x000e660000000800 */
[C---:B------:R-:W-:Y:S01]  /*c560*/  HMMA.16816.F32.BF16 R76, R20.reuse, R34, R76 ;  /* 0x00000022144c723c */ /* 0x040fe2000004184c */
[----:B------:R-:W1:Y:S03]  /*c570*/  LDSM.16.MT88.4 R32, [R180+0xdc00] ;  /* 0x00dc0000b420783b */ /* 0x000e660000004200 */
[----:B--2---:R-:W-:Y:S03]  /*c580*/  FADD.FTZ R6, R121, R6 ;  /* 0x0000000679067221 */ /* 0x004fe60000010000 */
[----:B------:R-:W-:Y:S01]  /*c590*/  MUFU.EX2 R50, R50 ;  /* 0x0000003200327308 */ /* 0x000fe20000000800 */
[C---:B---3--:R-:W-:Y:S04]  /*c5a0*/  HMMA.16816.F32.BF16 R80, R20.reuse, R28, R80 ;  /* 0x0000001c1450723c */ /* 0x048fe80000041850 */
[----:B------:R-:W-:Y:S04]  /*c5b0*/  FADD.FTZ R3, R153, R6 ;  /* 0x0000000699037221 */ /* 0x000fe80000010000 */
[C---:B------:R-:W-:Y:S01]  /*c5c0*/  HMMA.16816.F32.BF16 R84, R20.reuse, R30, R84 ;  /* 0x0000001e1454723c */ /* 0x040fe20000041854 */
[----:B------:R-:W2:Y:S01]  /*c5d0*/  LDSM.16.MT88.4 R28, [R182+0xa000] ;  /* 0x00a00000b61c783b */ /* 0x000ea20000004200 */
[----:B------:R-:W-:Y:S02]  /*c5e0*/  MUFU.EX2 R51, R51 ;  /* 0x0000003300337308 */ /* 0x000fe40000000800 */
[----:B------:R-:W-:Y:S04]  /*c5f0*/  FADD.FTZ R3, R154, R3 ;  /* 0x000000039a037221 */ /* 0x000fe80000010000 */
[C---:B----4-:R-:W-:Y:S04]  /*c600*/  HMMA.16816.F32.BF16 R88, R20.reuse, R104, R88 ;  /* 0x000000681458723c */ /* 0x050fe80000041858 */
[----:B------:R-:W-:Y:S03]  /*c610*/  MUFU.EX2 R52, R52 ;  /* 0x0000003400347308 */ /* 0x000fe60000000800 */
[--C-:B------:R-:W-:Y:S01]  /*c620*/  FFMA.FTZ R104, R42, c[0x0][0x23c], -R135.reuse ;  /* 0x00008f002a687a23 */ /* 0x100fe20000010887 */
[C---:B------:R-:W-:Y:S04]  /*c630*/  HMMA.16816.F32.BF16 R12, R20.reuse, R106, R12 ;  /* 0x0000006a140c723c */ /* 0x040fe8000004180c */
[----:B------:R-:W-:Y:S02]  /*c640*/  FFMA.FTZ R105, R43, c[0x0][0x23c], -R135 ;  /* 0x00008f002b697a23 */ /* 0x000fe40000010887 */
[----:B------:R-:W-:Y:S01]  /*c650*/  LDSM.16.MT88.4 R40, [R182+0xe000] ;  /* 0x00e00000b628783b */ /* 0x000fe20000004200 */
[----:B------:R-:W-:Y:S01]  /*c660*/  MUFU.EX2 R104, R104 ;  /* 0x0000006800687308 */ /* 0x000fe20000000800 */
[C---:B-----5:R-:W-:Y:S08]  /*c670*/  HMMA.16816.F32.BF16 R92, R20.reuse, R24, R92 ;  /* 0x00000018145c723c */ /* 0x060ff0000004185c */
[C---:B------:R-:W-:Y:S01]  /*c680*/  HMMA.16816.F32.BF16 R96, R20.reuse, R26, R96 ;  /* 0x0000001a1460723c */ /* 0x040fe20000041860 */
[----:B------:R-:W3:Y:S01]  /*c690*/  MUFU.EX2 R105, R105 ;  /* 0x0000006900697308 */ /* 0x000ee20000000800 */
[----:B------:R-:W4:Y:S06]  /*c6a0*/  LDSM.16.MT88.4 R24, [R180+0xa000] ;  /* 0x00a00000b418783b */ /* 0x000f2c0000004200 */
[C---:B-1----:R-:W-:Y:S03]  /*c6b0*/  HMMA.16816.F32.BF16 R16, R20.reuse, R32, R16 ;  /* 0x000000201410723c */ /* 0x042fe60000041810 */
[----:B------:R-:W1:Y:S05]  /*c6c0*/  MUFU.EX2 R53, R53 ;  /* 0x0000003500357308 */ /* 0x000e6a0000000800 */
[----:B------:R-:W-:Y:S01]  /*c6d0*/  HMMA.16816.F32.BF16 R100, R20, R34, R100 ;  /* 0x000000221464723c */ /* 0x000fe20000041864 */
[----:B------:R-:W5:Y:S04]  /*c6e0*/  LDSM.16.MT88.4 R32, [R180+0xc000] ;  /* 0x00c00000b420783b */ /* 0x000f680000004200 */
[----:B------:R-:W-:Y:S02]  /*c6f0*/  MUFU.EX2 R54, R54 ;  /* 0x0000003600367308 */ /* 0x000fe40000000800 */
[----:B------:R-:W-:Y:S02]  /*c700*/  F2FP.BF16.PACK_AB R20, R121, R120 ;  /* 0x000000787914723e */ /* 0x000fe400000010ff */
[----:B------:R-:W-:Y:S03]  /*c710*/  F2FP.BF16.PACK_AB R21, R123, R122 ;  /* 0x0000007a7b15723e */ /* 0x000fe600000010ff */
[----:B------:R-:W-:Y:S01]  /*c720*/  F2FP.BF16.PACK_AB R22, R154, R153 ;  /* 0x000000999a16723e */ /* 0x000fe200000010ff */
[----:B------:R-:W-:Y:S01]  /*c730*/  FADD.FTZ R122, R122, R5 ;  /* 0x000000057a7a7221 */ /* 0x000fe20000010000 */
[----:B---3--:R-:W-:Y:S01]  /*c740*/  F2FP.BF16.PACK_AB R23, R105, R104 ;  /* 0x000000686917723e */ /* 0x008fe200000010ff */
[----:B------:R-:W3:Y:S02]  /*c750*/  MUFU.EX2 R55, R55 ;  /* 0x0000003700377308 */ /* 0x000ee40000000800 */
[----:B------:R-:W-:Y:S04]  /*c760*/  FADD.FTZ R123, R123, R122 ;  /* 0x0000007a7b7b7221 */ /* 0x000fe80000010000 */
[C---:B--2---:R-:W-:Y:S03]  /*c770*/  HMMA.16816.F32.BF16 R8, R20.reuse, R28, R8 ;  /* 0x0000001c1408723c */ /* 0x044fe60000041808 */
[----:B------:R-:W-:Y:S01]  /*c780*/  FADD.FTZ R104, R104, R123 ;  /* 0x0000007b68687221 */ /* 0x000fe20000010000 */
[----:B------:R-:W-:Y:S03]  /*c790*/  MUFU.EX2 R56, R56 ;  /* 0x0000003800387308 */ /* 0x000fe60000000800 */
[----:B------:R-:W-:Y:S01]  /*c7a0*/  FADD.FTZ R105, R105, R104 ;  /* 0x0000006869697221 */ /* 0x000fe20000010000 */
[C---:B------:R-:W-:Y:S01]  /*c7b0*/  HMMA.16816.F32.BF16 R68, R20.reuse, R30, R68 ;  /* 0x0000001e1444723c */ /* 0x040fe20000041844 */
[----:B------:R-:W-:Y:S05]  /*c7c0*/  LDSM.16.MT88.4 R28, [R182+0xa400] ;  /* 0x00a40000b61c783b */ /* 0x000fea0000004200 */
[----:B------:R-:W2:Y:S02]  /*c7d0*/  MUFU.EX2 R57, R57 ;  /* 0x0000003900397308 */ /* 0x000ea40000000800 */
[C---:B----4-:R-:W-:Y:S08]  /*c7e0*/  HMMA.16816.F32.BF16 R72, R20.reuse, R24, R72 ;  /* 0x000000181448723c */ /* 0x050ff00000041848 */
[C---:B------:R-:W-:Y:S01]  /*c7f0*/  HMMA.16816.F32.BF16 R76, R20.reuse, R26, R76 ;  /* 0x0000001a144c723c */ /* 0x040fe2000004184c */
[----:B------:R-:W4:Y:S01]  /*c800*/  LDSM.16.MT88.4 R24, [R180+0xe000] ;  /* 0x00e00000b418783b */ /* 0x000f220000004200 */
[----:B------:R-:W-:Y:S06]  /*c810*/  MUFU.EX2 R58, R58 ;  /* 0x0000003a003a7308 */ /* 0x000fec0000000800 */
[C---:B------:R-:W-:Y:S04]  /*c820*/  HMMA.16816.F32.BF16 R80, R20.reuse, R36, R80 ;  /* 0x000000241450723c */ /* 0x040fe80000041850 */
[----:B------:R-:W1:Y:S04]  /*c830*/  MUFU.EX2 R59, R59 ;  /* 0x0000003b003b7308 */ /* 0x000e680000000800 */
[C---:B------:R-:W-:Y:S01]  /*c840*/  HMMA.16816.F32.BF16 R84, R20.reuse, R38, R84 ;  /* 0x000000261454723c */ /* 0x040fe20000041854 */
[----:B------:R-:W-:Y:S07]  /*c850*/  LDSM.16.MT88.4 R36, [R180+0xc400] ;  /* 0x00c40000b424783b */ /* 0x000fee0000004200 */
[C---:B-----5:R-:W-:Y:S08]  /*c860*/  HMMA.16816.F32.BF16 R88, R20.reuse, R32, R88 ;  /* 0x000000201458723c */ /* 0x060ff00000041858 */
[C---:B------:R-:W-:Y:S01]  /*c870*/  HMMA.16816.F32.BF16 R12, R20.reuse, R34, R12 ;  /* 0x00000022140c723c */ /* 0x040fe2000004180c */
[----:B------:R-:W5:Y:S07]  /*c880*/  LDSM.16.MT88.4 R32, [R180+0xa400] ;  /* 0x00a40000b420783b */ /* 0x000f6e0000004200 */
[C---:B------:R-:W-:Y:S08]  /*c890*/  HMMA.16816.F32.BF16 R92, R20.reuse, R40, R92 ;  /* 0x00000028145c723c */ /* 0x040ff0000004185c */
[C---:B------:R-:W-:Y:S01]  /*c8a0*/  HMMA.16816.F32.BF16 R96, R20.reuse, R42, R96 ;  /* 0x0000002a1460723c */ /* 0x040fe20000041860 */
[----:B------:R-:W-:Y:S07]  /*c8b0*/  LDSM.16.MT88.4 R40, [R182+0xe400] ;  /* 0x00e40000b628783b */ /* 0x000fee0000004200 */
[C---:B----4-:R-:W-:Y:S08]  /*c8c0*/  HMMA.16816.F32.BF16 R16, R20.reuse, R24, R16 ;  /* 0x000000181410723c */ /* 0x050ff00000041810 */
[----:B------:R-:W-:Y:S01]  /*c8d0*/  HMMA.16816.F32.BF16 R100, R20, R26, R100 ;  /* 0x0000001a1464723c */ /* 0x000fe20000041864 */
[----:B------:R-:W4:Y:S06]  /*c8e0*/  LDSM.16.MT88.4 R24, [R182+0xc400] ;  /* 0x00c40000b618783b */ /* 0x000f2c0000004200 */
[----:B------:R-:W-:Y:S01]  /*c8f0*/  F2FP.BF16.PACK_AB R20, R45, R44 ;  /* 0x0000002c2d14723e */ /* 0x000fe200000010ff */
[----:B------:R-:W-:Y:S01]  /*c900*/  FADD.FTZ R44, R44, R3 ;  /* 0x000000032c2c7221 */ /* 0x000fe20000010000 */
[----:B------:R-:W-:Y:S03]  /*c910*/  F2FP.BF16.PACK_AB R21, R47, R46 ;  /* 0x0000002e2f15723e */ /* 0x000fe600000010ff */
[----:B------:R-:W-:Y:S01]  /*c920*/  F2FP.BF16.PACK_AB R22, R49, R48 ;  /* 0x000000303116723e */ /* 0x000fe200000010ff */
[----:B------:R-:W-:Y:S01]  /*c930*/  FADD.FTZ R46, R46, R105 ;  /* 0x000000692e2e7221 */ /* 0x000fe20000010000 */
[----:B------:R-:W-:Y:S01]  /*c940*/  F2FP.BF16.PACK_AB R23, R51, R50 ;  /* 0x000000323317723e */ /* 0x000fe200000010ff */
[----:B------:R-:W-:Y:S01]  /*c950*/  FADD.FTZ R45, R45, R44 ;  /* 0x0000002c2d2d7221 */ /* 0x000fe20000010000 */
[----:B------:R-:W-:Y:S01]  /*c960*/  MOV R3, R0 ;  /* 0x0000000000037202 */ /* 0x000fe20000000f00 */
[----:B------:R-:W-:Y:S02]  /*c970*/  FADD.FTZ R47, R47, R46 ;  /* 0x0000002e2f2f7221 */ /* 0x000fe40000010000 */
[----:B------:R-:W-:Y:S02]  /*c980*/  FADD.FTZ R48, R48, R45 ;  /* 0x0000002d30307221 */ /* 0x000fe40000010000 */
[C---:B------:R-:W-:Y:S03]  /*c990*/  HMMA.16816.F32.BF16 R8, R20.reuse, R28, R8 ;  /* 0x0000001c1408723c */ /* 0x040fe60000041808 */
[----:B------:R-:W-:Y:S02]  /*c9a0*/  FADD.FTZ R50, R50, R47 ;  /* 0x0000002f32327221 */ /* 0x000fe40000010000 */
[----:B------:R-:W-:Y:S02]  /*c9b0*/  FADD.FTZ R49, R49, R48 ;  /* 0x0000003031317221 */ /* 0x000fe40000010000 */
[----:B------:R-:W-:Y:S01]  /*c9c0*/  FADD.FTZ R51, R51, R50 ;  /* 0x0000003233337221 */ /* 0x000fe20000010000 */
        /* <DEDUP_REMOVED lines=8> */
[C---:B------:R-:W-:Y:S08]  /*ca50*/  HMMA.16816.F32.BF16 R88, R20.reuse, R36, R88 ;  /* 0x000000241458723c */ /* 0x040ff00000041858 */
[C---:B------:R-:W-:Y:S01]  /*ca60*/  HMMA.16816.F32.BF16 R12, R20.reuse, R38, R12 ;  /* 0x00000026140c723c */ /* 0x040fe2000004180c */
[----:B------:R-:W2:Y:S07]  /*ca70*/  LDSM.16.MT88.4 R36, [R182+0xc800] ;  /* 0x00c80000b624783b */ /* 0x000eae0000004200 */
[C---:B------:R-:W-:Y:S07]  /*ca80*/  HMMA.16816.F32.BF16 R92, R20.reuse, R40, R92 ;  /* 0x00000028145c723c */ /* 0x040fee000004185c */
[--C-:B------:R-:W-:Y:S01]  /*ca90*/  FFMA.FTZ R40, R60, c[0x0][0x23c], -R136.reuse ;  /* 0x00008f003c287a23 */ /* 0x100fe20000010888 */
[C---:B------:R-:W-:Y:S04]  /*caa0*/  HMMA.16816.F32.BF16 R96, R20.reuse, R42, R96 ;  /* 0x0000002a1460723c */ /* 0x040fe80000041860 */
[----:B------:R-:W-:Y:S01]  /*cab0*/  FFMA.FTZ R41, R61, c[0x0][0x23c], -R136 ;  /* 0x00008f003d297a23 */ /* 0x000fe20000010888 */
[----:B------:R-:W-:Y:S02]  /*cac0*/  MUFU.EX2 R40, R40 ;  /* 0x0000002800287308 */ /* 0x000fe40000000800 */
[--C-:B------:R-:W-:Y:S01]  /*cad0*/  FFMA.FTZ R42, R62, c[0x0][0x23c], -R135.reuse ;  /* 0x00008f003e2a7a23 */ /* 0x100fe20000010887 */
[C---:B-1----:R-:W-:Y:S04]  /*cae0*/  HMMA.16816.F32.BF16 R16, R20.reuse, R28, R16 ;  /* 0x0000001c1410723c */ /* 0x042fe80000041810 */
[----:B------:R-:W-:Y:S03]  /*caf0*/  FFMA.FTZ R43, R63, c[0x0][0x23c], -R135 ;  /* 0x00008f003f2b7a23 */ /* 0x000fe60000010887 */
[----:B------:R-:W1:Y:S01]  /*cb00*/  MUFU.EX2 R41, R41 ;  /* 0x0000002900297308 */ /* 0x000e620000000800 */
[----:B------:R-:W-:Y:S01]  /*cb10*/  HMMA.16816.F32.BF16 R100, R20, R30, R100 ;  /* 0x0000001e1464723c */ /* 0x000fe20000041864 */
[----:B------:R-:W1:Y:S06]  /*cb20*/  LDSM.16.MT88.4 R28, [R180+0xc800] ;  /* 0x00c80000b41c783b */ /* 0x000e6c0000004200 */
[----:B------:R-:W-:Y:S01]  /*cb30*/  F2FP.BF16.PACK_AB R20, R53, R52 ;  /* 0x000000343514723e */ /* 0x000fe200000010ff */
[----:B------:R-:W-:Y:S01]  /*cb40*/  FADD.FTZ R52, R52, R49 ;  /* 0x0000003134347221 */ /* 0x000fe20000010000 */
[----:B---3--:R-:W-:Y:S01]  /*cb50*/  F2FP.BF16.PACK_AB R21, R55, R54 ;  /* 0x000000363715723e */ /* 0x008fe200000010ff */
[----:B------:R-:W-:Y:S02]  /*cb60*/  MUFU.EX2 R42, R42 ;  /* 0x0000002a002a7308 */ /* 0x000fe40000000800 */
[----:B--2---:R-:W-:Y:S01]  /*cb70*/  F2FP.BF16.PACK_AB R22, R57, R56 ;  /* 0x000000383916723e */ /* 0x004fe200000010ff */
[----:B------:R-:W-:Y:S01]  /*cb80*/  FADD.FTZ R54, R54, R51 ;  /* 0x0000003336367221 */ /* 0x000fe20000010000 */
[----:B------:R-:W-:Y:S01]  /*cb90*/  F2FP.BF16.PACK_AB R23, R59, R58 ;  /* 0x0000003a3b17723e */ /* 0x000fe200000010ff */
[----:B------:R-:W-:Y:S02]  /*cba0*/  FADD.FTZ R53, R53, R52 ;  /* 0x0000003435357221 */ /* 0x000fe40000010000 */
[----:B------:R-:W-:Y:S02]  /*cbb0*/  FADD.FTZ R55, R55, R54 ;  /* 0x0000003637377221 */ /* 0x000fe40000010000 */
[----:B------:R-:W-:Y:S01]  /*cbc0*/  FADD.FTZ R56, R56, R53 ;  /* 0x0000003538387221 */ /* 0x000fe20000010000 */
[----:B------:R-:W2:Y:S01]  /*cbd0*/  MUFU.EX2 R43, R43 ;  /* 0x0000002b002b7308 */ /* 0x000ea20000000800 */
[C---:B-----5:R-:W-:Y:S03]  /*cbe0*/  HMMA.16816.F32.BF16 R8, R20.reuse, R32, R8 ;  /* 0x000000201408723c */ /* 0x060fe60000041808 */
[----:B------:R-:W-:Y:S02]  /*cbf0*/  FADD.FTZ R58, R58, R55 ;  /* 0x000000373a3a7221 */ /* 0x000fe40000010000 */
[----:B------:R-:W-:Y:S02]  /*cc00*/  FADD.FTZ R57, R57, R56 ;  /* 0x0000003839397221 */ /* 0x000fe40000010000 */
[----:B------:R-:W-:Y:S01]  /*cc10*/  FADD.FTZ R59, R59, R58 ;  /* 0x0000003a3b3b7221 */ /* 0x000fe20000010000 */
[C---:B------:R-:W-:Y:S01]  /*cc20*/  HMMA.16816.F32.BF16 R68, R20.reuse, R34, R68 ;  /* 0x000000221444723c */ /* 0x040fe20000041844 */
[----:B------:R-:W3:Y:S07]  /*cc30*/  LDSM.16.MT88.4 R32, [R182+0xe800] ;  /* 0x00e80000b620783b */ /* 0x000eee0000004200 */
[C---:B----4-:R-:W-:Y:S08]  /*cc40*/  HMMA.16816.F32.BF16 R72, R20.reuse, R24, R72 ;  /* 0x000000181448723c */ /* 0x050ff00000041848 */
[C---:B------:R-:W-:Y:S01]  /*cc50*/  HMMA.16816.F32.BF16 R76, R20.reuse, R26, R76 ;  /* 0x0000001a144c723c */ /* 0x040fe2000004184c */
[----:B------:R-:W4:Y:S07]  /*cc60*/  LDSM.16.MT88.4 R24, [R180+0xe800] ;  /* 0x00e80000b418783b */ /* 0x000f2e0000004200 */
        /* <DEDUP_REMOVED lines=9> */
[C---:B------:R-:W-:Y:S01]  /*cd00*/  HMMA.16816.F32.BF16 R12, R20.reuse, R30, R12 ;  /* 0x0000001e140c723c */ /* 0x040fe2000004180c */
[----:B------:R-:W5:Y:S07]  /*cd10*/  LDSM.16.MT88.4 R28, [R182+0xac00] ;  /* 0x00ac0000b61c783b */ /* 0x000f6e0000004200 */
[C---:B---3--:R-:W-:Y:S01]  /*cd20*/  HMMA.16816.F32.BF16 R92, R20.reuse, R32, R92 ;  /* 0x00000020145c723c */ /* 0x048fe2000004185c */
[----:B------:R-:W-:Y:S07]  /*cd30*/  MUFU.EX2 R38, R38 ;  /* 0x0000002600267308 */ /* 0x000fee0000000800 */
[C---:B------:R-:W-:Y:S01]  /*cd40*/  HMMA.16816.F32.BF16 R96, R20.reuse, R34, R96 ;  /* 0x000000221460723c */ /* 0x040fe20000041860 */
[----:B------:R-:W3:Y:S02]  /*cd50*/  LDSM.16.MT88.4 R32, [R180+0xac00] ;  /* 0x00ac0000b420783b */ /* 0x000ee40000004200 */
[----:B------:R-:W1:Y:S05]  /*cd60*/  MUFU.EX2 R135, R135 ;  /* 0x0000008700877308 */ /* 0x000e6a0000000800 */
[C---:B----4-:R-:W-:Y:S08]  /*cd70*/  HMMA.16816.F32.BF16 R16, R20.reuse, R24, R16 ;  /* 0x000000181410723c */ /* 0x050ff00000041810 */
[----:B------:R-:W-:Y:S01]  /*cd80*/  HMMA.16816.F32.BF16 R100, R20, R26, R100 ;  /* 0x0000001a1464723c */ /* 0x000fe20000041864 */
[----:B------:R-:W4:Y:S06]  /*cd90*/  LDSM.16.MT88.4 R24, [R182+0xcc00] ;  /* 0x00cc0000b618783b */ /* 0x000f2c0000004200 */
[----:B------:R-:W-:Y:S01]  /*cda0*/  F2FP.BF16.PACK_AB R20, R41, R40 ;  /* 0x000000282914723e */ /* 0x000fe200000010ff */
[----:B------:R-:W-:Y:S01]  /*cdb0*/  FADD.FTZ R40, R40, R57 ;  /* 0x0000003928287221 */ /* 0x000fe20000010000 */
[----:B--2---:R-:W-:Y:S03]  /*cdc0*/  F2FP.BF16.PACK_AB R21, R43, R42 ;  /* 0x0000002a2b15723e */ /* 0x004fe600000010ff */
[----:B-1----:R-:W-:Y:S01]  /*cdd0*/  F2FP.BF16.PACK_AB R22, R37, R36 ;  /* 0x000000242516723e */ /* 0x002fe200000010ff */
[----:B------:R-:W-:Y:S01]  /*cde0*/  FADD.FTZ R42, R42, R59 ;  /* 0x0000003b2a2a7221 */ /* 0x000fe20000010000 */
[----:B------:R-:W-:Y:S01]  /*cdf0*/  F2FP.BF16.PACK_AB R23, R135, R38 ;  /* 0x000000268717723e */ /* 0x000fe200000010ff */
[----:B------:R-:W-:Y:S02]  /*ce00*/  FADD.FTZ R41, R41, R40 ;  /* 0x0000002829297221 */ /* 0x000fe40000010000 */
[----:B------:R-:W-:Y:S02]  /*ce10*/  FADD.FTZ R43, R43, R42 ;  /* 0x0000002a2b2b7221 */ /* 0x000fe40000010000 */
[----:B------:R-:W-:Y:S02]  /*ce20*/  FADD.FTZ R36, R36, R41 ;  /* 0x0000002924247221 */ /* 0x000fe40000010000 */
[C---:B-----5:R-:W-:Y:S01]  /*ce30*/  HMMA.16816.F32.BF16 R112, R20.reuse, R28, R8 ;  /* 0x0000001c1470723c */ /* 0x060fe20000041808 */
[----:B------:R-:W1:Y:S02]  /*ce40*/  LDSM.16.MT88.4 R8, [R182+0xec00] ;  /* 0x00ec0000b608783b */ /* 0x000e640000004200 */
[----:B------:R-:W-:Y:S02]  /*ce50*/  FADD.FTZ R38, R38, R43 ;  /* 0x0000002b26267221 */ /* 0x000fe40000010000 */
[----:B------:R-:W-:Y:S02]  /*ce60*/  FADD.FTZ R207, R37, R36 ;  /* 0x0000002425cf7221 */ /* 0x000fe40000010000 */
[----:B------:R-:W-:Y:S01]  /*ce70*/  FADD.FTZ R206, R135, R38 ;  /* 0x0000002687ce7221 */ /* 0x000fe20000010000 */
[C---:B------:R-:W-:Y:S08]  /*ce80*/  HMMA.16816.F32.BF16 R68, R20.reuse, R30, R68 ;  /* 0x0000001e1444723c */ /* 0x040ff00000041844 */
[C---:B---3--:R-:W-:Y:S08]  /*ce90*/  HMMA.16816.F32.BF16 R72, R20.reuse, R32, R72 ;  /* 0x000000201448723c */ /* 0x048ff00000041848 */
[C---:B------:R-:W-:Y:S08]  /*cea0*/  HMMA.16816.F32.BF16 R76, R20.reuse, R34, R76 ;  /* 0x00000022144c723c */ /* 0x040ff0000004184c */
[C---:B----4-:R-:W-:Y:S08]  /*ceb0*/  HMMA.16816.F32.BF16 R80, R20.reuse, R24, R80 ;  /* 0x000000181450723c */ /* 0x050ff00000041850 */
[C---:B------:R-:W-:Y:S01]  /*cec0*/  HMMA.16816.F32.BF16 R84, R20.reuse, R26, R84 ;  /* 0x0000001a1454723c */ /* 0x040fe20000041854 */
[----:B------:R-:W2:Y:S07]  /*ced0*/  LDSM.16.MT88.4 R24, [R180+0xec00] ;  /* 0x00ec0000b418783b */ /* 0x000eae0000004200 */
[C---:B------:R-:W-:Y:S08]  /*cee0*/  HMMA.16816.F32.BF16 R88, R20.reuse, R108, R88 ;  /* 0x0000006c1458723c */ /* 0x040ff00000041858 */
[C---:B------:R-:W-:Y:S08]  /*cef0*/  HMMA.16816.F32.BF16 R108, R20.reuse, R110, R12 ;  /* 0x0000006e146c723c */ /* 0x040ff0000004180c */
[C---:B-1----:R-:W-:Y:S08]  /*cf00*/  HMMA.16816.F32.BF16 R92, R20.reuse, R8, R92 ;  /* 0x00000008145c723c */ /* 0x042ff0000004185c */
[C---:B------:R-:W-:Y:S08]  /*cf10*/  HMMA.16816.F32.BF16 R96, R20.reuse, R10, R96 ;  /* 0x0000000a1460723c */ /* 0x040ff00000041860 */
[C---:B--2---:R-:W-:Y:S08]  /*cf20*/  HMMA.16816.F32.BF16 R104, R20.reuse, R24, R16 ;  /* 0x000000181468723c */ /* 0x044ff00000041810 */
[----:B------:R-:W-:Y:S01]  /*cf30*/  HMMA.16816.F32.BF16 R100, R20, R26, R100 ;  /* 0x0000001a1464723c */ /* 0x000fe20000041864 */
[----:B------:R-:W-:-:S07]  /*cf40*/  @P0 BRA `(.L_x_2713) ;  /* 0xffffcb9000000947 */ /* 0x000fce000383ffff */
.L_x_2709:
[----:B------:R-:W1:Y:S01]  /*cf50*/  SHFL.BFLY PT, R8, R207, 0x2, 0x1f ;  /* 0x0c401f00cf087f89 */ /* 0x000e6200000e0000 */
[----:B------:R-:W-:Y:S01]  /*cf60*/  MOV R9, 0x3f800000 ;  /* 0x3f80000000097802 */ /* 0x000fe20000000f00 */
[----:B------:R-:W-:Y:S01]  /*cf70*/  BSSY B0, `(.L_x_2714) ;  /* 0x00000b1000007945 */ /* 0x000fe20003800000 */
[----:B------:R-:W-:Y:S01]  /*cf80*/  SHF.L.U32 R196, R196, 0x3, RZ ;  /* 0x00000003c4c47819 */ /* 0x000fe200000006ff */
[----:B------:R-:W2:Y:S01]  /*cf90*/  SHFL.BFLY PT, R3, R206, 0x2, 0x1f ;  /* 0x0c401f00ce037f89 */ /* 0x000ea200000e0000 */
[----:B------:R-:W-:-:S02]  /*cfa0*/  IADD3 R62, -R197, RZ, RZ ;  /* 0x000000ffc53e7210 */ /* 0x000fc40007ffe1ff */
[----:B------:R-:W-:Y:S01]  /*cfb0*/  LEA R201, R200, R201, 0x4 ;  /* 0x000000c9c8c97211 */ /* 0x000fe200078e20ff */
[----:B------:R-:W3:Y:S04]  /*cfc0*/  S2R R5, SR_TID.X ;  /* 0x0000000000057919 */ /* 0x000ee80000002100 */
[----:B------:R-:W-:Y:S06]  /*cfd0*/  BAR.SYNC.DEFER_BLOCKING 0x0 ;  /* 0x0000000000007b1d */ /* 0x000fec0000010000 */
[----:B------:R-:W4:Y:S01]  /*cfe0*/  S2R R60, SR_CTAID.Y ;  /* 0x00000000003c7919 */ /* 0x000f220000002600 */
[----:B-1----:R-:W-:-:S02]  /*cff0*/  FADD.FTZ R8, R8, R207 ;  /* 0x000000cf08087221 */ /* 0x002fc40000010000 */
[----:B--2---:R-:W-:-:S03]  /*d000*/  FADD.FTZ R3, R3, R206 ;  /* 0x000000ce03037221 */ /* 0x004fc60000010000 */
[----:B------:R-:W1:Y:S01]  /*d010*/  SHFL.BFLY PT, R7, R8, 0x1, 0x1f ;  /* 0x0c201f0008077f89 */ /* 0x000e6200000e0000 */
[----:B---3--:R-:W-:-:S03]  /*d020*/  SHF.R.S32.HI R4, RZ, 0x1f, R5 ;  /* 0x0000001fff047819 */ /* 0x008fc60000011405 */
[----:B------:R-:W2:Y:S01]  /*d030*/  SHFL.BFLY PT, R6, R3, 0x1, 0x1f ;  /* 0x0c201f0003067f89 */ /* 0x000ea200000e0000 */
[CC--:B------:R-:W-:Y:S02]  /*d040*/  LEA.HI R11, R4.reuse, R5.reuse, RZ, 0x2 ;  /* 0x00000005040b7211 */ /* 0x0c0fe400078f10ff */
[-C--:B------:R-:W-:Y:S02]  /*d050*/  LEA.HI R15, R4, R5.reuse, RZ, 0x6 ;  /* 0x00000005040f7211 */ /* 0x080fe400078f30ff */
[----:B------:R-:W-:Y:S02]  /*d060*/  LOP3.LUT R12, R11, 0xfffffffc, RZ, 0xc0, !PT ;  /* 0xfffffffc0b0c7812 */ /* 0x000fe400078ec0ff */
[----:B------:R-:W-:Y:S01]  /*d070*/  SHF.R.S32.HI R11, RZ, 0x2, R11 ;  /* 0x00000002ff0b7819 */ /* 0x000fe2000001140b */
[----:B----4-:R-:W-:Y:S01]  /*d080*/  IMAD R60, R60, c[0x0][0x210], R197 ;  /* 0x000084003c3c7a24 */ /* 0x010fe200078e02c5 */
[----:B------:R-:W-:Y:S02]  /*d090*/  IADD3 R13, -R12, R5, RZ ;  /* 0x000000050c0d7210 */ /* 0x000fe40007ffe1ff */
[----:B------:R-:W-:-:S02]  /*d0a0*/  SHF.R.S32.HI R12, RZ, 0x1f, R11 ;  /* 0x0000001fff0c7819 */ /* 0x000fc4000001140b */
[----:B------:R-:W-:Y:S02]  /*d0b0*/  SHF.L.U32 R15, R15, 0x2, RZ ;  /* 0x000000020f0f7819 */ /* 0x000fe400000006ff */
[----:B------:R-:W-:Y:S02]  /*d0c0*/  LEA.HI R12, R12, R11, RZ, 0x3 ;  /* 0x0000000b0c0c7211 */ /* 0x000fe400078f18ff */
[----:B------:R-:W-:Y:S01]  /*d0d0*/  LOP3.LUT R15, R15, 0x3fffff00, RZ, 0xc0, !PT ;  /* 0x3fffff000f0f7812 */ /* 0x000fe200078ec0ff */
[----:B-1----:R-:W-:Y:S01]  /*d0e0*/  FADD.FTZ R7, R8, R7 ;  /* 0x0000000708077221 */ /* 0x002fe20000010000 */
[----:B------:R-:W-:Y:S02]  /*d0f0*/  LOP3.LUT R12, R12, 0xfffffff8, RZ, 0xc0, !PT ;  /* 0xfffffff80c0c7812 */ /* 0x000fe400078ec0ff */
[----:B------:R-:W-:Y:S01]  /*d100*/  MOV R8, 0x3f800000 ;  /* 0x3f80000000087802 */ /* 0x000fe20000000f00 */
[----:B--2---:R-:W-:Y:S01]  /*d110*/  FADD.FTZ R6, R3, R6 ;  /* 0x0000000603067221 */ /* 0x004fe20000010000 */
[----:B------:R-:W-:-:S02]  /*d120*/  IADD3 R11, R11, -R12, RZ ;  /* 0x8000000c0b0b7210 */ /* 0x000fc40007ffe0ff */
[----:B------:R-:W-:Y:S02]  /*d130*/  FSETP.NE.FTZ.AND P3, PT, R7, RZ, PT ;  /* 0x000000ff0700720b */ /* 0x000fe40003f75000 */
[----:B------:R-:W-:Y:S02]  /*d140*/  LEA.HI R3, R4, R5, RZ, 0x5 ;  /* 0x0000000504037211 */ /* 0x000fe400078f28ff */
[----:B------:R-:W-:Y:S02]  /*d150*/  LEA.HI R12, R11, R11, RZ, 0x1 ;  /* 0x0000000b0b0c7211 */ /* 0x000fe400078f08ff */
[----:B------:R-:W-:Y:S02]  /*d160*/  SHF.R.S32.HI R10, RZ, 0x5, R3 ;  /* 0x00000005ff0a7819 */ /* 0x000fe40000011403 */
[----:B------:R-:W-:Y:S02]  /*d170*/  LOP3.LUT R14, R12, 0x1fffffe, RZ, 0xc0, !PT ;  /* 0x01fffffe0c0e7812 */ /* 0x000fe400078ec0ff */
[----:B------:R-:W-:-:S02]  /*d180*/  FSETP.NE.FTZ.AND P2, PT, R6, RZ, PT ;  /* 0x000000ff0600720b */ /* 0x000fc40003f55000 */
[----:B------:R-:W-:Y:S01]  /*d190*/  LEA R10, R10, R13, 0x8 ;  /* 0x0000000d0a0a7211 */ /* 0x000fe200078e40ff */
[----:B------:R-:W1:Y:S01]  /*d1a0*/  @P3 MUFU.RCP R9, R7 ;  /* 0x0000000700093308 */ /* 0x000e620000001000 */
[----:B------:R-:W-:Y:S02]  /*d1b0*/  IADD3 R11, R11, -R14, RZ ;  /* 0x8000000e0b0b7210 */ /* 0x000fe40007ffe0ff */
[----:B------:R-:W-:Y:S02]  /*d1c0*/  SHF.R.S32.HI R12, RZ, 0x1, R12 ;  /* 0x00000001ff0c7819 */ /* 0x000fe4000001140c */
[----:B------:R-:W-:Y:S02]  /*d1d0*/  LEA.HI R13, R4, R5, RZ, 0x4 ;  /* 0x00000005040d7211 */ /* 0x000fe400078f20ff */
[----:B------:R-:W-:Y:S01]  /*d1e0*/  LEA R10, R11, R10, 0x4 ;  /* 0x0000000a0b0a7211 */ /* 0x000fe200078e20ff */
[----:B------:R-:W-:Y:S01]  /*d1f0*/  @P3 MUFU.LG2 R7, R7 ;  /* 0x0000000700073308 */ /* 0x000fe20000000c00 */
[----:B------:R-:W-:-:S02]  /*d200*/  SHF.L.U32 R11, R12, 0x6, RZ ;  /* 0x000000060c0b7819 */ /* 0x000fc400000006ff */
[----:B------:R-:W-:Y:S02]  /*d210*/  SHF.R.S32.HI R13, RZ, 0x4, R13 ;  /* 0x00000004ff0d7819 */ /* 0x000fe4000001140d */
[----:B------:R-:W-:Y:S02]  /*d220*/  LOP3.LUT R11, R11, 0xc0, RZ, 0xc0, !PT ;  /* 0x000000c00b0b7812 */ /* 0x000fe400078ec0ff */
[----:B------:R-:W-:Y:S01]  /*d230*/  LOP3.LUT R14, R12, 0x1, RZ, 0xc0, !PT ;  /* 0x000000010c0e7812 */ /* 0x000fe200078ec0ff */
[----:B------:R-:W2:Y:S01]  /*d240*/  @P2 MUFU.RCP R8, R6 ;  /* 0x0000000600082308 */ /* 0x000ea20000001000 */
[----:B------:R-:W-:Y:S01]  /*d250*/  SHF.L.U32 R13, R13, 0x6, RZ ;  /* 0x000000060d0d7819 */ /* 0x000fe200000006ff */
[----:B-1----:R-:W-:Y:S01]  /*d260*/  FMUL.FTZ R112, R9, R112 ;  /* 0x0000007009707220 */ /* 0x002fe20000410000 */
        /* <DEDUP_REMOVED lines=10> */
[----:B------:R-:W-:Y:S01]  /*d310*/  LEA R15, R194, R15, 0x5 ;  /* 0x0000000fc20f7211 */ /* 0x000fe200078e28ff */
        /* <DEDUP_REMOVED lines=20> */
[----:B------:R-:W-:Y:S01]  /*d460*/  FMUL.FTZ R92, R9, R92 ;  /* 0x0000005c095c7220 */ /* 0x000fe20000410000 */
[----:B------:R-:W-:Y:S01]  /*d470*/  IADD3 R64, R5, -R64, RZ ;  /* 0x8000004005407210 */ /* 0x000fe20007ffe0ff */
        /* <DEDUP_REMOVED lines=43> */
[----:B------:R-:W-:Y:S02]  /*d730*/  IADD3 R13, R9, R12, RZ ;  /* 0x0000000c090d7210 */ /* 0x000fe40007ffe0ff */
[----:B------:R-:W2:Y:S01]  /*d740*/  S2R R9, SR_CTAID.Z ;  /* 0x0000000000097919 */ /* 0x000ea20000002700 */
[----:B------:R-:W-:-:S03]  /*d750*/  @P3 FFMA.FTZ R3, R2, c[0x0][0x238], R7 ;  /* 0x00008e0002033a23 */ /* 0x000fc60000010007 */
[----:B------:R-:W-:Y:S04]  /*d760*/  STS.64 [R13], R76 ;  /* 0x0000004c0d007388 */ /* 0x000fe80000000a00 */
[----:B------:R-:W-:Y:S04]  /*d770*/  STS.64 [R13+0x400], R78 ;  /* 0x0004004e0d007388 */ /* 0x000fe80000000a00 */
[----:B------:R-:W-:Y:S04]  /*d780*/  STS.64 [R10.X4+0x2000], R80 ;  /* 0x002000500a007388 */ /* 0x000fe80000004a00 */
[----:B------:R-:W-:Y:S04]  /*d790*/  STS.64 [R10.X4+0x2400], R82 ;  /* 0x002400520a007388 */ /* 0x000fe80000004a00 */
[----:B------:R-:W-:Y:S04]  /*d7a0*/  STS.64 [R12+0x2000], R84 ;  /* 0x002000540c007388 */ /* 0x000fe80000000a00 */
[----:B------:R-:W-:Y:S01]  /*d7b0*/  STS.64 [R12+0x2400], R86 ;  /* 0x002400560c007388 */ /* 0x000fe20000000a00 */
[----:B--2---:R-:W-:-:S03]  /*d7c0*/  IMAD R9, R62, c[0x0][0x1c0], R9 ;  /* 0x000070003e097a24 */ /* 0x004fc600078e0209 */
        /* <DEDUP_REMOVED lines=13> */
[----:B--2---:R-:W2:Y:S04]  /*d8a0*/  S2R R10, SR_CTAID.X ;  /* 0x00000000000a7919 */ /* 0x004ea80000002500 */
[----:B------:R-:W-:Y:S01]  /*d8b0*/  BAR.SYNC.DEFER_BLOCKING 0x0 ;  /* 0x0000000000007b1d */ /* 0x000fe20000010000 */
[----:B-1----:R-:W-:Y:S01]  /*d8c0*/  @P2 FMUL.FTZ R11, R6, 0.69314718246459960938 ;  /* 0x3f317218060b2820 */ /* 0x002fe20000410000 */
[----:B--2---:R-:W-:-:S04]  /*d8d0*/  SHF.L.U32 R10, R10, 0x6, RZ ;  /* 0x000000060a0a7819 */ /* 0x004fc800000006ff */
[----:B------:R-:W1:Y:S01]  /*d8e0*/  LDS.128 R52, [R8.X4] ;  /* 0x0000000008347984 */ /* 0x000e620000004c00 */
[----:B------:R-:W-:-:S03]  /*d8f0*/  IMAD R10, R9, c[0x0][0x214], R10 ;  /* 0x00008500090a7a24 */ /* 0x000fc600078e020a */
[----:B------:R-:W2:Y:S04]  /*d900*/  LDS.128 R48, [R8.X4+0x800] ;  /* 0x0008000008307984 */ /* 0x000ea80000004c00 */
[----:B------:R-:W3:Y:S04]  /*d910*/  LDS.128 R44, [R8.X4+0x1000] ;  /* 0x00100000082c7984 */ /* 0x000ee80000004c00 */
[----:B------:R-:W4:Y:S04]  /*d920*/  LDS.128 R40, [R8.X4+0x1800] ;  /* 0x0018000008287984 */ /* 0x000f280000004c00 */
        /* <DEDUP_REMOVED lines=8> */
[----:B-----5:R-:W-:Y:S01]  /*d9b0*/  MOV R8, 0xff800000 ;  /* 0xff80000000087802 */ /* 0x020fe20000000f00 */
[----:B------:R-:W-:Y:S01]  /*d9c0*/  @P2 FFMA.FTZ R8, R0, c[0x0][0x238], R11 ;  /* 0x00008e0000082a23 */ /* 0x000fe2000001000b */
[----:B------:R-:W-:Y:S05]  /*d9d0*/  @P0 BRA `(.L_x_2715) ;  /* 0x000000a000000947 */ /* 0x000fea0003800000 */
[----:B--234-:R-:W-:Y:S02]  /*d9e0*/  IADD3 R9, R201, 0x8, RZ ;  /* 0x00000008c9097810 */ /* 0x01cfe40007ffe0ff */
[----:B------:R-:W-:-:S02]  /*d9f0*/  SHF.R.S32.HI R7, RZ, 0x1f, R201 ;  /* 0x0000001fff077819 */ /* 0x000fc400000114c9 */
        /* <DEDUP_REMOVED lines=8> */
.L_x_2715:
[----:B--234-:R-:W-:Y:S05]  /*da80*/  BSYNC B0 ;  /* 0x0000000000007941 */ /* 0x01cfea0003800000 */
.L_x_2714:
[----:B------:R-:W-:Y:S01]  /*da90*/  LEA.HI R0, R4, R5, RZ, 0x3 ;  /* 0x0000000504007211 */ /* 0x000fe200078f18ff */
[----:B------:R-:W-:Y:S01]  /*daa0*/  IMAD R10, R10, c[0x0][0x22c], RZ ;  /* 0x00008b000a0a7a24 */ /* 0x000fe200078e02ff */
[----:B------:R-:W-:Y:S02]  /*dab0*/  IADD3 R3, R187, 0x10, RZ ;  /* 0x00000010bb037810 */ /* 0x000fe40007ffe0ff */
[----:B------:R-:W-:Y:S02]  /*dac0*/  LOP3.LUT R0, R0, 0xfffffff8, RZ, 0xc0, !PT ;  /* 0xfffffff800007812 */ /* 0x000fe400078ec0ff */
[----:B------:R-:W-:-:S02]  /*dad0*/  ISETP.GE.AND P2, PT, R3, R186, PT ;  /* 0x000000ba0300720c */ /* 0x000fc40003f46270 */
[----:B------:R-:W-:Y:S01]  /*dae0*/  IADD3 R3, R187, 0x20, RZ ;  /* 0x00000020bb037810 */ /* 0x000fe20007ffe0ff */
[----:B------:R-:W-:Y:S01]  /*daf0*/  IMAD.IADD R0, R5, 0x1, -R0 ;  /* 0x0000000105007824 */ /* 0x000fe200078e0a00 */
[-C--:B------:R-:W-:Y:S02]  /*db00*/  ISETP.GE.AND P3, PT, R187, R186.reuse, PT ;  /* 0x000000babb00720c */ /* 0x080fe40003f66270 */
[----:B------:R-:W-:Y:S01]  /*db10*/  ISETP.GE.AND P1, PT, R3, R186, PT ;  /* 0x000000ba0300720c */ /* 0x000fe20003f26270 */
[----:B------:R-:W-:-:S05]  /*db20*/  IMAD.SHL.U32 R4, R0, 0x4, RZ ;  /* 0x0000000400047824 */ /* 0x000fca00078e00ff */
[----:B------:R-:W-:-:S05]  /*db30*/  SHF.R.S32.HI R5, RZ, 0x1f, R4 ;  /* 0x0000001fff057819 */ /* 0x000fca0000011404 */
[C---:B------:R-:W-:Y:S01]  /*db40*/  IMAD.WIDE R4, R187.reuse, 0x60, R4 ;  /* 0x00000060bb047825 */ /* 0x040fe200078e0204 */
[----:B------:R-:W-:-:S04]  /*db50*/  IADD3 R187, R187, 0x30, RZ ;  /* 0x00000030bbbb7810 */ /* 0x000fc80007ffe0ff */
[----:B------:R-:W-:-:S04]  /*db60*/  IADD3 R0, P0, R10, R4, RZ ;  /* 0x000000040a007210 */ /* 0x000fc80007f1e0ff */
[----:B------:R-:W-:Y:S02]  /*db70*/  LEA.HI.X.SX32 R5, R10, R5, 0x1, P0 ;  /* 0x000000050a057211 */ /* 0x000fe400000f0eff */
[----:B------:R-:W-:-:S04]  /*db80*/  LEA R2, P0, R0, c[0x0][0x1d8], 0x2 ;  /* 0x0000760000027a11 */ /* 0x000fc800078010ff */
[----:B------:R-:W-:Y:S02]  /*db90*/  LEA.HI.X R3, R0, c[0x0][0x1dc], R5, 0x2, P0 ;  /* 0x0000770000037a11 */ /* 0x000fe400000f1405 */
[----:B------:R-:W-:-:S03]  /*dba0*/  ISETP.GE.AND P0, PT, R187, R186, PT ;  /* 0x000000babb00720c */ /* 0x000fc60003f06270 */
[----:B-1----:R1:W-:Y:S04]  /*dbb0*/  @!P3 STG.E.128 [R2.64+0x80], R36 ;  /* 0x000080240200b986 */ /* 0x0023e8000c101d0c */
[----:B------:R1:W-:Y:S04]  /*dbc0*/  @!P3 STG.E.128 [R2.64+0x100], R20 ;  /* 0x000100140200b986 */ /* 0x0003e8000c101d0c */
[----:B------:R1:W-:Y:S04]  /*dbd0*/  @!P2 STG.E.128 [R2.64+0x1800], R48 ;  /* 0x001800300200a986 */ /* 0x0003e8000c101d0c */
[----:B------:R1:W-:Y:S04]  /*dbe0*/  @!P2 STG.E.128 [R2.64+0x1880], R32 ;  /* 0x001880200200a986 */ /* 0x0003e8000c101d0c */
[----:B------:R1:W-:Y:S04]  /*dbf0*/  @!P2 STG.E.128 [R2.64+0x1900], R16 ;  /* 0x001900100200a986 */ /* 0x0003e8000c101d0c */
[----:B------:R1:W-:Y:S04]  /*dc00*/  @!P1 STG.E.128 [R2.64+0x3000], R44 ;  /* 0x0030002c02009986 */ /* 0x0003e8000c101d0c */
[----:B------:R1:W-:Y:S04]  /*dc10*/  @!P1 STG.E.128 [R2.64+0x3080], R28 ;  /* 0x0030801c02009986 */ /* 0x0003e8000c101d0c */
[----:B------:R1:W-:Y:S04]  /*dc20*/  @!P1 STG.E.128 [R2.64+0x3100], R12 ;  /* 0x0031000c02009986 */ /* 0x0003e8000c101d0c */
[----:B------:R1:W-:Y:S04]  /*dc30*/  @!P3 STG.E.64 [R2.64], R52 ;  /* 0x000000340200b986 */ /* 0x0003e8000c101b0c */
[----:B------:R1:W-:Y:S01]  /*dc40*/  @!P3 STG.E.64 [R2.64+0x8], R54 ;  /* 0x000008360200b986 */ /* 0x0003e2000c101b0c */
[----:B------:R-:W-:Y:S05]  /*dc50*/  @P0 EXIT ;  /* 0x000000000000094d */ /* 0x000fea0003800000 */
[----:B------:R-:W-:Y:S04]  /*dc60*/  STG.E.128 [R2.64+0x4800], R40 ;  /* 0x0048002802007986 */ /* 0x000fe8000c101d0c */
[----:B------:R-:W-:Y:S04]  /*dc70*/  STG.E.128 [R2.64+0x4880], R24 ;  /* 0x0048801802007986 */ /* 0x000fe8000c101d0c */
[----:B------:R-:W-:Y:S01]  /*dc80*/  STG.E.128 [R2.64+0x4900], R56 ;  /* 0x0049003802007986 */ /* 0x000fe2000c101d0c */
[----:B------:R-:W-:Y:S05]  /*dc90*/  EXIT ;  /* 0x000000000000794d */ /* 0x000fea0003800000 */
.L_x_2716:
        /* <DEDUP_REMOVED lines=14> */
.L_x_6338:


//--------------------- .text._ZN5flash24flash_fwd_splitkv_kernelI23Flash_fwd_kernel_traitsILi96ELi64ELi128ELi4ELb0ELb0EN7cutlass10bfloat16_tE19Flash_kernel_traitsILi96ELi64ELi128ELi4ES3_EELb1ELb0ELb0ELb0ELb1ELb1ELb1ELb0EEEvNS_16Flash_fwd_paramsE --------------------------
	.section	.text._ZN5flash24flash_fwd_splitkv_kernelI23Flash_fwd_kernel_traitsILi96ELi64ELi128ELi4ELb0ELb0EN7cutlass10bfloat16_tE19Flash_kernel_traitsILi96ELi64ELi128ELi4ES3_EELb1ELb0ELb0ELb0ELb1ELb1ELb1ELb0EEEvNS_16Flash_fwd_paramsE,"ax",@progbits
	.sectioninfo	@"SHI_REGISTERS=255"
	.align	128
        .global         _ZN5flash24flash_fwd_splitkv_kernelI23Flash_fwd_kernel_traitsILi96ELi64ELi128ELi4ELb0ELb0EN7cutlass10bfloat16_tE19Flash_kernel_traitsILi96ELi64ELi128ELi4ES3_EELb1ELb0ELb0ELb0ELb1ELb1ELb1ELb0EEEvNS_16Flash_fwd_paramsE
        .type           _ZN5flash24flash_fwd_splitkv_kernelI23Flash_fwd_kernel_traitsILi96ELi64ELi128ELi4ELb0ELb0EN7cutlass10bfloat16_tE19Flash_kernel_traitsILi96ELi64ELi128ELi4ES3_EELb1ELb0ELb0ELb0ELb1ELb1ELb1ELb0EEEvNS_16Flash_fwd_paramsE,@function
        .size           _ZN5flash24flash_fwd_splitkv_kernelI23Flash_fwd_kernel_traitsILi96ELi64ELi128ELi4ELb0ELb0EN7cutlass10bfloat16_tE19Flash_kernel_traitsILi96ELi64ELi128ELi4ES3_EELb1ELb0ELb0ELb0ELb1ELb1ELb1ELb0EEEvNS_16Flash_fwd_paramsE,(.L_x_6339 - _ZN5flash24flash_fwd_splitkv_kernelI23Flash_fwd_kernel_traitsILi96ELi64ELi128ELi4ELb0ELb0EN7cutlass10bfloat16_tE19Flash_kernel_traitsILi96ELi64ELi128ELi4ES3_EELb1ELb0ELb0ELb0ELb1ELb1ELb1ELb0EEEvNS_16Flash_fwd_paramsE)
        .other          _ZN5flash24flash_fwd_splitkv_kernelI23Flash_fwd_kernel_traitsILi96ELi64ELi128ELi4ELb0ELb0EN7cutlass10bfloat16_tE19Flash_kernel_traitsILi96ELi64ELi128ELi4ES3_EELb1ELb0ELb0ELb0ELb1ELb1ELb1ELb0EEEvNS_16Flash_fwd_paramsE,@"STO_CUDA_ENTRY STV_DEFAULT"
_ZN5flash24flash_fwd_splitkv_kernelI23Flash_fwd_kernel_traitsILi96ELi64ELi128ELi4ELb0ELb0EN7cutlass10bfloat16_tE19Flash_kernel_traitsILi96ELi64ELi128ELi4ES3_EELb1ELb0ELb0ELb0ELb1ELb1ELb1ELb0EEEvNS_16Flash_fwd_paramsE:
.text._ZN5flash24flash_fwd_splitkv_kernelI23Flash_fwd_kernel_traitsILi96ELi64ELi128ELi4ELb0ELb0EN7cutlass10bfloat16_tE19Flash_kernel_traitsILi96ELi64ELi128ELi4ES3_EELb1ELb0ELb0ELb0ELb1ELb1ELb1ELb0EEEvNS_16Flash_fwd_paramsE:
        /* <DEDUP_REMOVED lines=54> */
.L_x_2717:
[----:B-1-34-:R-:W-:Y:S02]  /*0360*/  MOV R3, c[0x0][0x218] ;  /* 0x0000860000037a02 */ /* 0x01afe40000000f00 */
.L_x_2718:
[----:B------:R-:W-:-:S04]  /*0370*/  ISETP.NE.U32.AND P2, PT, RZ, c[0x0][0x258], PT ;  /* 0x00009600ff007a0c */ /* 0x000fc80003f45070 */
[----:B------:R-:W-:-:S13]  /*0380*/  ISETP.NE.AND.EX P2, PT, RZ, c[0x0][0x25c], PT, P2 ;  /* 0x00009700ff007a0c */ /* 0x000fda0003f45320 */
[----:B------:R-:W-:-:S06]  /*0390*/  @P2 IMAD.WIDE R10, R197, R0, c[0x0][0x258] ;  /* 0x00009600c50a2625 */ /* 0x000fcc00078e0200 */
        /* <DEDUP_REMOVED lines=42> */
[----:B------:R-:W-:Y:S02]  /*0640*/  IADD3 R10, R135, 0x7f, RZ ;  /* 0x0000007f870a7810 */ /* 0x000fe40007ffe0ff */
[----:B------:R-:W-:Y:S01]  /*0650*/  SHF.R.S32.HI R3, RZ, 0x7, R3 ;  /* 0x00000007ff037819 */ /* 0x000fe20000011403 */
        /* <DEDUP_REMOVED lines=11> */
[----:B------:R-:W-:Y:S01]  /*0710*/  SHF.R.S32.HI R3, RZ, 0x1f, R138 ;  /* 0x0000001fff037819 */ /* 0x000fe2000001148a */
[----:B------:R-:W-:Y:S01]  /*0720*/  IMAD R197, R6, c[0x0][0x210], R197 ;  /* 0x0000840006c57a24 */ /* 0x000fe200078e02c5 */
[----:B------:R-:W-:Y:S02]  /*0730*/  LOP3.LUT P6, RZ, R138, 0x7, RZ, 0xc0, !PT ;  /* 0x000000078aff7812 */ /* 0x000fe400078cc0ff */
[----:B------:R-:W-:Y:S01]  /*0740*/  LEA.HI R0, R3, R138, RZ, 0x3 ;  /* 0x0000008a03007211 */ /* 0x000fe200078f18ff */
[----:B------:R-:W-:-:S03]  /*0750*/  IMAD R20, R197, c[0x0][0x1c0], R20 ;  /* 0x00007000c5147a24 */ /* 0x000fc600078e0214 */
[----:B------:R-:W-:Y:S02]  /*0760*/  LOP3.LUT R3, R0, 0x3ffffff8, RZ, 0xc0, !PT ;  /* 0x3ffffff800037812 */ /* 0x000fe400078ec0ff */
[----:B------:R-:W-:-:S03]  /*0770*/  SHF.R.S32.HI R0, RZ, 0x3, R0 ;  /* 0x00000003ff007819 */ /* 0x000fc60000011400 */
[----:B------:R-:W-:Y:S01]  /*0780*/  IMAD.IADD R3, R138, 0x1, -R3 ;  /* 0x000000018a037824 */ /* 0x000fe200078e0a03 */
[----:B------:R-:W-:-:S03]  /*0790*/  IADD3 R6, R0, 0x10, RZ ;  /* 0x0000001000067810 */ /* 0x000fc60007ffe0ff */
[----:B------:R-:W-:Y:S02]  /*07a0*/  IMAD.SHL.U32 R4, R3, 0x4, RZ ;  /* 0x0000000403047824 */ /* 0x000fe400078e00ff */
[--C-:B------:R-:W-:Y:S02]  /*07b0*/  IMAD R3, R20, c[0x0][0x214], R143.reuse ;  /* 0x0000850014037a24 */ /* 0x100fe400078e028f */
[----:B------:R-:W-:Y:S01]  /*07c0*/  IMAD.IADD R143, R140, 0x1, -R143 ;  /* 0x000000018c8f7824 */ /* 0x000fe200078e0a8f */
[----:B------:R-:W-:Y:S01]  /*07d0*/  SHF.R.S32.HI R5, RZ, 0x1f, R4 ;  /* 0x0000001fff057819 */ /* 0x000fe20000011404 */
[----:B------:R-:W-:-:S03]  /*07e0*/  IMAD R2, R3, c[0x0][0x22c], RZ ;  /* 0x00008b0003027a24 */ /* 0x000fc600078e02ff */
[CC--:B------:R-:W-:Y:S01]  /*07f0*/  ISETP.GE.AND P0, PT, R0.reuse, R143.reuse, PT ;  /* 0x0000008f0000720c */ /* 0x0c0fe20003f06270 */
[----:B------:R-:W-:Y:S01]  /*0800*/  IMAD.WIDE R4, R0, 0x60, R4 ;  /* 0x0000006000047825 */ /* 0x000fe200078e0204 */
[-C--:B------:R-:W-:Y:S02]  /*0810*/  ISETP.GE.OR P4, PT, R6, R143.reuse, P6 ;  /* 0x0000008f0600720c */ /* 0x080fe40003786670 */
[----:B------:R-:W-:Y:S02]  /*0820*/  ISETP.GE.OR P5, PT, R0, R143, P6 ;  /* 0x0000008f0000720c */ /* 0x000fe400037a6670 */
        /* <DEDUP_REMOVED lines=38> */
.L_x_2719:
        /* <DEDUP_REMOVED lines=78> */
[----:B------:R-:W-:Y:S02]  /*0f70*/  IMAD R7, R7, c[0x0][0x188], RZ ;  /* 0x0000620007077a24 */ /* 0x000fe400078e02ff */
[----:B------:R-:W-:Y:S02]  /*0f80*/  IMAD R2, R16, c[0x0][0x184], R5 ;  /* 0x0000610010027a24 */ /* 0x000fe400078e0205 */
[----:B------:R-:W-:-:S03]  /*0f90*/  IMAD R5, R9, c[0x0][0x19c], R0 ;  /* 0x0000670009057a24 */ /* 0x000fc600078e0200 */
[----:B------:R-:W-:Y:S01]  /*0fa0*/  IADD3 R11, R11, R2, RZ ;  /* 0x000000020b0b7210 */ /* 0x000fe20007ffe0ff */
[C---:B------:R-:W-:Y:S02]  /*0fb0*/  IMAD R2, R16.reuse, c[0x0][0x18c], R7 ;  /* 0x0000630010027a24 */ /* 0x040fe400078e0207 */
        /* <DEDUP_REMOVED lines=9> */
.L_x_2720:
        /* <DEDUP_REMOVED lines=16> */
.L_x_2722:
        /* <DEDUP_REMOVED lines=12> */
[----:B------:R-:W-:Y:S01]  /*1210*/  IMAD.HI.U32 R3, R9, R3, R8 ;  /* 0x0000000309037227 */ /* 0x000fe200078e0008 */
[----:B------:R-:W-:-:S05]  /*1220*/  LEA R9, R134, 0xffffff80, 0x7 ;  /* 0xffffff8086097811 */ /* 0x000fca00078e38ff */
[----:B------:R-:W-:-:S04]  /*1230*/  IMAD.HI.U32 R8, R3, R0, RZ ;  /* 0x0000000003087227 */ /* 0x000fc800078e00ff */
[----:B------:R-:W-:Y:S02]  /*1240*/  IMAD.MOV R3, RZ, RZ, -R8 ;  /* 0x000000ffff037224 */ /* 0x000fe400078e0a08 */
[----:B------:R-:W-:-:S04]  /*1250*/  IMAD.WIDE.U32 R10, R9, c[0x0][0x198], R10 ;  /* 0x00006600090a7a25 */ /* 0x000fc800078e000a */
[----:B------:R-:W-:Y:S01]  /*1260*/  IMAD R3, R6, R3, R0 ;  /* 0x0000000306037224 */ /* 0x000fe200078e0200 */
[----:B------:R-:W-:Y:S02]  /*1270*/  LOP3.LUT R0, R20, c[0x0][0x1c8], RZ, 0x3c, !PT ;  /* 0x0000720014007a12 */ /* 0x000fe400078e3cff */
[----:B------:R-:W-:Y:S02]  /*1280*/  MOV R166, R10 ;  /* 0x0000000a00a67202 */ /* 0x000fe40000000f00 */
[----:B------:R-:W-:Y:S02]  /*1290*/  ISETP.GT.U32.AND P0, PT, R6, R3, PT ;  /* 0x000000030600720c */ /* 0x000fe40003f04070 */
[----:B------:R-:W-:-:S11]  /*12a0*/  ISETP.GE.AND P1, PT, R0, RZ, PT ;  /* 0x000000ff0000720c */ /* 0x000fd60003f26270 */
[-C--:B------:R-:W-:Y:S02]  /*12b0*/  @!P0 IADD3 R3, R3, -R6.reuse, RZ ;  /* 0x8000000603038210 */ /* 0x080fe40007ffe0ff */
[----:B------:R-:W-:Y:S02]  /*12c0*/  @!P0 IADD3 R8, R8, 0x1, RZ ;  /* 0x0000000108088810 */ /* 0x000fe40007ffe0ff */
[----:B------:R-:W-:Y:S02]  /*12d0*/  ISETP.GE.U32.AND P2, PT, R3, R6, PT ;  /* 0x000000060300720c */ /* 0x000fe40003f46070 */
[----:B------:R-:W-:Y:S02]  /*12e0*/  ISETP.NE.AND P0, PT, RZ, c[0x0][0x1c8], PT ;  /* 0x00007200ff007a0c */ /* 0x000fe40003f05270 */
[----:B------:R-:W-:-:S05]  /*12f0*/  SHF.R.S32.HI R3, RZ, 0x1f, R9 ;  /* 0x0000001fff037819 */ /* 0x000fca0000011409 */
[----:B------:R-:W-:-:S04]  /*1300*/  IMAD R0, R3, c[0x0][0x198], RZ ;  /* 0x0000660003007a24 */ /* 0x000fc800078e02ff */
[----:B------:R-:W-:Y:S01]  /*1310*/  @P2 IADD3 R8, R8, 0x1, RZ ;  /* 0x0000000108082810 */ /* 0x000fe20007ffe0ff */
[----:B------:R-:W-:-:S04]  /*1320*/  IMAD R13, R9, c[0x0][0x19c], R0 ;  /* 0x00006700090d7a24 */ /* 0x000fc800078e0200 */
        /* <DEDUP_REMOVED lines=19> */
.L_x_2721:
[----:B------:R-:W-:Y:S01]  /*1460*/  ISETP.NE.AND P0, PT, R4, -0x1, PT ;  /* 0xffffffff0400780c */ /* 0x000fe20003f05270 */
[----:B------:R-:W-:Y:S01]  /*1470*/  IMAD.IADD R187, R140, 0x1, -R143 ;  /* 0x000000018cbb7824 */ /* 0x000fe200078e0a8f */
[----:B------:R-:W-:Y:S01]  /*1480*/  SHF.R.S32.HI R7, RZ, 0x1f, R138 ;  /* 0x0000001fff077819 */ /* 0x000fe2000001148a */
[----:B------:R-:W-:Y:S01]  /*1490*/  IMAD.MOV.U32 R117, RZ, RZ, c[0x0][0x198] ;  /* 0x00006600ff757624 */ /* 0x000fe200078e00ff */
[----:B------:R-:W-:Y:S01]  /*14a0*/  IADD3 R192, R134, -0x1, RZ ;  /* 0xffffffff86c07810 */ /* 0x000fe20007ffe0ff */
[----:B------:R-:W-:Y:S01]  /*14b0*/  IMAD.SHL.U32 R169, R138, 0x2, RZ ;  /* 0x000000028aa97824 */ /* 0x000fe200078e00ff */
[CC--:B------:R-:W-:Y:S02]  /*14c0*/  LEA.HI R17, R7.reuse, R138.reuse, RZ, 0x2 ;  /* 0x0000008a07117211 */ /* 0x0c0fe400078f10ff */
[----:B------:R-:W-:Y:S02]  /*14d0*/  LEA.HI R141, R7, R138, RZ, 0x5 ;  /* 0x0000008a078d7211 */ /* 0x000fe400078f28ff */
[----:B------:R-:W-:-:S02]  /*14e0*/  LOP3.LUT R11, R17, 0xfffffffc, RZ, 0xc0, !PT ;  /* 0xfffffffc110b7812 */ /* 0x000fc400078ec0ff */
[----:B------:R-:W-:Y:S01]  /*14f0*/  SHF.R.S32.HI R139, RZ, 0x5, R141 ;  /* 0x00000005ff8b7819 */ /* 0x000fe2000001148d */
[----:B------:R-:W-:Y:S01]  /*1500*/  @!P0 IMAD.WIDE.U32 R12, R197, c[0x0][0x178], RZ ;  /* 0x00005e00c50c8a25 */ /* 0x000fe200078e00ff */
[----:B------:R-:W-:Y:S02]  /*1510*/  @!P0 SHF.R.S32.HI R10, RZ, 0x1f, R197 ;  /* 0x0000001fff0a8819 */ /* 0x000fe400000114c5 */
[----:B------:R-:W-:Y:S01]  /*1520*/  LOP3.LUT R141, R141, 0xffffffe0, RZ, 0xc0, !PT ;  /* 0xffffffe08d8d7812 */ /* 0x000fe200078ec0ff */
[----:B------:R-:W-:Y:S01]  /*1530*/  IMAD.IADD R11, R138, 0x1, -R11 ;  /* 0x000000018a0b7824 */ /* 0x000fe200078e0a0b */
[----:B------:R-:W-:Y:S01]  /*1540*/  LOP3.LUT R169, R169, 0x6, RZ, 0xc0, !PT ;  /* 0x00000006a9a97812 */ /* 0x000fe200078ec0ff */
[----:B------:R-:W-:Y:S02]  /*1550*/  @!P0 IMAD R10, R10, c[0x0][0x178], RZ ;  /* 0x00005e000a0a8a24 */ /* 0x000fe400078e02ff */
[----:B------:R-:W-:-:S04]  /*1560*/  @P0 IMAD.WIDE.U32 R14, R4, c[0x0][0x190], RZ ;  /* 0x00006400040e0a25 */ /* 0x000fc800078e00ff */
[----:B-----5:R-:W-:Y:S02]  /*1570*/  @!P0 IMAD R5, R197, c[0x0][0x17c], R10 ;  /* 0x00005f00c5058a24 */ /* 0x020fe400078e020a */
[----:B------:R-:W-:Y:S02]  /*1580*/  @!P0 IMAD.MOV.U32 R14, RZ, RZ, R12 ;  /* 0x000000ffff0e8224 */ /* 0x000fe400078e000c */
[----:B------:R-:W-:Y:S02]  /*1590*/  IMAD.SHL.U32 R11, R11, 0x8, RZ ;  /* 0x000000080b0b7824 */ /* 0x000fe400078e00ff */
[----:B------:R-:W-:Y:S02]  /*15a0*/  @P0 IMAD R4, R4, c[0x0][0x194], R15 ;  /* 0x0000650004040a24 */ /* 0x000fe400078e020f */
[----:B------:R-:W-:Y:S01]  /*15b0*/  @!P0 IMAD.IADD R4, R13, 0x1, R5 ;  /* 0x000000010d048824 */ /* 0x000fe200078e0205 */
[----:B------:R-:W-:Y:S01]  /*15c0*/  SHF.R.S32.HI R13, RZ, 0x1f, R20 ;  /* 0x0000001fff0d7819 */ /* 0x000fe20000011414 */
[----:B------:R-:W-:Y:S01]  /*15d0*/  IMAD.IADD R141, R138, 0x1, -R141 ;  /* 0x000000018a8d7824 */ /* 0x000fe200078e0a8d */
[----:B------:R-:W-:-:S02]  /*15e0*/  IADD3 R14, P0, R11, R14, RZ ;  /* 0x0000000e0b0e7210 */ /* 0x000fc40007f1e0ff */
[----:B------:R-:W-:Y:S01]  /*15f0*/  SHF.R.S32.HI R19, RZ, 0x1f, R11 ;  /* 0x0000001fff137819 */ /* 0x000fe2000001140b */
[----:B------:R-:W-:Y:S01]  /*1600*/  IMAD R13, R13, c[0x0][0x1a8], RZ ;  /* 0x00006a000d0d7a24 */ /* 0x000fe200078e02ff */
[----:B------:R-:W-:Y:S02]  /*1610*/  LEA.HI R5, R7, R138, RZ, 0x3 ;  /* 0x0000008a07057211 */ /* 0x000fe400078f18ff */
[----:B------:R-:W-:Y:S01]  /*1620*/  IADD3 R166, P1, R11, R166, RZ ;  /* 0x000000a60ba67210 */ /* 0x000fe20007f3e0ff */
[----:B------:R-:W-:Y:S01]  /*1630*/  IMAD.X R15, R19, 0x1, R4, P0 ;  /* 0x00000001130f7824 */ /* 0x000fe200000e0604 */
[----:B------:R-:W-:Y:S01]  /*1640*/  SHF.R.S32.HI R188, RZ, 0x3, R5 ;  /* 0x00000003ffbc7819 */ /* 0x000fe20000011405 */
[C---:B------:R-:W-:Y:S01]  /*1650*/  IMAD R10, R20.reuse, c[0x0][0x1ac], R13 ;  /* 0x00006b00140a7a24 */ /* 0x040fe200078e020d */
[----:B------:R-:W-:Y:S01]  /*1660*/  IADD3 R16, P0, R11, R16, RZ ;  /* 0x000000100b107210 */ /* 0x000fe20007f1e0ff */
[----:B------:R-:W-:Y:S01]  /*1670*/  IMAD.WIDE.U32 R20, R20, c[0x0][0x1a8], R14 ;  /* 0x00006a0014147a25 */ /* 0x000fe200078e000e */
[----:B------:R-:W-:-:S02]  /*1680*/  SHF.R.S32.HI R14, RZ, 0x2, R17 ;  /* 0x00000002ff0e7819 */ /* 0x000fc40000011411 */
[----:B------:R-:W-:Y:S01]  /*1690*/  LEA.HI R7, R7, R138, RZ, 0x4 ;  /* 0x0000008a07077211 */ /* 0x000fe200078f20ff */
[----:B------:R-:W-:Y:S01]  /*16a0*/  IMAD.SHL.U32 R4, R188, 0x40, RZ ;  /* 0x00000040bc047824 */ /* 0x000fe200078e00ff */
[C---:B------:R-:W-:Y:S01]  /*16b0*/  IADD3 R13, R14.reuse, 0x20, RZ ;  /* 0x000000200e0d7810 */ /* 0x040fe20007ffe0ff */
[----:B------:R-:W-:Y:S01]  /*16c0*/  IMAD.X R167, R19, 0x1, R0, P1 ;  /* 0x0000000113a77824 */ /* 0x000fe200008e0600 */
[----:B------:R-:W-:Y:S02]  /*16d0*/  LEA.HI R17, R17, R14, RZ, 0x1 ;  /* 0x0000000e11117211 */ /* 0x000fe400078f08ff */
[-C--:B------:R-:W-:Y:S01]  /*16e0*/  ISETP.GE.AND P3, PT, R13, R187.reuse, PT ;  /* 0x000000bb0d00720c */ /* 0x080fe20003f66270 */
[C---:B------:R-:W-:Y:S01]  /*16f0*/  IMAD.WIDE.U32 R166, R14.reuse, c[0x0][0x198], R166 ;  /* 0x000066000ea67a25 */ /* 0x040fe200078e00a6 */
[----:B------:R-:W-:Y:S02]  /*1700*/  SHF.R.S32.HI R15, RZ, 0x1f, R14 ;  /* 0x0000001fff0f7819 */ /* 0x000fe4000001140e */
[----:B------:R-:W-:-:S02]  /*1710*/  ISETP.GE.AND P4, PT, R14, R187, PT ;  /* 0x000000bb0e00720c */ /* 0x000fc40003f86270 */
[----:B------:R-:W-:Y:S01]  /*1720*/  LOP3.LUT R4, R4, 0xc0, RZ, 0xc0, !PT ;  /* 0x000000c004047812 */ /* 0x000fe200078ec0ff */
[----:B------:R-:W-:Y:S01]  /*1730*/  IMAD.WIDE R22, R23, 0x40, R14 ;  /* 0x0000004017167825 */ /* 0x000fe200078e020e */
[----:B------:R-:W-:Y:S02]  /*1740*/  LOP3.LUT R17, R17, 0x7fffffe, RZ, 0xc0, !PT ;  /* 0x07fffffe11117812 */ /* 0x000fe400078ec0ff */
[----:B------:R-:W-:Y:S01]  /*1750*/  LOP3.LUT R11, R4, 0x18, R11, 0xf8, !PT ;  /* 0x00000018040b7812 */ /* 0x000fe200078ef80b */
[----:B------:R-:W-:Y:S01]  /*1760*/  IMAD R165, R15, c[0x0][0x198], RZ ;  /* 0x000066000fa57a24 */ /* 0x000fe200078e02ff */
[----:B------:R-:W-:Y:S01]  /*1770*/  SHF.R.U32.HI R4, RZ, 0x3, R4 ;  /* 0x00000003ff047819 */ /* 0x000fe20000011604 */
[C---:B------:R-:W-:Y:S01]  /*1780*/  IMAD.IADD R12, R14.reuse, 0x1, -R17 ;  /* 0x000000010e0c7824 */ /* 0x040fe200078e0a11 */
[----:B------:R-:W-:Y:S01]  /*1790*/  IADD3 R136, P1, R14, R9, RZ ;  /* 0x000000090e887210 */ /* 0x000fe20007f3e0ff */
[----:B------:R-:W-:Y:S01]  /*17a0*/  IMAD.X R17, R19, 0x1, R2, P0 ;  /* 0x0000000113117824 */ /* 0x000fe200000e0602 */
[----:B------:R-:W-:Y:S01]  /*17b0*/  @!P3 IADD3 R18, P0, R22, 0x20, RZ ;  /* 0x000000201612b810 */ /* 0x000fe20007f1e0ff */
[----:B------:R-:W-:Y:S01]  /*17c0*/  IMAD R193, R139, 0x8, R12 ;  /* 0x000000088bc17824 */ /* 0x000fe200078e020c */
[----:B------:R-:W-:Y:S01]  /*17d0*/  LOP3.LUT R4, R11, R4, RZ, 0x3c, !PT ;  /* 0x000000040b047212 */ /* 0x000fe200078e3cff */
[----:B------:R-:W-:Y:S01]  /*17e0*/  IMAD.IADD R11, R21, 0x1, R10 ;  /* 0x00000001150b7824 */ /* 0x000fe200078e020a */
[----:B------:R-:W-:Y:S01]  /*17f0*/  LOP3.LUT R133, R7, 0xfffffff0, RZ, 0xc0, !PT ;  /* 0xfffffff007857812 */ /* 0x000fe200078ec0ff */
[----:B------:R-:W-:Y:S01]  /*1800*/  IMAD.SHL.U32 R2, R192, 0x80, RZ ;  /* 0x00000080c0027824 */ /* 0x000fe200078e00ff */
[----:B------:R-:W-:Y:S01]  /*1810*/  SHF.R.S32.HI R7, RZ, 0x4, R7 ;  /* 0x00000004ff077819 */ /* 0x000fe20000011407 */
[----:B------:R-:W-:-:S02]  /*1820*/  @!P4 IMAD.MOV.U32 R10, RZ, RZ, R20 ;  /* 0x000000ffff0ac224 */ /* 0x000fc400078e0014 */
[----:B------:R-:W-:Y:S02]  /*1830*/  @!P4 IMAD R0, R23, c[0x0][0x190], RZ ;  /* 0x000064001700ca24 */ /* 0x000fe400078e02ff */
[----:B------:R-:W-:Y:S02]  /*1840*/  @!P3 IMAD.X R9, RZ, RZ, R23, P0 ;  /* 0x000000ffff09b224 */ /* 0x000fe400000e0617 */
[----:B------:R-:W-:Y:S02]  /*1850*/  IMAD.U32 R193, R193, 0x20, R4 ;  /* 0x00000020c1c17824 */ /* 0x000fe400078e0004 */
[----:B------:R-:W-:Y:S02]  /*1860*/  @!P3 IMAD.MOV.U32 R21, RZ, RZ, R11 ;  /* 0x000000ffff15b224 */ /* 0x000fe400078e000b */
[----:B------:R-:W-:Y:S02]  /*1870*/  IMAD.IADD R4, R135, 0x1, -R2 ;  /* 0x0000000187047824 */ /* 0x000fe400078e0a02 */
[----:B------:R-:W-:-:S02]  /*1880*/  IMAD.X R3, R15, 0x1, R3, P1 ;  /* 0x000000010f037824 */ /* 0x000fc400008e0603 */
[C---:B------:R-:W-:Y:S01]  /*1890*/  @!P4 IMAD R15, R22.reuse, c[0x0][0x194], R0 ;  /* 0x00006500160fca24 */ /* 0x040fe200078e0200 */
[-C--:B------:R-:W-:Y:S01]  /*18a0*/  ISETP.GE.AND P1, PT, R13, R4.reuse, PT ;  /* 0x000000040d00720c */ /* 0x080fe20003f26270 */
[----:B------:R-:W-:Y:S01]  /*18b0*/  @!P4 IMAD.WIDE.U32 R10, R22, c[0x0][0x190], R10 ;  /* 0x00006400160aca25 */ /* 0x000fe200078e000a */
[----:B------:R-:W-:-:S03]  /*18c0*/  ISETP.GE.AND P5, PT, R14, R4, PT ;  /* 0x000000040e00720c */ /* 0x000fc60003fa6270 */
[----:B------:R-:W-:Y:S01]  /*18d0*/  @!P3 IMAD R9, R9, c[0x0][0x190], RZ ;  /* 0x000064000909ba24 */ /* 0x000fe200078e02ff */
[----:B------:R-:W-:Y:S01]  /*18e0*/  @!P4 LEA R24, P0, R10, c[0x0][0x160], 0x1 ;  /* 0x000058000a18ca11 */ /* 0x000fe200078008ff */
[----:B------:R-:W-:Y:S01]  /*18f0*/  @!P4 IMAD.IADD R0, R11, 0x1, R15 ;  /* 0x000000010b00c824 */ /* 0x000fe200078e020f */
[----:B------:R-:W-:Y:S01]  /*1900*/  IADD3 R11, R14, 0x40, RZ ;  /* 0x000000400e0b7810 */ /* 0x000fe20007ffe0ff */
[----:B------:R-:W-:Y:S01]  /*1910*/  @!P3 IMAD R9, R18, c[0x0][0x194], R9 ;  /* 0x000065001209ba24 */ /* 0x000fe200078e0209 */
[----:B------:R-:W-:Y:S01]  /*1920*/  IADD3 R15, R14, 0x60, RZ ;  /* 0x000000600e0f7810 */ /* 0x000fe20007ffe0ff */
[----:B------:R-:W-:Y:S01]  /*1930*/  @!P3 IMAD.WIDE.U32 R18, R18, c[0x0][0x190], R20 ;  /* 0x000064001212ba25 */ /* 0x000fe200078e0014 */
[----:B------:R-:W-:Y:S02]  /*1940*/  @!P4 LEA.HI.X R25, R10, c[0x0][0x164], R0, 0x1, P0 ;  /* 0x000059000a19ca11 */ /* 0x000fe400000f0c00 */
[----:B------:R-:W-:Y:S01]  /*1950*/  @!P1 LEA R10, P2, R117, R166, 0x5 ;  /* 0x000000a6750a9211 */ /* 0x000fe200078428ff */
[----:B------:R-:W-:Y:S01]  /*1960*/  @!P3 IMAD.IADD R9, R19, 0x1, R9 ;  /* 0x000000011309b824 */ /* 0x000fe200078e0209 */
[----:B------:R-:W-:Y:S01]  /*1970*/  @!P3 LEA R20, P0, R18, c[0x0][0x160], 0x1 ;  /* 0x000058001214ba11 */ /* 0x000fe200078008ff */
[----:B------:R-:W-:-:S02]  /*1980*/  IMAD R165, R14, c[0x0][0x19c], R165 ;  /* 0x000067000ea57a24 */ /* 0x000fc400078e02a5 */
[----:B------:R-:W-:Y:S01]  /*1990*/  IMAD.MOV.U32 R0, RZ, RZ, c[0x0][0x19c] ;  /* 0x00006700ff007624 */ /* 0x000fe200078e00ff */
[----:B------:R-:W-:Y:S01]  /*19a0*/  @!P3 LEA.HI.X R21, R18, c[0x0][0x164], R9, 0x1, P0 ;  /* 0x000059001215ba11 */ /* 0x000fe200000f0c09 */
[----:B------:R-:W-:Y:S01]  /*19b0*/  IMAD.IADD R165, R167, 0x1, R165 ;  /* 0x00000001a7a57824 */ /* 0x000fe200078e02a5 */
[----:B------:R-:W-:Y:S01]  /*19c0*/  ISETP.GE.AND P0, PT, R11, R4, PT ;  /* 0x000000040b00720c */ /* 0x000fe20003f06270 */
[----:B------:R-:W-:-:S03]  /*19d0*/  IMAD.WIDE.U32 R22, R117, 0x40, RZ ;  /* 0x0000004075167825 */ /* 0x000fc600078e00ff */
[----:B------:R-:W-:Y:S01]  /*19e0*/  @!P1 LEA.HI.X R9, R117, R165, R0, 0x5, P2 ;  /* 0x000000a575099211 */ /* 0x000fe200010f2c00 */
[----:B------:R-:W-:Y:S01]  /*19f0*/  IMAD.SHL.U32 R193, R193, 0x2, RZ ;  /* 0x00000002c1c17824 */ /* 0x000fe200078e00ff */
[----:B------:R-:W-:Y:S01]  /*1a00*/  @!P1 LEA R18, P2, R10, c[0x0][0x168], 0x1 ;  /* 0x00005a000a129a11 */ /* 0x000fe200078408ff */
[----:B------:R-:W-:Y:S02]  /*1a10*/  IMAD.IADD R133, R138, 0x1, -R133 ;  /* 0x000000018a857824 */ /* 0x000fe400078e0a85 */
[----:B------:R-:W-:Y:S01]  /*1a20*/  IMAD R3, R3, c[0x0][0x1a0], RZ ;  /* 0x0000680003037a24 */ /* 0x000fe200078e02ff */
[----:B------:R-:W-:Y:S01]  /*1a30*/  @!P1 LEA.HI.X R19, R10, c[0x0][0x16c], R9, 0x1, P2 ;  /* 0x00005b000a139a11 */ /* 0x000fe200010f0c09 */
[----:B------:R-:W-:Y:S01]  /*1a40*/  IMAD.SHL.U32 R10, R0, 0x40, RZ ;  /* 0x00000040000a7824 */ /* 0x000fe200078e00ff */
[----:B------:R-:W-:Y:S01]  /*1a50*/  @!PT LDS RZ, [RZ] ;  /* 0x00000000fffff984 */ /* 0x000fe20000000800 */
[----:B------:R-:W-:Y:S01]  /*1a60*/  @!PT LDS RZ, [RZ] ;  /* 0x00000000fffff984 */ /* 0x000fe20000000800 */
[----:B------:R-:W-:Y:S01]  /*1a70*/  @!PT LDS RZ, [RZ] ;  /* 0x00000000fffff984 */ /* 0x000fe20000000800 */
[----:B------:R1:W-:Y:S01]  /*1a80*/  @!P4 LDGSTS.E.BYPASS.LTC128B.128 [R193], [R24.64] ;  /* 0x0000000018c1cfae */ /* 0x0003e2000b901d4c */
[----:B------:R-:W-:Y:S02]  /*1a90*/  @!P0 IADD3 R12, P2, R166, R22, RZ ;  /* 0x00000016a60c8210 */ /* 0x000fe40007f5e0ff */
[----:B------:R-:W-:Y:S01]  /*1aa0*/  SHF.R.S32.HI R116, RZ, 0x1f, R133 ;  /* 0x0000001fff747819 */ /* 0x000fe20000011485 */
[----:B------:R1:W-:Y:S01]  /*1ab0*/  @!P4 LDGSTS.E.BYPASS.LTC128B.128 [R193+0x1000], [R24.64+0x40] ;  /* 0x0100004018c1cfae */ /* 0x0003e2000b901d4c */
[----:B------:R-:W-:-:S02]  /*1ac0*/  @!P0 IADD3.X R9, R165, R23, R10, P2, !PT ;  /* 0x00000017a5098210 */ /* 0x000fc400017fe40a */
[----:B------:R-:W-:Y:S01]  /*1ad0*/  @!P0 LEA R10, P2, R12, c[0x0][0x168], 0x1 ;  /* 0x00005a000c0a8a11 */ /* 0x000fe200078408ff */
[----:B------:R1:W-:Y:S01]  /*1ae0*/  @!P4 LDGSTS.E.BYPASS.LTC128B.128 [R193+0x2000], [R24.64+0x80] ;  /* 0x0200008018c1cfae */ /* 0x0003e2000b901d4c */
[----:B------:R-:W-:Y:S02]  /*1af0*/  @!P5 LEA R22, P4, R166, c[0x0][0x168], 0x1 ;  /* 0x00005a00a616da11 */ /* 0x000fe400078808ff */
[----:B------:R-:W-:Y:S01]  /*1b00*/  LEA.HI R116, R116, R133, RZ, 0x3 ;  /* 0x0000008574747211 */ /* 0x000fe200078f18ff */
[----:B------:R2:W-:Y:S01]  /*1b10*/  @!P3 LDGSTS.E.BYPASS.LTC128B.128 [R193+0x800], [R20.64] ;  /* 0x0080000014c1bfae */ /* 0x0005e2000b901d4c */
[----:B------:R-:W-:Y:S02]  /*1b20*/  @!P5 LEA.HI.X R23, R166, c[0x0][0x16c], R165, 0x1, P4 ;  /* 0x00005b00a617da11 */ /* 0x000fe400020f0ca5 */
[----:B------:R-:W-:Y:S01]  /*1b30*/  ISETP.GE.AND P4, PT, R13, R4, PT ;  /* 0x000000040d00720c */ /* 0x000fe20003f86270 */
[----:B------:R2:W-:Y:S01]  /*1b40*/  @!P3 LDGSTS.E.BYPASS.LTC128B.128 [R193+0x1800], [R20.64+0x40] ;  /* 0x0180004014c1bfae */ /* 0x0005e2000b901d4c */
[----:B------:R-:W-:-:S02]  /*1b50*/  IMAD R13, R136, c[0x0][0x1a4], R3 ;  /* 0x00006900880d7a24 */ /* 0x000fc400078e0203 */
[----:B------:R-:W-:Y:S01]  /*1b60*/  IMAD.SHL.U32 R116, R116, 0x20, RZ ;  /* 0x0000002074747824 */ /* 0x000fe200078e00ff */
[----:B------:R2:W-:Y:S01]  /*1b70*/  @!P3 LDGSTS.E.BYPASS.LTC128B.128 [R193+0x2800], [R20.64+0x80] ;  /* 0x0280008014c1bfae */ /* 0x0005e2000b901d4c */
[-C--:B------:R-:W-:Y:S02]  /*1b80*/  ISETP.GE.AND P3, PT, R11, R4.reuse, PT ;  /* 0x000000040b00720c */ /* 0x080fe40003f66270 */
[----:B------:R-:W-:Y:S01]  /*1b90*/  @!P0 LEA.HI.X R11, R12, c[0x0][0x16c], R9, 0x1, P2 ;  /* 0x00005b000c0b8a11 */ /* 0x000fe200010f0c09 */
[----:B------:R-:W-:Y:S01]  /*1ba0*/  IMAD R9, R6, c[0x0][0x1b8], RZ ;  /* 0x00006e0006097a24 */ /* 0x000fe200078e02ff */
[----:B------:R2:W-:Y:S01]  /*1bb0*/  @!P5 LDGSTS.E.BYPASS.LTC128B.128 [R193+0x3000], [R22.64] ;  /* 0x0300000016c1dfae */ /* 0x0005e2000b901d4c */
[----:B------:R-:W-:Y:S01]  /*1bc0*/  ISETP.GE.AND P2, PT, R15, R4, PT ;  /* 0x000000040f00720c */ /* 0x000fe20003f46270 */
[----:B------:R-:W-:Y:S01]  /*1bd0*/  IMAD.MOV.U32 R12, RZ, RZ, 0x40 ;  /* 0x00000040ff0c7424 */ /* 0x000fe200078e00ff */
[----:B------:R-:W-:Y:S01]  /*1be0*/  LOP3.LUT R116, R116, 0xffffff00, RZ, 0xc0, !PT ;  /* 0xffffff0074747812 */ /* 0x000fe200078ec0ff */
[----:B------:R-:W-:Y:S01]  /*1bf0*/  IMAD R6, R8, c[0x0][0x1bc], R9 ;  /* 0x00006f0008067a24 */ /* 0x000fe200078e0209 */
[C---:B------:R-:W-:Y:S01]  /*1c00*/  LOP3.LUT R9, R5.reuse, 0xfffffff8, RZ, 0xc0, !PT ;  /* 0xfffffff805097812 */ /* 0x040fe200078ec0ff */
[----:B------:R2:W-:Y:S01]  /*1c10*/  @!P5 LDGSTS.E.BYPASS.LTC128B.128 [R193+0x5000], [R22.64+0x40] ;  /* 0x0500004016c1dfae */ /* 0x0005e2000b901d4c */
[----:B------:R-:W-:Y:S01]  /*1c20*/  LEA.HI R5, R5, R188, RZ, 0x1 ;  /* 0x000000bc05057211 */ /* 0x000fe200078f08ff */
[----:B------:R-:W-:-:S02]  /*1c30*/  IMAD R186, R139, 0x200, R116 ;  /* 0x000002008bba7824 */ /* 0x000fc400078e0274 */
[----:B------:R2:W-:Y:S01]  /*1c40*/  @!P5 LDGSTS.E.BYPASS.LTC128B.128 [R193+0x7000], [R22.64+0x80] ;  /* 0x0700008016c1dfae */ /* 0x0005e2000b901d4c */
[----:B------:R-:W-:Y:S01]  /*1c50*/  IMAD.IADD R9, R138, 0x1, -R9 ;  /* 0x000000018a097824 */ /* 0x000fe200078e0a09 */
[-C--:B------:R-:W-:Y:S02]  /*1c60*/  ISETP.GE.AND P5, PT, R14, R4.reuse, PT ;  /* 0x000000040e00720c */ /* 0x080fe40003fa6270 */
[----:B------:R3:W-:Y:S01]  /*1c70*/  @!P1 LDGSTS.E.BYPASS.LTC128B.128 [R193+0x3800], [R18.64] ;  /* 0x0380000012c19fae */ /* 0x0007e2000b901d4c */
[----:B------:R-:W-:Y:S02]  /*1c80*/  LOP3.LUT R5, R5, 0xfffffffe, RZ, 0xc0, !PT ;  /* 0xfffffffe05057812 */ /* 0x000fe400078ec0ff */
[----:B------:R-:W-:Y:S01]  /*1c90*/  LEA.HI R196, R9, R9, RZ, 0x1 ;  /* 0x0000000909c47211 */ /* 0x000fe200078f08ff */
[----:B------:R3:W-:Y:S02]  /*1ca0*/  @!P1 LDGSTS.E.BYPASS.LTC128B.128 [R193+0x5800], [R18.64+0x40] ;  /* 0x0580004012c19fae */ /* 0x0007e4000b901d4c */
[----:B------:R-:W-:Y:S01]  /*1cb0*/  IMAD.IADD R195, R188, 0x1, -R5 ;  /* 0x00000001bcc37824 */ /* 0x000fe200078e0a05 */
[----:B------:R-:W-:Y:S01]  /*1cc0*/  LOP3.LUT R194, R196, 0xfffffffe, RZ, 0xc0, !PT ;  /* 0xfffffffec4c27812 */ /* 0x000fe200078ec0ff */
[----:B------:R3:W-:Y:S01]  /*1cd0*/  @!P1 LDGSTS.E.BYPASS.LTC128B.128 [R193+0x7800], [R18.64+0x80] ;  /* 0x0780008012c19fae */ /* 0x0007e2000b901d4c */
[----:B------:R-:W-:Y:S01]  /*1ce0*/  ISETP.GE.AND P1, PT, R15, R4, PT ;  /* 0x000000040f00720c */ /* 0x000fe20003f26270 */
[----:B------:R-:W-:Y:S01]  /*1cf0*/  IMAD.WIDE.U32 R14, R8, c[0x0][0x1b8], R16 ;  /* 0x00006e00080e7a25 */ /* 0x000fe200078e0010 */
[----:B------:R-:W-:Y:S01]  /*1d00*/  LEA.HI R4, R7, R7, RZ, 0x1 ;  /* 0x0000000707047211 */ /* 0x000fe200078f08ff */
[----:B------:R4:W-:Y:S01]  /*1d10*/  @!P0 LDGSTS.E.BYPASS.LTC128B.128 [R193+0x4000], [R10.64] ;  /* 0x040000000ac18fae */ /* 0x0009e2000b901d4c */
[----:B------:R-:W-:Y:S01]  /*1d20*/  SHF.R.S32.HI R196, RZ, 0x1, R196 ;  /* 0x00000001ffc47819 */ /* 0x000fe200000114c4 */
[----:B------:R-:W-:Y:S01]  /*1d30*/  IMAD.IADD R15, R15, 0x1, R6 ;  /* 0x000000010f0f7824 */ /* 0x000fe200078e0206 */
[----:B------:R-:W-:Y:S01]  /*1d40*/  LOP3.LUT R8, R4, 0xfffffffe, RZ, 0xc0, !PT ;  /* 0xfffffffe04087812 */ /* 0x000fe200078ec0ff */
[----:B------:R4:W-:Y:S01]  /*1d50*/  @!P0 LDGSTS.E.BYPASS.LTC128B.128 [R193+0x6000], [R10.64+0x40] ;  /* 0x060000400ac18fae */ /* 0x0009e2000b901d4c */
[----:B------:R-:W-:Y:S01]  /*1d60*/  LEA.HI R4, R133, R133, RZ, 0x1 ;  /* 0x0000008585047211 */ /* 0x000fe200078f08ff */
[----:B------:R-:W-:-:S02]  /*1d70*/  IMAD.SHL.U32 R3, R196, 0x40, RZ ;  /* 0x00000040c4037824 */ /* 0x000fc400078e00ff */
[----:B------:R-:W-:Y:S01]  /*1d80*/  IMAD.IADD R7, R7, 0x1, -R8 ;  /* 0x0000000107077824 */ /* 0x000fe200078e0a08 */
[----:B------:R-:W-:Y:S01]  /*1d90*/  LOP3.LUT R8, R4, 0x7fffffe, RZ, 0xc0, !PT ;  /* 0x07fffffe04087812 */ /* 0x000fe200078ec0ff */
[----:B------:R-:W-:Y:S01]  /*1da0*/  IMAD.WIDE.U32 R136, R136, c[0x0][0x1a0], R14 ;  /* 0x0000680088887a25 */ /* 0x000fe200078e000e */
[--C-:B------:R-:W-:Y:S01]  /*1db0*/  SHF.R.S32.HI R5, RZ, 0x1, R4.reuse ;  /* 0x00000001ff057819 */ /* 0x100fe20000011404 */
[----:B------:R4:W-:Y:S01]  /*1dc0*/  @!P0 LDGSTS.E.BYPASS.LTC128B.128 [R193+0x8000], [R10.64+0x80] ;  /* 0x080000800ac18fae */ /* 0x0009e2000b901d4c */
[----:B------:R-:W-:Y:S01]  /*1dd0*/  SHF.R.S32.HI R6, RZ, 0x1f, R4 ;  /* 0x0000001fff067819 */ /* 0x000fe20000011404 */
[----:B------:R-:W-:Y:S01]  /*1de0*/  @!P1 IMAD.MOV.U32 R167, RZ, RZ, R165 ;  /* 0x000000ffffa79224 */ /* 0x000fe200078e00a5 */
[----:B------:R-:W-:Y:S01]  /*1df0*/  LOP3.LUT R4, R3, 0xc0, RZ, 0xc0, !PT ;  /* 0x000000c003047812 */ /* 0x000fe200078ec0ff */
[----:B------:R-:W-:Y:S01]  /*1e00*/  IMAD.SHL.U32 R15, R195, 0x8, RZ ;  /* 0x00000008c30f7824 */ /* 0x000fe200078e00ff */
[----:B------:R-:W-:Y:S01]  /*1e10*/  LEA R190, P0, R136, c[0x0][0x170], 0x1 ;  /* 0x00005c0088be7a11 */ /* 0x000fe200078008ff */
[----:B------:R-:W-:-:S02]  /*1e20*/  IMAD.IADD R133, R133, 0x1, -R8 ;  /* 0x0000000185857824 */ /* 0x000fc400078e0a08 */
[----:B------:R-:W-:Y:S01]  /*1e30*/  IMAD.IADD R194, R9, 0x1, -R194 ;  /* 0x0000000109c27824 */ /* 0x000fe200078e0ac2 */
[----:B------:R-:W-:Y:S01]  /*1e40*/  LOP3.LUT R15, R4, 0x8, R15, 0xf8, !PT ;  /* 0x00000008040f7812 */ /* 0x000fe200078ef80f */
[----:B------:R-:W-:Y:S01]  /*1e50*/  IMAD.IADD R132, R137, 0x1, R13 ;  /* 0x0000000189847824 */ /* 0x000fe200078e020d */
[----:B------:R-:W-:Y:S01]  /*1e60*/  SHF.R.U32.HI R4, RZ, 0x3, R4 ;  /* 0x00000003ff047819 */ /* 0x000fe20000011604 */
[----:B------:R-:W-:Y:S01]  /*1e70*/  @!P1 IMAD R3, R0, 0x60, RZ ;  /* 0x0000006000039824 */ /* 0x000fe200078e02ff */
[----:B------:R-:W-:Y:S01]  /*1e80*/  LEA.HI R0, R6, R5, RZ, 0x2 ;  /* 0x0000000506007211 */ /* 0x000fe200078f10ff */
[----:B------:R-:W-:Y:S01]  /*1e90*/  @!P1 IMAD.WIDE.U32 R8, R117, 0x60, R166 ;  /* 0x0000006075089825 */ /* 0x000fe200078e00a6 */
[----:B------:R-:W-:Y:S02]  /*1ea0*/  LEA.HI.X R191, R136, c[0x0][0x174], R132, 0x1, P0 ;  /* 0x00005d0088bf7a11 */ /* 0x000fe400000f0c84 */
[----:B------:R-:W-:Y:S01]  /*1eb0*/  LOP3.LUT R4, R15, R4, RZ, 0x3c, !PT ;  /* 0x000000040f047212 */ /* 0x000fe200078e3cff */
[----:B------:R-:W-:Y:S01]  /*1ec0*/  @!P1 IMAD.IADD R3, R9, 0x1, R3 ;  /* 0x0000000109039824 */ /* 0x000fe200078e0203 */
[----:B------:R-:W-:Y:S01]  /*1ed0*/  @!P1 LEA R14, P0, R8, c[0x0][0x168], 0x1 ;  /* 0x00005a00080e9a11 */ /* 0x000fe200078008ff */
[----:B------:R-:W-:Y:S01]  /*1ee0*/  IMAD R185, R7, 0x8, R194 ;  /* 0x0000000807b97824 */ /* 0x000fe200078e02c2 */
[----:B------:R-:W-:Y:S01]  /*1ef0*/  LOP3.LUT R0, R0, 0xfffffffc, RZ, 0xc0, !PT ;  /* 0xfffffffc00007812 */ /* 0x000fe200078ec0ff */
[----:B------:R-:W-:Y:S01]  /*1f00*/  IMAD R6, R12, c[0x0][0x1a4], RZ ;  /* 0x000069000c067a24 */ /* 0x000fe200078e02ff */
[----:B------:R-:W-:Y:S01]  /*1f10*/  @!P1 LEA.HI.X R15, R8, c[0x0][0x16c], R3, 0x1, P0 ;  /* 0x00005b00080f9a11 */ /* 0x000fe200000f0c03 */
[----:B------:R-:W-:-:S02]  /*1f20*/  IMAD.U32 R185, R185, 0x20, R4 ;  /* 0x00000020b9b97824 */ /* 0x000fc400078e0004 */
[----:B------:R-:W-:Y:S02]  /*1f30*/  IMAD.IADD R0, R5, 0x1, -R0 ;  /* 0x0000000105007824 */ /* 0x000fe400078e0a00 */
[----:B------:R1:W-:Y:S01]  /*1f40*/  @!P1 LDGSTS.E.BYPASS.LTC128B.128 [R193+0x4800], [R14.64] ;  /* 0x048000000ec19fae */ /* 0x0003e2000b901d4c */
[----:B----4-:R-:W-:Y:S02]  /*1f50*/  @!P2 IMAD.MOV.U32 R10, RZ, RZ, c[0x0][0x1a0] ;  /* 0x00006800ff0aa624 */ /* 0x010fe400078e00ff */
[----:B------:R-:W-:Y:S01]  /*1f60*/  @!P2 IMAD.MOV.U32 R4, RZ, RZ, R190 ;  /* 0x000000ffff04a224 */ /* 0x000fe200078e00be */
[----:B------:R1:W-:Y:S01]  /*1f70*/  @!P1 LDGSTS.E.BYPASS.LTC128B.128 [R193+0x6800], [R14.64+0x40] ;  /* 0x068000400ec19fae */ /* 0x0003e2000b901d4c */
[----:B------:R-:W-:Y:S02]  /*1f80*/  @!P2 IMAD.MOV.U32 R5, RZ, RZ, R191 ;  /* 0x000000ffff05a224 */ /* 0x000fe400078e00bf */
[----:B------:R-:W-:Y:S01]  /*1f90*/  IMAD.WIDE.U32 R12, R12, c[0x0][0x1a0], RZ ;  /* 0x000068000c0c7a25 */ /* 0x000fe200078e00ff */
[----:B------:R1:W-:Y:S03]  /*1fa0*/  @!P1 LDGSTS.E.BYPASS.LTC128B.128 [R193+0x8800], [R14.64+0x80] ;  /* 0x088000800ec19fae */ /* 0x0003e6000b901d4c */
[----:B------:R-:W-:Y:S01]  /*1fb0*/  @!P2 IMAD.WIDE.U32 R10, R10, 0xc0, R4 ;  /* 0x000000c00a0aa825 */ /* 0x000fe200078e0004 */
[----:B------:R-:W0:Y:S03]  /*1fc0*/  LDGDEPBAR ;  /* 0x00000000000079af */ /* 0x000e260000000000 */
[----:B------:R-:W-:-:S02]  /*1fd0*/  @!P3 IMAD.MOV.U32 R3, RZ, RZ, c[0x0][0x1a0] ;  /* 0x00006800ff03b624 */ /* 0x000fc400078e00ff */
[----:B------:R-:W-:Y:S02]  /*1fe0*/  @!P2 IMAD.MOV.U32 R5, RZ, RZ, c[0x0][0x1a4] ;  /* 0x00006900ff05a624 */ /* 0x000fe400078e00ff */
[----:B------:R-:W-:Y:S02]  /*1ff0*/  IMAD.SHL.U32 R8, R0, 0x40, RZ ;  /* 0x0000004000087824 */ /* 0x000fe400078e00ff */
[----:B------:R-:W-:Y:S02]  /*2000*/  @!P3 IMAD.MOV.U32 R4, RZ, RZ, c[0x0][0x1a4] ;  /* 0x00006900ff04b624 */ /* 0x000fe400078e00ff */
[----:B------:R-:W-:Y:S01]  /*2010*/  @!P2 IMAD R5, R5, 0xc0, RZ ;  /* 0x000000c00505a824 */ /* 0x000fe200078e02ff */
[----:B------:R-:W-:Y:S01]  /*2020*/  LOP3.LUT R8, R8, 0xc0, RZ, 0xc0, !PT ;  /* 0x000000c008087812 */ /* 0x000fe200078ec0ff */
[----:B------:R-:W-:Y:S02]  /*2030*/  IMAD.SHL.U32 R7, R7, 0x8, RZ ;  /* 0x0000000807077824 */ /* 0x000fe400078e00ff */
[----:B------:R-:W-:-:S02]  /*2040*/  @!P2 IMAD.IADD R11, R11, 0x1, R5 ;  /* 0x000000010b0ba824 */ /* 0x000fc400078e0205 */
[----:B------:R-:W-:Y:S01]  /*2050*/  @!P5 IMAD.MOV.U32 R5, RZ, RZ, R191 ;  /* 0x000000ffff05d224 */ /* 0x000fe200078e00bf */
[----:B------:R-:W-:Y:S01]  /*2060*/  LOP3.LUT R7, R8, 0x8, R7, 0xf8, !PT ;  /* 0x0000000808077812 */ /* 0x000fe200078ef807 */
[----:B------:R-:W-:Y:S01]  /*2070*/  IMAD R186, R133, 0x20, R186 ;  /* 0x0000002085ba7824 */ /* 0x000fe200078e02ba */
[----:B------:R-:W-:Y:S01]  /*2080*/  SHF.R.U32.HI R8, RZ, 0x3, R8 ;  /* 0x00000003ff087819 */ /* 0x000fe20000011608 */
[----:B------:R-:W-:Y:S01]  /*2090*/  IMAD.SHL.U32 R185, R185, 0x2, RZ ;  /* 0x00000002b9b97824 */ /* 0x000fe200078e00ff */
[----:B-1----:R-:W-:Y:S01]  /*20a0*/  @!P4 IADD3 R14, P1, R190, R12, RZ ;  /* 0x0000000cbe0ec210 */ /* 0x002fe20007f3e0ff */
[----:B------:R-:W-:-:S04]  /*20b0*/  DEPBAR.LE SB0, 0x0 ;  /* 0x000080000000791a */ /* 0x000fc80000000000 */
[----:B------:R-:W-:Y:S01]  /*20c0*/  BAR.SYNC.DEFER_BLOCKING 0x0 ;  /* 0x0000000000007b1d */ /* 0x000fe20000010000 */
[----:B------:R-:W-:Y:S01]  /*20d0*/  @!P3 LEA R12, P0, R3, R190, 0x7 ;  /* 0x000000be030cb211 */ /* 0x000fe200078038ff */
[----:B------:R-:W-:Y:S01]  /*20e0*/  IMAD R116, R133, 0x20, R116 ;  /* 0x0000002085747824 */ /* 0x000fe200078e0274 */
[----:B------:R-:W-:Y:S02]  /*20f0*/  @!P4 IADD3.X R15, R191, R13, R6, P1, !PT ;  /* 0x0000000dbf0fc210 */ /* 0x000fe40000ffe406 */
[----:B------:R-:W-:Y:S01]  /*2100*/  @!P3 LEA.HI.X R13, R3, R191, R4, 0x7, P0 ;  /* 0x000000bf030db211 */ /* 0x000fe200000f3c04 */
[----:B------:R-:W-:Y:S01]  /*2110*/  @!P5 IMAD.MOV.U32 R4, RZ, RZ, R190 ;  /* 0x000000ffff04d224 */ /* 0x000fe200078e00be */
[----:B------:R-:W-:Y:S01]  /*2120*/  LOP3.LUT R119, R7, R8, RZ, 0x3c, !PT ;  /* 0x0000000807777212 */ /* 0x000fe200078e3cff */
[----:B------:R-:W-:Y:S01]  /*2130*/  IMAD.MOV.U32 R3, RZ, RZ, 0x10 ;  /* 0x00000010ff037424 */ /* 0x000fe200078e00ff */
[----:B------:R-:W-:Y:S01]  /*2140*/  LOP3.LUT P1, RZ, R0, 0x2, RZ, 0xc0, !PT ;  /* 0x0000000200ff7812 */ /* 0x000fe2000782c0ff */
[----:B------:R-:W-:Y:S01]  /*2150*/  IMAD.MOV.U32 R0, RZ, RZ, 0x20 ;  /* 0x00000020ff007424 */ /* 0x000fe200078e00ff */
[----:B------:R-:W-:Y:S01]  /*2160*/  LOP3.LUT P0, RZ, R196, 0x2, RZ, 0xc0, !PT ;  /* 0x00000002c4ff7812 */ /* 0x000fe2000780c0ff */
[----:B------:R-:W-:Y:S01]  /*2170*/  IMAD.IADD R186, R119, 0x1, R186 ;  /* 0x0000000177ba7824 */ /* 0x000fe200078e02ba */
[----:B------:R-:W-:Y:S01]  /*2180*/  SEL R3, R3, 0xfffffff0, !P1 ;  /* 0xfffffff003037807 */ /* 0x000fe20004800000 */
[----:B------:R-:W-:Y:S01]  /*2190*/  IMAD.IADD R119, R119, 0x1, R116 ;  /* 0x0000000177777824 */ /* 0x000fe200078e0274 */
[----:B------:R-:W-:Y:S01]  /*21a0*/  SEL R0, R0, 0xffffffe0, !P0 ;  /* 0xffffffe000007807 */ /* 0x000fe20004000000 */
[----:B------:R-:W-:-:S04]  /*21b0*/  IMAD.SHL.U32 R186, R186, 0x2, RZ ;  /* 0x00000002baba7824 */ /* 0x000fc800078e00ff */
[----:B------:R-:W-:Y:S02]  /*21c0*/  IMAD R184, R3, 0x2, R186 ;  /* 0x0000000203b87824 */ /* 0x000fe400078e02ba */
        /* <DEDUP_REMOVED lines=40> */
[----:B------:R-:W1:Y:S04]  /*2450*/  LDSM.16.M88.4 R24, [R185+0x3000] ;  /* 0x00300000b918783b */ /* 0x000e680000000200 */
        /* <DEDUP_REMOVED lines=8> */
[----:B----4-:R-:W4:Y:S01]  /*24e0*/  LDSM.16.M88.4 R12, [R185+0x4c00] ;  /* 0x004c0000b90c783b */ /* 0x010f220000000200 */
[C---:B-1----:R-:W-:Y:S03]  /*24f0*/  HMMA.16816.F32.BF16 R28, R92.reuse, R24, RZ ;  /* 0x000000185c1c723c */ /* 0x042fe600000418ff */
[----:B---3--:R-:W-:Y:S04]  /*2500*/  LDSM.16.M88.4 R16, [R186+0x1000] ;  /* 0x00100000ba10783b */ /* 0x008fe80000000200 */
[----:B--2---:R-:W1:Y:S01]  /*2510*/  LDSM.16.M88.4 R20, [R185+0x5000] ;  /* 0x00500000b914783b */ /* 0x004e620000000200 */
[C---:B------:R-:W-:Y:S03]  /*2520*/  HMMA.16816.F32.BF16 R24, R92.reuse, R26, RZ ;  /* 0x0000001a5c18723c */ /* 0x040fe600000418ff */
[----:B------:R-:W2:Y:S04]  /*2530*/  LDSM.16.M88.4 R32, [R118+0x3c00] ;  /* 0x003c00007620783b */ /* 0x000ea80000000200 */
[----:B------:R-:W3:Y:S01]  /*2540*/  LDSM.16.M88.4 R8, [R118+0x4000] ;  /* 0x004000007608783b */ /* 0x000ee20000000200 */
[C---:B------:R-:W-:Y:S03]  /*2550*/  HMMA.16816.F32.BF16 R36, R92.reuse, R76, RZ ;  /* 0x0000004c5c24723c */ /* 0x040fe600000418ff */
[----:B------:R-:W1:Y:S04]  /*2560*/  LDSM.16.M88.4 R84, [R118+0x3400] ;  /* 0x003400007654783b */ /* 0x000e680000000200 */
[----:B------:R-:W1:Y:S01]  /*2570*/  LDSM.16.M88.4 R40, [R118+0x3800] ;  /* 0x003800007628783b */ /* 0x000e620000000200 */
[----:B------:R-:W-:Y:S03]  /*2580*/  HMMA.16816.F32.BF16 R72, R92, R68, RZ ;  /* 0x000000445c48723c */ /* 0x000fe600000418ff */
[----:B------:R-:W-:Y:S04]  /*2590*/  LDSM.16.M88.4 R80, [R118+0x5000] ;  /* 0x005000007650783b */ /* 0x000fe80000000200 */
[----:B------:R-:W-:Y:S01]  /*25a0*/  LDSM.16.M88.4 R4, [R118+0x4400] ;  /* 0x004400007604783b */ /* 0x000fe20000000200 */
[----:B------:R-:W-:Y:S03]  /*25b0*/  HMMA.16816.F32.BF16 R24, R120, R90, R24 ;  /* 0x0000005a7818723c */ /* 0x000fe60000041818 */
        /* <DEDUP_REMOVED lines=16> */
[----:B------:R-:W4:Y:S07]  /*26c0*/  LDSM.16.M88.4 R12, [R184+0x1000] ;  /* 0x00100000b80c783b */ /* 0x000f2e0000000200 */
[----:B------:R-:W-:Y:S01]  /*26d0*/  HMMA.16816.F32.BF16 R28, R120, R88, R28 ;  /* 0x00000058781c723c */ /* 0x000fe2000004181c */
[----:B------:R-:W-:Y:S07]  /*26e0*/  LDSM.16.M88.4 R88, [R185+0x5800] ;  /* 0x00580000b958783b */ /* 0x000fee0000000200 */
[----:B-1----:R-:W-:Y:S08]  /*26f0*/  HMMA.16816.F32.BF16 R24, R16, R22, R24 ;  /* 0x000000161018723c */ /* 0x002ff00000041818 */
[C---:B--2---:R-:W-:Y:S08]  /*2700*/  HMMA.16816.F32.BF16 R64, R120.reuse, R32, R64 ;  /* 0x000000207840723c */ /* 0x044ff00000041840 */
[C---:B------:R-:W-:Y:S01]  /*2710*/  HMMA.16816.F32.BF16 R60, R120.reuse, R34, R60 ;  /* 0x00000022783c723c */ /* 0x040fe2000004183c */
[----:B------:R-:W-:Y:S07]  /*2720*/  LDSM.16.M88.4 R32, [R185+0x7000] ;  /* 0x00700000b920783b */ /* 0x000fee0000000200 */
[C---:B---3--:R-:W-:Y:S08]  /*2730*/  HMMA.16816.F32.BF16 R56, R120.reuse, R8, R56 ;  /* 0x000000087838723c */ /* 0x048ff00000041838 */
[C---:B------:R-:W-:Y:S01]  /*2740*/  HMMA.16816.F32.BF16 R52, R120.reuse, R10, R52 ;  /* 0x0000000a7834723c */ /* 0x040fe20000041834 */
[----:B------:R-:W1:Y:S07]  /*2750*/  LDSM.16.M88.4 R8, [R186+0x2000] ;  /* 0x00200000ba08783b */ /* 0x000e6e0000000200 */
[C---:B------:R-:W-:Y:S08]  /*2760*/  HMMA.16816.F32.BF16 R36, R120.reuse, R84, R36 ;  /* 0x000000547824723c */ /* 0x040ff00000041824 */
[----:B------:R-:W-:Y:S01]  /*2770*/  HMMA.16816.F32.BF16 R76, R120, R86, R76 ;  /* 0x00000056784c723c */ /* 0x000fe2000004184c */
[----:B------:R-:W-:Y:S07]  /*2780*/  LDSM.16.M88.4 R84, [R185+0x5c00] ;  /* 0x005c0000b954783b */ /* 0x000fee0000000200 */
[----:B------:R-:W-:Y:S01]  /*2790*/  HMMA.16816.F32.BF16 R28, R16, R20, R28 ;  /* 0x00000014101c723c */ /* 0x000fe2000004181c */
[----:B------:R-:W-:Y:S07]  /*27a0*/  LDSM.16.M88.4 R20, [R118+0x7000] ;  /* 0x007000007614783b */ /* 0x000fee0000000200 */
[C---:B------:R-:W-:Y:S08]  /*27b0*/  HMMA.16816.F32.BF16 R72, R120.reuse, R40, R72 ;  /* 0x000000287848723c */ /* 0x040ff00000041848 */
[----:B------:R-:W-:Y:S01]  /*27c0*/  HMMA.16816.F32.BF16 R68, R120, R42, R68 ;  /* 0x0000002a7844723c */ /* 0x000fe20000041844 */
[----:B------:R-:W2:Y:S07]  /*27d0*/  LDSM.16.M88.4 R40, [R118+0x5400] ;  /* 0x005400007628783b */ /* 0x000eae0000000200 */
[----:B----4-:R-:W-:Y:S08]  /*27e0*/  HMMA.16816.F32.BF16 R24, R12, R82, R24 ;  /* 0x000000520c18723c */ /* 0x010ff00000041818 */
[C---:B------:R-:W-:Y:S08]  /*27f0*/  HMMA.16816.F32.BF16 R48, R120.reuse, R4, R48 ;  /* 0x000000047830723c */ /* 0x040ff00000041830 */
[----:B------:R-:W-:Y:S01]  /*2800*/  HMMA.16816.F32.BF16 R44, R120, R6, R44 ;  /* 0x00000006782c723c */ /* 0x000fe2000004182c */
[----:B------:R-:W3:Y:S07]  /*2810*/  LDSM.16.M88.4 R4, [R184+0x2000] ;  /* 0x00200000b804783b */ /* 0x000eee0000000200 */
[----:B------:R-:W-:Y:S01]  /*2820*/  HMMA.16816.F32.BF16 R28, R12, R80, R28 ;  /* 0x000000500c1c723c */ /* 0x000fe2000004181c */
[----:B------:R-:W4:Y:S07]  /*2830*/  LDSM.16.M88.4 R80, [R185+0x6000] ;  /* 0x00600000b950783b */ /* 0x000f2e0000000200 */
[C---:B------:R-:W-:Y:S08]  /*2840*/  HMMA.16816.F32.BF16 R36, R16.reuse, R124, R36 ;  /* 0x0000007c1024723c */ /* 0x040ff00000041824 */
[----:B------:R-:W-:Y:S08]  /*2850*/  HMMA.16816.F32.BF16 R76, R16, R126, R76 ;  /* 0x0000007e104c723c */ /* 0x000ff0000004184c */
[C---:B-1----:R-:W-:Y:S08]  /*2860*/  HMMA.16816.F32.BF16 R24, R8.reuse, R34, R24 ;  /* 0x000000220818723c */ /* 0x042ff00000041818 */
[----:B------:R-:W-:Y:S01]  /*2870*/  HMMA.16816.F32.BF16 R28, R8, R32, R28 ;  /* 0x00000020081c723c */ /* 0x000fe2000004181c */
[----:B------:R-:W-:Y:S07]  /*2880*/  LDSM.16.M88.4 R32, [R118+0x7400] ;  /* 0x007400007620783b */ /* 0x000fee0000000200 */
[----:B------:R-:W-:Y:S01]  /*2890*/  HMMA.16816.F32.BF16 R128, R120, R112, R104 ;  /* 0x000000707880723c */ /* 0x000fe20000041868 */
[----:B------:R-:W1:Y:S07]  /*28a0*/  LDSM.16.M88.4 R104, [R185+0x7400] ;  /* 0x00740000b968783b */ /* 0x000e6e0000000200 */
[C---:B--2---:R-:W-:Y:S08]  /*28b0*/  HMMA.16816.F32.BF16 R36, R12.reuse, R40, R36 ;  /* 0x000000280c24723c */ /* 0x044ff00000041824 */
[----:B------:R-:W-:Y:S01]  /*28c0*/  HMMA.16816.F32.BF16 R76, R12, R42, R76 ;  /* 0x0000002a0c4c723c */ /* 0x000fe2000004184c */
[----:B------:R-:W2:Y:S07]  /*28d0*/  LDSM.16.M88.4 R40, [R118+0x5800] ;  /* 0x005800007628783b */ /* 0x000eae0000000200 */
[----:B---3--:R-:W-:Y:S08]  /*28e0*/  HMMA.16816.F32.BF16 R24, R4, R22, R24 ;  /* 0x000000160418723c */ /* 0x008ff00000041818 */
[C---:B------:R-:W-:Y:S08]  /*28f0*/  HMMA.16816.F32.BF16 R72, R16.reuse, R88, R72 ;  /* 0x000000581048723c */ /* 0x040ff00000041848 */
[C---:B------:R-:W-:Y:S08]  /*2900*/  HMMA.16816.F32.BF16 R68, R16.reuse, R90, R68 ;  /* 0x0000005a1044723c */ /* 0x040ff00000041844 */
[----:B----4-:R-:W-:Y:S01]  /*2910*/  HMMA.16816.F32.BF16 R56, R16, R80, R56 ;  /* 0x000000501038723c */ /* 0x010fe20000041838 */
[----:B------:R-:W-:-:S02]  /*2920*/  FMUL.FTZ R24, R24, c[0x0][0x2ec] ;  /* 0x0000bb0018187a20 */ /* 0x000fc40000410000 */
[----:B------:R-:W-:Y:S02]  /*2930*/  FMUL.FTZ R25, R25, c[0x0][0x2ec] ;  /* 0x0000bb0019197a20 */ /* 0x000fe40000410000 */
[----:B------:R-:W-:Y:S02]  /*2940*/  FMUL.FTZ R89, R26, c[0x0][0x2ec] ;  /* 0x0000bb001a597a20 */ /* 0x000fe40000410000 */
[----:B------:R-:W-:Y:S01]  /*2950*/  MUFU.TANH R88, R25 ;  /* 0x0000001900587308 */ /* 0x000fe20000002400 */
[----:B------:R-:W-:Y:S01]  /*2960*/  HMMA.16816.F32.BF16 R52, R16, R82, R52 ;  /* 0x000000521034723c */ /* 0x000fe20000041834 */
[----:B------:R-:W3:Y:S01]  /*2970*/  LDSM.16.M88.4 R80, [R118+0x5c00] ;  /* 0x005c00007650783b */ /* 0x000ee20000000200 */
[----:B------:R-:W-:-:S05]  /*2980*/  FMUL.FTZ R90, R27, c[0x0][0x2ec] ;  /* 0x0000bb001b5a7a20 */ /* 0x000fca0000410000 */
[----:B------:R-:W-:Y:S01]  /*2990*/  MUFU.TANH R89, R89 ;  /* 0x0000005900597308 */ /* 0x000fe20000002400 */
[----:B------:R-:W-:Y:S01]  /*29a0*/  HMMA.16816.F32.BF16 R28, R4, R20, R28 ;  /* 0x00000014041c723c */ /* 0x000fe2000004181c */
[----:B------:R-:W4:Y:S06]  /*29b0*/  LDSM.16.M88.4 R20, [R185+0x7800] ;  /* 0x00780000b914783b */ /* 0x000f2c0000000200 */
[----:B------:R-:W-:Y:S01]  /*29c0*/  MUFU.TANH R90, R90 ;  /* 0x0000005a005a7308 */ /* 0x000fe20000002400 */
[C---:B------:R-:W-:Y:S08]  /*29d0*/  HMMA.16816.F32.BF16 R64, R16.reuse, R84, R64 ;  /* 0x000000541040723c */ /* 0x040ff00000041840 */
[----:B------:R-:W-:Y:S01]  /*29e0*/  HMMA.16816.F32.BF16 R60, R16, R86, R60 ;  /* 0x00000056103c723c */ /* 0x000fe2000004183c */
[----:B------:R2:W-:Y:S07]  /*29f0*/  MUFU.TANH R87, R24 ;  /* 0x0000001800577308 */ /* 0x0005ee0000002400 */
[----:B-1----:R-:W-:Y:S01]  /*2a00*/  HMMA.16816.F32.BF16 R36, R8, R104, R36 ;  /* 0x000000680824723c */ /* 0x002fe20000041824 */
[----:B------:R-:W-:-:S02]  /*2a10*/  FMUL.FTZ R0, R28, c[0x0][0x2ec] ;  /* 0x0000bb001c007a20 */ /* 0x000fc40000410000 */
[----:B------:R-:W-:Y:S02]  /*2a20*/  FMUL.FTZ R85, R29, c[0x0][0x2ec] ;  /* 0x0000bb001d557a20 */ /* 0x000fe40000410000 */
[----:B------:R-:W-:Y:S02]  /*2a30*/  FMUL.FTZ R84, R30, c[0x0][0x2ec] ;  /* 0x0000bb001e547a20 */ /* 0x000fe40000410000 */
[----:B------:R-:W-:Y:S01]  /*2a40*/  FMUL.FTZ R86, R31, c[0x0][0x2ec] ;  /* 0x0000bb001f567a20 */ /* 0x000fe20000410000 */
[----:B------:R-:W-:Y:S01]  /*2a50*/  HMMA.16816.F32.BF16 R76, R8, R106, R76 ;  /* 0x0000006a084c723c */ /* 0x000fe2000004184c */
[----:B--2---:R-:W1:Y:S01]  /*2a60*/  LDSM.16.M88.4 R24, [R185+0x7c00] ;  /* 0x007c0000b918783b */ /* 0x004e620000000200 */
[----:B------:R-:W2:Y:S03]  /*2a70*/  MUFU.TANH R85, R85 ;  /* 0x0000005500557308 */ /* 0x000ea60000002400 */
[----:B------:R-:W1:Y:S03]  /*2a80*/  LDSM.16.M88.4 R28, [R185+0x6400] ;  /* 0x00640000b91c783b */ /* 0x000e660000000200 */
[C---:B------:R-:W-:Y:S02]  /*2a90*/  HMMA.16816.F32.BF16 R72, R12.reuse, R40, R72 ;  /* 0x000000280c48723c */ /* 0x040fe40000041848 */
[----:B------:R-:W1:Y:S06]  /*2aa0*/  MUFU.TANH R86, R86 ;  /* 0x0000005600567308 */ /* 0x000e6c0000002400 */
[C---:B------:R-:W-:Y:S01]  /*2ab0*/  HMMA.16816.F32.BF16 R68, R12.reuse, R42, R68 ;  /* 0x0000002a0c44723c */ /* 0x040fe20000041844 */
[----:B------:R-:W-:Y:S01]  /*2ac0*/  LDSM.16.M88.4 R40, [R118+0x7800] ;  /* 0x007800007628783b */ /* 0x000fe20000000200 */
[----:B------:R-:W-:Y:S06]  /*2ad0*/  MUFU.TANH R0, R0 ;  /* 0x0000000000007308 */ /* 0x000fec0000002400 */
[C---:B---3--:R-:W-:Y:S02]  /*2ae0*/  HMMA.16816.F32.BF16 R64, R12.reuse, R80, R64 ;  /* 0x000000500c40723c */ /* 0x048fe40000041840 */
[----:B------:R-:W-:Y:S06]  /*2af0*/  MUFU.TANH R84, R84 ;  /* 0x0000005400547308 */ /* 0x000fec0000002400 */
[----:B------:R-:W-:Y:S08]  /*2b00*/  HMMA.16816.F32.BF16 R60, R12, R82, R60 ;  /* 0x000000520c3c723c */ /* 0x000ff0000004183c */
[C---:B------:R-:W-:Y:S08]  /*2b10*/  HMMA.16816.F32.BF16 R36, R4.reuse, R32, R36 ;  /* 0x000000200424723c */ /* 0x040ff00000041824 */
[----:B------:R-:W-:Y:S01]  /*2b20*/  HMMA.16816.F32.BF16 R76, R4, R34, R76 ;  /* 0x00000022044c723c */ /* 0x000fe2000004184c */
[----:B------:R-:W3:Y:S07]  /*2b30*/  LDSM.16.M88.4 R32, [R118+0x7c00] ;  /* 0x007c00007620783b */ /* 0x000eee0000000200 */
[C---:B----4-:R-:W-:Y:S08]  /*2b40*/  HMMA.16816.F32.BF16 R72, R8.reuse, R20, R72 ;  /* 0x000000140848723c */ /* 0x050ff00000041848 */
[----:B------:R-:W-:Y:S01]  /*2b50*/  HMMA.16816.F32.BF16 R68, R8, R22, R68 ;  /* 0x000000160844723c */ /* 0x000fe20000041844 */
[----:B------:R-:W4:Y:S01]  /*2b60*/  LDSM.16.M88.4 R20, [R118+0x6000] ;  /* 0x006000007614783b */ /* 0x000f220000000200 */
[----:B------:R-:W-:-:S02]  /*2b70*/  FMUL.FTZ R36, R36, c[0x0][0x2ec] ;  /* 0x0000bb0024247a20 */ /* 0x000fc40000410000 */
[----:B------:R-:W-:Y:S02]  /*2b80*/  FMUL.FTZ R37, R37, c[0x0][0x2ec] ;  /* 0x0000bb0025257a20 */ /* 0x000fe40000410000 */
[----:B------:R-:W-:Y:S01]  /*2b90*/  FMUL.FTZ R38, R38, c[0x0][0x2ec] ;  /* 0x0000bb0026267a20 */ /* 0x000fe20000410000 */
[----:B------:R-:W2:Y:S01]  /*2ba0*/  MUFU.TANH R104, R36 ;  /* 0x0000002400687308 */ /* 0x000ea20000002400 */
[C---:B-1----:R-:W-:Y:S01]  /*2bb0*/  HMMA.16816.F32.BF16 R64, R8.reuse, R24, R64 ;  /* 0x000000180840723c */ /* 0x042fe20000041840 */
[----:B------:R-:W-:Y:S02]  /*2bc0*/  FMUL.FTZ R39, R39, c[0x0][0x2ec] ;  /* 0x0000bb0027277a20 */ /* 0x000fe40000410000 */
[----:B------:R-:W-:Y:S02]  /*2bd0*/  FMUL.FTZ R76, R76, c[0x0][0x2ec] ;  /* 0x0000bb004c4c7a20 */ /* 0x000fe40000410000 */
[----:B------:R-:W-:Y:S02]  /*2be0*/  FMUL.FTZ R78, R78, c[0x0][0x2ec] ;  /* 0x0000bb004e4e7a20 */ /* 0x000fe40000410000 */
[----:B------:R-:W-:Y:S01]  /*2bf0*/  MUFU.TANH R91, R37 ;  /* 0x00000025005b7308 */ /* 0x000fe20000002400 */
[----:B------:R-:W-:Y:S01]  /*2c00*/  HMMA.16816.F32.BF16 R60, R8, R26, R60 ;  /* 0x0000001a083c723c */ /* 0x000fe2000004183c */
[----:B------:R-:W1:Y:S01]  /*2c10*/  LDSM.16.M88.4 R24, [R118+0x6400] ;  /* 0x006400007618783b */ /* 0x000e620000000200 */
[----:B------:R-:W-:-:S02]  /*2c20*/  FMUL.FTZ R77, R77, c[0x0][0x2ec] ;  /* 0x0000bb004d4d7a20 */ /* 0x000fc40000410000 */
[----:B------:R-:W-:-:S03]  /*2c30*/  FMUL.FTZ R79, R79, c[0x0][0x2ec] ;  /* 0x0000bb004f4f7a20 */ /* 0x000fc60000410000 */
[----:B------:R-:W1:Y:S01]  /*2c40*/  MUFU.TANH R105, R38 ;  /* 0x0000002600697308 */ /* 0x000e620000002400 */
[C---:B------:R-:W-:Y:S07]  /*2c50*/  HMMA.16816.F32.BF16 R48, R16.reuse, R28, R48 ;  /* 0x0000001c1030723c */ /* 0x040fee0000041830 */
[----:B------:R2:W1:Y:S01]  /*2c60*/  MUFU.TANH R80, R39 ;  /* 0x0000002700507308 */ /* 0x0004620000002400 */
[----:B------:R-:W-:Y:S01]  /*2c70*/  HMMA.16816.F32.BF16 R44, R16, R30, R44 ;  /* 0x0000001e102c723c */ /* 0x000fe2000004182c */
[----:B------:R-:W-:Y:S06]  /*2c80*/  LDSM.16.M88.4 R28, [R185+0x8000] ;  /* 0x00800000b91c783b */ /* 0x000fec0000000200 */
[----:B------:R-:W1:Y:S01]  /*2c90*/  MUFU.TANH R76, R76 ;  /* 0x0000004c004c7308 */ /* 0x000e620000002400 */
[----:B---3--:R-:W-:Y:S01]  /*2ca0*/  HMMA.16816.F32.BF16 R64, R4, R32, R64 ;  /* 0x000000200440723c */ /* 0x008fe20000041840 */
[----:B--2---:R-:W2:Y:S07]  /*2cb0*/  LDSM.16.M88.4 R36, [R185+0x6800] ;  /* 0x00680000b924783b */ /* 0x004eae0000000200 */
[C---:B----4-:R-:W-:Y:S01]  /*2cc0*/  HMMA.16816.F32.BF16 R56, R12.reuse, R20, R56 ;  /* 0x000000140c38723c */ /* 0x050fe20000041838 */
[----:B------:R-:W3:Y:S07]  /*2cd0*/  MUFU.TANH R78, R78 ;  /* 0x0000004e004e7308 */ /* 0x000eee0000002400 */
[----:B------:R-:W-:Y:S01]  /*2ce0*/  HMMA.16816.F32.BF16 R52, R12, R22, R52 ;  /* 0x000000160c34723c */ /* 0x000fe20000041834 */
[----:B------:R-:W4:Y:S01]  /*2cf0*/  LDSM.16.M88.4 R20, [R185+0x6c00] ;  /* 0x006c0000b914783b */ /* 0x000f220000000200 */
[----:B------:R-:W1:Y:S06]  /*2d00*/  MUFU.TANH R77, R77 ;  /* 0x0000004d004d7308 */ /* 0x000e6c0000002400 */
[----:B------:R-:W-:Y:S01]  /*2d10*/  HMMA.16816.F32.BF16 R60, R4, R34, R60 ;  /* 0x00000022043c723c */ /* 0x000fe2000004183c */
[----:B------:R-:W2:Y:S01]  /*2d20*/  LDSM.16.M88.4 R32, [R185+0x8400] ;  /* 0x00840000b920783b */ /* 0x000ea20000000200 */
[----:B------:R-:W1:Y:S01]  /*2d30*/  MUFU.TANH R79, R79 ;  /* 0x0000004f004f7308 */ /* 0x000e620000002400 */
[----:B------:R-:W-:-:S02]  /*2d40*/  FMUL.FTZ R64, R64, c[0x0][0x2ec] ;  /* 0x0000bb0040407a20 */ /* 0x000fc40000410000 */
[----:B------:R-:W-:Y:S02]  /*2d50*/  FMUL.FTZ R66, R66, c[0x0][0x2ec] ;  /* 0x0000bb0042427a20 */ /* 0x000fe40000410000 */
[----:B------:R-:W-:Y:S01]  /*2d60*/  FMUL.FTZ R65, R65, c[0x0][0x2ec] ;  /* 0x0000bb0041417a20 */ /* 0x000fe20000410000 */
[C---:B------:R-:W-:Y:S01]  /*2d70*/  HMMA.16816.F32.BF16 R100, R120.reuse, R114, R100 ;  /* 0x000000727864723c */ /* 0x040fe20000041864 */
[----:B------:R-:W-:Y:S01]  /*2d80*/  FMUL.FTZ R67, R67, c[0x0][0x2ec] ;  /* 0x0000bb0043437a20 */ /* 0x000fe20000410000 */
[----:B------:R-:W-:Y:S06]  /*2d90*/  MUFU.TANH R64, R64 ;  /* 0x0000004000407308 */ /* 0x000fec0000002400 */
[----:B------:R-:W-:Y:S02]  /*2da0*/  HMMA.16816.F32.BF16 R96, R120, R108, R96 ;  /* 0x0000006c7860723c */ /* 0x000fe40000041860 */
[----:B------:R-:W-:Y:S06]  /*2db0*/  MUFU.TANH R66, R66 ;  /* 0x0000004200427308 */ /* 0x000fec0000002400 */
[----:B-1----:R-:W-:Y:S01]  /*2dc0*/  HMMA.16816.F32.BF16 R48, R12, R24, R48 ;  /* 0x000000180c30723c */ /* 0x002fe20000041830 */
[----:B------:R-:W-:Y:S01]  /*2dd0*/  FMUL.FTZ R61, R61, c[0x0][0x2ec] ;  /* 0x0000bb003d3d7a20 */ /* 0x000fe20000410000 */
[----:B------:R-:W-:Y:S01]  /*2de0*/  MUFU.TANH R65, R65 ;  /* 0x0000004100417308 */ /* 0x000fe20000002400 */
[----:B------:R-:W-:-:S05]  /*2df0*/  FMUL.FTZ R60, R60, c[0x0][0x2ec] ;  /* 0x0000bb003c3c7a20 */ /* 0x000fca0000410000 */
[----:B------:R-:W-:Y:S01]  /*2e00*/  HMMA.16816.F32.BF16 R44, R12, R26, R44 ;  /* 0x0000001a0c2c723c */ /* 0x000fe2000004182c */
[----:B------:R-:W1:Y:S01]  /*2e10*/  LDSM.16.M88.4 R24, [R118+0x8400] ;  /* 0x008400007618783b */ /* 0x000e620000000200 */
[----:B------:R-:W-:Y:S06]  /*2e20*/  MUFU.TANH R61, R61 ;  /* 0x0000003d003d7308 */ /* 0x000fec0000002400 */
[----:B------:R-:W-:Y:S02]  /*2e30*/  HMMA.16816.F32.BF16 R92, R120, R110, R92 ;  /* 0x0000006e785c723c */ /* 0x000fe4000004185c */
[----:B------:R-:W-:Y:S06]  /*2e40*/  MUFU.TANH R121, R60 ;  /* 0x0000003c00797308 */ /* 0x000fec0000002400 */
[C---:B--2---:R-:W-:Y:S08]  /*2e50*/  HMMA.16816.F32.BF16 R128, R16.reuse, R36, R128 ;  /* 0x000000241080723c */ /* 0x044ff00000041880 */
[C---:B------:R-:W-:Y:S01]  /*2e60*/  HMMA.16816.F32.BF16 R100, R16.reuse, R38, R100 ;  /* 0x000000261064723c */ /* 0x040fe20000041864 */
[----:B------:R-:W2:Y:S07]  /*2e70*/  LDSM.16.M88.4 R36, [R118+0x6800] ;  /* 0x006800007624783b */ /* 0x000eae0000000200 */
[----:B----4-:R-:W-:Y:S07]  /*2e80*/  HMMA.16816.F32.BF16 R96, R16, R20, R96 ;  /* 0x000000141060723c */ /* 0x010fee0000041860 */
[----:B------:R-:W-:Y:S01]  /*2e90*/  SHF.R.S32.HI R20, RZ, 0x1f, R141 ;  /* 0x0000001fff147819 */ /* 0x000fe2000001148d */
[----:B------:R-:W-:Y:S03]  /*2ea0*/  HMMA.16816.F32.BF16 R48, R8, R32, R48 ;  /* 0x000000200830723c */ /* 0x000fe60000041830 */
[----:B------:R-:W-:Y:S01]  /*2eb0*/  LEA.HI R201, R20, R141, RZ, 0x2 ;  /* 0x0000008d14c97211 */ /* 0x000fe200078f10ff */
[----:B------:R-:W-:-:S03]  /*2ec0*/  IMAD R20, R139, 0x10, R143 ;  /* 0x000000108b147824 */ /* 0x000fc600078e028f */
[----:B------:R-:W-:Y:S01]  /*2ed0*/  SHF.R.S32.HI R201, RZ, 0x2, R201 ;  /* 0x00000002ffc97819 */ /* 0x000fe200000114c9 */
[C---:B------:R-:W-:Y:S01]  /*2ee0*/  HMMA.16816.F32.BF16 R72, R4.reuse, R40, R72 ;  /* 0x000000280448723c */ /* 0x040fe20000041848 */
[----:B------:R-:W-:Y:S01]  /*2ef0*/  IMAD.IADD R33, R2, 0x1, R169 ;  /* 0x0000000102217824 */ /* 0x000fe200078e02a9 */
[----:B------:R-:W-:Y:S02]  /*2f00*/  SHF.R.S32.HI R32, RZ, 0x1f, R139 ;  /* 0x0000001fff207819 */ /* 0x000fe4000001148b */
[----:B------:R-:W-:Y:S02]  /*2f10*/  IADD3 R20, R20, 0x1, R201 ;  /* 0x0000000114147810 */ /* 0x000fe40007ffe0c9 */
[----:B------:R-:W-:Y:S02]  /*2f20*/  IADD3 R21, R33, 0x8, RZ ;  /* 0x0000000821157810 */ /* 0x000fe40007ffe0ff */
[----:B------:R-:W-:Y:S01]  /*2f30*/  HMMA.16816.F32.BF16 R68, R4, R42, R68 ;  /* 0x0000002a0444723c */ /* 0x000fe20000041844 */
[----:B------:R-:W4:Y:S01]  /*2f40*/  LDSM.16.M88.4 R40, [R118+0x8000] ;  /* 0x008000007628783b */ /* 0x000f220000000200 */
[----:B------:R-:W-:-:S02]  /*2f50*/  IADD3 R20, R135, R20, -R140 ;  /* 0x0000001487147210 */ /* 0x000fc40007ffe88c */
[----:B------:R-:W-:Y:S02]  /*2f60*/  LEA.HI R32, R32, R139, RZ, 0x2 ;  /* 0x0000008b20207211 */ /* 0x000fe400078f10ff */
[----:B------:R-:W-:Y:S02]  /*2f70*/  IADD3 R168, R20, c[0x0][0x2e8], RZ ;  /* 0x0000ba0014a87a10 */ /* 0x000fe40007ffe0ff */
[----:B------:R-:W-:Y:S01]  /*2f80*/  HMMA.16816.F32.BF16 R52, R8, R30, R52 ;  /* 0x0000001e0834723c */ /* 0x000fe20000041834 */
[----:B------:R-:W-:Y:S02]  /*2f90*/  IADD3 R20, R33, 0x1, RZ ;  /* 0x0000000121147810 */ /* 0x000fe40007ffe0ff */
[----:B------:R-:W-:-:S05]  /*2fa0*/  LOP3.LUT R32, R32, 0xfffffffc, RZ, 0xc0, !PT ;  /* 0xfffffffc20207812 */ /* 0x000fca00078ec0ff */
[----:B------:R-:W-:Y:S01]  /*2fb0*/  HMMA.16816.F32.BF16 R44, R8, R34, R44 ;  /* 0x00000022082c723c */ /* 0x000fe2000004182c */
[----:B------:R-:W-:Y:S02]  /*2fc0*/  IMAD.IADD R200, R139, 0x1, -R32 ;  /* 0x000000018bc87824 */ /* 0x000fe400078e0a20 */
[----:B------:R-:W-:Y:S02]  /*2fd0*/  FMUL.FTZ R72, R72, c[0x0][0x2ec] ;  /* 0x0000bb0048487a20 */ /* 0x000fe40000410000 */
[----:B------:R-:W-:Y:S02]  /*2fe0*/  FMUL.FTZ R74, R74, c[0x0][0x2ec] ;  /* 0x0000bb004a4a7a20 */ /* 0x000fe40000410000 */
[----:B------:R-:W-:Y:S01]  /*2ff0*/  FMUL.FTZ R73, R73, c[0x0][0x2ec] ;  /* 0x0000bb0049497a20 */ /* 0x000fe20000410000 */
[----:B------:R-:W-:Y:S01]  /*3000*/  HMMA.16816.F32.BF16 R92, R16, R22, R92 ;  /* 0x00000016105c723c */ /* 0x000fe2000004185c */
[----:B------:R-:W3:Y:S01]  /*3010*/  LDSM.16.M88.4 R16, [R118+0x6c00] ;  /* 0x006c00007610783b */ /* 0x000ee20000000200 */
[----:B------:R-:W2:Y:S01]  /*3020*/  MUFU.TANH R72, R72 ;  /* 0x0000004800487308 */ /* 0x000ea20000002400 */
[----:B------:R-:W-:-:S02]  /*3030*/  FMUL.FTZ R75, R75, c[0x0][0x2ec] ;  /* 0x0000bb004b4b7a20 */ /* 0x000fc40000410000 */
[----:B------:R-:W-:Y:S02]  /*3040*/  FMUL.FTZ R68, R68, c[0x0][0x2ec] ;  /* 0x0000bb0044447a20 */ /* 0x000fe40000410000 */
[----:B------:R-:W-:Y:S01]  /*3050*/  FMUL.FTZ R70, R70, c[0x0][0x2ec] ;  /* 0x0000bb0046467a20 */ /* 0x000fe20000410000 */
[----:B------:R-:W-:Y:S01]  /*3060*/  HMMA.16816.F32.BF16 R56, R8, R28, R56 ;  /* 0x0000001c0838723c */ /* 0x000fe20000041838 */
[----:B------:R-:W3:Y:S01]  /*3070*/  LDSM.16.M88.4 R28, [R185+0x8800] ;  /* 0x00880000b91c783b */ /* 0x000ee20000000200 */
[----:B------:R-:W3:Y:S01]  /*3080*/  MUFU.TANH R74, R74 ;  /* 0x0000004a004a7308 */ /* 0x000ee20000002400 */
[----:B------:R-:W-:Y:S02]  /*3090*/  FMUL.FTZ R149, R69, c[0x0][0x2ec] ;  /* 0x0000bb0045957a20 */ /* 0x000fe40000410000 */
[----:B------:R-:W-:-:S03]  /*30a0*/  FMUL.FTZ R69, R71, c[0x0][0x2ec] ;  /* 0x0000bb0047457a20 */ /* 0x000fc60000410000 */
[----:B-1----:R-:W-:Y:S02]  /*30b0*/  HMMA.16816.F32.BF16 R48, R4, R24, R48 ;  /* 0x000000180430723c */ /* 0x002fe40000041830 */
[----:B------:R-:W1:Y:S05]  /*30c0*/  MUFU.TANH R73, R73 ;  /* 0x0000004900497308 */ /* 0x000e6a0000002400 */
[C---:B------:R-:W-:Y:S01]  /*30d0*/  IADD3 R24, R168.reuse, 0x8, RZ ;  /* 0x00000008a8187810 */ /* 0x040fe20007ffe0ff */
[----:B--2---:R-:W-:Y:S01]  /*30e0*/  HMMA.16816.F32.BF16 R128, R12, R36, R128 ;  /* 0x000000240c80723c */ /* 0x004fe20000041880 */
[-C--:B------:R-:W-:Y:S01]  /*30f0*/  IMNMX R168, R168, R135.reuse, PT ;  /* 0x00000087a8a87217 */ /* 0x080fe20003800200 */
[----:B------:R-:W2:Y:S01]  /*3100*/  MUFU.TANH R75, R75 ;  /* 0x0000004b004b7308 */ /* 0x000ea20000002400 */
[----:B------:R-:W-:-:S02]  /*3110*/  IMNMX R167, R24, R135, PT ;  /* 0x0000008718a77217 */ /* 0x000fc40003800200 */
[CC--:B------:R-:W-:Y:S02]  /*3120*/  ISETP.GE.AND P1, PT, R20.reuse, R168.reuse, PT ;  /* 0x000000a81400720c */ /* 0x0c0fe40003f26270 */
[-C--:B------:R-:W-:Y:S01]  /*3130*/  ISETP.GE.AND P5, PT, R20, R167.reuse, PT ;  /* 0x000000a71400720c */ /* 0x080fe20003fa6270 */
[C---:B----4-:R-:W-:Y:S01]  /*3140*/  HMMA.16816.F32.BF16 R52, R4.reuse, R42, R52 ;  /* 0x0000002a0434723c */ /* 0x050fe20000041834 */
[C---:B------:R-:W-:Y:S01]  /*3150*/  IADD3 R24, R33.reuse, 0x10, RZ ;  /* 0x0000001021187810 */ /* 0x040fe20007ffe0ff */
[----:B------:R-:W4:Y:S01]  /*3160*/  MUFU.TANH R68, R68 ;  /* 0x0000004400447308 */ /* 0x000f220000002400 */
[----:B------:R-:W-:Y:S02]  /*3170*/  IADD3 R20, R33, 0x9, RZ ;  /* 0x0000000921147810 */ /* 0x000fe40007ffe0ff */
[----:B------:R-:W-:Y:S02]  /*3180*/  FSEL R85, R85, -INF , !P1 ;  /* 0xff80000055557808 */ /* 0x000fe40004800000 */
[----:B------:R-:W-:Y:S01]  /*3190*/  FSEL R86, R86, -INF , !P5 ;  /* 0xff80000056567808 */ /* 0x000fe20006800000 */
[----:B------:R-:W-:Y:S01]  /*31a0*/  HMMA.16816.F32.BF16 R44, R4, R26, R44 ;  /* 0x0000001a042c723c */ /* 0x000fe2000004182c */
[CC--:B------:R-:W-:Y:S01]  /*31b0*/  ISETP.GE.AND P1, PT, R24.reuse, R168.reuse, PT ;  /* 0x000000a81800720c */ /* 0x0c0fe20003f26270 */
[----:B------:R-:W1:Y:S01]  /*31c0*/  MUFU.TANH R154, R70 ;  /* 0x00000046009a7308 */ /* 0x000e620000002400 */
[-C--:B------:R-:W-:Y:S01]  /*31d0*/  ISETP.GE.AND P5, PT, R24, R167.reuse, PT ;  /* 0x000000a71800720c */ /* 0x080fe20003fa6270 */
[----:B------:R-:W-:Y:S01]  /*31e0*/  FMUL.FTZ R48, R48, c[0x0][0x2ec] ;  /* 0x0000bb0030307a20 */ /* 0x000fe20000410000 */
[CC--:B------:R-:W-:Y:S01]  /*31f0*/  ISETP.GE.AND P3, PT, R21.reuse, R168.reuse, PT ;  /* 0x000000a81500720c */ /* 0x0c0fe20003f66270 */
[----:B------:R-:W-:Y:S01]  /*3200*/  FMUL.FTZ R50, R50, c[0x0][0x2ec] ;  /* 0x0000bb0032327a20 */ /* 0x000fe20000410000 */
[-C--:B------:R-:W-:Y:S01]  /*3210*/  ISETP.GE.AND P0, PT, R21, R167.reuse, PT ;  /* 0x000000a71500720c */ /* 0x080fe20003f06270 */
[C---:B------:R-:W-:Y:S01]  /*3220*/  HMMA.16816.F32.BF16 R100, R12.reuse, R38, R100 ;  /* 0x000000260c64723c */ /* 0x040fe20000041864 */
[CC--:B------:R-:W-:Y:S01]  /*3230*/  ISETP.GE.AND P4, PT, R20.reuse, R168.reuse, PT ;  /* 0x000000a81400720c */ /* 0x0c0fe20003f86270 */
[----:B------:R-:W1:Y:S01]  /*3240*/  MUFU.TANH R149, R149 ;  /* 0x0000009500957308 */ /* 0x000e620000002400 */
[-C--:B------:R-:W-:Y:S01]  /*3250*/  ISETP.GE.AND P2, PT, R20, R167.reuse, PT ;  /* 0x000000a71400720c */ /* 0x080fe20003f46270 */
[----:B------:R-:W-:Y:S01]  /*3260*/  FMUL.FTZ R49, R49, c[0x0][0x2ec] ;  /* 0x0000bb0031317a20 */ /* 0x000fe20000410000 */
[C---:B------:R-:W-:Y:S01]  /*3270*/  IADD3 R25, R33.reuse, 0x11, RZ ;  /* 0x0000001121197810 */ /* 0x040fe20007ffe0ff */
[----:B------:R-:W1:Y:S01]  /*3280*/  LDSM.16.M88.4 R20, [R118+0x8800] ;  /* 0x008800007614783b */ /* 0x000e620000000200 */
[----:B------:R-:W-:Y:S01]  /*3290*/  IADD3 R24, R33, 0x18, RZ ;  /* 0x0000001821187810 */ /* 0x000fe20007ffe0ff */
[----:B---3--:R-:W-:Y:S01]  /*32a0*/  HMMA.16816.F32.BF16 R96, R12, R16, R96 ;  /* 0x000000100c60723c */ /* 0x008fe20000041860 */
[----:B------:R-:W-:Y:S01]  /*32b0*/  FSEL R87, R87, -INF , !P3 ;  /* 0xff80000057577808 */ /* 0x000fe20005800000 */
[----:B------:R-:W3:Y:S01]  /*32c0*/  MUFU.TANH R69, R69 ;  /* 0x0000004500457308 */ /* 0x000ee20000002400 */
[----:B------:R-:W-:Y:S01]  /*32d0*/  FSEL R36, R89, -INF , !P0 ;  /* 0xff80000059247808 */ /* 0x000fe20004000000 */
[----:B------:R-:W-:Y:S01]  /*32e0*/  FMUL.FTZ R52, R52, c[0x0][0x2ec] ;  /* 0x0000bb0034347a20 */ /* 0x000fe20000410000 */
[----:B------:R-:W-:Y:S01]  /*32f0*/  FSEL R43, R88, -INF , !P4 ;  /* 0xff800000582b7808 */ /* 0x000fe20006000000 */
[----:B------:R-:W-:Y:S01]  /*3300*/  FMUL.FTZ R54, R54, c[0x0][0x2ec] ;  /* 0x0000bb0036367a20 */ /* 0x000fe20000410000 */
[----:B------:R-:W-:Y:S01]  /*3310*/  FSEL R90, R90, -INF , !P2 ;  /* 0xff8000005a5a7808 */ /* 0x000fe20005000000 */
[C---:B------:R-:W-:Y:S01]  /*3320*/  HMMA.16816.F32.BF16 R128, R8.reuse, R28, R128 ;  /* 0x0000001c0880723c */ /* 0x040fe20000041880 */
[CC--:B------:R-:W-:Y:S01]  /*3330*/  ISETP.GE.AND P3, PT, R25.reuse, R168.reuse, PT ;  /* 0x000000a81900720c */ /* 0x0c0fe20003f66270 */
[----:B------:R-:W1:Y:S01]  /*3340*/  MUFU.TANH R70, R67 ;  /* 0x0000004300467308 */ /* 0x000e620000002400 */
[-C--:B------:R-:W-:Y:S01]  /*3350*/  ISETP.GE.AND P0, PT, R25, R167.reuse, PT ;  /* 0x000000a71900720c */ /* 0x080fe20003f06270 */
[----:B------:R-:W-:Y:S01]  /*3360*/  FMUL.FTZ R53, R53, c[0x0][0x2ec] ;  /* 0x0000bb0035357a20 */ /* 0x000fe20000410000 */
[CC--:B------:R-:W-:Y:S01]  /*3370*/  ISETP.GE.AND P4, PT, R24.reuse, R168.reuse, PT ;  /* 0x000000a81800720c */ /* 0x0c0fe20003f86270 */
[----:B------:R-:W-:Y:S01]  /*3380*/  FMUL.FTZ R55, R55, c[0x0][0x2ec] ;  /* 0x0000bb0037377a20 */ /* 0x000fe20000410000 */
[-C--:B------:R-:W-:Y:S01]  /*3390*/  ISETP.GE.AND P2, PT, R24, R167.reuse, PT ;  /* 0x000000a71800720c */ /* 0x080fe20003f46270 */
[----:B------:R-:W-:Y:S01]  /*33a0*/  HMMA.16816.F32.BF16 R100, R8, R30, R100 ;  /* 0x0000001e0864723c */ /* 0x000fe20000041864 */
[----:B------:R-:W2:Y:S01]  /*33b0*/  LDSM.16.M88.4 R24, [R185+0x8c00] ;  /* 0x008c0000b918783b */ /* 0x000ea20000000200 */
[----:B------:R-:W-:Y:S01]  /*33c0*/  IADD3 R28, R33, 0x19, RZ ;  /* 0x00000019211c7810 */ /* 0x000fe20007ffe0ff */
[----:B------:R-:W-:Y:S01]  /*33d0*/  MUFU.TANH R52, R52 ;  /* 0x0000003400347308 */ /* 0x000fe20000002400 */
[----:B------:R-:W-:Y:S01]  /*33e0*/  FSEL R37, R104, -INF , !P1 ;  /* 0xff80000068257808 */ /* 0x000fe20004800000 */
[----:B------:R-:W-:Y:S01]  /*33f0*/  FMUL.FTZ R44, R44, c[0x0][0x2ec] ;  /* 0x0000bb002c2c7a20 */ /* 0x000fe20000410000 */
[----:B------:R-:W-:Y:S01]  /*3400*/  FSEL R32, R105, -INF , !P5 ;  /* 0xff80000069207808 */ /* 0x000fe20006800000 */
[----:B------:R-:W-:Y:S01]  /*3410*/  FMUL.FTZ R46, R46, c[0x0][0x2ec] ;  /* 0x0000bb002e2e7a20 */ /* 0x000fe20000410000 */
[C---:B------:R-:W-:Y:S01]  /*3420*/  ISETP.GE.AND P1, PT, R28.reuse, R168, PT ;  /* 0x000000a81c00720c */ /* 0x040fe20003f26270 */
[----:B------:R-:W-:Y:S01]  /*3430*/  HMMA.16816.F32.BF16 R92, R12, R18, R92 ;  /* 0x000000120c5c723c */ /* 0x000fe2000004185c */
[----:B------:R-:W-:Y:S01]  /*3440*/  ISETP.GE.AND P5, PT, R28, R167, PT ;  /* 0x000000a71c00720c */ /* 0x000fe20003fa6270 */
[----:B------:R-:W-:Y:S01]  /*3450*/  MUFU.TANH R150, R54 ;  /* 0x0000003600967308 */ /* 0x000fe20000002400 */
[----:B------:R-:W3:Y:S01]  /*3460*/  LDSM.16.M88.4 R28, [R118+0x8c00] ;  /* 0x008c0000761c783b */ /* 0x000ee20000000200 */
[----:B------:R-:W-:Y:S01]  /*3470*/  IADD3 R17, R33, 0x20, RZ ;  /* 0x0000002021117810 */ /* 0x000fe20007ffe0ff */
[----:B------:R-:W-:Y:S01]  /*3480*/  FMUL.FTZ R45, R45, c[0x0][0x2ec] ;  /* 0x0000bb002d2d7a20 */ /* 0x000fe20000410000 */
[----:B------:R-:W-:Y:S01]  /*3490*/  IADD3 R16, R33, 0x21, RZ ;  /* 0x0000002121107810 */ /* 0x000fe20007ffe0ff */
[----:B------:R-:W-:Y:S01]  /*34a0*/  FMUL.FTZ R47, R47, c[0x0][0x2ec] ;  /* 0x0000bb002f2f7a20 */ /* 0x000fe20000410000 */
[----:B------:R-:W-:Y:S01]  /*34b0*/  HMMA.16816.F32.BF16 R56, R4, R40, R56 ;  /* 0x000000280438723c */ /* 0x000fe20000041838 */
[----:B------:R-:W-:Y:S01]  /*34c0*/  FSEL R91, R91, -INF , !P3 ;  /* 0xff8000005b5b7808 */ /* 0x000fe20005800000 */
[----:B------:R-:W-:Y:S01]  /*34d0*/  MUFU.TANH R135, R53 ;  /* 0x0000003500877308 */ /* 0x000fe20000002400 */
[----:B------:R-:W-:Y:S01]  /*34e0*/  FSEL R80, R80, -INF , !P0 ;  /* 0xff80000050507808 */ /* 0x000fe20004000000 */
[----:B------:R-:W-:Y:S01]  /*34f0*/  FMUL.FTZ R51, R51, c[0x0][0x2ec] ;  /* 0x0000bb0033337a20 */ /* 0x000fe20000410000 */
[----:B------:R-:W-:Y:S01]  /*3500*/  FSEL R35, R76, -INF , !P4 ;  /* 0xff8000004c237808 */ /* 0x000fe20006000000 */
[----:B------:R-:W-:-:S04]  /*3510*/  DEPBAR.LE SB0, 0x0 ;  /* 0x000080000000791a */ /* 0x000fc80000000000 */
[C---:B-1----:R-:W-:Y:S01]  /*3520*/  HMMA.16816.F32.BF16 R128, R4.reuse, R20, R128 ;  /* 0x000000140480723c */ /* 0x042fe20000041880 */
[----:B------:R-:W-:Y:S01]  /*3530*/  FMUL.FTZ R41, R63, c[0x0][0x2ec] ;  /* 0x0000bb003f297a20 */ /* 0x000fe20000410000 */
[----:B------:R-:W-:Y:S01]  /*3540*/  FSEL R38, R78, -INF , !P2 ;  /* 0xff8000004e267808 */ /* 0x000fe20005000000 */
[----:B------:R-:W-:Y:S01]  /*3550*/  FMUL.FTZ R40, R62, c[0x0][0x2ec] ;  /* 0x0000bb003e287a20 */ /* 0x000fe20000410000 */
[CC--:B------:R-:W-:Y:S01]  /*3560*/  ISETP.GE.AND P3, PT, R17.reuse, R168.reuse, PT ;  /* 0x000000a81100720c */ /* 0x0c0fe20003f66270 */
[----:B------:R-:W-:Y:S01]  /*3570*/  MUFU.TANH R140, R55 ;  /* 0x00000037008c7308 */ /* 0x000fe20000002400 */
[----:B------:R-:W-:Y:S02]  /*3580*/  ISETP.GE.AND P0, PT, R17, R167, PT ;  /* 0x000000a71100720c */ /* 0x000fe40003f06270 */
[----:B------:R-:W-:Y:S01]  /*3590*/  IADD3 R21, R33, 0x28, RZ ;  /* 0x0000002821157810 */ /* 0x000fe20007ffe0ff */
[----:B------:R-:W-:Y:S01]  /*35a0*/  HMMA.16816.F32.BF16 R100, R4, R22, R100 ;  /* 0x000000160464723c */ /* 0x000fe20000041864 */
[----:B------:R-:W-:-:S02]  /*35b0*/  ISETP.GE.AND P4, PT, R16, R168, PT ;  /* 0x000000a81000720c */ /* 0x000fc40003f86270 */
[-C--:B------:R-:W-:Y:S01]  /*35c0*/  ISETP.GE.AND P2, PT, R16, R167.reuse, PT ;  /* 0x000000a71000720c */ /* 0x080fe20003f46270 */
[----:B------:R-:W-:Y:S01]  /*35d0*/  MUFU.TANH R41, R41 ;  /* 0x0000002900297308 */ /* 0x000fe20000002400 */
[----:B------:R-:W-:Y:S01]  /*35e0*/  IADD3 R16, R33, 0x29, RZ ;  /* 0x0000002921107810 */ /* 0x000fe20007ffe0ff */
[----:B------:R-:W-:Y:S01]  /*35f0*/  FMUL.FTZ R56, R56, c[0x0][0x2ec] ;  /* 0x0000bb0038387a20 */ /* 0x000fe20000410000 */
[----:B------:R-:W-:Y:S01]  /*3600*/  FSEL R17, R77, -INF , !P1 ;  /* 0xff8000004d117808 */ /* 0x000fe20004800000 */
[C---:B--2---:R-:W-:Y:S01]  /*3610*/  HMMA.16816.F32.BF16 R96, R8.reuse, R24, R96 ;  /* 0x000000180860723c */ /* 0x044fe20000041860 */
[----:B------:R-:W-:Y:S01]  /*3620*/  FSEL R20, R79, -INF , !P5 ;  /* 0xff8000004f147808 */ /* 0x000fe20006800000 */
[----:B------:R-:W-:Y:S01]  /*3630*/  FMUL.FTZ R58, R58, c[0x0][0x2ec] ;  /* 0x0000bb003a3a7a20 */ /* 0x000fe20000410000 */
[-C--:B------:R-:W-:Y:S01]  /*3640*/  ISETP.GE.AND P1, PT, R21, R168.reuse, PT ;  /* 0x000000a81500720c */ /* 0x080fe20003f26270 */
[----:B------:R-:W-:Y:S01]  /*3650*/  FMUL.FTZ R42, R57, c[0x0][0x2ec] ;  /* 0x0000bb00392a7a20 */ /* 0x000fe20000410000 */
[-C--:B------:R-:W-:Y:S01]  /*3660*/  ISETP.GE.AND P5, PT, R21, R167.reuse, PT ;  /* 0x000000a71500720c */ /* 0x080fe20003fa6270 */
[----:B------:R-:W1:Y:S01]  /*3670*/  MUFU.TANH R40, R40 ;  /* 0x0000002800287308 */ /* 0x000e620000002400 */
[----:B------:R-:W-:Y:S01]  /*3680*/  FSEL R21, R72, -INF , !P3 ;  /* 0xff80000048157808 */ /* 0x000fe20005800000 */
[----:B------:R-:W-:Y:S01]  /*3690*/  HMMA.16816.F32.BF16 R92, R8, R26, R92 ;  /* 0x0000001a085c723c */ /* 0x000fe2000004185c */
[----:B------:R-:W-:Y:S01]  /*36a0*/  FSEL R34, R74, -INF , !P0 ;  /* 0xff8000004a227808 */ /* 0x000fe20004000000 */
[----:B------:R-:W-:Y:S01]  /*36b0*/  FMUL.FTZ R59, R59, c[0x0][0x2ec] ;  /* 0x0000bb003b3b7a20 */ /* 0x000fe20000410000 */
[-C--:B------:R-:W-:Y:S01]  /*36c0*/  ISETP.GE.AND P3, PT, R16, R168.reuse, PT ;  /* 0x000000a81000720c */ /* 0x080fe20003f66270 */
[----:B------:R-:W-:Y:S01]  /*36d0*/  FMUL.FTZ R128, R128, c[0x0][0x2ec] ;  /* 0x0000bb0080807a20 */ /* 0x000fe20000410000 */
[-C--:B------:R-:W-:Y:S01]  /*36e0*/  ISETP.GE.AND P0, PT, R16, R167.reuse, PT ;  /* 0x000000a71000720c */ /* 0x080fe20003f06270 */
[----:B------:R-:W2:Y:S01]  /*36f0*/  MUFU.TANH R56, R56 ;  /* 0x0000003800387308 */ /* 0x000ea20000002400 */
[----:B------:R-:W-:Y:S01]  /*3700*/  IADD3 R16, R33, 0x30, RZ ;  /* 0x0000003021107810 */ /* 0x000fe20007ffe0ff */
[----:B------:R-:W-:Y:S01]  /*3710*/  FMUL.FTZ R126, R130, c[0x0][0x2ec] ;  /* 0x0000bb00827e7a20 */ /* 0x000fe20000410000 */
[----:B------:R-:W-:Y:S01]  /*3720*/  FSEL R151, R73, -INF , !P4 ;  /* 0xff80000049977808 */ /* 0x000fe20006000000 */
[----:B------:R-:W-:Y:S01]  /*3730*/  FMUL.FTZ R127, R129, c[0x0][0x2ec] ;  /* 0x0000bb00817f7a20 */ /* 0x000fe20000410000 */
[CC--:B------:R-:W-:Y:S01]  /*3740*/  ISETP.GE.AND P4, PT, R16.reuse, R168.reuse, PT ;  /* 0x000000a81000720c */ /* 0x0c0fe20003f86270 */
[----:B------:R-:W-:Y:S01]  /*3750*/  FMUL.FTZ R124, R131, c[0x0][0x2ec] ;  /* 0x0000bb00837c7a20 */ /* 0x000fe20000410000 */
[----:B------:R-:W-:Y:S01]  /*3760*/  FSEL R62, R75, -INF , !P2 ;  /* 0xff8000004b3e7808 */ /* 0x000fe20005000000 */
[----:B------:R-:W1:Y:S01]  /*3770*/  MUFU.TANH R152, R58 ;  /* 0x0000003a00987308 */ /* 0x000e620000002400 */
[-C--:B------:R-:W-:Y:S01]  /*3780*/  ISETP.GE.AND P2, PT, R16, R167.reuse, PT ;  /* 0x000000a71000720c */ /* 0x080fe20003f46270 */
[C---:B---3--:R-:W-:Y:S01]  /*3790*/  HMMA.16816.F32.BF16 R96, R4.reuse, R28, R96 ;  /* 0x0000001c0460723c */ /* 0x048fe20000041860 */
[C---:B------:R-:W-:Y:S01]  /*37a0*/  IADD3 R16, R33.reuse, 0x31, RZ ;  /* 0x0000003121107810 */ /* 0x040fe20007ffe0ff */
[----:B------:R-:W-:Y:S01]  /*37b0*/  FMUL.FTZ R100, R100, c[0x0][0x2ec] ;  /* 0x0000bb0064647a20 */ /* 0x000fe20000410000 */
[----:B------:R-:W-:Y:S01]  /*37c0*/  IADD3 R23, R33, 0x39, RZ ;  /* 0x0000003921177810 */ /* 0x000fe20007ffe0ff */
[----:B------:R-:W-:Y:S01]  /*37d0*/  FMUL.FTZ R101, R101, c[0x0][0x2ec] ;  /* 0x0000bb0065657a20 */ /* 0x000fe20000410000 */
[----:B----4-:R-:W-:Y:S01]  /*37e0*/  FSEL R153, R68, -INF , !P1 ;  /* 0xff80000044997808 */ /* 0x010fe20004800000 */
[----:B------:R3:W-:Y:S01]  /*37f0*/  MUFU.TANH R138, R59 ;  /* 0x0000003b008a7308 */ /* 0x0007e20000002400 */
[----:B------:R-:W-:Y:S01]  /*3800*/  FSEL R154, R154, -INF , !P5 ;  /* 0xff8000009a9a7808 */ /* 0x000fe20006800000 */
[----:B------:R-:W-:Y:S01]  /*3810*/  HMMA.16816.F32.BF16 R4, R4, R30, R92 ;  /* 0x0000001e0404723c */ /* 0x000fe2000004185c */
[----:B------:R-:W-:Y:S01]  /*3820*/  ISETP.GE.AND P1, PT, R16, R168, PT ;  /* 0x000000a81000720c */ /* 0x000fe20003f26270 */
[----:B------:R-:W-:Y:S01]  /*3830*/  FMUL.FTZ R102, R102, c[0x0][0x2ec] ;  /* 0x0000bb0066667a20 */ /* 0x000fe20000410000 */
[----:B------:R-:W-:Y:S01]  /*3840*/  ISETP.GE.AND P5, PT, R16, R167, PT ;  /* 0x000000a71000720c */ /* 0x000fe20003fa6270 */
[----:B------:R-:W-:Y:S01]  /*3850*/  FMUL.FTZ R103, R103, c[0x0][0x2ec] ;  /* 0x0000bb0067677a20 */ /* 0x000fe20000410000 */
[C---:B------:R-:W-:Y:S01]  /*3860*/  IADD3 R24, R33.reuse, 0x38, RZ ;  /* 0x0000003821187810 */ /* 0x040fe20007ffe0ff */
[----:B------:R-:W4:Y:S01]  /*3870*/  MUFU.TANH R42, R42 ;  /* 0x0000002a002a7308 */ /* 0x000f220000002400 */
[----:B------:R-:W-:-:S02]  /*3880*/  IADD3 R22, R33, 0x40, RZ ;  /* 0x0000004021167810 */ /* 0x000fc40007ffe0ff */
[----:B------:R-:W-:Y:S02]  /*3890*/  IADD3 R12, R33, 0x48, RZ ;  /* 0x00000048210c7810 */ /* 0x000fe40007ffe0ff */
[----:B------:R-:W-:Y:S02]  /*38a0*/  FSEL R149, R149, -INF , !P3 ;  /* 0xff80000095957808 */ /* 0x000fe40005800000 */
[----:B------:R-:W-:Y:S01]  /*38b0*/  FSEL R60, R69, -INF , !P0 ;  /* 0xff800000453c7808 */ /* 0x000fe20004000000 */
[----:B------:R-:W1:Y:S01]  /*38c0*/  MUFU.TANH R147, R48 ;  /* 0x0000003000937308 */ /* 0x000e620000002400 */
[----:B---3--:R-:W-:Y:S01]  /*38d0*/  FSEL R59, R64, -INF , !P4 ;  /* 0xff800000403b7808 */ /* 0x008fe20006000000 */
[----:B------:R-:W-:Y:S01]  /*38e0*/  FMUL.FTZ R63, R97, c[0x0][0x2ec] ;  /* 0x0000bb00613f7a20 */ /* 0x000fe20000410000 */
[----:B------:R-:W-:Y:S01]  /*38f0*/  FSEL R64, R66, -INF , !P2 ;  /* 0xff80000042407808 */ /* 0x000fe20005000000 */
[----:B------:R-:W-:Y:S01]  /*3900*/  FMUL.FTZ R54, R99, c[0x0][0x2ec] ;  /* 0x0000bb0063367a20 */ /* 0x000fe20000410000 */
[----:B------:R-:W-:-:S02]  /*3910*/  ISETP.GE.AND P4, PT, R23, R168, PT ;  /* 0x000000a81700720c */ /* 0x000fc40003f86270 */
[-C--:B------:R-:W-:Y:S01]  /*3920*/  ISETP.GE.AND P2, PT, R23, R167.reuse, PT ;  /* 0x000000a71700720c */ /* 0x080fe20003f46270 */
[----:B------:R-:W3:Y:S01]  /*3930*/  MUFU.TANH R148, R50 ;  /* 0x0000003200947308 */ /* 0x000ee20000002400 */
[----:B------:R-:W-:Y:S01]  /*3940*/  FSEL R67, R65, -INF , !P1 ;  /* 0xff80000041437808 */ /* 0x000fe20004800000 */
[----:B------:R-:W-:Y:S01]  /*3950*/  FMUL.FTZ R65, R96, c[0x0][0x2ec] ;  /* 0x0000bb0060417a20 */ /* 0x000fe20000410000 */
[----:B------:R-:W-:Y:S01]  /*3960*/  FSEL R66, R70, -INF , !P5 ;  /* 0xff80000046427808 */ /* 0x000fe20006800000 */
[----:B------:R-:W-:Y:S01]  /*3970*/  FMUL.FTZ R57, R4, c[0x0][0x2ec] ;  /* 0x0000bb0004397a20 */ /* 0x000fe20000410000 */
[----:B------:R-:W-:Y:S01]  /*3980*/  FSEL R61, R61, -INF , !P4 ;  /* 0xff8000003d3d7808 */ /* 0x000fe20006000000 */
[----:B------:R-:W-:Y:S01]  /*3990*/  FMUL.FTZ R6, R6, c[0x0][0x2ec] ;  /* 0x0000bb0006067a20 */ /* 0x000fe20000410000 */
[CC--:B------:R-:W-:Y:S01]  /*39a0*/  ISETP.GE.AND P3, PT, R24.reuse, R168.reuse, PT ;  /* 0x000000a81800720c */ /* 0x0c0fe20003f66270 */
[----:B------:R3:W-:Y:S01]  /*39b0*/  MUFU.TANH R16, R128 ;  /* 0x0000008000107308 */ /* 0x0007e20000002400 */
[-C--:B------:R-:W-:Y:S01]  /*39c0*/  ISETP.GE.AND P0, PT, R24, R167.reuse, PT ;  /* 0x000000a71800720c */ /* 0x080fe20003f06270 */
[----:B------:R-:W-:Y:S01]  /*39d0*/  FMUL.FTZ R5, R5, c[0x0][0x2ec] ;  /* 0x0000bb0005057a20 */ /* 0x000fe20000410000 */
[C---:B------:R-:W-:Y:S01]  /*39e0*/  ISETP.GE.AND P1, PT, R22.reuse, R168, PT ;  /* 0x000000a81600720c */ /* 0x040fe20003f26270 */
[----:B------:R-:W-:Y:S01]  /*39f0*/  FMUL.FTZ R7, R7, c[0x0][0x2ec] ;  /* 0x0000bb0007077a20 */ /* 0x000fe20000410000 */
[----:B------:R-:W-:-:S02]  /*3a00*/  ISETP.GE.AND P5, PT, R22, R167, PT ;  /* 0x000000a71600720c */ /* 0x000fc40003fa6270 */
[----:B------:R-:W-:Y:S01]  /*3a10*/  ISETP.GE.AND P4, PT, R12, R168, PT ;  /* 0x000000a80c00720c */ /* 0x000fe20003f86270 */
[----:B------:R-:W4:Y:S01]  /*3a20*/  MUFU.TANH R143, R44 ;  /* 0x0000002c008f7308 */ /* 0x000f220000002400 */
[----:B------:R-:W-:Y:S02]  /*3a30*/  IADD3 R13, R33, 0x41, RZ ;  /* 0x00000041210d7810 */ /* 0x000fe40007ffe0ff */
[----:B------:R-:W-:Y:S02]  /*3a40*/  FSEL R121, R121, -INF , !P3 ;  /* 0xff80000079797808 */ /* 0x000fe40005800000 */
[----:B-1----:R-:W-:Y:S02]  /*3a50*/  FSEL R130, R40, -INF , !P0 ;  /* 0xff80000028827808 */ /* 0x002fe40004000000 */
[----:B--2---:R-:W-:Y:S01]  /*3a60*/  FSEL R139, R56, -INF , !P1 ;  /* 0xff800000388b7808 */ /* 0x004fe20004800000 */
[----:B------:R-:W1:Y:S01]  /*3a70*/  MUFU.TANH R144, R46 ;  /* 0x0000002e00907308 */ /* 0x000e620000002400 */
[----:B---3--:R-:W-:Y:S01]  /*3a80*/  FSEL R128, R41, -INF , !P2 ;  /* 0xff80000029807808 */ /* 0x008fe20005000000 */
[----:B------:R-:W-:Y:S01]  /*3a90*/  FMUL.FTZ R56, R98, c[0x0][0x2ec] ;  /* 0x0000bb0062387a20 */ /* 0x000fe20000410000 */
[----:B------:R-:W-:-:S02]  /*3aa0*/  ISETP.GE.AND P2, PT, R12, R167, PT ;  /* 0x000000a70c00720c */ /* 0x000fc40003f46270 */
[----:B------:R-:W-:Y:S02]  /*3ab0*/  IADD3 R12, R33, 0x49, RZ ;  /* 0x00000049210c7810 */ /* 0x000fe40007ffe0ff */
[----:B------:R-:W-:Y:S01]  /*3ac0*/  FSEL R152, R152, -INF , !P5 ;  /* 0xff80000098987808 */ /* 0x000fe20006800000 */
[----:B------:R-:W2:Y:S01]  /*3ad0*/  MUFU.TANH R141, R45 ;  /* 0x0000002d008d7308 */ /* 0x000ea20000002400 */
[CC--:B------:R-:W-:Y:S02]  /*3ae0*/  ISETP.GE.AND P3, PT, R13.reuse, R168.reuse, PT ;  /* 0x000000a80d00720c */ /* 0x0c0fe40003f66270 */
[-C--:B------:R-:W-:Y:S02]  /*3af0*/  ISETP.GE.AND P0, PT, R13, R167.reuse, PT ;  /* 0x000000a70d00720c */ /* 0x080fe40003f06270 */
[C---:B------:R-:W-:Y:S02]  /*3b00*/  ISETP.GE.AND P1, PT, R12.reuse, R168, PT ;  /* 0x000000a80c00720c */ /* 0x040fe40003f26270 */
[----:B------:R-:W-:Y:S01]  /*3b10*/  ISETP.GE.AND P5, PT, R12, R167, PT ;  /* 0x000000a70c00720c */ /* 0x000fe20003fa6270 */
[----:B------:R-:W3:Y:S01]  /*3b20*/  MUFU.TANH R142, R47 ;  /* 0x0000002f008e7308 */ /* 0x000ee20000002400 */
[----:B------:R-:W-:-:S02]  /*3b30*/  IADD3 R12, R33, 0x50, RZ ;  /* 0x00000050210c7810 */ /* 0x000fc40007ffe0ff */
[----:B------:R-:W-:Y:S02]  /*3b40*/  IADD3 R8, R33, 0x51, RZ ;  /* 0x0000005121087810 */ /* 0x000fe40007ffe0ff */
[----:B----4-:R-:W-:Y:S02]  /*3b50*/  FSEL R131, R42, -INF , !P3 ;  /* 0xff8000002a837808 */ /* 0x010fe40005800000 */
[----:B------:R-:W-:Y:S01]  /*3b60*/  FSEL R138, R138, -INF , !P0 ;  /* 0xff8000008a8a7808 */ /* 0x000fe20004000000 */
[----:B------:R-:W4:Y:S01]  /*3b70*/  MUFU.TANH R127, R127 ;  /* 0x0000007f007f7308 */ /* 0x000f220000002400 */
[----:B------:R-:W-:Y:S02]  /*3b80*/  FSEL R133, R52, -INF , !P4 ;  /* 0xff80000034857808 */ /* 0x000fe40006000000 */
[----:B------:R-:W-:Y:S02]  /*3b90*/  FSEL R150, R150, -INF , !P2 ;  /* 0xff80000096967808 */ /* 0x000fe40005000000 */
[----:B------:R-:W-:-:S02]  /*3ba0*/  ISETP.GE.AND P3, PT, R12, R168, PT ;  /* 0x000000a80c00720c */ /* 0x000fc40003f66270 */
[-C--:B------:R-:W-:Y:S01]  /*3bb0*/  ISETP.GE.AND P0, PT, R12, R167.reuse, PT ;  /* 0x000000a70c00720c */ /* 0x080fe20003f06270 */
[----:B------:R-:W1:Y:S01]  /*3bc0*/  MUFU.TANH R145, R49 ;  /* 0x0000003100917308 */ /* 0x000e620000002400 */
[C---:B------:R-:W-:Y:S02]  /*3bd0*/  ISETP.GE.AND P4, PT, R8.reuse, R168, PT ;  /* 0x000000a80800720c */ /* 0x040fe40003f86270 */
[----:B------:R-:W-:Y:S02]  /*3be0*/  ISETP.GE.AND P2, PT, R8, R167, PT ;  /* 0x000000a70800720c */ /* 0x000fe40003f46270 */
[C---:B------:R-:W-:Y:S02]  /*3bf0*/  IADD3 R9, R33.reuse, 0x58, RZ ;  /* 0x0000005821097810 */ /* 0x040fe40007ffe0ff */
[----:B------:R-:W-:Y:S01]  /*3c00*/  IADD3 R8, R33, 0x59, RZ ;  /* 0x0000005921087810 */ /* 0x000fe20007ffe0ff */
[----:B------:R-:W1:Y:S01]  /*3c10*/  MUFU.TANH R146, R51 ;  /* 0x0000003300927308 */ /* 0x000e620000002400 */
[----:B------:R-:W-:-:S02]  /*3c20*/  FSEL R135, R135, -INF , !P1 ;  /* 0xff80000087877808 */ /* 0x000fc40004800000 */
[----:B------:R-:W-:Y:S02]  /*3c30*/  FSEL R140, R140, -INF , !P5 ;  /* 0xff8000008c8c7808 */ /* 0x000fe40006800000 */
[----:B------:R-:W-:Y:S02]  /*3c40*/  FSEL R147, R147, -INF , !P3 ;  /* 0xff80000093937808 */ /* 0x000fe40005800000 */
[----:B------:R-:W-:Y:S01]  /*3c50*/  FSEL R148, R148, -INF , !P0 ;  /* 0xff80000094947808 */ /* 0x000fe20004000000 */
[----:B------:R-:W2:Y:S01]  /*3c60*/  MUFU.TANH R124, R124 ;  /* 0x0000007c007c7308 */ /* 0x000ea20000002400 */
[CC--:B------:R-:W-:Y:S02]  /*3c70*/  ISETP.GE.AND P1, PT, R9.reuse, R168.reuse, PT ;  /* 0x000000a80900720c */ /* 0x0c0fe40003f26270 */
[----:B------:R-:W-:Y:S02]  /*3c80*/  ISETP.GE.AND P5, PT, R9, R167, PT ;  /* 0x000000a70900720c */ /* 0x000fe40003fa6270 */
[----:B------:R-:W-:-:S02]  /*3c90*/  ISETP.GE.AND P3, PT, R8, R168, PT ;  /* 0x000000a80800720c */ /* 0x000fc40003f66270 */
[-C--:B------:R-:W-:Y:S01]  /*3ca0*/  ISETP.GE.AND P0, PT, R8, R167.reuse, PT ;  /* 0x000000a70800720c */ /* 0x080fe20003f06270 */
[----:B------:R-:W4:Y:S01]  /*3cb0*/  MUFU.TANH R65, R65 ;  /* 0x0000004100417308 */ /* 0x000f220000002400 */
[----:B------:R-:W-:Y:S02]  /*3cc0*/  IADD3 R8, R33, 0x61, RZ ;  /* 0x0000006121087810 */ /* 0x000fe40007ffe0ff */
[----:B------:R-:W-:Y:S02]  /*3cd0*/  FSEL R143, R143, -INF , !P1 ;  /* 0xff8000008f8f7808 */ /* 0x000fe40004800000 */
[----:B-1----:R-:W-:Y:S02]  /*3ce0*/  FSEL R144, R144, -INF , !P5 ;  /* 0xff80000090907808 */ /* 0x002fe40006800000 */
[C---:B------:R-:W-:Y:S01]  /*3cf0*/  ISETP.GE.AND P1, PT, R8.reuse, R168, PT ;  /* 0x000000a80800720c */ /* 0x040fe20003f26270 */
[----:B------:R-:W1:Y:S01]  /*3d00*/  MUFU.TANH R126, R126 ;  /* 0x0000007e007e7308 */ /* 0x000e620000002400 */
[----:B------:R-:W-:-:S02]  /*3d10*/  ISETP.GE.AND P5, PT, R8, R167, PT ;  /* 0x000000a70800720c */ /* 0x000fc40003fa6270 */
[----:B------:R-:W-:Y:S02]  /*3d20*/  IADD3 R8, R33, 0x68, RZ ;  /* 0x0000006821087810 */ /* 0x000fe40007ffe0ff */
[----:B--2---:R-:W-:Y:S02]  /*3d30*/  FSEL R141, R141, -INF , !P3 ;  /* 0xff8000008d8d7808 */ /* 0x004fe40005800000 */
[----:B---3--:R-:W-:Y:S01]  /*3d40*/  FSEL R142, R142, -INF , !P0 ;  /* 0xff8000008e8e7808 */ /* 0x008fe20004000000 */
[----:B------:R-:W2:Y:S01]  /*3d50*/  MUFU.TANH R125, R100 ;  /* 0x00000064007d7308 */ /* 0x000ea20000002400 */
[C---:B------:R-:W-:Y:S02]  /*3d60*/  ISETP.GE.AND P3, PT, R8.reuse, R168, PT ;  /* 0x000000a80800720c */ /* 0x040fe40003f66270 */
[----:B------:R-:W-:Y:S02]  /*3d70*/  ISETP.GE.AND P0, PT, R8, R167, PT ;  /* 0x000000a70800720c */ /* 0x000fe40003f06270 */
[----:B------:R-:W-:-:S02]  /*3d80*/  IADD3 R8, R33, 0x70, RZ ;  /* 0x0000007021087810 */ /* 0x000fc40007ffe0ff */
[----:B------:R-:W-:Y:S01]  /*3d90*/  IADD3 R9, R33, 0x60, RZ ;  /* 0x0000006021097810 */ /* 0x000fe20007ffe0ff */
[----:B------:R-:W-:Y:S01]  /*3da0*/  MUFU.TANH R123, R101 ;  /* 0x00000065007b7308 */ /* 0x000fe20000002400 */
[----:B----4-:R-:W-:Y:S02]  /*3db0*/  FSEL R127, R127, -INF , !P1 ;  /* 0xff8000007f7f7808 */ /* 0x010fe40004800000 */
[----:B------:R-:W-:Y:S02]  /*3dc0*/  ISETP.GE.AND P1, PT, R8, R168, PT ;  /* 0x000000a80800720c */ /* 0x000fe40003f26270 */
[----:B------:R-:W-:Y:S02]  /*3dd0*/  FSEL R145, R145, -INF , !P4 ;  /* 0xff80000091917808 */ /* 0x000fe40006000000 */
[----:B------:R-:W-:Y:S01]  /*3de0*/  FSEL R146, R146, -INF , !P2 ;  /* 0xff80000092927808 */ /* 0x000fe20005000000 */
[----:B------:R-:W3:Y:S01]  /*3df0*/  MUFU.TANH R122, R102 ;  /* 0x00000066007a7308 */ /* 0x000ee20000002400 */
[----:B------:R-:W-:-:S02]  /*3e00*/  FSEL R124, R124, -INF , !P5 ;  /* 0xff8000007c7c7808 */ /* 0x000fc40006800000 */
[C---:B------:R-:W-:Y:S02]  /*3e10*/  ISETP.GE.AND P4, PT, R9.reuse, R168, PT ;  /* 0x000000a80900720c */ /* 0x040fe40003f86270 */
[-C--:B------:R-:W-:Y:S02]  /*3e20*/  ISETP.GE.AND P2, PT, R9, R167.reuse, PT ;  /* 0x000000a70900720c */ /* 0x080fe40003f46270 */
[----:B------:R-:W-:Y:S01]  /*3e30*/  ISETP.GE.AND P5, PT, R8, R167, PT ;  /* 0x000000a70800720c */ /* 0x000fe20003fa6270 */
[----:B------:R-:W4:Y:S01]  /*3e40*/  MUFU.TANH R120, R103 ;  /* 0x0000006700787308 */ /* 0x000f220000002400 */
[C---:B------:R-:W-:Y:S02]  /*3e50*/  IADD3 R9, R33.reuse, 0x69, RZ ;  /* 0x0000006921097810 */ /* 0x040fe40007ffe0ff */
[----:B------:R-:W-:Y:S02]  /*3e60*/  IADD3 R8, R33, 0x71, RZ ;  /* 0x0000007121087810 */ /* 0x000fe40007ffe0ff */
[----:B------:R-:W-:-:S02]  /*3e70*/  FSEL R65, R65, -INF , !P1 ;  /* 0xff80000041417808 */ /* 0x000fc40004800000 */
[----:B------:R-:W-:Y:S01]  /*3e80*/  ISETP.GT.AND P1, PT, R192, R189, PT ;  /* 0x000000bdc000720c */ /* 0x000fe20003f24270 */
[----:B------:R-:W4:Y:S01]  /*3e90*/  MUFU.TANH R63, R63 ;  /* 0x0000003f003f7308 */ /* 0x000f220000002400 */
[----:B------:R-:W-:Y:S02]  /*3ea0*/  FSEL R129, R16, -INF , !P4 ;  /* 0xff80000010817808 */ /* 0x000fe40006000000 */
[----:B-1----:R-:W-:Y:S02]  /*3eb0*/  FSEL R126, R126, -INF , !P2 ;  /* 0xff8000007e7e7808 */ /* 0x002fe40005000000 */
[----:B--2---:R-:W-:Y:S02]  /*3ec0*/  FSEL R125, R125, -INF , !P3 ;  /* 0xff8000007d7d7808 */ /* 0x004fe40005800000 */
[C---:B------:R-:W-:Y:S01]  /*3ed0*/  ISETP.GE.AND P4, PT, R9.reuse, R168, PT ;  /* 0x000000a80900720c */ /* 0x040fe20003f86270 */
[----:B------:R-:W1:Y:S01]  /*3ee0*/  MUFU.TANH R56, R56 ;  /* 0x0000003800387308 */ /* 0x000e620000002400 */
[----:B------:R-:W-:-:S02]  /*3ef0*/  ISETP.GE.AND P2, PT, R9, R167, PT ;  /* 0x000000a70900720c */ /* 0x000fc40003f46270 */
[----:B------:R-:W-:Y:S02]  /*3f00*/  ISETP.GE.AND P3, PT, R8, R168, PT ;  /* 0x000000a80800720c */ /* 0x000fe40003f66270 */
[----:B------:R-:W-:Y:S02]  /*3f10*/  IADD3 R4, R33, 0x78, RZ ;  /* 0x0000007821047810 */ /* 0x000fe40007ffe0ff */
[----:B---3--:R-:W-:Y:S01]  /*3f20*/  FSEL R122, R122, -INF , !P0 ;  /* 0xff8000007a7a7808 */ /* 0x008fe20004000000 */
[----:B------:R-:W2:Y:S01]  /*3f30*/  MUFU.TANH R54, R54 ;  /* 0x0000003600367308 */ /* 0x000ea20000002400 */
[----:B------:R-:W-:Y:S02]  /*3f40*/  FSEL R123, R123, -INF , !P4 ;  /* 0xff8000007b7b7808 */ /* 0x000fe40006000000 */
[----:B----4-:R-:W-:Y:S02]  /*3f50*/  FSEL R120, R120, -INF , !P2 ;  /* 0xff80000078787808 */ /* 0x010fe40005000000 */
[----:B------:R-:W-:-:S02]  /*3f60*/  FSEL R63, R63, -INF , !P3 ;  /* 0xff8000003f3f7808 */ /* 0x000fc40005800000 */
[-C--:B------:R-:W-:Y:S01]  /*3f70*/  ISETP.GE.AND P0, PT, R8, R167.reuse, PT ;  /* 0x000000a70800720c */ /* 0x080fe20003f06270 */
[----:B------:R-:W3:Y:S01]  /*3f80*/  MUFU.TANH R57, R57 ;  /* 0x0000003900397308 */ /* 0x000ee20000002400 */
[----:B-1----:R-:W-:Y:S02]  /*3f90*/  FSEL R56, R56, -INF , !P5 ;  /* 0xff80000038387808 */ /* 0x002fe40006800000 */
[CC--:B------:R-:W-:Y:S02]  /*3fa0*/  ISETP.GE.AND P4, PT, R4.reuse, R168.reuse, PT ;  /* 0x000000a80400720c */ /* 0x0c0fe40003f86270 */
[-C--:B------:R-:W-:Y:S01]  /*3fb0*/  ISETP.GE.AND P2, PT, R4, R167.reuse, PT ;  /* 0x000000a70400720c */ /* 0x080fe20003f46270 */
[----:B------:R-:W-:Y:S01]  /*3fc0*/  BAR.SYNC.DEFER_BLOCKING 0x0 ;  /* 0x0000000000007b1d */ /* 0x000fe20000010000 */
[C---:B------:R-:W-:Y:S02]  /*3fd0*/  ISETP.GE.AND P5, PT, R33.reuse, R168, PT ;  /* 0x000000a82100720c */ /* 0x040fe40003fa6270 */
[----:B------:R-:W-:-:S02]  /*3fe0*/  ISETP.GE.AND P3, PT, R33, R167, PT ;  /* 0x000000a72100720c */ /* 0x000fc40003f66270 */
[----:B------:R-:W-:Y:S01]  /*3ff0*/  IADD3 R33, R33, 0x79, RZ ;  /* 0x0000007921217810 */ /* 0x000fe20007ffe0ff */
[----:B------:R-:W1:Y:S01]  /*4000*/  MUFU.TANH R52, R6 ;  /* 0x0000000600347308 */ /* 0x000e620000002400 */
[----:B--2---:R-:W-:Y:S02]  /*4010*/  FSEL R54, R54, -INF , !P0 ;  /* 0xff80000036367808 */ /* 0x004fe40004000000 */
[C---:B------:R-:W-:Y:S02]  /*4020*/  @!P1 LEA R204, P0, R166.reuse, c[0x0][0x168], 0x1 ;  /* 0x00005a00a6cc9a11 */ /* 0x040fe400078008ff */
[----:B---3--:R-:W-:Y:S02]  /*4030*/  FSEL R57, R57, -INF , !P4 ;  /* 0xff80000039397808 */ /* 0x008fe40006000000 */
[----:B------:R-:W-:Y:S01]  /*4040*/  ISETP.GE.AND P4, PT, R33, R168, PT ;  /* 0x000000a82100720c */ /* 0x000fe20003f86270 */
[----:B------:R-:W2:Y:S01]  /*4050*/  MUFU.TANH R55, R5 ;  /* 0x0000000500377308 */ /* 0x000ea20000002400 */
[----:B------:R-:W-:-:S02]  /*4060*/  @!P1 LEA.HI.X R205, R166, c[0x0][0x16c], R165, 0x1, P0 ;  /* 0x00005b00a6cd9a11 */ /* 0x000fc400000f0ca5 */
[----:B------:R-:W-:Y:S02]  /*4070*/  FSEL R0, R0, -INF , !P5 ;  /* 0xff80000000007808 */ /* 0x000fe40006800000 */
[----:B------:R-:W-:-:S03]  /*4080*/  FSEL R84, R84, -INF , !P3 ;  /* 0xff80000054547808 */ /* 0x000fc60005800000 */
[----:B------:R-:W3:Y:S01]  /*4090*/  MUFU.TANH R51, R7 ;  /* 0x0000000700337308 */ /* 0x000ee20000002400 */
[----:B-1----:R-:W-:Y:S02]  /*40a0*/  FSEL R52, R52, -INF , !P2 ;  /* 0xff80000034347808 */ /* 0x002fe40005000000 */
[----:B------:R-:W-:Y:S02]  /*40b0*/  ISETP.GE.AND P2, PT, R33, R167, PT ;  /* 0x000000a72100720c */ /* 0x000fe40003f46270 */
[----:B--2---:R-:W-:Y:S02]  /*40c0*/  FSEL R55, R55, -INF , !P4 ;  /* 0xff80000037377808 */ /* 0x004fe40006000000 */
[----:B---3--:R-:W-:Y:S01]  /*40d0*/  FSEL R51, R51, -INF , !P2 ;  /* 0xff80000033337808 */ /* 0x008fe20005000000 */
        /* <DEDUP_REMOVED lines=8> */
[----:B------:R-:W-:Y:S02]  /*4160*/  ISETP.GE.AND P2, PT, R2, RZ, PT ;  /* 0x000000ff0200720c */ /* 0x000fe40003f46270 */
        /* <DEDUP_REMOVED lines=50> */
.L_x_2724:
[----:B------:R-:W-:-:S04]  /*4490*/  LEA R2, -R117, RZ, 0x7 ;  /* 0x000000ff75027211 */ /* 0x000fc800078e39ff */
[----:B------:R-:W-:Y:S02]  /*44a0*/  SHF.R.S32.HI R4, RZ, 0x1f, R2 ;  /* 0x0000001fff047819 */ /* 0x000fe40000011402 */
.L_x_2725:
        /* <DEDUP_REMOVED lines=29> */
.L_x_2723:
        /* <DEDUP_REMOVED lines=78> */
[----:B-1----:R-:W-:-:S04]  /*4b60*/  FMNMX.FTZ R2, R7, R2, !PT ;  /* 0x0000000207027209 */ /* 0x002fc80007810000 */
[C---:B------:R-:W-:Y:S01]  /*4b70*/  FSETP.NEU.FTZ.AND P0, PT, R2.reuse, -INF , PT ;  /* 0xff8000000200780b */ /* 0x040fe20003f1d000 */
[----:B------:R-:W-:-:S05]  /*4b80*/  FMUL.FTZ R58, R2, c[0x0][0x23c] ;  /* 0x00008f00023a7a20 */ /* 0x000fca0000410000 */
[----:B------:R-:W-:-:S05]  /*4b90*/  FSEL R58, R58, RZ, P0 ;  /* 0x000000ff3a3a7208 */ /* 0x000fca0000000000 */
[--C-:B------:R-:W-:Y:S01]  /*4ba0*/  FFMA.FTZ R50, R0, c[0x0][0x23c], -R58.reuse ;  /* 0x00008f0000327a23 */ /* 0x100fe2000001083a */
[----:B--2---:R-:W-:Y:S01]  /*4bb0*/  FMNMX.FTZ R0, R5, R4, !PT ;  /* 0x0000000405007209 */ /* 0x004fe20007810000 */
[--C-:B------:R-:W-:Y:S01]  /*4bc0*/  FFMA.FTZ R49, R85, c[0x0][0x23c], -R58.reuse ;  /* 0x00008f0055317a23 */ /* 0x100fe2000001083a */
[----:B------:R-:W-:Y:S01]  /*4bd0*/  LDSM.16.MT88.4 R4, [R116+0xd000] ;  /* 0x00d000007404783b */ /* 0x000fe20000004200 */
[--C-:B------:R-:W-:Y:S01]  /*4be0*/  FFMA.FTZ R45, R87, c[0x0][0x23c], -R58.reuse ;  /* 0x00008f00572d7a23 */ /* 0x100fe2000001083a */
[C---:B------:R-:W-:Y:S01]  /*4bf0*/  FSETP.NEU.FTZ.AND P0, PT, R0.reuse, -INF , PT ;  /* 0xff8000000000780b */ /* 0x040fe20003f1d000 */
[----:B------:R-:W-:Y:S01]  /*4c00*/  FMUL.FTZ R53, R0, c[0x0][0x23c] ;  /* 0x00008f0000357a20 */ /* 0x000fe20000410000 */
[----:B------:R-:W-:Y:S01]  /*4c10*/  MUFU.EX2 R50, R50 ;  /* 0x0000003200327308 */ /* 0x000fe20000000800 */
[--C-:B------:R-:W-:Y:S02]  /*4c20*/  FFMA.FTZ R44, R43, c[0x0][0x23c], -R58.reuse ;  /* 0x00008f002b2c7a23 */ /* 0x100fe4000001083a */
[--C-:B------:R-:W-:Y:S01]  /*4c30*/  FFMA.FTZ R43, R37, c[0x0][0x23c], -R58.reuse ;  /* 0x00008f00252b7a23 */ /* 0x100fe2000001083a */
[----:B------:R-:W-:Y:S01]  /*4c40*/  FSEL R53, R53, RZ, P0 ;  /* 0x000000ff35357208 */ /* 0x000fe20000000000 */
[----:B------:R-:W-:-:S02]  /*4c50*/  FFMA.FTZ R40, R91, c[0x0][0x23c], -R58 ;  /* 0x00008f005b287a23 */ /* 0x000fc4000001083a */
[--C-:B------:R-:W-:Y:S01]  /*4c60*/  FFMA.FTZ R39, R35, c[0x0][0x23c], -R58.reuse ;  /* 0x00008f0023277a23 */ /* 0x100fe2000001083a */
[----:B------:R-:W1:Y:S01]  /*4c70*/  MUFU.EX2 R49, R49 ;  /* 0x0000003100317308 */ /* 0x000e620000000800 */
[--C-:B------:R-:W-:Y:S02]  /*4c80*/  FFMA.FTZ R47, R84, c[0x0][0x23c], -R53.reuse ;  /* 0x00008f00542f7a23 */ /* 0x100fe40000010835 */
[--C-:B------:R-:W-:Y:S02]  /*4c90*/  FFMA.FTZ R46, R86, c[0x0][0x23c], -R53.reuse ;  /* 0x00008f00562e7a23 */ /* 0x100fe40000010835 */
[--C-:B------:R-:W-:Y:S01]  /*4ca0*/  FFMA.FTZ R48, R36, c[0x0][0x23c], -R53.reuse ;  /* 0x00008f0024307a23 */ /* 0x100fe20000010835 */
[----:B------:R-:W2:Y:S01]  /*4cb0*/  LDSM.16.MT88.4 R84, [R116+0xb000] ;  /* 0x00b000007454783b */ /* 0x000ea20000004200 */
[----:B------:R-:W-:Y:S01]  /*4cc0*/  FFMA.FTZ R41, R90, c[0x0][0x23c], -R53 ;  /* 0x00008f005a297a23 */ /* 0x000fe20000010835 */
[----:B------:R-:W-:Y:S01]  /*4cd0*/  MUFU.EX2 R45, R45 ;  /* 0x0000002d002d7308 */ /* 0x000fe20000000800 */
[----:B------:R-:W-:-:S02]  /*4ce0*/  FFMA.FTZ R36, R17, c[0x0][0x23c], -R58 ;  /* 0x00008f0011247a23 */ /* 0x000fc4000001083a */
[--C-:B------:R-:W-:Y:S01]  /*4cf0*/  FFMA.FTZ R42, R32, c[0x0][0x23c], -R53.reuse ;  /* 0x00008f00202a7a23 */ /* 0x100fe20000010835 */
[----:B------:R-:W3:Y:S01]  /*4d00*/  LDSM.16.MT88.4 R16, [R119+0x9400] ;  /* 0x009400007710783b */ /* 0x000ee20000004200 */
[--C-:B------:R-:W-:Y:S02]  /*4d10*/  FFMA.FTZ R37, R80, c[0x0][0x23c], -R53.reuse ;  /* 0x00008f0050257a23 */ /* 0x100fe40000010835 */
[--C-:B------:R-:W-:Y:S01]  /*4d20*/  FFMA.FTZ R38, R38, c[0x0][0x23c], -R53.reuse ;  /* 0x00008f0026267a23 */ /* 0x100fe20000010835 */
[----:B------:R-:W4:Y:S01]  /*4d30*/  MUFU.EX2 R44, R44 ;  /* 0x0000002c002c7308 */ /* 0x000f220000000800 */
[----:B-1----:R-:W-:Y:S01]  /*4d40*/  F2FP.BF16.PACK_AB R68, R49, R50 ;  /* 0x000000323144723e */ /* 0x002fe200000010ff */
[----:B------:R-:W-:Y:S02]  /*4d50*/  FFMA.FTZ R33, R20, c[0x0][0x23c], -R53 ;  /* 0x00008f0014217a23 */ /* 0x000fe40000010835 */
[--C-:B------:R-:W-:Y:S02]  /*4d60*/  FFMA.FTZ R35, R21, c[0x0][0x23c], -R58.reuse ;  /* 0x00008f0015237a23 */ /* 0x100fe4000001083a */
[----:B------:R-:W-:Y:S01]  /*4d70*/  LDSM.16.MT88.4 R20, [R116+0xd400] ;  /* 0x00d400007414783b */ /* 0x000fe20000004200 */
[--C-:B------:R-:W-:Y:S01]  /*4d80*/  FFMA.FTZ R32, R151, c[0x0][0x23c], -R58.reuse ;  /* 0x00008f0097207a23 */ /* 0x100fe2000001083a */
[----:B------:R-:W-:Y:S01]  /*4d90*/  MUFU.EX2 R47, R47 ;  /* 0x0000002f002f7308 */ /* 0x000fe20000000800 */
[----:B------:R-:W-:-:S02]  /*4da0*/  FFMA.FTZ R31, R153, c[0x0][0x23c], -R58 ;  /* 0x00008f00991f7a23 */ /* 0x000fc4000001083a */
[--C-:B------:R-:W-:Y:S02]  /*4db0*/  FFMA.FTZ R28, R149, c[0x0][0x23c], -R58.reuse ;  /* 0x00008f00951c7a23 */ /* 0x100fe4000001083a */
[--C-:B------:R-:W-:Y:S02]  /*4dc0*/  FFMA.FTZ R34, R34, c[0x0][0x23c], -R53.reuse ;  /* 0x00008f0022227a23 */ /* 0x100fe40000010835 */
[--C-:B------:R-:W-:Y:S01]  /*4dd0*/  FFMA.FTZ R29, R62, c[0x0][0x23c], -R53.reuse ;  /* 0x00008f003e1d7a23 */ /* 0x100fe20000010835 */
[----:B------:R-:W1:Y:S01]  /*4de0*/  MUFU.EX2 R46, R46 ;  /* 0x0000002e002e7308 */ /* 0x000e620000000800 */
[----:B----4-:R-:W-:Y:S01]  /*4df0*/  F2FP.BF16.PACK_AB R70, R44, R45 ;  /* 0x0000002d2c46723e */ /* 0x010fe200000010ff */
[--C-:B------:R-:W-:Y:S02]  /*4e00*/  FFMA.FTZ R30, R154, c[0x0][0x23c], -R53.reuse ;  /* 0x00008f009a1e7a23 */ /* 0x100fe40000010835 */
[----:B------:R-:W-:Y:S02]  /*4e10*/  FFMA.FTZ R3, R60, c[0x0][0x23c], -R53 ;  /* 0x00008f003c037a23 */ /* 0x000fe40000010835 */
[----:B------:R-:W-:-:S02]  /*4e20*/  FFMA.FTZ R60, R67, c[0x0][0x23c], -R58 ;  /* 0x00008f00433c7a23 */ /* 0x000fc4000001083a */
[----:B------:R-:W-:Y:S01]  /*4e30*/  MUFU.EX2 R48, R48 ;  /* 0x0000003000307308 */ /* 0x000fe20000000800 */
[--C-:B------:R-:W-:Y:S02]  /*4e40*/  FFMA.FTZ R62, R121, c[0x0][0x23c], -R58.reuse ;  /* 0x00008f00793e7a23 */ /* 0x100fe4000001083a */
[--C-:B------:R-:W-:Y:S02]  /*4e50*/  FFMA.FTZ R67, R66, c[0x0][0x23c], -R53.reuse ;  /* 0x00008f0042437a23 */ /* 0x100fe40000010835 */
[--C-:B------:R-:W-:Y:S02]  /*4e60*/  FFMA.FTZ R59, R59, c[0x0][0x23c], -R58.reuse ;  /* 0x00008f003b3b7a23 */ /* 0x100fe4000001083a */
[----:B------:R-:W-:Y:S01]  /*4e70*/  FFMA.FTZ R61, R61, c[0x0][0x23c], -R58 ;  /* 0x00008f003d3d7a23 */ /* 0x000fe2000001083a */
[----:B------:R-:W4:Y:S01]  /*4e80*/  MUFU.EX2 R41, R41 ;  /* 0x0000002900297308 */ /* 0x000f220000000800 */
[----:B-1----:R-:W-:Y:S01]  /*4e90*/  F2FP.BF16.PACK_AB R69, R46, R47 ;  /* 0x0000002f2e45723e */ /* 0x002fe200000010ff */
        /* <DEDUP_REMOVED lines=9> */
[----:B------:R-:W1:Y:S01]  /*4f30*/  MUFU.EX2 R40, R40 ;  /* 0x0000002800287308 */ /* 0x000e620000000800 */
        /* <DEDUP_REMOVED lines=23> */
[----:B------:R-:W4:Y:S01]  /*50b0*/  MUFU.EX2 R37, R37 ;  /* 0x0000002500257308 */ /* 0x000f220000000800 */
        /* <DEDUP_REMOVED lines=9> */
[----:B--2---:R-:W-:Y:S01]  /*5150*/  HMMA.16816.F32.BF16 R88, R68, R84, RZ ;  /* 0x000000544458723c */ /* 0x004fe200000418ff */
[----:B------:R-:W-:Y:S01]  /*5160*/  FADD.FTZ R48, R48, R47 ;  /* 0x0000002f30307221 */ /* 0x000fe20000010000 */
[----:B------:R-:W2:Y:S01]  /*5170*/  MUFU.EX2 R33, R33 ;  /* 0x0000002100217308 */ /* 0x000ea20000000800 */
[----:B------:R-:W-:-:S02]  /*5180*/  FADD.FTZ R44, R44, R45 ;  /* 0x0000002d2c2c7221 */ /* 0x000fc40000010000 */
[----:B------:R-:W-:Y:S02]  /*5190*/  FADD.FTZ R41, R41, R48 ;  /* 0x0000003029297221 */ /* 0x000fe40000010000 */
[----:B------:R-:W-:Y:S01]  /*51a0*/  FFMA.FTZ R207, R55, c[0x0][0x23c], -R58 ;  /* 0x00008f0037cf7a23 */ /* 0x000fe2000001083a */
[C---:B------:R-:W-:Y:S01]  /*51b0*/  HMMA.16816.F32.BF16 R80, R68.reuse, R76, RZ ;  /* 0x0000004c4450723c */ /* 0x040fe200000418ff */
[----:B------:R-:W-:Y:S01]  /*51c0*/  FFMA.FTZ R206, R51, c[0x0][0x23c], -R53 ;  /* 0x00008f0033ce7a23 */ /* 0x000fe20000010835 */
        /* <DEDUP_REMOVED lines=9> */
[----:B-1----:R-:W-:Y:S01]  /*5260*/  F2FP.BF16.PACK_AB R4, R40, R43 ;  /* 0x0000002b2804723e */ /* 0x002fe200000010ff */
[----:B------:R-:W-:Y:S01]  /*5270*/  HMMA.16816.F32.BF16 R68, R68, R6, RZ ;  /* 0x000000064444723c */ /* 0x000fe200000418ff */
[----:B----4-:R-:W-:Y:S01]  /*5280*/  F2FP.BF16.PACK_AB R5, R37, R42 ;  /* 0x0000002a2505723e */ /* 0x010fe200000010ff */
        /* <DEDUP_REMOVED lines=29> */
[C---:B------:R-:W-:Y:S01]  /*5460*/  HMMA.16816.F32.BF16 R84, R4.reuse, R26, R84 ;  /* 0x0000001a0454723c */ /* 0x040fe20000041854 */
[----:B------:R-:W-:Y:S01]  /*5470*/  LDSM.16.MT88.4 R24, [R116+0xb800] ;  /* 0x00b800007418783b */ /* 0x000fe20000004200 */
[----:B------:R-:W-:Y:S06]  /*5480*/  MUFU.EX2 R66, R66 ;  /* 0x0000004200427308 */ /* 0x000fec0000000800 */
[C---:B----4-:R-:W-:Y:S02]  /*5490*/  HMMA.16816.F32.BF16 R80, R4.reuse, R12, R80 ;  /* 0x0000000c0450723c */ /* 0x050fe40000041850 */
[----:B------:R-:W4:Y:S06]  /*54a0*/  MUFU.EX2 R121, R121 ;  /* 0x0000007900797308 */ /* 0x000f2c0000000800 */
        /* <DEDUP_REMOVED lines=52> */
[----:B------:R-:W-:Y:S01]  /*57f0*/  F2FP.BF16.PACK_AB R4, R60, R59 ;  /* 0x0000003b3c04723e */ /* 0x000fe200000010ff */
[----:B------:R-:W-:Y:S01]  /*5800*/  FADD.FTZ R59, R59, R28 ;  /* 0x0000001c3b3b7221 */ /* 0x000fe20000010000 */
[----:B------:R-:W-:Y:S01]  /*5810*/  F2FP.BF16.PACK_AB R5, R67, R64 ;  /* 0x000000404305723e */ /* 0x000fe200000010ff */
[----:B------:R-:W-:Y:S01]  /*5820*/  FADD.FTZ R64, R64, R3 ;  /* 0x0000000340407221 */ /* 0x000fe20000010000 */
[----:B------:R-:W-:Y:S01]  /*5830*/  F2FP.BF16.PACK_AB R6, R61, R62 ;  /* 0x0000003e3d06723e */ /* 0x000fe200000010ff */
[----:B------:R-:W-:Y:S01]  /*5840*/  FADD.FTZ R59, R60, R59 ;  /* 0x0000003b3c3b7221 */ /* 0x000fe20000010000 */
[----:B----4-:R-:W-:Y:S01]  /*5850*/  F2FP.BF16.PACK_AB R7, R121, R66 ;  /* 0x000000427907723e */ /* 0x010fe200000010ff */
        /* <DEDUP_REMOVED lines=223> */
.L_x_2727:
[----:B------:R-:W-:-:S05]  /*6650*/  IMAD.MOV.U32 R5, RZ, RZ, c[0x0][0x1a0] ;  /* 0x00006800ff057624 */ /* 0x000fca00078e00ff */
[----:B------:R-:W-:-:S04]  /*6660*/  LEA R5, -R5, RZ, 0x7 ;  /* 0x000000ff05057211 */ /* 0x000fc800078e39ff */
[----:B------:R-:W-:Y:S02]  /*6670*/  SHF.R.S32.HI R4, RZ, 0x1f, R5 ;  /* 0x0000001fff047819 */ /* 0x000fe40000011405 */
.L_x_2728:
[C---:B------:R-:W-:Y:S01]  /*6680*/  LEA R190, P1, R5.reuse, R190, 0x1 ;  /* 0x000000be05be7211 */ /* 0x040fe200078208ff */
[----:B------:R-:W-:Y:S01]  /*6690*/  IMAD.MOV.U32 R3, RZ, RZ, c[0x0][0x1a0] ;  /* 0x00006800ff037624 */ /* 0x000fe200078e00ff */
[CC--:B------:R-:W-:Y:S01]  /*66a0*/  IADD3 R6, P0, R5.reuse, R136.reuse, RZ ;  /* 0x0000008805067210 */ /* 0x0c0fe20007f1e0ff */
[----:B------:R-:W-:Y:S01]  /*66b0*/  IMAD.MOV.U32 R7, RZ, RZ, c[0x0][0x1a4] ;  /* 0x00006900ff077624 */ /* 0x000fe200078e00ff */
[----:B------:R-:W-:Y:S01]  /*66c0*/  LEA.HI.X R191, R5, R191, R4, 0x1, P1 ;  /* 0x000000bf05bf7211 */ /* 0x000fe200008f0c04 */
[----:B------:R-:W-:Y:S01]  /*66d0*/  IMAD.MOV.U32 R170, RZ, RZ, 0x6 ;  /* 0x00000006ffaa7424 */ /* 0x000fe200078e00ff */
[----:B------:R-:W-:Y:S01]  /*66e0*/  LEA R9, P1, R3, R5, 0x5 ;  /* 0x0000000503097211 */ /* 0x000fe200078228ff */
[----:B------:R-:W-:Y:S01]  /*66f0*/  IMAD.X R5, R4, 0x1, R132, P0 ;  /* 0x0000000104057824 */ /* 0x000fe200000e0684 */
[----:B------:R-:W-:Y:S01]  /*6700*/  LEA R10, P2, R6, c[0x0][0x170], 0x1 ;  /* 0x00005c00060a7a11 */ /* 0x000fe200078408ff */
[----:B------:R-:W-:Y:S01]  /*6710*/  @!PT LDS RZ, [RZ] ;  /* 0x00000000fffff984 */ /* 0x000fe20000000800 */
[----:B------:R-:W-:Y:S01]  /*6720*/  @!PT LDS RZ, [RZ] ;  /* 0x00000000fffff984 */ /* 0x000fe20000000800 */
[----:B------:R-:W-:Y:S01]  /*6730*/  @!PT LDS RZ, [RZ] ;  /* 0x00000000fffff984 */ /* 0x000fe20000000800 */
[----:B------:R1:W-:Y:S01]  /*6740*/  LDGSTS.E.BYPASS.LTC128B.128 [R193+0x9000], [R190.64] ;  /* 0x09000000bec17fae */ /* 0x0003e2000b901d4c */
[----:B------:R-:W-:-:S02]  /*6750*/  IADD3 R9, P0, R9, R136, RZ ;  /* 0x0000008809097210 */ /* 0x000fc40007f1e0ff */
[C---:B------:R-:W-:Y:S02]  /*6760*/  LEA.HI.X R7, R3.reuse, R4, R7, 0x5, P1 ;  /* 0x0000000403077211 */ /* 0x040fe400008f2c07 */
[----:B------:R-:W-:Y:S01]  /*6770*/  LEA.HI.X R11, R6, c[0x0][0x174], R5, 0x1, P2 ;  /* 0x00005d00060b7a11 */ /* 0x000fe200010f0c05 */
[C---:B------:R-:W-:Y:S01]  /*6780*/  IMAD.SHL.U32 R5, R3.reuse, 0x40, RZ ;  /* 0x0000004003057824 */ /* 0x040fe200078e00ff */
[----:B------:R-:W-:Y:S01]  /*6790*/  SHF.L.U64.HI R4, R3, R170, c[0x0][0x1a4] ;  /* 0x0000690003047619 */ /* 0x000fe200000102aa */
[----:B------:R-:W-:Y:S01]  /*67a0*/  IMAD.X R132, R7, 0x1, R132, P0 ;  /* 0x0000000107847824 */ /* 0x000fe200000e0684 */
[----:B------:R-:W-:Y:S01]  /*67b0*/  LEA R6, P0, R9, c[0x0][0x170], 0x1 ;  /* 0x00005c0009067a11 */ /* 0x000fe200078008ff */
[----:B------:R2:W-:Y:S01]  /*67c0*/  LDGSTS.E.BYPASS.LTC128B.128 [R193+0xb000], [R10.64+0x40] ;  /* 0x0b0000400ac17fae */ /* 0x0005e2000b901d4c */
[----:B------:R-:W-:Y:S02]  /*67d0*/  IADD3 R8, P1, R5, R190, RZ ;  /* 0x000000be05087210 */ /* 0x000fe40007f3e0ff */
[----:B------:R-:W-:Y:S01]  /*67e0*/  LEA.HI.X R7, R9, c[0x0][0x174], R132, 0x1, P0 ;  /* 0x00005d0009077a11 */ /* 0x000fe200000f0c84 */
[----:B------:R2:W-:Y:S01]  /*67f0*/  LDGSTS.E.BYPASS.LTC128B.128 [R193+0xd000], [R10.64+0x80] ;  /* 0x0d0000800ac17fae */ /* 0x0005e2000b901d4c */
[-C--:B------:R-:W-:Y:S01]  /*6800*/  IADD3 R16, P0, R8, R5.reuse, RZ ;  /* 0x0000000508107210 */ /* 0x080fe20007f1e0ff */
[----:B------:R-:W-:Y:S01]  /*6810*/  IMAD.X R9, R4, 0x1, R191, P1 ;  /* 0x0000000104097824 */ /* 0x000fe200008e06bf */
[----:B------:R-:W-:-:S02]  /*6820*/  IADD3 R24, P2, R6, R5, RZ ;  /* 0x0000000506187210 */ /* 0x000fc40007f5e0ff */
[-C--:B------:R-:W-:Y:S01]  /*6830*/  IADD3 R18, P1, R16, R5.reuse, RZ ;  /* 0x0000000510127210 */ /* 0x080fe20007f3e0ff */
[--C-:B------:R-:W-:Y:S01]  /*6840*/  IMAD.X R17, R9, 0x1, R4.reuse, P0 ;  /* 0x0000000109117824 */ /* 0x100fe200000e0604 */
[----:B------:R-:W-:Y:S01]  /*6850*/  IADD3 R26, P0, R24, R5, RZ ;  /* 0x00000005181a7210 */ /* 0x000fe20007f1e0ff */
[--C-:B------:R-:W-:Y:S01]  /*6860*/  IMAD.X R25, R7, 0x1, R4.reuse, P2 ;  /* 0x0000000107197824 */ /* 0x100fe200010e0604 */
[----:B------:R2:W-:Y:S01]  /*6870*/  LDGSTS.E.BYPASS.LTC128B.128 [R193+0x9800], [R8.64] ;  /* 0x0980000008c17fae */ /* 0x0005e2000b901d4c */
[--C-:B------:R-:W-:Y:S02]  /*6880*/  IMAD.X R19, R17, 0x1, R4.reuse, P1 ;  /* 0x0000000111137824 */ /* 0x100fe400008e0604 */
        /* <DEDUP_REMOVED lines=11> */
[----:B------:R-:W5:Y:S04]  /*6940*/  LDSM.16.M88.4 R20, [R185+0x3400] ;  /* 0x00340000b914783b */ /* 0x000f680000000200 */
[----:B------:R-:W4:Y:S04]  /*6950*/  LDSM.16.M88.4 R12, [R185+0x3800] ;  /* 0x00380000b90c783b */ /* 0x000f280000000200 */
[----:B------:R-:W-:Y:S04]  /*6960*/  LDSM.16.M88.4 R160, [R184] ;  /* 0x00000000b8a0783b */ /* 0x000fe80000000200 */
[----:B------:R-:W4:Y:S04]  /*6970*/  LDSM.16.M88.4 R36, [R118+0x3000] ;  /* 0x003000007624783b */ /* 0x000f280000000200 */
[----:B------:R-:W4:Y:S04]  /*6980*/  LDSM.16.M88.4 R124, [R185+0x4000] ;  /* 0x00400000b97c783b */ /* 0x000f280000000200 */
[----:B------:R-:W4:Y:S04]  /*6990*/  LDSM.16.M88.4 R56, [R185+0x4800] ;  /* 0x00480000b938783b */ /* 0x000f280000000200 */
[----:B--2---:R-:W2:Y:S04]  /*69a0*/  LDSM.16.M88.4 R8, [R118+0x3400] ;  /* 0x003400007608783b */ /* 0x004ea80000000200 */
[----:B---3--:R-:W3:Y:S04]  /*69b0*/  LDSM.16.M88.4 R4, [R118+0x3800] ;  /* 0x003800007604783b */ /* 0x008ee80000000200 */
[----:B------:R-:W2:Y:S04]  /*69c0*/  LDSM.16.M88.4 R132, [R185+0x3c00] ;  /* 0x003c0000b984783b */ /* 0x000ea80000000200 */
[----:B------:R-:W2:Y:S01]  /*69d0*/  LDSM.16.M88.4 R64, [R185+0x4400] ;  /* 0x00440000b940783b */ /* 0x000ea20000000200 */
[C---:B-1----:R-:W-:Y:S03]  /*69e0*/  HMMA.16816.F32.BF16 R32, R48.reuse, R28, RZ ;  /* 0x0000001c3020723c */ /* 0x042fe600000418ff */
[----:B------:R-:W1:Y:S04]  /*69f0*/  LDSM.16.M88.4 R140, [R185+0x4c00] ;  /* 0x004c0000b98c783b */ /* 0x000e680000000200 */
[----:B------:R-:W-:Y:S01]  /*6a00*/  LDSM.16.M88.4 R44, [R186+0x1000] ;  /* 0x00100000ba2c783b */ /* 0x000fe20000000200 */
[C---:B------:R-:W-:Y:S03]  /*6a10*/  HMMA.16816.F32.BF16 R28, R48.reuse, R30, RZ ;  /* 0x0000001e301c723c */ /* 0x040fe600000418ff */
[----:B------:R-:W1:Y:S04]  /*6a20*/  LDSM.16.M88.4 R40, [R185+0x5000] ;  /* 0x00500000b928783b */ /* 0x000e680000000200 */
[----:B------:R-:W1:Y:S01]  /*6a30*/  LDSM.16.M88.4 R152, [R118+0x4000] ;  /* 0x004000007698783b */ /* 0x000e620000000200 */
[C---:B-----5:R-:W-:Y:S03]  /*6a40*/  HMMA.16816.F32.BF16 R24, R48.reuse, R20, RZ ;  /* 0x000000143018723c */ /* 0x060fe600000418ff */
[----:B------:R-:W5:Y:S04]  /*6a50*/  LDSM.16.M88.4 R144, [R118+0x4800] ;  /* 0x004800007690783b */ /* 0x000f680000000200 */
[----:B------:R-:W-:Y:S01]  /*6a60*/  LDSM.16.M88.4 R156, [R118+0x3c00] ;  /* 0x003c0000769c783b */ /* 0x000fe20000000200 */
[C---:B----4-:R-:W-:Y:S03]  /*6a70*/  HMMA.16816.F32.BF16 R16, R48.reuse, R12, RZ ;  /* 0x0000000c3010723c */ /* 0x050fe600000418ff */
[----:B------:R-:W-:Y:S04]  /*6a80*/  LDSM.16.M88.4 R148, [R118+0x4400] ;  /* 0x004400007694783b */ /* 0x000fe80000000200 */
[----:B------:R-:W0:Y:S01]  /*6a90*/  LDGDEPBAR ;  /* 0x00000000000079af */ /* 0x000e220000000000 */
[C---:B------:R-:W-:Y:S08]  /*6aa0*/  HMMA.16816.F32.BF16 R20, R48.reuse, R22, RZ ;  /* 0x000000163014723c */ /* 0x040ff000000418ff */
        /* <DEDUP_REMOVED lines=8> */
[C---:B--2---:R-:W-:Y:S08]  /*6b30*/  HMMA.16816.F32.BF16 R24, R160.reuse, R8, R24 ;  /* 0x00000008a018723c */ /* 0x044ff00000041818 */
[C---:B------:R-:W-:Y:S01]  /*6b40*/  HMMA.16816.F32.BF16 R20, R160.reuse, R10, R20 ;  /* 0x0000000aa014723c */ /* 0x040fe20000041814 */
[----:B------:R-:W-:Y:S07]  /*6b50*/  LDSM.16.M88.4 R8, [R184+0x1000] ;  /* 0x00100000b808783b */ /* 0x000fee0000000200 */
[C---:B---3--:R-:W-:Y:S08]  /*6b60*/  HMMA.16816.F32.BF16 R16, R160.reuse, R4, R16 ;  /* 0x00000004a010723c */ /* 0x048ff00000041810 */
[----:B------:R-:W-:Y:S01]  /*6b70*/  HMMA.16816.F32.BF16 R12, R160, R6, R12 ;  /* 0x00000006a00c723c */ /* 0x000fe2000004180c */
[----:B------:R-:W2:Y:S07]  /*6b80*/  LDSM.16.M88.4 R4, [R118+0x5000] ;  /* 0x005000007604783b */ /* 0x000eae0000000200 */
        /* <DEDUP_REMOVED lines=10> */
[C---:B------:R-:W-:Y:S08]  /*6c30*/  HMMA.16816.F32.BF16 R128, R160.reuse, R152, R128 ;  /* 0x00000098a080723c */ /* 0x040ff00000041880 */
[C---:B------:R-:W-:Y:S08]  /*6c40*/  HMMA.16816.F32.BF16 R124, R160.reuse, R154, R124 ;  /* 0x0000009aa07c723c */ /* 0x040ff0000004187c */
[C---:B-----5:R-:W-:Y:S08]  /*6c50*/  HMMA.16816.F32.BF16 R60, R160.reuse, R144, R60 ;  /* 0x00000090a03c723c */ /* 0x060ff0000004183c */
[----:B------:R-:W-:Y:S01]  /*6c60*/  HMMA.16816.F32.BF16 R152, R160, R146, R56 ;  /* 0x00000092a098723c */ /* 0x000fe20000041838 */
[----:B------:R-:W-:Y:S04]  /*6c70*/  LDSM.16.M88.4 R144, [R186+0x2000] ;  /* 0x00200000ba90783b */ /* 0x000fe80000000200 */
[----:B------:R-:W3:Y:S03]  /*6c80*/  LDSM.16.M88.4 R56, [R185+0x7000] ;  /* 0x00700000b938783b */ /* 0x000ee60000000200 */
[C---:B--2---:R-:W-:Y:S08]  /*6c90*/  HMMA.16816.F32.BF16 R32, R8.reuse, R4, R32 ;  /* 0x000000040820723c */ /* 0x044ff00000041820 */
[----:B------:R-:W-:Y:S01]  /*6ca0*/  HMMA.16816.F32.BF16 R28, R8, R6, R28 ;  /* 0x00000006081c723c */ /* 0x000fe2000004181c */
[----:B------:R-:W-:Y:S07]  /*6cb0*/  LDSM.16.M88.4 R4, [R185+0x7400] ;  /* 0x00740000b904783b */ /* 0x000fee0000000200 */
[C---:B------:R-:W-:Y:S08]  /*6cc0*/  HMMA.16816.F32.BF16 R136, R160.reuse, R156, R136 ;  /* 0x0000009ca088723c */ /* 0x040ff00000041888 */
[C---:B------:R-:W-:Y:S08]  /*6cd0*/  HMMA.16816.F32.BF16 R132, R160.reuse, R158, R132 ;  /* 0x0000009ea084723c */ /* 0x040ff00000041884 */
[C---:B-1----:R-:W-:Y:S08]  /*6ce0*/  HMMA.16816.F32.BF16 R52, R160.reuse, R140, R52 ;  /* 0x0000008ca034723c */ /* 0x042ff00000041834 */
[----:B------:R-:W-:Y:S01]  /*6cf0*/  HMMA.16816.F32.BF16 R48, R160, R142, R48 ;  /* 0x0000008ea030723c */ /* 0x000fe20000041830 */
[----:B------:R-:W1:Y:S07]  /*6d00*/  LDSM.16.M88.4 R140, [R185+0x5c00] ;  /* 0x005c0000b98c783b */ /* 0x000e6e0000000200 */
[C---:B------:R-:W-:Y:S08]  /*6d10*/  HMMA.16816.F32.BF16 R24, R44.reuse, R36, R24 ;  /* 0x000000242c18723c */ /* 0x040ff00000041818 */
[----:B------:R-:W-:Y:S01]  /*6d20*/  HMMA.16816.F32.BF16 R156, R44, R38, R20 ;  /* 0x000000262c9c723c */ /* 0x000fe20000041814 */
[----:B------:R-:W-:Y:S04]  /*6d30*/  LDSM.16.M88.4 R36, [R184+0x2000] ;  /* 0x00200000b824783b */ /* 0x000fe80000000200 */
[----:B------:R-:W2:Y:S03]  /*6d40*/  LDSM.16.M88.4 R20, [R118+0x7000] ;  /* 0x007000007614783b */ /* 0x000ea60000000200 */
[C---:B------:R-:W-:Y:S08]  /*6d50*/  HMMA.16816.F32.BF16 R120, R160.reuse, R148, R120 ;  /* 0x00000094a078723c */ /* 0x040ff00000041878 */
[----:B------:R-:W-:Y:S01]  /*6d60*/  HMMA.16816.F32.BF16 R64, R160, R150, R64 ;  /* 0x00000096a040723c */ /* 0x000fe20000041840 */
[----:B------:R-:W4:Y:S04]  /*6d70*/  LDSM.16.M88.4 R160, [R185+0x6000] ;  /* 0x00600000b9a0783b */ /* 0x000f280000000200 */
[----:B------:R-:W5:Y:S03]  /*6d80*/  LDSM.16.M88.4 R148, [R185+0x5800] ;  /* 0x00580000b994783b */ /* 0x000f660000000200 */
[C---:B---3--:R-:W-:Y:S08]  /*6d90*/  HMMA.16816.F32.BF16 R32, R144.reuse, R56, R32 ;  /* 0x000000389020723c */ /* 0x048ff00000041820 */
[----:B------:R-:W-:Y:S01]  /*6da0*/  HMMA.16816.F32.BF16 R28, R144, R58, R28 ;  /* 0x0000003a901c723c */ /* 0x000fe2000004181c */
[----:B------:R-:W3:Y:S07]  /*6db0*/  LDSM.16.M88.4 R56, [R118+0x5800] ;  /* 0x005800007638783b */ /* 0x000eee0000000200 */
[C---:B------:R-:W-:Y:S08]  /*6dc0*/  HMMA.16816.F32.BF16 R24, R8.reuse, R40, R24 ;  /* 0x000000280818723c */ /* 0x040ff00000041818 */
[----:B------:R-:W-:Y:S01]  /*6dd0*/  HMMA.16816.F32.BF16 R156, R8, R42, R156 ;  /* 0x0000002a089c723c */ /* 0x000fe2000004189c */
[----:B------:R-:W-:Y:S07]  /*6de0*/  LDSM.16.M88.4 R40, [R185+0x7800] ;  /* 0x00780000b928783b */ /* 0x000fee0000000200 */
[C---:B-1----:R-:W-:Y:S08]  /*6df0*/  HMMA.16816.F32.BF16 R136, R44.reuse, R140, R136 ;  /* 0x0000008c2c88723c */ /* 0x042ff00000041888 */
[----:B------:R-:W-:Y:S08]  /*6e00*/  HMMA.16816.F32.BF16 R132, R44, R142, R132 ;  /* 0x0000008e2c84723c */ /* 0x000ff00000041884 */
[C---:B--2---:R-:W-:Y:S08]  /*6e10*/  HMMA.16816.F32.BF16 R32, R36.reuse, R20, R32 ;  /* 0x000000142420723c */ /* 0x044ff00000041820 */
[----:B------:R-:W-:Y:S01]  /*6e20*/  HMMA.16816.F32.BF16 R28, R36, R22, R28 ;  /* 0x00000016241c723c */ /* 0x000fe2000004181c */
[----:B------:R-:W1:Y:S07]  /*6e30*/  LDSM.16.M88.4 R20, [R185+0x6400] ;  /* 0x00640000b914783b */ /* 0x000e6e0000000200 */
[C---:B----4-:R-:W-:Y:S01]  /*6e40*/  HMMA.16816.F32.BF16 R140, R44.reuse, R160, R128 ;  /* 0x000000a02c8c723c */ /* 0x050fe20000041880 */
[----:B------:R-:W2:Y:S07]  /*6e50*/  LDSM.16.M88.4 R128, [R118+0x7400] ;  /* 0x007400007680783b */ /* 0x000eae0000000200 */
[----:B-----5:R-:W-:Y:S01]  /*6e60*/  HMMA.16816.F32.BF16 R16, R44, R148, R16 ;  /* 0x000000942c10723c */ /* 0x020fe20000041810 */
[----:B------:R-:W-:-:S02]  /*6e70*/  FMUL.FTZ R33, R33, c[0x0][0x2ec] ;  /* 0x0000bb0021217a20 */ /* 0x000fc40000410000 */
[----:B------:R-:W-:Y:S02]  /*6e80*/  FMUL.FTZ R3, R32, c[0x0][0x2ec] ;  /* 0x0000bb0020037a20 */ /* 0x000fe40000410000 */
[----:B------:R4:W5:Y:S02]  /*6e90*/  MUFU.TANH R148, R33 ;  /* 0x0000002100947308 */ /* 0x0009640000002400 */
[----:B------:R-:W-:Y:S01]  /*6ea0*/  FMUL.FTZ R149, R34, c[0x0][0x2ec] ;  /* 0x0000bb0022957a20 */ /* 0x000fe20000410000 */
[----:B------:R-:W-:Y:S01]  /*6eb0*/  HMMA.16816.F32.BF16 R12, R44, R150, R12 ;  /* 0x000000962c0c723c */ /* 0x000fe2000004180c */
[----:B------:R-:W-:Y:S02]  /*6ec0*/  FMUL.FTZ R28, R28, c[0x0][0x2ec] ;  /* 0x0000bb001c1c7a20 */ /* 0x000fe40000410000 */
[----:B------:R-:W-:Y:S02]  /*6ed0*/  FMUL.FTZ R29, R29, c[0x0][0x2ec] ;  /* 0x0000bb001d1d7a20 */ /* 0x000fe40000410000 */
[----:B------:R-:W-:Y:S03]  /*6ee0*/  MUFU.TANH R3, R3 ;  /* 0x0000000300037308 */ /* 0x000fe60000002400 */
[C---:B------:R-:W-:Y:S05]  /*6ef0*/  HMMA.16816.F32.BF16 R24, R144.reuse, R4, R24 ;  /* 0x000000049018723c */ /* 0x040fea0000041818 */
[----:B------:R-:W1:Y:S03]  /*6f00*/  MUFU.TANH R149, R149 ;  /* 0x0000009500957308 */ /* 0x000e660000002400 */
[----:B------:R-:W-:Y:S01]  /*6f10*/  HMMA.16816.F32.BF16 R156, R144, R6, R156 ;  /* 0x00000006909c723c */ /* 0x000fe2000004189c */
[----:B------:R-:W5:Y:S07]  /*6f20*/  LDSM.16.M88.4 R4, [R118+0x5c00] ;  /* 0x005c00007604783b */ /* 0x000f6e0000000200 */
[C---:B---3--:R-:W-:Y:S01]  /*6f30*/  HMMA.16816.F32.BF16 R16, R8.reuse, R56, R16 ;  /* 0x000000380810723c */ /* 0x048fe20000041810 */
[----:B------:R-:W3:Y:S07]  /*6f40*/  MUFU.TANH R56, R28 ;  /* 0x0000001c00387308 */ /* 0x000eee0000002400 */
[----:B------:R-:W-:Y:S01]  /*6f50*/  HMMA.16816.F32.BF16 R12, R8, R58, R12 ;  /* 0x0000003a080c723c */ /* 0x000fe2000004180c */
[----:B------:R2:W-:Y:S06]  /*6f60*/  MUFU.TANH R57, R29 ;  /* 0x0000001d00397308 */ /* 0x0005ec0000002400 */
[----:B------:R-:W-:Y:S01]  /*6f70*/  FMUL.FTZ R59, R35, c[0x0][0x2ec] ;  /* 0x0000bb00233b7a20 */ /* 0x000fe20000410000 */
[----:B-1----:R-:W-:Y:S01]  /*6f80*/  HMMA.16816.F32.BF16 R120, R44, R20, R120 ;  /* 0x000000142c78723c */ /* 0x002fe20000041878 */
[----:B----4-:R-:W1:Y:S01]  /*6f90*/  LDSM.16.M88.4 R32, [R118+0x7800] ;  /* 0x007800007620783b */ /* 0x010e620000000200 */
[----:B------:R-:W-:-:S03]  /*6fa0*/  FMUL.FTZ R58, R30, c[0x0][0x2ec] ;  /* 0x0000bb001e3a7a20 */ /* 0x000fc60000410000 */
[----:B------:R-:W4:Y:S03]  /*6fb0*/  MUFU.TANH R59, R59 ;  /* 0x0000003b003b7308 */ /* 0x000f260000002400 */
[----:B------:R-:W-:Y:S01]  /*6fc0*/  HMMA.16816.F32.BF16 R64, R44, R22, R64 ;  /* 0x000000162c40723c */ /* 0x000fe20000041840 */
[----:B------:R-:W1:Y:S04]  /*6fd0*/  LDSM.16.M88.4 R20, [R185+0x7c00] ;  /* 0x007c0000b914783b */ /* 0x000e680000000200 */
[----:B------:R-:W-:Y:S03]  /*6fe0*/  MUFU.TANH R58, R58 ;  /* 0x0000003a003a7308 */ /* 0x000fe60000002400 */
[----:B--2---:R-:W-:Y:S07]  /*6ff0*/  HMMA.16816.F32.BF16 R24, R36, R128, R24 ;  /* 0x000000802418723c */ /* 0x004fee0000041818 */
[----:B------:R-:W-:Y:S01]  /*7000*/  FMUL.FTZ R128, R31, c[0x0][0x2ec] ;  /* 0x0000bb001f807a20 */ /* 0x000fe20000410000 */
[C---:B------:R-:W-:Y:S01]  /*7010*/  HMMA.16816.F32.BF16 R16, R144.reuse, R40, R16 ;  /* 0x000000289010723c */ /* 0x040fe20000041810 */
[----:B------:R-:W2:Y:S04]  /*7020*/  LDSM.16.M88.4 R28, [R185+0x6800] ;  /* 0x00680000b91c783b */ /* 0x000ea80000000200 */
[----:B------:R-:W-:Y:S03]  /*7030*/  MUFU.TANH R128, R128 ;  /* 0x0000008000807308 */ /* 0x000fe60000002400 */
[----:B------:R-:W-:Y:S01]  /*7040*/  HMMA.16816.F32.BF16 R12, R144, R42, R12 ;  /* 0x0000002a900c723c */ /* 0x000fe2000004180c */
[----:B------:R-:W2:Y:S07]  /*7050*/  LDSM.16.M88.4 R40, [R118+0x6000] ;  /* 0x006000007628783b */ /* 0x000eae0000000200 */
[----:B-----5:R-:W-:Y:S01]  /*7060*/  HMMA.16816.F32.BF16 R136, R8, R4, R136 ;  /* 0x000000040888723c */ /* 0x020fe20000041888 */
[----:B------:R-:W-:-:S02]  /*7070*/  FMUL.FTZ R24, R24, c[0x0][0x2ec] ;  /* 0x0000bb0018187a20 */ /* 0x000fc40000410000 */
[----:B------:R-:W-:Y:S02]  /*7080*/  FMUL.FTZ R25, R25, c[0x0][0x2ec] ;  /* 0x0000bb0019197a20 */ /* 0x000fe40000410000 */
[----:B------:R-:W-:Y:S01]  /*7090*/  FMUL.FTZ R26, R26, c[0x0][0x2ec] ;  /* 0x0000bb001a1a7a20 */ /* 0x000fe20000410000 */
[----:B------:R-:W5:Y:S02]  /*70a0*/  MUFU.TANH R129, R24 ;  /* 0x0000001800817308 */ /* 0x000f640000002400 */
[----:B------:R-:W-:Y:S01]  /*70b0*/  HMMA.16816.F32.BF16 R132, R8, R6, R132 ;  /* 0x000000060884723c */ /* 0x000fe20000041884 */
[----:B------:R-:W-:Y:S07]  /*70c0*/  LDSM.16.M88.4 R4, [R118+0x7c00] ;  /* 0x007c00007604783b */ /* 0x000fee0000000200 */
[----:B------:R-:W-:Y:S08]  /*70d0*/  HMMA.16816.F32.BF16 R124, R44, R162, R124 ;  /* 0x000000a22c7c723c */ /* 0x000ff0000004187c */
[C---:B-1----:R-:W-:Y:S01]  /*70e0*/  HMMA.16816.F32.BF16 R16, R36.reuse, R32, R16 ;  /* 0x000000202410723c */ /* 0x042fe20000041810 */
[----:B------:R-:W-:Y:S06]  /*70f0*/  MUFU.TANH R32, R26 ;  /* 0x0000001a00207308 */ /* 0x000fec0000002400 */
[----:B------:R-:W-:Y:S01]  /*7100*/  FMUL.FTZ R33, R27, c[0x0][0x2ec] ;  /* 0x0000bb001b217a20 */ /* 0x000fe20000410000 */
[----:B------:R-:W-:Y:S05]  /*7110*/  HMMA.16816.F32.BF16 R12, R36, R34, R12 ;  /* 0x00000022240c723c */ /* 0x000fea000004180c */
[----:B------:R-:W-:Y:S03]  /*7120*/  MUFU.TANH R33, R33 ;  /* 0x0000002100217308 */ /* 0x000fe60000002400 */
[C---:B------:R-:W-:Y:S08]  /*7130*/  HMMA.16816.F32.BF16 R136, R144.reuse, R20, R136 ;  /* 0x000000149088723c */ /* 0x040ff00000041888 */
[----:B------:R-:W-:Y:S01]  /*7140*/  HMMA.16816.F32.BF16 R132, R144, R22, R132 ;  /* 0x000000169084723c */ /* 0x000fe20000041884 */
[----:B------:R-:W1:Y:S01]  /*7150*/  LDSM.16.M88.4 R20, [R118+0x6400] ;  /* 0x006400007614783b */ /* 0x000e620000000200 */
[----:B------:R-:W-:-:S02]  /*7160*/  FMUL.FTZ R16, R16, c[0x0][0x2ec] ;  /* 0x0000bb0010107a20 */ /* 0x000fc40000410000 */
[----:B------:R-:W-:Y:S02]  /*7170*/  FMUL.FTZ R17, R17, c[0x0][0x2ec] ;  /* 0x0000bb0011117a20 */ /* 0x000fe40000410000 */
[----:B------:R-:W-:Y:S01]  /*7180*/  MUFU.TANH R179, R16 ;  /* 0x0000001000b37308 */ /* 0x000fe20000002400 */
[----:B------:R-:W-:Y:S01]  /*7190*/  FMUL.FTZ R208, R18, c[0x0][0x2ec] ;  /* 0x0000bb0012d07a20 */ /* 0x000fe20000410000 */
[C---:B--2---:R-:W-:Y:S01]  /*71a0*/  HMMA.16816.F32.BF16 R60, R44.reuse, R28, R60 ;  /* 0x0000001c2c3c723c */ /* 0x044fe2000004183c */
[----:B------:R-:W-:Y:S02]  /*71b0*/  FMUL.FTZ R12, R12, c[0x0][0x2ec] ;  /* 0x0000bb000c0c7a20 */ /* 0x000fe40000410000 */
[----:B------:R-:W-:Y:S02]  /*71c0*/  FMUL.FTZ R13, R13, c[0x0][0x2ec] ;  /* 0x0000bb000d0d7a20 */ /* 0x000fe40000410000 */
[----:B------:R-:W-:Y:S01]  /*71d0*/  FMUL.FTZ R14, R14, c[0x0][0x2ec] ;  /* 0x0000bb000e0e7a20 */ /* 0x000fe20000410000 */
[----:B------:R2:W-:Y:S01]  /*71e0*/  MUFU.TANH R177, R17 ;  /* 0x0000001100b17308 */ /* 0x0005e20000002400 */
[----:B------:R-:W-:Y:S01]  /*71f0*/  FMUL.FTZ R182, R19, c[0x0][0x2ec] ;  /* 0x0000bb0013b67a20 */ /* 0x000fe20000410000 */
[----:B------:R-:W-:Y:S01]  /*7200*/  HMMA.16816.F32.BF16 R152, R44, R30, R152 ;  /* 0x0000001e2c98723c */ /* 0x000fe20000041898 */
[----:B------:R-:W3:Y:S01]  /*7210*/  LDSM.16.M88.4 R28, [R185+0x8000] ;  /* 0x00800000b91c783b */ /* 0x000ee20000000200 */
[----:B------:R-:W-:-:S04]  /*7220*/  FMUL.FTZ R180, R15, c[0x0][0x2ec] ;  /* 0x0000bb000fb47a20 */ /* 0x000fc80000410000 */
[----:B------:R-:W-:Y:S02]  /*7230*/  MUFU.TANH R181, R12 ;  /* 0x0000000c00b57308 */ /* 0x000fe40000002400 */
[----:B------:R-:W-:Y:S06]  /*7240*/  HMMA.16816.F32.BF16 R156, R36, R130, R156 ;  /* 0x00000082249c723c */ /* 0x000fec000004189c */
[----:B------:R1:W1:Y:S01]  /*7250*/  MUFU.TANH R130, R25 ;  /* 0x0000001900827308 */ /* 0x0002620000002400 */
[----:B--2---:R-:W-:Y:S01]  /*7260*/  LDSM.16.M88.4 R16, [R118+0x8000] ;  /* 0x008000007610783b */ /* 0x004fe20000000200 */
[C---:B------:R-:W-:Y:S06]  /*7270*/  HMMA.16816.F32.BF16 R140, R8.reuse, R40, R140 ;  /* 0x00000028088c723c */ /* 0x040fec000004188c */
[----:B------:R-:W-:Y:S02]  /*7280*/  MUFU.TANH R175, R13 ;  /* 0x0000000d00af7308 */ /* 0x000fe40000002400 */
[C---:B------:R-:W-:Y:S01]  /*7290*/  HMMA.16816.F32.BF16 R124, R8.reuse, R42, R124 ;  /* 0x0000002a087c723c */ /* 0x040fe2000004187c */
[----:B-1----:R-:W1:Y:S05]  /*72a0*/  LDSM.16.M88.4 R24, [R185+0x6c00] ;  /* 0x006c0000b918783b */ /* 0x002e6a0000000200 */
[----:B------:R2:W-:Y:S02]  /*72b0*/  MUFU.TANH R202, R14 ;  /* 0x0000000e00ca7308 */ /* 0x0005e40000002400 */
[----:B------:R-:W-:Y:S01]  /*72c0*/  HMMA.16816.F32.BF16 R120, R8, R20, R120 ;  /* 0x000000140878723c */ /* 0x000fe20000041878 */
[----:B------:R-:W-:-:S02]  /*72d0*/  FMUL.FTZ R131, R156, c[0x0][0x2ec] ;  /* 0x0000bb009c837a20 */ /* 0x000fc40000410000 */
[----:B------:R-:W-:Y:S02]  /*72e0*/  FMUL.FTZ R34, R158, c[0x0][0x2ec] ;  /* 0x0000bb009e227a20 */ /* 0x000fe40000410000 */
[----:B------:R-:W-:Y:S02]  /*72f0*/  FMUL.FTZ R35, R159, c[0x0][0x2ec] ;  /* 0x0000bb009f237a20 */ /* 0x000fe40000410000 */
[----:B------:R-:W1:Y:S01]  /*7300*/  MUFU.TANH R131, R131 ;  /* 0x0000008300837308 */ /* 0x000e620000002400 */
[----:B------:R-:W-:Y:S01]  /*7310*/  HMMA.16816.F32.BF16 R64, R8, R22, R64 ;  /* 0x000000160840723c */ /* 0x000fe20000041840 */
[----:B------:R-:W-:Y:S01]  /*7320*/  LDSM.16.M88.4 R20, [R118+0x6c00] ;  /* 0x006c00007614783b */ /* 0x000fe20000000200 */
[----:B------:R-:W-:-:S03]  /*7330*/  FMUL.FTZ R150, R157, c[0x0][0x2ec] ;  /* 0x0000bb009d967a20 */ /* 0x000fc60000410000 */
[----:B--2---:R-:W2:Y:S03]  /*7340*/  LDSM.16.M88.4 R12, [R185+0x8400] ;  /* 0x00840000b90c783b */ /* 0x004ea60000000200 */
[C---:B---3--:R-:W-:Y:S01]  /*7350*/  HMMA.16816.F32.BF16 R140, R144.reuse, R28, R140 ;  /* 0x0000001c908c723c */ /* 0x048fe2000004188c */
[----:B------:R-:W3:Y:S07]  /*7360*/  MUFU.TANH R34, R34 ;  /* 0x0000002200227308 */ /* 0x000eee0000002400 */
[----:B------:R-:W-:Y:S01]  /*7370*/  HMMA.16816.F32.BF16 R124, R144, R30, R124 ;  /* 0x0000001e907c723c */ /* 0x000fe2000004187c */
[----:B------:R-:W1:Y:S07]  /*7380*/  MUFU.TANH R35, R35 ;  /* 0x0000002300237308 */ /* 0x000e6e0000002400 */
[C---:B------:R-:W-:Y:S01]  /*7390*/  HMMA.16816.F32.BF16 R136, R36.reuse, R4, R136 ;  /* 0x000000042488723c */ /* 0x040fe20000041888 */
[----:B------:R-:W2:Y:S07]  /*73a0*/  MUFU.TANH R150, R150 ;  /* 0x0000009600967308 */ /* 0x000eae0000002400 */
[----:B------:R-:W-:Y:S01]  /*73b0*/  HMMA.16816.F32.BF16 R132, R36, R6, R132 ;  /* 0x000000062484723c */ /* 0x000fe20000041884 */
[----:B------:R-:W3:Y:S01]  /*73c0*/  LDSM.16.M88.4 R4, [R118+0x6800] ;  /* 0x006800007604783b */ /* 0x000ee20000000200 */
[----:B------:R-:W2:Y:S06]  /*73d0*/  MUFU.TANH R180, R180 ;  /* 0x000000b400b47308 */ /* 0x000eac0000002400 */
[----:B-1----:R-:W-:Y:S02]  /*73e0*/  HMMA.16816.F32.BF16 R52, R44, R24, R52 ;  /* 0x000000182c34723c */ /* 0x002fe40000041834 */
[----:B------:R-:W-:Y:S06]  /*73f0*/  MUFU.TANH R208, R208 ;  /* 0x000000d000d07308 */ /* 0x000fec0000002400 */
[----:B------:R-:W-:Y:S01]  /*7400*/  HMMA.16816.F32.BF16 R140, R36, R16, R140 ;  /* 0x00000010248c723c */ /* 0x000fe2000004188c */
[----:B------:R-:W-:Y:S01]  /*7410*/  FMUL.FTZ R136, R136, c[0x0][0x2ec] ;  /* 0x0000bb0088887a20 */ /* 0x000fe20000410000 */
[----:B------:R-:W-:Y:S01]  /*7420*/  MUFU.TANH R182, R182 ;  /* 0x000000b600b67308 */ /* 0x000fe20000002400 */
[----:B------:R-:W-:-:S02]  /*7430*/  FMUL.FTZ R137, R137, c[0x0][0x2ec] ;  /* 0x0000bb0089897a20 */ /* 0x000fc40000410000 */
[----:B------:R-:W-:Y:S02]  /*7440*/  FMUL.FTZ R138, R138, c[0x0][0x2ec] ;  /* 0x0000bb008a8a7a20 */ /* 0x000fe40000410000 */
[----:B------:R-:W-:Y:S01]  /*7450*/  FMUL.FTZ R139, R139, c[0x0][0x2ec] ;  /* 0x0000bb008b8b7a20 */ /* 0x000fe20000410000 */
[----:B------:R-:W-:Y:S01]  /*7460*/  HMMA.16816.F32.BF16 R124, R36, R18, R124 ;  /* 0x00000012247c723c */ /* 0x000fe2000004187c */
[----:B------:R-:W1:Y:S01]  /*7470*/  LDSM.16.M88.4 R16, [R118+0x8400] ;  /* 0x008400007610783b */ /* 0x000e620000000200 */
[----:B------:R-:W-:Y:S01]  /*7480*/  FMUL.FTZ R24, R132, c[0x0][0x2ec] ;  /* 0x0000bb0084187a20 */ /* 0x000fe20000410000 */
[----:B------:R-:W1:Y:S01]  /*7490*/  MUFU.TANH R173, R136 ;  /* 0x0000008800ad7308 */ /* 0x000e620000002400 */
[----:B------:R-:W-:Y:S02]  /*74a0*/  FMUL.FTZ R25, R133, c[0x0][0x2ec] ;  /* 0x0000bb0085197a20 */ /* 0x000fe40000410000 */
[----:B------:R-:W-:Y:S02]  /*74b0*/  FMUL.FTZ R134, R134, c[0x0][0x2ec] ;  /* 0x0000bb0086867a20 */ /* 0x000fe40000410000 */
[----:B--2---:R-:W-:Y:S01]  /*74c0*/  HMMA.16816.F32.BF16 R120, R144, R12, R120 ;  /* 0x0000000c9078723c */ /* 0x004fe20000041878 */
[----:B------:R-:W-:-:S02]  /*74d0*/  FMUL.FTZ R135, R135, c[0x0][0x2ec] ;  /* 0x0000bb0087877a20 */ /* 0x000fc40000410000 */
[----:B------:R-:W2:Y:S05]  /*74e0*/  MUFU.TANH R24, R24 ;  /* 0x0000001800187308 */ /* 0x000eaa0000002400 */
[----:B------:R-:W-:Y:S01]  /*74f0*/  HMMA.16816.F32.BF16 R64, R144, R14, R64 ;  /* 0x0000000e9040723c */ /* 0x000fe20000041840 */
[----:B------:R-:W1:Y:S01]  /*7500*/  LDSM.16.M88.4 R12, [R185+0x8800] ;  /* 0x00880000b90c783b */ /* 0x000e620000000200 */
[----:B------:R-:W-:Y:S01]  /*7510*/  FMUL.FTZ R140, R140, c[0x0][0x2ec] ;  /* 0x0000bb008c8c7a20 */ /* 0x000fe20000410000 */
[----:B------:R-:W1:Y:S01]  /*7520*/  MUFU.TANH R25, R25 ;  /* 0x0000001900197308 */ /* 0x000e620000002400 */
[----:B------:R-:W-:Y:S02]  /*7530*/  FMUL.FTZ R141, R141, c[0x0][0x2ec] ;  /* 0x0000bb008d8d7a20 */ /* 0x000fe40000410000 */
[----:B------:R-:W-:-:S02]  /*7540*/  FMUL.FTZ R142, R142, c[0x0][0x2ec] ;  /* 0x0000bb008e8e7a20 */ /* 0x000fc40000410000 */
[C---:B------:R-:W-:Y:S01]  /*7550*/  HMMA.16816.F32.BF16 R52, R8.reuse, R20, R52 ;  /* 0x000000140834723c */ /* 0x040fe20000041834 */
[----:B------:R-:W-:Y:S02]  /*7560*/  FMUL.FTZ R124, R124, c[0x0][0x2ec] ;  /* 0x0000bb007c7c7a20 */ /* 0x000fe40000410000 */
[----:B------:R-:W1:Y:S01]  /*7570*/  MUFU.TANH R171, R137 ;  /* 0x0000008900ab7308 */ /* 0x000e620000002400 */
[----:B------:R-:W-:Y:S02]  /*7580*/  FMUL.FTZ R143, R143, c[0x0][0x2ec] ;  /* 0x0000bb008f8f7a20 */ /* 0x000fe40000410000 */
[----:B------:R-:W-:Y:S02]  /*7590*/  FMUL.FTZ R125, R125, c[0x0][0x2ec] ;  /* 0x0000bb007d7d7a20 */ /* 0x000fe40000410000 */
[----:B------:R-:W-:Y:S01]  /*75a0*/  IMAD R20, R192, 0x80, R169 ;  /* 0x00000080c0147824 */ /* 0x000fe200078e02a9 */
[----:B---3--:R-:W-:Y:S01]  /*75b0*/  HMMA.16816.F32.BF16 R60, R8, R4, R60 ;  /* 0x00000004083c723c */ /* 0x008fe2000004183c */
[----:B------:R-:W-:Y:S01]  /*75c0*/  FMUL.FTZ R126, R126, c[0x0][0x2ec] ;  /* 0x0000bb007e7e7a20 */ /* 0x000fe20000410000 */
[----:B------:R-:W3:Y:S01]  /*75d0*/  MUFU.TANH R178, R138 ;  /* 0x0000008a00b27308 */ /* 0x000ee20000002400 */
[----:B------:R-:W-:Y:S01]  /*75e0*/  FMUL.FTZ R127, R127, c[0x0][0x2ec] ;  /* 0x0000bb007f7f7a20 */ /* 0x000fe20000410000 */
[----:B------:R-:W-:-:S03]  /*75f0*/  ISETP.GE.AND P3, PT, R20, R168, PT ;  /* 0x000000a81400720c */ /* 0x000fc60003f66270 */
[----:B------:R-:W-:Y:S01]  /*7600*/  IADD3 R4, R20, 0x1, RZ ;  /* 0x0000000114047810 */ /* 0x000fe20007ffe0ff */
[----:B------:R-:W-:Y:S02]  /*7610*/  HMMA.16816.F32.BF16 R152, R8, R6, R152 ;  /* 0x000000060898723c */ /* 0x000fe40000041898 */
[----:B------:R-:W2:Y:S01]  /*7620*/  MUFU.TANH R174, R139 ;  /* 0x0000008b00ae7308 */ /* 0x000ea20000002400 */
[C---:B------:R-:W-:Y:S02]  /*7630*/  ISETP.GE.AND P4, PT, R4.reuse, R168, PT ;  /* 0x000000a80400720c */ /* 0x040fe40003f86270 */
[-C--:B------:R-:W-:Y:S02]  /*7640*/  ISETP.GE.AND P1, PT, R4, R167.reuse, PT ;  /* 0x000000a70400720c */ /* 0x080fe40003f26270 */
[----:B------:R-:W2:Y:S01]  /*7650*/  LDSM.16.M88.4 R4, [R118+0x8800] ;  /* 0x008800007604783b */ /* 0x000ea20000000200 */
[----:B------:R-:W-:Y:S01]  /*7660*/  HMMA.16816.F32.BF16 R48, R44, R26, R48 ;  /* 0x0000001a2c30723c */ /* 0x000fe20000041830 */
[----:B------:R-:W-:Y:S01]  /*7670*/  FSEL R21, R148, -INF , !P4 ;  /* 0xff80000094157808 */ /* 0x000fe20006000000 */
[----:B------:R-:W2:Y:S01]  /*7680*/  MUFU.TANH R176, R134 ;  /* 0x0000008600b07308 */ /* 0x000ea20000002400 */
[----:B------:R-:W-:-:S05]  /*7690*/  ISETP.GE.AND P4, PT, R20, R167, PT ;  /* 0x000000a71400720c */ /* 0x000fca0003f86270 */
[----:B-1----:R-:W-:Y:S02]  /*76a0*/  HMMA.16816.F32.BF16 R64, R36, R18, R64 ;  /* 0x000000122440723c */ /* 0x002fe40000041840 */
[----:B------:R-:W1:Y:S05]  /*76b0*/  MUFU.TANH R172, R135 ;  /* 0x0000008700ac7308 */ /* 0x000e6a0000002400 */
[----:B------:R-:W-:Y:S01]  /*76c0*/  FSEL R18, R149, -INF , !P4 ;  /* 0xff80000095127808 */ /* 0x000fe20006000000 */
[----:B------:R-:W-:Y:S02]  /*76d0*/  HMMA.16816.F32.BF16 R60, R144, R12, R60 ;  /* 0x0000000c903c723c */ /* 0x000fe4000004183c */
[----:B------:R-:W1:Y:S05]  /*76e0*/  MUFU.TANH R157, R140 ;  /* 0x0000008c009d7308 */ /* 0x000e6a0000002400 */
[C---:B------:R-:W-:Y:S01]  /*76f0*/  IADD3 R13, R20.reuse, 0x10, RZ ;  /* 0x00000010140d7810 */ /* 0x040fe20007ffe0ff */
[----:B------:R-:W-:Y:S01]  /*7700*/  HMMA.16816.F32.BF16 R120, R36, R16, R120 ;  /* 0x000000102478723c */ /* 0x000fe20000041878 */
[----:B------:R-:W-:Y:S01]  /*7710*/  IADD3 R12, R20, 0x11, RZ ;  /* 0x00000011140c7810 */ /* 0x000fe20007ffe0ff */
[----:B------:R-:W1:Y:S03]  /*7720*/  MUFU.TANH R163, R141 ;  /* 0x0000008d00a37308 */ /* 0x000e660000002400 */
[----:B------:R-:W-:-:S02]  /*7730*/  ISETP.GE.AND P4, PT, R12, R168, PT ;  /* 0x000000a80c00720c */ /* 0x000fc40003f86270 */
[C---:B------:R-:W-:Y:S01]  /*7740*/  IADD3 R17, R20.reuse, 0x8, RZ ;  /* 0x0000000814117810 */ /* 0x040fe20007ffe0ff */
[----:B------:R-:W-:Y:S01]  /*7750*/  HMMA.16816.F32.BF16 R48, R8, R22, R48 ;  /* 0x000000160830723c */ /* 0x000fe20000041830 */
[----:B------:R-:W-:Y:S01]  /*7760*/  IADD3 R16, R20, 0x9, RZ ;  /* 0x0000000914107810 */ /* 0x000fe20007ffe0ff */
[----:B------:R-:W1:Y:S01]  /*7770*/  LDSM.16.M88.4 R8, [R185+0x8c00] ;  /* 0x008c0000b908783b */ /* 0x000e620000000200 */
[CC--:B------:R-:W-:Y:S01]  /*7780*/  ISETP.GE.AND P5, PT, R17.reuse, R168.reuse, PT ;  /* 0x000000a81100720c */ /* 0x0c0fe20003fa6270 */
[----:B------:R-:W-:Y:S01]  /*7790*/  FMUL.FTZ R64, R64, c[0x0][0x2ec] ;  /* 0x0000bb0040407a20 */ /* 0x000fe20000410000 */
[-C--:B------:R-:W-:Y:S01]  /*77a0*/  ISETP.GE.AND P0, PT, R17, R167.reuse, PT ;  /* 0x000000a71100720c */ /* 0x080fe20003f06270 */
[----:B------:R-:W1:Y:S01]  /*77b0*/  MUFU.TANH R161, R124 ;  /* 0x0000007c00a17308 */ /* 0x000e620000002400 */
[CC--:B------:R-:W-:Y:S01]  /*77c0*/  ISETP.GE.AND P2, PT, R16.reuse, R168.reuse, PT ;  /* 0x000000a81000720c */ /* 0x0c0fe20003f46270 */
[----:B--2---:R-:W-:Y:S01]  /*77d0*/  HMMA.16816.F32.BF16 R60, R36, R4, R60 ;  /* 0x00000004243c723c */ /* 0x004fe2000004183c */
[----:B------:R-:W-:Y:S01]  /*77e0*/  FSEL R17, R3, -INF , !P3 ;  /* 0xff80000003117808 */ /* 0x000fe20005800000 */
[----:B------:R-:W-:Y:S01]  /*77f0*/  FMUL.FTZ R65, R65, c[0x0][0x2ec] ;  /* 0x0000bb0041417a20 */ /* 0x000fe20000410000 */
[-C--:B------:R-:W-:Y:S01]  /*7800*/  ISETP.GE.AND P3, PT, R16, R167.reuse, PT ;  /* 0x000000a71000720c */ /* 0x080fe20003f66270 */
[----:B------:R-:W-:Y:S01]  /*7810*/  FMUL.FTZ R66, R66, c[0x0][0x2ec] ;  /* 0x0000bb0042427a20 */ /* 0x000fe20000410000 */
[----:B------:R-:W-:Y:S01]  /*7820*/  FSEL R27, R56, -INF , !P5 ;  /* 0xff800000381b7808 */ /* 0x000fe20006800000 */
[----:B------:R2:W-:Y:S01]  /*7830*/  MUFU.TANH R151, R64 ;  /* 0x0000004000977308 */ /* 0x0005e20000002400 */
[----:B----4-:R-:W-:Y:S01]  /*7840*/  FSEL R16, R59, -INF , !P1 ;  /* 0xff8000003b107808 */ /* 0x010fe20004800000 */
[----:B------:R-:W-:Y:S01]  /*7850*/  HMMA.16816.F32.BF16 R152, R144, R14, R152 ;  /* 0x0000000e9098723c */ /* 0x000fe20000041898 */
[----:B------:R-:W-:Y:S01]  /*7860*/  ISETP.GE.AND P5, PT, R13, R168, PT ;  /* 0x000000a80d00720c */ /* 0x000fe20003fa6270 */
[----:B------:R-:W-:Y:S01]  /*7870*/  FMUL.FTZ R3, R120, c[0x0][0x2ec] ;  /* 0x0000bb0078037a20 */ /* 0x000fe20000410000 */
[----:B------:R-:W-:Y:S01]  /*7880*/  FSEL R19, R57, -INF , !P2 ;  /* 0xff80000039137808 */ /* 0x000fe20005000000 */
[----:B------:R-:W-:Y:S01]  /*7890*/  FMUL.FTZ R28, R121, c[0x0][0x2ec] ;  /* 0x0000bb00791c7a20 */ /* 0x000fe20000410000 */
[-C--:B------:R-:W-:Y:S01]  /*78a0*/  ISETP.GE.AND P1, PT, R12, R167.reuse, PT ;  /* 0x000000a70c00720c */ /* 0x080fe20003f26270 */
[----:B------:R-:W4:Y:S01]  /*78b0*/  MUFU.TANH R162, R142 ;  /* 0x0000008e00a27308 */ /* 0x000f220000002400 */
[----:B------:R-:W-:Y:S01]  /*78c0*/  ISETP.GE.AND P2, PT, R13, R167, PT ;  /* 0x000000a70d00720c */ /* 0x000fe20003f46270 */
[----:B------:R-:W-:Y:S01]  /*78d0*/  FMUL.FTZ R122, R122, c[0x0][0x2ec] ;  /* 0x0000bb007a7a7a20 */ /* 0x000fe20000410000 */
[C---:B------:R-:W-:Y:S01]  /*78e0*/  IADD3 R12, R20.reuse, 0x19, RZ ;  /* 0x00000019140c7810 */ /* 0x040fe20007ffe0ff */
[----:B------:R-:W-:Y:S01]  /*78f0*/  FMUL.FTZ R123, R123, c[0x0][0x2ec] ;  /* 0x0000bb007b7b7a20 */ /* 0x000fe20000410000 */
[----:B------:R-:W-:-:S02]  /*7900*/  IADD3 R13, R20, 0x18, RZ ;  /* 0x00000018140d7810 */ /* 0x000fc40007ffe0ff */
[----:B-----5:R-:W-:Y:S01]  /*7910*/  FSEL R45, R129, -INF , !P5 ;  /* 0xff800000812d7808 */ /* 0x020fe20006800000 */
[----:B------:R-:W5:Y:S01]  /*7920*/  MUFU.TANH R160, R143 ;  /* 0x0000008f00a07308 */ /* 0x000f620000002400 */
[----:B------:R-:W-:Y:S01]  /*7930*/  FSEL R57, R130, -INF , !P4 ;  /* 0xff80000082397808 */ /* 0x000fe20006000000 */
[----:B------:R-:W-:Y:S01]  /*7940*/  FMUL.FTZ R60, R60, c[0x0][0x2ec] ;  /* 0x0000bb003c3c7a20 */ /* 0x000fe20000410000 */
[----:B------:R-:W-:Y:S01]  /*7950*/  FSEL R26, R58, -INF , !P0 ;  /* 0xff8000003a1a7808 */ /* 0x000fe20004000000 */
[----:B------:R-:W-:Y:S01]  /*7960*/  FMUL.FTZ R61, R61, c[0x0][0x2ec] ;  /* 0x0000bb003d3d7a20 */ /* 0x000fe20000410000 */
[-C--:B------:R-:W-:Y:S01]  /*7970*/  ISETP.GE.AND P5, PT, R12, R168.reuse, PT ;  /* 0x000000a80c00720c */ /* 0x080fe20003fa6270 */
[----:B------:R-:W-:Y:S01]  /*7980*/  FMUL.FTZ R62, R62, c[0x0][0x2ec] ;  /* 0x0000bb003e3e7a20 */ /* 0x000fe20000410000 */
[----:B------:R-:W-:Y:S01]  /*7990*/  ISETP.GE.AND P4, PT, R12, R167, PT ;  /* 0x000000a70c00720c */ /* 0x000fe20003f86270 */
[----:B------:R-:W3:Y:S01]  /*79a0*/  MUFU.TANH R3, R3 ;  /* 0x0000000300037308 */ /* 0x000ee20000002400 */
[----:B------:R-:W-:Y:S01]  /*79b0*/  ISETP.GE.AND P0, PT, R13, R168, PT ;  /* 0x000000a80d00720c */ /* 0x000fe20003f06270 */
[----:B------:R-:W-:Y:S01]  /*79c0*/  HMMA.16816.F32.BF16 R152, R36, R6, R152 ;  /* 0x000000062498723c */ /* 0x000fe20000041898 */
[C---:B------:R-:W-:Y:S01]  /*79d0*/  IADD3 R12, R20.reuse, 0x21, RZ ;  /* 0x00000021140c7810 */ /* 0x040fe20007ffe0ff */
[----:B------:R-:W-:Y:S01]  /*79e0*/  FMUL.FTZ R63, R63, c[0x0][0x2ec] ;  /* 0x0000bb003f3f7a20 */ /* 0x000fe20000410000 */
[----:B------:R-:W-:-:S02]  /*79f0*/  IADD3 R5, R20, 0x20, RZ ;  /* 0x0000002014057810 */ /* 0x000fc40007ffe0ff */
[----:B------:R-:W-:Y:S01]  /*7a00*/  FSEL R22, R128, -INF , !P3 ;  /* 0xff80000080167808 */ /* 0x000fe20005800000 */
[----:B------:R-:W3:Y:S01]  /*7a10*/  MUFU.TANH R159, R125 ;  /* 0x0000007d009f7308 */ /* 0x000ee20000002400 */
[----:B------:R-:W-:Y:S01]  /*7a20*/  FSEL R210, R32, -INF , !P2 ;  /* 0xff80000020d27808 */ /* 0x000fe20005000000 */
[C---:B-1----:R-:W-:Y:S01]  /*7a30*/  HMMA.16816.F32.BF16 R52, R144.reuse, R8, R52 ;  /* 0x000000089034723c */ /* 0x042fe20000041834 */
[----:B--2---:R-:W-:Y:S02]  /*7a40*/  FSEL R64, R33, -INF , !P1 ;  /* 0xff80000021407808 */ /* 0x004fe40004800000 */
[-C--:B------:R-:W-:Y:S02]  /*7a50*/  ISETP.GE.AND P3, PT, R13, R167.reuse, PT ;  /* 0x000000a70d00720c */ /* 0x080fe40003f66270 */
[----:B------:R-:W-:Y:S01]  /*7a60*/  FSEL R43, R131, -INF , !P0 ;  /* 0xff800000832b7808 */ /* 0x000fe20004000000 */
[----:B------:R-:W1:Y:S01]  /*7a70*/  MUFU.TANH R28, R28 ;  /* 0x0000001c001c7308 */ /* 0x000e620000002400 */
[CC--:B------:R-:W-:Y:S01]  /*7a80*/  ISETP.GE.AND P2, PT, R12.reuse, R168.reuse, PT ;  /* 0x000000a80c00720c */ /* 0x0c0fe20003f46270 */
[----:B------:R-:W-:Y:S01]  /*7a90*/  HMMA.16816.F32.BF16 R48, R144, R10, R48 ;  /* 0x0000000a9030723c */ /* 0x000fe20000041830 */
[----:B------:R-:W-:Y:S01]  /*7aa0*/  ISETP.GE.AND P1, PT, R12, R167, PT ;  /* 0x000000a70c00720c */ /* 0x000fe20003f26270 */
[----:B------:R-:W-:Y:S01]  /*7ab0*/  FMUL.FTZ R8, R67, c[0x0][0x2ec] ;  /* 0x0000bb0043087a20 */ /* 0x000fe20000410000 */
[----:B------:R-:W-:-:S02]  /*7ac0*/  ISETP.GE.AND P0, PT, R5, R168, PT ;  /* 0x000000a80500720c */ /* 0x000fc40003f06270 */
[C---:B------:R-:W-:Y:S01]  /*7ad0*/  IADD3 R13, R20.reuse, 0x28, RZ ;  /* 0x00000028140d7810 */ /* 0x040fe20007ffe0ff */
[----:B------:R-:W2:Y:S01]  /*7ae0*/  MUFU.TANH R4, R65 ;  /* 0x0000004100047308 */ /* 0x000ea20000002400 */
[----:B------:R-:W-:Y:S01]  /*7af0*/  IADD3 R12, R20, 0x29, RZ ;  /* 0x00000029140c7810 */ /* 0x000fe20007ffe0ff */
[----:B------:R-:W-:Y:S01]  /*7b00*/  FMUL.FTZ R140, R154, c[0x0][0x2ec] ;  /* 0x0000bb009a8c7a20 */ /* 0x000fe20000410000 */
[----:B------:R-:W-:Y:S01]  /*7b10*/  FSEL R58, R34, -INF , !P3 ;  /* 0xff800000223a7808 */ /* 0x000fe20005800000 */
[----:B------:R-:W-:Y:S01]  /*7b20*/  FMUL.FTZ R141, R152, c[0x0][0x2ec] ;  /* 0x0000bb00988d7a20 */ /* 0x000fe20000410000 */
[----:B------:R-:W-:Y:S01]  /*7b30*/  FSEL R56, R35, -INF , !P4 ;  /* 0xff80000023387808 */ /* 0x000fe20006000000 */
[----:B------:R-:W-:Y:S01]  /*7b40*/  FMUL.FTZ R138, R155, c[0x0][0x2ec] ;  /* 0x0000bb009b8a7a20 */ /* 0x000fe20000410000 */
[----:B------:R-:W-:Y:S01]  /*7b50*/  FSEL R179, R179, -INF , !P0 ;  /* 0xff800000b3b37808 */ /* 0x000fe20004000000 */
[----:B------:R-:W-:Y:S01]  /*7b60*/  MUFU.TANH R158, R126 ;  /* 0x0000007e009e7308 */ /* 0x000fe20000002400 */
[----:B------:R-:W-:Y:S01]  /*7b70*/  FSEL R177, R177, -INF , !P2 ;  /* 0xff800000b1b17808 */ /* 0x000fe20005000000 */
[----:B------:R-:W-:Y:S01]  /*7b80*/  FMUL.FTZ R139, R153, c[0x0][0x2ec] ;  /* 0x0000bb00998b7a20 */ /* 0x000fe20000410000 */
[----:B------:R-:W-:-:S02]  /*7b90*/  ISETP.GE.AND P3, PT, R13, R168, PT ;  /* 0x000000a80d00720c */ /* 0x000fc40003f66270 */
[-C--:B------:R-:W-:Y:S02]  /*7ba0*/  ISETP.GE.AND P4, PT, R13, R167.reuse, PT ;  /* 0x000000a70d00720c */ /* 0x080fe40003f86270 */
[C---:B------:R-:W-:Y:S01]  /*7bb0*/  ISETP.GE.AND P0, PT, R12.reuse, R168, PT ;  /* 0x000000a80c00720c */ /* 0x040fe20003f06270 */
[----:B------:R-:W-:Y:S01]  /*7bc0*/  MUFU.TANH R156, R127 ;  /* 0x0000007f009c7308 */ /* 0x000fe20000002400 */
[----:B------:R-:W-:Y:S02]  /*7bd0*/  ISETP.GE.AND P2, PT, R12, R167, PT ;  /* 0x000000a70c00720c */ /* 0x000fe40003f46270 */
[----:B------:R-:W1:Y:S01]  /*7be0*/  LDSM.16.M88.4 R12, [R118+0x8c00] ;  /* 0x008c0000760c783b */ /* 0x000e620000000200 */
[----:B------:R-:W-:Y:S01]  /*7bf0*/  IADD3 R9, R20, 0x30, RZ ;  /* 0x0000003014097810 */ /* 0x000fe20007ffe0ff */
[----:B------:R-:W-:-:S04]  /*7c00*/  DEPBAR.LE SB0, 0x0 ;  /* 0x000080000000791a */ /* 0x000fc80000000000 */
[----:B------:R-:W-:Y:S01]  /*7c10*/  FSEL R181, R181, -INF , !P3 ;  /* 0xff800000b5b57808 */ /* 0x000fe20005800000 */
[----:B------:R-:W-:Y:S01]  /*7c20*/  MUFU.TANH R8, R8 ;  /* 0x0000000800087308 */ /* 0x000fe20000002400 */
[----:B------:R-:W-:Y:S02]  /*7c30*/  ISETP.GE.AND P3, PT, R9, R168, PT ;  /* 0x000000a80900720c */ /* 0x000fe40003f66270 */
[C---:B------:R-:W-:Y:S02]  /*7c40*/  IADD3 R7, R20.reuse, 0x38, RZ ;  /* 0x0000003814077810 */ /* 0x040fe40007ffe0ff */
[----:B------:R-:W-:Y:S02]  /*7c50*/  IADD3 R6, R20, 0x39, RZ ;  /* 0x0000003914067810 */ /* 0x000fe40007ffe0ff */
[----:B------:R-:W-:Y:S01]  /*7c60*/  FSEL R41, R150, -INF , !P5 ;  /* 0xff80000096297808 */ /* 0x000fe20006800000 */
[----:B------:R-:W-:Y:S01]  /*7c70*/  MUFU.TANH R148, R66 ;  /* 0x0000004200947308 */ /* 0x000fe20000002400 */
[----:B------:R-:W-:-:S02]  /*7c80*/  FSEL R202, R202, -INF , !P4 ;  /* 0xff800000caca7808 */ /* 0x000fc40006000000 */
[----:B------:R-:W-:Y:S02]  /*7c90*/  FSEL R180, R180, -INF , !P2 ;  /* 0xff800000b4b47808 */ /* 0x000fe40005000000 */
[----:B------:R-:W-:Y:S02]  /*7ca0*/  FSEL R173, R173, -INF , !P3 ;  /* 0xff800000adad7808 */ /* 0x000fe40005800000 */
[-C--:B------:R-:W-:Y:S01]  /*7cb0*/  ISETP.GE.AND P5, PT, R5, R167.reuse, PT ;  /* 0x000000a70500720c */ /* 0x080fe20003fa6270 */
[----:B------:R-:W-:Y:S01]  /*7cc0*/  MUFU.TANH R150, R123 ;  /* 0x0000007b00967308 */ /* 0x000fe20000002400 */
[CC--:B------:R-:W-:Y:S02]  /*7cd0*/  ISETP.GE.AND P4, PT, R7.reuse, R168.reuse, PT ;  /* 0x000000a80700720c */ /* 0x0c0fe40003f86270 */
[----:B------:R-:W-:Y:S02]  /*7ce0*/  ISETP.GE.AND P2, PT, R7, R167, PT ;  /* 0x000000a70700720c */ /* 0x000fe40003f46270 */
[----:B------:R-:W-:-:S02]  /*7cf0*/  ISETP.GE.AND P3, PT, R6, R168, PT ;  /* 0x000000a80600720c */ /* 0x000fc40003f66270 */
[C---:B------:R-:W-:Y:S01]  /*7d00*/  IADD3 R23, R20.reuse, 0x31, RZ ;  /* 0x0000003114177810 */ /* 0x040fe20007ffe0ff */
[----:B------:R-:W2:Y:S01]  /*7d10*/  MUFU.TANH R5, R122 ;  /* 0x0000007a00057308 */ /* 0x000ea20000002400 */
[----:B------:R-:W-:Y:S02]  /*7d20*/  IADD3 R7, R20, 0x40, RZ ;  /* 0x0000004014077810 */ /* 0x000fe40007ffe0ff */
[----:B------:R-:W-:Y:S02]  /*7d30*/  FSEL R175, R175, -INF , !P0 ;  /* 0xff800000afaf7808 */ /* 0x000fe40004000000 */
[----:B------:R-:W-:Y:S02]  /*7d40*/  FSEL R208, R208, -INF , !P5 ;  /* 0xff800000d0d07808 */ /* 0x000fe40006800000 */
[----:B------:R-:W-:Y:S01]  /*7d50*/  FSEL R182, R182, -INF , !P1 ;  /* 0xff800000b6b67808 */ /* 0x000fe20004800000 */
[----:B------:R-:W2:Y:S01]  /*7d60*/  MUFU.TANH R140, R140 ;  /* 0x0000008c008c7308 */ /* 0x000ea20000002400 */
[----:B------:R-:W-:Y:S01]  /*7d70*/  FSEL R169, R24, -INF , !P4 ;  /* 0xff80000018a97808 */ /* 0x000fe20006000000 */
[----:B-1----:R-:W-:Y:S01]  /*7d80*/  HMMA.16816.F32.BF16 R52, R36, R12, R52 ;  /* 0x0000000c2434723c */ /* 0x002fe20000041834 */
[----:B------:R-:W-:-:S02]  /*7d90*/  FSEL R149, R25, -INF , !P3 ;  /* 0xff80000019957808 */ /* 0x000fc40005800000 */
[-C--:B------:R-:W-:Y:S02]  /*7da0*/  ISETP.GE.AND P0, PT, R9, R167.reuse, PT ;  /* 0x000000a70900720c */ /* 0x080fe40003f06270 */
[CC--:B------:R-:W-:Y:S01]  /*7db0*/  ISETP.GE.AND P5, PT, R23.reuse, R168.reuse, PT ;  /* 0x000000a81700720c */ /* 0x0c0fe20003fa6270 */
[----:B------:R-:W1:Y:S01]  /*7dc0*/  MUFU.TANH R9, R60 ;  /* 0x0000003c00097308 */ /* 0x000e620000002400 */
[-C--:B------:R-:W-:Y:S01]  /*7dd0*/  ISETP.GE.AND P1, PT, R23, R167.reuse, PT ;  /* 0x000000a71700720c */ /* 0x080fe20003f26270 */
[----:B------:R-:W-:Y:S01]  /*7de0*/  HMMA.16816.F32.BF16 R48, R36, R14, R48 ;  /* 0x0000000e2430723c */ /* 0x000fe20000041830 */
[C---:B------:R-:W-:Y:S02]  /*7df0*/  ISETP.GE.AND P4, PT, R7.reuse, R168, PT ;  /* 0x000000a80700720c */ /* 0x040fe40003f86270 */
[----:B------:R-:W-:Y:S02]  /*7e00*/  ISETP.GE.AND P3, PT, R7, R167, PT ;  /* 0x000000a70700720c */ /* 0x000fe40003f66270 */
[----:B------:R-:W-:Y:S01]  /*7e10*/  IADD3 R7, R20, 0x41, RZ ;  /* 0x0000004114077810 */ /* 0x000fe20007ffe0ff */
[----:B------:R-:W1:Y:S01]  /*7e20*/  MUFU.TANH R143, R61 ;  /* 0x0000003d008f7308 */ /* 0x000e620000002400 */
[----:B------:R-:W-:-:S02]  /*7e30*/  FSEL R171, R171, -INF , !P5 ;  /* 0xff800000abab7808 */ /* 0x000fc40006800000 */
[----:B---3--:R-:W-:Y:S02]  /*7e40*/  FSEL R178, R178, -INF , !P0 ;  /* 0xff800000b2b27808 */ /* 0x008fe40004000000 */
[----:B------:R-:W-:Y:S02]  /*7e50*/  FSEL R174, R174, -INF , !P1 ;  /* 0xff800000aeae7808 */ /* 0x000fe40004800000 */
[-C--:B------:R-:W-:Y:S01]  /*7e60*/  ISETP.GE.AND P5, PT, R6, R167.reuse, PT ;  /* 0x000000a70600720c */ /* 0x080fe20003fa6270 */
[----:B------:R-:W-:Y:S01]  /*7e70*/  MUFU.TANH R142, R63 ;  /* 0x0000003f008e7308 */ /* 0x000fe20000002400 */
[CC--:B------:R-:W-:Y:S01]  /*7e80*/  ISETP.GE.AND P0, PT, R7.reuse, R168.reuse, PT ;  /* 0x000000a80700720c */ /* 0x0c0fe20003f06270 */
[----:B------:R-:W-:Y:S01]  /*7e90*/  FMUL.FTZ R52, R52, c[0x0][0x2ec] ;  /* 0x0000bb0034347a20 */ /* 0x000fe20000410000 */
[-C--:B------:R-:W-:Y:S01]  /*7ea0*/  ISETP.GE.AND P1, PT, R7, R167.reuse, PT ;  /* 0x000000a70700720c */ /* 0x080fe20003f26270 */
[----:B------:R-:W-:Y:S01]  /*7eb0*/  FMUL.FTZ R53, R53, c[0x0][0x2ec] ;  /* 0x0000bb0035357a20 */ /* 0x000fe20000410000 */
[----:B------:R-:W-:Y:S01]  /*7ec0*/  IADD3 R7, R20, 0x48, RZ ;  /* 0x0000004814077810 */ /* 0x000fe20007ffe0ff */
[----:B------:R-:W-:Y:S01]  /*7ed0*/  FMUL.FTZ R54, R54, c[0x0][0x2ec] ;  /* 0x0000bb0036367a20 */ /* 0x000fe20000410000 */
[----:B------:R-:W-:Y:S01]  /*7ee0*/  IADD3 R10, R20, 0x49, RZ ;  /* 0x00000049140a7810 */ /* 0x000fe20007ffe0ff */
[----:B------:R-:W3:Y:S01]  /*7ef0*/  MUFU.TANH R6, R62 ;  /* 0x0000003e00067308 */ /* 0x000ee20000002400 */
[----:B------:R-:W-:Y:S01]  /*7f00*/  FSEL R176, R176, -INF , !P2 ;  /* 0xff800000b0b07808 */ /* 0x000fe20005000000 */
[----:B------:R-:W-:Y:S01]  /*7f10*/  FMUL.FTZ R48, R48, c[0x0][0x2ec] ;  /* 0x0000bb0030307a20 */ /* 0x000fe20000410000 */
[----:B------:R-:W-:Y:S01]  /*7f20*/  FSEL R172, R172, -INF , !P5 ;  /* 0xff800000acac7808 */ /* 0x000fe20006800000 */
[----:B------:R-:W-:Y:S01]  /*7f30*/  FMUL.FTZ R49, R49, c[0x0][0x2ec] ;  /* 0x0000bb0031317a20 */ /* 0x000fe20000410000 */
[----:B------:R-:W-:Y:S01]  /*7f40*/  FSEL R157, R157, -INF , !P4 ;  /* 0xff8000009d9d7808 */ /* 0x000fe20006000000 */
[----:B------:R-:W-:Y:S01]  /*7f50*/  FMUL.FTZ R55, R55, c[0x0][0x2ec] ;  /* 0x0000bb0037377a20 */ /* 0x000fe20000410000 */
[----:B------:R-:W-:Y:S01]  /*7f60*/  FSEL R163, R163, -INF , !P0 ;  /* 0xff800000a3a37808 */ /* 0x000fe20004000000 */
[----:B------:R-:W1:Y:S01]  /*7f70*/  MUFU.TANH R141, R141 ;  /* 0x0000008d008d7308 */ /* 0x000e620000002400 */
[CC--:B------:R-:W-:Y:S01]  /*7f80*/  ISETP.GE.AND P2, PT, R7.reuse, R168.reuse, PT ;  /* 0x000000a80700720c */ /* 0x0c0fe20003f46270 */
[----:B------:R-:W-:Y:S01]  /*7f90*/  FMUL.FTZ R50, R50, c[0x0][0x2ec] ;  /* 0x0000bb0032327a20 */ /* 0x000fe20000410000 */
[----:B------:R-:W-:Y:S01]  /*7fa0*/  ISETP.GE.AND P5, PT, R7, R167, PT ;  /* 0x000000a70700720c */ /* 0x000fe20003fa6270 */
[----:B------:R-:W-:Y:S01]  /*7fb0*/  FMUL.FTZ R51, R51, c[0x0][0x2ec] ;  /* 0x0000bb0033337a20 */ /* 0x000fe20000410000 */
[----:B------:R-:W-:-:S02]  /*7fc0*/  ISETP.GE.AND P4, PT, R10, R168, PT ;  /* 0x000000a80a00720c */ /* 0x000fc40003f86270 */
[----:B------:R-:W-:Y:S01]  /*7fd0*/  ISETP.GE.AND P0, PT, R10, R167, PT ;  /* 0x000000a70a00720c */ /* 0x000fe20003f06270 */
[----:B------:R-:W1:Y:S01]  /*7fe0*/  MUFU.TANH R139, R139 ;  /* 0x0000008b008b7308 */ /* 0x000e620000002400 */
[C---:B------:R-:W-:Y:S02]  /*7ff0*/  IADD3 R7, R20.reuse, 0x50, RZ ;  /* 0x0000005014077810 */ /* 0x040fe40007ffe0ff */
[----:B------:R-:W-:Y:S02]  /*8000*/  IADD3 R10, R20, 0x51, RZ ;  /* 0x00000051140a7810 */ /* 0x000fe40007ffe0ff */
[----:B------:R-:W-:Y:S02]  /*8010*/  FSEL R161, R161, -INF , !P2 ;  /* 0xff800000a1a17808 */ /* 0x000fe40005000000 */
[----:B----4-:R-:W-:Y:S01]  /*8020*/  FSEL R162, R162, -INF , !P3 ;  /* 0xff800000a2a27808 */ /* 0x010fe20005800000 */
[----:B------:R-:W4:Y:S01]  /*8030*/  MUFU.TANH R122, R52 ;  /* 0x00000034007a7308 */ /* 0x000f220000002400 */
[----:B-----5:R-:W-:-:S02]  /*8040*/  FSEL R160, R160, -INF , !P1 ;  /* 0xff800000a0a07808 */ /* 0x020fc40004800000 */
[-C--:B------:R-:W-:Y:S02]  /*8050*/  ISETP.GE.AND P2, PT, R7, R168.reuse, PT ;  /* 0x000000a80700720c */ /* 0x080fe40003f46270 */
[CC--:B------:R-:W-:Y:S02]  /*8060*/  ISETP.GE.AND P3, PT, R10.reuse, R168.reuse, PT ;  /* 0x000000a80a00720c */ /* 0x0c0fe40003f66270 */
[----:B------:R-:W-:Y:S01]  /*8070*/  ISETP.GE.AND P1, PT, R10, R167, PT ;  /* 0x000000a70a00720c */ /* 0x000fe20003f26270 */
[----:B------:R-:W5:Y:S01]  /*8080*/  MUFU.TANH R121, R53 ;  /* 0x0000003500797308 */ /* 0x000f620000002400 */
[----:B------:R-:W-:Y:S02]  /*8090*/  IADD3 R10, R20, 0x59, RZ ;  /* 0x00000059140a7810 */ /* 0x000fe40007ffe0ff */
[----:B------:R-:W-:Y:S02]  /*80a0*/  FSEL R155, R3, -INF , !P2 ;  /* 0xff800000039b7808 */ /* 0x000fe40005000000 */
[----:B------:R-:W-:-:S02]  /*80b0*/  ISETP.GE.AND P2, PT, R10, R168, PT ;  /* 0x000000a80a00720c */ /* 0x000fc40003f46270 */
[----:B------:R-:W-:Y:S01]  /*80c0*/  FSEL R159, R159, -INF , !P4 ;  /* 0xff8000009f9f7808 */ /* 0x000fe20006000000 */
[----:B------:R-:W1:Y:S01]  /*80d0*/  MUFU.TANH R120, R48 ;  /* 0x0000003000787308 */ /* 0x000e620000002400 */
[-C--:B------:R-:W-:Y:S02]  /*80e0*/  ISETP.GE.AND P4, PT, R7, R167.reuse, PT ;  /* 0x000000a70700720c */ /* 0x080fe40003f86270 */
[----:B------:R-:W-:Y:S02]  /*80f0*/  IADD3 R3, R20, 0x61, RZ ;  /* 0x0000006114037810 */ /* 0x000fe40007ffe0ff */
[----:B------:R-:W-:Y:S02]  /*8100*/  FSEL R153, R28, -INF , !P3 ;  /* 0xff8000001c997808 */ /* 0x000fe40005800000 */
[----:B------:R-:W-:Y:S01]  /*8110*/  ISETP.GE.AND P3, PT, R10, R167, PT ;  /* 0x000000a70a00720c */ /* 0x000fe20003f66270 */
[----:B------:R-:W-:Y:S01]  /*8120*/  MUFU.TANH R138, R138 ;  /* 0x0000008a008a7308 */ /* 0x000fe20000002400 */
[----:B--2---:R-:W-:-:S02]  /*8130*/  FSEL R147, R4, -INF , !P2 ;  /* 0xff80000004937808 */ /* 0x004fc40005000000 */
[C---:B------:R-:W-:Y:S02]  /*8140*/  IADD3 R7, R20.reuse, 0x58, RZ ;  /* 0x0000005814077810 */ /* 0x040fe40007ffe0ff */
[----:B------:R-:W-:Y:S02]  /*8150*/  IADD3 R4, R20, 0x68, RZ ;  /* 0x0000006814047810 */ /* 0x000fe40007ffe0ff */
[----:B------:R-:W-:Y:S01]  /*8160*/  FSEL R152, R5, -INF , !P4 ;  /* 0xff80000005987808 */ /* 0x000fe20006000000 */
[----:B------:R-:W-:Y:S01]  /*8170*/  MUFU.TANH R126, R54 ;  /* 0x00000036007e7308 */ /* 0x000fe20000002400 */
[----:B------:R-:W-:Y:S02]  /*8180*/  FSEL R150, R150, -INF , !P1 ;  /* 0xff80000096967808 */ /* 0x000fe40004800000 */
[C---:B------:R-:W-:Y:S02]  /*8190*/  ISETP.GE.AND P4, PT, R3.reuse, R168, PT ;  /* 0x000000a80300720c */ /* 0x040fe40003f86270 */
[----:B------:R-:W-:-:S02]  /*81a0*/  ISETP.GE.AND P1, PT, R3, R167, PT ;  /* 0x000000a70300720c */ /* 0x000fc40003f26270 */
[----:B------:R-:W-:Y:S01]  /*81b0*/  FSEL R158, R158, -INF , !P5 ;  /* 0xff8000009e9e7808 */ /* 0x000fe20006800000 */
[----:B------:R-:W2:Y:S01]  /*81c0*/  MUFU.TANH R3, R49 ;  /* 0x0000003100037308 */ /* 0x000ea20000002400 */
[----:B------:R-:W-:Y:S02]  /*81d0*/  FSEL R156, R156, -INF , !P0 ;  /* 0xff8000009c9c7808 */ /* 0x000fe40004000000 */
[----:B------:R-:W-:Y:S02]  /*81e0*/  FSEL R146, R8, -INF , !P3 ;  /* 0xff80000008927808 */ /* 0x000fe40005800000 */
[C---:B------:R-:W-:Y:S02]  /*81f0*/  ISETP.GE.AND P5, PT, R7.reuse, R168, PT ;  /* 0x000000a80700720c */ /* 0x040fe40003fa6270 */
[-C--:B------:R-:W-:Y:S01]  /*8200*/  ISETP.GE.AND P0, PT, R7, R167.reuse, PT ;  /* 0x000000a70700720c */ /* 0x080fe20003f06270 */
[----:B------:R-:W1:Y:S01]  /*8210*/  MUFU.TANH R125, R55 ;  /* 0x00000037007d7308 */ /* 0x000e620000002400 */
[----:B------:R-:W-:-:S02]  /*8220*/  ISETP.GE.AND P3, PT, R4, R167, PT ;  /* 0x000000a70400720c */ /* 0x000fc40003f66270 */
[----:B------:R-:W-:Y:S02]  /*8230*/  IADD3 R7, R20, 0x60, RZ ;  /* 0x0000006014077810 */ /* 0x000fe40007ffe0ff */
[----:B------:R-:W-:Y:S02]  /*8240*/  FSEL R151, R151, -INF , !P5 ;  /* 0xff80000097977808 */ /* 0x000fe40006800000 */
[----:B------:R-:W-:Y:S01]  /*8250*/  FSEL R148, R148, -INF , !P0 ;  /* 0xff80000094947808 */ /* 0x000fe20004000000 */
[----:B------:R-:W1:Y:S01]  /*8260*/  MUFU.TANH R124, R50 ;  /* 0x00000032007c7308 */ /* 0x000e620000002400 */
[----:B------:R-:W-:Y:S02]  /*8270*/  FSEL R140, R140, -INF , !P3 ;  /* 0xff8000008c8c7808 */ /* 0x000fe40005800000 */
[C---:B------:R-:W-:Y:S02]  /*8280*/  ISETP.GE.AND P5, PT, R7.reuse, R168, PT ;  /* 0x000000a80700720c */ /* 0x040fe40003fa6270 */
[----:B------:R-:W-:-:S02]  /*8290*/  ISETP.GE.AND P2, PT, R7, R167, PT ;  /* 0x000000a70700720c */ /* 0x000fc40003f46270 */
[----:B------:R-:W-:Y:S01]  /*82a0*/  ISETP.GE.AND P0, PT, R4, R168, PT ;  /* 0x000000a80400720c */ /* 0x000fe20003f06270 */
[----:B------:R-:W2:Y:S01]  /*82b0*/  MUFU.TANH R123, R51 ;  /* 0x00000033007b7308 */ /* 0x000ea20000002400 */
[----:B------:R-:W-:Y:S02]  /*82c0*/  ISETP.GT.AND P3, PT, R192, R189, PT ;  /* 0x000000bdc000720c */ /* 0x000fe40003f64270 */
[C---:B------:R-:W-:Y:S02]  /*82d0*/  IADD3 R8, R20.reuse, 0x69, RZ ;  /* 0x0000006914087810 */ /* 0x040fe40007ffe0ff */
[C---:B------:R-:W-:Y:S02]  /*82e0*/  IADD3 R7, R20.reuse, 0x70, RZ ;  /* 0x0000007014077810 */ /* 0x040fe40007ffe0ff */
[C---:B------:R-:W-:Y:S02]  /*82f0*/  IADD3 R5, R20.reuse, 0x71, RZ ;  /* 0x0000007114057810 */ /* 0x040fe40007ffe0ff */
[----:B------:R-:W-:-:S02]  /*8300*/  IADD3 R4, R20, 0x78, RZ ;  /* 0x0000007814047810 */ /* 0x000fc40007ffe0ff */
[----:B------:R-:W-:Y:S02]  /*8310*/  IADD3 R20, R20, 0x79, RZ ;  /* 0x0000007914147810 */ /* 0x000fe40007ffe0ff */
[----:B-1----:R-:W-:Y:S02]  /*8320*/  FSEL R145, R9, -INF , !P5 ;  /* 0xff80000009917808 */ /* 0x002fe40006800000 */
[----:B------:R-:W-:Y:S02]  /*8330*/  FSEL R143, R143, -INF , !P4 ;  /* 0xff8000008f8f7808 */ /* 0x000fe40006000000 */
[----:B---3--:R-:W-:Y:S02]  /*8340*/  FSEL R144, R6, -INF , !P2 ;  /* 0xff80000006907808 */ /* 0x008fe40005000000 */
[----:B------:R-:W-:Y:S02]  /*8350*/  FSEL R142, R142, -INF , !P1 ;  /* 0xff8000008e8e7808 */ /* 0x000fe40004800000 */
[----:B------:R-:W-:Y:S01]  /*8360*/  FSEL R141, R141, -INF , !P0 ;  /* 0xff8000008d8d7808 */ /* 0x000fe20004000000 */
[----:B------:R-:W-:Y:S01]  /*8370*/  BAR.SYNC.DEFER_BLOCKING 0x0 ;  /* 0x0000000000007b1d */ /* 0x000fe20000010000 */
[----:B------:R-:W-:-:S02]  /*8380*/  ISETP.GE.AND P5, PT, R8, R168, PT ;  /* 0x000000a80800720c */ /* 0x000fc40003fa6270 */
[-C--:B------:R-:W-:Y:S02]  /*8390*/  ISETP.GE.AND P4, PT, R7, R168.reuse, PT ;  /* 0x000000a80700720c */ /* 0x080fe40003f86270 */
[-C--:B------:R-:W-:Y:S02]  /*83a0*/  ISETP.GE.AND P2, PT, R5, R168.reuse, PT ;  /* 0x000000a80500720c */ /* 0x080fe40003f46270 */
[-C--:B------:R-:W-:Y:S02]  /*83b0*/  ISETP.GE.AND P1, PT, R4, R168.reuse, PT ;  /* 0x000000a80400720c */ /* 0x080fe40003f26270 */
[----:B------:R-:W-:Y:S02]  /*83c0*/  ISETP.GE.AND P0, PT, R20, R168, PT ;  /* 0x000000a81400720c */ /* 0x000fe40003f06270 */
[----:B------:R-:W-:Y:S02]  /*83d0*/  FSEL R139, R139, -INF , !P5 ;  /* 0xff8000008b8b7808 */ /* 0x000fe40006800000 */
[----:B----4-:R-:W-:-:S02]  /*83e0*/  FSEL R122, R122, -INF , !P4 ;  /* 0xff8000007a7a7808 */ /* 0x010fc40006000000 */
[----:B-----5:R-:W-:Y:S02]  /*83f0*/  FSEL R121, R121, -INF , !P2 ;  /* 0xff80000079797808 */ /* 0x020fe40005000000 */
[----:B------:R-:W-:Y:S02]  /*8400*/  FSEL R120, R120, -INF , !P1 ;  /* 0xff80000078787808 */ /* 0x000fe40004800000 */
[----:B--2---:R-:W-:Y:S02]  /*8410*/  FSEL R3, R3, -INF , !P0 ;  /* 0xff80000003037808 */ /* 0x004fe40004000000 */
[-C--:B------:R-:W-:Y:S02]  /*8420*/  ISETP.GE.AND P5, PT, R8, R167.reuse, PT ;  /* 0x000000a70800720c */ /* 0x080fe40003fa6270 */
[-C--:B------:R-:W-:Y:S02]  /*8430*/  ISETP.GE.AND P4, PT, R7, R167.reuse, PT ;  /* 0x000000a70700720c */ /* 0x080fe40003f86270 */
        /* <DEDUP_REMOVED lines=67> */
.L_x_2730:
[----:B------:R-:W-:-:S04]  /*8870*/  LEA R6, -R117, RZ, 0x7 ;  /* 0x000000ff75067211 */ /* 0x000fc800078e39ff */
[----:B------:R-:W-:Y:S02]  /*8880*/  SHF.R.S32.HI R4, RZ, 0x1f, R6 ;  /* 0x0000001fff047819 */ /* 0x000fe40000011406 */
.L_x_2731:
        /* <DEDUP_REMOVED lines=28> */
.L_x_2729:
        /* <DEDUP_REMOVED lines=80> */
[C---:B------:R-:W-:Y:S01]  /*8f50*/  FMUL.FTZ R129, R135.reuse, c[0x0][0x23c] ;  /* 0x00008f0087817a20 */ /* 0x040fe20000410000 */
[----:B------:R-:W-:Y:S01]  /*8f60*/  FSEL R134, R134, RZ, P1 ;  /* 0x000000ff86867208 */ /* 0x000fe20000800000 */
[----:B------:R-:W-:Y:S01]  /*8f70*/  FADD.FTZ R4, R2, -R5 ;  /* 0x8000000502047221 */ /* 0x000fe20000010000 */
[----:B------:R-:W-:-:S02]  /*8f80*/  FSEL R5, R135, RZ, P0 ;  /* 0x000000ff87057208 */ /* 0x000fc40000000000 */
[----:B------:R-:W-:Y:S01]  /*8f90*/  FSEL R129, R129, RZ, P0 ;  /* 0x000000ff81817208 */ /* 0x000fe20000000000 */
[----:B------:R-:W-:Y:S02]  /*8fa0*/  FMUL.FTZ R11, R4, c[0x0][0x23c] ;  /* 0x00008f00040b7a20 */ /* 0x000fe40000410000 */
[----:B------:R-:W-:Y:S02]  /*8fb0*/  FADD.FTZ R5, R0, -R5 ;  /* 0x8000000500057221 */ /* 0x000fe40000010000 */
[----:B------:R-:W1:Y:S01]  /*8fc0*/  MUFU.EX2 R0, R11 ;  /* 0x0000000b00007308 */ /* 0x000e620000000800 */
[--C-:B------:R-:W-:Y:S02]  /*8fd0*/  FFMA.FTZ R133, R17, c[0x0][0x23c], -R134.reuse ;  /* 0x00008f0011857a23 */ /* 0x100fe40000010886 */
        /* <DEDUP_REMOVED lines=8> */
[----:B------:R-:W2:Y:S01]  /*9060*/  MUFU.EX2 R132, R132 ;  /* 0x0000008400847308 */ /* 0x000ea20000000800 */
[----:B-1----:R-:W-:Y:S01]  /*9070*/  FMUL.FTZ R24, R96, R0 ;  /* 0x0000000060187220 */ /* 0x002fe20000410000 */
[----:B------:R-:W-:Y:S01]  /*9080*/  LDSM.16.MT88.4 R20, [R116+0x9000] ;  /* 0x009000007414783b */ /* 0x000fe20000004200 */
[----:B------:R-:W-:-:S02]  /*9090*/  FFMA.FTZ R96, R45, c[0x0][0x23c], -R134 ;  /* 0x00008f002d607a23 */ /* 0x000fc40000010886 */
[----:B------:R-:W-:Y:S01]  /*90a0*/  FMUL.FTZ R137, R5, c[0x0][0x23c] ;  /* 0x00008f0005897a20 */ /* 0x000fe20000410000 */
[----:B------:R-:W1:Y:S01]  /*90b0*/  LDSM.16.MT88.4 R44, [R119+0xd000] ;  /* 0x00d00000772c783b */ /* 0x000e620000004200 */
[-C--:B------:R-:W-:Y:S01]  /*90c0*/  FMUL.FTZ R32, R88, R0.reuse ;  /* 0x0000000058207220 */ /* 0x080fe20000410000 */
[----:B------:R-:W-:Y:S01]  /*90d0*/  MUFU.EX2 R131, R131 ;  /* 0x0000008300837308 */ /* 0x000fe20000000800 */
[-C--:B------:R-:W-:Y:S02]  /*90e0*/  FMUL.FTZ R33, R89, R0.reuse ;  /* 0x0000000059217220 */ /* 0x080fe40000410000 */
[-C--:B------:R-:W-:Y:S02]  /*90f0*/  FMUL.FTZ R84, R84, R0.reuse ;  /* 0x0000000054547220 */ /* 0x080fe40000410000 */
[-C--:B------:R-:W-:Y:S02]  /*9100*/  FMUL.FTZ R85, R85, R0.reuse ;  /* 0x0000000055557220 */ /* 0x080fe40000410000 */
[----:B------:R-:W-:Y:S01]  /*9110*/  FFMA.FTZ R50, R41, c[0x0][0x23c], -R134 ;  /* 0x00008f0029327a23 */ /* 0x000fe20000010886 */
[----:B------:R-:W3:Y:S01]  /*9120*/  MUFU.EX2 R130, R130 ;  /* 0x0000008200827308 */ /* 0x000ee20000000800 */
[----:B--2---:R-:W-:Y:S01]  /*9130*/  F2FP.BF16.PACK_AB R4, R132, R133 ;  /* 0x000000858404723e */ /* 0x004fe200000010ff */
[----:B------:R-:W-:-:S02]  /*9140*/  FMUL.FTZ R25, R97, R0 ;  /* 0x0000000061197220 */ /* 0x000fc40000410000 */
[-C--:B------:R-:W-:Y:S02]  /*9150*/  FMUL.FTZ R92, R92, R0.reuse ;  /* 0x000000005c5c7220 */ /* 0x080fe40000410000 */
[-C--:B------:R-:W-:Y:S02]  /*9160*/  FMUL.FTZ R93, R93, R0.reuse ;  /* 0x000000005d5d7220 */ /* 0x080fe40000410000 */
[----:B------:R-:W-:Y:S01]  /*9170*/  MUFU.EX2 R128, R128 ;  /* 0x0000008000807308 */ /* 0x000fe20000000800 */
[----:B------:R-:W-:Y:S02]  /*9180*/  FFMA.FTZ R88, R43, c[0x0][0x23c], -R134 ;  /* 0x00008f002b587a23 */ /* 0x000fe40000010886 */
[-C--:B------:R-:W-:Y:S02]  /*9190*/  FMUL.FTZ R40, R80, R0.reuse ;  /* 0x0000000050287220 */ /* 0x080fe40000410000 */
[-C--:B------:R-:W-:Y:S02]  /*91a0*/  FMUL.FTZ R41, R81, R0.reuse ;  /* 0x0000000051297220 */ /* 0x080fe40000410000 */
[-C--:B------:R-:W-:Y:S01]  /*91b0*/  FMUL.FTZ R48, R76, R0.reuse ;  /* 0x000000004c307220 */ /* 0x080fe20000410000 */
[----:B------:R-:W2:Y:S01]  /*91c0*/  MUFU.EX2 R127, R127 ;  /* 0x0000007f007f7308 */ /* 0x000ea20000000800 */
[----:B---3--:R-:W-:Y:S01]  /*91d0*/  F2FP.BF16.PACK_AB R6, R130, R131 ;  /* 0x000000838206723e */ /* 0x008fe200000010ff */
[----:B------:R-:W-:-:S02]  /*91e0*/  FMUL.FTZ R49, R77, R0 ;  /* 0x000000004d317220 */ /* 0x000fc40000410000 */
[----:B------:R-:W-:Y:S02]  /*91f0*/  FFMA.FTZ R57, R57, c[0x0][0x23c], -R134 ;  /* 0x00008f0039397a23 */ /* 0x000fe40000010886 */
[--C-:B------:R-:W-:Y:S02]  /*9200*/  FFMA.FTZ R76, R58, c[0x0][0x23c], -R129.reuse ;  /* 0x00008f003a4c7a23 */ /* 0x100fe40000010881 */
[----:B------:R-:W-:Y:S01]  /*9210*/  MUFU.EX2 R117, R117 ;  /* 0x0000007500757308 */ /* 0x000fe20000000800 */
[----:B------:R-:W-:Y:S02]  /*9220*/  FFMA.FTZ R77, R56, c[0x0][0x23c], -R129 ;  /* 0x00008f00384d7a23 */ /* 0x000fe40000010881 */
[-C--:B------:R-:W-:Y:S02]  /*9230*/  FMUL.FTZ R8, R112, R0.reuse ;  /* 0x0000000070087220 */ /* 0x080fe40000410000 */
[-C--:B------:R-:W-:Y:S02]  /*9240*/  FMUL.FTZ R9, R113, R0.reuse ;  /* 0x0000000071097220 */ /* 0x080fe40000410000 */
[----:B------:R-:W-:Y:S01]  /*9250*/  FMUL.FTZ R16, R104, R0 ;  /* 0x0000000068107220 */ /* 0x000fe20000410000 */
[----:B------:R-:W3:Y:S01]  /*9260*/  MUFU.EX2 R2, R2 ;  /* 0x0000000200027308 */ /* 0x000ee20000000800 */
[----:B--2---:R-:W-:Y:S01]  /*9270*/  F2FP.BF16.PACK_AB R5, R127, R128 ;  /* 0x000000807f05723e */ /* 0x004fe200000010ff */
[----:B------:R-:W-:-:S02]  /*9280*/  FMUL.FTZ R17, R105, R0 ;  /* 0x0000000069117220 */ /* 0x000fc40000410000 */
[-C--:B------:R-:W-:Y:S02]  /*9290*/  FMUL.FTZ R108, R108, R0.reuse ;  /* 0x000000006c6c7220 */ /* 0x080fe40000410000 */
[-C--:B------:R-:W-:Y:S02]  /*92a0*/  FMUL.FTZ R109, R109, R0.reuse ;  /* 0x000000006d6d7220 */ /* 0x080fe40000410000 */
[----:B------:R-:W2:Y:S01]  /*92b0*/  MUFU.EX2 R137, R137 ;  /* 0x0000008900897308 */ /* 0x000ea20000000800 */
[-C--:B------:R-:W-:Y:S02]  /*92c0*/  FMUL.FTZ R100, R100, R0.reuse ;  /* 0x0000000064647220 */ /* 0x080fe40000410000 */
[-C--:B------:R-:W-:Y:S02]  /*92d0*/  FMUL.FTZ R101, R101, R0.reuse ;  /* 0x0000000065657220 */ /* 0x080fe40000410000 */
[----:B------:R-:W-:Y:S02]  /*92e0*/  FFMA.FTZ R80, R210, c[0x0][0x23c], -R129 ;  /* 0x00008f00d2507a23 */ /* 0x000fe40000010881 */
[-C--:B------:R-:W-:Y:S01]  /*92f0*/  FMUL.FTZ R52, R72, R0.reuse ;  /* 0x0000000048347220 */ /* 0x080fe20000410000 */
[----:B---3--:R-:W-:Y:S01]  /*9300*/  F2FP.BF16.PACK_AB R7, R2, R117 ;  /* 0x000000750207723e */ /* 0x008fe200000010ff */
[----:B------:R-:W-:Y:S01]  /*9310*/  MUFU.EX2 R96, R96 ;  /* 0x0000006000607308 */ /* 0x000fe20000000800 */
[----:B------:R-:W-:-:S02]  /*9320*/  FMUL.FTZ R53, R73, R0 ;  /* 0x0000000049357220 */ /* 0x000fc40000410000 */
[-C--:B------:R-:W-:Y:S02]  /*9330*/  FMUL.FTZ R68, R68, R0.reuse ;  /* 0x0000000044447220 */ /* 0x080fe40000410000 */
[----:B------:R-:W-:Y:S02]  /*9340*/  FMUL.FTZ R69, R69, R0 ;  /* 0x0000000045457220 */ /* 0x000fe40000410000 */
        /* <DEDUP_REMOVED lines=14> */
[----:B------:R2:W-:Y:S01]  /*9430*/  MUFU.EX2 R85, R50 ;  /* 0x0000003200557308 */ /* 0x0005e20000000800 */
[----:B------:R-:W-:-:S02]  /*9440*/  FMUL.FTZ R51, R79, R137 ;  /* 0x000000894f337220 */ /* 0x000fc40000410000 */
[-C--:B------:R-:W-:Y:S02]  /*9450*/  FMUL.FTZ R10, R114, R137.reuse ;  /* 0x00000089720a7220 */ /* 0x080fe40000410000 */
        /* <DEDUP_REMOVED lines=9> */
[----:B------:R3:W4:Y:S01]  /*94f0*/  MUFU.EX2 R93, R57 ;  /* 0x00000039005d7308 */ /* 0x0007220000000800 */
[----:B--2---:R-:W-:-:S02]  /*9500*/  FMUL.FTZ R50, R78, R137 ;  /* 0x000000894e327220 */ /* 0x004fc40000410000 */
[-C--:B------:R-:W-:Y:S02]  /*9510*/  FMUL.FTZ R103, R103, R137.reuse ;  /* 0x0000008967677220 */ /* 0x080fe40000410000 */
[-C--:B------:R-:W-:Y:S01]  /*9520*/  FMUL.FTZ R54, R74, R137.reuse ;  /* 0x000000894a367220 */ /* 0x080fe20000410000 */
[C---:B-1----:R-:W-:Y:S01]  /*9530*/  HMMA.16816.F32.BF16 R40, R4.reuse, R44, R40 ;  /* 0x0000002c0428723c */ /* 0x042fe20000041828 */
[-C--:B------:R-:W-:Y:S01]  /*9540*/  FMUL.FTZ R55, R75, R137.reuse ;  /* 0x000000894b377220 */ /* 0x080fe20000410000 */
[----:B------:R-:W-:Y:S01]  /*9550*/  MUFU.EX2 R77, R77 ;  /* 0x0000004d004d7308 */ /* 0x000fe20000000800 */
[-C--:B------:R-:W-:Y:S01]  /*9560*/  FMUL.FTZ R70, R70, R137.reuse ;  /* 0x0000008946467220 */ /* 0x080fe20000410000 */
[----:B------:R-:W-:Y:S01]  /*9570*/  LDSM.16.MT88.4 R72, [R116+0x9800] ;  /* 0x009800007448783b */ /* 0x000fe20000004200 */
[----:B------:R-:W-:Y:S02]  /*9580*/  FMUL.FTZ R71, R71, R137 ;  /* 0x0000008947477220 */ /* 0x000fe40000410000 */
[----:B------:R-:W-:Y:S01]  /*9590*/  FFMA.FTZ R78, R179, c[0x0][0x23c], -R134 ;  /* 0x00008f00b34e7a23 */ /* 0x000fe20000010886 */
[----:B------:R-:W-:Y:S01]  /*95a0*/  HMMA.16816.F32.BF16 R44, R4, R46, R48 ;  /* 0x0000002e042c723c */ /* 0x000fe20000041830 */
[----:B------:R-:W-:Y:S01]  /*95b0*/  LDSM.16.MT88.4 R48, [R116+0x9400] ;  /* 0x009400007430783b */ /* 0x000fe20000004200 */
[----:B---3--:R-:W-:-:S02]  /*95c0*/  FFMA.FTZ R57, R64, c[0x0][0x23c], -R129 ;  /* 0x00008f0040397a23 */ /* 0x008fc40000010881 */
[--C-:B------:R-:W-:Y:S01]  /*95d0*/  FFMA.FTZ R81, R177, c[0x0][0x23c], -R134.reuse ;  /* 0x00008f00b1517a23 */ /* 0x100fe20000010886 */
[----:B------:R-:W1:Y:S01]  /*95e0*/  LDSM.16.MT88.4 R64, [R119+0x9400] ;  /* 0x009400007740783b */ /* 0x000e620000004200 */
[----:B------:R2:W3:Y:S01]  /*95f0*/  MUFU.EX2 R79, R57 ;  /* 0x00000039004f7308 */ /* 0x0004e20000000800 */
[--C-:B------:R-:W-:Y:S01]  /*9600*/  FFMA.FTZ R83, R181, c[0x0][0x23c], -R134.reuse ;  /* 0x00008f00b5537a23 */ /* 0x100fe20000010886 */
[C---:B------:R-:W-:Y:S01]  /*9610*/  HMMA.16816.F32.BF16 R8, R4.reuse, R12, R8 ;  /* 0x0000000c0408723c */ /* 0x040fe20000041808 */
[----:B------:R-:W-:Y:S02]  /*9620*/  FFMA.FTZ R82, R175, c[0x0][0x23c], -R134 ;  /* 0x00008f00af527a23 */ /* 0x000fe40000010886 */
[--C-:B------:R-:W-:Y:S02]  /*9630*/  FFMA.FTZ R84, R208, c[0x0][0x23c], -R129.reuse ;  /* 0x00008f00d0547a23 */ /* 0x100fe40000010881 */
[--C-:B------:R-:W-:Y:S01]  /*9640*/  FFMA.FTZ R87, R182, c[0x0][0x23c], -R129.reuse ;  /* 0x00008f00b6577a23 */ /* 0x100fe20000010881 */
[----:B------:R-:W-:Y:S01]  /*9650*/  MUFU.EX2 R78, R78 ;  /* 0x0000004e004e7308 */ /* 0x000fe20000000800 */
[--C-:B------:R-:W-:Y:S01]  /*9660*/  FFMA.FTZ R86, R202, c[0x0][0x23c], -R129.reuse ;  /* 0x00008f00ca567a23 */ /* 0x100fe20000010881 */
[----:B------:R-:W-:Y:S01]  /*9670*/  HMMA.16816.F32.BF16 R16, R4, R20, R16 ;  /* 0x000000140410723c */ /* 0x000fe20000041810 */
[----:B------:R-:W-:-:S02]  /*9680*/  FFMA.FTZ R89, R180, c[0x0][0x23c], -R129 ;  /* 0x00008f00b4597a23 */ /* 0x000fc40000010881 */
[--C-:B------:R-:W-:Y:S02]  /*9690*/  FFMA.FTZ R92, R149, c[0x0][0x23c], -R134.reuse ;  /* 0x00008f00955c7a23 */ /* 0x100fe40000010886 */
[--C-:B------:R-:W-:Y:S01]  /*96a0*/  FFMA.FTZ R90, R173, c[0x0][0x23c], -R134.reuse ;  /* 0x00008f00ad5a7a23 */ /* 0x100fe20000010886 */
[----:B--2---:R-:W2:Y:S01]  /*96b0*/  LDSM.16.MT88.4 R56, [R119+0xb400] ;  /* 0x00b400007738783b */ /* 0x004ea20000004200 */
[----:B------:R-:W5:Y:S01]  /*96c0*/  MUFU.EX2 R81, R81 ;  /* 0x0000005100517308 */ /* 0x000f620000000800 */
[----:B------:R-:W-:Y:S01]  /*96d0*/  HMMA.16816.F32.BF16 R12, R4, R14, R108 ;  /* 0x0000000e040c723c */ /* 0x000fe2000004186c */
[--C-:B------:R-:W-:Y:S01]  /*96e0*/  FFMA.FTZ R91, R171, c[0x0][0x23c], -R134.reuse ;  /* 0x00008f00ab5b7a23 */ /* 0x100fe20000010886 */
[----:B------:R-:W-:Y:S01]  /*96f0*/  LDSM.16.MT88.4 R108, [R119+0xac00] ;  /* 0x00ac0000776c783b */ /* 0x000fe20000004200 */
[----:B------:R-:W-:Y:S02]  /*9700*/  FFMA.FTZ R95, R169, c[0x0][0x23c], -R134 ;  /* 0x00008f00a95f7a23 */ /* 0x000fe40000010886 */
[----:B------:R-:W-:-:S02]  /*9710*/  FFMA.FTZ R94, R178, c[0x0][0x23c], -R129 ;  /* 0x00008f00b25e7a23 */ /* 0x000fc40000010881 */
[----:B------:R-:W-:Y:S01]  /*9720*/  MUFU.EX2 R83, R83 ;  /* 0x0000005300537308 */ /* 0x000fe20000000800 */
[C---:B------:R-:W-:Y:S01]  /*9730*/  HMMA.16816.F32.BF16 R20, R4.reuse, R22, R100 ;  /* 0x000000160414723c */ /* 0x040fe20000041864 */
[--C-:B------:R-:W-:Y:S01]  /*9740*/  FFMA.FTZ R97, R174, c[0x0][0x23c], -R129.reuse ;  /* 0x00008f00ae617a23 */ /* 0x100fe20000010881 */
[----:B------:R-:W-:Y:S01]  /*9750*/  LDSM.16.MT88.4 R100, [R116+0xac00] ;  /* 0x00ac00007464783b */ /* 0x000fe20000004200 */
[--C-:B------:R-:W-:Y:S02]  /*9760*/  FFMA.FTZ R149, R176, c[0x0][0x23c], -R129.reuse ;  /* 0x00008f00b0957a23 */ /* 0x100fe40000010881 */
[----:B------:R-:W-:Y:S02]  /*9770*/  FFMA.FTZ R154, R172, c[0x0][0x23c], -R129 ;  /* 0x00008f00ac9a7a23 */ /* 0x000fe40000010881 */
[----:B------:R-:W-:Y:S01]  /*9780*/  MUFU.EX2 R82, R82 ;  /* 0x0000005200527308 */ /* 0x000fe20000000800 */
[----:B------:R-:W-:Y:S01]  /*9790*/  HMMA.16816.F32.BF16 R52, R4, R60, R52 ;  /* 0x0000003c0434723c */ /* 0x000fe20000041834 */
[----:B------:R-:W-:-:S02]  /*97a0*/  FFMA.FTZ R164, R163, c[0x0][0x23c], -R134 ;  /* 0x00008f00a3a47a23 */ /* 0x000fc40000010886 */
[--C-:B------:R-:W-:Y:S02]  /*97b0*/  FFMA.FTZ R166, R159, c[0x0][0x23c], -R134.reuse ;  /* 0x00008f009fa67a23 */ /* 0x100fe40000010886 */
[--C-:B------:R-:W-:Y:S02]  /*97c0*/  FFMA.FTZ R157, R157, c[0x0][0x23c], -R134.reuse ;  /* 0x00008f009d9d7a23 */ /* 0x100fe40000010886 */
[----:B----4-:R-:W-:Y:S01]  /*97d0*/  F2FP.BF16.PACK_AB R60, R93, R96 ;  /* 0x000000605d3c723e */ /* 0x010fe200000010ff */
[----:B------:R-:W-:Y:S01]  /*97e0*/  HMMA.16816.F32.BF16 R4, R4, R62, R68 ;  /* 0x0000003e0404723c */ /* 0x000fe20000041844 */
[----:B---3--:R-:W-:Y:S01]  /*97f0*/  F2FP.BF16.PACK_AB R61, R79, R80 ;  /* 0x000000504f3d723e */ /* 0x008fe200000010ff */
[----:B------:R-:W-:Y:S01]  /*9800*/  MUFU.EX2 R84, R84 ;  /* 0x0000005400547308 */ /* 0x000fe20000000800 */
[----:B------:R-:W3:Y:S01]  /*9810*/  LDSM.16.MT88.4 R68, [R119+0xd400] ;  /* 0x00d400007744783b */ /* 0x000ee20000004200 */
[----:B------:R-:W-:Y:S02]  /*9820*/  FFMA.FTZ R161, R161, c[0x0][0x23c], -R134 ;  /* 0x00008f00a1a17a23 */ /* 0x000fe40000010886 */
[--C-:B------:R-:W-:Y:S01]  /*9830*/  FFMA.FTZ R159, R162, c[0x0][0x23c], -R129.reuse ;  /* 0x00008f00a29f7a23 */ /* 0x100fe20000010881 */
[----:B------:R-:W-:Y:S01]  /*9840*/  F2FP.BF16.PACK_AB R62, R85, R88 ;  /* 0x00000058553e723e */ /* 0x000fe200000010ff */
[--C-:B------:R-:W-:Y:S01]  /*9850*/  FFMA.FTZ R160, R160, c[0x0][0x23c], -R129.reuse ;  /* 0x00008f00a0a07a23 */ /* 0x100fe20000010881 */
[----:B------:R-:W-:Y:S01]  /*9860*/  F2FP.BF16.PACK_AB R63, R77, R76 ;  /* 0x0000004c4d3f723e */ /* 0x000fe200000010ff */
[----:B------:R-:W4:Y:S01]  /*9870*/  MUFU.EX2 R87, R87 ;  /* 0x0000005700577308 */ /* 0x000f220000000800 */
[----:B------:R-:W-:-:S02]  /*9880*/  FFMA.FTZ R158, R158, c[0x0][0x23c], -R129 ;  /* 0x00008f009e9e7a23 */ /* 0x000fc40000010881 */
[--C-:B------:R-:W-:Y:S02]  /*9890*/  FFMA.FTZ R163, R156, c[0x0][0x23c], -R129.reuse ;  /* 0x00008f009ca37a23 */ /* 0x100fe40000010881 */
[--C-:B------:R-:W-:Y:S01]  /*98a0*/  FFMA.FTZ R156, R153, c[0x0][0x23c], -R134.reuse ;  /* 0x00008f00999c7a23 */ /* 0x100fe20000010886 */
[C---:B-1----:R-:W-:Y:S01]  /*98b0*/  HMMA.16816.F32.BF16 R8, R60.reuse, R64, R8 ;  /* 0x000000403c08723c */ /* 0x042fe20000041808 */
[--C-:B------:R-:W-:Y:S01]  /*98c0*/  FFMA.FTZ R162, R147, c[0x0][0x23c], -R134.reuse ;  /* 0x00008f0093a27a23 */ /* 0x100fe20000010886 */
[----:B------:R-:W-:Y:S01]  /*98d0*/  MUFU.EX2 R86, R86 ;  /* 0x0000005600567308 */ /* 0x000fe20000000800 */
[--C-:B------:R-:W-:Y:S02]  /*98e0*/  FFMA.FTZ R155, R155, c[0x0][0x23c], -R134.reuse ;  /* 0x00008f009b9b7a23 */ /* 0x100fe40000010886 */
[----:B------:R-:W-:Y:S02]  /*98f0*/  FFMA.FTZ R151, R151, c[0x0][0x23c], -R134 ;  /* 0x00008f0097977a23 */ /* 0x000fe40000010886 */
[--C-:B------:R-:W-:Y:S01]  /*9900*/  FFMA.FTZ R147, R152, c[0x0][0x23c], -R129.reuse ;  /* 0x00008f0098937a23 */ /* 0x100fe20000010881 */
[----:B------:R-:W-:Y:S01]  /*9910*/  HMMA.16816.F32.BF16 R12, R60, R66, R12 ;  /* 0x000000423c0c723c */ /* 0x000fe2000004180c */
[----:B------:R-:W1:Y:S01]  /*9920*/  LDSM.16.MT88.4 R64, [R116+0xb400] ;  /* 0x00b400007440783b */ /* 0x000e620000004200 */
[----:B------:R-:W1:Y:S01]  /*9930*/  MUFU.EX2 R89, R89 ;  /* 0x0000005900597308 */ /* 0x000e620000000800 */
[----:B------:R-:W-:-:S02]  /*9940*/  FFMA.FTZ R150, R150, c[0x0][0x23c], -R129 ;  /* 0x00008f0096967a23 */ /* 0x000fc40000010881 */
[--C-:B------:R-:W-:Y:S02]  /*9950*/  FFMA.FTZ R148, R148, c[0x0][0x23c], -R129.reuse ;  /* 0x00008f0094947a23 */ /* 0x100fe40000010881 */
[--C-:B------:R-:W-:Y:S01]  /*9960*/  FFMA.FTZ R153, R146, c[0x0][0x23c], -R129.reuse ;  /* 0x00008f0092997a23 */ /* 0x100fe20000010881 */
[C---:B------:R-:W-:Y:S01]  /*9970*/  HMMA.16816.F32.BF16 R16, R60.reuse, R48, R16 ;  /* 0x000000303c10723c */ /* 0x040fe20000041810 */
[--C-:B------:R-:W-:Y:S01]  /*9980*/  FFMA.FTZ R146, R143, c[0x0][0x23c], -R134.reuse ;  /* 0x00008f008f927a23 */ /* 0x100fe20000010886 */
[----:B------:R-:W-:Y:S01]  /*9990*/  MUFU.EX2 R90, R90 ;  /* 0x0000005a005a7308 */ /* 0x000fe20000000800 */
[--C-:B------:R-:W-:Y:S02]  /*99a0*/  FFMA.FTZ R152, R139, c[0x0][0x23c], -R134.reuse ;  /* 0x00008f008b987a23 */ /* 0x100fe40000010886 */
[--C-:B------:R-:W-:Y:S02]  /*99b0*/  FFMA.FTZ R145, R145, c[0x0][0x23c], -R134.reuse ;  /* 0x00008f0091917a23 */ /* 0x100fe40000010886 */
[----:B------:R-:W-:Y:S01]  /*99c0*/  FFMA.FTZ R141, R141, c[0x0][0x23c], -R134 ;  /* 0x00008f008d8d7a23 */ /* 0x000fe20000010886 */
[----:B------:R-:W-:Y:S01]  /*99d0*/  HMMA.16816.F32.BF16 R20, R60, R50, R20 ;  /* 0x000000323c14723c */ /* 0x000fe20000041814 */
[----:B------:R-:W4:Y:S01]  /*99e0*/  LDSM.16.MT88.4 R48, [R116+0xd400] ;  /* 0x00d400007430783b */ /* 0x000f220000004200 */
[----:B------:R-:W1:Y:S01]  /*99f0*/  MUFU.EX2 R91, R91 ;  /* 0x0000005b005b7308 */ /* 0x000e620000000800 */
[----:B------:R-:W-:-:S02]  /*9a00*/  FFMA.FTZ R139, R144, c[0x0][0x23c], -R129 ;  /* 0x00008f00908b7a23 */ /* 0x000fc40000010881 */
[--C-:B------:R-:W-:Y:S02]  /*9a10*/  FFMA.FTZ R142, R142, c[0x0][0x23c], -R129.reuse ;  /* 0x00008f008e8e7a23 */ /* 0x100fe40000010881 */
[--C-:B------:R-:W-:Y:S01]  /*9a20*/  FFMA.FTZ R140, R140, c[0x0][0x23c], -R129.reuse ;  /* 0x00008f008c8c7a23 */ /* 0x100fe20000010881 */
[C---:B--2---:R-:W-:Y:S01]  /*9a30*/  HMMA.16816.F32.BF16 R24, R60.reuse, R56, R24 ;  /* 0x000000383c18723c */ /* 0x044fe20000041818 */
[----:B------:R-:W-:Y:S01]  /*9a40*/  FFMA.FTZ R143, R138, c[0x0][0x23c], -R129 ;  /* 0x00008f008a8f7a23 */ /* 0x000fe20000010881 */
[----:B------:R-:W-:Y:S01]  /*9a50*/  MUFU.EX2 R95, R95 ;  /* 0x0000005f005f7308 */ /* 0x000fe20000000800 */
[----:B------:R-:W-:Y:S02]  /*9a60*/  FFMA.FTZ R133, R207, R0, R133 ;  /* 0x00000000cf857223 */ /* 0x000fe40000010085 */
[----:B------:R-:W-:Y:S02]  /*9a70*/  FFMA.FTZ R0, R206, R137, R128 ;  /* 0x00000089ce007223 */ /* 0x000fe40000010080 */
[----:B------:R-:W-:Y:S01]  /*9a80*/  FADD.FTZ R132, R132, R133 ;  /* 0x0000008584847221 */ /* 0x000fe20000010000 */
[----:B------:R-:W-:Y:S01]  /*9a90*/  HMMA.16816.F32.BF16 R28, R60, R58, R28 ;  /* 0x0000003a3c1c723c */ /* 0x000fe2000004181c */
[----:B------:R-:W2:Y:S01]  /*9aa0*/  LDSM.16.MT88.4 R56, [R119+0x9800] ;  /* 0x009800007738783b */ /* 0x000ea20000004200 */
[----:B------:R-:W-:Y:S01]  /*9ab0*/  MUFU.EX2 R92, R92 ;  /* 0x0000005c005c7308 */ /* 0x000fe20000000800 */
[----:B------:R-:W-:-:S02]  /*9ac0*/  FADD.FTZ R0, R127, R0 ;  /* 0x000000007f007221 */ /* 0x000fc40000010000 */
[----:B------:R-:W-:Y:S02]  /*9ad0*/  FADD.FTZ R131, R131, R132 ;  /* 0x0000008483837221 */ /* 0x000fe40000010000 */
[--C-:B------:R-:W-:Y:S01]  /*9ae0*/  FFMA.FTZ R122, R122, c[0x0][0x23c], -R134.reuse ;  /* 0x00008f007a7a7a23 */ /* 0x100fe20000010886 */
[C---:B---3--:R-:W-:Y:S01]  /*9af0*/  HMMA.16816.F32.BF16 R40, R60.reuse, R68, R40 ;  /* 0x000000443c28723c */ /* 0x048fe20000041828 */
[--C-:B------:R-:W-:Y:S01]  /*9b00*/  FFMA.FTZ R121, R121, c[0x0][0x23c], -R134.reuse ;  /* 0x00008f0079797a23 */ /* 0x100fe20000010886 */
[----:B------:R-:W-:Y:S01]  /*9b10*/  MUFU.EX2 R94, R94 ;  /* 0x0000005e005e7308 */ /* 0x000fe20000000800 */
[----:B------:R-:W-:Y:S02]  /*9b20*/  FFMA.FTZ R3, R3, c[0x0][0x23c], -R134 ;  /* 0x00008f0003037a23 */ /* 0x000fe40000010886 */
[----:B------:R-:W-:Y:S02]  /*9b30*/  FFMA.FTZ R123, R123, c[0x0][0x23c], -R129 ;  /* 0x00008f007b7b7a23 */ /* 0x000fe40000010881 */
[----:B------:R-:W-:Y:S01]  /*9b40*/  FADD.FTZ R131, R130, R131 ;  /* 0x0000008382837221 */ /* 0x000fe20000010000 */
[----:B-1----:R-:W-:Y:S02]  /*9b50*/  HMMA.16816.F32.BF16 R32, R60, R64, R32 ;  /* 0x000000403c20723c */ /* 0x002fe40000041820 */
[----:B------:R-:W1:Y:S01]  /*9b60*/  MUFU.EX2 R97, R97 ;  /* 0x0000006100617308 */ /* 0x000e620000000800 */
[----:B------:R-:W-:-:S04]  /*9b70*/  FADD.FTZ R96, R96, R131 ;  /* 0x0000008360607221 */ /* 0x000fc80000010000 */
[----:B------:R-:W-:Y:S01]  /*9b80*/  FADD.FTZ R93, R93, R96 ;  /* 0x000000605d5d7221 */ /* 0x000fe20000010000 */
[----:B------:R-:W-:Y:S01]  /*9b90*/  HMMA.16816.F32.BF16 R36, R60, R66, R36 ;  /* 0x000000423c24723c */ /* 0x000fe20000041824 */
[----:B------:R-:W3:Y:S01]  /*9ba0*/  LDSM.16.MT88.4 R64, [R119+0xb800] ;  /* 0x00b800007740783b */ /* 0x000ee20000004200 */
[----:B------:R-:W-:Y:S01]  /*9bb0*/  MUFU.EX2 R149, R149 ;  /* 0x0000009500957308 */ /* 0x000fe20000000800 */
[----:B------:R-:W-:-:S04]  /*9bc0*/  FADD.FTZ R88, R88, R93 ;  /* 0x0000005d58587221 */ /* 0x000fc80000010000 */
[----:B------:R-:W-:Y:S01]  /*9bd0*/  FADD.FTZ R85, R85, R88 ;  /* 0x0000005855557221 */ /* 0x000fe20000010000 */
[C---:B----4-:R-:W-:Y:S02]  /*9be0*/  HMMA.16816.F32.BF16 R52, R60.reuse, R48, R52 ;  /* 0x000000303c34723c */ /* 0x050fe40000041834 */
[----:B------:R-:W4:Y:S05]  /*9bf0*/  MUFU.EX2 R154, R154 ;  /* 0x0000009a009a7308 */ /* 0x000f2a0000000800 */
[----:B-----5:R-:W-:Y:S01]  /*9c00*/  F2FP.BF16.PACK_AB R48, R81, R78 ;  /* 0x0000004e5130723e */ /* 0x020fe200000010ff */
[C---:B------:R-:W-:Y:S01]  /*9c10*/  HMMA.16816.F32.BF16 R4, R60.reuse, R50, R4 ;  /* 0x000000323c04723c */ /* 0x040fe20000041804 */
[----:B------:R-:W-:Y:S01]  /*9c20*/  F2FP.BF16.PACK_AB R49, R87, R84 ;  /* 0x000000545731723e */ /* 0x000fe200000010ff */
[----:B------:R-:W-:Y:S05]  /*9c30*/  MUFU.EX2 R157, R157 ;  /* 0x0000009d009d7308 */ /* 0x000fea0000000800 */
[----:B------:R-:W-:Y:S01]  /*9c40*/  F2FP.BF16.PACK_AB R50, R82, R83 ;  /* 0x000000535232723e */ /* 0x000fe200000010ff */
[----:B------:R-:W-:Y:S01]  /*9c50*/  HMMA.16816.F32.BF16 R44, R60, R70, R44 ;  /* 0x000000463c2c723c */ /* 0x000fe2000004182c */
[----:B------:R-:W-:Y:S01]  /*9c60*/  F2FP.BF16.PACK_AB R51, R89, R86 ;  /* 0x000000565933723e */ /* 0x000fe200000010ff */
[----:B------:R-:W5:Y:S01]  /*9c70*/  LDSM.16.MT88.4 R68, [R119+0xd800] ;  /* 0x00d800007744783b */ /* 0x000f620000004200 */
[----:B------:R-:W1:Y:S03]  /*9c80*/  MUFU.EX2 R164, R164 ;  /* 0x000000a400a47308 */ /* 0x000e660000000800 */
[----:B------:R-:W-:Y:S02]  /*9c90*/  LDSM.16.MT88.4 R60, [R116+0xd800] ;  /* 0x00d80000743c783b */ /* 0x000fe40000004200 */
[C---:B--2---:R-:W-:Y:S03]  /*9ca0*/  HMMA.16816.F32.BF16 R8, R48.reuse, R56, R8 ;  /* 0x000000383008723c */ /* 0x044fe60000041808 */
[----:B------:R-:W-:Y:S05]  /*9cb0*/  MUFU.EX2 R161, R161 ;  /* 0x000000a100a17308 */ /* 0x000fea0000000800 */
[C---:B------:R-:W-:Y:S01]  /*9cc0*/  HMMA.16816.F32.BF16 R12, R48.reuse, R58, R12 ;  /* 0x0000003a300c723c */ /* 0x040fe2000004180c */
[----:B------:R-:W2:Y:S02]  /*9cd0*/  LDSM.16.MT88.4 R56, [R116+0xb800] ;  /* 0x00b800007438783b */ /* 0x000ea40000004200 */
[----:B------:R-:W-:Y:S05]  /*9ce0*/  MUFU.EX2 R166, R166 ;  /* 0x000000a600a67308 */ /* 0x000fea0000000800 */
[C---:B---3--:R-:W-:Y:S03]  /*9cf0*/  HMMA.16816.F32.BF16 R24, R48.reuse, R64, R24 ;  /* 0x000000403018723c */ /* 0x048fe60000041818 */
[----:B------:R-:W-:Y:S05]  /*9d00*/  MUFU.EX2 R159, R159 ;  /* 0x0000009f009f7308 */ /* 0x000fea0000000800 */
[C---:B------:R-:W-:Y:S01]  /*9d10*/  HMMA.16816.F32.BF16 R28, R48.reuse, R66, R28 ;  /* 0x00000042301c723c */ /* 0x040fe2000004181c */
[----:B------:R-:W3:Y:S02]  /*9d20*/  LDSM.16.MT88.4 R64, [R119+0x9c00] ;  /* 0x009c00007740783b */ /* 0x000ee40000004200 */
[----:B------:R-:W1:Y:S05]  /*9d30*/  MUFU.EX2 R160, R160 ;  /* 0x000000a000a07308 */ /* 0x000e6a0000000800 */
[C---:B------:R-:W-:Y:S03]  /*9d40*/  HMMA.16816.F32.BF16 R16, R48.reuse, R72, R16 ;  /* 0x000000483010723c */ /* 0x040fe60000041810 */
[----:B------:R-:W-:Y:S05]  /*9d50*/  MUFU.EX2 R158, R158 ;  /* 0x0000009e009e7308 */ /* 0x000fea0000000800 */
[C---:B------:R-:W-:Y:S01]  /*9d60*/  HMMA.16816.F32.BF16 R20, R48.reuse, R74, R20 ;  /* 0x0000004a3014723c */ /* 0x040fe20000041814 */
[----:B------:R-:W-:Y:S02]  /*9d70*/  LDSM.16.MT88.4 R72, [R116+0x9c00] ;  /* 0x009c00007448783b */ /* 0x000fe40000004200 */
[----:B------:R-:W1:Y:S05]  /*9d80*/  MUFU.EX2 R163, R163 ;  /* 0x000000a300a37308 */ /* 0x000e6a0000000800 */
[C---:B-----5:R-:W-:Y:S03]  /*9d90*/  HMMA.16816.F32.BF16 R40, R48.reuse, R68, R40 ;  /* 0x000000443028723c */ /* 0x060fe60000041828 */
[----:B------:R-:W-:Y:S05]  /*9da0*/  MUFU.EX2 R155, R155 ;  /* 0x0000009b009b7308 */ /* 0x000fea0000000800 */
[C---:B--2---:R-:W-:Y:S03]  /*9db0*/  HMMA.16816.F32.BF16 R32, R48.reuse, R56, R32 ;  /* 0x000000383020723c */ /* 0x044fe60000041820 */
[----:B------:R-:W2:Y:S05]  /*9dc0*/  MUFU.EX2 R156, R156 ;  /* 0x0000009c009c7308 */ /* 0x000eaa0000000800 */
[C---:B------:R-:W-:Y:S01]  /*9dd0*/  HMMA.16816.F32.BF16 R36, R48.reuse, R58, R36 ;  /* 0x0000003a3024723c */ /* 0x040fe20000041824 */
[----:B------:R-:W5:Y:S02]  /*9de0*/  LDSM.16.MT88.4 R56, [R119+0xbc00] ;  /* 0x00bc00007738783b */ /* 0x000f640000004200 */
[----:B------:R-:W-:Y:S05]  /*9df0*/  MUFU.EX2 R151, R151 ;  /* 0x0000009700977308 */ /* 0x000fea0000000800 */
[C---:B------:R-:W-:Y:S01]  /*9e00*/  HMMA.16816.F32.BF16 R44, R48.reuse, R70, R44 ;  /* 0x00000046302c723c */ /* 0x040fe2000004182c */
[----:B------:R-:W-:Y:S02]  /*9e10*/  LDSM.16.MT88.4 R68, [R119+0xdc00] ;  /* 0x00dc00007744783b */ /* 0x000fe40000004200 */
[----:B------:R-:W-:Y:S05]  /*9e20*/  MUFU.EX2 R162, R162 ;  /* 0x000000a200a27308 */ /* 0x000fea0000000800 */
[C---:B------:R-:W-:Y:S03]  /*9e30*/  HMMA.16816.F32.BF16 R52, R48.reuse, R60, R52 ;  /* 0x0000003c3034723c */ /* 0x040fe60000041834 */
[----:B------:R-:W-:Y:S05]  /*9e40*/  MUFU.EX2 R147, R147 ;  /* 0x0000009300937308 */ /* 0x000fea0000000800 */
[----:B------:R-:W-:Y:S01]  /*9e50*/  HMMA.16816.F32.BF16 R4, R48, R62, R4 ;  /* 0x0000003e3004723c */ /* 0x000fe20000041804 */
[----:B------:R-:W2:Y:S02]  /*9e60*/  LDSM.16.MT88.4 R60, [R116+0xbc00] ;  /* 0x00bc0000743c783b */ /* 0x000ea40000004200 */
[----:B------:R-:W2:Y:S04]  /*9e70*/  MUFU.EX2 R150, R150 ;  /* 0x0000009600967308 */ /* 0x000ea80000000800 */
[----:B------:R-:W-:-:S02]  /*9e80*/  F2FP.BF16.PACK_AB R48, R91, R90 ;  /* 0x0000005a5b30723e */ /* 0x000fc400000010ff */
[----:B-1----:R-:W-:Y:S02]  /*9e90*/  F2FP.BF16.PACK_AB R49, R97, R94 ;  /* 0x0000005e6131723e */ /* 0x002fe400000010ff */
[----:B------:R-:W-:Y:S01]  /*9ea0*/  F2FP.BF16.PACK_AB R50, R92, R95 ;  /* 0x0000005f5c32723e */ /* 0x000fe200000010ff */
[----:B------:R-:W-:Y:S01]  /*9eb0*/  MUFU.EX2 R148, R148 ;  /* 0x0000009400947308 */ /* 0x000fe20000000800 */
[----:B----4-:R-:W-:-:S07]  /*9ec0*/  F2FP.BF16.PACK_AB R51, R154, R149 ;  /* 0x000000959a33723e */ /* 0x010fce00000010ff */
[C---:B---3--:R-:W-:Y:S01]  /*9ed0*/  HMMA.16816.F32.BF16 R8, R48.reuse, R64, R8 ;  /* 0x000000403008723c */ /* 0x048fe20000041808 */
[----:B------:R-:W1:Y:S07]  /*9ee0*/  MUFU.EX2 R153, R153 ;  /* 0x0000009900997308 */ /* 0x000e6e0000000800 */
[C---:B------:R-:W-:Y:S01]  /*9ef0*/  HMMA.16816.F32.BF16 R12, R48.reuse, R66, R12 ;  /* 0x00000042300c723c */ /* 0x040fe2000004180c */
[----:B------:R-:W3:Y:S01]  /*9f00*/  LDSM.16.MT88.4 R64, [R116+0xdc00] ;  /* 0x00dc00007440783b */ /* 0x000ee20000004200 */
[----:B------:R-:W-:Y:S06]  /*9f10*/  MUFU.EX2 R145, R145 ;  /* 0x0000009100917308 */ /* 0x000fec0000000800 */
[C---:B-----5:R-:W-:Y:S02]  /*9f20*/  HMMA.16816.F32.BF16 R24, R48.reuse, R56, R24 ;  /* 0x000000383018723c */ /* 0x060fe40000041818 */
[----:B------:R-:W4:Y:S06]  /*9f30*/  MUFU.EX2 R146, R146 ;  /* 0x0000009200927308 */ /* 0x000f2c0000000800 */
[C---:B------:R-:W-:Y:S01]  /*9f40*/  HMMA.16816.F32.BF16 R28, R48.reuse, R58, R28 ;  /* 0x0000003a301c723c */ /* 0x040fe2000004181c */
[----:B------:R-:W5:Y:S01]  /*9f50*/  LDSM.16.MT88.4 R56, [R119+0xa000] ;  /* 0x00a000007738783b */ /* 0x000f620000004200 */
[----:B------:R-:W-:Y:S06]  /*9f60*/  MUFU.EX2 R141, R141 ;  /* 0x0000008d008d7308 */ /* 0x000fec0000000800 */
[C---:B------:R-:W-:Y:S02]  /*9f70*/  HMMA.16816.F32.BF16 R16, R48.reuse, R72, R16 ;  /* 0x000000483010723c */ /* 0x040fe40000041810 */
[----:B------:R-:W-:Y:S06]  /*9f80*/  MUFU.EX2 R152, R152 ;  /* 0x0000009800987308 */ /* 0x000fec0000000800 */
[C---:B------:R-:W-:Y:S01]  /*9f90*/  HMMA.16816.F32.BF16 R20, R48.reuse, R74, R20 ;  /* 0x0000004a3014723c */ /* 0x040fe20000041814 */
[----:B------:R-:W-:Y:S01]  /*9fa0*/  LDSM.16.MT88.4 R72, [R116+0xa000] ;  /* 0x00a000007448783b */ /* 0x000fe20000004200 */
[----:B------:R-:W-:Y:S06]  /*9fb0*/  MUFU.EX2 R139, R139 ;  /* 0x0000008b008b7308 */ /* 0x000fec0000000800 */
[C---:B--2---:R-:W-:Y:S02]  /*9fc0*/  HMMA.16816.F32.BF16 R32, R48.reuse, R60, R32 ;  /* 0x0000003c3020723c */ /* 0x044fe40000041820 */
[----:B------:R-:W2:Y:S06]  /*9fd0*/  MUFU.EX2 R142, R142 ;  /* 0x0000008e008e7308 */ /* 0x000eac0000000800 */
        /* <DEDUP_REMOVED lines=10> */
[----:B------:R-:W-:Y:S01]  /*a080*/  HMMA.16816.F32.BF16 R4, R48, R66, R4 ;  /* 0x000000423004723c */ /* 0x000fe20000041804 */
[----:B------:R-:W-:Y:S01]  /*a090*/  LDSM.16.MT88.4 R64, [R116+0xe000] ;  /* 0x00e000007440783b */ /* 0x000fe20000004200 */
[----:B------:R-:W-:Y:S05]  /*a0a0*/  MUFU.EX2 R3, R3 ;  /* 0x0000000300037308 */ /* 0x000fea0000000800 */
[----:B------:R-:W-:-:S02]  /*a0b0*/  F2FP.BF16.PACK_AB R48, R164, R157 ;  /* 0x0000009da430723e */ /* 0x000fc400000010ff */
[----:B------:R-:W-:Y:S01]  /*a0c0*/  F2FP.BF16.PACK_AB R49, R160, R159 ;  /* 0x0000009fa031723e */ /* 0x000fe200000010ff */
[----:B------:R-:W-:Y:S01]  /*a0d0*/  MUFU.EX2 R206, R123 ;  /* 0x0000007b00ce7308 */ /* 0x000fe20000000800 */
[----:B------:R-:W-:Y:S02]  /*a0e0*/  F2FP.BF16.PACK_AB R50, R166, R161 ;  /* 0x000000a1a632723e */ /* 0x000fe400000010ff */
[----:B------:R-:W-:-:S07]  /*a0f0*/  F2FP.BF16.PACK_AB R51, R163, R158 ;  /* 0x0000009ea333723e */ /* 0x000fce00000010ff */
[C---:B-----5:R-:W-:Y:S08]  /*a100*/  HMMA.16816.F32.BF16 R8, R48.reuse, R56, R8 ;  /* 0x000000383008723c */ /* 0x060ff00000041808 */
[C---:B------:R-:W-:Y:S01]  /*a110*/  HMMA.16816.F32.BF16 R12, R48.reuse, R58, R12 ;  /* 0x0000003a300c723c */ /* 0x040fe2000004180c */
[----:B------:R-:W5:Y:S07]  /*a120*/  LDSM.16.MT88.4 R56, [R116+0xc000] ;  /* 0x00c000007438783b */ /* 0x000f6e0000004200 */
[C---:B-1----:R-:W-:Y:S08]  /*a130*/  HMMA.16816.F32.BF16 R24, R48.reuse, R60, R24 ;  /* 0x0000003c3018723c */ /* 0x042ff00000041818 */
[C---:B------:R-:W-:Y:S01]  /*a140*/  HMMA.16816.F32.BF16 R28, R48.reuse, R62, R28 ;  /* 0x0000003e301c723c */ /* 0x040fe2000004181c */
[----:B------:R-:W-:Y:S07]  /*a150*/  LDSM.16.MT88.4 R60, [R119+0xa400] ;  /* 0x00a40000773c783b */ /* 0x000fee0000004200 */
[C---:B------:R-:W-:Y:S08]  /*a160*/  HMMA.16816.F32.BF16 R16, R48.reuse, R72, R16 ;  /* 0x000000483010723c */ /* 0x040ff00000041810 */
[C---:B------:R-:W-:Y:S01]  /*a170*/  HMMA.16816.F32.BF16 R20, R48.reuse, R74, R20 ;  /* 0x0000004a3014723c */ /* 0x040fe20000041814 */
[----:B------:R-:W-:Y:S07]  /*a180*/  LDSM.16.MT88.4 R72, [R116+0xa400] ;  /* 0x00a400007448783b */ /* 0x000fee0000004200 */
[C---:B------:R-:W-:Y:S08]  /*a190*/  HMMA.16816.F32.BF16 R40, R48.reuse, R68, R40 ;  /* 0x000000443028723c */ /* 0x040ff00000041828 */
[C---:B-----5:R-:W-:Y:S08]  /*a1a0*/  HMMA.16816.F32.BF16 R32, R48.reuse, R56, R32 ;  /* 0x000000383020723c */ /* 0x060ff00000041820 */
[C---:B------:R-:W-:Y:S01]  /*a1b0*/  HMMA.16816.F32.BF16 R36, R48.reuse, R58, R36 ;  /* 0x0000003a3024723c */ /* 0x040fe20000041824 */
[----:B------:R-:W1:Y:S07]  /*a1c0*/  LDSM.16.MT88.4 R56, [R119+0xc400] ;  /* 0x00c400007738783b */ /* 0x000e6e0000004200 */
[C---:B------:R-:W-:Y:S01]  /*a1d0*/  HMMA.16816.F32.BF16 R44, R48.reuse, R70, R44 ;  /* 0x00000046302c723c */ /* 0x040fe2000004182c */
[----:B------:R-:W-:Y:S07]  /*a1e0*/  LDSM.16.MT88.4 R68, [R119+0xe400] ;  /* 0x00e400007744783b */ /* 0x000fee0000004200 */
[C---:B------:R-:W-:Y:S08]  /*a1f0*/  HMMA.16816.F32.BF16 R52, R48.reuse, R64, R52 ;  /* 0x000000403034723c */ /* 0x040ff00000041834 */
        /* <DEDUP_REMOVED lines=11> */
[----:B------:R-:W1:Y:S07]  /*a2b0*/  LDSM.16.MT88.4 R60, [R116+0xc400] ;  /* 0x00c40000743c783b */ /* 0x000e6e0000004200 */
[C---:B------:R-:W-:Y:S08]  /*a2c0*/  HMMA.16816.F32.BF16 R16, R48.reuse, R72, R16 ;  /* 0x000000483010723c */ /* 0x040ff00000041810 */
[C---:B------:R-:W-:Y:S01]  /*a2d0*/  HMMA.16816.F32.BF16 R20, R48.reuse, R74, R20 ;  /* 0x0000004a3014723c */ /* 0x040fe20000041814 */
[----:B------:R-:W3:Y:S07]  /*a2e0*/  LDSM.16.MT88.4 R72, [R119+0xa800] ;  /* 0x00a800007748783b */ /* 0x000eee0000004200 */
[C---:B-----5:R-:W-:Y:S07]  /*a2f0*/  HMMA.16816.F32.BF16 R52, R48.reuse, R64, R52 ;  /* 0x000000403034723c */ /* 0x060fee0000041834 */
[----:B----4-:R-:W-:Y:S01]  /*a300*/  F2FP.BF16.PACK_AB R64, R146, R145 ;  /* 0x000000919240723e */ /* 0x010fe200000010ff */
[----:B------:R-:W-:Y:S01]  /*a310*/  HMMA.16816.F32.BF16 R4, R48, R66, R4 ;  /* 0x000000423004723c */ /* 0x000fe20000041804 */
[----:B--2---:R-:W-:-:S06]  /*a320*/  F2FP.BF16.PACK_AB R65, R142, R139 ;  /* 0x0000008b8e41723e */ /* 0x004fcc00000010ff */
[----:B------:R-:W-:Y:S01]  /*a330*/  F2FP.BF16.PACK_AB R66, R152, R141 ;  /* 0x0000008d9842723e */ /* 0x000fe200000010ff */
[----:B------:R-:W-:Y:S01]  /*a340*/  HMMA.16816.F32.BF16 R40, R48, R68, R40 ;  /* 0x000000443028723c */ /* 0x000fe20000041828 */
[----:B------:R-:W-:-:S07]  /*a350*/  F2FP.BF16.PACK_AB R67, R143, R140 ;  /* 0x0000008c8f43723e */ /* 0x000fce00000010ff */
[C---:B-1----:R-:W-:Y:S08]  /*a360*/  HMMA.16816.F32.BF16 R16, R64.reuse, R56, R16 ;  /* 0x000000384010723c */ /* 0x042ff00000041810 */
[----:B------:R-:W-:Y:S01]  /*a370*/  HMMA.16816.F32.BF16 R20, R64, R58, R20 ;  /* 0x0000003a4014723c */ /* 0x000fe20000041814 */
[----:B------:R-:W1:Y:S07]  /*a380*/  LDSM.16.MT88.4 R56, [R116+0xe800] ;  /* 0x00e800007438783b */ /* 0x000e6e0000004200 */
[C---:B------:R-:W-:Y:S08]  /*a390*/  HMMA.16816.F32.BF16 R32, R48.reuse, R60, R32 ;  /* 0x0000003c3020723c */ /* 0x040ff00000041820 */
[C---:B------:R-:W-:Y:S01]  /*a3a0*/  HMMA.16816.F32.BF16 R36, R48.reuse, R62, R36 ;  /* 0x0000003e3024723c */ /* 0x040fe20000041824 */
[----:B------:R-:W2:Y:S07]  /*a3b0*/  LDSM.16.MT88.4 R60, [R119+0xc800] ;  /* 0x00c80000773c783b */ /* 0x000eae0000004200 */
[----:B------:R-:W-:Y:S01]  /*a3c0*/  HMMA.16816.F32.BF16 R44, R48, R70, R44 ;  /* 0x00000046302c723c */ /* 0x000fe2000004182c */
[----:B------:R-:W4:Y:S04]  /*a3d0*/  LDSM.16.MT88.4 R68, [R119+0xe800] ;  /* 0x00e800007744783b */ /* 0x000f280000004200 */
[----:B------:R-:W5:Y:S03]  /*a3e0*/  LDSM.16.MT88.4 R48, [R116+0xc800] ;  /* 0x00c800007430783b */ /* 0x000f660000004200 */
[C---:B---3--:R-:W-:Y:S08]  /*a3f0*/  HMMA.16816.F32.BF16 R8, R64.reuse, R72, R8 ;  /* 0x000000484008723c */ /* 0x048ff00000041808 */
[C---:B------:R-:W-:Y:S08]  /*a400*/  HMMA.16816.F32.BF16 R12, R64.reuse, R74, R12 ;  /* 0x0000004a400c723c */ /* 0x040ff0000004180c */
[C---:B-1----:R-:W-:Y:S07]  /*a410*/  HMMA.16816.F32.BF16 R52, R64.reuse, R56, R52 ;  /* 0x000000384034723c */ /* 0x042fee0000041834 */
[----:B------:R-:W-:Y:S01]  /*a420*/  FADD.FTZ R57, R117, R0 ;  /* 0x0000000075397221 */ /* 0x000fe20000010000 */
[----:B------:R-:W-:Y:S01]  /*a430*/  HMMA.16816.F32.BF16 R4, R64, R58, R4 ;  /* 0x0000003a4004723c */ /* 0x000fe20000041804 */
[----:B------:R-:W-:-:S02]  /*a440*/  FADD.FTZ R0, R78, R85 ;  /* 0x000000554e007221 */ /* 0x000fc40000010000 */
[----:B------:R-:W-:Y:S02]  /*a450*/  FADD.FTZ R57, R2, R57 ;  /* 0x0000003902397221 */ /* 0x000fe40000010000 */
[----:B------:R-:W-:Y:S02]  /*a460*/  FADD.FTZ R0, R81, R0 ;  /* 0x0000000051007221 */ /* 0x000fe40000010000 */
[----:B------:R-:W-:Y:S01]  /*a470*/  FADD.FTZ R80, R80, R57 ;  /* 0x0000003950507221 */ /* 0x000fe20000010000 */
[----:B--2---:R-:W-:Y:S03]  /*a480*/  HMMA.16816.F32.BF16 R24, R64, R60, R24 ;  /* 0x0000003c4018723c */ /* 0x004fe60000041818 */
[----:B------:R-:W-:-:S04]  /*a490*/  FADD.FTZ R79, R79, R80 ;  /* 0x000000504f4f7221 */ /* 0x000fc80000010000 */
[----:B------:R-:W-:Y:S01]  /*a4a0*/  FFMA.FTZ R60, R120, c[0x0][0x23c], -R134 ;  /* 0x00008f00783c7a23 */ /* 0x000fe20000010886 */
[C---:B------:R-:W-:Y:S01]  /*a4b0*/  HMMA.16816.F32.BF16 R28, R64.reuse, R62, R28 ;  /* 0x0000003e401c723c */ /* 0x040fe2000004181c */
[----:B------:R-:W-:Y:S02]  /*a4c0*/  FFMA.FTZ R61, R126, c[0x0][0x23c], -R129 ;  /* 0x00008f007e3d7a23 */ /* 0x000fe40000010881 */
[----:B------:R-:W-:Y:S02]  /*a4d0*/  FADD.FTZ R76, R76, R79 ;  /* 0x0000004f4c4c7221 */ /* 0x000fe40000010000 */
[----:B------:R-:W1:Y:S02]  /*a4e0*/  MUFU.EX2 R60, R60 ;  /* 0x0000003c003c7308 */ /* 0x000e640000000800 */
[--C-:B------:R-:W-:Y:S01]  /*a4f0*/  FFMA.FTZ R62, R125, c[0x0][0x23c], -R129.reuse ;  /* 0x00008f007d3e7a23 */ /* 0x100fe20000010881 */
[----:B----4-:R-:W-:Y:S01]  /*a500*/  HMMA.16816.F32.BF16 R40, R64, R68, R40 ;  /* 0x000000444028723c */ /* 0x010fe20000041828 */
[----:B------:R-:W-:-:S02]  /*a510*/  FFMA.FTZ R63, R124, c[0x0][0x23c], -R129 ;  /* 0x00008f007c3f7a23 */ /* 0x000fc40000010881 */
[----:B------:R-:W-:Y:S02]  /*a520*/  FADD.FTZ R77, R77, R76 ;  /* 0x0000004c4d4d7221 */ /* 0x000fe40000010000 */
[----:B------:R-:W-:Y:S02]  /*a530*/  MUFU.EX2 R61, R61 ;  /* 0x0000003d003d7308 */ /* 0x000fe40000000800 */
[----:B------:R-:W-:Y:S01]  /*a540*/  F2FP.BF16.PACK_AB R68, R121, R122 ;  /* 0x0000007a7944723e */ /* 0x000fe200000010ff */
[C---:B------:R-:W-:Y:S01]  /*a550*/  HMMA.16816.F32.BF16 R44, R64.reuse, R70, R44 ;  /* 0x00000046402c723c */ /* 0x040fe2000004182c */
[----:B------:R-:W-:Y:S02]  /*a560*/  FADD.FTZ R84, R84, R77 ;  /* 0x0000004d54547221 */ /* 0x000fe40000010000 */
[----:B------:R-:W2:Y:S02]  /*a570*/  LDSM.16.MT88.4 R76, [R119+0xec00] ;  /* 0x00ec0000774c783b */ /* 0x000ea40000004200 */
[----:B------:R-:W3:Y:S01]  /*a580*/  MUFU.EX2 R62, R62 ;  /* 0x0000003e003e7308 */ /* 0x000ee20000000800 */
[----:B------:R-:W-:Y:S01]  /*a590*/  FADD.FTZ R87, R87, R84 ;  /* 0x0000005457577221 */ /* 0x000fe20000010000 */
[----:B-1----:R-:W-:Y:S01]  /*a5a0*/  F2FP.BF16.PACK_AB R70, R3, R60 ;  /* 0x0000003c0346723e */ /* 0x002fe200000010ff */
[----:B-----5:R-:W-:Y:S02]  /*a5b0*/  HMMA.16816.F32.BF16 R32, R64, R48, R32 ;  /* 0x000000304020723c */ /* 0x020fe40000041820 */
[----:B------:R-:W-:-:S03]  /*a5c0*/  FADD.FTZ R86, R86, R87 ;  /* 0x0000005756567221 */ /* 0x000fc60000010000 */
[----:B------:R-:W1:Y:S01]  /*a5d0*/  MUFU.EX2 R63, R63 ;  /* 0x0000003f003f7308 */ /* 0x000e620000000800 */
[----:B------:R-:W-:Y:S02]  /*a5e0*/  FADD.FTZ R89, R89, R86 ;  /* 0x0000005659597221 */ /* 0x000fe40000010000 */
[----:B------:R-:W-:Y:S01]  /*a5f0*/  HMMA.16816.F32.BF16 R36, R64, R50, R36 ;  /* 0x000000324024723c */ /* 0x000fe20000041824 */
[----:B------:R-:W4:Y:S01]  /*a600*/  LDSM.16.MT88.4 R48, [R119+0xcc00] ;  /* 0x00cc00007730783b */ /* 0x000f220000004200 */
[----:B------:R-:W-:Y:S01]  /*a610*/  FADD.FTZ R2, R94, R89 ;  /* 0x000000595e027221 */ /* 0x000fe20000010000 */
[----:B---3--:R-:W-:-:S03]  /*a620*/  F2FP.BF16.PACK_AB R69, R62, R61 ;  /* 0x0000003d3e45723e */ /* 0x008fc600000010ff */
[----:B------:R-:W-:-:S04]  /*a630*/  FADD.FTZ R2, R97, R2 ;  /* 0x0000000261027221 */ /* 0x000fc80000010000 */
[----:B------:R-:W-:Y:S01]  /*a640*/  FADD.FTZ R149, R149, R2 ;  /* 0x0000000295957221 */ /* 0x000fe20000010000 */
[----:B------:R-:W-:Y:S02]  /*a650*/  MOV R2, R136 ;  /* 0x0000008800027202 */ /* 0x000fe40000000f00 */
[----:B-1----:R-:W-:Y:S01]  /*a660*/  F2FP.BF16.PACK_AB R71, R206, R63 ;  /* 0x0000003fce47723e */ /* 0x002fe200000010ff */
[----:B------:R-:W-:-:S06]  /*a670*/  FADD.FTZ R154, R154, R149 ;  /* 0x000000959a9a7221 */ /* 0x000fcc0000010000 */
[C---:B------:R-:W-:Y:S01]  /*a680*/  HMMA.16816.F32.BF16 R112, R68.reuse, R108, R8 ;  /* 0x0000006c4470723c */ /* 0x040fe20000041808 */
[----:B------:R-:W1:Y:S07]  /*a690*/  LDSM.16.MT88.4 R8, [R116+0xcc00] ;  /* 0x00cc00007408783b */ /* 0x000e6e0000004200 */
[C---:B------:R-:W-:Y:S07]  /*a6a0*/  HMMA.16816.F32.BF16 R108, R68.reuse, R110, R12 ;  /* 0x0000006e446c723c */ /* 0x040fee000004180c */
[----:B------:R-:W-:Y:S01]  /*a6b0*/  FADD.FTZ R13, R83, R0 ;  /* 0x00000000530d7221 */ /* 0x000fe20000010000 */
[----:B------:R-:W-:Y:S03]  /*a6c0*/  HMMA.16816.F32.BF16 R104, R68, R100, R16 ;  /* 0x000000644468723c */ /* 0x000fe60000041810 */
[----:B------:R-:W-:-:S04]  /*a6d0*/  FADD.FTZ R13, R82, R13 ;  /* 0x0000000d520d7221 */ /* 0x000fc80000010000 */
[----:B------:R-:W-:Y:S01]  /*a6e0*/  FADD.FTZ R0, R90, R13 ;  /* 0x0000000d5a007221 */ /* 0x000fe20000010000 */
[C---:B--2---:R-:W-:Y:S01]  /*a6f0*/  HMMA.16816.F32.BF16 R80, R68.reuse, R76, R40 ;  /* 0x0000004c4450723c */ /* 0x044fe20000041828 */
[----:B------:R-:W-:Y:S01]  /*a700*/  FADD.FTZ R17, R159, R154 ;  /* 0x0000009a9f117221 */ /* 0x000fe20000010000 */
[----:B------:R-:W2:Y:S01]  /*a710*/  LDSM.16.MT88.4 R12, [R116+0xec00] ;  /* 0x00ec0000740c783b */ /* 0x000ea20000004200 */
[----:B------:R-:W-:Y:S02]  /*a720*/  FADD.FTZ R0, R91, R0 ;  /* 0x000000005b007221 */ /* 0x000fe40000010000 */
[----:B------:R-:W-:Y:S02]  /*a730*/  FADD.FTZ R17, R160, R17 ;  /* 0x00000011a0117221 */ /* 0x000fe40000010000 */
[----:B------:R-:W-:Y:S01]  /*a740*/  FADD.FTZ R95, R95, R0 ;  /* 0x000000005f5f7221 */ /* 0x000fe20000010000 */
[----:B------:R-:W-:Y:S03]  /*a750*/  HMMA.16816.F32.BF16 R100, R68, R102, R20 ;  /* 0x000000664464723c */ /* 0x000fe60000041814 */
[----:B------:R-:W-:-:S04]  /*a760*/  FADD.FTZ R0, R92, R95 ;  /* 0x0000005f5c007221 */ /* 0x000fc80000010000 */
[----:B------:R-:W-:Y:S01]  /*a770*/  FADD.FTZ R157, R157, R0 ;  /* 0x000000009d9d7221 */ /* 0x000fe20000010000 */
[C---:B----4-:R-:W-:Y:S01]  /*a780*/  HMMA.16816.F32.BF16 R96, R68.reuse, R48, R24 ;  /* 0x000000304460723c */ /* 0x050fe20000041818 */
[----:B------:R-:W-:Y:S02]  /*a790*/  FADD.FTZ R0, R158, R17 ;  /* 0x000000119e007221 */ /* 0x000fe40000010000 */
[----:B------:R-:W-:Y:S02]  /*a7a0*/  FADD.FTZ R164, R164, R157 ;  /* 0x0000009da4a47221 */ /* 0x000fe40000010000 */
[----:B------:R-:W-:Y:S02]  /*a7b0*/  FADD.FTZ R0, R163, R0 ;  /* 0x00000000a3007221 */ /* 0x000fe40000010000 */
        /* <DEDUP_REMOVED lines=28> */
[----:B------:R-:W-:Y:S02]  /*a980*/  FADD.FTZ R62, R62, R61 ;  /* 0x0000003d3e3e7221 */ /* 0x000fe40000010000 */
[----:B------:R-:W-:Y:S02]  /*a990*/  FADD.FTZ R60, R60, R121 ;  /* 0x000000793c3c7221 */ /* 0x000fe40000010000 */
[----:B------:R-:W-:Y:S02]  /*a9a0*/  FADD.FTZ R63, R63, R62 ;  /* 0x0000003e3f3f7221 */ /* 0x000fe40000010000 */
[----:B------:R-:W-:Y:S02]  /*a9b0*/  FADD.FTZ R207, R3, R60 ;  /* 0x0000003c03cf7221 */ /* 0x000fe40000010000 */
[----:B------:R-:W-:-:S06]  /*a9c0*/  FADD.FTZ R206, R206, R63 ;  /* 0x0000003fcece7221 */ /* 0x000fcc0000010000 */
.L_x_2726:
        /* <DEDUP_REMOVED lines=13> */
.L_x_2736:
        /* <DEDUP_REMOVED lines=65> */
.L_x_2733:
        /* <DEDUP_REMOVED lines=50> */
[C---:B--2---:R-:W-:Y:S07]  /*b1d0*/  HMMA.16816.F32.BF16 R44, R120.reuse, R144, RZ ;  /* 0x00000090782c723c */ /* 0x044fee00000418ff */
[----:B------:R-:W2:Y:S01]  /*b1e0*/  LDSM.16.M88.4 R132, [R118+0x4400] ;  /* 0x004400007684783b */ /* 0x000ea20000000200 */
[C---:B---3--:R-:W-:Y:S07]  /*b1f0*/  HMMA.16816.F32.BF16 R48, R120.reuse, R146, RZ ;  /* 0x000000927830723c */ /* 0x048fee00000418ff */
[----:B------:R-:W3:Y:S01]  /*b200*/  LDSM.16.M88.4 R136, [R118+0x4800] ;  /* 0x004800007688783b */ /* 0x000ee20000000200 */
[C---:B-----5:R-:W-:Y:S07]  /*b210*/  HMMA.16816.F32.BF16 R52, R120.reuse, R148, RZ ;  /* 0x000000947834723c */ /* 0x060fee00000418ff */
[----:B------:R-:W-:Y:S01]  /*b220*/  LDSM.16.M88.4 R140, [R186+0x1000] ;  /* 0x00100000ba8c783b */ /* 0x000fe20000000200 */
[C---:B------:R-:W-:Y:S07]  /*b230*/  HMMA.16816.F32.BF16 R56, R120.reuse, R150, RZ ;  /* 0x000000967838723c */ /* 0x040fee00000418ff */
[----:B------:R-:W-:Y:S01]  /*b240*/  LDSM.16.M88.4 R144, [R185+0x5000] ;  /* 0x00500000b990783b */ /* 0x000fe20000000200 */
[C---:B------:R-:W-:Y:S07]  /*b250*/  HMMA.16816.F32.BF16 R60, R120.reuse, R152, RZ ;  /* 0x00000098783c723c */ /* 0x040fee00000418ff */
[----:B------:R-:W-:Y:S01]  /*b260*/  LDSM.16.M88.4 R148, [R185+0x5400] ;  /* 0x00540000b994783b */ /* 0x000fe20000000200 */
[----:B------:R-:W-:Y:S07]  /*b270*/  HMMA.16816.F32.BF16 R64, R120, R154, RZ ;  /* 0x0000009a7840723c */ /* 0x000fee00000418ff */
[----:B------:R-:W5:Y:S01]  /*b280*/  LDSM.16.M88.4 R120, [R118+0x4c00] ;  /* 0x004c00007678783b */ /* 0x000f620000000200 */
[C---:B-1----:R-:W-:Y:S07]  /*b290*/  HMMA.16816.F32.BF16 R4, R156.reuse, R160, R4 ;  /* 0x000000a09c04723c */ /* 0x042fee0000041804 */
[----:B------:R-:W1:Y:S01]  /*b2a0*/  LDSM.16.M88.4 R152, [R185+0x5800] ;  /* 0x00580000b998783b */ /* 0x000e620000000200 */
[C---:B------:R-:W-:Y:S07]  /*b2b0*/  HMMA.16816.F32.BF16 R8, R156.reuse, R162, R8 ;  /* 0x000000a29c08723c */ /* 0x040fee0000041808 */
[----:B------:R-:W1:Y:S01]  /*b2c0*/  LDSM.16.M88.4 R160, [R185+0x5c00] ;  /* 0x005c0000b9a0783b */ /* 0x000e620000000200 */
[C---:B------:R-:W-:Y:S07]  /*b2d0*/  HMMA.16816.F32.BF16 R12, R156.reuse, R164, R12 ;  /* 0x000000a49c0c723c */ /* 0x040fee000004180c */
[----:B------:R-:W-:Y:S01]  /*b2e0*/  LDSM.16.M88.4 R172, [R118+0x5000] ;  /* 0x0050000076ac783b */ /* 0x000fe20000000200 */
[C---:B------:R-:W-:Y:S07]  /*b2f0*/  HMMA.16816.F32.BF16 R16, R156.reuse, R166, R16 ;  /* 0x000000a69c10723c */ /* 0x040fee0000041810 */
[----:B------:R-:W-:Y:S01]  /*b300*/  LDSM.16.M88.4 R164, [R185+0x6c00] ;  /* 0x006c0000b9a4783b */ /* 0x000fe20000000200 */
[C---:B------:R-:W-:Y:S07]  /*b310*/  HMMA.16816.F32.BF16 R20, R156.reuse, R168, R20 ;  /* 0x000000a89c14723c */ /* 0x040fee0000041814 */
[----:B------:R-:W-:Y:S01]  /*b320*/  LDSM.16.M88.4 R176, [R184+0x2000] ;  /* 0x00200000b8b0783b */ /* 0x000fe20000000200 */
[C---:B------:R-:W-:Y:S07]  /*b330*/  HMMA.16816.F32.BF16 R24, R156.reuse, R170, R24 ;  /* 0x000000aa9c18723c */ /* 0x040fee0000041818 */
[----:B------:R-:W-:Y:S01]  /*b340*/  LDSM.16.M88.4 R168, [R184+0x1000] ;  /* 0x00100000b8a8783b */ /* 0x000fe20000000200 */
[C---:B----4-:R-:W-:Y:S07]  /*b350*/  HMMA.16816.F32.BF16 R28, R156.reuse, R124, R28 ;  /* 0x0000007c9c1c723c */ /* 0x050fee000004181c */
[----:B------:R-:W-:Y:S01]  /*b360*/  LDSM.16.M88.4 R180, [R118+0x7000] ;  /* 0x0070000076b4783b */ /* 0x000fe20000000200 */
[C---:B------:R-:W-:Y:S07]  /*b370*/  HMMA.16816.F32.BF16 R32, R156.reuse, R126, R32 ;  /* 0x0000007e9c20723c */ /* 0x040fee0000041820 */
[----:B------:R-:W4:Y:S01]  /*b380*/  LDSM.16.M88.4 R124, [R185+0x6000] ;  /* 0x00600000b97c783b */ /* 0x000f220000000200 */
        /* <DEDUP_REMOVED lines=9> */
[C---:B-----5:R-:W-:Y:S08]  /*b420*/  HMMA.16816.F32.BF16 R60, R156.reuse, R120, R60 ;  /* 0x000000789c3c723c */ /* 0x060ff0000004183c */
[----:B------:R-:W-:Y:S01]  /*b430*/  HMMA.16816.F32.BF16 R64, R156, R122, R64 ;  /* 0x0000007a9c40723c */ /* 0x000fe20000041840 */
[----:B------:R-:W5:Y:S07]  /*b440*/  LDSM.16.M88.4 R120, [R118+0x5800] ;  /* 0x005800007678783b */ /* 0x000f6e0000000200 */
[C---:B------:R-:W-:Y:S01]  /*b450*/  HMMA.16816.F32.BF16 R4, R140.reuse, R144, R4 ;  /* 0x000000908c04723c */ /* 0x040fe20000041804 */
[----:B------:R-:W-:Y:S07]  /*b460*/  LDSM.16.M88.4 R156, [R185+0x7c00] ;  /* 0x007c0000b99c783b */ /* 0x000fee0000000200 */
[C---:B------:R-:W-:Y:S01]  /*b470*/  HMMA.16816.F32.BF16 R8, R140.reuse, R146, R8 ;  /* 0x000000928c08723c */ /* 0x040fe20000041808 */
[----:B------:R-:W2:Y:S07]  /*b480*/  LDSM.16.M88.4 R144, [R118+0x5c00] ;  /* 0x005c00007690783b */ /* 0x000eae0000000200 */
[C---:B------:R-:W-:Y:S08]  /*b490*/  HMMA.16816.F32.BF16 R12, R140.reuse, R148, R12 ;  /* 0x000000948c0c723c */ /* 0x040ff0000004180c */
[C---:B------:R-:W-:Y:S01]  /*b4a0*/  HMMA.16816.F32.BF16 R16, R140.reuse, R150, R16 ;  /* 0x000000968c10723c */ /* 0x040fe20000041810 */
[----:B------:R-:W-:Y:S07]  /*b4b0*/  LDSM.16.M88.4 R148, [R185+0x7000] ;  /* 0x00700000b994783b */ /* 0x000fee0000000200 */
[C---:B-1----:R-:W-:Y:S08]  /*b4c0*/  HMMA.16816.F32.BF16 R20, R140.reuse, R152, R20 ;  /* 0x000000988c14723c */ /* 0x042ff00000041814 */
[C---:B------:R-:W-:Y:S01]  /*b4d0*/  HMMA.16816.F32.BF16 R24, R140.reuse, R154, R24 ;  /* 0x0000009a8c18723c */ /* 0x040fe20000041818 */
[----:B------:R-:W-:Y:S07]  /*b4e0*/  LDSM.16.M88.4 R152, [R185+0x7800] ;  /* 0x00780000b998783b */ /* 0x000fee0000000200 */
[C---:B------:R-:W-:Y:S08]  /*b4f0*/  HMMA.16816.F32.BF16 R28, R140.reuse, R160, R28 ;  /* 0x000000a08c1c723c */ /* 0x040ff0000004181c */
[C---:B------:R-:W-:Y:S01]  /*b500*/  HMMA.16816.F32.BF16 R32, R140.reuse, R162, R32 ;  /* 0x000000a28c20723c */ /* 0x040fe20000041820 */
[----:B------:R-:W-:Y:S07]  /*b510*/  LDSM.16.M88.4 R160, [R185+0x8000] ;  /* 0x00800000b9a0783b */ /* 0x000fee0000000200 */
[C---:B----4-:R-:W-:Y:S08]  /*b520*/  HMMA.16816.F32.BF16 R36, R140.reuse, R124, R36 ;  /* 0x0000007c8c24723c */ /* 0x050ff00000041824 */
        /* <DEDUP_REMOVED lines=9> */
[----:B------:R-:W-:Y:S01]  /*b5c0*/  HMMA.16816.F32.BF16 R64, R140, R166, R64 ;  /* 0x000000a68c40723c */ /* 0x000fe20000041840 */
[----:B------:R-:W-:Y:S07]  /*b5d0*/  LDSM.16.M88.4 R140, [R186+0x2000] ;  /* 0x00200000ba8c783b */ /* 0x000fee0000000200 */
[C---:B------:R-:W-:Y:S01]  /*b5e0*/  HMMA.16816.F32.BF16 R4, R168.reuse, R172, R4 ;  /* 0x000000aca804723c */ /* 0x040fe20000041804 */
[----:B------:R-:W-:Y:S07]  /*b5f0*/  LDSM.16.M88.4 R164, [R185+0x8400] ;  /* 0x00840000b9a4783b */ /* 0x000fee0000000200 */
[C---:B------:R-:W-:Y:S01]  /*b600*/  HMMA.16816.F32.BF16 R8, R168.reuse, R174, R8 ;  /* 0x000000aea808723c */ /* 0x040fe20000041808 */
[----:B------:R-:W-:Y:S07]  /*b610*/  LDSM.16.M88.4 R172, [R185+0x8800] ;  /* 0x00880000b9ac783b */ /* 0x000fee0000000200 */
[C---:B---3--:R-:W-:Y:S08]  /*b620*/  HMMA.16816.F32.BF16 R12, R168.reuse, R136, R12 ;  /* 0x00000088a80c723c */ /* 0x048ff0000004180c */
[C---:B------:R-:W-:Y:S01]  /*b630*/  HMMA.16816.F32.BF16 R16, R168.reuse, R138, R16 ;  /* 0x0000008aa810723c */ /* 0x040fe20000041810 */
[----:B------:R-:W3:Y:S07]  /*b640*/  LDSM.16.M88.4 R136, [R118+0x6c00] ;  /* 0x006c00007688783b */ /* 0x000eee0000000200 */
[C---:B-----5:R-:W-:Y:S08]  /*b650*/  HMMA.16816.F32.BF16 R20, R168.reuse, R120, R20 ;  /* 0x00000078a814723c */ /* 0x060ff00000041814 */
[C---:B------:R-:W-:Y:S01]  /*b660*/  HMMA.16816.F32.BF16 R24, R168.reuse, R122, R24 ;  /* 0x0000007aa818723c */ /* 0x040fe20000041818 */
[----:B------:R-:W5:Y:S07]  /*b670*/  LDSM.16.M88.4 R120, [R185+0x7400] ;  /* 0x00740000b978783b */ /* 0x000f6e0000000200 */
[C---:B------:R-:W-:Y:S08]  /*b680*/  HMMA.16816.F32.BF16 R28, R168.reuse, R144, R28 ;  /* 0x00000090a81c723c */ /* 0x040ff0000004181c */
[C---:B------:R-:W-:Y:S01]  /*b690*/  HMMA.16816.F32.BF16 R32, R168.reuse, R146, R32 ;  /* 0x00000092a820723c */ /* 0x040fe20000041820 */
[----:B------:R-:W3:Y:S07]  /*b6a0*/  LDSM.16.M88.4 R144, [R185+0x8c00] ;  /* 0x008c0000b990783b */ /* 0x000eee0000000200 */
[C---:B-1----:R-:W-:Y:S08]  /*b6b0*/  HMMA.16816.F32.BF16 R36, R168.reuse, R124, R36 ;  /* 0x0000007ca824723c */ /* 0x042ff00000041824 */
[C---:B------:R-:W-:Y:S01]  /*b6c0*/  HMMA.16816.F32.BF16 R40, R168.reuse, R126, R40 ;  /* 0x0000007ea828723c */ /* 0x040fe20000041828 */
[----:B------:R-:W-:Y:S07]  /*b6d0*/  LDSM.16.M88.4 R124, [R118+0x7800] ;  /* 0x00780000767c783b */ /* 0x000fee0000000200 */
[C---:B----4-:R-:W-:Y:S08]  /*b6e0*/  HMMA.16816.F32.BF16 R44, R168.reuse, R128, R44 ;  /* 0x00000080a82c723c */ /* 0x050ff0000004182c */
[C---:B------:R-:W-:Y:S08]  /*b6f0*/  HMMA.16816.F32.BF16 R48, R168.reuse, R130, R48 ;  /* 0x00000082a830723c */ /* 0x040ff00000041830 */
[C---:B--2---:R-:W-:Y:S08]  /*b700*/  HMMA.16816.F32.BF16 R52, R168.reuse, R132, R52 ;  /* 0x00000084a834723c */ /* 0x044ff00000041834 */
[C---:B------:R-:W-:Y:S08]  /*b710*/  HMMA.16816.F32.BF16 R56, R168.reuse, R134, R56 ;  /* 0x00000086a838723c */ /* 0x040ff00000041838 */
[C---:B---3--:R-:W-:Y:S08]  /*b720*/  HMMA.16816.F32.BF16 R60, R168.reuse, R136, R60 ;  /* 0x00000088a83c723c */ /* 0x048ff0000004183c */
[----:B------:R-:W-:Y:S08]  /*b730*/  HMMA.16816.F32.BF16 R64, R168, R138, R64 ;  /* 0x0000008aa840723c */ /* 0x000ff00000041840 */
[C---:B------:R-:W-:Y:S08]  /*b740*/  HMMA.16816.F32.BF16 R4, R140.reuse, R148, R4 ;  /* 0x000000948c04723c */ /* 0x040ff00000041804 */
[C---:B------:R-:W-:Y:S08]  /*b750*/  HMMA.16816.F32.BF16 R8, R140.reuse, R150, R8 ;  /* 0x000000968c08723c */ /* 0x040ff00000041808 */
[C---:B-----5:R-:W-:Y:S08]  /*b760*/  HMMA.16816.F32.BF16 R12, R140.reuse, R120, R12 ;  /* 0x000000788c0c723c */ /* 0x060ff0000004180c */
        /* <DEDUP_REMOVED lines=16> */
[C---:B-1----:R-:W-:Y:S08]  /*b870*/  HMMA.16816.F32.BF16 R12, R176.reuse, R120, R12 ;  /* 0x00000078b00c723c */ /* 0x042ff0000004180c */
[C---:B------:R-:W-:Y:S01]  /*b880*/  HMMA.16816.F32.BF16 R16, R176.reuse, R122, R16 ;  /* 0x0000007ab010723c */ /* 0x040fe20000041810 */
[----:B------:R-:W1:Y:S03]  /*b890*/  LDSM.16.M88.4 R120, [R118+0x7c00] ;  /* 0x007c00007678783b */ /* 0x000e660000000200 */
[----:B------:R-:W-:Y:S02]  /*b8a0*/  FMUL.FTZ R173, R4, c[0x0][0x2ec] ;  /* 0x0000bb0004ad7a20 */ /* 0x000fe40000410000 */
[----:B------:R-:W-:Y:S02]  /*b8b0*/  FMUL.FTZ R2, R5, c[0x0][0x2ec] ;  /* 0x0000bb0005027a20 */ /* 0x000fe40000410000 */
[----:B------:R-:W2:Y:S01]  /*b8c0*/  MUFU.TANH R149, R173 ;  /* 0x000000ad00957308 */ /* 0x000ea20000002400 */
[C---:B------:R-:W-:Y:S03]  /*b8d0*/  HMMA.16816.F32.BF16 R20, R176.reuse, R124, R20 ;  /* 0x0000007cb014723c */ /* 0x040fe60000041814 */
[----:B------:R-:W-:Y:S02]  /*b8e0*/  FMUL.FTZ R0, R6, c[0x0][0x2ec] ;  /* 0x0000bb0006007a20 */ /* 0x000fe40000410000 */
[----:B------:R-:W-:Y:S02]  /*b8f0*/  FMUL.FTZ R172, R7, c[0x0][0x2ec] ;  /* 0x0000bb0007ac7a20 */ /* 0x000fe40000410000 */
[----:B------:R-:W-:Y:S01]  /*b900*/  FMUL.FTZ R252, R8, c[0x0][0x2ec] ;  /* 0x0000bb0008fc7a20 */ /* 0x000fe20000410000 */
[C---:B------:R-:W-:Y:S01]  /*b910*/  HMMA.16816.F32.BF16 R24, R176.reuse, R126, R24 ;  /* 0x0000007eb018723c */ /* 0x040fe20000041818 */
[----:B------:R3:W4:Y:S01]  /*b920*/  MUFU.TANH R147, R2 ;  /* 0x0000000200937308 */ /* 0x0007220000002400 */
[----:B------:R-:W5:Y:S02]  /*b930*/  LDSM.16.M88.4 R124, [R118+0x8000] ;  /* 0x00800000767c783b */ /* 0x000f640000000200 */
[----:B------:R-:W-:Y:S02]  /*b940*/  FMUL.FTZ R174, R9, c[0x0][0x2ec] ;  /* 0x0000bb0009ae7a20 */ /* 0x000fe40000410000 */
[----:B------:R-:W-:Y:S02]  /*b950*/  FMUL.FTZ R251, R12, c[0x0][0x2ec] ;  /* 0x0000bb000cfb7a20 */ /* 0x000fe40000410000 */
[----:B------:R-:W-:Y:S03]  /*b960*/  FMUL.FTZ R249, R13, c[0x0][0x2ec] ;  /* 0x0000bb000df97a20 */ /* 0x000fe60000410000 */
[----:B------:R2:W2:Y:S01]  /*b970*/  MUFU.TANH R146, R0 ;  /* 0x0000000000927308 */ /* 0x0004a20000002400 */
[----:B------:R-:W-:Y:S02]  /*b980*/  FMUL.FTZ R250, R14, c[0x0][0x2ec] ;  /* 0x0000bb000efa7a20 */ /* 0x000fe40000410000 */
[----:B------:R-:W-:Y:S02]  /*b990*/  FMUL.FTZ R248, R15, c[0x0][0x2ec] ;  /* 0x0000bb000ff87a20 */ /* 0x000fe40000410000 */
[----:B------:R-:W-:Y:S02]  /*b9a0*/  FMUL.FTZ R247, R16, c[0x0][0x2ec] ;  /* 0x0000bb0010f77a20 */ /* 0x000fe40000410000 */
[----:B------:R-:W-:Y:S02]  /*b9b0*/  FMUL.FTZ R245, R17, c[0x0][0x2ec] ;  /* 0x0000bb0011f57a20 */ /* 0x000fe40000410000 */
[----:B------:R-:W-:Y:S01]  /*b9c0*/  FMUL.FTZ R246, R18, c[0x0][0x2ec] ;  /* 0x0000bb0012f67a20 */ /* 0x000fe20000410000 */
[----:B------:R-:W2:Y:S01]  /*b9d0*/  MUFU.TANH R6, R172 ;  /* 0x000000ac00067308 */ /* 0x000ea20000002400 */
[----:B------:R-:W-:Y:S01]  /*b9e0*/  FMUL.FTZ R244, R19, c[0x0][0x2ec] ;  /* 0x0000bb0013f47a20 */ /* 0x000fe20000410000 */
[C---:B-1----:R-:W-:Y:S03]  /*b9f0*/  HMMA.16816.F32.BF16 R28, R176.reuse, R120, R28 ;  /* 0x00000078b01c723c */ /* 0x042fe6000004181c */
[----:B------:R-:W-:Y:S02]  /*ba00*/  FMUL.FTZ R243, R20, c[0x0][0x2ec] ;  /* 0x0000bb0014f37a20 */ /* 0x000fe40000410000 */
[----:B------:R-:W-:Y:S03]  /*ba10*/  FMUL.FTZ R241, R21, c[0x0][0x2ec] ;  /* 0x0000bb0015f17a20 */ /* 0x000fe60000410000 */
[----:B------:R-:W1:Y:S01]  /*ba20*/  MUFU.TANH R252, R252 ;  /* 0x000000fc00fc7308 */ /* 0x000e620000002400 */
[C---:B------:R-:W-:Y:S01]  /*ba30*/  HMMA.16816.F32.BF16 R32, R176.reuse, R122, R32 ;  /* 0x0000007ab020723c */ /* 0x040fe20000041820 */
[----:B------:R-:W1:Y:S02]  /*ba40*/  LDSM.16.M88.4 R120, [R118+0x8400] ;  /* 0x008400007678783b */ /* 0x000e640000000200 */
[----:B------:R-:W-:Y:S02]  /*ba50*/  FMUL.FTZ R242, R22, c[0x0][0x2ec] ;  /* 0x0000bb0016f27a20 */ /* 0x000fe40000410000 */
[----:B------:R-:W-:Y:S02]  /*ba60*/  FMUL.FTZ R240, R23, c[0x0][0x2ec] ;  /* 0x0000bb0017f07a20 */ /* 0x000fe40000410000 */
[----:B------:R-:W-:Y:S02]  /*ba70*/  FMUL.FTZ R239, R24, c[0x0][0x2ec] ;  /* 0x0000bb0018ef7a20 */ /* 0x000fe40000410000 */
[----:B------:R-:W1:Y:S01]  /*ba80*/  MUFU.TANH R151, R174 ;  /* 0x000000ae00977308 */ /* 0x000e620000002400 */
[C---:B-----5:R-:W-:Y:S03]  /*ba90*/  HMMA.16816.F32.BF16 R36, R176.reuse, R124, R36 ;  /* 0x0000007cb024723c */ /* 0x060fe60000041824 */
[----:B------:R-:W-:Y:S02]  /*baa0*/  FMUL.FTZ R237, R25, c[0x0][0x2ec] ;  /* 0x0000bb0019ed7a20 */ /* 0x000fe40000410000 */
[----:B------:R-:W-:Y:S02]  /*bab0*/  FMUL.FTZ R238, R26, c[0x0][0x2ec] ;  /* 0x0000bb001aee7a20 */ /* 0x000fe40000410000 */
[----:B------:R-:W-:Y:S01]  /*bac0*/  FMUL.FTZ R236, R27, c[0x0][0x2ec] ;  /* 0x0000bb001bec7a20 */ /* 0x000fe20000410000 */
[C---:B------:R-:W-:Y:S01]  /*bad0*/  HMMA.16816.F32.BF16 R40, R176.reuse, R126, R40 ;  /* 0x0000007eb028723c */ /* 0x040fe20000041828 */
[----:B------:R-:W2:Y:S01]  /*bae0*/  MUFU.TANH R251, R251 ;  /* 0x000000fb00fb7308 */ /* 0x000ea20000002400 */
[----:B------:R-:W5:Y:S02]  /*baf0*/  LDSM.16.M88.4 R124, [R118+0x8800] ;  /* 0x00880000767c783b */ /* 0x000f640000000200 */
[----:B------:R-:W-:Y:S02]  /*bb00*/  FMUL.FTZ R235, R28, c[0x0][0x2ec] ;  /* 0x0000bb001ceb7a20 */ /* 0x000fe40000410000 */
[----:B------:R-:W-:Y:S02]  /*bb10*/  FMUL.FTZ R233, R29, c[0x0][0x2ec] ;  /* 0x0000bb001de97a20 */ /* 0x000fe40000410000 */
[----:B------:R-:W-:Y:S03]  /*bb20*/  FMUL.FTZ R234, R30, c[0x0][0x2ec] ;  /* 0x0000bb001eea7a20 */ /* 0x000fe60000410000 */
[----:B------:R-:W2:Y:S01]  /*bb30*/  MUFU.TANH R249, R249 ;  /* 0x000000f900f97308 */ /* 0x000ea20000002400 */
        /* <DEDUP_REMOVED lines=9> */
[----:B------:R-:W-:Y:S02]  /*bbd0*/  FMUL.FTZ R226, R38, c[0x0][0x2ec] ;  /* 0x0000bb0026e27a20 */ /* 0x000fe40000410000 */
[----:B------:R-:W-:Y:S01]  /*bbe0*/  FMUL.FTZ R224, R39, c[0x0][0x2ec] ;  /* 0x0000bb0027e07a20 */ /* 0x000fe20000410000 */
[----:B------:R-:W1:Y:S01]  /*bbf0*/  MUFU.TANH R248, R248 ;  /* 0x000000f800f87308 */ /* 0x000e620000002400 */
[C---:B------:R-:W-:Y:S01]  /*bc00*/  HMMA.16816.F32.BF16 R48, R176.reuse, R122, R48 ;  /* 0x0000007ab030723c */ /* 0x040fe20000041830 */
[----:B------:R-:W1:Y:S01]  /*bc10*/  LDSM.16.M88.4 R120, [R118+0x8c00] ;  /* 0x008c00007678783b */ /* 0x000e620000000200 */
[----:B------:R-:W-:Y:S04]  /*bc20*/  DEPBAR.LE SB0, 0x0 ;  /* 0x000080000000791a */ /* 0x000fe80000000000 */
[----:B------:R-:W-:Y:S02]  /*bc30*/  FMUL.FTZ R223, R40, c[0x0][0x2ec] ;  /* 0x0000bb0028df7a20 */ /* 0x000fe40000410000 */
[----:B------:R-:W-:Y:S01]  /*bc40*/  FMUL.FTZ R221, R41, c[0x0][0x2ec] ;  /* 0x0000bb0029dd7a20 */ /* 0x000fe20000410000 */
[----:B------:R-:W1:Y:S01]  /*bc50*/  MUFU.TANH R247, R247 ;  /* 0x000000f700f77308 */ /* 0x000e620000002400 */
[----:B------:R-:W-:Y:S01]  /*bc60*/  BAR.SYNC.DEFER_BLOCKING 0x0 ;  /* 0x0000000000007b1d */ /* 0x000fe20000010000 */
[C---:B-----5:R-:W-:Y:S05]  /*bc70*/  HMMA.16816.F32.BF16 R52, R176.reuse, R124, R52 ;  /* 0x0000007cb034723c */ /* 0x060fea0000041834 */
[----:B------:R-:W-:Y:S02]  /*bc80*/  FMUL.FTZ R222, R42, c[0x0][0x2ec] ;  /* 0x0000bb002ade7a20 */ /* 0x000fe40000410000 */
[----:B------:R-:W-:Y:S01]  /*bc90*/  FMUL.FTZ R220, R43, c[0x0][0x2ec] ;  /* 0x0000bb002bdc7a20 */ /* 0x000fe20000410000 */
[----:B------:R-:W2:Y:S01]  /*bca0*/  MUFU.TANH R245, R245 ;  /* 0x000000f500f57308 */ /* 0x000ea20000002400 */
[C---:B------:R-:W-:Y:S03]  /*bcb0*/  HMMA.16816.F32.BF16 R56, R176.reuse, R126, R56 ;  /* 0x0000007eb038723c */ /* 0x040fe60000041838 */
[----:B------:R-:W-:Y:S02]  /*bcc0*/  FMUL.FTZ R219, R44, c[0x0][0x2ec] ;  /* 0x0000bb002cdb7a20 */ /* 0x000fe40000410000 */
[----:B------:R-:W-:Y:S02]  /*bcd0*/  FMUL.FTZ R217, R45, c[0x0][0x2ec] ;  /* 0x0000bb002dd97a20 */ /* 0x000fe40000410000 */
[----:B------:R-:W-:Y:S02]  /*bce0*/  FMUL.FTZ R218, R46, c[0x0][0x2ec] ;  /* 0x0000bb002eda7a20 */ /* 0x000fe40000410000 */
[----:B------:R-:W4:Y:S03]  /*bcf0*/  MUFU.TANH R246, R246 ;  /* 0x000000f600f67308 */ /* 0x000f260000002400 */
[----:B------:R-:W-:Y:S02]  /*bd00*/  FMUL.FTZ R216, R47, c[0x0][0x2ec] ;  /* 0x0000bb002fd87a20 */ /* 0x000fe40000410000 */
[----:B------:R-:W-:Y:S02]  /*bd10*/  FMUL.FTZ R215, R48, c[0x0][0x2ec] ;  /* 0x0000bb0030d77a20 */ /* 0x000fe40000410000 */
[----:B------:R-:W-:Y:S02]  /*bd20*/  FMUL.FTZ R53, R53, c[0x0][0x2ec] ;  /* 0x0000bb0035357a20 */ /* 0x000fe40000410000 */
[----:B------:R-:W-:Y:S01]  /*bd30*/  FMUL.FTZ R54, R54, c[0x0][0x2ec] ;  /* 0x0000bb0036367a20 */ /* 0x000fe20000410000 */
[----:B------:R-:W4:Y:S01]  /*bd40*/  MUFU.TANH R244, R244 ;  /* 0x000000f400f47308 */ /* 0x000f220000002400 */
[----:B------:R-:W-:Y:S01]  /*bd50*/  FMUL.FTZ R211, R52, c[0x0][0x2ec] ;  /* 0x0000bb0034d37a20 */ /* 0x000fe20000410000 */
[C---:B-1----:R-:W-:Y:S03]  /*bd60*/  HMMA.16816.F32.BF16 R60, R176.reuse, R120, R60 ;  /* 0x00000078b03c723c */ /* 0x042fe6000004183c */
[----:B------:R-:W-:Y:S02]  /*bd70*/  FMUL.FTZ R183, R56, c[0x0][0x2ec] ;  /* 0x0000bb0038b77a20 */ /* 0x000fe40000410000 */
[----:B---3--:R-:W-:Y:S02]  /*bd80*/  FMUL.FTZ R2, R10, c[0x0][0x2ec] ;  /* 0x0000bb000a027a20 */ /* 0x008fe40000410000 */
[----:B--2---:R-:W-:Y:S01]  /*bd90*/  FMUL.FTZ R0, R11, c[0x0][0x2ec] ;  /* 0x0000bb000b007a20 */ /* 0x004fe20000410000 */
[----:B------:R1:W2:Y:S01]  /*bda0*/  MUFU.TANH R209, R53 ;  /* 0x0000003500d17308 */ /* 0x0002a20000002400 */
[----:B------:R-:W-:Y:S03]  /*bdb0*/  HMMA.16816.F32.BF16 R64, R176, R122, R64 ;  /* 0x0000007ab040723c */ /* 0x000fe60000041840 */
[----:B------:R-:W-:Y:S02]  /*bdc0*/  FMUL.FTZ R49, R49, c[0x0][0x2ec] ;  /* 0x0000bb0031317a20 */ /* 0x000fe40000410000 */
[----:B------:R-:W-:Y:S02]  /*bdd0*/  FMUL.FTZ R50, R50, c[0x0][0x2ec] ;  /* 0x0000bb0032327a20 */ /* 0x000fe40000410000 */
[----:B------:R-:W-:Y:S02]  /*bde0*/  FMUL.FTZ R51, R51, c[0x0][0x2ec] ;  /* 0x0000bb0033337a20 */ /* 0x000fe40000410000 */
[----:B------:R3:W2:Y:S03]  /*bdf0*/  MUFU.TANH R210, R54 ;  /* 0x0000003600d27308 */ /* 0x0006a60000002400 */
[----:B------:R-:W-:Y:S02]  /*be00*/  FMUL.FTZ R55, R55, c[0x0][0x2ec] ;  /* 0x0000bb0037377a20 */ /* 0x000fe40000410000 */
[----:B------:R-:W-:Y:S02]  /*be10*/  FMUL.FTZ R57, R57, c[0x0][0x2ec] ;  /* 0x0000bb0039397a20 */ /* 0x000fe40000410000 */
[----:B------:R-:W-:Y:S02]  /*be20*/  FMUL.FTZ R175, R60, c[0x0][0x2ec] ;  /* 0x0000bb003caf7a20 */ /* 0x000fe40000410000 */
[----:B------:R-:W-:Y:S01]  /*be30*/  FMUL.FTZ R58, R58, c[0x0][0x2ec] ;  /* 0x0000bb003a3a7a20 */ /* 0x000fe20000410000 */
[----:B------:R2:W2:Y:S01]  /*be40*/  MUFU.TANH R150, R2 ;  /* 0x0000000200967308 */ /* 0x0004a20000002400 */
[----:B------:R-:W-:Y:S02]  /*be50*/  FMUL.FTZ R59, R59, c[0x0][0x2ec] ;  /* 0x0000bb003b3b7a20 */ /* 0x000fe40000410000 */
[----:B------:R-:W-:Y:S02]  /*be60*/  FMUL.FTZ R61, R61, c[0x0][0x2ec] ;  /* 0x0000bb003d3d7a20 */ /* 0x000fe40000410000 */
[----:B------:R-:W-:Y:S02]  /*be70*/  FMUL.FTZ R173, R64, c[0x0][0x2ec] ;  /* 0x0000bb0040ad7a20 */ /* 0x000fe40000410000 */
[----:B-1----:R-:W-:Y:S02]  /*be80*/  FMUL.FTZ R53, R67, c[0x0][0x2ec] ;  /* 0x0000bb0043357a20 */ /* 0x002fe40000410000 */
[----:B------:R-:W-:Y:S01]  /*be90*/  FMUL.FTZ R62, R62, c[0x0][0x2ec] ;  /* 0x0000bb003e3e7a20 */ /* 0x000fe20000410000 */
[----:B------:R1:W1:Y:S01]  /*bea0*/  MUFU.TANH R10, R0 ;  /* 0x00000000000a7308 */ /* 0x0002620000002400 */
[----:B------:R-:W-:Y:S02]  /*beb0*/  FMUL.FTZ R63, R63, c[0x0][0x2ec] ;  /* 0x0000bb003f3f7a20 */ /* 0x000fe40000410000 */
[----:B------:R-:W-:Y:S02]  /*bec0*/  FMUL.FTZ R65, R65, c[0x0][0x2ec] ;  /* 0x0000bb0041417a20 */ /* 0x000fe40000410000 */
[----:B---3--:R-:W-:Y:S05]  /*bed0*/  FMUL.FTZ R54, R66, c[0x0][0x2ec] ;  /* 0x0000bb0042367a20 */ /* 0x008fea0000410000 */
[----:B------:R-:W3:Y:S10]  /*bee0*/  MUFU.TANH R243, R243 ;  /* 0x000000f300f37308 */ /* 0x000ef40000002400 */
        /* <DEDUP_REMOVED lines=52> */
[----:B-1----:R-:W-:Y:S04]  /*c230*/  IABS R0, c[0x0][0x2d0] ;  /* 0x0000b40000007a13 */ /* 0x002fe80000000000 */
        /* <DEDUP_REMOVED lines=58> */
.L_x_2735:
        /* <DEDUP_REMOVED lines=26> */
.L_x_2734:
        /* <DEDUP_REMOVED lines=105> */
[----:B------:R-:W-:Y:S02]  /*ce10*/  FFMA.FTZ R131, R236, c[0x0][0x23c], -R127 ;  /* 0x00008f00ec837a23 */ /* 0x000fe4000001087f */
        /* <DEDUP_REMOVED lines=34> */
[----:B------:R-:W-:Y:S01]  /*d040*/  LDSM.16.MT88.4 R76, [R119+0xd400] ;  /* 0x00d40000774c783b */ /* 0x000fe20000004200 */
[----:B--2---:R-:W-:Y:S01]  /*d050*/  F2FP.BF16.PACK_AB R57, R122, R123 ;  /* 0x0000007b7a39723e */ /* 0x004fe200000010ff */
[C---:B------:R-:W-:Y:S02]  /*d060*/  FMUL.FTZ R48, R52.reuse, R68 ;  /* 0x0000004434307220 */ /* 0x040fe40000410000 */
[----:B------:R-:W-:Y:S02]  /*d070*/  FMUL.FTZ R49, R52, R69 ;  /* 0x0000004534317220 */ /* 0x000fe40000410000 */
[C---:B------:R-:W-:Y:S01]  /*d080*/  FMUL.FTZ R50, R3.reuse, R70 ;  /* 0x0000004603327220 */ /* 0x040fe20000410000 */
[----:B------:R-:W-:Y:S01]  /*d090*/  MUFU.EX2 R120, R120 ;  /* 0x0000007800787308 */ /* 0x000fe20000000800 */
[C---:B------:R-:W-:Y:S02]  /*d0a0*/  FMUL.FTZ R51, R3.reuse, R71 ;  /* 0x0000004703337220 */ /* 0x040fe40000410000 */
[----:B------:R-:W-:Y:S01]  /*d0b0*/  LDSM.16.MT88.4 R68, [R116+0xb400] ;  /* 0x00b400007444783b */ /* 0x000fe20000004200 */
[----:B------:R-:W-:Y:S02]  /*d0c0*/  FFMA.FTZ R123, R3, R206, R123 ;  /* 0x000000ce037b7223 */ /* 0x000fe4000001007b */
[--C-:B------:R-:W-:Y:S02]  /*d0d0*/  FFMA.FTZ R84, R247, c[0x0][0x23c], -R128.reuse ;  /* 0x00008f00f7547a23 */ /* 0x100fe40000010880 */
[--C-:B------:R-:W-:Y:S02]  /*d0e0*/  FFMA.FTZ R133, R233, c[0x0][0x23c], -R128.reuse ;  /* 0x00008f00e9857a23 */ /* 0x100fe40000010880 */
[----:B------:R-:W2:Y:S01]  /*d0f0*/  MUFU.EX2 R55, R55 ;  /* 0x0000003700377308 */ /* 0x000ea20000000800 */
        /* <DEDUP_REMOVED lines=57> */
[----:B------:R-:W1:Y:S03]  /*d490*/  MUFU.EX2 R96, R96 ;  /* 0x0000006000607308 */ /* 0x000e660000000800 */
        /* <DEDUP_REMOVED lines=34> */
[----:B------:R-:W-:Y:S02]  /*d6c0*/  FFMA.FTZ R165, R177, c[0x0][0x23c], -R128 ;  /* 0x00008f00b1a57a23 */ /* 0x000fe40000010880 */
[--C-:B------:R-:W-:Y:S02]  /*d6d0*/  FFMA.FTZ R166, R176, c[0x0][0x23c], -R127.reuse ;  /* 0x00008f00b0a67a23 */ /* 0x100fe4000001087f */
[--C-:B------:R-:W-:Y:S01]  /*d6e0*/  FFMA.FTZ R167, R174, c[0x0][0x23c], -R127.reuse ;  /* 0x00008f00aea77a23 */ /* 0x100fe2000001087f */
[----:B------:R-:W-:Y:S01]  /*d6f0*/  HMMA.16816.F32.BF16 R48, R56, R62, R48 ;  /* 0x0000003e3830723c */ /* 0x000fe20000041830 */
[----:B------:R-:W5:Y:S02]  /*d700*/  LDSM.16.MT88.4 R60, [R119+0xb400] ;  /* 0x00b40000773c783b */ /* 0x000f640000004200 */
[----:B------:R-:W5:Y:S01]  /*d710*/  MUFU.EX2 R91, R91 ;  /* 0x0000005b005b7308 */ /* 0x000f620000000800 */
[--C-:B------:R-:W-:Y:S02]  /*d720*/  FFMA.FTZ R54, R54, c[0x0][0x23c], -R127.reuse ;  /* 0x00008f0036367a23 */ /* 0x100fe4000001087f */
[----:B------:R-:W-:Y:S01]  /*d730*/  FFMA.FTZ R127, R53, c[0x0][0x23c], -R127 ;  /* 0x00008f00357f7a23 */ /* 0x000fe2000001087f */
[----:B-1----:R-:W-:Y:S01]  /*d740*/  F2FP.BF16.PACK_AB R56, R96, R97 ;  /* 0x000000616038723e */ /* 0x002fe200000010ff */
[----:B------:R-:W-:Y:S01]  /*d750*/  FFMA.FTZ R126, R52, R207, R126 ;  /* 0x000000cf347e7223 */ /* 0x000fe2000001007e */
[----:B--2---:R-:W-:Y:S03]  /*d760*/  F2FP.BF16.PACK_AB R57, R89, R88 ;  /* 0x000000585939723e */ /* 0x004fe600000010ff */
[----:B---3--:R-:W-:Y:S01]  /*d770*/  F2FP.BF16.PACK_AB R58, R81, R84 ;  /* 0x00000054513a723e */ /* 0x008fe200000010ff */
[----:B------:R-:W1:Y:S01]  /*d780*/  MUFU.EX2 R90, R90 ;  /* 0x0000005a005a7308 */ /* 0x000e620000000800 */
[----:B----4-:R-:W-:Y:S01]  /*d790*/  F2FP.BF16.PACK_AB R59, R83, R80 ;  /* 0x00000050533b723e */ /* 0x010fe200000010ff */
[----:B------:R-:W-:Y:S02]  /*d7a0*/  FADD.FTZ R125, R125, R126 ;  /* 0x0000007e7d7d7221 */ /* 0x000fe40000010000 */
[----:B------:R-:W-:Y:S02]  /*d7b0*/  FADD.FTZ R123, R122, R123 ;  /* 0x0000007b7a7b7221 */ /* 0x000fe40000010000 */
[----:B------:R-:W-:Y:S02]  /*d7c0*/  FADD.FTZ R124, R124, R125 ;  /* 0x0000007d7c7c7221 */ /* 0x000fe40000010000 */
[C---:B------:R-:W-:Y:S02]  /*d7d0*/  HMMA.16816.F32.BF16 R4, R56.reuse, R64, R4 ;  /* 0x000000403804723c */ /* 0x040fe40000041804 */
[----:B------:R-:W2:Y:S01]  /*d7e0*/  MUFU.EX2 R98, R98 ;  /* 0x0000006200627308 */ /* 0x000ea20000000800 */
[----:B------:R-:W-:Y:S02]  /*d7f0*/  FADD.FTZ R124, R121, R124 ;  /* 0x0000007c797c7221 */ /* 0x000fe40000010000 */
[----:B------:R-:W-:Y:S02]  /*d800*/  FADD.FTZ R120, R120, R123 ;  /* 0x0000007b78787221 */ /* 0x000fe40000010000 */
[----:B------:R-:W-:Y:S01]  /*d810*/  FADD.FTZ R97, R97, R124 ;  /* 0x0000007c61617221 */ /* 0x000fe20000010000 */
[C---:B------:R-:W-:Y:S01]  /*d820*/  HMMA.16816.F32.BF16 R8, R56.reuse, R66, R8 ;  /* 0x000000423808723c */ /* 0x040fe20000041808 */
[----:B------:R-:W3:Y:S03]  /*d830*/  LDSM.16.MT88.4 R64, [R116+0xd400] ;  /* 0x00d400007440783b */ /* 0x000ee60000004200 */
[----:B------:R-:W-:Y:S01]  /*d840*/  FADD.FTZ R97, R96, R97 ;  /* 0x0000006160617221 */ /* 0x000fe20000010000 */
[----:B------:R-:W4:Y:S01]  /*d850*/  MUFU.EX2 R135, R135 ;  /* 0x0000008700877308 */ /* 0x000f220000000800 */
[----:B------:R-:W-:Y:S02]  /*d860*/  FADD.FTZ R55, R55, R120 ;  /* 0x0000007837377221 */ /* 0x000fe40000010000 */
[C---:B-----5:R-:W-:Y:S04]  /*d870*/  HMMA.16816.F32.BF16 R12, R56.reuse, R72, R12 ;  /* 0x00000048380c723c */ /* 0x060fe8000004180c */
[----:B------:R-:W-:Y:S02]  /*d880*/  FADD.FTZ R84, R84, R97 ;  /* 0x0000006154547221 */ /* 0x000fe40000010000 */
[----:B------:R-:W-:Y:S01]  /*d890*/  FADD.FTZ R88, R88, R55 ;  /* 0x0000003758587221 */ /* 0x000fe20000010000 */
[----:B------:R-:W-:Y:S01]  /*d8a0*/  MUFU.EX2 R136, R136 ;  /* 0x0000008800887308 */ /* 0x000fe20000000800 */
[C---:B------:R-:W-:Y:S01]  /*d8b0*/  HMMA.16816.F32.BF16 R16, R56.reuse, R74, R16 ;  /* 0x0000004a3810723c */ /* 0x040fe20000041810 */
[----:B------:R-:W5:Y:S03]  /*d8c0*/  LDSM.16.MT88.4 R72, [R119+0x9800] ;  /* 0x009800007748783b */ /* 0x000f660000004200 */
[----:B------:R-:W-:Y:S02]  /*d8d0*/  FADD.FTZ R81, R81, R84 ;  /* 0x0000005451517221 */ /* 0x000fe40000010000 */
[----:B------:R-:W-:Y:S02]  /*d8e0*/  FADD.FTZ R89, R89, R88 ;  /* 0x0000005859597221 */ /* 0x000fe40000010000 */
[C---:B------:R-:W-:Y:S01]  /*d8f0*/  HMMA.16816.F32.BF16 R20, R56.reuse, R60, R20 ;  /* 0x0000003c3814723c */ /* 0x040fe20000041814 */
[----:B------:R-:W-:Y:S01]  /*d900*/  LDSM.16.MT88.4 R84, [R116+0xcc00] ;  /* 0x00cc00007454783b */ /* 0x000fe20000004200 */
[----:B------:R-:W1:Y:S06]  /*d910*/  MUFU.EX2 R137, R137 ;  /* 0x0000008900897308 */ /* 0x000e6c0000000800 */
[C---:B------:R-:W-:Y:S01]  /*d920*/  HMMA.16816.F32.BF16 R24, R56.reuse, R62, R24 ;  /* 0x0000003e3818723c */ /* 0x040fe20000041818 */
[----:B------:R-:W1:Y:S03]  /*d930*/  LDSM.16.MT88.4 R60, [R116+0x9800] ;  /* 0x00980000743c783b */ /* 0x000e660000004200 */
[----:B------:R-:W-:Y:S04]  /*d940*/  MUFU.EX2 R138, R138 ;  /* 0x0000008a008a7308 */ /* 0x000fe80000000800 */
[C---:B------:R-:W-:Y:S06]  /*d950*/  HMMA.16816.F32.BF16 R28, R56.reuse, R68, R28 ;  /* 0x00000044381c723c */ /* 0x040fec000004181c */
[----:B------:R-:W1:Y:S02]  /*d960*/  MUFU.EX2 R139, R139 ;  /* 0x0000008b008b7308 */ /* 0x000e640000000800 */
[C---:B------:R-:W-:Y:S01]  /*d970*/  HMMA.16816.F32.BF16 R32, R56.reuse, R70, R32 ;  /* 0x000000463820723c */ /* 0x040fe20000041820 */
[----:B------:R-:W-:Y:S07]  /*d980*/  LDSM.16.MT88.4 R68, [R116+0xb800] ;  /* 0x00b800007444783b */ /* 0x000fee0000004200 */
[C---:B------:R-:W-:Y:S01]  /*d990*/  HMMA.16816.F32.BF16 R36, R56.reuse, R76, R36 ;  /* 0x0000004c3824723c */ /* 0x040fe20000041824 */
[----:B------:R-:W-:Y:S07]  /*d9a0*/  MUFU.EX2 R140, R140 ;  /* 0x0000008c008c7308 */ /* 0x000fee0000000800 */
[C---:B------:R-:W-:Y:S01]  /*d9b0*/  HMMA.16816.F32.BF16 R40, R56.reuse, R78, R40 ;  /* 0x0000004e3828723c */ /* 0x040fe20000041828 */
[----:B------:R-:W-:Y:S02]  /*d9c0*/  LDSM.16.MT88.4 R76, [R119+0xe400] ;  /* 0x00e40000774c783b */ /* 0x000fe40000004200 */
[----:B------:R-:W2:Y:S05]  /*d9d0*/  MUFU.EX2 R141, R141 ;  /* 0x0000008d008d7308 */ /* 0x000eaa0000000800 */
[C---:B---3--:R-:W-:Y:S05]  /*d9e0*/  HMMA.16816.F32.BF16 R44, R56.reuse, R64, R44 ;  /* 0x00000040382c723c */ /* 0x048fea000004182c */
[----:B------:R-:W-:Y:S03]  /*d9f0*/  MUFU.EX2 R142, R142 ;  /* 0x0000008e008e7308 */ /* 0x000fe60000000800 */
[----:B------:R-:W-:Y:S01]  /*da00*/  HMMA.16816.F32.BF16 R48, R56, R66, R48 ;  /* 0x000000423830723c */ /* 0x000fe20000041830 */
[----:B------:R-:W3:Y:S06]  /*da10*/  LDSM.16.MT88.4 R64, [R119+0xb800] ;  /* 0x00b800007740783b */ /* 0x000eec0000004200 */
[----:B------:R-:W-:Y:S01]  /*da20*/  F2FP.BF16.PACK_AB R56, R91, R82 ;  /* 0x000000525b38723e */ /* 0x000fe200000010ff */
[----:B------:R-:W3:Y:S01]  /*da30*/  MUFU.EX2 R143, R143 ;  /* 0x0000008f008f7308 */ /* 0x000ee20000000800 */
[----:B-1----:R-:W-:Y:S03]  /*da40*/  F2FP.BF16.PACK_AB R57, R90, R99 ;  /* 0x000000635a39723e */ /* 0x002fe600000010ff */
[----:B--2---:R-:W-:Y:S01]  /*da50*/  F2FP.BF16.PACK_AB R58, R129, R98 ;  /* 0x00000062813a723e */ /* 0x004fe200000010ff */
[----:B------:R-:W-:Y:S01]  /*da60*/  FADD.FTZ R82, R82, R81 ;  /* 0x0000005152527221 */ /* 0x000fe20000010000 */
[----:B------:R-:W-:Y:S03]  /*da70*/  F2FP.BF16.PACK_AB R59, R131, R130 ;  /* 0x00000082833b723e */ /* 0x000fe600000010ff */
[----:B------:R-:W-:Y:S01]  /*da80*/  FADD.FTZ R91, R91, R82 ;  /* 0x000000525b5b7221 */ /* 0x000fe20000010000 */
[----:B------:R-:W-:Y:S03]  /*da90*/  MUFU.EX2 R144, R144 ;  /* 0x0000009000907308 */ /* 0x000fe60000000800 */
[C---:B-----5:R-:W-:Y:S03]  /*daa0*/  HMMA.16816.F32.BF16 R4, R56.reuse, R72, R4 ;  /* 0x000000483804723c */ /* 0x060fe60000041804 */
[----:B------:R-:W-:Y:S04]  /*dab0*/  FADD.FTZ R98, R98, R91 ;  /* 0x0000005b62627221 */ /* 0x000fe80000010000 */
[----:B------:R-:W1:Y:S01]  /*dac0*/  MUFU.EX2 R145, R145 ;  /* 0x0000009100917308 */ /* 0x000e620000000800 */
[C---:B------:R-:W-:Y:S01]  /*dad0*/  HMMA.16816.F32.BF16 R8, R56.reuse, R74, R8 ;  /* 0x0000004a3808723c */ /* 0x040fe20000041808 */
[----:B------:R-:W2:Y:S03]  /*dae0*/  LDSM.16.MT88.4 R72, [R119+0xd800] ;  /* 0x00d800007748783b */ /* 0x000ea60000004200 */
[----:B------:R-:W-:Y:S04]  /*daf0*/  FADD.FTZ R129, R129, R98 ;  /* 0x0000006281817221 */ /* 0x000fe80000010000 */
[C---:B------:R-:W-:Y:S01]  /*db00*/  HMMA.16816.F32.BF16 R12, R56.reuse, R60, R12 ;  /* 0x0000003c380c723c */ /* 0x040fe2000004180c */
[----:B------:R-:W-:Y:S07]  /*db10*/  MUFU.EX2 R146, R146 ;  /* 0x0000009200927308 */ /* 0x000fee0000000800 */
[C---:B------:R-:W-:Y:S01]  /*db20*/  HMMA.16816.F32.BF16 R16, R56.reuse, R62, R16 ;  /* 0x0000003e3810723c */ /* 0x040fe20000041810 */
[----:B------:R-:W5:Y:S02]  /*db30*/  LDSM.16.MT88.4 R60, [R116+0xd800] ;  /* 0x00d80000743c783b */ /* 0x000f640000004200 */
[----:B------:R-:W1:Y:S05]  /*db40*/  MUFU.EX2 R147, R147 ;  /* 0x0000009300937308 */ /* 0x000e6a0000000800 */
[C---:B---3--:R-:W-:Y:S05]  /*db50*/  HMMA.16816.F32.BF16 R20, R56.reuse, R64, R20 ;  /* 0x000000403814723c */ /* 0x048fea0000041814 */
[----:B------:R-:W-:Y:S03]  /*db60*/  MUFU.EX2 R148, R148 ;  /* 0x0000009400947308 */ /* 0x000fe60000000800 */
[C---:B------:R-:W-:Y:S01]  /*db70*/  HMMA.16816.F32.BF16 R24, R56.reuse, R66, R24 ;  /* 0x000000423818723c */ /* 0x040fe20000041818 */
[----:B------:R-:W3:Y:S06]  /*db80*/  LDSM.16.MT88.4 R64, [R119+0x9c00] ;  /* 0x009c00007740783b */ /* 0x000eec0000004200 */
[----:B------:R-:W1:Y:S01]  /*db90*/  MUFU.EX2 R149, R149 ;  /* 0x0000009500957308 */ /* 0x000e620000000800 */
[C---:B------:R-:W-:Y:S08]  /*dba0*/  HMMA.16816.F32.BF16 R28, R56.reuse, R68, R28 ;  /* 0x00000044381c723c */ /* 0x040ff0000004181c */
[C---:B------:R-:W-:Y:S01]  /*dbb0*/  HMMA.16816.F32.BF16 R32, R56.reuse, R70, R32 ;  /* 0x000000463820723c */ /* 0x040fe20000041820 */
[----:B------:R-:W1:Y:S01]  /*dbc0*/  LDSM.16.MT88.4 R68, [R116+0x9c00] ;  /* 0x009c00007444783b */ /* 0x000e620000004200 */
[----:B------:R-:W-:Y:S06]  /*dbd0*/  MUFU.EX2 R150, R150 ;  /* 0x0000009600967308 */ /* 0x000fec0000000800 */
[C---:B--2---:R-:W-:Y:S04]  /*dbe0*/  HMMA.16816.F32.BF16 R36, R56.reuse, R72, R36 ;  /* 0x000000483824723c */ /* 0x044fe80000041824 */
[----:B------:R-:W2:Y:S04]  /*dbf0*/  MUFU.EX2 R151, R151 ;  /* 0x0000009700977308 */ /* 0x000ea80000000800 */
[C---:B------:R-:W-:Y:S01]  /*dc00*/  HMMA.16816.F32.BF16 R40, R56.reuse, R74, R40 ;  /* 0x0000004a3828723c */ /* 0x040fe20000041828 */
[----:B------:R-:W1:Y:S05]  /*dc10*/  LDSM.16.MT88.4 R72, [R119+0xbc00] ;  /* 0x00bc00007748783b */ /* 0x000e6a0000004200 */
[----:B------:R-:W-:Y:S02]  /*dc20*/  MUFU.EX2 R152, R152 ;  /* 0x0000009800987308 */ /* 0x000fe40000000800 */
[C---:B-----5:R-:W-:Y:S08]  /*dc30*/  HMMA.16816.F32.BF16 R44, R56.reuse, R60, R44 ;  /* 0x0000003c382c723c */ /* 0x060ff0000004182c */
[----:B------:R-:W-:Y:S01]  /*dc40*/  HMMA.16816.F32.BF16 R48, R56, R62, R48 ;  /* 0x0000003e3830723c */ /* 0x000fe20000041830 */
[----:B------:R-:W5:Y:S01]  /*dc50*/  LDSM.16.MT88.4 R60, [R116+0xbc00] ;  /* 0x00bc0000743c783b */ /* 0x000f620000004200 */
[----:B------:R-:W1:Y:S05]  /*dc60*/  MUFU.EX2 R153, R153 ;  /* 0x0000009900997308 */ /* 0x000e6a0000000800 */
[----:B------:R-:W-:Y:S01]  /*dc70*/  F2FP.BF16.PACK_AB R56, R133, R132 ;  /* 0x000000848538723e */ /* 0x000fe200000010ff */
[----:B------:R-:W-:Y:S01]  /*dc80*/  FADD.FTZ R132, R132, R129 ;  /* 0x0000008184847221 */ /* 0x000fe20000010000 */
[----:B----4-:R-:W-:Y:S03]  /*dc90*/  F2FP.BF16.PACK_AB R57, R135, R134 ;  /* 0x000000868739723e */ /* 0x010fe600000010ff */
        /* <DEDUP_REMOVED lines=9> */
[----:B------:R-:W4:Y:S03]  /*dd30*/  LDSM.16.MT88.4 R64, [R119+0xdc00] ;  /* 0x00dc00007740783b */ /* 0x000f260000004200 */
        /* <DEDUP_REMOVED lines=8> */
[----:B------:R-:W2:Y:S02]  /*ddc0*/  LDSM.16.MT88.4 R72, [R119+0xa000] ;  /* 0x00a000007748783b */ /* 0x000ea40000004200 */
[----:B------:R-:W1:Y:S05]  /*ddd0*/  MUFU.EX2 R159, R159 ;  /* 0x0000009f009f7308 */ /* 0x000e6a0000000800 */
[C---:B-----5:R-:W-:Y:S05]  /*dde0*/  HMMA.16816.F32.BF16 R28, R56.reuse, R60, R28 ;  /* 0x0000003c381c723c */ /* 0x060fea000004181c */
[----:B------:R-:W-:Y:S03]  /*ddf0*/  MUFU.EX2 R160, R160 ;  /* 0x000000a000a07308 */ /* 0x000fe60000000800 */
[C---:B------:R-:W-:Y:S01]  /*de00*/  HMMA.16816.F32.BF16 R32, R56.reuse, R62, R32 ;  /* 0x0000003e3820723c */ /* 0x040fe20000041820 */
[----:B------:R-:W5:Y:S06]  /*de10*/  LDSM.16.MT88.4 R60, [R116+0xa000] ;  /* 0x00a00000743c783b */ /* 0x000f6c0000004200 */
[----:B------:R-:W2:Y:S01]  /*de20*/  MUFU.EX2 R161, R161 ;  /* 0x000000a100a17308 */ /* 0x000ea20000000800 */
[C---:B----4-:R-:W-:Y:S08]  /*de30*/  HMMA.16816.F32.BF16 R36, R56.reuse, R64, R36 ;  /* 0x000000403824723c */ /* 0x050ff00000041824 */
[C---:B------:R-:W-:Y:S01]  /*de40*/  HMMA.16816.F32.BF16 R40, R56.reuse, R66, R40 ;  /* 0x000000423828723c */ /* 0x040fe20000041828 */
[----:B------:R-:W4:Y:S01]  /*de50*/  LDSM.16.MT88.4 R64, [R119+0xc000] ;  /* 0x00c000007740783b */ /* 0x000f220000004200 */
[----:B------:R-:W-:Y:S06]  /*de60*/  MUFU.EX2 R162, R162 ;  /* 0x000000a200a27308 */ /* 0x000fec0000000800 */
[C---:B-1----:R-:W-:Y:S04]  /*de70*/  HMMA.16816.F32.BF16 R44, R56.reuse, R68, R44 ;  /* 0x00000044382c723c */ /* 0x042fe8000004182c */
[----:B------:R-:W1:Y:S04]  /*de80*/  MUFU.EX2 R163, R163 ;  /* 0x000000a300a37308 */ /* 0x000e680000000800 */
[----:B------:R-:W-:Y:S01]  /*de90*/  HMMA.16816.F32.BF16 R48, R56, R70, R48 ;  /* 0x000000463830723c */ /* 0x000fe20000041830 */
[----:B------:R-:W1:Y:S05]  /*dea0*/  LDSM.16.MT88.4 R68, [R116+0xc000] ;  /* 0x00c000007444783b */ /* 0x000e6a0000004200 */
[----:B------:R-:W-:Y:S01]  /*deb0*/  MUFU.EX2 R164, R164 ;  /* 0x000000a400a47308 */ /* 0x000fe20000000800 */
[----:B------:R-:W-:Y:S01]  /*dec0*/  F2FP.BF16.PACK_AB R56, R141, R140 ;  /* 0x0000008c8d38723e */ /* 0x000fe200000010ff */
[----:B------:R-:W-:Y:S01]  /*ded0*/  FADD.FTZ R140, R140, R137 ;  /* 0x000000898c8c7221 */ /* 0x000fe20000010000 */
[----:B------:R-:W-:Y:S03]  /*dee0*/  F2FP.BF16.PACK_AB R57, R143, R142 ;  /* 0x0000008e8f39723e */ /* 0x000fe600000010ff */
[----:B------:R-:W-:Y:S01]  /*def0*/  F2FP.BF16.PACK_AB R58, R145, R144 ;  /* 0x00000090913a723e */ /* 0x000fe200000010ff */
[----:B------:R-:W-:Y:S01]  /*df00*/  FADD.FTZ R141, R141, R140 ;  /* 0x0000008c8d8d7221 */ /* 0x000fe20000010000 */
[----:B------:R-:W-:Y:S02]  /*df10*/  F2FP.BF16.PACK_AB R59, R147, R146 ;  /* 0x00000092933b723e */ /* 0x000fe400000010ff */
[----:B------:R-:W1:Y:S01]  /*df20*/  MUFU.EX2 R165, R165 ;  /* 0x000000a500a57308 */ /* 0x000e620000000800 */
[----:B------:R-:W-:Y:S04]  /*df30*/  FADD.FTZ R144, R144, R141 ;  /* 0x0000008d90907221 */ /* 0x000fe80000010000 */
[C---:B--2---:R-:W-:Y:S03]  /*df40*/  HMMA.16816.F32.BF16 R4, R56.reuse, R72, R4 ;  /* 0x000000483804723c */ /* 0x044fe60000041804 */
[----:B------:R-:W-:Y:S02]  /*df50*/  FADD.FTZ R145, R145, R144 ;  /* 0x0000009091917221 */ /* 0x000fe40000010000 */
[----:B------:R-:W-:Y:S03]  /*df60*/  MUFU.EX2 R166, R166 ;  /* 0x000000a600a67308 */ /* 0x000fe60000000800 */
[C---:B------:R-:W-:Y:S01]  /*df70*/  HMMA.16816.F32.BF16 R8, R56.reuse, R74, R8 ;  /* 0x0000004a3808723c */ /* 0x040fe20000041808 */
[----:B------:R-:W2:Y:S06]  /*df80*/  LDSM.16.MT88.4 R72, [R119+0xe000] ;  /* 0x00e000007748783b */ /* 0x000eac0000004200 */
[----:B------:R-:W1:Y:S01]  /*df90*/  MUFU.EX2 R167, R167 ;  /* 0x000000a700a77308 */ /* 0x000e620000000800 */
[C---:B-----5:R-:W-:Y:S08]  /*dfa0*/  HMMA.16816.F32.BF16 R12, R56.reuse, R60, R12 ;  /* 0x0000003c380c723c */ /* 0x060ff0000004180c */
[C---:B------:R-:W-:Y:S01]  /*dfb0*/  HMMA.16816.F32.BF16 R16, R56.reuse, R62, R16 ;  /* 0x0000003e3810723c */ /* 0x040fe20000041810 */
[----:B------:R-:W5:Y:S01]  /*dfc0*/  LDSM.16.MT88.4 R60, [R116+0xe000] ;  /* 0x00e00000743c783b */ /* 0x000f620000004200 */
[----:B------:R-:W-:Y:S06]  /*dfd0*/  MUFU.EX2 R54, R54 ;  /* 0x0000003600367308 */ /* 0x000fec0000000800 */
[C---:B----4-:R-:W-:Y:S04]  /*dfe0*/  HMMA.16816.F32.BF16 R20, R56.reuse, R64, R20 ;  /* 0x000000403814723c */ /* 0x050fe80000041814 */
[----:B------:R-:W-:Y:S04]  /*dff0*/  MUFU.EX2 R127, R127 ;  /* 0x0000007f007f7308 */ /* 0x000fe80000000800 */
[C---:B------:R-:W-:Y:S01]  /*e000*/  HMMA.16816.F32.BF16 R24, R56.reuse, R66, R24 ;  /* 0x000000423818723c */ /* 0x040fe20000041818 */
[----:B------:R-:W4:Y:S07]  /*e010*/  LDSM.16.MT88.4 R64, [R119+0xa400] ;  /* 0x00a400007740783b */ /* 0x000f2e0000004200 */
[C---:B-1----:R-:W-:Y:S08]  /*e020*/  HMMA.16816.F32.BF16 R28, R56.reuse, R68, R28 ;  /* 0x00000044381c723c */ /* 0x042ff0000004181c */
[C---:B------:R-:W-:Y:S01]  /*e030*/  HMMA.16816.F32.BF16 R32, R56.reuse, R70, R32 ;  /* 0x000000463820723c */ /* 0x040fe20000041820 */
[----:B------:R-:W1:Y:S07]  /*e040*/  LDSM.16.MT88.4 R68, [R116+0xa400] ;  /* 0x00a400007444783b */ /* 0x000e6e0000004200 */
        /* <DEDUP_REMOVED lines=11> */
[----:B---3--:R-:W-:Y:S03]  /*e100*/  F2FP.BF16.PACK_AB R59, R155, R154 ;  /* 0x0000009a9b3b723e */ /* 0x008fe600000010ff */
[----:B------:R-:W-:Y:S04]  /*e110*/  FADD.FTZ R152, R152, R149 ;  /* 0x0000009598987221 */ /* 0x000fe80000010000 */
[C---:B----4-:R-:W-:Y:S03]  /*e120*/  HMMA.16816.F32.BF16 R4, R56.reuse, R64, R4 ;  /* 0x000000403804723c */ /* 0x050fe60000041804 */
[----:B------:R-:W-:Y:S05]  /*e130*/  FADD.FTZ R153, R153, R152 ;  /* 0x0000009899997221 */ /* 0x000fea0000010000 */
        /* <DEDUP_REMOVED lines=31> */
[C---:B----4-:R-:W-:Y:S07]  /*e330*/  HMMA.16816.F32.BF16 R20, R56.reuse, R60, R20 ;  /* 0x0000003c3814723c */ /* 0x050fee0000041814 */
[--C-:B------:R-:W-:Y:S01]  /*e340*/  FFMA.FTZ R60, R173, c[0x0][0x23c], -R128.reuse ;  /* 0x00008f00ad3c7a23 */ /* 0x100fe20000010880 */
[C---:B------:R-:W-:Y:S04]  /*e350*/  HMMA.16816.F32.BF16 R24, R56.reuse, R62, R24 ;  /* 0x0000003e3818723c */ /* 0x040fe80000041818 */
[----:B------:R-:W-:Y:S01]  /*e360*/  FFMA.FTZ R128, R172, c[0x0][0x23c], -R128 ;  /* 0x00008f00ac807a23 */ /* 0x000fe20000010880 */
[----:B------:R-:W-:Y:S03]  /*e370*/  MUFU.EX2 R60, R60 ;  /* 0x0000003c003c7308 */ /* 0x000fe60000000800 */
[C---:B---3--:R-:W-:Y:S07]  /*e380*/  HMMA.16816.F32.BF16 R28, R56.reuse, R64, R28 ;  /* 0x00000040381c723c */ /* 0x048fee000004181c */
[----:B------:R-:W3:Y:S01]  /*e390*/  MUFU.EX2 R61, R128 ;  /* 0x00000080003d7308 */ /* 0x000ee20000000800 */
[C---:B------:R-:W-:Y:S08]  /*e3a0*/  HMMA.16816.F32.BF16 R32, R56.reuse, R66, R32 ;  /* 0x000000423820723c */ /* 0x040ff00000041820 */
[C---:B-1----:R-:W-:Y:S07]  /*e3b0*/  HMMA.16816.F32.BF16 R36, R56.reuse, R68, R36 ;  /* 0x000000443824723c */ /* 0x042fee0000041824 */
[----:B------:R-:W-:Y:S01]  /*e3c0*/  F2FP.BF16.PACK_AB R68, R165, R164 ;  /* 0x000000a4a544723e */ /* 0x000fe200000010ff */
[C---:B------:R-:W-:Y:S04]  /*e3d0*/  HMMA.16816.F32.BF16 R40, R56.reuse, R70, R40 ;  /* 0x000000463828723c */ /* 0x040fe80000041828 */
[----:B------:R-:W-:Y:S01]  /*e3e0*/  F2FP.BF16.PACK_AB R69, R167, R166 ;  /* 0x000000a6a745723e */ /* 0x000fe200000010ff */
[----:B------:R-:W-:Y:S02]  /*e3f0*/  FADD.FTZ R164, R164, R161 ;  /* 0x000000a1a4a47221 */ /* 0x000fe40000010000 */
[----:B---3--:R-:W-:Y:S01]  /*e400*/  F2FP.BF16.PACK_AB R70, R61, R60 ;  /* 0x0000003c3d46723e */ /* 0x008fe200000010ff */
[C---:B--2---:R-:W-:Y:S04]  /*e410*/  HMMA.16816.F32.BF16 R44, R56.reuse, R72, R44 ;  /* 0x00000048382c723c */ /* 0x044fe8000004182c */
[----:B------:R-:W-:Y:S01]  /*e420*/  F2FP.BF16.PACK_AB R71, R127, R54 ;  /* 0x000000367f47723e */ /* 0x000fe200000010ff */
[----:B------:R-:W-:Y:S03]  /*e430*/  FADD.FTZ R165, R165, R164 ;  /* 0x000000a4a5a57221 */ /* 0x000fe60000010000 */
[----:B------:R-:W-:Y:S04]  /*e440*/  HMMA.16816.F32.BF16 R48, R56, R74, R48 ;  /* 0x0000004a3830723c */ /* 0x000fe80000041830 */
[----:B------:R-:W-:Y:S04]  /*e450*/  FADD.FTZ R60, R60, R165 ;  /* 0x000000a53c3c7221 */ /* 0x000fe80000010000 */
[C---:B------:R-:W-:Y:S05]  /*e460*/  HMMA.16816.F32.BF16 R112, R68.reuse, R108, R4 ;  /* 0x0000006c4470723c */ /* 0x040fea0000041804 */
[----:B------:R-:W-:Y:S02]  /*e470*/  FADD.FTZ R207, R61, R60 ;  /* 0x0000003c3dcf7221 */ /* 0x000fe40000010000 */
[----:B------:R-:W-:Y:S01]  /*e480*/  FADD.FTZ R4, R80, R89 ;  /* 0x0000005950047221 */ /* 0x000fe20000010000 */
[C---:B------:R-:W-:Y:S04]  /*e490*/  HMMA.16816.F32.BF16 R108, R68.reuse, R110, R8 ;  /* 0x0000006e446c723c */ /* 0x040fe80000041808 */
[----:B------:R-:W-:Y:S04]  /*e4a0*/  FADD.FTZ R4, R83, R4 ;  /* 0x0000000453047221 */ /* 0x000fe80000010000 */
[C---:B------:R-:W-:Y:S04]  /*e4b0*/  HMMA.16816.F32.BF16 R104, R68.reuse, R100, R12 ;  /* 0x000000644468723c */ /* 0x040fe8000004180c */
[----:B------:R-:W-:Y:S02]  /*e4c0*/  FADD.FTZ R3, R99, R4 ;  /* 0x0000000463037221 */ /* 0x000fe40000010000 */
[----:B------:R-:W1:Y:S02]  /*e4d0*/  LDSM.16.MT88.4 R4, [R116+0xec00] ;  /* 0x00ec00007404783b */ /* 0x000e640000004200 */
[C---:B------:R-:W-:Y:S04]  /*e4e0*/  HMMA.16816.F32.BF16 R100, R68.reuse, R102, R16 ;  /* 0x000000664464723c */ /* 0x040fe80000041810 */
[----:B------:R-:W-:Y:S04]  /*e4f0*/  FADD.FTZ R3, R90, R3 ;  /* 0x000000035a037221 */ /* 0x000fe80000010000 */
[C---:B------:R-:W-:Y:S04]  /*e500*/  HMMA.16816.F32.BF16 R96, R68.reuse, R92, R20 ;  /* 0x0000005c4460723c */ /* 0x040fe80000041814 */
[----:B------:R-:W-:Y:S01]  /*e510*/  FADD.FTZ R130, R130, R3 ;  /* 0x0000000382827221 */ /* 0x000fe20000010000 */
[----:B------:R-:W-:Y:S03]  /*e520*/  MOV R3, R0 ;  /* 0x0000000000037202 */ /* 0x000fe60000000f00 */
[C---:B------:R-:W-:Y:S04]  /*e530*/  HMMA.16816.F32.BF16 R92, R68.reuse, R94, R24 ;  /* 0x0000005e445c723c */ /* 0x040fe80000041818 */
        /* <DEDUP_REMOVED lines=9> */
[C---:B------:R-:W-:Y:S04]  /*e5d0*/  HMMA.16816.F32.BF16 R76, R68.reuse, R78, R40 ;  /* 0x0000004e444c723c */ /* 0x040fe80000041828 */
[----:B------:R-:W-:Y:S04]  /*e5e0*/  FADD.FTZ R143, R143, R142 ;  /* 0x0000008e8f8f7221 */ /* 0x000fe80000010000 */
[----:B------:R-:W-:Y:S01]  /*e5f0*/  FADD.FTZ R146, R146, R143 ;  /* 0x0000008f92927221 */ /* 0x000fe20000010000 */
[C---:B-1----:R-:W-:Y:S03]  /*e600*/  HMMA.16816.F32.BF16 R72, R68.reuse, R4, R44 ;  /* 0x000000044448723c */ /* 0x042fe6000004182c */
        /* <DEDUP_REMOVED lines=15> */
.L_x_2732:
        /* <DEDUP_REMOVED lines=179> */
.L_x_2738:
[----:B--234-:R-:W-:Y:S05]  /*f230*/  BSYNC B0 ;  /* 0x0000000000007941 */ /* 0x01cfea0003800000 */
.L_x_2737:
[----:B------:R-:W-:Y:S01]  /*f240*/  LEA.HI R0, R4, R5, RZ, 0x3 ;  /* 0x0000000504007211 */ /* 0x000fe200078f18ff */
[----:B------:R-:W-:Y:S01]  /*f250*/  IMAD R9, R9, c[0x0][0x22c], RZ ;  /* 0x00008b0009097a24 */ /* 0x000fe200078e02ff */
[----:B------:R-:W-:Y:S02]  /*f260*/  ISETP.GE.AND P3, PT, R188, R187, PT ;  /* 0x000000bbbc00720c */ /* 0x000fe40003f66270 */
[----:B------:R-:W-:-:S05]  /*f270*/  LOP3.LUT R0, R0, 0xfffffff8, RZ, 0xc0, !PT ;  /* 0xfffffff800007812 */ /* 0x000fca00078ec0ff */
[----:B------:R-:W-:-:S04]  /*f280*/  IMAD.IADD R0, R5, 0x1, -R0 ;  /* 0x0000000105007824 */ /* 0x000fc800078e0a00 */
[----:B------:R-:W-:Y:S01]  /*f290*/  IMAD.SHL.U32 R2, R0, 0x4, RZ ;  /* 0x0000000400027824 */ /* 0x000fe200078e00ff */
[----:B------:R-:W-:-:S04]  /*f2a0*/  IADD3 R0, R188, 0x10, RZ ;  /* 0x00000010bc007810 */ /* 0x000fc80007ffe0ff */
[--C-:B------:R-:W-:Y:S02]  /*f2b0*/  SHF.R.S32.HI R3, RZ, 0x1f, R2.reuse ;  /* 0x0000001fff037819 */ /* 0x100fe40000011402 */
[-C--:B------:R-:W-:Y:S02]  /*f2c0*/  ISETP.GE.AND P2, PT, R0, R187.reuse, PT ;  /* 0x000000bb0000720c */ /* 0x080fe40003f46270 */
[C---:B------:R-:W-:Y:S01]  /*f2d0*/  IADD3 R0, R188.reuse, 0x20, RZ ;  /* 0x00000020bc007810 */ /* 0x040fe20007ffe0ff */
[C---:B------:R-:W-:Y:S01]  /*f2e0*/  IMAD.WIDE R2, R188.reuse, 0x60, R2 ;  /* 0x00000060bc027825 */ /* 0x040fe200078e0202 */
[----:B------:R-:W-:Y:S02]  /*f2f0*/  IADD3 R188, R188, 0x30, RZ ;  /* 0x00000030bcbc7810 */ /* 0x000fe40007ffe0ff */
[----:B------:R-:W-:Y:S02]  /*f300*/  ISETP.GE.AND P1, PT, R0, R187, PT ;  /* 0x000000bb0000720c */ /* 0x000fe40003f26270 */
        /* <DEDUP_REMOVED lines=20> */
.L_x_2739:
        /* <DEDUP_REMOVED lines=11> */
.L_x_6339:


//--------------------- .text._ZN5flash24flash_fwd_splitkv_kernelI23Flash_fwd_kernel_traitsILi96ELi64ELi128ELi4ELb0ELb0EN7cutlass10bfloat16_tE19Flash_kernel_traitsILi96ELi64ELi128ELi4ES3_EELb1ELb0ELb1ELb0ELb0ELb0ELb1ELb0EEEvNS_16Flash_fwd_paramsE --------------------------
	.section	.text._ZN5flash24flash_fwd_splitkv_kernelI23Flash_fwd_kernel_traitsILi96ELi64ELi128ELi4ELb0ELb0EN7cutlass10bfloat16_tE19Flash_kernel_traitsILi96ELi64ELi128ELi4ES3_EELb1ELb0ELb1ELb0ELb0ELb0ELb1ELb0EEEvNS_16Flash_fwd_paramsE,"ax",@progbits
	.sectioninfo	@"SHI_REGISTERS=218"
	.align	128
        .global         _ZN5flash24flash_fwd_splitkv_kernelI23Flash_fwd_kernel_traitsILi96ELi64ELi128ELi4ELb0ELb0EN7cutlass10bfloat16_tE19Flash_kernel_traitsILi96ELi64ELi128ELi4ES3_EELb1ELb0ELb1ELb0ELb0ELb0ELb1ELb0EEEvNS_16Flash_fwd_paramsE
        .type           _ZN5flash24flash_fwd_splitkv_kernelI23Flash_fwd_kernel_traitsILi96ELi64ELi128ELi4ELb0ELb0EN7cutlass10bfloat16_tE19Flash_kernel_traitsILi96ELi64ELi128ELi4ES3_EELb1ELb0ELb1ELb0ELb0ELb0ELb1ELb0EEEvNS_16Flash_fwd_paramsE,@function
        .size           _ZN5flash24flash_fwd_splitkv_kernelI23Flash_fwd_kernel_traitsILi96ELi64ELi128ELi4ELb0ELb0EN7cutlass10bfloat16_tE19Flash_kernel_traitsILi96ELi64ELi128ELi4ES3_EELb1ELb0ELb1ELb0ELb0ELb0ELb1ELb0EEEvNS_16Flash_fwd_paramsE,(.L_x_6340 - _ZN5flash24flash_fwd_splitkv_kernelI23Flash_fwd_kernel_traitsILi96ELi64ELi128ELi4ELb0ELb0EN7cutlass10bfloat16_tE19Flash_kernel_traitsILi96ELi64ELi128ELi4ES3_EELb1ELb0ELb1ELb0ELb0ELb0ELb1ELb0EEEvNS_16Flash_fwd_paramsE)
        .other          _ZN5flash24flash_fwd_splitkv_kernelI23Flash_fwd_kernel_traitsILi96ELi64ELi128ELi4ELb0ELb0EN7cutlass10bfloat16_tE19Flash_kernel_traitsILi96ELi64ELi128ELi4ES3_EELb1ELb0ELb1ELb0ELb0ELb0ELb1ELb0EEEvNS_16Flash_fwd_paramsE,@"STO_CUDA_ENTRY STV_DEFAULT"
_ZN5flash24flash_fwd_splitkv_kernelI23Flash_fwd_kernel_traitsILi96ELi64ELi128ELi4ELb0ELb0EN7cutlass10bfloat16_tE19Flash_kernel_traitsILi96ELi64ELi128ELi4ES3_EELb1ELb0ELb1ELb0ELb0ELb0ELb1ELb0EEEvNS_16Flash_fwd_paramsE:
.text._ZN5flash24flash_fwd_splitkv_kernelI23Flash_fwd_kernel_traitsILi96ELi64ELi128ELi4ELb0ELb0EN7cutlass10bfloat16_tE19Flash_kernel_traitsILi96ELi64ELi128ELi4ES3_EELb1ELb0ELb1ELb0ELb0ELb0ELb1ELb0EEEvNS_16Flash_fwd_paramsE:
        /* <DEDUP_REMOVED lines=13> */
[----:B------:R-:W-:-:S06]  /*00d0*/  IMAD.HI.U32 R2, R3, R5, R2 ;  /* 0x0000000503027227 */ /* 0x000fcc00078e0002 */
[----:B--2---:R-:W-:-:S04]  /*00e0*/  IMAD.HI.U32 R187, R2, R19, RZ ;  /* 0x0000001302bb7227 */ /* 0x004fc800078e00ff */
[----:B------:R-:W-:-:S04]  /*00f0*/  IMAD.MOV R2, RZ, RZ, -R187 ;  /* 0x000000ffff027224 */ /* 0x000fc800078e0abb */
[----:B------:R-:W-:-:S05]  /*0100*/  IMAD R2, R2, c[0x0][0x1c0], R19 ;  /* 0x0000700002027a24 */ /* 0x000fca00078e0213 */
[----:B------:R-:W-:Y:S02]  /*0110*/  ISETP.GE.U32.AND P2, PT, R2, c[0x0][0x1c0], PT ;  /* 0x0000700002007a0c */ /* 0x000fe40003f46070 */
[----:B-1----:R-:W-:-:S11]  /*0120*/  ISETP.NE.AND P3, PT, R0, RZ, PT ;  /* 0x000000ff0000720c */ /* 0x002fd60003f65270 */
        /* <DEDUP_REMOVED lines=34> */
.L_x_2740:
[----:B-1-34-:R-:W-:Y:S02]  /*0350*/  MOV R5, c[0x0][0x218] ;  /* 0x0000860000057a02 */ /* 0x01afe40000000f00 */
.L_x_2741:
        /* <DEDUP_REMOVED lines=22> */
[----:B--2---:R-:W-:-:S04]  /*04c0*/  IADD3 R10, R10, 0xffffffe, RZ ;  /* 0x0ffffffe0a0a7810 */ /* 0x004fc80007ffe0ff */
[----:B------:R-:W2:Y:S02]  /*04d0*/  F2I.FTZ.U32.TRUNC.NTZ R11, R10 ;  /* 0x0000000a000b7305 */ /* 0x000ea4000021f000 */
[--C-:B--2---:R-:W-:Y:S02]  /*04e0*/  IMAD.MOV R4, RZ, RZ, -R11.reuse ;  /* 0x000000ffff047224 */ /* 0x104fe400078e0a0b */
[----:B------:R-:W-:Y:S02]  /*04f0*/  IMAD.MOV.U32 R10, RZ, RZ, RZ ;  /* 0x000000ffff0a7224 */ /* 0x000fe400078e00ff */
[----:B------:R-:W-:Y:S01]  /*0500*/  IMAD R5, R4, R7, RZ ;  /* 0x0000000704057224 */ /* 0x000fe200078e02ff */
[----:B------:R-:W-:Y:S02]  /*0510*/  IABS R4, R8 ;  /* 0x0000000800047213 */ /* 0x000fe40000000000 */
[----:B------:R-:W-:Y:S01]  /*0520*/  LOP3.LUT R8, R8, c[0x0][0x10], RZ, 0x3c, !PT ;  /* 0x0000040008087a12 */ /* 0x000fe200078e3cff */
[----:B------:R-:W-:-:S03]  /*0530*/  IMAD.HI.U32 R10, R11, R5, R10 ;  /* 0x000000050b0a7227 */ /* 0x000fc600078e000a */
[----:B------:R-:W-:Y:S01]  /*0540*/  ISETP.GE.AND P0, PT, R8, RZ, PT ;  /* 0x000000ff0800720c */ /* 0x000fe20003f06270 */
[----:B------:R-:W-:Y:S01]  /*0550*/  IMAD.MOV.U32 R5, RZ, RZ, R4 ;  /* 0x000000ffff057224 */ /* 0x000fe200078e0004 */
[----:B------:R-:W-:-:S03]  /*0560*/  IADD3 R8, R117, 0x7f, RZ ;  /* 0x0000007f75087810 */ /* 0x000fc60007ffe0ff */
[----:B------:R-:W-:-:S04]  /*0570*/  IMAD.HI.U32 R10, R10, R5, RZ ;  /* 0x000000050a0a7227 */ /* 0x000fc800078e00ff */
        /* <DEDUP_REMOVED lines=9> */
[----:B------:R-:W-:-:S13]  /*0610*/  ISETP.GE.U32.AND P2, PT, R4, R7, PT ;  /* 0x000000070400720c */ /* 0x000fda0003f46070 */
[----:B------:R-:W-:-:S05]  /*0620*/  @P2 IADD3 R10, R10, 0x1, RZ ;  /* 0x000000010a0a2810 */ /* 0x000fca0007ffe0ff */
[----:B------:R-:W-:Y:S01]  /*0630*/  IMAD.MOV.U32 R4, RZ, RZ, R10 ;  /* 0x000000ffff047224 */ /* 0x000fe200078e000a */
[----:B------:R-:W-:-:S03]  /*0640*/  IADD3 R10, -R122, 0xbf, R125 ;  /* 0x000000bf7a0a7810 */ /* 0x000fc60007ffe17d */
[----:B------:R-:W-:Y:S01]  /*0650*/  @!P0 IMAD.MOV R4, RZ, RZ, -R4 ;  /* 0x000000ffff048224 */ /* 0x000fe200078e0a04 */
[----:B------:R-:W-:Y:S02]  /*0660*/  @!P1 LOP3.LUT R4, RZ, c[0x0][0x10], RZ, 0x33, !PT ;  /* 0x00000400ff049a12 */ /* 0x000fe400078e33ff */
[----:B------:R-:W-:-:S03]  /*0670*/  IADD3 R7, R10, c[0x0][0x2e8], R117 ;  /* 0x0000ba000a077a10 */ /* 0x000fc60007ffe075 */
[----:B------:R-:W-:Y:S01]  /*0680*/  IMAD R175, R4, R0, RZ ;  /* 0x0000000004af7224 */ /* 0x000fe200078e02ff */
[----:B------:R-:W-:-:S03]  /*0690*/  SHF.R.S32.HI R116, RZ, 0x1f, R7 ;  /* 0x0000001fff747819 */ /* 0x000fc60000011407 */
[----:B------:R-:W-:Y:S01]  /*06a0*/  IMAD.IADD R4, R4, 0x1, R175 ;  /* 0x0000000104047824 */ /* 0x000fe200078e02af */
[----:B------:R-:W-:-:S04]  /*06b0*/  LEA.HI R116, R116, R7, RZ, 0x7 ;  /* 0x0000000774747211 */ /* 0x000fc800078f38ff */
[----:B------:R-:W-:Y:S02]  /*06c0*/  SHF.R.S32.HI R116, RZ, 0x7, R116 ;  /* 0x00000007ff747819 */ /* 0x000fe40000011474 */
        /* <DEDUP_REMOVED lines=11> */
[----:B------:R-:W-:-:S04]  /*0780*/  IMAD R0, R0, c[0x0][0x214], R125 ;  /* 0x0000850000007a24 */ /* 0x000fc800078e027d */
[----:B------:R-:W-:Y:S01]  /*0790*/  IMAD.IADD R16, R16, 0x1, -R3 ;  /* 0x0000000110107824 */ /* 0x000fe200078e0a03 */
[----:B------:R-:W-:Y:S01]  /*07a0*/  SHF.R.S32.HI R3, RZ, 0x3, R2 ;  /* 0x00000003ff037819 */ /* 0x000fe20000011402 */
[----:B------:R-:W-:Y:S02]  /*07b0*/  IMAD R7, R0, c[0x0][0x22c], RZ ;  /* 0x00008b0000077a24 */ /* 0x000fe400078e02ff */
[----:B------:R-:W-:Y:S01]  /*07c0*/  IMAD.SHL.U32 R4, R16, 0x4, RZ ;  /* 0x0000000410047824 */ /* 0x000fe200078e00ff */
[----:B------:R-:W-:-:S04]  /*07d0*/  ISETP.GE.AND P1, PT, R3, R122, PT ;  /* 0x0000007a0300720c */ /* 0x000fc80003f26270 */
[----:B------:R-:W-:Y:S02]  /*07e0*/  SHF.R.S32.HI R5, RZ, 0x1f, R4 ;  /* 0x0000001fff057819 */ /* 0x000fe40000011404 */
[----:B------:R-:W-:-:S03]  /*07f0*/  IADD3 R6, R4, 0x20, RZ ;  /* 0x0000002004067810 */ /* 0x000fc60007ffe0ff */
[----:B------:R-:W-:-:S05]  /*0800*/  IMAD.WIDE R8, R3, 0x60, R4 ;  /* 0x0000006003087825 */ /* 0x000fca00078e0204 */
        /* <DEDUP_REMOVED lines=9> */
[----:B------:R1:W-:Y:S04]  /*08a0*/  @!P2 STG.E.128 [R12.64], RZ ;  /* 0x000000ff0c00a986 */ /* 0x0003e8000c101d06 */
[----:B------:R1:W-:Y:S04]  /*08b0*/  @!P1 STG.E.128 [R12.64+0x80], RZ ;  /* 0x000080ff0c009986 */ /* 0x0003e8000c101d06 */
[----:B------:R1:W-:Y:S02]  /*08c0*/  @!P0 STG.E.128 [R12.64+0x100], RZ ;  /* 0x000100ff0c008986 */ /* 0x0003e4000c101d06 */
.L_x_2744:
[----:B------:R-:W-:Y:S05]  /*08d0*/  BSYNC B0 ;  /* 0x0000000000007941 */ /* 0x000fea0003800000 */
.L_x_2743:
        /* <DEDUP_REMOVED lines=10> */
.L_x_2746:
[----:B------:R-:W-:Y:S05]  /*0980*/  BSYNC B0 ;  /* 0x0000000000007941 */ /* 0x000fea0003800000 */
.L_x_2745:
        /* <DEDUP_REMOVED lines=10> */
.L_x_2748:
[----:B------:R-:W-:Y:S05]  /*0a30*/  BSYNC B0 ;  /* 0x0000000000007941 */ /* 0x000fea0003800000 */
.L_x_2747:
        /* <DEDUP_REMOVED lines=10> */
.L_x_2750:
[----:B------:R-:W-:Y:S05]  /*0ae0*/  BSYNC B0 ;  /* 0x0000000000007941 */ /* 0x000fea0003800000 */
.L_x_2749:
        /* <DEDUP_REMOVED lines=8> */
[----:B------:R-:W-:Y:S01]  /*0b70*/  LEA R4, P0, R0, c[0x0][0x208], 0x2 ;  /* 0x0000820000047a11 */ /* 0x000fe200078010ff */
[----:B------:R-:W-:-:S03]  /*0b80*/  @!P2 IMAD.MOV.U32 R2, RZ, RZ, -0x800000 ;  /* 0xff800000ff02a424 */ /* 0x000fc600078e00ff */
[----:B------:R-:W-:Y:S01]  /*0b90*/  LEA.HI.X R5, R0, c[0x0][0x20c], R3, 0x2, P0 ;  /* 0x0000830000057a11 */ /* 0x000fe200000f1403 */
[----:B------:R-:W-:Y:S02]  /*0ba0*/  @!P3 IMAD.MOV.U32 R3, RZ, RZ, -0x800000 ;  /* 0xff800000ff03b424 */ /* 0x000fe400078e00ff */
[----:B------:R-:W-:Y:S02]  /*0bb0*/  @!P1 IMAD.MOV.U32 R0, RZ, RZ, -0x800000 ;  /* 0xff800000ff009424 */ /* 0x000fe400078e00ff */
[----:B------:R1:W-:Y:S04]  /*0bc0*/  @!P2 STG.E [R4.64+0x40], R2 ;  /* 0x000040020400a986 */ /* 0x0003e8000c101906 */
[----:B------:R1:W-:Y:S04]  /*0bd0*/  @!P3 STG.E [R4.64], R3 ;  /* 0x000000030400b986 */ /* 0x0003e8000c101906 */
[----:B------:R1:W-:Y:S01]  /*0be0*/  @!P1 STG.E [R4.64+0x80], R0 ;  /* 0x0000800004009986 */ /* 0x0003e2000c101906 */
[----:B------:R-:W-:Y:S05]  /*0bf0*/  @P4 EXIT ;  /* 0x000000000000494d */ /* 0x000fea0003800000 */
[----:B-1----:R-:W-:-:S05]  /*0c00*/  MOV R3, 0xff800000 ;  /* 0xff80000000037802 */ /* 0x002fca0000000f00 */
[----:B------:R-:W-:Y:S01]  /*0c10*/  STG.E [R4.64+0xc0], R3 ;  /* 0x0000c00304007986 */ /* 0x000fe2000c101906 */
[----:B------:R-:W-:Y:S05]  /*0c20*/  EXIT ;  /* 0x000000000000794d */ /* 0x000fea0003800000 */
.L_x_2742:
        /* <DEDUP_REMOVED lines=23> */
[----:B------:R-:W-:-:S03]  /*0da0*/  IABS R2, R7 ;  /* 0x0000000700027213 */ /* 0x000fc60000000000 */
[----:B-1----:R-:W1:Y:S02]  /*0db0*/  MUFU.RCP R4, R6 ;  /* 0x0000000600047308 */ /* 0x002e640000001000 */
[----:B-1----:R-:W-:-:S06]  /*0dc0*/  IADD3 R4, R4, 0xffffffe, RZ ;  /* 0x0ffffffe04047810 */ /* 0x002fcc0007ffe0ff */
[----:B------:R-:W1:Y:S02]  /*0dd0*/  F2I.FTZ.U32.TRUNC.NTZ R5, R4 ;  /* 0x0000000400057305 */ /* 0x000e64000021f000 */
[----:B-1---5:R-:W-:Y:S02]  /*0de0*/  IMAD.MOV R0, RZ, RZ, -R5 ;  /* 0x000000ffff007224 */ /* 0x022fe400078e0a05 */
[----:B------:R-:W-:Y:S02]  /*0df0*/  IMAD.MOV.U32 R4, RZ, RZ, RZ ;  /* 0x000000ffff047224 */ /* 0x000fe400078e00ff */
[----:B------:R-:W-:-:S04]  /*0e00*/  IMAD R3, R0, R129, RZ ;  /* 0x0000008100037224 */ /* 0x000fc800078e02ff */
[----:B------:R-:W-:-:S06]  /*0e10*/  IMAD.HI.U32 R3, R5, R3, R4 ;  /* 0x0000000305037227 */ /* 0x000fcc00078e0004 */
[----:B------:R-:W-:-:S05]  /*0e20*/  IMAD.HI.U32 R3, R3, R2, RZ ;  /* 0x0000000203037227 */ /* 0x000fca00078e00ff */
[----:B------:R-:W-:-:S05]  /*0e30*/  IADD3 R0, -R3, RZ, RZ ;  /* 0x000000ff03007210 */ /* 0x000fca0007ffe1ff */
[----:B------:R-:W-:-:S05]  /*0e40*/  IMAD R0, R129, R0, R2 ;  /* 0x0000000081007224 */ /* 0x000fca00078e0202 */
[----:B------:R-:W-:-:S13]  /*0e50*/  ISETP.GT.U32.AND P1, PT, R129, R0, PT ;  /* 0x000000008100720c */ /* 0x000fda0003f24070 */
[----:B------:R-:W-:Y:S01]  /*0e60*/  @!P1 IMAD.IADD R0, R0, 0x1, -R129 ;  /* 0x0000000100009824 */ /* 0x000fe200078e0a81 */
[----:B------:R-:W-:Y:S02]  /*0e70*/  @!P1 IADD3 R3, R3, 0x1, RZ ;  /* 0x0000000103039810 */ /* 0x000fe40007ffe0ff */
[----:B------:R-:W-:Y:S02]  /*0e80*/  ISETP.NE.AND P1, PT, RZ, c[0x0][0x2d0], PT ;  /* 0x0000b400ff007a0c */ /* 0x000fe40003f25270 */
[----:B------:R-:W-:Y:S02]  /*0e90*/  ISETP.GE.U32.AND P2, PT, R0, R129, PT ;  /* 0x000000810000720c */ /* 0x000fe40003f46070 */
[----:B------:R-:W-:-:S04]  /*0ea0*/  LOP3.LUT R0, R7, c[0x0][0x2d0], RZ, 0x3c, !PT ;  /* 0x0000b40007007a12 */ /* 0x000fc800078e3cff */
[----:B------:R-:W-:-:S07]  /*0eb0*/  ISETP.GE.AND P0, PT, R0, RZ, PT ;  /* 0x000000ff0000720c */ /* 0x000fce0003f06270 */
[----:B------:R-:W-:-:S06]  /*0ec0*/  @P2 IADD3 R3, R3, 0x1, RZ ;  /* 0x0000000103032810 */ /* 0x000fcc0007ffe0ff */
[----:B------:R-:W-:Y:S02]  /*0ed0*/  @!P0 IADD3 R3, -R3, RZ, RZ ;  /* 0x000000ff03038210 */ /* 0x000fe40007ffe1ff */
        /* <DEDUP_REMOVED lines=16> */
[----:B------:R-:W-:-:S05]  /*0fe0*/  IMAD R5, R2, R5, R6 ;  /* 0x0000000502057224 */ /* 0x000fca00078e0206 */
[----:B------:R-:W-:-:S13]  /*0ff0*/  ISETP.GT.U32.AND P0, PT, R2, R5, PT ;  /* 0x000000050200720c */ /* 0x000fda0003f04070 */
[----:B------:R-:W-:Y:S01]  /*1000*/  @!P0 IMAD.IADD R5, R5, 0x1, -R2 ;  /* 0x0000000105058824 */ /* 0x000fe200078e0a02 */
[----:B------:R-:W-:-:S04]  /*1010*/  @!P0 IADD3 R4, R4, 0x1, RZ ;  /* 0x0000000104048810 */ /* 0x000fc80007ffe0ff */
[----:B------:R-:W-:Y:S02]  /*1020*/  ISETP.GE.U32.AND P1, PT, R5, R2, PT ;  /* 0x000000020500720c */ /* 0x000fe40003f26070 */
[----:B------:R-:W-:Y:S02]  /*1030*/  LOP3.LUT R5, R18, c[0x0][0x1c8], RZ, 0x3c, !PT ;  /* 0x0000720012057a12 */ /* 0x000fe400078e3cff */
[----:B------:R-:W-:Y:S02]  /*1040*/  IADD3 R2, -R3, RZ, RZ ;  /* 0x000000ff03027210 */ /* 0x000fe40007ffe1ff */
[----:B------:R-:W-:-:S03]  /*1050*/  ISETP.GE.AND P0, PT, R5, RZ, PT ;  /* 0x000000ff0500720c */ /* 0x000fc60003f06270 */
[----:B------:R-:W-:-:S04]  /*1060*/  IMAD R7, R2, c[0x0][0x2d0], R7 ;  /* 0x0000b40002077a24 */ /* 0x000fc800078e0207 */
[----:B------:R-:W-:Y:S02]  /*1070*/  @P1 IADD3 R4, R4, 0x1, RZ ;  /* 0x0000000104041810 */ /* 0x000fe40007ffe0ff */
[----:B------:R-:W-:Y:S02]  /*1080*/  ISETP.NE.AND P1, PT, RZ, c[0x0][0x1c8], PT ;  /* 0x00007200ff007a0c */ /* 0x000fe40003f25270 */
[----:B------:R-:W-:Y:S02]  /*1090*/  SHF.R.S32.HI R15, RZ, 0x1f, R7 ;  /* 0x0000001fff0f7819 */ /* 0x000fe40000011407 */
[----:B------:R-:W-:-:S03]  /*10a0*/  @!P0 IMAD.MOV R4, RZ, RZ, -R4 ;  /* 0x000000ffff048224 */ /* 0x000fc600078e0a04 */
[----:B------:R-:W-:-:S04]  /*10b0*/  IMAD R2, R15, c[0x0][0x198], RZ ;  /* 0x000066000f027a24 */ /* 0x000fc800078e02ff */
[----:B------:R-:W-:Y:S02]  /*10c0*/  IMAD R2, R7, c[0x0][0x19c], R2 ;  /* 0x0000670007027a24 */ /* 0x000fe400078e0202 */
[----:B------:R-:W-:-:S04]  /*10d0*/  @!P1 LOP3.LUT R4, RZ, c[0x0][0x1c8], RZ, 0x33, !PT ;  /* 0x00007200ff049a12 */ /* 0x000fc800078e33ff */
[----:B------:R-:W-:Y:S02]  /*10e0*/  SHF.R.S32.HI R17, RZ, 0x1f, R4 ;  /* 0x0000001fff117819 */ /* 0x000fe40000011404 */
        /* <DEDUP_REMOVED lines=8> */
[----:B------:R-:W-:Y:S01]  /*1170*/  IMAD R3, R17, c[0x0][0x1b0], RZ ;  /* 0x00006c0011037a24 */ /* 0x000fe200078e02ff */
[----:B------:R-:W-:Y:S01]  /*1180*/  IADD3 R6, R23, R6, RZ ;  /* 0x0000000617067210 */ /* 0x000fe20007ffe0ff */
[----:B------:R-:W-:-:S04]  /*1190*/  IMAD.WIDE.U32 R10, R7, c[0x0][0x198], R10 ;  /* 0x00006600070a7a25 */ /* 0x000fc800078e000a */
[----:B------:R-:W-:Y:S02]  /*11a0*/  IMAD.IADD R11, R11, 0x1, R2 ;  /* 0x000000010b0b7824 */ /* 0x000fe400078e0202 */
[C---:B------:R-:W-:Y:S02]  /*11b0*/  IMAD R3, R4.reuse, c[0x0][0x1b4], R3 ;  /* 0x00006d0004037a24 */ /* 0x040fe400078e0203 */
[----:B------:R-:W-:-:S04]  /*11c0*/  IMAD.WIDE.U32 R28, R4, c[0x0][0x1b0], R10 ;  /* 0x00006c00041c7a25 */ /* 0x000fc800078e000a */
[----:B------:R-:W-:Y:S01]  /*11d0*/  IMAD.IADD R2, R29, 0x1, R3 ;  /* 0x000000011d027824 */ /* 0x000fe200078e0203 */
[----:B------:R-:W-:Y:S05]  /*11e0*/  BRA `(.L_x_2752) ;  /* 0x0000044000007947 */ /* 0x000fea0003800000 */
.L_x_2751:
        /* <DEDUP_REMOVED lines=17> */
.L_x_2753:
[----:B------:R-:W-:Y:S01]  /*1300*/  IABS R7, c[0x0][0x1c8] ;  /* 0x0000720000077a13 */ /* 0x000fe20000000000 */
[----:B------:R-:W-:Y:S01]  /*1310*/  @P3 IMAD.IADD R6, R3, 0x1, R6 ;  /* 0x0000000103063824 */ /* 0x000fe200078e0206 */
[----:B------:R-:W-:Y:S02]  /*1320*/  MOV R10, RZ ;  /* 0x000000ff000a7202 */ /* 0x000fe40000000f00 */
[----:B------:R-:W1:Y:S01]  /*1330*/  I2F.RP R13, R7 ;  /* 0x00000007000d7306 */ /* 0x000e620000209400 */
[----:B------:R-:W-:-:S04]  /*1340*/  @P3 IMAD.WIDE.U32 R22, R6, c[0x0][0x1a0], RZ ;  /* 0x0000680006163a25 */ /* 0x000fc800078e00ff */
[----:B------:R-:W-:-:S03]  /*1350*/  @P3 IMAD R6, R6, c[0x0][0x1a4], R23 ;  /* 0x0000690006063a24 */ /* 0x000fc600078e0217 */
        /* <DEDUP_REMOVED lines=8> */
[----:B------:R-:W-:Y:S01]  /*13e0*/  IMAD.HI.U32 R4, R11, R10, RZ ;  /* 0x0000000a0b047227 */ /* 0x000fe200078e00ff */
[----:B------:R-:W-:-:S04]  /*13f0*/  MOV R11, R5 ;  /* 0x00000005000b7202 */ /* 0x000fc80000000f00 */
[----:B------:R-:W-:-:S05]  /*1400*/  IADD3 R2, -R4, RZ, RZ ;  /* 0x000000ff04027210 */ /* 0x000fca0007ffe1ff */
[----:B------:R-:W-:Y:S02]  /*1410*/  IMAD R2, R7, R2, R10 ;  /* 0x0000000207027224 */ /* 0x000fe400078e020a */
[----:B------:R-:W-:-:S03]  /*1420*/  IMAD.MOV.U32 R10, RZ, RZ, R8 ;  /* 0x000000ffff0a7224 */ /* 0x000fc600078e0008 */
[----:B------:R-:W-:-:S13]  /*1430*/  ISETP.GT.U32.AND P0, PT, R7, R2, PT ;  /* 0x000000020700720c */ /* 0x000fda0003f04070 */
[----:B------:R-:W-:Y:S01]  /*1440*/  @!P0 IMAD.IADD R2, R2, 0x1, -R7 ;  /* 0x0000000102028824 */ /* 0x000fe200078e0a07 */
[----:B------:R-:W-:Y:S02]  /*1450*/  @!P0 IADD3 R4, R4, 0x1, RZ ;  /* 0x0000000104048810 */ /* 0x000fe40007ffe0ff */
[----:B------:R-:W-:Y:S02]  /*1460*/  ISETP.NE.AND P0, PT, RZ, c[0x0][0x1c8], PT ;  /* 0x00007200ff007a0c */ /* 0x000fe40003f05270 */
[----:B------:R-:W-:Y:S02]  /*1470*/  ISETP.GE.U32.AND P2, PT, R2, R7, PT ;  /* 0x000000070200720c */ /* 0x000fe40003f46070 */
[----:B------:R-:W-:Y:S02]  /*1480*/  LOP3.LUT R2, R18, c[0x0][0x1c8], RZ, 0x3c, !PT ;  /* 0x0000720012027a12 */ /* 0x000fe400078e3cff */
[----:B------:R-:W-:Y:S02]  /*1490*/  LEA R7, R116, 0xffffff80, 0x7 ;  /* 0xffffff8074077811 */ /* 0x000fe400078e38ff */
[----:B------:R-:W-:-:S02]  /*14a0*/  ISETP.GE.AND P1, PT, R2, RZ, PT ;  /* 0x000000ff0200720c */ /* 0x000fc40003f26270 */
[----:B------:R-:W-:Y:S01]  /*14b0*/  SHF.R.S32.HI R15, RZ, 0x1f, R7 ;  /* 0x0000001fff0f7819 */ /* 0x000fe20000011407 */
[----:B------:R-:W-:-:S04]  /*14c0*/  IMAD.WIDE.U32 R10, R7, c[0x0][0x198], R10 ;  /* 0x00006600070a7a25 */ /* 0x000fc800078e000a */
[----:B------:R-:W-:Y:S01]  /*14d0*/  @P2 IADD3 R4, R4, 0x1, RZ ;  /* 0x0000000104042810 */ /* 0x000fe20007ffe0ff */
[----:B------:R-:W-:-:S04]  /*14e0*/  IMAD R2, R15, c[0x0][0x198], RZ ;  /* 0x000066000f027a24 */ /* 0x000fc800078e02ff */
[----:B------:R-:W-:Y:S01]  /*14f0*/  IMAD R2, R7, c[0x0][0x19c], R2 ;  /* 0x0000670007027a24 */ /* 0x000fe200078e0202 */
        /* <DEDUP_REMOVED lines=19> */
.L_x_2752:
[----:B------:R-:W-:Y:S01]  /*1630*/  ISETP.NE.AND P0, PT, R9, -0x1, PT ;  /* 0xffffffff0900780c */ /* 0x000fe20003f05270 */
[----:B------:R-:W-:Y:S01]  /*1640*/  IMAD R17, R17, c[0x0][0x1b8], RZ ;  /* 0x00006e0011117a24 */ /* 0x000fe200078e02ff */
[----:B------:R-:W-:Y:S01]  /*1650*/  SHF.R.S32.HI R13, RZ, 0x1f, R16 ;  /* 0x0000001fff0d7819 */ /* 0x000fe20000011410 */
[----:B------:R-:W-:Y:S01]  /*1660*/  BSSY B0, `(.L_x_2754) ;  /* 0x0000072000007945 */ /* 0x000fe20003800000 */
[----:B------:R-:W-:Y:S02]  /*1670*/  IADD3 R174, -R125, R122, RZ ;  /* 0x0000007a7dae7210 */ /* 0x000fe40007ffe1ff */
[CC--:B------:R-:W-:Y:S02]  /*1680*/  LEA.HI R3, R13.reuse, R16.reuse, RZ, 0x2 ;  /* 0x000000100d037211 */ /* 0x0c0fe400078f10ff */
[----:B------:R-:W-:Y:S02]  /*1690*/  LEA.HI R5, R13, R16, RZ, 0x3 ;  /* 0x000000100d057211 */ /* 0x000fe400078f18ff */
[----:B------:R-:W-:-:S02]  /*16a0*/  LOP3.LUT R19, R3, 0xfffffffc, RZ, 0xc0, !PT ;  /* 0xfffffffc03137812 */ /* 0x000fc400078ec0ff */
[----:B-----5:R-:W-:Y:S01]  /*16b0*/  SHF.R.S32.HI R0, RZ, 0x3, R5 ;  /* 0x00000003ff007819 */ /* 0x020fe20000011405 */
[----:B------:R-:W-:Y:S01]  /*16c0*/  @!P0 IMAD.WIDE.U32 R30, R187, c[0x0][0x178], RZ ;  /* 0x00005e00bb1e8a25 */ /* 0x000fe200078e00ff */
[----:B------:R-:W-:Y:S02]  /*16d0*/  @!P0 SHF.R.S32.HI R8, RZ, 0x1f, R187 ;  /* 0x0000001fff088819 */ /* 0x000fe400000114bb */
[C---:B------:R-:W-:Y:S01]  /*16e0*/  LEA.HI R11, R5.reuse, R0, RZ, 0x1 ;  /* 0x00000000050b7211 */ /* 0x040fe200078f08ff */
[----:B------:R-:W-:Y:S01]  /*16f0*/  IMAD.IADD R186, R16, 0x1, -R19 ;  /* 0x0000000110ba7824 */ /* 0x000fe200078e0a13 */
[----:B------:R-:W-:Y:S01]  /*1700*/  LOP3.LUT R5, R5, 0xfffffff8, RZ, 0xc0, !PT ;  /* 0xfffffff805057812 */ /* 0x000fe200078ec0ff */
[----:B------:R-:W-:Y:S01]  /*1710*/  @!P0 IMAD R8, R8, c[0x0][0x178], RZ ;  /* 0x00005e0008088a24 */ /* 0x000fe200078e02ff */
[----:B------:R-:W-:Y:S01]  /*1720*/  LOP3.LUT R11, R11, 0xfffffffe, RZ, 0xc0, !PT ;  /* 0xfffffffe0b0b7812 */ /* 0x000fe200078ec0ff */
[----:B------:R-:W-:Y:S01]  /*1730*/  @P0 IMAD.WIDE.U32 R26, R9, c[0x0][0x190], RZ ;  /* 0x00006400091a0a25 */ /* 0x000fe200078e00ff */
[----:B------:R-:W-:-:S03]  /*1740*/  SHF.R.S32.HI R20, RZ, 0x2, R3 ;  /* 0x00000002ff147819 */ /* 0x000fc60000011403 */
[----:B------:R-:W-:Y:S01]  /*1750*/  @!P0 IMAD R8, R187, c[0x0][0x17c], R8 ;  /* 0x00005f00bb088a24 */ /* 0x000fe200078e0208 */
[----:B------:R-:W-:Y:S01]  /*1760*/  SHF.R.S32.HI R21, RZ, 0x1f, R20 ;  /* 0x0000001fff157819 */ /* 0x000fe20000011414 */
[----:B------:R-:W-:Y:S02]  /*1770*/  @!P0 IMAD.MOV.U32 R26, RZ, RZ, R30 ;  /* 0x000000ffff1a8224 */ /* 0x000fe400078e001e */
[----:B------:R-:W-:Y:S02]  /*1780*/  IMAD.SHL.U32 R186, R186, 0x8, RZ ;  /* 0x00000008baba7824 */ /* 0x000fe400078e00ff */
[----:B------:R-:W-:Y:S02]  /*1790*/  IMAD.SHL.U32 R23, R0, 0x40, RZ ;  /* 0x0000004000177824 */ /* 0x000fe400078e00ff */
[----:B------:R-:W-:Y:S01]  /*17a0*/  @P0 IMAD R9, R9, c[0x0][0x194], R27 ;  /* 0x0000650009090a24 */ /* 0x000fe200078e021b */
[----:B------:R-:W-:Y:S01]  /*17b0*/  SHF.R.S32.HI R19, RZ, 0x1f, R186 ;  /* 0x0000001fff137819 */ /* 0x000fe200000114ba */
[----:B------:R-:W-:Y:S01]  /*17c0*/  @!P0 IMAD.IADD R9, R31, 0x1, R8 ;  /* 0x000000011f098824 */ /* 0x000fe200078e0208 */
[----:B------:R-:W-:Y:S01]  /*17d0*/  IADD3 R26, P0, R186, R26, RZ ;  /* 0x0000001aba1a7210 */ /* 0x000fe20007f1e0ff */
[----:B------:R-:W-:Y:S01]  /*17e0*/  IMAD.IADD R8, R0, 0x1, -R11 ;  /* 0x0000000100087824 */ /* 0x000fe200078e0a0b */
[----:B------:R-:W-:Y:S01]  /*17f0*/  LOP3.LUT R23, R23, 0xc0, RZ, 0xc0, !PT ;  /* 0x000000c017177812 */ /* 0x000fe200078ec0ff */
[----:B------:R-:W-:Y:S01]  /*1800*/  IMAD.IADD R5, R16, 0x1, -R5 ;  /* 0x0000000110057824 */ /* 0x000fe200078e0a05 */
[----:B------:R-:W-:Y:S01]  /*1810*/  IADD3 R28, P2, R186, R28, RZ ;  /* 0x0000001cba1c7210 */ /* 0x000fe20007f5e0ff */
[----:B------:R-:W-:Y:S01]  /*1820*/  IMAD.X R27, R19, 0x1, R9, P0 ;  /* 0x00000001131b7824 */ /* 0x000fe200000e0609 */
[----:B------:R-:W-:Y:S01]  /*1830*/  LOP3.LUT R11, R23, 0x18, R186, 0xf8, !PT ;  /* 0x00000018170b7812 */ /* 0x000fe200078ef8ba */
[----:B------:R-:W-:Y:S01]  /*1840*/  IMAD.WIDE R24, R25, 0x40, R20 ;  /* 0x0000004019187825 */ /* 0x000fe200078e0214 */
[----:B------:R-:W-:-:S02]  /*1850*/  SHF.R.U32.HI R0, RZ, 0x3, R23 ;  /* 0x00000003ff007819 */ /* 0x000fc40000011617 */
[----:B------:R-:W-:Y:S01]  /*1860*/  LEA.HI R9, R13, R16, RZ, 0x4 ;  /* 0x000000100d097211 */ /* 0x000fe200078f20ff */
[----:B------:R-:W-:Y:S01]  /*1870*/  IMAD.X R29, R19, 0x1, R2, P2 ;  /* 0x00000001131d7824 */ /* 0x000fe200010e0602 */
[----:B------:R-:W-:Y:S02]  /*1880*/  LOP3.LUT R0, R11, R0, RZ, 0x3c, !PT ;  /* 0x000000000b007212 */ /* 0x000fe400078e3cff */
[----:B------:R-:W-:Y:S01]  /*1890*/  LOP3.LUT R11, R9, 0xfffffff0, RZ, 0xc0, !PT ;  /* 0xfffffff0090b7812 */ /* 0x000fe200078ec0ff */
[----:B------:R-:W-:Y:S01]  /*18a0*/  IMAD.WIDE.U32 R130, R20, c[0x0][0x198], R28 ;  /* 0x0000660014827a25 */ /* 0x000fe200078e001c */
[----:B------:R-:W-:Y:S02]  /*18b0*/  IADD3 R22, P1, R186, R22, RZ ;  /* 0x00000016ba167210 */ /* 0x000fe40007f3e0ff */
[----:B------:R-:W-:Y:S01]  /*18c0*/  LEA.HI R13, R13, R16, RZ, 0x5 ;  /* 0x000000100d0d7211 */ /* 0x000fe200078f28ff */
[----:B------:R-:W-:Y:S01]  /*18d0*/  IMAD.IADD R11, R16, 0x1, -R11 ;  /* 0x00000001100b7824 */ /* 0x000fe200078e0a0b */
[----:B------:R-:W-:Y:S01]  /*18e0*/  IADD3 R118, P0, R20, R7, RZ ;  /* 0x0000000714767210 */ /* 0x000fe20007f1e0ff */
[----:B------:R-:W-:Y:S01]  /*18f0*/  IMAD.X R23, R19, 0x1, R6, P1 ;  /* 0x0000000113177824 */ /* 0x000fe200008e0606 */
[----:B------:R-:W-:-:S02]  /*1900*/  LEA.HI R19, R3, R20, RZ, 0x1 ;  /* 0x0000001403137211 */ /* 0x000fc400078f08ff */
[----:B------:R-:W-:Y:S01]  /*1910*/  LEA.HI R3, R5, R5, RZ, 0x1 ;  /* 0x0000000505037211 */ /* 0x000fe200078f08ff */
[----:B------:R-:W-:Y:S01]  /*1920*/  IMAD.WIDE.U32 R22, R4, c[0x0][0x1b8], R22 ;  /* 0x00006e0004167a25 */ /* 0x000fe200078e0016 */
[----:B------:R-:W-:Y:S02]  /*1930*/  LEA.HI R14, R11, R11, RZ, 0x1 ;  /* 0x0000000b0b0e7211 */ /* 0x000fe400078f08ff */
[----:B------:R-:W-:Y:S02]  /*1940*/  LOP3.LUT R19, R19, 0x7fffffe, RZ, 0xc0, !PT ;  /* 0x07fffffe13137812 */ /* 0x000fe400078ec0ff */
[----:B------:R-:W-:Y:S02]  /*1950*/  LOP3.LUT R6, R3, 0xfffffffe, RZ, 0xc0, !PT ;  /* 0xfffffffe03067812 */ /* 0x000fe400078ec0ff */
[--C-:B------:R-:W-:Y:S01]  /*1960*/  SHF.R.S32.HI R10, RZ, 0x1, R14.reuse ;  /* 0x00000001ff0a7819 */ /* 0x100fe2000001140e */
[----:B------:R-:W-:Y:S01]  /*1970*/  IMAD.IADD R2, R20, 0x1, -R19 ;  /* 0x0000000114027824 */ /* 0x000fe200078e0a13 */
[----:B------:R-:W-:-:S02]  /*1980*/  SHF.R.S32.HI R7, RZ, 0x1f, R14 ;  /* 0x0000001fff077819 */ /* 0x000fc4000001140e */
[----:B------:R-:W-:Y:S02]  /*1990*/  SHF.R.S32.HI R123, RZ, 0x5, R13 ;  /* 0x00000005ff7b7819 */ /* 0x000fe4000001140d */
[----:B------:R-:W-:Y:S02]  /*19a0*/  IADD3 R5, R5, -R6, RZ ;  /* 0x8000000605057210 */ /* 0x000fe40007ffe0ff */
[----:B------:R-:W-:Y:S01]  /*19b0*/  LEA.HI R6, R7, R10, RZ, 0x2 ;  /* 0x0000000a07067211 */ /* 0x000fe200078f10ff */
[----:B------:R-:W-:Y:S01]  /*19c0*/  IMAD R183, R123, 0x8, R2 ;  /* 0x000000087bb77824 */ /* 0x000fe200078e0202 */
[----:B------:R-:W-:Y:S01]  /*19d0*/  SHF.R.S32.HI R19, RZ, 0x1f, R18 ;  /* 0x0000001fff137819 */ /* 0x000fe20000011412 */
[C---:B------:R-:W-:Y:S01]  /*19e0*/  IMAD.X R2, R21.reuse, 0x1, R15, P0 ;  /* 0x0000000115027824 */ /* 0x040fe200000e060f */
[----:B------:R-:W-:Y:S01]  /*19f0*/  LOP3.LUT R15, R6, 0xfffffffc, RZ, 0xc0, !PT ;  /* 0xfffffffc060f7812 */ /* 0x000fe200078ec0ff */
[----:B------:R-:W-:Y:S01]  /*1a00*/  IMAD R7, R21, c[0x0][0x198], RZ ;  /* 0x0000660015077a24 */ /* 0x000fe200078e02ff */
[----:B------:R-:W-:Y:S01]  /*1a10*/  ISETP.GE.AND P0, PT, R20, R174, PT ;  /* 0x000000ae1400720c */ /* 0x000fe20003f06270 */
[----:B------:R-:W-:Y:S01]  /*1a20*/  IMAD.U32 R183, R183, 0x20, R0 ;  /* 0x00000020b7b77824 */ /* 0x000fe200078e0000 */
[----:B------:R-:W-:Y:S01]  /*1a30*/  LOP3.LUT R13, R13, 0xffffffe0, RZ, 0xc0, !PT ;  /* 0xffffffe00d0d7812 */ /* 0x000fe200078ec0ff */
[----:B------:R-:W-:Y:S01]  /*1a40*/  IMAD R0, R4, c[0x0][0x1bc], R17 ;  /* 0x00006f0004007a24 */ /* 0x000fe200078e0211 */
[----:B------:R-:W-:Y:S01]  /*1a50*/  SHF.R.S32.HI R9, RZ, 0x4, R9 ;  /* 0x00000004ff097819 */ /* 0x000fe20000011409 */
[----:B------:R-:W-:Y:S01]  /*1a60*/  IMAD R7, R20, c[0x0][0x19c], R7 ;  /* 0x0000670014077a24 */ /* 0x000fe200078e0207 */
[----:B------:R-:W-:Y:S01]  /*1a70*/  SHF.R.S32.HI R3, RZ, 0x1, R3 ;  /* 0x00000001ff037819 */ /* 0x000fe20000011403 */
[----:B------:R-:W-:Y:S01]  /*1a80*/  IMAD.IADD R10, R10, 0x1, -R15 ;  /* 0x000000010a0a7824 */ /* 0x000fe200078e0a0f */
[----:B------:R-:W-:Y:S01]  /*1a90*/  IADD3 R185, R186, 0x20, RZ ;  /* 0x00000020bab97810 */ /* 0x000fe20007ffe0ff */
[----:B------:R-:W-:Y:S01]  /*1aa0*/  IMAD R15, R2, c[0x0][0x1a0], RZ ;  /* 0x00006800020f7a24 */ /* 0x000fe200078e02ff */
[----:B------:R-:W-:Y:S01]  /*1ab0*/  IADD3 R184, R186, 0x40, RZ ;  /* 0x00000040bab87810 */ /* 0x000fe20007ffe0ff */
[----:B------:R-:W-:-:S02]  /*1ac0*/  IMAD.IADD R23, R23, 0x1, R0 ;  /* 0x0000000117177824 */ /* 0x000fc400078e0200 */
[----:B------:R-:W-:Y:S02]  /*1ad0*/  IMAD.IADD R131, R131, 0x1, R7 ;  /* 0x0000000183837824 */ /* 0x000fe400078e0207 */
[C---:B------:R-:W-:Y:S02]  /*1ae0*/  IMAD R7, R118.reuse, c[0x0][0x1a4], R15 ;  /* 0x0000690076077a24 */ /* 0x040fe400078e020f */
[----:B------:R-:W-:-:S04]  /*1af0*/  IMAD.WIDE.U32 R118, R118, c[0x0][0x1a0], R22 ;  /* 0x0000680076767a25 */ /* 0x000fc800078e0016 */
[----:B------:R-:W-:Y:S02]  /*1b00*/  IMAD R23, R19, c[0x0][0x1a8], RZ ;  /* 0x00006a0013177a24 */ /* 0x000fe400078e02ff */
[----:B------:R-:W-:Y:S02]  /*1b10*/  IMAD.IADD R0, R16, 0x1, -R13 ;  /* 0x0000000110007824 */ /* 0x000fe400078e0a0d */
[C---:B------:R-:W-:Y:S02]  /*1b20*/  IMAD R23, R18.reuse, c[0x0][0x1ac], R23 ;  /* 0x00006b0012177a24 */ /* 0x040fe400078e0217 */
[----:B------:R-:W-:-:S04]  /*1b30*/  IMAD.WIDE.U32 R12, R18, c[0x0][0x1a8], R26 ;  /* 0x00006a00120c7a25 */ /* 0x000fc800078e001a */
        /* <DEDUP_REMOVED lines=36> */
.L_x_2755:
[----:B------:R-:W-:Y:S05]  /*1d80*/  BSYNC B0 ;  /* 0x0000000000007941 */ /* 0x000fea0003800000 */
.L_x_2754:
        /* <DEDUP_REMOVED lines=36> */
.L_x_2757:
[----:B------:R-:W-:Y:S05]  /*1fd0*/  BSYNC B0 ;  /* 0x0000000000007941 */ /* 0x000fea0003800000 */
.L_x_2756:
        /* <DEDUP_REMOVED lines=9> */
[C---:B------:R-:W-:Y:S01]  /*2070*/  @!P3 LEA R22, P4, R130.reuse, c[0x0][0x168], 0x1 ;  /* 0x00005a008216ba11 */ /* 0x040fe200078808ff */
[----:B------:R3:W-:Y:S01]  /*2080*/  @P3 STS [R183+0x3000], RZ ;  /* 0x003000ffb7003388 */ /* 0x0007e20000000800 */
[C---:B--2---:R-:W-:Y:S02]  /*2090*/  @!P2 LEA R12, P1, R130.reuse, c[0x0][0x168], 0x1 ;  /* 0x00005a00820caa11 */ /* 0x044fe400078208ff */
        /* <DEDUP_REMOVED lines=15> */
[----:B---3--:R-:W-:-:S04]  /*2190*/  LEA R12, P0, R130, c[0x0][0x168], 0x1 ;  /* 0x00005a00820c7a11 */ /* 0x008fc800078008ff */
[----:B------:R-:W-:-:S05]  /*21a0*/  LEA.HI.X R13, R130, c[0x0][0x16c], R131, 0x1, P0 ;  /* 0x00005b00820d7a11 */ /* 0x000fca00000f0c83 */
[----:B------:R-:W-:Y:S01]  /*21b0*/  @!PT LDS RZ, [RZ] ;  /* 0x00000000fffff984 */ /* 0x000fe20000000800 */
[----:B------:R-:W-:Y:S01]  /*21c0*/  @!PT LDS RZ, [RZ] ;  /* 0x00000000fffff984 */ /* 0x000fe20000000800 */
[----:B------:R-:W-:Y:S01]  /*21d0*/  @!PT LDS RZ, [RZ] ;  /* 0x00000000fffff984 */ /* 0x000fe20000000800 */
[----:B------:R2:W-:Y:S04]  /*21e0*/  LDGSTS.E.BYPASS.LTC128B.128 [R183+0x7000], [R12.64+0x80] ;  /* 0x070000800cb77fae */ /* 0x0005e8000b901d46 */
.L_x_2759:
[----:B------:R-:W-:Y:S05]  /*21f0*/  BSYNC B0 ;  /* 0x0000000000007941 */ /* 0x000fea0003800000 */
.L_x_2758:
        /* <DEDUP_REMOVED lines=9> */
[----:B--23--:R-:W-:Y:S02]  /*2290*/  IADD3 R13, P1, R177, R130, RZ ;  /* 0x00000082b10d7210 */ /* 0x00cfe40007f3e0ff */
        /* <DEDUP_REMOVED lines=24> */
.L_x_2761:
[----:B------:R-:W-:Y:S05]  /*2420*/  BSYNC B0 ;  /* 0x0000000000007941 */ /* 0x000fea0003800000 */
.L_x_2760:
[----:B--23--:R-:W-:Y:S01]  /*2430*/  IADD3 R13, R20, 0x40, RZ ;  /* 0x00000040140d7810 */ /* 0x00cfe20007ffe0ff */
[----:B------:R-:W-:Y:S03]  /*2440*/  BSSY B0, `(.L_x_2762) ;  /* 0x000001f000007945 */ /* 0x000fe60003800000 */
[----:B------:R-:W-:-:S13]  /*2450*/  ISETP.GE.AND P0, PT, R13, R4, PT ;  /* 0x000000040d00720c */ /* 0x000fda0003f06270 */
[----:B------:R-:W-:Y:S05]  /*2460*/  @P0 BRA `(.L_x_2763) ;  /* 0x000001c000000947 */ /* 0x000fea0003800000 */
[----:B------:R-:W-:Y:S01]  /*2470*/  ISETP.GE.AND P3, PT, R186, c[0x0][0x220], PT ;  /* 0x00008800ba007a0c */ /* 0x000fe20003f66270 */
[----:B------:R-:W-:Y:S01]  /*2480*/  IMAD.MOV.U32 R12, RZ, RZ, c[0x0][0x19c] ;  /* 0x00006700ff0c7624 */ /* 0x000fe200078e00ff */
        /* <DEDUP_REMOVED lines=26> */
.L_x_2763:
[----:B------:R-:W-:Y:S05]  /*2630*/  BSYNC B0 ;  /* 0x0000000000007941 */ /* 0x000fea0003800000 */
.L_x_2762:
        /* <DEDUP_REMOVED lines=8> */
[----:B------:R-:W-:Y:S01]  /*26c0*/  ISETP.GE.AND P1, PT, R184, c[0x0][0x220], PT ;  /* 0x00008800b8007a0c */ /* 0x000fe20003f26270 */
[----:B------:R-:W-:-:S05]  /*26d0*/  IMAD.WIDE.U32 R26, R128, 0x60, R130 ;  /* 0x00000060801a7825 */ /* 0x000fca00078e0082 */
[----:B------:R-:W-:-:S03]  /*26e0*/  IADD3 R12, R27, UR4, RZ ;  /* 0x000000041b0c7c10 */ /* 0x000fc6000fffe0ff */
[C---:B-1----:R-:W-:Y:S01]  /*26f0*/  @!P4 LEA R28, P5, R26.reuse, c[0x0][0x168], 0x1 ;  /* 0x00005a001a1cca11 */ /* 0x042fe200078a08ff */
[----:B------:R1:W-:Y:S01]  /*2700*/  @P4 STS.128 [R183+0x4800], RZ ;  /* 0x004800ffb7004388 */ /* 0x0003e20000000c00 */
[C---:B--2---:R-:W-:Y:S02]  /*2710*/  @!P3 LEA R24, P2, R26.reuse, c[0x0][0x168], 0x1 ;  /* 0x00005a001a18ba11 */ /* 0x044fe400078408ff */
[C---:B------:R-:W-:Y:S02]  /*2720*/  @!P1 LEA R22, P0, R26.reuse, c[0x0][0x168], 0x1 ;  /* 0x00005a001a169a11 */ /* 0x040fe400078008ff */
[C-C-:B------:R-:W-:Y:S02]  /*2730*/  @!P4 LEA.HI.X R29, R26.reuse, c[0x0][0x16c], R12.reuse, 0x1, P5 ;  /* 0x00005b001a1dca11 */ /* 0x140fe400028f0c0c */
[C-C-:B------:R-:W-:Y:S02]  /*2740*/  @!P3 LEA.HI.X R25, R26.reuse, c[0x0][0x16c], R12.reuse, 0x1, P2 ;  /* 0x00005b001a19ba11 */ /* 0x140fe400010f0c0c */
[----:B------:R-:W-:Y:S01]  /*2750*/  @!P1 LEA.HI.X R23, R26, c[0x0][0x16c], R12, 0x1, P0 ;  /* 0x00005b001a179a11 */ /* 0x000fe200000f0c0c */
        /* <DEDUP_REMOVED lines=13> */
[----:B------:R1:W-:Y:S02]  /*2830*/  @!P1 LDGSTS.E.BYPASS.LTC128B.128 [R183+0x8800], [R22.64+0x80] ;  /* 0x0880008016b79fae */ /* 0x0003e4000b901d46 */
.L_x_2765:
[----:B------:R-:W-:Y:S05]  /*2840*/  BSYNC B0 ;  /* 0x0000000000007941 */ /* 0x000fea0003800000 */
.L_x_2764:
[----:B------:R-:W-:Y:S01]  /*2850*/  SHF.R.S32.HI R12, RZ, 0x1f, R187 ;  /* 0x0000001fff0c7819 */ /* 0x000fe200000114bb */
[----:B------:R-:W-:Y:S01]  /*2860*/  IMAD.WIDE.U32 R18, R187, c[0x0][0x320], R18 ;  /* 0x0000c800bb127a25 */ /* 0x000fe200078e0012 */
[----:B------:R-:W0:Y:S03]  /*2870*/  LDGDEPBAR ;  /* 0x00000000000079af */ /* 0x000e260000000000 */
[----:B------:R-:W-:Y:S01]  /*2880*/  IMAD R12, R12, c[0x0][0x320], RZ ;  /* 0x0000c8000c0c7a24 */ /* 0x000fe200078e02ff */
[----:B-12---:R-:W-:-:S03]  /*2890*/  LEA R22, P0, R18, c[0x0][0x318], 0x2 ;  /* 0x0000c60012167a11 */ /* 0x006fc600078010ff */
[----:B------:R-:W-:-:S04]  /*28a0*/  IMAD R12, R187, c[0x0][0x324], R12 ;  /* 0x0000c900bb0c7a24 */ /* 0x000fc800078e020c */
[----:B------:R-:W-:-:S05]  /*28b0*/  IMAD.IADD R12, R19, 0x1, R12 ;  /* 0x00000001130c7824 */ /* 0x000fca00078e020c */
[----:B------:R-:W-:-:S05]  /*28c0*/  LEA.HI.X R23, R18, c[0x0][0x31c], R12, 0x2, P0 ;  /* 0x0000c70012177a11 */ /* 0x000fca00000f140c */
[----:B------:R-:W2:Y:S01]  /*28d0*/  LDG.E R12, [R22.64] ;  /* 0x00000006160c7981 */ /* 0x000ea2000c1e1900 */
[----:B------:R-:W-:Y:S01]  /*28e0*/  ISETP.GE.AND P1, PT, R20, R4, PT ;  /* 0x000000041400720c */ /* 0x000fe20003f26270 */
[----:B------:R-:W2:Y:S01]  /*28f0*/  MUFU.RCP R17, c[0x0][0x238] ;  /* 0x00008e0000117b08 */ /* 0x000ea20000001000 */
[----:B------:R-:W-:-:S04]  /*2900*/  DEPBAR.LE SB0, 0x0 ;  /* 0x000080000000791a */ /* 0x000fc80000000000 */
[----:B------:R-:W-:Y:S01]  /*2910*/  BAR.SYNC.DEFER_BLOCKING 0x0 ;  /* 0x0000000000007b1d */ /* 0x000fe20000010000 */
[----:B------:R-:W-:Y:S01]  /*2920*/  SHF.R.S32.HI R19, RZ, 0x1f, R0 ;  /* 0x0000001fff137819 */ /* 0x000fe20000011400 */
[----:B------:R-:W-:Y:S01]  /*2930*/  IMAD.SHL.U32 R181, R16, 0x2, RZ ;  /* 0x0000000210b57824 */ /* 0x000fe200078e00ff */
[C---:B------:R-:W-:Y:S02]  /*2940*/  LEA R196, P0, R118.reuse, c[0x0][0x170], 0x1 ;  /* 0x00005c0076c47a11 */ /* 0x040fe400078008ff */
[----:B------:R-:W-:Y:S01]  /*2950*/  LEA.HI R180, R19, R0, RZ, 0x2 ;  /* 0x0000000013b47211 */ /* 0x000fe200078f10ff */
[----:B------:R-:W-:Y:S01]  /*2960*/  BSSY B0, `(.L_x_2766) ;  /* 0x0000022000007945 */ /* 0x000fe20003800000 */
[----:B------:R-:W-:Y:S02]  /*2970*/  LOP3.LUT R181, R181, 0x6, RZ, 0xc0, !PT ;  /* 0x00000006b5b57812 */ /* 0x000fe400078ec0ff */
[----:B------:R-:W-:Y:S02]  /*2980*/  LEA.HI.X R197, R118, c[0x0][0x174], R6, 0x1, P0 ;  /* 0x00005d0076c57a11 */ /* 0x000fe400000f0c06 */
[----:B------:R-:W-:Y:S01]  /*2990*/  SHF.R.S32.HI R180, RZ, 0x2, R180 ;  /* 0x00000002ffb47819 */ /* 0x000fe200000114b4 */
[----:B------:R1:W-:Y:S04]  /*29a0*/  @P1 STS [R183+0x9000], RZ ;  /* 0x009000ffb7001388 */ /* 0x0003e80000000800 */
[----:B------:R1:W-:Y:S04]  /*29b0*/  @P1 STS [R183+0x9004], RZ ;  /* 0x009004ffb7001388 */ /* 0x0003e80000000800 */
[----:B------:R1:W-:Y:S04]  /*29c0*/  @P1 STS.64 [R183+0x9008], RZ ;  /* 0x009008ffb7001388 */ /* 0x0003e80000000a00 */
[----:B------:R1:W-:Y:S04]  /*29d0*/  @P1 STS.128 [R183+0xb000], RZ ;  /* 0x00b000ffb7001388 */ /* 0x0003e80000000c00 */
[----:B------:R1:W-:Y:S01]  /*29e0*/  @P1 STS.128 [R183+0xd000], RZ ;  /* 0x00d000ffb7001388 */ /* 0x0003e20000000c00 */
[----:B--2---:R-:W-:Y:S01]  /*29f0*/  FMUL.FTZ R0, R12, R17 ;  /* 0x000000110c007220 */ /* 0x004fe20000410000 */
[----:B------:R-:W-:Y:S05]  /*2a00*/  @P1 BRA `(.L_x_2767) ;  /* 0x0000017000001947 */ /* 0x000fea0003800000 */
[----:B-1----:R-:W-:Y:S02]  /*2a10*/  ISETP.GE.AND P2, PT, R186, c[0x0][0x220], PT ;  /* 0x00008800ba007a0c */ /* 0x002fe40003f46270 */
        /* <DEDUP_REMOVED lines=22> */
.L_x_2767:
[----:B-1----:R-:W-:Y:S05]  /*2b80*/  BSYNC B0 ;  /* 0x0000000000007941 */ /* 0x002fea0003800000 */
.L_x_2766:
        /* <DEDUP_REMOVED lines=28> */
[----:B---3--:R-:W-:-:S04]  /*2d50*/  LEA R16, P0, R179, R196, 0x1 ;  /* 0x000000c4b3107211 */ /* 0x008fc800078008ff */
[----:B------:R-:W-:-:S05]  /*2d60*/  LEA.HI.X R17, R179, R197, R178, 0x1, P0 ;  /* 0x000000c5b3117211 */ /* 0x000fca00000f0cb2 */
[----:B------:R-:W-:Y:S01]  /*2d70*/  @!PT LDS RZ, [RZ] ;  /* 0x00000000fffff984 */ /* 0x000fe20000000800 */
[----:B------:R-:W-:Y:S01]  /*2d80*/  @!PT LDS RZ, [RZ] ;  /* 0x00000000fffff984 */ /* 0x000fe20000000800 */
[----:B------:R-:W-:Y:S01]  /*2d90*/  @!PT LDS RZ, [RZ] ;  /* 0x00000000fffff984 */ /* 0x000fe20000000800 */
[----:B------:R3:W-:Y:S04]  /*2da0*/  LDGSTS.E.BYPASS.LTC128B.128 [R183+0xd800], [R16.64+0x80] ;  /* 0x0d80008010b77fae */ /* 0x0007e8000b901d46 */
.L_x_2769:
[----:B------:R-:W-:Y:S05]  /*2db0*/  BSYNC B0 ;  /* 0x0000000000007941 */ /* 0x000fea0003800000 */
.L_x_2768:
        /* <DEDUP_REMOVED lines=12> */
[CC--:B---3--:R-:W-:Y:S01]  /*2e80*/  @!P3 LEA R18, P4, R13.reuse, R196.reuse, 0x1 ;  /* 0x000000c40d12b211 */ /* 0x0c8fe200078808ff */
        /* <DEDUP_REMOVED lines=21> */
.L_x_2771:
[----:B------:R-:W-:Y:S05]  /*2fe0*/  BSYNC B0 ;  /* 0x0000000000007941 */ /* 0x000fea0003800000 */
.L_x_2770:
        /* <DEDUP_REMOVED lines=13> */
[--C-:B---3--:R-:W-:Y:S01]  /*30c0*/  @!P2 IMAD.MOV.U32 R17, RZ, RZ, R197.reuse ;  /* 0x000000ffff11a224 */ /* 0x108fe200078e00c5 */
[----:B------:R-:W-:Y:S01]  /*30d0*/  @!P2 MOV R16, R196 ;  /* 0x000000c40010a202 */ /* 0x000fe20000000f00 */
[C---:B------:R-:W-:Y:S01]  /*30e0*/  @!P1 IMAD.WIDE.U32 R18, R7.reuse, 0xc0, R196 ;  /* 0x000000c007129825 */ /* 0x040fe200078e00c4 */
        /* <DEDUP_REMOVED lines=26> */
.L_x_2773:
[----:B------:R-:W-:Y:S05]  /*3290*/  BSYNC B0 ;  /* 0x0000000000007941 */ /* 0x000fea0003800000 */
.L_x_2772:
[----:B-1----:R-:W-:Y:S01]  /*32a0*/  LEA.HI R13, R9, R9, RZ, 0x1 ;  /* 0x00000009090d7211 */ /* 0x002fe200078f08ff */
[----:B------:R-:W-:Y:S01]  /*32b0*/  IMAD.SHL.U32 R10, R10, 0x40, RZ ;  /* 0x000000400a0a7824 */ /* 0x000fe200078e00ff */
[----:B------:R-:W-:Y:S01]  /*32c0*/  SHF.R.S32.HI R12, RZ, 0x1f, R11 ;  /* 0x0000001fff0c7819 */ /* 0x000fe2000001140b */
[----:B------:R-:W-:Y:S01]  /*32d0*/  IMAD.SHL.U32 R8, R8, 0x8, RZ ;  /* 0x0000000808087824 */ /* 0x000fe200078e00ff */
[----:B---3--:R-:W-:Y:S01]  /*32e0*/  LOP3.LUT R16, R14, 0x7fffffe, RZ, 0xc0, !PT ;  /* 0x07fffffe0e107812 */ /* 0x008fe200078ec0ff */
[----:B------:R-:W0:Y:S01]  /*32f0*/  LDGDEPBAR ;  /* 0x00000000000079af */ /* 0x000e220000000000 */
[----:B------:R-:W-:Y:S02]  /*3300*/  LOP3.LUT R14, R13, 0xfffffffe, RZ, 0xc0, !PT ;  /* 0xfffffffe0d0e7812 */ /* 0x000fe400078ec0ff */
[----:B------:R-:W-:Y:S01]  /*3310*/  LEA.HI R12, R12, R11, RZ, 0x3 ;  /* 0x0000000b0c0c7211 */ /* 0x000fe200078f18ff */
[----:B------:R-:W-:Y:S01]  /*3320*/  IMAD.IADD R121, R11, 0x1, -R16 ;  /* 0x000000010b797824 */ /* 0x000fe200078e0a10 */
[----:B------:R-:W-:Y:S01]  /*3330*/  LOP3.LUT R10, R10, 0xc0, RZ, 0xc0, !PT ;  /* 0x000000c00a0a7812 */ /* 0x000fe200078ec0ff */
[C---:B------:R-:W-:Y:S01]  /*3340*/  IMAD.SHL.U32 R11, R3.reuse, 0x40, RZ ;  /* 0x00000040030b7824 */ /* 0x040fe200078e00ff */
[----:B------:R-:W-:Y:S01]  /*3350*/  LOP3.LUT P0, RZ, R3, 0x2, RZ, 0xc0, !PT ;  /* 0x0000000203ff7812 */ /* 0x000fe2000780c0ff */
[----:B------:R-:W-:-:S02]  /*3360*/  IMAD.IADD R14, R9, 0x1, -R14 ;  /* 0x00000001090e7824 */ /* 0x000fc400078e0a0e */
[----:B------:R-:W-:Y:S01]  /*3370*/  IMAD.SHL.U32 R12, R12, 0x20, RZ ;  /* 0x000000200c0c7824 */ /* 0x000fe200078e00ff */
[----:B------:R-:W-:Y:S01]  /*3380*/  LOP3.LUT R11, R11, 0xc0, RZ, 0xc0, !PT ;  /* 0x000000c00b0b7812 */ /* 0x000fe200078ec0ff */
[C---:B------:R-:W-:Y:S02]  /*3390*/  IMAD.SHL.U32 R9, R14.reuse, 0x8, RZ ;  /* 0x000000080e097824 */ /* 0x040fe400078e00ff */
[----:B------:R-:W-:Y:S01]  /*33a0*/  IMAD R172, R14, 0x8, R5 ;  /* 0x000000080eac7824 */ /* 0x000fe200078e0205 */
[----:B------:R-:W-:Y:S01]  /*33b0*/  LOP3.LUT R120, R12, 0xffffff00, RZ, 0xc0, !PT ;  /* 0xffffff000c787812 */ /* 0x000fe200078ec0ff */
[----:B------:R-:W-:Y:S01]  /*33c0*/  IMAD.MOV.U32 R3, RZ, RZ, 0x20 ;  /* 0x00000020ff037424 */ /* 0x000fe200078e00ff */
[----:B------:R-:W-:Y:S02]  /*33d0*/  LOP3.LUT R8, R11, 0x8, R8, 0xf8, !PT ;  /* 0x000000080b087812 */ /* 0x000fe400078ef808 */
[----:B------:R-:W-:Y:S02]  /*33e0*/  SHF.R.U32.HI R11, RZ, 0x3, R11 ;  /* 0x00000003ff0b7819 */ /* 0x000fe4000001160b */
[----:B------:R-:W-:-:S02]  /*33f0*/  LOP3.LUT R9, R10, 0x8, R9, 0xf8, !PT ;  /* 0x000000080a097812 */ /* 0x000fc400078ef809 */
[----:B------:R-:W-:Y:S01]  /*3400*/  SHF.R.U32.HI R12, RZ, 0x3, R10 ;  /* 0x00000003ff0c7819 */ /* 0x000fe2000001160a */
[C---:B------:R-:W-:Y:S01]  /*3410*/  IMAD R10, R123.reuse, 0x200, R120 ;  /* 0x000002007b0a7824 */ /* 0x040fe200078e0278 */
[----:B------:R-:W-:Y:S01]  /*3420*/  LOP3.LUT R11, R8, R11, RZ, 0x3c, !PT ;  /* 0x0000000b080b7212 */ /* 0x000fe200078e3cff */
[----:B------:R-:W-:Y:S01]  /*3430*/  IMAD R123, R123, 0x10, R125 ;  /* 0x000000107b7b7824 */ /* 0x000fe200078e027d */
[----:B------:R-:W-:Y:S01]  /*3440*/  LOP3.LUT R5, R9, R12, RZ, 0x3c, !PT ;  /* 0x0000000c09057212 */ /* 0x000fe200078e3cff */
[----:B------:R-:W-:Y:S01]  /*3450*/  IMAD R10, R121, 0x20, R10 ;  /* 0x00000020790a7824 */ /* 0x000fe200078e020a */
[----:B------:R-:W-:Y:S01]  /*3460*/  SEL R3, R3, 0xffffffe0, !P0 ;  /* 0xffffffe003037807 */ /* 0x000fe20004000000 */
[----:B------:R-:W-:Y:S02]  /*3470*/  IMAD.U32 R172, R172, 0x20, R11 ;  /* 0x00000020acac7824 */ /* 0x000fe400078e000b */
[----:B------:R-:W-:Y:S02]  /*3480*/  IMAD.IADD R173, R5, 0x1, R10 ;  /* 0x0000000105ad7824 */ /* 0x000fe400078e020a */
[----:B------:R-:W-:-:S02]  /*3490*/  IMAD.SHL.U32 R172, R172, 0x2, RZ ;  /* 0x00000002acac7824 */ /* 0x000fc400078e00ff */
[----:B------:R-:W-:Y:S02]  /*34a0*/  IMAD.SHL.U32 R173, R173, 0x2, RZ ;  /* 0x00000002adad7824 */ /* 0x000fe400078e00ff */
[----:B------:R-:W-:Y:S01]  /*34b0*/  IMAD.IADD R169, R172, 0x1, R3 ;  /* 0x00000001aca97824 */ /* 0x000fe200078e0203 */
[----:B------:R-:W-:Y:S01]  /*34c0*/  LDSM.16.M88.4 R72, [R172+0x3000] ;  /* 0x00300000ac48783b */ /* 0x000fe20000000200 */
[----:B------:R-:W-:Y:S02]  /*34d0*/  IMAD R171, R4, 0x2, R173 ;  /* 0x0000000204ab7824 */ /* 0x000fe400078e02ad */
[----:B------:R-:W-:Y:S01]  /*34e0*/  IMAD.IADD R3, R2, 0x1, R181 ;  /* 0x0000000102037824 */ /* 0x000fe200078e02b5 */
[----:B------:R-:W1:Y:S01]  /*34f0*/  LDSM.16.M88.4 R16, [R173] ;  /* 0x00000000ad10783b */ /* 0x000e620000000200 */
[----:B------:R-:W-:-:S03]  /*3500*/  IMAD R120, R121, 0x20, R120 ;  /* 0x0000002079787824 */ /* 0x000fc600078e0278 */
[----:B------:R-:W3:Y:S01]  /*3510*/  LDSM.16.M88.4 R64, [R172+0x3400] ;  /* 0x00340000ac40783b */ /* 0x000ee20000000200 */
[----:B------:R-:W-:-:S03]  /*3520*/  IMAD.IADD R5, R5, 0x1, R120 ;  /* 0x0000000105057824 */ /* 0x000fc600078e0278 */
[----:B------:R-:W5:Y:S04]  /*3530*/  LDSM.16.M88.4 R56, [R172+0x3800] ;  /* 0x00380000ac38783b */ /* 0x000f680000000200 */
[----:B------:R-:W2:Y:S04]  /*3540*/  LDSM.16.M88.4 R48, [R172+0x3c00] ;  /* 0x003c0000ac30783b */ /* 0x000ea80000000200 */
[----:B------:R-:W4:Y:S04]  /*3550*/  LDSM.16.M88.4 R40, [R172+0x4000] ;  /* 0x00400000ac28783b */ /* 0x000f280000000200 */
[----:B------:R-:W2:Y:S04]  /*3560*/  LDSM.16.M88.4 R32, [R172+0x4400] ;  /* 0x00440000ac20783b */ /* 0x000ea80000000200 */
[----:B------:R-:W2:Y:S04]  /*3570*/  LDSM.16.M88.4 R24, [R172+0x4800] ;  /* 0x00480000ac18783b */ /* 0x000ea80000000200 */
[----:B------:R-:W-:Y:S04]  /*3580*/  LDSM.16.M88.4 R8, [R169+0x3000] ;  /* 0x00300000a908783b */ /* 0x000fe80000000200 */
[----:B------:R-:W2:Y:S04]  /*3590*/  LDSM.16.M88.4 R108, [R171] ;  /* 0x00000000ab6c783b */ /* 0x000ea80000000200 */
[----:B------:R-:W2:Y:S04]  /*35a0*/  LDSM.16.M88.4 R96, [R169+0x3400] ;  /* 0x00340000a960783b */ /* 0x000ea80000000200 */
[----:B------:R-:W2:Y:S01]  /*35b0*/  LDSM.16.M88.4 R100, [R172+0x4c00] ;  /* 0x004c0000ac64783b */ /* 0x000ea20000000200 */
[C---:B-1----:R-:W-:Y:S03]  /*35c0*/  HMMA.16816.F32.BF16 R76, R16.reuse, R72, RZ ;  /* 0x00000048104c723c */ /* 0x042fe600000418ff */
[----:B------:R-:W1:Y:S04]  /*35d0*/  LDSM.16.M88.4 R92, [R169+0x3800] ;  /* 0x00380000a95c783b */ /* 0x000e680000000200 */
[----:B------:R-:W1:Y:S01]  /*35e0*/  LDSM.16.M88.4 R88, [R169+0x3c00] ;  /* 0x003c0000a958783b */ /* 0x000e620000000200 */
[C---:B---3--:R-:W-:Y:S03]  /*35f0*/  HMMA.16816.F32.BF16 R68, R16.reuse, R64, RZ ;  /* 0x000000401044723c */ /* 0x048fe600000418ff */
[----:B------:R-:W3:Y:S04]  /*3600*/  LDSM.16.M88.4 R84, [R169+0x4000] ;  /* 0x00400000a954783b */ /* 0x000ee80000000200 */
[----:B------:R-:W1:Y:S01]  /*3610*/  LDSM.16.M88.4 R80, [R169+0x4400] ;  /* 0x00440000a950783b */ /* 0x000e620000000200 */
[C---:B------:R-:W-:Y:S03]  /*3620*/  HMMA.16816.F32.BF16 R72, R16.reuse, R74, RZ ;  /* 0x0000004a1048723c */ /* 0x040fe600000418ff */
[----:B------:R-:W1:Y:S04]  /*3630*/  LDSM.16.M88.4 R12, [R169+0x4800] ;  /* 0x00480000a90c783b */ /* 0x000e680000000200 */
[----:B------:R-:W1:Y:S01]  /*3640*/  LDSM.16.M88.4 R112, [R169+0x4c00] ;  /* 0x004c0000a970783b */ /* 0x000e620000000200 */
[C---:B------:R-:W-:Y:S03]  /*3650*/  HMMA.16816.F32.BF16 R64, R16.reuse, R66, RZ ;  /* 0x000000421040723c */ /* 0x040fe600000418ff */
[----:B------:R-:W-:Y:S05]  /*3660*/  LDSM.16.M88.4 R104, [R172+0x5000] ;  /* 0x00500000ac68783b */ /* 0x000fea0000000200 */
[C---:B-----5:R-:W-:Y:S08]  /*3670*/  HMMA.16816.F32.BF16 R60, R16.reuse, R56, RZ ;  /* 0x00000038103c723c */ /* 0x060ff000000418ff */
[C---:B--2---:R-:W-:Y:S08]  /*3680*/  HMMA.16816.F32.BF16 R52, R16.reuse, R48, RZ ;  /* 0x000000301034723c */ /* 0x044ff000000418ff */
[C---:B----4-:R-:W-:Y:S08]  /*3690*/  HMMA.16816.F32.BF16 R44, R16.reuse, R40, RZ ;  /* 0x00000028102c723c */ /* 0x050ff000000418ff */
[C---:B------:R-:W-:Y:S08]  /*36a0*/  HMMA.16816.F32.BF16 R36, R16.reuse, R32, RZ ;  /* 0x000000201024723c */ /* 0x040ff000000418ff */
        /* <DEDUP_REMOVED lines=15> */
[C---:B-1----:R-:W-:Y:S08]  /*37a0*/  HMMA.16816.F32.BF16 R60, R108.reuse, R92, R60 ;  /* 0x0000005c6c3c723c */ /* 0x042ff0000004183c */
[C---:B------:R-:W-:Y:S01]  /*37b0*/  HMMA.16816.F32.BF16 R56, R108.reuse, R94, R56 ;  /* 0x0000005e6c38723c */ /* 0x040fe20000041838 */
[----:B------:R-:W1:Y:S07]  /*37c0*/  LDSM.16.M88.4 R92, [R172+0x5c00] ;  /* 0x005c0000ac5c783b */ /* 0x000e6e0000000200 */
[C---:B------:R-:W-:Y:S08]  /*37d0*/  HMMA.16816.F32.BF16 R52, R108.reuse, R88, R52 ;  /* 0x000000586c34723c */ /* 0x040ff00000041834 */
[C---:B------:R-:W-:Y:S01]  /*37e0*/  HMMA.16816.F32.BF16 R48, R108.reuse, R90, R48 ;  /* 0x0000005a6c30723c */ /* 0x040fe20000041830 */
[----:B------:R-:W5:Y:S07]  /*37f0*/  LDSM.16.M88.4 R88, [R172+0x6000] ;  /* 0x00600000ac58783b */ /* 0x000f6e0000000200 */
[C---:B---3--:R-:W-:Y:S08]  /*3800*/  HMMA.16816.F32.BF16 R44, R108.reuse, R84, R44 ;  /* 0x000000546c2c723c */ /* 0x048ff0000004182c */
[C---:B------:R-:W-:Y:S01]  /*3810*/  HMMA.16816.F32.BF16 R40, R108.reuse, R86, R40 ;  /* 0x000000566c28723c */ /* 0x040fe20000041828 */
[----:B------:R-:W3:Y:S07]  /*3820*/  LDSM.16.M88.4 R84, [R172+0x6400] ;  /* 0x00640000ac54783b */ /* 0x000eee0000000200 */
[C---:B------:R-:W-:Y:S08]  /*3830*/  HMMA.16816.F32.BF16 R36, R108.reuse, R80, R36 ;  /* 0x000000506c24723c */ /* 0x040ff00000041824 */
[C---:B------:R-:W-:Y:S01]  /*3840*/  HMMA.16816.F32.BF16 R32, R108.reuse, R82, R32 ;  /* 0x000000526c20723c */ /* 0x040fe20000041820 */
[----:B------:R-:W1:Y:S07]  /*3850*/  LDSM.16.M88.4 R80, [R172+0x6800] ;  /* 0x00680000ac50783b */ /* 0x000e6e0000000200 */
[C---:B------:R-:W-:Y:S08]  /*3860*/  HMMA.16816.F32.BF16 R28, R108.reuse, R12, R28 ;  /* 0x0000000c6c1c723c */ /* 0x040ff0000004181c */
[C---:B------:R-:W-:Y:S01]  /*3870*/  HMMA.16816.F32.BF16 R24, R108.reuse, R14, R24 ;  /* 0x0000000e6c18723c */ /* 0x040fe20000041818 */
[----:B------:R-:W1:Y:S07]  /*3880*/  LDSM.16.M88.4 R12, [R172+0x6c00] ;  /* 0x006c0000ac0c783b */ /* 0x000e6e0000000200 */
[C---:B------:R-:W-:Y:S08]  /*3890*/  HMMA.16816.F32.BF16 R20, R108.reuse, R112, R20 ;  /* 0x000000706c14723c */ /* 0x040ff00000041814 */
[----:B------:R-:W-:Y:S01]  /*38a0*/  HMMA.16816.F32.BF16 R16, R108, R114, R16 ;  /* 0x000000726c10723c */ /* 0x000fe20000041810 */
[----:B------:R-:W-:Y:S04]  /*38b0*/  LDSM.16.M88.4 R108, [R169+0x5000] ;  /* 0x00500000a96c783b */ /* 0x000fe80000000200 */
[----:B------:R-:W1:Y:S03]  /*38c0*/  LDSM.16.M88.4 R112, [R171+0x1000] ;  /* 0x00100000ab70783b */ /* 0x000e660000000200 */
[C---:B--2---:R-:W-:Y:S08]  /*38d0*/  HMMA.16816.F32.BF16 R60, R8.reuse, R96, R60 ;  /* 0x00000060083c723c */ /* 0x044ff0000004183c */
[C---:B------:R-:W-:Y:S01]  /*38e0*/  HMMA.16816.F32.BF16 R56, R8.reuse, R98, R56 ;  /* 0x000000620838723c */ /* 0x040fe20000041838 */
[----:B------:R-:W2:Y:S07]  /*38f0*/  LDSM.16.M88.4 R96, [R169+0x5c00] ;  /* 0x005c0000a960783b */ /* 0x000eae0000000200 */
[C---:B------:R-:W-:Y:S08]  /*3900*/  HMMA.16816.F32.BF16 R76, R8.reuse, R104, R76 ;  /* 0x00000068084c723c */ /* 0x040ff0000004184c */
[C---:B------:R-:W-:Y:S01]  /*3910*/  HMMA.16816.F32.BF16 R72, R8.reuse, R106, R72 ;  /* 0x0000006a0848723c */ /* 0x040fe20000041848 */
[----:B------:R-:W2:Y:S07]  /*3920*/  LDSM.16.M88.4 R104, [R169+0x5400] ;  /* 0x00540000a968783b */ /* 0x000eae0000000200 */
[C---:B----4-:R-:W-:Y:S08]  /*3930*/  HMMA.16816.F32.BF16 R68, R8.reuse, R100, R68 ;  /* 0x000000640844723c */ /* 0x050ff00000041844 */
[C---:B------:R-:W-:Y:S01]  /*3940*/  HMMA.16816.F32.BF16 R64, R8.reuse, R102, R64 ;  /* 0x000000660840723c */ /* 0x040fe20000041840 */
[----:B------:R-:W4:Y:S07]  /*3950*/  LDSM.16.M88.4 R100, [R169+0x5800] ;  /* 0x00580000a964783b */ /* 0x000f2e0000000200 */
[C---:B-1----:R-:W-:Y:S08]  /*3960*/  HMMA.16816.F32.BF16 R52, R8.reuse, R92, R52 ;  /* 0x0000005c0834723c */ /* 0x042ff00000041834 */
[C---:B------:R-:W-:Y:S01]  /*3970*/  HMMA.16816.F32.BF16 R48, R8.reuse, R94, R48 ;  /* 0x0000005e0830723c */ /* 0x040fe20000041830 */
[----:B------:R-:W-:Y:S07]  /*3980*/  LDSM.16.M88.4 R92, [R169+0x6000] ;  /* 0x00600000a95c783b */ /* 0x000fee0000000200 */
[C---:B-----5:R-:W-:Y:S08]  /*3990*/  HMMA.16816.F32.BF16 R44, R8.reuse, R88, R44 ;  /* 0x00000058082c723c */ /* 0x060ff0000004182c */
[C---:B------:R-:W-:Y:S01]  /*39a0*/  HMMA.16816.F32.BF16 R40, R8.reuse, R90, R40 ;  /* 0x0000005a0828723c */ /* 0x040fe20000041828 */
[----:B------:R-:W-:Y:S07]  /*39b0*/  LDSM.16.M88.4 R88, [R169+0x6400] ;  /* 0x00640000a958783b */ /* 0x000fee0000000200 */
[C---:B---3--:R-:W-:Y:S08]  /*39c0*/  HMMA.16816.F32.BF16 R36, R8.reuse, R84, R36 ;  /* 0x000000540824723c */ /* 0x048ff00000041824 */
[C---:B------:R-:W-:Y:S01]  /*39d0*/  HMMA.16816.F32.BF16 R32, R8.reuse, R86, R32 ;  /* 0x000000560820723c */ /* 0x040fe20000041820 */
[----:B------:R-:W-:Y:S07]  /*39e0*/  LDSM.16.M88.4 R84, [R169+0x6800] ;  /* 0x00680000a954783b */ /* 0x000fee0000000200 */
[C---:B------:R-:W-:Y:S08]  /*39f0*/  HMMA.16816.F32.BF16 R28, R8.reuse, R80, R28 ;  /* 0x00000050081c723c */ /* 0x040ff0000004181c */
[C---:B------:R-:W-:Y:S01]  /*3a00*/  HMMA.16816.F32.BF16 R24, R8.reuse, R82, R24 ;  /* 0x000000520818723c */ /* 0x040fe20000041818 */
[----:B------:R-:W-:Y:S07]  /*3a10*/  LDSM.16.M88.4 R80, [R169+0x6c00] ;  /* 0x006c0000a950783b */ /* 0x000fee0000000200 */
[C---:B------:R-:W-:Y:S08]  /*3a20*/  HMMA.16816.F32.BF16 R20, R8.reuse, R12, R20 ;  /* 0x0000000c0814723c */ /* 0x040ff00000041814 */
[----:B------:R-:W-:Y:S01]  /*3a30*/  HMMA.16816.F32.BF16 R16, R8, R14, R16 ;  /* 0x0000000e0810723c */ /* 0x000fe20000041810 */
[----:B------:R-:W-:Y:S04]  /*3a40*/  LDSM.16.M88.4 R12, [R172+0x7000] ;  /* 0x00700000ac0c783b */ /* 0x000fe80000000200 */
[----:B------:R-:W1:Y:S03]  /*3a50*/  LDSM.16.M88.4 R8, [R173+0x2000] ;  /* 0x00200000ad08783b */ /* 0x000e660000000200 */
[C---:B------:R-:W-:Y:S08]  /*3a60*/  HMMA.16816.F32.BF16 R76, R112.reuse, R108, R76 ;  /* 0x0000006c704c723c */ /* 0x040ff0000004184c */
[C---:B------:R-:W-:Y:S08]  /*3a70*/  HMMA.16816.F32.BF16 R72, R112.reuse, R110, R72 ;  /* 0x0000006e7048723c */ /* 0x040ff00000041848 */
[C---:B--2---:R-:W-:Y:S08]  /*3a80*/  HMMA.16816.F32.BF16 R52, R112.reuse, R96, R52 ;  /* 0x000000607034723c */ /* 0x044ff00000041834 */
[C---:B------:R-:W-:Y:S08]  /*3a90*/  HMMA.16816.F32.BF16 R68, R112.reuse, R104, R68 ;  /* 0x000000687044723c */ /* 0x040ff00000041844 */
[C---:B------:R-:W-:Y:S01]  /*3aa0*/  HMMA.16816.F32.BF16 R64, R112.reuse, R106, R64 ;  /* 0x0000006a7040723c */ /* 0x040fe20000041840 */
[----:B------:R-:W-:Y:S07]  /*3ab0*/  LDSM.16.M88.4 R104, [R169+0x7000] ;  /* 0x00700000a968783b */ /* 0x000fee0000000200 */
[C---:B------:R-:W-:Y:S01]  /*3ac0*/  HMMA.16816.F32.BF16 R96, R112.reuse, R98, R48 ;  /* 0x000000627060723c */ /* 0x040fe20000041830 */
        /* <DEDUP_REMOVED lines=8> */
[C---:B------:R-:W-:Y:S01]  /*3b50*/  HMMA.16816.F32.BF16 R16, R112.reuse, R82, R16 ;  /* 0x000000527010723c */ /* 0x040fe20000041810 */
[----:B------:R-:W4:Y:S07]  /*3b60*/  LDSM.16.M88.4 R80, [R169+0x7400] ;  /* 0x00740000a950783b */ /* 0x000f2e0000000200 */
[----:B------:R-:W-:Y:S07]  /*3b70*/  HMMA.16816.F32.BF16 R28, R112, R84, R28 ;  /* 0x00000054701c723c */ /* 0x000fee000004181c */
[----:B------:R-:W-:Y:S01]  /*3b80*/  IADD3 R84, R123, 0x1, R180 ;  /* 0x000000017b547810 */ /* 0x000fe20007ffe0b4 */
[----:B--2---:R-:W-:Y:S03]  /*3b90*/  HMMA.16816.F32.BF16 R76, R48, R104, R76 ;  /* 0x00000068304c723c */ /* 0x004fe6000004184c */
[----:B------:R-:W-:-:S04]  /*3ba0*/  IADD3 R84, R117, R84, -R122 ;  /* 0x0000005475547210 */ /* 0x000fc80007ffe87a */
[----:B------:R-:W-:Y:S01]  /*3bb0*/  IADD3 R84, R84, c[0x0][0x2e8], RZ ;  /* 0x0000ba0054547a10 */ /* 0x000fe20007ffe0ff */
[----:B------:R-:W-:Y:S03]  /*3bc0*/  HMMA.16816.F32.BF16 R36, R112, R88, R36 ;  /* 0x000000587024723c */ /* 0x000fe60000041824 */
[C---:B------:R-:W-:Y:S02]  /*3bd0*/  IADD3 R132, R84.reuse, 0x8, RZ ;  /* 0x0000000854847810 */ /* 0x040fe40007ffe0ff */
[----:B------:R-:W-:Y:S02]  /*3be0*/  IMNMX R133, R84, R117, PT ;  /* 0x0000007554857217 */ /* 0x000fe40003800200 */
[C---:B------:R-:W-:Y:S01]  /*3bf0*/  IADD3 R88, R3.reuse, 0x1, RZ ;  /* 0x0000000103587810 */ /* 0x040fe20007ffe0ff */
[----:B---3--:R-:W-:Y:S01]  /*3c00*/  HMMA.16816.F32.BF16 R68, R8, R100, R68 ;  /* 0x000000640844723c */ /* 0x008fe20000041844 */
[----:B------:R-:W-:-:S02]  /*3c10*/  IADD3 R89, R3, 0x8, RZ ;  /* 0x0000000803597810 */ /* 0x000fc40007ffe0ff */
[----:B------:R-:W-:Y:S02]  /*3c20*/  IMNMX R132, R132, R117, PT ;  /* 0x0000007584847217 */ /* 0x000fe40003800200 */
[CC--:B------:R-:W-:Y:S02]  /*3c30*/  ISETP.GE.AND P4, PT, R88.reuse, R133.reuse, PT ;  /* 0x000000855800720c */ /* 0x0c0fe40003f86270 */
[-C--:B------:R-:W-:Y:S01]  /*3c40*/  ISETP.GE.AND P2, PT, R88, R132.reuse, PT ;  /* 0x000000845800720c */ /* 0x080fe20003f46270 */
[----:B------:R-:W-:Y:S01]  /*3c50*/  HMMA.16816.F32.BF16 R72, R48, R106, R72 ;  /* 0x0000006a3048723c */ /* 0x000fe20000041848 */
[C---:B------:R-:W-:Y:S02]  /*3c60*/  ISETP.GE.AND P3, PT, R89.reuse, R133, PT ;  /* 0x000000855900720c */ /* 0x040fe40003f66270 */
[----:B------:R-:W-:Y:S02]  /*3c70*/  ISETP.GE.AND P0, PT, R89, R132, PT ;  /* 0x000000845900720c */ /* 0x000fe40003f06270 */
[----:B------:R-:W-:-:S03]  /*3c80*/  IADD3 R100, R3, 0x11, RZ ;  /* 0x0000001103647810 */ /* 0x000fc60007ffe0ff */
[C---:B------:R-:W-:Y:S01]  /*3c90*/  HMMA.16816.F32.BF16 R44, R112.reuse, R92, R44 ;  /* 0x0000005c702c723c */ /* 0x040fe2000004182c */
[----:B------:R-:W2:Y:S07]  /*3ca0*/  I2F R92, R88 ;  /* 0x00000058005c7306 */ /* 0x000eae0000201400 */
[C---:B------:R-:W-:Y:S01]  /*3cb0*/  HMMA.16816.F32.BF16 R40, R112.reuse, R94, R40 ;  /* 0x0000005e7028723c */ /* 0x040fe20000041828 */
[----:B------:R3:W5:Y:S06]  /*3cc0*/  I2F R93, R89 ;  /* 0x00000059005d7306 */ /* 0x00076c0000201400 */
[----:B------:R-:W-:Y:S01]  /*3cd0*/  IADD3 R94, R3, 0x9, RZ ;  /* 0x00000009035e7810 */ /* 0x000fe20007ffe0ff */
[----:B------:R-:W-:Y:S01]  /*3ce0*/  HMMA.16816.F32.BF16 R32, R112, R90, R32 ;  /* 0x0000005a7020723c */ /* 0x000fe20000041820 */
[----:B--2---:R-:W-:-:S02]  /*3cf0*/  FFMA.FTZ R77, R0, R92, R77 ;  /* 0x0000005c004d7223 */ /* 0x004fc4000001004d */
[----:B------:R-:W-:Y:S01]  /*3d00*/  FFMA.FTZ R79, R0, R92, R79 ;  /* 0x0000005c004f7223 */ /* 0x000fe2000001004f */
[C---:B------:R-:W-:Y:S02]  /*3d10*/  ISETP.GE.AND P5, PT, R94.reuse, R133, PT ;  /* 0x000000855e00720c */ /* 0x040fe40003fa6270 */
[----:B------:R-:W-:Y:S02]  /*3d20*/  FSEL R77, R77, -INF , !P4 ;  /* 0xff8000004d4d7808 */ /* 0x000fe40006000000 */
[----:B------:R-:W-:Y:S01]  /*3d30*/  HMMA.16816.F32.BF16 R24, R112, R86, R24 ;  /* 0x000000567018723c */ /* 0x000fe20000041818 */
[----:B---3--:R-:W2:Y:S01]  /*3d40*/  LDSM.16.M88.4 R88, [R169+0x7800] ;  /* 0x00780000a958783b */ /* 0x008ea20000000200 */
[----:B------:R-:W-:Y:S01]  /*3d50*/  ISETP.GE.AND P1, PT, R94, R132, PT ;  /* 0x000000845e00720c */ /* 0x000fe20003f26270 */
[----:B-----5:R-:W-:Y:S02]  /*3d60*/  FFMA.FTZ R74, R0, R93, R74 ;  /* 0x0000005d004a7223 */ /* 0x020fe4000001004a */
[----:B------:R-:W3:Y:S03]  /*3d70*/  LDSM.16.M88.4 R84, [R172+0x7c00] ;  /* 0x007c0000ac54783b */ /* 0x000ee60000000200 */
[----:B-1----:R-:W-:Y:S01]  /*3d80*/  HMMA.16816.F32.BF16 R60, R8, R12, R60 ;  /* 0x0000000c083c723c */ /* 0x002fe2000004183c */
[----:B------:R-:W1:Y:S01]  /*3d90*/  I2F R12, R94 ;  /* 0x0000005e000c7306 */ /* 0x000e620000201400 */
[----:B------:R-:W-:-:S02]  /*3da0*/  FSEL R92, R74, -INF , !P0 ;  /* 0xff8000004a5c7808 */ /* 0x000fc40004000000 */
[----:B------:R-:W-:-:S03]  /*3db0*/  ISETP.GE.AND P0, PT, R100, R132, PT ;  /* 0x000000846400720c */ /* 0x000fc60003f06270 */
[----:B------:R-:W-:Y:S01]  /*3dc0*/  IADD3 R13, R3, 0x10, RZ ;  /* 0x00000010030d7810 */ /* 0x000fe20007ffe0ff */
[----:B------:R-:W-:Y:S01]  /*3dd0*/  HMMA.16816.F32.BF16 R64, R8, R102, R64 ;  /* 0x000000660840723c */ /* 0x000fe20000041840 */
[----:B------:R-:W-:Y:S02]  /*3de0*/  I2F R94, R100 ;  /* 0x00000064005e7306 */ /* 0x000fe40000201400 */
[----:B------:R-:W-:-:S05]  /*3df0*/  ISETP.GE.AND P4, PT, R13, R133, PT ;  /* 0x000000850d00720c */ /* 0x000fca0003f86270 */
[----:B----4-:R-:W-:Y:S01]  /*3e00*/  HMMA.16816.F32.BF16 R68, R48, R80, R68 ;  /* 0x000000503044723c */ /* 0x010fe20000041844 */
[----:B------:R4:W5:Y:S01]  /*3e10*/  I2F R95, R13 ;  /* 0x0000000d005f7306 */ /* 0x0009620000201400 */
[CC--:B-1----:R-:W-:Y:S02]  /*3e20*/  FFMA.FTZ R73, R0.reuse, R12.reuse, R73 ;  /* 0x0000000c00497223 */ /* 0x0c2fe40000010049 */
[----:B------:R-:W-:-:S03]  /*3e30*/  FFMA.FTZ R75, R0, R12, R75 ;  /* 0x0000000c004b7223 */ /* 0x000fc6000001004b */
[----:B------:R-:W-:Y:S01]  /*3e40*/  FSEL R80, R79, -INF , !P2 ;  /* 0xff8000004f507808 */ /* 0x000fe20005000000 */
[----:B------:R-:W-:Y:S01]  /*3e50*/  HMMA.16816.F32.BF16 R56, R8, R14, R56 ;  /* 0x0000000e0838723c */ /* 0x000fe20000041838 */
[----:B------:R-:W-:Y:S01]  /*3e60*/  ISETP.GE.AND P2, PT, R13, R132, PT ;  /* 0x000000840d00720c */ /* 0x000fe20003f46270 */
[----:B------:R-:W-:Y:S01]  /*3e70*/  FFMA.FTZ R79, R0, R93, R72 ;  /* 0x0000005d004f7223 */ /* 0x000fe20000010048 */
[----:B------:R-:W-:Y:S02]  /*3e80*/  IADD3 R72, R3, 0x18, RZ ;  /* 0x0000001803487810 */ /* 0x000fe40007ffe0ff */
[----:B------:R-:W-:Y:S02]  /*3e90*/  FSEL R81, R73, -INF , !P5 ;  /* 0xff80000049517808 */ /* 0x000fe40006800000 */
[----:B------:R-:W-:Y:S01]  /*3ea0*/  FSEL R79, R79, -INF , !P3 ;  /* 0xff8000004f4f7808 */ /* 0x000fe20005800000 */
[----:B------:R-:W-:Y:S01]  /*3eb0*/  HMMA.16816.F32.BF16 R64, R48, R82, R64 ;  /* 0x000000523040723c */ /* 0x000fe20000041840 */
[----:B----4-:R-:W1:Y:S01]  /*3ec0*/  LDSM.16.M88.4 R12, [R172+0x8000] ;  /* 0x00800000ac0c783b */ /* 0x010e620000000200 */
[----:B------:R4:W4:Y:S01]  /*3ed0*/  I2F R93, R72 ;  /* 0x00000048005d7306 */ /* 0x0009220000201400 */
[----:B------:R-:W-:-:S02]  /*3ee0*/  ISETP.GE.AND P5, PT, R72, R133, PT ;  /* 0x000000854800720c */ /* 0x000fc40003fa6270 */
[----:B------:R-:W-:Y:S02]  /*3ef0*/  ISETP.GE.AND P3, PT, R100, R133, PT ;  /* 0x000000856400720c */ /* 0x000fe40003f66270 */
[----:B------:R-:W-:Y:S01]  /*3f00*/  FSEL R82, R75, -INF , !P1 ;  /* 0xff8000004b527808 */ /* 0x000fe20004800000 */
[----:B--2---:R-:W-:Y:S01]  /*3f10*/  HMMA.16816.F32.BF16 R60, R48, R88, R60 ;  /* 0x00000058303c723c */ /* 0x004fe2000004183c */
[----:B------:R-:W-:Y:S01]  /*3f20*/  ISETP.GE.AND P1, PT, R72, R132, PT ;  /* 0x000000844800720c */ /* 0x000fe20003f26270 */
[C---:B-----5:R-:W-:Y:S01]  /*3f30*/  FFMA.FTZ R83, R0.reuse, R95, R68 ;  /* 0x0000005f00537223 */ /* 0x060fe20000010044 */
[----:B------:R-:W-:Y:S01]  /*3f40*/  IADD3 R100, R3, 0x19, RZ ;  /* 0x0000001903647810 */ /* 0x000fe20007ffe0ff */
[----:B------:R-:W-:-:S03]  /*3f50*/  FFMA.FTZ R71, R0, R94, R71 ;  /* 0x0000005e00477223 */ /* 0x000fc60000010047 */
[----:B------:R-:W2:Y:S01]  /*3f60*/  I2F R68, R100 ;  /* 0x0000006400447306 */ /* 0x000ea20000201400 */
[----:B---3--:R-:W-:Y:S01]  /*3f70*/  HMMA.16816.F32.BF16 R52, R8, R84, R52 ;  /* 0x000000540834723c */ /* 0x008fe20000041834 */
[----:B------:R-:W-:Y:S01]  /*3f80*/  FSEL R88, R71, -INF , !P0 ;  /* 0xff80000047587808 */ /* 0x000fe20004000000 */
[----:B----4-:R-:W3:Y:S01]  /*3f90*/  LDSM.16.M88.4 R72, [R169+0x7c00] ;  /* 0x007c0000a948783b */ /* 0x010ee20000000200 */
[----:B------:R-:W-:Y:S02]  /*3fa0*/  IADD3 R71, R3, 0x21, RZ ;  /* 0x0000002103477810 */ /* 0x000fe40007ffe0ff */
[----:B------:R-:W-:Y:S02]  /*3fb0*/  FSEL R83, R83, -INF , !P4 ;  /* 0xff80000053537808 */ /* 0x000fe40006000000 */
[C---:B------:R-:W-:Y:S01]  /*3fc0*/  FFMA.FTZ R84, R0.reuse, R95, R70 ;  /* 0x0000005f00547223 */ /* 0x040fe20000010046 */
[C---:B------:R-:W-:Y:S01]  /*3fd0*/  IADD3 R70, R3.reuse, 0x20, RZ ;  /* 0x0000002003467810 */ /* 0x040fe20007ffe0ff */
[C---:B------:R-:W-:Y:S01]  /*3fe0*/  FFMA.FTZ R85, R0.reuse, R94, R69 ;  /* 0x0000005e00557223 */ /* 0x040fe20000010045 */
[----:B------:R-:W-:Y:S01]  /*3ff0*/  HMMA.16816.F32.BF16 R56, R48, R90, R56 ;  /* 0x0000005a3038723c */ /* 0x000fe20000041838 */
[CC--:B------:R-:W-:Y:S01]  /*4000*/  FFMA.FTZ R64, R0.reuse, R93.reuse, R64 ;  /* 0x0000005d00407223 */ /* 0x0c0fe20000010040 */
[----:B------:R-:W4:Y:S01]  /*4010*/  I2F R69, R70 ;  /* 0x0000004600457306 */ /* 0x000f220000201400 */
[C---:B------:R-:W-:Y:S01]  /*4020*/  FFMA.FTZ R66, R0.reuse, R93, R66 ;  /* 0x0000005d00427223 */ /* 0x040fe20000010042 */
[----:B------:R-:W-:Y:S01]  /*4030*/  IADD3 R94, R3, 0x29, RZ ;  /* 0x00000029035e7810 */ /* 0x000fe20007ffe0ff */
[-C--:B--2---:R-:W-:Y:S01]  /*4040*/  FFMA.FTZ R65, R0, R68.reuse, R65 ;  /* 0x0000004400417223 */ /* 0x084fe20000010041 */
[----:B------:R-:W-:Y:S01]  /*4050*/  FSEL R84, R84, -INF , !P2 ;  /* 0xff80000054547808 */ /* 0x000fe20005000000 */
[----:B------:R-:W-:Y:S01]  /*4060*/  FFMA.FTZ R67, R0, R68, R67 ;  /* 0x0000004400437223 */ /* 0x000fe20000010043 */
[C---:B------:R-:W-:Y:S01]  /*4070*/  ISETP.GE.AND P4, PT, R100.reuse, R133, PT ;  /* 0x000000856400720c */ /* 0x040fe20003f86270 */
[----:B------:R-:W-:Y:S01]  /*4080*/  HMMA.16816.F32.BF16 R96, R8, R86, R96 ;  /* 0x000000560860723c */ /* 0x000fe20000041860 */
[----:B------:R-:W2:Y:S01]  /*4090*/  I2F R93, R71 ;  /* 0x00000047005d7306 */ /* 0x000ea20000201400 */
[----:B------:R-:W-:-:S02]  /*40a0*/  ISETP.GE.AND P2, PT, R100, R132, PT ;  /* 0x000000846400720c */ /* 0x000fc40003f46270 */
[----:B------:R-:W-:Y:S02]  /*40b0*/  FSEL R85, R85, -INF , !P3 ;  /* 0xff80000055557808 */ /* 0x000fe40005800000 */
[----:B------:R-:W-:Y:S02]  /*40c0*/  ISETP.GE.AND P3, PT, R70, R133, PT ;  /* 0x000000854600720c */ /* 0x000fe40003f66270 */
[----:B-1----:R-:W-:Y:S01]  /*40d0*/  HMMA.16816.F32.BF16 R44, R8, R12, R44 ;  /* 0x0000000c082c723c */ /* 0x002fe2000004182c */
[----:B------:R-:W1:Y:S01]  /*40e0*/  I2F R12, R94 ;  /* 0x0000005e000c7306 */ /* 0x000e620000201400 */
[----:B------:R-:W-:Y:S01]  /*40f0*/  FSEL R87, R64, -INF , !P5 ;  /* 0xff80000040577808 */ /* 0x000fe20006800000 */
[-C--:B----4-:R-:W-:Y:S01]  /*4100*/  FFMA.FTZ R60, R0, R69.reuse, R60 ;  /* 0x00000045003c7223 */ /* 0x090fe2000001003c */
[----:B------:R-:W-:Y:S01]  /*4110*/  FSEL R86, R66, -INF , !P1 ;  /* 0xff80000042567808 */ /* 0x000fe20004800000 */
[----:B------:R-:W-:Y:S01]  /*4120*/  FFMA.FTZ R62, R0, R69, R62 ;  /* 0x00000045003e7223 */ /* 0x000fe2000001003e */
[----:B------:R-:W-:-:S02]  /*4130*/  ISETP.GE.AND P0, PT, R70, R132, PT ;  /* 0x000000844600720c */ /* 0x000fc40003f06270 */
[C---:B------:R-:W-:Y:S01]  /*4140*/  ISETP.GE.AND P5, PT, R71.reuse, R133, PT ;  /* 0x000000854700720c */ /* 0x040fe20003fa6270 */
[CC--:B--2---:R-:W-:Y:S01]  /*4150*/  FFMA.FTZ R61, R0.reuse, R93.reuse, R61 ;  /* 0x0000005d003d7223 */ /* 0x0c4fe2000001003d */
[----:B------:R-:W-:Y:S01]  /*4160*/  ISETP.GE.AND P1, PT, R71, R132, PT ;  /* 0x000000844700720c */ /* 0x000fe20003f26270 */
[C---:B------:R-:W-:Y:S01]  /*4170*/  FFMA.FTZ R150, R0.reuse, R93, R63 ;  /* 0x0000005d00967223 */ /* 0x040fe2000001003f */
[----:B------:R-:W-:Y:S01]  /*4180*/  FSEL R89, R65, -INF , !P4 ;  /* 0xff80000041597808 */ /* 0x000fe20006000000 */
[----:B------:R-:W2:Y:S01]  /*4190*/  LDSM.16.M88.4 R68, [R169+0x8000] ;  /* 0x00800000a944783b */ /* 0x000ea20000000200 */
[----:B------:R-:W-:Y:S01]  /*41a0*/  FSEL R90, R67, -INF , !P2 ;  /* 0xff800000435a7808 */ /* 0x000fe20005000000 */
[----:B------:R-:W-:Y:S01]  /*41b0*/  HMMA.16816.F32.BF16 R40, R8, R14, R40 ;  /* 0x0000000e0828723c */ /* 0x000fe20000041828 */
[----:B------:R-:W-:Y:S01]  /*41c0*/  IADD3 R13, R3, 0x30, RZ ;  /* 0x00000030030d7810 */ /* 0x000fe20007ffe0ff */
[----:B------:R-:W4:Y:S01]  /*41d0*/  LDSM.16.M88.4 R64, [R172+0x8400] ;  /* 0x00840000ac40783b */ /* 0x000f220000000200 */
[----:B------:R-:W-:Y:S01]  /*41e0*/  FSEL R153, R61, -INF , !P5 ;  /* 0xff8000003d997808 */ /* 0x000fe20006800000 */
[-C--:B-1----:R-:W-:Y:S01]  /*41f0*/  FFMA.FTZ R57, R0, R12.reuse, R57 ;  /* 0x0000000c00397223 */ /* 0x082fe20000010039 */
[----:B------:R-:W-:Y:S01]  /*4200*/  FSEL R150, R150, -INF , !P1 ;  /* 0xff80000096967808 */ /* 0x000fe20004800000 */
[----:B------:R1:W-:Y:S01]  /*4210*/  I2F R63, R13 ;  /* 0x0000000d003f7306 */ /* 0x0003e20000201400 */
[C---:B------:R-:W-:Y:S01]  /*4220*/  ISETP.GE.AND P5, PT, R13.reuse, R133, PT ;  /* 0x000000850d00720c */ /* 0x040fe20003fa6270 */
[----:B------:R-:W-:Y:S01]  /*4230*/  FFMA.FTZ R59, R0, R12, R59 ;  /* 0x0000000c003b7223 */ /* 0x000fe2000001003b */
[----:B------:R-:W-:Y:S01]  /*4240*/  ISETP.GE.AND P1, PT, R13, R132, PT ;  /* 0x000000840d00720c */ /* 0x000fe20003f26270 */
[----:B---3--:R-:W-:Y:S01]  /*4250*/  HMMA.16816.F32.BF16 R52, R48, R72, R52 ;  /* 0x000000483034723c */ /* 0x008fe20000041834 */
[----:B------:R-:W-:-:S02]  /*4260*/  IADD3 R95, R3, 0x28, RZ ;  /* 0x00000028035f7810 */ /* 0x000fc40007ffe0ff */
[----:B------:R-:W-:Y:S02]  /*4270*/  FSEL R151, R60, -INF , !P3 ;  /* 0xff8000003c977808 */ /* 0x000fe40005800000 */
[----:B------:R-:W3:Y:S01]  /*4280*/  I2F R91, R95 ;  /* 0x0000005f005b7306 */ /* 0x000ee20000201400 */
[----:B------:R-:W-:Y:S02]  /*4290*/  ISETP.GE.AND P2, PT, R95, R132, PT ;  /* 0x000000845f00720c */ /* 0x000fe40003f46270 */
[----:B------:R-:W-:Y:S01]  /*42a0*/  IADD3 R73, R3, 0x31, RZ ;  /* 0x0000003103497810 */ /* 0x000fe20007ffe0ff */
[----:B------:R-:W-:Y:S01]  /*42b0*/  HMMA.16816.F32.BF16 R96, R48, R74, R96 ;  /* 0x0000004a3060723c */ /* 0x000fe20000041860 */
[----:B------:R-:W-:Y:S01]  /*42c0*/  FSEL R148, R62, -INF , !P0 ;  /* 0xff8000003e947808 */ /* 0x000fe20004000000 */
[----:B-1----:R-:W1:Y:S02]  /*42d0*/  LDSM.16.M88.4 R12, [R172+0x8800] ;  /* 0x00880000ac0c783b */ /* 0x002e640000000200 */
[----:B------:R-:W5:Y:S01]  /*42e0*/  I2F R60, R73 ;  /* 0x00000049003c7306 */ /* 0x000f620000201400 */
[----:B------:R-:W-:-:S02]  /*42f0*/  ISETP.GE.AND P4, PT, R95, R133, PT ;  /* 0x000000855f00720c */ /* 0x000fc40003f86270 */
[C---:B------:R-:W-:Y:S02]  /*4300*/  ISETP.GE.AND P3, PT, R94.reuse, R133, PT ;  /* 0x000000855e00720c */ /* 0x040fe40003f66270 */
[----:B------:R-:W-:Y:S02]  /*4310*/  ISETP.GE.AND P0, PT, R94, R132, PT ;  /* 0x000000845e00720c */ /* 0x000fe40003f06270 */
[----:B------:R-:W-:Y:S01]  /*4320*/  IADD3 R62, R3, 0x38, RZ ;  /* 0x00000038033e7810 */ /* 0x000fe20007ffe0ff */
[CC--:B---3--:R-:W-:Y:S01]  /*4330*/  FFMA.FTZ R58, R0.reuse, R91.reuse, R58 ;  /* 0x0000005b003a7223 */ /* 0x0c8fe2000001003a */
[----:B------:R-:W-:Y:S01]  /*4340*/  FSEL R157, R57, -INF , !P3 ;  /* 0xff800000399d7808 */ /* 0x000fe20005800000 */
[C---:B------:R-:W-:Y:S01]  /*4350*/  FFMA.FTZ R56, R0.reuse, R91, R56 ;  /* 0x0000005b00387223 */ /* 0x040fe20000010038 */
[----:B------:R-:W-:Y:S01]  /*4360*/  FSEL R154, R59, -INF , !P0 ;  /* 0xff8000003b9a7808 */ /* 0x000fe20004000000 */
[-C--:B------:R-:W-:Y:S01]  /*4370*/  FFMA.FTZ R54, R0, R63.reuse, R54 ;  /* 0x0000003f00367223 */ /* 0x080fe20000010036 */
[----:B------:R-:W-:Y:S01]  /*4380*/  FSEL R152, R58, -INF , !P2 ;  /* 0xff8000003a987808 */ /* 0x000fe20005000000 */
[----:B------:R-:W3:Y:S01]  /*4390*/  I2F R61, R62 ;  /* 0x0000003e003d7306 */ /* 0x000ee20000201400 */
[----:B------:R-:W-:Y:S01]  /*43a0*/  FSEL R155, R56, -INF , !P4 ;  /* 0xff800000389b7808 */ /* 0x000fe20006000000 */
[----:B-----5:R-:W-:Y:S01]  /*43b0*/  FFMA.FTZ R55, R0, R60, R55 ;  /* 0x0000003c00377223 */ /* 0x020fe20000010037 */
[----:B------:R-:W-:Y:S01]  /*43c0*/  ISETP.GE.AND P2, PT, R73, R132, PT ;  /* 0x000000844900720c */ /* 0x000fe20003f46270 */
[----:B--2---:R-:W-:Y:S01]  /*43d0*/  HMMA.16816.F32.BF16 R44, R48, R68, R44 ;  /* 0x00000044302c723c */ /* 0x004fe2000004182c */
[----:B------:R-:W-:Y:S01]  /*43e0*/  FSEL R136, R54, -INF , !P1 ;  /* 0xff80000036887808 */ /* 0x000fe20004800000 */
[C---:B------:R-:W-:Y:S01]  /*43f0*/  FFMA.FTZ R141, R0.reuse, R63, R52 ;  /* 0x0000003f008d7223 */ /* 0x040fe20000010034 */
[C---:B------:R-:W-:Y:S01]  /*4400*/  IADD3 R72, R3.reuse, 0x39, RZ ;  /* 0x0000003903487810 */ /* 0x040fe20007ffe0ff */
[----:B------:R-:W-:Y:S01]  /*4410*/  FFMA.FTZ R145, R0, R60, R53 ;  /* 0x0000003c00917223 */ /* 0x000fe20000010035 */
[----:B------:R-:W-:-:S02]  /*4420*/  IADD3 R54, R3, 0x40, RZ ;  /* 0x0000004003367810 */ /* 0x000fc40007ffe0ff */
[----:B------:R-:W-:Y:S01]  /*4430*/  FSEL R138, R55, -INF , !P2 ;  /* 0xff800000378a7808 */ /* 0x000fe20005000000 */
[----:B----4-:R-:W-:Y:S01]  /*4440*/  HMMA.16816.F32.BF16 R56, R8, R64, R36 ;  /* 0x000000400838723c */ /* 0x010fe20000041824 */
[----:B------:R-:W2:Y:S01]  /*4450*/  LDSM.16.M88.4 R36, [R169+0x8400] ;  /* 0x00840000a924783b */ /* 0x000ea20000000200 */
[C---:B------:R-:W-:Y:S01]  /*4460*/  IADD3 R55, R3.reuse, 0x41, RZ ;  /* 0x0000004103377810 */ /* 0x040fe20007ffe0ff */
[----:B------:R-:W4:Y:S01]  /*4470*/  I2F R52, R72 ;  /* 0x0000004800347306 */ /* 0x000f220000201400 */
[----:B------:R-:W-:Y:S01]  /*4480*/  ISETP.GE.AND P3, PT, R62, R133, PT ;  /* 0x000000853e00720c */ /* 0x000fe20003f66270 */
[-C--:B---3--:R-:W-:Y:S01]  /*4490*/  FFMA.FTZ R96, R0, R61.reuse, R96 ;  /* 0x0000003d00607223 */ /* 0x088fe20000010060 */
[----:B------:R-:W-:Y:S01]  /*44a0*/  ISETP.GE.AND P0, PT, R62, R132, PT ;  /* 0x000000843e00720c */ /* 0x000fe20003f06270 */
[----:B------:R-:W-:Y:S01]  /*44b0*/  FFMA.FTZ R98, R0, R61, R98 ;  /* 0x0000003d00627223 */ /* 0x000fe20000010062 */
[----:B------:R-:W-:Y:S01]  /*44c0*/  HMMA.16816.F32.BF16 R68, R48, R70, R40 ;  /* 0x000000463044723c */ /* 0x000fe20000041828 */
[----:B------:R-:W3:Y:S01]  /*44d0*/  LDSM.16.M88.4 R40, [R172+0x8c00] ;  /* 0x008c0000ac28783b */ /* 0x000ee20000000200 */
[----:B------:R-:W-:Y:S01]  /*44e0*/  IADD3 R62, R3, 0x49, RZ ;  /* 0x00000049033e7810 */ /* 0x000fe20007ffe0ff */
[----:B------:R-:W5:Y:S01]  /*44f0*/  I2F R53, R54 ;  /* 0x0000003600357306 */ /* 0x000f620000201400 */
[----:B------:R-:W-:-:S02]  /*4500*/  ISETP.GE.AND P4, PT, R73, R133, PT ;  /* 0x000000854900720c */ /* 0x000fc40003f86270 */
[----:B------:R-:W-:Y:S02]  /*4510*/  IADD3 R63, R3, 0x48, RZ ;  /* 0x00000048033f7810 */ /* 0x000fe40007ffe0ff */
[C---:B-1----:R-:W-:Y:S01]  /*4520*/  HMMA.16816.F32.BF16 R28, R8.reuse, R12, R28 ;  /* 0x0000000c081c723c */ /* 0x042fe2000004181c */
[----:B------:R-:W-:Y:S02]  /*4530*/  FSEL R145, R145, -INF , !P4 ;  /* 0xff80000091917808 */ /* 0x000fe40006000000 */
[----:B------:R1:W1:Y:S01]  /*4540*/  I2F R60, R55 ;  /* 0x00000037003c7306 */ /* 0x0002620000201400 */
[----:B------:R-:W-:Y:S01]  /*4550*/  FSEL R147, R96, -INF , !P3 ;  /* 0xff80000060937808 */ /* 0x000fe20005800000 */
[-C--:B----4-:R-:W-:Y:S01]  /*4560*/  FFMA.FTZ R97, R0, R52.reuse, R97 ;  /* 0x0000003400617223 */ /* 0x090fe20000010061 */
[----:B------:R-:W-:Y:S01]  /*4570*/  FSEL R144, R98, -INF , !P0 ;  /* 0xff80000062907808 */ /* 0x000fe20004000000 */
[----:B------:R-:W-:Y:S01]  /*4580*/  FFMA.FTZ R99, R0, R52, R99 ;  /* 0x0000003400637223 */ /* 0x000fe20000010063 */
[----:B------:R-:W-:Y:S01]  /*4590*/  HMMA.16816.F32.BF16 R32, R8, R66, R32 ;  /* 0x000000420820723c */ /* 0x000fe20000041820 */
[----:B------:R-:W-:-:S02]  /*45a0*/  ISETP.GE.AND P4, PT, R54, R133, PT ;  /* 0x000000853600720c */ /* 0x000fc40003f86270 */
[----:B------:R-:W4:Y:S01]  /*45b0*/  I2F R12, R62 ;  /* 0x0000003e000c7306 */ /* 0x000f220000201400 */
[-C--:B------:R-:W-:Y:S01]  /*45c0*/  ISETP.GE.AND P2, PT, R54, R132.reuse, PT ;  /* 0x000000843600720c */ /* 0x080fe20003f46270 */
[C---:B-----5:R-:W-:Y:S01]  /*45d0*/  FFMA.FTZ R44, R0.reuse, R53, R44 ;  /* 0x00000035002c7223 */ /* 0x060fe2000001002c */
[C---:B------:R-:W-:Y:S01]  /*45e0*/  ISETP.GE.AND P3, PT, R55.reuse, R133, PT ;  /* 0x000000853700720c */ /* 0x040fe20003f66270 */
[C---:B------:R-:W-:Y:S01]  /*45f0*/  FFMA.FTZ R46, R0.reuse, R53, R46 ;  /* 0x00000035002e7223 */ /* 0x040fe2000001002e */
[----:B------:R-:W-:Y:S01]  /*4600*/  ISETP.GE.AND P0, PT, R55, R132, PT ;  /* 0x000000843700720c */ /* 0x000fe20003f06270 */
[----:B------:R-:W-:Y:S01]  /*4610*/  HMMA.16816.F32.BF16 R24, R8, R14, R24 ;  /* 0x0000000e0818723c */ /* 0x000fe20000041818 */
[----:B------:R-:W-:Y:S01]  /*4620*/  IADD3 R13, R3, 0x50, RZ ;  /* 0x00000050030d7810 */ /* 0x000fe20007ffe0ff */
[----:B------:R-:W5:Y:S01]  /*4630*/  I2F R61, R63 ;  /* 0x0000003f003d7306 */ /* 0x000f620000201400 */
[----:B-1----:R-:W1:Y:S01]  /*4640*/  LDSM.16.M88.4 R52, [R169+0x8800] ;  /* 0x00880000a934783b */ /* 0x002e620000000200 */
[CC--:B------:R-:W-:Y:S01]  /*4650*/  FFMA.FTZ R135, R0.reuse, R60.reuse, R45 ;  /* 0x0000003c00877223 */ /* 0x0c0fe2000001002d */
[----:B------:R-:W-:Y:S01]  /*4660*/  FSEL R141, R141, -INF , !P5 ;  /* 0xff8000008d8d7808 */ /* 0x000fe20006800000 */
[----:B------:R-:W-:Y:S01]  /*4670*/  FFMA.FTZ R47, R0, R60, R47 ;  /* 0x0000003c002f7223 */ /* 0x000fe2000001002f */
[-C--:B------:R-:W-:Y:S01]  /*4680*/  ISETP.GE.AND P5, PT, R72, R133.reuse, PT ;  /* 0x000000854800720c */ /* 0x080fe20003fa6270 */
[C---:B--2---:R-:W-:Y:S01]  /*4690*/  HMMA.16816.F32.BF16 R56, R48.reuse, R36, R56 ;  /* 0x000000243038723c */ /* 0x044fe20000041838 */
[----:B------:R-:W-:Y:S01]  /*46a0*/  FSEL R135, R135, -INF , !P3 ;  /* 0xff80000087877808 */ /* 0x000fe20005800000 */
[----:B------:R2:W2:Y:S01]  /*46b0*/  I2F R45, R13 ;  /* 0x0000000d002d7306 */ /* 0x0004a20000201400 */
[----:B------:R-:W-:Y:S01]  /*46c0*/  FSEL R134, R47, -INF , !P0 ;  /* 0xff8000002f867808 */ /* 0x000fe20004000000 */
[CC--:B----4-:R-:W-:Y:S01]  /*46d0*/  FFMA.FTZ R69, R0.reuse, R12.reuse, R69 ;  /* 0x0000000c00457223 */ /* 0x0d0fe20000010045 */
[C---:B------:R-:W-:Y:S01]  /*46e0*/  ISETP.GE.AND P3, PT, R13.reuse, R133, PT ;  /* 0x000000850d00720c */ /* 0x040fe20003f66270 */
[----:B------:R-:W-:Y:S01]  /*46f0*/  FFMA.FTZ R71, R0, R12, R71 ;  /* 0x0000000c00477223 */ /* 0x000fe20000010047 */
[-C--:B------:R-:W-:Y:S01]  /*4700*/  ISETP.GE.AND P0, PT, R13, R132.reuse, PT ;  /* 0x000000840d00720c */ /* 0x080fe20003f06270 */
[----:B------:R-:W-:Y:S01]  /*4710*/  HMMA.16816.F32.BF16 R32, R48, R38, R32 ;  /* 0x000000263020723c */ /* 0x000fe20000041820 */
[----:B------:R-:W-:Y:S01]  /*4720*/  ISETP.GE.AND P1, PT, R72, R132, PT ;  /* 0x000000844800720c */ /* 0x000fe20003f26270 */
[CC--:B-----5:R-:W-:Y:S01]  /*4730*/  FFMA.FTZ R68, R0.reuse, R61.reuse, R68 ;  /* 0x0000003d00447223 */ /* 0x0e0fe20000010044 */
[----:B------:R-:W-:Y:S01]  /*4740*/  FSEL R149, R97, -INF , !P5 ;  /* 0xff80000061957808 */ /* 0x000fe20006800000 */
[----:B------:R-:W-:Y:S01]  /*4750*/  FFMA.FTZ R70, R0, R61, R70 ;  /* 0x0000003d00467223 */ /* 0x000fe20000010046 */
[----:B------:R-:W-:-:S02]  /*4760*/  FSEL R146, R99, -INF , !P1 ;  /* 0xff80000063927808 */ /* 0x000fc40004800000 */
[C---:B------:R-:W-:Y:S01]  /*4770*/  ISETP.GE.AND P5, PT, R63.reuse, R133, PT ;  /* 0x000000853f00720c */ /* 0x040fe20003fa6270 */
[----:B---3--:R-:W-:Y:S01]  /*4780*/  HMMA.16816.F32.BF16 R16, R8, R42, R16 ;  /* 0x0000002a0810723c */ /* 0x008fe20000041810 */
[----:B------:R-:W-:Y:S01]  /*4790*/  ISETP.GE.AND P1, PT, R63, R132, PT ;  /* 0x000000843f00720c */ /* 0x000fe20003f26270 */
[----:B--2---:R-:W2:Y:S01]  /*47a0*/  LDSM.16.M88.4 R12, [R169+0x8c00] ;  /* 0x008c0000a90c783b */ /* 0x004ea20000000200 */
[----:B------:R-:W-:Y:S01]  /*47b0*/  IADD3 R36, R3, 0x51, RZ ;  /* 0x0000005103247810 */ /* 0x000fe20007ffe0ff */
[----:B------:R-:W-:-:S04]  /*47c0*/  DEPBAR.LE SB0, 0x0 ;  /* 0x000080000000791a */ /* 0x000fc80000000000 */
[----:B------:R-:W-:Y:S01]  /*47d0*/  FSEL R137, R44, -INF , !P4 ;  /* 0xff8000002c897808 */ /* 0x000fe20006000000 */
[-C--:B------:R-:W-:Y:S01]  /*47e0*/  FFMA.FTZ R58, R0, R45.reuse, R58 ;  /* 0x0000002d003a7223 */ /* 0x080fe2000001003a */
[----:B------:R-:W-:Y:S01]  /*47f0*/  FSEL R143, R68, -INF , !P5 ;  /* 0xff800000448f7808 */ /* 0x000fe20006800000 */
[----:B------:R3:W4:Y:S01]  /*4800*/  I2F R44, R36 ;  /* 0x00000024002c7306 */ /* 0x0007220000201400 */
[----:B------:R-:W-:Y:S01]  /*4810*/  FSEL R140, R70, -INF , !P1 ;  /* 0xff800000468c7808 */ /* 0x000fe20004800000 */
[----:B------:R-:W-:Y:S01]  /*4820*/  FFMA.FTZ R56, R0, R45, R56 ;  /* 0x0000002d00387223 */ /* 0x000fe20000010038 */
[----:B------:R-:W-:Y:S02]  /*4830*/  FSEL R142, R46, -INF , !P2 ;  /* 0xff8000002e8e7808 */ /* 0x000fe40005000000 */
[C---:B------:R-:W-:Y:S02]  /*4840*/  ISETP.GE.AND P5, PT, R36.reuse, R133, PT ;  /* 0x000000852400720c */ /* 0x040fe40003fa6270 */
[----:B------:R-:W-:Y:S01]  /*4850*/  ISETP.GE.AND P1, PT, R36, R132, PT ;  /* 0x000000842400720c */ /* 0x000fe20003f26270 */
[----:B-1----:R-:W-:Y:S01]  /*4860*/  HMMA.16816.F32.BF16 R28, R48, R52, R28 ;  /* 0x00000034301c723c */ /* 0x002fe2000004181c */
[----:B------:R-:W-:-:S02]  /*4870*/  IADD3 R46, R3, 0x58, RZ ;  /* 0x00000058032e7810 */ /* 0x000fc40007ffe0ff */
[C---:B------:R-:W-:Y:S02]  /*4880*/  IADD3 R60, R3.reuse, 0x59, RZ ;  /* 0x00000059033c7810 */ /* 0x040fe40007ffe0ff */
[----:B------:R-:W1:Y:S01]  /*4890*/  I2F R47, R46 ;  /* 0x0000002e002f7306 */ /* 0x000e620000201400 */
[----:B------:R-:W-:Y:S02]  /*48a0*/  FSEL R64, R58, -INF , !P0 ;  /* 0xff8000003a407808 */ /* 0x000fe40004000000 */
[----:B---3--:R-:W-:Y:S01]  /*48b0*/  HMMA.16816.F32.BF16 R36, R8, R40, R20 ;  /* 0x000000280824723c */ /* 0x008fe20000041814 */
[-C--:B------:R-:W-:Y:S02]  /*48c0*/  ISETP.GE.AND P0, PT, R60, R132.reuse, PT ;  /* 0x000000843c00720c */ /* 0x080fe40003f06270 */
[C---:B------:R-:W-:Y:S02]  /*48d0*/  ISETP.GE.AND P4, PT, R62.reuse, R133, PT ;  /* 0x000000853e00720c */ /* 0x040fe40003f86270 */
[----:B------:R-:W3:Y:S01]  /*48e0*/  I2F R40, R60 ;  /* 0x0000003c00287306 */ /* 0x000ee20000201400 */
[----:B------:R-:W-:Y:S01]  /*48f0*/  ISETP.GE.AND P2, PT, R62, R132, PT ;  /* 0x000000843e00720c */ /* 0x000fe20003f46270 */
[CC--:B----4-:R-:W-:Y:S01]  /*4900*/  FFMA.FTZ R23, R0.reuse, R44.reuse, R57 ;  /* 0x0000002c00177223 */ /* 0x0d0fe20000010039 */
[C---:B------:R-:W-:Y:S01]  /*4910*/  HMMA.16816.F32.BF16 R24, R48.reuse, R54, R24 ;  /* 0x000000363018723c */ /* 0x040fe20000041818 */
[C---:B------:R-:W-:Y:S01]  /*4920*/  IADD3 R20, R3.reuse, 0x60, RZ ;  /* 0x0000006003147810 */ /* 0x040fe20007ffe0ff */
[C---:B------:R-:W-:Y:S01]  /*4930*/  FFMA.FTZ R22, R0.reuse, R44, R59 ;  /* 0x0000002c00167223 */ /* 0x040fe2000001003b */
[C---:B------:R-:W-:Y:S01]  /*4940*/  IADD3 R8, R3.reuse, 0x69, RZ ;  /* 0x0000006903087810 */ /* 0x040fe20007ffe0ff */
[CC--:B-1----:R-:W-:Y:S01]  /*4950*/  FFMA.FTZ R21, R0.reuse, R47.reuse, R32 ;  /* 0x0000002f00157223 */ /* 0x0c2fe20000010020 */
[----:B------:R-:W1:Y:S01]  /*4960*/  I2F R41, R20 ;  /* 0x0000001400297306 */ /* 0x000e620000201400 */
[----:B------:R-:W-:Y:S01]  /*4970*/  FFMA.FTZ R47, R0, R47, R34 ;  /* 0x0000002f002f7223 */ /* 0x000fe20000010022 */
[C---:B------:R-:W-:Y:S01]  /*4980*/  IADD3 R34, R3.reuse, 0x68, RZ ;  /* 0x0000006803227810 */ /* 0x040fe20007ffe0ff */
[----:B--2---:R-:W-:Y:S01]  /*4990*/  HMMA.16816.F32.BF16 R16, R48, R14, R16 ;  /* 0x0000000e3010723c */ /* 0x004fe20000041810 */
[----:B------:R-:W-:-:S02]  /*49a0*/  IADD3 R44, R3, 0x61, RZ ;  /* 0x00000061032c7810 */ /* 0x000fc40007ffe0ff */
[----:B------:R-:W-:Y:S01]  /*49b0*/  FSEL R23, R23, -INF , !P5 ;  /* 0xff80000017177808 */ /* 0x000fe20006800000 */
[-C--:B---3--:R-:W-:Y:S01]  /*49c0*/  FFMA.FTZ R35, R0, R40.reuse, R35 ;  /* 0x0000002800237223 */ /* 0x088fe20000010023 */
[----:B------:R-:W2:Y:S01]  /*49d0*/  I2F R9, R34 ;  /* 0x0000002200097306 */ /* 0x000ea20000201400 */
[----:B------:R-:W-:Y:S01]  /*49e0*/  ISETP.GE.AND P5, PT, R20, R133, PT ;  /* 0x000000851400720c */ /* 0x000fe20003fa6270 */
[----:B------:R-:W-:Y:S01]  /*49f0*/  FFMA.FTZ R33, R0, R40, R33 ;  /* 0x0000002800217223 */ /* 0x000fe20000010021 */
[----:B------:R-:W-:Y:S01]  /*4a00*/  HMMA.16816.F32.BF16 R36, R48, R12, R36 ;  /* 0x0000000c3024723c */ /* 0x000fe20000041824 */
[----:B------:R-:W-:Y:S02]  /*4a10*/  FSEL R62, R35, -INF , !P0 ;  /* 0xff800000233e7808 */ /* 0x000fe40004000000 */
[----:B------:R-:W-:Y:S02]  /*4a20*/  ISETP.GE.AND P0, PT, R34, R132, PT ;  /* 0x000000842200720c */ /* 0x000fe40003f06270 */
[----:B------:R-:W3:Y:S01]  /*4a30*/  I2F R10, R8 ;  /* 0x00000008000a7306 */ /* 0x000ee20000201400 */
[CC--:B-1----:R-:W-:Y:S01]  /*4a40*/  FFMA.FTZ R28, R0.reuse, R41.reuse, R28 ;  /* 0x00000029001c7223 */ /* 0x0c2fe2000001001c */
[----:B------:R-:W-:Y:S01]  /*4a50*/  IADD3 R12, R3, 0x70, RZ ;  /* 0x00000070030c7810 */ /* 0x000fe20007ffe0ff */
[----:B------:R-:W-:Y:S01]  /*4a60*/  FFMA.FTZ R30, R0, R41, R30 ;  /* 0x00000029001e7223 */ /* 0x000fe2000001001e */
[----:B------:R-:W-:-:S02]  /*4a70*/  FSEL R139, R69, -INF , !P4 ;  /* 0xff800000458b7808 */ /* 0x000fc40006000000 */
[----:B------:R-:W-:Y:S02]  /*4a80*/  FSEL R53, R28, -INF , !P5 ;  /* 0xff8000001c357808 */ /* 0x000fe40006800000 */
[----:B------:R-:W1:Y:S01]  /*4a90*/  I2F R11, R12 ;  /* 0x0000000c000b7306 */ /* 0x000e620000201400 */
[----:B--2---:R-:W-:Y:S01]  /*4aa0*/  FFMA.FTZ R26, R0, R9, R26 ;  /* 0x00000009001a7223 */ /* 0x004fe2000001001a */
[----:B------:R-:W-:Y:S01]  /*4ab0*/  ISETP.GE.AND P4, PT, R46, R133, PT ;  /* 0x000000852e00720c */ /* 0x000fe20003f86270 */
[----:B------:R-:W-:Y:S01]  /*4ac0*/  FFMA.FTZ R24, R0, R9, R24 ;  /* 0x0000000900187223 */ /* 0x000fe20000010018 */
[----:B------:R-:W-:Y:S02]  /*4ad0*/  FSEL R126, R71, -INF , !P2 ;  /* 0xff800000477e7808 */ /* 0x000fe40005000000 */
[----:B------:R-:W-:Y:S02]  /*4ae0*/  FSEL R28, R26, -INF , !P0 ;  /* 0xff8000001a1c7808 */ /* 0x000fe40004000000 */
[----:B------:R-:W2:Y:S01]  /*4af0*/  I2F R32, R44 ;  /* 0x0000002c00207306 */ /* 0x000ea20000201400 */
[----:B---3--:R-:W-:Y:S01]  /*4b00*/  FFMA.FTZ R25, R0, R10, R25 ;  /* 0x0000000a00197223 */ /* 0x008fe20000010019 */
[----:B------:R-:W-:Y:S01]  /*4b10*/  ISETP.GE.AND P2, PT, R46, R132, PT ;  /* 0x000000842e00720c */ /* 0x000fe20003f46270 */
[----:B------:R-:W-:Y:S01]  /*4b20*/  FFMA.FTZ R27, R0, R10, R27 ;  /* 0x0000000a001b7223 */ /* 0x000fe2000001001b */
[----:B------:R-:W-:-:S02]  /*4b30*/  IADD3 R10, R3, 0x78, RZ ;  /* 0x00000078030a7810 */ /* 0x000fc40007ffe0ff */
[----:B------:R-:W-:Y:S01]  /*4b40*/  FSEL R63, R56, -INF , !P3 ;  /* 0xff800000383f7808 */ /* 0x000fe20005800000 */
[----:B-1----:R-:W-:Y:S01]  /*4b50*/  FFMA.FTZ R36, R0, R11, R36 ;  /* 0x0000000b00247223 */ /* 0x002fe20000010024 */
[----:B------:R-:W-:Y:S01]  /*4b60*/  ISETP.GE.AND P3, PT, R60, R133, PT ;  /* 0x000000853c00720c */ /* 0x000fe20003f66270 */
[----:B------:R-:W-:Y:S01]  /*4b70*/  FFMA.FTZ R26, R0, R11, R38 ;  /* 0x0000000b001a7223 */ /* 0x000fe20000010026 */
[----:B------:R-:W-:Y:S01]  /*4b80*/  FSEL R22, R22, -INF , !P1 ;  /* 0xff80000016167808 */ /* 0x000fe20004800000 */
[----:B------:R-:W1:Y:S01]  /*4b90*/  I2F R11, R10 ;  /* 0x0000000a000b7306 */ /* 0x000e620000201400 */
[----:B------:R-:W-:Y:S02]  /*4ba0*/  ISETP.GE.AND P1, PT, R20, R132, PT ;  /* 0x000000841400720c */ /* 0x000fe40003f26270 */
[----:B------:R-:W-:Y:S01]  /*4bb0*/  FSEL R21, R21, -INF , !P4 ;  /* 0xff80000015157808 */ /* 0x000fe20006000000 */
[-C--:B--2---:R-:W-:Y:S01]  /*4bc0*/  FFMA.FTZ R29, R0, R32.reuse, R29 ;  /* 0x00000020001d7223 */ /* 0x084fe2000001001d */
[----:B------:R-:W-:Y:S01]  /*4bd0*/  ISETP.GE.AND P4, PT, R44, R133, PT ;  /* 0x000000852c00720c */ /* 0x000fe20003f86270 */
[----:B------:R-:W-:Y:S01]  /*4be0*/  FFMA.FTZ R31, R0, R32, R31 ;  /* 0x00000020001f7223 */ /* 0x000fe2000001001f */
[----:B------:R-:W-:Y:S01]  /*4bf0*/  FSEL R20, R47, -INF , !P2 ;  /* 0xff8000002f147808 */ /* 0x000fe20005000000 */
[----:B------:R-:W2:Y:S01]  /*4c00*/  I2F R13, R3 ;  /* 0x00000003000d7306 */ /* 0x000ea20000201400 */
[----:B------:R-:W-:-:S02]  /*4c10*/  ISETP.GE.AND P2, PT, R44, R132, PT ;  /* 0x000000842c00720c */ /* 0x000fc40003f46270 */
[----:B------:R-:W-:Y:S02]  /*4c20*/  FSEL R121, R33, -INF , !P3 ;  /* 0xff80000021797808 */ /* 0x000fe40005800000 */
[----:B------:R-:W-:Y:S02]  /*4c30*/  ISETP.GE.AND P3, PT, R34, R133, PT ;  /* 0x000000852200720c */ /* 0x000fe40003f66270 */
[----:B------:R-:W-:Y:S01]  /*4c40*/  IADD3 R9, R3, 0x71, RZ ;  /* 0x0000007103097810 */ /* 0x000fe20007ffe0ff */
[CC--:B-1----:R-:W-:Y:S01]  /*4c50*/  FFMA.FTZ R16, R0.reuse, R11.reuse, R16 ;  /* 0x0000000b00107223 */ /* 0x0c2fe20000010010 */
[----:B------:R-:W-:Y:S01]  /*4c60*/  FSEL R52, R29, -INF , !P4 ;  /* 0xff8000001d347808 */ /* 0x000fe20006000000 */
[----:B------:R-:W-:Y:S01]  /*4c70*/  FFMA.FTZ R18, R0, R11, R18 ;  /* 0x0000000b00127223 */ /* 0x000fe20000010012 */
[----:B------:R-:W-:Y:S02]  /*4c80*/  FSEL R30, R30, -INF , !P1 ;  /* 0xff8000001e1e7808 */ /* 0x000fe40004800000 */
[----:B------:R-:W-:Y:S01]  /*4c90*/  FSEL R29, R31, -INF , !P2 ;  /* 0xff8000001f1d7808 */ /* 0x000fe20005000000 */
[----:B------:R-:W-:Y:S01]  /*4ca0*/  BAR.SYNC.DEFER_BLOCKING 0x0 ;  /* 0x0000000000007b1d */ /* 0x000fe20000010000 */
[----:B------:R-:W-:Y:S01]  /*4cb0*/  ISETP.GE.AND P5, PT, R8, R133, PT ;  /* 0x000000850800720c */ /* 0x000fe20003fa6270 */
[----:B--2---:R-:W-:Y:S01]  /*4cc0*/  FFMA.FTZ R76, R0, R13, R76 ;  /* 0x0000000d004c7223 */ /* 0x004fe2000001004c */
[----:B------:R-:W-:-:S02]  /*4cd0*/  ISETP.GE.AND P1, PT, R8, R132, PT ;  /* 0x000000840800720c */ /* 0x000fc40003f26270 */
[CC--:B------:R-:W-:Y:S01]  /*4ce0*/  ISETP.GE.AND P4, PT, R12.reuse, R133.reuse, PT ;  /* 0x000000850c00720c */ /* 0x0c0fe20003f86270 */
[----:B------:R-:W1:Y:S01]  /*4cf0*/  I2F R8, R9 ;  /* 0x0000000900087306 */ /* 0x000e620000201400 */
[-C--:B------:R-:W-:Y:S02]  /*4d00*/  ISETP.GE.AND P2, PT, R12, R132.reuse, PT ;  /* 0x000000840c00720c */ /* 0x080fe40003f46270 */
[----:B------:R-:W-:Y:S02]  /*4d10*/  FSEL R47, R24, -INF , !P3 ;  /* 0xff800000182f7808 */ /* 0x000fe40005800000 */
[C---:B------:R-:W-:Y:S02]  /*4d20*/  ISETP.GE.AND P3, PT, R9.reuse, R133, PT ;  /* 0x000000850900720c */ /* 0x040fe40003f66270 */
[----:B------:R-:W-:Y:S02]  /*4d30*/  ISETP.GE.AND P0, PT, R9, R132, PT ;  /* 0x000000840900720c */ /* 0x000fe40003f06270 */
[----:B------:R-:W-:-:S02]  /*4d40*/  FSEL R46, R36, -INF , !P4 ;  /* 0xff800000242e7808 */ /* 0x000fc40006000000 */
[----:B------:R-:W-:Y:S02]  /*4d50*/  FSEL R26, R26, -INF , !P2 ;  /* 0xff8000001a1a7808 */ /* 0x000fe40005000000 */
[CC--:B------:R-:W-:Y:S02]  /*4d60*/  ISETP.GE.AND P4, PT, R3.reuse, R133.reuse, PT ;  /* 0x000000850300720c */ /* 0x0c0fe40003f86270 */
[C---:B------:R-:W-:Y:S01]  /*4d70*/  ISETP.GE.AND P2, PT, R3.reuse, R132, PT ;  /* 0x000000840300720c */ /* 0x040fe20003f46270 */
[CC--:B-1----:R-:W-:Y:S01]  /*4d80*/  FFMA.FTZ R31, R0.reuse, R8.reuse, R37 ;  /* 0x00000008001f7223 */ /* 0x0c2fe20000010025 */
[----:B------:R-:W-:Y:S02]  /*4d90*/  IADD3 R9, R3, 0x79, RZ ;  /* 0x0000007903097810 */ /* 0x000fe40007ffe0ff */
[----:B------:R-:W-:Y:S01]  /*4da0*/  FSEL R59, R25, -INF , !P5 ;  /* 0xff800000193b7808 */ /* 0x000fe20006800000 */
[----:B------:R-:W-:Y:S01]  /*4db0*/  FFMA.FTZ R25, R0, R8, R39 ;  /* 0x0000000800197223 */ /* 0x000fe20000010027 */
[----:B------:R-:W1:Y:S01]  /*4dc0*/  I2F R3, R9 ;  /* 0x0000000900037306 */ /* 0x000e620000201400 */
[----:B------:R-:W-:Y:S01]  /*4dd0*/  ISETP.GE.AND P5, PT, R10, R133, PT ;  /* 0x000000850a00720c */ /* 0x000fe20003fa6270 */
[----:B------:R-:W-:Y:S01]  /*4de0*/  FFMA.FTZ R8, R0, R13, R78 ;  /* 0x0000000d00087223 */ /* 0x000fe2000001004e */
[----:B------:R-:W-:-:S02]  /*4df0*/  FSEL R27, R27, -INF , !P1 ;  /* 0xff8000001b1b7808 */ /* 0x000fc40004800000 */
[----:B------:R-:W-:Y:S02]  /*4e00*/  FSEL R54, R16, -INF , !P5 ;  /* 0xff80000010367808 */ /* 0x000fe40006800000 */
[----:B------:R-:W-:Y:S02]  /*4e10*/  ISETP.GT.AND P5, PT, R182, R175, PT ;  /* 0x000000afb600720c */ /* 0x000fe40003fa4270 */
[----:B------:R-:W-:Y:S02]  /*4e20*/  FSEL R31, R31, -INF , !P3 ;  /* 0xff8000001f1f7808 */ /* 0x000fe40005800000 */
[----:B------:R-:W-:Y:S02]  /*4e30*/  FSEL R25, R25, -INF , !P0 ;  /* 0xff80000019197808 */ /* 0x000fe40004000000 */
[-C--:B------:R-:W-:Y:S02]  /*4e40*/  ISETP.GE.AND P1, PT, R10, R132.reuse, PT ;  /* 0x000000840a00720c */ /* 0x080fe40003f26270 */
[C---:B------:R-:W-:Y:S01]  /*4e50*/  ISETP.GE.AND P3, PT, R9.reuse, R133, PT ;  /* 0x000000850900720c */ /* 0x040fe20003f66270 */
[CC--:B-1----:R-:W-:Y:S01]  /*4e60*/  FFMA.FTZ R17, R0.reuse, R3.reuse, R17 ;  /* 0x0000000300117223 */ /* 0x0c2fe20000010011 */
[----:B------:R-:W-:Y:S01]  /*4e70*/  ISETP.GE.AND P0, PT, R9, R132, PT ;  /* 0x000000840900720c */ /* 0x000fe20003f06270 */
[----:B------:R-:W-:Y:S01]  /*4e80*/  FFMA.FTZ R19, R0, R3, R19 ;  /* 0x0000000300137223 */ /* 0x000fe20000010013 */
        /* <DEDUP_REMOVED lines=64> */
.L_x_2775:
[----:B------:R-:W-:-:S04]  /*5290*/  LEA R13, -R128, RZ, 0x7 ;  /* 0x000000ff800d7211 */ /* 0x000fc800078e39ff */
[----:B------:R-:W-:Y:S02]  /*52a0*/  SHF.R.S32.HI R14, RZ, 0x1f, R13 ;  /* 0x0000001fff0e7819 */ /* 0x000fe4000001140d */
.L_x_2776:
        /* <DEDUP_REMOVED lines=121> */
.L_x_2778:
[----:B------:R-:W-:Y:S05]  /*5a40*/  BSYNC B0 ;  /* 0x0000000000007941 */ /* 0x000fea0003800000 */
.L_x_2777:
[----:B------:R-:W0:Y:S01]  /*5a50*/  LDGDEPBAR ;  /* 0x00000000000079af */ /* 0x000e220000000000 */
[----:B------:R-:W-:-:S04]  /*5a60*/  IADD3 R130, P0, R13, R130, RZ ;  /* 0x000000820d827210 */ /* 0x000fc80007f1e0ff */
[----:B------:R-:W-:Y:S02]  /*5a70*/  IADD3.X R131, R14, R131, RZ, P0, !PT ;  /* 0x000000830e837210 */ /* 0x000fe400007fe4ff */
.L_x_2774:
        /* <DEDUP_REMOVED lines=59> */
[----:B------:R-:W-:-:S04]  /*5e30*/  FMNMX.FTZ R2, R54, R11, !PT ;  /* 0x0000000b36027209 */ /* 0x000fc80007810000 */
[----:B------:R-:W-:Y:S02]  /*5e40*/  FMNMX.FTZ R13, R51, R2, !PT ;  /* 0x00000002330d7209 */ /* 0x000fe40007810000 */
[----:B------:R-:W-:-:S03]  /*5e50*/  FMNMX.FTZ R2, R30, R3, !PT ;  /* 0x000000031e027209 */ /* 0x000fc60007810000 */
[----:B------:R-:W1:Y:S01]  /*5e60*/  SHFL.BFLY PT, R10, R13, 0x2, 0x1f ;  /* 0x0c401f000d0a7f89 */ /* 0x000e6200000e0000 */
[----:B------:R-:W-:-:S04]  /*5e70*/  FMNMX.FTZ R3, R29, R2, !PT ;  /* 0x000000021d037209 */ /* 0x000fc80007810000 */
[----:B------:R-:W-:-:S04]  /*5e80*/  FMNMX.FTZ R2, R28, R3, !PT ;  /* 0x000000031c027209 */ /* 0x000fc80007810000 */
[----:B------:R-:W-:-:S04]  /*5e90*/  FMNMX.FTZ R3, R27, R2, !PT ;  /* 0x000000021b037209 */ /* 0x000fc80007810000 */
[----:B------:R-:W-:-:S04]  /*5ea0*/  FMNMX.FTZ R2, R26, R3, !PT ;  /* 0x000000031a027209 */ /* 0x000fc80007810000 */
[----:B------:R-:W-:-:S04]  /*5eb0*/  FMNMX.FTZ R11, R25, R2, !PT ;  /* 0x00000002190b7209 */ /* 0x000fc80007810000 */
[----:B------:R-:W-:Y:S02]  /*5ec0*/  FMNMX.FTZ R2, R50, R11, !PT ;  /* 0x0000000b32027209 */ /* 0x000fe40007810000 */
[----:B-1----:R-:W-:Y:S02]  /*5ed0*/  FMNMX.FTZ R10, R13, R10, !PT ;  /* 0x0000000a0d0a7209 */ /* 0x002fe40007810000 */
[----:B------:R-:W-:Y:S01]  /*5ee0*/  FMNMX.FTZ R11, R49, R2, !PT ;  /* 0x00000002310b7209 */ /* 0x000fe20007810000 */
[----:B------:R-:W-:Y:S04]  /*5ef0*/  LDSM.16.MT88.4 R12, [R170+0x9400] ;  /* 0x00940000aa0c783b */ /* 0x000fe80000004200 */
[----:B------:R-:W1:Y:S04]  /*5f00*/  SHFL.BFLY PT, R3, R10, 0x1, 0x1f ;  /* 0x0c201f000a037f89 */ /* 0x000e6800000e0000 */
[----:B------:R-:W2:Y:S01]  /*5f10*/  SHFL.BFLY PT, R2, R11, 0x2, 0x1f ;  /* 0x0c401f000b027f89 */ /* 0x000ea200000e0000 */
[----:B-1----:R-:W-:-:S04]  /*5f20*/  FMNMX.FTZ R3, R10, R3, !PT ;  /* 0x000000030a037209 */ /* 0x002fc80007810000 */
[C---:B------:R-:W-:Y:S01]  /*5f30*/  FSETP.NEU.FTZ.AND P0, PT, R3.reuse, -INF , PT ;  /* 0xff8000000300780b */ /* 0x040fe20003f1d000 */
[----:B------:R-:W-:-:S05]  /*5f40*/  FMUL.FTZ R58, R3, c[0x0][0x23c] ;  /* 0x00008f00033a7a20 */ /* 0x000fca0000410000 */
[----:B------:R-:W-:-:S05]  /*5f50*/  FSEL R58, R58, RZ, P0 ;  /* 0x000000ff3a3a7208 */ /* 0x000fca0000000000 */
[--C-:B------:R-:W-:Y:S01]  /*5f60*/  FFMA.FTZ R125, R9, c[0x0][0x23c], -R58.reuse ;  /* 0x00008f00097d7a23 */ /* 0x100fe2000001083a */
[----:B--2---:R-:W-:Y:S01]  /*5f70*/  FMNMX.FTZ R9, R11, R2, !PT ;  /* 0x000000020b097209 */ /* 0x004fe20007810000 */
        /* <DEDUP_REMOVED lines=17> */
[--C-:B------:R-:W-:Y:S01]  /*6090*/  FFMA.FTZ R141, R137, c[0x0][0x23c], -R58.reuse ;  /* 0x00008f00898d7a23 */ /* 0x100fe2000001083a */
[----:B-1----:R-:W-:Y:S01]  /*60a0*/  FMNMX.FTZ R2, R9, R2, !PT ;  /* 0x0000000209027209 */ /* 0x002fe20007810000 */
[--C-:B------:R-:W-:Y:S01]  /*60b0*/  FFMA.FTZ R137, R143, c[0x0][0x23c], -R58.reuse ;  /* 0x00008f008f897a23 */ /* 0x100fe2000001083a */
[----:B------:R-:W1:Y:S01]  /*60c0*/  MUFU.EX2 R66, R66 ;  /* 0x0000004200427308 */ /* 0x000e620000000800 */
[----:B--2---:R-:W-:Y:S01]  /*60d0*/  F2FP.BF16.PACK_AB R104, R120, R125 ;  /* 0x0000007d7868723e */ /* 0x004fe200000010ff */
[----:B------:R-:W-:Y:S01]  /*60e0*/  FFMA.FTZ R143, R23, c[0x0][0x23c], -R58 ;  /* 0x00008f00178f7a23 */ /* 0x000fe2000001083a */
[C---:B------:R-:W-:Y:S01]  /*60f0*/  FSETP.NEU.FTZ.AND P0, PT, R2.reuse, -INF , PT ;  /* 0xff8000000200780b */ /* 0x040fe20003f1d000 */
[----:B------:R-:W-:Y:S02]  /*6100*/  FMUL.FTZ R55, R2, c[0x0][0x23c] ;  /* 0x00008f0002377a20 */ /* 0x000fe40000410000 */
[----:B------:R-:W-:-:S02]  /*6110*/  FADD.FTZ R120, R125, R120 ;  /* 0x000000787d787221 */ /* 0x000fc40000010000 */
[----:B------:R-:W-:Y:S01]  /*6120*/  MUFU.EX2 R65, R65 ;  /* 0x0000004100417308 */ /* 0x000fe20000000800 */
[----:B------:R-:W-:Y:S01]  /*6130*/  FSEL R55, R55, RZ, P0 ;  /* 0x000000ff37377208 */ /* 0x000fe20000000000 */
[--C-:B------:R-:W-:Y:S01]  /*6140*/  FFMA.FTZ R53, R53, c[0x0][0x23c], -R58.reuse ;  /* 0x00008f0035357a23 */ /* 0x100fe2000001083a */
[----:B------:R-:W-:Y:S01]  /*6150*/  LEA R192, P0, R130, c[0x0][0x168], 0x1 ;  /* 0x00005a0082c07a11 */ /* 0x000fe200078008ff */
[----:B------:R-:W-:Y:S02]  /*6160*/  FFMA.FTZ R47, R47, c[0x0][0x23c], -R58 ;  /* 0x00008f002f2f7a23 */ /* 0x000fe4000001083a */
[----:B------:R-:W-:Y:S01]  /*6170*/  FFMA.FTZ R127, R8, c[0x0][0x23c], -R55 ;  /* 0x00008f00087f7a23 */ /* 0x000fe20000010837 */
[----:B------:R-:W-:Y:S01]  /*6180*/  LEA.HI.X R193, R130, c[0x0][0x16c], R131, 0x1, P0 ;  /* 0x00005b0082c17a11 */ /* 0x000fe200000f0c83 */
[--C-:B------:R-:W-:Y:S01]  /*6190*/  FFMA.FTZ R124, R80, c[0x0][0x23c], -R55.reuse ;  /* 0x00008f00507c7a23 */ /* 0x100fe20000010837 */
[----:B-1----:R-:W-:Y:S01]  /*61a0*/  F2FP.BF16.PACK_AB R106, R66, R123 ;  /* 0x0000007b426a723e */ /* 0x002fe200000010ff */
[--C-:B------:R-:W-:Y:S01]  /*61b0*/  FFMA.FTZ R122, R92, c[0x0][0x23c], -R55.reuse ;  /* 0x00008f005c7a7a23 */ /* 0x100fe20000010837 */
[----:B------:R-:W1:Y:S01]  /*61c0*/  MUFU.EX2 R56, R56 ;  /* 0x0000003800387308 */ /* 0x000e620000000800 */
[----:B------:R-:W-:-:S02]  /*61d0*/  FFMA.FTZ R117, R82, c[0x0][0x23c], -R55 ;  /* 0x00008f0052757a23 */ /* 0x000fc40000010837 */
[--C-:B------:R-:W-:Y:S01]  /*61e0*/  FFMA.FTZ R67, R84, c[0x0][0x23c], -R55.reuse ;  /* 0x00008f0054437a23 */ /* 0x100fe20000010837 */
[----:B------:R-:W-:Y:S01]  /*61f0*/  LDSM.16.MT88.4 R80, [R170+0xb000] ;  /* 0x00b00000aa50783b */ /* 0x000fe20000004200 */
[--C-:B------:R-:W-:Y:S02]  /*6200*/  FFMA.FTZ R60, R88, c[0x0][0x23c], -R55.reuse ;  /* 0x00008f00583c7a23 */ /* 0x100fe40000010837 */
[--C-:B------:R-:W-:Y:S01]  /*6210*/  FFMA.FTZ R61, R86, c[0x0][0x23c], -R55.reuse ;  /* 0x00008f00563d7a23 */ /* 0x100fe20000010837 */
[----:B------:R-:W-:Y:S01]  /*6220*/  MUFU.EX2 R127, R127 ;  /* 0x0000007f007f7308 */ /* 0x000fe20000000800 */
[--C-:B------:R-:W-:Y:S02]  /*6230*/  FFMA.FTZ R48, R90, c[0x0][0x23c], -R55.reuse ;  /* 0x00008f005a307a23 */ /* 0x100fe40000010837 */
[----:B------:R-:W2:Y:S01]  /*6240*/  LDSM.16.MT88.4 R88, [R168+0xb000] ;  /* 0x00b00000a858783b */ /* 0x000ea20000004200 */
[--C-:B------:R-:W-:Y:S02]  /*6250*/  FFMA.FTZ R45, R148, c[0x0][0x23c], -R55.reuse ;  /* 0x00008f00942d7a23 */ /* 0x100fe40000010837 */
[----:B------:R-:W-:-:S02]  /*6260*/  FFMA.FTZ R40, R150, c[0x0][0x23c], -R55 ;  /* 0x00008f0096287a23 */ /* 0x000fc40000010837 */
[----:B------:R-:W3:Y:S01]  /*6270*/  MUFU.EX2 R124, R124 ;  /* 0x0000007c007c7308 */ /* 0x000ee20000000800 */
[----:B-1----:R-:W-:Y:S01]  /*6280*/  F2FP.BF16.PACK_AB R8, R56, R65 ;  /* 0x000000413808723e */ /* 0x002fe200000010ff */
[--C-:B------:R-:W-:Y:S02]  /*6290*/  FFMA.FTZ R41, R152, c[0x0][0x23c], -R55.reuse ;  /* 0x00008f0098297a23 */ /* 0x100fe40000010837 */
[--C-:B------:R-:W-:Y:S02]  /*62a0*/  FFMA.FTZ R38, R154, c[0x0][0x23c], -R55.reuse ;  /* 0x00008f009a267a23 */ /* 0x100fe40000010837 */
[--C-:B------:R-:W-:Y:S02]  /*62b0*/  FFMA.FTZ R37, R136, c[0x0][0x23c], -R55.reuse ;  /* 0x00008f0088257a23 */ /* 0x100fe40000010837 */
[----:B------:R-:W-:Y:S01]  /*62c0*/  MUFU.EX2 R122, R122 ;  /* 0x0000007a007a7308 */ /* 0x000fe20000000800 */
[----:B------:R-:W-:Y:S02]  /*62d0*/  FFMA.FTZ R4, R146, c[0x0][0x23c], -R55 ;  /* 0x00008f0092047a23 */ /* 0x000fe40000010837 */
[----:B------:R-:W-:-:S02]  /*62e0*/  FFMA.FTZ R136, R139, c[0x0][0x23c], -R58 ;  /* 0x00008f008b887a23 */ /* 0x000fc4000001083a */
[--C-:B------:R-:W-:Y:S02]  /*62f0*/  FFMA.FTZ R139, R142, c[0x0][0x23c], -R55.reuse ;  /* 0x00008f008e8b7a23 */ /* 0x100fe40000010837 */
[--C-:B------:R-:W-:Y:S01]  /*6300*/  FFMA.FTZ R134, R134, c[0x0][0x23c], -R55.reuse ;  /* 0x00008f0086867a23 */ /* 0x100fe20000010837 */
[----:B------:R-:W1:Y:S01]  /*6310*/  MUFU.EX2 R117, R117 ;  /* 0x0000007500757308 */ /* 0x000e620000000800 */
[----:B---3--:R-:W-:Y:S01]  /*6320*/  F2FP.BF16.PACK_AB R105, R124, R127 ;  /* 0x0000007f7c69723e */ /* 0x008fe200000010ff */
[--C-:B------:R-:W-:Y:S02]  /*6330*/  FFMA.FTZ R126, R126, c[0x0][0x23c], -R55.reuse ;  /* 0x00008f007e7e7a23 */ /* 0x100fe40000010837 */
[--C-:B------:R-:W-:Y:S02]  /*6340*/  FFMA.FTZ R142, R63, c[0x0][0x23c], -R58.reuse ;  /* 0x00008f003f8e7a23 */ /* 0x100fe4000001083a */
[----:B------:R-:W-:Y:S02]  /*6350*/  FFMA.FTZ R63, R21, c[0x0][0x23c], -R58 ;  /* 0x00008f00153f7a23 */ /* 0x000fe4000001083a */
[----:B------:R-:W-:Y:S01]  /*6360*/  MUFU.EX2 R57, R57 ;  /* 0x0000003900397308 */ /* 0x000fe20000000800 */
[----:B------:R-:W-:-:S02]  /*6370*/  FFMA.FTZ R62, R62, c[0x0][0x23c], -R55 ;  /* 0x00008f003e3e7a23 */ /* 0x000fc40000010837 */
[----:B------:R-:W-:Y:S02]  /*6380*/  FADD.FTZ R127, R127, R124 ;  /* 0x0000007c7f7f7221 */ /* 0x000fe40000010000 */
[--C-:B------:R-:W-:Y:S02]  /*6390*/  FFMA.FTZ R28, R28, c[0x0][0x23c], -R55.reuse ;  /* 0x00008f001c1c7a23 */ /* 0x100fe40000010837 */
[----:B------:R-:W-:Y:S01]  /*63a0*/  FFMA.FTZ R27, R27, c[0x0][0x23c], -R55 ;  /* 0x00008f001b1b7a23 */ /* 0x000fe20000010837 */
[C---:B-1----:R-:W-:Y:S01]  /*63b0*/  F2FP.BF16.PACK_AB R107, R117.reuse, R122 ;  /* 0x0000007a756b723e */ /* 0x042fe200000010ff */
[----:B------:R-:W1:Y:S01]  /*63c0*/  MUFU.EX2 R24, R24 ;  /* 0x0000001800187308 */ /* 0x000e620000000800 */
[----:B------:R-:W-:Y:S02]  /*63d0*/  FADD.FTZ R122, R122, R127 ;  /* 0x0000007f7a7a7221 */ /* 0x000fe40000010000 */
[--C-:B------:R-:W-:Y:S02]  /*63e0*/  FFMA.FTZ R50, R50, c[0x0][0x23c], -R55.reuse ;  /* 0x00008f0032327a23 */ /* 0x100fe40000010837 */
[----:B------:R-:W-:Y:S01]  /*63f0*/  FADD.FTZ R122, R117, R122 ;  /* 0x0000007a757a7221 */ /* 0x000fe20000010000 */
[----:B------:R-:W-:Y:S01]  /*6400*/  HMMA.16816.F32.BF16 R112, R104, R108, RZ ;  /* 0x0000006c6870723c */ /* 0x000fe200000418ff */
[----:B------:R-:W-:Y:S01]  /*6410*/  FFMA.FTZ R117, R46, c[0x0][0x23c], -R58 ;  /* 0x00008f002e757a23 */ /* 0x000fe2000001083a */
[----:B------:R-:W-:Y:S01]  /*6420*/  MUFU.EX2 R67, R67 ;  /* 0x0000004300437308 */ /* 0x000fe20000000800 */
[----:B------:R-:W-:-:S05]  /*6430*/  FFMA.FTZ R49, R49, c[0x0][0x23c], -R55 ;  /* 0x00008f0031317a23 */ /* 0x000fca0000010837 */
[----:B------:R-:W-:Y:S02]  /*6440*/  HMMA.16816.F32.BF16 R108, R104, R110, RZ ;  /* 0x0000006e686c723c */ /* 0x000fe400000418ff */
[----:B------:R-:W3:Y:S01]  /*6450*/  MUFU.EX2 R60, R60 ;  /* 0x0000003c003c7308 */ /* 0x000ee20000000800 */
[----:B-1----:R-:W-:-:S05]  /*6460*/  F2FP.BF16.PACK_AB R10, R24, R57 ;  /* 0x00000039180a723e */ /* 0x002fca00000010ff */
[C---:B--2---:R-:W-:Y:S02]  /*6470*/  HMMA.16816.F32.BF16 R84, R104.reuse, R88, RZ ;  /* 0x000000586854723c */ /* 0x044fe400000418ff */
        /* <DEDUP_REMOVED lines=22> */
[C---:B------:R-:W-:Y:S02]  /*65e0*/  HMMA.16816.F32.BF16 R96, R104.reuse, R98, RZ ;  /* 0x000000626860723c */ /* 0x040fe400000418ff */
[----:B------:R-:W5:Y:S06]  /*65f0*/  MUFU.EX2 R38, R38 ;  /* 0x0000002600267308 */ /* 0x000f6c0000000800 */
[C---:B------:R-:W-:Y:S02]  /*6600*/  HMMA.16816.F32.BF16 R68, R104.reuse, R72, RZ ;  /* 0x000000486844723c */ /* 0x040fe400000418ff */
[----:B------:R-:W-:Y:S06]  /*6610*/  MUFU.EX2 R36, R36 ;  /* 0x0000002400247308 */ /* 0x000fec0000000800 */
[----:B------:R-:W-:Y:S02]  /*6620*/  HMMA.16816.F32.BF16 R72, R104, R74, RZ ;  /* 0x0000004a6848723c */ /* 0x000fe400000418ff */
[----:B------:R-:W-:Y:S06]  /*6630*/  MUFU.EX2 R5, R5 ;  /* 0x0000000500057308 */ /* 0x000fec0000000800 */
[C---:B--2---:R-:W-:Y:S02]  /*6640*/  HMMA.16816.F32.BF16 R84, R8.reuse, R12, R84 ;  /* 0x0000000c0854723c */ /* 0x044fe40000041854 */
[----:B------:R-:W-:Y:S06]  /*6650*/  MUFU.EX2 R37, R37 ;  /* 0x0000002500257308 */ /* 0x000fec0000000800 */
[----:B------:R-:W-:Y:S01]  /*6660*/  HMMA.16816.F32.BF16 R88, R8, R14, R88 ;  /* 0x0000000e0858723c */ /* 0x000fe20000041858 */
[----:B------:R-:W2:Y:S01]  /*6670*/  LDSM.16.MT88.4 R12, [R170+0xd400] ;  /* 0x00d40000aa0c783b */ /* 0x000ea20000004200 */
[----:B------:R-:W-:Y:S06]  /*6680*/  MUFU.EX2 R4, R4 ;  /* 0x0000000400047308 */ /* 0x000fec0000000800 */
[C---:B----4-:R-:W-:Y:S02]  /*6690*/  HMMA.16816.F32.BF16 R100, R104.reuse, R16, RZ ;  /* 0x000000106864723c */ /* 0x050fe400000418ff */
[----:B------:R-:W-:Y:S06]  /*66a0*/  MUFU.EX2 R141, R141 ;  /* 0x0000008d008d7308 */ /* 0x000fec0000000800 */
[----:B------:R-:W-:Y:S01]  /*66b0*/  HMMA.16816.F32.BF16 R104, R104, R18, RZ ;  /* 0x000000126868723c */ /* 0x000fe200000418ff */
[----:B------:R-:W-:Y:S01]  /*66c0*/  LDSM.16.MT88.4 R16, [R168+0xa400] ;  /* 0x00a40000a810783b */ /* 0x000fe20000004200 */
        /* <DEDUP_REMOVED lines=8> */
[----:B------:R-:W-:Y:S02]  /*6750*/  FFMA.FTZ R135, R140, c[0x0][0x23c], -R55 ;  /* 0x00008f008c877a23 */ /* 0x000fe40000010837 */
[--C-:B------:R-:W-:Y:S01]  /*6760*/  FFMA.FTZ R35, R145, c[0x0][0x23c], -R58.reuse ;  /* 0x00008f0091237a23 */ /* 0x100fe2000001083a */
[----:B--2---:R-:W-:Y:S01]  /*6770*/  HMMA.16816.F32.BF16 R92, R8, R12, R92 ;  /* 0x0000000c085c723c */ /* 0x004fe2000004185c */
[----:B------:R-:W-:-:S03]  /*6780*/  FFMA.FTZ R34, R147, c[0x0][0x23c], -R58 ;  /* 0x00008f0093227a23 */ /* 0x000fc6000001083a */
[----:B------:R-:W-:Y:S01]  /*6790*/  MUFU.EX2 R32, R32 ;  /* 0x0000002000207308 */ /* 0x000fe20000000800 */
[----:B------:R-:W-:Y:S02]  /*67a0*/  FFMA.FTZ R140, R121, c[0x0][0x23c], -R58 ;  /* 0x00008f00798c7a23 */ /* 0x000fe4000001083a */
[--C-:B------:R-:W-:Y:S01]  /*67b0*/  FFMA.FTZ R121, R64, c[0x0][0x23c], -R55.reuse ;  /* 0x00008f0040797a23 */ /* 0x100fe20000010837 */
[C---:B------:R-:W-:Y:S01]  /*67c0*/  HMMA.16816.F32.BF16 R96, R8.reuse, R14, R96 ;  /* 0x0000000e0860723c */ /* 0x040fe20000041860 */
[----:B------:R-:W2:Y:S01]  /*67d0*/  LDSM.16.MT88.4 R12, [R168+0xd400] ;  /* 0x00d40000a80c783b */ /* 0x000ea20000004200 */
[----:B------:R-:W-:Y:S02]  /*67e0*/  FFMA.FTZ R64, R22, c[0x0][0x23c], -R55 ;  /* 0x00008f0016407a23 */ /* 0x000fe40000010837 */
[----:B------:R-:W4:Y:S08]  /*67f0*/  MUFU.EX2 R35, R35 ;  /* 0x0000002300237308 */ /* 0x000f300000000800 */
[----:B------:R-:W1:Y:S08]  /*6800*/  MUFU.EX2 R34, R34 ;  /* 0x0000002200227308 */ /* 0x000e700000000800 */
[----:B------:R-:W1:Y:S08]  /*6810*/  MUFU.EX2 R33, R33 ;  /* 0x0000002100217308 */ /* 0x000e700000000800 */
[----:B------:R-:W1:Y:S08]  /*6820*/  MUFU.EX2 R138, R138 ;  /* 0x0000008a008a7308 */ /* 0x000e700000000800 */
[----:B------:R-:W1:Y:S01]  /*6830*/  MUFU.EX2 R134, R134 ;  /* 0x0000008600867308 */ /* 0x000e620000000800 */
[C---:B--2---:R-:W-:Y:S07]  /*6840*/  HMMA.16816.F32.BF16 R100, R8.reuse, R12, R100 ;  /* 0x0000000c0864723c */ /* 0x044fee0000041864 */
[----:B------:R-:W-:Y:S01]  /*6850*/  MUFU.EX2 R135, R135 ;  /* 0x0000008700877308 */ /* 0x000fe20000000800 */
[----:B------:R-:W-:Y:S01]  /*6860*/  HMMA.16816.F32.BF16 R104, R8, R14, R104 ;  /* 0x0000000e0868723c */ /* 0x000fe20000041868 */
[----:B------:R-:W2:Y:S06]  /*6870*/  LDSM.16.MT88.4 R12, [R170+0x9800] ;  /* 0x00980000aa0c783b */ /* 0x000eac0000004200 */
[----:B------:R-:W2:Y:S01]  /*6880*/  MUFU.EX2 R126, R126 ;  /* 0x0000007e007e7308 */ /* 0x000ea20000000800 */
[----:B-1----:R-:W-:-:S02]  /*6890*/  F2FP.BF16.PACK_AB R8, R43, R44 ;  /* 0x0000002c2b08723e */ /* 0x002fc400000010ff */
[----:B---3--:R-:W-:-:S05]  /*68a0*/  F2FP.BF16.PACK_AB R9, R40, R45 ;  /* 0x0000002d2809723e */ /* 0x008fca00000010ff */
[----:B------:R-:W-:Y:S01]  /*68b0*/  MUFU.EX2 R142, R142 ;  /* 0x0000008e008e7308 */ /* 0x000fe20000000800 */
[----:B------:R-:W-:Y:S02]  /*68c0*/  F2FP.BF16.PACK_AB R10, R39, R42 ;  /* 0x0000002a270a723e */ /* 0x000fe400000010ff */
[----:B-----5:R-:W-:-:S05]  /*68d0*/  F2FP.BF16.PACK_AB R11, R38, R41 ;  /* 0x00000029260b723e */ /* 0x020fca00000010ff */
[----:B------:R-:W1:Y:S08]  /*68e0*/  MUFU.EX2 R143, R143 ;  /* 0x0000008f008f7308 */ /* 0x000e700000000800 */
[----:B------:R-:W-:Y:S08]  /*68f0*/  MUFU.EX2 R63, R63 ;  /* 0x0000003f003f7308 */ /* 0x000ff00000000800 */
[----:B------:R-:W-:Y:S01]  /*6900*/  MUFU.EX2 R140, R140 ;  /* 0x0000008c008c7308 */ /* 0x000fe20000000800 */
        /* <DEDUP_REMOVED lines=12> */
[----:B------:R-:W2:Y:S06]  /*69d0*/  LDSM.16.MT88.4 R12, [R170+0xb800] ;  /* 0x00b80000aa0c783b */ /* 0x000eac0000004200 */
[----:B------:R-:W-:Y:S01]  /*69e0*/  MUFU.EX2 R49, R49 ;  /* 0x0000003100317308 */ /* 0x000fe20000000800 */
        /* <DEDUP_REMOVED lines=12> */
[----:B----4-:R-:W-:-:S02]  /*6ab0*/  F2FP.BF16.PACK_AB R8, R35, R36 ;  /* 0x000000242308723e */ /* 0x010fc400000010ff */
        /* <DEDUP_REMOVED lines=43> */
[--C-:B------:R-:W-:Y:S01]  /*6d70*/  FFMA.FTZ R10, R20, c[0x0][0x23c], -R55.reuse ;  /* 0x00008f00140a7a23 */ /* 0x100fe20000010837 */
[----:B-1----:R-:W-:Y:S01]  /*6d80*/  F2FP.BF16.PACK_AB R8, R143, R142 ;  /* 0x0000008e8f08723e */ /* 0x002fe200000010ff */
[----:B------:R-:W-:Y:S01]  /*6d90*/  FADD.FTZ R9, R123, R120 ;  /* 0x000000787b097221 */ /* 0x000fe20000010000 */
[----:B------:R-:W1:Y:S01]  /*6da0*/  LDSM.16.MT88.4 R20, [R170+0xa400] ;  /* 0x00a40000aa14783b */ /* 0x000e620000004200 */
[----:B------:R4:W5:Y:S01]  /*6db0*/  MUFU.EX2 R123, R10 ;  /* 0x0000000a007b7308 */ /* 0x0009620000000800 */
[----:B------:R-:W-:-:S02]  /*6dc0*/  FFMA.FTZ R120, R30, c[0x0][0x23c], -R55 ;  /* 0x00008f001e787a23 */ /* 0x000fc40000010837 */
[----:B------:R-:W-:Y:S01]  /*6dd0*/  FADD.FTZ R66, R66, R9 ;  /* 0x0000000942427221 */ /* 0x000fe20000010000 */
[----:B---3--:R-:W-:-:S03]  /*6de0*/  F2FP.BF16.PACK_AB R9, R64, R121 ;  /* 0x000000794009723e */ /* 0x008fc600000010ff */
[----:B------:R-:W-:Y:S01]  /*6df0*/  FADD.FTZ R65, R65, R66 ;  /* 0x0000004241417221 */ /* 0x000fe20000010000 */
[----:B------:R-:W-:Y:S01]  /*6e00*/  MUFU.EX2 R120, R120 ;  /* 0x0000007800787308 */ /* 0x000fe20000000800 */
[--C-:B------:R-:W-:Y:S02]  /*6e10*/  FFMA.FTZ R66, R52, c[0x0][0x23c], -R58.reuse ;  /* 0x00008f0034427a23 */ /* 0x100fe4000001083a */
[----:B------:R-:W-:Y:S02]  /*6e20*/  FFMA.FTZ R52, R59, c[0x0][0x23c], -R58 ;  /* 0x00008f003b347a23 */ /* 0x000fe4000001083a */
[----:B------:R-:W-:Y:S02]  /*6e30*/  FFMA.FTZ R59, R29, c[0x0][0x23c], -R55 ;  /* 0x00008f001d3b7a23 */ /* 0x000fe40000010837 */
[----:B------:R-:W-:Y:S01]  /*6e40*/  FADD.FTZ R56, R56, R65 ;  /* 0x0000004138387221 */ /* 0x000fe20000010000 */
[----:B----4-:R-:W-:Y:S01]  /*6e50*/  F2FP.BF16.PACK_AB R10, R140, R63 ;  /* 0x0000003f8c0a723e */ /* 0x010fe200000010ff */
[----:B------:R-:W3:Y:S01]  /*6e60*/  MUFU.EX2 R66, R66 ;  /* 0x0000004200427308 */ /* 0x000ee20000000800 */
[----:B-----5:R-:W-:Y:S01]  /*6e70*/  F2FP.BF16.PACK_AB R11, R62, R123 ;  /* 0x0000007b3e0b723e */ /* 0x020fe200000010ff */
[----:B------:R-:W-:-:S06]  /*6e80*/  FADD.FTZ R57, R57, R56 ;  /* 0x0000003839397221 */ /* 0x000fcc0000010000 */
[C---:B------:R-:W-:Y:S01]  /*6e90*/  HMMA.16816.F32.BF16 R68, R8.reuse, R16, R68 ;  /* 0x000000100844723c */ /* 0x040fe20000041844 */
[----:B------:R-:W-:Y:S07]  /*6ea0*/  MUFU.EX2 R52, R52 ;  /* 0x0000003400347308 */ /* 0x000fee0000000800 */
[C---:B--2---:R-:W-:Y:S01]  /*6eb0*/  HMMA.16816.F32.BF16 R76, R8.reuse, R12, R76 ;  /* 0x0000000c084c723c */ /* 0x044fe2000004184c */
[----:B------:R-:W2:Y:S07]  /*6ec0*/  MUFU.EX2 R59, R59 ;  /* 0x0000003b003b7308 */ /* 0x000eae0000000800 */
[C---:B------:R-:W-:Y:S01]  /*6ed0*/  HMMA.16816.F32.BF16 R80, R8.reuse, R14, R80 ;  /* 0x0000000e0850723c */ /* 0x040fe20000041850 */
[----:B------:R-:W4:Y:S01]  /*6ee0*/  LDSM.16.MT88.4 R12, [R170+0xe400] ;  /* 0x00e40000aa0c783b */ /* 0x000f220000004200 */
[----:B------:R5:W2:Y:S06]  /*6ef0*/  MUFU.EX2 R65, R28 ;  /* 0x0000001c00417308 */ /* 0x000aac0000000800 */
[C---:B-1----:R-:W-:Y:S08]  /*6f00*/  HMMA.16816.F32.BF16 R112, R8.reuse, R20, R112 ;  /* 0x000000140870723c */ /* 0x042ff00000041870 */
[C---:B------:R-:W-:Y:S01]  /*6f10*/  HMMA.16816.F32.BF16 R108, R8.reuse, R22, R108 ;  /* 0x00000016086c723c */ /* 0x040fe2000004186c */
[----:B------:R-:W1:Y:S07]  /*6f20*/  LDSM.16.MT88.4 R20, [R168+0xc400] ;  /* 0x00c40000a814783b */ /* 0x000e6e0000004200 */
[C---:B------:R-:W-:Y:S01]  /*6f30*/  HMMA.16816.F32.BF16 R72, R8.reuse, R18, R72 ;  /* 0x000000120848723c */ /* 0x040fe20000041848 */
[----:B------:R-:W2:Y:S07]  /*6f40*/  LDSM.16.MT88.4 R16, [R168+0xe400] ;  /* 0x00e40000a810783b */ /* 0x000eae0000004200 */
[C---:B----4-:R-:W-:Y:S08]  /*6f50*/  HMMA.16816.F32.BF16 R92, R8.reuse, R12, R92 ;  /* 0x0000000c085c723c */ /* 0x050ff0000004185c */
[C---:B------:R-:W-:Y:S01]  /*6f60*/  HMMA.16816.F32.BF16 R96, R8.reuse, R14, R96 ;  /* 0x0000000e0860723c */ /* 0x040fe20000041860 */
[----:B------:R-:W4:Y:S07]  /*6f70*/  LDSM.16.MT88.4 R12, [R170+0xa800] ;  /* 0x00a80000aa0c783b */ /* 0x000f2e0000004200 */
[C---:B-1----:R-:W-:Y:S08]  /*6f80*/  HMMA.16816.F32.BF16 R84, R8.reuse, R20, R84 ;  /* 0x000000140854723c */ /* 0x042ff00000041854 */
[C---:B------:R-:W-:Y:S01]  /*6f90*/  HMMA.16816.F32.BF16 R88, R8.reuse, R22, R88 ;  /* 0x000000160858723c */ /* 0x040fe20000041858 */
[----:B------:R-:W1:Y:S07]  /*6fa0*/  LDSM.16.MT88.4 R20, [R168+0xe800] ;  /* 0x00e80000a814783b */ /* 0x000e6e0000004200 */
[C---:B--2---:R-:W-:Y:S07]  /*6fb0*/  HMMA.16816.F32.BF16 R100, R8.reuse, R16, R100 ;  /* 0x000000100864723c */ /* 0x044fee0000041864 */
[----:B------:R-:W-:Y:S01]  /*6fc0*/  FADD.FTZ R16, R60, R67 ;  /* 0x000000433c107221 */ /* 0x000fe20000010000 */
[----:B------:R-:W-:Y:S01]  /*6fd0*/  HMMA.16816.F32.BF16 R104, R8, R18, R104 ;  /* 0x000000120868723c */ /* 0x000fe20000041868 */
[----:B------:R-:W-:-:S02]  /*6fe0*/  FFMA.FTZ R67, R31, c[0x0][0x23c], -R58 ;  /* 0x00008f001f437a23 */ /* 0x000fc4000001083a */
[----:B------:R-:W-:Y:S01]  /*6ff0*/  FADD.FTZ R61, R61, R16 ;  /* 0x000000103d3d7221 */ /* 0x000fe20000010000 */
[----:B-----5:R-:W2:Y:S01]  /*7000*/  LDSM.16.MT88.4 R28, [R168+0xa800] ;  /* 0x00a80000a81c783b */ /* 0x020ea20000004200 */
[--C-:B------:R-:W-:Y:S02]  /*7010*/  FFMA.FTZ R60, R54, c[0x0][0x23c], -R58.reuse ;  /* 0x00008f00363c7a23 */ /* 0x100fe4000001083a */
[----:B---3--:R-:W-:Y:S01]  /*7020*/  F2FP.BF16.PACK_AB R8, R66, R53 ;  /* 0x000000354208723e */ /* 0x008fe200000010ff */
[----:B------:R-:W3:Y:S01]  /*7030*/  LDSM.16.MT88.4 R16, [R168+0xc800] ;  /* 0x00c80000a810783b */ /* 0x000ee20000004200 */
[----:B------:R-:W-:Y:S01]  /*7040*/  F2FP.BF16.PACK_AB R9, R59, R120 ;  /* 0x000000783b09723e */ /* 0x000fe200000010ff */
[----:B------:R-:W-:Y:S01]  /*7050*/  FFMA.FTZ R58, R51, c[0x0][0x23c], -R58 ;  /* 0x00008f00333a7a23 */ /* 0x000fe2000001083a */
[----:B------:R-:W-:Y:S01]  /*7060*/  F2FP.BF16.PACK_AB R10, R52, R47 ;  /* 0x0000002f340a723e */ /* 0x000fe200000010ff */
[--C-:B------:R-:W-:Y:S01]  /*7070*/  FFMA.FTZ R54, R26, c[0x0][0x23c], -R55.reuse ;  /* 0x00008f001a367a23 */ /* 0x100fe20000010837 */
[----:B------:R-:W-:Y:S01]  /*7080*/  F2FP.BF16.PACK_AB R11, R46, R65 ;  /* 0x000000412e0b723e */ /* 0x000fe200000010ff */
[----:B------:R-:W-:-:S02]  /*7090*/  FFMA.FTZ R51, R25, c[0x0][0x23c], -R55 ;  /* 0x00008f0019337a23 */ /* 0x000fc40000010837 */
[----:B------:R-:W-:Y:S02]  /*70a0*/  FADD.FTZ R55, R24, R57 ;  /* 0x0000003918377221 */ /* 0x000fe40000010000 */
[----:B------:R-:W-:Y:S01]  /*70b0*/  LDSM.16.MT88.4 R24, [R170+0xc800] ;  /* 0x00c80000aa18783b */ /* 0x000fe20000004200 */
[----:B------:R-:W-:Y:S01]  /*70c0*/  FADD.FTZ R56, R48, R61 ;  /* 0x0000003d30387221 */ /* 0x000fe20000010000 */
[C---:B----4-:R-:W-:Y:S01]  /*70d0*/  HMMA.16816.F32.BF16 R112, R8.reuse, R12, R112 ;  /* 0x0000000c0870723c */ /* 0x050fe20000041870 */
[----:B------:R-:W-:Y:S01]  /*70e0*/  FADD.FTZ R44, R44, R55 ;  /* 0x000000372c2c7221 */ /* 0x000fe20000010000 */
[----:B------:R-:W-:Y:S01]  /*70f0*/  MUFU.EX2 R48, R54 ;  /* 0x0000003600307308 */ /* 0x000fe20000000800 */
[----:B------:R-:W-:Y:S02]  /*7100*/  FADD.FTZ R45, R45, R56 ;  /* 0x000000382d2d7221 */ /* 0x000fe40000010000 */
[----:B------:R-:W-:Y:S02]  /*7110*/  FADD.FTZ R43, R43, R44 ;  /* 0x0000002c2b2b7221 */ /* 0x000fe40000010000 */
[----:B------:R-:W-:Y:S01]  /*7120*/  FADD.FTZ R40, R40, R45 ;  /* 0x0000002d28287221 */ /* 0x000fe20000010000 */
[----:B------:R-:W-:Y:S01]  /*7130*/  HMMA.16816.F32.BF16 R108, R8, R14, R108 ;  /* 0x0000000e086c723c */ /* 0x000fe2000004186c */
[----:B------:R-:W4:Y:S01]  /*7140*/  LDSM.16.MT88.4 R12, [R170+0xe800] ;  /* 0x00e80000aa0c783b */ /* 0x000f220000004200 */
[----:B------:R-:W-:Y:S01]  /*7150*/  FADD.FTZ R42, R42, R43 ;  /* 0x0000002b2a2a7221 */ /* 0x000fe20000010000 */
[----:B------:R-:W-:Y:S01]  /*7160*/  MUFU.EX2 R51, R51 ;  /* 0x0000003300337308 */ /* 0x000fe20000000800 */
[----:B------:R-:W-:-:S02]  /*7170*/  FADD.FTZ R41, R41, R40 ;  /* 0x0000002829297221 */ /* 0x000fc40000010000 */
[----:B------:R-:W-:Y:S02]  /*7180*/  FADD.FTZ R39, R39, R42 ;  /* 0x0000002a27277221 */ /* 0x000fe40000010000 */
[----:B------:R-:W-:Y:S01]  /*7190*/  FADD.FTZ R38, R38, R41 ;  /* 0x0000002926267221 */ /* 0x000fe20000010000 */
[C---:B-1----:R-:W-:Y:S01]  /*71a0*/  HMMA.16816.F32.BF16 R100, R8.reuse, R20, R100 ;  /* 0x000000140864723c */ /* 0x042fe20000041864 */
[----:B------:R-:W-:Y:S02]  /*71b0*/  FADD.FTZ R36, R36, R39 ;  /* 0x0000002724247221 */ /* 0x000fe40000010000 */
[----:B------:R-:W-:Y:S02]  /*71c0*/  FADD.FTZ R37, R37, R38 ;  /* 0x0000002625257221 */ /* 0x000fe40000010000 */
[----:B------:R-:W-:Y:S02]  /*71d0*/  FADD.FTZ R35, R35, R36 ;  /* 0x0000002423237221 */ /* 0x000fe40000010000 */
[----:B------:R-:W-:Y:S01]  /*71e0*/  FADD.FTZ R32, R32, R37 ;  /* 0x0000002520207221 */ /* 0x000fe20000010000 */
[----:B--2---:R-:W-:Y:S01]  /*71f0*/  HMMA.16816.F32.BF16 R68, R8, R28, R68 ;  /* 0x0000001c0844723c */ /* 0x004fe20000041844 */
[----:B------:R-:W-:Y:S01]  /*7200*/  FADD.FTZ R34, R34, R35 ;  /* 0x0000002322227221 */ /* 0x000fe20000010000 */
[----:B------:R-:W-:Y:S01]  /*7210*/  MUFU.EX2 R28, R117 ;  /* 0x00000075001c7308 */ /* 0x000fe20000000800 */
[----:B------:R-:W-:-:S02]  /*7220*/  FADD.FTZ R33, R33, R32 ;  /* 0x0000002021217221 */ /* 0x000fc40000010000 */
[----:B------:R-:W-:Y:S02]  /*7230*/  FADD.FTZ R34, R5, R34 ;  /* 0x0000002205227221 */ /* 0x000fe40000010000 */
[----:B------:R-:W-:Y:S01]  /*7240*/  FADD.FTZ R4, R4, R33 ;  /* 0x0000002104047221 */ /* 0x000fe20000010000 */
[C---:B---3--:R-:W-:Y:S01]  /*7250*/  HMMA.16816.F32.BF16 R84, R8.reuse, R16, R84 ;  /* 0x000000100854723c */ /* 0x048fe20000041854 */
[----:B------:R-:W-:Y:S01]  /*7260*/  FADD.FTZ R141, R141, R34 ;  /* 0x000000228d8d7221 */ /* 0x000fe20000010000 */
[----:B------:R-:W-:Y:S01]  /*7270*/  MUFU.EX2 R29, R60 ;  /* 0x0000003c001d7308 */ /* 0x000fe20000000800 */
        /* <DEDUP_REMOVED lines=18> */
[----:B------:R-:W-:Y:S01]  /*73a0*/  HMMA.16816.F32.BF16 R72, R8, R30, R72 ;  /* 0x0000001e0848723c */ /* 0x000fe20000041848 */
[----:B------:R-:W3:Y:S01]  /*73b0*/  MUFU.EX2 R31, R67 ;  /* 0x00000043001f7308 */ /* 0x000ee20000000800 */
[----:B------:R-:W-:Y:S02]  /*73c0*/  FADD.FTZ R140, R140, R63 ;  /* 0x0000003f8c8c7221 */ /* 0x000fe40000010000 */
[----:B------:R-:W-:Y:S02]  /*73d0*/  FADD.FTZ R123, R62, R123 ;  /* 0x0000007b3e7b7221 */ /* 0x000fe40000010000 */
[----:B------:R-:W-:-:S02]  /*73e0*/  FADD.FTZ R53, R53, R140 ;  /* 0x0000008c35357221 */ /* 0x000fc40000010000 */
[C---:B------:R-:W-:Y:S01]  /*73f0*/  HMMA.16816.F32.BF16 R76, R8.reuse, R24, R76 ;  /* 0x00000018084c723c */ /* 0x040fe2000004184c */
[----:B------:R-:W4:Y:S01]  /*7400*/  MUFU.EX2 R30, R58 ;  /* 0x0000003a001e7308 */ /* 0x000f220000000800 */
[----:B------:R-:W-:Y:S02]  /*7410*/  FADD.FTZ R120, R120, R123 ;  /* 0x0000007b78787221 */ /* 0x000fe40000010000 */
[----:B------:R-:W-:Y:S02]  /*7420*/  FADD.FTZ R66, R66, R53 ;  /* 0x0000003542427221 */ /* 0x000fe40000010000 */
[----:B------:R-:W-:Y:S02]  /*7430*/  FADD.FTZ R120, R59, R120 ;  /* 0x000000783b787221 */ /* 0x000fe40000010000 */
[----:B------:R-:W-:Y:S01]  /*7440*/  HMMA.16816.F32.BF16 R80, R8, R26, R80 ;  /* 0x0000001a0850723c */ /* 0x000fe20000041850 */
[----:B------:R-:W5:Y:S01]  /*7450*/  LDSM.16.MT88.4 R24, [R170+0xac00] ;  /* 0x00ac0000aa18783b */ /* 0x000f620000004200 */
[----:B------:R-:W-:-:S02]  /*7460*/  FADD.FTZ R5, R47, R66 ;  /* 0x000000422f057221 */ /* 0x000fc40000010000 */
[----:B------:R-:W-:Y:S02]  /*7470*/  FADD.FTZ R65, R65, R120 ;  /* 0x0000007841417221 */ /* 0x000fe40000010000 */
[----:B------:R-:W-:Y:S02]  /*7480*/  FADD.FTZ R5, R52, R5 ;  /* 0x0000000534057221 */ /* 0x000fe40000010000 */
[----:B------:R-:W-:Y:S01]  /*7490*/  HMMA.16816.F32.BF16 R104, R8, R22, R104 ;  /* 0x000000160868723c */ /* 0x000fe20000041868 */
[----:B------:R-:W5:Y:S01]  /*74a0*/  LDSM.16.MT88.4 R20, [R168+0xcc00] ;  /* 0x00cc0000a814783b */ /* 0x000f620000004200 */
[----:B------:R-:W-:-:S05]  /*74b0*/  FADD.FTZ R65, R46, R65 ;  /* 0x000000412e417221 */ /* 0x000fca0000010000 */
[----:B---3--:R-:W-:Y:S01]  /*74c0*/  F2FP.BF16.PACK_AB R8, R31, R28 ;  /* 0x0000001c1f08723e */ /* 0x008fe200000010ff */
[----:B------:R-:W-:Y:S01]  /*74d0*/  FADD.FTZ R28, R28, R5 ;  /* 0x000000051c1c7221 */ /* 0x000fe20000010000 */
[----:B------:R-:W-:Y:S01]  /*74e0*/  F2FP.BF16.PACK_AB R9, R51, R48 ;  /* 0x000000303309723e */ /* 0x000fe200000010ff */
[----:B------:R-:W-:Y:S01]  /*74f0*/  FADD.FTZ R48, R48, R65 ;  /* 0x0000004130307221 */ /* 0x000fe20000010000 */
[----:B----4-:R-:W-:Y:S01]  /*7500*/  F2FP.BF16.PACK_AB R10, R30, R29 ;  /* 0x0000001d1e0a723e */ /* 0x010fe200000010ff */
[----:B------:R-:W-:Y:S01]  /*7510*/  FADD.FTZ R28, R31, R28 ;  /* 0x0000001c1f1c7221 */ /* 0x000fe20000010000 */
[----:B------:R-:W-:Y:S01]  /*7520*/  F2FP.BF16.PACK_AB R11, R49, R50 ;  /* 0x00000032310b723e */ /* 0x000fe200000010ff */
[----:B------:R-:W-:Y:S02]  /*7530*/  FADD.FTZ R51, R51, R48 ;  /* 0x0000003033337221 */ /* 0x000fe40000010000 */
[----:B------:R-:W-:Y:S02]  /*7540*/  FADD.FTZ R29, R29, R28 ;  /* 0x0000001c1d1d7221 */ /* 0x000fe40000010000 */
[----:B------:R-:W-:-:S02]  /*7550*/  FADD.FTZ R50, R50, R51 ;  /* 0x0000003332327221 */ /* 0x000fc40000010000 */
        /* <DEDUP_REMOVED lines=9> */
[C---:B------:R-:W-:Y:S08]  /*75f0*/  HMMA.16816.F32.BF16 R108, R8.reuse, R26, R108 ;  /* 0x0000001a086c723c */ /* 0x040ff0000004186c */
[C---:B------:R-:W-:Y:S08]  /*7600*/  HMMA.16816.F32.BF16 R84, R8.reuse, R20, R84 ;  /* 0x000000140854723c */ /* 0x040ff00000041854 */
        /* <DEDUP_REMOVED lines=68> */
.L_x_2780:
[----:B------:R-:W-:-:S04]  /*7a50*/  LEA R10, -R7, RZ, 0x7 ;  /* 0x000000ff070a7211 */ /* 0x000fc800078e39ff */
[----:B------:R-:W-:Y:S02]  /*7a60*/  SHF.R.S32.HI R7, RZ, 0x1f, R10 ;  /* 0x0000001fff077819 */ /* 0x000fe4000001140a */
.L_x_2781:
[----:B------:R-:W-:Y:S01]  /*7a70*/  ISETP.GE.AND P3, PT, R185, c[0x0][0x220], PT ;  /* 0x00008800b9007a0c */ /* 0x000fe20003f66270 */
[----:B------:R-:W-:Y:S01]  /*7a80*/  IMAD.SHL.U32 R200, R182, 0x80, RZ ;  /* 0x00000080b6c87824 */ /* 0x000fe200078e00ff */
[----:B------:R-:W-:Y:S02]  /*7a90*/  ISETP.GE.AND P2, PT, R184, c[0x0][0x220], PT ;  /* 0x00008800b8007a0c */ /* 0x000fe40003f46270 */
[----:B------:R-:W-:Y:S02]  /*7aa0*/  ISETP.GE.AND P4, PT, R186, c[0x0][0x220], PT ;  /* 0x00008800ba007a0c */ /* 0x000fe40003f86270 */
[----:B------:R-:W-:Y:S02]  /*7ab0*/  LEA R134, P5, R10, R196, 0x1 ;  /* 0x000000c40a867211 */ /* 0x000fe400078a08ff */
[----:B------:R-:W-:Y:S02]  /*7ac0*/  LOP3.LUT R159, R200, R181, RZ, 0xfc, !PT ;  /* 0x000000b5c89f7212 */ /* 0x000fe400078efcff */
        /* <DEDUP_REMOVED lines=110> */
[----:B------:R-:W4:Y:S04]  /*81b0*/  LDSM.16.M88.4 R60, [R172+0x3000] ;  /* 0x00300000ac3c783b */ /* 0x000f280000000200 */
[----:B------:R-:W4:Y:S04]  /*81c0*/  LDSM.16.M88.4 R52, [R172+0x3400] ;  /* 0x00340000ac34783b */ /* 0x000f280000000200 */
[----:B------:R-:W-:Y:S04]  /*81d0*/  LDSM.16.M88.4 R116, [R171] ;  /* 0x00000000ab74783b */ /* 0x000fe80000000200 */
[----:B--2---:R-:W2:Y:S04]  /*81e0*/  LDSM.16.M88.4 R20, [R169+0x3000] ;  /* 0x00300000a914783b */ /* 0x004ea80000000200 */
[----:B------:R-:W2:Y:S04]  /*81f0*/  LDSM.16.M88.4 R36, [R172+0x3c00] ;  /* 0x003c0000ac24783b */ /* 0x000ea80000000200 */
[----:B------:R-:W2:Y:S04]  /*8200*/  LDSM.16.M88.4 R44, [R172+0x3800] ;  /* 0x00380000ac2c783b */ /* 0x000ea80000000200 */
[----:B---3--:R-:W3:Y:S04]  /*8210*/  LDSM.16.M88.4 R12, [R169+0x3400] ;  /* 0x00340000a90c783b */ /* 0x008ee80000000200 */
[----:B-----5:R-:W5:Y:S04]  /*8220*/  LDSM.16.M88.4 R8, [R169+0x3c00] ;  /* 0x003c0000a908783b */ /* 0x020f680000000200 */
[----:B-1----:R-:W1:Y:S04]  /*8230*/  LDSM.16.M88.4 R28, [R172+0x4000] ;  /* 0x00400000ac1c783b */ /* 0x002e680000000200 */
[----:B------:R-:W1:Y:S01]  /*8240*/  LDSM.16.M88.4 R24, [R169+0x3800] ;  /* 0x00380000a918783b */ /* 0x000e620000000200 */
[C---:B----4-:R-:W-:Y:S03]  /*8250*/  HMMA.16816.F32.BF16 R64, R4.reuse, R60, RZ ;  /* 0x0000003c0440723c */ /* 0x050fe600000418ff */
[----:B------:R-:W-:Y:S04]  /*8260*/  LDSM.16.M88.4 R16, [R169+0x4000] ;  /* 0x00400000a910783b */ /* 0x000fe80000000200 */
[----:B------:R-:W-:Y:S01]  /*8270*/  LDSM.16.M88.4 R120, [R172+0x4c00] ;  /* 0x004c0000ac78783b */ /* 0x000fe20000000200 */
[C---:B------:R-:W-:Y:S03]  /*8280*/  HMMA.16816.F32.BF16 R60, R4.reuse, R62, RZ ;  /* 0x0000003e043c723c */ /* 0x040fe600000418ff */
[----:B------:R-:W-:Y:S04]  /*8290*/  LDSM.16.M88.4 R124, [R169+0x4800] ;  /* 0x00480000a97c783b */ /* 0x000fe80000000200 */
[----:B------:R-:W0:Y:S01]  /*82a0*/  LDGDEPBAR ;  /* 0x00000000000079af */ /* 0x000e220000000000 */
[----:B------:R-:W-:Y:S08]  /*82b0*/  HMMA.16816.F32.BF16 R56, R4, R52, RZ ;  /* 0x000000340438723c */ /* 0x000ff000000418ff */
[C---:B--2---:R-:W-:Y:S08]  /*82c0*/  HMMA.16816.F32.BF16 R64, R116.reuse, R20, R64 ;  /* 0x000000147440723c */ /* 0x044ff00000041840 */
[----:B------:R-:W-:Y:S01]  /*82d0*/  HMMA.16816.F32.BF16 R60, R116, R22, R60 ;  /* 0x00000016743c723c */ /* 0x000fe2000004183c */
[----:B------:R-:W2:Y:S07]  /*82e0*/  LDSM.16.M88.4 R20, [R172+0x4400] ;  /* 0x00440000ac14783b */ /* 0x000eae0000000200 */
[C---:B------:R-:W-:Y:S08]  /*82f0*/  HMMA.16816.F32.BF16 R40, R4.reuse, R36, RZ ;  /* 0x000000240428723c */ /* 0x040ff000000418ff */
[C---:B------:R-:W-:Y:S08]  /*8300*/  HMMA.16816.F32.BF16 R52, R4.reuse, R54, RZ ;  /* 0x000000360434723c */ /* 0x040ff000000418ff */
[C---:B------:R-:W-:Y:S08]  /*8310*/  HMMA.16816.F32.BF16 R36, R4.reuse, R38, RZ ;  /* 0x000000260424723c */ /* 0x040ff000000418ff */
[C---:B------:R-:W-:Y:S08]  /*8320*/  HMMA.16816.F32.BF16 R48, R4.reuse, R44, RZ ;  /* 0x0000002c0430723c */ /* 0x040ff000000418ff */
[----:B------:R-:W-:Y:S08]  /*8330*/  HMMA.16816.F32.BF16 R44, R4, R46, RZ ;  /* 0x0000002e042c723c */ /* 0x000ff000000418ff */
[C---:B---3--:R-:W-:Y:S08]  /*8340*/  HMMA.16816.F32.BF16 R56, R116.reuse, R12, R56 ;  /* 0x0000000c7438723c */ /* 0x048ff00000041838 */
[C---:B------:R-:W-:Y:S01]  /*8350*/  HMMA.16816.F32.BF16 R52, R116.reuse, R14, R52 ;  /* 0x0000000e7434723c */ /* 0x040fe20000041834 */
[----:B------:R-:W3:Y:S07]  /*8360*/  LDSM.16.M88.4 R12, [R172+0x4800] ;  /* 0x00480000ac0c783b */ /* 0x000eee0000000200 */
[C---:B-----5:R-:W-:Y:S08]  /*8370*/  HMMA.16816.F32.BF16 R40, R116.reuse, R8, R40 ;  /* 0x000000087428723c */ /* 0x060ff00000041828 */
[----:B------:R-:W-:Y:S01]  /*8380*/  HMMA.16816.F32.BF16 R36, R116, R10, R36 ;  /* 0x0000000a7424723c */ /* 0x000fe20000041824 */
[----:B------:R-:W4:Y:S07]  /*8390*/  LDSM.16.M88.4 R8, [R169+0x4400] ;  /* 0x00440000a908783b */ /* 0x000f2e0000000200 */
[----:B-1----:R-:W-:Y:S08]  /*83a0*/  HMMA.16816.F32.BF16 R32, R4, R28, RZ ;  /* 0x0000001c0420723c */ /* 0x002ff000000418ff */
[C---:B------:R-:W-:Y:S08]  /*83b0*/  HMMA.16816.F32.BF16 R48, R116.reuse, R24, R48 ;  /* 0x000000187430723c */ /* 0x040ff00000041830 */
[----:B------:R-:W-:Y:S08]  /*83c0*/  HMMA.16816.F32.BF16 R44, R116, R26, R44 ;  /* 0x0000001a742c723c */ /* 0x000ff0000004182c */
[C---:B------:R-:W-:Y:S08]  /*83d0*/  HMMA.16816.F32.BF16 R28, R4.reuse, R30, RZ ;  /* 0x0000001e041c723c */ /* 0x040ff000000418ff */
[C---:B--2---:R-:W-:Y:S08]  /*83e0*/  HMMA.16816.F32.BF16 R24, R4.reuse, R20, RZ ;  /* 0x000000140418723c */ /* 0x044ff000000418ff */
[----:B------:R-:W-:Y:S08]  /*83f0*/  HMMA.16816.F32.BF16 R20, R4, R22, RZ ;  /* 0x000000160414723c */ /* 0x000ff000000418ff */
[C---:B------:R-:W-:Y:S08]  /*8400*/  HMMA.16816.F32.BF16 R32, R116.reuse, R16, R32 ;  /* 0x000000107420723c */ /* 0x040ff00000041820 */
[----:B------:R-:W-:Y:S08]  /*8410*/  HMMA.16816.F32.BF16 R28, R116, R18, R28 ;  /* 0x00000012741c723c */ /* 0x000ff0000004181c */
[----:B---3--:R-:W-:Y:S08]  /*8420*/  HMMA.16816.F32.BF16 R16, R4, R12, RZ ;  /* 0x0000000c0410723c */ /* 0x008ff000000418ff */
[C---:B----4-:R-:W-:Y:S08]  /*8430*/  HMMA.16816.F32.BF16 R24, R116.reuse, R8, R24 ;  /* 0x000000087418723c */ /* 0x050ff00000041818 */
        /* <DEDUP_REMOVED lines=107> */
[C---:B------:R-:W-:Y:S01]  /*8af0*/  IADD3 R117, R159.reuse, 0x1, RZ ;  /* 0x000000019f757810 */ /* 0x040fe20007ffe0ff */
[----:B------:R-:W-:Y:S01]  /*8b00*/  HMMA.16816.F32.BF16 R4, R124, R118, R4 ;  /* 0x000000767c04723c */ /* 0x000fe20000041804 */
[----:B------:R-:W-:Y:S02]  /*8b10*/  IADD3 R116, R159, 0x9, RZ ;  /* 0x000000099f747810 */ /* 0x000fe40007ffe0ff */
[----:B------:R-:W1:Y:S01]  /*8b20*/  I2F R211, R117 ;  /* 0x0000007500d37306 */ /* 0x000e620000201400 */
[----:B------:R-:W-:Y:S01]  /*8b30*/  BAR.SYNC.DEFER_BLOCKING 0x0 ;  /* 0x0000000000007b1d */ /* 0x000fe20000010000 */
[----:B------:R-:W-:-:S02]  /*8b40*/  ISETP.GE.AND P1, PT, R117, R133, PT ;  /* 0x000000857500720c */ /* 0x000fc40003f26270 */
[----:B------:R-:W-:Y:S01]  /*8b50*/  LOP3.LUT R119, R200, 0x8, R181, 0xfe, !PT ;  /* 0x00000008c8777812 */ /* 0x000fe200078efeb5 */
[----:B--2---:R-:W-:Y:S01]  /*8b60*/  HMMA.16816.F32.BF16 R12, R124, R122, R12 ;  /* 0x0000007a7c0c723c */ /* 0x004fe2000004180c */
[----:B------:R-:W-:Y:S02]  /*8b70*/  ISETP.GE.AND P0, PT, R117, R132, PT ;  /* 0x000000847500720c */ /* 0x000fe40003f06270 */
[----:B------:R-:W-:-:S05]  /*8b80*/  ISETP.GE.AND P5, PT, R119, R133, PT ;  /* 0x000000857700720c */ /* 0x000fca0003fa6270 */
[----:B------:R-:W-:Y:S01]  /*8b90*/  HMMA.16816.F32.BF16 R16, R124, R120, R16 ;  /* 0x000000787c10723c */ /* 0x000fe20000041810 */
[-C--:B-1----:R-:W-:Y:S01]  /*8ba0*/  FFMA.FTZ R65, R0, R211.reuse, R65 ;  /* 0x000000d300417223 */ /* 0x082fe20000010041 */
[----:B------:R-:W-:Y:S01]  /*8bb0*/  LOP3.LUT R117, R200, 0x10, R181, 0xfe, !PT ;  /* 0x00000010c8757812 */ /* 0x000fe200078efeb5 */
[----:B------:R-:W-:Y:S02]  /*8bc0*/  FFMA.FTZ R211, R0, R211, R67 ;  /* 0x000000d300d37223 */ /* 0x000fe40000010043 */
[----:B------:R-:W1:Y:S01]  /*8bd0*/  I2F R67, R116 ;  /* 0x0000007400437306 */ /* 0x000e620000201400 */
[----:B------:R-:W-:Y:S02]  /*8be0*/  FSEL R158, R65, -INF , !P1 ;  /* 0xff800000419e7808 */ /* 0x000fe40004800000 */
[----:B------:R-:W-:Y:S02]  /*8bf0*/  ISETP.GE.AND P1, PT, R119, R132, PT ;  /* 0x000000847700720c */ /* 0x000fe40003f26270 */
[----:B------:R-:W-:-:S02]  /*8c00*/  FSEL R211, R211, -INF , !P0 ;  /* 0xff800000d3d37808 */ /* 0x000fc40004000000 */
[----:B------:R-:W-:Y:S01]  /*8c10*/  ISETP.GE.AND P0, PT, R116, R133, PT ;  /* 0x000000857400720c */ /* 0x000fe20003f06270 */
[----:B------:R-:W2:Y:S08]  /*8c20*/  I2F R119, R119 ;  /* 0x0000007700777306 */ /* 0x000eb00000201400 */
[----:B------:R-:W3:Y:S01]  /*8c30*/  I2F R65, R117 ;  /* 0x0000007500417306 */ /* 0x000ee20000201400 */
[----:B-1----:R-:W-:-:S02]  /*8c40*/  FFMA.FTZ R61, R0, R67, R61 ;  /* 0x00000043003d7223 */ /* 0x002fc4000001003d */
[----:B------:R-:W-:-:S03]  /*8c50*/  FFMA.FTZ R63, R0, R67, R63 ;  /* 0x00000043003f7223 */ /* 0x000fc6000001003f */
[----:B------:R-:W-:Y:S01]  /*8c60*/  FSEL R198, R61, -INF , !P0 ;  /* 0xff8000003dc67808 */ /* 0x000fe20004000000 */
[-C--:B--2---:R-:W-:Y:S01]  /*8c70*/  FFMA.FTZ R60, R0, R119.reuse, R60 ;  /* 0x00000077003c7223 */ /* 0x084fe2000001003c */
[----:B------:R-:W-:Y:S01]  /*8c80*/  ISETP.GE.AND P0, PT, R116, R132, PT ;  /* 0x000000847400720c */ /* 0x000fe20003f06270 */
[----:B------:R-:W-:-:S03]  /*8c90*/  FFMA.FTZ R62, R0, R119, R62 ;  /* 0x00000077003e7223 */ /* 0x000fc6000001003e */
[----:B------:R-:W-:Y:S02]  /*8ca0*/  FSEL R202, R60, -INF , !P5 ;  /* 0xff8000003cca7808 */ /* 0x000fe40006800000 */
[----:B------:R-:W-:Y:S01]  /*8cb0*/  ISETP.GE.AND P5, PT, R117, R133, PT ;  /* 0x000000857500720c */ /* 0x000fe20003fa6270 */
[CC--:B---3--:R-:W-:Y:S01]  /*8cc0*/  FFMA.FTZ R123, R0.reuse, R65.reuse, R58 ;  /* 0x00000041007b7223 */ /* 0x0c8fe2000001003a */
[----:B------:R-:W-:Y:S01]  /*8cd0*/  IADD3 R58, R159, 0x11, RZ ;  /* 0x000000119f3a7810 */ /* 0x000fe20007ffe0ff */
[----:B------:R-:W-:Y:S01]  /*8ce0*/  FFMA.FTZ R56, R0, R65, R56 ;  /* 0x0000004100387223 */ /* 0x000fe20000010038 */
[----:B------:R-:W-:Y:S02]  /*8cf0*/  FSEL R207, R62, -INF , !P1 ;  /* 0xff8000003ecf7808 */ /* 0x000fe40004800000 */
[----:B------:R-:W1:Y:S01]  /*8d00*/  I2F R60, R58 ;  /* 0x0000003a003c7306 */ /* 0x000e620000201400 */
[----:B------:R-:W-:Y:S02]  /*8d10*/  LOP3.LUT R65, R200, 0x18, R181, 0xfe, !PT ;  /* 0x00000018c8417812 */ /* 0x000fe400078efeb5 */
[----:B------:R-:W-:-:S02]  /*8d20*/  FSEL R62, R56, -INF , !P5 ;  /* 0xff800000383e7808 */ /* 0x000fc40006800000 */
[----:B------:R-:W-:Y:S02]  /*8d30*/  IADD3 R56, R159, 0x19, RZ ;  /* 0x000000199f387810 */ /* 0x000fe40007ffe0ff */
[-C--:B------:R-:W-:Y:S01]  /*8d40*/  ISETP.GE.AND P1, PT, R117, R132.reuse, PT ;  /* 0x000000847500720c */ /* 0x080fe20003f26270 */
[----:B------:R-:W2:Y:S01]  /*8d50*/  I2F R61, R65 ;  /* 0x00000041003d7306 */ /* 0x000ea20000201400 */
[----:B------:R-:W-:Y:S02]  /*8d60*/  ISETP.GE.AND P5, PT, R65, R132, PT ;  /* 0x000000844100720c */ /* 0x000fe40003fa6270 */
[----:B------:R-:W-:Y:S02]  /*8d70*/  FSEL R123, R123, -INF , !P1 ;  /* 0xff8000007b7b7808 */ /* 0x000fe40004800000 */
[-C--:B------:R-:W-:Y:S02]  /*8d80*/  ISETP.GE.AND P1, PT, R58, R133.reuse, PT ;  /* 0x000000853a00720c */ /* 0x080fe40003f26270 */
[----:B------:R-:W-:Y:S01]  /*8d90*/  FSEL R209, R63, -INF , !P0 ;  /* 0xff8000003fd17808 */ /* 0x000fe20004000000 */
[----:B------:R-:W3:Y:S01]  /*8da0*/  I2F R121, R56 ;  /* 0x0000003800797306 */ /* 0x000ee20000201400 */
[CC--:B-1----:R-:W-:Y:S01]  /*8db0*/  FFMA.FTZ R57, R0.reuse, R60.reuse, R57 ;  /* 0x0000003c00397223 */ /* 0x0c2fe20000010039 */
[----:B------:R-:W-:Y:S01]  /*8dc0*/  ISETP.GE.AND P0, PT, R65, R133, PT ;  /* 0x000000854100720c */ /* 0x000fe20003f06270 */
        /* <DEDUP_REMOVED lines=23> */
[CC--:B-1----:R-:W-:Y:S01]  /*8f40*/  FFMA.FTZ R165, R0.reuse, R53.reuse, R46 ;  /* 0x0000003500a57223 */ /* 0x0c2fe2000001002e */
        /* <DEDUP_REMOVED lines=15> */
[----:B------:R-:W-:Y:S01]  /*9040*/  ISETP.GE.AND P1, PT, R55, R132, PT ;  /* 0x000000843700720c */ /* 0x000fe20003f26270 */
[----:B-1----:R-:W-:Y:S01]  /*9050*/  FFMA.FTZ R45, R0, R48, R45 ;  /* 0x00000030002d7223 */ /* 0x002fe2000001002d */
        /* <DEDUP_REMOVED lines=90> */
[----:B------:R-:W-:Y:S02]  /*9600*/  IADD3 R20, R159, 0x61, RZ ;  /* 0x000000619f147810 */ /* 0x000fe40007ffe0ff */
[----:B------:R-:W-:-:S02]  /*9610*/  ISETP.GE.AND P1, PT, R31, R132, PT ;  /* 0x000000841f00720c */ /* 0x000fc40003f26270 */
[----:B------:R-:W2:Y:S01]  /*9620*/  I2F R116, R20 ;  /* 0x0000001400747306 */ /* 0x000ea20000201400 */
[----:B------:R-:W-:Y:S02]  /*9630*/  LOP3.LUT R26, R200, 0x60, R181, 0xfe, !PT ;  /* 0x00000060c81a7812 */ /* 0x000fe400078efeb5 */
[----:B------:R-:W-:Y:S01]  /*9640*/  FSEL R136, R25, -INF , !P0 ;  /* 0xff80000019887808 */ /* 0x000fe20004000000 */
[CC--:B-1----:R-:W-:Y:S01]  /*9650*/  FFMA.FTZ R21, R0.reuse, R24.reuse, R21 ;  /* 0x0000001800157223 */ /* 0x0c2fe20000010015 */
[----:B------:R-:W-:Y:S01]  /*9660*/  FSEL R137, R137, -INF , !P1 ;  /* 0xff80000089897808 */ /* 0x000fe20004800000 */
[----:B------:R-:W-:Y:S02]  /*9670*/  FFMA.FTZ R23, R0, R24, R23 ;  /* 0x0000001800177223 */ /* 0x000fe40000010017 */
[----:B------:R-:W1:Y:S01]  /*9680*/  I2F R25, R26 ;  /* 0x0000001a00197306 */ /* 0x000e620000201400 */
[----:B------:R-:W-:Y:S02]  /*9690*/  ISETP.GE.AND P1, PT, R22, R133, PT ;  /* 0x000000851600720c */ /* 0x000fe40003f26270 */
[----:B------:R-:W-:-:S02]  /*96a0*/  ISETP.GE.AND P0, PT, R30, R132, PT ;  /* 0x000000841e00720c */ /* 0x000fc40003f06270 */
[----:B------:R-:W-:Y:S02]  /*96b0*/  FSEL R142, R21, -INF , !P1 ;  /* 0xff800000158e7808 */ /* 0x000fe40004800000 */
[----:B------:R-:W-:Y:S01]  /*96c0*/  ISETP.GE.AND P1, PT, R22, R132, PT ;  /* 0x000000841600720c */ /* 0x000fe20003f26270 */
[----:B--2---:R-:W-:Y:S01]  /*96d0*/  FFMA.FTZ R17, R0, R116, R17 ;  /* 0x0000007400117223 */ /* 0x004fe20000010011 */
[----:B------:R-:W-:Y:S01]  /*96e0*/  ISETP.GE.AND P5, PT, R26, R132, PT ;  /* 0x000000841a00720c */ /* 0x000fe20003fa6270 */
[----:B------:R-:W-:Y:S01]  /*96f0*/  FFMA.FTZ R116, R0, R116, R19 ;  /* 0x0000007400747223 */ /* 0x000fe20000010013 */
[----:B------:R-:W-:Y:S02]  /*9700*/  FSEL R139, R23, -INF , !P1 ;  /* 0xff800000178b7808 */ /* 0x000fe40004800000 */
[----:B------:R-:W-:Y:S02]  /*9710*/  ISETP.GE.AND P1, PT, R20, R133, PT ;  /* 0x000000851400720c */ /* 0x000fe40003f26270 */
[----:B------:R-:W-:Y:S01]  /*9720*/  LOP3.LUT R19, R200, 0x70, R181, 0xfe, !PT ;  /* 0x00000070c8137812 */ /* 0x000fe200078efeb5 */
[CC--:B-1----:R-:W-:Y:S01]  /*9730*/  FFMA.FTZ R18, R0.reuse, R25.reuse, R18 ;  /* 0x0000001900127223 */ /* 0x0c2fe20000010012 */
[----:B------:R-:W-:Y:S01]  /*9740*/  FSEL R148, R17, -INF , !P1 ;  /* 0xff80000011947808 */ /* 0x000fe20004800000 */
[----:B------:R-:W-:Y:S01]  /*9750*/  FFMA.FTZ R16, R0, R25, R16 ;  /* 0x0000001900107223 */ /* 0x000fe20000010010 */
[----:B------:R-:W1:Y:S01]  /*9760*/  I2F R17, R19 ;  /* 0x0000001300117306 */ /* 0x000e620000201400 */
[----:B------:R-:W-:-:S02]  /*9770*/  FSEL R127, R27, -INF , !P0 ;  /* 0xff8000001b7f7808 */ /* 0x000fc40004000000 */
[----:B------:R-:W-:Y:S02]  /*9780*/  LOP3.LUT R21, R200, 0x68, R181, 0xfe, !PT ;  /* 0x00000068c8157812 */ /* 0x000fe400078efeb5 */
[-C--:B------:R-:W-:Y:S02]  /*9790*/  ISETP.GE.AND P0, PT, R26, R133.reuse, PT ;  /* 0x000000851a00720c */ /* 0x080fe40003f06270 */
[----:B------:R-:W-:Y:S02]  /*97a0*/  FSEL R117, R18, -INF , !P5 ;  /* 0xff80000012757808 */ /* 0x000fe40006800000 */
[----:B------:R-:W-:Y:S02]  /*97b0*/  IADD3 R18, R159, 0x69, RZ ;  /* 0x000000699f127810 */ /* 0x000fe40007ffe0ff */
[----:B------:R-:W-:Y:S02]  /*97c0*/  FSEL R144, R16, -INF , !P0 ;  /* 0xff80000010907808 */ /* 0x000fe40004000000 */
[C---:B------:R-:W-:Y:S01]  /*97d0*/  ISETP.GE.AND P5, PT, R21.reuse, R133, PT ;  /* 0x000000851500720c */ /* 0x040fe20003fa6270 */
[----:B------:R-:W2:Y:S01]  /*97e0*/  I2F R16, R18 ;  /* 0x0000001200107306 */ /* 0x000ea20000201400 */
[-C--:B------:R-:W-:Y:S01]  /*97f0*/  ISETP.GE.AND P1, PT, R21, R132.reuse, PT ;  /* 0x000000841500720c */ /* 0x080fe20003f26270 */
[CC--:B-1----:R-:W-:Y:S01]  /*9800*/  FFMA.FTZ R58, R0.reuse, R17.reuse, R10 ;  /* 0x00000011003a7223 */ /* 0x0c2fe2000001000a */
[----:B------:R-:W-:Y:S01]  /*9810*/  IADD3 R10, R159, 0x71, RZ ;  /* 0x000000719f0a7810 */ /* 0x000fe20007ffe0ff */
[----:B------:R-:W-:Y:S01]  /*9820*/  FFMA.FTZ R156, R0, R17, R8 ;  /* 0x00000011009c7223 */ /* 0x000fe20000010008 */
[----:B------:R-:W-:-:S03]  /*9830*/  ISETP.GE.AND P0, PT, R20, R132, PT ;  /* 0x000000841400720c */ /* 0x000fc60003f06270 */
[----:B------:R-:W1:Y:S01]  /*9840*/  I2F R21, R21 ;  /* 0x0000001500157306 */ /* 0x000e620000201400 */
[----:B------:R-:W-:Y:S02]  /*9850*/  FSEL R116, R116, -INF , !P0 ;  /* 0xff80000074747808 */ /* 0x000fe40004000000 */
[----:B------:R-:W-:-:S05]  /*9860*/  ISETP.GE.AND P0, PT, R18, R133, PT ;  /* 0x000000851200720c */ /* 0x000fca0003f06270 */
[----:B------:R-:W3:Y:S01]  /*9870*/  I2F R8, R10 ;  /* 0x0000000a00087306 */ /* 0x000ee20000201400 */
[CC--:B--2---:R-:W-:Y:S02]  /*9880*/  FFMA.FTZ R13, R0.reuse, R16.reuse, R13 ;  /* 0x00000010000d7223 */ /* 0x0c4fe4000001000d */
[----:B------:R-:W-:-:S03]  /*9890*/  FFMA.FTZ R15, R0, R16, R15 ;  /* 0x00000010000f7223 */ /* 0x000fc6000001000f */
[----:B------:R-:W-:Y:S01]  /*98a0*/  FSEL R152, R13, -INF , !P0 ;  /* 0xff8000000d987808 */ /* 0x000fe20004000000 */
[-C--:B-1----:R-:W-:Y:S01]  /*98b0*/  FFMA.FTZ R12, R0, R21.reuse, R12 ;  /* 0x00000015000c7223 */ /* 0x082fe2000001000c */
[----:B------:R-:W-:Y:S01]  /*98c0*/  ISETP.GE.AND P0, PT, R18, R132, PT ;  /* 0x000000841200720c */ /* 0x000fe20003f06270 */
[----:B------:R-:W-:-:S03]  /*98d0*/  FFMA.FTZ R14, R0, R21, R14 ;  /* 0x00000015000e7223 */ /* 0x000fc6000001000e */
[----:B------:R-:W-:Y:S02]  /*98e0*/  FSEL R153, R12, -INF , !P5 ;  /* 0xff8000000c997808 */ /* 0x000fe40006800000 */
[----:B------:R-:W-:Y:S01]  /*98f0*/  LOP3.LUT R12, R200, 0x78, R181, 0xfe, !PT ;  /* 0x00000078c80c7812 */ /* 0x000fe200078efeb5 */
[CC--:B---3--:R-:W-:Y:S01]  /*9900*/  FFMA.FTZ R9, R0.reuse, R8.reuse, R9 ;  /* 0x0000000800097223 */ /* 0x0c8fe20000010009 */
[----:B------:R-:W-:Y:S01]  /*9910*/  FSEL R65, R15, -INF , !P0 ;  /* 0xff8000000f417808 */ /* 0x000fe20004000000 */
[----:B------:R-:W-:Y:S01]  /*9920*/  FFMA.FTZ R11, R0, R8, R11 ;  /* 0x00000008000b7223 */ /* 0x000fe2000001000b */
[----:B------:R-:W1:Y:S01]  /*9930*/  I2F R13, R12 ;  /* 0x0000000c000d7306 */ /* 0x000e620000201400 */
[-C--:B------:R-:W-:Y:S02]  /*9940*/  ISETP.GE.AND P0, PT, R10, R133.reuse, PT ;  /* 0x000000850a00720c */ /* 0x080fe40003f06270 */
[----:B------:R-:W-:Y:S02]  /*9950*/  ISETP.GE.AND P5, PT, R19, R133, PT ;  /* 0x000000851300720c */ /* 0x000fe40003fa6270 */
[----:B------:R-:W-:-:S02]  /*9960*/  FSEL R155, R9, -INF , !P0 ;  /* 0xff800000099b7808 */ /* 0x000fc40004000000 */
[----:B------:R-:W-:Y:S01]  /*9970*/  FSEL R156, R156, -INF , !P5 ;  /* 0xff8000009c9c7808 */ /* 0x000fe20006800000 */
[----:B------:R-:W2:Y:S01]  /*9980*/  I2F R9, R159 ;  /* 0x0000009f00097306 */ /* 0x000ea20000201400 */
[----:B------:R-:W-:Y:S02]  /*9990*/  ISETP.GE.AND P5, PT, R12, R133, PT ;  /* 0x000000850c00720c */ /* 0x000fe40003fa6270 */
[----:B------:R-:W-:Y:S02]  /*99a0*/  IADD3 R8, R159, 0x79, RZ ;  /* 0x000000799f087810 */ /* 0x000fe40007ffe0ff */
[----:B------:R-:W-:Y:S02]  /*99b0*/  FSEL R67, R14, -INF , !P1 ;  /* 0xff8000000e437808 */ /* 0x000fe40004800000 */
[-C--:B------:R-:W-:Y:S01]  /*99c0*/  ISETP.GE.AND P1, PT, R19, R132.reuse, PT ;  /* 0x000000841300720c */ /* 0x080fe20003f26270 */
[-C--:B-1----:R-:W-:Y:S01]  /*99d0*/  FFMA.FTZ R4, R0, R13.reuse, R4 ;  /* 0x0000000d00047223 */ /* 0x082fe20000010004 */
[----:B------:R-:W-:Y:S01]  /*99e0*/  ISETP.GE.AND P0, PT, R10, R132, PT ;  /* 0x000000840a00720c */ /* 0x000fe20003f06270 */
[----:B------:R-:W-:Y:S01]  /*99f0*/  FFMA.FTZ R61, R0, R13, R6 ;  /* 0x0000000d003d7223 */ /* 0x000fe20000010006 */
[----:B------:R-:W-:Y:S01]  /*9a00*/  FSEL R58, R58, -INF , !P1 ;  /* 0xff8000003a3a7808 */ /* 0x000fe20004800000 */
[----:B------:R-:W1:Y:S01]  /*9a10*/  I2F R6, R8 ;  /* 0x0000000800067306 */ /* 0x000e620000201400 */
[----:B------:R-:W-:-:S02]  /*9a20*/  FSEL R157, R4, -INF , !P5 ;  /* 0xff800000049d7808 */ /* 0x000fc40006800000 */
[-C--:B------:R-:W-:Y:S01]  /*9a30*/  ISETP.GE.AND P5, PT, R159, R132.reuse, PT ;  /* 0x000000849f00720c */ /* 0x080fe20003fa6270 */
[CC--:B--2---:R-:W-:Y:S01]  /*9a40*/  FFMA.FTZ R4, R0.reuse, R9.reuse, R64 ;  /* 0x0000000900047223 */ /* 0x0c4fe20000010040 */
[----:B------:R-:W-:Y:S01]  /*9a50*/  FSEL R60, R11, -INF , !P0 ;  /* 0xff8000000b3c7808 */ /* 0x000fe20004000000 */
[----:B------:R-:W-:Y:S01]  /*9a60*/  FFMA.FTZ R9, R0, R9, R66 ;  /* 0x0000000900097223 */ /* 0x000fe20000010042 */
[----:B------:R-:W-:Y:S02]  /*9a70*/  ISETP.GE.AND P1, PT, R12, R132, PT ;  /* 0x000000840c00720c */ /* 0x000fe40003f26270 */
[----:B------:R-:W-:Y:S02]  /*9a80*/  ISETP.GE.AND P0, PT, R159, R133, PT ;  /* 0x000000859f00720c */ /* 0x000fe40003f06270 */
[----:B------:R-:W-:Y:S02]  /*9a90*/  FSEL R9, R9, -INF , !P5 ;  /* 0xff80000009097808 */ /* 0x000fe40006800000 */
[----:B------:R-:W-:-:S02]  /*9aa0*/  ISETP.GT.AND P5, PT, R182, R175, PT ;  /* 0x000000afb600720c */ /* 0x000fc40003fa4270 */
[----:B------:R-:W-:Y:S01]  /*9ab0*/  FSEL R61, R61, -INF , !P1 ;  /* 0xff8000003d3d7808 */ /* 0x000fe20004800000 */
[-C--:B-1----:R-:W-:Y:S01]  /*9ac0*/  FFMA.FTZ R5, R0, R6.reuse, R5 ;  /* 0x0000000600057223 */ /* 0x082fe20000010005 */
[----:B------:R-:W-:Y:S01]  /*9ad0*/  FSEL R4, R4, -INF , !P0 ;  /* 0xff80000004047808 */ /* 0x000fe20004000000 */
[----:B------:R-:W-:Y:S01]  /*9ae0*/  FFMA.FTZ R7, R0, R6, R7 ;  /* 0x0000000600077223 */ /* 0x000fe20000010007 */
[C---:B------:R-:W-:Y:S02]  /*9af0*/  ISETP.GE.AND P1, PT, R8.reuse, R133, PT ;  /* 0x000000850800720c */ /* 0x040fe40003f26270 */
[----:B------:R-:W-:Y:S02]  /*9b00*/  ISETP.GE.AND P0, PT, R8, R132, PT ;  /* 0x000000840800720c */ /* 0x000fe40003f06270 */
[----:B------:R-:W-:Y:S02]  /*9b10*/  FSEL R132, R5, -INF , !P1 ;  /* 0xff80000005847808 */ /* 0x000fe40004800000 */
[----:B------:R-:W-:Y:S01]  /*9b20*/  FSEL R63, R7, -INF , !P0 ;  /* 0xff800000073f7808 */ /* 0x000fe20004000000 */
[----:B------:R-:W-:Y:S05]  /*9b30*/  @!P5 BRA `(.L_x_2782) ;  /* 0x00000b000000d947 */ /* 0x000fea0003800000 */
[----:B------:R-:W-:Y:S05]  /*9b40*/  @!P6 BRA `(.L_x_2783) ;  /* 0x000003b00000e947 */ /* 0x000fea0003800000 */
[----:B------:R-:W1:Y:S01]  /*9b50*/  I2F.RP R8, R129 ;  /* 0x0000008100087306 */ /* 0x000e620000209400 */
[----:B------:R-:W-:-:S07]  /*9b60*/  IMAD.MOV.U32 R6, RZ, RZ, RZ ;  /* 0x000000ffff067224 */ /* 0x000fce00078e00ff */
[----:B-1----:R-:W1:Y:S02]  /*9b70*/  MUFU.RCP R7, R8 ;  /* 0x0000000800077308 */ /* 0x002e640000001000 */
[----:B-1----:R-:W-:Y:S02]  /*9b80*/  IADD3 R7, R7, 0xffffffe, RZ ;  /* 0x0ffffffe07077810 */ /* 0x002fe40007ffe0ff */
[----:B------:R-:W-:-:S04]  /*9b90*/  IADD3 R8, R200, -0x80, RZ ;  /* 0xffffff80c8087810 */ /* 0x000fc80007ffe0ff */
[----:B------:R-:W1:Y:S02]  /*9ba0*/  F2I.FTZ.U32.TRUNC.NTZ R7, R7 ;  /* 0x0000000700077305 */ /* 0x000e64000021f000 */
[----:B-1----:R-:W-:-:S04]  /*9bb0*/  IMAD.MOV R5, RZ, RZ, -R7 ;  /* 0x000000ffff057224 */ /* 0x002fc800078e0a07 */
[----:B------:R-:W-:-:S04]  /*9bc0*/  IMAD R5, R5, R129, RZ ;  /* 0x0000008105057224 */ /* 0x000fc800078e02ff */
[----:B------:R-:W-:Y:S01]  /*9bd0*/  IMAD.HI.U32 R6, R7, R5, R6 ;  /* 0x0000000507067227 */ /* 0x000fe200078e0006 */
[----:B------:R-:W-:Y:S02]  /*9be0*/  IABS R5, R200 ;  /* 0x000000c800057213 */ /* 0x000fe40000000000 */
[----:B------:R-:W-:-:S03]  /*9bf0*/  LOP3.LUT R200, R200, c[0x0][0x2d0], RZ, 0x3c, !PT ;  /* 0x0000b400c8c87a12 */ /* 0x000fc600078e3cff */
[----:B------:R-:W-:-:S05]  /*9c00*/  IMAD.HI.U32 R11, R6, R5, RZ ;  /* 0x00000005060b7227 */ /* 0x000fca00078e00ff */
[----:B------:R-:W-:-:S05]  /*9c10*/  IADD3 R10, -R11, RZ, RZ ;  /* 0x000000ff0b0a7210 */ /* 0x000fca0007ffe1ff */
[C---:B------:R-:W-:Y:S01]  /*9c20*/  IMAD R10, R129.reuse, R10, R5 ;  /* 0x0000000a810a7224 */ /* 0x040fe200078e0205 */
[----:B------:R-:W-:Y:S02]  /*9c30*/  IABS R5, R8 ;  /* 0x0000000800057213 */ /* 0x000fe40000000000 */
[----:B------:R-:W-:Y:S02]  /*9c40*/  LOP3.LUT R8, R8, c[0x0][0x2d0], RZ, 0x3c, !PT ;  /* 0x0000b40008087a12 */ /* 0x000fe400078e3cff */
[----:B------:R-:W-:Y:S01]  /*9c50*/  ISETP.GT.U32.AND P1, PT, R129, R10, PT ;  /* 0x0000000a8100720c */ /* 0x000fe20003f24070 */
[----:B------:R-:W-:-:S04]  /*9c60*/  IMAD.HI.U32 R7, R6, R5, RZ ;  /* 0x0000000506077227 */ /* 0x000fc800078e00ff */
[----:B------:R-:W-:-:S04]  /*9c70*/  IMAD.MOV R6, RZ, RZ, -R7 ;  /* 0x000000ffff067224 */ /* 0x000fc800078e0a07 */
[----:B------:R-:W-:-:S04]  /*9c80*/  IMAD R6, R129, R6, R5 ;  /* 0x0000000681067224 */ /* 0x000fc800078e0205 */
[----:B------:R-:W-:Y:S01]  /*9c90*/  @!P1 IMAD.IADD R10, R10, 0x1, -R129 ;  /* 0x000000010a0a9824 */ /* 0x000fe200078e0a81 */
[----:B------:R-:W-:Y:S02]  /*9ca0*/  ISETP.GT.U32.AND P0, PT, R129, R6, PT ;  /* 0x000000068100720c */ /* 0x000fe40003f04070 */
[----:B------:R-:W-:Y:S02]  /*9cb0*/  @!P1 IADD3 R11, R11, 0x1, RZ ;  /* 0x000000010b0b9810 */ /* 0x000fe40007ffe0ff */
[----:B------:R-:W-:-:S09]  /*9cc0*/  ISETP.GE.U32.AND P1, PT, R10, R129, PT ;  /* 0x000000810a00720c */ /* 0x000fd20003f26070 */
[-C--:B------:R-:W-:Y:S02]  /*9cd0*/  @!P0 IADD3 R6, R6, -R129.reuse, RZ ;  /* 0x8000008106068210 */ /* 0x080fe40007ffe0ff */
[----:B------:R-:W-:Y:S02]  /*9ce0*/  @!P0 IADD3 R7, R7, 0x1, RZ ;  /* 0x0000000107078810 */ /* 0x000fe40007ffe0ff */
[----:B------:R-:W-:Y:S02]  /*9cf0*/  @P1 IADD3 R11, R11, 0x1, RZ ;  /* 0x000000010b0b1810 */ /* 0x000fe40007ffe0ff */
[----:B------:R-:W-:Y:S02]  /*9d00*/  ISETP.GE.U32.AND P1, PT, R6, R129, PT ;  /* 0x000000810600720c */ /* 0x000fe40003f26070 */
[----:B------:R-:W-:-:S11]  /*9d10*/  ISETP.GE.AND P0, PT, R200, RZ, PT ;  /* 0x000000ffc800720c */ /* 0x000fd60003f06270 */
[----:B------:R-:W-:Y:S02]  /*9d20*/  @P1 IADD3 R7, R7, 0x1, RZ ;  /* 0x0000000107071810 */ /* 0x000fe40007ffe0ff */
[----:B------:R-:W-:Y:S01]  /*9d30*/  ISETP.GE.AND P1, PT, R8, RZ, PT ;  /* 0x000000ff0800720c */ /* 0x000fe20003f26270 */
[----:B------:R-:W-:Y:S01]  /*9d40*/  @!P0 IMAD.MOV R11, RZ, RZ, -R11 ;  /* 0x000000ffff0b8224 */ /* 0x000fe200078e0a0b */
[----:B------:R-:W-:Y:S01]  /*9d50*/  ISETP.NE.AND P0, PT, RZ, c[0x0][0x2d0], PT ;  /* 0x0000b400ff007a0c */ /* 0x000fe20003f05270 */
[----:B------:R-:W-:Y:S01]  /*9d60*/  IMAD.MOV.U32 R5, RZ, RZ, R7 ;  /* 0x000000ffff057224 */ /* 0x000fe200078e0007 */
[----:B------:R-:W-:-:S04]  /*9d70*/  LOP3.LUT R8, RZ, c[0x0][0x2d0], RZ, 0x33, !PT ;  /* 0x0000b400ff087a12 */ /* 0x000fc800078e33ff */
[----:B------:R-:W-:-:S05]  /*9d80*/  SEL R7, R8, R11, !P0 ;  /* 0x0000000b08077207 */ /* 0x000fca0004000000 */
[----:B------:R-:W-:Y:S01]  /*9d90*/  @!P1 IADD3 R5, -R5, RZ, RZ ;  /* 0x000000ff05059210 */ /* 0x000fe20007ffe1ff */
[----:B------:R-:W-:-:S03]  /*9da0*/  IMAD.WIDE R16, R7, 0x4, R188 ;  /* 0x0000000407107825 */ /* 0x000fc600078e02bc */
[----:B------:R-:W-:Y:S02]  /*9db0*/  SEL R8, R8, R5, !P0 ;  /* 0x0000000508087207 */ /* 0x000fe40004000000 */
[----:B------:R-:W2:Y:S03]  /*9dc0*/  LDG.E R6, [R16.64] ;  /* 0x0000000610067981 */ /* 0x000ea6000c1e1900 */
[----:B------:R-:W-:-:S05]  /*9dd0*/  IMAD.WIDE R14, R8, 0x4, R188 ;  /* 0x00000004080e7825 */ /* 0x000fca00078e02bc */
[----:B------:R-:W2:Y:S01]  /*9de0*/  LDG.E R5, [R14.64] ;  /* 0x000000060e057981 */ /* 0x000ea2000c1e1900 */
[----:B------:R-:W-:Y:S02]  /*9df0*/  IMAD.IADD R7, R7, 0x1, -R8 ;  /* 0x0000000107077824 */ /* 0x000fe400078e0a08 */
[----:B------:R-:W-:-:S04]  /*9e00*/  IMAD.MOV.U32 R12, RZ, RZ, c[0x0][0x2d0] ;  /* 0x0000b400ff0c7624 */ /* 0x000fc800078e00ff */
[----:B------:R-:W-:-:S05]  /*9e10*/  IMAD R12, R7, R12, -0x80 ;  /* 0xffffff80070c7424 */ /* 0x000fca00078e020c */
[----:B------:R-:W-:-:S05]  /*9e20*/  SHF.R.S32.HI R7, RZ, 0x1f, R12 ;  /* 0x0000001fff077819 */ /* 0x000fca000001140c */
[----:B------:R-:W-:Y:S01]  /*9e30*/  IMAD R7, R7, c[0x0][0x198], RZ ;  /* 0x0000660007077a24 */ /* 0x000fe200078e02ff */
[----:B--2---:R-:W-:-:S03]  /*9e40*/  IADD3 R5, -R6, R5, RZ ;  /* 0x0000000506057210 */ /* 0x004fc60007ffe1ff */
[C---:B------:R-:W-:Y:S02]  /*9e50*/  IMAD R6, R12.reuse, c[0x0][0x19c], R7 ;  /* 0x000067000c067a24 */ /* 0x040fe400078e0207 */
[----:B------:R-:W-:Y:S01]  /*9e60*/  IMAD.WIDE.U32 R12, R12, c[0x0][0x198], RZ ;  /* 0x000066000c0c7a25 */ /* 0x000fe200078e00ff */
[----:B------:R-:W-:-:S03]  /*9e70*/  SHF.R.S32.HI R10, RZ, 0x1f, R5 ;  /* 0x0000001fff0a7819 */ /* 0x000fc60000011405 */
[----:B------:R-:W-:Y:S01]  /*9e80*/  IMAD.IADD R7, R13, 0x1, R6 ;  /* 0x000000010d077824 */ /* 0x000fe200078e0206 */
[----:B------:R-:W-:Y:S01]  /*9e90*/  MOV R6, R12 ;  /* 0x0000000c00067202 */ /* 0x000fe20000000f00 */
[----:B------:R-:W-:-:S04]  /*9ea0*/  IMAD R10, R10, c[0x0][0x180], RZ ;  /* 0x000060000a0a7a24 */ /* 0x000fc800078e02ff */
[----:B------:R-:W-:-:S04]  /*9eb0*/  IMAD.WIDE.U32 R6, R5, c[0x0][0x180], R6 ;  /* 0x0000600005067a25 */ /* 0x000fc800078e0006 */
[----:B------:R-:W-:Y:S01]  /*9ec0*/  IMAD R10, R5, c[0x0][0x184], R10 ;  /* 0x00006100050a7a24 */ /* 0x000fe200078e020a */
[----:B------:R-:W-:-:S03]  /*9ed0*/  MOV R11, R6 ;  /* 0x00000006000b7202 */ /* 0x000fc60000000f00 */
[----:B------:R-:W-:Y:S01]  /*9ee0*/  IMAD.IADD R10, R7, 0x1, R10 ;  /* 0x00000001070a7824 */ /* 0x000fe200078e020a */
[----:B------:R-:W-:Y:S05]  /*9ef0*/  BRA `(.L_x_2784) ;  /* 0x0000002000007947 */ /* 0x000fea0003800000 */
.L_x_2783:
[----:B------:R-:W-:-:S04]  /*9f00*/  LEA R11, -R128, RZ, 0x7 ;  /* 0x000000ff800b7211 */ /* 0x000fc800078e39ff */
[----:B------:R-:W-:Y:S02]  /*9f10*/  SHF.R.S32.HI R10, RZ, 0x1f, R11 ;  /* 0x0000001fff0a7819 */ /* 0x000fe4000001140b */
.L_x_2784:
        /* <DEDUP_REMOVED lines=56> */
[----:B------:R-:W-:-:S03]  /*a2a0*/  IADD3.X R8, R176, R10, R176, P1, P0 ;  /* 0x0000000ab0087210 */ /* 0x000fc60000fe04b0 */
[----:B------:R1:W-:Y:S01]  /*a2b0*/  @P4 STS.128 [R183+0x4000], RZ ;  /* 0x004000ffb7004388 */ /* 0x0003e20000000c00 */
[----:B-----5:R-:W-:-:S04]  /*a2c0*/  @!P4 LEA R18, P0, R7, R192, 0x1 ;  /* 0x000000c00712c211 */ /* 0x020fc800078008ff */
[----:B------:R-:W-:Y:S02]  /*a2d0*/  @!P4 LEA.HI.X R19, R7, R193, R8, 0x1, P0 ;  /* 0x000000c10713c211 */ /* 0x000fe400000f0c08 */
[----:B------:R-:W-:-:S03]  /*a2e0*/  @!P3 IADD3 R6, P0, R130, R7, RZ ;  /* 0x000000078206b210 */ /* 0x000fc60007f1e0ff */
[----:B------:R-:W-:Y:S01]  /*a2f0*/  @!PT LDS RZ, [RZ] ;  /* 0x00000000fffff984 */ /* 0x000fe20000000800 */
[----:B------:R-:W-:Y:S01]  /*a300*/  @!PT LDS RZ, [RZ] ;  /* 0x00000000fffff984 */ /* 0x000fe20000000800 */
[----:B------:R-:W-:Y:S01]  /*a310*/  @!PT LDS RZ, [RZ] ;  /* 0x00000000fffff984 */ /* 0x000fe20000000800 */
[----:B------:R5:W-:Y:S02]  /*a320*/  @!P4 LDGSTS.E.BYPASS.LTC128B.128 [R183+0x4000], [R18.64] ;  /* 0x0400000012b7cfae */ /* 0x000be4000b901d46 */
[----:B------:R-:W-:Y:S01]  /*a330*/  @!P3 IMAD.X R5, R131, 0x1, R8, P0 ;  /* 0x000000018305b824 */ /* 0x000fe200000e0608 */
[C---:B----4-:R-:W-:Y:S01]  /*a340*/  @!P3 LEA R12, P0, R6.reuse, c[0x0][0x168], 0x1 ;  /* 0x00005a00060cba11 */ /* 0x050fe200078008ff */
        /* <DEDUP_REMOVED lines=20> */
[----:B--2---:R-:W-:-:S04]  /*a490*/  @!P3 LEA R16, P0, R6, c[0x0][0x168], 0x1 ;  /* 0x00005a000610ba11 */ /* 0x004fc800078008ff */
[----:B------:R-:W-:Y:S02]  /*a4a0*/  @!P3 LEA.HI.X R17, R6, c[0x0][0x16c], R5, 0x1, P0 ;  /* 0x00005b000611ba11 */ /* 0x000fe400000f0c05 */
[----:B-----5:R-:W-:-:S04]  /*a4b0*/  @!P4 LEA R18, P0, R7, R192, 0x1 ;  /* 0x000000c00712c211 */ /* 0x020fc800078008ff */
        /* <DEDUP_REMOVED lines=20> */
.L_x_2786:
[----:B------:R-:W-:Y:S05]  /*a600*/  BSYNC B0 ;  /* 0x0000000000007941 */ /* 0x000fea0003800000 */
.L_x_2785:
[----:B------:R-:W0:Y:S01]  /*a610*/  LDGDEPBAR ;  /* 0x00000000000079af */ /* 0x000e220000000000 */
[----:B------:R-:W-:-:S04]  /*a620*/  LEA R192, P0, R11, R192, 0x1 ;  /* 0x000000c00bc07211 */ /* 0x000fc800078008ff */
[----:B------:R-:W-:Y:S02]  /*a630*/  LEA.HI.X R193, R11, R193, R10, 0x1, P0 ;  /* 0x000000c10bc17211 */ /* 0x000fe400000f0c0a */
.L_x_2782:
        /* <DEDUP_REMOVED lines=39> */
[----:B--2---:R-:W-:Y:S02]  /*a8b0*/  FMNMX.FTZ R6, R150, R5, !PT ;  /* 0x0000000596067209 */ /* 0x004fe40007810000 */
        /* <DEDUP_REMOVED lines=40> */
[----:B------:R-:W-:Y:S01]  /*ab40*/  FSEL R4, R57, RZ, P1 ;  /* 0x000000ff39047208 */ /* 0x000fe20000800000 */
[--C-:B------:R-:W-:Y:S01]  /*ab50*/  FFMA.FTZ R134, R158, c[0x0][0x23c], -R159.reuse ;  /* 0x00008f009e867a23 */ /* 0x100fe2000001089f */
[----:B--2---:R-:W-:Y:S01]  /*ab60*/  FMNMX.FTZ R56, R5, R56, !PT ;  /* 0x0000003805387209 */ /* 0x004fe20007810000 */
[--C-:B------:R-:W-:Y:S02]  /*ab70*/  FFMA.FTZ R133, R202, c[0x0][0x23c], -R159.reuse ;  /* 0x00008f00ca857a23 */ /* 0x100fe4000001089f */
[----:B------:R-:W-:Y:S01]  /*ab80*/  FADD.FTZ R4, R3, -R4 ;  /* 0x8000000403047221 */ /* 0x000fe20000010000 */
        /* <DEDUP_REMOVED lines=11> */
[--C-:B------:R-:W-:Y:S01]  /*ac40*/  FFMA.FTZ R158, R211, c[0x0][0x23c], -R66.reuse ;  /* 0x00008f00d39e7a23 */ /* 0x100fe20000010842 */
[----:B------:R-:W2:Y:S01]  /*ac50*/  LDSM.16.MT88.4 R8, [R170+0x9000] ;  /* 0x00900000aa08783b */ /* 0x000ea20000004200 */
[----:B------:R-:W-:Y:S02]  /*ac60*/  FMUL.FTZ R198, R3, c[0x0][0x23c] ;  /* 0x00008f0003c67a20 */ /* 0x000fe40000410000 */
[--C-:B------:R-:W-:Y:S01]  /*ac70*/  FFMA.FTZ R135, R207, c[0x0][0x23c], -R66.reuse ;  /* 0x00008f00cf877a23 */ /* 0x100fe20000010842 */
[----:B------:R-:W-:Y:S01]  /*ac80*/  MUFU.EX2 R133, R133 ;  /* 0x0000008500857308 */ /* 0x000fe20000000800 */
[----:B------:R-:W-:-:S02]  /*ac90*/  FFMA.FTZ R130, R209, c[0x0][0x23c], -R66 ;  /* 0x00008f00d1827a23 */ /* 0x000fc40000010842 */
[--C-:B------:R-:W-:Y:S02]  /*aca0*/  FFMA.FTZ R126, R126, c[0x0][0x23c], -R159.reuse ;  /* 0x00008f007e7e7a23 */ /* 0x100fe4000001089f */
[--C-:B------:R-:W-:Y:S02]  /*acb0*/  FFMA.FTZ R64, R124, c[0x0][0x23c], -R159.reuse ;  /* 0x00008f007c407a23 */ /* 0x100fe4000001089f */
[----:B------:R-:W-:Y:S01]  /*acc0*/  FFMA.FTZ R59, R204, c[0x0][0x23c], -R159 ;  /* 0x00008f00cc3b7a23 */ /* 0x000fe2000001089f */
[----:B------:R-:W3:Y:S01]  /*acd0*/  MUFU.EX2 R128, R128 ;  /* 0x0000008000807308 */ /* 0x000ee20000000800 */
[----:B-1----:R-:W-:Y:S01]  /*ace0*/  F2FP.BF16.PACK_AB R48, R134, R200 ;  /* 0x000000c88630723e */ /* 0x002fe200000010ff */
[--C-:B------:R-:W-:Y:S02]  /*acf0*/  FFMA.FTZ R129, R123, c[0x0][0x23c], -R66.reuse ;  /* 0x00008f007b817a23 */ /* 0x100fe40000010842 */
[--C-:B------:R-:W-:Y:S02]  /*ad00*/  FFMA.FTZ R62, R125, c[0x0][0x23c], -R66.reuse ;  /* 0x00008f007d3e7a23 */ /* 0x100fe40000010842 */
[----:B------:R-:W-:-:S02]  /*ad10*/  FFMA.FTZ R3, R205, c[0x0][0x23c], -R66 ;  /* 0x00008f00cd037a23 */ /* 0x000fc40000010842 */
[----:B------:R-:W-:Y:S01]  /*ad20*/  MUFU.EX2 R201, R201 ;  /* 0x000000c900c97308 */ /* 0x000fe20000000800 */
[--C-:B------:R-:W-:Y:S02]  /*ad30*/  FFMA.FTZ R2, R121, c[0x0][0x23c], -R66.reuse ;  /* 0x00008f0079027a23 */ /* 0x100fe40000010842 */
[--C-:B------:R-:W-:Y:S02]  /*ad40*/  FFMA.FTZ R125, R120, c[0x0][0x23c], -R159.reuse ;  /* 0x00008f00787d7a23 */ /* 0x100fe4000001089f */
[--C-:B------:R-:W-:Y:S02]  /*ad50*/  FFMA.FTZ R124, R118, c[0x0][0x23c], -R159.reuse ;  /* 0x00008f00767c7a23 */ /* 0x100fe4000001089f */
[----:B------:R-:W-:Y:S01]  /*ad60*/  FFMA.FTZ R121, R122, c[0x0][0x23c], -R159 ;  /* 0x00008f007a797a23 */ /* 0x000fe2000001089f */
[----:B------:R-:W1:Y:S01]  /*ad70*/  MUFU.EX2 R158, R158 ;  /* 0x0000009e009e7308 */ /* 0x000e620000000800 */
[----:B---3--:R-:W-:Y:S01]  /*ad80*/  F2FP.BF16.PACK_AB R50, R128, R133 ;  /* 0x000000858032723e */ /* 0x008fe200000010ff */
[----:B------:R-:W-:-:S02]  /*ad90*/  FFMA.FTZ R123, R119, c[0x0][0x23c], -R66 ;  /* 0x00008f00777b7a23 */ /* 0x000fc40000010842 */
[--C-:B------:R-:W-:Y:S02]  /*ada0*/  FFMA.FTZ R120, R164, c[0x0][0x23c], -R159.reuse ;  /* 0x00008f00a4787a23 */ /* 0x100fe4000001089f */
[--C-:B------:R-:W-:Y:S02]  /*adb0*/  FFMA.FTZ R122, R203, c[0x0][0x23c], -R66.reuse ;  /* 0x00008f00cb7a7a23 */ /* 0x100fe40000010842 */
[----:B------:R-:W3:Y:S01]  /*adc0*/  MUFU.EX2 R202, R202 ;  /* 0x000000ca00ca7308 */ /* 0x000ee20000000800 */
        /* <DEDUP_REMOVED lines=8> */
[----:B------:R-:W-:Y:S02]  /*ae50*/  FFMA.FTZ R167, R167, c[0x0][0x23c], -R66 ;  /* 0x00008f00a7a77a23 */ /* 0x000fe40000010842 */
[----:B------:R-:W-:Y:S01]  /*ae60*/  MUFU.EX2 R135, R135 ;  /* 0x0000008700877308 */ /* 0x000fe20000000800 */
[-C--:B---3--:R-:W-:Y:S02]  /*ae70*/  FMUL.FTZ R12, R68, R202.reuse ;  /* 0x000000ca440c7220 */ /* 0x088fe40000410000 */
[-C--:B------:R-:W-:Y:S02]  /*ae80*/  FMUL.FTZ R13, R69, R202.reuse ;  /* 0x000000ca450d7220 */ /* 0x080fe40000410000 */
[-C--:B------:R-:W-:Y:S02]  /*ae90*/  FMUL.FTZ R72, R72, R202.reuse ;  /* 0x000000ca48487220 */ /* 0x080fe40000410000 */
[----:B------:R-:W-:Y:S01]  /*aea0*/  FMUL.FTZ R73, R73, R202 ;  /* 0x000000ca49497220 */ /* 0x000fe20000410000 */
[----:B------:R-:W1:Y:S01]  /*aeb0*/  MUFU.EX2 R130, R130 ;  /* 0x0000008200827308 */ /* 0x000e620000000800 */
[----:B----4-:R-:W-:-:S02]  /*aec0*/  FMUL.FTZ R14, R70, R198 ;  /* 0x000000c6460e7220 */ /* 0x010fc40000410000 */
[-C--:B------:R-:W-:Y:S02]  /*aed0*/  FMUL.FTZ R15, R71, R198.reuse ;  /* 0x000000c6470f7220 */ /* 0x080fe40000410000 */
[-C--:B------:R-:W-:Y:S01]  /*aee0*/  FMUL.FTZ R74, R74, R198.reuse ;  /* 0x000000c64a4a7220 */ /* 0x080fe20000410000 */
[----:B------:R-:W-:Y:S01]  /*aef0*/  LDSM.16.MT88.4 R68, [R168+0x9400] ;  /* 0x00940000a844783b */ /* 0x000fe20000004200 */
[----:B------:R-:W-:Y:S01]  /*af00*/  FMUL.FTZ R75, R75, R198 ;  /* 0x000000c64b4b7220 */ /* 0x000fe20000410000 */
[----:B------:R-:W-:Y:S01]  /*af10*/  MUFU.EX2 R131, R131 ;  /* 0x0000008300837308 */ /* 0x000fe20000000800 */
[-C--:B------:R-:W-:Y:S02]  /*af20*/  FMUL.FTZ R4, R112, R202.reuse ;  /* 0x000000ca70047220 */ /* 0x080fe40000410000 */
[----:B------:R-:W-:Y:S02]  /*af30*/  FMUL.FTZ R5, R113, R202 ;  /* 0x000000ca71057220 */ /* 0x000fe40000410000 */
[----:B------:R-:W-:-:S02]  /*af40*/  FMUL.FTZ R6, R114, R198 ;  /* 0x000000c672067220 */ /* 0x000fc40000410000 */
[----:B------:R-:W-:Y:S01]  /*af50*/  FMUL.FTZ R7, R115, R198 ;  /* 0x000000c673077220 */ /* 0x000fe20000410000 */
[----:B-1----:R-:W-:Y:S01]  /*af60*/  F2FP.BF16.PACK_AB R51, R130, R135 ;  /* 0x000000878233723e */ /* 0x002fe200000010ff */
[-C--:B------:R-:W-:Y:S01]  /*af70*/  FMUL.FTZ R108, R108, R202.reuse ;  /* 0x000000ca6c6c7220 */ /* 0x080fe20000410000 */
[----:B------:R-:W1:Y:S01]  /*af80*/  MUFU.EX2 R126, R126 ;  /* 0x0000007e007e7308 */ /* 0x000e620000000800 */
[----:B------:R-:W-:Y:S02]  /*af90*/  FMUL.FTZ R109, R109, R202 ;  /* 0x000000ca6d6d7220 */ /* 0x000fe40000410000 */
[-C--:B------:R-:W-:Y:S02]  /*afa0*/  FMUL.FTZ R110, R110, R198.reuse ;  /* 0x000000c66e6e7220 */ /* 0x080fe40000410000 */
[----:B------:R-:W-:Y:S01]  /*afb0*/  HMMA.16816.F32.BF16 R12, R48, R16, R12 ;  /* 0x00000010300c723c */ /* 0x000fe2000004180c */
[----:B------:R-:W-:Y:S02]  /*afc0*/  FMUL.FTZ R111, R111, R198 ;  /* 0x000000c66f6f7220 */ /* 0x000fe40000410000 */
[----:B------:R-:W-:Y:S01]  /*afd0*/  MUFU.EX2 R64, R64 ;  /* 0x0000004000407308 */ /* 0x000fe20000000800 */
[----:B------:R-:W-:-:S02]  /*afe0*/  FMUL.FTZ R20, R76, R202 ;  /* 0x000000ca4c147220 */ /* 0x000fc40000410000 */
[----:B------:R-:W-:Y:S02]  /*aff0*/  FMUL.FTZ R21, R77, R202 ;  /* 0x000000ca4d157220 */ /* 0x000fe40000410000 */
[C---:B------:R-:W-:Y:S01]  /*b000*/  HMMA.16816.F32.BF16 R16, R48.reuse, R18, R72 ;  /* 0x000000123010723c */ /* 0x040fe20000041848 */
[----:B------:R-:W3:Y:S01]  /*b010*/  LDSM.16.MT88.4 R72, [R170+0x9400] ;  /* 0x00940000aa48783b */ /* 0x000ee20000004200 */
[-C--:B------:R-:W-:Y:S01]  /*b020*/  FMUL.FTZ R22, R78, R198.reuse ;  /* 0x000000c64e167220 */ /* 0x080fe20000410000 */
[----:B------:R-:W-:Y:S01]  /*b030*/  MUFU.EX2 R59, R59 ;  /* 0x0000003b003b7308 */ /* 0x000fe20000000800 */
[----:B------:R-:W-:Y:S02]  /*b040*/  FMUL.FTZ R23, R79, R198 ;  /* 0x000000c64f177220 */ /* 0x000fe40000410000 */
[-C--:B------:R-:W-:Y:S02]  /*b050*/  FMUL.FTZ R28, R84, R202.reuse ;  /* 0x000000ca541c7220 */ /* 0x080fe40000410000 */
[----:B--2---:R-:W-:Y:S01]  /*b060*/  HMMA.16816.F32.BF16 R4, R48, R8, R4 ;  /* 0x000000083004723c */ /* 0x004fe20000041804 */
[----:B------:R-:W-:-:S02]  /*b070*/  FMUL.FTZ R29, R85, R202 ;  /* 0x000000ca551d7220 */ /* 0x000fc40000410000 */
[----:B------:R-:W-:Y:S01]  /*b080*/  MUFU.EX2 R129, R129 ;  /* 0x0000008100817308 */ /* 0x000fe20000000800 */
[-C--:B------:R-:W-:Y:S02]  /*b090*/  FMUL.FTZ R30, R86, R198.reuse ;  /* 0x000000c6561e7220 */ /* 0x080fe40000410000 */
[----:B------:R-:W-:Y:S02]  /*b0a0*/  FMUL.FTZ R31, R87, R198 ;  /* 0x000000c6571f7220 */ /* 0x000fe40000410000 */
[----:B------:R-:W-:Y:S01]  /*b0b0*/  HMMA.16816.F32.BF16 R8, R48, R10, R108 ;  /* 0x0000000a3008723c */ /* 0x000fe2000004186c */
[-C--:B------:R-:W-:Y:S01]  /*b0c0*/  FMUL.FTZ R36, R92, R202.reuse ;  /* 0x000000ca5c247220 */ /* 0x080fe20000410000 */
[----:B------:R-:W-:Y:S01]  /*b0d0*/  LDSM.16.MT88.4 R108, [R170+0xa000] ;  /* 0x00a00000aa6c783b */ /* 0x000fe20000004200 */
[----:B------:R-:W2:Y:S01]  /*b0e0*/  MUFU.EX2 R62, R62 ;  /* 0x0000003e003e7308 */ /* 0x000ea20000000800 */
[----:B------:R-:W-:Y:S02]  /*b0f0*/  FMUL.FTZ R37, R93, R202 ;  /* 0x000000ca5d257220 */ /* 0x000fe40000410000 */
[----:B------:R-:W-:-:S02]  /*b100*/  FMUL.FTZ R38, R94, R198 ;  /* 0x000000c65e267220 */ /* 0x000fc40000410000 */
        /* <DEDUP_REMOVED lines=9> */
[----:B------:R-:W4:Y:S01]  /*b1a0*/  MUFU.EX2 R2, R2 ;  /* 0x0000000200027308 */ /* 0x000f220000000800 */
        /* <DEDUP_REMOVED lines=24> */
[--C-:B------:R-:W-:Y:S01]  /*b330*/  FFMA.FTZ R166, R191, c[0x0][0x23c], -R66.reuse ;  /* 0x00008f00bfa67a23 */ /* 0x100fe20000010842 */
[----:B------:R-:W-:Y:S01]  /*b340*/  MUFU.EX2 R120, R120 ;  /* 0x0000007800787308 */ /* 0x000fe20000000800 */
[--C-:B------:R-:W-:Y:S01]  /*b350*/  FFMA.FTZ R163, R163, c[0x0][0x23c], -R66.reuse ;  /* 0x00008f00a3a37a23 */ /* 0x100fe20000010842 */
[----:B------:R-:W-:Y:S01]  /*b360*/  LDSM.16.MT88.4 R96, [R170+0xe000] ;  /* 0x00e00000aa60783b */ /* 0x000fe20000004200 */
[----:B------:R-:W-:-:S02]  /*b370*/  FFMA.FTZ R162, R199, c[0x0][0x23c], -R66 ;  /* 0x00008f00c7a27a23 */ /* 0x000fc40000010842 */
[----:B------:R-:W-:Y:S01]  /*b380*/  FFMA.FTZ R149, R149, c[0x0][0x23c], -R66 ;  /* 0x00008f0095957a23 */ /* 0x000fe20000010842 */
[C---:B------:R-:W-:Y:S01]  /*b390*/  HMMA.16816.F32.BF16 R44, R48.reuse, R52, R44 ;  /* 0x00000034302c723c */ /* 0x040fe2000004182c */
[--C-:B------:R-:W-:Y:S01]  /*b3a0*/  FFMA.FTZ R138, R138, c[0x0][0x23c], -R159.reuse ;  /* 0x00008f008a8a7a23 */ /* 0x100fe2000001089f */
[----:B------:R-:W-:Y:S01]  /*b3b0*/  MUFU.EX2 R123, R123 ;  /* 0x0000007b007b7308 */ /* 0x000fe20000000800 */
[--C-:B------:R-:W-:Y:S02]  /*b3c0*/  FFMA.FTZ R136, R136, c[0x0][0x23c], -R159.reuse ;  /* 0x00008f0088887a23 */ /* 0x100fe4000001089f */
[--C-:B------:R-:W-:Y:S02]  /*b3d0*/  FFMA.FTZ R140, R140, c[0x0][0x23c], -R159.reuse ;  /* 0x00008f008c8c7a23 */ /* 0x100fe4000001089f */
[----:B-1----:R-:W-:Y:S01]  /*b3e0*/  F2FP.BF16.PACK_AB R52, R126, R131 ;  /* 0x000000837e34723e */ /* 0x002fe200000010ff */
[----:B------:R-:W-:Y:S01]  /*b3f0*/  HMMA.16816.F32.BF16 R48, R48, R54, R104 ;  /* 0x000000363030723c */ /* 0x000fe20000041868 */
[----:B--2---:R-:W-:Y:S01]  /*b400*/  F2FP.BF16.PACK_AB R53, R62, R129 ;  /* 0x000000813e35723e */ /* 0x004fe200000010ff */
[----:B------:R-:W-:Y:S01]  /*b410*/  MUFU.EX2 R122, R122 ;  /* 0x0000007a007a7308 */ /* 0x000fe20000000800 */
[----:B------:R-:W-:-:S02]  /*b420*/  FFMA.FTZ R142, R142, c[0x0][0x23c], -R159 ;  /* 0x00008f008e8e7a23 */ /* 0x000fc4000001089f */
[--C-:B------:R-:W-:Y:S02]  /*b430*/  FFMA.FTZ R144, R144, c[0x0][0x23c], -R159.reuse ;  /* 0x00008f0090907a23 */ /* 0x100fe4000001089f */
[----:B------:R-:W-:Y:S01]  /*b440*/  F2FP.BF16.PACK_AB R54, R59, R64 ;  /* 0x000000403b36723e */ /* 0x000fe200000010ff */
[--C-:B------:R-:W-:Y:S01]  /*b450*/  FFMA.FTZ R148, R148, c[0x0][0x23c], -R159.reuse ;  /* 0x00008f0094947a23 */ /* 0x100fe2000001089f */
[----:B----4-:R-:W-:Y:S01]  /*b460*/  F2FP.BF16.PACK_AB R55, R2, R3 ;  /* 0x000000030237723e */ /* 0x010fe200000010ff */
[----:B------:R-:W-:Y:S01]  /*b470*/  MUFU.EX2 R119, R119 ;  /* 0x0000007700777308 */ /* 0x000fe20000000800 */
[--C-:B------:R-:W-:Y:S02]  /*b480*/  FFMA.FTZ R153, R153, c[0x0][0x23c], -R159.reuse ;  /* 0x00008f0099997a23 */ /* 0x100fe4000001089f */
[----:B------:R-:W-:Y:S02]  /*b490*/  FFMA.FTZ R152, R152, c[0x0][0x23c], -R159 ;  /* 0x00008f0098987a23 */ /* 0x000fe4000001089f */
[----:B------:R-:W-:Y:S01]  /*b4a0*/  FFMA.FTZ R195, R195, R202, R200 ;  /* 0x000000cac3c37223 */ /* 0x000fe200000100c8 */
[----:B---3--:R-:W-:Y:S01]  /*b4b0*/  HMMA.16816.F32.BF16 R4, R52, R72, R4 ;  /* 0x000000483404723c */ /* 0x008fe20000041804 */
[----:B------:R-:W-:Y:S01]  /*b4c0*/  FFMA.FTZ R201, R194, R198, R201 ;  /* 0x000000c6c2c97223 */ /* 0x000fe200000100c9 */
        /* <DEDUP_REMOVED lines=11> */
[----:B------:R-:W-:Y:S01]  /*b580*/  FFMA.FTZ R156, R156, c[0x0][0x23c], -R159 ;  /* 0x00008f009c9c7a23 */ /* 0x000fe2000001089f */
[----:B------:R-:W2:Y:S01]  /*b590*/  MUFU.EX2 R164, R164 ;  /* 0x000000a400a47308 */ /* 0x000ea20000000800 */
[----:B------:R-:W-:-:S02]  /*b5a0*/  FADD.FTZ R129, R129, R130 ;  /* 0x0000008281817221 */ /* 0x000fc40000010000 */
[----:B------:R-:W-:Y:S02]  /*b5b0*/  FFMA.FTZ R155, R155, c[0x0][0x23c], -R159 ;  /* 0x00008f009b9b7a23 */ /* 0x000fe4000001089f */
[----:B------:R-:W-:Y:S01]  /*b5c0*/  FADD.FTZ R62, R62, R129 ;  /* 0x000000813e3e7221 */ /* 0x000fe20000010000 */
[----:B------:R-:W-:Y:S01]  /*b5d0*/  HMMA.16816.F32.BF16 R16, R52, R70, R16 ;  /* 0x000000463410723c */ /* 0x000fe20000041810 */
[----:B------:R-:W3:Y:S01]  /*b5e0*/  LDSM.16.MT88.4 R68, [R168+0xb400] ;  /* 0x00b40000a844783b */ /* 0x000ee20000004200 */
[----:B------:R-:W-:Y:S01]  /*b5f0*/  MUFU.EX2 R161, R161 ;  /* 0x000000a100a17308 */ /* 0x000fe20000000800 */
[----:B------:R-:W-:Y:S02]  /*b600*/  FADD.FTZ R3, R3, R62 ;  /* 0x0000003e03037221 */ /* 0x000fe40000010000 */
[--C-:B------:R-:W-:Y:S02]  /*b610*/  FFMA.FTZ R157, R157, c[0x0][0x23c], -R159.reuse ;  /* 0x00008f009d9d7a23 */ /* 0x100fe4000001089f */
[----:B------:R-:W-:-:S02]  /*b620*/  FFMA.FTZ R132, R132, c[0x0][0x23c], -R159 ;  /* 0x00008f0084847a23 */ /* 0x000fc4000001089f */
[--C-:B------:R-:W-:Y:S01]  /*b630*/  FFMA.FTZ R58, R58, c[0x0][0x23c], -R66.reuse ;  /* 0x00008f003a3a7a23 */ /* 0x100fe20000010842 */
[----:B------:R-:W4:Y:S01]  /*b640*/  MUFU.EX2 R160, R160 ;  /* 0x000000a000a07308 */ /* 0x000f220000000800 */
[----:B--2---:R-:W-:Y:S01]  /*b650*/  F2FP.BF16.PACK_AB R104, R164, R165 ;  /* 0x000000a5a468723e */ /* 0x004fe200000010ff */
[--C-:B------:R-:W-:Y:S02]  /*b660*/  FFMA.FTZ R60, R60, c[0x0][0x23c], -R66.reuse ;  /* 0x00008f003c3c7a23 */ /* 0x100fe40000010842 */
[--C-:B------:R-:W-:Y:S02]  /*b670*/  FFMA.FTZ R61, R61, c[0x0][0x23c], -R66.reuse ;  /* 0x00008f003d3d7a23 */ /* 0x100fe40000010842 */
[----:B------:R-:W-:Y:S02]  /*b680*/  FFMA.FTZ R63, R63, c[0x0][0x23c], -R66 ;  /* 0x00008f003f3f7a23 */ /* 0x000fe40000010842 */
[----:B------:R-:W-:Y:S01]  /*b690*/  MUFU.EX2 R167, R167 ;  /* 0x000000a700a77308 */ /* 0x000fe20000000800 */
[----:B------:R-:W-:Y:S01]  /*b6a0*/  FADD.FTZ R2, R2, R3 ;  /* 0x0000000302027221 */ /* 0x000fe20000010000 */
[C---:B-1----:R-:W-:Y:S06]  /*b6b0*/  HMMA.16816.F32.BF16 R20, R52.reuse, R72, R20 ;  /* 0x000000483414723c */ /* 0x042fec0000041814 */
[----:B------:R-:W1:Y:S01]  /*b6c0*/  MUFU.EX2 R166, R166 ;  /* 0x000000a600a67308 */ /* 0x000e620000000800 */
[----:B----4-:R-:W-:Y:S01]  /*b6d0*/  F2FP.BF16.PACK_AB R106, R160, R161 ;  /* 0x000000a1a06a723e */ /* 0x010fe200000010ff */
[C---:B------:R-:W-:Y:S01]  /*b6e0*/  HMMA.16816.F32.BF16 R24, R52.reuse, R74, R24 ;  /* 0x0000004a3418723c */ /* 0x040fe20000041818 */
[----:B------:R-:W2:Y:S05]  /*b6f0*/  LDSM.16.MT88.4 R72, [R170+0xd400] ;  /* 0x00d40000aa48783b */ /* 0x000eaa0000004200 */
[----:B------:R-:W-:Y:S02]  /*b700*/  MUFU.EX2 R163, R163 ;  /* 0x000000a300a37308 */ /* 0x000fe40000000800 */
[----:B---3--:R-:W-:Y:S01]  /*b710*/  HMMA.16816.F32.BF16 R28, R52, R68, R28 ;  /* 0x00000044341c723c */ /* 0x008fe2000004181c */
[----:B-1----:R-:W-:-:S05]  /*b720*/  F2FP.BF16.PACK_AB R105, R166, R167 ;  /* 0x000000a7a669723e */ /* 0x002fca00000010ff */
[----:B------:R-:W1:Y:S02]  /*b730*/  MUFU.EX2 R162, R162 ;  /* 0x000000a200a27308 */ /* 0x000e640000000800 */
[----:B------:R-:W-:Y:S01]  /*b740*/  HMMA.16816.F32.BF16 R32, R52, R70, R32 ;  /* 0x000000463420723c */ /* 0x000fe20000041820 */
[----:B------:R-:W3:Y:S05]  /*b750*/  LDSM.16.MT88.4 R68, [R168+0xd400] ;  /* 0x00d40000a844783b */ /* 0x000eea0000004200 */
[----:B------:R-:W-:Y:S01]  /*b760*/  MUFU.EX2 R156, R156 ;  /* 0x0000009c009c7308 */ /* 0x000fe20000000800 */
[----:B-1----:R-:W-:-:S07]  /*b770*/  F2FP.BF16.PACK_AB R107, R162, R163 ;  /* 0x000000a3a26b723e */ /* 0x002fce00000010ff */
[----:B------:R-:W-:Y:S08]  /*b780*/  MUFU.EX2 R155, R155 ;  /* 0x0000009b009b7308 */ /* 0x000ff00000000800 */
[----:B------:R-:W-:Y:S01]  /*b790*/  MUFU.EX2 R157, R157 ;  /* 0x0000009d009d7308 */ /* 0x000fe20000000800 */
[C---:B--2---:R-:W-:Y:S07]  /*b7a0*/  HMMA.16816.F32.BF16 R36, R52.reuse, R72, R36 ;  /* 0x000000483424723c */ /* 0x044fee0000041824 */
[----:B------:R-:W-:Y:S01]  /*b7b0*/  MUFU.EX2 R132, R132 ;  /* 0x0000008400847308 */ /* 0x000fe20000000800 */
[C---:B------:R-:W-:Y:S01]  /*b7c0*/  HMMA.16816.F32.BF16 R40, R52.reuse, R74, R40 ;  /* 0x0000004a3428723c */ /* 0x040fe20000041828 */
[----:B------:R-:W1:Y:S07]  /*b7d0*/  LDSM.16.MT88.4 R72, [R170+0x9800] ;  /* 0x00980000aa48783b */ /* 0x000e6e0000004200 */
[C---:B---3--:R-:W-:Y:S08]  /*b7e0*/  HMMA.16816.F32.BF16 R44, R52.reuse, R68, R44 ;  /* 0x00000044342c723c */ /* 0x048ff0000004182c */
[----:B------:R-:W-:Y:S01]  /*b7f0*/  HMMA.16816.F32.BF16 R48, R52, R70, R48 ;  /* 0x000000463430723c */ /* 0x000fe20000041830 */
[----:B------:R-:W2:Y:S06]  /*b800*/  LDSM.16.MT88.4 R68, [R168+0x9800] ;  /* 0x00980000a844783b */ /* 0x000eac0000004200 */
[----:B------:R-:W-:-:S02]  /*b810*/  F2FP.BF16.PACK_AB R52, R124, R125 ;  /* 0x0000007d7c34723e */ /* 0x000fc400000010ff */
[----:B------:R-:W-:Y:S01]  /*b820*/  F2FP.BF16.PACK_AB R53, R122, R123 ;  /* 0x0000007b7a35723e */ /* 0x000fe200000010ff */
[----:B------:R-:W-:Y:S01]  /*b830*/  FADD.FTZ R123, R123, R2 ;  /* 0x000000027b7b7221 */ /* 0x000fe20000010000 */
[----:B------:R-:W-:Y:S02]  /*b840*/  F2FP.BF16.PACK_AB R54, R120, R121 ;  /* 0x000000797836723e */ /* 0x000fe400000010ff */
[----:B------:R-:W-:Y:S01]  /*b850*/  F2FP.BF16.PACK_AB R55, R118, R119 ;  /* 0x000000777637723e */ /* 0x000fe200000010ff */
[----:B------:R-:W-:-:S04]  /*b860*/  FADD.FTZ R122, R122, R123 ;  /* 0x0000007b7a7a7221 */ /* 0x000fc80000010000 */
[----:B------:R-:W-:-:S04]  /*b870*/  FADD.FTZ R119, R119, R122 ;  /* 0x0000007a77777221 */ /* 0x000fc80000010000 */
[----:B------:R-:W-:Y:S01]  /*b880*/  FADD.FTZ R118, R118, R119 ;  /* 0x0000007776767221 */ /* 0x000fe20000010000 */
[----:B-1----:R-:W-:Y:S03]  /*b890*/  HMMA.16816.F32.BF16 R4, R52, R72, R4 ;  /* 0x000000483404723c */ /* 0x002fe60000041804 */
[----:B------:R-:W-:-:S04]  /*b8a0*/  FADD.FTZ R167, R167, R118 ;  /* 0x00000076a7a77221 */ /* 0x000fc80000010000 */
[----:B------:R-:W-:Y:S01]  /*b8b0*/  FADD.FTZ R166, R166, R167 ;  /* 0x000000a7a6a67221 */ /* 0x000fe20000010000 */
        /* <DEDUP_REMOVED lines=13> */
[----:B------:R-:W-:Y:S07]  /*b990*/  LDSM.16.MT88.4 R72, [R168+0xa000] ;  /* 0x00a00000a848783b */ /* 0x000fee0000004200 */
[C---:B--2---:R-:W-:Y:S08]  /*b9a0*/  HMMA.16816.F32.BF16 R44, R52.reuse, R68, R44 ;  /* 0x00000044342c723c */ /* 0x044ff0000004182c */
[----:B------:R-:W-:Y:S01]  /*b9b0*/  HMMA.16816.F32.BF16 R48, R52, R70, R48 ;  /* 0x000000463430723c */ /* 0x000fe20000041830 */
[----:B------:R-:W1:Y:S04]  /*b9c0*/  LDSM.16.MT88.4 R52, [R170+0x9c00] ;  /* 0x009c0000aa34783b */ /* 0x000e680000004200 */
[----:B------:R-:W2:Y:S03]  /*b9d0*/  LDSM.16.MT88.4 R68, [R168+0x9c00] ;  /* 0x009c0000a844783b */ /* 0x000ea60000004200 */
[C---:B-1----:R-:W-:Y:S01]  /*b9e0*/  HMMA.16816.F32.BF16 R112, R104.reuse, R52, R4 ;  /* 0x000000346870723c */ /* 0x042fe20000041804 */
[----:B------:R-:W1:Y:S07]  /*b9f0*/  LDSM.16.MT88.4 R4, [R168+0xbc00] ;  /* 0x00bc0000a804783b */ /* 0x000e6e0000004200 */
[C---:B------:R-:W-:Y:S01]  /*ba00*/  HMMA.16816.F32.BF16 R8, R104.reuse, R54, R8 ;  /* 0x000000366808723c */ /* 0x040fe20000041808 */
[----:B------:R-:W3:Y:S07]  /*ba10*/  LDSM.16.MT88.4 R52, [R170+0xbc00] ;  /* 0x00bc0000aa34783b */ /* 0x000eee0000004200 */
[C---:B--2---:R-:W-:Y:S08]  /*ba20*/  HMMA.16816.F32.BF16 R12, R104.reuse, R68, R12 ;  /* 0x00000044680c723c */ /* 0x044ff0000004180c */
[C---:B------:R-:W-:Y:S08]  /*ba30*/  HMMA.16816.F32.BF16 R16, R104.reuse, R70, R16 ;  /* 0x000000466810723c */ /* 0x040ff00000041810 */
[C---:B-1----:R-:W-:Y:S08]  /*ba40*/  HMMA.16816.F32.BF16 R28, R104.reuse, R4, R28 ;  /* 0x00000004681c723c */ /* 0x042ff0000004181c */
[C---:B---3--:R-:W-:Y:S08]  /*ba50*/  HMMA.16816.F32.BF16 R20, R104.reuse, R52, R20 ;  /* 0x000000346814723c */ /* 0x048ff00000041814 */
[C---:B------:R-:W-:Y:S01]  /*ba60*/  HMMA.16816.F32.BF16 R24, R104.reuse, R54, R24 ;  /* 0x000000366818723c */ /* 0x040fe20000041818 */
[----:B------:R-:W1:Y:S07]  /*ba70*/  LDSM.16.MT88.4 R52, [R170+0xdc00] ;  /* 0x00dc0000aa34783b */ /* 0x000e6e0000004200 */
[C---:B------:R-:W-:Y:S01]  /*ba80*/  HMMA.16816.F32.BF16 R32, R104.reuse, R6, R32 ;  /* 0x000000066820723c */ /* 0x040fe20000041820 */
[----:B------:R-:W2:Y:S07]  /*ba90*/  LDSM.16.MT88.4 R4, [R168+0xdc00] ;  /* 0x00dc0000a804783b */ /* 0x000eae0000004200 */
[C---:B-1----:R-:W-:Y:S07]  /*baa0*/  HMMA.16816.F32.BF16 R36, R104.reuse, R52, R36 ;  /* 0x000000346824723c */ /* 0x042fee0000041824 */
[--C-:B------:R-:W-:Y:S01]  /*bab0*/  FFMA.FTZ R52, R151, c[0x0][0x23c], -R159.reuse ;  /* 0x00008f0097347a23 */ /* 0x100fe2000001089f */
[----:B------:R-:W-:Y:S01]  /*bac0*/  HMMA.16816.F32.BF16 R40, R104, R54, R40 ;  /* 0x000000366828723c */ /* 0x000fe20000041828 */
[----:B------:R-:W-:-:S04]  /*bad0*/  FFMA.FTZ R53, R154, c[0x0][0x23c], -R159 ;  /* 0x00008f009a357a23 */ /* 0x000fc8000001089f */
[----:B------:R-:W-:Y:S02]  /*bae0*/  MUFU.EX2 R52, R52 ;  /* 0x0000003400347308 */ /* 0x000fe40000000800 */
[--C-:B------:R-:W-:Y:S01]  /*baf0*/  FFMA.FTZ R54, R146, c[0x0][0x23c], -R159.reuse ;  /* 0x00008f0092367a23 */ /* 0x100fe2000001089f */
[C---:B--2---:R-:W-:Y:S01]  /*bb00*/  HMMA.16816.F32.BF16 R44, R104.reuse, R4, R44 ;  /* 0x00000004682c723c */ /* 0x044fe2000004182c */
[----:B------:R-:W-:Y:S02]  /*bb10*/  FFMA.FTZ R55, R150, c[0x0][0x23c], -R159 ;  /* 0x00008f0096377a23 */ /* 0x000fe4000001089f */
[--C-:B------:R-:W-:Y:S02]  /*bb20*/  FFMA.FTZ R146, R147, c[0x0][0x23c], -R66.reuse ;  /* 0x00008f0093927a23 */ /* 0x100fe40000010842 */
[----:B------:R-:W-:Y:S03]  /*bb30*/  MUFU.EX2 R54, R54 ;  /* 0x0000003600367308 */ /* 0x000fe60000000800 */
[----:B------:R-:W-:Y:S05]  /*bb40*/  HMMA.16816.F32.BF16 R104, R104, R6, R48 ;  /* 0x000000066868723c */ /* 0x000fea0000041830 */
[----:B------:R-:W1:Y:S02]  /*bb50*/  MUFU.EX2 R55, R55 ;  /* 0x0000003700377308 */ /* 0x000e640000000800 */
[----:B------:R-:W-:-:S02]  /*bb60*/  FFMA.FTZ R48, R143, c[0x0][0x23c], -R66 ;  /* 0x00008f008f307a23 */ /* 0x000fc40000010842 */
[----:B------:R-:W-:-:S04]  /*bb70*/  FFMA.FTZ R49, R145, c[0x0][0x23c], -R66 ;  /* 0x00008f0091317a23 */ /* 0x000fc80000010842 */
[----:B------:R-:W2:Y:S08]  /*bb80*/  MUFU.EX2 R53, R53 ;  /* 0x0000003500357308 */ /* 0x000eb00000000800 */
[----:B------:R-:W-:Y:S01]  /*bb90*/  MUFU.EX2 R146, R146 ;  /* 0x0000009200927308 */ /* 0x000fe20000000800 */
[----:B-1----:R-:W-:-:S07]  /*bba0*/  F2FP.BF16.PACK_AB R4, R55, R54 ;  /* 0x000000363704723e */ /* 0x002fce00000010ff */
        /* <DEDUP_REMOVED lines=22> */
[C---:B------:R-:W-:Y:S01]  /*bd10*/  HMMA.16816.F32.BF16 R76, R4.reuse, R80, R20 ;  /* 0x00000050044c723c */ /* 0x040fe20000041814 */
[----:B------:R-:W-:Y:S01]  /*bd20*/  LDSM.16.MT88.4 R20, [R170+0xc800] ;  /* 0x00c80000aa14783b */ /* 0x000fe20000004200 */
[----:B------:R-:W-:Y:S06]  /*bd30*/  MUFU.EX2 R30, R142 ;  /* 0x0000008e001e7308 */ /* 0x000fec0000000800 */
[C---:B-1----:R-:W-:Y:S02]  /*bd40*/  HMMA.16816.F32.BF16 R100, R4.reuse, R8, R44 ;  /* 0x000000080464723c */ /* 0x042fe4000004182c */
[----:B------:R-:W-:Y:S05]  /*bd50*/  MUFU.EX2 R34, R34 ;  /* 0x0000002200227308 */ /* 0x000fea0000000800 */
[----:B------:R-:W-:Y:S01]  /*bd60*/  FADD.FTZ R45, R131, R128 ;  /* 0x00000080832d7221 */ /* 0x000fe20000010000 */
[----:B------:R-:W-:Y:S01]  /*bd70*/  HMMA.16816.F32.BF16 R104, R4, R10, R104 ;  /* 0x0000000a0468723c */ /* 0x000fe20000041868 */
[----:B------:R-:W1:Y:S01]  /*bd80*/  LDSM.16.MT88.4 R8, [R170+0xc400] ;  /* 0x00c40000aa08783b */ /* 0x000e620000004200 */
[----:B------:R-:W5:Y:S01]  /*bd90*/  MUFU.EX2 R35, R35 ;  /* 0x0000002300237308 */ /* 0x000f620000000800 */
[----:B------:R-:W-:-:S04]  /*bda0*/  FADD.FTZ R45, R126, R45 ;  /* 0x0000002d7e2d7221 */ /* 0x000fc80000010000 */
[----:B------:R-:W-:Y:S01]  /*bdb0*/  FADD.FTZ R64, R64, R45 ;  /* 0x0000002d40407221 */ /* 0x000fe20000010000 */
[----:B------:R-:W-:Y:S02]  /*bdc0*/  HMMA.16816.F32.BF16 R92, R4, R96, R36 ;  /* 0x00000060045c723c */ /* 0x000fe40000041824 */
[----:B------:R-:W-:Y:S01]  /*bdd0*/  MUFU.EX2 R32, R32 ;  /* 0x0000002000207308 */ /* 0x000fe20000000800 */
[----:B------:R-:W-:-:S04]  /*bde0*/  FADD.FTZ R64, R59, R64 ;  /* 0x000000403b407221 */ /* 0x000fc80000010000 */
[----:B------:R-:W-:Y:S01]  /*bdf0*/  FADD.FTZ R125, R125, R64 ;  /* 0x000000407d7d7221 */ /* 0x000fe20000010000 */
[----:B------:R-:W-:Y:S01]  /*be00*/  HMMA.16816.F32.BF16 R80, R4, R82, R24 ;  /* 0x000000520450723c */ /* 0x000fe20000041818 */
[----:B------:R-:W-:Y:S01]  /*be10*/  LDSM.16.MT88.4 R24, [R168+0xa800] ;  /* 0x00a80000a818783b */ /* 0x000fe20000004200 */
[----:B------:R-:W2:Y:S01]  /*be20*/  MUFU.EX2 R33, R33 ;  /* 0x0000002100217308 */ /* 0x000ea20000000800 */
[----:B------:R-:W-:-:S04]  /*be30*/  FADD.FTZ R124, R124, R125 ;  /* 0x0000007d7c7c7221 */ /* 0x000fc80000010000 */
[----:B------:R-:W-:Y:S01]  /*be40*/  FADD.FTZ R121, R121, R124 ;  /* 0x0000007c79797221 */ /* 0x000fe20000010000 */
[----:B------:R-:W-:Y:S02]  /*be50*/  HMMA.16816.F32.BF16 R96, R4, R98, R40 ;  /* 0x000000620460723c */ /* 0x000fe40000041828 */
[----:B------:R-:W-:Y:S01]  /*be60*/  MUFU.EX2 R38, R144 ;  /* 0x0000009000267308 */ /* 0x000fe20000000800 */
[----:B------:R-:W-:-:S04]  /*be70*/  FADD.FTZ R120, R120, R121 ;  /* 0x0000007978787221 */ /* 0x000fc80000010000 */
[----:B---3--:R-:W-:Y:S01]  /*be80*/  F2FP.BF16.PACK_AB R4, R31, R28 ;  /* 0x0000001c1f04723e */ /* 0x008fe200000010ff */
[--C-:B------:R-:W-:Y:S01]  /*be90*/  FFMA.FTZ R40, R117, c[0x0][0x23c], -R66.reuse ;  /* 0x00008f0075287a23 */ /* 0x100fe20000010842 */
[----:B-----5:R-:W-:Y:S01]  /*bea0*/  F2FP.BF16.PACK_AB R5, R35, R34 ;  /* 0x000000222305723e */ /* 0x020fe200000010ff */
[--C-:B------:R-:W-:Y:S01]  /*beb0*/  FFMA.FTZ R43, R116, c[0x0][0x23c], -R66.reuse ;  /* 0x00008f00742b7a23 */ /* 0x100fe20000010842 */
[----:B------:R-:W-:Y:S01]  /*bec0*/  F2FP.BF16.PACK_AB R6, R30, R29 ;  /* 0x0000001d1e06723e */ /* 0x000fe200000010ff */
[--C-:B------:R-:W-:Y:S01]  /*bed0*/  FFMA.FTZ R41, R67, c[0x0][0x23c], -R66.reuse ;  /* 0x00008f0043297a23 */ /* 0x100fe20000010842 */
[----:B--2---:R-:W-:Y:S01]  /*bee0*/  F2FP.BF16.PACK_AB R7, R33, R32 ;  /* 0x000000202107723e */ /* 0x004fe200000010ff */
[----:B------:R-:W-:Y:S01]  /*bef0*/  FFMA.FTZ R42, R65, c[0x0][0x23c], -R66 ;  /* 0x00008f00412a7a23 */ /* 0x000fe20000010842 */
[----:B------:R-:W2:Y:S01]  /*bf00*/  MUFU.EX2 R37, R148 ;  /* 0x0000009400257308 */ /* 0x000ea20000000800 */
[----:B------:R-:W-:-:S04]  /*bf10*/  FADD.FTZ R165, R165, R120 ;  /* 0x00000078a5a57221 */ /* 0x000fc80000010000 */
[----:B------:R-:W-:Y:S01]  /*bf20*/  HMMA.16816.F32.BF16 R112, R4, R12, R112 ;  /* 0x0000000c0470723c */ /* 0x000fe20000041870 */
[----:B------:R-:W-:Y:S02]  /*bf30*/  FADD.FTZ R164, R164, R165 ;  /* 0x000000a5a4a47221 */ /* 0x000fe40000010000 */
[----:B------:R-:W-:Y:S02]  /*bf40*/  MUFU.EX2 R36, R153 ;  /* 0x0000009900247308 */ /* 0x000fe40000000800 */
[----:B------:R-:W-:-:S03]  /*bf50*/  FADD.FTZ R3, R161, R164 ;  /* 0x000000a4a1037221 */ /* 0x000fc60000010000 */
[C---:B------:R-:W-:Y:S01]  /*bf60*/  HMMA.16816.F32.BF16 R108, R4.reuse, R14, R108 ;  /* 0x0000000e046c723c */ /* 0x040fe2000004186c */
[----:B------:R-:W3:Y:S01]  /*bf70*/  LDSM.16.MT88.4 R12, [R168+0xc400] ;  /* 0x00c40000a80c783b */ /* 0x000ee20000004200 */
        /* <DEDUP_REMOVED lines=8> */
[----:B------:R-:W4:Y:S01]  /*c000*/  LDSM.16.MT88.4 R16, [R170+0xe400] ;  /* 0x00e40000aa10783b */ /* 0x000f220000004200 */
[----:B------:R-:W-:Y:S01]  /*c010*/  FADD.FTZ R53, R53, R52 ;  /* 0x0000003435357221 */ /* 0x000fe20000010000 */
[----:B------:R-:W5:Y:S03]  /*c020*/  MUFU.EX2 R43, R43 ;  /* 0x0000002b002b7308 */ /* 0x000f660000000800 */
[----:B------:R-:W-:Y:S02]  /*c030*/  FADD.FTZ R2, R28, R53 ;  /* 0x000000351c027221 */ /* 0x000fe40000010000 */
[----:B-1----:R-:W-:Y:S02]  /*c040*/  HMMA.16816.F32.BF16 R76, R4, R8, R76 ;  /* 0x00000008044c723c */ /* 0x002fe4000004184c */
[----:B------:R-:W-:Y:S01]  /*c050*/  FADD.FTZ R2, R31, R2 ;  /* 0x000000021f027221 */ /* 0x000fe20000010000 */
[----:B------:R-:W-:Y:S03]  /*c060*/  MUFU.EX2 R41, R41 ;  /* 0x0000002900297308 */ /* 0x000fe60000000800 */
[----:B------:R-:W-:-:S02]  /*c070*/  FADD.FTZ R3, R29, R2 ;  /* 0x000000021d037221 */ /* 0x000fc40000010000 */
[C---:B------:R-:W-:Y:S01]  /*c080*/  HMMA.16816.F32.BF16 R80, R4.reuse, R10, R80 ;  /* 0x0000000a0450723c */ /* 0x040fe20000041850 */
[----:B------:R-:W1:Y:S01]  /*c090*/  LDSM.16.MT88.4 R8, [R168+0xe400] ;  /* 0x00e40000a808783b */ /* 0x000e620000004200 */
[----:B------:R-:W-:Y:S01]  /*c0a0*/  FADD.FTZ R3, R30, R3 ;  /* 0x000000031e037221 */ /* 0x000fe20000010000 */
[----:B------:R-:W1:Y:S05]  /*c0b0*/  MUFU.EX2 R42, R42 ;  /* 0x0000002a002a7308 */ /* 0x000e6a0000000800 */
[C---:B---3--:R-:W-:Y:S08]  /*c0c0*/  HMMA.16816.F32.BF16 R84, R4.reuse, R12, R84 ;  /* 0x0000000c0454723c */ /* 0x048ff00000041854 */
[C---:B------:R-:W-:Y:S01]  /*c0d0*/  HMMA.16816.F32.BF16 R88, R4.reuse, R14, R88 ;  /* 0x0000000e0458723c */ /* 0x040fe20000041858 */
[----:B------:R-:W3:Y:S07]  /*c0e0*/  LDSM.16.MT88.4 R12, [R170+0xa800] ;  /* 0x00a80000aa0c783b */ /* 0x000eee0000004200 */
[C---:B----4-:R-:W-:Y:S08]  /*c0f0*/  HMMA.16816.F32.BF16 R92, R4.reuse, R16, R92 ;  /* 0x00000010045c723c */ /* 0x050ff0000004185c */
[C---:B------:R-:W-:Y:S01]  /*c100*/  HMMA.16816.F32.BF16 R96, R4.reuse, R18, R96 ;  /* 0x000000120460723c */ /* 0x040fe20000041860 */
[----:B------:R-:W4:Y:S07]  /*c110*/  LDSM.16.MT88.4 R16, [R168+0xc800] ;  /* 0x00c80000a810783b */ /* 0x000f2e0000004200 */
[C---:B-1----:R-:W-:Y:S08]  /*c120*/  HMMA.16816.F32.BF16 R100, R4.reuse, R8, R100 ;  /* 0x000000080464723c */ /* 0x042ff00000041864 */
[----:B------:R-:W-:Y:S01]  /*c130*/  HMMA.16816.F32.BF16 R104, R4, R10, R104 ;  /* 0x0000000a0468723c */ /* 0x000fe20000041868 */
[----:B------:R-:W1:Y:S06]  /*c140*/  LDSM.16.MT88.4 R8, [R170+0xe800] ;  /* 0x00e80000aa08783b */ /* 0x000e6c0000004200 */
[----:B--2---:R-:W-:Y:S01]  /*c150*/  F2FP.BF16.PACK_AB R4, R37, R38 ;  /* 0x000000262504723e */ /* 0x004fe200000010ff */
[----:B------:R-:W-:Y:S01]  /*c160*/  FADD.FTZ R38, R38, R3 ;  /* 0x0000000326267221 */ /* 0x000fe20000010000 */
[----:B-----5:R-:W-:-:S02]  /*c170*/  F2FP.BF16.PACK_AB R5, R43, R40 ;  /* 0x000000282b05723e */ /* 0x020fc400000010ff */
[----:B------:R-:W-:Y:S01]  /*c180*/  F2FP.BF16.PACK_AB R6, R39, R36 ;  /* 0x000000242706723e */ /* 0x000fe200000010ff */
[----:B------:R-:W-:Y:S01]  /*c190*/  FADD.FTZ R37, R37, R38 ;  /* 0x0000002625257221 */ /* 0x000fe20000010000 */
[----:B------:R-:W-:Y:S02]  /*c1a0*/  F2FP.BF16.PACK_AB R7, R42, R41 ;  /* 0x000000292a07723e */ /* 0x000fe400000010ff */
[----:B------:R-:W-:Y:S01]  /*c1b0*/  MOV R3, R57 ;  /* 0x0000003900037202 */ /* 0x000fe20000000f00 */
[----:B------:R-:W-:-:S04]  /*c1c0*/  FADD.FTZ R36, R36, R37 ;  /* 0x0000002524247221 */ /* 0x000fc80000010000 */
[----:B---3--:R-:W-:Y:S01]  /*c1d0*/  HMMA.16816.F32.BF16 R112, R4, R12, R112 ;  /* 0x0000000c0470723c */ /* 0x008fe20000041870 */
[----:B------:R-:W-:-:S07]  /*c1e0*/  FADD.FTZ R39, R39, R36 ;  /* 0x0000002427277221 */ /* 0x000fce0000010000 */
[C---:B------:R-:W-:Y:S01]  /*c1f0*/  HMMA.16816.F32.BF16 R108, R4.reuse, R14, R108 ;  /* 0x0000000e046c723c */ /* 0x040fe2000004186c */
[----:B------:R-:W2:Y:S07]  /*c200*/  LDSM.16.MT88.4 R12, [R168+0xe800] ;  /* 0x00e80000a80c783b */ /* 0x000eae0000004200 */
[C---:B------:R-:W-:Y:S08]  /*c210*/  HMMA.16816.F32.BF16 R76, R4.reuse, R20, R76 ;  /* 0x00000014044c723c */ /* 0x040ff0000004184c */
[C---:B------:R-:W-:Y:S01]  /*c220*/  HMMA.16816.F32.BF16 R80, R4.reuse, R22, R80 ;  /* 0x000000160450723c */ /* 0x040fe20000041850 */
[----:B------:R-:W3:Y:S07]  /*c230*/  LDSM.16.MT88.4 R20, [R170+0xac00] ;  /* 0x00ac0000aa14783b */ /* 0x000eee0000004200 */
[C---:B----4-:R-:W-:Y:S08]  /*c240*/  HMMA.16816.F32.BF16 R84, R4.reuse, R16, R84 ;  /* 0x000000100454723c */ /* 0x050ff00000041854 */
[C---:B------:R-:W-:Y:S01]  /*c250*/  HMMA.16816.F32.BF16 R88, R4.reuse, R18, R88 ;  /* 0x000000120458723c */ /* 0x040fe20000041858 */
[----:B------:R-:W4:Y:S07]  /*c260*/  LDSM.16.MT88.4 R16, [R168+0xac00] ;  /* 0x00ac0000a810783b */ /* 0x000f2e0000004200 */
[C---:B-1----:R-:W-:Y:S08]  /*c270*/  HMMA.16816.F32.BF16 R92, R4.reuse, R8, R92 ;  /* 0x00000008045c723c */ /* 0x042ff0000004185c */
[C---:B------:R-:W-:Y:S01]  /*c280*/  HMMA.16816.F32.BF16 R96, R4.reuse, R10, R96 ;  /* 0x0000000a0460723c */ /* 0x040fe20000041860 */
[----:B------:R-:W1:Y:S07]  /*c290*/  LDSM.16.MT88.4 R8, [R170+0xcc00] ;  /* 0x00cc0000aa08783b */ /* 0x000e6e0000004200 */
[C---:B------:R-:W-:Y:S01]  /*c2a0*/  HMMA.16816.F32.BF16 R68, R4.reuse, R24, R68 ;  /* 0x000000180444723c */ /* 0x040fe20000041844 */
[----:B------:R-:W-:Y:S07]  /*c2b0*/  MUFU.EX2 R25, R58 ;  /* 0x0000003a00197308 */ /* 0x000fee0000000800 */
[C---:B------:R-:W-:Y:S01]  /*c2c0*/  HMMA.16816.F32.BF16 R72, R4.reuse, R26, R72 ;  /* 0x0000001a0448723c */ /* 0x040fe20000041848 */
[----:B------:R-:W5:Y:S07]  /*c2d0*/  MUFU.EX2 R24, R60 ;  /* 0x0000003c00187308 */ /* 0x000f6e0000000800 */
[C---:B--2---:R-:W-:Y:S01]  /*c2e0*/  HMMA.16816.F32.BF16 R100, R4.reuse, R12, R100 ;  /* 0x0000000c0464723c */ /* 0x044fe20000041864 */
[----:B------:R-:W-:Y:S07]  /*c2f0*/  MUFU.EX2 R26, R61 ;  /* 0x0000003d001a7308 */ /* 0x000fee0000000800 */
[----:B------:R-:W-:Y:S01]  /*c300*/  HMMA.16816.F32.BF16 R104, R4, R14, R104 ;  /* 0x0000000e0468723c */ /* 0x000fe20000041868 */
[----:B------:R-:W2:Y:S01]  /*c310*/  MUFU.EX2 R27, R63 ;  /* 0x0000003f001b7308 */ /* 0x000ea20000000800 */
[----:B------:R-:W1:Y:S05]  /*c320*/  LDSM.16.MT88.4 R12, [R168+0xcc00] ;  /* 0x00cc0000a80c783b */ /* 0x000e6a0000004200 */
[----:B------:R-:W-:Y:S01]  /*c330*/  F2FP.BF16.PACK_AB R4, R155, R156 ;  /* 0x0000009c9b04723e */ /* 0x000fe200000010ff */
[----:B------:R-:W-:Y:S01]  /*c340*/  FADD.FTZ R156, R156, R39 ;  /* 0x000000279c9c7221 */ /* 0x000fe20000010000 */
[----:B-----5:R-:W-:-:S02]  /*c350*/  F2FP.BF16.PACK_AB R5, R24, R25 ;  /* 0x000000191805723e */ /* 0x020fc400000010ff */
[----:B------:R-:W-:Y:S01]  /*c360*/  F2FP.BF16.PACK_AB R6, R132, R157 ;  /* 0x0000009d8406723e */ /* 0x000fe200000010ff */
[----:B------:R-:W-:-:S04]  /*c370*/  FADD.FTZ R156, R155, R156 ;  /* 0x0000009c9b9c7221 */ /* 0x000fc80000010000 */
[----:B------:R-:W-:Y:S01]  /*c380*/  FADD.FTZ R157, R157, R156 ;  /* 0x0000009c9d9d7221 */ /* 0x000fe20000010000 */
[----:B--2---:R-:W-:-:S03]  /*c390*/  F2FP.BF16.PACK_AB R7, R27, R26 ;  /* 0x0000001a1b07723e */ /* 0x004fc600000010ff */
[----:B------:R-:W-:-:S04]  /*c3a0*/  FADD.FTZ R195, R132, R157 ;  /* 0x0000009d84c37221 */ /* 0x000fc80000010000 */
[C---:B---3--:R-:W-:Y:S07]  /*c3b0*/  HMMA.16816.F32.BF16 R112, R4.reuse, R20, R112 ;  /* 0x000000140470723c */ /* 0x048fee0000041870 */
[----:B------:R-:W-:Y:S01]  /*c3c0*/  FADD.FTZ R21, R163, R166 ;  /* 0x000000a6a3157221 */ /* 0x000fe20000010000 */
[----:B----4-:R-:W-:Y:S03]  /*c3d0*/  HMMA.16816.F32.BF16 R68, R4, R16, R68 ;  /* 0x000000100444723c */ /* 0x010fe60000041844 */
        /* <DEDUP_REMOVED lines=23> */
[----:B--2---:R-:W-:Y:S03]  /*c550*/  HMMA.16816.F32.BF16 R92, R4, R16, R92 ;  /* 0x00000010045c723c */ /* 0x004fe6000004185c */
[----:B------:R-:W-:-:S04]  /*c560*/  FADD.FTZ R25, R24, R25 ;  /* 0x0000001918197221 */ /* 0x000fc80000010000 */
[----:B------:R-:W-:Y:S01]  /*c570*/  FADD.FTZ R26, R26, R25 ;  /* 0x000000191a1a7221 */ /* 0x000fe20000010000 */
[----:B------:R-:W-:Y:S03]  /*c580*/  HMMA.16816.F32.BF16 R96, R4, R18, R96 ;  /* 0x000000120460723c */ /* 0x000fe60000041860 */
[----:B------:R-:W-:-:S05]  /*c590*/  FADD.FTZ R194, R27, R26 ;  /* 0x0000001a1bc27221 */ /* 0x000fca0000010000 */
[C---:B-1----:R-:W-:Y:S08]  /*c5a0*/  HMMA.16816.F32.BF16 R100, R4.reuse, R8, R100 ;  /* 0x000000080464723c */ /* 0x042ff00000041864 */
[----:B------:R-:W-:Y:S11]  /*c5b0*/  HMMA.16816.F32.BF16 R104, R4, R10, R104 ;  /* 0x0000000a0468723c */ /* 0x000ff60000041868 */
[----:B------:R-:W-:Y:S08]  /*c5c0*/  @!UPT UIADD3 URZ, URZ, URZ, URZ ;  /* 0x0000003f3f3ff290 */ /* 0x000ff0000fffe03f */
.L_x_2779:
        /* <DEDUP_REMOVED lines=8> */
.L_x_2791:
        /* <DEDUP_REMOVED lines=65> */
.L_x_2788:
        /* <DEDUP_REMOVED lines=56> */
[----:B------:R-:W-:Y:S03]  /*cde0*/  ISETP.GT.AND P0, PT, R182, R175, PT ;  /* 0x000000afb600720c */ /* 0x000fe60003f04270 */
        /* <DEDUP_REMOVED lines=256> */
.L_x_2790:
        /* <DEDUP_REMOVED lines=91> */
.L_x_2789:
[----:B------:R-:W-:Y:S04]  /*e3a0*/  LEA R2, R182, R181, 0x7 ;  /* 0x000000b5b6027211 */ /* 0x000fe800078e38ff */
[----:B-1----:R-:W-:Y:S01]  /*e3b0*/  I2F R125, R2 ;  /* 0x00000002007d7306 */ /* 0x002fe20000201400 */
        /* <DEDUP_REMOVED lines=14> */
[----:B------:R-:W-:Y:S05]  /*e4a0*/  IADD3 R118, R2, 0x19, RZ ;  /* 0x0000001902767810 */ /* 0x000fea0007ffe0ff */
        /* <DEDUP_REMOVED lines=19> */
[C---:B------:R-:W-:Y:S01]  /*e5e0*/  FFMA.FTZ R10, R0.reuse, R123, R10 ;  /* 0x0000007b000a7223 */ /* 0x040fe2000001000a */
[----:B------:R-:W-:Y:S01]  /*e5f0*/  I2F R125, R125 ;  /* 0x0000007d007d7306 */ /* 0x000fe20000201400 */
[-C--:B------:R-:W-:Y:S01]  /*e600*/  FFMA.FTZ R27, R0, R129.reuse, R27 ;  /* 0x00000081001b7223 */ /* 0x080fe2000001001b */
        /* <DEDUP_REMOVED lines=11> */
[CC--:B------:R-:W-:Y:S01]  /*e6c0*/  FFMA.FTZ R22, R0.reuse, R3.reuse, R22 ;  /* 0x0000000300167223 */ /* 0x0c0fe20000010016 */
[----:B------:R-:W-:Y:S01]  /*e6d0*/  FMNMX.FTZ R129, R11, R130, !PT ;  /* 0x000000820b817209 */ /* 0x000fe20007810000 */
[----:B------:R-:W-:Y:S01]  /*e6e0*/  FFMA.FTZ R20, R0, R3, R20 ;  /* 0x0000000300147223 */ /* 0x000fe20000010014 */
[----:B------:R-:W-:Y:S01]  /*e6f0*/  FMNMX.FTZ R132, R8, R131, !PT ;  /* 0x0000008308847209 */ /* 0x000fe20007810000 */
[-C--:B------:R-:W-:Y:S01]  /*e700*/  FFMA.FTZ R23, R0, R128.reuse, R23 ;  /* 0x0000008000177223 */ /* 0x080fe20000010017 */
[----:B------:R-:W-:Y:S01]  /*e710*/  IADD3 R3, R2, 0x58, RZ ;  /* 0x0000005802037810 */ /* 0x000fe20007ffe0ff */
[C---:B------:R-:W-:Y:S01]  /*e720*/  FFMA.FTZ R21, R0.reuse, R128, R21 ;  /* 0x0000008000157223 */ /* 0x040fe20000010015 */
[----:B------:R-:W2:Y:S01]  /*e730*/  I2F R123, R123 ;  /* 0x0000007b007b7306 */ /* 0x000ea20000201400 */
[----:B------:R-:W-:Y:S01]  /*e740*/  FFMA.FTZ R9, R0, R122, R9 ;  /* 0x0000007a00097223 */ /* 0x000fe20000010009 */
[----:B------:R-:W-:Y:S01]  /*e750*/  IADD3 R122, R2, 0x41, RZ ;  /* 0x00000041027a7810 */ /* 0x000fe20007ffe0ff */
[-C--:B------:R-:W-:Y:S01]  /*e760*/  FFMA.FTZ R14, R0, R121.reuse, R14 ;  /* 0x00000079000e7223 */ /* 0x080fe2000001000e */
[----:B------:R-:W-:Y:S01]  /*e770*/  IADD3 R128, R2, 0x59, RZ ;  /* 0x0000005902807810 */ /* 0x000fe20007ffe0ff */
[C---:B------:R-:W-:Y:S01]  /*e780*/  FFMA.FTZ R12, R0.reuse, R121, R12 ;  /* 0x00000079000c7223 */ /* 0x040fe2000001000c */
[----:B------:R-:W-:Y:S01]  /*e790*/  FMNMX.FTZ R131, R9, R132, !PT ;  /* 0x0000008409837209 */ /* 0x000fe20007810000 */
[-C--:B------:R-:W-:Y:S01]  /*e7a0*/  FFMA.FTZ R15, R0, R120.reuse, R15 ;  /* 0x00000078000f7223 */ /* 0x080fe2000001000f */
[----:B------:R-:W-:Y:S01]  /*e7b0*/  FMNMX.FTZ R130, R14, R129, !PT ;  /* 0x000000810e827209 */ /* 0x000fe20007810000 */
[C---:B------:R-:W-:Y:S01]  /*e7c0*/  FFMA.FTZ R13, R0.reuse, R120, R13 ;  /* 0x00000078000d7223 */ /* 0x040fe2000001000d */
[----:B------:R-:W3:Y:S01]  /*e7d0*/  I2F R122, R122 ;  /* 0x0000007a007a7306 */ /* 0x000ee20000201400 */
[CC--:B------:R-:W-:Y:S01]  /*e7e0*/  FFMA.FTZ R18, R0.reuse, R119.reuse, R18 ;  /* 0x0000007700127223 */ /* 0x0c0fe20000010012 */
[----:B------:R-:W-:Y:S01]  /*e7f0*/  FMNMX.FTZ R129, R15, R130, !PT ;  /* 0x000000820f817209 */ /* 0x000fe20007810000 */
[----:B------:R-:W-:Y:S01]  /*e800*/  FFMA.FTZ R16, R0, R119, R16 ;  /* 0x0000007700107223 */ /* 0x000fe20000010010 */
[----:B------:R-:W-:Y:S01]  /*e810*/  FMNMX.FTZ R132, R12, R131, !PT ;  /* 0x000000830c847209 */ /* 0x000fe20007810000 */
[-C--:B------:R-:W-:Y:S01]  /*e820*/  FFMA.FTZ R19, R0, R118.reuse, R19 ;  /* 0x0000007600137223 */ /* 0x080fe20000010013 */
[----:B------:R-:W-:Y:S01]  /*e830*/  FMNMX.FTZ R130, R18, R129, !PT ;  /* 0x0000008112827209 */ /* 0x000fe20007810000 */
[C---:B------:R-:W-:Y:S01]  /*e840*/  FFMA.FTZ R17, R0.reuse, R118, R17 ;  /* 0x0000007600117223 */ /* 0x040fe20000010011 */
[----:B------:R-:W-:Y:S01]  /*e850*/  FMNMX.FTZ R131, R13, R132, !PT ;  /* 0x000000840d837209 */ /* 0x000fe20007810000 */
[C---:B-1----:R-:W-:Y:S01]  /*e860*/  FFMA.FTZ R35, R0.reuse, R124, R35 ;  /* 0x0000007c00237223 */ /* 0x042fe20000010023 */
[----:B------:R-:W1:Y:S01]  /*e870*/  I2F R3, R3 ;  /* 0x0000000300037306 */ /* 0x000e620000201400 */
[----:B------:R-:W-:Y:S01]  /*e880*/  FMNMX.FTZ R129, R19, R130, !PT ;  /* 0x0000008213817209 */ /* 0x000fe20007810000 */
[----:B------:R-:W-:Y:S01]  /*e890*/  FFMA.FTZ R33, R0, R124, R33 ;  /* 0x0000007c00217223 */ /* 0x000fe20000010021 */
[----:B------:R-:W-:Y:S01]  /*e8a0*/  FMNMX.FTZ R132, R16, R131, !PT ;  /* 0x0000008310847209 */ /* 0x000fe20007810000 */
[-C--:B--2---:R-:W-:Y:S01]  /*e8b0*/  FFMA.FTZ R38, R0, R123.reuse, R38 ;  /* 0x0000007b00267223 */ /* 0x084fe20000010026 */
[----:B------:R-:W-:Y:S01]  /*e8c0*/  IADD3 R121, R2, 0x48, RZ ;  /* 0x0000004802797810 */ /* 0x000fe20007ffe0ff */
[----:B------:R-:W-:Y:S01]  /*e8d0*/  FFMA.FTZ R36, R0, R123, R36 ;  /* 0x0000007b00247223 */ /* 0x000fe20000010024 */
[----:B------:R-:W-:Y:S01]  /*e8e0*/  IADD3 R120, R2, 0x49, RZ ;  /* 0x0000004902787810 */ /* 0x000fe20007ffe0ff */
[----:B------:R-:W-:Y:S01]  /*e8f0*/  FFMA.FTZ R30, R0, R127, R30 ;  /* 0x0000007f001e7223 */ /* 0x000fe2000001001e */
[----:B------:R-:W-:Y:S01]  /*e900*/  FMNMX.FTZ R130, R22, R129, !PT ;  /* 0x0000008116827209 */ /* 0x000fe20007810000 */
[----:B------:R-:W2:Y:S01]  /*e910*/  I2F R128, R128 ;  /* 0x0000008000807306 */ /* 0x000ea20000201400 */
[----:B------:R-:W-:Y:S01]  /*e920*/  FMNMX.FTZ R131, R17, R132, !PT ;  /* 0x0000008411837209 */ /* 0x000fe20007810000 */
[----:B------:R-:W-:Y:S01]  /*e930*/  FFMA.FTZ R28, R0, R127, R28 ;  /* 0x0000007f001c7223 */ /* 0x000fe2000001001c */
[----:B------:R-:W-:Y:S01]  /*e940*/  IADD3 R124, R2, 0x69, RZ ;  /* 0x00000069027c7810 */ /* 0x000fe20007ffe0ff */
[----:B------:R-:W-:Y:S01]  /*e950*/  FFMA.FTZ R29, R0, R126, R29 ;  /* 0x0000007e001d7223 */ /* 0x000fe2000001001d */
[----:B------:R-:W-:Y:S01]  /*e960*/  IADD3 R119, R2, 0x50, RZ ;  /* 0x0000005002777810 */ /* 0x000fe20007ffe0ff */
[CC--:B------:R-:W-:Y:S01]  /*e970*/  FFMA.FTZ R34, R0.reuse, R125.reuse, R34 ;  /* 0x0000007d00227223 */ /* 0x0c0fe20000010022 */
[----:B------:R-:W-:Y:S01]  /*e980*/  FMNMX.FTZ R129, R23, R130, !PT ;  /* 0x0000008217817209 */ /* 0x000fe20007810000 */
[----:B------:R-:W-:Y:S01]  /*e990*/  FFMA.FTZ R32, R0, R125, R32 ;  /* 0x0000007d00207223 */ /* 0x000fe20000010020 */
[----:B------:R-:W-:Y:S01]  /*e9a0*/  FMNMX.FTZ R132, R20, R131, !PT ;  /* 0x0000008314847209 */ /* 0x000fe20007810000 */
[----:B------:R-:W4:Y:S01]  /*e9b0*/  I2F R121, R121 ;  /* 0x0000007900797306 */ /* 0x000f220000201400 */
[----:B------:R-:W-:Y:S01]  /*e9c0*/  FMNMX.FTZ R130, R26, R129, !PT ;  /* 0x000000811a827209 */ /* 0x000fe20007810000 */
[C---:B---3--:R-:W-:Y:S01]  /*e9d0*/  FFMA.FTZ R39, R0.reuse, R122, R39 ;  /* 0x0000007a00277223 */ /* 0x048fe20000010027 */
[----:B------:R-:W-:Y:S01]  /*e9e0*/  FMNMX.FTZ R131, R21, R132, !PT ;  /* 0x0000008415837209 */ /* 0x000fe20007810000 */
[C---:B------:R-:W-:Y:S01]  /*e9f0*/  FFMA.FTZ R37, R0.reuse, R122, R37 ;  /* 0x0000007a00257223 */ /* 0x040fe20000010025 */
[----:B------:R-:W-:Y:S01]  /*ea00*/  FMNMX.FTZ R129, R27, R130, !PT ;  /* 0x000000821b817209 */ /* 0x000fe20007810000 */
[----:B-1----:R-:W-:Y:S01]  /*ea10*/  FFMA.FTZ R50, R0, R3, R50 ;  /* 0x0000000300327223 */ /* 0x002fe20000010032 */
[----:B------:R-:W-:Y:S01]  /*ea20*/  FMNMX.FTZ R130, R24, R131, !PT ;  /* 0x0000008318827209 */ /* 0x000fe20007810000 */
[----:B------:R-:W-:Y:S01]  /*ea30*/  FFMA.FTZ R48, R0, R3, R48 ;  /* 0x0000000300307223 */ /* 0x000fe20000010030 */
[----:B------:R-:W-:Y:S01]  /*ea40*/  FMNMX.FTZ R132, R30, R129, !PT ;  /* 0x000000811e847209 */ /* 0x000fe20007810000 */
[----:B------:R-:W1:Y:S01]  /*ea50*/  I2F R120, R120 ;  /* 0x0000007800787306 */ /* 0x000e620000201400 */
[----:B------:R-:W-:Y:S02]  /*ea60*/  FMNMX.FTZ R133, R25, R130, !PT ;  /* 0x0000008219857209 */ /* 0x000fe40007810000 */
[----:B------:R-:W-:Y:S01]  /*ea70*/  IADD3 R118, R2, 0x51, RZ ;  /* 0x0000005102767810 */ /* 0x000fe20007ffe0ff */
[C---:B--2---:R-:W-:Y:S01]  /*ea80*/  FFMA.FTZ R51, R0.reuse, R128, R51 ;  /* 0x0000008000337223 */ /* 0x044fe20000010033 */
[----:B------:R-:W-:Y:S01]  /*ea90*/  FMNMX.FTZ R131, R31, R132, !PT ;  /* 0x000000841f837209 */ /* 0x000fe20007810000 */
[----:B------:R-:W-:Y:S01]  /*eaa0*/  FFMA.FTZ R49, R0, R128, R49 ;  /* 0x0000008000317223 */ /* 0x000fe20000010031 */
[----:B------:R-:W-:Y:S02]  /*eab0*/  FMNMX.FTZ R130, R28, R133, !PT ;  /* 0x000000851c827209 */ /* 0x000fe40007810000 */
[----:B------:R-:W-:Y:S01]  /*eac0*/  FMNMX.FTZ R122, R34, R131, !PT ;  /* 0x00000083227a7209 */ /* 0x000fe20007810000 */
[----:B------:R2:W3:Y:S01]  /*ead0*/  I2F R123, R124 ;  /* 0x0000007c007b7306 */ /* 0x0004e20000201400 */
[----:B------:R-:W-:Y:S02]  /*eae0*/  FMNMX.FTZ R131, R29, R130, !PT ;  /* 0x000000821d837209 */ /* 0x000fe40007810000 */
[----:B------:R-:W-:Y:S01]  /*eaf0*/  IADD3 R129, R2, 0x70, RZ ;  /* 0x0000007002817810 */ /* 0x000fe20007ffe0ff */
[CC--:B----4-:R-:W-:Y:S01]  /*eb00*/  FFMA.FTZ R42, R0.reuse, R121.reuse, R42 ;  /* 0x00000079002a7223 */ /* 0x0d0fe2000001002a */
[----:B------:R-:W-:Y:S01]  /*eb10*/  FMNMX.FTZ R133, R35, R122, !PT ;  /* 0x0000007a23857209 */ /* 0x000fe20007810000 */
[----:B------:R-:W-:Y:S01]  /*eb20*/  FFMA.FTZ R40, R0, R121, R40 ;  /* 0x0000007900287223 */ /* 0x000fe20000010028 */
[----:B------:R-:W-:Y:S02]  /*eb30*/  IADD3 R127, R2, 0x60, RZ ;  /* 0x00000060027f7810 */ /* 0x000fe40007ffe0ff */
[----:B------:R-:W-:Y:S01]  /*eb40*/  FMNMX.FTZ R122, R38, R133, !PT ;  /* 0x00000085267a7209 */ /* 0x000fe20007810000 */
[----:B------:R-:W4:Y:S01]  /*eb50*/  I2F R119, R119 ;  /* 0x0000007700777306 */ /* 0x000f220000201400 */
[C---:B------:R-:W-:Y:S02]  /*eb60*/  IADD3 R126, R2.reuse, 0x61, RZ ;  /* 0x00000061027e7810 */ /* 0x040fe40007ffe0ff */
[----:B------:R-:W-:Y:S01]  /*eb70*/  IADD3 R125, R2, 0x68, RZ ;  /* 0x00000068027d7810 */ /* 0x000fe20007ffe0ff */
[CC--:B-1----:R-:W-:Y:S02]  /*eb80*/  FFMA.FTZ R43, R0.reuse, R120.reuse, R43 ;  /* 0x00000078002b7223 */ /* 0x0c2fe4000001002b */
[----:B------:R-:W-:Y:S01]  /*eb90*/  FFMA.FTZ R41, R0, R120, R41 ;  /* 0x0000007800297223 */ /* 0x000fe20000010029 */
[----:B------:R-:W-:Y:S03]  /*eba0*/  IADD3 R120, R2, 0x71, RZ ;  /* 0x0000007102787810 */ /* 0x000fe60007ffe0ff */
[----:B------:R-:W1:Y:S01]  /*ebb0*/  I2F R118, R118 ;  /* 0x0000007600767306 */ /* 0x000e620000201400 */
[----:B--2---:R-:W-:Y:S01]  /*ebc0*/  FMNMX.FTZ R124, R32, R131, !PT ;  /* 0x00000083207c7209 */ /* 0x004fe20007810000 */
[CC--:B---3--:R-:W-:Y:S01]  /*ebd0*/  FFMA.FTZ R59, R0.reuse, R123.reuse, R59 ;  /* 0x0000007b003b7223 */ /* 0x0c8fe2000001003b */
[----:B------:R-:W-:Y:S01]  /*ebe0*/  FMNMX.FTZ R131, R39, R122, !PT ;  /* 0x0000007a27837209 */ /* 0x000fe20007810000 */
[----:B------:R-:W-:Y:S01]  /*ebf0*/  FFMA.FTZ R57, R0, R123, R57 ;  /* 0x0000007b00397223 */ /* 0x000fe20000010039 */
[----:B------:R-:W-:Y:S05]  /*ec00*/  FMNMX.FTZ R133, R33, R124, !PT ;  /* 0x0000007c21857209 */ /* 0x000fea0007810000 */
[----:B------:R-:W2:Y:S01]  /*ec10*/  I2F R121, R129 ;  /* 0x0000008100797306 */ /* 0x000ea20000201400 */
[----:B------:R-:W-:Y:S02]  /*ec20*/  FMNMX.FTZ R124, R42, R131, !PT ;  /* 0x000000832a7c7209 */ /* 0x000fe40007810000 */
[----:B------:R-:W-:Y:S01]  /*ec30*/  FMNMX.FTZ R122, R36, R133, !PT ;  /* 0x00000085247a7209 */ /* 0x000fe20007810000 */
[CC--:B----4-:R-:W-:Y:S01]  /*ec40*/  FFMA.FTZ R46, R0.reuse, R119.reuse, R46 ;  /* 0x00000077002e7223 */ /* 0x0d0fe2000001002e */
[----:B------:R-:W-:Y:S01]  /*ec50*/  FMNMX.FTZ R131, R43, R124, !PT ;  /* 0x0000007c2b837209 */ /* 0x000fe20007810000 */
[----:B------:R-:W-:Y:S01]  /*ec60*/  FFMA.FTZ R44, R0, R119, R44 ;  /* 0x00000077002c7223 */ /* 0x000fe2000001002c */
[----:B------:R-:W-:Y:S03]  /*ec70*/  FMNMX.FTZ R133, R37, R122, !PT ;  /* 0x0000007a25857209 */ /* 0x000fe60007810000 */
[----:B------:R3:W4:Y:S01]  /*ec80*/  I2F R119, R120 ;  /* 0x0000007800777306 */ /* 0x0007220000201400 */
[----:B------:R-:W-:Y:S01]  /*ec90*/  FMNMX.FTZ R122, R40, R133, !PT ;  /* 0x00000085287a7209 */ /* 0x000fe20007810000 */
[C---:B-1----:R-:W-:Y:S03]  /*eca0*/  FFMA.FTZ R47, R0.reuse, R118, R47 ;  /* 0x00000076002f7223 */ /* 0x042fe6000001002f */
[----:B------:R-:W-:Y:S01]  /*ecb0*/  FMNMX.FTZ R3, R41, R122, !PT ;  /* 0x0000007a29037209 */ /* 0x000fe20007810000 */
[----:B------:R-:W-:Y:S01]  /*ecc0*/  FFMA.FTZ R45, R0, R118, R45 ;  /* 0x00000076002d7223 */ /* 0x000fe2000001002d */
[----:B------:R-:W-:Y:S03]  /*ecd0*/  FMNMX.FTZ R118, R46, R131, !PT ;  /* 0x000000832e767209 */ /* 0x000fe60007810000 */
[----:B------:R-:W1:Y:S01]  /*ece0*/  I2F R127, R127 ;  /* 0x0000007f007f7306 */ /* 0x000e620000201400 */
[----:B------:R-:W-:Y:S02]  /*ecf0*/  FMNMX.FTZ R131, R47, R118, !PT ;  /* 0x000000762f837209 */ /* 0x000fe40007810000 */
[----:B------:R-:W-:Y:S01]  /*ed00*/  FMNMX.FTZ R118, R44, R3, !PT ;  /* 0x000000032c767209 */ /* 0x000fe20007810000 */
[-C--:B--2---:R-:W-:Y:S01]  /*ed10*/  FFMA.FTZ R62, R0, R121.reuse, R62 ;  /* 0x00000079003e7223 */ /* 0x084fe2000001003e */
[----:B------:R-:W-:Y:S01]  /*ed20*/  IADD3 R129, R2, 0x78, RZ ;  /* 0x0000007802817810 */ /* 0x000fe20007ffe0ff */
[----:B------:R-:W-:Y:S01]  /*ed30*/  FFMA.FTZ R60, R0, R121, R60 ;  /* 0x00000079003c7223 */ /* 0x000fe2000001003c */
[----:B------:R-:W-:Y:S02]  /*ed40*/  FMNMX.FTZ R3, R45, R118, !PT ;  /* 0x000000762d037209 */ /* 0x000fe40007810000 */
[----:B------:R-:W-:Y:S01]  /*ed50*/  IADD3 R2, R2, 0x79, RZ ;  /* 0x0000007902027810 */ /* 0x000fe20007ffe0ff */
[----:B------:R-:W2:Y:S01]  /*ed60*/  I2F R126, R126 ;  /* 0x0000007e007e7306 */ /* 0x000ea20000201400 */
[----:B------:R-:W-:Y:S02]  /*ed70*/  FMNMX.FTZ R118, R48, R3, !PT ;  /* 0x0000000330767209 */ /* 0x000fe40007810000 */
[----:B---3--:R-:W-:Y:S01]  /*ed80*/  FMNMX.FTZ R120, R50, R131, !PT ;  /* 0x0000008332787209 */ /* 0x008fe20007810000 */
[CC--:B----4-:R-:W-:Y:S01]  /*ed90*/  FFMA.FTZ R63, R0.reuse, R119.reuse, R63 ;  /* 0x00000077003f7223 */ /* 0x0d0fe2000001003f */
[----:B------:R-:W-:Y:S01]  /*eda0*/  FMNMX.FTZ R3, R49, R118, !PT ;  /* 0x0000007631037209 */ /* 0x000fe20007810000 */
[C---:B------:R-:W-:Y:S01]  /*edb0*/  FFMA.FTZ R61, R0.reuse, R119, R61 ;  /* 0x00000077003d7223 */ /* 0x040fe2000001003d */
[----:B------:R-:W-:Y:S03]  /*edc0*/  FMNMX.FTZ R131, R51, R120, !PT ;  /* 0x0000007833837209 */ /* 0x000fe60007810000 */
[----:B------:R-:W3:Y:S01]  /*edd0*/  I2F R125, R125 ;  /* 0x0000007d007d7306 */ /* 0x000ee20000201400 */
[CC--:B-1----:R-:W-:Y:S02]  /*ede0*/  FFMA.FTZ R54, R0.reuse, R127.reuse, R54 ;  /* 0x0000007f00367223 */ /* 0x0c2fe40000010036 */
[----:B------:R-:W-:Y:S03]  /*edf0*/  FFMA.FTZ R52, R0, R127, R52 ;  /* 0x0000007f00347223 */ /* 0x000fe60000010034 */
[----:B------:R-:W-:Y:S04]  /*ee00*/  FMNMX.FTZ R120, R54, R131, !PT ;  /* 0x0000008336787209 */ /* 0x000fe80007810000 */
[----:B------:R-:W1:Y:S01]  /*ee10*/  I2F R129, R129 ;  /* 0x0000008100817306 */ /* 0x000e620000201400 */
[----:B------:R-:W-:Y:S01]  /*ee20*/  FMNMX.FTZ R118, R52, R3, !PT ;  /* 0x0000000334767209 */ /* 0x000fe20007810000 */
[CC--:B--2---:R-:W-:Y:S02]  /*ee30*/  FFMA.FTZ R55, R0.reuse, R126.reuse, R55 ;  /* 0x0000007e00377223 */ /* 0x0c4fe40000010037 */
[C---:B------:R-:W-:Y:S03]  /*ee40*/  FFMA.FTZ R53, R0.reuse, R126, R53 ;  /* 0x0000007e00357223 */ /* 0x040fe60000010035 */
[----:B------:R-:W-:Y:S03]  /*ee50*/  FMNMX.FTZ R127, R55, R120, !PT ;  /* 0x00000078377f7209 */ /* 0x000fe60007810000 */
[----:B------:R-:W2:Y:S01]  /*ee60*/  I2F R2, R2 ;  /* 0x0000000200027306 */ /* 0x000ea20000201400 */
[----:B------:R-:W-:Y:S01]  /*ee70*/  FMNMX.FTZ R3, R53, R118, !PT ;  /* 0x0000007635037209 */ /* 0x000fe20007810000 */
[CC--:B---3--:R-:W-:Y:S02]  /*ee80*/  FFMA.FTZ R58, R0.reuse, R125.reuse, R58 ;  /* 0x0000007d003a7223 */ /* 0x0c8fe4000001003a */
[----:B------:R-:W-:Y:S03]  /*ee90*/  FFMA.FTZ R56, R0, R125, R56 ;  /* 0x0000007d00387223 */ /* 0x000fe60000010038 */
[----:B------:R-:W-:Y:S02]  /*eea0*/  FMNMX.FTZ R120, R58, R127, !PT ;  /* 0x0000007f3a787209 */ /* 0x000fe40007810000 */
[----:B------:R-:W-:Y:S02]  /*eeb0*/  FMNMX.FTZ R118, R56, R3, !PT ;  /* 0x0000000338767209 */ /* 0x000fe40007810000 */
[----:B------:R-:W-:Y:S01]  /*eec0*/  FMNMX.FTZ R125, R59, R120, !PT ;  /* 0x000000783b7d7209 */ /* 0x000fe20007810000 */
[CC--:B-1----:R-:W-:Y:S01]  /*eed0*/  FFMA.FTZ R66, R0.reuse, R129.reuse, R66 ;  /* 0x0000008100427223 */ /* 0x0c2fe20000010042 */
[----:B------:R-:W-:Y:S01]  /*eee0*/  FMNMX.FTZ R121, R57, R118, !PT ;  /* 0x0000007639797209 */ /* 0x000fe20007810000 */
[----:B------:R-:W-:Y:S01]  /*eef0*/  FFMA.FTZ R64, R0, R129, R64 ;  /* 0x0000008100407223 */ /* 0x000fe20000010040 */
[----:B------:R-:W-:Y:S02]  /*ef00*/  FMNMX.FTZ R120, R62, R125, !PT ;  /* 0x0000007d3e787209 */ /* 0x000fe40007810000 */
[----:B------:R-:W-:Y:S02]  /*ef10*/  LDSM.16.MT88.4 R124, [R168+0x9000] ;  /* 0x00900000a87c783b */ /* 0x000fe40000004200 */
[----:B------:R-:W-:Y:S02]  /*ef20*/  FMNMX.FTZ R3, R63, R120, !PT ;  /* 0x000000783f037209 */ /* 0x000fe40007810000 */
[----:B------:R-:W-:Y:S01]  /*ef30*/  FMNMX.FTZ R120, R60, R121, !PT ;  /* 0x000000793c787209 */ /* 0x000fe20007810000 */
[-C--:B--2---:R-:W-:Y:S01]  /*ef40*/  FFMA.FTZ R67, R0, R2.reuse, R67 ;  /* 0x0000000200437223 */ /* 0x084fe20000010043 */
[----:B------:R-:W-:Y:S01]  /*ef50*/  FMNMX.FTZ R118, R66, R3, !PT ;  /* 0x0000000342767209 */ /* 0x000fe20007810000 */
[----:B------:R-:W-:Y:S01]  /*ef60*/  FFMA.FTZ R65, R0, R2, R65 ;  /* 0x0000000200417223 */ /* 0x000fe20000010041 */
[----:B------:R-:W-:Y:S02]  /*ef70*/  FMNMX.FTZ R3, R61, R120, !PT ;  /* 0x000000783d037209 */ /* 0x000fe40007810000 */
        /* <DEDUP_REMOVED lines=14> */
[----:B------:R-:W-:Y:S01]  /*f060*/  FMUL.FTZ R117, R118, c[0x0][0x23c] ;  /* 0x00008f0076757a20 */ /* 0x000fe20000410000 */
[----:B------:R-:W1:Y:S02]  /*f070*/  LDSM.16.MT88.4 R120, [R170+0x9000] ;  /* 0x00900000aa78783b */ /* 0x000e640000004200 */
[----:B------:R-:W-:Y:S01]  /*f080*/  FSEL R133, R133, RZ, P0 ;  /* 0x000000ff85857208 */ /* 0x000fe20000000000 */
[C---:B------:R-:W-:Y:S01]  /*f090*/  FADD.FTZ R118, -R3.reuse, R116 ;  /* 0x0000007403767221 */ /* 0x040fe20000010100 */
[C---:B------:R-:W-:Y:S01]  /*f0a0*/  FSETP.NEU.FTZ.AND P0, PT, R3.reuse, -INF , PT ;  /* 0xff8000000300780b */ /* 0x040fe20003f1d000 */
[----:B------:R-:W2:Y:S02]  /*f0b0*/  MUFU.EX2 R117, R117 ;  /* 0x0000007500757308 */ /* 0x000ea40000000800 */
[----:B------:R-:W-:Y:S02]  /*f0c0*/  FMUL.FTZ R116, R118, c[0x0][0x23c] ;  /* 0x00008f0076747a20 */ /* 0x000fe40000410000 */
[----:B------:R-:W-:Y:S02]  /*f0d0*/  FMUL.FTZ R118, R3, c[0x0][0x23c] ;  /* 0x00008f0003767a20 */ /* 0x000fe40000410000 */
[--C-:B------:R-:W-:Y:S02]  /*f0e0*/  FFMA.FTZ R129, R10, c[0x0][0x23c], -R133.reuse ;  /* 0x00008f000a817a23 */ /* 0x100fe40000010885 */
[--C-:B------:R-:W-:Y:S01]  /*f0f0*/  FFMA.FTZ R128, R11, c[0x0][0x23c], -R133.reuse ;  /* 0x00008f000b807a23 */ /* 0x100fe20000010885 */
[----:B------:R-:W-:Y:S01]  /*f100*/  FSEL R118, R118, RZ, P0 ;  /* 0x000000ff76767208 */ /* 0x000fe20000000000 */
[--C-:B------:R-:W-:Y:S01]  /*f110*/  FFMA.FTZ R143, R6, c[0x0][0x23c], -R133.reuse ;  /* 0x00008f00068f7a23 */ /* 0x100fe20000010885 */
[----:B------:R-:W3:Y:S01]  /*f120*/  MUFU.EX2 R116, R116 ;  /* 0x0000007400747308 */ /* 0x000ee20000000800 */
[--C-:B------:R-:W-:Y:S01]  /*f130*/  FFMA.FTZ R132, R7, c[0x0][0x23c], -R133.reuse ;  /* 0x00008f0007847a23 */ /* 0x100fe20000010885 */
[----:B------:R-:W-:Y:S01]  /*f140*/  ISETP.GT.AND P0, PT, R182, R175, PT ;  /* 0x000000afb600720c */ /* 0x000fe20003f04270 */
[--C-:B------:R-:W-:Y:S02]  /*f150*/  FFMA.FTZ R130, R8, c[0x0][0x23c], -R118.reuse ;  /* 0x00008f0008827a23 */ /* 0x100fe40000010876 */
[--C-:B------:R-:W-:Y:S02]  /*f160*/  FFMA.FTZ R119, R9, c[0x0][0x23c], -R118.reuse ;  /* 0x00008f0009777a23 */ /* 0x100fe40000010876 */
[--C-:B------:R-:W-:Y:S02]  /*f170*/  FFMA.FTZ R144, R4, c[0x0][0x23c], -R118.reuse ;  /* 0x00008f0004907a23 */ /* 0x100fe40000010876 */
[--C-:B------:R-:W-:Y:S01]  /*f180*/  FFMA.FTZ R131, R5, c[0x0][0x23c], -R118.reuse ;  /* 0x00008f0005837a23 */ /* 0x100fe20000010876 */
[----:B------:R-:W-:Y:S01]  /*f190*/  MUFU.EX2 R143, R143 ;  /* 0x0000008f008f7308 */ /* 0x000fe20000000800 */
[--C-:B------:R-:W-:Y:S02]  /*f1a0*/  FFMA.FTZ R135, R12, c[0x0][0x23c], -R118.reuse ;  /* 0x00008f000c877a23 */ /* 0x100fe40000010876 */
[C---:B--2---:R-:W-:Y:S02]  /*f1b0*/  FMUL.FTZ R10, R117.reuse, R110 ;  /* 0x0000006e750a7220 */ /* 0x044fe40000410000 */
[C---:B------:R-:W-:Y:S02]  /*f1c0*/  FMUL.FTZ R11, R117.reuse, R111 ;  /* 0x0000006f750b7220 */ /* 0x040fe40000410000 */
[C---:B------:R-:W-:Y:S02]  /*f1d0*/  FMUL.FTZ R6, R117.reuse, R114 ;  /* 0x0000007275067220 */ /* 0x040fe40000410000 */
[C---:B------:R-:W-:Y:S01]  /*f1e0*/  FMUL.FTZ R7, R117.reuse, R115 ;  /* 0x0000007375077220 */ /* 0x040fe20000410000 */
[----:B------:R-:W2:Y:S01]  /*f1f0*/  MUFU.EX2 R132, R132 ;  /* 0x0000008400847308 */ /* 0x000ea20000000800 */
        /* <DEDUP_REMOVED lines=49> */
[C---:B------:R-:W-:Y:S02]  /*f510*/  FMUL.FTZ R100, R116.reuse, R100 ;  /* 0x0000006474647220 */ /* 0x040fe40000410000 */
[C---:B------:R-:W-:Y:S02]  /*f520*/  FMUL.FTZ R101, R116.reuse, R101 ;  /* 0x0000006574657220 */ /* 0x040fe40000410000 */
[----:B------:R-:W-:Y:S01]  /*f530*/  FMUL.FTZ R12, R116, R104 ;  /* 0x00000068740c7220 */ /* 0x000fe20000410000 */
[----:B----4-:R-:W-:Y:S01]  /*f540*/  F2FP.BF16.PACK_AB R114, R119, R130 ;  /* 0x000000827772723e */ /* 0x010fe200000010ff */
[--C-:B------:R-:W-:Y:S02]  /*f550*/  FFMA.FTZ R137, R22, c[0x0][0x23c], -R133.reuse ;  /* 0x00008f0016897a23 */ /* 0x100fe40000010885 */
[--C-:B------:R-:W-:Y:S02]  /*f560*/  FFMA.FTZ R136, R21, c[0x0][0x23c], -R118.reuse ;  /* 0x00008f0015887a23 */ /* 0x100fe40000010876 */
[--C-:B------:R-:W-:Y:S02]  /*f570*/  FFMA.FTZ R141, R30, c[0x0][0x23c], -R133.reuse ;  /* 0x00008f001e8d7a23 */ /* 0x100fe40000010885 */
[C---:B-1----:R-:W-:Y:S01]  /*f580*/  HMMA.16816.F32.BF16 R4, R112.reuse, R120, R4 ;  /* 0x000000787004723c */ /* 0x042fe20000041804 */
[----:B------:R-:W-:Y:S04]  /*f590*/  MUFU.EX2 R137, R137 ;  /* 0x0000008900897308 */ /* 0x000fe80000000800 */
[--C-:B------:R-:W-:Y:S02]  /*f5a0*/  FFMA.FTZ R140, R31, c[0x0][0x23c], -R133.reuse ;  /* 0x00008f001f8c7a23 */ /* 0x100fe40000010885 */
[--C-:B------:R-:W-:Y:S01]  /*f5b0*/  FFMA.FTZ R139, R34, c[0x0][0x23c], -R133.reuse ;  /* 0x00008f00228b7a23 */ /* 0x100fe20000010885 */
[C---:B------:R-:W-:Y:S01]  /*f5c0*/  HMMA.16816.F32.BF16 R8, R112.reuse, R122, R8 ;  /* 0x0000007a7008723c */ /* 0x040fe20000041808 */
[----:B------:R-:W1:Y:S02]  /*f5d0*/  LDSM.16.MT88.4 R120, [R168+0xb000] ;  /* 0x00b00000a878783b */ /* 0x000e640000004200 */
[----:B------:R-:W-:Y:S01]  /*f5e0*/  MUFU.EX2 R136, R136 ;  /* 0x0000008800887308 */ /* 0x000fe20000000800 */
[--C-:B------:R-:W-:Y:S02]  /*f5f0*/  FFMA.FTZ R138, R35, c[0x0][0x23c], -R133.reuse ;  /* 0x00008f00238a7a23 */ /* 0x100fe40000010885 */
[--C-:B------:R-:W-:Y:S02]  /*f600*/  FFMA.FTZ R142, R28, c[0x0][0x23c], -R118.reuse ;  /* 0x00008f001c8e7a23 */ /* 0x100fe40000010876 */
[C---:B------:R-:W-:Y:S04]  /*f610*/  HMMA.16816.F32.BF16 R68, R112.reuse, R124, R68 ;  /* 0x0000007c7044723c */ /* 0x040fe80000041844 */
[--C-:B------:R-:W-:Y:S01]  /*f620*/  FFMA.FTZ R145, R29, c[0x0][0x23c], -R118.reuse ;  /* 0x00008f001d917a23 */ /* 0x100fe20000010876 */
[----:B------:R-:W-:Y:S01]  /*f630*/  MUFU.EX2 R141, R141 ;  /* 0x0000008d008d7308 */ /* 0x000fe20000000800 */
[----:B------:R-:W-:Y:S01]  /*f640*/  LDSM.16.MT88.4 R28, [R170+0xc000] ;  /* 0x00c00000aa1c783b */ /* 0x000fe20000004200 */
[--C-:B------:R-:W-:Y:S01]  /*f650*/  FFMA.FTZ R146, R32, c[0x0][0x23c], -R118.reuse ;  /* 0x00008f0020927a23 */ /* 0x100fe20000010876 */
[C---:B------:R-:W-:Y:S04]  /*f660*/  HMMA.16816.F32.BF16 R72, R112.reuse, R126, R72 ;  /* 0x0000007e7048723c */ /* 0x040fe80000041848 */
[--C-:B------:R-:W-:Y:S02]  /*f670*/  FFMA.FTZ R147, R33, c[0x0][0x23c], -R118.reuse ;  /* 0x00008f0021937a23 */ /* 0x100fe40000010876 */
[----:B------:R-:W-:Y:S01]  /*f680*/  LDSM.16.MT88.4 R32, [R170+0xc400] ;  /* 0x00c40000aa20783b */ /* 0x000fe20000004200 */
[--C-:B------:R-:W-:Y:S01]  /*f690*/  FFMA.FTZ R150, R38, c[0x0][0x23c], -R133.reuse ;  /* 0x00008f0026967a23 */ /* 0x100fe20000010885 */
[C---:B---3--:R-:W-:Y:S01]  /*f6a0*/  HMMA.16816.F32.BF16 R76, R112.reuse, R108, R76 ;  /* 0x0000006c704c723c */ /* 0x048fe2000004184c */
[----:B------:R-:W-:Y:S03]  /*f6b0*/  MUFU.EX2 R140, R140 ;  /* 0x0000008c008c7308 */ /* 0x000fe60000000800 */
[--C-:B------:R-:W-:Y:S02]  /*f6c0*/  FFMA.FTZ R151, R39, c[0x0][0x23c], -R133.reuse ;  /* 0x00008f0027977a23 */ /* 0x100fe40000010885 */
[--C-:B------:R-:W-:Y:S02]  /*f6d0*/  FFMA.FTZ R148, R42, c[0x0][0x23c], -R133.reuse ;  /* 0x00008f002a947a23 */ /* 0x100fe40000010885 */
[C---:B------:R-:W-:Y:S01]  /*f6e0*/  HMMA.16816.F32.BF16 R80, R112.reuse, R110, R80 ;  /* 0x0000006e7050723c */ /* 0x040fe20000041850 */
[----:B------:R-:W2:Y:S02]  /*f6f0*/  LDSM.16.MT88.4 R108, [R170+0xd000] ;  /* 0x00d00000aa6c783b */ /* 0x000ea40000004200 */
[----:B------:R-:W-:Y:S01]  /*f700*/  MUFU.EX2 R139, R139 ;  /* 0x0000008b008b7308 */ /* 0x000fe20000000800 */
[--C-:B------:R-:W-:Y:S02]  /*f710*/  FFMA.FTZ R149, R43, c[0x0][0x23c], -R133.reuse ;  /* 0x00008f002b957a23 */ /* 0x100fe40000010885 */
[--C-:B------:R-:W-:Y:S02]  /*f720*/  FFMA.FTZ R153, R37, c[0x0][0x23c], -R118.reuse ;  /* 0x00008f0025997a23 */ /* 0x100fe40000010876 */
[--C-:B------:R-:W-:Y:S01]  /*f730*/  FFMA.FTZ R155, R41, c[0x0][0x23c], -R118.reuse ;  /* 0x00008f00299b7a23 */ /* 0x100fe20000010876 */
[C---:B-1----:R-:W-:Y:S03]  /*f740*/  HMMA.16816.F32.BF16 R84, R112.reuse, R120, R84 ;  /* 0x000000787054723c */ /* 0x042fe60000041854 */
[--C-:B------:R-:W-:Y:S01]  /*f750*/  FFMA.FTZ R126, R14, c[0x0][0x23c], -R133.reuse ;  /* 0x00008f000e7e7a23 */ /* 0x100fe20000010885 */
[----:B------:R-:W-:Y:S01]  /*f760*/  MUFU.EX2 R138, R138 ;  /* 0x0000008a008a7308 */ /* 0x000fe20000000800 */
[----:B------:R-:W-:Y:S02]  /*f770*/  FMUL.FTZ R14, R117, R106 ;  /* 0x0000006a750e7220 */ /* 0x000fe40000410000 */
[--C-:B------:R-:W-:Y:S01]  /*f780*/  FFMA.FTZ R127, R15, c[0x0][0x23c], -R133.reuse ;  /* 0x00008f000f7f7a23 */ /* 0x100fe20000010885 */
[C---:B------:R-:W-:Y:S01]  /*f790*/  HMMA.16816.F32.BF16 R88, R112.reuse, R122, R88 ;  /* 0x0000007a7058723c */ /* 0x040fe20000041858 */
[----:B------:R-:W1:Y:S03]  /*f7a0*/  LDSM.16.MT88.4 R120, [R168+0xd000] ;  /* 0x00d00000a878783b */ /* 0x000e660000004200 */
[----:B------:R-:W-:Y:S02]  /*f7b0*/  FMUL.FTZ R15, R117, R107 ;  /* 0x0000006b750f7220 */ /* 0x000fe40000410000 */
[--C-:B------:R-:W-:Y:S01]  /*f7c0*/  FFMA.FTZ R134, R13, c[0x0][0x23c], -R118.reuse ;  /* 0x00008f000d867a23 */ /* 0x100fe20000010876 */
[----:B------:R-:W-:Y:S01]  /*f7d0*/  MUFU.EX2 R127, R127 ;  /* 0x0000007f007f7308 */ /* 0x000fe20000000800 */
[----:B------:R-:W-:Y:S02]  /*f7e0*/  FMUL.FTZ R13, R116, R105 ;  /* 0x00000069740d7220 */ /* 0x000fe40000410000 */
[----:B------:R-:W3:Y:S02]  /*f7f0*/  LDSM.16.MT88.4 R104, [R170+0x9400] ;  /* 0x00940000aa68783b */ /* 0x000ee40000004200 */
[--C-:B------:R-:W-:Y:S02]  /*f800*/  FFMA.FTZ R152, R36, c[0x0][0x23c], -R118.reuse ;  /* 0x00008f0024987a23 */ /* 0x100fe40000010876 */
[--C-:B------:R-:W-:Y:S02]  /*f810*/  FFMA.FTZ R36, R54, c[0x0][0x23c], -R133.reuse ;  /* 0x00008f0036247a23 */ /* 0x100fe40000010885 */
[--C-:B------:R-:W-:Y:S01]  /*f820*/  FFMA.FTZ R54, R58, c[0x0][0x23c], -R133.reuse ;  /* 0x00008f003a367a23 */ /* 0x100fe20000010885 */
[----:B------:R-:W4:Y:S01]  /*f830*/  MUFU.EX2 R126, R126 ;  /* 0x0000007e007e7308 */ /* 0x000f220000000800 */
[--C-:B------:R-:W-:Y:S02]  /*f840*/  FFMA.FTZ R125, R18, c[0x0][0x23c], -R133.reuse ;  /* 0x00008f00127d7a23 */ /* 0x100fe40000010885 */
[--C-:B------:R-:W-:Y:S02]  /*f850*/  FFMA.FTZ R124, R19, c[0x0][0x23c], -R133.reuse ;  /* 0x00008f00137c7a23 */ /* 0x100fe40000010885 */
[--C-:B------:R-:W-:Y:S01]  /*f860*/  FFMA.FTZ R154, R40, c[0x0][0x23c], -R118.reuse ;  /* 0x00008f00289a7a23 */ /* 0x100fe20000010876 */
[C---:B--2---:R-:W-:Y:S04]  /*f870*/  HMMA.16816.F32.BF16 R92, R112.reuse, R108, R92 ;  /* 0x0000006c705c723c */ /* 0x044fe8000004185c */
[----:B------:R2:W-:Y:S01]  /*f880*/  MUFU.EX2 R58, R36 ;  /* 0x00000024003a7308 */ /* 0x0005e20000000800 */
[--C-:B------:R-:W-:Y:S02]  /*f890*/  FFMA.FTZ R55, R55, c[0x0][0x23c], -R133.reuse ;  /* 0x00008f0037377a23 */ /* 0x100fe40000010885 */
[--C-:B------:R-:W-:Y:S01]  /*f8a0*/  FFMA.FTZ R59, R59, c[0x0][0x23c], -R133.reuse ;  /* 0x00008f003b3b7a23 */ /* 0x100fe20000010885 */
[C---:B------:R-:W-:Y:S01]  /*f8b0*/  HMMA.16816.F32.BF16 R96, R112.reuse, R110, R96 ;  /* 0x0000006e7060723c */ /* 0x040fe20000041860 */
[----:B------:R-:W5:Y:S03]  /*f8c0*/  LDSM.16.MT88.4 R108, [R168+0x9400] ;  /* 0x00940000a86c783b */ /* 0x000f660000004200 */
[--C-:B------:R-:W-:Y:S02]  /*f8d0*/  FFMA.FTZ R52, R52, c[0x0][0x23c], -R118.reuse ;  /* 0x00008f0034347a23 */ /* 0x100fe40000010876 */
[----:B------:R-:W-:Y:S01]  /*f8e0*/  MUFU.EX2 R125, R125 ;  /* 0x0000007d007d7308 */ /* 0x000fe20000000800 */
[--C-:B------:R-:W-:Y:S02]  /*f8f0*/  FFMA.FTZ R53, R53, c[0x0][0x23c], -R118.reuse ;  /* 0x00008f0035357a23 */ /* 0x100fe40000010876 */
[--C-:B------:R-:W-:Y:S01]  /*f900*/  FFMA.FTZ R56, R56, c[0x0][0x23c], -R118.reuse ;  /* 0x00008f0038387a23 */ /* 0x100fe20000010876 */
[C---:B-1----:R-:W-:Y:S03]  /*f910*/  HMMA.16816.F32.BF16 R100, R112.reuse, R120, R100 ;  /* 0x000000787064723c */ /* 0x042fe60000041864 */
[--C-:B------:R-:W-:Y:S02]  /*f920*/  FFMA.FTZ R57, R57, c[0x0][0x23c], -R118.reuse ;  /* 0x00008f0039397a23 */ /* 0x100fe40000010876 */
[--C-:B------:R-:W-:Y:S01]  /*f930*/  FFMA.FTZ R46, R46, c[0x0][0x23c], -R133.reuse ;  /* 0x00008f002e2e7a23 */ /* 0x100fe20000010885 */
[----:B------:R-:W-:Y:S01]  /*f940*/  MUFU.EX2 R55, R55 ;  /* 0x0000003700377308 */ /* 0x000fe20000000800 */
[--C-:B------:R-:W-:Y:S01]  /*f950*/  FFMA.FTZ R121, R27, c[0x0][0x23c], -R133.reuse ;  /* 0x00008f001b797a23 */ /* 0x100fe20000010885 */
[----:B------:R-:W-:Y:S01]  /*f960*/  HMMA.16816.F32.BF16 R12, R112, R122, R12 ;  /* 0x0000007a700c723c */ /* 0x000fe2000004180c */
[----:B--2---:R-:W-:Y:S03]  /*f970*/  LDSM.16.MT88.4 R36, [R168+0xc800] ;  /* 0x00c80000a824783b */ /* 0x004fe60000004200 */
[--C-:B------:R-:W-:Y:S02]  /*f980*/  FFMA.FTZ R120, R16, c[0x0][0x23c], -R118.reuse ;  /* 0x00008f0010787a23 */ /* 0x100fe40000010876 */
[--C-:B------:R-:W-:Y:S02]  /*f990*/  FFMA.FTZ R47, R47, c[0x0][0x23c], -R133.reuse ;  /* 0x00008f002f2f7a23 */ /* 0x100fe40000010885 */
[--C-:B------:R-:W-:Y:S01]  /*f9a0*/  FFMA.FTZ R113, R17, c[0x0][0x23c], -R118.reuse ;  /* 0x00008f0011717a23 */ /* 0x100fe20000010876 */
[----:B------:R-:W1:Y:S03]  /*f9b0*/  MUFU.EX2 R124, R124 ;  /* 0x0000007c007c7308 */ /* 0x000e660000000800 */
[----:B----4-:R-:W-:Y:S01]  /*f9c0*/  F2FP.BF16.PACK_AB R17, R127, R126 ;  /* 0x0000007e7f11723e */ /* 0x010fe200000010ff */
[--C-:B------:R-:W-:Y:S02]  /*f9d0*/  FFMA.FTZ R114, R23, c[0x0][0x23c], -R133.reuse ;  /* 0x00008f0017727a23 */ /* 0x100fe40000010885 */
[--C-:B------:R-:W-:Y:S02]  /*f9e0*/  FFMA.FTZ R115, R20, c[0x0][0x23c], -R118.reuse ;  /* 0x00008f0014737a23 */ /* 0x100fe40000010876 */
[----:B------:R-:W-:Y:S01]  /*f9f0*/  LDSM.16.MT88.4 R20, [R170+0x9800] ;  /* 0x00980000aa14783b */ /* 0x000fe20000004200 */
[--C-:B------:R-:W-:Y:S01]  /*fa00*/  FFMA.FTZ R112, R26, c[0x0][0x23c], -R133.reuse ;  /* 0x00008f001a707a23 */ /* 0x100fe20000010885 */
[----:B------:R-:W-:Y:S01]  /*fa10*/  MUFU.EX2 R113, R113 ;  /* 0x0000007100717308 */ /* 0x000fe20000000800 */
[--C-:B------:R-:W-:Y:S02]  /*fa20*/  FFMA.FTZ R122, R24, c[0x0][0x23c], -R118.reuse ;  /* 0x00008f00187a7a23 */ /* 0x100fe40000010876 */
[--C-:B------:R-:W-:Y:S02]  /*fa30*/  FFMA.FTZ R123, R25, c[0x0][0x23c], -R118.reuse ;  /* 0x00008f00197b7a23 */ /* 0x100fe40000010876 */
[--C-:B------:R-:W-:Y:S01]  /*fa40*/  FFMA.FTZ R50, R50, c[0x0][0x23c], -R133.reuse ;  /* 0x00008f0032327a23 */ /* 0x100fe20000010885 */
[----:B------:R-:W-:Y:S01]  /*fa50*/  LDSM.16.MT88.4 R24, [R168+0xb800] ;  /* 0x00b80000a818783b */ /* 0x000fe20000004200 */
[--C-:B------:R-:W-:Y:S02]  /*fa60*/  FFMA.FTZ R51, R51, c[0x0][0x23c], -R133.reuse ;  /* 0x00008f0033337a23 */ /* 0x100fe40000010885 */
[--C-:B------:R-:W-:Y:S01]  /*fa70*/  FFMA.FTZ R44, R44, c[0x0][0x23c], -R118.reuse ;  /* 0x00008f002c2c7a23 */ /* 0x100fe20000010876 */
[----:B------:R-:W2:Y:S01]  /*fa80*/  MUFU.EX2 R134, R134 ;  /* 0x0000008600867308 */ /* 0x000ea20000000800 */
[--C-:B------:R-:W-:Y:S02]  /*fa90*/  FFMA.FTZ R45, R45, c[0x0][0x23c], -R118.reuse ;  /* 0x00008f002d2d7a23 */ /* 0x100fe40000010876 */
[--C-:B------:R-:W-:Y:S01]  /*faa0*/  FFMA.FTZ R48, R48, c[0x0][0x23c], -R118.reuse ;  /* 0x00008f0030307a23 */ /* 0x100fe20000010876 */
[----:B-1----:R-:W-:Y:S01]  /*fab0*/  F2FP.BF16.PACK_AB R19, R124, R125 ;  /* 0x0000007d7c13723e */ /* 0x002fe200000010ff */
[----:B------:R-:W-:Y:S02]  /*fac0*/  FFMA.FTZ R49, R49, c[0x0][0x23c], -R118 ;  /* 0x00008f0031317a23 */ /* 0x000fe40000010876 */
[----:B------:R-:W-:Y:S01]  /*fad0*/  FFMA.FTZ R144, R116, R195, R144 ;  /* 0x000000c374907223 */ /* 0x000fe20000010090 */
[----:B------:R-:W-:Y:S01]  /*fae0*/  MOV R116, R3 ;  /* 0x0000000300747202 */ /* 0x000fe20000000f00 */
[--C-:B------:R-:W-:Y:S01]  /*faf0*/  FFMA.FTZ R62, R62, c[0x0][0x23c], -R133.reuse ;  /* 0x00008f003e3e7a23 */ /* 0x100fe20000010885 */
[----:B------:R-:W1:Y:S01]  /*fb00*/  MUFU.EX2 R120, R120 ;  /* 0x0000007800787308 */ /* 0x000e620000000800 */
[--C-:B------:R-:W-:Y:S02]  /*fb10*/  FFMA.FTZ R63, R63, c[0x0][0x23c], -R133.reuse ;  /* 0x00008f003f3f7a23 */ /* 0x100fe40000010885 */
[--C-:B------:R-:W-:Y:S02]  /*fb20*/  FFMA.FTZ R66, R66, c[0x0][0x23c], -R133.reuse ;  /* 0x00008f0042427a23 */ /* 0x100fe40000010885 */
[----:B------:R-:W-:Y:S02]  /*fb30*/  FFMA.FTZ R133, R67, c[0x0][0x23c], -R133 ;  /* 0x00008f0043857a23 */ /* 0x000fe40000010885 */
[--C-:B------:R-:W-:Y:S02]  /*fb40*/  FFMA.FTZ R67, R61, c[0x0][0x23c], -R118.reuse ;  /* 0x00008f003d437a23 */ /* 0x100fe40000010876 */
[----:B------:R-:W-:Y:S01]  /*fb50*/  FFMA.FTZ R64, R64, c[0x0][0x23c], -R118 ;  /* 0x00008f0040407a23 */ /* 0x000fe20000010876 */
[----:B------:R-:W4:Y:S01]  /*fb60*/  MUFU.EX2 R114, R114 ;  /* 0x0000007200727308 */ /* 0x000f220000000800 */
[----:B------:R-:W-:Y:S01]  /*fb70*/  FFMA.FTZ R143, R117, R194, R143 ;  /* 0x000000c2758f7223 */ /* 0x000fe2000001008f */
[----:B------:R-:W-:Y:S01]  /*fb80*/  MOV R117, R2 ;  /* 0x0000000200757202 */ /* 0x000fe20000000f00 */
[----:B------:R-:W-:Y:S01]  /*fb90*/  FADD.FTZ R131, R131, R144 ;  /* 0x0000009083837221 */ /* 0x000fe20000010000 */
[----:B--2---:R-:W-:Y:S01]  /*fba0*/  F2FP.BF16.PACK_AB R16, R134, R135 ;  /* 0x000000878610723e */ /* 0x004fe200000010ff */
[----:B------:R-:W-:Y:S02]  /*fbb0*/  FADD.FTZ R132, R132, R143 ;  /* 0x0000008f84847221 */ /* 0x000fe40000010000 */
[----:B------:R-:W-:Y:S02]  /*fbc0*/  FADD.FTZ R130, R130, R131 ;  /* 0x0000008382827221 */ /* 0x000fe40000010000 */
[----:B------:R-:W-:Y:S01]  /*fbd0*/  FADD.FTZ R129, R129, R132 ;  /* 0x0000008481817221 */ /* 0x000fe20000010000 */
[----:B------:R-:W-:Y:S01]  /*fbe0*/  MUFU.EX2 R112, R112 ;  /* 0x0000007000707308 */ /* 0x000fe20000000800 */
[----:B------:R-:W-:Y:S02]  /*fbf0*/  FADD.FTZ R130, R119, R130 ;  /* 0x0000008277827221 */ /* 0x000fe40000010000 */
[----:B------:R-:W-:Y:S01]  /*fc00*/  FADD.FTZ R129, R128, R129 ;  /* 0x0000008180817221 */ /* 0x000fe20000010000 */
[----:B-1----:R-:W-:Y:S01]  /*fc10*/  F2FP.BF16.PACK_AB R18, R113, R120 ;  /* 0x000000787112723e */ /* 0x002fe200000010ff */
[----:B------:R-:W-:Y:S02]  /*fc20*/  FADD.FTZ R135, R135, R130 ;  /* 0x0000008287877221 */ /* 0x000fe40000010000 */
[----:B------:R-:W-:Y:S03]  /*fc30*/  FADD.FTZ R40, R126, R129 ;  /* 0x000000817e287221 */ /* 0x000fe60000010000 */
[----:B------:R-:W-:Y:S01]  /*fc40*/  MUFU.EX2 R115, R115 ;  /* 0x0000007300737308 */ /* 0x000fe20000000800 */
[C---:B---3--:R-:W-:Y:S05]  /*fc50*/  HMMA.16816.F32.BF16 R4, R16.reuse, R104, R4 ;  /* 0x000000681004723c */ /* 0x048fea0000041804 */
[----:B------:R-:W-:Y:S03]  /*fc60*/  FADD.FTZ R40, R127, R40 ;  /* 0x000000287f287221 */ /* 0x000fe60000010000 */
[C---:B------:R-:W-:Y:S01]  /*fc70*/  HMMA.16816.F32.BF16 R8, R16.reuse, R106, R8 ;  /* 0x0000006a1008723c */ /* 0x040fe20000041808 */
[----:B------:R-:W1:Y:S01]  /*fc80*/  LDSM.16.MT88.4 R104, [R170+0xb400] ;  /* 0x00b40000aa68783b */ /* 0x000e620000004200 */
[----:B------:R-:W-:Y:S02]  /*fc90*/  MUFU.EX2 R54, R54 ;  /* 0x0000003600367308 */ /* 0x000fe40000000800 */
[----:B------:R-:W-:Y:S04]  /*fca0*/  FADD.FTZ R125, R125, R40 ;  /* 0x000000287d7d7221 */ /* 0x000fe80000010000 */
[C---:B-----5:R-:W-:Y:S01]  /*fcb0*/  HMMA.16816.F32.BF16 R68, R16.reuse, R108, R68 ;  /* 0x0000006c1044723c */ /* 0x060fe20000041844 */
[----:B------:R-:W-:Y:S03]  /*fcc0*/  LDSM.16.MT88.4 R40, [R170+0xe800] ;  /* 0x00e80000aa28783b */ /* 0x000fe60000004200 */
[----:B------:R-:W-:Y:S01]  /*fcd0*/  MUFU.EX2 R59, R59 ;  /* 0x0000003b003b7308 */ /* 0x000fe20000000800 */
[----:B------:R-:W-:Y:S03]  /*fce0*/  FADD.FTZ R124, R124, R125 ;  /* 0x0000007d7c7c7221 */ /* 0x000fe60000010000 */
[C---:B------:R-:W-:Y:S01]  /*fcf0*/  HMMA.16816.F32.BF16 R72, R16.reuse, R110, R72 ;  /* 0x0000006e1048723c */ /* 0x040fe20000041848 */
[----:B------:R-:W2:Y:S05]  /*fd00*/  LDSM.16.MT88.4 R108, [R168+0xb400] ;  /* 0x00b40000a86c783b */ /* 0x000eaa0000004200 */
        /* <DEDUP_REMOVED lines=8> */
[----:B------:R-:W2:Y:S01]  /*fd90*/  MUFU.EX2 R121, R121 ;  /* 0x0000007900797308 */ /* 0x000ea20000000800 */
[C---:B------:R-:W-:Y:S01]  /*fda0*/  HMMA.16816.F32.BF16 R88, R16.reuse, R110, R88 ;  /* 0x0000006e1058723c */ /* 0x040fe20000041858 */
[----:B------:R-:W3:Y:S08]  /*fdb0*/  LDSM.16.MT88.4 R108, [R168+0xd400] ;  /* 0x00d40000a86c783b */ /* 0x000ef00000004200 */
[----:B------:R-:W-:Y:S10]  /*fdc0*/  MUFU.EX2 R122, R122 ;  /* 0x0000007a007a7308 */ /* 0x000ff40000000800 */
[----:B------:R-:W5:Y:S01]  /*fdd0*/  MUFU.EX2 R123, R123 ;  /* 0x0000007b007b7308 */ /* 0x000f620000000800 */
[C---:B-1----:R-:W-:Y:S09]  /*fde0*/  HMMA.16816.F32.BF16 R92, R16.reuse, R104, R92 ;  /* 0x00000068105c723c */ /* 0x042ff2000004185c */
[----:B------:R-:W-:Y:S01]  /*fdf0*/  MUFU.EX2 R142, R142 ;  /* 0x0000008e008e7308 */ /* 0x000fe20000000800 */
[C---:B------:R-:W-:Y:S01]  /*fe00*/  HMMA.16816.F32.BF16 R96, R16.reuse, R106, R96 ;  /* 0x0000006a1060723c */ /* 0x040fe20000041860 */
[----:B------:R-:W1:Y:S08]  /*fe10*/  LDSM.16.MT88.4 R104, [R168+0x9800] ;  /* 0x00980000a868783b */ /* 0x000e700000004200 */
[----:B------:R-:W1:Y:S01]  /*fe20*/  MUFU.EX2 R145, R145 ;  /* 0x0000009100917308 */ /* 0x000e620000000800 */
[C---:B---3--:R-:W-:Y:S09]  /*fe30*/  HMMA.16816.F32.BF16 R100, R16.reuse, R108, R100 ;  /* 0x0000006c1064723c */ /* 0x048ff20000041864 */
[----:B------:R-:W-:Y:S01]  /*fe40*/  MUFU.EX2 R146, R146 ;  /* 0x0000009200927308 */ /* 0x000fe20000000800 */
[----:B------:R-:W-:Y:S01]  /*fe50*/  HMMA.16816.F32.BF16 R12, R16, R110, R12 ;  /* 0x0000006e100c723c */ /* 0x000fe2000004180c */
[----:B------:R-:W-:Y:S06]  /*fe60*/  LDSM.16.MT88.4 R108, [R170+0xac00] ;  /* 0x00ac0000aa6c783b */ /* 0x000fec0000004200 */
[----:B----4-:R-:W-:Y:S02]  /*fe70*/  F2FP.BF16.PACK_AB R17, R114, R137 ;  /* 0x000000897211723e */ /* 0x010fe400000010ff */
[----:B------:R-:W3:Y:S03]  /*fe80*/  MUFU.EX2 R147, R147 ;  /* 0x0000009300937308 */ /* 0x000ee60000000800 */
[----:B--2---:R-:W-:Y:S02]  /*fe90*/  F2FP.BF16.PACK_AB R19, R121, R112 ;  /* 0x000000707913723e */ /* 0x004fe400000010ff */
[----:B------:R-:W-:Y:S01]  /*fea0*/  F2FP.BF16.PACK_AB R16, R136, R115 ;  /* 0x000000738810723e */ /* 0x000fe200000010ff */
[----:B------:R-:W-:Y:S01]  /*feb0*/  FADD.FTZ R137, R137, R124 ;  /* 0x0000007c89897221 */ /* 0x000fe20000010000 */
[----:B-----5:R-:W-:Y:S03]  /*fec0*/  F2FP.BF16.PACK_AB R18, R123, R122 ;  /* 0x0000007a7b12723e */ /* 0x020fe600000010ff */
[----:B------:R-:W-:Y:S01]  /*fed0*/  FADD.FTZ R137, R114, R137 ;  /* 0x0000008972897221 */ /* 0x000fe20000010000 */
[----:B------:R-:W-:Y:S03]  /*fee0*/  MUFU.EX2 R150, R150 ;  /* 0x0000009600967308 */ /* 0x000fe60000000800 */
[C---:B------:R-:W-:Y:S07]  /*fef0*/  HMMA.16816.F32.BF16 R4, R16.reuse, R20, R4 ;  /* 0x000000141004723c */ /* 0x040fee0000041804 */
[----:B------:R-:W-:Y:S01]  /*ff00*/  MUFU.EX2 R151, R151 ;  /* 0x0000009700977308 */ /* 0x000fe20000000800 */
[C---:B------:R-:W-:Y:S01]  /*ff10*/  HMMA.16816.F32.BF16 R8, R16.reuse, R22, R8 ;  /* 0x000000161008723c */ /* 0x040fe20000041808 */
[----:B------:R-:W2:Y:S07]  /*ff20*/  LDSM.16.MT88.4 R20, [R170+0xb800] ;  /* 0x00b80000aa14783b */ /* 0x000eae0000004200 */
[C---:B-1----:R-:W-:Y:S01]  /*ff30*/  HMMA.16816.F32.BF16 R68, R16.reuse, R104, R68 ;  /* 0x000000681044723c */ /* 0x042fe20000041844 */
[----:B------:R-:W-:Y:S06]  /*ff40*/  MUFU.EX2 R148, R148 ;  /* 0x0000009400947308 */ /* 0x000fec0000000800 */
[--C-:B------:R-:W-:Y:S01]  /*ff50*/  FFMA.FTZ R104, R60, c[0x0][0x23c], -R118.reuse ;  /* 0x00008f003c687a23 */ /* 0x100fe20000010876 */
[C---:B------:R-:W-:Y:S03]  /*ff60*/  HMMA.16816.F32.BF16 R72, R16.reuse, R106, R72 ;  /* 0x0000006a1048723c */ /* 0x040fe60000041848 */
[----:B------:R-:W-:Y:S01]  /*ff70*/  MUFU.EX2 R149, R149 ;  /* 0x0000009500957308 */ /* 0x000fe20000000800 */
[----:B------:R-:W-:Y:S02]  /*ff80*/  FFMA.FTZ R118, R65, c[0x0][0x23c], -R118 ;  /* 0x00008f0041767a23 */ /* 0x000fe40000010876 */
[----:B------:R-:W-:Y:S07]  /*ff90*/  FADD.FTZ R65, R134, R135 ;  /* 0x0000008786417221 */ /* 0x000fee0000010000 */
[----:B------:R-:W-:Y:S10]  /*ffa0*/  MUFU.EX2 R152, R152 ;  /* 0x0000009800987308 */ /* 0x000ff40000000800 */
[----:B------:R-:W-:Y:S01]  /*ffb0*/  MUFU.EX2 R153, R153 ;  /* 0x0000009900997308 */ /* 0x000fe20000000800 */
[C---:B--2---:R-:W-:Y:S08]  /*ffc0*/  HMMA.16816.F32.BF16 R76, R16.reuse, R20, R76 ;  /* 0x00000014104c723c */ /* 0x044ff0000004184c */
[C---:B------:R-:W-:Y:S01]  /*ffd0*/  HMMA.16816.F32.BF16 R80, R16.reuse, R22, R80 ;  /* 0x000000161050723c */ /* 0x040fe20000041850 */
[----:B------:R-:W1:Y:S01]  /*ffe0*/  LDSM.16.MT88.4 R20, [R170+0xd800] ;  /* 0x00d80000aa14783b */ /* 0x000e620000004200 */
[----:B------:R-:W-:Y:S06]  /*fff0*/  MUFU.EX2 R154, R154 ;  /* 0x0000009a009a7308 */ /* 0x000fec0000000800 */
[C---:B------:R-:W-:Y:S04]  /*10000*/  HMMA.16816.F32.BF16 R84, R16.reuse, R24, R84 ;  /* 0x000000181054723c */ /* 0x040fe80000041854 */
[----:B------:R-:W-:Y:S04]  /*10010*/  MUFU.EX2 R155, R155 ;  /* 0x0000009b009b7308 */ /* 0x000fe80000000800 */
        /* <DEDUP_REMOVED lines=11> */
[----:B------:R-:W-:Y:S01]  /*100d0*/  HMMA.16816.F32.BF16 R12, R16, R26, R12 ;  /* 0x0000001a100c723c */ /* 0x000fe2000004180c */
[----:B------:R-:W2:Y:S06]  /*100e0*/  LDSM.16.MT88.4 R24, [R168+0x9c00] ;  /* 0x009c0000a818783b */ /* 0x000eac0000004200 */
[----:B------:R-:W-:Y:S02]  /*100f0*/  F2FP.BF16.PACK_AB R17, R140, R141 ;  /* 0x0000008d8c11723e */ /* 0x000fe400000010ff */
[----:B------:R-:W-:Y:S03]  /*10100*/  MUFU.EX2 R45, R45 ;  /* 0x0000002d002d7308 */ /* 0x000fe60000000800 */
[----:B------:R-:W-:Y:S02]  /*10110*/  F2FP.BF16.PACK_AB R19, R138, R139 ;  /* 0x0000008b8a13723e */ /* 0x000fe400000010ff */
[----:B------:R-:W-:Y:S02]  /*10120*/  F2FP.BF16.PACK_AB R16, R145, R142 ;  /* 0x0000008e9110723e */ /* 0x000fe400000010ff */
[----:B---3--:R-:W-:Y:S03]  /*10130*/  F2FP.BF16.PACK_AB R18, R147, R146 ;  /* 0x000000929312723e */ /* 0x008fe600000010ff */
[----:B------:R-:W-:Y:S04]  /*10140*/  MUFU.EX2 R48, R48 ;  /* 0x0000003000307308 */ /* 0x000fe80000000800 */
[C---:B-1----:R-:W-:Y:S06]  /*10150*/  HMMA.16816.F32.BF16 R4, R16.reuse, R20, R4 ;  /* 0x000000141004723c */ /* 0x042fec0000041804 */
[----:B------:R-:W-:Y:S02]  /*10160*/  MUFU.EX2 R49, R49 ;  /* 0x0000003100317308 */ /* 0x000fe40000000800 */
[C---:B------:R-:W-:Y:S01]  /*10170*/  HMMA.16816.F32.BF16 R8, R16.reuse, R22, R8 ;  /* 0x000000161008723c */ /* 0x040fe20000041808 */
[----:B------:R-:W1:Y:S07]  /*10180*/  LDSM.16.MT88.4 R20, [R170+0xbc00] ;  /* 0x00bc0000aa14783b */ /* 0x000e6e0000004200 */
[----:B------:R-:W-:Y:S01]  /*10190*/  MUFU.EX2 R62, R62 ;  /* 0x0000003e003e7308 */ /* 0x000fe20000000800 */
[C---:B--2---:R-:W-:Y:S09]  /*101a0*/  HMMA.16816.F32.BF16 R68, R16.reuse, R24, R68 ;  /* 0x000000181044723c */ /* 0x044ff20000041844 */
[----:B------:R-:W2:Y:S01]  /*101b0*/  MUFU.EX2 R61, R63 ;  /* 0x0000003f003d7308 */ /* 0x000ea20000000800 */
[C---:B------:R-:W-:Y:S01]  /*101c0*/  HMMA.16816.F32.BF16 R72, R16.reuse, R26, R72 ;  /* 0x0000001a1048723c */ /* 0x040fe20000041848 */
[----:B------:R-:W3:Y:S08]  /*101d0*/  LDSM.16.MT88.4 R24, [R168+0xbc00] ;  /* 0x00bc0000a818783b */ /* 0x000ef00000004200 */
[----:B------:R-:W-:Y:S10]  /*101e0*/  MUFU.EX2 R60, R66 ;  /* 0x00000042003c7308 */ /* 0x000ff40000000800 */
[----:B------:R-:W4:Y:S01]  /*101f0*/  MUFU.EX2 R133, R133 ;  /* 0x0000008500857308 */ /* 0x000f220000000800 */
[----:B--2---:R-:W-:Y:S01]  /*10200*/  F2FP.BF16.PACK_AB R105, R61, R62 ;  /* 0x0000003e3d69723e */ /* 0x004fe200000010ff */
[C---:B-1----:R-:W-:Y:S08]  /*10210*/  HMMA.16816.F32.BF16 R76, R16.reuse, R20, R76 ;  /* 0x00000014104c723c */ /* 0x042ff0000004184c */
[----:B------:R-:W-:Y:S01]  /*10220*/  MUFU.EX2 R195, R118 ;  /* 0x0000007600c37308 */ /* 0x000fe20000000800 */
[C---:B------:R-:W-:Y:S01]  /*10230*/  HMMA.16816.F32.BF16 R80, R16.reuse, R22, R80 ;  /* 0x000000161050723c */ /* 0x040fe20000041850 */
[----:B------:R-:W1:Y:S07]  /*10240*/  LDSM.16.MT88.4 R20, [R170+0xdc00] ;  /* 0x00dc0000aa14783b */ /* 0x000e6e0000004200 */
[C---:B---3--:R-:W-:Y:S04]  /*10250*/  HMMA.16816.F32.BF16 R84, R16.reuse, R24, R84 ;  /* 0x000000181054723c */ /* 0x048fe80000041854 */
[----:B----4-:R-:W-:Y:S04]  /*10260*/  F2FP.BF16.PACK_AB R107, R133, R60 ;  /* 0x0000003c856b723e */ /* 0x010fe800000010ff */
        /* <DEDUP_REMOVED lines=56> */
[C---:B---3--:R-:W-:Y:S07]  /*105f0*/  HMMA.16816.F32.BF16 R4, R16.reuse, R28, R4 ;  /* 0x0000001c1004723c */ /* 0x048fee0000041804 */
[----:B------:R-:W-:Y:S01]  /*10600*/  FADD.FTZ R28, R120, R65 ;  /* 0x00000041781c7221 */ /* 0x000fe20000010000 */
[C---:B------:R-:W-:Y:S04]  /*10610*/  HMMA.16816.F32.BF16 R8, R16.reuse, R30, R8 ;  /* 0x0000001e1008723c */ /* 0x040fe80000041808 */
[----:B------:R-:W-:Y:S04]  /*10620*/  FADD.FTZ R28, R113, R28 ;  /* 0x0000001c711c7221 */ /* 0x000fe80000010000 */
[C---:B------:R-:W-:Y:S01]  /*10630*/  HMMA.16816.F32.BF16 R68, R16.reuse, R32, R68 ;  /* 0x000000201044723c */ /* 0x040fe20000041844 */
[----:B------:R-:W-:Y:S07]  /*10640*/  MUFU.EX2 R32, R104 ;  /* 0x0000006800207308 */ /* 0x000fee0000000800 */
[C---:B------:R-:W-:Y:S03]  /*10650*/  HMMA.16816.F32.BF16 R72, R16.reuse, R34, R72 ;  /* 0x000000221048723c */ /* 0x040fe60000041848 */
[----:B------:R-:W3:Y:S05]  /*10660*/  MUFU.EX2 R33, R67 ;  /* 0x0000004300217308 */ /* 0x000eea0000000800 */
[C---:B-1----:R-:W-:Y:S05]  /*10670*/  HMMA.16816.F32.BF16 R76, R16.reuse, R20, R76 ;  /* 0x00000014104c723c */ /* 0x042fea000004184c */
[----:B------:R-:W1:Y:S03]  /*10680*/  MUFU.EX2 R34, R64 ;  /* 0x0000004000227308 */ /* 0x000e660000000800 */
[C---:B------:R-:W-:Y:S01]  /*10690*/  HMMA.16816.F32.BF16 R80, R16.reuse, R22, R80 ;  /* 0x000000161050723c */ /* 0x040fe20000041850 */
[----:B------:R-:W4:Y:S07]  /*106a0*/  LDSM.16.MT88.4 R20, [R168+0xac00] ;  /* 0x00ac0000a814783b */ /* 0x000f2e0000004200 */
[C---:B------:R-:W-:Y:S04]  /*106b0*/  HMMA.16816.F32.BF16 R84, R16.reuse, R36, R84 ;  /* 0x000000241054723c */ /* 0x040fe80000041854 */
[----:B---3--:R-:W-:Y:S04]  /*106c0*/  F2FP.BF16.PACK_AB R104, R33, R32 ;  /* 0x000000202168723e */ /* 0x008fe800000010ff */
[C---:B------:R-:W-:Y:S04]  /*106d0*/  HMMA.16816.F32.BF16 R88, R16.reuse, R38, R88 ;  /* 0x000000261058723c */ /* 0x040fe80000041858 */
[----:B-1----:R-:W-:Y:S04]  /*106e0*/  F2FP.BF16.PACK_AB R106, R195, R34 ;  /* 0x00000022c36a723e */ /* 0x002fe800000010ff */
[C---:B------:R-:W-:Y:S08]  /*106f0*/  HMMA.16816.F32.BF16 R92, R16.reuse, R40, R92 ;  /* 0x00000028105c723c */ /* 0x040ff0000004185c */
[C---:B------:R-:W-:Y:S08]  /*10700*/  HMMA.16816.F32.BF16 R96, R16.reuse, R42, R96 ;  /* 0x0000002a1060723c */ /* 0x040ff00000041860 */
[C---:B--2---:R-:W-:Y:S07]  /*10710*/  HMMA.16816.F32.BF16 R100, R16.reuse, R24, R100 ;  /* 0x000000181064723c */ /* 0x044fee0000041864 */
[----:B------:R-:W-:Y:S01]  /*10720*/  FADD.FTZ R25, R115, R28 ;  /* 0x0000001c73197221 */ /* 0x000fe20000010000 */
[----:B------:R-:W-:Y:S01]  /*10730*/  HMMA.16816.F32.BF16 R12, R16, R26, R12 ;  /* 0x0000001a100c723c */ /* 0x000fe2000004180c */
[----:B------:R-:W1:Y:S03]  /*10740*/  LDSM.16.MT88.4 R28, [R170+0xcc00] ;  /* 0x00cc0000aa1c783b */ /* 0x000e660000004200 */
[----:B------:R-:W-:Y:S02]  /*10750*/  FADD.FTZ R24, R112, R137 ;  /* 0x0000008970187221 */ /* 0x000fe40000010000 */
[----:B------:R-:W-:Y:S02]  /*10760*/  FADD.FTZ R25, R136, R25 ;  /* 0x0000001988197221 */ /* 0x000fe40000010000 */
[C---:B------:R-:W-:Y:S01]  /*10770*/  HMMA.16816.F32.BF16 R112, R104.reuse, R108, R4 ;  /* 0x0000006c6870723c */ /* 0x040fe20000041804 */
[----:B------:R-:W2:Y:S04]  /*10780*/  LDSM.16.MT88.4 R4, [R168+0xcc00] ;  /* 0x00cc0000a804783b */ /* 0x000ea80000004200 */
[----:B------:R-:W-:Y:S02]  /*10790*/  FADD.FTZ R122, R122, R25 ;  /* 0x000000197a7a7221 */ /* 0x000fe40000010000 */
[----:B------:R-:W-:Y:S01]  /*107a0*/  FADD.FTZ R24, R121, R24 ;  /* 0x0000001879187221 */ /* 0x000fe20000010000 */
[C---:B------:R-:W-:Y:S01]  /*107b0*/  HMMA.16816.F32.BF16 R108, R104.reuse, R110, R8 ;  /* 0x0000006e686c723c */ /* 0x040fe20000041808 */
[----:B------:R-:W3:Y:S03]  /*107c0*/  LDSM.16.MT88.4 R8, [R170+0xec00] ;  /* 0x00ec0000aa08783b */ /* 0x000ee60000004200 */
[----:B------:R-:W-:Y:S02]  /*107d0*/  FADD.FTZ R123, R123, R122 ;  /* 0x0000007a7b7b7221 */ /* 0x000fe40000010000 */
[----:B------:R-:W-:Y:S02]  /*107e0*/  FADD.FTZ R141, R141, R24 ;  /* 0x000000188d8d7221 */ /* 0x000fe40000010000 */
[C---:B----4-:R-:W-:Y:S01]  /*107f0*/  HMMA.16816.F32.BF16 R68, R104.reuse, R20, R68 ;  /* 0x000000146844723c */ /* 0x050fe20000041844 */
[----:B------:R-:W4:Y:S03]  /*10800*/  LDSM.16.MT88.4 R16, [R168+0xec00] ;  /* 0x00ec0000a810783b */ /* 0x000f260000004200 */
[----:B------:R-:W-:Y:S02]  /*10810*/  FADD.FTZ R142, R142, R123 ;  /* 0x0000007b8e8e7221 */ /* 0x000fe40000010000 */
[----:B------:R-:W-:Y:S02]  /*10820*/  FADD.FTZ R140, R140, R141 ;  /* 0x0000008d8c8c7221 */ /* 0x000fe40000010000 */
[----:B------:R-:W-:Y:S01]  /*10830*/  FADD.FTZ R145, R145, R142 ;  /* 0x0000008e91917221 */ /* 0x000fe20000010000 */
[C---:B------:R-:W-:Y:S03]  /*10840*/  HMMA.16816.F32.BF16 R72, R104.reuse, R22, R72 ;  /* 0x000000166848723c */ /* 0x040fe60000041848 */
[----:B------:R-:W-:Y:S02]  /*10850*/  FADD.FTZ R21, R139, R140 ;  /* 0x0000008c8b157221 */ /* 0x000fe40000010000 */
[----:B------:R-:W-:Y:S02]  /*10860*/  FADD.FTZ R146, R146, R145 ;  /* 0x0000009192927221 */ /* 0x000fe40000010000 */
        /* <DEDUP_REMOVED lines=21> */
[C---:B------:R-:W-:Y:S03]  /*109c0*/  HMMA.16816.F32.BF16 R96, R104.reuse, R10, R96 ;  /* 0x0000000a6860723c */ /* 0x040fe60000041860 */
[----:B------:R-:W-:Y:S02]  /*109d0*/  FADD.FTZ R51, R51, R50 ;  /* 0x0000003233337221 */ /* 0x000fe40000010000 */
[----:B------:R-:W-:Y:S02]  /*109e0*/  FADD.FTZ R49, R49, R48 ;  /* 0x0000003031317221 */ /* 0x000fe40000010000 */
[----:B------:R-:W-:Y:S01]  /*109f0*/  FADD.FTZ R58, R58, R51 ;  /* 0x000000333a3a7221 */ /* 0x000fe20000010000 */
[C---:B----4-:R-:W-:Y:S04]  /*10a00*/  HMMA.16816.F32.BF16 R100, R104.reuse, R16, R100 ;  /* 0x000000106864723c */ /* 0x050fe80000041864 */
        /* <DEDUP_REMOVED lines=17> */
.L_x_2787:
        /* <DEDUP_REMOVED lines=15> */
[CC--:B------:R-:W-:Y:S02]  /*10c10*/  LEA.HI R8, R9.reuse, R0.reuse, RZ, 0x2 ;  /* 0x0000000009087211 */ /* 0x0c0fe400078f10ff */
        /* <DEDUP_REMOVED lines=17> */
[----:B------:R-:W-:Y:S01]  /*10d30*/  FSETP.NE.FTZ.AND P2, PT, R4, RZ, PT ;  /* 0x000000ff0400720b */ /* 0x000fe20003f55000 */
[----:B------:R-:W-:Y:S01]  /*10d40*/  IMAD.IADD R9, R0, 0x1, -R9 ;  /* 0x0000000100097824 */ /* 0x000fe200078e0a09 */
[----:B------:R-:W-:Y:S02]  /*10d50*/  LEA.HI R15, R19, R19, RZ, 0x1 ;  /* 0x00000013130f7211 */ /* 0x000fe400078f08ff */
[----:B------:R-:W-:Y:S02]  /*10d60*/  LOP3.LUT R17, R8, 0xfffffffc, RZ, 0xc0, !PT ;  /* 0xfffffffc08117812 */ /* 0x000fe400078ec0ff */
[----:B------:R-:W-:Y:S02]  /*10d70*/  LOP3.LUT R10, R15, 0x1fffffe, RZ, 0xc0, !PT ;  /* 0x01fffffe0f0a7812 */ /* 0x000fe400078ec0ff */
[----:B------:R-:W-:Y:S02]  /*10d80*/  SHF.R.S32.HI R8, RZ, 0x5, R12 ;  /* 0x00000005ff087819 */ /* 0x000fe4000001140c */
[----:B------:R-:W-:Y:S01]  /*10d90*/  IADD3 R17, -R17, R0, RZ ;  /* 0x0000000011117210 */ /* 0x000fe20007ffe1ff */
[----:B------:R-:W1:Y:S01]  /*10da0*/  @P3 MUFU.RCP R7, R5 ;  /* 0x0000000500073308 */ /* 0x000e620000001000 */
[----:B------:R-:W-:-:S02]  /*10db0*/  LEA.HI R16, R9, R9, RZ, 0x1 ;  /* 0x0000000909107211 */ /* 0x000fc400078f08ff */
[----:B------:R-:W-:Y:S02]  /*10dc0*/  SHF.R.S32.HI R13, RZ, 0x4, R13 ;  /* 0x00000004ff0d7819 */ /* 0x000fe4000001140d */
[----:B------:R-:W-:Y:S01]  /*10dd0*/  IADD3 R19, R19, -R10, RZ ;  /* 0x8000000a13137210 */ /* 0x000fe20007ffe0ff */
[----:B------:R-:W-:Y:S01]  /*10de0*/  IMAD R10, R8, 0x100, R17 ;  /* 0x00000100080a7824 */ /* 0x000fe200078e0211 */
[----:B------:R-:W-:Y:S01]  /*10df0*/  SHF.R.S32.HI R15, RZ, 0x1, R15 ;  /* 0x00000001ff0f7819 */ /* 0x000fe2000001140f */
[----:B------:R-:W2:Y:S01]  /*10e00*/  @P2 MUFU.RCP R6, R4 ;  /* 0x0000000400062308 */ /* 0x000ea20000001000 */
[----:B------:R-:W-:Y:S02]  /*10e10*/  SHF.R.S32.HI R18, RZ, 0x1, R16 ;  /* 0x00000001ff127819 */ /* 0x000fe40000011410 */
[----:B------:R-:W-:Y:S02]  /*10e20*/  SHF.L.U32 R13, R13, 0x6, RZ ;  /* 0x000000060d0d7819 */ /* 0x000fe400000006ff */
[----:B------:R-:W-:-:S02]  /*10e30*/  LOP3.LUT R16, R16, 0xfffffffe, RZ, 0xc0, !PT ;  /* 0xfffffffe10107812 */ /* 0x000fc400078ec0ff */
[----:B------:R-:W-:Y:S01]  /*10e40*/  SHF.L.U32 R17, R15, 0x6, RZ ;  /* 0x000000060f117819 */ /* 0x000fe200000006ff */
[----:B-1----:R-:W-:Y:S01]  /*10e50*/  FMUL.FTZ R112, R7, R112 ;  /* 0x0000007007707220 */ /* 0x002fe20000410000 */
[----:B------:R-:W-:Y:S01]  /*10e60*/  LOP3.LUT R13, R13, 0xc0, RZ, 0xc0, !PT ;  /* 0x000000c00d0d7812 */ /* 0x000fe200078ec0ff */
[C---:B------:R-:W-:Y:S01]  /*10e70*/  FMUL.FTZ R113, R7.reuse, R113 ;  /* 0x0000007107717220 */ /* 0x040fe20000410000 */
[----:B------:R-:W-:Y:S01]  /*10e80*/  SHF.L.U32 R18, R18, 0x3, RZ ;  /* 0x0000000312127819 */ /* 0x000fe200000006ff */
[----:B------:R-:W-:Y:S01]  /*10e90*/  FMUL.FTZ R108, R7, R108 ;  /* 0x0000006c076c7220 */ /* 0x000fe20000410000 */
[----:B------:R-:W-:Y:S01]  /*10ea0*/  LEA R10, R19, R10, 0x4 ;  /* 0x0000000a130a7211 */ /* 0x000fe200078e20ff */
[----:B------:R-:W-:Y:S01]  /*10eb0*/  IMAD.IADD R19, R9, 0x1, -R16 ;  /* 0x0000000109137824 */ /* 0x000fe200078e0a10 */
[----:B------:R-:W-:Y:S01]  /*10ec0*/  LOP3.LUT R17, R17, 0xc0, RZ, 0xc0, !PT ;  /* 0x000000c011117812 */ /* 0x000fe200078ec0ff */
[----:B------:R-:W-:Y:S01]  /*10ed0*/  FMUL.FTZ R109, R7, R109 ;  /* 0x0000006d076d7220 */ /* 0x000fe20000410000 */
[----:B------:R-:W-:Y:S01]  /*10ee0*/  LOP3.LUT R16, R15, 0x1, RZ, 0xc0, !PT ;  /* 0x000000010f107812 */ /* 0x000fe200078ec0ff */
[----:B------:R-:W-:Y:S01]  /*10ef0*/  FMUL.FTZ R68, R7, R68 ;  /* 0x0000004407447220 */ /* 0x000fe20000410000 */
[----:B------:R-:W-:Y:S01]  /*10f00*/  LOP3.LUT R18, R13, 0x18, R18, 0xf8, !PT ;  /* 0x000000180d127812 */ /* 0x000fe200078ef812 */
[C---:B------:R-:W-:Y:S01]  /*10f10*/  FMUL.FTZ R69, R7.reuse, R69 ;  /* 0x0000004507457220 */ /* 0x040fe20000410000 */
[----:B------:R-:W-:Y:S01]  /*10f20*/  SHF.R.U32.HI R13, RZ, 0x3, R13 ;  /* 0x00000003ff0d7819 */ /* 0x000fe2000001160d */
[----:B------:R-:W-:Y:S01]  /*10f30*/  FMUL.FTZ R72, R7, R72 ;  /* 0x0000004807487220 */ /* 0x000fe20000410000 */
[----:B------:R-:W-:Y:S01]  /*10f40*/  LEA.HI R17, R17, R17, RZ, 0x1d ;  /* 0x0000001111117211 */ /* 0x000fe200078fe8ff */
[C---:B------:R-:W-:Y:S01]  /*10f50*/  FMUL.FTZ R73, R7.reuse, R73 ;  /* 0x0000004907497220 */ /* 0x040fe20000410000 */
[----:B------:R-:W-:Y:S01]  /*10f60*/  ISETP.NE.U32.AND P1, PT, R16, 0x1, PT ;  /* 0x000000011000780c */ /* 0x000fe20003f25070 */
[C---:B------:R-:W-:Y:S01]  /*10f70*/  FMUL.FTZ R76, R7.reuse, R76 ;  /* 0x0000004c074c7220 */ /* 0x040fe20000410000 */
[----:B------:R-:W-:Y:S01]  /*10f80*/  LOP3.LUT R13, R18, R13, RZ, 0x3c, !PT ;  /* 0x0000000d120d7212 */ /* 0x000fe200078e3cff */
[----:B------:R-:W-:Y:S01]  /*10f90*/  FMUL.FTZ R77, R7, R77 ;  /* 0x0000004d074d7220 */ /* 0x000fe20000410000 */
[----:B------:R-:W-:Y:S01]  /*10fa0*/  LEA R14, R19, R14, 0x2 ;  /* 0x0000000e130e7211 */ /* 0x000fe200078e10ff */
[C---:B------:R-:W-:Y:S01]  /*10fb0*/  FMUL.FTZ R80, R7.reuse, R80 ;  /* 0x0000005007507220 */ /* 0x040fe20000410000 */
[----:B------:R-:W-:Y:S01]  /*10fc0*/  LEA R10, R10, R17, 0x1 ;  /* 0x000000110a0a7211 */ /* 0x000fe200078e08ff */
[----:B------:R-:W-:Y:S01]  /*10fd0*/  FMUL.FTZ R81, R7, R81 ;  /* 0x0000005107517220 */ /* 0x000fe20000410000 */
[----:B------:R-:W-:Y:S01]  /*10fe0*/  LOP3.LUT P0, RZ, R15, 0x2, RZ, 0xc0, !PT ;  /* 0x000000020fff7812 */ /* 0x000fe2000780c0ff */
[C---:B------:R-:W-:Y:S01]  /*10ff0*/  FMUL.FTZ R84, R7.reuse, R84 ;  /* 0x0000005407547220 */ /* 0x040fe20000410000 */
[----:B------:R-:W-:Y:S01]  /*11000*/  SHF.L.U32 R15, R10, 0x2, RZ ;  /* 0x000000020a0f7819 */ /* 0x000fe200000006ff */
[C---:B------:R-:W-:Y:S01]  /*11010*/  FMUL.FTZ R85, R7.reuse, R85 ;  /* 0x0000005507557220 */ /* 0x040fe20000410000 */
[----:B------:R-:W-:Y:S01]  /*11020*/  STS.64 [R10.X4], R112 ;  /* 0x000000700a007388 */ /* 0x000fe20000004a00 */
[----:B------:R-:W-:Y:S01]  /*11030*/  FMUL.FTZ R88, R7, R88 ;  /* 0x0000005807587220 */ /* 0x000fe20000410000 */
[----:B------:R-:W-:Y:S01]  /*11040*/  IADD3 R16, R15, -0x20, RZ ;  /* 0xffffffe00f107810 */ /* 0x000fe20007ffe0ff */
[----:B------:R-:W-:Y:S01]  /*11050*/  FMUL.FTZ R89, R7, R89 ;  /* 0x0000005907597220 */ /* 0x000fe20000410000 */
[----:B------:R-:W-:Y:S01]  /*11060*/  @P1 IADD3 R16, R15, 0x20, RZ ;  /* 0x000000200f101810 */ /* 0x000fe20007ffe0ff */
[C---:B------:R-:W-:Y:S01]  /*11070*/  FMUL.FTZ R92, R7.reuse, R92 ;  /* 0x0000005c075c7220 */ /* 0x040fe20000410000 */
[----:B------:R-:W1:Y:S01]  /*11080*/  @P3 MUFU.LG2 R5, R5 ;  /* 0x0000000500053308 */ /* 0x000e620000000c00 */
[----:B------:R-:W-:-:S02]  /*11090*/  FMUL.FTZ R93, R7, R93 ;  /* 0x0000005d075d7220 */ /* 0x000fc40000410000 */
[C---:B------:R-:W-:Y:S02]  /*110a0*/  FMUL.FTZ R96, R7.reuse, R96 ;  /* 0x0000006007607220 */ /* 0x040fe40000410000 */
[C---:B------:R-:W-:Y:S02]  /*110b0*/  FMUL.FTZ R97, R7.reuse, R97 ;  /* 0x0000006107617220 */ /* 0x040fe40000410000 */
[C---:B------:R-:W-:Y:S01]  /*110c0*/  FMUL.FTZ R100, R7.reuse, R100 ;  /* 0x0000006407647220 */ /* 0x040fe20000410000 */
[----:B------:R-:W3:Y:S01]  /*110d0*/  @P2 MUFU.LG2 R4, R4 ;  /* 0x0000000400042308 */ /* 0x000ee20000000c00 */
[C---:B------:R-:W-:Y:S02]  /*110e0*/  FMUL.FTZ R101, R7.reuse, R101 ;  /* 0x0000006507657220 */ /* 0x040fe40000410000 */
[C---:B------:R-:W-:Y:S02]  /*110f0*/  FMUL.FTZ R104, R7.reuse, R104 ;  /* 0x0000006807687220 */ /* 0x040fe40000410000 */
[----:B------:R-:W-:-:S02]  /*11100*/  FMUL.FTZ R105, R7, R105 ;  /* 0x0000006907697220 */ /* 0x000fc40000410000 */
[C---:B--2---:R-:W-:Y:S02]  /*11110*/  FMUL.FTZ R115, R6.reuse, R115 ;  /* 0x0000007306737220 */ /* 0x044fe40000410000 */
[C---:B------:R-:W-:Y:S02]  /*11120*/  FMUL.FTZ R114, R6.reuse, R114 ;  /* 0x0000007206727220 */ /* 0x040fe40000410000 */
[C---:B------:R-:W-:Y:S02]  /*11130*/  FMUL.FTZ R111, R6.reuse, R111 ;  /* 0x0000006f066f7220 */ /* 0x040fe40000410000 */
        /* <DEDUP_REMOVED lines=22> */
[----:B------:R-:W-:Y:S02]  /*112a0*/  IMAD.MOV.U32 R7, RZ, RZ, 0x40 ;  /* 0x00000040ff077424 */ /* 0x000fe400078e00ff */
[C---:B------:R-:W-:Y:S02]  /*112b0*/  FMUL.FTZ R107, R6.reuse, R107 ;  /* 0x0000006b066b7220 */ /* 0x040fe40000410000 */
[----:B------:R-:W-:Y:S01]  /*112c0*/  FMUL.FTZ R106, R6, R106 ;  /* 0x0000006a066a7220 */ /* 0x000fe20000410000 */
[----:B------:R-:W-:-:S02]  /*112d0*/  IADD3 R6, R14, R13, RZ ;  /* 0x0000000d0e067210 */ /* 0x000fc40007ffe0ff */
[----:B------:R-:W2:Y:S01]  /*112e0*/  S2R R13, SR_CTAID.Z ;  /* 0x00000000000d7919 */ /* 0x000ea20000002700 */
[----:B------:R-:W-:-:S03]  /*112f0*/  SEL R7, R7, 0xffffffc0, !P0 ;  /* 0xffffffc007077807 */ /* 0x000fc60004000000 */
[----:B------:R-:W4:Y:S01]  /*11300*/  S2R R14, SR_CTAID.Y ;  /* 0x00000000000e7919 */ /* 0x000f220000002600 */
[----:B------:R-:W-:Y:S02]  /*11310*/  IADD3 R15, R15, R7, RZ ;  /* 0x000000070f0f7210 */ /* 0x000fe40007ffe0ff */
[----:B------:R-:W-:Y:S02]  /*11320*/  IADD3 R17, R7, R16, RZ ;  /* 0x0000001007117210 */ /* 0x000fe40007ffe0ff */
[----:B------:R-:W5:Y:S04]  /*11330*/  S2R R7, SR_CTAID.X ;  /* 0x0000000000077919 */ /* 0x000f680000002500 */
[----:B------:R-:W-:Y:S04]  /*11340*/  STS.64 [R15], R68 ;  /* 0x000000440f007388 */ /* 0x000fe80000000a00 */
[----:B------:R-:W-:Y:S04]  /*11350*/  STS.64 [R15+0x400], R70 ;  /* 0x000400460f007388 */ /* 0x000fe80000000a00 */
[----:B------:R-:W-:Y:S04]  /*11360*/  STS.64 [R17], R72 ;  /* 0x0000004811007388 */ /* 0x000fe80000000a00 */
[----:B------:R-:W-:Y:S04]  /*11370*/  STS.64 [R17+0x400], R74 ;  /* 0x0004004a11007388 */ /* 0x000fe80000000a00 */
[----:B------:R-:W-:Y:S04]  /*11380*/  STS.64 [R10.X4+0x2000], R76 ;  /* 0x0020004c0a007388 */ /* 0x000fe80000004a00 */
[----:B------:R-:W-:Y:S01]  /*11390*/  STS.64 [R10.X4+0x2400], R78 ;  /* 0x0024004e0a007388 */ /* 0x000fe20000004a00 */
[----:B-----5:R-:W-:-:S03]  /*113a0*/  SHF.L.U32 R7, R7, 0x6, RZ ;  /* 0x0000000607077819 */ /* 0x020fc600000006ff */
        /* <DEDUP_REMOVED lines=13> */
[----:B------:R-:W-:Y:S01]  /*11480*/  STS.64 [R17+0x4400], R106 ;  /* 0x0044006a11007388 */ /* 0x000fe20000000a00 */
[----:B-----5:R-:W-:-:S03]  /*11490*/  IMAD.MOV R10, RZ, RZ, -R187 ;  /* 0x000000ffff0a7224 */ /* 0x020fc600078e0abb */
[----:B------:R-:W-:Y:S01]  /*114a0*/  BAR.SYNC.DEFER_BLOCKING 0x0 ;  /* 0x0000000000007b1d */ /* 0x000fe20000010000 */
[----:B----4-:R-:W-:Y:S02]  /*114b0*/  IMAD R187, R14, c[0x0][0x210], R187 ;  /* 0x000084000ebb7a24 */ /* 0x010fe400078e02bb */
[----:B--2---:R-:W-:Y:S01]  /*114c0*/  IMAD R10, R10, c[0x0][0x1c0], R13 ;  /* 0x000070000a0a7a24 */ /* 0x004fe200078e020d */
[----:B------:R-:W-:Y:S02]  /*114d0*/  LOP3.LUT R13, R12, 0xffffffe0, RZ, 0xc0, !PT ;  /* 0xffffffe00c0d7812 */ /* 0x000fe400078ec0ff */
[----:B------:R-:W-:Y:S01]  /*114e0*/  SHF.L.U32 R12, R9, 0x2, RZ ;  /* 0x00000002090c7819 */ /* 0x000fe200000006ff */
[----:B------:R-:W-:Y:S01]  /*114f0*/  IMAD R10, R187, c[0x0][0x1c0], R10 ;  /* 0x00007000bb0a7a24 */ /* 0x000fe200078e020a */
[----:B------:R-:W-:Y:S02]  /*11500*/  IADD3 R13, -R13, R0, RZ ;  /* 0x000000000d0d7210 */ /* 0x000fe40007ffe1ff */
[----:B------:R-:W-:Y:S01]  /*11510*/  MOV R0, 0xff800000 ;  /* 0xff80000000007802 */ /* 0x000fe20000000f00 */
[----:B------:R-:W-:Y:S01]  /*11520*/  IMAD R7, R10, c[0x0][0x214], R7 ;  /* 0x000085000a077a24 */ /* 0x000fe200078e0207 */
[----:B------:R-:W-:Y:S01]  /*11530*/  LOP3.LUT P0, RZ, R13, 0x3, RZ, 0xc0, !PT ;  /* 0x000000030dff7812 */ /* 0x000fe2000780c0ff */
[----:B-1----:R-:W-:Y:S01]  /*11540*/  @P3 FMUL.FTZ R10, R5, 0.69314718246459960938 ;  /* 0x3f317218050a3820 */ /* 0x002fe20000410000 */
[----:B------:R-:W-:Y:S01]  /*11550*/  SHF.R.S32.HI R13, RZ, 0x1f, R12 ;  /* 0x0000001fff0d7819 */ /* 0x000fe2000001140c */
[----:B---3--:R-:W-:Y:S01]  /*11560*/  @P2 FMUL.FTZ R5, R4, 0.69314718246459960938 ;  /* 0x3f31721804052820 */ /* 0x008fe20000410000 */
[----:B------:R-:W-:Y:S01]  /*11570*/  SHF.R.S32.HI R15, RZ, 0x1f, R8 ;  /* 0x0000001fff0f7819 */ /* 0x000fe20000011408 */
[----:B------:R-:W-:-:S03]  /*11580*/  @P3 FFMA.FTZ R0, R3, c[0x0][0x238], R10 ;  /* 0x00008e0003003a23 */ /* 0x000fc6000001000a */
[----:B------:R-:W-:-:S04]  /*11590*/  LEA.HI R15, R15, R8, RZ, 0x2 ;  /* 0x000000080f0f7211 */ /* 0x000fc800078f10ff */
[----:B------:R-:W-:Y:S01]  /*115a0*/  LOP3.LUT R15, R15, 0xffffffc, RZ, 0xc0, !PT ;  /* 0x0ffffffc0f0f7812 */ /* 0x000fe200078ec0ff */
[----:B------:R-:W1:Y:S03]  /*115b0*/  LDS.128 R56, [R6.X4] ;  /* 0x0000000006387984 */ /* 0x000e660000004c00 */
[----:B------:R-:W-:Y:S01]  /*115c0*/  IADD3 R15, R8, -R15, RZ ;  /* 0x8000000f080f7210 */ /* 0x000fe20007ffe0ff */
[----:B------:R-:W2:Y:S03]  /*115d0*/  LDS.128 R52, [R6.X4+0x800] ;  /* 0x0008000006347984 */ /* 0x000ea60000004c00 */
[----:B------:R-:W-:Y:S01]  /*115e0*/  LEA R15, R15, R180, 0x4 ;  /* 0x000000b40f0f7211 */ /* 0x000fe200078e20ff */
        /* <DEDUP_REMOVED lines=23> */
.L_x_2793:
[----:B--234-:R-:W-:Y:S05]  /*11760*/  BSYNC B0 ;  /* 0x0000000000007941 */ /* 0x01cfea0003800000 */
.L_x_2792:
        /* <DEDUP_REMOVED lines=18> */
.L_x_2795:
[----:B------:R-:W-:Y:S05]  /*11890*/  BSYNC B0 ;  /* 0x0000000000007941 */ /* 0x000fea0003800000 */
.L_x_2794:
        /* <DEDUP_REMOVED lines=10> */
.L_x_2797:
[----:B------:R-:W-:Y:S05]  /*11940*/  BSYNC B0 ;  /* 0x0000000000007941 */ /* 0x000fea0003800000 */
.L_x_2796:
        /* <DEDUP_REMOVED lines=10> */
.L_x_2799:
[----:B------:R-:W-:Y:S05]  /*119f0*/  BSYNC B0 ;  /* 0x0000000000007941 */ /* 0x000fea0003800000 */
.L_x_2798:
        /* <DEDUP_REMOVED lines=11> */
.L_x_2800:
        /* <DEDUP_REMOVED lines=13> */
.L_x_6340:


//--------------------- .text._ZN5flash24flash_fwd_splitkv_kernelI23Flash_fwd_kernel_traitsILi96ELi64ELi128ELi4ELb0ELb0EN7cutlass10bfloat16_tE19Flash_kernel_traitsILi96ELi64ELi128ELi4ES3_EELb1ELb0ELb1ELb0ELb0ELb1ELb1ELb0EEEvNS_16Flash_fwd_paramsE --------------------------
	.section	.text._ZN5flash24flash_fwd_splitkv_kernelI23Flash_fwd_kernel_traitsILi96ELi64ELi128ELi4ELb0ELb0EN7cutlass10bfloat16_tE19Flash_kernel_traitsILi96ELi64ELi128ELi4ES3_EELb1ELb0ELb1ELb0ELb0ELb1ELb1ELb0EEEvNS_16Flash_fwd_paramsE,"ax",@progbits
	.sectioninfo	@"SHI_REGISTERS=242"
	.align	128
        .global         _ZN5flash24flash_fwd_splitkv_kernelI23Flash_fwd_kernel_traitsILi96ELi64ELi128ELi4ELb0ELb0EN7cutlass10bfloat16_tE19Flash_kernel_traitsILi96ELi64ELi128ELi4ES3_EELb1ELb0ELb1ELb0ELb0ELb1ELb1ELb0EEEvNS_16Flash_fwd_paramsE
        .type           _ZN5flash24flash_fwd_splitkv_kernelI23Flash_fwd_kernel_traitsILi96ELi64ELi128ELi4ELb0ELb0EN7cutlass10bfloat16_tE19Flash_kernel_traitsILi96ELi64ELi128ELi4ES3_EELb1ELb0ELb1ELb0ELb0ELb1ELb1ELb0EEEvNS_16Flash_fwd_paramsE,@function
        .size           _ZN5flash24flash_fwd_splitkv_kernelI23Flash_fwd_kernel_traitsILi96ELi64ELi128ELi4ELb0ELb0EN7cutlass10bfloat16_tE19Flash_kernel_traitsILi96ELi64ELi128ELi4ES3_EELb1ELb0ELb1ELb0ELb0ELb1ELb1ELb0EEEvNS_16Flash_fwd_paramsE,(.L_x_6341 - _ZN5flash24flash_fwd_splitkv_kernelI23Flash_fwd_kernel_traitsILi96ELi64ELi128ELi4ELb0ELb0EN7cutlass10bfloat16_tE19Flash_kernel_traitsILi96ELi64ELi128ELi4ES3_EELb1ELb0ELb1ELb0ELb0ELb1ELb1ELb0EEEvNS_16Flash_fwd_paramsE)
        .other          _ZN5flash24flash_fwd_splitkv_kernelI23Flash_fwd_kernel_traitsILi96ELi64ELi128ELi4ELb0ELb0EN7cutlass10bfloat16_tE19Flash_kernel_traitsILi96ELi64ELi128ELi4ES3_EELb1ELb0ELb1ELb0ELb0ELb1ELb1ELb0EEEvNS_16Flash_fwd_paramsE,@"STO_CUDA_ENTRY STV_DEFAULT"
_ZN5flash24flash_fwd_splitkv_kernelI23Flash_fwd_kernel_traitsILi96ELi64ELi128ELi4ELb0ELb0EN7cutlass10bfloat16_tE19Flash_kernel_traitsILi96ELi64ELi128ELi4ES3_EELb1ELb0ELb1ELb0ELb0ELb1ELb1ELb0EEEvNS_16Flash_fwd_paramsE:
.text._ZN5flash24flash_fwd_splitkv_kernelI23Flash_fwd_kernel_traitsILi96ELi64ELi128ELi4ELb0ELb0EN7cutlass10bfloat16_tE19Flash_kernel_traitsILi96ELi64ELi128ELi4ES3_EELb1ELb0ELb1ELb0ELb0ELb1ELb1ELb0EEEvNS_16Flash_fwd_paramsE:
        /* <DEDUP_REMOVED lines=53> */
.L_x_2801:
[----:B-1-34-:R-:W-:Y:S02]  /*0350*/  MOV R5, c[0x0][0x218] ;  /* 0x0000860000057a02 */ /* 0x01afe40000000f00 */
.L_x_2802:
        /* <DEDUP_REMOVED lines=61> */
[----:B------:R-:W-:Y:S02]  /*0730*/  BSSY B0, `(.L_x_2804) ;  /* 0x000001a000007945 */ /* 0x000fe40003800000 */
[----:B------:R-:W-:Y:S01]  /*0740*/  LEA.HI R2, R3, R16, RZ, 0x3 ;  /* 0x0000001003027211 */ /* 0x000fe200078f18ff */
[----:B------:R-:W-:-:S03]  /*0750*/  IMAD R185, R185, c[0x0][0x1c0], R18 ;  /* 0x00007000b9b97a24 */ /* 0x000fc600078e0212 */
[----:B------:R-:W-:Y:S01]  /*0760*/  LOP3.LUT R3, R2, 0xfffffff8, RZ, 0xc0, !PT ;  /* 0xfffffff802037812 */ /* 0x000fe200078ec0ff */
[--C-:B------:R-:W-:Y:S02]  /*0770*/  IMAD R0, R185, c[0x0][0x214], R114.reuse ;  /* 0x00008500b9007a24 */ /* 0x100fe400078e0272 */
[----:B------:R-:W-:Y:S02]  /*0780*/  IMAD.IADD R114, R125, 0x1, -R114 ;  /* 0x000000017d727824 */ /* 0x000fe400078e0a72 */
        /* <DEDUP_REMOVED lines=20> */
.L_x_2805:
[----:B------:R-:W-:Y:S05]  /*08d0*/  BSYNC B0 ;  /* 0x0000000000007941 */ /* 0x000fea0003800000 */
.L_x_2804:
        /* <DEDUP_REMOVED lines=10> */
.L_x_2807:
[----:B------:R-:W-:Y:S05]  /*0980*/  BSYNC B0 ;  /* 0x0000000000007941 */ /* 0x000fea0003800000 */
.L_x_2806:
        /* <DEDUP_REMOVED lines=10> */
.L_x_2809:
[----:B------:R-:W-:Y:S05]  /*0a30*/  BSYNC B0 ;  /* 0x0000000000007941 */ /* 0x000fea0003800000 */
.L_x_2808:
        /* <DEDUP_REMOVED lines=10> */
.L_x_2811:
[----:B------:R-:W-:Y:S05]  /*0ae0*/  BSYNC B0 ;  /* 0x0000000000007941 */ /* 0x000fea0003800000 */
.L_x_2810:
        /* <DEDUP_REMOVED lines=20> */
.L_x_2803:
        /* <DEDUP_REMOVED lines=92> */
.L_x_2812:
        /* <DEDUP_REMOVED lines=17> */
.L_x_2814:
        /* <DEDUP_REMOVED lines=51> */
.L_x_2813:
        /* <DEDUP_REMOVED lines=117> */
.L_x_2816:
[----:B------:R-:W-:Y:S05]  /*1d80*/  BSYNC B0 ;  /* 0x0000000000007941 */ /* 0x000fea0003800000 */
.L_x_2815:
        /* <DEDUP_REMOVED lines=36> */
.L_x_2818:
[----:B------:R-:W-:Y:S05]  /*1fd0*/  BSYNC B0 ;  /* 0x0000000000007941 */ /* 0x000fea0003800000 */
.L_x_2817:
        /* <DEDUP_REMOVED lines=33> */
.L_x_2820:
[----:B------:R-:W-:Y:S05]  /*21f0*/  BSYNC B0 ;  /* 0x0000000000007941 */ /* 0x000fea0003800000 */
.L_x_2819:
        /* <DEDUP_REMOVED lines=34> */
.L_x_2822:
[----:B------:R-:W-:Y:S05]  /*2420*/  BSYNC B0 ;  /* 0x0000000000007941 */ /* 0x000fea0003800000 */
.L_x_2821:
        /* <DEDUP_REMOVED lines=32> */
.L_x_2824:
[----:B------:R-:W-:Y:S05]  /*2630*/  BSYNC B0 ;  /* 0x0000000000007941 */ /* 0x000fea0003800000 */
.L_x_2823:
        /* <DEDUP_REMOVED lines=32> */
.L_x_2826:
[----:B------:R-:W-:Y:S05]  /*2840*/  BSYNC B0 ;  /* 0x0000000000007941 */ /* 0x000fea0003800000 */
.L_x_2825:
        /* <DEDUP_REMOVED lines=51> */
.L_x_2828:
[----:B-1----:R-:W-:Y:S05]  /*2b80*/  BSYNC B0 ;  /* 0x0000000000007941 */ /* 0x002fea0003800000 */
.L_x_2827:
        /* <DEDUP_REMOVED lines=34> */
.L_x_2830:
[----:B------:R-:W-:Y:S05]  /*2db0*/  BSYNC B0 ;  /* 0x0000000000007941 */ /* 0x000fea0003800000 */
.L_x_2829:
        /* <DEDUP_REMOVED lines=34> */
.L_x_2832:
[----:B------:R-:W-:Y:S05]  /*2fe0*/  BSYNC B0 ;  /* 0x0000000000007941 */ /* 0x000fea0003800000 */
.L_x_2831:
        /* <DEDUP_REMOVED lines=42> */
.L_x_2834:
[----:B------:R-:W-:Y:S05]  /*3290*/  BSYNC B0 ;  /* 0x0000000000007941 */ /* 0x000fea0003800000 */
.L_x_2833:
        /* <DEDUP_REMOVED lines=36> */
[----:B------:R-:W-:Y:S01]  /*34e0*/  IMAD R112, R115, 0x20, R112 ;  /* 0x0000002073707824 */ /* 0x000fe200078e0270 */
[----:B------:R-:W1:Y:S03]  /*34f0*/  LDSM.16.M88.4 R96, [R171] ;  /* 0x00000000ab60783b */ /* 0x000e660000000200 */
[----:B------:R-:W-:Y:S01]  /*3500*/  IMAD.IADD R5, R5, 0x1, R112 ;  /* 0x0000000105057824 */ /* 0x000fe200078e0270 */
[----:B------:R-:W3:Y:S04]  /*3510*/  LDSM.16.M88.4 R40, [R170+0x3c00] ;  /* 0x003c0000aa28783b */ /* 0x000ee80000000200 */
[----:B------:R-:W5:Y:S04]  /*3520*/  LDSM.16.M88.4 R64, [R170+0x3000] ;  /* 0x00300000aa40783b */ /* 0x000f680000000200 */
[----:B------:R-:W2:Y:S04]  /*3530*/  LDSM.16.M88.4 R48, [R170+0x3800] ;  /* 0x00380000aa30783b */ /* 0x000ea80000000200 */
[----:B------:R-:W4:Y:S04]  /*3540*/  LDSM.16.M88.4 R32, [R170+0x4000] ;  /* 0x00400000aa20783b */ /* 0x000f280000000200 */
[----:B------:R-:W2:Y:S04]  /*3550*/  LDSM.16.M88.4 R24, [R170+0x4400] ;  /* 0x00440000aa18783b */ /* 0x000ea80000000200 */
[----:B------:R-:W2:Y:S04]  /*3560*/  LDSM.16.M88.4 R16, [R170+0x4800] ;  /* 0x00480000aa10783b */ /* 0x000ea80000000200 */
[----:B------:R-:W2:Y:S04]  /*3570*/  LDSM.16.M88.4 R8, [R170+0x4c00] ;  /* 0x004c0000aa08783b */ /* 0x000ea80000000200 */
[----:B------:R-:W-:Y:S04]  /*3580*/  LDSM.16.M88.4 R92, [R169] ;  /* 0x00000000a95c783b */ /* 0x000fe80000000200 */
        /* <DEDUP_REMOVED lines=11> */
[C---:B-----5:R-:W-:Y:S08]  /*3640*/  HMMA.16816.F32.BF16 R68, R96.reuse, R64, RZ ;  /* 0x000000406044723c */ /* 0x060ff000000418ff */
[C---:B------:R-:W-:Y:S08]  /*3650*/  HMMA.16816.F32.BF16 R40, R96.reuse, R42, RZ ;  /* 0x0000002a6028723c */ /* 0x040ff000000418ff */
[C---:B------:R-:W-:Y:S08]  /*3660*/  HMMA.16816.F32.BF16 R64, R96.reuse, R66, RZ ;  /* 0x000000426040723c */ /* 0x040ff000000418ff */
        /* <DEDUP_REMOVED lines=47> */
[----:B------:R-:W-:Y:S07]  /*3960*/  LDSM.16.M88.4 R12, [R170+0x7000] ;  /* 0x00700000aa0c783b */ /* 0x000fee0000000200 */
[C---:B--2---:R-:W-:Y:S08]  /*3970*/  HMMA.16816.F32.BF16 R28, R108.reuse, R8, R28 ;  /* 0x000000086c1c723c */ /* 0x044ff0000004181c */
[C---:B------:R-:W-:Y:S01]  /*3980*/  HMMA.16816.F32.BF16 R24, R108.reuse, R10, R24 ;  /* 0x0000000a6c18723c */ /* 0x040fe20000041818 */
[----:B------:R-:W-:Y:S07]  /*3990*/  LDSM.16.M88.4 R8, [R171+0x2000] ;  /* 0x00200000ab08783b */ /* 0x000fee0000000200 */
[C---:B------:R-:W-:Y:S08]  /*39a0*/  HMMA.16816.F32.BF16 R52, R108.reuse, R80, R52 ;  /* 0x000000506c34723c */ /* 0x040ff00000041834 */
[----:B------:R-:W-:Y:S01]  /*39b0*/  HMMA.16816.F32.BF16 R48, R108, R82, R48 ;  /* 0x000000526c30723c */ /* 0x000fe20000041830 */
[----:B------:R-:W2:Y:S07]  /*39c0*/  LDSM.16.M88.4 R80, [R119+0x5800] ;  /* 0x005800007750783b */ /* 0x000eae0000000200 */
[C---:B---3--:R-:W-:Y:S08]  /*39d0*/  HMMA.16816.F32.BF16 R60, R92.reuse, R84, R60 ;  /* 0x000000545c3c723c */ /* 0x048ff0000004183c */
[C---:B------:R-:W-:Y:S08]  /*39e0*/  HMMA.16816.F32.BF16 R56, R92.reuse, R86, R56 ;  /* 0x000000565c38723c */ /* 0x040ff00000041838 */
[C---:B----4-:R-:W-:Y:S01]  /*39f0*/  HMMA.16816.F32.BF16 R84, R92.reuse, R76, R44 ;  /* 0x0000004c5c54723c */ /* 0x050fe2000004182c */
[----:B------:R-:W-:Y:S07]  /*3a00*/  LDSM.16.M88.4 R44, [R169+0x2000] ;  /* 0x00200000a92c783b */ /* 0x000fee0000000200 */
[C---:B------:R-:W-:Y:S01]  /*3a10*/  HMMA.16816.F32.BF16 R40, R92.reuse, R78, R40 ;  /* 0x0000004e5c28723c */ /* 0x040fe20000041828 */
[----:B------:R-:W3:Y:S07]  /*3a20*/  LDSM.16.M88.4 R76, [R119+0x6400] ;  /* 0x00640000774c783b */ /* 0x000eee0000000200 */
[C---:B-1----:R-:W-:Y:S08]  /*3a30*/  HMMA.16816.F32.BF16 R68, R92.reuse, R88, R68 ;  /* 0x000000585c44723c */ /* 0x042ff00000041844 */
[C---:B------:R-:W-:Y:S01]  /*3a40*/  HMMA.16816.F32.BF16 R64, R92.reuse, R90, R64 ;  /* 0x0000005a5c40723c */ /* 0x040fe20000041840 */
[----:B------:R-:W1:Y:S07]  /*3a50*/  LDSM.16.M88.4 R88, [R170+0x7400] ;  /* 0x00740000aa58783b */ /* 0x000e6e0000000200 */
[----:B--2---:R-:W-:Y:S08]  /*3a60*/  HMMA.16816.F32.BF16 R52, R92, R80, R52 ;  /* 0x000000505c34723c */ /* 0x004ff00000041834 */
[C---:B------:R-:W-:Y:S08]  /*3a70*/  HMMA.16816.F32.BF16 R68, R8.reuse, R12, R68 ;  /* 0x0000000c0844723c */ /* 0x040ff00000041844 */
[----:B------:R-:W-:Y:S01]  /*3a80*/  HMMA.16816.F32.BF16 R64, R8, R14, R64 ;  /* 0x0000000e0840723c */ /* 0x000fe20000041840 */
[----:B------:R-:W2:Y:S07]  /*3a90*/  LDSM.16.M88.4 R12, [R119+0x6800] ;  /* 0x00680000770c783b */ /* 0x000eae0000000200 */
[----:B------:R-:W-:Y:S01]  /*3aa0*/  HMMA.16816.F32.BF16 R48, R92, R82, R48 ;  /* 0x000000525c30723c */ /* 0x000fe20000041830 */
[----:B------:R-:W4:Y:S07]  /*3ab0*/  LDSM.16.M88.4 R80, [R119+0x7000] ;  /* 0x007000007750783b */ /* 0x000f2e0000000200 */
[C---:B------:R-:W-:Y:S08]  /*3ac0*/  HMMA.16816.F32.BF16 R20, R108.reuse, R72, R20 ;  /* 0x000000486c14723c */ /* 0x040ff00000041814 */
[----:B------:R-:W-:Y:S01]  /*3ad0*/  HMMA.16816.F32.BF16 R16, R108, R74, R16 ;  /* 0x0000004a6c10723c */ /* 0x000fe20000041810 */
[----:B------:R-:W5:Y:S07]  /*3ae0*/  LDSM.16.M88.4 R72, [R119+0x6000] ;  /* 0x006000007748783b */ /* 0x000f6e0000000200 */
[C---:B---3--:R-:W-:Y:S08]  /*3af0*/  HMMA.16816.F32.BF16 R28, R92.reuse, R76, R28 ;  /* 0x0000004c5c1c723c */ /* 0x048ff0000004181c */
[----:B------:R-:W-:Y:S01]  /*3b00*/  HMMA.16816.F32.BF16 R76, R92, R78, R24 ;  /* 0x0000004e5c4c723c */ /* 0x000fe20000041818 */
[----:B------:R-:W3:Y:S07]  /*3b10*/  LDSM.16.M88.4 R24, [R119+0x7400] ;  /* 0x007400007718783b */ /* 0x000eee0000000200 */
[C---:B-1----:R-:W-:Y:S08]  /*3b20*/  HMMA.16816.F32.BF16 R60, R8.reuse, R88, R60 ;  /* 0x00000058083c723c */ /* 0x042ff0000004183c */
[----:B------:R-:W-:Y:S08]  /*3b30*/  HMMA.16816.F32.BF16 R56, R8, R90, R56 ;  /* 0x0000005a0838723c */ /* 0x000ff00000041838 */
[C---:B--2---:R-:W-:Y:S08]  /*3b40*/  HMMA.16816.F32.BF16 R20, R92.reuse, R12, R20 ;  /* 0x0000000c5c14723c */ /* 0x044ff00000041814 */
[----:B------:R-:W-:Y:S01]  /*3b50*/  HMMA.16816.F32.BF16 R16, R92, R14, R16 ;  /* 0x0000000e5c10723c */ /* 0x000fe20000041810 */
[----:B------:R-:W1:Y:S07]  /*3b60*/  LDSM.16.M88.4 R12, [R119+0x6c00] ;  /* 0x006c0000770c783b */ /* 0x000e6e0000000200 */
[----:B----4-:R-:W-:Y:S08]  /*3b70*/  HMMA.16816.F32.BF16 R68, R44, R80, R68 ;  /* 0x000000502c44723c */ /* 0x010ff00000041844 */
[C---:B-----5:R-:W-:Y:S08]  /*3b80*/  HMMA.16816.F32.BF16 R36, R92.reuse, R72, R36 ;  /* 0x000000485c24723c */ /* 0x060ff00000041824 */
[----:B------:R-:W-:Y:S01]  /*3b90*/  HMMA.16816.F32.BF16 R32, R92, R74, R32 ;  /* 0x0000004a5c20723c */ /* 0x000fe20000041820 */
[----:B------:R-:W2:Y:S07]  /*3ba0*/  LDSM.16.M88.4 R72, [R170+0x7800] ;  /* 0x00780000aa48783b */ /* 0x000eae0000000200 */
[----:B------:R-:W-:Y:S01]  /*3bb0*/  HMMA.16816.F32.BF16 R100, R108, R104, R100 ;  /* 0x000000686c64723c */ /* 0x000fe20000041864 */
[----:B------:R-:W-:-:S02]  /*3bc0*/  FMUL.FTZ R68, R68, c[0x0][0x2ec] ;  /* 0x0000bb0044447a20 */ /* 0x000fc40000410000 */
[----:B------:R-:W-:Y:S02]  /*3bd0*/  FMUL.FTZ R69, R69, c[0x0][0x2ec] ;  /* 0x0000bb0045457a20 */ /* 0x000fe40000410000 */
[----:B------:R-:W-:Y:S01]  /*3be0*/  FMUL.FTZ R70, R70, c[0x0][0x2ec] ;  /* 0x0000bb0046467a20 */ /* 0x000fe20000410000 */
[----:B------:R-:W-:Y:S01]  /*3bf0*/  MUFU.TANH R80, R68 ;  /* 0x0000004400507308 */ /* 0x000fe20000002400 */
[----:B------:R-:W-:Y:S01]  /*3c00*/  FMUL.FTZ R136, R71, c[0x0][0x2ec] ;  /* 0x0000bb0047887a20 */ /* 0x000fe20000410000 */
[----:B------:R-:W-:Y:S01]  /*3c10*/  HMMA.16816.F32.BF16 R96, R108, R106, R96 ;  /* 0x0000006a6c60723c */ /* 0x000fe20000041860 */
[----:B------:R-:W-:-:S05]  /*3c20*/  IMAD.IADD R104, R2, 0x1, R179 ;  /* 0x0000000102687824 */ /* 0x000fca00078e02b3 */
[----:B------:R-:W-:Y:S01]  /*3c30*/  MUFU.TANH R130, R69 ;  /* 0x0000004500827308 */ /* 0x000fe20000002400 */
[C---:B------:R-:W-:Y:S01]  /*3c40*/  IADD3 R106, R104.reuse, 0x1, RZ ;  /* 0x00000001686a7810 */ /* 0x040fe20007ffe0ff */
[C---:B---3--:R-:W-:Y:S01]  /*3c50*/  HMMA.16816.F32.BF16 R60, R44.reuse, R24, R60 ;  /* 0x000000182c3c723c */ /* 0x048fe2000004183c */
[C---:B------:R-:W-:Y:S02]  /*3c60*/  IADD3 R118, R104.reuse, 0x10, RZ ;  /* 0x0000001068767810 */ /* 0x040fe40007ffe0ff */
[C---:B------:R-:W-:Y:S02]  /*3c70*/  IADD3 R124, R104.reuse, 0x11, RZ ;  /* 0x00000011687c7810 */ /* 0x040fe40007ffe0ff */
[C---:B------:R-:W-:Y:S01]  /*3c80*/  IADD3 R108, R104.reuse, 0x8, RZ ;  /* 0x00000008686c7810 */ /* 0x040fe20007ffe0ff */
[----:B------:R3:W-:Y:S01]  /*3c90*/  MUFU.TANH R81, R70 ;  /* 0x0000004600517308 */ /* 0x0007e20000002400 */
[C---:B------:R-:W-:Y:S01]  /*3ca0*/  IADD3 R110, R104.reuse, 0x9, RZ ;  /* 0x00000009686e7810 */ /* 0x040fe20007ffe0ff */
[----:B------:R-:W-:Y:S01]  /*3cb0*/  HMMA.16816.F32.BF16 R56, R44, R26, R56 ;  /* 0x0000001a2c38723c */ /* 0x000fe20000041838 */
[----:B------:R-:W4:Y:S01]  /*3cc0*/  LDSM.16.M88.4 R24, [R170+0x7c00] ;  /* 0x007c0000aa18783b */ /* 0x000f220000000200 */
[----:B------:R-:W-:-:S02]  /*3cd0*/  IADD3 R128, R104, 0x19, RZ ;  /* 0x0000001968807810 */ /* 0x000fc40007ffe0ff */
[C---:B------:R-:W-:Y:S02]  /*3ce0*/  IADD3 R126, R104.reuse, 0x18, RZ ;  /* 0x00000018687e7810 */ /* 0x040fe40007ffe0ff */
[----:B------:R-:W-:Y:S01]  /*3cf0*/  I2F R105, R106 ;  /* 0x0000006a00697306 */ /* 0x000fe20000201400 */
[C---:B------:R-:W-:Y:S01]  /*3d00*/  IADD3 R88, R104.reuse, 0x20, RZ ;  /* 0x0000002068587810 */ /* 0x040fe20007ffe0ff */
[C---:B-1----:R-:W-:Y:S01]  /*3d10*/  HMMA.16816.F32.BF16 R100, R92.reuse, R12, R100 ;  /* 0x0000000c5c64723c */ /* 0x042fe20000041864 */
[C---:B------:R-:W-:Y:S02]  /*3d20*/  IADD3 R138, R104.reuse, 0x31, RZ ;  /* 0x00000031688a7810 */ /* 0x040fe40007ffe0ff */
[C---:B------:R-:W-:Y:S02]  /*3d30*/  IADD3 R114, R104.reuse, 0x40, RZ ;  /* 0x0000004068727810 */ /* 0x040fe40007ffe0ff */
[----:B------:R-:W-:Y:S01]  /*3d40*/  IADD3 R115, R104, 0x48, RZ ;  /* 0x0000004868737810 */ /* 0x000fe20007ffe0ff */
[----:B---3--:R-:W1:Y:S01]  /*3d50*/  LDSM.16.M88.4 R68, [R119+0x7800] ;  /* 0x007800007744783b */ /* 0x008e620000000200 */
[----:B------:R-:W-:Y:S01]  /*3d60*/  I2F R111, R118 ;  /* 0x00000076006f7306 */ /* 0x000fe20000201400 */
[----:B------:R-:W-:Y:S01]  /*3d70*/  HMMA.16816.F32.BF16 R96, R92, R14, R96 ;  /* 0x0000000e5c60723c */ /* 0x000fe20000041860 */
[----:B------:R-:W-:Y:S01]  /*3d80*/  FMUL.FTZ R60, R60, c[0x0][0x2ec] ;  /* 0x0000bb003c3c7a20 */ /* 0x000fe20000410000 */
[----:B------:R-:W3:Y:S01]  /*3d90*/  LDSM.16.M88.4 R12, [R119+0x7c00] ;  /* 0x007c0000770c783b */ /* 0x000ee20000000200 */
[----:B------:R-:W-:-:S04]  /*3da0*/  FMUL.FTZ R63, R63, c[0x0][0x2ec] ;  /* 0x0000bb003f3f7a20 */ /* 0x000fc80000410000 */
[----:B------:R-:W-:Y:S01]  /*3db0*/  MUFU.TANH R60, R60 ;  /* 0x0000003c003c7308 */ /* 0x000fe20000002400 */
[----:B--2---:R-:W-:Y:S01]  /*3dc0*/  HMMA.16816.F32.BF16 R52, R8, R72, R52 ;  /* 0x000000480834723c */ /* 0x004fe20000041834 */
[----:B------:R-:W-:Y:S02]  /*3dd0*/  FMUL.FTZ R56, R56, c[0x0][0x2ec] ;  /* 0x0000bb0038387a20 */ /* 0x000fe40000410000 */
[----:B------:R-:W-:-:S04]  /*3de0*/  FMUL.FTZ R90, R58, c[0x0][0x2ec] ;  /* 0x0000bb003a5a7a20 */ /* 0x000fc80000410000 */
[----:B------:R-:W-:Y:S01]  /*3df0*/  I2F R127, R124 ;  /* 0x0000007c007f7306 */ /* 0x000fe20000201400 */
[----:B------:R-:W-:Y:S01]  /*3e00*/  HMMA.16816.F32.BF16 R48, R8, R74, R48 ;  /* 0x0000004a0830723c */ /* 0x000fe20000041830 */
[----:B------:R-:W-:Y:S01]  /*3e10*/  FMUL.FTZ R73, R61, c[0x0][0x2ec] ;  /* 0x0000bb003d497a20 */ /* 0x000fe20000410000 */
[----:B------:R-:W-:-:S05]  /*3e20*/  IADD3 R72, R104, 0x28, RZ ;  /* 0x0000002868487810 */ /* 0x000fca0007ffe0ff */
[----:B------:R-:W-:Y:S01]  /*3e30*/  FMUL.FTZ R74, R62, c[0x0][0x2ec] ;  /* 0x0000bb003e4a7a20 */ /* 0x000fe20000410000 */
[----:B------:R-:W-:Y:S01]  /*3e40*/  MUFU.TANH R63, R63 ;  /* 0x0000003f003f7308 */ /* 0x000fe20000002400 */
[----:B----4-:R-:W-:Y:S01]  /*3e50*/  HMMA.16816.F32.BF16 R84, R8, R24, R84 ;  /* 0x000000180854723c */ /* 0x010fe20000041854 */
[----:B------:R-:W-:-:S06]  /*3e60*/  IADD3 R62, R104, 0x29, RZ ;  /* 0x00000029683e7810 */ /* 0x000fcc0007ffe0ff */
[----:B------:R-:W-:Y:S01]  /*3e70*/  FMUL.FTZ R24, R59, c[0x0][0x2ec] ;  /* 0x0000bb003b187a20 */ /* 0x000fe20000410000 */
[----:B------:R-:W-:Y:S01]  /*3e80*/  HMMA.16816.F32.BF16 R40, R8, R26, R40 ;  /* 0x0000001a0828723c */ /* 0x000fe20000041828 */
[----:B------:R-:W-:Y:S07]  /*3e90*/  MUFU.TANH R74, R74 ;  /* 0x0000004a004a7308 */ /* 0x000fee0000002400 */
[C---:B-1----:R-:W-:Y:S01]  /*3ea0*/  HMMA.16816.F32.BF16 R52, R44.reuse, R68, R52 ;  /* 0x000000442c34723c */ /* 0x042fe20000041834 */
[----:B------:R1:W-:Y:S06]  /*3eb0*/  MUFU.TANH R68, R56 ;  /* 0x0000003800447308 */ /* 0x0003ec0000002400 */
[----:B------:R-:W-:Y:S01]  /*3ec0*/  FMUL.FTZ R69, R57, c[0x0][0x2ec] ;  /* 0x0000bb0039457a20 */ /* 0x000fe20000410000 */
[C---:B---3--:R-:W-:Y:S01]  /*3ed0*/  HMMA.16816.F32.BF16 R84, R44.reuse, R12, R84 ;  /* 0x0000000c2c54723c */ /* 0x048fe20000041854 */
[----:B------:R-:W-:Y:S07]  /*3ee0*/  MUFU.TANH R136, R136 ;  /* 0x0000008800887308 */ /* 0x000fee0000002400 */
[C---:B------:R-:W-:Y:S01]  /*3ef0*/  HMMA.16816.F32.BF16 R40, R44.reuse, R14, R40 ;  /* 0x0000000e2c28723c */ /* 0x040fe20000041828 */
[----:B-1----:R-:W1:Y:S01]  /*3f00*/  LDSM.16.M88.4 R56, [R170+0x8000] ;  /* 0x00800000aa38783b */ /* 0x002e620000000200 */
[----:B------:R-:W-:Y:S03]  /*3f10*/  I2F R107, R108 ;  /* 0x0000006c006b7306 */ /* 0x000fe60000201400 */
[----:B------:R-:W2:Y:S03]  /*3f20*/  LDSM.16.M88.4 R12, [R170+0x8800] ;  /* 0x00880000aa0c783b */ /* 0x000ea60000000200 */
[----:B------:R-:W-:Y:S01]  /*3f30*/  HMMA.16816.F32.BF16 R48, R44, R70, R48 ;  /* 0x000000462c30723c */ /* 0x000fe20000041830 */
[----:B------:R-:W-:Y:S01]  /*3f40*/  FMUL.FTZ R91, R53, c[0x0][0x2ec] ;  /* 0x0000bb00355b7a20 */ /* 0x000fe20000410000 */
[----:B------:R3:W-:Y:S01]  /*3f50*/  MUFU.TANH R70, R24 ;  /* 0x0000001800467308 */ /* 0x0007e20000002400 */
[----:B------:R-:W-:-:S02]  /*3f60*/  FMUL.FTZ R92, R54, c[0x0][0x2ec] ;  /* 0x0000bb00365c7a20 */ /* 0x000fc40000410000 */
[----:B------:R-:W-:Y:S02]  /*3f70*/  FMUL.FTZ R93, R55, c[0x0][0x2ec] ;  /* 0x0000bb00375d7a20 */ /* 0x000fe40000410000 */
[----:B------:R-:W-:Y:S01]  /*3f80*/  FMUL.FTZ R71, R52, c[0x0][0x2ec] ;  /* 0x0000bb0034477a20 */ /* 0x000fe20000410000 */
[----:B------:R-:W-:Y:S01]  /*3f90*/  HMMA.16816.F32.BF16 R64, R44, R82, R64 ;  /* 0x000000522c40723c */ /* 0x000fe20000041840 */
[----:B------:R-:W4:Y:S01]  /*3fa0*/  LDSM.16.M88.4 R52, [R170+0x8400] ;  /* 0x00840000aa34783b */ /* 0x000f220000000200 */
[----:B------:R-:W-:Y:S05]  /*3fb0*/  I2F R109, R110 ;  /* 0x0000006e006d7306 */ /* 0x000fea0000201400 */
[----:B------:R-:W-:Y:S01]  /*3fc0*/  IADD3 R82, R104, 0x21, RZ ;  /* 0x0000002168527810 */ /* 0x000fe20007ffe0ff */
[----:B------:R-:W-:Y:S01]  /*3fd0*/  FMUL.FTZ R42, R42, c[0x0][0x2ec] ;  /* 0x0000bb002a2a7a20 */ /* 0x000fe20000410000 */
[----:B---3--:R-:W3:Y:S01]  /*3fe0*/  LDSM.16.M88.4 R24, [R119+0x8000] ;  /* 0x008000007718783b */ /* 0x008ee20000000200 */
[----:B------:R-:W-:Y:S01]  /*3ff0*/  I2F R131, R128 ;  /* 0x0000008000837306 */ /* 0x000fe20000201400 */
[----:B------:R-:W-:-:S02]  /*4000*/  FMUL.FTZ R40, R40, c[0x0][0x2ec] ;  /* 0x0000bb0028287a20 */ /* 0x000fc40000410000 */
[----:B------:R-:W-:-:S03]  /*4010*/  FMUL.FTZ R43, R43, c[0x0][0x2ec] ;  /* 0x0000bb002b2b7a20 */ /* 0x000fc60000410000 */
[----:B------:R-:W-:Y:S02]  /*4020*/  FMUL.FTZ R48, R48, c[0x0][0x2ec] ;  /* 0x0000bb0030307a20 */ /* 0x000fe40000410000 */
        /* <DEDUP_REMOVED lines=8> */
[----:B------:R-:W-:-:S02]  /*40b0*/  FMUL.FTZ R65, R65, c[0x0][0x2ec] ;  /* 0x0000bb0041417a20 */ /* 0x000fc40000410000 */
[----:B------:R-:W-:Y:S02]  /*40c0*/  FMUL.FTZ R67, R67, c[0x0][0x2ec] ;  /* 0x0000bb0043437a20 */ /* 0x000fe40000410000 */
[----:B------:R-:W-:Y:S01]  /*40d0*/  FMUL.FTZ R57, R84, c[0x0][0x2ec] ;  /* 0x0000bb0054397a20 */ /* 0x000fe20000410000 */
[C---:B------:R-:W-:Y:S01]  /*40e0*/  HMMA.16816.F32.BF16 R32, R8.reuse, R58, R32 ;  /* 0x0000003a0820723c */ /* 0x040fe20000041820 */
[----:B------:R-:W-:Y:S01]  /*40f0*/  FMUL.FTZ R41, R41, c[0x0][0x2ec] ;  /* 0x0000bb0029297a20 */ /* 0x000fe20000410000 */
[----:B------:R-:W-:Y:S05]  /*4100*/  MUFU.TANH R95, R49 ;  /* 0x00000031005f7308 */ /* 0x000fea0000002400 */
[----:B------:R-:W-:Y:S01]  /*4110*/  IADD3 R58, R104, 0x30, RZ ;  /* 0x00000030683a7810 */ /* 0x000fe20007ffe0ff */
[C---:B--2---:R-:W-:Y:S01]  /*4120*/  HMMA.16816.F32.BF16 R20, R8.reuse, R12, R20 ;  /* 0x0000000c0814723c */ /* 0x044fe20000041814 */
[----:B------:R-:W-:Y:S01]  /*4130*/  FMUL.FTZ R59, R85, c[0x0][0x2ec] ;  /* 0x0000bb00553b7a20 */ /* 0x000fe20000410000 */
[----:B------:R-:W-:Y:S06]  /*4140*/  MUFU.TANH R137, R50 ;  /* 0x0000003200897308 */ /* 0x000fec0000002400 */
[C---:B------:R-:W-:Y:S01]  /*4150*/  HMMA.16816.F32.BF16 R16, R8.reuse, R14, R16 ;  /* 0x0000000e0810723c */ /* 0x040fe20000041810 */
[----:B------:R-:W1:Y:S01]  /*4160*/  LDSM.16.M88.4 R12, [R170+0x8c00] ;  /* 0x008c0000aa0c783b */ /* 0x000e620000000200 */
[----:B------:R2:W-:Y:S06]  /*4170*/  MUFU.TANH R56, R51 ;  /* 0x0000003300387308 */ /* 0x0005ec0000002400 */
[----:B----4-:R-:W-:Y:S02]  /*4180*/  HMMA.16816.F32.BF16 R28, R8, R52, R28 ;  /* 0x00000034081c723c */ /* 0x010fe4000004181c */
[----:B------:R-:W-:Y:S05]  /*4190*/  MUFU.TANH R64, R64 ;  /* 0x0000004000407308 */ /* 0x000fea0000002400 */
[----:B------:R-:W-:Y:S01]  /*41a0*/  FMUL.FTZ R53, R87, c[0x0][0x2ec] ;  /* 0x0000bb0057357a20 */ /* 0x000fe20000410000 */
[C---:B---3--:R-:W-:Y:S01]  /*41b0*/  HMMA.16816.F32.BF16 R36, R44.reuse, R24, R36 ;  /* 0x000000182c24723c */ /* 0x048fe20000041824 */
[----:B------:R-:W-:Y:S01]  /*41c0*/  FMUL.FTZ R52, R86, c[0x0][0x2ec] ;  /* 0x0000bb0056347a20 */ /* 0x000fe20000410000 */
[----:B--2---:R-:W2:Y:S01]  /*41d0*/  LDSM.16.M88.4 R48, [R119+0x8400] ;  /* 0x008400007730783b */ /* 0x004ea20000000200 */
[----:B------:R-:W3:Y:S05]  /*41e0*/  MUFU.TANH R66, R66 ;  /* 0x0000004200427308 */ /* 0x000eea0000002400 */
[----:B------:R-:W-:Y:S01]  /*41f0*/  HMMA.16816.F32.BF16 R32, R44, R26, R32 ;  /* 0x0000001a2c20723c */ /* 0x000fe20000041820 */
[----:B------:R-:W4:Y:S02]  /*4200*/  LDSM.16.M88.4 R24, [R119+0x8800] ;  /* 0x008800007718783b */ /* 0x000f240000000200 */
[----:B------:R-:W-:Y:S05]  /*4210*/  MUFU.TANH R65, R65 ;  /* 0x0000004100417308 */ /* 0x000fea0000002400 */
[----:B------:R-:W-:Y:S03]  /*4220*/  HMMA.16816.F32.BF16 R76, R8, R54, R76 ;  /* 0x00000036084c723c */ /* 0x000fe6000004184c */
[----:B------:R-:W5:Y:S01]  /*4230*/  MUFU.TANH R67, R67 ;  /* 0x0000004300437308 */ /* 0x000f620000002400 */
[----:B---3--:R-:W-:-:S04]  /*4240*/  FFMA.FTZ R86, R0, R107, R66 ;  /* 0x0000006b00567223 */ /* 0x008fc80000010042 */
[----:B------:R-:W-:Y:S01]  /*4250*/  FMUL.FTZ R38, R38, c[0x0][0x2ec] ;  /* 0x0000bb0026267a20 */ /* 0x000fe20000410000 */
[C---:B-1----:R-:W-:Y:S01]  /*4260*/  HMMA.16816.F32.BF16 R100, R8.reuse, R12, R100 ;  /* 0x0000000c0864723c */ /* 0x042fe20000041864 */
[----:B------:R-:W-:Y:S01]  /*4270*/  FMUL.FTZ R36, R36, c[0x0][0x2ec] ;  /* 0x0000bb0024247a20 */ /* 0x000fe20000410000 */
[----:B------:R-:W-:Y:S01]  /*4280*/  I2F R75, R62 ;  /* 0x0000003e004b7306 */ /* 0x000fe20000201400 */
[----:B------:R-:W-:Y:S02]  /*4290*/  FMUL.FTZ R37, R37, c[0x0][0x2ec] ;  /* 0x0000bb0025257a20 */ /* 0x000fe40000410000 */
[----:B------:R-:W-:Y:S02]  /*42a0*/  FMUL.FTZ R39, R39, c[0x0][0x2ec] ;  /* 0x0000bb0027277a20 */ /* 0x000fe40000410000 */
[----:B------:R-:W-:Y:S01]  /*42b0*/  IADD3 R12, R121, 0x1, R178 ;  /* 0x00000001790c7810 */ /* 0x000fe20007ffe0b2 */
[----:B------:R-:W-:Y:S01]  /*42c0*/  FFMA.FTZ R13, R0, R105, R130 ;  /* 0x00000069000d7223 */ /* 0x000fe20000010082 */
[----:B------:R-:W-:Y:S01]  /*42d0*/  HMMA.16816.F32.BF16 R96, R8, R14, R96 ;  /* 0x0000000e0860723c */ /* 0x000fe20000041860 */
[----:B------:R-:W1:Y:S01]  /*42e0*/  I2F R129, R126 ;  /* 0x0000007e00817306 */ /* 0x000e620000201400 */
[----:B------:R-:W-:Y:S01]  /*42f0*/  IADD3 R125, R113, R12, -R125 ;  /* 0x0000000c717d7210 */ /* 0x000fe20007ffe87d */
[----:B------:R-:W-:-:S02]  /*4300*/  FMUL.FTZ R34, R34, c[0x0][0x2ec] ;  /* 0x0000bb0022227a20 */ /* 0x000fc40000410000 */
[----:B------:R-:W-:Y:S01]  /*4310*/  FMUL.FTZ R151, R35, c[0x0][0x2ec] ;  /* 0x0000bb0023977a20 */ /* 0x000fe20000410000 */
[----:B------:R-:W-:Y:S01]  /*4320*/  IADD3 R12, R125, c[0x0][0x2e8], RZ ;  /* 0x0000ba007d0c7a10 */ /* 0x000fe20007ffe0ff */
[----:B------:R-:W-:Y:S01]  /*4330*/  FMUL.FTZ R159, R32, c[0x0][0x2ec] ;  /* 0x0000bb00209f7a20 */ /* 0x000fe20000410000 */
[C---:B--2---:R-:W-:Y:S01]  /*4340*/  HMMA.16816.F32.BF16 R28, R44.reuse, R48, R28 ;  /* 0x000000302c1c723c */ /* 0x044fe2000004181c */
[----:B------:R-:W-:Y:S01]  /*4350*/  I2F R89, R88 ;  /* 0x0000005800597306 */ /* 0x000fe20000201400 */
[----:B------:R-:W-:Y:S01]  /*4360*/  IMNMX R135, R12, R113, PT ;  /* 0x000000710c877217 */ /* 0x000fe20003800200 */
[----:B-----5:R-:W-:Y:S01]  /*4370*/  FFMA.FTZ R66, R0, R109, R67 ;  /* 0x0000006d00427223 */ /* 0x020fe20000010043 */
[----:B------:R-:W-:Y:S01]  /*4380*/  IADD3 R134, R12, 0x8, RZ ;  /* 0x000000080c867810 */ /* 0x000fe20007ffe0ff */
[----:B------:R-:W-:Y:S01]  /*4390*/  FFMA.FTZ R12, R0, R105, R136 ;  /* 0x00000069000c7223 */ /* 0x000fe20000010088 */
[----:B------:R-:W-:Y:S01]  /*43a0*/  ISETP.GE.AND P4, PT, R106, R135, PT ;  /* 0x000000876a00720c */ /* 0x000fe20003f86270 */
[----:B------:R-:W-:Y:S01]  /*43b0*/  FFMA.FTZ R49, R0, R109, R65 ;  /* 0x0000006d00317223 */ /* 0x000fe20000010041 */
[----:B------:R-:W-:Y:S01]  /*43c0*/  IMNMX R134, R134, R113, PT ;  /* 0x0000007186867217 */ /* 0x000fe20003800200 */
[C---:B----4-:R-:W-:Y:S01]  /*43d0*/  HMMA.16816.F32.BF16 R20, R44.reuse, R24, R20 ;  /* 0x000000182c14723c */ /* 0x050fe20000041814 */
[----:B------:R-:W-:Y:S01]  /*43e0*/  FSEL R13, R13, -INF , !P4 ;  /* 0xff8000000d0d7808 */ /* 0x000fe20006000000 */
[----:B------:R-:W-:Y:S01]  /*43f0*/  I2F R61, R72 ;  /* 0x00000048003d7306 */ /* 0x000fe20000201400 */
[----:B------:R-:W-:Y:S01]  /*4400*/  ISETP.GE.AND P4, PT, R118, R135, PT ;  /* 0x000000877600720c */ /* 0x000fe20003f86270 */
[----:B------:R-:W-:Y:S01]  /*4410*/  FFMA.FTZ R65, R0, R127, R73 ;  /* 0x0000007f00417223 */ /* 0x000fe20000010049 */
[-C--:B------:R-:W-:Y:S01]  /*4420*/  ISETP.GE.AND P2, PT, R106, R134.reuse, PT ;  /* 0x000000866a00720c */ /* 0x080fe20003f46270 */
[----:B------:R-:W-:Y:S01]  /*4430*/  FFMA.FTZ R106, R0, R111, R74 ;  /* 0x0000006f006a7223 */ /* 0x000fe2000001004a */
[----:B------:R-:W-:Y:S01]  /*4440*/  ISETP.GE.AND P3, PT, R108, R135, PT ;  /* 0x000000876c00720c */ /* 0x000fe20003f66270 */
[C---:B------:R-:W-:Y:S01]  /*4450*/  FFMA.FTZ R24, R0.reuse, R111, R60 ;  /* 0x0000006f00187223 */ /* 0x040fe2000001003c */
[C---:B------:R-:W-:Y:S01]  /*4460*/  HMMA.16816.F32.BF16 R76, R44.reuse, R50, R76 ;  /* 0x000000322c4c723c */ /* 0x040fe2000004184c */
[----:B------:R-:W-:Y:S01]  /*4470*/  FFMA.FTZ R74, R0, R127, R63 ;  /* 0x0000007f004a7223 */ /* 0x000fe2000001003f */
[----:B------:R-:W2:Y:S01]  /*4480*/  MUFU.TANH R71, R71 ;  /* 0x0000004700477308 */ /* 0x000ea20000002400 */
[----:B------:R-:W-:Y:S01]  /*4490*/  FSEL R12, R12, -INF , !P2 ;  /* 0xff8000000c0c7808 */ /* 0x000fe20005000000 */
[----:B-1----:R-:W-:Y:S01]  /*44a0*/  FFMA.FTZ R68, R0, R129, R68 ;  /* 0x0000008100447223 */ /* 0x002fe20000010044 */
[----:B------:R-:W-:Y:S01]  /*44b0*/  FSEL R63, R24, -INF , !P4 ;  /* 0xff800000183f7808 */ /* 0x000fe20006000000 */
[----:B------:R-:W-:Y:S01]  /*44c0*/  FMUL.FTZ R25, R30, c[0x0][0x2ec] ;  /* 0x0000bb001e197a20 */ /* 0x000fe20000410000 */
[-C--:B------:R-:W-:Y:S01]  /*44d0*/  ISETP.GE.AND P0, PT, R108, R134.reuse, PT ;  /* 0x000000866c00720c */ /* 0x080fe20003f06270 */
[----:B------:R-:W-:Y:S01]  /*44e0*/  FFMA.FTZ R51, R0, R107, R64 ;  /* 0x0000006b00337223 */ /* 0x000fe20000010040 */
[-C--:B------:R-:W-:Y:S01]  /*44f0*/  ISETP.GE.AND P2, PT, R118, R134.reuse, PT ;  /* 0x000000867600720c */ /* 0x080fe20003f46270 */
[----:B------:R1:W-:Y:S01]  /*4500*/  MUFU.TANH R60, R25 ;  /* 0x00000019003c7308 */ /* 0x0003e20000002400 */
[----:B------:R-:W-:Y:S01]  /*4510*/  FMUL.FTZ R28, R28, c[0x0][0x2ec] ;  /* 0x0000bb001c1c7a20 */ /* 0x000fe20000410000 */
[----:B------:R-:W-:Y:S01]  /*4520*/  IADD3 R108, R104, 0x49, RZ ;  /* 0x00000049686c7810 */ /* 0x000fe20007ffe0ff */
[----:B------:R-:W-:Y:S01]  /*4530*/  FMUL.FTZ R29, R29, c[0x0][0x2ec] ;  /* 0x0000bb001d1d7a20 */ /* 0x000fe20000410000 */
[----:B------:R-:W-:Y:S01]  /*4540*/  FSEL R51, R51, -INF , !P3 ;  /* 0xff80000033337808 */ /* 0x000fe20005800000 */
[----:B------:R-:W-:Y:S01]  /*4550*/  FMUL.FTZ R31, R31, c[0x0][0x2ec] ;  /* 0x0000bb001f1f7a20 */ /* 0x000fe20000410000 */
[----:B------:R-:W-:Y:S01]  /*4560*/  FSEL R86, R86, -INF , !P0 ;  /* 0xff80000056567808 */ /* 0x000fe20004000000 */
[----:B------:R-:W-:Y:S01]  /*4570*/  FMUL.FTZ R33, R33, c[0x0][0x2ec] ;  /* 0x0000bb0021217a20 */ /* 0x000fe20000410000 */
[----:B------:R-:W-:Y:S01]  /*4580*/  MUFU.TANH R92, R92 ;  /* 0x0000005c005c7308 */ /* 0x000fe20000002400 */
[----:B------:R-:W-:Y:S01]  /*4590*/  FSEL R106, R106, -INF , !P2 ;  /* 0xff8000006a6a7808 */ /* 0x000fe20005000000 */
[----:B--2---:R-:W-:Y:S01]  /*45a0*/  FFMA.FTZ R71, R0, R89, R71 ;  /* 0x0000005900477223 */ /* 0x004fe20000010047 */
[-C--:B------:R-:W-:Y:S01]  /*45b0*/  ISETP.GE.AND P5, PT, R110, R135.reuse, PT ;  /* 0x000000876e00720c */ /* 0x080fe20003fa6270 */
[----:B------:R-:W-:Y:S01]  /*45c0*/  FMUL.FTZ R20, R20, c[0x0][0x2ec] ;  /* 0x0000bb0014147a20 */ /* 0x000fe20000410000 */
[C---:B------:R-:W-:Y:S01]  /*45d0*/  ISETP.GE.AND P3, PT, R124.reuse, R135, PT ;  /* 0x000000877c00720c */ /* 0x040fe20003f66270 */
[----:B------:R-:W-:Y:S01]  /*45e0*/  FMUL.FTZ R21, R21, c[0x0][0x2ec] ;  /* 0x0000bb0015157a20 */ /* 0x000fe20000410000 */
[-C--:B------:R-:W-:Y:S01]  /*45f0*/  ISETP.GE.AND P0, PT, R124, R134.reuse, PT ;  /* 0x000000867c00720c */ /* 0x080fe20003f06270 */
[----:B-1----:R-:W-:Y:S01]  /*4600*/  HMMA.16816.F32.BF16 R24, R44, R26, R16 ;  /* 0x0000001a2c18723c */ /* 0x002fe20000041810 */
[----:B------:R-:W1:Y:S01]  /*4610*/  LDSM.16.M88.4 R16, [R119+0x8c00] ;  /* 0x008c00007710783b */ /* 0x000e620000000200 */
[----:B------:R-:W2:Y:S01]  /*4620*/  MUFU.TANH R90, R90 ;  /* 0x0000005a005a7308 */ /* 0x000ea20000002400 */
[----:B------:R-:W-:Y:S01]  /*4630*/  ISETP.GE.AND P2, PT, R128, R134, PT ;  /* 0x000000868000720c */ /* 0x000fe20003f46270 */
[----:B------:R-:W-:Y:S01]  /*4640*/  FMUL.FTZ R22, R22, c[0x0][0x2ec] ;  /* 0x0000bb0016167a20 */ /* 0x000fe20000410000 */
[C---:B------:R-:W-:Y:S01]  /*4650*/  IADD3 R32, R104.reuse, 0x38, RZ ;  /* 0x0000003868207810 */ /* 0x040fe20007ffe0ff */
[----:B------:R-:W-:Y:S01]  /*4660*/  FMUL.FTZ R23, R23, c[0x0][0x2ec] ;  /* 0x0000bb0017177a20 */ /* 0x000fe20000410000 */
[----:B------:R-:W-:Y:S01]  /*4670*/  IADD3 R35, R104, 0x39, RZ ;  /* 0x0000003968237810 */ /* 0x000fe20007ffe0ff */
[----:B------:R-:W-:-:S04]  /*4680*/  DEPBAR.LE SB0, 0x0 ;  /* 0x000080000000791a */ /* 0x000fc80000000000 */
[----:B------:R-:W-:Y:S01]  /*4690*/  MUFU.TANH R53, R53 ;  /* 0x0000003500357308 */ /* 0x000fe20000002400 */
[-C--:B------:R-:W-:Y:S02]  /*46a0*/  ISETP.GE.AND P1, PT, R110, R134.reuse, PT ;  /* 0x000000866e00720c */ /* 0x080fe40003f26270 */
[----:B------:R-:W-:Y:S02]  /*46b0*/  FSEL R49, R49, -INF , !P5 ;  /* 0xff80000031317808 */ /* 0x000fe40006800000 */
[----:B------:R-:W-:Y:S01]  /*46c0*/  IADD3 R64, R104, 0x58, RZ ;  /* 0x0000005868407810 */ /* 0x000fe20007ffe0ff */
[----:B--2---:R-:W-:Y:S01]  /*46d0*/  FFMA.FTZ R54, R0, R129, R90 ;  /* 0x0000008100367223 */ /* 0x004fe2000001005a */
[----:B------:R-:W-:Y:S01]  /*46e0*/  FSEL R65, R65, -INF , !P3 ;  /* 0xff80000041417808 */ /* 0x000fe20005800000 */
[----:B------:R-:W2:Y:S01]  /*46f0*/  I2F R84, R138 ;  /* 0x0000008a00547306 */ /* 0x000ea20000201400 */
[----:B------:R-:W-:Y:S01]  /*4700*/  FSEL R74, R74, -INF , !P0 ;  /* 0xff8000004a4a7808 */ /* 0x000fe20004000000 */
[----:B------:R-:W-:Y:S01]  /*4710*/  FMUL.FTZ R90, R76, c[0x0][0x2ec] ;  /* 0x0000bb004c5a7a20 */ /* 0x000fe20000410000 */
[-C--:B------:R-:W-:Y:S01]  /*4720*/  ISETP.GE.AND P5, PT, R126, R135.reuse, PT ;  /* 0x000000877e00720c */ /* 0x080fe20003fa6270 */
[----:B------:R-:W-:Y:S01]  /*4730*/  FMUL.FTZ R9, R26, c[0x0][0x2ec] ;  /* 0x0000bb001a097a20 */ /* 0x000fe20000410000 */
[C---:B------:R-:W-:Y:S01]  /*4740*/  ISETP.GE.AND P3, PT, R88.reuse, R135, PT ;  /* 0x000000875800720c */ /* 0x040fe20003f66270 */
[----:B------:R-:W-:Y:S01]  /*4750*/  FMUL.FTZ R25, R25, c[0x0][0x2ec] ;  /* 0x0000bb0019197a20 */ /* 0x000fe20000410000 */
[-C--:B------:R-:W-:Y:S01]  /*4760*/  ISETP.GE.AND P0, PT, R88, R134.reuse, PT ;  /* 0x000000865800720c */ /* 0x080fe20003f06270 */
[----:B------:R3:W-:Y:S01]  /*4770*/  I2F R83, R82 ;  /* 0x0000005200537306 */ /* 0x0007e20000201400 */
[----:B------:R-:W-:Y:S01]  /*4780*/  FSEL R66, R66, -INF , !P1 ;  /* 0xff80000042427808 */ /* 0x000fe20004800000 */
[----:B------:R-:W-:Y:S01]  /*4790*/  FMUL.FTZ R24, R24, c[0x0][0x2ec] ;  /* 0x0000bb0018187a20 */ /* 0x000fe20000410000 */
[----:B------:R-:W-:Y:S01]  /*47a0*/  ISETP.GE.AND P1, PT, R126, R134, PT ;  /* 0x000000867e00720c */ /* 0x000fe20003f26270 */
[----:B------:R-:W-:Y:S01]  /*47b0*/  FMUL.FTZ R10, R27, c[0x0][0x2ec] ;  /* 0x0000bb001b0a7a20 */ /* 0x000fe20000410000 */
[----:B------:R-:W-:-:S02]  /*47c0*/  FSEL R73, R68, -INF , !P5 ;  /* 0xff80000044497808 */ /* 0x000fc40006800000 */
[----:B------:R-:W-:Y:S01]  /*47d0*/  FSEL R149, R71, -INF , !P3 ;  /* 0xff80000047957808 */ /* 0x000fe20005800000 */
[----:B------:R-:W4:Y:S01]  /*47e0*/  MUFU.TANH R93, R93 ;  /* 0x0000005d005d7308 */ /* 0x000f220000002400 */
[----:B--2---:R-:W-:Y:S01]  /*47f0*/  FFMA.FTZ R53, R0, R84, R53 ;  /* 0x0000005400357223 */ /* 0x004fe20000010035 */
[----:B------:R-:W-:Y:S02]  /*4800*/  IADD3 R68, R104, 0x68, RZ ;  /* 0x0000006868447810 */ /* 0x000fe40007ffe0ff */
[----:B------:R-:W-:Y:S01]  /*4810*/  ISETP.GE.AND P3, PT, R62, R135, PT ;  /* 0x000000873e00720c */ /* 0x000fe20003f66270 */
[----:B-1----:R-:W-:Y:S01]  /*4820*/  HMMA.16816.F32.BF16 R100, R44, R16, R100 ;  /* 0x000000102c64723c */ /* 0x002fe20000041864 */
[----:B------:R-:W-:Y:S02]  /*4830*/  FSEL R54, R54, -INF , !P1 ;  /* 0xff80000036367808 */ /* 0x000fe40004800000 */
[----:B------:R-:W-:Y:S01]  /*4840*/  MUFU.TANH R91, R91 ;  /* 0x0000005b005b7308 */ /* 0x000fe20000002400 */
[----:B------:R-:W-:-:S02]  /*4850*/  IADD3 R118, R104, 0x51, RZ ;  /* 0x0000005168767810 */ /* 0x000fc40007ffe0ff */
[C---:B------:R-:W-:Y:S02]  /*4860*/  ISETP.GE.AND P1, PT, R82.reuse, R134, PT ;  /* 0x000000865200720c */ /* 0x040fe40003f26270 */
[----:B------:R-:W-:Y:S01]  /*4870*/  HMMA.16816.F32.BF16 R16, R44, R18, R96 ;  /* 0x000000122c10723c */ /* 0x000fe20000041860 */
[----:B------:R-:W-:Y:S02]  /*4880*/  ISETP.GE.AND P5, PT, R82, R135, PT ;  /* 0x000000875200720c */ /* 0x000fe40003fa6270 */
[----:B------:R1:W-:Y:S01]  /*4890*/  MUFU.TANH R141, R42 ;  /* 0x0000002a008d7308 */ /* 0x0003e20000002400 */
[C---:B------:R-:W-:Y:S02]  /*48a0*/  IADD3 R30, R104.reuse, 0x60, RZ ;  /* 0x00000060681e7810 */ /* 0x040fe40007ffe0ff */
[C---:B------:R-:W-:Y:S02]  /*48b0*/  IADD3 R125, R104.reuse, 0x41, RZ ;  /* 0x00000041687d7810 */ /* 0x040fe40007ffe0ff */
[----:B------:R-:W-:-:S02]  /*48c0*/  IADD3 R76, R104, 0x69, RZ ;  /* 0x00000069684c7810 */ /* 0x000fc40007ffe0ff */
[----:B------:R-:W-:Y:S01]  /*48d0*/  IADD3 R110, R104, 0x50, RZ ;  /* 0x00000050686e7810 */ /* 0x000fe20007ffe0ff */
[----:B------:R4:W-:Y:S01]  /*48e0*/  MUFU.TANH R155, R38 ;  /* 0x00000026009b7308 */ /* 0x0009e20000002400 */
[----:B------:R-:W-:Y:S02]  /*48f0*/  ISETP.GE.AND P4, PT, R128, R135, PT ;  /* 0x000000878000720c */ /* 0x000fe40003f86270 */
[C---:B---3--:R-:W-:Y:S02]  /*4900*/  IADD3 R82, R104.reuse, 0x78, RZ ;  /* 0x0000007868527810 */ /* 0x048fe40007ffe0ff */
[----:B------:R-:W-:Y:S01]  /*4910*/  IADD3 R124, R104, 0x59, RZ ;  /* 0x00000059687c7810 */ /* 0x000fe20007ffe0ff */
[----:B------:R-:W-:Y:S02]  /*4920*/  FMUL.FTZ R100, R100, c[0x0][0x2ec] ;  /* 0x0000bb0064647a20 */ /* 0x000fe40000410000 */
[----:B------:R-:W2:Y:S01]  /*4930*/  I2F R48, R114 ;  /* 0x0000007200307306 */ /* 0x000ea20000201400 */
[----:B-1----:R-:W-:Y:S01]  /*4940*/  FFMA.FTZ R42, R0, R131, R70 ;  /* 0x00000083002a7223 */ /* 0x002fe20000010046 */
[----:B------:R-:W-:Y:S01]  /*4950*/  IADD3 R70, R104, 0x61, RZ ;  /* 0x0000006168467810 */ /* 0x000fe20007ffe0ff */
[----:B------:R-:W-:-:S02]  /*4960*/  FMUL.FTZ R11, R101, c[0x0][0x2ec] ;  /* 0x0000bb00650b7a20 */ /* 0x000fc40000410000 */
[----:B------:R-:W-:Y:S01]  /*4970*/  FMUL.FTZ R16, R16, c[0x0][0x2ec] ;  /* 0x0000bb0010107a20 */ /* 0x000fe20000410000 */
[----:B------:R-:W-:Y:S01]  /*4980*/  FSEL R42, R42, -INF , !P2 ;  /* 0xff8000002a2a7808 */ /* 0x000fe20005000000 */
[----:B------:R-:W-:Y:S01]  /*4990*/  FMUL.FTZ R14, R102, c[0x0][0x2ec] ;  /* 0x0000bb00660e7a20 */ /* 0x000fe20000410000 */
[----:B------:R-:W-:Y:S01]  /*49a0*/  I2F R85, R58 ;  /* 0x0000003a00557306 */ /* 0x000fe20000201400 */
[----:B------:R-:W-:Y:S01]  /*49b0*/  ISETP.GE.AND P2, PT, R72, R134, PT ;  /* 0x000000864800720c */ /* 0x000fe20003f46270 */
[----:B----4-:R-:W-:Y:S02]  /*49c0*/  FFMA.FTZ R38, R0, R83, R93 ;  /* 0x0000005300267223 */ /* 0x010fe4000001005d */
[----:B------:R-:W-:Y:S02]  /*49d0*/  FMUL.FTZ R15, R103, c[0x0][0x2ec] ;  /* 0x0000bb00670f7a20 */ /* 0x000fe40000410000 */
[----:B------:R-:W-:Y:S01]  /*49e0*/  FMUL.FTZ R18, R18, c[0x0][0x2ec] ;  /* 0x0000bb0012127a20 */ /* 0x000fe20000410000 */
[----:B------:R-:W-:Y:S01]  /*49f0*/  FSEL R38, R38, -INF , !P1 ;  /* 0xff80000026267808 */ /* 0x000fe20004800000 */
[----:B------:R-:W-:Y:S01]  /*4a00*/  MUFU.TANH R52, R52 ;  /* 0x0000003400347308 */ /* 0x000fe20000002400 */
[----:B--2---:R-:W-:Y:S01]  /*4a10*/  FFMA.FTZ R144, R0, R48, R155 ;  /* 0x0000003000907223 */ /* 0x004fe2000001009b */
[----:B------:R-:W-:Y:S01]  /*4a20*/  ISETP.GE.AND P1, PT, R58, R134, PT ;  /* 0x000000863a00720c */ /* 0x000fe20003f26270 */
[----:B------:R-:W-:-:S02]  /*4a30*/  FMUL.FTZ R19, R19, c[0x0][0x2ec] ;  /* 0x0000bb0013137a20 */ /* 0x000fc40000410000 */
[----:B------:R-:W-:-:S03]  /*4a40*/  FMUL.FTZ R17, R17, c[0x0][0x2ec] ;  /* 0x0000bb0011117a20 */ /* 0x000fc60000410000 */
[----:B------:R1:W-:Y:S08]  /*4a50*/  MUFU.TANH R157, R34 ;  /* 0x00000022009d7308 */ /* 0x0003f00000002400 */
[----:B------:R-:W-:Y:S01]  /*4a60*/  MUFU.TANH R57, R57 ;  /* 0x0000003900397308 */ /* 0x000fe20000002400 */
[----:B-1----:R-:W-:-:S07]  /*4a70*/  FFMA.FTZ R34, R0, R75, R56 ;  /* 0x0000004b00227223 */ /* 0x002fce0000010038 */
[----:B------:R-:W-:Y:S01]  /*4a80*/  MUFU.TANH R121, R28 ;  /* 0x0000001c00797308 */ /* 0x000fe20000002400 */
[----:B------:R-:W-:-:S07]  /*4a90*/  FMUL.FTZ R56, R78, c[0x0][0x2ec] ;  /* 0x0000bb004e387a20 */ /* 0x000fce0000410000 */
[----:B------:R1:W-:Y:S08]  /*4aa0*/  MUFU.TANH R87, R40 ;  /* 0x0000002800577308 */ /* 0x0003f00000002400 */
[----:B------:R2:W3:Y:S08]  /*4ab0*/  MUFU.TANH R143, R36 ;  /* 0x00000024008f7308 */ /* 0x0004f00000002400 */
[----:B------:R-:W-:Y:S01]  /*4ac0*/  MUFU.TANH R151, R151 ;  /* 0x0000009700977308 */ /* 0x000fe20000002400 */
[----:B-1----:R-:W-:Y:S01]  /*4ad0*/  FFMA.FTZ R40, R0, R89, R92 ;  /* 0x0000005900287223 */ /* 0x002fe2000001005c */
[----:B------:R-:W-:-:S04]  /*4ae0*/  IADD3 R89, R104, 0x71, RZ ;  /* 0x0000007168597810 */ /* 0x000fc80007ffe0ff */
[----:B------:R-:W-:Y:S02]  /*4af0*/  FSEL R40, R40, -INF , !P0 ;  /* 0xff80000028287808 */ /* 0x000fe40004000000 */
[----:B------:R-:W1:Y:S01]  /*4b00*/  I2F R28, R108 ;  /* 0x0000006c001c7306 */ /* 0x000e620000201400 */
[----:B--2---:R-:W-:Y:S01]  /*4b10*/  FFMA.FTZ R36, R0, R61, R137 ;  /* 0x0000003d00247223 */ /* 0x004fe20000010089 */
[----:B------:R-:W-:Y:S01]  /*4b20*/  ISETP.GE.AND P0, PT, R62, R134, PT ;  /* 0x000000863e00720c */ /* 0x000fe20003f06270 */
[----:B---3--:R-:W-:-:S03]  /*4b30*/  FFMA.FTZ R143, R0, R48, R143 ;  /* 0x00000030008f7223 */ /* 0x008fc6000001008f */
[----:B------:R-:W-:Y:S02]  /*4b40*/  FSEL R36, R36, -INF , !P2 ;  /* 0xff80000024247808 */ /* 0x000fe40005000000 */
[----:B------:R-:W-:Y:S01]  /*4b50*/  MUFU.TANH R147, R37 ;  /* 0x0000002500937308 */ /* 0x000fe20000002400 */
[-C--:B------:R-:W-:Y:S02]  /*4b60*/  ISETP.GE.AND P2, PT, R138, R134.reuse, PT ;  /* 0x000000868a00720c */ /* 0x080fe40003f46270 */
[----:B------:R-:W-:Y:S02]  /*4b70*/  FSEL R34, R34, -INF , !P0 ;  /* 0xff80000022227808 */ /* 0x000fe40004000000 */
[----:B------:R-:W-:Y:S02]  /*4b80*/  FSEL R152, R53, -INF , !P2 ;  /* 0xff80000035987808 */ /* 0x000fe40005000000 */
[-C--:B------:R-:W-:Y:S01]  /*4b90*/  ISETP.GE.AND P0, PT, R32, R134.reuse, PT ;  /* 0x000000862000720c */ /* 0x080fe20003f06270 */
[----:B------:R2:W-:Y:S01]  /*4ba0*/  MUFU.TANH R139, R43 ;  /* 0x0000002b008b7308 */ /* 0x0005e20000002400 */
[----:B------:R-:W-:Y:S01]  /*4bb0*/  ISETP.GE.AND P2, PT, R114, R134, PT ;  /* 0x000000867200720c */ /* 0x000fe20003f46270 */
[----:B-1----:R-:W-:-:S03]  /*4bc0*/  FFMA.FTZ R150, R0, R28, R151 ;  /* 0x0000001c00967223 */ /* 0x002fc60000010097 */
[----:B------:R-:W-:Y:S02]  /*4bd0*/  FSEL R144, R144, -INF , !P2 ;  /* 0xff80000090907808 */ /* 0x000fe40005000000 */
[-C--:B------:R-:W-:Y:S01]  /*4be0*/  ISETP.GE.AND P2, PT, R108, R134.reuse, PT ;  /* 0x000000866c00720c */ /* 0x080fe20003f46270 */
[----:B------:R-:W1:Y:S03]  /*4bf0*/  I2F R37, R32 ;  /* 0x0000002000257306 */ /* 0x000e660000201400 */
[----:B------:R-:W-:Y:S02]  /*4c00*/  FSEL R150, R150, -INF , !P2 ;  /* 0xff80000096967808 */ /* 0x000fe40005000000 */
[----:B------:R-:W-:-:S03]  /*4c10*/  ISETP.GE.AND P2, PT, R64, R134, PT ;  /* 0x000000864000720c */ /* 0x000fc60003f46270 */
[----:B------:R-:W3:Y:S01]  /*4c20*/  I2F R50, R35 ;  /* 0x0000002300327306 */ /* 0x000ee20000201400 */
[----:B--2---:R-:W-:-:S05]  /*4c30*/  FFMA.FTZ R43, R0, R83, R91 ;  /* 0x00000053002b7223 */ /* 0x004fca000001005b */
[----:B------:R-:W-:Y:S02]  /*4c40*/  FSEL R43, R43, -INF , !P5 ;  /* 0xff8000002b2b7808 */ /* 0x000fe40006800000 */
[----:B------:R-:W2:Y:S01]  /*4c50*/  MUFU.TANH R55, R41 ;  /* 0x0000002900377308 */ /* 0x000ea20000002400 */
[----:B------:R-:W-:Y:S01]  /*4c60*/  ISETP.GE.AND P5, PT, R58, R135, PT ;  /* 0x000000873a00720c */ /* 0x000fe20003fa6270 */
[CC--:B-1----:R-:W-:Y:S02]  /*4c70*/  FFMA.FTZ R87, R0.reuse, R37.reuse, R87 ;  /* 0x0000002500577223 */ /* 0x0c2fe40000010057 */
[C---:B------:R-:W-:Y:S02]  /*4c80*/  FFMA.FTZ R141, R0.reuse, R37, R141 ;  /* 0x00000025008d7223 */ /* 0x040fe4000001008d */
[----:B------:R-:W-:Y:S02]  /*4c90*/  FMUL.FTZ R58, R77, c[0x0][0x2ec] ;  /* 0x0000bb004d3a7a20 */ /* 0x000fe40000410000 */
[----:B------:R-:W1:Y:S01]  /*4ca0*/  MUFU.TANH R69, R69 ;  /* 0x0000004500457308 */ /* 0x000e620000002400 */
[----:B---3--:R-:W-:Y:S01]  /*4cb0*/  FFMA.FTZ R139, R0, R50, R139 ;  /* 0x00000032008b7223 */ /* 0x008fe2000001008b */
[----:B------:R-:W-:-:S02]  /*4cc0*/  FSEL R146, R141, -INF , !P0 ;  /* 0xff8000008d927808 */ /* 0x000fc40004000000 */
[----:B------:R-:W-:-:S04]  /*4cd0*/  ISETP.GE.AND P0, PT, R125, R134, PT ;  /* 0x000000867d00720c */ /* 0x000fc80003f06270 */
[----:B------:R-:W-:Y:S01]  /*4ce0*/  MUFU.TANH R107, R29 ;  /* 0x0000001d006b7308 */ /* 0x000fe20000002400 */
[C---:B--2---:R-:W-:Y:S02]  /*4cf0*/  FFMA.FTZ R37, R0.reuse, R50, R55 ;  /* 0x0000003200257223 */ /* 0x044fe40000010037 */
[----:B------:R-:W-:-:S05]  /*4d00*/  FFMA.FTZ R41, R0, R61, R94 ;  /* 0x0000003d00297223 */ /* 0x000fca000001005e */
[----:B------:R2:W-:Y:S01]  /*4d10*/  MUFU.TANH R161, R39 ;  /* 0x0000002700a17308 */ /* 0x0005e20000002400 */
[----:B-1----:R-:W-:-:S05]  /*4d20*/  FFMA.FTZ R69, R0, R131, R69 ;  /* 0x0000008300457223 */ /* 0x002fca0000010045 */
[----:B------:R-:W-:Y:S02]  /*4d30*/  FSEL R69, R69, -INF , !P4 ;  /* 0xff80000045457808 */ /* 0x000fe40006000000 */
[----:B------:R-:W-:Y:S01]  /*4d40*/  I2F R29, R64 ;  /* 0x00000040001d7306 */ /* 0x000fe20000201400 */
[-C--:B------:R-:W-:Y:S02]  /*4d50*/  ISETP.GE.AND P4, PT, R72, R135.reuse, PT ;  /* 0x000000874800720c */ /* 0x080fe40003f86270 */
[----:B------:R-:W-:Y:S02]  /*4d60*/  IADD3 R72, R104, 0x70, RZ ;  /* 0x0000007068487810 */ /* 0x000fe40007ffe0ff */
[----:B------:R-:W-:Y:S02]  /*4d70*/  FSEL R41, R41, -INF , !P4 ;  /* 0xff80000029297808 */ /* 0x000fe40006000000 */
[----:B------:R-:W-:Y:S01]  /*4d80*/  ISETP.GE.AND P4, PT, R138, R135, PT ;  /* 0x000000878a00720c */ /* 0x000fe20003f86270 */
[----:B------:R-:W1:Y:S01]  /*4d90*/  MUFU.TANH R56, R56 ;  /* 0x0000003800387308 */ /* 0x000e620000002400 */
[----:B--2---:R-:W-:-:S05]  /*4da0*/  FFMA.FTZ R39, R0, R75, R95 ;  /* 0x0000004b00277223 */ /* 0x004fca000001005f */
[----:B------:R-:W-:Y:S02]  /*4db0*/  FSEL R39, R39, -INF , !P3 ;  /* 0xff80000027277808 */ /* 0x000fe40005800000 */
[----:B------:R-:W-:Y:S01]  /*4dc0*/  MUFU.TANH R159, R159 ;  /* 0x0000009f009f7308 */ /* 0x000fe20000002400 */
[----:B------:R-:W-:Y:S01]  /*4dd0*/  ISETP.GE.AND P3, PT, R32, R135, PT ;  /* 0x000000872000720c */ /* 0x000fe20003f66270 */
[----:B------:R-:W-:Y:S01]  /*4de0*/  FFMA.FTZ R32, R0, R85, R52 ;  /* 0x0000005500207223 */ /* 0x000fe20000010034 */
[----:B------:R-:W-:Y:S02]  /*4df0*/  IADD3 R52, R104, 0x79, RZ ;  /* 0x0000007968347810 */ /* 0x000fe40007ffe0ff */
[----:B------:R-:W-:Y:S02]  /*4e00*/  FSEL R145, R87, -INF , !P3 ;  /* 0xff80000057917808 */ /* 0x000fe40005800000 */
[----:B------:R-:W-:Y:S01]  /*4e10*/  FSEL R32, R32, -INF , !P1 ;  /* 0xff80000020207808 */ /* 0x000fe20004800000 */
[----:B------:R-:W2:Y:S01]  /*4e20*/  I2F R112, R115 ;  /* 0x0000007300707306 */ /* 0x000ea20000201400 */
[----:B------:R-:W-:Y:S01]  /*4e30*/  ISETP.GE.AND P1, PT, R35, R134, PT ;  /* 0x000000862300720c */ /* 0x000fe20003f26270 */
[----:B-1----:R-:W-:Y:S01]  /*4e40*/  FFMA.FTZ R56, R0, R29, R56 ;  /* 0x0000001d00387223 */ /* 0x002fe20000010038 */
[----:B------:R-:W-:-:S02]  /*4e50*/  ISETP.GE.AND P3, PT, R125, R135, PT ;  /* 0x000000877d00720c */ /* 0x000fc40003f66270 */
[----:B------:R-:W-:Y:S02]  /*4e60*/  FSEL R142, R139, -INF , !P1 ;  /* 0xff8000008b8e7808 */ /* 0x000fe40004800000 */
[----:B------:R-:W-:Y:S01]  /*4e70*/  FSEL R128, R56, -INF , !P2 ;  /* 0xff80000038807808 */ /* 0x000fe20005000000 */
[----:B------:R-:W-:Y:S01]  /*4e80*/  MUFU.TANH R88, R31 ;  /* 0x0000001f00587308 */ /* 0x000fe20000002400 */
[-C--:B------:R-:W-:Y:S02]  /*4e90*/  ISETP.GE.AND P1, PT, R115, R134.reuse, PT ;  /* 0x000000867300720c */ /* 0x080fe40003f26270 */
[----:B------:R-:W-:-:S05]  /*4ea0*/  ISETP.GE.AND P2, PT, R70, R134, PT ;  /* 0x000000864600720c */ /* 0x000fca0003f46270 */
[----:B------:R-:W-:Y:S01]  /*4eb0*/  I2F R31, R68 ;  /* 0x00000044001f7306 */ /* 0x000fe20000201400 */
[CC--:B--2---:R-:W-:Y:S02]  /*4ec0*/  FFMA.FTZ R139, R0.reuse, R112.reuse, R159 ;  /* 0x00000070008b7223 */ /* 0x0c4fe4000001009f */
[----:B------:R-:W-:-:S05]  /*4ed0*/  FFMA.FTZ R140, R0, R112, R157 ;  /* 0x00000070008c7223 */ /* 0x000fca000001009d */
[----:B------:R-:W1:Y:S01]  /*4ee0*/  MUFU.TANH R9, R9 ;  /* 0x0000000900097308 */ /* 0x000e620000002400 */
[----:B------:R-:W-:Y:S02]  /*4ef0*/  FSEL R140, R140, -INF , !P1 ;  /* 0xff8000008c8c7808 */ /* 0x000fe40004800000 */
[----:B------:R-:W-:-:S05]  /*4f00*/  ISETP.GE.AND P1, PT, R118, R134, PT ;  /* 0x000000867600720c */ /* 0x000fca0003f26270 */
[----:B------:R2:W-:Y:S08]  /*4f10*/  MUFU.TANH R153, R33 ;  /* 0x0000002100997308 */ /* 0x0005f00000002400 */
[----:B------:R-:W3:Y:S01]  /*4f20*/  I2F R67, R118 ;  /* 0x0000007600437306 */ /* 0x000ee20000201400 */
[----:B-1----:R-:W-:-:S07]  /*4f30*/  FFMA.FTZ R56, R0, R31, R9 ;  /* 0x0000001f00387223 */ /* 0x002fce0000010009 */
[----:B------:R-:W1:Y:S01]  /*4f40*/  MUFU.TANH R59, R59 ;  /* 0x0000003b003b7308 */ /* 0x000e620000002400 */
[----:B--2---:R-:W-:Y:S02]  /*4f50*/  FFMA.FTZ R33, R0, R85, R57 ;  /* 0x0000005500217223 */ /* 0x004fe40000010039 */
[----:B------:R-:W-:-:S03]  /*4f60*/  FMUL.FTZ R57, R79, c[0x0][0x2ec] ;  /* 0x0000bb004f397a20 */ /* 0x000fc60000410000 */
[----:B------:R-:W-:Y:S02]  /*4f70*/  FSEL R33, R33, -INF , !P5 ;  /* 0xff80000021217808 */ /* 0x000fe40006800000 */
[----:B------:R-:W-:Y:S01]  /*4f80*/  I2F R109, R30 ;  /* 0x0000001e006d7306 */ /* 0x000fe20000201400 */
[----:B------:R-:W-:Y:S01]  /*4f90*/  ISETP.GE.AND P5, PT, R35, R135, PT ;  /* 0x000000872300720c */ /* 0x000fe20003fa6270 */
[CC--:B---3--:R-:W-:Y:S02]  /*4fa0*/  FFMA.FTZ R107, R0.reuse, R67.reuse, R107 ;  /* 0x00000043006b7223 */ /* 0x0c8fe4000001006b */
[C---:B------:R-:W-:Y:S01]  /*4fb0*/  FFMA.FTZ R88, R0.reuse, R67, R88 ;  /* 0x0000004300587223 */ /* 0x040fe20000010058 */
[----:B------:R-:W-:Y:S02]  /*4fc0*/  FSEL R37, R37, -INF , !P5 ;  /* 0xff80000025257808 */ /* 0x000fe40006800000 */
[----:B------:R-:W-:Y:S01]  /*4fd0*/  ISETP.GE.AND P5, PT, R115, R135, PT ;  /* 0x000000877300720c */ /* 0x000fe20003fa6270 */
[----:B------:R-:W2:Y:S01]  /*4fe0*/  MUFU.TANH R20, R20 ;  /* 0x0000001400147308 */ /* 0x000ea20000002400 */
[----:B-1----:R-:W-:-:S02]  /*4ff0*/  FFMA.FTZ R35, R0, R84, R59 ;  /* 0x0000005400237223 */ /* 0x002fc4000001003b */
[----:B------:R-:W-:Y:S02]  /*5000*/  FSEL R139, R139, -INF , !P5 ;  /* 0xff8000008b8b7808 */ /* 0x000fe40006800000 */
[-C--:B------:R-:W-:Y:S02]  /*5010*/  ISETP.GE.AND P5, PT, R118, R135.reuse, PT ;  /* 0x000000877600720c */ /* 0x080fe40003fa6270 */
[----:B------:R-:W-:Y:S01]  /*5020*/  FSEL R35, R35, -INF , !P4 ;  /* 0xff80000023237808 */ /* 0x000fe20006000000 */
[----:B------:R-:W1:Y:S01]  /*5030*/  I2F R113, R125 ;  /* 0x0000007d00717306 */ /* 0x000e620000201400 */
[----:B------:R-:W-:Y:S02]  /*5040*/  FSEL R67, R107, -INF , !P5 ;  /* 0xff8000006b437808 */ /* 0x000fe40006800000 */
[-C--:B------:R-:W-:Y:S02]  /*5050*/  ISETP.GE.AND P5, PT, R30, R135.reuse, PT ;  /* 0x000000871e00720c */ /* 0x080fe40003fa6270 */
[----:B------:R-:W-:-:S03]  /*5060*/  ISETP.GE.AND P4, PT, R114, R135, PT ;  /* 0x000000877200720c */ /* 0x000fc60003f86270 */
[----:B------:R-:W-:Y:S01]  /*5070*/  I2F R83, R76 ;  /* 0x0000004c00537306 */ /* 0x000fe20000201400 */
[----:B--2---:R-:W-:Y:S01]  /*5080*/  FFMA.FTZ R20, R0, R109, R20 ;  /* 0x0000006d00147223 */ /* 0x004fe20000010014 */
[----:B------:R-:W-:Y:S02]  /*5090*/  FSEL R143, R143, -INF , !P4 ;  /* 0xff8000008f8f7808 */ /* 0x000fe40006000000 */
[----:B------:R-:W-:Y:S02]  /*50a0*/  ISETP.GE.AND P4, PT, R108, R135, PT ;  /* 0x000000876c00720c */ /* 0x000fe40003f86270 */
[----:B------:R-:W-:Y:S02]  /*50b0*/  FSEL R61, R20, -INF , !P5 ;  /* 0xff800000143d7808 */ /* 0x000fe40006800000 */
[----:B------:R-:W2:Y:S01]  /*50c0*/  MUFU.TANH R8, R25 ;  /* 0x0000001900087308 */ /* 0x000ea20000002400 */
[----:B-1----:R-:W-:Y:S01]  /*50d0*/  FFMA.FTZ R141, R0, R113, R147 ;  /* 0x00000071008d7223 */ /* 0x002fe20000010093 */
[----:B------:R-:W-:Y:S01]  /*50e0*/  ISETP.GE.AND P5, PT, R76, R135, PT ;  /* 0x000000874c00720c */ /* 0x000fe20003fa6270 */
[----:B------:R-:W-:-:S02]  /*50f0*/  FFMA.FTZ R148, R0, R113, R161 ;  /* 0x0000007100947223 */ /* 0x000fc400000100a1 */
[----:B------:R-:W-:Y:S01]  /*5100*/  FFMA.FTZ R147, R0, R28, R153 ;  /* 0x0000001c00937223 */ /* 0x000fe20000010099 */
[----:B------:R-:W-:Y:S02]  /*5110*/  FSEL R141, R141, -INF , !P3 ;  /* 0xff8000008d8d7808 */ /* 0x000fe40005800000 */
[----:B------:R-:W1:Y:S01]  /*5120*/  I2F R105, R110 ;  /* 0x0000006e00697306 */ /* 0x000e620000201400 */
[----:B------:R-:W-:Y:S02]  /*5130*/  FSEL R148, R148, -INF , !P0 ;  /* 0xff80000094947808 */ /* 0x000fe40004000000 */
[C---:B------:R-:W-:Y:S02]  /*5140*/  ISETP.GE.AND P3, PT, R110.reuse, R135, PT ;  /* 0x000000876e00720c */ /* 0x040fe40003f66270 */
[----:B------:R-:W-:Y:S02]  /*5150*/  ISETP.GE.AND P0, PT, R110, R134, PT ;  /* 0x000000866e00720c */ /* 0x000fe40003f06270 */
[----:B------:R-:W-:Y:S01]  /*5160*/  FSEL R147, R147, -INF , !P4 ;  /* 0xff80000093937808 */ /* 0x000fe20006000000 */
[----:B------:R-:W-:Y:S01]  /*5170*/  I2F R75, R82 ;  /* 0x00000052004b7306 */ /* 0x000fe20000201400 */
[----:B--2---:R-:W-:Y:S01]  /*5180*/  FFMA.FTZ R55, R0, R83, R8 ;  /* 0x0000005300377223 */ /* 0x004fe20000010008 */
[----:B------:R-:W-:-:S04]  /*5190*/  ISETP.GE.AND P4, PT, R64, R135, PT ;  /* 0x000000874000720c */ /* 0x000fc80003f86270 */
[----:B------:R-:W-:Y:S02]  /*51a0*/  FSEL R55, R55, -INF , !P5 ;  /* 0xff80000037377808 */ /* 0x000fe40006800000 */
[----:B------:R-:W2:Y:S01]  /*51b0*/  MUFU.TANH R9, R16 ;  /* 0x0000001000097308 */ /* 0x000ea20000002400 */
[----:B-1----:R-:W-:Y:S01]  /*51c0*/  FFMA.FTZ R121, R0, R105, R121 ;  /* 0x0000006900797223 */ /* 0x002fe20000010079 */
[----:B------:R-:W-:Y:S01]  /*51d0*/  ISETP.GE.AND P5, PT, R82, R135, PT ;  /* 0x000000875200720c */ /* 0x000fe20003fa6270 */
[----:B------:R-:W-:-:S03]  /*51e0*/  FFMA.FTZ R60, R0, R105, R60 ;  /* 0x00000069003c7223 */ /* 0x000fc6000001003c */
[----:B------:R-:W-:Y:S02]  /*51f0*/  FSEL R121, R121, -INF , !P3 ;  /* 0xff80000079797808 */ /* 0x000fe40005800000 */
[----:B------:R1:W-:Y:S01]  /*5200*/  I2F R111, R124 ;  /* 0x0000007c006f7306 */ /* 0x0003e20000201400 */
[----:B------:R-:W-:Y:S02]  /*5210*/  FSEL R126, R60, -INF , !P0 ;  /* 0xff8000003c7e7808 */ /* 0x000fe40004000000 */
[C---:B------:R-:W-:Y:S02]  /*5220*/  ISETP.GE.AND P3, PT, R124.reuse, R135, PT ;  /* 0x000000877c00720c */ /* 0x040fe40003f66270 */
[----:B------:R-:W-:-:S03]  /*5230*/  ISETP.GE.AND P0, PT, R124, R134, PT ;  /* 0x000000867c00720c */ /* 0x000fc60003f06270 */
[----:B------:R-:W3:Y:S01]  /*5240*/  MUFU.TANH R90, R90 ;  /* 0x0000005a005a7308 */ /* 0x000ee20000002400 */
[----:B--2---:R-:W-:-:S05]  /*5250*/  FFMA.FTZ R9, R0, R75, R9 ;  /* 0x0000004b00097223 */ /* 0x004fca0000010009 */
[----:B------:R-:W-:Y:S02]  /*5260*/  FSEL R46, R9, -INF , !P5 ;  /* 0xff800000092e7808 */ /* 0x000fe40006800000 */
[----:B------:R-:W2:Y:S01]  /*5270*/  MUFU.TANH R58, R58 ;  /* 0x0000003a003a7308 */ /* 0x000ea20000002400 */
[----:B-1----:R-:W-:Y:S02]  /*5280*/  FSEL R124, R88, -INF , !P1 ;  /* 0xff800000587c7808 */ /* 0x002fe40004800000 */
[----:B------:R-:W-:Y:S02]  /*5290*/  ISETP.GT.AND P5, PT, R180, R173, PT ;  /* 0x000000adb400720c */ /* 0x000fe40003fa4270 */
[----:B------:R-:W-:-:S03]  /*52a0*/  ISETP.GE.AND P1, PT, R30, R134, PT ;  /* 0x000000861e00720c */ /* 0x000fc60003f26270 */
[----:B------:R-:W1:Y:S01]  /*52b0*/  MUFU.TANH R57, R57 ;  /* 0x0000003900397308 */ /* 0x000e620000002400 */
[----:B---3--:R-:W-:-:S05]  /*52c0*/  FFMA.FTZ R90, R0, R29, R90 ;  /* 0x0000001d005a7223 */ /* 0x008fca000001005a */
[----:B------:R-:W-:Y:S02]  /*52d0*/  FSEL R127, R90, -INF , !P4 ;  /* 0xff8000005a7f7808 */ /* 0x000fe40006000000 */
[----:B------:R-:W-:Y:S01]  /*52e0*/  I2F R129, R70 ;  /* 0x0000004600817306 */ /* 0x000fe20000201400 */
[----:B--2---:R-:W-:Y:S01]  /*52f0*/  FFMA.FTZ R58, R0, R111, R58 ;  /* 0x0000006f003a7223 */ /* 0x004fe2000001003a */
[----:B------:R-:W-:-:S04]  /*5300*/  ISETP.GE.AND P4, PT, R70, R135, PT ;  /* 0x000000874600720c */ /* 0x000fc80003f86270 */
[----:B------:R-:W-:Y:S02]  /*5310*/  FSEL R125, R58, -INF , !P3 ;  /* 0xff8000003a7d7808 */ /* 0x000fe40005800000 */
[----:B------:R-:W2:Y:S01]  /*5320*/  MUFU.TANH R21, R21 ;  /* 0x0000001500157308 */ /* 0x000ea20000002400 */
[----:B-1----:R-:W-:Y:S01]  /*5330*/  FFMA.FTZ R57, R0, R111, R57 ;  /* 0x0000006f00397223 */ /* 0x002fe20000010039 */
[----:B------:R-:W-:-:S04]  /*5340*/  ISETP.GE.AND P3, PT, R68, R135, PT ;  /* 0x000000874400720c */ /* 0x000fc80003f66270 */
[----:B------:R-:W-:Y:S02]  /*5350*/  FSEL R62, R57, -INF , !P0 ;  /* 0xff800000393e7808 */ /* 0x000fe40004000000 */
[----:B------:R-:W1:Y:S01]  /*5360*/  MUFU.TANH R22, R22 ;  /* 0x0000001600167308 */ /* 0x000e620000002400 */
[----:B------:R-:W-:-:S04]  /*5370*/  ISETP.GE.AND P0, PT, R68, R134, PT ;  /* 0x000000864400720c */ /* 0x000fc80003f06270 */
[----:B------:R-:W-:Y:S02]  /*5380*/  FSEL R56, R56, -INF , !P0 ;  /* 0xff80000038387808 */ /* 0x000fe40004000000 */
[----:B------:R-:W-:Y:S01]  /*5390*/  ISETP.GE.AND P0, PT, R89, R134, PT ;  /* 0x000000865900720c */ /* 0x000fe20003f06270 */
[----:B------:R-:W3:Y:S01]  /*53a0*/  MUFU.TANH R23, R23 ;  /* 0x0000001700177308 */ /* 0x000ee20000002400 */
[----:B--2---:R-:W-:-:S05]  /*53b0*/  FFMA.FTZ R21, R0, R129, R21 ;  /* 0x0000008100157223 */ /* 0x004fca0000010015 */
[----:B------:R-:W-:Y:S02]  /*53c0*/  FSEL R59, R21, -INF , !P4 ;  /* 0xff800000153b7808 */ /* 0x000fe40006000000 */
[----:B------:R-:W2:Y:S01]  /*53d0*/  MUFU.TANH R24, R24 ;  /* 0x0000001800187308 */ /* 0x000ea20000002400 */
[----:B-1----:R-:W-:Y:S01]  /*53e0*/  FFMA.FTZ R22, R0, R109, R22 ;  /* 0x0000006d00167223 */ /* 0x002fe20000010016 */
[----:B------:R-:W-:-:S04]  /*53f0*/  ISETP.GE.AND P4, PT, R72, R135, PT ;  /* 0x000000874800720c */ /* 0x000fc80003f86270 */
[----:B------:R-:W-:Y:S02]  /*5400*/  FSEL R60, R22, -INF , !P1 ;  /* 0xff800000163c7808 */ /* 0x000fe40004800000 */
[----:B------:R-:W-:Y:S01]  /*5410*/  I2F R71, R72 ;  /* 0x0000004800477306 */ /* 0x000fe20000201400 */
[----:B---3--:R-:W-:Y:S01]  /*5420*/  FFMA.FTZ R23, R0, R129, R23 ;  /* 0x0000008100177223 */ /* 0x008fe20000010017 */
[----:B------:R-:W-:-:S04]  /*5430*/  ISETP.GE.AND P1, PT, R76, R134, PT ;  /* 0x000000864c00720c */ /* 0x000fc80003f26270 */
[----:B------:R-:W-:Y:S02]  /*5440*/  FSEL R58, R23, -INF , !P2 ;  /* 0xff800000173a7808 */ /* 0x000fe40005000000 */
[----:B------:R-:W-:Y:S01]  /*5450*/  I2F R77, R89 ;  /* 0x00000059004d7306 */ /* 0x000fe20000201400 */
[----:B--2---:R-:W-:Y:S01]  /*5460*/  FFMA.FTZ R24, R0, R31, R24 ;  /* 0x0000001f00187223 */ /* 0x004fe20000010018 */
        /* <DEDUP_REMOVED lines=16> */
[----:B------:R-:W3:Y:S01]  /*5570*/  I2F R3, R104 ;  /* 0x0000006800037306 */ /* 0x000ee20000201400 */
[----:B-1----:R-:W-:Y:S01]  /*5580*/  FFMA.FTZ R14, R0, R71, R14 ;  /* 0x00000047000e7223 */ /* 0x002fe2000001000e */
[----:B------:R-:W-:-:S04]  /*5590*/  ISETP.GE.AND P3, PT, R52, R135, PT ;  /* 0x000000873400720c */ /* 0x000fc80003f66270 */
[----:B------:R-:W-:Y:S02]  /*55a0*/  FSEL R29, R14, -INF , !P2 ;  /* 0xff8000000e1d7808 */ /* 0x000fe40005000000 */
[----:B------:R-:W-:Y:S01]  /*55b0*/  I2F R53, R52 ;  /* 0x0000003400357306 */ /* 0x000fe20000201400 */
[----:B--2---:R-:W-:Y:S01]  /*55c0*/  FFMA.FTZ R15, R0, R77, R15 ;  /* 0x0000004d000f7223 */ /* 0x004fe2000001000f */
[----:B------:R-:W-:Y:S01]  /*55d0*/  BAR.SYNC.DEFER_BLOCKING 0x0 ;  /* 0x0000000000007b1d */ /* 0x000fe20000010000 */
[----:B------:R-:W-:-:S03]  /*55e0*/  ISETP.GE.AND P2, PT, R104, R134, PT ;  /* 0x000000866800720c */ /* 0x000fc60003f46270 */
[----:B------:R-:W-:Y:S02]  /*55f0*/  FSEL R28, R15, -INF , !P0 ;  /* 0xff8000000f1c7808 */ /* 0x000fe40004000000 */
[----:B------:R-:W1:Y:S01]  /*5600*/  MUFU.TANH R8, R17 ;  /* 0x0000001100087308 */ /* 0x000e620000002400 */
[-C--:B---3--:R-:W-:Y:S01]  /*5610*/  FFMA.FTZ R80, R0, R3.reuse, R80 ;  /* 0x0000000300507223 */ /* 0x088fe20000010050 */
[----:B------:R-:W-:Y:S01]  /*5620*/  ISETP.GE.AND P0, PT, R52, R134, PT ;  /* 0x000000863400720c */ /* 0x000fe20003f06270 */
[----:B------:R-:W-:-:S03]  /*5630*/  FFMA.FTZ R81, R0, R3, R81 ;  /* 0x0000000300517223 */ /* 0x000fc60000010051 */
[----:B------:R-:W-:Y:S02]  /*5640*/  FSEL R9, R80, -INF , !P4 ;  /* 0xff80000050097808 */ /* 0x000fe40006000000 */
[----:B------:R-:W2:Y:S08]  /*5650*/  MUFU.TANH R18, R18 ;  /* 0x0000001200127308 */ /* 0x000eb00000002400 */
        /* <DEDUP_REMOVED lines=67> */
.L_x_2836:
[----:B------:R-:W-:-:S04]  /*5a90*/  LEA R15, -R116, RZ, 0x7 ;  /* 0x000000ff740f7211 */ /* 0x000fc800078e39ff */
[----:B------:R-:W-:Y:S02]  /*5aa0*/  SHF.R.S32.HI R16, RZ, 0x1f, R15 ;  /* 0x0000001fff107819 */ /* 0x000fe4000001140f */
.L_x_2837:
        /* <DEDUP_REMOVED lines=121> */
.L_x_2839:
[----:B------:R-:W-:Y:S05]  /*6240*/  BSYNC B0 ;  /* 0x0000000000007941 */ /* 0x000fea0003800000 */
.L_x_2838:
[----:B------:R-:W0:Y:S01]  /*6250*/  LDGDEPBAR ;  /* 0x00000000000079af */ /* 0x000e220000000000 */
[----:B------:R-:W-:-:S04]  /*6260*/  IADD3 R132, P0, R15, R132, RZ ;  /* 0x000000840f847210 */ /* 0x000fc80007f1e0ff */
[----:B------:R-:W-:Y:S02]  /*6270*/  IADD3.X R133, R16, R133, RZ, P0, !PT ;  /* 0x0000008510857210 */ /* 0x000fe400007fe4ff */
.L_x_2835:
        /* <DEDUP_REMOVED lines=60> */
[----:B-1----:R-:W-:Y:S01]  /*6640*/  LDSM.16.MT88.4 R16, [R168+0xb400] ;  /* 0x00b40000a810783b */ /* 0x002fe20000004200 */
[----:B------:R-:W-:Y:S02]  /*6650*/  FMNMX.FTZ R15, R31, R2, !PT ;  /* 0x000000021f0f7209 */ /* 0x000fe40007810000 */
[----:B------:R-:W-:Y:S01]  /*6660*/  FMNMX.FTZ R2, R30, R3, !PT ;  /* 0x000000031e027209 */ /* 0x000fe20007810000 */
[----:B------:R-:W-:Y:S03]  /*6670*/  LDSM.16.MT88.4 R76, [R168+0xd000] ;  /* 0x00d00000a84c783b */ /* 0x000fe60000004200 */
[----:B------:R-:W-:Y:S01]  /*6680*/  FMNMX.FTZ R11, R29, R2, !PT ;  /* 0x000000021d0b7209 */ /* 0x000fe20007810000 */
[----:B------:R-:W1:Y:S03]  /*6690*/  SHFL.BFLY PT, R10, R15, 0x2, 0x1f ;  /* 0x0c401f000f0a7f89 */ /* 0x000e6600000e0000 */
[----:B------:R-:W-:Y:S01]  /*66a0*/  FMNMX.FTZ R2, R28, R11, !PT ;  /* 0x0000000b1c027209 */ /* 0x000fe20007810000 */
[----:B------:R-:W-:Y:S03]  /*66b0*/  LDSM.16.MT88.4 R100, [R118+0x9000] ;  /* 0x009000007664783b */ /* 0x000fe60000004200 */
[----:B------:R-:W-:Y:S01]  /*66c0*/  FMNMX.FTZ R11, R27, R2, !PT ;  /* 0x000000021b0b7209 */ /* 0x000fe20007810000 */
[----:B------:R-:W-:Y:S03]  /*66d0*/  LDSM.16.MT88.4 R20, [R118+0x9400] ;  /* 0x009400007614783b */ /* 0x000fe60000004200 */
[----:B------:R-:W-:-:S05]  /*66e0*/  FMNMX.FTZ R11, R26, R11, !PT ;  /* 0x0000000b1a0b7209 */ /* 0x000fca0007810000 */
[----:B------:R-:W-:Y:S01]  /*66f0*/  SHFL.BFLY PT, R2, R11, 0x2, 0x1f ;  /* 0x0c401f000b027f89 */ /* 0x000fe200000e0000 */
[----:B-1----:R-:W-:-:S05]  /*6700*/  FMNMX.FTZ R10, R15, R10, !PT ;  /* 0x0000000a0f0a7209 */ /* 0x002fca0007810000 */
        /* <DEDUP_REMOVED lines=26> */
[----:B------:R-:W-:Y:S01]  /*68b0*/  FFMA.FTZ R57, R57, c[0x0][0x23c], -R52 ;  /* 0x00008f0039397a23 */ /* 0x000fe20000010834 */
[----:B------:R-:W1:Y:S01]  /*68c0*/  MUFU.EX2 R64, R64 ;  /* 0x0000004000407308 */ /* 0x000e620000000800 */
[----:B--2---:R-:W-:Y:S01]  /*68d0*/  F2FP.BF16.PACK_AB R68, R130, R131 ;  /* 0x000000838244723e */ /* 0x004fe200000010ff */
[----:B------:R-:W-:Y:S01]  /*68e0*/  FADD.FTZ R130, R131, R130 ;  /* 0x0000008283827221 */ /* 0x000fe20000010000 */
[C---:B------:R-:W-:Y:S01]  /*68f0*/  FSETP.NEU.FTZ.AND P0, PT, R2.reuse, -INF , PT ;  /* 0xff8000000200780b */ /* 0x040fe20003f1d000 */
[----:B------:R-:W-:Y:S02]  /*6900*/  FMUL.FTZ R49, R2, c[0x0][0x23c] ;  /* 0x00008f0002317a20 */ /* 0x000fe40000410000 */
[----:B------:R-:W-:-:S02]  /*6910*/  FFMA.FTZ R192, R31, c[0x0][0x23c], -R52 ;  /* 0x00008f001fc07a23 */ /* 0x000fc40000010834 */
[----:B------:R-:W-:Y:S01]  /*6920*/  MUFU.EX2 R63, R63 ;  /* 0x0000003f003f7308 */ /* 0x000fe20000000800 */
[----:B------:R-:W-:Y:S02]  /*6930*/  FSEL R49, R49, RZ, P0 ;  /* 0x000000ff31317208 */ /* 0x000fe40000000000 */
[----:B------:R-:W-:-:S03]  /*6940*/  LEA R190, P0, R132, c[0x0][0x168], 0x1 ;  /* 0x00005a0084be7a11 */ /* 0x000fc600078008ff */
[----:B------:R-:W-:Y:S01]  /*6950*/  FFMA.FTZ R138, R8, c[0x0][0x23c], -R49 ;  /* 0x00008f00088a7a23 */ /* 0x000fe20000010831 */
[----:B------:R-:W-:Y:S01]  /*6960*/  LEA.HI.X R191, R132, c[0x0][0x16c], R133, 0x1, P0 ;  /* 0x00005b0084bf7a11 */ /* 0x000fe200000f0c85 */
[--C-:B------:R-:W-:Y:S01]  /*6970*/  FFMA.FTZ R137, R12, c[0x0][0x23c], -R49.reuse ;  /* 0x00008f000c897a23 */ /* 0x100fe20000010831 */
[----:B-1----:R-:W-:Y:S01]  /*6980*/  F2FP.BF16.PACK_AB R70, R64, R129 ;  /* 0x000000814046723e */ /* 0x002fe200000010ff */
[--C-:B------:R-:W-:Y:S01]  /*6990*/  FFMA.FTZ R136, R86, c[0x0][0x23c], -R49.reuse ;  /* 0x00008f0056887a23 */ /* 0x100fe20000010831 */
[----:B------:R-:W-:Y:S01]  /*69a0*/  LDSM.16.MT88.4 R12, [R168+0x9400] ;  /* 0x00940000a80c783b */ /* 0x000fe20000004200 */
[--C-:B------:R-:W-:Y:S01]  /*69b0*/  FFMA.FTZ R65, R66, c[0x0][0x23c], -R49.reuse ;  /* 0x00008f0042417a23 */ /* 0x100fe20000010831 */
[----:B------:R-:W-:Y:S01]  /*69c0*/  MUFU.EX2 R138, R138 ;  /* 0x0000008a008a7308 */ /* 0x000fe20000000800 */
[--C-:B------:R-:W-:Y:S01]  /*69d0*/  FFMA.FTZ R66, R106, c[0x0][0x23c], -R49.reuse ;  /* 0x00008f006a427a23 */ /* 0x100fe20000010831 */
[----:B------:R-:W1:Y:S01]  /*69e0*/  LDSM.16.MT88.4 R84, [R118+0xb000] ;  /* 0x00b000007654783b */ /* 0x000e620000004200 */
[----:B------:R-:W-:-:S02]  /*69f0*/  FFMA.FTZ R53, R74, c[0x0][0x23c], -R49 ;  /* 0x00008f004a357a23 */ /* 0x000fc40000010831 */
[--C-:B------:R-:W-:Y:S02]  /*6a00*/  FFMA.FTZ R54, R54, c[0x0][0x23c], -R49.reuse ;  /* 0x00008f0036367a23 */ /* 0x100fe40000010831 */
[--C-:B------:R-:W-:Y:S01]  /*6a10*/  FFMA.FTZ R25, R42, c[0x0][0x23c], -R49.reuse ;  /* 0x00008f002a197a23 */ /* 0x100fe20000010831 */
[----:B------:R-:W2:Y:S01]  /*6a20*/  MUFU.EX2 R137, R137 ;  /* 0x0000008900897308 */ /* 0x000ea20000000800 */
[--C-:B------:R-:W-:Y:S02]  /*6a30*/  FFMA.FTZ R45, R40, c[0x0][0x23c], -R49.reuse ;  /* 0x00008f00282d7a23 */ /* 0x100fe40000010831 */
[----:B------:R-:W-:Y:S02]  /*6a40*/  FFMA.FTZ R42, R41, c[0x0][0x23c], -R52 ;  /* 0x00008f00292a7a23 */ /* 0x000fe40000010834 */
[--C-:B------:R-:W-:Y:S02]  /*6a50*/  FFMA.FTZ R40, R38, c[0x0][0x23c], -R49.reuse ;  /* 0x00008f0026287a23 */ /* 0x100fe40000010831 */
[--C-:B------:R-:W-:Y:S01]  /*6a60*/  FFMA.FTZ R41, R36, c[0x0][0x23c], -R49.reuse ;  /* 0x00008f0024297a23 */ /* 0x100fe20000010831 */
        /* <DEDUP_REMOVED lines=10> */
[----:B------:R-:W2:Y:S01]  /*6b10*/  MUFU.EX2 R50, R50 ;  /* 0x0000003200327308 */ /* 0x000ea20000000800 */
[--C-:B------:R-:W-:Y:S02]  /*6b20*/  FFMA.FTZ R146, R143, c[0x0][0x23c], -R52.reuse ;  /* 0x00008f008f927a23 */ /* 0x100fe40000010834 */
[--C-:B------:R-:W-:Y:S02]  /*6b30*/  FFMA.FTZ R145, R141, c[0x0][0x23c], -R52.reuse ;  /* 0x00008f008d917a23 */ /* 0x100fe40000010834 */
[--C-:B------:R-:W-:Y:S02]  /*6b40*/  FFMA.FTZ R143, R139, c[0x0][0x23c], -R52.reuse ;  /* 0x00008f008b8f7a23 */ /* 0x100fe40000010834 */
[----:B------:R-:W-:Y:S01]  /*6b50*/  FFMA.FTZ R142, R147, c[0x0][0x23c], -R52 ;  /* 0x00008f00938e7a23 */ /* 0x000fe20000010834 */
[----:B---3--:R-:W-:Y:S01]  /*6b60*/  F2FP.BF16.PACK_AB R71, R65, R136 ;  /* 0x000000884147723e */ /* 0x008fe200000010ff */
[----:B------:R-:W-:Y:S01]  /*6b70*/  MUFU.EX2 R51, R51 ;  /* 0x0000003300337308 */ /* 0x000fe20000000800 */
[----:B------:R-:W-:-:S02]  /*6b80*/  FFMA.FTZ R144, R144, c[0x0][0x23c], -R49 ;  /* 0x00008f0090907a23 */ /* 0x000fc40000010831 */
[--C-:B------:R-:W-:Y:S02]  /*6b90*/  FFMA.FTZ R141, R148, c[0x0][0x23c], -R49.reuse ;  /* 0x00008f00948d7a23 */ /* 0x100fe40000010831 */
[--C-:B------:R-:W-:Y:S01]  /*6ba0*/  FFMA.FTZ R140, R140, c[0x0][0x23c], -R49.reuse ;  /* 0x00008f008c8c7a23 */ /* 0x100fe20000010831 */
[C---:B------:R-:W-:Y:S01]  /*6bb0*/  HMMA.16816.F32.BF16 R112, R68.reuse, R108, RZ ;  /* 0x0000006c4470723c */ /* 0x040fe200000418ff */
[----:B--2---:R-:W-:Y:S01]  /*6bc0*/  F2FP.BF16.PACK_AB R8, R50, R63 ;  /* 0x0000003f3208723e */ /* 0x004fe200000010ff */
[----:B------:R-:W2:Y:S01]  /*6bd0*/  MUFU.EX2 R24, R24 ;  /* 0x0000001800187308 */ /* 0x000ea20000000800 */
[--C-:B------:R-:W-:Y:S02]  /*6be0*/  FFMA.FTZ R139, R150, c[0x0][0x23c], -R49.reuse ;  /* 0x00008f00968b7a23 */ /* 0x100fe40000010831 */
[--C-:B------:R-:W-:Y:S02]  /*6bf0*/  FFMA.FTZ R150, R67, c[0x0][0x23c], -R52.reuse ;  /* 0x00008f0043967a23 */ /* 0x100fe40000010834 */
[--C-:B------:R-:W-:Y:S01]  /*6c00*/  FFMA.FTZ R67, R127, c[0x0][0x23c], -R52.reuse ;  /* 0x00008f007f437a23 */ /* 0x100fe20000010834 */
[----:B------:R-:W-:Y:S01]  /*6c10*/  HMMA.16816.F32.BF16 R108, R68, R110, RZ ;  /* 0x0000006e446c723c */ /* 0x000fe200000418ff */
[----:B------:R-:W-:Y:S01]  /*6c20*/  FFMA.FTZ R148, R125, c[0x0][0x23c], -R52 ;  /* 0x00008f007d947a23 */ /* 0x000fe20000010834 */
[----:B------:R-:W3:Y:S01]  /*6c30*/  MUFU.EX2 R66, R66 ;  /* 0x0000004200427308 */ /* 0x000ee20000000800 */
[----:B------:R-:W-:-:S02]  /*6c40*/  FFMA.FTZ R125, R126, c[0x0][0x23c], -R49 ;  /* 0x00008f007e7d7a23 */ /* 0x000fc40000010831 */
[--C-:B------:R-:W-:Y:S02]  /*6c50*/  FFMA.FTZ R124, R124, c[0x0][0x23c], -R49.reuse ;  /* 0x00008f007c7c7a23 */ /* 0x100fe40000010831 */
[--C-:B------:R-:W-:Y:S01]  /*6c60*/  FFMA.FTZ R127, R128, c[0x0][0x23c], -R49.reuse ;  /* 0x00008f00807f7a23 */ /* 0x100fe20000010831 */
[C---:B-1----:R-:W-:Y:S01]  /*6c70*/  HMMA.16816.F32.BF16 R88, R68.reuse, R84, RZ ;  /* 0x000000544458723c */ /* 0x042fe200000418ff */
[----:B------:R-:W-:Y:S01]  /*6c80*/  FFMA.FTZ R62, R62, c[0x0][0x23c], -R49 ;  /* 0x00008f003e3e7a23 */ /* 0x000fe20000010831 */
[----:B------:R-:W1:Y:S01]  /*6c90*/  MUFU.EX2 R53, R53 ;  /* 0x0000003500357308 */ /* 0x000e620000000800 */
[----:B--2---:R-:W-:Y:S01]  /*6ca0*/  F2FP.BF16.PACK_AB R10, R24, R51 ;  /* 0x00000033180a723e */ /* 0x004fe200000010ff */
[----:B------:R-:W-:Y:S02]  /*6cb0*/  FADD.FTZ R137, R138, R137 ;  /* 0x000000898a897221 */ /* 0x000fe40000010000 */
[----:B------:R-:W-:Y:S02]  /*6cc0*/  FADD.FTZ R129, R129, R130 ;  /* 0x0000008281817221 */ /* 0x000fe40000010000 */
[----:B------:R-:W-:Y:S01]  /*6cd0*/  HMMA.16816.F32.BF16 R84, R68, R86, RZ ;  /* 0x000000564454723c */ /* 0x000fe200000418ff */
[----:B------:R-:W-:Y:S01]  /*6ce0*/  FADD.FTZ R136, R136, R137 ;  /* 0x0000008988887221 */ /* 0x000fe20000010000 */
[----:B------:R-:W-:Y:S01]  /*6cf0*/  MUFU.EX2 R54, R54 ;  /* 0x0000003600367308 */ /* 0x000fe20000000800 */
[----:B------:R-:W-:-:S02]  /*6d00*/  FADD.FTZ R64, R64, R129 ;  /* 0x0000008140407221 */ /* 0x000fc40000010000 */
[----:B------:R-:W-:Y:S02]  /*6d10*/  FADD.FTZ R65, R65, R136 ;  /* 0x0000008841417221 */ /* 0x000fe40000010000 */
[----:B------:R-:W-:Y:S01]  /*6d20*/  FADD.FTZ R63, R63, R64 ;  /* 0x000000403f3f7221 */ /* 0x000fe20000010000 */
[C---:B------:R-:W-:Y:S01]  /*6d30*/  HMMA.16816.F32.BF16 R96, R68.reuse, R92, RZ ;  /* 0x0000005c4460723c */ /* 0x040fe200000418ff */
[----:B---3--:R-:W-:Y:S01]  /*6d40*/  FADD.FTZ R126, R66, R65 ;  /* 0x00000041427e7221 */ /* 0x008fe20000010000 */
[----:B------:R-:W2:Y:S01]  /*6d50*/  MUFU.EX2 R25, R25 ;  /* 0x0000001900197308 */ /* 0x000ea20000000800 */
[----:B-1----:R-:W-:Y:S01]  /*6d60*/  F2FP.BF16.PACK_AB R9, R53, R66 ;  /* 0x000000423509723e */ /* 0x002fe200000010ff */
[--C-:B------:R-:W-:Y:S02]  /*6d70*/  FFMA.FTZ R66, R59, c[0x0][0x23c], -R52.reuse ;  /* 0x00008f003b427a23 */ /* 0x100fe40000010834 */
[----:B------:R-:W-:Y:S02]  /*6d80*/  FFMA.FTZ R64, R55, c[0x0][0x23c], -R52 ;  /* 0x00008f0037407a23 */ /* 0x000fe40000010834 */
        /* <DEDUP_REMOVED lines=8> */
[----:B--2---:R-:W-:Y:S01]  /*6e10*/  F2FP.BF16.PACK_AB R11, R25, R54 ;  /* 0x00000036190b723e */ /* 0x004fe200000010ff */
[----:B------:R-:W1:Y:S01]  /*6e20*/  MUFU.EX2 R43, R43 ;  /* 0x0000002b002b7308 */ /* 0x000e620000000800 */
[----:B------:R-:W-:Y:S02]  /*6e30*/  FFMA.FTZ R56, R47, c[0x0][0x23c], -R52 ;  /* 0x00008f002f387a23 */ /* 0x000fe40000010834 */
[----:B------:R-:W-:Y:S02]  /*6e40*/  FADD.FTZ R50, R50, R63 ;  /* 0x0000003f32327221 */ /* 0x000fe40000010000 */
[----:B------:R-:W-:Y:S01]  /*6e50*/  HMMA.16816.F32.BF16 R76, R68, R78, RZ ;  /* 0x0000004e444c723c */ /* 0x000fe200000418ff */
[----:B------:R-:W-:-:S02]  /*6e60*/  FFMA.FTZ R47, R28, c[0x0][0x23c], -R49 ;  /* 0x00008f001c2f7a23 */ /* 0x000fc40000010831 */
[----:B------:R-:W-:Y:S01]  /*6e70*/  MUFU.EX2 R42, R42 ;  /* 0x0000002a002a7308 */ /* 0x000fe20000000800 */
[----:B------:R-:W-:Y:S02]  /*6e80*/  FADD.FTZ R51, R51, R50 ;  /* 0x0000003233337221 */ /* 0x000fe40000010000 */
[----:B------:R-:W-:Y:S02]  /*6e90*/  FFMA.FTZ R50, R29, c[0x0][0x23c], -R49 ;  /* 0x00008f001d327a23 */ /* 0x000fe40000010831 */
[C---:B------:R-:W-:Y:S01]  /*6ea0*/  HMMA.16816.F32.BF16 R112, R8.reuse, R12, R112 ;  /* 0x0000000c0870723c */ /* 0x040fe20000041870 */
[----:B------:R-:W-:Y:S02]  /*6eb0*/  FADD.FTZ R51, R24, R51 ;  /* 0x0000003318337221 */ /* 0x000fe40000010000 */
[----:B------:R-:W-:Y:S05]  /*6ec0*/  MUFU.EX2 R39, R39 ;  /* 0x0000002700277308 */ /* 0x000fea0000000800 */
[C---:B------:R-:W-:Y:S01]  /*6ed0*/  HMMA.16816.F32.BF16 R108, R8.reuse, R14, R108 ;  /* 0x0000000e086c723c */ /* 0x040fe2000004186c */
[----:B------:R-:W2:Y:S02]  /*6ee0*/  LDSM.16.MT88.4 R12, [R118+0xb400] ;  /* 0x00b40000760c783b */ /* 0x000ea40000004200 */
[----:B------:R-:W-:Y:S05]  /*6ef0*/  MUFU.EX2 R45, R45 ;  /* 0x0000002d002d7308 */ /* 0x000fea0000000800 */
[C---:B------:R-:W-:Y:S03]  /*6f00*/  HMMA.16816.F32.BF16 R96, R8.reuse, R16, R96 ;  /* 0x000000100860723c */ /* 0x040fe60000041860 */
[----:B------:R-:W3:Y:S05]  /*6f10*/  MUFU.EX2 R40, R40 ;  /* 0x0000002800287308 */ /* 0x000eea0000000800 */
[----:B------:R-:W-:Y:S01]  /*6f20*/  HMMA.16816.F32.BF16 R92, R8, R18, R92 ;  /* 0x00000012085c723c */ /* 0x000fe2000004185c */
[----:B------:R-:W4:Y:S02]  /*6f30*/  LDSM.16.MT88.4 R16, [R118+0xd000] ;  /* 0x00d000007610783b */ /* 0x000f240000004200 */
[----:B------:R-:W-:Y:S05]  /*6f40*/  MUFU.EX2 R41, R41 ;  /* 0x0000002900297308 */ /* 0x000fea0000000800 */
[C---:B------:R-:W-:Y:S03]  /*6f50*/  HMMA.16816.F32.BF16 R104, R68.reuse, R100, RZ ;  /* 0x000000644468723c */ /* 0x040fe600000418ff */
[----:B------:R-:W5:Y:S05]  /*6f60*/  MUFU.EX2 R38, R38 ;  /* 0x0000002600267308 */ /* 0x000f6a0000000800 */
[----:B------:R-:W-:Y:S03]  /*6f70*/  HMMA.16816.F32.BF16 R100, R68, R102, RZ ;  /* 0x000000664464723c */ /* 0x000fe600000418ff */
[----:B------:R-:W-:Y:S05]  /*6f80*/  MUFU.EX2 R36, R36 ;  /* 0x0000002400247308 */ /* 0x000fea0000000800 */
[C---:B--2---:R-:W-:Y:S03]  /*6f90*/  HMMA.16816.F32.BF16 R88, R8.reuse, R12, R88 ;  /* 0x0000000c0858723c */ /* 0x044fe60000041858 */
[----:B------:R-:W2:Y:S05]  /*6fa0*/  MUFU.EX2 R35, R35 ;  /* 0x0000002300237308 */ /* 0x000eaa0000000800 */
[----:B------:R-:W-:Y:S01]  /*6fb0*/  HMMA.16816.F32.BF16 R84, R8, R14, R84 ;  /* 0x0000000e0854723c */ /* 0x000fe20000041854 */
[----:B------:R-:W1:Y:S02]  /*6fc0*/  LDSM.16.MT88.4 R12, [R168+0xd400] ;  /* 0x00d40000a80c783b */ /* 0x000e640000004200 */
[----:B------:R-:W-:Y:S05]  /*6fd0*/  MUFU.EX2 R34, R34 ;  /* 0x0000002200227308 */ /* 0x000fea0000000800 */
[C---:B----4-:R-:W-:Y:S03]  /*6fe0*/  HMMA.16816.F32.BF16 R72, R68.reuse, R16, RZ ;  /* 0x000000104448723c */ /* 0x050fe600000418ff */
[----:B------:R-:W-:Y:S05]  /*6ff0*/  MUFU.EX2 R5, R5 ;  /* 0x0000000500057308 */ /* 0x000fea0000000800 */
[----:B------:R-:W-:Y:S01]  /*7000*/  HMMA.16816.F32.BF16 R68, R68, R18, RZ ;  /* 0x000000124444723c */ /* 0x000fe200000418ff */
[----:B------:R-:W-:Y:S02]  /*7010*/  LDSM.16.MT88.4 R16, [R118+0xa400] ;  /* 0x00a400007610783b */ /* 0x000fe40000004200 */
[----:B------:R-:W-:Y:S05]  /*7020*/  MUFU.EX2 R37, R37 ;  /* 0x0000002500257308 */ /* 0x000fea0000000800 */
[C---:B------:R-:W-:Y:S03]  /*7030*/  HMMA.16816.F32.BF16 R104, R8.reuse, R20, R104 ;  /* 0x000000140868723c */ /* 0x040fe60000041868 */
[----:B------:R-:W4:Y:S05]  /*7040*/  MUFU.EX2 R32, R32 ;  /* 0x0000002000207308 */ /* 0x000f2a0000000800 */
[C---:B------:R-:W-:Y:S01]  /*7050*/  HMMA.16816.F32.BF16 R100, R8.reuse, R22, R100 ;  /* 0x000000160864723c */ /* 0x040fe20000041864 */
[----:B------:R-:W-:Y:S02]  /*7060*/  LDSM.16.MT88.4 R20, [R168+0xa400] ;  /* 0x00a40000a814783b */ /* 0x000fe40000004200 */
[----:B------:R-:W-:Y:S05]  /*7070*/  MUFU.EX2 R33, R33 ;  /* 0x0000002100217308 */ /* 0x000fea0000000800 */
[C---:B-1----:R-:W-:Y:S03]  /*7080*/  HMMA.16816.F32.BF16 R80, R8.reuse, R12, R80 ;  /* 0x0000000c0850723c */ /* 0x042fe60000041850 */
[----:B------:R-:W1:Y:S05]  /*7090*/  MUFU.EX2 R4, R4 ;  /* 0x0000000400047308 */ /* 0x000e6a0000000800 */
[C---:B------:R-:W-:Y:S01]  /*70a0*/  HMMA.16816.F32.BF16 R76, R8.reuse, R14, R76 ;  /* 0x0000000e084c723c */ /* 0x040fe2000004184c */
[----:B------:R-:W1:Y:S02]  /*70b0*/  LDSM.16.MT88.4 R12, [R118+0xd400] ;  /* 0x00d40000760c783b */ /* 0x000e640000004200 */
[----:B------:R-:W-:Y:S08]  /*70c0*/  MUFU.EX2 R146, R146 ;  /* 0x0000009200927308 */ /* 0x000ff00000000800 */
[----:B------:R-:W1:Y:S08]  /*70d0*/  MUFU.EX2 R145, R145 ;  /* 0x0000009100917308 */ /* 0x000e700000000800 */
[----:B------:R-:W-:Y:S08]  /*70e0*/  MUFU.EX2 R143, R143 ;  /* 0x0000008f008f7308 */ /* 0x000ff00000000800 */
[----:B------:R-:W-:Y:S08]  /*70f0*/  MUFU.EX2 R142, R142 ;  /* 0x0000008e008e7308 */ /* 0x000ff00000000800 */
[----:B------:R-:W-:Y:S01]  /*7100*/  MUFU.EX2 R144, R144 ;  /* 0x0000009000907308 */ /* 0x000fe20000000800 */
[C---:B-1----:R-:W-:Y:S07]  /*7110*/  HMMA.16816.F32.BF16 R72, R8.reuse, R12, R72 ;  /* 0x0000000c0848723c */ /* 0x042fee0000041848 */
[----:B------:R-:W1:Y:S01]  /*7120*/  MUFU.EX2 R141, R141 ;  /* 0x0000008d008d7308 */ /* 0x000e620000000800 */
[----:B------:R-:W-:Y:S01]  /*7130*/  HMMA.16816.F32.BF16 R68, R8, R14, R68 ;  /* 0x0000000e0844723c */ /* 0x000fe20000041844 */
[----:B------:R-:W1:Y:S06]  /*7140*/  LDSM.16.MT88.4 R12, [R168+0x9800] ;  /* 0x00980000a80c783b */ /* 0x000e6c0000004200 */
[----:B------:R-:W-:Y:S01]  /*7150*/  MUFU.EX2 R140, R140 ;  /* 0x0000008c008c7308 */ /* 0x000fe20000000800 */
[----:B------:R-:W-:Y:S01]  /*7160*/  F2FP.BF16.PACK_AB R8, R43, R44 ;  /* 0x0000002c2b08723e */ /* 0x000fe200000010ff */
[----:B------:R-:W-:Y:S01]  /*7170*/  FADD.FTZ R44, R44, R51 ;  /* 0x000000332c2c7221 */ /* 0x000fe20000010000 */
[----:B---3--:R-:W-:-:S05]  /*7180*/  F2FP.BF16.PACK_AB R9, R40, R45 ;  /* 0x0000002d2809723e */ /* 0x008fca00000010ff */
[----:B------:R-:W3:Y:S01]  /*7190*/  MUFU.EX2 R139, R139 ;  /* 0x0000008b008b7308 */ /* 0x000ee20000000800 */
[----:B------:R-:W-:Y:S01]  /*71a0*/  F2FP.BF16.PACK_AB R10, R39, R42 ;  /* 0x0000002a270a723e */ /* 0x000fe200000010ff */
[----:B------:R-:W-:Y:S01]  /*71b0*/  FADD.FTZ R43, R43, R44 ;  /* 0x0000002c2b2b7221 */ /* 0x000fe20000010000 */
[----:B-----5:R-:W-:-:S03]  /*71c0*/  F2FP.BF16.PACK_AB R11, R38, R41 ;  /* 0x00000029260b723e */ /* 0x020fc600000010ff */
[----:B------:R-:W-:Y:S02]  /*71d0*/  FADD.FTZ R42, R42, R43 ;  /* 0x0000002b2a2a7221 */ /* 0x000fe40000010000 */
[----:B------:R-:W-:Y:S02]  /*71e0*/  MUFU.EX2 R121, R121 ;  /* 0x0000007900797308 */ /* 0x000fe40000000800 */
[----:B------:R-:W-:-:S06]  /*71f0*/  FADD.FTZ R39, R39, R42 ;  /* 0x0000002a27277221 */ /* 0x000fcc0000010000 */
[----:B------:R-:W5:Y:S08]  /*7200*/  MUFU.EX2 R150, R150 ;  /* 0x0000009600967308 */ /* 0x000f700000000800 */
[----:B------:R-:W-:Y:S01]  /*7210*/  MUFU.EX2 R67, R67 ;  /* 0x0000004300437308 */ /* 0x000fe20000000800 */
[C---:B-1----:R-:W-:Y:S07]  /*7220*/  HMMA.16816.F32.BF16 R112, R8.reuse, R12, R112 ;  /* 0x0000000c0870723c */ /* 0x042fee0000041870 */
[----:B------:R-:W-:Y:S01]  /*7230*/  MUFU.EX2 R148, R148 ;  /* 0x0000009400947308 */ /* 0x000fe20000000800 */
[C---:B------:R-:W-:Y:S01]  /*7240*/  HMMA.16816.F32.BF16 R108, R8.reuse, R14, R108 ;  /* 0x0000000e086c723c */ /* 0x040fe2000004186c */
[----:B------:R-:W1:Y:S06]  /*7250*/  LDSM.16.MT88.4 R12, [R118+0x9800] ;  /* 0x00980000760c783b */ /* 0x000e6c0000004200 */
[----:B------:R-:W-:Y:S08]  /*7260*/  MUFU.EX2 R125, R125 ;  /* 0x0000007d007d7308 */ /* 0x000ff00000000800 */
[----:B------:R-:W1:Y:S08]  /*7270*/  MUFU.EX2 R124, R124 ;  /* 0x0000007c007c7308 */ /* 0x000e700000000800 */
[----:B------:R-:W-:Y:S08]  /*7280*/  MUFU.EX2 R127, R127 ;  /* 0x0000007f007f7308 */ /* 0x000ff00000000800 */
[----:B------:R-:W2:Y:S08]  /*7290*/  MUFU.EX2 R62, R62 ;  /* 0x0000003e003e7308 */ /* 0x000eb00000000800 */
[----:B------:R-:W-:Y:S01]  /*72a0*/  MUFU.EX2 R61, R61 ;  /* 0x0000003d003d7308 */ /* 0x000fe20000000800 */
[C---:B-1----:R-:W-:Y:S07]  /*72b0*/  HMMA.16816.F32.BF16 R104, R8.reuse, R12, R104 ;  /* 0x0000000c0868723c */ /* 0x042fee0000041868 */
[----:B------:R-:W1:Y:S01]  /*72c0*/  MUFU.EX2 R66, R66 ;  /* 0x0000004200427308 */ /* 0x000e620000000800 */
[C---:B------:R-:W-:Y:S01]  /*72d0*/  HMMA.16816.F32.BF16 R100, R8.reuse, R14, R100 ;  /* 0x0000000e0864723c */ /* 0x040fe20000041864 */
[----:B------:R-:W1:Y:S06]  /*72e0*/  LDSM.16.MT88.4 R12, [R168+0xb800] ;  /* 0x00b80000a80c783b */ /* 0x000e6c0000004200 */
[----:B------:R-:W-:Y:S08]  /*72f0*/  MUFU.EX2 R57, R57 ;  /* 0x0000003900397308 */ /* 0x000ff00000000800 */
[----:B------:R-:W-:Y:S08]  /*7300*/  MUFU.EX2 R64, R64 ;  /* 0x0000004000407308 */ /* 0x000ff00000000800 */
[----:B------:R-:W-:Y:S08]  /*7310*/  MUFU.EX2 R60, R60 ;  /* 0x0000003c003c7308 */ /* 0x000ff00000000800 */
[----:B------:R-:W2:Y:S08]  /*7320*/  MUFU.EX2 R55, R55 ;  /* 0x0000003700377308 */ /* 0x000eb00000000800 */
[----:B------:R-:W-:Y:S01]  /*7330*/  MUFU.EX2 R59, R59 ;  /* 0x0000003b003b7308 */ /* 0x000fe20000000800 */
[C---:B-1----:R-:W-:Y:S07]  /*7340*/  HMMA.16816.F32.BF16 R96, R8.reuse, R12, R96 ;  /* 0x0000000c0860723c */ /* 0x042fee0000041860 */
[----:B------:R1:W1:Y:S01]  /*7350*/  MUFU.EX2 R48, R30 ;  /* 0x0000001e00307308 */ /* 0x0002620000000800 */
[C---:B------:R-:W-:Y:S01]  /*7360*/  HMMA.16816.F32.BF16 R92, R8.reuse, R14, R92 ;  /* 0x0000000e085c723c */ /* 0x040fe2000004185c */
[----:B------:R-:W2:Y:S06]  /*7370*/  LDSM.16.MT88.4 R12, [R118+0xb800] ;  /* 0x00b80000760c783b */ /* 0x000eac0000004200 */
[----:B------:R-:W-:Y:S01]  /*7380*/  MUFU.EX2 R192, R192 ;  /* 0x000000c000c07308 */ /* 0x000fe20000000800 */
[----:B-1----:R-:W-:Y:S07]  /*7390*/  LDSM.16.MT88.4 R28, [R118+0xa800] ;  /* 0x00a80000761c783b */ /* 0x002fee0000004200 */
[----:B------:R-:W-:Y:S01]  /*73a0*/  MUFU.EX2 R47, R47 ;  /* 0x0000002f002f7308 */ /* 0x000fe20000000800 */
[C---:B--2---:R-:W-:Y:S08]  /*73b0*/  HMMA.16816.F32.BF16 R88, R8.reuse, R12, R88 ;  /* 0x0000000c0858723c */ /* 0x044ff00000041858 */
        /* <DEDUP_REMOVED lines=8> */
[----:B------:R-:W-:Y:S01]  /*7440*/  F2FP.BF16.PACK_AB R8, R35, R36 ;  /* 0x000000242308723e */ /* 0x000fe200000010ff */
[----:B------:R-:W-:Y:S01]  /*7450*/  FADD.FTZ R36, R36, R39 ;  /* 0x0000002724247221 */ /* 0x000fe20000010000 */
[----:B----4-:R-:W-:-:S02]  /*7460*/  F2FP.BF16.PACK_AB R9, R32, R37 ;  /* 0x000000252009723e */ /* 0x010fc400000010ff */
[----:B------:R-:W-:Y:S01]  /*7470*/  F2FP.BF16.PACK_AB R10, R5, R34 ;  /* 0x00000022050a723e */ /* 0x000fe200000010ff */
[----:B------:R-:W-:Y:S01]  /*7480*/  FADD.FTZ R35, R35, R36 ;  /* 0x0000002423237221 */ /* 0x000fe20000010000 */
[----:B------:R-:W-:-:S03]  /*7490*/  F2FP.BF16.PACK_AB R11, R4, R33 ;  /* 0x00000021040b723e */ /* 0x000fc600000010ff */
[----:B------:R-:W-:-:S04]  /*74a0*/  FADD.FTZ R34, R34, R35 ;  /* 0x0000002322227221 */ /* 0x000fc80000010000 */
[----:B------:R-:W-:Y:S01]  /*74b0*/  FADD.FTZ R5, R5, R34 ;  /* 0x0000002205057221 */ /* 0x000fe20000010000 */
        /* <DEDUP_REMOVED lines=21> */
[----:B---3--:R-:W-:-:S07]  /*7610*/  F2FP.BF16.PACK_AB R11, R139, R140 ;  /* 0x0000008c8b0b723e */ /* 0x008fce00000010ff */
        /* <DEDUP_REMOVED lines=18> */
[----:B-----5:R-:W-:-:S02]  /*7740*/  F2FP.BF16.PACK_AB R8, R150, R121 ;  /* 0x000000799608723e */ /* 0x020fc400000010ff */
[----:B------:R-:W-:Y:S02]  /*7750*/  F2FP.BF16.PACK_AB R9, R124, R125 ;  /* 0x0000007d7c09723e */ /* 0x000fe400000010ff */
[----:B------:R-:W-:Y:S02]  /*7760*/  F2FP.BF16.PACK_AB R10, R148, R67 ;  /* 0x00000043940a723e */ /* 0x000fe400000010ff */
[----:B------:R-:W-:-:S07]  /*7770*/  F2FP.BF16.PACK_AB R11, R62, R127 ;  /* 0x0000007f3e0b723e */ /* 0x000fce00000010ff */
[C---:B------:R-:W-:Y:S08]  /*7780*/  HMMA.16816.F32.BF16 R112, R8.reuse, R20, R112 ;  /* 0x000000140870723c */ /* 0x040ff00000041870 */
        /* <DEDUP_REMOVED lines=8> */
[C---:B--2---:R-:W-:Y:S08]  /*7810*/  HMMA.16816.F32.BF16 R88, R8.reuse, R20, R88 ;  /* 0x000000140858723c */ /* 0x044ff00000041858 */
[C---:B------:R-:W-:Y:S01]  /*7820*/  HMMA.16816.F32.BF16 R84, R8.reuse, R22, R84 ;  /* 0x000000160854723c */ /* 0x040fe20000041854 */
[----:B------:R-:W-:Y:S07]  /*7830*/  LDSM.16.MT88.4 R20, [R118+0xe800] ;  /* 0x00e800007614783b */ /* 0x000fee0000004200 */
[C---:B-1----:R-:W-:Y:S08]  /*7840*/  HMMA.16816.F32.BF16 R80, R8.reuse, R12, R80 ;  /* 0x0000000c0850723c */ /* 0x042ff00000041850 */
[C---:B------:R-:W-:Y:S01]  /*7850*/  HMMA.16816.F32.BF16 R76, R8.reuse, R14, R76 ;  /* 0x0000000e084c723c */ /* 0x040fe2000004184c */
[----:B------:R-:W1:Y:S07]  /*7860*/  LDSM.16.MT88.4 R12, [R168+0xa800] ;  /* 0x00a80000a80c783b */ /* 0x000e6e0000004200 */
[C---:B---3--:R-:W-:Y:S07]  /*7870*/  HMMA.16816.F32.BF16 R72, R8.reuse, R16, R72 ;  /* 0x000000100848723c */ /* 0x048fee0000041848 */
[----:B------:R-:W-:Y:S01]  /*7880*/  FADD.FTZ R17, R53, R126 ;  /* 0x0000007e35117221 */ /* 0x000fe20000010000 */
[----:B------:R-:W-:Y:S01]  /*7890*/  HMMA.16816.F32.BF16 R68, R8, R18, R68 ;  /* 0x000000120844723c */ /* 0x000fe20000041844 */
[----:B------:R-:W-:-:S02]  /*78a0*/  FFMA.FTZ R53, R46, c[0x0][0x23c], -R52 ;  /* 0x00008f002e357a23 */ /* 0x000fc40000010834 */
[----:B------:R-:W-:Y:S02]  /*78b0*/  FADD.FTZ R52, R54, R17 ;  /* 0x0000001136347221 */ /* 0x000fe40000010000 */
[----:B------:R-:W2:Y:S01]  /*78c0*/  LDSM.16.MT88.4 R16, [R118+0xc800] ;  /* 0x00c800007610783b */ /* 0x000ea20000004200 */
[--C-:B------:R-:W-:Y:S01]  /*78d0*/  FFMA.FTZ R46, R27, c[0x0][0x23c], -R49.reuse ;  /* 0x00008f001b2e7a23 */ /* 0x100fe20000010831 */
[----:B------:R-:W-:Y:S01]  /*78e0*/  F2FP.BF16.PACK_AB R8, R66, R61 ;  /* 0x0000003d4208723e */ /* 0x000fe200000010ff */
[----:B------:R-:W-:Y:S01]  /*78f0*/  FFMA.FTZ R49, R26, c[0x0][0x23c], -R49 ;  /* 0x00008f001a317a23 */ /* 0x000fe20000010831 */
[----:B------:R-:W-:Y:S01]  /*7900*/  F2FP.BF16.PACK_AB R9, R55, R60 ;  /* 0x0000003c3709723e */ /* 0x000fe200000010ff */
[----:B------:R-:W-:Y:S01]  /*7910*/  FADD.FTZ R52, R25, R52 ;  /* 0x0000003419347221 */ /* 0x000fe20000010000 */
[----:B------:R-:W-:Y:S01]  /*7920*/  F2FP.BF16.PACK_AB R10, R64, R57 ;  /* 0x00000039400a723e */ /* 0x000fe200000010ff */
[----:B------:R-:W3:Y:S01]  /*7930*/  LDSM.16.MT88.4 R24, [R168+0xc800] ;  /* 0x00c80000a818783b */ /* 0x000ee20000004200 */
[----:B------:R-:W-:Y:S01]  /*7940*/  F2FP.BF16.PACK_AB R11, R48, R59 ;  /* 0x0000003b300b723e */ /* 0x000fe200000010ff */
[----:B------:R-:W-:Y:S01]  /*7950*/  FADD.FTZ R45, R45, R52 ;  /* 0x000000342d2d7221 */ /* 0x000fe20000010000 */
[----:B------:R-:W-:Y:S03]  /*7960*/  MUFU.EX2 R46, R46 ;  /* 0x0000002e002e7308 */ /* 0x000fe60000000800 */
[----:B------:R-:W-:-:S02]  /*7970*/  FADD.FTZ R40, R40, R45 ;  /* 0x0000002d28287221 */ /* 0x000fc40000010000 */
[C---:B------:R-:W-:Y:S02]  /*7980*/  HMMA.16816.F32.BF16 R104, R8.reuse, R28, R104 ;  /* 0x0000001c0868723c */ /* 0x040fe40000041868 */
[----:B------:R-:W-:Y:S01]  /*7990*/  FADD.FTZ R41, R41, R40 ;  /* 0x0000002829297221 */ /* 0x000fe20000010000 */
[----:B------:R-:W-:Y:S03]  /*79a0*/  MUFU.EX2 R28, R58 ;  /* 0x0000003a001c7308 */ /* 0x000fe60000000800 */
        /* <DEDUP_REMOVED lines=8> */
[----:B------:R-:W-:Y:S03]  /*7a30*/  MUFU.EX2 R49, R49 ;  /* 0x0000003100317308 */ /* 0x000fe60000000800 */
[----:B------:R-:W-:Y:S02]  /*7a40*/  FADD.FTZ R33, R4, R33 ;  /* 0x0000002104217221 */ /* 0x000fe40000010000 */
[----:B------:R-:W-:Y:S01]  /*7a50*/  HMMA.16816.F32.BF16 R100, R8, R30, R100 ;  /* 0x0000001e0864723c */ /* 0x000fe20000041864 */
[----:B------:R-:W-:Y:S02]  /*7a60*/  FADD.FTZ R4, R146, R5 ;  /* 0x0000000592047221 */ /* 0x000fe40000010000 */
[----:B------:R-:W4:Y:S01]  /*7a70*/  MUFU.EX2 R31, R56 ;  /* 0x00000038001f7308 */ /* 0x000f220000000800 */
[----:B------:R-:W-:-:S02]  /*7a80*/  FADD.FTZ R144, R144, R33 ;  /* 0x0000002190907221 */ /* 0x000fc40000010000 */
[----:B------:R-:W-:Y:S02]  /*7a90*/  FADD.FTZ R4, R145, R4 ;  /* 0x0000000491047221 */ /* 0x000fe40000010000 */
[C---:B--2---:R-:W-:Y:S01]  /*7aa0*/  HMMA.16816.F32.BF16 R88, R8.reuse, R16, R88 ;  /* 0x000000100858723c */ /* 0x044fe20000041858 */
[----:B------:R-:W-:Y:S02]  /*7ab0*/  FADD.FTZ R141, R141, R144 ;  /* 0x000000908d8d7221 */ /* 0x000fe40000010000 */
[----:B------:R-:W2:Y:S01]  /*7ac0*/  MUFU.EX2 R30, R50 ;  /* 0x00000032001e7308 */ /* 0x000ea20000000800 */
[----:B------:R-:W-:Y:S02]  /*7ad0*/  FADD.FTZ R143, R143, R4 ;  /* 0x000000048f8f7221 */ /* 0x000fe40000010000 */
[----:B------:R-:W-:Y:S02]  /*7ae0*/  FADD.FTZ R140, R140, R141 ;  /* 0x0000008d8c8c7221 */ /* 0x000fe40000010000 */
[----:B------:R-:W-:Y:S01]  /*7af0*/  HMMA.16816.F32.BF16 R84, R8, R18, R84 ;  /* 0x000000120854723c */ /* 0x000fe20000041854 */
[----:B------:R-:W5:Y:S01]  /*7b00*/  LDSM.16.MT88.4 R16, [R118+0xac00] ;  /* 0x00ac00007610783b */ /* 0x000f620000004200 */
        /* <DEDUP_REMOVED lines=9> */
[----:B------:R-:W-:Y:S01]  /*7ba0*/  LDSM.16.MT88.4 R24, [R168+0xac00] ;  /* 0x00ac0000a818783b */ /* 0x000fe20000004200 */
        /* <DEDUP_REMOVED lines=14> */
[----:B------:R-:W-:-:S07]  /*7c90*/  FADD.FTZ R59, R48, R59 ;  /* 0x0000003b303b7221 */ /* 0x000fce0000010000 */
[----:B------:R-:W-:Y:S01]  /*7ca0*/  HMMA.16816.F32.BF16 R68, R8, R22, R68 ;  /* 0x000000160844723c */ /* 0x000fe20000041844 */
[----:B------:R-:W3:Y:S06]  /*7cb0*/  LDSM.16.MT88.4 R20, [R118+0xcc00] ;  /* 0x00cc00007614783b */ /* 0x000eec0000004200 */
[----:B----4-:R-:W-:Y:S01]  /*7cc0*/  F2FP.BF16.PACK_AB R8, R31, R28 ;  /* 0x0000001c1f08723e */ /* 0x010fe200000010ff */
[----:B------:R-:W-:Y:S01]  /*7cd0*/  FADD.FTZ R28, R28, R5 ;  /* 0x000000051c1c7221 */ /* 0x000fe20000010000 */
[----:B--2---:R-:W-:Y:S01]  /*7ce0*/  F2FP.BF16.PACK_AB R9, R47, R30 ;  /* 0x0000001e2f09723e */ /* 0x004fe200000010ff */
[----:B------:R-:W-:Y:S01]  /*7cf0*/  FADD.FTZ R30, R30, R59 ;  /* 0x0000003b1e1e7221 */ /* 0x000fe20000010000 */
[----:B------:R-:W-:Y:S01]  /*7d00*/  F2FP.BF16.PACK_AB R10, R192, R29 ;  /* 0x0000001dc00a723e */ /* 0x000fe200000010ff */
[----:B------:R-:W-:Y:S01]  /*7d10*/  FADD.FTZ R28, R31, R28 ;  /* 0x0000001c1f1c7221 */ /* 0x000fe20000010000 */
[----:B------:R-:W-:Y:S01]  /*7d20*/  F2FP.BF16.PACK_AB R11, R49, R46 ;  /* 0x0000002e310b723e */ /* 0x000fe200000010ff */
[----:B------:R-:W-:-:S02]  /*7d30*/  FADD.FTZ R47, R47, R30 ;  /* 0x0000001e2f2f7221 */ /* 0x000fc40000010000 */
[----:B------:R-:W-:Y:S02]  /*7d40*/  FADD.FTZ R29, R29, R28 ;  /* 0x0000001c1d1d7221 */ /* 0x000fe40000010000 */
[----:B------:R-:W-:Y:S02]  /*7d50*/  FADD.FTZ R46, R46, R47 ;  /* 0x0000002f2e2e7221 */ /* 0x000fe40000010000 */
[----:B-----5:R-:W-:Y:S01]  /*7d60*/  HMMA.16816.F32.BF16 R104, R8, R16, R104 ;  /* 0x000000100868723c */ /* 0x020fe20000041868 */
[----:B------:R-:W-:Y:S02]  /*7d70*/  FADD.FTZ R192, R192, R29 ;  /* 0x0000001dc0c07221 */ /* 0x000fe40000010000 */
[----:B------:R-:W-:-:S05]  /*7d80*/  FADD.FTZ R193, R49, R46 ;  /* 0x0000002e31c17221 */ /* 0x000fca0000010000 */
[C---:B------:R-:W-:Y:S01]  /*7d90*/  HMMA.16816.F32.BF16 R100, R8.reuse, R18, R100 ;  /* 0x000000120864723c */ /* 0x040fe20000041864 */
[----:B------:R-:W2:Y:S07]  /*7da0*/  LDSM.16.MT88.4 R16, [R168+0xec00] ;  /* 0x00ec0000a810783b */ /* 0x000eae0000004200 */
[C---:B-1----:R-:W-:Y:S08]  /*7db0*/  HMMA.16816.F32.BF16 R96, R8.reuse, R12, R96 ;  /* 0x0000000c0860723c */ /* 0x042ff00000041860 */
[C---:B------:R-:W-:Y:S01]  /*7dc0*/  HMMA.16816.F32.BF16 R92, R8.reuse, R14, R92 ;  /* 0x0000000e085c723c */ /* 0x040fe2000004185c */
[----:B------:R-:W1:Y:S07]  /*7dd0*/  LDSM.16.MT88.4 R12, [R118+0xec00] ;  /* 0x00ec0000760c783b */ /* 0x000e6e0000004200 */
[C---:B------:R-:W-:Y:S08]  /*7de0*/  HMMA.16816.F32.BF16 R112, R8.reuse, R24, R112 ;  /* 0x000000180870723c */ /* 0x040ff00000041870 */
[C---:B------:R-:W-:Y:S08]  /*7df0*/  HMMA.16816.F32.BF16 R108, R8.reuse, R26, R108 ;  /* 0x0000001a086c723c */ /* 0x040ff0000004186c */
[C---:B---3--:R-:W-:Y:S08]  /*7e00*/  HMMA.16816.F32.BF16 R88, R8.reuse, R20, R88 ;  /* 0x000000140858723c */ /* 0x048ff00000041858 */
[C---:B------:R-:W-:Y:S08]  /*7e10*/  HMMA.16816.F32.BF16 R84, R8.reuse, R22, R84 ;  /* 0x000000160854723c */ /* 0x040ff00000041854 */
        /* <DEDUP_REMOVED lines=67> */
.L_x_2841:
[----:B------:R-:W-:-:S04]  /*8250*/  LEA R10, -R7, RZ, 0x7 ;  /* 0x000000ff070a7211 */ /* 0x000fc800078e39ff */
[----:B------:R-:W-:Y:S02]  /*8260*/  SHF.R.S32.HI R7, RZ, 0x1f, R10 ;  /* 0x0000001fff077819 */ /* 0x000fe4000001140a */
.L_x_2842:
        /* <DEDUP_REMOVED lines=258> */
[----:B------:R-:W-:-:S06]  /*9290*/  FMUL.FTZ R64, R64, c[0x0][0x2ec] ;  /* 0x0000bb0040407a20 */ /* 0x000fcc0000410000 */
[----:B------:R-:W-:Y:S01]  /*92a0*/  FMUL.FTZ R60, R60, c[0x0][0x2ec] ;  /* 0x0000bb003c3c7a20 */ /* 0x000fe20000410000 */
[----:B-1----:R-:W-:Y:S01]  /*92b0*/  HMMA.16816.F32.BF16 R40, R128, R120, R40 ;  /* 0x000000788028723c */ /* 0x002fe20000041828 */
[----:B------:R-:W-:Y:S01]  /*92c0*/  MUFU.TANH R141, R52 ;  /* 0x00000034008d7308 */ /* 0x000fe20000002400 */
[----:B------:R-:W-:-:S06]  /*92d0*/  FMUL.FTZ R62, R62, c[0x0][0x2ec] ;  /* 0x0000bb003e3e7a20 */ /* 0x000fcc0000410000 */
[C---:B------:R-:W-:Y:S01]  /*92e0*/  HMMA.16816.F32.BF16 R36, R128.reuse, R122, R36 ;  /* 0x0000007a8024723c */ /* 0x040fe20000041824 */
[----:B------:R-:W1:Y:S01]  /*92f0*/  LDSM.16.M88.4 R120, [R119+0x8400] ;  /* 0x008400007778783b */ /* 0x000e620000000200 */
[----:B------:R-:W-:Y:S06]  /*9300*/  MUFU.TANH R145, R60 ;  /* 0x0000003c00917308 */ /* 0x000fec0000002400 */
[C---:B--2---:R-:W-:Y:S02]  /*9310*/  HMMA.16816.F32.BF16 R48, R128.reuse, R124, R48 ;  /* 0x0000007c8030723c */ /* 0x044fe40000041830 */
[----:B------:R-:W-:Y:S06]  /*9320*/  MUFU.TANH R155, R62 ;  /* 0x0000003e009b7308 */ /* 0x000fec0000002400 */
[----:B------:R-:W-:Y:S01]  /*9330*/  HMMA.16816.F32.BF16 R44, R128, R126, R44 ;  /* 0x0000007e802c723c */ /* 0x000fe2000004182c */
[----:B------:R-:W2:Y:S01]  /*9340*/  LDSM.16.M88.4 R124, [R119+0x8000] ;  /* 0x00800000777c783b */ /* 0x000ea20000000200 */
[----:B------:R4:W-:Y:S01]  /*9350*/  MUFU.TANH R151, R58 ;  /* 0x0000003a00977308 */ /* 0x0009e20000002400 */
[----:B------:R-:W-:-:S05]  /*9360*/  FMUL.FTZ R43, R43, c[0x0][0x2ec] ;  /* 0x0000bb002b2b7a20 */ /* 0x000fca0000410000 */
[----:B------:R-:W-:Y:S02]  /*9370*/  FMUL.FTZ R36, R36, c[0x0][0x2ec] ;  /* 0x0000bb0024247a20 */ /* 0x000fe40000410000 */
[----:B------:R-:W-:Y:S01]  /*9380*/  FMUL.FTZ R38, R38, c[0x0][0x2ec] ;  /* 0x0000bb0026267a20 */ /* 0x000fe20000410000 */
        /* <DEDUP_REMOVED lines=8> */
[----:B------:R-:W-:Y:S01]  /*9410*/  LOP3.LUT R50, R48, R179, RZ, 0xfc, !PT ;  /* 0x000000b330327212 */ /* 0x000fe200078efcff */
[----:B------:R-:W-:Y:S01]  /*9420*/  FMUL.FTZ R46, R46, c[0x0][0x2ec] ;  /* 0x0000bb002e2e7a20 */ /* 0x000fe20000410000 */
[C---:B-1----:R-:W-:Y:S01]  /*9430*/  HMMA.16816.F32.BF16 R24, R128.reuse, R120, R24 ;  /* 0x000000788018723c */ /* 0x042fe20000041818 */
[----:B---3--:R-:W-:Y:S01]  /*9440*/  LOP3.LUT R56, R48, 0x8, R179, 0xfe, !PT ;  /* 0x0000000830387812 */ /* 0x008fe200078efeb3 */
[----:B----4-:R-:W-:Y:S01]  /*9450*/  FMUL.FTZ R58, R40, c[0x0][0x2ec] ;  /* 0x0000bb00283a7a20 */ /* 0x010fe20000410000 */
[----:B------:R-:W-:Y:S01]  /*9460*/  IADD3 R54, R50, 0x1, RZ ;  /* 0x0000000132367810 */ /* 0x000fe20007ffe0ff */
[----:B------:R-:W-:Y:S01]  /*9470*/  MUFU.TANH R153, R46 ;  /* 0x0000002e00997308 */ /* 0x000fe20000002400 */
[-C--:B------:R-:W-:Y:S01]  /*9480*/  ISETP.GE.AND P0, PT, R56, R135.reuse, PT ;  /* 0x000000873800720c */ /* 0x080fe20003f06270 */
[----:B------:R-:W-:Y:S01]  /*9490*/  FMUL.FTZ R47, R47, c[0x0][0x2ec] ;  /* 0x0000bb002f2f7a20 */ /* 0x000fe20000410000 */
[----:B------:R-:W-:Y:S01]  /*94a0*/  ISETP.GE.AND P1, PT, R54, R135, PT ;  /* 0x000000873600720c */ /* 0x000fe20003f26270 */
[----:B------:R-:W-:Y:S01]  /*94b0*/  HMMA.16816.F32.BF16 R20, R128, R122, R20 ;  /* 0x0000007a8014723c */ /* 0x000fe20000041814 */
[----:B------:R-:W1:Y:S01]  /*94c0*/  LDSM.16.M88.4 R120, [R119+0x8c00] ;  /* 0x008c00007778783b */ /* 0x000e620000000200 */
[----:B------:R-:W-:-:S02]  /*94d0*/  ISETP.GE.AND P5, PT, R56, R134, PT ;  /* 0x000000863800720c */ /* 0x000fc40003fa6270 */
[----:B------:R-:W-:Y:S04]  /*94e0*/  I2F R52, R54 ;  /* 0x0000003600347306 */ /* 0x000fe80000201400 */
[C---:B--2---:R-:W-:Y:S04]  /*94f0*/  HMMA.16816.F32.BF16 R32, R128.reuse, R124, R32 ;  /* 0x0000007c8020723c */ /* 0x044fe80000041820 */
[----:B------:R-:W-:Y:S04]  /*9500*/  MUFU.TANH R139, R139 ;  /* 0x0000008b008b7308 */ /* 0x000fe80000002400 */
[----:B------:R-:W-:Y:S01]  /*9510*/  HMMA.16816.F32.BF16 R28, R128, R126, R28 ;  /* 0x0000007e801c723c */ /* 0x000fe2000004181c */
[----:B------:R-:W2:Y:S01]  /*9520*/  LDSM.16.M88.4 R124, [R119+0x8800] ;  /* 0x00880000777c783b */ /* 0x000ea20000000200 */
        /* <DEDUP_REMOVED lines=9> */
[----:B------:R-:W-:-:S02]  /*95c0*/  FMUL.FTZ R35, R35, c[0x0][0x2ec] ;  /* 0x0000bb0023237a20 */ /* 0x000fc40000410000 */
[----:B------:R-:W-:-:S03]  /*95d0*/  FMUL.FTZ R23, R23, c[0x0][0x2ec] ;  /* 0x0000bb0017177a20 */ /* 0x000fc60000410000 */
[----:B------:R-:W-:Y:S01]  /*95e0*/  MUFU.TANH R39, R39 ;  /* 0x0000002700277308 */ /* 0x000fe20000002400 */
[----:B------:R-:W-:Y:S01]  /*95f0*/  FMUL.FTZ R28, R28, c[0x0][0x2ec] ;  /* 0x0000bb001c1c7a20 */ /* 0x000fe20000410000 */
[----:B-1----:R-:W-:Y:S01]  /*9600*/  HMMA.16816.F32.BF16 R8, R128, R120, R8 ;  /* 0x000000788008723c */ /* 0x002fe20000041808 */
[----:B------:R-:W-:Y:S02]  /*9610*/  FMUL.FTZ R29, R29, c[0x0][0x2ec] ;  /* 0x0000bb001d1d7a20 */ /* 0x000fe40000410000 */
[----:B------:R-:W-:-:S03]  /*9620*/  FMUL.FTZ R31, R31, c[0x0][0x2ec] ;  /* 0x0000bb001f1f7a20 */ /* 0x000fc60000410000 */
[----:B------:R-:W-:Y:S01]  /*9630*/  MUFU.TANH R33, R33 ;  /* 0x0000002100217308 */ /* 0x000fe20000002400 */
[----:B------:R-:W-:Y:S01]  /*9640*/  FMUL.FTZ R121, R65, c[0x0][0x2ec] ;  /* 0x0000bb0041797a20 */ /* 0x000fe20000410000 */
[----:B------:R-:W-:Y:S01]  /*9650*/  HMMA.16816.F32.BF16 R4, R128, R122, R4 ;  /* 0x0000007a8004723c */ /* 0x000fe20000041804 */
[----:B------:R-:W-:-:S05]  /*9660*/  FMUL.FTZ R65, R66, c[0x0][0x2ec] ;  /* 0x0000bb0042417a20 */ /* 0x000fca0000410000 */
[----:B------:R-:W-:Y:S02]  /*9670*/  MUFU.TANH R121, R121 ;  /* 0x0000007900797308 */ /* 0x000fe40000002400 */
[C---:B--2---:R-:W-:Y:S06]  /*9680*/  HMMA.16816.F32.BF16 R16, R128.reuse, R124, R16 ;  /* 0x0000007c8010723c */ /* 0x044fec0000041810 */
[----:B------:R1:W-:Y:S02]  /*9690*/  MUFU.TANH R123, R57 ;  /* 0x00000039007b7308 */ /* 0x0003e40000002400 */
[----:B------:R-:W-:Y:S01]  /*96a0*/  HMMA.16816.F32.BF16 R12, R128, R126, R12 ;  /* 0x0000007e800c723c */ /* 0x000fe2000004180c */
[----:B------:R-:W-:-:S02]  /*96b0*/  FMUL.FTZ R9, R9, c[0x0][0x2ec] ;  /* 0x0000bb0009097a20 */ /* 0x000fc40000410000 */
[----:B------:R-:W-:-:S03]  /*96c0*/  FMUL.FTZ R11, R11, c[0x0][0x2ec] ;  /* 0x0000bb000b0b7a20 */ /* 0x000fc60000410000 */
[----:B------:R-:W2:Y:S01]  /*96d0*/  MUFU.TANH R129, R67 ;  /* 0x0000004300817308 */ /* 0x000ea20000002400 */
[----:B------:R-:W-:Y:S02]  /*96e0*/  FMUL.FTZ R131, R44, c[0x0][0x2ec] ;  /* 0x0000bb002c837a20 */ /* 0x000fe40000410000 */
[----:B------:R-:W-:Y:S02]  /*96f0*/  FMUL.FTZ R127, R61, c[0x0][0x2ec] ;  /* 0x0000bb003d7f7a20 */ /* 0x000fe40000410000 */
[----:B------:R-:W-:Y:S02]  /*9700*/  FMUL.FTZ R61, R63, c[0x0][0x2ec] ;  /* 0x0000bb003f3d7a20 */ /* 0x000fe40000410000 */
[----:B------:R-:W-:Y:S01]  /*9710*/  FMUL.FTZ R5, R5, c[0x0][0x2ec] ;  /* 0x0000bb0005057a20 */ /* 0x000fe20000410000 */
[----:B------:R3:W4:Y:S01]  /*9720*/  I2F R44, R56 ;  /* 0x00000038002c7306 */ /* 0x0007220000201400 */
[----:B-1----:R-:W-:Y:S02]  /*9730*/  FMUL.FTZ R57, R55, c[0x0][0x2ec] ;  /* 0x0000bb0037397a20 */ /* 0x002fe40000410000 */
[----:B------:R-:W-:-:S02]  /*9740*/  FMUL.FTZ R16, R16, c[0x0][0x2ec] ;  /* 0x0000bb0010107a20 */ /* 0x000fc40000410000 */
[----:B------:R-:W-:Y:S02]  /*9750*/  FMUL.FTZ R17, R17, c[0x0][0x2ec] ;  /* 0x0000bb0011117a20 */ /* 0x000fe40000410000 */
[----:B------:R-:W-:Y:S01]  /*9760*/  FMUL.FTZ R19, R19, c[0x0][0x2ec] ;  /* 0x0000bb0013137a20 */ /* 0x000fe20000410000 */
[----:B------:R1:W-:Y:S01]  /*9770*/  MUFU.TANH R55, R49 ;  /* 0x0000003100377308 */ /* 0x0003e20000002400 */
[----:B--2---:R-:W-:Y:S02]  /*9780*/  FFMA.FTZ R129, R0, R52, R129 ;  /* 0x0000003400817223 */ /* 0x004fe40000010081 */
[----:B------:R-:W-:Y:S02]  /*9790*/  FMUL.FTZ R12, R12, c[0x0][0x2ec] ;  /* 0x0000bb000c0c7a20 */ /* 0x000fe40000410000 */
[----:B------:R-:W-:Y:S02]  /*97a0*/  FMUL.FTZ R14, R14, c[0x0][0x2ec] ;  /* 0x0000bb000e0e7a20 */ /* 0x000fe40000410000 */
[----:B------:R-:W-:Y:S01]  /*97b0*/  FMUL.FTZ R13, R13, c[0x0][0x2ec] ;  /* 0x0000bb000d0d7a20 */ /* 0x000fe20000410000 */
[----:B------:R-:W-:Y:S01]  /*97c0*/  MUFU.TANH R127, R127 ;  /* 0x0000007f007f7308 */ /* 0x000fe20000002400 */
[----:B---3--:R-:W-:Y:S01]  /*97d0*/  LOP3.LUT R56, R48, 0x10, R179, 0xfe, !PT ;  /* 0x0000001030387812 */ /* 0x008fe200078efeb3 */
[----:B----4-:R-:W-:-:S02]  /*97e0*/  FFMA.FTZ R155, R0, R44, R155 ;  /* 0x0000002c009b7223 */ /* 0x010fc4000001009b */
[----:B------:R-:W-:Y:S02]  /*97f0*/  FMUL.FTZ R15, R15, c[0x0][0x2ec] ;  /* 0x0000bb000f0f7a20 */ /* 0x000fe40000410000 */
[----:B------:R-:W-:Y:S01]  /*9800*/  FMUL.FTZ R7, R7, c[0x0][0x2ec] ;  /* 0x0000bb0007077a20 */ /* 0x000fe20000410000 */
[----:B------:R-:W-:Y:S01]  /*9810*/  FSEL R40, R155, -INF , !P5 ;  /* 0xff8000009b287808 */ /* 0x000fe20006800000 */
[----:B-1----:R-:W-:Y:S01]  /*9820*/  FFMA.FTZ R49, R0, R52, R121 ;  /* 0x0000003400317223 */ /* 0x002fe20000010079 */
[----:B------:R-:W-:Y:S04]  /*9830*/  MUFU.TANH R61, R61 ;  /* 0x0000003d003d7308 */ /* 0x000fe80000002400 */
[----:B------:R-:W-:Y:S02]  /*9840*/  FSEL R49, R49, -INF , !P1 ;  /* 0xff80000031317808 */ /* 0x000fe40004800000 */
[----:B------:R-:W-:-:S02]  /*9850*/  ISETP.GE.AND P1, PT, R54, R134, PT ;  /* 0x000000863600720c */ /* 0x000fc40003f26270 */
[----:B------:R-:W-:Y:S01]  /*9860*/  IADD3 R54, R50, 0x9, RZ ;  /* 0x0000000932367810 */ /* 0x000fe20007ffe0ff */
[----:B------:R-:W1:Y:S03]  /*9870*/  I2F R46, R56 ;  /* 0x00000038002e7306 */ /* 0x000e660000201400 */
[----:B------:R-:W-:-:S05]  /*9880*/  ISETP.GE.AND P5, PT, R54, R135, PT ;  /* 0x000000873600720c */ /* 0x000fca0003fa6270 */
[----:B------:R-:W2:Y:S08]  /*9890*/  I2F R52, R54 ;  /* 0x0000003600347306 */ /* 0x000eb00000201400 */
[----:B------:R3:W-:Y:S01]  /*98a0*/  MUFU.TANH R63, R53 ;  /* 0x00000035003f7308 */ /* 0x0007e20000002400 */
[----:B-1----:R-:W-:-:S07]  /*98b0*/  FFMA.FTZ R130, R0, R46, R151 ;  /* 0x0000002e00827223 */ /* 0x002fce0000010097 */
[----:B------:R1:W-:Y:S01]  /*98c0*/  MUFU.TANH R67, R59 ;  /* 0x0000003b00437308 */ /* 0x0003e20000002400 */
[----:B---3--:R-:W-:-:S07]  /*98d0*/  FMUL.FTZ R53, R51, c[0x0][0x2ec] ;  /* 0x0000bb0033357a20 */ /* 0x008fce0000410000 */
[----:B------:R-:W-:Y:S01]  /*98e0*/  MUFU.TANH R131, R131 ;  /* 0x0000008300837308 */ /* 0x000fe20000002400 */
[----:B------:R-:W-:Y:S02]  /*98f0*/  FMUL.FTZ R51, R45, c[0x0][0x2ec] ;  /* 0x0000bb002d337a20 */ /* 0x000fe40000410000 */
[----:B------:R-:W-:Y:S01]  /*9900*/  FFMA.FTZ R45, R0, R44, R145 ;  /* 0x0000002c002d7223 */ /* 0x000fe20000010091 */
[----:B------:R-:W-:Y:S01]  /*9910*/  FSEL R44, R129, -INF , !P1 ;  /* 0xff800000812c7808 */ /* 0x000fe20004800000 */
[----:B------:R-:W-:Y:S01]  /*9920*/  FMUL.FTZ R145, R42, c[0x0][0x2ec] ;  /* 0x0000bb002a917a20 */ /* 0x000fe20000410000 */
[----:B------:R-:W-:Y:S01]  /*9930*/  ISETP.GE.AND P1, PT, R56, R135, PT ;  /* 0x000000873800720c */ /* 0x000fe20003f26270 */
[----:B-1----:R-:W-:Y:S01]  /*9940*/  FMUL.FTZ R59, R41, c[0x0][0x2ec] ;  /* 0x0000bb00293b7a20 */ /* 0x002fe20000410000 */
[----:B------:R-:W-:Y:S01]  /*9950*/  FSEL R45, R45, -INF , !P0 ;  /* 0xff8000002d2d7808 */ /* 0x000fe20004000000 */
[----:B--2---:R-:W-:Y:S01]  /*9960*/  FFMA.FTZ R41, R0, R52, R127 ;  /* 0x0000003400297223 */ /* 0x004fe2000001007f */
[----:B------:R-:W-:Y:S01]  /*9970*/  ISETP.GE.AND P0, PT, R56, R134, PT ;  /* 0x000000863800720c */ /* 0x000fe20003f06270 */
[----:B------:R-:W-:Y:S01]  /*9980*/  FFMA.FTZ R42, R0, R52, R61 ;  /* 0x00000034002a7223 */ /* 0x000fe2000001003d */
[----:B------:R-:W-:Y:S01]  /*9990*/  LOP3.LUT R56, R48, 0x18, R179, 0xfe, !PT ;  /* 0x0000001830387812 */ /* 0x000fe200078efeb3 */
[----:B------:R-:W-:Y:S01]  /*99a0*/  FFMA.FTZ R61, R0, R46, R143 ;  /* 0x0000002e003d7223 */ /* 0x000fe2000001008f */
[----:B------:R-:W-:Y:S01]  /*99b0*/  FSEL R41, R41, -INF , !P5 ;  /* 0xff80000029297808 */ /* 0x000fe20006800000 */
[----:B------:R-:W-:Y:S01]  /*99c0*/  MUFU.TANH R127, R59 ;  /* 0x0000003b007f7308 */ /* 0x000fe20000002400 */
[----:B------:R-:W-:-:S02]  /*99d0*/  ISETP.GE.AND P5, PT, R54, R134, PT ;  /* 0x000000863600720c */ /* 0x000fc40003fa6270 */
[----:B------:R-:W-:Y:S02]  /*99e0*/  IADD3 R54, R50, 0x11, RZ ;  /* 0x0000001132367810 */ /* 0x000fe40007ffe0ff */
[----:B------:R-:W-:Y:S02]  /*99f0*/  FSEL R61, R61, -INF , !P1 ;  /* 0xff8000003d3d7808 */ /* 0x000fe40004800000 */
[----:B------:R-:W-:Y:S01]  /*9a00*/  FSEL R42, R42, -INF , !P5 ;  /* 0xff8000002a2a7808 */ /* 0x000fe20006800000 */
[----:B------:R-:W1:Y:S01]  /*9a10*/  I2F R46, R56 ;  /* 0x00000038002e7306 */ /* 0x000e620000201400 */
[C---:B------:R-:W-:Y:S02]  /*9a20*/  ISETP.GE.AND P1, PT, R56.reuse, R134, PT ;  /* 0x000000863800720c */ /* 0x040fe40003f26270 */
[----:B------:R-:W-:Y:S02]  /*9a30*/  ISETP.GE.AND P5, PT, R56, R135, PT ;  /* 0x000000873800720c */ /* 0x000fe40003fa6270 */
[----:B------:R-:W-:-:S02]  /*9a40*/  FSEL R130, R130, -INF , !P0 ;  /* 0xff80000082827808 */ /* 0x000fc40004000000 */
[----:B------:R-:W-:Y:S01]  /*9a50*/  ISETP.GE.AND P0, PT, R54, R135, PT ;  /* 0x000000873600720c */ /* 0x000fe20003f06270 */
[----:B------:R-:W2:Y:S01]  /*9a60*/  I2F R52, R54 ;  /* 0x0000003600347306 */ /* 0x000ea20000201400 */
[----:B-1----:R-:W-:-:S07]  /*9a70*/  FFMA.FTZ R141, R0, R46, R141 ;  /* 0x0000002e008d7223 */ /* 0x002fce000001008d */
[----:B------:R-:W-:Y:S01]  /*9a80*/  MUFU.TANH R143, R36 ;  /* 0x00000024008f7308 */ /* 0x000fe20000002400 */
[----:B------:R-:W-:Y:S01]  /*9a90*/  FFMA.FTZ R149, R0, R46, R149 ;  /* 0x0000002e00957223 */ /* 0x000fe20000010095 */
[----:B------:R-:W-:Y:S02]  /*9aa0*/  IADD3 R46, R50, 0x19, RZ ;  /* 0x00000019322e7810 */ /* 0x000fe40007ffe0ff */
[----:B------:R-:W-:Y:S02]  /*9ab0*/  FSEL R205, R141, -INF , !P5 ;  /* 0xff8000008dcd7808 */ /* 0x000fe40006800000 */
[----:B------:R-:W-:Y:S01]  /*9ac0*/  FSEL R206, R149, -INF , !P1 ;  /* 0xff80000095ce7808 */ /* 0x000fe20004800000 */
[CC--:B--2---:R-:W-:Y:S01]  /*9ad0*/  FFMA.FTZ R59, R0.reuse, R52.reuse, R123 ;  /* 0x00000034003b7223 */ /* 0x0c4fe2000001007b */
[----:B------:R-:W1:Y:S01]  /*9ae0*/  I2F R124, R46 ;  /* 0x0000002e007c7306 */ /* 0x000e620000201400 */
[----:B------:R-:W-:Y:S01]  /*9af0*/  FFMA.FTZ R67, R0, R52, R67 ;  /* 0x0000003400437223 */ /* 0x000fe20000010043 */
[----:B------:R-:W-:-:S02]  /*9b00*/  LOP3.LUT R52, R48, 0x20, R179, 0xfe, !PT ;  /* 0x0000002030347812 */ /* 0x000fc400078efeb3 */
[-C--:B------:R-:W-:Y:S02]  /*9b10*/  ISETP.GE.AND P1, PT, R46, R135.reuse, PT ;  /* 0x000000872e00720c */ /* 0x080fe40003f26270 */
[----:B------:R-:W-:Y:S02]  /*9b20*/  FSEL R59, R59, -INF , !P0 ;  /* 0xff8000003b3b7808 */ /* 0x000fe40004000000 */
[----:B------:R-:W2:Y:S01]  /*9b30*/  I2F R36, R52 ;  /* 0x0000003400247306 */ /* 0x000ea20000201400 */
[-C--:B------:R-:W-:Y:S02]  /*9b40*/  ISETP.GE.AND P0, PT, R54, R134.reuse, PT ;  /* 0x000000863600720c */ /* 0x080fe40003f06270 */
[C---:B------:R-:W-:Y:S02]  /*9b50*/  ISETP.GE.AND P5, PT, R52.reuse, R134, PT ;  /* 0x000000863400720c */ /* 0x040fe40003fa6270 */
[----:B------:R-:W-:Y:S02]  /*9b60*/  FSEL R208, R67, -INF , !P0 ;  /* 0xff80000043d07808 */ /* 0x000fe40004000000 */
[----:B------:R-:W-:Y:S01]  /*9b70*/  ISETP.GE.AND P0, PT, R52, R135, PT ;  /* 0x000000873400720c */ /* 0x000fe20003f06270 */
[----:B-1----:R-:W-:Y:S01]  /*9b80*/  FFMA.FTZ R63, R0, R124, R63 ;  /* 0x0000007c003f7223 */ /* 0x002fe2000001003f */
[----:B------:R1:W-:Y:S04]  /*9b90*/  MUFU.TANH R141, R38 ;  /* 0x00000026008d7308 */ /* 0x0003e80000002400 */
[----:B------:R-:W-:-:S02]  /*9ba0*/  FSEL R123, R63, -INF , !P1 ;  /* 0xff8000003f7b7808 */ /* 0x000fc40004800000 */
[----:B------:R-:W-:Y:S01]  /*9bb0*/  ISETP.GE.AND P1, PT, R46, R134, PT ;  /* 0x000000862e00720c */ /* 0x000fe20003f26270 */
[CC--:B--2---:R-:W-:Y:S01]  /*9bc0*/  FFMA.FTZ R121, R0.reuse, R36.reuse, R139 ;  /* 0x0000002400797223 */ /* 0x0c4fe2000001008b */
[----:B------:R-:W-:Y:S01]  /*9bd0*/  MUFU.TANH R53, R53 ;  /* 0x0000003500357308 */ /* 0x000fe20000002400 */
[----:B------:R-:W-:Y:S01]  /*9be0*/  FFMA.FTZ R128, R0, R36, R147 ;  /* 0x0000002400807223 */ /* 0x000fe20000010093 */
[----:B------:R-:W-:Y:S01]  /*9bf0*/  LOP3.LUT R46, R48, 0x28, R179, 0xfe, !PT ;  /* 0x00000028302e7812 */ /* 0x000fe200078efeb3 */
[----:B------:R-:W-:Y:S01]  /*9c00*/  FMUL.FTZ R52, R32, c[0x0][0x2ec] ;  /* 0x0000bb0020347a20 */ /* 0x000fe20000410000 */
[----:B------:R-:W-:Y:S02]  /*9c10*/  FSEL R121, R121, -INF , !P0 ;  /* 0xff80000079797808 */ /* 0x000fe40004000000 */
[----:B------:R-:W-:Y:S02]  /*9c20*/  FSEL R128, R128, -INF , !P5 ;  /* 0xff80000080807808 */ /* 0x000fe40006800000 */
[----:B-1----:R-:W-:Y:S01]  /*9c30*/  IADD3 R38, R50, 0x21, RZ ;  /* 0x0000002132267810 */ /* 0x002fe20007ffe0ff */
[----:B------:R-:W1:Y:S01]  /*9c40*/  I2F R32, R46 ;  /* 0x0000002e00207306 */ /* 0x000e620000201400 */
[----:B------:R-:W-:-:S02]  /*9c50*/  ISETP.GE.AND P0, PT, R46, R134, PT ;  /* 0x000000862e00720c */ /* 0x000fc40003f06270 */
[----:B------:R-:W-:-:S05]  /*9c60*/  ISETP.GE.AND P5, PT, R38, R135, PT ;  /* 0x000000872600720c */ /* 0x000fca0003fa6270 */
[----:B------:R-:W2:Y:S08]  /*9c70*/  I2F R36, R38 ;  /* 0x0000002600247306 */ /* 0x000eb00000201400 */
[----:B------:R-:W3:Y:S01]  /*9c80*/  MUFU.TANH R57, R57 ;  /* 0x0000003900397308 */ /* 0x000ee20000002400 */
[CC--:B-1----:R-:W-:Y:S02]  /*9c90*/  FFMA.FTZ R131, R0.reuse, R32.reuse, R131 ;  /* 0x0000002000837223 */ /* 0x0c2fe40000010083 */
[----:B------:R-:W-:-:S02]  /*9ca0*/  FFMA.FTZ R153, R0, R32, R153 ;  /* 0x0000002000997223 */ /* 0x000fc40000010099 */
[----:B--2---:R-:W-:-:S03]  /*9cb0*/  FFMA.FTZ R67, R0, R36, R55 ;  /* 0x0000002400437223 */ /* 0x004fc60000010037 */
[----:B------:R-:W-:Y:S01]  /*9cc0*/  MUFU.TANH R129, R58 ;  /* 0x0000003a00817308 */ /* 0x000fe20000002400 */
[----:B------:R-:W-:Y:S01]  /*9cd0*/  FFMA.FTZ R53, R0, R36, R53 ;  /* 0x0000002400357223 */ /* 0x000fe20000010035 */
[----:B------:R-:W-:Y:S02]  /*9ce0*/  LOP3.LUT R36, R48, 0x30, R179, 0xfe, !PT ;  /* 0x0000003030247812 */ /* 0x000fe400078efeb3 */
[----:B------:R-:W-:Y:S02]  /*9cf0*/  FSEL R67, R67, -INF , !P5 ;  /* 0xff80000043437808 */ /* 0x000fe40006800000 */
[----:B------:R-:W-:Y:S01]  /*9d00*/  ISETP.GE.AND P5, PT, R38, R134, PT ;  /* 0x000000862600720c */ /* 0x000fe20003fa6270 */
[----:B---3--:R-:W-:Y:S01]  /*9d10*/  FFMA.FTZ R124, R0, R124, R57 ;  /* 0x0000007c007c7223 */ /* 0x008fe20000010039 */
[----:B------:R-:W-:Y:S01]  /*9d20*/  MUFU.TANH R145, R145 ;  /* 0x0000009100917308 */ /* 0x000fe20000002400 */
[----:B------:R-:W-:Y:S02]  /*9d30*/  FSEL R188, R153, -INF , !P0 ;  /* 0xff80000099bc7808 */ /* 0x000fe40004000000 */
[----:B------:R-:W-:-:S02]  /*9d40*/  FSEL R204, R53, -INF , !P5 ;  /* 0xff80000035cc7808 */ /* 0x000fc40006800000 */
[----:B------:R-:W-:Y:S02]  /*9d50*/  FSEL R124, R124, -INF , !P1 ;  /* 0xff8000007c7c7808 */ /* 0x000fe40004800000 */
[-C--:B------:R-:W-:Y:S01]  /*9d60*/  ISETP.GE.AND P1, PT, R46, R135.reuse, PT ;  /* 0x000000872e00720c */ /* 0x080fe20003f26270 */
[----:B------:R-:W1:Y:S01]  /*9d70*/  I2F R32, R36 ;  /* 0x0000002400207306 */ /* 0x000e620000201400 */
[C---:B------:R-:W-:Y:S02]  /*9d80*/  ISETP.GE.AND P5, PT, R36.reuse, R135, PT ;  /* 0x000000872400720c */ /* 0x040fe40003fa6270 */
[----:B------:R-:W-:Y:S02]  /*9d90*/  FSEL R203, R131, -INF , !P1 ;  /* 0xff80000083cb7808 */ /* 0x000fe40004800000 */
[----:B------:R-:W-:-:S03]  /*9da0*/  ISETP.GE.AND P1, PT, R36, R134, PT ;  /* 0x000000862400720c */ /* 0x000fc60003f26270 */
[----:B------:R2:W-:Y:S08]  /*9db0*/  MUFU.TANH R57, R52 ;  /* 0x0000003400397308 */ /* 0x0005f00000002400 */
[----:B------:R-:W-:Y:S01]  /*9dc0*/  MUFU.TANH R51, R51 ;  /* 0x0000003300337308 */ /* 0x000fe20000002400 */
[CC--:B-1----:R-:W-:Y:S02]  /*9dd0*/  FFMA.FTZ R129, R0.reuse, R32.reuse, R129 ;  /* 0x0000002000817223 */ /* 0x0c2fe40000010081 */
[----:B------:R-:W-:Y:S01]  /*9de0*/  FFMA.FTZ R145, R0, R32, R145 ;  /* 0x0000002000917223 */ /* 0x000fe20000010091 */
[----:B------:R-:W-:Y:S01]  /*9df0*/  IADD3 R32, R50, 0x31, RZ ;  /* 0x0000003132207810 */ /* 0x000fe20007ffe0ff */
[----:B------:R-:W-:Y:S01]  /*9e00*/  FMUL.FTZ R36, R30, c[0x0][0x2ec] ;  /* 0x0000bb001e247a20 */ /* 0x000fe20000410000 */
[----:B------:R-:W-:Y:S01]  /*9e10*/  FSEL R163, R129, -INF , !P5 ;  /* 0xff80000081a37808 */ /* 0x000fe20006800000 */
[----:B--2---:R-:W-:Y:S01]  /*9e20*/  FMUL.FTZ R52, R34, c[0x0][0x2ec] ;  /* 0x0000bb0022347a20 */ /* 0x004fe20000410000 */
[----:B------:R-:W-:Y:S01]  /*9e30*/  IADD3 R34, R50, 0x29, RZ ;  /* 0x0000002932227810 */ /* 0x000fe20007ffe0ff */
[----:B------:R-:W1:Y:S01]  /*9e40*/  I2F R30, R32 ;  /* 0x00000020001e7306 */ /* 0x000e620000201400 */
[----:B------:R-:W-:-:S02]  /*9e50*/  FSEL R200, R145, -INF , !P1 ;  /* 0xff80000091c87808 */ /* 0x000fc40004800000 */
[-C--:B------:R-:W-:Y:S02]  /*9e60*/  ISETP.GE.AND P0, PT, R34, R135.reuse, PT ;  /* 0x000000872200720c */ /* 0x080fe40003f06270 */
[----:B------:R-:W-:-:S03]  /*9e70*/  ISETP.GE.AND P1, PT, R32, R135, PT ;  /* 0x000000872000720c */ /* 0x000fc60003f26270 */
[----:B------:R-:W2:Y:S08]  /*9e80*/  I2F R164, R34 ;  /* 0x0000002200a47306 */ /* 0x000eb00000201400 */
[----:B------:R-:W-:Y:S01]  /*9e90*/  MUFU.TANH R53, R28 ;  /* 0x0000001c00357308 */ /* 0x000fe20000002400 */
[CC--:B-1----:R-:W-:Y:S02]  /*9ea0*/  FFMA.FTZ R127, R0.reuse, R30.reuse, R127 ;  /* 0x0000001e007f7223 */ /* 0x0c2fe4000001007f */
[----:B------:R-:W-:Y:S01]  /*9eb0*/  FFMA.FTZ R43, R0, R30, R43 ;  /* 0x0000001e002b7223 */ /* 0x000fe2000001002b */
[----:B------:R-:W-:-:S02]  /*9ec0*/  IADD3 R30, R50, 0x39, RZ ;  /* 0x00000039321e7810 */ /* 0x000fc40007ffe0ff */
[----:B------:R-:W-:Y:S01]  /*9ed0*/  FSEL R161, R127, -INF , !P1 ;  /* 0xff8000007fa17808 */ /* 0x000fe20004800000 */
[----:B--2---:R-:W-:Y:S01]  /*9ee0*/  FFMA.FTZ R51, R0, R164, R51 ;  /* 0x000000a400337223 */ /* 0x004fe20000010033 */
[----:B------:R-:W-:Y:S01]  /*9ef0*/  ISETP.GE.AND P1, PT, R32, R134, PT ;  /* 0x000000862000720c */ /* 0x000fe20003f26270 */
[----:B------:R-:W-:Y:S01]  /*9f00*/  MUFU.TANH R55, R52 ;  /* 0x0000003400377308 */ /* 0x000fe20000002400 */
[----:B------:R-:W-:Y:S01]  /*9f10*/  LOP3.LUT R32, R48, 0x40, R179, 0xfe, !PT ;  /* 0x0000004030207812 */ /* 0x000fe200078efeb3 */
[----:B------:R-:W-:Y:S01]  /*9f20*/  FFMA.FTZ R164, R0, R164, R47 ;  /* 0x000000a400a47223 */ /* 0x000fe2000001002f */
[----:B------:R-:W-:Y:S02]  /*9f30*/  FSEL R165, R51, -INF , !P0 ;  /* 0xff80000033a57808 */ /* 0x000fe40004000000 */
[----:B------:R-:W-:Y:S02]  /*9f40*/  ISETP.GE.AND P0, PT, R34, R134, PT ;  /* 0x000000862200720c */ /* 0x000fe40003f06270 */
[----:B------:R-:W-:Y:S01]  /*9f50*/  LOP3.LUT R34, R48, 0x38, R179, 0xfe, !PT ;  /* 0x0000003830227812 */ /* 0x000fe200078efeb3 */
[----:B------:R-:W-:Y:S01]  /*9f60*/  MUFU.TANH R51, R24 ;  /* 0x0000001800337308 */ /* 0x000fe20000002400 */
[----:B------:R-:W-:-:S02]  /*9f70*/  FSEL R196, R43, -INF , !P1 ;  /* 0xff8000002bc47808 */ /* 0x000fc40004800000 */
[----:B------:R-:W-:Y:S02]  /*9f80*/  ISETP.GE.AND P5, PT, R34, R134, PT ;  /* 0x000000862200720c */ /* 0x000fe40003fa6270 */
[----:B------:R-:W-:Y:S02]  /*9f90*/  FSEL R164, R164, -INF , !P0 ;  /* 0xff800000a4a47808 */ /* 0x000fe40004000000 */
[-C--:B------:R-:W-:Y:S01]  /*9fa0*/  ISETP.GE.AND P0, PT, R34, R135.reuse, PT ;  /* 0x000000872200720c */ /* 0x080fe20003f06270 */
[----:B------:R-:W1:Y:S01]  /*9fb0*/  I2F R28, R34 ;  /* 0x00000022001c7306 */ /* 0x000e620000201400 */
[----:B------:R-:W-:-:S07]  /*9fc0*/  ISETP.GE.AND P1, PT, R32, R135, PT ;  /* 0x000000872000720c */ /* 0x000fce0003f26270 */
[----:B------:R-:W2:Y:S01]  /*9fd0*/  I2F R24, R32 ;  /* 0x0000002000187306 */ /* 0x000ea20000201400 */
[----:B-1----:R-:W-:-:S07]  /*9fe0*/  FFMA.FTZ R143, R0, R28, R143 ;  /* 0x0000001c008f7223 */ /* 0x002fce000001008f */
[----:B------:R1:W-:Y:S01]  /*9ff0*/  MUFU.TANH R43, R26 ;  /* 0x0000001a002b7308 */ /* 0x0003e20000002400 */
[----:B------:R-:W-:Y:S01]  /*a000*/  FFMA.FTZ R141, R0, R28, R141 ;  /* 0x0000001c008d7223 */ /* 0x000fe2000001008d */
[----:B------:R-:W-:-:S04]  /*a010*/  FSEL R189, R143, -INF , !P0 ;  /* 0xff8000008fbd7808 */ /* 0x000fc80004000000 */
[----:B------:R-:W-:Y:S01]  /*a020*/  FSEL R166, R141, -INF , !P5 ;  /* 0xff8000008da67808 */ /* 0x000fe20006800000 */
[CC--:B--2---:R-:W-:Y:S01]  /*a030*/  FFMA.FTZ R57, R0.reuse, R24.reuse, R57 ;  /* 0x0000001800397223 */ /* 0x0c4fe20000010039 */
[----:B------:R-:W2:Y:S01]  /*a040*/  I2F R28, R30 ;  /* 0x0000001e001c7306 */ /* 0x000ea20000201400 */
[----:B------:R-:W-:Y:S01]  /*a050*/  FFMA.FTZ R55, R0, R24, R55 ;  /* 0x0000001800377223 */ /* 0x000fe20000010037 */
[----:B------:R-:W-:Y:S02]  /*a060*/  ISETP.GE.AND P5, PT, R30, R135, PT ;  /* 0x000000871e00720c */ /* 0x000fe40003fa6270 */
[----:B------:R-:W-:Y:S02]  /*a070*/  ISETP.GE.AND P0, PT, R32, R134, PT ;  /* 0x000000862000720c */ /* 0x000fe40003f06270 */
[----:B------:R-:W-:Y:S02]  /*a080*/  FSEL R155, R57, -INF , !P1 ;  /* 0xff800000399b7808 */ /* 0x000fe40004800000 */
[----:B-1----:R-:W-:Y:S01]  /*a090*/  IADD3 R26, R50, 0x41, RZ ;  /* 0x00000041321a7810 */ /* 0x002fe20007ffe0ff */
[----:B------:R-:W-:Y:S01]  /*a0a0*/  MUFU.TANH R35, R35 ;  /* 0x0000002300237308 */ /* 0x000fe20000002400 */
[----:B------:R-:W-:-:S02]  /*a0b0*/  FSEL R152, R55, -INF , !P0 ;  /* 0xff80000037987808 */ /* 0x000fc40004000000 */
[----:B------:R-:W-:Y:S01]  /*a0c0*/  ISETP.GE.AND P0, PT, R26, R135, PT ;  /* 0x000000871a00720c */ /* 0x000fe20003f06270 */
[----:B--2---:R-:W-:-:S04]  /*a0d0*/  FFMA.FTZ R37, R0, R28, R37 ;  /* 0x0000001c00257223 */ /* 0x004fc80000010025 */
[----:B------:R-:W1:Y:S01]  /*a0e0*/  I2F R24, R26 ;  /* 0x0000001a00187306 */ /* 0x000e620000201400 */
[----:B------:R-:W-:Y:S01]  /*a0f0*/  FFMA.FTZ R39, R0, R28, R39 ;  /* 0x0000001c00277223 */ /* 0x000fe20000010027 */
[----:B------:R-:W-:Y:S02]  /*a100*/  LOP3.LUT R28, R48, 0x48, R179, 0xfe, !PT ;  /* 0x00000048301c7812 */ /* 0x000fe400078efeb3 */
[----:B------:R-:W-:Y:S01]  /*a110*/  FSEL R167, R37, -INF , !P5 ;  /* 0xff80000025a77808 */ /* 0x000fe20006800000 */
[----:B------:R-:W-:Y:S01]  /*a120*/  FMUL.FTZ R37, R20, c[0x0][0x2ec] ;  /* 0x0000bb0014257a20 */ /* 0x000fe20000410000 */
[-C--:B------:R-:W-:Y:S01]  /*a130*/  ISETP.GE.AND P5, PT, R30, R134.reuse, PT ;  /* 0x000000861e00720c */ /* 0x080fe20003fa6270 */
[----:B------:R-:W-:Y:S01]  /*a140*/  FMUL.FTZ R30, R22, c[0x0][0x2ec] ;  /* 0x0000bb00161e7a20 */ /* 0x000fe20000410000 */
[----:B------:R-:W-:Y:S01]  /*a150*/  MUFU.TANH R47, R36 ;  /* 0x00000024002f7308 */ /* 0x000fe20000002400 */
[----:B------:R-:W-:Y:S02]  /*a160*/  ISETP.GE.AND P1, PT, R28, R134, PT ;  /* 0x000000861c00720c */ /* 0x000fe40003f26270 */
[----:B------:R-:W-:-:S02]  /*a170*/  FSEL R198, R39, -INF , !P5 ;  /* 0xff80000027c67808 */ /* 0x000fc40006800000 */
[----:B------:R-:W-:-:S03]  /*a180*/  ISETP.GE.AND P5, PT, R28, R135, PT ;  /* 0x000000871c00720c */ /* 0x000fc60003fa6270 */
[----:B------:R-:W2:Y:S01]  /*a190*/  I2F R20, R28 ;  /* 0x0000001c00147306 */ /* 0x000ea20000201400 */
[CC--:B-1----:R-:W-:Y:S02]  /*a1a0*/  FFMA.FTZ R156, R0.reuse, R24.reuse, R33 ;  /* 0x00000018009c7223 */ /* 0x0c2fe40000010021 */
[----:B------:R-:W-:Y:S01]  /*a1b0*/  FFMA.FTZ R35, R0, R24, R35 ;  /* 0x0000001800237223 */ /* 0x000fe20000010023 */
[----:B------:R-:W-:Y:S02]  /*a1c0*/  IADD3 R24, R50, 0x49, RZ ;  /* 0x0000004932187810 */ /* 0x000fe40007ffe0ff */
[----:B------:R-:W-:Y:S02]  /*a1d0*/  FSEL R156, R156, -INF , !P0 ;  /* 0xff8000009c9c7808 */ /* 0x000fe40004000000 */
[----:B------:R-:W-:Y:S01]  /*a1e0*/  ISETP.GE.AND P0, PT, R26, R134, PT ;  /* 0x000000861a00720c */ /* 0x000fe20003f06270 */
[----:B------:R-:W-:Y:S01]  /*a1f0*/  MUFU.TANH R29, R29 ;  /* 0x0000001d001d7308 */ /* 0x000fe20000002400 */
[----:B------:R-:W-:-:S02]  /*a200*/  LOP3.LUT R26, R48, 0x50, R179, 0xfe, !PT ;  /* 0x00000050301a7812 */ /* 0x000fc400078efeb3 */
[----:B------:R-:W-:Y:S02]  /*a210*/  FSEL R154, R35, -INF , !P0 ;  /* 0xff800000239a7808 */ /* 0x000fe40004000000 */
[----:B------:R-:W-:Y:S01]  /*a220*/  ISETP.GE.AND P0, PT, R26, R135, PT ;  /* 0x000000871a00720c */ /* 0x000fe20003f06270 */
[CC--:B--2---:R-:W-:Y:S02]  /*a230*/  FFMA.FTZ R53, R0.reuse, R20.reuse, R53 ;  /* 0x0000001400357223 */ /* 0x0c4fe40000010035 */
[----:B------:R-:W1:Y:S01]  /*a240*/  I2F R22, R24 ;  /* 0x0000001800167306 */ /* 0x000e620000201400 */
[----:B------:R-:W-:Y:S02]  /*a250*/  FFMA.FTZ R47, R0, R20, R47 ;  /* 0x00000014002f7223 */ /* 0x000fe4000001002f */
[----:B------:R-:W-:-:S03]  /*a260*/  FSEL R159, R53, -INF , !P5 ;  /* 0xff800000359f7808 */ /* 0x000fc60006800000 */
[----:B------:R-:W-:Y:S02]  /*a270*/  FSEL R148, R47, -INF , !P1 ;  /* 0xff8000002f947808 */ /* 0x000fe40004800000 */
[----:B------:R-:W2:Y:S01]  /*a280*/  I2F R20, R26 ;  /* 0x0000001a00147306 */ /* 0x000ea20000201400 */
[----:B------:R-:W-:Y:S02]  /*a290*/  ISETP.GE.AND P1, PT, R24, R135, PT ;  /* 0x000000871800720c */ /* 0x000fe40003f26270 */
[----:B------:R-:W-:Y:S01]  /*a2a0*/  ISETP.GE.AND P5, PT, R26, R134, PT ;  /* 0x000000861a00720c */ /* 0x000fe20003fa6270 */
[----:B-1----:R-:W-:-:S04]  /*a2b0*/  FFMA.FTZ R29, R0, R22, R29 ;  /* 0x00000016001d7223 */ /* 0x002fc8000001001d */
[----:B------:R-:W1:Y:S01]  /*a2c0*/  MUFU.TANH R31, R31 ;  /* 0x0000001f001f7308 */ /* 0x000e620000002400 */
[----:B------:R-:W-:Y:S01]  /*a2d0*/  FSEL R160, R29, -INF , !P1 ;  /* 0xff8000001da07808 */ /* 0x000fe20004800000 */
[----:B------:R-:W-:Y:S01]  /*a2e0*/  FMUL.FTZ R29, R18, c[0x0][0x2ec] ;  /* 0x0000bb00121d7a20 */ /* 0x000fe20000410000 */
[----:B------:R-:W-:Y:S01]  /*a2f0*/  ISETP.GE.AND P1, PT, R24, R134, PT ;  /* 0x000000861800720c */ /* 0x000fe20003f26270 */
[----:B--2---:R-:W-:-:S04]  /*a300*/  FFMA.FTZ R51, R0, R20, R51 ;  /* 0x0000001400337223 */ /* 0x004fc80000010033 */
[----:B------:R-:W-:Y:S01]  /*a310*/  MUFU.TANH R25, R25 ;  /* 0x0000001900197308 */ /* 0x000fe20000002400 */
[----:B------:R-:W-:Y:S01]  /*a320*/  FFMA.FTZ R43, R0, R20, R43 ;  /* 0x00000014002b7223 */ /* 0x000fe2000001002b */
[----:B------:R-:W-:Y:S02]  /*a330*/  IADD3 R20, R50, 0x51, RZ ;  /* 0x0000005132147810 */ /* 0x000fe40007ffe0ff */
[----:B------:R-:W-:Y:S02]  /*a340*/  FSEL R131, R51, -INF , !P0 ;  /* 0xff80000033837808 */ /* 0x000fe40004000000 */
[----:B------:R-:W-:Y:S02]  /*a350*/  FSEL R144, R43, -INF , !P5 ;  /* 0xff8000002b907808 */ /* 0x000fe40006800000 */
[----:B------:R-:W2:Y:S01]  /*a360*/  I2F R18, R20 ;  /* 0x0000001400127306 */ /* 0x000ea20000201400 */
[----:B-1----:R-:W-:Y:S01]  /*a370*/  FFMA.FTZ R31, R0, R22, R31 ;  /* 0x00000016001f7223 */ /* 0x002fe2000001001f */
[----:B------:R-:W-:-:S02]  /*a380*/  LOP3.LUT R22, R48, 0x58, R179, 0xfe, !PT ;  /* 0x0000005830167812 */ /* 0x000fc400078efeb3 */
[-C--:B------:R-:W-:Y:S02]  /*a390*/  ISETP.GE.AND P5, PT, R20, R135.reuse, PT ;  /* 0x000000871400720c */ /* 0x080fe40003fa6270 */
[C---:B------:R-:W-:Y:S02]  /*a3a0*/  ISETP.GE.AND P0, PT, R22.reuse, R134, PT ;  /* 0x000000861600720c */ /* 0x040fe40003f06270 */
[----:B------:R-:W1:Y:S01]  /*a3b0*/  MUFU.TANH R27, R27 ;  /* 0x0000001b001b7308 */ /* 0x000e620000002400 */
[----:B------:R-:W-:Y:S02]  /*a3c0*/  FSEL R150, R31, -INF , !P1 ;  /* 0xff8000001f967808 */ /* 0x000fe40004800000 */
[----:B------:R-:W-:Y:S01]  /*a3d0*/  ISETP.GE.AND P1, PT, R22, R135, PT ;  /* 0x000000871600720c */ /* 0x000fe20003f26270 */
[----:B--2---:R-:W-:-:S04]  /*a3e0*/  FFMA.FTZ R139, R0, R18, R25 ;  /* 0x00000012008b7223 */ /* 0x004fc80000010019 */
[----:B------:R-:W-:Y:S01]  /*a3f0*/  MUFU.TANH R35, R16 ;  /* 0x0000001000237308 */ /* 0x000fe20000002400 */
[----:B------:R-:W-:Y:S02]  /*a400*/  FSEL R139, R139, -INF , !P5 ;  /* 0xff8000008b8b7808 */ /* 0x000fe40006800000 */
[----:B------:R-:W-:Y:S01]  /*a410*/  ISETP.GE.AND P5, PT, R20, R134, PT ;  /* 0x000000861400720c */ /* 0x000fe20003fa6270 */
[----:B-1----:R-:W-:-:S04]  /*a420*/  FFMA.FTZ R27, R0, R18, R27 ;  /* 0x00000012001b7223 */ /* 0x002fc8000001001b */
[----:B------:R-:W-:Y:S01]  /*a430*/  MUFU.TANH R37, R37 ;  /* 0x0000002500257308 */ /* 0x000fe20000002400 */
[----:B------:R-:W-:Y:S02]  /*a440*/  LOP3.LUT R20, R48, 0x60, R179, 0xfe, !PT ;  /* 0x0000006030147812 */ /* 0x000fe400078efeb3 */
[----:B------:R-:W-:Y:S02]  /*a450*/  IADD3 R18, R50, 0x59, RZ ;  /* 0x0000005932127810 */ /* 0x000fe40007ffe0ff */
[----:B------:R-:W-:Y:S02]  /*a460*/  FSEL R138, R27, -INF , !P5 ;  /* 0xff8000001b8a7808 */ /* 0x000fe40006800000 */
[----:B------:R-:W-:Y:S01]  /*a470*/  ISETP.GE.AND P5, PT, R20, R135, PT ;  /* 0x000000871400720c */ /* 0x000fe20003fa6270 */
[----:B------:R-:W-:Y:S08]  /*a480*/  MUFU.TANH R33, R30 ;  /* 0x0000001e00217308 */ /* 0x000ff00000002400 */
[----:B------:R-:W1:Y:S08]  /*a490*/  I2F R16, R22 ;  /* 0x0000001600107306 */ /* 0x000e700000201400 */
[----:B------:R-:W-:Y:S08]  /*a4a0*/  MUFU.TANH R25, R12 ;  /* 0x0000000c00197308 */ /* 0x000ff00000002400 */
[----:B------:R-:W-:Y:S01]  /*a4b0*/  MUFU.TANH R29, R29 ;  /* 0x0000001d001d7308 */ /* 0x000fe20000002400 */
[----:B-1----:R-:W-:-:S02]  /*a4c0*/  FFMA.FTZ R37, R0, R16, R37 ;  /* 0x0000001000257223 */ /* 0x002fc40000010025 */
[----:B------:R-:W-:-:S03]  /*a4d0*/  FFMA.FTZ R33, R0, R16, R33 ;  /* 0x0000001000217223 */ /* 0x000fc60000010021 */
[----:B------:R-:W-:Y:S02]  /*a4e0*/  FSEL R141, R37, -INF , !P1 ;  /* 0xff800000258d7808 */ /* 0x000fe40004800000 */
[----:B------:R-:W1:Y:S01]  /*a4f0*/  I2F R12, R20 ;  /* 0x00000014000c7306 */ /* 0x000e620000201400 */
[----:B------:R-:W-:Y:S02]  /*a500*/  FSEL R140, R33, -INF , !P0 ;  /* 0xff800000218c7808 */ /* 0x000fe40004000000 */
[----:B------:R-:W-:Y:S02]  /*a510*/  ISETP.GE.AND P0, PT, R18, R135, PT ;  /* 0x000000871200720c */ /* 0x000fe40003f06270 */
[----:B------:R-:W-:-:S03]  /*a520*/  ISETP.GE.AND P1, PT, R20, R134, PT ;  /* 0x000000861400720c */ /* 0x000fc60003f26270 */
[----:B------:R-:W-:Y:S08]  /*a530*/  MUFU.TANH R21, R21 ;  /* 0x0000001500157308 */ /* 0x000ff00000002400 */
[----:B------:R-:W2:Y:S01]  /*a540*/  I2F R16, R18 ;  /* 0x0000001200107306 */ /* 0x000ea20000201400 */
[CC--:B-1----:R-:W-:Y:S02]  /*a550*/  FFMA.FTZ R35, R0.reuse, R12.reuse, R35 ;  /* 0x0000000c00237223 */ /* 0x0c2fe40000010023 */
[----:B------:R-:W-:-:S03]  /*a560*/  FFMA.FTZ R29, R0, R12, R29 ;  /* 0x0000000c001d7223 */ /* 0x000fc6000001001d */
[----:B------:R-:W-:Y:S02]  /*a570*/  FSEL R145, R35, -INF , !P5 ;  /* 0xff80000023917808 */ /* 0x000fe40006800000 */
[----:B------:R-:W1:Y:S01]  /*a580*/  MUFU.TANH R23, R23 ;  /* 0x0000001700177308 */ /* 0x000e620000002400 */
[----:B------:R-:W-:-:S07]  /*a590*/  FSEL R126, R29, -INF , !P1 ;  /* 0xff8000001d7e7808 */ /* 0x000fce0004800000 */
[----:B------:R3:W-:Y:S01]  /*a5a0*/  MUFU.TANH R27, R14 ;  /* 0x0000000e001b7308 */ /* 0x0007e20000002400 */
[----:B--2---:R-:W-:-:S05]  /*a5b0*/  FFMA.FTZ R21, R0, R16, R21 ;  /* 0x0000001000157223 */ /* 0x004fca0000010015 */
[----:B------:R-:W-:Y:S01]  /*a5c0*/  FSEL R143, R21, -INF , !P0 ;  /* 0xff800000158f7808 */ /* 0x000fe20004000000 */
[----:B------:R-:W-:Y:S01]  /*a5d0*/  FMUL.FTZ R21, R8, c[0x0][0x2ec] ;  /* 0x0000bb0008157a20 */ /* 0x000fe20000410000 */
[----:B------:R-:W-:Y:S01]  /*a5e0*/  MUFU.TANH R17, R17 ;  /* 0x0000001100117308 */ /* 0x000fe20000002400 */
[----:B-1----:R-:W-:Y:S01]  /*a5f0*/  FFMA.FTZ R23, R0, R16, R23 ;  /* 0x0000001000177223 */ /* 0x002fe20000010017 */
[----:B------:R-:W-:Y:S02]  /*a600*/  LOP3.LUT R16, R48, 0x68, R179, 0xfe, !PT ;  /* 0x0000006830107812 */ /* 0x000fe400078efeb3 */
[-C--:B------:R-:W-:Y:S01]  /*a610*/  ISETP.GE.AND P0, PT, R18, R134.reuse, PT ;  /* 0x000000861200720c */ /* 0x080fe20003f06270 */
[----:B------:R-:W-:Y:S01]  /*a620*/  FMUL.FTZ R18, R10, c[0x0][0x2ec] ;  /* 0x0000bb000a127a20 */ /* 0x000fe20000410000 */
[----:B------:R-:W-:Y:S02]  /*a630*/  ISETP.GE.AND P5, PT, R16, R134, PT ;  /* 0x000000861000720c */ /* 0x000fe40003fa6270 */
[----:B---3--:R-:W-:Y:S01]  /*a640*/  IADD3 R14, R50, 0x61, RZ ;  /* 0x00000061320e7810 */ /* 0x008fe20007ffe0ff */
[----:B------:R-:W-:Y:S01]  /*a650*/  MUFU.TANH R19, R19 ;  /* 0x0000001300137308 */ /* 0x000fe20000002400 */
[----:B------:R-:W-:-:S02]  /*a660*/  FSEL R142, R23, -INF , !P0 ;  /* 0xff800000178e7808 */ /* 0x000fc40004000000 */
[-C--:B------:R-:W-:Y:S02]  /*a670*/  ISETP.GE.AND P1, PT, R14, R135.reuse, PT ;  /* 0x000000870e00720c */ /* 0x080fe40003f26270 */
[----:B------:R-:W-:-:S03]  /*a680*/  ISETP.GE.AND P0, PT, R16, R135, PT ;  /* 0x000000871000720c */ /* 0x000fc60003f06270 */
[----:B------:R-:W1:Y:S08]  /*a690*/  I2F R12, R14 ;  /* 0x0000000e000c7306 */ /* 0x000e700000201400 */
        /* <DEDUP_REMOVED lines=8> */
[----:B------:R-:W1:Y:S01]  /*a720*/  I2F R10, R12 ;  /* 0x0000000c000a7306 */ /* 0x000e620000201400 */
[----:B------:R-:W-:Y:S01]  /*a730*/  LOP3.LUT R14, R48, 0x70, R179, 0xfe, !PT ;  /* 0x00000070300e7812 */ /* 0x000fe200078efeb3 */
[----:B------:R-:W-:Y:S01]  /*a740*/  FMUL.FTZ R16, R4, c[0x0][0x2ec] ;  /* 0x0000bb0004107a20 */ /* 0x000fe20000410000 */
[----:B------:R-:W-:Y:S01]  /*a750*/  FSEL R122, R19, -INF , !P1 ;  /* 0xff800000137a7808 */ /* 0x000fe20004800000 */
[----:B------:R-:W-:Y:S01]  /*a760*/  FFMA.FTZ R25, R0, R8, R25 ;  /* 0x0000000800197223 */ /* 0x000fe20000010019 */
[----:B------:R-:W-:-:S02]  /*a770*/  FSEL R120, R27, -INF , !P5 ;  /* 0xff8000001b787808 */ /* 0x000fc40006800000 */
[-C--:B------:R-:W-:Y:S01]  /*a780*/  ISETP.GE.AND P5, PT, R12, R135.reuse, PT ;  /* 0x000000870c00720c */ /* 0x080fe20003fa6270 */
[----:B------:R2:W-:Y:S01]  /*a790*/  MUFU.TANH R17, R18 ;  /* 0x0000001200117308 */ /* 0x0005e20000002400 */
[----:B------:R-:W-:Y:S02]  /*a7a0*/  FSEL R149, R25, -INF , !P0 ;  /* 0xff80000019957808 */ /* 0x000fe40004000000 */
[C---:B------:R-:W-:Y:S02]  /*a7b0*/  ISETP.GE.AND P0, PT, R14.reuse, R134, PT ;  /* 0x000000860e00720c */ /* 0x040fe40003f06270 */
[----:B------:R-:W-:-:S03]  /*a7c0*/  ISETP.GE.AND P1, PT, R14, R135, PT ;  /* 0x000000870e00720c */ /* 0x000fc60003f26270 */
[----:B------:R-:W3:Y:S01]  /*a7d0*/  MUFU.TANH R15, R15 ;  /* 0x0000000f000f7308 */ /* 0x000ee20000002400 */
[----:B-1----:R-:W-:-:S05]  /*a7e0*/  FFMA.FTZ R13, R0, R10, R13 ;  /* 0x0000000a000d7223 */ /* 0x002fca000001000d */
[----:B------:R-:W-:Y:S01]  /*a7f0*/  FSEL R153, R13, -INF , !P5 ;  /* 0xff8000000d997808 */ /* 0x000fe20006800000 */
[----:B--2---:R-:W-:Y:S01]  /*a800*/  FMUL.FTZ R18, R6, c[0x0][0x2ec] ;  /* 0x0000bb0006127a20 */ /* 0x004fe20000410000 */
[----:B------:R-:W-:Y:S01]  /*a810*/  IADD3 R6, R50, 0x71, RZ ;  /* 0x0000007132067810 */ /* 0x000fe20007ffe0ff */
[----:B------:R-:W-:Y:S01]  /*a820*/  MUFU.TANH R9, R9 ;  /* 0x0000000900097308 */ /* 0x000fe20000002400 */
[----:B------:R-:W-:Y:S02]  /*a830*/  ISETP.GE.AND P5, PT, R12, R134, PT ;  /* 0x000000860c00720c */ /* 0x000fe40003fa6270 */
[----:B------:R-:W-:Y:S01]  /*a840*/  LOP3.LUT R12, R48, 0x78, R179, 0xfe, !PT ;  /* 0x00000078300c7812 */ /* 0x000fe200078efeb3 */
[----:B---3--:R-:W-:-:S04]  /*a850*/  FFMA.FTZ R15, R0, R10, R15 ;  /* 0x0000000a000f7223 */ /* 0x008fc8000001000f */
[----:B------:R-:W-:Y:S01]  /*a860*/  MUFU.TANH R11, R11 ;  /* 0x0000000b000b7308 */ /* 0x000fe20000002400 */
[----:B------:R-:W-:Y:S02]  /*a870*/  FSEL R66, R15, -INF , !P5 ;  /* 0xff8000000f427808 */ /* 0x000fe40006800000 */
[----:B------:R-:W-:-:S05]  /*a880*/  ISETP.GE.AND P5, PT, R12, R135, PT ;  /* 0x000000870c00720c */ /* 0x000fca0003fa6270 */
[----:B------:R-:W1:Y:S08]  /*a890*/  I2F R4, R6 ;  /* 0x0000000600047306 */ /* 0x000e700000201400 */
[----:B------:R-:W2:Y:S08]  /*a8a0*/  I2F R8, R14 ;  /* 0x0000000e00087306 */ /* 0x000eb00000201400 */
[----:B------:R-:W-:Y:S01]  /*a8b0*/  MUFU.TANH R19, R16 ;  /* 0x0000001000137308 */ /* 0x000fe20000002400 */
[----:B-1----:R-:W-:-:S02]  /*a8c0*/  FFMA.FTZ R9, R0, R4, R9 ;  /* 0x0000000400097223 */ /* 0x002fc40000010009 */
[----:B------:R-:W-:-:S05]  /*a8d0*/  FFMA.FTZ R11, R0, R4, R11 ;  /* 0x00000004000b7223 */ /* 0x000fca000001000b */
[----:B------:R-:W1:Y:S01]  /*a8e0*/  I2F R10, R12 ;  /* 0x0000000c000a7306 */ /* 0x000e620000201400 */
[----:B--2---:R-:W-:-:S05]  /*a8f0*/  FFMA.FTZ R17, R0, R8, R17 ;  /* 0x0000000800117223 */ /* 0x004fca0000010011 */
[----:B------:R-:W-:Y:S02]  /*a900*/  FSEL R63, R17, -INF , !P0 ;  /* 0xff800000113f7808 */ /* 0x000fe40004000000 */
[----:B------:R-:W-:Y:S01]  /*a910*/  MUFU.TANH R125, R64 ;  /* 0x00000040007d7308 */ /* 0x000fe20000002400 */
[----:B------:R-:W-:-:S04]  /*a920*/  ISETP.GE.AND P0, PT, R6, R135, PT ;  /* 0x000000870600720c */ /* 0x000fc80003f06270 */
[----:B------:R-:W-:Y:S02]  /*a930*/  FSEL R158, R9, -INF , !P0 ;  /* 0xff800000099e7808 */ /* 0x000fe40004000000 */
[----:B------:R-:W-:Y:S01]  /*a940*/  IADD3 R9, R50, 0x79, RZ ;  /* 0x0000007932097810 */ /* 0x000fe20007ffe0ff */
[----:B------:R-:W2:Y:S01]  /*a950*/  MUFU.TANH R21, R21 ;  /* 0x0000001500157308 */ /* 0x000ea20000002400 */
[----:B-1----:R-:W-:Y:S01]  /*a960*/  FFMA.FTZ R19, R0, R10, R19 ;  /* 0x0000000a00137223 */ /* 0x002fe20000010013 */
[----:B------:R-:W-:-:S04]  /*a970*/  ISETP.GE.AND P0, PT, R6, R134, PT ;  /* 0x000000860600720c */ /* 0x000fc80003f06270 */
[----:B------:R-:W-:Y:S02]  /*a980*/  FSEL R157, R19, -INF , !P5 ;  /* 0xff800000139d7808 */ /* 0x000fe40006800000 */
[----:B------:R-:W1:Y:S01]  /*a990*/  I2F R4, R50 ;  /* 0x0000003200047306 */ /* 0x000e620000201400 */
[C---:B------:R-:W-:Y:S02]  /*a9a0*/  ISETP.GE.AND P5, PT, R50.reuse, R134, PT ;  /* 0x000000863200720c */ /* 0x040fe40003fa6270 */
[----:B------:R-:W-:Y:S01]  /*a9b0*/  FSEL R62, R11, -INF , !P0 ;  /* 0xff8000000b3e7808 */ /* 0x000fe20004000000 */
[----:B------:R-:W-:Y:S01]  /*a9c0*/  BAR.SYNC.DEFER_BLOCKING 0x0 ;  /* 0x0000000000007b1d */ /* 0x000fe20000010000 */
[----:B------:R-:W-:Y:S01]  /*a9d0*/  ISETP.GE.AND P0, PT, R50, R135, PT ;  /* 0x000000873200720c */ /* 0x000fe20003f06270 */
[----:B--2---:R-:W-:-:S04]  /*a9e0*/  FFMA.FTZ R21, R0, R8, R21 ;  /* 0x0000000800157223 */ /* 0x004fc80000010015 */
[----:B------:R-:W2:Y:S01]  /*a9f0*/  MUFU.TANH R65, R65 ;  /* 0x0000004100417308 */ /* 0x000ea20000002400 */
[----:B------:R-:W-:Y:S02]  /*aa00*/  FSEL R151, R21, -INF , !P1 ;  /* 0xff80000015977808 */ /* 0x000fe40004800000 */
[----:B------:R-:W-:Y:S01]  /*aa10*/  ISETP.GE.AND P1, PT, R12, R134, PT ;  /* 0x000000860c00720c */ /* 0x000fe20003f26270 */
[----:B-1----:R-:W-:-:S04]  /*aa20*/  FFMA.FTZ R6, R0, R4, R125 ;  /* 0x0000000400067223 */ /* 0x002fc8000001007d */
[----:B------:R-:W1:Y:S01]  /*aa30*/  MUFU.TANH R13, R18 ;  /* 0x00000012000d7308 */ /* 0x000e620000002400 */
[----:B------:R-:W-:Y:S02]  /*aa40*/  FSEL R6, R6, -INF , !P0 ;  /* 0xff80000006067808 */ /* 0x000fe40004000000 */
[----:B------:R-:W-:-:S05]  /*aa50*/  ISETP.GE.AND P0, PT, R9, R134, PT ;  /* 0x000000860900720c */ /* 0x000fca0003f06270 */
[----:B------:R-:W-:Y:S01]  /*aa60*/  MUFU.TANH R5, R5 ;  /* 0x0000000500057308 */ /* 0x000fe20000002400 */
[----:B--2---:R-:W-:-:S05]  /*aa70*/  FFMA.FTZ R4, R0, R4, R65 ;  /* 0x0000000400047223 */ /* 0x004fca0000010041 */
[----:B------:R-:W-:Y:S02]  /*aa80*/  FSEL R4, R4, -INF , !P5 ;  /* 0xff80000004047808 */ /* 0x000fe40006800000 */
[----:B------:R-:W-:Y:S01]  /*aa90*/  MUFU.TANH R7, R7 ;  /* 0x0000000700077308 */ /* 0x000fe20000002400 */
[----:B------:R-:W-:Y:S01]  /*aaa0*/  ISETP.GT.AND P5, PT, R180, R173, PT ;  /* 0x000000adb400720c */ /* 0x000fe20003fa4270 */
[----:B-1----:R-:W-:-:S05]  /*aab0*/  FFMA.FTZ R13, R0, R10, R13 ;  /* 0x0000000a000d7223 */ /* 0x002fca000001000d */
[----:B------:R-:W-:Y:S01]  /*aac0*/  FSEL R60, R13, -INF , !P1 ;  /* 0xff8000000d3c7808 */ /* 0x000fe20004800000 */
[----:B------:R-:W1:Y:S01]  /*aad0*/  I2F R8, R9 ;  /* 0x0000000900087306 */ /* 0x000e620000201400 */
[----:B------:R-:W-:Y:S01]  /*aae0*/  ISETP.GE.AND P1, PT, R9, R135, PT ;  /* 0x000000870900720c */ /* 0x000fe20003f26270 */
[CC--:B-1----:R-:W-:Y:S02]  /*aaf0*/  FFMA.FTZ R5, R0.reuse, R8.reuse, R5 ;  /* 0x0000000800057223 */ /* 0x0c2fe40000010005 */
[----:B------:R-:W-:-:S03]  /*ab00*/  FFMA.FTZ R7, R0, R8, R7 ;  /* 0x0000000800077223 */ /* 0x000fc60000010007 */
[----:B------:R-:W-:Y:S02]  /*ab10*/  FSEL R135, R5, -INF , !P1 ;  /* 0xff80000005877808 */ /* 0x000fe40004800000 */
[----:B------:R-:W-:Y:S01]  /*ab20*/  FSEL R64, R7, -INF , !P0 ;  /* 0xff80000007407808 */ /* 0x000fe20004000000 */
[----:B------:R-:W-:Y:S05]  /*ab30*/  @!P5 BRA `(.L_x_2843) ;  /* 0x00000b000000d947 */ /* 0x000fea0003800000 */
[----:B------:R-:W-:Y:S05]  /*ab40*/  @!P6 BRA `(.L_x_2844) ;  /* 0x000003b00000e947 */ /* 0x000fea0003800000 */
[----:B------:R-:W1:Y:S01]  /*ab50*/  I2F.RP R7, R117 ;  /* 0x0000007500077306 */ /* 0x000e620000209400 */
[----:B------:R-:W-:-:S07]  /*ab60*/  IMAD.MOV.U32 R8, RZ, RZ, RZ ;  /* 0x000000ffff087224 */ /* 0x000fce00078e00ff */
[----:B-1----:R-:W1:Y:S02]  /*ab70*/  MUFU.RCP R9, R7 ;  /* 0x0000000700097308 */ /* 0x002e640000001000 */
[----:B-1----:R-:W-:-:S06]  /*ab80*/  IADD3 R9, R9, 0xffffffe, RZ ;  /* 0x0ffffffe09097810 */ /* 0x002fcc0007ffe0ff */
[----:B------:R-:W1:Y:S02]  /*ab90*/  F2I.FTZ.U32.TRUNC.NTZ R9, R9 ;  /* 0x0000000900097305 */ /* 0x000e64000021f000 */
[----:B-1----:R-:W-:-:S04]  /*aba0*/  IMAD.MOV R5, RZ, RZ, -R9 ;  /* 0x000000ffff057224 */ /* 0x002fc800078e0a09 */
[----:B------:R-:W-:-:S04]  /*abb0*/  IMAD R5, R5, R117, RZ ;  /* 0x0000007505057224 */ /* 0x000fc800078e02ff */
[----:B------:R-:W-:Y:S01]  /*abc0*/  IMAD.HI.U32 R8, R9, R5, R8 ;  /* 0x0000000509087227 */ /* 0x000fe200078e0008 */
[----:B------:R-:W-:Y:S02]  /*abd0*/  IABS R5, R48 ;  /* 0x0000003000057213 */ /* 0x000fe40000000000 */
[C---:B------:R-:W-:Y:S02]  /*abe0*/  IADD3 R9, R48.reuse, -0x80, RZ ;  /* 0xffffff8030097810 */ /* 0x040fe40007ffe0ff */
[----:B------:R-:W-:Y:S01]  /*abf0*/  LOP3.LUT R48, R48, c[0x0][0x2d0], RZ, 0x3c, !PT ;  /* 0x0000b40030307a12 */ /* 0x000fe200078e3cff */
[----:B------:R-:W-:-:S05]  /*ac00*/  IMAD.HI.U32 R11, R8, R5, RZ ;  /* 0x00000005080b7227 */ /* 0x000fca00078e00ff */
[----:B------:R-:W-:-:S05]  /*ac10*/  IADD3 R10, -R11, RZ, RZ ;  /* 0x000000ff0b0a7210 */ /* 0x000fca0007ffe1ff */
[----:B------:R-:W-:Y:S01]  /*ac20*/  IMAD R10, R117, R10, R5 ;  /* 0x0000000a750a7224 */ /* 0x000fe200078e0205 */
        /* <DEDUP_REMOVED lines=40> */
[C---:B------:R-:W-:Y:S02]  /*aeb0*/  IMAD R12, R5.reuse, c[0x0][0x184], R12 ;  /* 0x00006100050c7a24 */ /* 0x040fe400078e020c */
[----:B------:R-:W-:-:S04]  /*aec0*/  IMAD.WIDE.U32 R8, R5, c[0x0][0x180], R8 ;  /* 0x0000600005087a25 */ /* 0x000fc800078e0008 */
[----:B------:R-:W-:Y:S01]  /*aed0*/  IMAD.IADD R12, R9, 0x1, R12 ;  /* 0x00000001090c7824 */ /* 0x000fe200078e020c */
[----:B------:R-:W-:Y:S01]  /*aee0*/  MOV R9, R8 ;  /* 0x0000000800097202 */ /* 0x000fe20000000f00 */
[----:B------:R-:W-:Y:S05]  /*aef0*/  BRA `(.L_x_2845) ;  /* 0x0000002000007947 */ /* 0x000fea0003800000 */
.L_x_2844:
[----:B------:R-:W-:-:S04]  /*af00*/  LEA R9, -R116, RZ, 0x7 ;  /* 0x000000ff74097211 */ /* 0x000fc800078e39ff */
[----:B------:R-:W-:Y:S02]  /*af10*/  SHF.R.S32.HI R12, RZ, 0x1f, R9 ;  /* 0x0000001fff0c7819 */ /* 0x000fe40000011409 */
.L_x_2845:
        /* <DEDUP_REMOVED lines=110> */
.L_x_2847:
[----:B------:R-:W-:Y:S05]  /*b600*/  BSYNC B0 ;  /* 0x0000000000007941 */ /* 0x000fea0003800000 */
.L_x_2846:
[----:B------:R-:W0:Y:S01]  /*b610*/  LDGDEPBAR ;  /* 0x00000000000079af */ /* 0x000e220000000000 */
[----:B------:R-:W-:-:S04]  /*b620*/  LEA R190, P0, R9, R190, 0x1 ;  /* 0x000000be09be7211 */ /* 0x000fc800078008ff */
[----:B------:R-:W-:Y:S02]  /*b630*/  LEA.HI.X R191, R9, R191, R12, 0x1, P0 ;  /* 0x000000bf09bf7211 */ /* 0x000fe400000f0c0c */
.L_x_2843:
        /* <DEDUP_REMOVED lines=74> */
[----:B-1----:R-:W-:-:S03]  /*bae0*/  FMNMX.FTZ R57, R8, R57, !PT ;  /* 0x0000003908397209 */ /* 0x002fc60007810000 */
[----:B------:R-:W1:Y:S01]  /*baf0*/  LDSM.16.MT88.4 R8, [R168+0x9000] ;  /* 0x00900000a808783b */ /* 0x000e620000004200 */
[----:B--2---:R-:W-:Y:S01]  /*bb00*/  FMNMX.FTZ R56, R5, R56, !PT ;  /* 0x0000003805387209 */ /* 0x004fe20007810000 */
[C---:B------:R-:W-:Y:S01]  /*bb10*/  FMUL.FTZ R162, R57.reuse, c[0x0][0x23c] ;  /* 0x00008f0039a27a20 */ /* 0x040fe20000410000 */
[----:B------:R-:W-:Y:S02]  /*bb20*/  FSETP.NEU.FTZ.AND P1, PT, R57, -INF , PT ;  /* 0xff8000003900780b */ /* 0x000fe40003f3d000 */
[C---:B------:R-:W-:Y:S01]  /*bb30*/  FSETP.NEU.FTZ.AND P0, PT, R56.reuse, -INF , PT ;  /* 0xff8000003800780b */ /* 0x040fe20003f1d000 */
[----:B------:R-:W-:Y:S01]  /*bb40*/  FMUL.FTZ R65, R56, c[0x0][0x23c] ;  /* 0x00008f0038417a20 */ /* 0x000fe20000410000 */
[----:B------:R-:W-:-:S04]  /*bb50*/  FSEL R162, R162, RZ, P1 ;  /* 0x000000ffa2a27208 */ /* 0x000fc80000800000 */
[----:B------:R-:W-:Y:S01]  /*bb60*/  FSEL R65, R65, RZ, P0 ;  /* 0x000000ff41417208 */ /* 0x000fe20000000000 */
[--C-:B------:R-:W-:Y:S01]  /*bb70*/  FFMA.FTZ R199, R6, c[0x0][0x23c], -R162.reuse ;  /* 0x00008f0006c77a23 */ /* 0x100fe200000108a2 */
[----:B------:R-:W-:Y:S01]  /*bb80*/  FSEL R6, R57, RZ, P1 ;  /* 0x000000ff39067208 */ /* 0x000fe20000800000 */
[----:B------:R-:W-:Y:S02]  /*bb90*/  FFMA.FTZ R127, R41, c[0x0][0x23c], -R162 ;  /* 0x00008f00297f7a23 */ /* 0x000fe400000108a2 */
[--C-:B------:R-:W-:Y:S02]  /*bba0*/  FFMA.FTZ R146, R40, c[0x0][0x23c], -R65.reuse ;  /* 0x00008f0028927a23 */ /* 0x100fe40000010841 */
[----:B------:R-:W-:Y:S01]  /*bbb0*/  FFMA.FTZ R129, R42, c[0x0][0x23c], -R65 ;  /* 0x00008f002a817a23 */ /* 0x000fe20000010841 */
[----:B------:R-:W-:Y:S01]  /*bbc0*/  MUFU.EX2 R199, R199 ;  /* 0x000000c700c77308 */ /* 0x000fe20000000800 */
[----:B------:R-:W2:Y:S01]  /*bbd0*/  LDSM.16.MT88.4 R40, [R168+0xd000] ;  /* 0x00d00000a828783b */ /* 0x000ea20000004200 */
[----:B------:R-:W-:Y:S01]  /*bbe0*/  FADD.FTZ R6, R3, -R6 ;  /* 0x8000000603067221 */ /* 0x000fe20000010000 */
[----:B------:R-:W-:Y:S01]  /*bbf0*/  FSEL R3, R56, RZ, P0 ;  /* 0x000000ff38037208 */ /* 0x000fe20000000000 */
[----:B------:R-:W-:-:S02]  /*bc00*/  FFMA.FTZ R133, R49, c[0x0][0x23c], -R162 ;  /* 0x00008f0031857a23 */ /* 0x000fc400000108a2 */
[--C-:B------:R-:W-:Y:S02]  /*bc10*/  FFMA.FTZ R136, R45, c[0x0][0x23c], -R162.reuse ;  /* 0x00008f002d887a23 */ /* 0x100fe400000108a2 */
[----:B------:R-:W-:Y:S01]  /*bc20*/  FADD.FTZ R3, R2, -R3 ;  /* 0x8000000302037221 */ /* 0x000fe20000010000 */
[----:B------:R-:W-:Y:S01]  /*bc30*/  MUFU.EX2 R127, R127 ;  /* 0x0000007f007f7308 */ /* 0x000fe20000000800 */
[--C-:B------:R-:W-:Y:S02]  /*bc40*/  FFMA.FTZ R202, R4, c[0x0][0x23c], -R65.reuse ;  /* 0x00008f0004ca7a23 */ /* 0x100fe40000010841 */
[----:B------:R-:W-:Y:S02]  /*bc50*/  FFMA.FTZ R137, R44, c[0x0][0x23c], -R65 ;  /* 0x00008f002c897a23 */ /* 0x000fe40000010841 */
[----:B------:R-:W-:Y:S02]  /*bc60*/  FMUL.FTZ R201, R6, c[0x0][0x23c] ;  /* 0x00008f0006c97a20 */ /* 0x000fe40000410000 */
[----:B------:R-:W-:Y:S01]  /*bc70*/  FMUL.FTZ R197, R3, c[0x0][0x23c] ;  /* 0x00008f0003c57a20 */ /* 0x000fe20000410000 */
[----:B------:R-:W3:Y:S01]  /*bc80*/  MUFU.EX2 R133, R133 ;  /* 0x0000008500857308 */ /* 0x000ee20000000800 */
[----:B------:R-:W-:-:S02]  /*bc90*/  FFMA.FTZ R134, R61, c[0x0][0x23c], -R162 ;  /* 0x00008f003d867a23 */ /* 0x000fc400000108a2 */
[--C-:B------:R-:W-:Y:S02]  /*bca0*/  FFMA.FTZ R125, R59, c[0x0][0x23c], -R162.reuse ;  /* 0x00008f003b7d7a23 */ /* 0x100fe400000108a2 */
[--C-:B------:R-:W-:Y:S02]  /*bcb0*/  FFMA.FTZ R61, R205, c[0x0][0x23c], -R162.reuse ;  /* 0x00008f00cd3d7a23 */ /* 0x100fe400000108a2 */
[----:B------:R-:W-:Y:S01]  /*bcc0*/  FFMA.FTZ R58, R123, c[0x0][0x23c], -R162 ;  /* 0x00008f007b3a7a23 */ /* 0x000fe200000108a2 */
[----:B------:R-:W4:Y:S01]  /*bcd0*/  MUFU.EX2 R136, R136 ;  /* 0x0000008800887308 */ /* 0x000f220000000800 */
[--C-:B------:R-:W-:Y:S02]  /*bce0*/  FFMA.FTZ R132, R130, c[0x0][0x23c], -R65.reuse ;  /* 0x00008f0082847a23 */ /* 0x100fe40000010841 */
[--C-:B------:R-:W-:Y:S02]  /*bcf0*/  FFMA.FTZ R59, R208, c[0x0][0x23c], -R65.reuse ;  /* 0x00008f00d03b7a23 */ /* 0x100fe40000010841 */
[----:B------:R-:W-:-:S02]  /*bd00*/  FFMA.FTZ R3, R206, c[0x0][0x23c], -R65 ;  /* 0x00008f00ce037a23 */ /* 0x000fc40000010841 */
[----:B------:R-:W-:Y:S01]  /*bd10*/  FFMA.FTZ R2, R124, c[0x0][0x23c], -R65 ;  /* 0x00008f007c027a23 */ /* 0x000fe20000010841 */
[----:B------:R-:W-:Y:S01]  /*bd20*/  MUFU.EX2 R202, R202 ;  /* 0x000000ca00ca7308 */ /* 0x000fe20000000800 */
[----:B---3--:R-:W-:Y:S01]  /*bd30*/  F2FP.BF16.PACK_AB R48, R133, R199 ;  /* 0x000000c78530723e */ /* 0x008fe200000010ff */
[--C-:B------:R-:W-:Y:S02]  /*bd40*/  FFMA.FTZ R130, R121, c[0x0][0x23c], -R162.reuse ;  /* 0x00008f0079827a23 */ /* 0x100fe400000108a2 */
[--C-:B------:R-:W-:Y:S02]  /*bd50*/  FFMA.FTZ R123, R67, c[0x0][0x23c], -R162.reuse ;  /* 0x00008f00437b7a23 */ /* 0x100fe400000108a2 */
[--C-:B------:R-:W-:Y:S02]  /*bd60*/  FFMA.FTZ R124, R203, c[0x0][0x23c], -R162.reuse ;  /* 0x00008f00cb7c7a23 */ /* 0x100fe400000108a2 */
[----:B------:R-:W3:Y:S01]  /*bd70*/  MUFU.EX2 R137, R137 ;  /* 0x0000008900897308 */ /* 0x000ee20000000800 */
        /* <DEDUP_REMOVED lines=9> */
[----:B------:R-:W5:Y:S01]  /*be10*/  MUFU.EX2 R197, R197 ;  /* 0x000000c500c57308 */ /* 0x000f620000000800 */
[----:B---3--:R-:W-:Y:S01]  /*be20*/  F2FP.BF16.PACK_AB R49, R137, R202 ;  /* 0x000000ca8931723e */ /* 0x008fe200000010ff */
        /* <DEDUP_REMOVED lines=8> */
[----:B------:R-:W3:Y:S01]  /*beb0*/  MUFU.EX2 R129, R129 ;  /* 0x0000008100817308 */ /* 0x000ee20000000800 */
        /* <DEDUP_REMOVED lines=9> */
[----:B---3--:R-:W-:Y:S01]  /*bf50*/  F2FP.BF16.PACK_AB R51, R129, R146 ;  /* 0x000000928133723e */ /* 0x008fe200000010ff */
[-C--:B------:R-:W-:Y:S01]  /*bf60*/  FMUL.FTZ R28, R88, R201.reuse ;  /* 0x000000c9581c7220 */ /* 0x080fe20000410000 */
[----:B------:R-:W3:Y:S01]  /*bf70*/  MUFU.EX2 R125, R125 ;  /* 0x0000007d007d7308 */ /* 0x000ee20000000800 */
        /* <DEDUP_REMOVED lines=27> */
[----:B--2---:R-:W-:Y:S01]  /*c130*/  HMMA.16816.F32.BF16 R36, R48, R40, R36 ;  /* 0x000000283024723c */ /* 0x004fe20000041824 */
[-C--:B------:R-:W-:Y:S01]  /*c140*/  FMUL.FTZ R84, R84, R201.reuse ;  /* 0x000000c954547220 */ /* 0x080fe20000410000 */
[----:B------:R-:W-:Y:S01]  /*c150*/  MUFU.EX2 R3, R3 ;  /* 0x0000000300037308 */ /* 0x000fe20000000800 */
[----:B------:R-:W-:-:S02]  /*c160*/  FMUL.FTZ R85, R85, R201 ;  /* 0x000000c955557220 */ /* 0x000fc40000410000 */
[-C--:B------:R-:W-:Y:S02]  /*c170*/  FMUL.FTZ R86, R86, R197.reuse ;  /* 0x000000c556567220 */ /* 0x080fe40000410000 */
[----:B------:R-:W-:Y:S01]  /*c180*/  FMUL.FTZ R87, R87, R197 ;  /* 0x000000c557577220 */ /* 0x000fe20000410000 */
[C---:B------:R-:W-:Y:S01]  /*c190*/  HMMA.16816.F32.BF16 R8, R48.reuse, R10, R108 ;  /* 0x0000000a3008723c */ /* 0x040fe2000004186c */
[-C--:B------:R-:W-:Y:S01]  /*c1a0*/  FMUL.FTZ R76, R76, R201.reuse ;  /* 0x000000c94c4c7220 */ /* 0x080fe20000410000 */
[----:B------:R-:W2:Y:S01]  /*c1b0*/  MUFU.EX2 R2, R2 ;  /* 0x0000000200027308 */ /* 0x000ea20000000800 */
        /* <DEDUP_REMOVED lines=13> */
[----:B------:R-:W4:Y:S01]  /*c290*/  LDSM.16.MT88.4 R72, [R168+0x9400] ;  /* 0x00940000a848783b */ /* 0x000f220000004200 */
[----:B------:R-:W-:Y:S01]  /*c2a0*/  FMUL.FTZ R69, R69, R201 ;  /* 0x000000c945457220 */ /* 0x000fe20000410000 */
[----:B------:R-:W5:Y:S01]  /*c2b0*/  MUFU.EX2 R123, R123 ;  /* 0x0000007b007b7308 */ /* 0x000f620000000800 */
        /* <DEDUP_REMOVED lines=18> */
[----:B------:R-:W-:Y:S01]  /*c3e0*/  FADD.FTZ R133, R133, R76 ;  /* 0x0000004c85857221 */ /* 0x000fe20000010000 */
[----:B------:R-:W-:Y:S01]  /*c3f0*/  MUFU.EX2 R128, R128 ;  /* 0x0000008000807308 */ /* 0x000fe20000000800 */
[----:B------:R-:W-:Y:S01]  /*c400*/  LDSM.16.MT88.4 R76, [R168+0xe000] ;  /* 0x00e00000a84c783b */ /* 0x000fe20000004200 */
[--C-:B------:R-:W-:Y:S01]  /*c410*/  FFMA.FTZ R143, R143, c[0x0][0x23c], -R162.reuse ;  /* 0x00008f008f8f7a23 */ /* 0x100fe200000108a2 */
[----:B---3--:R-:W-:Y:S01]  /*c420*/  F2FP.BF16.PACK_AB R52, R125, R134 ;  /* 0x000000867d34723e */ /* 0x008fe200000010ff */
[----:B------:R-:W-:Y:S01]  /*c430*/  HMMA.16816.F32.BF16 R48, R48, R54, R68 ;  /* 0x000000363030723c */ /* 0x000fe20000041844 */
[----:B------:R-:W3:Y:S01]  /*c440*/  LDSM.16.MT88.4 R68, [R118+0x9400] ;  /* 0x009400007644783b */ /* 0x000ee20000004200 */
[----:B-1----:R-:W-:Y:S01]  /*c450*/  F2FP.BF16.PACK_AB R53, R59, R132 ;  /* 0x000000843b35723e */ /* 0x002fe200000010ff */
[--C-:B------:R-:W-:Y:S01]  /*c460*/  FFMA.FTZ R145, R145, c[0x0][0x23c], -R162.reuse ;  /* 0x00008f0091917a23 */ /* 0x100fe200000108a2 */
[----:B------:R-:W1:Y:S01]  /*c470*/  MUFU.EX2 R121, R121 ;  /* 0x0000007900797308 */ /* 0x000e620000000800 */
[----:B------:R-:W-:-:S02]  /*c480*/  FFMA.FTZ R147, R147, c[0x0][0x23c], -R162 ;  /* 0x00008f0093937a23 */ /* 0x000fc400000108a2 */
[----:B------:R-:W-:Y:S01]  /*c490*/  F2FP.BF16.PACK_AB R54, R58, R61 ;  /* 0x0000003d3a36723e */ /* 0x000fe200000010ff */
[--C-:B------:R-:W-:Y:S01]  /*c4a0*/  FFMA.FTZ R149, R149, c[0x0][0x23c], -R162.reuse ;  /* 0x00008f0095957a23 */ /* 0x100fe200000108a2 */
[----:B--2---:R-:W-:Y:S01]  /*c4b0*/  F2FP.BF16.PACK_AB R55, R2, R3 ;  /* 0x000000030237723e */ /* 0x004fe200000010ff */
[----:B------:R-:W-:Y:S02]  /*c4c0*/  FFMA.FTZ R153, R153, c[0x0][0x23c], -R162 ;  /* 0x00008f0099997a23 */ /* 0x000fe400000108a2 */
[----:B------:R-:W-:Y:S01]  /*c4d0*/  MUFU.EX2 R116, R116 ;  /* 0x0000007400747308 */ /* 0x000fe20000000800 */
[----:B------:R-:W-:Y:S02]  /*c4e0*/  FFMA.FTZ R202, R193, R197, R202 ;  /* 0x000000c5c1ca7223 */ /* 0x000fe400000100ca */
[----:B------:R-:W-:Y:S01]  /*c4f0*/  FADD.FTZ R136, R136, R133 ;  /* 0x0000008588887221 */ /* 0x000fe20000010000 */
[----:B----4-:R-:W-:Y:S01]  /*c500*/  HMMA.16816.F32.BF16 R4, R52, R72, R4 ;  /* 0x000000483404723c */ /* 0x010fe20000041804 */
[----:B------:R-:W-:-:S02]  /*c510*/  FADD.FTZ R137, R137, R202 ;  /* 0x000000ca89897221 */ /* 0x000fc40000010000 */
[----:B------:R-:W-:Y:S01]  /*c520*/  FADD.FTZ R127, R127, R136 ;  /* 0x000000887f7f7221 */ /* 0x000fe20000010000 */
[----:B------:R-:W2:Y:S01]  /*c530*/  MUFU.EX2 R67, R67 ;  /* 0x0000004300437308 */ /* 0x000ea20000000800 */
[----:B------:R-:W-:Y:S02]  /*c540*/  FADD.FTZ R146, R146, R137 ;  /* 0x0000008992927221 */ /* 0x000fe40000010000 */
[----:B------:R-:W-:Y:S01]  /*c550*/  FFMA.FTZ R151, R151, c[0x0][0x23c], -R162 ;  /* 0x00008f0097977a23 */ /* 0x000fe200000108a2 */
[----:B------:R-:W-:Y:S01]  /*c560*/  HMMA.16816.F32.BF16 R8, R52, R74, R8 ;  /* 0x0000004a3408723c */ /* 0x000fe20000041808 */
[----:B------:R-:W4:Y:S01]  /*c570*/  LDSM.16.MT88.4 R72, [R168+0xb400] ;  /* 0x00b40000a848783b */ /* 0x000f220000004200 */
[----:B------:R-:W-:Y:S02]  /*c580*/  FADD.FTZ R129, R129, R146 ;  /* 0x0000009281817221 */ /* 0x000fe40000010000 */
[----:B------:R-:W-:Y:S01]  /*c590*/  MUFU.EX2 R188, R188 ;  /* 0x000000bc00bc7308 */ /* 0x000fe20000000800 */
[----:B------:R-:W-:-:S02]  /*c5a0*/  FFMA.FTZ R158, R158, c[0x0][0x23c], -R162 ;  /* 0x00008f009e9e7a23 */ /* 0x000fc400000108a2 */
[----:B------:R-:W-:Y:S02]  /*c5b0*/  FADD.FTZ R132, R132, R129 ;  /* 0x0000008184847221 */ /* 0x000fe40000010000 */
[----:B------:R-:W-:Y:S02]  /*c5c0*/  FFMA.FTZ R157, R157, c[0x0][0x23c], -R162 ;  /* 0x00008f009d9d7a23 */ /* 0x000fe400000108a2 */
[----:B------:R-:W-:Y:S01]  /*c5d0*/  FADD.FTZ R132, R59, R132 ;  /* 0x000000843b847221 */ /* 0x000fe20000010000 */
[----:B------:R-:W1:Y:S01]  /*c5e0*/  MUFU.EX2 R165, R165 ;  /* 0x000000a500a57308 */ /* 0x000e620000000800 */
[----:B------:R-:W-:Y:S02]  /*c5f0*/  FFMA.FTZ R135, R135, c[0x0][0x23c], -R162 ;  /* 0x00008f0087877a23 */ /* 0x000fe400000108a2 */
[----:B------:R-:W-:Y:S01]  /*c600*/  FADD.FTZ R3, R3, R132 ;  /* 0x0000008403037221 */ /* 0x000fe20000010000 */
[----:B---3--:R-:W-:Y:S01]  /*c610*/  HMMA.16816.F32.BF16 R12, R52, R68, R12 ;  /* 0x00000044340c723c */ /* 0x008fe2000004180c */
[----:B------:R-:W-:-:S03]  /*c620*/  FFMA.FTZ R63, R63, c[0x0][0x23c], -R65 ;  /* 0x00008f003f3f7a23 */ /* 0x000fc60000010841 */
[----:B------:R-:W-:Y:S01]  /*c630*/  MUFU.EX2 R164, R164 ;  /* 0x000000a400a47308 */ /* 0x000fe20000000800 */
[----:B------:R-:W-:Y:S02]  /*c640*/  FADD.FTZ R3, R2, R3 ;  /* 0x0000000302037221 */ /* 0x000fe40000010000 */
[--C-:B------:R-:W-:Y:S01]  /*c650*/  FFMA.FTZ R62, R62, c[0x0][0x23c], -R65.reuse ;  /* 0x00008f003e3e7a23 */ /* 0x100fe20000010841 */
[C---:B------:R-:W-:Y:S01]  /*c660*/  HMMA.16816.F32.BF16 R16, R52.reuse, R70, R16 ;  /* 0x000000463410723c */ /* 0x040fe20000041810 */
[----:B------:R-:W3:Y:S01]  /*c670*/  LDSM.16.MT88.4 R68, [R118+0xb400] ;  /* 0x00b400007644783b */ /* 0x000ee20000004200 */
[----:B------:R-:W-:Y:S02]  /*c680*/  FFMA.FTZ R60, R60, c[0x0][0x23c], -R65 ;  /* 0x00008f003c3c7a23 */ /* 0x000fe40000010841 */
[----:B------:R-:W-:Y:S08]  /*c690*/  MUFU.EX2 R161, R161 ;  /* 0x000000a100a17308 */ /* 0x000ff00000000800 */
[----:B------:R-:W-:Y:S01]  /*c6a0*/  MUFU.EX2 R192, R200 ;  /* 0x000000c800c07308 */ /* 0x000fe20000000800 */
[C---:B----4-:R-:W-:Y:S07]  /*c6b0*/  HMMA.16816.F32.BF16 R20, R52.reuse, R72, R20 ;  /* 0x000000483414723c */ /* 0x050fee0000041814 */
[----:B------:R-:W4:Y:S01]  /*c6c0*/  MUFU.EX2 R167, R167 ;  /* 0x000000a700a77308 */ /* 0x000f220000000800 */
[C---:B------:R-:W-:Y:S01]  /*c6d0*/  HMMA.16816.F32.BF16 R24, R52.reuse, R74, R24 ;  /* 0x0000004a3418723c */ /* 0x040fe20000041818 */
[----:B------:R-:W1:Y:S06]  /*c6e0*/  LDSM.16.MT88.4 R72, [R168+0xd400] ;  /* 0x00d40000a848783b */ /* 0x000e6c0000004200 */
[----:B------:R-:W-:Y:S08]  /*c6f0*/  MUFU.EX2 R166, R166 ;  /* 0x000000a600a67308 */ /* 0x000ff00000000800 */
[----:B------:R-:W1:Y:S01]  /*c700*/  MUFU.EX2 R163, R163 ;  /* 0x000000a300a37308 */ /* 0x000e620000000800 */
[C---:B---3--:R-:W-:Y:S07]  /*c710*/  HMMA.16816.F32.BF16 R28, R52.reuse, R68, R28 ;  /* 0x00000044341c723c */ /* 0x048fee000004181c */
[----:B------:R-:W-:Y:S01]  /*c720*/  MUFU.EX2 R152, R152 ;  /* 0x0000009800987308 */ /* 0x000fe20000000800 */
[C---:B------:R-:W-:Y:S01]  /*c730*/  HMMA.16816.F32.BF16 R32, R52.reuse, R70, R32 ;  /* 0x000000463420723c */ /* 0x040fe20000041820 */
[----:B------:R-:W3:Y:S06]  /*c740*/  LDSM.16.MT88.4 R68, [R118+0xd400] ;  /* 0x00d400007644783b */ /* 0x000eec0000004200 */
[----:B------:R-:W-:Y:S08]  /*c750*/  MUFU.EX2 R151, R151 ;  /* 0x0000009700977308 */ /* 0x000ff00000000800 */
[----:B------:R-:W-:Y:S01]  /*c760*/  MUFU.EX2 R158, R158 ;  /* 0x0000009e009e7308 */ /* 0x000fe20000000800 */
[C---:B-1----:R-:W-:Y:S07]  /*c770*/  HMMA.16816.F32.BF16 R36, R52.reuse, R72, R36 ;  /* 0x000000483424723c */ /* 0x042fee0000041824 */
[----:B------:R-:W-:Y:S01]  /*c780*/  MUFU.EX2 R157, R157 ;  /* 0x0000009d009d7308 */ /* 0x000fe20000000800 */
[C---:B------:R-:W-:Y:S01]  /*c790*/  HMMA.16816.F32.BF16 R40, R52.reuse, R74, R40 ;  /* 0x0000004a3428723c */ /* 0x040fe20000041828 */
[----:B------:R-:W1:Y:S07]  /*c7a0*/  LDSM.16.MT88.4 R72, [R168+0x9800] ;  /* 0x00980000a848783b */ /* 0x000e6e0000004200 */
[C---:B---3--:R-:W-:Y:S08]  /*c7b0*/  HMMA.16816.F32.BF16 R44, R52.reuse, R68, R44 ;  /* 0x00000044342c723c */ /* 0x048ff0000004182c */
[----:B------:R-:W-:Y:S01]  /*c7c0*/  HMMA.16816.F32.BF16 R48, R52, R70, R48 ;  /* 0x000000463430723c */ /* 0x000fe20000041830 */
[----:B------:R-:W3:Y:S06]  /*c7d0*/  LDSM.16.MT88.4 R68, [R118+0x9800] ;  /* 0x009800007644783b */ /* 0x000eec0000004200 */
[----:B-----5:R-:W-:-:S02]  /*c7e0*/  F2FP.BF16.PACK_AB R52, R123, R130 ;  /* 0x000000827b34723e */ /* 0x020fc400000010ff */
[----:B------:R-:W-:Y:S01]  /*c7f0*/  F2FP.BF16.PACK_AB R53, R121, R128 ;  /* 0x000000807935723e */ /* 0x000fe200000010ff */
[----:B------:R-:W-:Y:S01]  /*c800*/  FADD.FTZ R128, R128, R3 ;  /* 0x0000000380807221 */ /* 0x000fe20000010000 */
[----:B------:R-:W-:Y:S02]  /*c810*/  F2FP.BF16.PACK_AB R54, R117, R124 ;  /* 0x0000007c7536723e */ /* 0x000fe400000010ff */
[----:B--2---:R-:W-:Y:S01]  /*c820*/  F2FP.BF16.PACK_AB R55, R67, R116 ;  /* 0x000000744337723e */ /* 0x004fe200000010ff */
[----:B------:R-:W-:-:S04]  /*c830*/  FADD.FTZ R121, R121, R128 ;  /* 0x0000008079797221 */ /* 0x000fc80000010000 */
[----:B------:R-:W-:Y:S02]  /*c840*/  FADD.FTZ R116, R116, R121 ;  /* 0x0000007974747221 */ /* 0x000fe40000010000 */
[----:B-1----:R-:W-:Y:S02]  /*c850*/  HMMA.16816.F32.BF16 R4, R52, R72, R4 ;  /* 0x000000483404723c */ /* 0x002fe40000041804 */
[----:B------:R-:W-:-:S06]  /*c860*/  FADD.FTZ R67, R67, R116 ;  /* 0x0000007443437221 */ /* 0x000fcc0000010000 */
[C---:B------:R-:W-:Y:S01]  /*c870*/  HMMA.16816.F32.BF16 R8, R52.reuse, R74, R8 ;  /* 0x0000004a3408723c */ /* 0x040fe20000041808 */
[----:B------:R-:W1:Y:S07]  /*c880*/  LDSM.16.MT88.4 R72, [R168+0xb800] ;  /* 0x00b80000a848783b */ /* 0x000e6e0000004200 */
[C---:B---3--:R-:W-:Y:S08]  /*c890*/  HMMA.16816.F32.BF16 R12, R52.reuse, R68, R12 ;  /* 0x00000044340c723c */ /* 0x048ff0000004180c */
        /* <DEDUP_REMOVED lines=12> */
[----:B------:R-:W-:Y:S01]  /*c960*/  F2FP.BF16.PACK_AB R68, R165, R188 ;  /* 0x000000bca544723e */ /* 0x000fe200000010ff */
[----:B------:R-:W-:Y:S01]  /*c970*/  HMMA.16816.F32.BF16 R48, R52, R70, R48 ;  /* 0x000000463430723c */ /* 0x000fe20000041830 */
[----:B------:R-:W2:Y:S01]  /*c980*/  LDSM.16.MT88.4 R52, [R168+0x9c00] ;  /* 0x009c0000a834783b */ /* 0x000ea20000004200 */
[----:B----4-:R-:W-:Y:S01]  /*c990*/  F2FP.BF16.PACK_AB R69, R167, R192 ;  /* 0x000000c0a745723e */ /* 0x010fe200000010ff */
[----:B------:R-:W-:-:S04]  /*c9a0*/  FADD.FTZ R192, R192, R67 ;  /* 0x00000043c0c07221 */ /* 0x000fc80000010000 */
[----:B------:R-:W-:Y:S01]  /*c9b0*/  F2FP.BF16.PACK_AB R70, R161, R164 ;  /* 0x000000a4a146723e */ /* 0x000fe200000010ff */
[----:B------:R-:W-:Y:S01]  /*c9c0*/  FADD.FTZ R167, R167, R192 ;  /* 0x000000c0a7a77221 */ /* 0x000fe20000010000 */
[----:B------:R-:W-:-:S03]  /*c9d0*/  F2FP.BF16.PACK_AB R71, R163, R166 ;  /* 0x000000a6a347723e */ /* 0x000fc600000010ff */
[----:B------:R-:W-:-:S04]  /*c9e0*/  FADD.FTZ R166, R166, R167 ;  /* 0x000000a7a6a67221 */ /* 0x000fc80000010000 */
[----:B------:R-:W-:Y:S01]  /*c9f0*/  FADD.FTZ R163, R163, R166 ;  /* 0x000000a6a3a37221 */ /* 0x000fe20000010000 */
[C---:B-1----:R-:W-:Y:S08]  /*ca00*/  HMMA.16816.F32.BF16 R12, R68.reuse, R72, R12 ;  /* 0x00000048440c723c */ /* 0x042ff0000004180c */
[C---:B------:R-:W-:Y:S08]  /*ca10*/  HMMA.16816.F32.BF16 R16, R68.reuse, R74, R16 ;  /* 0x0000004a4410723c */ /* 0x040ff00000041810 */
[C---:B--2---:R-:W-:Y:S01]  /*ca20*/  HMMA.16816.F32.BF16 R112, R68.reuse, R52, R4 ;  /* 0x000000344470723c */ /* 0x044fe20000041804 */
[----:B------:R-:W1:Y:S07]  /*ca30*/  LDSM.16.MT88.4 R4, [R118+0xbc00] ;  /* 0x00bc00007604783b */ /* 0x000e6e0000004200 */
[C---:B------:R-:W-:Y:S01]  /*ca40*/  HMMA.16816.F32.BF16 R8, R68.reuse, R54, R8 ;  /* 0x000000364408723c */ /* 0x040fe20000041808 */
[----:B------:R-:W2:Y:S07]  /*ca50*/  LDSM.16.MT88.4 R52, [R168+0xbc00] ;  /* 0x00bc0000a834783b */ /* 0x000eae0000004200 */
[C---:B-1----:R-:W-:Y:S08]  /*ca60*/  HMMA.16816.F32.BF16 R28, R68.reuse, R4, R28 ;  /* 0x00000004441c723c */ /* 0x042ff0000004181c */
[C---:B--2---:R-:W-:Y:S08]  /*ca70*/  HMMA.16816.F32.BF16 R20, R68.reuse, R52, R20 ;  /* 0x000000344414723c */ /* 0x044ff00000041814 */
        /* <DEDUP_REMOVED lines=10> */
[----:B--2---:R-:W-:Y:S01]  /*cb20*/  HMMA.16816.F32.BF16 R44, R68, R4, R44 ;  /* 0x00000004442c723c */ /* 0x004fe2000004182c */
[----:B------:R-:W-:-:S04]  /*cb30*/  FFMA.FTZ R55, R156, c[0x0][0x23c], -R162 ;  /* 0x00008f009c377a23 */ /* 0x000fc800000108a2 */
[----:B------:R-:W-:Y:S03]  /*cb40*/  MUFU.EX2 R54, R54 ;  /* 0x0000003600367308 */ /* 0x000fe60000000800 */
[----:B------:R-:W-:Y:S05]  /*cb50*/  HMMA.16816.F32.BF16 R68, R68, R6, R48 ;  /* 0x000000064444723c */ /* 0x000fea0000041830 */
[----:B------:R-:W1:Y:S02]  /*cb60*/  MUFU.EX2 R55, R55 ;  /* 0x0000003700377308 */ /* 0x000e640000000800 */
[----:B------:R-:W-:-:S02]  /*cb70*/  FFMA.FTZ R48, R148, c[0x0][0x23c], -R65 ;  /* 0x00008f0094307a23 */ /* 0x000fc40000010841 */
[----:B------:R-:W-:-:S04]  /*cb80*/  FFMA.FTZ R49, R150, c[0x0][0x23c], -R65 ;  /* 0x00008f0096317a23 */ /* 0x000fc80000010841 */
[----:B------:R-:W2:Y:S08]  /*cb90*/  MUFU.EX2 R53, R53 ;  /* 0x0000003500357308 */ /* 0x000eb00000000800 */
[----:B------:R-:W3:Y:S01]  /*cba0*/  MUFU.EX2 R51, R154 ;  /* 0x0000009a00337308 */ /* 0x000ee20000000800 */
[----:B-1----:R-:W-:-:S07]  /*cbb0*/  F2FP.BF16.PACK_AB R4, R55, R54 ;  /* 0x000000363704723e */ /* 0x002fce00000010ff */
[----:B------:R-:W-:Y:S01]  /*cbc0*/  MUFU.EX2 R48, R48 ;  /* 0x0000003000307308 */ /* 0x000fe20000000800 */
[----:B--2---:R-:W-:-:S07]  /*cbd0*/  F2FP.BF16.PACK_AB R6, R53, R52 ;  /* 0x000000343506723e */ /* 0x004fce00000010ff */
[----:B------:R-:W1:Y:S01]  /*cbe0*/  MUFU.EX2 R49, R49 ;  /* 0x0000003100317308 */ /* 0x000e620000000800 */
[----:B---3--:R-:W-:Y:S01]  /*cbf0*/  F2FP.BF16.PACK_AB R5, R51, R152 ;  /* 0x000000983305723e */ /* 0x008fe200000010ff */
[----:B------:R-:W-:-:S04]  /*cc00*/  FADD.FTZ R152, R152, R163 ;  /* 0x000000a398987221 */ /* 0x000fc80000010000 */
[----:B------:R-:W-:Y:S01]  /*cc10*/  FADD.FTZ R51, R51, R152 ;  /* 0x0000009833337221 */ /* 0x000fe20000010000 */
[----:B-1----:R-:W-:-:S03]  /*cc20*/  F2FP.BF16.PACK_AB R7, R49, R48 ;  /* 0x000000303107723e */ /* 0x002fc600000010ff */
        /* <DEDUP_REMOVED lines=21> */
[----:B------:R-:W-:Y:S05]  /*cd80*/  MUFU.EX2 R30, R143 ;  /* 0x0000008f001e7308 */ /* 0x000fea0000000800 */
[----:B------:R-:W-:Y:S01]  /*cd90*/  FADD.FTZ R46, R134, R127 ;  /* 0x0000007f862e7221 */ /* 0x000fe20000010000 */
[----:B------:R-:W-:Y:S01]  /*cda0*/  HMMA.16816.F32.BF16 R68, R4, R10, R68 ;  /* 0x0000000a0444723c */ /* 0x000fe20000041844 */
[----:B------:R-:W1:Y:S01]  /*cdb0*/  LDSM.16.MT88.4 R8, [R168+0xc400] ;  /* 0x00c40000a808783b */ /* 0x000e620000004200 */
[----:B------:R-:W-:Y:S01]  /*cdc0*/  MUFU.EX2 R34, R34 ;  /* 0x0000002200227308 */ /* 0x000fe20000000800 */
[----:B------:R-:W-:-:S02]  /*cdd0*/  FADD.FTZ R46, R125, R46 ;  /* 0x0000002e7d2e7221 */ /* 0x000fc40000010000 */
[----:B------:R-:W-:Y:S02]  /*cde0*/  FFMA.FTZ R44, R64, c[0x0][0x23c], -R65 ;  /* 0x00008f00402c7a23 */ /* 0x000fe40000010841 */
[----:B------:R-:W-:Y:S01]  /*cdf0*/  FADD.FTZ R61, R61, R46 ;  /* 0x0000002e3d3d7221 */ /* 0x000fe20000010000 */
[----:B------:R-:W-:Y:S01]  /*ce00*/  HMMA.16816.F32.BF16 R92, R4, R94, R24 ;  /* 0x0000005e045c723c */ /* 0x000fe20000041818 */
[----:B------:R-:W-:Y:S01]  /*ce10*/  LDSM.16.MT88.4 R24, [R118+0xa800] ;  /* 0x00a800007618783b */ /* 0x000fe20000004200 */
[----:B------:R-:W5:Y:S01]  /*ce20*/  MUFU.EX2 R35, R35 ;  /* 0x0000002300237308 */ /* 0x000f620000000800 */
[----:B------:R-:W-:-:S04]  /*ce30*/  FADD.FTZ R61, R58, R61 ;  /* 0x0000003d3a3d7221 */ /* 0x000fc80000010000 */
[----:B------:R-:W-:Y:S01]  /*ce40*/  FADD.FTZ R130, R130, R61 ;  /* 0x0000003d82827221 */ /* 0x000fe20000010000 */
[----:B------:R-:W-:Y:S02]  /*ce50*/  HMMA.16816.F32.BF16 R80, R4, R76, R36 ;  /* 0x0000004c0450723c */ /* 0x000fe40000041824 */
[----:B------:R-:W-:Y:S01]  /*ce60*/  MUFU.EX2 R32, R32 ;  /* 0x0000002000207308 */ /* 0x000fe20000000800 */
[----:B------:R-:W-:-:S04]  /*ce70*/  FADD.FTZ R123, R123, R130 ;  /* 0x000000827b7b7221 */ /* 0x000fc80000010000 */
[----:B------:R-:W-:Y:S01]  /*ce80*/  FADD.FTZ R124, R124, R123 ;  /* 0x0000007b7c7c7221 */ /* 0x000fe20000010000 */
[----:B------:R-:W-:Y:S02]  /*ce90*/  HMMA.16816.F32.BF16 R76, R4, R78, R40 ;  /* 0x0000004e044c723c */ /* 0x000fe40000041828 */
[----:B------:R-:W1:Y:S01]  /*cea0*/  MUFU.EX2 R33, R33 ;  /* 0x0000002100217308 */ /* 0x000e620000000800 */
[----:B------:R-:W-:-:S04]  /*ceb0*/  FADD.FTZ R117, R117, R124 ;  /* 0x0000007c75757221 */ /* 0x000fc80000010000 */
[----:B----4-:R-:W-:Y:S01]  /*cec0*/  F2FP.BF16.PACK_AB R4, R31, R28 ;  /* 0x0000001c1f04723e */ /* 0x010fe200000010ff */
[--C-:B------:R-:W-:Y:S01]  /*ced0*/  FFMA.FTZ R40, R126, c[0x0][0x23c], -R65.reuse ;  /* 0x00008f007e287a23 */ /* 0x100fe20000010841 */
[----:B-----5:R-:W-:Y:S01]  /*cee0*/  F2FP.BF16.PACK_AB R5, R35, R34 ;  /* 0x000000222305723e */ /* 0x020fe200000010ff */
[--C-:B------:R-:W-:Y:S01]  /*cef0*/  FFMA.FTZ R43, R122, c[0x0][0x23c], -R65.reuse ;  /* 0x00008f007a2b7a23 */ /* 0x100fe20000010841 */
[----:B------:R-:W-:Y:S01]  /*cf00*/  F2FP.BF16.PACK_AB R6, R30, R29 ;  /* 0x0000001d1e06723e */ /* 0x000fe200000010ff */
[--C-:B------:R-:W-:Y:S01]  /*cf10*/  FFMA.FTZ R41, R120, c[0x0][0x23c], -R65.reuse ;  /* 0x00008f0078297a23 */ /* 0x100fe20000010841 */
[----:B------:R-:W-:Y:S01]  /*cf20*/  MUFU.EX2 R38, R145 ;  /* 0x0000009100267308 */ /* 0x000fe20000000800 */
[----:B------:R-:W-:Y:S02]  /*cf30*/  FFMA.FTZ R42, R66, c[0x0][0x23c], -R65 ;  /* 0x00008f00422a7a23 */ /* 0x000fe40000010841 */
[----:B------:R-:W-:Y:S01]  /*cf40*/  FADD.FTZ R188, R188, R117 ;  /* 0x00000075bcbc7221 */ /* 0x000fe20000010000 */
[----:B-1----:R-:W-:Y:S01]  /*cf50*/  F2FP.BF16.PACK_AB R7, R33, R32 ;  /* 0x000000202107723e */ /* 0x002fe200000010ff */
[----:B------:R-:W-:-:S03]  /*cf60*/  FADD.FTZ R34, R34, R49 ;  /* 0x0000003122227221 */ /* 0x000fc60000010000 */
        /* <DEDUP_REMOVED lines=12> */
[----:B------:R-:W-:Y:S02]  /*d030*/  MUFU.EX2 R39, R153 ;  /* 0x0000009900277308 */ /* 0x000fe40000000800 */
[----:B------:R-:W-:Y:S02]  /*d040*/  FADD.FTZ R55, R55, R54 ;  /* 0x0000003637377221 */ /* 0x000fe40000010000 */
[----:B---3--:R-:W-:Y:S02]  /*d050*/  HMMA.16816.F32.BF16 R104, R4, R16, R104 ;  /* 0x000000100468723c */ /* 0x008fe40000041868 */
[----:B------:R-:W-:Y:S02]  /*d060*/  FADD.FTZ R52, R52, R55 ;  /* 0x0000003734347221 */ /* 0x000fe40000010000 */
[----:B------:R-:W2:Y:S02]  /*d070*/  MUFU.EX2 R40, R40 ;  /* 0x0000002800287308 */ /* 0x000ea40000000800 */
[----:B------:R-:W-:-:S02]  /*d080*/  FADD.FTZ R53, R53, R52 ;  /* 0x0000003435357221 */ /* 0x000fc40000010000 */
[C---:B------:R-:W-:Y:S01]  /*d090*/  HMMA.16816.F32.BF16 R100, R4.reuse, R18, R100 ;  /* 0x000000120464723c */ /* 0x040fe20000041864 */
[----:B------:R-:W3:Y:S01]  /*d0a0*/  LDSM.16.MT88.4 R16, [R168+0xe400] ;  /* 0x00e40000a810783b */ /* 0x000ee20000004200 */
[----:B------:R-:W-:Y:S02]  /*d0b0*/  FADD.FTZ R2, R28, R53 ;  /* 0x000000351c027221 */ /* 0x000fe40000010000 */
[----:B------:R-:W4:Y:S02]  /*d0c0*/  MUFU.EX2 R43, R43 ;  /* 0x0000002b002b7308 */ /* 0x000f240000000800 */
[----:B------:R-:W-:Y:S02]  /*d0d0*/  FADD.FTZ R2, R31, R2 ;  /* 0x000000021f027221 */ /* 0x000fe40000010000 */
[----:B------:R-:W-:Y:S02]  /*d0e0*/  HMMA.16816.F32.BF16 R96, R4, R8, R96 ;  /* 0x000000080460723c */ /* 0x000fe40000041860 */
[----:B------:R-:W-:-:S02]  /*d0f0*/  FADD.FTZ R3, R29, R2 ;  /* 0x000000021d037221 */ /* 0x000fc40000010000 */
[----:B------:R-:W5:Y:S01]  /*d100*/  MUFU.EX2 R41, R41 ;  /* 0x0000002900297308 */ /* 0x000f620000000800 */
[----:B--2---:R-:W-:Y:S02]  /*d110*/  FADD.FTZ R2, R40, R33 ;  /* 0x0000002128027221 */ /* 0x004fe40000010000 */
[----:B------:R-:W-:Y:S01]  /*d120*/  FADD.FTZ R3, R30, R3 ;  /* 0x000000031e037221 */ /* 0x000fe20000010000 */
[----:B------:R-:W-:Y:S01]  /*d130*/  HMMA.16816.F32.BF16 R92, R4, R10, R92 ;  /* 0x0000000a045c723c */ /* 0x000fe2000004185c */
[----:B------:R-:W2:Y:S03]  /*d140*/  LDSM.16.MT88.4 R8, [R118+0xe400] ;  /* 0x00e400007608783b */ /* 0x000ea60000004200 */
[----:B------:R-:W2:Y:S01]  /*d150*/  MUFU.EX2 R42, R42 ;  /* 0x0000002a002a7308 */ /* 0x000ea20000000800 */
[----:B----4-:R-:W-:-:S03]  /*d160*/  FADD.FTZ R2, R43, R2 ;  /* 0x000000022b027221 */ /* 0x010fc60000010000 */
[C---:B-1----:R-:W-:Y:S04]  /*d170*/  HMMA.16816.F32.BF16 R88, R4.reuse, R12, R88 ;  /* 0x0000000c0458723c */ /* 0x042fe80000041858 */
[----:B------:R-:W-:Y:S04]  /*d180*/  MUFU.EX2 R44, R44 ;  /* 0x0000002c002c7308 */ /* 0x000fe80000000800 */
        /* <DEDUP_REMOVED lines=10> */
[----:B------:R-:W-:Y:S01]  /*d230*/  F2FP.BF16.PACK_AB R5, R43, R40 ;  /* 0x000000282b05723e */ /* 0x000fe200000010ff */
[----:B-----5:R-:W-:Y:S01]  /*d240*/  FADD.FTZ R3, R41, R2 ;  /* 0x0000000229037221 */ /* 0x020fe20000010000 */
[----:B------:R-:W-:Y:S01]  /*d250*/  F2FP.BF16.PACK_AB R6, R39, R36 ;  /* 0x000000242706723e */ /* 0x000fe200000010ff */
[----:B------:R-:W-:Y:S01]  /*d260*/  FADD.FTZ R37, R37, R38 ;  /* 0x0000002625257221 */ /* 0x000fe20000010000 */
[C---:B------:R-:W-:Y:S01]  /*d270*/  F2FP.BF16.PACK_AB R7, R42.reuse, R41 ;  /* 0x000000292a07723e */ /* 0x040fe200000010ff */
[----:B------:R-:W-:-:S02]  /*d280*/  FADD.FTZ R3, R42, R3 ;  /* 0x000000032a037221 */ /* 0x000fc40000010000 */
[----:B------:R-:W-:-:S04]  /*d290*/  FADD.FTZ R36, R36, R37 ;  /* 0x0000002524247221 */ /* 0x000fc80000010000 */
        /* <DEDUP_REMOVED lines=11> */
[----:B------:R-:W-:Y:S07]  /*d350*/  MUFU.EX2 R24, R135 ;  /* 0x0000008700187308 */ /* 0x000fee0000000800 */
[C---:B------:R-:W-:Y:S01]  /*d360*/  HMMA.16816.F32.BF16 R100, R4.reuse, R26, R100 ;  /* 0x0000001a0464723c */ /* 0x040fe20000041864 */
[----:B------:R-:W-:Y:S07]  /*d370*/  MUFU.EX2 R26, R63 ;  /* 0x0000003f001a7308 */ /* 0x000fee0000000800 */
[C---:B------:R-:W-:Y:S01]  /*d380*/  HMMA.16816.F32.BF16 R96, R4.reuse, R20, R96 ;  /* 0x000000140460723c */ /* 0x040fe20000041860 */
[----:B------:R-:W4:Y:S07]  /*d390*/  MUFU.EX2 R25, R62 ;  /* 0x0000003e00197308 */ /* 0x000f2e0000000800 */
[C---:B------:R-:W-:Y:S01]  /*d3a0*/  HMMA.16816.F32.BF16 R92, R4.reuse, R22, R92 ;  /* 0x00000016045c723c */ /* 0x040fe2000004185c */
[----:B------:R-:W5:Y:S01]  /*d3b0*/  MUFU.EX2 R27, R60 ;  /* 0x0000003c001b7308 */ /* 0x000f620000000800 */
[----:B------:R-:W2:Y:S06]  /*d3c0*/  LDSM.16.MT88.4 R20, [R168+0xac00] ;  /* 0x00ac0000a814783b */ /* 0x000eac0000004200 */
[C---:B-1----:R-:W-:Y:S08]  /*d3d0*/  HMMA.16816.F32.BF16 R72, R4.reuse, R12, R72 ;  /* 0x0000000c0448723c */ /* 0x042ff00000041848 */
[----:B------:R-:W-:Y:S01]  /*d3e0*/  HMMA.16816.F32.BF16 R68, R4, R14, R68 ;  /* 0x0000000e0444723c */ /* 0x000fe20000041844 */
[----:B------:R-:W1:Y:S06]  /*d3f0*/  LDSM.16.MT88.4 R12, [R118+0xcc00] ;  /* 0x00cc0000760c783b */ /* 0x000e6c0000004200 */
[----:B------:R-:W-:Y:S01]  /*d400*/  F2FP.BF16.PACK_AB R4, R158, R151 ;  /* 0x000000979e04723e */ /* 0x000fe200000010ff */
[----:B------:R-:W-:Y:S01]  /*d410*/  FADD.FTZ R151, R151, R2 ;  /* 0x0000000297977221 */ /* 0x000fe20000010000 */
[C---:B----4-:R-:W-:Y:S01]  /*d420*/  F2FP.BF16.PACK_AB R5, R25.reuse, R26 ;  /* 0x0000001a1905723e */ /* 0x050fe200000010ff */
[----:B------:R-:W-:Y:S01]  /*d430*/  FADD.FTZ R26, R26, R3 ;  /* 0x000000031a1a7221 */ /* 0x000fe20000010000 */
[----:B------:R-:W-:Y:S01]  /*d440*/  F2FP.BF16.PACK_AB R6, R24, R157 ;  /* 0x0000009d1806723e */ /* 0x000fe200000010ff */
[----:B------:R-:W-:Y:S01]  /*d450*/  FADD.FTZ R158, R158, R151 ;  /* 0x000000979e9e7221 */ /* 0x000fe20000010000 */
[----:B-----5:R-:W-:Y:S01]  /*d460*/  F2FP.BF16.PACK_AB R7, R44, R27 ;  /* 0x0000001b2c07723e */ /* 0x020fe200000010ff */
[----:B------:R-:W-:Y:S01]  /*d470*/  FADD.FTZ R26, R25, R26 ;  /* 0x0000001a191a7221 */ /* 0x000fe20000010000 */
[----:B------:R-:W-:Y:S01]  /*d480*/  MOV R2, R56 ;  /* 0x0000003800027202 */ /* 0x000fe20000000f00 */
[----:B------:R-:W-:Y:S01]  /*d490*/  FADD.FTZ R157, R157, R158 ;  /* 0x0000009e9d9d7221 */ /* 0x000fe20000010000 */
[----:B------:R-:W-:Y:S01]  /*d4a0*/  MOV R3, R57 ;  /* 0x0000003900037202 */ /* 0x000fe20000000f00 */
[----:B------:R-:W-:-:S02]  /*d4b0*/  FADD.FTZ R27, R27, R26 ;  /* 0x0000001a1b1b7221 */ /* 0x000fc40000010000 */
[----:B---3--:R-:W-:Y:S01]  /*d4c0*/  HMMA.16816.F32.BF16 R104, R4, R16, R104 ;  /* 0x000000100468723c */ /* 0x008fe20000041868 */
[----:B------:R-:W-:Y:S02]  /*d4d0*/  FADD.FTZ R192, R24, R157 ;  /* 0x0000009d18c07221 */ /* 0x000fe40000010000 */
[----:B------:R-:W-:-:S05]  /*d4e0*/  FADD.FTZ R193, R44, R27 ;  /* 0x0000001b2cc17221 */ /* 0x000fca0000010000 */
[C---:B------:R-:W-:Y:S01]  /*d4f0*/  HMMA.16816.F32.BF16 R100, R4.reuse, R18, R100 ;  /* 0x000000120464723c */ /* 0x040fe20000041864 */
[----:B------:R-:W3:Y:S07]  /*d500*/  LDSM.16.MT88.4 R16, [R168+0xec00] ;  /* 0x00ec0000a810783b */ /* 0x000eee0000004200 */
[C---:B--2---:R-:W-:Y:S08]  /*d510*/  HMMA.16816.F32.BF16 R96, R4.reuse, R8, R96 ;  /* 0x000000080460723c */ /* 0x044ff00000041860 */
[C---:B------:R-:W-:Y:S01]  /*d520*/  HMMA.16816.F32.BF16 R92, R4.reuse, R10, R92 ;  /* 0x0000000a045c723c */ /* 0x040fe2000004185c */
[----:B------:R-:W2:Y:S07]  /*d530*/  LDSM.16.MT88.4 R8, [R118+0xec00] ;  /* 0x00ec00007608783b */ /* 0x000eae0000004200 */
[C---:B------:R-:W-:Y:S08]  /*d540*/  HMMA.16816.F32.BF16 R112, R4.reuse, R20, R112 ;  /* 0x000000140470723c */ /* 0x040ff00000041870 */
[C---:B------:R-:W-:Y:S08]  /*d550*/  HMMA.16816.F32.BF16 R108, R4.reuse, R22, R108 ;  /* 0x00000016046c723c */ /* 0x040ff0000004186c */
[C---:B-1----:R-:W-:Y:S08]  /*d560*/  HMMA.16816.F32.BF16 R88, R4.reuse, R12, R88 ;  /* 0x0000000c0458723c */ /* 0x042ff00000041858 */
[C---:B------:R-:W-:Y:S08]  /*d570*/  HMMA.16816.F32.BF16 R84, R4.reuse, R14, R84 ;  /* 0x0000000e0454723c */ /* 0x040ff00000041854 */
[C---:B---3--:R-:W-:Y:S08]  /*d580*/  HMMA.16816.F32.BF16 R80, R4.reuse, R16, R80 ;  /* 0x000000100450723c */ /* 0x048ff00000041850 */
[C---:B------:R-:W-:Y:S08]  /*d590*/  HMMA.16816.F32.BF16 R76, R4.reuse, R18, R76 ;  /* 0x00000012044c723c */ /* 0x040ff0000004184c */
[C---:B--2---:R-:W-:Y:S08]  /*d5a0*/  HMMA.16816.F32.BF16 R72, R4.reuse, R8, R72 ;  /* 0x000000080448723c */ /* 0x044ff00000041848 */
[----:B------:R-:W-:Y:S11]  /*d5b0*/  HMMA.16816.F32.BF16 R68, R4, R10, R68 ;  /* 0x0000000a0444723c */ /* 0x000ff60000041844 */
[----:B------:R-:W-:Y:S08]  /*d5c0*/  @!UPT UIADD3 URZ, URZ, URZ, URZ ;  /* 0x0000003f3f3ff290 */ /* 0x000ff0000fffe03f */
.L_x_2840:
        /* <DEDUP_REMOVED lines=8> */
.L_x_2852:
        /* <DEDUP_REMOVED lines=65> */
.L_x_2849:
        /* <DEDUP_REMOVED lines=46> */
[----:B------:R-:W-:Y:S05]  /*dd40*/  ISETP.GT.AND P0, PT, R180, R173, PT ;  /* 0x000000adb400720c */ /* 0x000fea0003f04270 */
        /* <DEDUP_REMOVED lines=181> */
[----:B-----5:R-:W-:Y:S02]  /*e8a0*/  FMUL.FTZ R207, R5, c[0x0][0x2ec] ;  /* 0x0000bb0005cf7a20 */ /* 0x020fe40000410000 */
[----:B------:R-:W-:Y:S02]  /*e8b0*/  FMUL.FTZ R209, R6, c[0x0][0x2ec] ;  /* 0x0000bb0006d17a20 */ /* 0x000fe40000410000 */
        /* <DEDUP_REMOVED lines=32> */
[----:B------:R2:W2:Y:S01]  /*eac0*/  MUFU.TANH R165, R195 ;  /* 0x000000c300a57308 */ /* 0x0004a20000002400 */
[----:B------:R-:W-:Y:S02]  /*ead0*/  FMUL.FTZ R208, R28, c[0x0][0x2ec] ;  /* 0x0000bb001cd07a20 */ /* 0x000fe40000410000 */
[----:B------:R-:W-:Y:S01]  /*eae0*/  FMUL.FTZ R212, R33, c[0x0][0x2ec] ;  /* 0x0000bb0021d47a20 */ /* 0x000fe20000410000 */
[C---:B-----5:R-:W-:Y:S03]  /*eaf0*/  HMMA.16816.F32.BF16 R36, R124.reuse, R128, R36 ;  /* 0x000000807c24723c */ /* 0x060fe60000041824 */
[----:B------:R-:W-:Y:S02]  /*eb00*/  FMUL.FTZ R200, R22, c[0x0][0x2ec] ;  /* 0x0000bb0016c87a20 */ /* 0x000fe40000410000 */
[----:B------:R-:W-:Y:S01]  /*eb10*/  FMUL.FTZ R198, R23, c[0x0][0x2ec] ;  /* 0x0000bb0017c67a20 */ /* 0x000fe20000410000 */
[----:B------:R5:W3:Y:S01]  /*eb20*/  MUFU.TANH R149, R202 ;  /* 0x000000ca00957308 */ /* 0x000ae20000002400 */
[----:B----4-:R-:W-:Y:S01]  /*eb30*/  FMUL.FTZ R197, R24, c[0x0][0x2ec] ;  /* 0x0000bb0018c57a20 */ /* 0x010fe20000410000 */
[C---:B------:R-:W-:Y:S01]  /*eb40*/  HMMA.16816.F32.BF16 R40, R124.reuse, R130, R40 ;  /* 0x000000827c28723c */ /* 0x040fe20000041828 */
[----:B------:R-:W4:Y:S03]  /*eb50*/  LDSM.16.M88.4 R128, [R119+0x8800] ;  /* 0x008800007780783b */ /* 0x000f260000000200 */
[----:B------:R-:W-:Y:S04]  /*eb60*/  FMUL.FTZ R196, R26, c[0x0][0x2ec] ;  /* 0x0000bb001ac47a20 */ /* 0x000fe80000410000 */
[----:B------:R3:W3:Y:S01]  /*eb70*/  MUFU.TANH R166, R194 ;  /* 0x000000c200a67308 */ /* 0x0006e20000002400 */
[C---:B-1----:R-:W-:Y:S03]  /*eb80*/  HMMA.16816.F32.BF16 R44, R124.reuse, R120, R44 ;  /* 0x000000787c2c723c */ /* 0x042fe6000004182c */
[----:B--2---:R-:W-:Y:S04]  /*eb90*/  FMUL.FTZ R195, R34, c[0x0][0x2ec] ;  /* 0x0000bb0022c37a20 */ /* 0x004fe80000410000 */
[----:B------:R-:W-:Y:S01]  /*eba0*/  FMUL.FTZ R210, R36, c[0x0][0x2ec] ;  /* 0x0000bb0024d27a20 */ /* 0x000fe20000410000 */
[C---:B------:R-:W-:Y:S01]  /*ebb0*/  HMMA.16816.F32.BF16 R48, R124.reuse, R122, R48 ;  /* 0x0000007a7c30723c */ /* 0x040fe20000041830 */
[----:B------:R1:W2:Y:S01]  /*ebc0*/  MUFU.TANH R150, R195 ;  /* 0x000000c300967308 */ /* 0x0002a20000002400 */
[----:B------:R-:W2:Y:S01]  /*ebd0*/  LDSM.16.M88.4 R120, [R119+0x8c00] ;  /* 0x008c00007778783b */ /* 0x000ea20000000200 */
[----:B------:R-:W-:Y:S04]  /*ebe0*/  DEPBAR.LE SB0, 0x0 ;  /* 0x000080000000791a */ /* 0x000fe80000000000 */
[----:B-----5:R-:W-:Y:S04]  /*ebf0*/  FMUL.FTZ R202, R32, c[0x0][0x2ec] ;  /* 0x0000bb0020ca7a20 */ /* 0x020fe80000410000 */
[----:B------:R5:W2:Y:S01]  /*ec00*/  MUFU.TANH R164, R206 ;  /* 0x000000ce00a47308 */ /* 0x000aa20000002400 */
[----:B------:R-:W-:Y:S01]  /*ec10*/  BAR.SYNC.DEFER_BLOCKING 0x0 ;  /* 0x0000000000007b1d */ /* 0x000fe20000010000 */
[----:B---3--:R-:W-:Y:S08]  /*ec20*/  FMUL.FTZ R194, R35, c[0x0][0x2ec] ;  /* 0x0000bb0023c27a20 */ /* 0x008ff00000410000 */
[----:B------:R3:W3:Y:S01]  /*ec30*/  MUFU.TANH R154, R204 ;  /* 0x000000cc009a7308 */ /* 0x0006e20000002400 */
[C---:B----4-:R-:W-:Y:S05]  /*ec40*/  HMMA.16816.F32.BF16 R52, R124.reuse, R128, R52 ;  /* 0x000000807c34723c */ /* 0x050fea0000041834 */
[----:B-1----:R-:W-:Y:S04]  /*ec50*/  FMUL.FTZ R195, R42, c[0x0][0x2ec] ;  /* 0x0000bb002ac37a20 */ /* 0x002fe80000410000 */
[----:B------:R1:W4:Y:S01]  /*ec60*/  MUFU.TANH R163, R202 ;  /* 0x000000ca00a37308 */ /* 0x0003220000002400 */
[C---:B------:R-:W-:Y:S03]  /*ec70*/  HMMA.16816.F32.BF16 R56, R124.reuse, R130, R56 ;  /* 0x000000827c38723c */ /* 0x040fe60000041838 */
[----:B-----5:R-:W-:Y:S06]  /*ec80*/  FMUL.FTZ R206, R38, c[0x0][0x2ec] ;  /* 0x0000bb0026ce7a20 */ /* 0x020fec0000410000 */
[----:B------:R5:W4:Y:S01]  /*ec90*/  MUFU.TANH R152, R194 ;  /* 0x000000c200987308 */ /* 0x000b220000002400 */
[C---:B--2---:R-:W-:Y:S03]  /*eca0*/  HMMA.16816.F32.BF16 R60, R124.reuse, R120, R60 ;  /* 0x000000787c3c723c */ /* 0x044fe6000004183c */
[----:B---3--:R-:W-:Y:S02]  /*ecb0*/  FMUL.FTZ R204, R39, c[0x0][0x2ec] ;  /* 0x0000bb0027cc7a20 */ /* 0x008fe40000410000 */
[----:B------:R-:W-:Y:S03]  /*ecc0*/  FMUL.FTZ R235, R52, c[0x0][0x2ec] ;  /* 0x0000bb0034eb7a20 */ /* 0x000fe60000410000 */
[----:B------:R-:W-:Y:S01]  /*ecd0*/  HMMA.16816.F32.BF16 R64, R124, R122, R64 ;  /* 0x0000007a7c40723c */ /* 0x000fe20000041840 */
[----:B------:R2:W3:Y:S03]  /*ece0*/  MUFU.TANH R158, R195 ;  /* 0x000000c3009e7308 */ /* 0x0004e60000002400 */
[----:B-1----:R-:W-:Y:S02]  /*ecf0*/  FMUL.FTZ R202, R40, c[0x0][0x2ec] ;  /* 0x0000bb0028ca7a20 */ /* 0x002fe40000410000 */
[----:B------:R-:W-:Y:S02]  /*ed00*/  FMUL.FTZ R239, R56, c[0x0][0x2ec] ;  /* 0x0000bb0038ef7a20 */ /* 0x000fe40000410000 */
[----:B------:R-:W-:Y:S03]  /*ed10*/  FMUL.FTZ R237, R57, c[0x0][0x2ec] ;  /* 0x0000bb0039ed7a20 */ /* 0x000fe60000410000 */
[----:B------:R1:W1:Y:S01]  /*ed20*/  MUFU.TANH R167, R208 ;  /* 0x000000d000a77308 */ /* 0x0002620000002400 */
[----:B-----5:R-:W-:Y:S09]  /*ed30*/  FMUL.FTZ R194, R43, c[0x0][0x2ec] ;  /* 0x0000bb002bc27a20 */ /* 0x020ff20000410000 */
        /* <DEDUP_REMOVED lines=8> */
[----:B-----5:R-:W-:Y:S09]  /*edc0*/  FMUL.FTZ R206, R46, c[0x0][0x2ec] ;  /* 0x0000bb002ece7a20 */ /* 0x020ff20000410000 */
[----:B------:R5:W3:Y:S01]  /*edd0*/  MUFU.TANH R156, R194 ;  /* 0x000000c2009c7308 */ /* 0x000ae20000002400 */
[----:B--2---:R-:W-:Y:S09]  /*ede0*/  FMUL.FTZ R204, R47, c[0x0][0x2ec] ;  /* 0x0000bb002fcc7a20 */ /* 0x004ff20000410000 */
        /* <DEDUP_REMOVED lines=32> */
[----:B------:R-:W1:Y:S01]  /*eff0*/  MUFU.TANH R217, R217 ;  /* 0x000000d900d97308 */ /* 0x000e620000002400 */
[----:B-----5:R-:W-:Y:S09]  /*f000*/  MOV R194, R2 ;  /* 0x0000000200c27202 */ /* 0x020ff20000000f00 */
[----:B------:R-:W1:Y:S01]  /*f010*/  MUFU.TANH R219, R219 ;  /* 0x000000db00db7308 */ /* 0x000e620000002400 */
[----:B--2---:R-:W-:Y:S09]  /*f020*/  MOV R195, R3 ;  /* 0x0000000300c37202 */ /* 0x004ff20000000f00 */
[----:B------:R-:W2:Y:S10]  /*f030*/  MUFU.TANH R225, R225 ;  /* 0x000000e100e17308 */ /* 0x000eb40000002400 */
        /* <DEDUP_REMOVED lines=17> */
[----:B------:R-:W1:Y:S10]  /*f150*/  MUFU.TANH R237, R237 ;  /* 0x000000ed00ed7308 */ /* 0x000e740000002400 */
[----:B------:R1:W1:Y:S10]  /*f160*/  MUFU.TANH R132, R208 ;  /* 0x000000d000847308 */ /* 0x0002740000002400 */
        /* <DEDUP_REMOVED lines=16> */
[----:B------:R-:W-:Y:S04]  /*f270*/  IADD3 R9, R4, -0x80, RZ ;  /* 0xffffff8004097810 */ /* 0x000fe80007ffe0ff */
        /* <DEDUP_REMOVED lines=55> */
.L_x_2851:
        /* <DEDUP_REMOVED lines=91> */
.L_x_2850:
[----:B--234-:R-:W-:Y:S01]  /*fba0*/  LEA R2, R180, R179, 0x7 ;  /* 0x000000b3b4027211 */ /* 0x01cfe200078e38ff */
[----:B------:R-:W-:Y:S03]  /*fbb0*/  LDSM.16.MT88.4 R32, [R168+0xb000] ;  /* 0x00b00000a820783b */ /* 0x000fe60000004200 */
[----:B------:R-:W-:Y:S01]  /*fbc0*/  I2F R8, R2 ;  /* 0x0000000200087306 */ /* 0x000fe20000201400 */
[C---:B------:R-:W-:Y:S02]  /*fbd0*/  IADD3 R6, R2.reuse, 0x8, RZ ;  /* 0x0000000802067810 */ /* 0x040fe40007ffe0ff */
[C---:B------:R-:W-:Y:S02]  /*fbe0*/  IADD3 R23, R2.reuse, 0x28, RZ ;  /* 0x0000002802177810 */ /* 0x040fe40007ffe0ff */
[----:B------:R-:W-:Y:S01]  /*fbf0*/  LDSM.16.MT88.4 R40, [R118+0xb000] ;  /* 0x00b000007628783b */ /* 0x000fe20000004200 */
[C---:B------:R-:W-:Y:S02]  /*fc00*/  IADD3 R27, R2.reuse, 0x29, RZ ;  /* 0x00000029021b7810 */ /* 0x040fe40007ffe0ff */
[C---:B------:R-:W-:Y:S02]  /*fc10*/  IADD3 R10, R2.reuse, 0x71, RZ ;  /* 0x00000071020a7810 */ /* 0x040fe40007ffe0ff */
[----:B------:R-:W-:Y:S01]  /*fc20*/  I2F R6, R6 ;  /* 0x0000000600067306 */ /* 0x000fe20000201400 */
[C---:B------:R-:W-:Y:S02]  /*fc30*/  IADD3 R51, R2.reuse, 0x10, RZ ;  /* 0x0000001002337810 */ /* 0x040fe40007ffe0ff */
[----:B------:R-:W-:Y:S01]  /*fc40*/  LDSM.16.MT88.4 R44, [R168+0xd000] ;  /* 0x00d00000a82c783b */ /* 0x000fe20000004200 */
[C---:B------:R-:W-:Y:S02]  /*fc50*/  IADD3 R49, R2.reuse, 0x11, RZ ;  /* 0x0000001102317810 */ /* 0x040fe40007ffe0ff */
[C---:B-1----:R-:W-:Y:S02]  /*fc60*/  IADD3 R65, R2.reuse, 0x18, RZ ;  /* 0x0000001802417810 */ /* 0x042fe40007ffe0ff */
[C---:B------:R-:W-:Y:S02]  /*fc70*/  IADD3 R21, R2.reuse, 0x31, RZ ;  /* 0x0000003102157810 */ /* 0x040fe40007ffe0ff */
        /* <DEDUP_REMOVED lines=17> */
[----:B------:R-:W-:Y:S01]  /*fd90*/  IADD3 R127, R2, 0x68, RZ ;  /* 0x00000068027f7810 */ /* 0x000fe20007ffe0ff */
        /* <DEDUP_REMOVED lines=22> */
[CC--:B------:R-:W-:Y:S02]  /*ff00*/  FFMA.FTZ R196, R0.reuse, R23.reuse, R196 ;  /* 0x0000001700c47223 */ /* 0x0c0fe400000100c4 */
[C---:B------:R-:W-:Y:S02]  /*ff10*/  FFMA.FTZ R197, R0.reuse, R23, R197 ;  /* 0x0000001700c57223 */ /* 0x040fe400000100c5 */
[----:B------:R1:W-:Y:S01]  /*ff20*/  I2F R23, R6 ;  /* 0x0000000600177306 */ /* 0x0003e20000201400 */
[CC--:B------:R-:W-:Y:S02]  /*ff30*/  FFMA.FTZ R209, R0.reuse, R8.reuse, R209 ;  /* 0x0000000800d17223 */ /* 0x0c0fe400000100d1 */
[C---:B------:R-:W-:Y:S02]  /*ff40*/  FFMA.FTZ R205, R0.reuse, R8, R205 ;  /* 0x0000000800cd7223 */ /* 0x040fe400000100cd */
[C---:B------:R-:W-:Y:S02]  /*ff50*/  FFMA.FTZ R211, R0.reuse, R7, R211 ;  /* 0x0000000700d37223 */ /* 0x040fe400000100d3 */
[C---:B------:R-:W-:Y:S01]  /*ff60*/  FFMA.FTZ R48, R0.reuse, R4, R231 ;  /* 0x0000000400307223 */ /* 0x040fe200000100e7 */
[----:B------:R-:W-:Y:S01]  /*ff70*/  FMNMX.FTZ R8, R205, R116, !PT ;  /* 0x00000074cd087209 */ /* 0x000fe20007810000 */
[C---:B------:R-:W-:Y:S01]  /*ff80*/  FFMA.FTZ R203, R0.reuse, R4, R203 ;  /* 0x0000000400cb7223 */ /* 0x040fe200000100cb */
[----:B------:R-:W-:Y:S01]  /*ff90*/  FMNMX.FTZ R4, R209, R117, !PT ;  /* 0x00000075d1047209 */ /* 0x000fe20007810000 */
[----:B------:R-:W-:Y:S01]  /*ffa0*/  FFMA.FTZ R207, R0, R7, R207 ;  /* 0x0000000700cf7223 */ /* 0x000fe200000100cf */
[----:B------:R-:W-:Y:S01]  /*ffb0*/  IADD3 R7, R2, 0x50, RZ ;  /* 0x0000005002077810 */ /* 0x000fe20007ffe0ff */
[C---:B------:R-:W-:Y:S01]  /*ffc0*/  FFMA.FTZ R219, R0.reuse, R5, R219 ;  /* 0x0000000500db7223 */ /* 0x040fe200000100db */
[----:B------:R-:W-:Y:S01]  /*ffd0*/  FMNMX.FTZ R4, R211, R4, !PT ;  /* 0x00000004d3047209 */ /* 0x000fe20007810000 */
[C---:B------:R-:W-:Y:S02]  /*ffe0*/  FFMA.FTZ R60, R0.reuse, R51, R229 ;  /* 0x00000033003c7223 */ /* 0x040fe400000100e5 */
[C---:B------:R-:W-:Y:S01]  /*fff0*/  FFMA.FTZ R215, R0.reuse, R5, R215 ;  /* 0x0000000500d77223 */ /* 0x040fe200000100d7 */
[----:B------:R-:W-:Y:S01]  /*10000*/  FMNMX.FTZ R4, R217, R4, !PT ;  /* 0x00000004d9047209 */ /* 0x000fe20007810000 */
[-C--:B------:R-:W-:Y:S01]  /*10010*/  FFMA.FTZ R164, R0, R25.reuse, R164 ;  /* 0x0000001900a47223 */ /* 0x080fe200000100a4 */
[----:B------:R-:W-:Y:S01]  /*10020*/  IADD3 R5, R2, 0x51, RZ ;  /* 0x0000005102057810 */ /* 0x000fe20007ffe0ff */
[C---:B------:R-:W-:Y:S01]  /*10030*/  FFMA.FTZ R167, R0.reuse, R25, R167 ;  /* 0x0000001900a77223 */ /* 0x040fe200000100a7 */
[----:B------:R-:W-:Y:S01]  /*10040*/  FMNMX.FTZ R25, R219, R4, !PT ;  /* 0x00000004db197209 */ /* 0x000fe20007810000 */
[C---:B------:R-:W-:Y:S01]  /*10050*/  FFMA.FTZ R64, R0.reuse, R49, R227 ;  /* 0x0000003100407223 */ /* 0x040fe200000100e3 */
[----:B-1----:R-:W-:Y:S01]  /*10060*/  FMNMX.FTZ R6, R207, R8, !PT ;  /* 0x00000008cf067209 */ /* 0x002fe20007810000 */
[----:B------:R-:W-:Y:S01]  /*10070*/  FFMA.FTZ R51, R0, R51, R225 ;  /* 0x0000003300337223 */ /* 0x000fe200000100e1 */
[----:B------:R-:W-:Y:S01]  /*10080*/  FMNMX.FTZ R25, R60, R25, !PT ;  /* 0x000000193c197209 */ /* 0x000fe20007810000 */
[C---:B------:R-:W-:Y:S01]  /*10090*/  FFMA.FTZ R49, R0.reuse, R49, R221 ;  /* 0x0000003100317223 */ /* 0x040fe200000100dd */
[----:B------:R-:W-:Y:S01]  /*100a0*/  FMNMX.FTZ R6, R213, R6, !PT ;  /* 0x00000006d5067209 */ /* 0x000fe20007810000 */
[C---:B------:R-:W-:Y:S01]  /*100b0*/  FFMA.FTZ R50, R0.reuse, R65, R233 ;  /* 0x0000004100327223 */ /* 0x040fe200000100e9 */
[----:B------:R-:W1:Y:S01]  /*100c0*/  I2F R7, R7 ;  /* 0x0000000700077306 */ /* 0x000e620000201400 */
        /* <DEDUP_REMOVED lines=30> */
[----:B------:R-:W2:Y:S01]  /*102b0*/  I2F R5, R5 ;  /* 0x0000000500057306 */ /* 0x000ea20000201400 */
[----:B------:R-:W-:Y:S01]  /*102c0*/  FMNMX.FTZ R17, R164, R17, !PT ;  /* 0x00000011a4117209 */ /* 0x000fe20007810000 */
[CC--:B------:R-:W-:Y:S01]  /*102d0*/  FFMA.FTZ R162, R0.reuse, R15.reuse, R162 ;  /* 0x0000000f00a27223 */ /* 0x0c0fe200000100a2 */
[----:B------:R-:W-:Y:S01]  /*102e0*/  FMNMX.FTZ R6, R149, R6, !PT ;  /* 0x0000000695067209 */ /* 0x000fe20007810000 */
[----:B------:R-:W-:Y:S01]  /*102f0*/  FFMA.FTZ R159, R0, R15, R159 ;  /* 0x0000000f009f7223 */ /* 0x000fe2000001009f */
[----:B------:R-:W-:Y:S01]  /*10300*/  FMNMX.FTZ R13, R154, R17, !PT ;  /* 0x000000119a0d7209 */ /* 0x000fe20007810000 */
[CC--:B------:R-:W-:Y:S01]  /*10310*/  FFMA.FTZ R156, R0.reuse, R9.reuse, R156 ;  /* 0x00000009009c7223 */ /* 0x0c0fe2000001009c */
[----:B------:R-:W-:Y:S01]  /*10320*/  FMNMX.FTZ R6, R167, R6, !PT ;  /* 0x00000006a7067209 */ /* 0x000fe20007810000 */
[----:B------:R-:W-:Y:S01]  /*10330*/  FFMA.FTZ R147, R0, R9, R147 ;  /* 0x0000000900937223 */ /* 0x000fe20000010093 */
[----:B------:R-:W-:Y:S01]  /*10340*/  IADD3 R3, R2, 0x58, RZ ;  /* 0x0000005802037810 */ /* 0x000fe20007ffe0ff */
[----:B------:R-:W-:Y:S01]  /*10350*/  FFMA.FTZ R158, R0, R11, R158 ;  /* 0x0000000b009e7223 */ /* 0x000fe2000001009e */
[----:B------:R-:W-:Y:S01]  /*10360*/  FMNMX.FTZ R13, R150, R13, !PT ;  /* 0x0000000d960d7209 */ /* 0x000fe20007810000 */
[C---:B------:R-:W-:Y:S01]  /*10370*/  FFMA.FTZ R153, R0.reuse, R11, R153 ;  /* 0x0000000b00997223 */ /* 0x040fe20000010099 */
[----:B------:R-:W-:Y:S01]  /*10380*/  FMNMX.FTZ R6, R165, R6, !PT ;  /* 0x00000006a5067209 */ /* 0x000fe20007810000 */
[----:B-1----:R-:W-:Y:S01]  /*10390*/  FFMA.FTZ R148, R0, R7, R148 ;  /* 0x0000000700947223 */ /* 0x002fe20000010094 */
[----:B------:R-:W1:Y:S01]  /*103a0*/  I2F R3, R3 ;  /* 0x0000000300037306 */ /* 0x000e620000201400 */
        /* <DEDUP_REMOVED lines=8> */
[----:B------:R-:W-:Y:S01]  /*10430*/  IADD3 R4, R2, 0x61, RZ ;  /* 0x0000006102047810 */ /* 0x000fe20007ffe0ff */
[----:B--2---:R-:W-:Y:S01]  /*10440*/  FFMA.FTZ R146, R0, R5, R146 ;  /* 0x0000000500927223 */ /* 0x004fe20000010092 */
        /* <DEDUP_REMOVED lines=13> */
[----:B------:R-:W3:Y:S01]  /*10520*/  I2F R4, R4 ;  /* 0x0000000400047306 */ /* 0x000ee20000201400 */
[----:B------:R-:W-:Y:S01]  /*10530*/  FMNMX.FTZ R6, R147, R6, !PT ;  /* 0x0000000693067209 */ /* 0x000fe20007810000 */
[----:B-1----:R-:W-:Y:S01]  /*10540*/  FFMA.FTZ R144, R0, R3, R144 ;  /* 0x0000000300907223 */ /* 0x002fe20000010090 */
[----:B------:R-:W-:Y:S01]  /*10550*/  FMNMX.FTZ R9, R148, R9, !PT ;  /* 0x0000000994097209 */ /* 0x000fe20007810000 */
[----:B------:R-:W-:Y:S01]  /*10560*/  FFMA.FTZ R139, R0, R3, R139 ;  /* 0x00000003008b7223 */ /* 0x000fe2000001008b */
[----:B------:R-:W-:Y:S01]  /*10570*/  FMNMX.FTZ R6, R145, R6, !PT ;  /* 0x0000000691067209 */ /* 0x000fe20007810000 */
[----:B------:R-:W-:Y:S01]  /*10580*/  LDSM.16.MT88.4 R16, [R168+0x9000] ;  /* 0x00900000a810783b */ /* 0x000fe20000004200 */
[----:B------:R-:W-:Y:S02]  /*10590*/  FMNMX.FTZ R9, R146, R9, !PT ;  /* 0x0000000992097209 */ /* 0x000fe40007810000 */
[----:B------:R-:W-:Y:S01]  /*105a0*/  IADD3 R5, R2, 0x78, RZ ;  /* 0x0000007802057810 */ /* 0x000fe20007ffe0ff */
[----:B------:R-:W1:Y:S01]  /*105b0*/  I2F R11, R8 ;  /* 0x00000008000b7306 */ /* 0x000e620000201400 */
[----:B------:R-:W-:Y:S02]  /*105c0*/  FMNMX.FTZ R9, R144, R9, !PT ;  /* 0x0000000990097209 */ /* 0x000fe40007810000 */
[----:B------:R-:W-:Y:S01]  /*105d0*/  FMNMX.FTZ R6, R141, R6, !PT ;  /* 0x000000068d067209 */ /* 0x000fe20007810000 */
[-C--:B--2---:R-:W-:Y:S01]  /*105e0*/  FFMA.FTZ R126, R0, R7.reuse, R126 ;  /* 0x00000007007e7223 */ /* 0x084fe2000001007e */
[----:B------:R-:W-:Y:S01]  /*105f0*/  IADD3 R3, R2, 0x79, RZ ;  /* 0x0000007902037810 */ /* 0x000fe20007ffe0ff */
[----:B------:R-:W-:Y:S01]  /*10600*/  FFMA.FTZ R120, R0, R7, R120 ;  /* 0x0000000700787223 */ /* 0x000fe20000010078 */
[----:B------:R-:W-:Y:S01]  /*10610*/  FMNMX.FTZ R6, R139, R6, !PT ;  /* 0x000000068b067209 */ /* 0x000fe20007810000 */
[----:B------:R-:W-:Y:S01]  /*10620*/  LDSM.16.MT88.4 R24, [R118+0x9000] ;  /* 0x009000007618783b */ /* 0x000fe20000004200 */
[----:B------:R-:W-:Y:S01]  /*10630*/  FMNMX.FTZ R9, R142, R9, !PT ;  /* 0x000000098e097209 */ /* 0x000fe20007810000 */
[----:B------:R-:W2:Y:S01]  /*10640*/  I2F R5, R5 ;  /* 0x0000000500057306 */ /* 0x000ea20000201400 */
[----:B------:R-:W-:Y:S02]  /*10650*/  FMNMX.FTZ R6, R135, R6, !PT ;  /* 0x0000000687067209 */ /* 0x000fe40007810000 */
[----:B------:R-:W-:Y:S01]  /*10660*/  FMNMX.FTZ R2, R134, R9, !PT ;  /* 0x0000000986027209 */ /* 0x000fe20007810000 */
[C---:B---3--:R-:W-:Y:S01]  /*10670*/  FFMA.FTZ R133, R0.reuse, R4, R133 ;  /* 0x0000000400857223 */ /* 0x048fe20000010085 */
[----:B------:R-:W-:Y:S01]  /*10680*/  FMNMX.FTZ R6, R131, R6, !PT ;  /* 0x0000000683067209 */ /* 0x000fe20007810000 */
[----:B------:R-:W-:Y:S03]  /*10690*/  FFMA.FTZ R129, R0, R4, R129 ;  /* 0x0000000400817223 */ /* 0x000fe60000010081 */
[----:B------:R-:W-:Y:S01]  /*106a0*/  FMNMX.FTZ R9, R133, R2, !PT ;  /* 0x0000000285097209 */ /* 0x000fe20007810000 */
[----:B------:R-:W3:Y:S01]  /*106b0*/  I2F R3, R3 ;  /* 0x0000000300037306 */ /* 0x000ee20000201400 */
[----:B------:R-:W-:Y:S02]  /*106c0*/  FMNMX.FTZ R6, R129, R6, !PT ;  /* 0x0000000681067209 */ /* 0x000fe40007810000 */
[----:B------:R-:W-:Y:S01]  /*106d0*/  FMNMX.FTZ R9, R132, R9, !PT ;  /* 0x0000000984097209 */ /* 0x000fe20007810000 */
[CC--:B-1----:R-:W-:Y:S01]  /*106e0*/  FFMA.FTZ R128, R0.reuse, R11.reuse, R128 ;  /* 0x0000000b00807223 */ /* 0x0c2fe20000010080 */
[----:B------:R-:W-:Y:S01]  /*106f0*/  FMNMX.FTZ R6, R127, R6, !PT ;  /* 0x000000067f067209 */ /* 0x000fe20007810000 */
[----:B------:R-:W-:Y:S01]  /*10700*/  FFMA.FTZ R121, R0, R11, R121 ;  /* 0x0000000b00797223 */ /* 0x000fe20000010079 */
[----:B------:R-:W-:Y:S02]  /*10710*/  FMNMX.FTZ R9, R130, R9, !PT ;  /* 0x0000000982097209 */ /* 0x000fe40007810000 */
[----:B------:R-:W-:Y:S02]  /*10720*/  FMNMX.FTZ R6, R125, R6, !PT ;  /* 0x000000067d067209 */ /* 0x000fe40007810000 */
[----:B------:R-:W-:Y:S02]  /*10730*/  FMNMX.FTZ R9, R128, R9, !PT ;  /* 0x0000000980097209 */ /* 0x000fe40007810000 */
[----:B------:R-:W-:Y:S01]  /*10740*/  FMNMX.FTZ R11, R121, R6, !PT ;  /* 0x00000006790b7209 */ /* 0x000fe20007810000 */
[----:B--2---:R-:W-:Y:S01]  /*10750*/  FFMA.FTZ R53, R0, R5, R53 ;  /* 0x0000000500357223 */ /* 0x004fe20000010035 */
[----:B------:R-:W-:Y:S01]  /*10760*/  FMNMX.FTZ R2, R126, R9, !PT ;  /* 0x000000097e027209 */ /* 0x000fe20007810000 */
[----:B------:R-:W-:Y:S01]  /*10770*/  FFMA.FTZ R122, R0, R5, R122 ;  /* 0x00000005007a7223 */ /* 0x000fe2000001007a */
[----:B------:R-:W-:Y:S02]  /*10780*/  FMNMX.FTZ R11, R120, R11, !PT ;  /* 0x0000000b780b7209 */ /* 0x000fe40007810000 */
[----:B------:R-:W-:Y:S02]  /*10790*/  FMNMX.FTZ R9, R53, R2, !PT ;  /* 0x0000000235097209 */ /* 0x000fe40007810000 */
[----:B------:R-:W-:Y:S01]  /*107a0*/  FMNMX.FTZ R4, R122, R11, !PT ;  /* 0x0000000b7a047209 */ /* 0x000fe20007810000 */
[CC--:B---3--:R-:W-:Y:S02]  /*107b0*/  FFMA.FTZ R52, R0.reuse, R3.reuse, R52 ;  /* 0x0000000300347223 */ /* 0x0c8fe40000010034 */
[----:B------:R-:W-:Y:S03]  /*107c0*/  FFMA.FTZ R123, R0, R3, R123 ;  /* 0x00000003007b7223 */ /* 0x000fe6000001007b */
        /* <DEDUP_REMOVED lines=10> */
[C---:B------:R-:W-:Y:S02]  /*10870*/  FMUL.FTZ R143, R2.reuse, c[0x0][0x23c] ;  /* 0x00008f00028f7a20 */ /* 0x040fe40000410000 */
[----:B------:R-:W-:Y:S01]  /*10880*/  FADD.FTZ R4, -R2, R117 ;  /* 0x0000007502047221 */ /* 0x000fe20000010100 */
[----:B--2---:R-:W-:Y:S02]  /*10890*/  FMNMX.FTZ R3, R6, R3, !PT ;  /* 0x0000000306037209 */ /* 0x004fe40007810000 */
[----:B------:R-:W-:Y:S01]  /*108a0*/  FSEL R143, R143, RZ, P0 ;  /* 0x000000ff8f8f7208 */ /* 0x000fe20000000000 */
[----:B------:R-:W-:Y:S01]  /*108b0*/  FMUL.FTZ R54, R4, c[0x0][0x23c] ;  /* 0x00008f0004367a20 */ /* 0x000fe20000410000 */
[C---:B------:R-:W-:Y:S01]  /*108c0*/  FSETP.NEU.FTZ.AND P0, PT, R3.reuse, -INF , PT ;  /* 0xff8000000300780b */ /* 0x040fe20003f1d000 */
[C---:B------:R-:W-:Y:S02]  /*108d0*/  FADD.FTZ R4, -R3.reuse, R116 ;  /* 0x0000007403047221 */ /* 0x040fe40000010100 */
[----:B------:R-:W-:Y:S02]  /*108e0*/  FMUL.FTZ R116, R3, c[0x0][0x23c] ;  /* 0x00008f0003747a20 */ /* 0x000fe40000410000 */
[----:B------:R-:W-:Y:S01]  /*108f0*/  FMUL.FTZ R55, R4, c[0x0][0x23c] ;  /* 0x00008f0004377a20 */ /* 0x000fe20000410000 */
[----:B------:R-:W1:Y:S01]  /*10900*/  MUFU.EX2 R54, R54 ;  /* 0x0000003600367308 */ /* 0x000e620000000800 */
[--C-:B------:R-:W-:Y:S01]  /*10910*/  FFMA.FTZ R155, R209, c[0x0][0x23c], -R143.reuse ;  /* 0x00008f00d19b7a23 */ /* 0x100fe2000001088f */
[----:B------:R-:W-:Y:S01]  /*10920*/  FSEL R116, R116, RZ, P0 ;  /* 0x000000ff74747208 */ /* 0x000fe20000000000 */
[--C-:B------:R-:W-:Y:S01]  /*10930*/  FFMA.FTZ R140, R211, c[0x0][0x23c], -R143.reuse ;  /* 0x00008f00d38c7a23 */ /* 0x100fe2000001088f */
[----:B------:R-:W-:Y:S01]  /*10940*/  ISETP.GT.AND P0, PT, R180, R173, PT ;  /* 0x000000adb400720c */ /* 0x000fe20003f04270 */
        /* <DEDUP_REMOVED lines=39> */
[C---:B------:R-:W-:Y:S02]  /*10bc0*/  FMUL.FTZ R38, R54.reuse, R82 ;  /* 0x0000005236267220 */ /* 0x040fe40000410000 */
[----:B------:R-:W-:Y:S01]  /*10bd0*/  FMUL.FTZ R39, R54, R83 ;  /* 0x0000005336277220 */ /* 0x000fe20000410000 */
[----:B------:R-:W-:Y:S01]  /*10be0*/  MUFU.EX2 R151, R151 ;  /* 0x0000009700977308 */ /* 0x000fe20000000800 */
[----:B------:R-:W-:Y:S02]  /*10bf0*/  FMUL.FTZ R36, R55, R80 ;  /* 0x0000005037247220 */ /* 0x000fe40000410000 */
[--C-:B------:R-:W-:Y:S02]  /*10c00*/  FFMA.FTZ R81, R65, c[0x0][0x23c], -R116.reuse ;  /* 0x00008f0041517a23 */ /* 0x100fe40000010874 */
[--C-:B------:R-:W-:Y:S02]  /*10c10*/  FFMA.FTZ R80, R48, c[0x0][0x23c], -R143.reuse ;  /* 0x00008f0030507a23 */ /* 0x100fe4000001088f */
[--C-:B------:R-:W-:Y:S02]  /*10c20*/  FFMA.FTZ R82, R203, c[0x0][0x23c], -R116.reuse ;  /* 0x00008f00cb527a23 */ /* 0x100fe40000010874 */
[----:B------:R-:W-:Y:S01]  /*10c30*/  FMUL.FTZ R48, R55, R68 ;  /* 0x0000004437307220 */ /* 0x000fe20000410000 */
[----:B------:R-:W1:Y:S01]  /*10c40*/  MUFU.EX2 R138, R138 ;  /* 0x0000008a008a7308 */ /* 0x000e620000000800 */
[--C-:B------:R-:W-:Y:S02]  /*10c50*/  FFMA.FTZ R104, R120, c[0x0][0x23c], -R116.reuse ;  /* 0x00008f0078687a23 */ /* 0x100fe40000010874 */
[--C-:B------:R-:W-:Y:S01]  /*10c60*/  FFMA.FTZ R90, R198, c[0x0][0x23c], -R143.reuse ;  /* 0x00008f00c65a7a23 */ /* 0x100fe2000001088f */
[----:B--2---:R-:W-:Y:S01]  /*10c70*/  F2FP.BF16.PACK_AB R59, R124, R137 ;  /* 0x000000897c3b723e */ /* 0x004fe200000010ff */
[--C-:B------:R-:W-:Y:S02]  /*10c80*/  FFMA.FTZ R83, R166, c[0x0][0x23c], -R143.reuse ;  /* 0x00008f00a6537a23 */ /* 0x100fe4000001088f */
[--C-:B------:R-:W-:Y:S02]  /*10c90*/  FFMA.FTZ R89, R149, c[0x0][0x23c], -R116.reuse ;  /* 0x00008f0095597a23 */ /* 0x100fe40000010874 */
[--C-:B------:R-:W-:Y:S01]  /*10ca0*/  FFMA.FTZ R97, R154, c[0x0][0x23c], -R143.reuse ;  /* 0x00008f009a617a23 */ /* 0x100fe2000001088f */
[----:B------:R-:W2:Y:S01]  /*10cb0*/  MUFU.EX2 R136, R136 ;  /* 0x0000008800887308 */ /* 0x000ea20000000800 */
[--C-:B------:R-:W-:Y:S02]  /*10cc0*/  FFMA.FTZ R99, R167, c[0x0][0x23c], -R116.reuse ;  /* 0x00008f00a7637a23 */ /* 0x100fe40000010874 */
[--C-:B------:R-:W-:Y:S02]  /*10cd0*/  FFMA.FTZ R154, R163, c[0x0][0x23c], -R116.reuse ;  /* 0x00008f00a39a7a23 */ /* 0x100fe40000010874 */
[----:B------:R-:W-:Y:S02]  /*10ce0*/  FFMA.FTZ R163, R156, c[0x0][0x23c], -R143 ;  /* 0x00008f009ca37a23 */ /* 0x000fe4000001088f */
[--C-:B------:R-:W-:Y:S02]  /*10cf0*/  FFMA.FTZ R156, R159, c[0x0][0x23c], -R116.reuse ;  /* 0x00008f009f9c7a23 */ /* 0x100fe40000010874 */
[--C-:B------:R-:W-:Y:S01]  /*10d00*/  FFMA.FTZ R153, R153, c[0x0][0x23c], -R116.reuse ;  /* 0x00008f0099997a23 */ /* 0x100fe20000010874 */
[----:B------:R-:W-:Y:S01]  /*10d10*/  MUFU.EX2 R80, R80 ;  /* 0x0000005000507308 */ /* 0x000fe20000000800 */
[--C-:B------:R-:W-:Y:S02]  /*10d20*/  FFMA.FTZ R91, R201, c[0x0][0x23c], -R116.reuse ;  /* 0x00008f00c95b7a23 */ /* 0x100fe40000010874 */
[--C-:B------:R-:W-:Y:S01]  /*10d30*/  FFMA.FTZ R96, R199, c[0x0][0x23c], -R116.reuse ;  /* 0x00008f00c7607a23 */ /* 0x100fe20000010874 */
[----:B-1----:R-:W-:Y:S01]  /*10d40*/  F2FP.BF16.PACK_AB R56, R138, R151 ;  /* 0x000000978a38723e */ /* 0x002fe200000010ff */
        /* <DEDUP_REMOVED lines=16> */
[C---:B------:R-:W-:Y:S02]  /*10e50*/  FMUL.FTZ R17, R55.reuse, R101 ;  /* 0x0000006537117220 */ /* 0x040fe40000410000 */
[--C-:B------:R-:W-:Y:S02]  /*10e60*/  FFMA.FTZ R146, R146, c[0x0][0x23c], -R143.reuse ;  /* 0x00008f0092927a23 */ /* 0x100fe4000001088f */
[C---:B------:R-:W-:Y:S03]  /*10e70*/  HMMA.16816.F32.BF16 R12, R56.reuse, R24, R12 ;  /* 0x00000018380c723c */ /* 0x040fe6000004180c */
[----:B------:R-:W-:Y:S01]  /*10e80*/  MUFU.EX2 R82, R82 ;  /* 0x0000005200527308 */ /* 0x000fe20000000800 */
[C---:B------:R-:W-:Y:S02]  /*10e90*/  FMUL.FTZ R18, R54.reuse, R102 ;  /* 0x0000006636127220 */ /* 0x040fe40000410000 */
[----:B------:R-:W-:Y:S02]  /*10ea0*/  FMUL.FTZ R19, R54, R103 ;  /* 0x0000006736137220 */ /* 0x000fe40000410000 */
[----:B------:R-:W-:Y:S01]  /*10eb0*/  LDSM.16.MT88.4 R100, [R118+0xac00] ;  /* 0x00ac00007664783b */ /* 0x000fe20000004200 */
[----:B------:R-:W-:Y:S03]  /*10ec0*/  FMUL.FTZ R24, R55, R92 ;  /* 0x0000005c37187220 */ /* 0x000fe60000410000 */
[--C-:B------:R-:W-:Y:S01]  /*10ed0*/  FFMA.FTZ R92, R53, c[0x0][0x23c], -R143.reuse ;  /* 0x00008f00355c7a23 */ /* 0x100fe2000001088f */
[C---:B------:R-:W-:Y:S01]  /*10ee0*/  HMMA.16816.F32.BF16 R16, R56.reuse, R26, R16 ;  /* 0x0000001a3810723c */ /* 0x040fe20000041810 */
[----:B------:R-:W-:Y:S02]  /*10ef0*/  MUFU.EX2 R89, R89 ;  /* 0x0000005900597308 */ /* 0x000fe40000000800 */
[C---:B------:R-:W-:Y:S02]  /*10f00*/  FMUL.FTZ R25, R55.reuse, R93 ;  /* 0x0000005d37197220 */ /* 0x040fe40000410000 */
[--C-:B------:R-:W-:Y:S02]  /*10f10*/  FFMA.FTZ R93, R200, c[0x0][0x23c], -R143.reuse ;  /* 0x00008f00c85d7a23 */ /* 0x100fe4000001088f */
[C---:B------:R-:W-:Y:S01]  /*10f20*/  FMUL.FTZ R26, R54.reuse, R94 ;  /* 0x0000005e361a7220 */ /* 0x040fe20000410000 */
[C---:B------:R-:W-:Y:S03]  /*10f30*/  HMMA.16816.F32.BF16 R20, R56.reuse, R32, R20 ;  /* 0x000000203814723c */ /* 0x040fe60000041814 */
[----:B------:R-:W-:Y:S01]  /*10f40*/  MUFU.EX2 R120, R92 ;  /* 0x0000005c00787308 */ /* 0x000fe20000000800 */
[----:B------:R-:W-:Y:S02]  /*10f50*/  FMUL.FTZ R27, R54, R95 ;  /* 0x0000005f361b7220 */ /* 0x000fe40000410000 */
[--C-:B------:R-:W-:Y:S02]  /*10f60*/  FFMA.FTZ R95, R128, c[0x0][0x23c], -R143.reuse ;  /* 0x00008f00805f7a23 */ /* 0x100fe4000001088f */
[--C-:B------:R-:W-:Y:S03]  /*10f70*/  FFMA.FTZ R94, R126, c[0x0][0x23c], -R143.reuse ;  /* 0x00008f007e5e7a23 */ /* 0x100fe6000001088f */
[C---:B------:R-:W-:Y:S02]  /*10f80*/  HMMA.16816.F32.BF16 R24, R56.reuse, R34, R24 ;  /* 0x000000223818723c */ /* 0x040fe40000041818 */
[----:B------:R-:W-:Y:S01]  /*10f90*/  MUFU.EX2 R93, R93 ;  /* 0x0000005d005d7308 */ /* 0x000fe20000000800 */
[C---:B------:R-:W-:Y:S02]  /*10fa0*/  FMUL.FTZ R32, R55.reuse, R84 ;  /* 0x0000005437207220 */ /* 0x040fe40000410000 */
[--C-:B------:R-:W-:Y:S02]  /*10fb0*/  FFMA.FTZ R84, R60, c[0x0][0x23c], -R143.reuse ;  /* 0x00008f003c547a23 */ /* 0x100fe4000001088f */
[----:B------:R-:W1:Y:S01]  /*10fc0*/  LDSM.16.MT88.4 R60, [R118+0xd000] ;  /* 0x00d00000763c783b */ /* 0x000e620000004200 */
[C---:B------:R-:W-:Y:S04]  /*10fd0*/  HMMA.16816.F32.BF16 R28, R56.reuse, R40, R28 ;  /* 0x00000028381c723c */ /* 0x040fe8000004181c */
[C---:B------:R-:W-:Y:S01]  /*10fe0*/  FMUL.FTZ R35, R54.reuse, R87 ;  /* 0x0000005736237220 */ /* 0x040fe20000410000 */
[----:B------:R-:W-:Y:S01]  /*10ff0*/  MUFU.EX2 R84, R84 ;  /* 0x0000005400547308 */ /* 0x000fe20000000800 */
[----:B------:R-:W-:Y:S02]  /*11000*/  FMUL.FTZ R34, R54, R86 ;  /* 0x0000005636227220 */ /* 0x000fe40000410000 */
[C---:B------:R-:W-:Y:S04]  /*11010*/  FMUL.FTZ R33, R55.reuse, R85 ;  /* 0x0000005537217220 */ /* 0x040fe80000410000 */
[--C-:B------:R-:W-:Y:S02]  /*11020*/  FFMA.FTZ R87, R64, c[0x0][0x23c], -R143.reuse ;  /* 0x00008f0040577a23 */ /* 0x100fe4000001088f */
[----:B------:R-:W2:Y:S01]  /*11030*/  LDSM.16.MT88.4 R64, [R168+0x9400] ;  /* 0x00940000a840783b */ /* 0x000ea20000004200 */
[C---:B------:R-:W-:Y:S01]  /*11040*/  HMMA.16816.F32.BF16 R32, R56.reuse, R42, R32 ;  /* 0x0000002a3820723c */ /* 0x040fe20000041820 */
[----:B------:R-:W-:Y:S02]  /*11050*/  MUFU.EX2 R97, R97 ;  /* 0x0000006100617308 */ /* 0x000fe40000000800 */
[--C-:B------:R-:W-:Y:S02]  /*11060*/  FFMA.FTZ R85, R50, c[0x0][0x23c], -R143.reuse ;  /* 0x00008f0032557a23 */ /* 0x100fe4000001088f */
[C---:B------:R-:W-:Y:S02]  /*11070*/  FMUL.FTZ R50, R54.reuse, R70 ;  /* 0x0000004636327220 */ /* 0x040fe40000410000 */
[C---:B------:R-:W-:Y:S01]  /*11080*/  FMUL.FTZ R43, R54.reuse, R79 ;  /* 0x0000004f362b7220 */ /* 0x040fe20000410000 */
[C---:B------:R-:W-:Y:S03]  /*11090*/  HMMA.16816.F32.BF16 R36, R56.reuse, R44, R36 ;  /* 0x0000002c3824723c */ /* 0x040fe60000041824 */
[----:B------:R-:W3:Y:S01]  /*110a0*/  MUFU.EX2 R87, R87 ;  /* 0x0000005700577308 */ /* 0x000ee20000000800 */
[C---:B------:R-:W-:Y:S02]  /*110b0*/  FMUL.FTZ R42, R54.reuse, R78 ;  /* 0x0000004e362a7220 */ /* 0x040fe40000410000 */
[C---:B------:R-:W-:Y:S02]  /*110c0*/  FMUL.FTZ R40, R55.reuse, R76 ;  /* 0x0000004c37287220 */ /* 0x040fe40000410000 */
[C---:B------:R-:W-:Y:S04]  /*110d0*/  FMUL.FTZ R41, R55.reuse, R77 ;  /* 0x0000004d37297220 */ /* 0x040fe80000410000 */
[C---:B------:R-:W-:Y:S01]  /*110e0*/  FMUL.FTZ R44, R55.reuse, R72 ;  /* 0x00000048372c7220 */ /* 0x040fe20000410000 */
[----:B------:R-:W4:Y:S01]  /*110f0*/  MUFU.EX2 R85, R85 ;  /* 0x0000005500557308 */ /* 0x000f220000000800 */
[----:B------:R-:W-:Y:S01]  /*11100*/  FMUL.FTZ R45, R55, R73 ;  /* 0x00000049372d7220 */ /* 0x000fe20000410000 */
[C---:B------:R-:W-:Y:S03]  /*11110*/  HMMA.16816.F32.BF16 R40, R56.reuse, R46, R40 ;  /* 0x0000002e3828723c */ /* 0x040fe60000041828 */
[--C-:B------:R-:W-:Y:S02]  /*11120*/  FFMA.FTZ R77, R51, c[0x0][0x23c], -R116.reuse ;  /* 0x00008f00334d7a23 */ /* 0x100fe40000010874 */
[--C-:B------:R-:W-:Y:S02]  /*11130*/  FFMA.FTZ R76, R49, c[0x0][0x23c], -R116.reuse ;  /* 0x00008f00314c7a23 */ /* 0x100fe40000010874 */
[C---:B------:R-:W-:Y:S01]  /*11140*/  FMUL.FTZ R46, R54.reuse, R74 ;  /* 0x0000004a362e7220 */ /* 0x040fe20000410000 */
[----:B------:R-:W-:Y:S01]  /*11150*/  MUFU.EX2 R91, R91 ;  /* 0x0000005b005b7308 */ /* 0x000fe20000000800 */
[C---:B------:R-:W-:Y:S02]  /*11160*/  FMUL.FTZ R47, R54.reuse, R75 ;  /* 0x0000004b362f7220 */ /* 0x040fe40000410000 */
[----:B------:R-:W-:Y:S01]  /*11170*/  LDSM.16.MT88.4 R72, [R168+0xc400] ;  /* 0x00c40000a848783b */ /* 0x000fe20000004200 */
[----:B------:R-:W-:Y:S02]  /*11180*/  FMUL.FTZ R51, R54, R71 ;  /* 0x0000004736337220 */ /* 0x000fe40000410000 */
[----:B------:R-:W-:Y:S02]  /*11190*/  FMUL.FTZ R49, R55, R69 ;  /* 0x0000004537317220 */ /* 0x000fe40000410000 */
[C---:B-1----:R-:W-:Y:S02]  /*111a0*/  HMMA.16816.F32.BF16 R44, R56.reuse, R60, R44 ;  /* 0x0000003c382c723c */ /* 0x042fe4000004182c */
[----:B------:R-:W-:Y:S01]  /*111b0*/  MUFU.EX2 R76, R76 ;  /* 0x0000004c004c7308 */ /* 0x000fe20000000800 */
[----:B------:R-:W-:Y:S01]  /*111c0*/  LDSM.16.MT88.4 R68, [R168+0xc000] ;  /* 0x00c00000a844783b */ /* 0x000fe20000004200 */
[--C-:B------:R-:W-:Y:S02]  /*111d0*/  FFMA.FTZ R79, R133, c[0x0][0x23c], -R143.reuse ;  /* 0x00008f00854f7a23 */ /* 0x100fe4000001088f */
[--C-:B------:R-:W-:Y:S02]  /*111e0*/  FFMA.FTZ R86, R196, c[0x0][0x23c], -R143.reuse ;  /* 0x00008f00c4567a23 */ /* 0x100fe4000001088f */
[----:B------:R-:W-:Y:S03]  /*111f0*/  HMMA.16816.F32.BF16 R48, R56, R62, R48 ;  /* 0x0000003e3830723c */ /* 0x000fe60000041830 */
[----:B------:R-:W1:Y:S01]  /*11200*/  LDSM.16.MT88.4 R60, [R118+0x9400] ;  /* 0x00940000763c783b */ /* 0x000e620000004200 */
[----:B------:R-:W5:Y:S01]  /*11210*/  MUFU.EX2 R77, R77 ;  /* 0x0000004d004d7308 */ /* 0x000f620000000800 */
[--C-:B------:R-:W-:Y:S02]  /*11220*/  FFMA.FTZ R78, R132, c[0x0][0x23c], -R143.reuse ;  /* 0x00008f00844e7a23 */ /* 0x100fe4000001088f */
[----:B---3--:R-:W-:Y:S01]  /*11230*/  F2FP.BF16.PACK_AB R57, R87, R84 ;  /* 0x000000545739723e */ /* 0x008fe200000010ff */
[--C-:B------:R-:W-:Y:S01]  /*11240*/  FFMA.FTZ R144, R144, c[0x0][0x23c], -R143.reuse ;  /* 0x00008f0090907a23 */ /* 0x100fe2000001088f */
[----:B----4-:R-:W-:Y:S03]  /*11250*/  F2FP.BF16.PACK_AB R59, R80, R85 ;  /* 0x00000055503b723e */ /* 0x010fe600000010ff */
[----:B------:R-:W-:Y:S01]  /*11260*/  F2FP.BF16.PACK_AB R58, R82, R81 ;  /* 0x00000051523a723e */ /* 0x000fe200000010ff */
[----:B------:R-:W-:Y:S01]  /*11270*/  FFMA.FTZ R159, R142, c[0x0][0x23c], -R143 ;  /* 0x00008f008e9f7a23 */ /* 0x000fe2000001088f */
[----:B------:R-:W3:Y:S01]  /*11280*/  MUFU.EX2 R86, R86 ;  /* 0x0000005600567308 */ /* 0x000ee20000000800 */
[--C-:B------:R-:W-:Y:S02]  /*11290*/  FFMA.FTZ R142, R145, c[0x0][0x23c], -R116.reuse ;  /* 0x00008f00918e7a23 */ /* 0x100fe40000010874 */
[--C-:B------:R-:W-:Y:S02]  /*112a0*/  FFMA.FTZ R141, R141, c[0x0][0x23c], -R116.reuse ;  /* 0x00008f008d8d7a23 */ /* 0x100fe40000010874 */
[--C-:B------:R-:W-:Y:S02]  /*112b0*/  FFMA.FTZ R139, R139, c[0x0][0x23c], -R116.reuse ;  /* 0x00008f008b8b7a23 */ /* 0x100fe40000010874 */
[----:B------:R-:W-:Y:S02]  /*112c0*/  FFMA.FTZ R155, R54, R193, R155 ;  /* 0x000000c1369b7223 */ /* 0x000fe4000001009b */
[--C-:B------:R-:W-:Y:S01]  /*112d0*/  FFMA.FTZ R54, R135, c[0x0][0x23c], -R116.reuse ;  /* 0x00008f0087367a23 */ /* 0x100fe20000010874 */
[----:B------:R-:W4:Y:S01]  /*112e0*/  MUFU.EX2 R96, R96 ;  /* 0x0000006000607308 */ /* 0x000f220000000800 */
[--C-:B------:R-:W-:Y:S02]  /*112f0*/  FFMA.FTZ R135, R130, c[0x0][0x23c], -R143.reuse ;  /* 0x00008f0082877a23 */ /* 0x100fe4000001088f */
[--C-:B------:R-:W-:Y:S01]  /*11300*/  FFMA.FTZ R134, R134, c[0x0][0x23c], -R143.reuse ;  /* 0x00008f0086867a23 */ /* 0x100fe2000001088f */
[----:B-----5:R-:W-:Y:S01]  /*11310*/  F2FP.BF16.PACK_AB R56, R76, R77 ;  /* 0x0000004d4c38723e */ /* 0x020fe200000010ff */
[----:B------:R-:W-:Y:S02]  /*11320*/  FFMA.FTZ R143, R52, c[0x0][0x23c], -R143 ;  /* 0x00008f00348f7a23 */ /* 0x000fe4000001088f */
[--C-:B------:R-:W-:Y:S02]  /*11330*/  FFMA.FTZ R131, R131, c[0x0][0x23c], -R116.reuse ;  /* 0x00008f0083837a23 */ /* 0x100fe40000010874 */
[--C-:B------:R-:W-:Y:S01]  /*11340*/  FFMA.FTZ R132, R129, c[0x0][0x23c], -R116.reuse ;  /* 0x00008f0081847a23 */ /* 0x100fe20000010874 */
[----:B------:R-:W-:Y:S01]  /*11350*/  MUFU.EX2 R130, R79 ;  /* 0x0000004f00827308 */ /* 0x000fe20000000800 */
[C---:B--2---:R-:W-:Y:S03]  /*11360*/  HMMA.16816.F32.BF16 R4, R56.reuse, R64, R4 ;  /* 0x000000403804723c */ /* 0x044fe60000041804 */
[--C-:B------:R-:W-:Y:S02]  /*11370*/  FFMA.FTZ R127, R127, c[0x0][0x23c], -R116.reuse ;  /* 0x00008f007f7f7a23 */ /* 0x100fe40000010874 */
[--C-:B------:R-:W-:Y:S02]  /*11380*/  FFMA.FTZ R125, R125, c[0x0][0x23c], -R116.reuse ;  /* 0x00008f007d7d7a23 */ /* 0x100fe40000010874 */
[----:B------:R-:W-:Y:S01]  /*11390*/  FADD.FTZ R151, R138, R151 ;  /* 0x000000978a977221 */ /* 0x000fe20000010000 */
[C---:B------:R-:W-:Y:S01]  /*113a0*/  HMMA.16816.F32.BF16 R8, R56.reuse, R66, R8 ;  /* 0x000000423808723c */ /* 0x040fe20000041808 */
[----:B------:R-:W2:Y:S01]  /*113b0*/  LDSM.16.MT88.4 R64, [R168+0xb400] ;  /* 0x00b40000a840783b */ /* 0x000ea20000004200 */
[----:B------:R-:W-:Y:S02]  /*113c0*/  MUFU.EX2 R150, R150 ;  /* 0x0000009600967308 */ /* 0x000fe40000000800 */
[----:B------:R-:W-:Y:S02]  /*113d0*/  FADD.FTZ R136, R136, R151 ;  /* 0x0000009788887221 */ /* 0x000fe40000010000 */
[----:B------:R-:W-:Y:S02]  /*113e0*/  FFMA.FTZ R121, R121, c[0x0][0x23c], -R116 ;  /* 0x00008f0079797a23 */ /* 0x000fe40000010874 */
[C---:B-1----:R-:W-:Y:S04]  /*113f0*/  HMMA.16816.F32.BF16 R12, R56.reuse, R60, R12 ;  /* 0x0000003c380c723c */ /* 0x042fe8000004180c */
[----:B------:R-:W-:Y:S01]  /*11400*/  MUFU.EX2 R99, R99 ;  /* 0x0000006300637308 */ /* 0x000fe20000000800 */
[----:B------:R-:W-:Y:S02]  /*11410*/  FADD.FTZ R136, R117, R136 ;  /* 0x0000008875887221 */ /* 0x000fe40000010000 */
[----:B------:R-:W-:Y:S01]  /*11420*/  FADD.FTZ R140, R140, R155 ;  /* 0x0000009b8c8c7221 */ /* 0x000fe20000010000 */
[C---:B------:R-:W-:Y:S01]  /*11430*/  HMMA.16816.F32.BF16 R16, R56.reuse, R62, R16 ;  /* 0x0000003e3810723c */ /* 0x040fe20000041810 */
[----:B------:R-:W1:Y:S03]  /*11440*/  LDSM.16.MT88.4 R60, [R118+0xb400] ;  /* 0x00b40000763c783b */ /* 0x000e660000004200 */
[----:B------:R-:W-:Y:S02]  /*11450*/  FADD.FTZ R77, R77, R136 ;  /* 0x000000884d4d7221 */ /* 0x000fe40000010000 */
[----:B------:R-:W-:Y:S01]  /*11460*/  MUFU.EX2 R117, R95 ;  /* 0x0000005f00757308 */ /* 0x000fe20000000800 */
[----:B------:R-:W-:Y:S05]  /*11470*/  FADD.FTZ R137, R137, R140 ;  /* 0x0000008c89897221 */ /* 0x000fea0000010000 */
[----:B------:R-:W-:Y:S04]  /*11480*/  FADD.FTZ R137, R124, R137 ;  /* 0x000000897c897221 */ /* 0x000fe80000010000 */
[----:B------:R-:W-:Y:S01]  /*11490*/  MUFU.EX2 R152, R152 ;  /* 0x0000009800987308 */ /* 0x000fe20000000800 */
[C---:B--2---:R-:W-:Y:S09]  /*114a0*/  HMMA.16816.F32.BF16 R20, R56.reuse, R64, R20 ;  /* 0x000000403814723c */ /* 0x044ff20000041814 */
[----:B------:R-:W-:Y:S01]  /*114b0*/  MUFU.EX2 R154, R154 ;  /* 0x0000009a009a7308 */ /* 0x000fe20000000800 */
[C---:B------:R-:W-:Y:S01]  /*114c0*/  HMMA.16816.F32.BF16 R24, R56.reuse, R66, R24 ;  /* 0x000000423818723c */ /* 0x040fe20000041818 */
[----:B------:R-:W2:Y:S08]  /*114d0*/  LDSM.16.MT88.4 R64, [R168+0xd400] ;  /* 0x00d40000a840783b */ /* 0x000eb00000004200 */
[----:B------:R-:W-:Y:S01]  /*114e0*/  MUFU.EX2 R162, R162 ;  /* 0x000000a200a27308 */ /* 0x000fe20000000800 */
[C---:B-1----:R-:W-:Y:S09]  /*114f0*/  HMMA.16816.F32.BF16 R28, R56.reuse, R60, R28 ;  /* 0x0000003c381c723c */ /* 0x042ff2000004181c */
[----:B------:R-:W-:Y:S01]  /*11500*/  MUFU.EX2 R165, R165 ;  /* 0x000000a500a57308 */ /* 0x000fe20000000800 */
[C---:B------:R-:W-:Y:S01]  /*11510*/  HMMA.16816.F32.BF16 R32, R56.reuse, R62, R32 ;  /* 0x0000003e3820723c */ /* 0x040fe20000041820 */
[----:B------:R-:W1:Y:S08]  /*11520*/  LDSM.16.MT88.4 R60, [R118+0xd400] ;  /* 0x00d40000763c783b */ /* 0x000e700000004200 */
[----:B------:R-:W-:Y:S10]  /*11530*/  MUFU.EX2 R158, R158 ;  /* 0x0000009e009e7308 */ /* 0x000ff40000000800 */
[----:B------:R-:W-:Y:S01]  /*11540*/  MUFU.EX2 R163, R163 ;  /* 0x000000a300a37308 */ /* 0x000fe20000000800 */
[C---:B--2---:R-:W-:Y:S09]  /*11550*/  HMMA.16816.F32.BF16 R36, R56.reuse, R64, R36 ;  /* 0x000000403824723c */ /* 0x044ff20000041824 */
[----:B------:R-:W-:Y:S01]  /*11560*/  MUFU.EX2 R156, R156 ;  /* 0x0000009c009c7308 */ /* 0x000fe20000000800 */
[C---:B------:R-:W-:Y:S01]  /*11570*/  HMMA.16816.F32.BF16 R40, R56.reuse, R66, R40 ;  /* 0x000000423828723c */ /* 0x040fe20000041828 */
[----:B------:R-:W2:Y:S08]  /*11580*/  LDSM.16.MT88.4 R64, [R168+0x9800] ;  /* 0x00980000a840783b */ /* 0x000eb00000004200 */
[----:B------:R-:W-:Y:S01]  /*11590*/  MUFU.EX2 R157, R157 ;  /* 0x0000009d009d7308 */ /* 0x000fe20000000800 */
[C---:B-1----:R-:W-:Y:S09]  /*115a0*/  HMMA.16816.F32.BF16 R44, R56.reuse, R60, R44 ;  /* 0x0000003c382c723c */ /* 0x042ff2000004182c */
[----:B------:R-:W1:Y:S01]  /*115b0*/  MUFU.EX2 R88, R88 ;  /* 0x0000005800587308 */ /* 0x000e620000000800 */
[----:B------:R-:W-:Y:S01]  /*115c0*/  HMMA.16816.F32.BF16 R48, R56, R62, R48 ;  /* 0x0000003e3830723c */ /* 0x000fe20000041830 */
[----:B------:R-:W5:Y:S06]  /*115d0*/  LDSM.16.MT88.4 R60, [R118+0x9800] ;  /* 0x00980000763c783b */ /* 0x000f6c0000004200 */
[----:B---3--:R-:W-:Y:S02]  /*115e0*/  F2FP.BF16.PACK_AB R59, R83, R86 ;  /* 0x00000056533b723e */ /* 0x008fe400000010ff */
[----:B------:R-:W-:Y:S03]  /*115f0*/  MUFU.EX2 R98, R98 ;  /* 0x0000006200627308 */ /* 0x000fe60000000800 */
[----:B------:R-:W-:Y:S02]  /*11600*/  F2FP.BF16.PACK_AB R57, R90, R93 ;  /* 0x0000005d5a39723e */ /* 0x000fe400000010ff */
[----:B----4-:R-:W-:Y:S05]  /*11610*/  F2FP.BF16.PACK_AB R56, R96, R91 ;  /* 0x0000005b6038723e */ /* 0x010fea00000010ff */
[----:B------:R-:W-:Y:S01]  /*11620*/  MUFU.EX2 R149, R149 ;  /* 0x0000009500957308 */ /* 0x000fe20000000800 */
[----:B-1----:R-:W-:Y:S09]  /*11630*/  F2FP.BF16.PACK_AB R58, R89, R88 ;  /* 0x00000058593a723e */ /* 0x002ff200000010ff */
[----:B------:R-:W-:Y:S01]  /*11640*/  MUFU.EX2 R153, R153 ;  /* 0x0000009900997308 */ /* 0x000fe20000000800 */
[C---:B--2---:R-:W-:Y:S08]  /*11650*/  HMMA.16816.F32.BF16 R4, R56.reuse, R64, R4 ;  /* 0x000000403804723c */ /* 0x044ff00000041804 */
[C---:B------:R-:W-:Y:S01]  /*11660*/  HMMA.16816.F32.BF16 R8, R56.reuse, R66, R8 ;  /* 0x000000423808723c */ /* 0x040fe20000041808 */
[----:B------:R-:W1:Y:S01]  /*11670*/  LDSM.16.MT88.4 R64, [R168+0xb800] ;  /* 0x00b80000a840783b */ /* 0x000e620000004200 */
[----:B------:R-:W-:Y:S06]  /*11680*/  MUFU.EX2 R160, R160 ;  /* 0x000000a000a07308 */ /* 0x000fec0000000800 */
[C---:B-----5:R-:W-:Y:S04]  /*11690*/  HMMA.16816.F32.BF16 R12, R56.reuse, R60, R12 ;  /* 0x0000003c380c723c */ /* 0x060fe8000004180c */
[----:B------:R-:W-:Y:S04]  /*116a0*/  MUFU.EX2 R161, R161 ;  /* 0x000000a100a17308 */ /* 0x000fe80000000800 */
[C---:B------:R-:W-:Y:S01]  /*116b0*/  HMMA.16816.F32.BF16 R16, R56.reuse, R62, R16 ;  /* 0x0000003e3810723c */ /* 0x040fe20000041810 */
[----:B------:R-:W2:Y:S05]  /*116c0*/  LDSM.16.MT88.4 R60, [R118+0xb800] ;  /* 0x00b80000763c783b */ /* 0x000eaa0000004200 */
[----:B------:R-:W-:Y:S10]  /*116d0*/  MUFU.EX2 R147, R147 ;  /* 0x0000009300937308 */ /* 0x000ff40000000800 */
[----:B------:R-:W3:Y:S01]  /*116e0*/  MUFU.EX2 R146, R146 ;  /* 0x0000009200927308 */ /* 0x000ee20000000800 */
[C---:B-1----:R-:W-:Y:S09]  /*116f0*/  HMMA.16816.F32.BF16 R20, R56.reuse, R64, R20 ;  /* 0x000000403814723c */ /* 0x042ff20000041814 */
[----:B------:R-:W-:Y:S01]  /*11700*/  MUFU.EX2 R144, R144 ;  /* 0x0000009000907308 */ /* 0x000fe20000000800 */
[C---:B------:R-:W-:Y:S01]  /*11710*/  HMMA.16816.F32.BF16 R24, R56.reuse, R66, R24 ;  /* 0x000000423818723c */ /* 0x040fe20000041818 */
[----:B------:R-:W1:Y:S08]  /*11720*/  LDSM.16.MT88.4 R64, [R168+0xd800] ;  /* 0x00d80000a840783b */ /* 0x000e700000004200 */
[----:B------:R-:W4:Y:S03]  /*11730*/  MUFU.EX2 R159, R159 ;  /* 0x0000009f009f7308 */ /* 0x000f260000000800 */
[----:B---3--:R-:W-:Y:S01]  /*11740*/  F2FP.BF16.PACK_AB R53, R146, R147 ;  /* 0x000000939235723e */ /* 0x008fe200000010ff */
[C---:B--2---:R-:W-:Y:S06]  /*11750*/  HMMA.16816.F32.BF16 R28, R56.reuse, R60, R28 ;  /* 0x0000003c381c723c */ /* 0x044fec000004181c */
[----:B------:R-:W-:Y:S02]  /*11760*/  MUFU.EX2 R142, R142 ;  /* 0x0000008e008e7308 */ /* 0x000fe40000000800 */
[C---:B------:R-:W-:Y:S01]  /*11770*/  HMMA.16816.F32.BF16 R32, R56.reuse, R62, R32 ;  /* 0x0000003e3820723c */ /* 0x040fe20000041820 */
[----:B------:R-:W2:Y:S07]  /*11780*/  LDSM.16.MT88.4 R60, [R118+0xd800] ;  /* 0x00d80000763c783b */ /* 0x000eae0000004200 */
[----:B------:R-:W3:Y:S01]  /*11790*/  MUFU.EX2 R141, R141 ;  /* 0x0000008d008d7308 */ /* 0x000ee20000000800 */
[----:B----4-:R-:W-:Y:S09]  /*117a0*/  F2FP.BF16.PACK_AB R55, R159, R144 ;  /* 0x000000909f37723e */ /* 0x010ff200000010ff */
[----:B------:R-:W-:Y:S01]  /*117b0*/  MUFU.EX2 R139, R139 ;  /* 0x0000008b008b7308 */ /* 0x000fe20000000800 */
[C---:B-1----:R-:W-:Y:S09]  /*117c0*/  HMMA.16816.F32.BF16 R36, R56.reuse, R64, R36 ;  /* 0x000000403824723c */ /* 0x042ff20000041824 */
[----:B------:R-:W1:Y:S03]  /*117d0*/  MUFU.EX2 R128, R54 ;  /* 0x0000003600807308 */ /* 0x000e660000000800 */
[----:B---3--:R-:W-:Y:S01]  /*117e0*/  F2FP.BF16.PACK_AB R52, R141, R142 ;  /* 0x0000008e8d34723e */ /* 0x008fe200000010ff */
[C---:B------:R-:W-:Y:S01]  /*117f0*/  HMMA.16816.F32.BF16 R40, R56.reuse, R66, R40 ;  /* 0x000000423828723c */ /* 0x040fe20000041828 */
[----:B------:R-:W3:Y:S05]  /*11800*/  LDSM.16.MT88.4 R64, [R168+0x9c00] ;  /* 0x009c0000a840783b */ /* 0x000eea0000004200 */
[----:B------:R-:W4:Y:S02]  /*11810*/  MUFU.EX2 R133, R134 ;  /* 0x0000008600857308 */ /* 0x000f240000000800 */
[C---:B--2---:R-:W-:Y:S08]  /*11820*/  HMMA.16816.F32.BF16 R44, R56.reuse, R60, R44 ;  /* 0x0000003c382c723c */ /* 0x044ff0000004182c */
[----:B------:R2:W-:Y:S01]  /*11830*/  MUFU.EX2 R126, R78 ;  /* 0x0000004e007e7308 */ /* 0x0005e20000000800 */
[----:B------:R-:W-:Y:S01]  /*11840*/  HMMA.16816.F32.BF16 R48, R56, R62, R48 ;  /* 0x0000003e3830723c */ /* 0x000fe20000041830 */
[----:B------:R-:W5:Y:S02]  /*11850*/  LDSM.16.MT88.4 R60, [R118+0x9c00] ;  /* 0x009c0000763c783b */ /* 0x000f640000004200 */
[----:B-1----:R-:W-:Y:S04]  /*11860*/  F2FP.BF16.PACK_AB R54, R128, R139 ;  /* 0x0000008b8036723e */ /* 0x002fe800000010ff */
[----:B------:R-:W-:Y:S02]  /*11870*/  F2FP.BF16.PACK_AB R57, R97, R98 ;  /* 0x000000626139723e */ /* 0x000fe400000010ff */
[----:B------:R-:W1:Y:S03]  /*11880*/  MUFU.EX2 R135, R135 ;  /* 0x0000008700877308 */ /* 0x000e660000000800 */
[----:B------:R-:W-:Y:S02]  /*11890*/  F2FP.BF16.PACK_AB R59, R149, R150 ;  /* 0x00000096953b723e */ /* 0x000fe400000010ff */
[----:B------:R-:W-:Y:S02]  /*118a0*/  F2FP.BF16.PACK_AB R56, R152, R99 ;  /* 0x000000639838723e */ /* 0x000fe400000010ff */
[----:B------:R-:W-:Y:S03]  /*118b0*/  F2FP.BF16.PACK_AB R58, R161, R154 ;  /* 0x0000009aa13a723e */ /* 0x000fe600000010ff */
[----:B------:R-:W-:Y:S01]  /*118c0*/  MUFU.EX2 R131, R131 ;  /* 0x0000008300837308 */ /* 0x000fe20000000800 */
[----:B--2---:R-:W-:Y:S02]  /*118d0*/  FADD.FTZ R78, R84, R137 ;  /* 0x00000089544e7221 */ /* 0x004fe40000010000 */
[----:B------:R-:W-:Y:S01]  /*118e0*/  FADD.FTZ R84, R76, R77 ;  /* 0x0000004d4c547221 */ /* 0x000fe20000010000 */
[C---:B---3--:R-:W-:Y:S03]  /*118f0*/  HMMA.16816.F32.BF16 R4, R56.reuse, R64, R4 ;  /* 0x000000403804723c */ /* 0x048fe60000041804 */
[----:B------:R-:W-:Y:S03]  /*11900*/  FADD.FTZ R78, R87, R78 ;  /* 0x0000004e574e7221 */ /* 0x000fe60000010000 */
[----:B------:R-:W2:Y:S01]  /*11910*/  MUFU.EX2 R132, R132 ;  /* 0x0000008400847308 */ /* 0x000ea20000000800 */
[----:B------:R-:W-:Y:S02]  /*11920*/  FFMA.FTZ R87, R122, c[0x0][0x23c], -R116 ;  /* 0x00008f007a577a23 */ /* 0x000fe40000010874 */
[----:B------:R-:W-:Y:S01]  /*11930*/  FADD.FTZ R85, R85, R78 ;  /* 0x0000004e55557221 */ /* 0x000fe20000010000 */
[C---:B------:R-:W-:Y:S01]  /*11940*/  HMMA.16816.F32.BF16 R8, R56.reuse, R66, R8 ;  /* 0x000000423808723c */ /* 0x040fe20000041808 */
[----:B------:R-:W3:Y:S02]  /*11950*/  LDSM.16.MT88.4 R64, [R168+0xbc00] ;  /* 0x00bc0000a840783b */ /* 0x000ee40000004200 */
[----:B------:R-:W-:Y:S03]  /*11960*/  FADD.FTZ R80, R80, R85 ;  /* 0x0000005550507221 */ /* 0x000fe60000010000 */
[----:B------:R-:W-:Y:S01]  /*11970*/  MUFU.EX2 R122, R94 ;  /* 0x0000005e007a7308 */ /* 0x000fe20000000800 */
[----:B------:R-:W-:Y:S01]  /*11980*/  FADD.FTZ R81, R81, R84 ;  /* 0x0000005451517221 */ /* 0x000fe20000010000 */
[C---:B-----5:R-:W-:Y:S01]  /*11990*/  HMMA.16816.F32.BF16 R12, R56.reuse, R60, R12 ;  /* 0x0000003c380c723c */ /* 0x060fe2000004180c */
[----:B------:R-:W-:Y:S03]  /*119a0*/  LDSM.16.MT88.4 R76, [R168+0xe800] ;  /* 0x00e80000a84c783b */ /* 0x000fe60000004200 */
[----:B------:R-:W-:Y:S02]  /*119b0*/  FADD.FTZ R93, R93, R80 ;  /* 0x000000505d5d7221 */ /* 0x000fe40000010000 */
[----:B------:R-:W-:Y:S02]  /*119c0*/  FFMA.FTZ R116, R123, c[0x0][0x23c], -R116 ;  /* 0x00008f007b747a23 */ /* 0x000fe40000010874 */
[C---:B------:R-:W-:Y:S01]  /*119d0*/  HMMA.16816.F32.BF16 R16, R56.reuse, R62, R16 ;  /* 0x0000003e3810723c */ /* 0x040fe20000041810 */
[----:B------:R-:W5:Y:S01]  /*119e0*/  LDSM.16.MT88.4 R60, [R118+0xbc00] ;  /* 0x00bc0000763c783b */ /* 0x000f620000004200 */
[----:B------:R-:W-:Y:S02]  /*119f0*/  MUFU.EX2 R127, R127 ;  /* 0x0000007f007f7308 */ /* 0x000fe40000000800 */
[----:B------:R-:W-:Y:S08]  /*11a00*/  FADD.FTZ R82, R82, R81 ;  /* 0x0000005152527221 */ /* 0x000ff00000010000 */
[----:B------:R-:W1:Y:S10]  /*11a10*/  MUFU.EX2 R124, R125 ;  /* 0x0000007d007c7308 */ /* 0x000e740000000800 */
[----:B------:R-:W1:Y:S01]  /*11a20*/  MUFU.EX2 R143, R143 ;  /* 0x0000008f008f7308 */ /* 0x000e620000000800 */
[C---:B---3--:R-:W-:Y:S08]  /*11a30*/  HMMA.16816.F32.BF16 R20, R56.reuse, R64, R20 ;  /* 0x000000403814723c */ /* 0x048ff00000041814 */
[C---:B------:R-:W-:Y:S01]  /*11a40*/  HMMA.16816.F32.BF16 R24, R56.reuse, R66, R24 ;  /* 0x000000423818723c */ /* 0x040fe20000041818 */
[----:B------:R-:W3:Y:S07]  /*11a50*/  LDSM.16.MT88.4 R64, [R168+0xdc00] ;  /* 0x00dc0000a840783b */ /* 0x000eee0000004200 */
[C---:B-----5:R-:W-:Y:S08]  /*11a60*/  HMMA.16816.F32.BF16 R28, R56.reuse, R60, R28 ;  /* 0x0000003c381c723c */ /* 0x060ff0000004181c */
[C---:B------:R-:W-:Y:S01]  /*11a70*/  HMMA.16816.F32.BF16 R32, R56.reuse, R62, R32 ;  /* 0x0000003e3820723c */ /* 0x040fe20000041820 */
[----:B------:R-:W5:Y:S07]  /*11a80*/  LDSM.16.MT88.4 R60, [R118+0xdc00] ;  /* 0x00dc0000763c783b */ /* 0x000f6e0000004200 */
[C---:B---3--:R-:W-:Y:S08]  /*11a90*/  HMMA.16816.F32.BF16 R36, R56.reuse, R64, R36 ;  /* 0x000000403824723c */ /* 0x048ff00000041824 */
[C---:B------:R-:W-:Y:S01]  /*11aa0*/  HMMA.16816.F32.BF16 R40, R56.reuse, R66, R40 ;  /* 0x000000423828723c */ /* 0x040fe20000041828 */
[----:B------:R-:W3:Y:S07]  /*11ab0*/  LDSM.16.MT88.4 R64, [R168+0xa000] ;  /* 0x00a00000a840783b */ /* 0x000eee0000004200 */
[C---:B-----5:R-:W-:Y:S08]  /*11ac0*/  HMMA.16816.F32.BF16 R44, R56.reuse, R60, R44 ;  /* 0x0000003c382c723c */ /* 0x060ff0000004182c */
[----:B------:R-:W-:Y:S01]  /*11ad0*/  HMMA.16816.F32.BF16 R48, R56, R62, R48 ;  /* 0x0000003e3830723c */ /* 0x000fe20000041830 */
[----:B------:R-:W5:Y:S06]  /*11ae0*/  LDSM.16.MT88.4 R60, [R118+0xa000] ;  /* 0x00a00000763c783b */ /* 0x000f6c0000004200 */
[----:B------:R-:W-:Y:S02]  /*11af0*/  F2FP.BF16.PACK_AB R57, R165, R162 ;  /* 0x000000a2a539723e */ /* 0x000fe400000010ff */
[----:B------:R-:W-:Y:S03]  /*11b00*/  F2FP.BF16.PACK_AB R59, R163, R158 ;  /* 0x0000009ea33b723e */ /* 0x000fe600000010ff */
[----:B------:R-:W-:Y:S02]  /*11b10*/  F2FP.BF16.PACK_AB R56, R157, R156 ;  /* 0x0000009c9d38723e */ /* 0x000fe400000010ff */
[----:B------:R-:W-:Y:S07]  /*11b20*/  F2FP.BF16.PACK_AB R58, R160, R153 ;  /* 0x00000099a03a723e */ /* 0x000fee00000010ff */
[C---:B---3--:R-:W-:Y:S08]  /*11b30*/  HMMA.16816.F32.BF16 R4, R56.reuse, R64, R4 ;  /* 0x000000403804723c */ /* 0x048ff00000041804 */
[C---:B------:R-:W-:Y:S01]  /*11b40*/  HMMA.16816.F32.BF16 R8, R56.reuse, R66, R8 ;  /* 0x000000423808723c */ /* 0x040fe20000041808 */
[----:B------:R-:W3:Y:S07]  /*11b50*/  LDSM.16.MT88.4 R64, [R118+0xc000] ;  /* 0x00c000007640783b */ /* 0x000eee0000004200 */
[C---:B-----5:R-:W-:Y:S08]  /*11b60*/  HMMA.16816.F32.BF16 R12, R56.reuse, R60, R12 ;  /* 0x0000003c380c723c */ /* 0x060ff0000004180c */
[C---:B------:R-:W-:Y:S01]  /*11b70*/  HMMA.16816.F32.BF16 R16, R56.reuse, R62, R16 ;  /* 0x0000003e3810723c */ /* 0x040fe20000041810 */
[----:B------:R-:W5:Y:S07]  /*11b80*/  LDSM.16.MT88.4 R60, [R168+0xe000] ;  /* 0x00e00000a83c783b */ /* 0x000f6e0000004200 */
[C---:B------:R-:W-:Y:S08]  /*11b90*/  HMMA.16816.F32.BF16 R20, R56.reuse, R68, R20 ;  /* 0x000000443814723c */ /* 0x040ff00000041814 */
[C---:B------:R-:W-:Y:S01]  /*11ba0*/  HMMA.16816.F32.BF16 R24, R56.reuse, R70, R24 ;  /* 0x000000463818723c */ /* 0x040fe20000041818 */
[----:B------:R-:W1:Y:S07]  /*11bb0*/  LDSM.16.MT88.4 R68, [R118+0xe000] ;  /* 0x00e000007644783b */ /* 0x000e6e0000004200 */
[C---:B---3--:R-:W-:Y:S08]  /*11bc0*/  HMMA.16816.F32.BF16 R28, R56.reuse, R64, R28 ;  /* 0x00000040381c723c */ /* 0x048ff0000004181c */
[C---:B------:R-:W-:Y:S01]  /*11bd0*/  HMMA.16816.F32.BF16 R32, R56.reuse, R66, R32 ;  /* 0x000000423820723c */ /* 0x040fe20000041820 */
[----:B------:R-:W3:Y:S07]  /*11be0*/  LDSM.16.MT88.4 R64, [R168+0xa400] ;  /* 0x00a40000a840783b */ /* 0x000eee0000004200 */
[C---:B-----5:R-:W-:Y:S08]  /*11bf0*/  HMMA.16816.F32.BF16 R36, R56.reuse, R60, R36 ;  /* 0x0000003c3824723c */ /* 0x060ff00000041824 */
[C---:B------:R-:W-:Y:S01]  /*11c00*/  HMMA.16816.F32.BF16 R40, R56.reuse, R62, R40 ;  /* 0x0000003e3828723c */ /* 0x040fe20000041828 */
[----:B------:R-:W5:Y:S07]  /*11c10*/  LDSM.16.MT88.4 R60, [R118+0xa400] ;  /* 0x00a40000763c783b */ /* 0x000f6e0000004200 */
[C---:B-1----:R-:W-:Y:S08]  /*11c20*/  HMMA.16816.F32.BF16 R44, R56.reuse, R68, R44 ;  /* 0x00000044382c723c */ /* 0x042ff0000004182c */
[----:B------:R-:W-:Y:S01]  /*11c30*/  HMMA.16816.F32.BF16 R48, R56, R70, R48 ;  /* 0x000000463830723c */ /* 0x000fe20000041830 */
[----:B------:R-:W1:Y:S07]  /*11c40*/  LDSM.16.MT88.4 R56, [R118+0xc400] ;  /* 0x00c400007638783b */ /* 0x000e6e0000004200 */
[C---:B---3--:R-:W-:Y:S01]  /*11c50*/  HMMA.16816.F32.BF16 R4, R52.reuse, R64, R4 ;  /* 0x000000403404723c */ /* 0x048fe20000041804 */
[----:B------:R-:W-:Y:S07]  /*11c60*/  LDSM.16.MT88.4 R68, [R118+0xa800] ;  /* 0x00a800007644783b */ /* 0x000fee0000004200 */
[C---:B------:R-:W-:Y:S01]  /*11c70*/  HMMA.16816.F32.BF16 R8, R52.reuse, R66, R8 ;  /* 0x000000423408723c */ /* 0x040fe20000041808 */
[----:B------:R-:W3:Y:S07]  /*11c80*/  LDSM.16.MT88.4 R64, [R168+0xe400] ;  /* 0x00e40000a840783b */ /* 0x000eee0000004200 */
[C---:B-----5:R-:W-:Y:S08]  /*11c90*/  HMMA.16816.F32.BF16 R12, R52.reuse, R60, R12 ;  /* 0x0000003c340c723c */ /* 0x060ff0000004180c */
        /* <DEDUP_REMOVED lines=11> */
[C---:B-----5:R-:W-:Y:S08]  /*11d50*/  HMMA.16816.F32.BF16 R44, R52.reuse, R60, R44 ;  /* 0x0000003c342c723c */ /* 0x060ff0000004182c */
[----:B------:R-:W-:Y:S01]  /*11d60*/  HMMA.16816.F32.BF16 R48, R52, R62, R48 ;  /* 0x0000003e3430723c */ /* 0x000fe20000041830 */
[----:B------:R-:W5:Y:S06]  /*11d70*/  LDSM.16.MT88.4 R60, [R118+0xe800] ;  /* 0x00e80000763c783b */ /* 0x000f6c0000004200 */
[----:B----4-:R-:W-:Y:S02]  /*11d80*/  F2FP.BF16.PACK_AB R53, R130, R133 ;  /* 0x000000858235723e */ /* 0x010fe400000010ff */
[----:B------:R-:W-:Y:S03]  /*11d90*/  F2FP.BF16.PACK_AB R55, R135, R126 ;  /* 0x0000007e8737723e */ /* 0x000fe600000010ff */
[----:B--2---:R-:W-:Y:S02]  /*11da0*/  F2FP.BF16.PACK_AB R52, R132, R131 ;  /* 0x000000838434723e */ /* 0x004fe400000010ff */
[----:B------:R-:W-:Y:S07]  /*11db0*/  F2FP.BF16.PACK_AB R54, R124, R127 ;  /* 0x0000007f7c36723e */ /* 0x000fee00000010ff */
[C---:B-1----:R-:W-:Y:S01]  /*11dc0*/  HMMA.16816.F32.BF16 R4, R52.reuse, R56, R4 ;  /* 0x000000383404723c */ /* 0x042fe20000041804 */
[----:B------:R-:W-:Y:S07]  /*11dd0*/  MUFU.EX2 R56, R121 ;  /* 0x0000007900387308 */ /* 0x000fee0000000800 */
[C---:B------:R-:W-:Y:S03]  /*11de0*/  HMMA.16816.F32.BF16 R8, R52.reuse, R58, R8 ;  /* 0x0000003a3408723c */ /* 0x040fe60000041808 */
[----:B------:R-:W-:Y:S05]  /*11df0*/  MUFU.EX2 R58, R87 ;  /* 0x00000057003a7308 */ /* 0x000fea0000000800 */
[C---:B------:R-:W-:Y:S05]  /*11e00*/  HMMA.16816.F32.BF16 R12, R52.reuse, R68, R12 ;  /* 0x00000044340c723c */ /* 0x040fea000004180c */
[----:B------:R-:W1:Y:S02]  /*11e10*/  MUFU.EX2 R57, R104 ;  /* 0x0000006800397308 */ /* 0x000e640000000800 */
[----:B------:R-:W-:Y:S01]  /*11e20*/  F2FP.BF16.PACK_AB R69, R122, R117 ;  /* 0x000000757a45723e */ /* 0x000fe200000010ff */
[C---:B------:R-:W-:Y:S07]  /*11e30*/  HMMA.16816.F32.BF16 R16, R52.reuse, R70, R16 ;  /* 0x000000463410723c */ /* 0x040fee0000041810 */
[----:B------:R-:W-:Y:S01]  /*11e40*/  F2FP.BF16.PACK_AB R71, R143, R120 ;  /* 0x000000788f47723e */ /* 0x000fe200000010ff */
[C---:B---3--:R-:W-:Y:S01]  /*11e50*/  HMMA.16816.F32.BF16 R20, R52.reuse, R64, R20 ;  /* 0x000000403414723c */ /* 0x048fe20000041814 */
[----:B------:R-:W2:Y:S06]  /*11e60*/  MUFU.EX2 R59, R116 ;  /* 0x00000074003b7308 */ /* 0x000eac0000000800 */
[----:B------:R-:W-:Y:S01]  /*11e70*/  FADD.FTZ R65, R90, R93 ;  /* 0x0000005d5a417221 */ /* 0x000fe20000010000 */
[C---:B------:R-:W-:Y:S01]  /*11e80*/  HMMA.16816.F32.BF16 R24, R52.reuse, R66, R24 ;  /* 0x000000423418723c */ /* 0x040fe20000041818 */
[----:B------:R-:W3:Y:S03]  /*11e90*/  LDSM.16.MT88.4 R92, [R168+0xcc00] ;  /* 0x00cc0000a85c783b */ /* 0x000ee60000004200 */
[----:B-1----:R-:W-:Y:S04]  /*11ea0*/  F2FP.BF16.PACK_AB R68, R57, R56 ;  /* 0x000000383944723e */ /* 0x002fe800000010ff */
[C---:B------:R-:W-:Y:S08]  /*11eb0*/  HMMA.16816.F32.BF16 R28, R52.reuse, R72, R28 ;  /* 0x00000048341c723c */ /* 0x040ff0000004181c */
[C---:B------:R-:W-:Y:S04]  /*11ec0*/  HMMA.16816.F32.BF16 R32, R52.reuse, R74, R32 ;  /* 0x0000004a3420723c */ /* 0x040fe80000041820 */
[----:B--2---:R-:W-:Y:S02]  /*11ed0*/  F2FP.BF16.PACK_AB R70, R59, R58 ;  /* 0x0000003a3b46723e */ /* 0x004fe400000010ff */
[----:B------:R-:W-:Y:S02]  /*11ee0*/  MOV R116, R3 ;  /* 0x0000000300747202 */ /* 0x000fe40000000f00 */
[C---:B------:R-:W-:Y:S08]  /*11ef0*/  HMMA.16816.F32.BF16 R36, R52.reuse, R76, R36 ;  /* 0x0000004c3424723c */ /* 0x040ff00000041824 */
[C---:B------:R-:W-:Y:S01]  /*11f00*/  HMMA.16816.F32.BF16 R40, R52.reuse, R78, R40 ;  /* 0x0000004e3428723c */ /* 0x040fe20000041828 */
[----:B------:R-:W-:Y:S07]  /*11f10*/  LDSM.16.MT88.4 R76, [R168+0xec00] ;  /* 0x00ec0000a84c783b */ /* 0x000fee0000004200 */
[C---:B-----5:R-:W-:Y:S07]  /*11f20*/  HMMA.16816.F32.BF16 R44, R52.reuse, R60, R44 ;  /* 0x0000003c342c723c */ /* 0x060fee000004182c */
[----:B------:R-:W-:Y:S01]  /*11f30*/  FADD.FTZ R60, R86, R65 ;  /* 0x00000041563c7221 */ /* 0x000fe20000010000 */
[----:B------:R-:W-:Y:S01]  /*11f40*/  HMMA.16816.F32.BF16 R48, R52, R62, R48 ;  /* 0x0000003e3430723c */ /* 0x000fe20000041830 */
[----:B------:R-:W1:Y:S03]  /*11f50*/  LDSM.16.MT88.4 R84, [R118+0xcc00] ;  /* 0x00cc00007654783b */ /* 0x000e660000004200 */
[----:B------:R-:W-:Y:S02]  /*11f60*/  FADD.FTZ R83, R83, R60 ;  /* 0x0000003c53537221 */ /* 0x000fe40000010000 */
        /* <DEDUP_REMOVED lines=15> */
[C---:B---3--:R-:W-:Y:S01]  /*12060*/  HMMA.16816.F32.BF16 R96, R68.reuse, R92, R20 ;  /* 0x0000005c4460723c */ /* 0x048fe20000041814 */
        /* <DEDUP_REMOVED lines=41> */
[----:B------:R-:W-:Y:S01]  /*12300*/  FADD.FTZ R192, R59, R58 ;  /* 0x0000003a3bc07221 */ /* 0x000fe20000010000 */
[----:B------:R-:W-:-:S05]  /*12310*/  @P0 BRA `(.L_x_2852) ;  /* 0xffffb33000000947 */ /* 0x000fca000383ffff */
.L_x_2848:
        /* <DEDUP_REMOVED lines=196> */
.L_x_2854:
[----:B--234-:R-:W-:Y:S05]  /*12f60*/  BSYNC B0 ;  /* 0x0000000000007941 */ /* 0x01cfea0003800000 */
.L_x_2853:
        /* <DEDUP_REMOVED lines=18> */
.L_x_2856:
[----:B------:R-:W-:Y:S05]  /*13090*/  BSYNC B0 ;  /* 0x0000000000007941 */ /* 0x000fea0003800000 */
.L_x_2855:
        /* <DEDUP_REMOVED lines=10> */
.L_x_2858:
[----:B------:R-:W-:Y:S05]  /*13140*/  BSYNC B0 ;  /* 0x0000000000007941 */ /* 0x000fea0003800000 */
.L_x_2857:
        /* <DEDUP_REMOVED lines=10> */
.L_x_2860:
[----:B------:R-:W-:Y:S05]  /*131f0*/  BSYNC B0 ;  /* 0x0000000000007941 */ /* 0x000fea0003800000 */
.L_x_2859:
        /* <DEDUP_REMOVED lines=11> */
.L_x_2861:
        /* <DEDUP_REMOVED lines=13> */
.L_x_6341:


//--------------------- .text._ZN5flash24flash_fwd_splitkv_kernelI23Flash_fwd_kernel_traitsILi96ELi64ELi128ELi4ELb0ELb0EN7cutlass10bfloat16_tE19Flash_kernel_traitsILi96ELi64ELi128ELi4ES3_EELb1ELb0ELb0ELb0ELb1ELb0ELb1ELb1EEEvNS_16Flash_fwd_paramsE --------------------------
	.section	.text._ZN5flash24flash_fwd_splitkv_kernelI23Flash_fwd_kernel_traitsILi96ELi64ELi128ELi4ELb0ELb0EN7cutlass10bfloat16_tE19Flash_kernel_traitsILi96ELi64ELi128ELi4ES3_EELb1ELb0ELb0ELb0ELb1ELb0ELb1ELb1EEEvNS_16Flash_fwd_paramsE,"ax",@progbits
	.sectioninfo	@"SHI_REGISTERS=254"
	.align	128
        .global         _ZN5flash24flash_fwd_splitkv_kernelI23Flash_fwd_kernel_traitsILi96ELi64ELi128ELi4ELb0ELb0EN7cutlass10bfloat16_tE19Flash_kernel_traitsILi96ELi64ELi128ELi4ES3_EELb1ELb0ELb0ELb0ELb1ELb0ELb1ELb1EEEvNS_16Flash_fwd_paramsE
        .type           _ZN5flash24flash_fwd_splitkv_kernelI23Flash_fwd_kernel_traitsILi96ELi64ELi128ELi4ELb0ELb0EN7cutlass10bfloat16_tE19Flash_kernel_traitsILi96ELi64ELi128ELi4ES3_EELb1ELb0ELb0ELb0ELb1ELb0ELb1ELb1EEEvNS_16Flash_fwd_paramsE,@function
        .size           _ZN5flash24flash_fwd_splitkv_kernelI23Flash_fwd_kernel_traitsILi96ELi64ELi128ELi4ELb0ELb0EN7cutlass10bfloat16_tE19Flash_kernel_traitsILi96ELi64ELi128ELi4ES3_EELb1ELb0ELb0ELb0ELb1ELb0ELb1ELb1EEEvNS_16Flash_fwd_paramsE,(.L_x_6342 - _ZN5flash24flash_fwd_splitkv_kernelI23Flash_fwd_kernel_traitsILi96ELi64ELi128ELi4ELb0ELb0EN7cutlass10bfloat16_tE19Flash_kernel_traitsILi96ELi64ELi128ELi4ES3_EELb1ELb0ELb0ELb0ELb1ELb0ELb1ELb1EEEvNS_16Flash_fwd_paramsE)
        .other          _ZN5flash24flash_fwd_splitkv_kernelI23Flash_fwd_kernel_traitsILi96ELi64ELi128ELi4ELb0ELb0EN7cutlass10bfloat16_tE19Flash_kernel_traitsILi96ELi64ELi128ELi4ES3_EELb1ELb0ELb0ELb0ELb1ELb0ELb1ELb1EEEvNS_16Flash_fwd_paramsE,@"STO_CUDA_ENTRY STV_DEFAULT"
_ZN5flash24flash_fwd_splitkv_kernelI23Flash_fwd_kernel_traitsILi96ELi64ELi128ELi4ELb0ELb0EN7cutlass10bfloat16_tE19Flash_kernel_traitsILi96ELi64ELi128ELi4ES3_EELb1ELb0ELb0ELb0ELb1ELb0ELb1ELb1EEEvNS_16Flash_fwd_paramsE:
.text._ZN5flash24flash_fwd_splitkv_kernelI23Flash_fwd_kernel_traitsILi96ELi64ELi128ELi4ELb0ELb0EN7cutlass10bfloat16_tE19Flash_kernel_traitsILi96ELi64ELi128ELi4ES3_EELb1ELb0ELb0ELb0ELb1ELb0ELb1ELb1EEEvNS_16Flash_fwd_paramsE:
[----:B------:R-:W-:Y:S02]  /*0000*/  MOV R1, c[0x0][0x28] ;  /* 0x00000a0000017a02 */ /* 0x000fe40000000f00 */
[----:B------:R-:W1:Y:S01]  /*0010*/  I2F.U32.RP R2, c[0x0][0x1c0] ;  /* 0x0000700000027b06 */ /* 0x000e620000209000 */
[----:B------:R-:W2:Y:S01]  /*0020*/  S2R R3, SR_CTAID.Z ;  /* 0x0000000000037919 */ /* 0x000ea20000002700 */
[----:B------:R-:W-:Y:S01]  /*0030*/  IMAD.MOV.U32 R4, RZ, RZ, RZ ;  /* 0x000000ffff047224 */ /* 0x000fe200078e00ff */
[----:B------:R-:W-:Y:S01]  /*0040*/  ISETP.NE.U32.AND P0, PT, RZ, c[0x0][0x1c0], PT ;  /* 0x00007000ff007a0c */ /* 0x000fe20003f05070 */
[----:B------:R-:W-:Y:S01]  /*0050*/  IMAD.MOV.U32 R13, RZ, RZ, -0x1 ;  /* 0xffffffffff0d7424 */ /* 0x000fe200078e00ff */
[----:B------:R-:W-:Y:S01]  /*0060*/  ISETP.NE.U32.AND P5, PT, RZ, c[0x0][0x250], PT ;  /* 0x00009400ff007a0c */ /* 0x000fe20003fa5070 */
[----:B------:R-:W-:-:S03]  /*0070*/  ULDC.64 UR6, c[0x0][0x118] ;  /* 0x0000460000067ab9 */ /* 0x000fc60000000a00 */
[----:B------:R-:W-:Y:S01]  /*0080*/  ISETP.NE.AND.EX P5, PT, RZ, c[0x0][0x254], PT, P5 ;  /* 0x00009500ff007a0c */ /* 0x000fe20003fa5350 */
[----:B-1----:R-:W1:Y:S02]  /*0090*/  MUFU.RCP R5, R2 ;  /* 0x0000000200057308 */ /* 0x002e640000001000 */
[----:B-1----:R-:W-:Y:S01]  /*00a0*/  IADD3 R5, R5, 0xffffffe, RZ ;  /* 0x0ffffffe05057810 */ /* 0x002fe20007ffe0ff */
[----:B------:R-:W-:Y:S01]  /*00b0*/  IMAD.MOV.U32 R8, RZ, RZ, RZ ;  /* 0x000000ffff087224 */ /* 0x000fe200078e00ff */
[----:B------:R-:W1:Y:S04]  /*00c0*/  LDC.U8 R2, c[0x0][0x312] ;  /* 0x0000c480ff027b82 */ /* 0x000e680000000000 */
[----:B------:R-:W3:Y:S02]  /*00d0*/  F2I.FTZ.U32.TRUNC.NTZ R5, R5 ;  /* 0x0000000500057305 */ /* 0x000ee4000021f000 */
[----:B---3--:R-:W-:-:S04]  /*00e0*/  IMAD.MOV R0, RZ, RZ, -R5 ;  /* 0x000000ffff007224 */ /* 0x008fc800078e0a05 */
        /* <DEDUP_REMOVED lines=14> */
[----:B-1----:R-:W-:Y:S02]  /*01d0*/  ISETP.NE.AND P2, PT, R2, RZ, PT ;  /* 0x000000ff0200720c */ /* 0x002fe40003f45270 */
[----:B------:R-:W-:Y:S01]  /*01e0*/  ISETP.EQ.U32.AND P0, PT, RZ, c[0x0][0x248], PT ;  /* 0x00009200ff007a0c */ /* 0x000fe20003f02070 */
[----:B------:R-:W-:-:S03]  /*01f0*/  IMAD.WIDE R10, R153, R0, c[0x0][0x240] ;  /* 0x00009000990a7625 */ /* 0x000fc600078e0200 */
[----:B------:R-:W-:Y:S01]  /*0200*/  ISETP.EQ.OR.EX P0, PT, RZ, c[0x0][0x24c], !P2, P0 ;  /* 0x00009300ff007a0c */ /* 0x000fe20005702700 */
[CC--:B------:R-:W-:Y:S01]  /*0210*/  IMAD.WIDE R158, R153.reuse, R0.reuse, c[0x0][0x250] ;  /* 0x00009400999e7625 */ /* 0x0c0fe200078e0200 */
[----:B------:R-:W2:Y:S04]  /*0220*/  @P1 LDG.E R13, [R10.64] ;  /* 0x000000060a0d1981 */ /* 0x000ea8000c1e1900 */
[----:B------:R-:W2:Y:S01]  /*0230*/  @P1 LDG.E R6, [R10.64+0x4] ;  /* 0x000004060a061981 */ /* 0x000ea2000c1e1900 */
[----:B------:R-:W-:Y:S01]  /*0240*/  MOV R9, 0xffffffff ;  /* 0xffffffff00097802 */ /* 0x000fe20000000f00 */
[----:B------:R-:W-:Y:S02]  /*0250*/  IMAD.WIDE R4, R153, R0, c[0x0][0x248] ;  /* 0x0000920099047625 */ /* 0x000fe400078e0200 */
[----:B------:R1:W5:Y:S04]  /*0260*/  @P5 LDG.E R8, [R158.64] ;  /* 0x000000069e085981 */ /* 0x000368000c1e1900 */
[----:B------:R1:W5:Y:S01]  /*0270*/  @!P0 LDG.E R9, [R4.64] ;  /* 0x0000000604098981 */ /* 0x000362000c1e1900 */
[----:B------:R-:W-:Y:S01]  /*0280*/  ISETP.NE.U32.AND P0, PT, RZ, c[0x0][0x248], PT ;  /* 0x00009200ff007a0c */ /* 0x000fe20003f05070 */
[----:B------:R-:W-:-:S02]  /*0290*/  IMAD.MOV R156, RZ, RZ, -R153 ;  /* 0x000000ffff9c7224 */ /* 0x000fc400078e0a99 */
[----:B------:R-:W3:Y:S01]  /*02a0*/  S2R R23, SR_CTAID.X ;  /* 0x0000000000177919 */ /* 0x000ee20000002500 */
[----:B------:R-:W-:Y:S01]  /*02b0*/  ISETP.NE.AND.EX P0, PT, RZ, c[0x0][0x24c], PT, P0 ;  /* 0x00009300ff007a0c */ /* 0x000fe20003f05300 */
[----:B------:R-:W-:Y:S02]  /*02c0*/  IMAD R156, R156, c[0x0][0x1c0], R3 ;  /* 0x000070009c9c7a24 */ /* 0x000fe400078e0203 */
[----:B------:R-:W4:Y:S04]  /*02d0*/  S2R R2, SR_CTAID.Y ;  /* 0x0000000000027919 */ /* 0x000f280000002600 */
[----:B------:R-:W1:Y:S01]  /*02e0*/  S2R R63, SR_TID.X ;  /* 0x00000000003f7919 */ /* 0x000e620000002100 */
[----:B--2---:R-:W-:Y:S01]  /*02f0*/  @P1 IADD3 R151, R6, -R13, RZ ;  /* 0x8000000d06971210 */ /* 0x004fe20007ffe0ff */
[----:B------:R-:W-:-:S04]  /*0300*/  @!P1 IMAD.MOV.U32 R151, RZ, RZ, c[0x0][0x214] ;  /* 0x00008500ff979624 */ /* 0x000fc800078e00ff */
[----:B------:R-:W-:Y:S05]  /*0310*/  @!P0 BRA `(.L_x_2862) ;  /* 0x0000004000008947 */ /* 0x000fea0003800000 */
[----:B-1-34-:R-:W2:Y:S02]  /*0320*/  @P2 LDG.E R6, [R4.64+0x4] ;  /* 0x0000040604062981 */ /* 0x01aea4000c1e1900 */
[----:B--2--5:R-:W-:-:S06]  /*0330*/  @P2 IADD3 R75, R6, -R9, RZ ;  /* 0x80000009064b2210 */ /* 0x024fcc0007ffe0ff */
[----:B------:R1:W5:Y:S01]  /*0340*/  @!P2 LDG.E R75, [R4.64] ;  /* 0x00000006044ba981 */ /* 0x000362000c1e1900 */
[----:B------:R-:W-:Y:S05]  /*0350*/  BRA `(.L_x_2863) ;  /* 0x0000001000007947 */ /* 0x000fea0003800000 */
.L_x_2862:
[----:B-1-34-:R-:W-:Y:S02]  /*0360*/  MOV R75, c[0x0][0x218] ;  /* 0x00008600004b7a02 */ /* 0x01afe40000000f00 */
.L_x_2863:
        /* <DEDUP_REMOVED lines=9> */
[----:B-1----:R-:W-:Y:S01]  /*0400*/  @!P2 SEL R4, RZ, c[0x0][0x21c], !P1 ;  /* 0x00008700ff04aa07 */ /* 0x002fe20004800000 */
[----:B--2---:R-:W-:-:S04]  /*0410*/  @P2 IMAD.IADD R64, R3, 0x1, -R8 ;  /* 0x0000000103402824 */ /* 0x004fc800078e0a08 */
[----:B------:R-:W-:Y:S02]  /*0420*/  @!P2 IMAD.IADD R64, R75, 0x1, R4 ;  /* 0x000000014b40a824 */ /* 0x000fe400078e0204 */
        /* <DEDUP_REMOVED lines=9> */
[----:B------:R-:W-:-:S04]  /*04c0*/  IADD3 R6, R6, -0x1, RZ ;  /* 0xffffffff06067810 */ /* 0x000fc80007ffe0ff */
[----:B------:R-:W-:Y:S02]  /*04d0*/  IABS R3, R6 ;  /* 0x0000000600037213 */ /* 0x000fe40000000000 */
[----:B------:R-:W-:-:S04]  /*04e0*/  LOP3.LUT R6, R6, c[0x0][0x10], RZ, 0x3c, !PT ;  /* 0x0000040006067a12 */ /* 0x000fc800078e3cff */
[----:B------:R-:W-:Y:S02]  /*04f0*/  ISETP.GE.AND P0, PT, R6, RZ, PT ;  /* 0x000000ff0600720c */ /* 0x000fe40003f06270 */
[----:B------:R-:W-:Y:S02]  /*0500*/  IADD3 R6, R64, 0x7f, RZ ;  /* 0x0000007f40067810 */ /* 0x000fe40007ffe0ff */
[----:B-1----:R-:W-:-:S04]  /*0510*/  IADD3 R10, R10, 0xffffffe, RZ ;  /* 0x0ffffffe0a0a7810 */ /* 0x002fc80007ffe0ff */
[----:B------:R-:W1:Y:S02]  /*0520*/  F2I.FTZ.U32.TRUNC.NTZ R11, R10 ;  /* 0x0000000a000b7305 */ /* 0x000e64000021f000 */
[----:B-1----:R-:W-:Y:S02]  /*0530*/  IMAD.MOV R4, RZ, RZ, -R11 ;  /* 0x000000ffff047224 */ /* 0x002fe400078e0a0b */
[----:B------:R-:W-:Y:S02]  /*0540*/  IMAD.MOV.U32 R10, RZ, RZ, RZ ;  /* 0x000000ffff0a7224 */ /* 0x000fe400078e00ff */
[----:B------:R-:W-:-:S04]  /*0550*/  IMAD R4, R4, R5, RZ ;  /* 0x0000000504047224 */ /* 0x000fc800078e02ff */
[----:B------:R-:W-:-:S06]  /*0560*/  IMAD.HI.U32 R4, R11, R4, R10 ;  /* 0x000000040b047227 */ /* 0x000fcc00078e000a */
[----:B------:R-:W-:-:S04]  /*0570*/  IMAD.HI.U32 R7, R4, R3, RZ ;  /* 0x0000000304077227 */ /* 0x000fc800078e00ff */
[----:B------:R-:W-:-:S04]  /*0580*/  IMAD.MOV R4, RZ, RZ, -R7 ;  /* 0x000000ffff047224 */ /* 0x000fc800078e0a07 */
[----:B------:R-:W-:Y:S01]  /*0590*/  IMAD R4, R5, R4, R3 ;  /* 0x0000000405047224 */ /* 0x000fe200078e0203 */
[----:B------:R-:W-:-:S04]  /*05a0*/  IADD3 R3, -R151, 0xbf, R66 ;  /* 0x000000bf97037810 */ /* 0x000fc80007ffe142 */
[----:B------:R-:W-:-:S13]  /*05b0*/  ISETP.GT.U32.AND P1, PT, R5, R4, PT ;  /* 0x000000040500720c */ /* 0x000fda0003f24070 */
[----:B------:R-:W-:Y:S01]  /*05c0*/  @!P1 IMAD.IADD R4, R4, 0x1, -R5 ;  /* 0x0000000104049824 */ /* 0x000fe200078e0a05 */
[----:B------:R-:W-:Y:S02]  /*05d0*/  @!P1 IADD3 R7, R7, 0x1, RZ ;  /* 0x0000000107079810 */ /* 0x000fe40007ffe0ff */
[----:B------:R-:W-:Y:S02]  /*05e0*/  ISETP.NE.AND P1, PT, RZ, c[0x0][0x10], PT ;  /* 0x00000400ff007a0c */ /* 0x000fe40003f25270 */
[----:B------:R-:W-:Y:S02]  /*05f0*/  ISETP.GE.U32.AND P2, PT, R4, R5, PT ;  /* 0x000000050400720c */ /* 0x000fe40003f46070 */
[----:B------:R-:W-:Y:S02]  /*0600*/  IADD3 R4, R3, c[0x0][0x2e8], R64 ;  /* 0x0000ba0003047a10 */ /* 0x000fe40007ffe040 */
[----:B------:R-:W-:Y:S02]  /*0610*/  SHF.R.S32.HI R5, RZ, 0x1f, R6 ;  /* 0x0000001fff057819 */ /* 0x000fe40000011406 */
[----:B------:R-:W-:-:S02]  /*0620*/  SHF.R.S32.HI R3, RZ, 0x1f, R4 ;  /* 0x0000001fff037819 */ /* 0x000fc40000011404 */
[----:B------:R-:W-:Y:S02]  /*0630*/  LEA.HI R5, R5, R6, RZ, 0x7 ;  /* 0x0000000605057211 */ /* 0x000fe400078f38ff */
[----:B------:R-:W-:Y:S02]  /*0640*/  LEA.HI R3, R3, R4, RZ, 0x7 ;  /* 0x0000000403037211 */ /* 0x000fe400078f38ff */
[----:B------:R-:W-:Y:S02]  /*0650*/  SHF.R.S32.HI R5, RZ, 0x7, R5 ;  /* 0x00000007ff057819 */ /* 0x000fe40000011405 */
[----:B------:R-:W-:Y:S02]  /*0660*/  @P2 IADD3 R7, R7, 0x1, RZ ;  /* 0x0000000107072810 */ /* 0x000fe40007ffe0ff */
        /* <DEDUP_REMOVED lines=13> */
[----:B------:R-:W-:Y:S01]  /*0740*/  LEA.HI R0, R0, R63, RZ, 0x3 ;  /* 0x0000003f00007211 */ /* 0x000fe200078f18ff */
[----:B------:R-:W-:-:S03]  /*0750*/  IMAD R3, R3, c[0x0][0x1c0], R156 ;  /* 0x0000700003037a24 */ /* 0x000fc600078e029c */
[----:B------:R-:W-:Y:S01]  /*0760*/  LOP3.LUT R4, R0, 0x3ffffff8, RZ, 0xc0, !PT ;  /* 0x3ffffff800047812 */ /* 0x000fe200078ec0ff */
[----:B------:R-:W-:Y:S01]  /*0770*/  IMAD R3, R3, c[0x0][0x214], R66 ;  /* 0x0000850003037a24 */ /* 0x000fe200078e0242 */
[----:B------:R-:W-:-:S03]  /*0780*/  SHF.R.S32.HI R0, RZ, 0x3, R0 ;  /* 0x00000003ff007819 */ /* 0x000fc60000011400 */
[----:B------:R-:W-:Y:S01]  /*0790*/  IMAD.IADD R4, R63, 0x1, -R4 ;  /* 0x000000013f047824 */ /* 0x000fe200078e0a04 */
[C---:B------:R-:W-:Y:S01]  /*07a0*/  IADD3 R6, R0.reuse, 0x10, RZ ;  /* 0x0000001000067810 */ /* 0x040fe20007ffe0ff */
[----:B------:R-:W-:Y:S01]  /*07b0*/  IMAD R2, R3, c[0x0][0x22c], RZ ;  /* 0x00008b0003027a24 */ /* 0x000fe200078e02ff */
[-C--:B------:R-:W-:Y:S01]  /*07c0*/  ISETP.GE.AND P0, PT, R0, R151.reuse, PT ;  /* 0x000000970000720c */ /* 0x080fe20003f06270 */
[----:B------:R-:W-:Y:S01]  /*07d0*/  IMAD.SHL.U32 R4, R4, 0x4, RZ ;  /* 0x0000000404047824 */ /* 0x000fe200078e00ff */
[-C--:B------:R-:W-:Y:S02]  /*07e0*/  ISETP.GE.OR P4, PT, R6, R151.reuse, P6 ;  /* 0x000000970600720c */ /* 0x080fe40003786670 */
[----:B------:R-:W-:Y:S02]  /*07f0*/  ISETP.GE.OR P5, PT, R0, R151, P6 ;  /* 0x000000970000720c */ /* 0x000fe400037a6670 */
[----:B------:R-:W-:-:S05]  /*0800*/  SHF.R.S32.HI R5, RZ, 0x1f, R4 ;  /* 0x0000001fff057819 */ /* 0x000fca0000011404 */
        /* <DEDUP_REMOVED lines=39> */
.L_x_2864:
[----:B------:R-:W-:Y:S01]  /*0a80*/  ISETP.NE.U32.AND P0, PT, RZ, c[0x0][0x2b8], PT ;  /* 0x0000ae00ff007a0c */ /* 0x000fe20003f05070 */
[--C-:B------:R-:W-:Y:S01]  /*0a90*/  IMAD.MOV.U32 R2, RZ, RZ, R153.reuse ;  /* 0x000000ffff027224 */ /* 0x100fe200078e0099 */
[----:B------:R-:W-:Y:S02]  /*0aa0*/  ISETP.NE.U32.AND P1, PT, RZ, c[0x0][0x2c0], PT ;  /* 0x0000b000ff007a0c */ /* 0x000fe40003f25070 */
[----:B------:R-:W-:Y:S02]  /*0ab0*/  ISETP.NE.AND.EX P0, PT, RZ, c[0x0][0x2bc], PT, P0 ;  /* 0x0000af00ff007a0c */ /* 0x000fe40003f05300 */
[----:B------:R-:W-:Y:S02]  /*0ac0*/  ISETP.NE.AND.EX P1, PT, RZ, c[0x0][0x2c4], PT, P1 ;  /* 0x0000b100ff007a0c */ /* 0x000fe40003f25310 */
[----:B------:R-:W-:-:S09]  /*0ad0*/  SHF.R.S32.HI R10, RZ, 0x1f, R153 ;  /* 0x0000001fff0a7819 */ /* 0x000fd20000011499 */
        /* <DEDUP_REMOVED lines=22> */
[----:B-----5:R-:W-:Y:S01]  /*0c40*/  IMAD R2, R3, R4, RZ ;  /* 0x0000000403027224 */ /* 0x020fe200078e02ff */
        /* <DEDUP_REMOVED lines=13> */
[----:B------:R-:W-:Y:S02]  /*0d20*/  @!P0 IADD3 R5, -R5, RZ, RZ ;  /* 0x000000ff05058210 */ /* 0x000fe40007ffe1ff */
[----:B------:R-:W-:-:S05]  /*0d30*/  @!P1 LOP3.LUT R5, RZ, c[0x0][0x2d0], RZ, 0x33, !PT ;  /* 0x0000b400ff059a12 */ /* 0x000fca00078e33ff */
[----:B------:R-:W-:-:S05]  /*0d40*/  IMAD.WIDE R14, R5, 0x4, R154 ;  /* 0x00000004050e7825 */ /* 0x000fca00078e029a */
[----:B------:R-:W2:Y:S01]  /*0d50*/  LDG.E R2, [R14.64] ;  /* 0x000000060e027981 */ /* 0x000ea2000c1e1900 */
[----:B------:R-:W-:Y:S02]  /*0d60*/  IABS R3, c[0x0][0x1c8] ;  /* 0x0000720000037a13 */ /* 0x000fe40000000000 */
[----:B------:R-:W-:Y:S02]  /*0d70*/  IADD3 R5, -R5, RZ, RZ ;  /* 0x000000ff05057210 */ /* 0x000fe40007ffe1ff */
        /* <DEDUP_REMOVED lines=13> */
[----:B------:R-:W-:-:S03]  /*0e50*/  IMAD R7, R5, c[0x0][0x2d0], R0 ;  /* 0x0000b40005077a24 */ /* 0x000fc600078e0200 */
[----:B------:R-:W-:Y:S02]  /*0e60*/  ISETP.GT.U32.AND P0, PT, R3, R6, PT ;  /* 0x000000060300720c */ /* 0x000fe40003f04070 */
[----:B------:R-:W-:-:S11]  /*0e70*/  SHF.R.S32.HI R5, RZ, 0x1f, R7 ;  /* 0x0000001fff057819 */ /* 0x000fd60000011407 */
[----:B------:R-:W-:Y:S01]  /*0e80*/  @!P0 IMAD.IADD R6, R6, 0x1, -R3 ;  /* 0x0000000106068824 */ /* 0x000fe200078e0a03 */
[----:B------:R-:W-:-:S04]  /*0e90*/  @!P0 IADD3 R4, R4, 0x1, RZ ;  /* 0x0000000104048810 */ /* 0x000fc80007ffe0ff */
[----:B------:R-:W-:Y:S01]  /*0ea0*/  ISETP.GE.U32.AND P1, PT, R6, R3, PT ;  /* 0x000000030600720c */ /* 0x000fe20003f26070 */
[----:B------:R-:W-:Y:S01]  /*0eb0*/  IMAD R6, R5, c[0x0][0x198], RZ ;  /* 0x0000660005067a24 */ /* 0x000fe200078e02ff */
[----:B------:R-:W-:-:S03]  /*0ec0*/  LOP3.LUT R3, R156, c[0x0][0x1c8], RZ, 0x3c, !PT ;  /* 0x000072009c037a12 */ /* 0x000fc600078e3cff */
[----:B------:R-:W-:Y:S01]  /*0ed0*/  IMAD R6, R7, c[0x0][0x19c], R6 ;  /* 0x0000670007067a24 */ /* 0x000fe200078e0206 */
[----:B------:R-:W-:-:S07]  /*0ee0*/  ISETP.GE.AND P0, PT, R3, RZ, PT ;  /* 0x000000ff0300720c */ /* 0x000fce0003f06270 */
[----:B------:R-:W-:Y:S02]  /*0ef0*/  @P1 IADD3 R4, R4, 0x1, RZ ;  /* 0x0000000104041810 */ /* 0x000fe40007ffe0ff */
[----:B------:R-:W-:-:S04]  /*0f00*/  ISETP.NE.AND P1, PT, RZ, c[0x0][0x1c8], PT ;  /* 0x00007200ff007a0c */ /* 0x000fc80003f25270 */
[----:B------:R-:W-:-:S09]  /*0f10*/  @!P0 IMAD.MOV R4, RZ, RZ, -R4 ;  /* 0x000000ffff048224 */ /* 0x000fd200078e0a04 */
[----:B------:R-:W-:Y:S02]  /*0f20*/  @!P1 LOP3.LUT R4, RZ, c[0x0][0x1c8], RZ, 0x33, !PT ;  /* 0x00007200ff049a12 */ /* 0x000fe400078e33ff */
[----:B--2---:R-:W-:Y:S01]  /*0f30*/  SHF.R.S32.HI R9, RZ, 0x1f, R2 ;  /* 0x0000001fff097819 */ /* 0x004fe20000011402 */
[----:B------:R-:W-:-:S04]  /*0f40*/  IMAD.WIDE.U32 R14, R2, c[0x0][0x180], RZ ;  /* 0x00006000020e7a25 */ /* 0x000fc800078e00ff */
[C---:B------:R-:W-:Y:S02]  /*0f50*/  IMAD R3, R9.reuse, c[0x0][0x180], RZ ;  /* 0x0000600009037a24 */ /* 0x040fe400078e02ff */
[----:B------:R-:W-:Y:S02]  /*0f60*/  IMAD R9, R9, c[0x0][0x188], RZ ;  /* 0x0000620009097a24 */ /* 0x000fe400078e02ff */
[C---:B------:R-:W-:Y:S02]  /*0f70*/  IMAD R3, R2.reuse, c[0x0][0x184], R3 ;  /* 0x0000610002037a24 */ /* 0x040fe400078e0203 */
[C---:B------:R-:W-:Y:S02]  /*0f80*/  IMAD R9, R2.reuse, c[0x0][0x18c], R9 ;  /* 0x0000630002097a24 */ /* 0x040fe400078e0209 */
[----:B------:R-:W-:Y:S01]  /*0f90*/  IMAD.WIDE.U32 R16, R2, c[0x0][0x188], RZ ;  /* 0x0000620002107a25 */ /* 0x000fe200078e00ff */
[----:B------:R-:W-:Y:S02]  /*0fa0*/  IADD3 R15, R15, R3, RZ ;  /* 0x000000030f0f7210 */ /* 0x000fe40007ffe0ff */
[----:B------:R-:W-:Y:S01]  /*0fb0*/  SHF.R.S32.HI R3, RZ, 0x1f, R4 ;  /* 0x0000001fff037819 */ /* 0x000fe20000011404 */
[----:B------:R-:W-:-:S02]  /*0fc0*/  IMAD.IADD R9, R17, 0x1, R9 ;  /* 0x0000000111097824 */ /* 0x000fc400078e0209 */
[----:B------:R-:W-:-:S04]  /*0fd0*/  IMAD.WIDE.U32 R14, R7, c[0x0][0x198], R14 ;  /* 0x00006600070e7a25 */ /* 0x000fc800078e000e */
[----:B------:R-:W-:Y:S01]  /*0fe0*/  IMAD.IADD R15, R15, 0x1, R6 ;  /* 0x000000010f0f7824 */ /* 0x000fe200078e0206 */
[----:B------:R-:W-:Y:S01]  /*0ff0*/  MOV R6, R16 ;  /* 0x0000001000067202 */ /* 0x000fe20000000f00 */
[----:B------:R-:W-:Y:S02]  /*1000*/  IMAD R11, R3, c[0x0][0x1b0], RZ ;  /* 0x00006c00030b7a24 */ /* 0x000fe400078e02ff */
[----:B------:R-:W-:-:S04]  /*1010*/  IMAD.WIDE.U32 R164, R4, c[0x0][0x1b0], R14 ;  /* 0x00006c0004a47a25 */ /* 0x000fc800078e000e */
[----:B------:R-:W-:-:S05]  /*1020*/  IMAD R11, R4, c[0x0][0x1b4], R11 ;  /* 0x00006d00040b7a24 */ /* 0x000fca00078e020b */
[----:B------:R-:W-:Y:S01]  /*1030*/  IADD3 R17, R165, R11, RZ ;  /* 0x0000000ba5117210 */ /* 0x000fe20007ffe0ff */
[----:B------:R-:W-:Y:S05]  /*1040*/  BRA `(.L_x_2866) ;  /* 0x0000043000007947 */ /* 0x000fea0003800000 */
.L_x_2865:
        /* <DEDUP_REMOVED lines=16> */
.L_x_2867:
[----:B------:R-:W-:Y:S02]  /*1150*/  IABS R4, c[0x0][0x1c8] ;  /* 0x0000720000047a13 */ /* 0x000fe40000000000 */
[----:B------:R-:W-:Y:S02]  /*1160*/  @P4 IADD3 R9, R8, R9, RZ ;  /* 0x0000000908094210 */ /* 0x000fe40007ffe0ff */
        /* <DEDUP_REMOVED lines=14> */
[----:B------:R-:W-:Y:S02]  /*1250*/  ISETP.GE.AND P1, PT, R0, RZ, PT ;  /* 0x000000ff0000720c */ /* 0x000fe40003f26270 */
[----:B------:R-:W-:-:S05]  /*1260*/  LEA R0, R55, 0xffffff80, 0x7 ;  /* 0xffffff8037007811 */ /* 0x000fca00078e38ff */
[----:B------:R-:W-:-:S04]  /*1270*/  IMAD.WIDE.U32 R14, R0, c[0x0][0x198], R6 ;  /* 0x00006600000e7a25 */ /* 0x000fc800078e0006 */
[----:B------:R-:W-:Y:S01]  /*1280*/  @!P0 IMAD.IADD R5, R5, 0x1, -R4 ;  /* 0x0000000105058824 */ /* 0x000fe200078e0a04 */
[----:B------:R-:W-:Y:S02]  /*1290*/  @!P0 IADD3 R3, R3, 0x1, RZ ;  /* 0x0000000103038810 */ /* 0x000fe40007ffe0ff */
[----:B------:R-:W-:Y:S02]  /*12a0*/  ISETP.NE.AND P0, PT, RZ, c[0x0][0x1c8], PT ;  /* 0x00007200ff007a0c */ /* 0x000fe40003f05270 */
[----:B------:R-:W-:Y:S02]  /*12b0*/  ISETP.GE.U32.AND P3, PT, R5, R4, PT ;  /* 0x000000040500720c */ /* 0x000fe40003f66070 */
[----:B------:R-:W-:-:S11]  /*12c0*/  SHF.R.S32.HI R5, RZ, 0x1f, R0 ;  /* 0x0000001fff057819 */ /* 0x000fd60000011400 */
        /* <DEDUP_REMOVED lines=8> */
[----:B------:R-:W-:-:S04]  /*1350*/  @P4 IMAD.WIDE.U32 R6, R9, c[0x0][0x1a0], RZ ;  /* 0x0000680009064a25 */ /* 0x000fc800078e00ff */
[----:B------:R-:W-:Y:S02]  /*1360*/  IMAD R17, R3, c[0x0][0x1b0], RZ ;  /* 0x00006c0003117a24 */ /* 0x000fe400078e02ff */
[----:B------:R-:W-:-:S04]  /*1370*/  IMAD.WIDE.U32 R164, R4, c[0x0][0x1b0], R14 ;  /* 0x00006c0004a47a25 */ /* 0x000fc800078e000e */
[----:B------:R-:W-:Y:S02]  /*1380*/  IMAD R17, R4, c[0x0][0x1b4], R17 ;  /* 0x00006d0004117a24 */ /* 0x000fe400078e0211 */
[----:B------:R-:W-:Y:S02]  /*1390*/  @P4 IMAD R9, R9, c[0x0][0x1a4], R7 ;  /* 0x0000690009094a24 */ /* 0x000fe400078e0207 */
[----:B------:R-:W-:Y:S01]  /*13a0*/  IMAD.MOV.U32 R7, RZ, RZ, R0 ;  /* 0x000000ffff077224 */ /* 0x000fe200078e0000 */
        /* <DEDUP_REMOVED lines=13> */
.L_x_2866:
[----:B------:R1:W5:Y:S01]  /*1480*/  @P5 LDG.E R11, [R158.64] ;  /* 0x000000069e0b5981 */ /* 0x000362000c1e1900 */
[----:B------:R-:W-:Y:S01]  /*1490*/  ISETP.NE.AND P0, PT, R13, -0x1, PT ;  /* 0xffffffff0d00780c */ /* 0x000fe20003f05270 */
[----:B------:R-:W-:Y:S01]  /*14a0*/  IMAD.MOV.U32 R82, RZ, RZ, c[0x0][0x230] ;  /* 0x00008c00ff527624 */ /* 0x000fe200078e00ff */
[----:B------:R-:W-:Y:S01]  /*14b0*/  SHF.R.S32.HI R72, RZ, 0x1f, R63 ;  /* 0x0000001fff487819 */ /* 0x000fe2000001143f */
[----:B------:R-:W-:Y:S01]  /*14c0*/  IMAD.MOV.U32 R26, RZ, RZ, RZ ;  /* 0x000000ffff1a7224 */ /* 0x000fe200078e00ff */
[----:B------:R-:W-:Y:S01]  /*14d0*/  MOV R27, c[0x0][0x230] ;  /* 0x00008c00001b7a02 */ /* 0x000fe20000000f00 */
[----:B------:R-:W-:Y:S01]  /*14e0*/  IMAD.MOV.U32 R166, RZ, RZ, c[0x0][0x198] ;  /* 0x00006600ffa67624 */ /* 0x000fe200078e00ff */
[CC--:B------:R-:W-:Y:S01]  /*14f0*/  LEA.HI R8, R72.reuse, R63.reuse, RZ, 0x3 ;  /* 0x0000003f48087211 */ /* 0x0c0fe200078f18ff */
[----:B------:R-:W-:Y:S01]  /*1500*/  IMAD.MOV.U32 R51, RZ, RZ, 0x10 ;  /* 0x00000010ff337424 */ /* 0x000fe200078e00ff */
[----:B------:R-:W-:Y:S01]  /*1510*/  LEA.HI R19, R72, R63, RZ, 0x2 ;  /* 0x0000003f48137211 */ /* 0x000fe200078f10ff */
[----:B------:R-:W-:Y:S01]  /*1520*/  IMAD.SHL.U32 R62, R166, 0x20, RZ ;  /* 0x00000020a63e7824 */ /* 0x000fe200078e00ff */
[----:B------:R-:W-:-:S02]  /*1530*/  SHF.R.S32.HI R21, RZ, 0x3, R8 ;  /* 0x00000003ff157819 */ /* 0x000fc40000011408 */
[----:B------:R-:W-:Y:S01]  /*1540*/  SHF.R.S32.HI R148, RZ, 0x2, R19 ;  /* 0x00000002ff947819 */ /* 0x000fe20000011413 */
[----:B------:R-:W-:Y:S01]  /*1550*/  @P0 IMAD.WIDE.U32 R14, R13, c[0x0][0x190], RZ ;  /* 0x000064000d0e0a25 */ /* 0x000fe200078e00ff */
[CC--:B------:R-:W-:Y:S02]  /*1560*/  LEA.HI R145, R72.reuse, R63.reuse, RZ, 0x5 ;  /* 0x0000003f48917211 */ /* 0x0c0fe400078f28ff */
[----:B------:R-:W-:Y:S01]  /*1570*/  LEA.HI R72, R72, R63, RZ, 0x4 ;  /* 0x0000003f48487211 */ /* 0x000fe200078f20ff */
[----:B-----5:R-:W-:Y:S01]  /*1580*/  @!P0 IMAD R2, R10, c[0x0][0x178], RZ ;  /* 0x00005e000a028a24 */ /* 0x020fe200078e02ff */
[----:B------:R-:W-:Y:S01]  /*1590*/  SHF.R.S32.HI R145, RZ, 0x5, R145 ;  /* 0x00000005ff917819 */ /* 0x000fe20000011491 */
[----:B------:R-:W-:Y:S01]  /*15a0*/  @P0 IMAD.MOV.U32 R12, RZ, RZ, R14 ;  /* 0x000000ffff0c0224 */ /* 0x000fe200078e000e */
[C---:B------:R-:W-:Y:S01]  /*15b0*/  LEA.HI R14, R8.reuse, R21, RZ, 0x1 ;  /* 0x00000015080e7211 */ /* 0x040fe200078f08ff */
[----:B------:R-:W-:Y:S01]  /*15c0*/  @!P0 IMAD.WIDE.U32 R24, R153, c[0x0][0x178], RZ ;  /* 0x00005e0099188a25 */ /* 0x000fe200078e00ff */
[----:B------:R-:W-:-:S02]  /*15d0*/  LOP3.LUT R8, R8, 0xfffffff8, RZ, 0xc0, !PT ;  /* 0xfffffff808087812 */ /* 0x000fc400078ec0ff */
[----:B------:R-:W-:Y:S01]  /*15e0*/  LOP3.LUT R14, R14, 0xfffffffe, RZ, 0xc0, !PT ;  /* 0xfffffffe0e0e7812 */ /* 0x000fe200078ec0ff */
[----:B------:R-:W-:Y:S01]  /*15f0*/  @!P0 IMAD R2, R153, c[0x0][0x17c], R2 ;  /* 0x00005f0099028a24 */ /* 0x000fe200078e0202 */
[----:B------:R-:W-:Y:S01]  /*1600*/  LOP3.LUT R72, R72, 0xfffffff0, RZ, 0xc0, !PT ;  /* 0xfffffff048487812 */ /* 0x000fe200078ec0ff */
[----:B------:R-:W-:Y:S01]  /*1610*/  @P0 IMAD R13, R13, c[0x0][0x194], R15 ;  /* 0x000065000d0d0a24 */ /* 0x000fe200078e020f */
[----:B------:R-:W-:Y:S01]  /*1620*/  SHF.R.S32.HI R149, RZ, 0x1f, R148 ;  /* 0x0000001fff957819 */ /* 0x000fe20000011494 */
[----:B------:R-:W-:Y:S01]  /*1630*/  IMAD.MOV.U32 R15, RZ, RZ, 0x2 ;  /* 0x00000002ff0f7424 */ /* 0x000fe200078e00ff */
[----:B------:R-:W-:Y:S01]  /*1640*/  IADD3 R72, -R72, R63, RZ ;  /* 0x0000003f48487210 */ /* 0x000fe20007ffe1ff */
[----:B------:R-:W-:Y:S01]  /*1650*/  @!P0 IMAD.IADD R13, R25, 0x1, R2 ;  /* 0x00000001190d8824 */ /* 0x000fe200078e0202 */
[----:B------:R-:W-:Y:S01]  /*1660*/  LOP3.LUT R2, R19, 0xfffffffc, RZ, 0xc0, !PT ;  /* 0xfffffffc13027812 */ /* 0x000fe200078ec0ff */
[----:B------:R-:W-:Y:S01]  /*1670*/  IMAD.HI.U32 R82, R15, R82, R26 ;  /* 0x000000520f527227 */ /* 0x000fe200078e001a */
[----:B------:R-:W-:-:S02]  /*1680*/  LEA.HI R19, R19, R148, RZ, 0x1 ;  /* 0x0000009413137211 */ /* 0x000fc400078f08ff */
[----:B------:R-:W-:Y:S01]  /*1690*/  IADD3 R15, -R2, R63, RZ ;  /* 0x0000003f020f7210 */ /* 0x000fe20007ffe1ff */
[----:B------:R-:W-:Y:S01]  /*16a0*/  IMAD.IADD R71, R21, 0x1, -R14 ;  /* 0x0000000115477824 */ /* 0x000fe200078e0a0e */
[----:B------:R-:W-:Y:S01]  /*16b0*/  LOP3.LUT R19, R19, 0x7fffffe, RZ, 0xc0, !PT ;  /* 0x07fffffe13137812 */ /* 0x000fe200078ec0ff */
[----:B------:R-:W-:Y:S01]  /*16c0*/  IMAD.SHL.U32 R21, R21, 0x40, RZ ;  /* 0x0000004015157824 */ /* 0x000fe200078e00ff */
[----:B------:R-:W-:Y:S01]  /*16d0*/  LEA.HI R73, R72, R72, RZ, 0x1 ;  /* 0x0000004848497211 */ /* 0x000fe200078f08ff */
[----:B------:R-:W-:Y:S01]  /*16e0*/  IMAD.SHL.U32 R18, R15, 0x8, RZ ;  /* 0x000000080f127824 */ /* 0x000fe200078e00ff */
[----:B------:R-:W-:Y:S01]  /*16f0*/  SHF.R.S32.HI R79, RZ, 0x1, R82 ;  /* 0x00000001ff4f7819 */ /* 0x000fe20000011452 */
[----:B------:R-:W-:Y:S01]  /*1700*/  IMAD.IADD R8, R63, 0x1, -R8 ;  /* 0x000000013f087824 */ /* 0x000fe200078e0a08 */
[----:B------:R-:W-:Y:S01]  /*1710*/  LOP3.LUT R21, R21, 0xc0, RZ, 0xc0, !PT ;  /* 0x000000c015157812 */ /* 0x000fe200078ec0ff */
[----:B------:R-:W-:Y:S02]  /*1720*/  IMAD.IADD R14, R148, 0x1, -R19 ;  /* 0x00000001940e7824 */ /* 0x000fe400078e0a13 */
[----:B------:R-:W-:Y:S01]  /*1730*/  @!P0 IMAD.MOV.U32 R12, RZ, RZ, R24 ;  /* 0x000000ffff0c8224 */ /* 0x000fe200078e0018 */
[----:B------:R-:W-:Y:S01]  /*1740*/  LOP3.LUT R19, R21, 0x18, R18, 0xf8, !PT ;  /* 0x0000001815137812 */ /* 0x000fe200078ef812 */
[----:B------:R-:W-:Y:S01]  /*1750*/  IMAD R145, R145, 0x8, R14 ;  /* 0x0000000891917824 */ /* 0x000fe200078e020e */
[----:B------:R-:W-:Y:S01]  /*1760*/  SHF.R.U32.HI R2, RZ, 0x3, R21 ;  /* 0x00000003ff027819 */ /* 0x000fe20000011615 */
[----:B------:R-:W-:Y:S01]  /*1770*/  IMAD.WIDE R22, R23, 0x40, R148 ;  /* 0x0000004017167825 */ /* 0x000fe200078e0294 */
[----:B------:R-:W-:-:S02]  /*1780*/  LEA.HI R65, R8, R8, RZ, 0x1 ;  /* 0x0000000808417211 */ /* 0x000fc400078f08ff */
[----:B------:R-:W-:Y:S01]  /*1790*/  LOP3.LUT R2, R19, R2, RZ, 0x3c, !PT ;  /* 0x0000000213027212 */ /* 0x000fe200078e3cff */
[----:B------:R-:W-:Y:S01]  /*17a0*/  IMAD R19, R3, c[0x0][0x1b8], RZ ;  /* 0x00006e0003137a24 */ /* 0x000fe200078e02ff */
[----:B------:R-:W-:Y:S01]  /*17b0*/  LOP3.LUT R69, R65, 0xfffffffe, RZ, 0xc0, !PT ;  /* 0xfffffffe41457812 */ /* 0x000fe200078ec0ff */
[----:B------:R-:W-:Y:S01]  /*17c0*/  IMAD.SHL.U32 R15, R15, 0x4, RZ ;  /* 0x000000040f0f7824 */ /* 0x000fe200078e00ff */
[----:B------:R-:W-:Y:S01]  /*17d0*/  IADD3 R12, P1, R18, R12, RZ ;  /* 0x0000000c120c7210 */ /* 0x000fe20007f3e0ff */
[----:B------:R-:W-:Y:S01]  /*17e0*/  IMAD.U32 R145, R145, 0x20, R2 ;  /* 0x0000002091917824 */ /* 0x000fe200078e0002 */
[----:B------:R-:W-:Y:S01]  /*17f0*/  SHF.R.S32.HI R21, RZ, 0x1, R73 ;  /* 0x00000001ff157819 */ /* 0x000fe20000011449 */
[----:B------:R-:W-:Y:S01]  /*1800*/  IMAD.IADD R69, R8, 0x1, -R69 ;  /* 0x0000000108457824 */ /* 0x000fe200078e0a45 */
[----:B------:R-:W-:Y:S01]  /*1810*/  IADD3 R8, P0, R18, R6, RZ ;  /* 0x0000000612087210 */ /* 0x000fe20007f1e0ff */
[----:B------:R-:W-:Y:S01]  /*1820*/  IMAD R2, R4, c[0x0][0x1bc], R19 ;  /* 0x00006f0004027a24 */ /* 0x000fe200078e0213 */
[----:B------:R-:W-:Y:S01]  /*1830*/  SHF.R.S32.HI R19, RZ, 0x1f, R18 ;  /* 0x0000001fff137819 */ /* 0x000fe20000011412 */
[C---:B------:R-:W-:Y:S01]  /*1840*/  IMAD R80, R148.reuse, R79, R15 ;  /* 0x0000004f94507224 */ /* 0x040fe200078e020f */
[----:B------:R-:W-:Y:S01]  /*1850*/  SHF.R.S32.HI R6, RZ, 0x1f, R73 ;  /* 0x0000001fff067819 */ /* 0x000fe20000011449 */
[----:B------:R-:W-:Y:S01]  /*1860*/  IMAD.SHL.U32 R81, R79, 0x20, RZ ;  /* 0x000000204f517824 */ /* 0x000fe200078e00ff */
[----:B------:R-:W-:Y:S01]  /*1870*/  SHF.R.S32.HI R65, RZ, 0x1, R65 ;  /* 0x00000001ff417819 */ /* 0x000fe20000011441 */
[C---:B------:R-:W-:Y:S01]  /*1880*/  IMAD.X R9, R19.reuse, 0x1, R9, P0 ;  /* 0x0000000113097824 */ /* 0x040fe200000e0609 */
[----:B------:R-:W-:Y:S01]  /*1890*/  IADD3 R162, P0, R148, R7, RZ ;  /* 0x0000000794a27210 */ /* 0x000fe20007f1e0ff */
[----:B------:R-:W-:Y:S01]  /*18a0*/  IMAD.X R13, R19, 0x1, R13, P1 ;  /* 0x00000001130d7824 */ /* 0x000fe200008e060d */
[----:B------:R-:W-:Y:S01]  /*18b0*/  LEA.HI R7, R6, R21, RZ, 0x2 ;  /* 0x0000001506077211 */ /* 0x000fe200078f10ff */
[----:B------:R-:W-:Y:S01]  /*18c0*/  IMAD.WIDE.U32 R8, R4, c[0x0][0x1b8], R8 ;  /* 0x00006e0004087a25 */ /* 0x000fe200078e0008 */
[----:B------:R-:W-:-:S02]  /*18d0*/  IADD3.X R5, R149, R5, RZ, P0, !PT ;  /* 0x0000000595057210 */ /* 0x000fc400007fe4ff */
[----:B------:R-:W-:Y:S01]  /*18e0*/  LOP3.LUT R70, R7, 0xfffffffc, RZ, 0xc0, !PT ;  /* 0xfffffffc07467812 */ /* 0x000fe200078ec0ff */
[----:B------:R-:W-:Y:S01]  /*18f0*/  IMAD R6, R23, c[0x0][0x190], RZ ;  /* 0x0000640017067a24 */ /* 0x000fe200078e02ff */
[----:B------:R-:W-:Y:S01]  /*1900*/  IADD3 R164, P0, R18, R164, RZ ;  /* 0x000000a412a47210 */ /* 0x000fe20007f1e0ff */
[----:B------:R-:W-:Y:S01]  /*1910*/  IMAD.IADD R23, R9, 0x1, R2 ;  /* 0x0000000109177824 */ /* 0x000fe200078e0202 */
[----:B------:R-:W-:Y:S01]  /*1920*/  SHF.R.S32.HI R2, RZ, 0x1f, R156 ;  /* 0x0000001fff027819 */ /* 0x000fe2000001149c */
[C---:B------:R-:W-:Y:S01]  /*1930*/  IMAD R6, R22.reuse, c[0x0][0x194], R6 ;  /* 0x0000650016067a24 */ /* 0x040fe200078e0206 */
[----:B------:R-:W-:Y:S01]  /*1940*/  SHF.R.S32.HI R77, RZ, 0x1f, R80 ;  /* 0x0000001fff4d7819 */ /* 0x000fe20000011450 */
[----:B------:R-:W-:Y:S01]  /*1950*/  IMAD.WIDE.U32 R12, R22, c[0x0][0x190], R12 ;  /* 0x00006400160c7a25 */ /* 0x000fe200078e000c */
[----:B------:R-:W-:-:S03]  /*1960*/  MOV R22, R8 ;  /* 0x0000000800167202 */ /* 0x000fc60000000f00 */
[----:B------:R-:W-:Y:S01]  /*1970*/  IMAD R7, R2, c[0x0][0x1a8], RZ ;  /* 0x00006a0002077a24 */ /* 0x000fe200078e02ff */
[----:B------:R-:W-:Y:S01]  /*1980*/  MOV R2, c[0x0][0x1a0] ;  /* 0x0000680000027a02 */ /* 0x000fe20000000f00 */
[----:B------:R-:W-:Y:S01]  /*1990*/  IMAD.IADD R13, R13, 0x1, R6 ;  /* 0x000000010d0d7824 */ /* 0x000fe200078e0206 */
[----:B------:R-:W-:Y:S01]  /*19a0*/  SHF.R.S32.HI R6, RZ, 0x1f, R75 ;  /* 0x0000001fff067819 */ /* 0x000fe2000001144b */
[C---:B------:R-:W-:Y:S02]  /*19b0*/  IMAD R7, R156.reuse, c[0x0][0x1ac], R7 ;  /* 0x00006b009c077a24 */ /* 0x040fe400078e0207 */
[----:B------:R-:W-:Y:S01]  /*19c0*/  IMAD.WIDE.U32 R156, R156, c[0x0][0x1a8], R12 ;  /* 0x00006a009c9c7a25 */ /* 0x000fe200078e000c */
[----:B------:R-:W-:-:S03]  /*19d0*/  LEA.HI R13, R6, R75, RZ, 0x7 ;  /* 0x0000004b060d7211 */ /* 0x000fc600078f38ff */
[----:B------:R-:W-:Y:S01]  /*19e0*/  IMAD.X R165, R19, 0x1, R17, P0 ;  /* 0x0000000113a57824 */ /* 0x000fe200000e0611 */
[----:B------:R-:W-:Y:S01]  /*19f0*/  SHF.R.S32.HI R13, RZ, 0x7, R13 ;  /* 0x00000007ff0d7819 */ /* 0x000fe2000001140d */
[----:B------:R-:W-:Y:S02]  /*1a00*/  IMAD R5, R5, c[0x0][0x1a0], RZ ;  /* 0x0000680005057a24 */ /* 0x000fe400078e02ff */
[----:B------:R-:W-:Y:S01]  /*1a10*/  IMAD.IADD R70, R21, 0x1, -R70 ;  /* 0x0000000115467824 */ /* 0x000fe200078e0a46 */
[----:B------:R-:W-:Y:S01]  /*1a20*/  IMNMX R88, R150, R13, !PT ;  /* 0x0000000d96587217 */ /* 0x000fe20007800200 */
[----:B------:R-:W-:Y:S02]  /*1a30*/  IMAD R13, R149, c[0x0][0x198], RZ ;  /* 0x00006600950d7a24 */ /* 0x000fe400078e02ff */
[----:B------:R-:W-:Y:S01]  /*1a40*/  IMAD R9, R162, c[0x0][0x1a4], R5 ;  /* 0x00006900a2097a24 */ /* 0x000fe200078e0205 */
[----:B------:R-:W-:Y:S01]  /*1a50*/  ISETP.GT.AND P0, PT, R55, R88, PT ;  /* 0x000000583700720c */ /* 0x000fe20003f04270 */
[----:B------:R-:W-:Y:S01]  /*1a60*/  IMAD.MOV.U32 R5, RZ, RZ, 0x5 ;  /* 0x00000005ff057424 */ /* 0x000fe200078e00ff */
[----:B------:R-:W-:Y:S01]  /*1a70*/  LOP3.LUT P1, RZ, R70, 0x2, RZ, 0xc0, !PT ;  /* 0x0000000246ff7812 */ /* 0x000fe2000782c0ff */
[----:B------:R-:W-:-:S02]  /*1a80*/  IMAD R13, R148, c[0x0][0x19c], R13 ;  /* 0x00006700940d7a24 */ /* 0x000fc400078e020d */
[----:B------:R-:W-:Y:S01]  /*1a90*/  IMAD.IADD R78, R15, 0x1, R80 ;  /* 0x000000010f4e7824 */ /* 0x000fe200078e0250 */
[-C--:B------:R-:W-:Y:S01]  /*1aa0*/  SHF.L.U64.HI R61, R166, R5.reuse, c[0x0][0x19c] ;  /* 0x00006700a63d7619 */ /* 0x080fe20000010205 */
[----:B------:R-:W-:Y:S01]  /*1ab0*/  IMAD.WIDE.U32 R164, R148, c[0x0][0x198], R164 ;  /* 0x0000660094a47a25 */ /* 0x000fe200078e00a4 */
[----:B------:R-:W-:Y:S02]  /*1ac0*/  SHF.L.U64.HI R68, R2, R5, c[0x0][0x1a4] ;  /* 0x0000690002447619 */ /* 0x000fe40000010205 */
[----:B------:R-:W-:Y:S01]  /*1ad0*/  SHF.R.S32.HI R76, RZ, 0x1f, R78 ;  /* 0x0000001fff4c7819 */ /* 0x000fe2000001144e */
[----:B------:R-:W-:Y:S01]  /*1ae0*/  IMAD.WIDE.U32 R162, R162, c[0x0][0x1a0], R22 ;  /* 0x00006800a2a27a25 */ /* 0x000fe200078e0016 */
[----:B------:R-:W-:Y:S02]  /*1af0*/  IADD3 R60, R165, R13, RZ ;  /* 0x0000000da53c7210 */ /* 0x000fe40007ffe0ff */
[----:B------:R-:W-:Y:S01]  /*1b00*/  SEL R51, R51, 0xfffffff0, !P1 ;  /* 0xfffffff033337807 */ /* 0x000fe20004800000 */
[----:B------:R-:W-:-:S02]  /*1b10*/  IMAD.SHL.U32 R67, R2, 0x20, RZ ;  /* 0x0000002002437824 */ /* 0x000fc400078e00ff */
[----:B------:R-:W-:Y:S02]  /*1b20*/  IMAD.IADD R54, R163, 0x1, R9 ;  /* 0x00000001a3367824 */ /* 0x000fe400078e0209 */
[----:B------:R-:W-:Y:S01]  /*1b30*/  IMAD.IADD R74, R157, 0x1, R7 ;  /* 0x000000019d4a7824 */ /* 0x000fe200078e0207 */
[----:B------:R-:W-:Y:S01]  /*1b40*/  @!P5 MOV R11, RZ ;  /* 0x000000ff000bd202 */ /* 0x000fe20000000f00 */
[----:B------:R-:W-:Y:S05]  /*1b50*/  @!P0 BRA `(.L_x_2868) ;  /* 0x00007ff000008947 */ /* 0x000fea0003800000 */
[----:B-1----:R-:W-:Y:S01]  /*1b60*/  SHF.R.S32.HI R7, RZ, 0x1f, R0 ;  /* 0x0000001fff077819 */ /* 0x002fe20000011400 */
[----:B------:R-:W-:Y:S01]  /*1b70*/  IMAD R6, R10, c[0x0][0x280], RZ ;  /* 0x0000a0000a067a24 */ /* 0x000fe200078e02ff */
[----:B------:R-:W-:Y:S01]  /*1b80*/  SHF.R.S32.HI R9, RZ, 0x1f, R75 ;  /* 0x0000001fff097819 */ /* 0x000fe2000001144b */
[C---:B------:R-:W-:Y:S01]  /*1b90*/  IMAD.WIDE.U32 R12, R153.reuse, c[0x0][0x280], R18 ;  /* 0x0000a000990c7a25 */ /* 0x040fe200078e0012 */
        /* <DEDUP_REMOVED lines=11> */
[----:B------:R-:W-:Y:S01]  /*1c50*/  IMAD.WIDE.U32 R14, R153, c[0x0][0x278], R18 ;  /* 0x00009e00990e7a25 */ /* 0x000fe200078e0012 */
[----:B------:R-:W-:Y:S01]  /*1c60*/  UIMAD UR10, UR9, UR5, URZ ;  /* 0x00000005090a72a4 */ /* 0x000fe2000f8e023f */
[----:B------:R-:W-:Y:S01]  /*1c70*/  IADD3 R146, R81, 0x20, RZ ;  /* 0x0000002051927810 */ /* 0x000fe20007ffe0ff */
[----:B------:R-:W-:Y:S01]  /*1c80*/  UMOV UR8, 0xc0 ;  /* 0x000000c000087882 */ /* 0x000fe20000000000 */
[----:B------:R-:W-:Y:S01]  /*1c90*/  IMAD R10, R153, c[0x0][0x27c], R10 ;  /* 0x00009f00990a7a24 */ /* 0x000fe200078e020a */
[C---:B------:R-:W-:Y:S01]  /*1ca0*/  IADD3 R144, R81.reuse, 0x40, RZ ;  /* 0x0000004051907810 */ /* 0x040fe20007ffe0ff */
        /* <DEDUP_REMOVED lines=15> */
[----:B------:R-:W-:Y:S01]  /*1da0*/  SHF.R.S32.HI R136, RZ, 0x1f, R81 ;  /* 0x0000001fff887819 */ /* 0x000fe20000011451 */
[----:B------:R-:W-:Y:S01]  /*1db0*/  ULDC UR4, c[0x0][0x230] ;  /* 0x00008c0000047ab9 */ /* 0x000fe20000000800 */
[----:B------:R-:W-:Y:S01]  /*1dc0*/  SHF.R.S32.HI R135, RZ, 0x1f, R146 ;  /* 0x0000001fff877819 */ /* 0x000fe20000011492 */
[----:B------:R-:W-:Y:S01]  /*1dd0*/  IMAD.IADD R0, R11, 0x1, R0 ;  /* 0x000000010b007824 */ /* 0x000fe200078e0200 */
[----:B------:R-:W-:Y:S01]  /*1de0*/  SHF.R.S32.HI R134, RZ, 0x1f, R144 ;  /* 0x0000001fff867819 */ /* 0x000fe20000011490 */
[----:B------:R-:W-:Y:S01]  /*1df0*/  IMAD R7, R3, c[0x0][0x2a0], RZ ;  /* 0x0000a80003077a24 */ /* 0x000fe200078e02ff */
[----:B------:R-:W-:Y:S01]  /*1e00*/  SHF.R.S32.HI R132, RZ, 0x1f, R140 ;  /* 0x0000001fff847819 */ /* 0x000fe2000001148c */
[----:B------:R-:W-:Y:S01]  /*1e10*/  IMAD.IADD R11, R9, 0x1, R6 ;  /* 0x00000001090b7824 */ /* 0x000fe200078e0206 */
[----:B------:R-:W-:Y:S01]  /*1e20*/  UIADD3 UR11, UR13, UR11, URZ ;  /* 0x0000000b0d0b7290 */ /* 0x000fe2000fffe03f */
[----:B------:R-:W-:Y:S01]  /*1e30*/  IMAD R9, R3, c[0x0][0x298], RZ ;  /* 0x0000a60003097a24 */ /* 0x000fe200078e02ff */
[----:B------:R-:W-:Y:S01]  /*1e40*/  ULDC.U8 UR8, c[0x0][0x313] ;  /* 0x0000c4c000087ab9 */ /* 0x000fe20000000000 */
[----:B------:R-:W-:-:S02]  /*1e50*/  IMAD.MOV.U32 R10, RZ, RZ, R8 ;  /* 0x000000ffff0a7224 */ /* 0x000fc400078e0008 */
[----:B------:R-:W-:-:S04]  /*1e60*/  IMAD.WIDE.U32 R14, R2, 0x40, RZ ;  /* 0x00000040020e7825 */ /* 0x000fc800078e00ff */
[C---:B------:R-:W-:Y:S01]  /*1e70*/  IMAD R3, R4.reuse, c[0x0][0x2a4], R7 ;  /* 0x0000a90004037a24 */ /* 0x040fe200078e0207 */
[----:B------:R-:W-:Y:S01]  /*1e80*/  IADD3 R114, R15, UR10, RZ ;  /* 0x0000000a0f727c10 */ /* 0x000fe2000fffe0ff */
[----:B------:R-:W-:Y:S01]  /*1e90*/  IMAD.WIDE.U32 R12, R4, c[0x0][0x2a0], R12 ;  /* 0x0000a800040c7a25 */ /* 0x000fe200078e000c */
[----:B------:R-:W-:Y:S01]  /*1ea0*/  ULDC UR10, c[0x0][0x19c] ;  /* 0x00006700000a7ab9 */ /* 0x000fe20000000800 */
[----:B------:R-:W-:Y:S01]  /*1eb0*/  IADD3 R15, R18, 0x20, RZ ;  /* 0x00000020120f7810 */ /* 0x000fe20007ffe0ff */
[----:B------:R-:W-:Y:S01]  /*1ec0*/  UIMAD UR10, UR9, UR10, URZ ;  /* 0x0000000a090a72a4 */ /* 0x000fe2000f8e023f */
[----:B------:R-:W-:Y:S01]  /*1ed0*/  IMAD R2, R4, c[0x0][0x29c], R9 ;  /* 0x0000a70004027a24 */ /* 0x000fe200078e0209 */
[----:B------:R-:W-:Y:S01]  /*1ee0*/  LEA R122, P1, R12, c[0x0][0x270], 0x1 ;  /* 0x00009c000c7a7a11 */ /* 0x000fe200078208ff */
[----:B------:R-:W-:Y:S01]  /*1ef0*/  IMAD.WIDE.U32 R6, R4, c[0x0][0x298], R10 ;  /* 0x0000a60004067a25 */ /* 0x000fe200078e000a */
[----:B------:R-:W-:-:S03]  /*1f00*/  SHF.L.U64.HI R114, R14, 0x1, R114 ;  /* 0x000000010e727819 */ /* 0x000fc60000010272 */
[----:B------:R-:W-:Y:S01]  /*1f10*/  IMAD.IADD R3, R13, 0x1, R3 ;  /* 0x000000010d037824 */ /* 0x000fe200078e0203 */
[----:B------:R-:W-:Y:S01]  /*1f20*/  LEA R124, P0, R6, c[0x0][0x268], 0x1 ;  /* 0x00009a00067c7a11 */ /* 0x000fe200078008ff */
[----:B------:R-:W-:Y:S02]  /*1f30*/  IMAD.IADD R2, R7, 0x1, R2 ;  /* 0x0000000107027824 */ /* 0x000fe400078e0202 */
[----:B------:R-:W-:Y:S01]  /*1f40*/  IMAD.MOV.U32 R92, RZ, RZ, c[0x0][0x288] ;  /* 0x0000a200ff5c7624 */ /* 0x000fe200078e00ff */
[----:B------:R-:W-:Y:S01]  /*1f50*/  LEA.HI.X R123, R12, c[0x0][0x274], R3, 0x1, P1 ;  /* 0x00009d000c7b7a11 */ /* 0x000fe200008f0c03 */
[----:B------:R-:W-:Y:S01]  /*1f60*/  IMAD R3, R79, R0, RZ ;  /* 0x000000004f037224 */ /* 0x000fe200078e02ff */
[----:B------:R-:W-:Y:S01]  /*1f70*/  LEA.HI.X R125, R6, c[0x0][0x26c], R2, 0x1, P0 ;  /* 0x00009b00067d7a11 */ /* 0x000fe200000f0c02 */
[----:B------:R-:W-:Y:S01]  /*1f80*/  IMAD.X R100, R61, 0x1, R61, P5 ;  /* 0x000000013d647824 */ /* 0x000fe200028e063d */
[----:B------:R-:W-:Y:S01]  /*1f90*/  LEA R118, P1, R164, c[0x0][0x168], 0x1 ;  /* 0x00005a00a4767a11 */ /* 0x000fe200078208ff */
[----:B------:R-:W-:Y:S01]  /*1fa0*/  IMAD.SHL.U32 R90, R92, 0x20, RZ ;  /* 0x000000205c5a7824 */ /* 0x000fe200078e00ff */
[----:B------:R-:W-:Y:S01]  /*1fb0*/  LEA R120, P0, R162, c[0x0][0x170], 0x1 ;  /* 0x00005c00a2787a11 */ /* 0x000fe200078008ff */
[----:B------:R-:W-:Y:S01]  /*1fc0*/  IMAD.X R96, RZ, RZ, R100, P4 ;  /* 0x000000ffff607224 */ /* 0x000fe200020e0664 */
[----:B------:R-:W-:Y:S01]  /*1fd0*/  LEA.HI.X R117, R164, c[0x0][0x16c], R60, 0x1, P1 ;  /* 0x00005b00a4757a11 */ /* 0x000fe200008f0c3c */
[----:B------:R-:W-:Y:S01]  /*1fe0*/  IMAD.MOV.U32 R160, RZ, RZ, c[0x0][0x290] ;  /* 0x0000a400ffa07624 */ /* 0x000fe200078e00ff */
        /* <DEDUP_REMOVED lines=8> */
[----:B------:R-:W-:Y:S01]  /*2070*/  IADD3 R105, P4, R62, R97, RZ ;  /* 0x000000613e697210 */ /* 0x000fe20007f9e0ff */
[--C-:B------:R-:W-:Y:S01]  /*2080*/  IMAD.X R3, R77, 0x1, R129.reuse, P1 ;  /* 0x000000014d037824 */ /* 0x100fe200008e0681 */
[----:B------:R-:W-:Y:S01]  /*2090*/  SHF.L.U64.HI R89, R92, R5, c[0x0][0x28c] ;  /* 0x0000a3005c597619 */ /* 0x000fe20000010205 */
[----:B------:R-:W-:Y:S01]  /*20a0*/  IMAD.X R129, R76, 0x1, R129, P0 ;  /* 0x000000014c817824 */ /* 0x000fe200000e0681 */
[----:B------:R-:W-:Y:S01]  /*20b0*/  IADD3 R99, P5, R90, R90, RZ ;  /* 0x0000005a5a637210 */ /* 0x000fe20007fbe0ff */
[----:B------:R-:W-:Y:S01]  /*20c0*/  IMAD.X R104, R61, 0x1, R96, P4 ;  /* 0x000000013d687824 */ /* 0x000fe200020e0660 */
[C---:B------:R-:W-:Y:S01]  /*20d0*/  SHF.L.U64.HI R0, R52.reuse, 0x1, R3 ;  /* 0x0000000134007819 */ /* 0x040fe20000010203 */
[----:B------:R-:W-:Y:S01]  /*20e0*/  IMAD.SHL.U32 R52, R52, 0x2, RZ ;  /* 0x0000000234347824 */ /* 0x000fe200078e00ff */
[C---:B------:R-:W-:Y:S01]  /*20f0*/  SHF.L.U64.HI R129, R128.reuse, 0x1, R129 ;  /* 0x0000000180817819 */ /* 0x040fe20000010281 */
[----:B------:R-:W-:Y:S01]  /*2100*/  IMAD.SHL.U32 R128, R128, 0x2, RZ ;  /* 0x0000000280807824 */ /* 0x000fe200078e00ff */
[----:B------:R-:W-:Y:S01]  /*2110*/  IADD3 R95, P1, R99, 0x20, RZ ;  /* 0x00000020635f7810 */ /* 0x000fe20007f3e0ff */
[----:B------:R-:W-:Y:S01]  /*2120*/  IMAD.SHL.U32 R111, R160, 0x20, RZ ;  /* 0x00000020a06f7824 */ /* 0x000fe200078e00ff */
[----:B------:R-:W-:Y:S01]  /*2130*/  IADD3.X R98, R89, R89, RZ, P5, !PT ;  /* 0x0000005959627210 */ /* 0x000fe20002ffe4ff */
[----:B------:R-:W-:Y:S01]  /*2140*/  IMAD.WIDE.U32 R166, R166, 0x40, RZ ;  /* 0x00000040a6a67825 */ /* 0x000fe200078e00ff */
[----:B------:R-:W-:-:S02]  /*2150*/  IADD3 R109, P3, R62, R101, RZ ;  /* 0x000000653e6d7210 */ /* 0x000fc40007f7e0ff */
[----:B------:R-:W-:Y:S01]  /*2160*/  IADD3 R99, P0, R99, 0x40, RZ ;  /* 0x0000004063637810 */ /* 0x000fe20007f1e0ff */
[----:B------:R-:W-:Y:S01]  /*2170*/  IMAD.X R94, RZ, RZ, R98, P1 ;  /* 0x000000ffff5e7224 */ /* 0x000fe200008e0662 */
[----:B------:R-:W-:Y:S01]  /*2180*/  IADD3 R126, P4, R128, c[0x0][0x2b0], RZ ;  /* 0x0000ac00807e7a10 */ /* 0x000fe20007f9e0ff */
[C---:B------:R-:W-:Y:S01]  /*2190*/  IMAD.SHL.U32 R86, R79.reuse, 0x40, RZ ;  /* 0x000000404f567824 */ /* 0x040fe200078e00ff */
[C---:B------:R-:W-:Y:S01]  /*21a0*/  SHF.L.U64.HI R110, R160.reuse, R5, c[0x0][0x294] ;  /* 0x0000a500a06e7619 */ /* 0x040fe20000010205 */
[----:B------:R-:W-:Y:S01]  /*21b0*/  IMAD R84, R79, 0x60, RZ ;  /* 0x000000604f547824 */ /* 0x000fe200078e02ff */
[CC--:B------:R-:W-:Y:S01]  /*21c0*/  SHF.L.U64.HI R112, R160.reuse, R91.reuse, c[0x0][0x294] ;  /* 0x0000a500a0707619 */ /* 0x0c0fe2000001025b */
[----:B------:R-:W-:Y:S01]  /*21d0*/  IMAD.WIDE.U32 R160, R160, 0xc0, RZ ;  /* 0x000000c0a0a07825 */ /* 0x000fe200078e00ff */
[----:B------:R-:W-:Y:S02]  /*21e0*/  IADD3.X R127, R129, c[0x0][0x2b4], RZ, P4, !PT ;  /* 0x0000ad00817f7a10 */ /* 0x000fe400027fe4ff */
[----:B------:R-:W-:Y:S01]  /*21f0*/  IADD3 R20, P1, R52, c[0x0][0x2b0], RZ ;  /* 0x0000ac0034147a10 */ /* 0x000fe20007f3e0ff */
[----:B------:R-:W-:Y:S01]  /*2200*/  IMAD.IADD R138, R81, 0x1, R142 ;  /* 0x00000001518a7824 */ /* 0x000fe200078e028e */
        /* <DEDUP_REMOVED lines=14> */
[----:B------:R-:W-:Y:S01]  /*22f0*/  IADD3 R14, R18, 0x40, RZ ;  /* 0x00000040120e7810 */ /* 0x000fe20007ffe0ff */
[----:B------:R-:W-:Y:S01]  /*2300*/  IMAD.SHL.U32 R113, R113, 0x2, RZ ;  /* 0x0000000271717824 */ /* 0x000fe200078e00ff */
[----:B------:R-:W-:Y:S01]  /*2310*/  SHF.R.S32.HI R85, RZ, 0x1f, R86 ;  /* 0x0000001fff557819 */ /* 0x000fe20000011456 */
[----:B------:R-:W-:Y:S01]  /*2320*/  IMAD.SHL.U32 R111, R111, 0x2, RZ ;  /* 0x000000026f6f7824 */ /* 0x000fe200078e00ff */
[----:B------:R-:W-:Y:S01]  /*2330*/  SHF.R.S32.HI R83, RZ, 0x1f, R84 ;  /* 0x0000001fff537819 */ /* 0x000fe20000011454 */
[--C-:B------:R-:W-:Y:S01]  /*2340*/  IMAD.X R102, R94, 0x1, R89.reuse, P5 ;  /* 0x000000015e667824 */ /* 0x100fe200028e0659 */
[----:B------:R-:W-:Y:S01]  /*2350*/  IADD3 R93, R167, UR10, RZ ;  /* 0x0000000aa75d7c10 */ /* 0x000fe2000fffe0ff */
[----:B------:R-:W-:Y:S01]  /*2360*/  IMAD.X R106, R98, 0x1, R89, P4 ;  /* 0x00000001626a7824 */ /* 0x000fe200020e0659 */
[----:B------:R-:W-:Y:S01]  /*2370*/  SHF.R.S32.HI R133, RZ, 0x1f, R142 ;  /* 0x0000001fff857819 */ /* 0x000fe2000001148e */
[----:B------:R-:W-:Y:S01]  /*2380*/  IMAD.U32 R87, R87, -0x80, RZ ;  /* 0xffffff8057577824 */ /* 0x000fe200078e00ff */
[----:B------:R-:W-:-:S02]  /*2390*/  IADD3 R116, R161, UR5, RZ ;  /* 0x00000005a1747c10 */ /* 0x000fc4000fffe0ff */
[----:B------:R-:W-:Y:S02]  /*23a0*/  SHF.R.S32.HI R131, RZ, 0x1f, R138 ;  /* 0x0000001fff837819 */ /* 0x000fe4000001148a */
[----:B------:R-:W-:Y:S02]  /*23b0*/  SHF.R.S32.HI R130, RZ, 0x1f, R137 ;  /* 0x0000001fff827819 */ /* 0x000fe40000011489 */
[----:B------:R-:W-:Y:S02]  /*23c0*/  IADD3.X R129, R129, c[0x0][0x2ac], RZ, P3, !PT ;  /* 0x0000ab0081817a10 */ /* 0x000fe40001ffe4ff */
[C---:B------:R-:W-:Y:S02]  /*23d0*/  IADD3.X R21, R0.reuse, c[0x0][0x2b4], RZ, P1, !PT ;  /* 0x0000ad0000157a10 */ /* 0x040fe40000ffe4ff */
[----:B------:R-:W-:Y:S02]  /*23e0*/  IADD3.X R53, R0, c[0x0][0x2ac], RZ, P0, !PT ;  /* 0x0000ab0000357a10 */ /* 0x000fe400007fe4ff */
.L_x_2914:
[----:B------:R-:W-:Y:S01]  /*23f0*/  IMAD.SHL.U32 R17, R13, 0x80, RZ ;  /* 0x000000800d117824 */ /* 0x000fe200078e00ff */
[----:B------:R-:W-:Y:S04]  /*2400*/  ISETP.NE.AND P6, PT, RZ, UR4, PT ;  /* 0x00000004ff007c0c */ /* 0x000fe8000bfc5270 */
[----:B------:R-:W-:Y:S05]  /*2410*/  IADD3 R16, R17, -0x80, RZ ;  /* 0xffffff8011107810 */ /* 0x000fea0007ffe0ff */
[--C-:B------:R-:W-:Y:S02]  /*2420*/  IMAD.IADD R2, R64, 0x1, -R16.reuse ;  /* 0x0000000140027824 */ /* 0x100fe400078e0a10 */
[----:B------:R-:W-:Y:S03]  /*2430*/  IMAD.IADD R0, R75, 0x1, -R16 ;  /* 0x000000014b007824 */ /* 0x000fe600078e0a10 */
[CC--:B------:R-:W-:Y:S02]  /*2440*/  ISETP.GE.AND P1, PT, R148.reuse, R2.reuse, PT ;  /* 0x000000029400720c */ /* 0x0c0fe40003f26270 */
[C---:B------:R-:W-:Y:S02]  /*2450*/  ISETP.GE.AND P5, PT, R143.reuse, R2, PT ;  /* 0x000000028f00720c */ /* 0x040fe40003fa6270 */
[-C--:B------:R-:W-:Y:S02]  /*2460*/  ISETP.GE.AND P1, PT, R148, R0.reuse, !P1 ;  /* 0x000000009400720c */ /* 0x080fe40004f26270 */
[----:B------:R-:W-:Y:S02]  /*2470*/  ISETP.GE.AND P5, PT, R143, R0, !P5 ;  /* 0x000000008f00720c */ /* 0x000fe40006fa6270 */
[-C--:B------:R-:W-:Y:S02]  /*2480*/  ISETP.GE.AND P4, PT, R141, R2.reuse, PT ;  /* 0x000000028d00720c */ /* 0x080fe40003f86270 */
[----:B------:R-:W-:Y:S02]  /*2490*/  ISETP.GE.AND P3, PT, R139, R2, PT ;  /* 0x000000028b00720c */ /* 0x000fe40003f66270 */
[-C--:B------:R-:W-:Y:S02]  /*24a0*/  ISETP.GE.AND P4, PT, R141, R0.reuse, !P4 ;  /* 0x000000008d00720c */ /* 0x080fe40006786270 */
[----:B------:R-:W-:Y:S03]  /*24b0*/  ISETP.GE.AND P3, PT, R139, R0, !P3 ;  /* 0x000000008b00720c */ /* 0x000fe60005f66270 */
[----:B-12-4-:R-:W2:Y:S02]  /*24c0*/  @P1 LDG.E.128 R24, [R122.64] ;  /* 0x000000067a181981 */ /* 0x016ea4000c1e1d00 */
        /* <DEDUP_REMOVED lines=10> */
[----:B--2---:R-:W-:Y:S04]  /*2570*/  @P1 STG.E.128 [R120.64], R24 ;  /* 0x0000001878001986 */ /* 0x004fe8000c101d06 */
[----:B------:R-:W2:Y:S04]  /*2580*/  @P1 LDG.E.128 R4, [R122.64+0x40] ;  /* 0x000040067a041981 */ /* 0x000ea8000c1e1d00 */
[----:B--2---:R1:W-:Y:S04]  /*2590*/  @P1 STG.E.128 [R120.64+0x40], R4 ;  /* 0x0000400478001986 */ /* 0x0043e8000c101d06 */
[----:B------:R-:W2:Y:S04]  /*25a0*/  @P1 LDG.E.128 R8, [R122.64+0x80] ;  /* 0x000080067a081981 */ /* 0x000ea8000c1e1d00 */
[----:B--2---:R2:W-:Y:S04]  /*25b0*/  @P1 STG.E.128 [R120.64+0x80], R8 ;  /* 0x0000800878001986 */ /* 0x0045e8000c101d06 */
[----:B------:R-:W3:Y:S04]  /*25c0*/  @P5 LDG.E.128 R28, [R22.64] ;  /* 0x00000006161c5981 */ /* 0x000ee8000c1e1d00 */
[----:B---3--:R-:W-:Y:S04]  /*25d0*/  @P5 STG.E.128 [R32.64], R28 ;  /* 0x0000001c20005986 */ /* 0x008fe8000c101d06 */
[----:B-1----:R-:W3:Y:S04]  /*25e0*/  @P5 LDG.E.128 R4, [R22.64+0x40] ;  /* 0x0000400616045981 */ /* 0x002ee8000c1e1d00 */
[----:B---3--:R1:W-:Y:S04]  /*25f0*/  @P5 STG.E.128 [R32.64+0x40], R4 ;  /* 0x0000400420005986 */ /* 0x0083e8000c101d06 */
[----:B------:R3:W4:Y:S02]  /*2600*/  @P5 LDG.E.128 R24, [R22.64+0x80] ;  /* 0x0000800616185981 */ /* 0x000724000c1e1d00 */
[----:B---3--:R-:W-:Y:S04]  /*2610*/  @P3 IADD3 R22, P0, R120, UR12, RZ ;  /* 0x0000000c78163c10 */ /* 0x008fe8000ff1e0ff */
[----:B------:R-:W-:Y:S02]  /*2620*/  @P3 IADD3.X R23, R121, UR11, RZ, P0, !PT ;  /* 0x0000000b79173c10 */ /* 0x000fe400087fe4ff */
[C---:B------:R-:W-:Y:S04]  /*2630*/  LEA R122, P0, R87.reuse, R122, 0x1 ;  /* 0x0000007a577a7211 */ /* 0x040fe800078008ff */
[----:B------:R-:W-:Y:S01]  /*2640*/  LEA.HI.X.SX32 R123, R87, R123, 0x1, P0 ;  /* 0x0000007b577b7211 */ /* 0x000fe200000f0eff */
[----:B----4-:R3:W-:Y:S04]  /*2650*/  @P5 STG.E.128 [R32.64+0x80], R24 ;  /* 0x0000801820005986 */ /* 0x0107e8000c101d06 */
        /* <DEDUP_REMOVED lines=154> */
.L_x_2872:
[----:B------:R-:W-:Y:S05]  /*3000*/  BSYNC B0 ;  /* 0x0000000000007941 */ /* 0x000fea0003800000 */
.L_x_2871:
[----:B------:R-:W-:Y:S01]  /*3010*/  BSSY B0, `(.L_x_2873) ;  /* 0x0000093000007945 */ /* 0x000fe20003800000 */
[----:B------:R-:W-:-:S05]  /*3020*/  @!P5 BRA `(.L_x_2874) ;  /* 0x000009100000d947 */ /* 0x000fca0003800000 */
[C---:B------:R-:W-:Y:S02]  /*3030*/  SHF.L.U32 R49, R81.reuse, 0x1, RZ ;  /* 0x0000000151317819 */ /* 0x040fe400000006ff */
        /* <DEDUP_REMOVED lines=144> */
.L_x_2874:
[----:B------:R-:W-:Y:S05]  /*3940*/  BSYNC B0 ;  /* 0x0000000000007941 */ /* 0x000fea0003800000 */
.L_x_2873:
        /* <DEDUP_REMOVED lines=155> */
.L_x_2876:
[----:B------:R-:W-:Y:S05]  /*4300*/  BSYNC B0 ;  /* 0x0000000000007941 */ /* 0x000fea0003800000 */
.L_x_2875:
        /* <DEDUP_REMOVED lines=160> */
.L_x_2878:
[----:B------:R-:W-:Y:S05]  /*4d10*/  BSYNC B0 ;  /* 0x0000000000007941 */ /* 0x000fea0003800000 */
.L_x_2877:
        /* <DEDUP_REMOVED lines=8> */
.L_x_2870:
[----:B------:R-:W-:Y:S01]  /*4da0*/  BSSY B1, `(.L_x_2880) ;  /* 0x0000104000017945 */ /* 0x000fe20003800000 */
[----:B------:R-:W-:-:S05]  /*4db0*/  @!P1 BRA `(.L_x_2881) ;  /* 0x0000102000009947 */ /* 0x000fca0003800000 */
[----:B------:R1:W5:Y:S01]  /*4dc0*/  LDG.E.128 R40, [R124.64] ;  /* 0x000000067c287981 */ /* 0x000362000c1e1d00 */
[----:B------:R-:W-:Y:S01]  /*4dd0*/  ISETP.GE.AND P0, PT, R18, UR4, PT ;  /* 0x0000000412007c0c */ /* 0x000fe2000bf06270 */
[----:B------:R-:W-:Y:S01]  /*4de0*/  @!UPT UIADD3 URZ, URZ, URZ, URZ ;  /* 0x0000003f3f3ff290 */ /* 0x000fe2000fffe03f */
[----:B------:R-:W-:Y:S11]  /*4df0*/  BSSY B0, `(.L_x_2882) ;  /* 0x0000050000007945 */ /* 0x000ff60003800000 */
[----:B------:R-:W-:-:S05]  /*4e00*/  @P0 BRA `(.L_x_2883) ;  /* 0x000004e000000947 */ /* 0x000fca0003800000 */
[C---:B----45:R-:W-:Y:S01]  /*4e10*/  SHF.L.U32 R37, R40.reuse, 0x10, RZ ;  /* 0x0000001028257819 */ /* 0x070fe200000006ff */
[----:B------:R-:W-:Y:S01]  /*4e20*/  ULEA.HI UR5, UR4, UR4, URZ, 0x1 ;  /* 0x0000000404057291 */ /* 0x000fe2000f8f083f */
[----:B------:R-:W-:Y:S01]  /*4e30*/  LOP3.LUT R39, R40, 0xffff0000, RZ, 0xc0, !PT ;  /* 0xffff000028277812 */ /* 0x000fe200078ec0ff */
        /* <DEDUP_REMOVED lines=75> */
.L_x_2883:
[----:B------:R-:W-:Y:S05]  /*52f0*/  BSYNC B0 ;  /* 0x0000000000007941 */ /* 0x000fea0003800000 */
.L_x_2882:
        /* <DEDUP_REMOVED lines=8> */
[C---:B----45:R-:W-:Y:S01]  /*5380*/  SHF.L.U32 R37, R44.reuse, 0x10, RZ ;  /* 0x000000102c257819 */ /* 0x070fe200000006ff */
[----:B------:R-:W-:Y:S01]  /*5390*/  ULEA.HI UR5, UR4, UR4, URZ, 0x1 ;  /* 0x0000000404057291 */ /* 0x000fe2000f8f083f */
[----:B------:R-:W-:Y:S01]  /*53a0*/  LOP3.LUT R39, R44, 0xffff0000, RZ, 0xc0, !PT ;  /* 0xffff00002c277812 */ /* 0x000fe200078ec0ff */
        /* <DEDUP_REMOVED lines=16> */
[----:B------:R-:W2:Y:S01]  /*54b0*/  LDG.E.128 R168, [R170.64+0x40] ;  /* 0x00004006aaa87981 */ /* 0x000ea2000c1e1d00 */
[----:B------:R-:W-:Y:S01]  /*54c0*/  MOV R147, RZ ;  /* 0x000000ff00937202 */ /* 0x000fe20000000f00 */
[----:B------:R-:W-:Y:S05]  /*54d0*/  @P1 IMAD R147, RZ, RZ, -UR5 ;  /* 0x80000005ff931e24 */ /* 0x000fea000f8e02ff */
[C---:B------:R-:W-:Y:S01]  /*54e0*/  LEA R42, P0, R147.reuse, R128, 0x1 ;  /* 0x00000080932a7211 */ /* 0x040fe200078008ff */
[----:B------:R3:W4:Y:S03]  /*54f0*/  LDG.E.128 R24, [R10.64] ;  /* 0x000000060a187981 */ /* 0x000726000c1e1d00 */
[----:B------:R-:W-:Y:S05]  /*5500*/  LEA.HI.X.SX32 R43, R147, R129, 0x1, P0 ;  /* 0x00000081932b7211 */ /* 0x000fea00000f0eff */
        /* <DEDUP_REMOVED lines=53> */
.L_x_2885:
[----:B------:R-:W-:Y:S05]  /*5860*/  BSYNC B0 ;  /* 0x0000000000007941 */ /* 0x000fea0003800000 */
.L_x_2884:
[----:B-----5:R3:W-:Y:S01]  /*5870*/  STG.E.128 [R118.64+0x40], R44 ;  /* 0x0000402c76007986 */ /* 0x0207e2000c101d06 */
[----:B------:R-:W-:Y:S01]  /*5880*/  ISETP.GE.AND P0, PT, R14, UR4, PT ;  /* 0x000000040e007c0c */ /* 0x000fe2000bf06270 */
[----:B------:R-:W-:Y:S01]  /*5890*/  BSSY B0, `(.L_x_2886) ;  /* 0x0000053000007945 */ /* 0x000fe20003800000 */
[----:B------:R-:W-:Y:S01]  /*58a0*/  IADD3 R172, P1, R124, 0x80, RZ ;  /* 0x000000807cac7810 */ /* 0x000fe20007f3e0ff */
[----:B--2---:R3:W5:Y:S04]  /*58b0*/  LDG.E.128 R40, [R124.64+0x80] ;  /* 0x000080067c287981 */ /* 0x004768000c1e1d00 */
[----:B------:R-:W-:Y:S06]  /*58c0*/  IMAD.X R173, RZ, RZ, R125, P1 ;  /* 0x000000ffffad7224 */ /* 0x000fec00008e067d */
[----:B------:R-:W-:-:S05]  /*58d0*/  @P0 BRA `(.L_x_2887) ;  /* 0x000004e000000947 */ /* 0x000fca0003800000 */
[C---:B----45:R-:W-:Y:S01]  /*58e0*/  SHF.L.U32 R37, R40.reuse, 0x10, RZ ;  /* 0x0000001028257819 */ /* 0x070fe200000006ff */
[----:B------:R-:W-:Y:S01]  /*58f0*/  ULEA.HI UR5, UR4, UR4, URZ, 0x1 ;  /* 0x0000000404057291 */ /* 0x000fe2000f8f083f */
[----:B------:R-:W-:Y:S01]  /*5900*/  LOP3.LUT R39, R40, 0xffff0000, RZ, 0xc0, !PT ;  /* 0xffff000028277812 */ /* 0x000fe200078ec0ff */
        /* <DEDUP_REMOVED lines=75> */
.L_x_2887:
[----:B------:R-:W-:Y:S05]  /*5dc0*/  BSYNC B0 ;  /* 0x0000000000007941 */ /* 0x000fea0003800000 */
.L_x_2886:
[----:B-----5:R2:W-:Y:S02]  /*5dd0*/  STG.E.128 [R118.64+0x80], R40 ;  /* 0x0000802876007986 */ /* 0x0205e4000c101d06 */
.L_x_2881:
[----:B------:R-:W-:Y:S05]  /*5de0*/  BSYNC B1 ;  /* 0x0000000000017941 */ /* 0x000fea0003800000 */
.L_x_2880:
        /* <DEDUP_REMOVED lines=8> */
[----:B-----5:R-:W-:Y:S01]  /*5e70*/  LOP3.LUT R39, R40, 0xffff0000, RZ, 0xc0, !PT ;  /* 0xffff000028277812 */ /* 0x020fe200078ec0ff */
[----:B------:R-:W-:Y:S01]  /*5e80*/  ULEA.HI UR5, UR4, UR4, URZ, 0x1 ;  /* 0x0000000404057291 */ /* 0x000fe2000f8f083f */
[C---:B---3--:R-:W-:Y:S01]  /*5e90*/  SHF.L.U32 R44, R42.reuse, 0x10, RZ ;  /* 0x000000102a2c7819 */ /* 0x048fe200000006ff */
[----:B------:R-:W-:Y:S01]  /*5ea0*/  IMAD.MOV.U32 R152, RZ, RZ, RZ ;  /* 0x000000ffff987224 */ /* 0x000fe200078e00ff */
[----:B------:R-:W-:Y:S01]  /*5eb0*/  LOP3.LUT R45, R42, 0xffff0000, RZ, 0xc0, !PT ;  /* 0xffff00002a2d7812 */ /* 0x000fe200078ec0ff */
[----:B------:R-:W-:Y:S01]  /*5ec0*/  USHF.R.S32.HI UR5, URZ, 0x1, UR5 ;  /* 0x000000013f057899 */ /* 0x000fe20008011405 */
[----:B------:R-:W-:Y:S01]  /*5ed0*/  LOP3.LUT R49, R43, 0xffff0000, RZ, 0xc0, !PT ;  /* 0xffff00002b317812 */ /* 0x000fe200078ec0ff */
[----:B----4-:R-:W-:Y:S02]  /*5ee0*/  IMAD.U32 R37, R40, 0x10000, RZ ;  /* 0x0001000028257824 */ /* 0x010fe400078e00ff */
        /* <DEDUP_REMOVED lines=74> */
.L_x_2891:
[----:B------:R-:W-:Y:S05]  /*6390*/  BSYNC B0 ;  /* 0x0000000000007941 */ /* 0x000fea0003800000 */
.L_x_2890:
        /* <DEDUP_REMOVED lines=9> */
[C---:B-----5:R-:W-:Y:S01]  /*6430*/  LOP3.LUT R39, R44.reuse, 0xffff0000, RZ, 0xc0, !PT ;  /* 0xffff00002c277812 */ /* 0x060fe200078ec0ff */
[----:B------:R-:W-:Y:S01]  /*6440*/  ULEA.HI UR5, UR4, UR4, URZ, 0x1 ;  /* 0x0000000404057291 */ /* 0x000fe2000f8f083f */
[----:B-1----:R-:W-:Y:S01]  /*6450*/  LOP3.LUT R41, R45, 0xffff0000, RZ, 0xc0, !PT ;  /* 0xffff00002d297812 */ /* 0x002fe200078ec0ff */
[----:B------:R-:W-:Y:S01]  /*6460*/  IMAD.MOV.U32 R152, RZ, RZ, RZ ;  /* 0x000000ffff987224 */ /* 0x000fe200078e00ff */
[----:B------:R-:W-:Y:S01]  /*6470*/  LOP3.LUT R49, R47, 0xffff0000, RZ, 0xc0, !PT ;  /* 0xffff00002f317812 */ /* 0x000fe200078ec0ff */
[----:B------:R-:W-:Y:S01]  /*6480*/  USHF.R.S32.HI UR5, URZ, 0x1, UR5 ;  /* 0x000000013f057899 */ /* 0x000fe20008011405 */
[----:B----4-:R-:W-:Y:S01]  /*6490*/  IMAD.U32 R37, R44, 0x10000, RZ ;  /* 0x000100002c257824 */ /* 0x010fe200078e00ff */
        /* <DEDUP_REMOVED lines=75> */
.L_x_2893:
[----:B------:R-:W-:Y:S05]  /*6950*/  BSYNC B0 ;  /* 0x0000000000007941 */ /* 0x000fea0003800000 */
.L_x_2892:
[----:B-----5:R3:W-:Y:S01]  /*6960*/  STG.E.128 [R172.64+0x40], R44 ;  /* 0x0000402cac007986 */ /* 0x0207e2000c101d06 */
[----:B------:R-:W-:Y:S01]  /*6970*/  ISETP.GE.AND P0, PT, R14, UR4, PT ;  /* 0x000000040e007c0c */ /* 0x000fe2000bf06270 */
[----:B------:R-:W-:Y:S01]  /*6980*/  BSSY B0, `(.L_x_2894) ;  /* 0x0000057000007945 */ /* 0x000fe20003800000 */
[----:B------:R-:W-:Y:S01]  /*6990*/  IADD3 R176, P1, R174, 0x80, RZ ;  /* 0x00000080aeb07810 */ /* 0x000fe20007f3e0ff */
[----:B-1----:R3:W5:Y:S04]  /*69a0*/  LDG.E.128 R40, [R174.64+0x80] ;  /* 0x00008006ae287981 */ /* 0x002768000c1e1d00 */
[----:B------:R-:W-:Y:S06]  /*69b0*/  IMAD.X R177, RZ, RZ, R175, P1 ;  /* 0x000000ffffb17224 */ /* 0x000fec00008e06af */
        /* <DEDUP_REMOVED lines=16> */
[C---:B------:R-:W-:Y:S04]  /*6ac0*/  IADD3 R147, P0, R144.reuse, R169, RZ ;  /* 0x000000a990937210 */ /* 0x040fe80007f1e0ff */
        /* <DEDUP_REMOVED lines=66> */
.L_x_2895:
[----:B------:R-:W-:Y:S05]  /*6ef0*/  BSYNC B0 ;  /* 0x0000000000007941 */ /* 0x000fea0003800000 */
.L_x_2894:
[----:B-----5:R1:W-:Y:S02]  /*6f00*/  STG.E.128 [R172.64+0x80], R40 ;  /* 0x00008028ac007986 */ /* 0x0203e4000c101d06 */
.L_x_2889:
[----:B------:R-:W-:Y:S05]  /*6f10*/  BSYNC B1 ;  /* 0x0000000000017941 */ /* 0x000fea0003800000 */
.L_x_2888:
[----:B------:R-:W-:Y:S01]  /*6f20*/  BSSY B1, `(.L_x_2896) ;  /* 0x0000116000017945 */ /* 0x000fe20003800000 */
[----:B------:R-:W-:-:S05]  /*6f30*/  @!P4 BRA `(.L_x_2897) ;  /* 0x000011400000c947 */ /* 0x000fca0003800000 */
[C---:B-1-3--:R-:W-:Y:S01]  /*6f40*/  LEA R172, P0, R92.reuse, R124, 0x1 ;  /* 0x0000007c5cac7211 */ /* 0x04afe200078008ff */
[----:B------:R-:W-:Y:S03]  /*6f50*/  BSSY B0, `(.L_x_2898) ;  /* 0x0000057000007945 */ /* 0x000fe60003800000 */
[----:B------:R-:W-:Y:S02]  /*6f60*/  LEA.HI.X R173, R92, R125, R91, 0x1, P0 ;  /* 0x0000007d5cad7211 */ /* 0x000fe400000f0c5b */
[----:B------:R-:W-:Y:S03]  /*6f70*/  ISETP.GE.AND P0, PT, R18, UR4, PT ;  /* 0x0000000412007c0c */ /* 0x000fe6000bf06270 */
[----:B--2---:R1:W5:Y:S10]  /*6f80*/  LDG.E.128 R40, [R172.64] ;  /* 0x00000006ac287981 */ /* 0x004374000c1e1d00 */
        /* <DEDUP_REMOVED lines=83> */
.L_x_2899:
[----:B------:R-:W-:Y:S05]  /*74c0*/  BSYNC B0 ;  /* 0x0000000000007941 */ /* 0x000fea0003800000 */
.L_x_2898:
        /* <DEDUP_REMOVED lines=91> */
.L_x_2901:
[----:B------:R-:W-:Y:S05]  /*7a80*/  BSYNC B0 ;  /* 0x0000000000007941 */ /* 0x000fea0003800000 */
.L_x_2900:
        /* <DEDUP_REMOVED lines=11> */
[C---:B-1----:R-:W-:Y:S01]  /*7b40*/  SHF.L.U32 R44, R42.reuse, 0x10, RZ ;  /* 0x000000102a2c7819 */ /* 0x042fe200000006ff */
        /* <DEDUP_REMOVED lines=79> */
.L_x_2903:
[----:B------:R-:W-:Y:S05]  /*8040*/  BSYNC B0 ;  /* 0x0000000000007941 */ /* 0x000fea0003800000 */
.L_x_2902:
[C---:B-1----:R-:W-:Y:S04]  /*8050*/  LEA R2, P0, R101.reuse, R118, 0x1 ;  /* 0x0000007665027211 */ /* 0x042fe800078008ff */
[----:B------:R-:W-:Y:S05]  /*8060*/  LEA.HI.X R3, R101, R117, R100, 0x1, P0 ;  /* 0x0000007565037211 */ /* 0x000fea00000f0c64 */
[----:B-----5:R1:W-:Y:S04]  /*8070*/  STG.E.128 [R2.64], R40 ;  /* 0x0000002802007986 */ /* 0x0203e8000c101d06 */
.L_x_2897:
[----:B------:R-:W-:Y:S05]  /*8080*/  BSYNC B1 ;  /* 0x0000000000017941 */ /* 0x000fea0003800000 */
.L_x_2896:
        /* <DEDUP_REMOVED lines=93> */
.L_x_2907:
[----:B------:R-:W-:Y:S05]  /*8660*/  BSYNC B0 ;  /* 0x0000000000007941 */ /* 0x000fea0003800000 */
.L_x_2906:
        /* <DEDUP_REMOVED lines=93> */
.L_x_2909:
[----:B------:R-:W-:Y:S05]  /*8c40*/  BSYNC B0 ;  /* 0x0000000000007941 */ /* 0x000fea0003800000 */
.L_x_2908:
        /* <DEDUP_REMOVED lines=12> */
[----:B-1----:R-:W-:Y:S01]  /*8d10*/  IMAD.MOV.U32 R4, RZ, RZ, RZ ;  /* 0x000000ffff047224 */ /* 0x002fe200078e00ff */
        /* <DEDUP_REMOVED lines=79> */
.L_x_2911:
[----:B------:R-:W-:Y:S05]  /*9210*/  BSYNC B0 ;  /* 0x0000000000007941 */ /* 0x000fea0003800000 */
.L_x_2910:
[C---:B-1----:R-:W-:Y:S04]  /*9220*/  LEA R2, P0, R109.reuse, R118, 0x1 ;  /* 0x000000766d027211 */ /* 0x042fe800078008ff */
[----:B------:R-:W-:Y:S05]  /*9230*/  LEA.HI.X R3, R109, R117, R108, 0x1, P0 ;  /* 0x000000756d037211 */ /* 0x000fea00000f0c6c */
[----:B-----5:R1:W-:Y:S04]  /*9240*/  STG.E.128 [R2.64], R8 ;  /* 0x0000000802007986 */ /* 0x0203e8000c101d06 */
.L_x_2905:
[----:B------:R-:W-:Y:S05]  /*9250*/  BSYNC B1 ;  /* 0x0000000000017941 */ /* 0x000fea0003800000 */
.L_x_2904:
        /* <DEDUP_REMOVED lines=8> */
.L_x_2869:
        /* <DEDUP_REMOVED lines=42> */
.L_x_2879:
        /* <DEDUP_REMOVED lines=80> */
.L_x_2912:
        /* <DEDUP_REMOVED lines=9> */
.L_x_2913:
[----:B------:R-:W-:Y:S04]  /*9b10*/  IADD3 R13, R13, -0x1, RZ ;  /* 0xffffffff0d0d7810 */ /* 0x000fe80007ffe0ff */
[----:B------:R-:W-:Y:S11]  /*9b20*/  ISETP.GT.AND P0, PT, R13, R88, PT ;  /* 0x000000580d00720c */ /* 0x000ff60003f04270 */
[----:B------:R-:W-:Y:S02]  /*9b30*/  @!UPT UIADD3 URZ, URZ, URZ, URZ ;  /* 0x0000003f3f3ff290 */ /* 0x000fe4000fffe03f */
[----:B------:R-:W-:-:S05]  /*9b40*/  @P0 BRA `(.L_x_2914) ;  /* 0xffff88a000000947 */ /* 0x000fca000383ffff */
.L_x_2868:
        /* <DEDUP_REMOVED lines=13> */
[C---:B------:R-:W-:Y:S01]  /*9c20*/  IADD3 R2, P0, R156.reuse, UR4, RZ ;  /* 0x000000049c027c10 */ /* 0x040fe2000ff1e0ff */
[----:B------:R-:W-:Y:S01]  /*9c30*/  ULDC.U8 UR4, c[0x0][0x313] ;  /* 0x0000c4c000047ab9 */ /* 0x000fe20000000000 */
[----:B------:R-:W-:Y:S01]  /*9c40*/  LEA R16, P1, R156, c[0x0][0x160], 0x1 ;  /* 0x000058009c107a11 */ /* 0x000fe200078208ff */
[----:B------:R-:W-:Y:S01]  /*9c50*/  IMAD.IADD R3, R151, 0x1, -R66 ;  /* 0x0000000197037824 */ /* 0x000fe200078e0a42 */
[----:B----4-:R-:W-:Y:S02]  /*9c60*/  IADD3.X R7, R74, UR5, RZ, P0, !PT ;  /* 0x000000054a077c10 */ /* 0x010fe400087fe4ff */
[----:B------:R-:W-:Y:S02]  /*9c70*/  ISETP.NE.AND P0, PT, RZ, UR4, PT ;  /* 0x00000004ff007c0c */ /* 0x000fe4000bf05270 */
[----:B------:R-:W-:Y:S02]  /*9c80*/  LEA.HI.X R17, R156, c[0x0][0x164], R74, 0x1, P1 ;  /* 0x000059009c117a11 */ /* 0x000fe400008f0c4a */
[----:B------:R-:W-:-:S02]  /*9c90*/  LEA R24, P3, R2, c[0x0][0x160], 0x1 ;  /* 0x0000580002187a11 */ /* 0x000fc400078608ff */
[----:B------:R-:W-:Y:S02]  /*9ca0*/  ISETP.GE.AND P1, PT, R148, R3, PT ;  /* 0x000000039400720c */ /* 0x000fe40003f26270 */
[----:B------:R-:W-:Y:S02]  /*9cb0*/  LEA.HI.X R25, R2, c[0x0][0x164], R7, 0x1, P3 ;  /* 0x0000590002197a11 */ /* 0x000fe400018f0c07 */
[----:B------:R-:W-:Y:S02]  /*9cc0*/  ISETP.GT.AND P1, PT, R63, -0x4, !P1 ;  /* 0xfffffffc3f00780c */ /* 0x000fe40004f24270 */
[----:B---3--:R-:W-:-:S05]  /*9cd0*/  IADD3 R0, R0, R75, R66 ;  /* 0x0000004b00007210 */ /* 0x008fca0007ffe042 */
[----:B------:R-:W-:-:S05]  /*9ce0*/  IMAD R5, R79, R0, RZ ;  /* 0x000000004f057224 */ /* 0x000fca00078e02ff */
[-C--:B------:R-:W-:Y:S02]  /*9cf0*/  IADD3 R20, P5, R80, R5.reuse, RZ ;  /* 0x0000000550147210 */ /* 0x080fe40007fbe0ff */
[----:B------:R-:W-:Y:S02]  /*9d00*/  IADD3 R0, P4, R78, R5, RZ ;  /* 0x000000054e007210 */ /* 0x000fe40007f9e0ff */
[----:B------:R-:W-:-:S05]  /*9d10*/  SHF.R.S32.HI R5, RZ, 0x1f, R5 ;  /* 0x0000001fff057819 */ /* 0x000fca0000011405 */
[--C-:B------:R-:W-:Y:S02]  /*9d20*/  IMAD.X R77, R77, 0x1, R5.reuse, P5 ;  /* 0x000000014d4d7824 */ /* 0x100fe400028e0605 */
        /* <DEDUP_REMOVED lines=52> */
.L_x_2921:
[----:B------:R-:W-:Y:S05]  /*a070*/  BSYNC B0 ;  /* 0x0000000000007941 */ /* 0x000fea0003800000 */
.L_x_2920:
[----:B------:R3:W5:Y:S01]  /*a080*/  LDG.E.128 R12, [R16.64+0x40] ;  /* 0x00004006100c7981 */ /* 0x000762000c1e1d00 */
[----:B------:R-:W-:Y:S01]  /*a090*/  IADD3 R0, R18, 0x20, RZ ;  /* 0x0000002012007810 */ /* 0x000fe20007ffe0ff */
[----:B------:R-:W-:Y:S02]  /*a0a0*/  BSSY B0, `(.L_x_2922) ;  /* 0x000002b000007945 */ /* 0x000fe40003800000 */
[----:B-----5:R3:W-:Y:S01]  /*a0b0*/  STS.64 [R152], R8 ;  /* 0x0000000898007388 */ /* 0x0207e20000000a00 */
[----:B------:R-:W-:-:S03]  /*a0c0*/  ISETP.GE.AND P0, PT, R0, c[0x0][0x230], PT ;  /* 0x00008c0000007a0c */ /* 0x000fc60003f06270 */
[----:B------:R3:W-:Y:S10]  /*a0d0*/  STS.64 [R152+0x8], R10 ;  /* 0x0000080a98007388 */ /* 0x0007f40000000a00 */
[----:B------:R-:W-:Y:S05]  /*a0e0*/  @P0 BRA `(.L_x_2923) ;  /* 0x0000026000000947 */ /* 0x000fea0003800000 */
[----:B------:R-:W4:Y:S04]  /*a0f0*/  LDG.E.64 R4, [R26.64+0x20] ;  /* 0x000020061a047981 */ /* 0x000f28000c1e1b00 */
[----:B------:R-:W5:Y:S01]  /*a100*/  LDG.E.64 R6, [R22.64+0x20] ;  /* 0x0000200616067981 */ /* 0x000f62000c1e1b00 */
[----:B------:R-:W-:-:S02]  /*a110*/  LOP3.LUT R0, R13, 0xffff0000, RZ, 0xc0, !PT ;  /* 0xffff00000d007812 */ /* 0x000fc400078ec0ff */
[----:B------:R-:W-:Y:S02]  /*a120*/  SHF.L.U32 R2, R13, 0x10, RZ ;  /* 0x000000100d027819 */ /* 0x000fe400000006ff */
[C---:B---3--:R-:W-:Y:S02]  /*a130*/  SHF.L.U32 R11, R15.reuse, 0x10, RZ ;  /* 0x000000100f0b7819 */ /* 0x048fe400000006ff */
[----:B------:R-:W-:Y:S02]  /*a140*/  LOP3.LUT R10, R15, 0xffff0000, RZ, 0xc0, !PT ;  /* 0xffff00000f0a7812 */ /* 0x000fe400078ec0ff */
[C---:B------:R-:W-:Y:S02]  /*a150*/  SHF.L.U32 R8, R12.reuse, 0x10, RZ ;  /* 0x000000100c087819 */ /* 0x040fe400000006ff */
[----:B------:R-:W-:Y:S01]  /*a160*/  LOP3.LUT R13, R12, 0xffff0000, RZ, 0xc0, !PT ;  /* 0xffff00000c0d7812 */ /* 0x000fe200078ec0ff */
[C---:B------:R-:W-:Y:S01]  /*a170*/  IMAD.U32 R12, R14.reuse, 0x10000, RZ ;  /* 0x000100000e0c7824 */ /* 0x040fe200078e00ff */
[----:B------:R-:W-:-:S02]  /*a180*/  LOP3.LUT R28, R14, 0xffff0000, RZ, 0xc0, !PT ;  /* 0xffff00000e1c7812 */ /* 0x000fc400078ec0ff */
[----:B----4-:R-:W-:Y:S02]  /*a190*/  LOP3.LUT R9, R4, 0xffff0000, RZ, 0xc0, !PT ;  /* 0xffff000004097812 */ /* 0x010fe400078ec0ff */
[C---:B------:R-:W-:Y:S01]  /*a1a0*/  LOP3.LUT R14, R5.reuse, 0xffff0000, RZ, 0xc0, !PT ;  /* 0xffff0000050e7812 */ /* 0x040fe200078ec0ff */
[----:B------:R-:W-:Y:S01]  /*a1b0*/  IMAD.U32 R5, R5, 0x10000, RZ ;  /* 0x0001000005057824 */ /* 0x000fe200078e00ff */
[----:B-----5:R-:W-:Y:S01]  /*a1c0*/  LOP3.LUT R29, R6, 0xffff0000, RZ, 0xc0, !PT ;  /* 0xffff0000061d7812 */ /* 0x020fe200078ec0ff */
[-C--:B------:R-:W-:Y:S01]  /*a1d0*/  FMUL.FTZ R15, R0, R9.reuse ;  /* 0x00000009000f7220 */ /* 0x080fe20000410000 */
[----:B------:R-:W-:Y:S01]  /*a1e0*/  SHF.L.U32 R4, R4, 0x10, RZ ;  /* 0x0000001004047819 */ /* 0x000fe200000006ff */
[C---:B------:R-:W-:Y:S01]  /*a1f0*/  FMUL.FTZ R9, R2.reuse, R9 ;  /* 0x0000000902097220 */ /* 0x040fe20000410000 */
[C---:B------:R-:W-:Y:S01]  /*a200*/  LOP3.LUT R21, R7.reuse, 0xffff0000, RZ, 0xc0, !PT ;  /* 0xffff000007157812 */ /* 0x040fe200078ec0ff */
[-C--:B------:R-:W-:Y:S01]  /*a210*/  FFMA.FTZ R15, R2, R29.reuse, -R15 ;  /* 0x0000001d020f7223 */ /* 0x080fe2000001080f */
[----:B------:R-:W-:Y:S01]  /*a220*/  SHF.L.U32 R6, R6, 0x10, RZ ;  /* 0x0000001006067819 */ /* 0x000fe200000006ff */
[----:B------:R-:W-:Y:S01]  /*a230*/  FFMA.FTZ R0, R0, R29, R9 ;  /* 0x0000001d00007223 */ /* 0x000fe20000010009 */
[----:B------:R-:W-:Y:S01]  /*a240*/  SHF.L.U32 R9, R7, 0x10, RZ ;  /* 0x0000001007097819 */ /* 0x000fe200000006ff */
[----:B------:R-:W-:-:S02]  /*a250*/  FMUL.FTZ R30, R10, R14 ;  /* 0x0000000e0a1e7220 */ /* 0x000fc40000410000 */
[----:B------:R-:W-:Y:S02]  /*a260*/  FMUL.FTZ R7, R13, R4 ;  /* 0x000000040d077220 */ /* 0x000fe40000410000 */
[-C--:B------:R-:W-:Y:S02]  /*a270*/  FMUL.FTZ R2, R28, R5.reuse ;  /* 0x000000051c027220 */ /* 0x080fe40000410000 */
[C---:B------:R-:W-:Y:S02]  /*a280*/  FMUL.FTZ R14, R11.reuse, R14 ;  /* 0x0000000e0b0e7220 */ /* 0x040fe40000410000 */
[----:B------:R-:W-:Y:S02]  /*a290*/  FMUL.FTZ R4, R8, R4 ;  /* 0x0000000408047220 */ /* 0x000fe40000410000 */
[----:B------:R-:W-:Y:S02]  /*a2a0*/  FMUL.FTZ R5, R12, R5 ;  /* 0x000000050c057220 */ /* 0x000fe40000410000 */
[----:B------:R-:W-:-:S02]  /*a2b0*/  FFMA.FTZ R30, R11, R21, -R30 ;  /* 0x000000150b1e7223 */ /* 0x000fc4000001081e */
[----:B------:R-:W-:Y:S02]  /*a2c0*/  FFMA.FTZ R21, R10, R21, R14 ;  /* 0x000000150a157223 */ /* 0x000fe4000001000e */
[-C--:B------:R-:W-:Y:S02]  /*a2d0*/  FFMA.FTZ R7, R8, R6.reuse, -R7 ;  /* 0x0000000608077223 */ /* 0x080fe40000010807 */
[----:B------:R-:W-:Y:S01]  /*a2e0*/  FFMA.FTZ R4, R13, R6, R4 ;  /* 0x000000060d047223 */ /* 0x000fe20000010004 */
[----:B------:R-:W-:Y:S01]  /*a2f0*/  F2FP.BF16.PACK_AB R13, R0, R15 ;  /* 0x0000000f000d723e */ /* 0x000fe200000010ff */
[-C--:B------:R-:W-:Y:S01]  /*a300*/  FFMA.FTZ R2, R12, R9.reuse, -R2 ;  /* 0x000000090c027223 */ /* 0x080fe20000010802 */
[----:B------:R-:W-:Y:S01]  /*a310*/  F2FP.BF16.PACK_AB R15, R21, R30 ;  /* 0x0000001e150f723e */ /* 0x000fe200000010ff */
[----:B------:R-:W-:Y:S01]  /*a320*/  FFMA.FTZ R5, R28, R9, R5 ;  /* 0x000000091c057223 */ /* 0x000fe20000010005 */
[----:B------:R-:W-:-:S04]  /*a330*/  F2FP.BF16.PACK_AB R12, R4, R7 ;  /* 0x00000007040c723e */ /* 0x000fc800000010ff */
[----:B------:R-:W-:Y:S02]  /*a340*/  F2FP.BF16.PACK_AB R14, R5, R2 ;  /* 0x00000002050e723e */ /* 0x000fe400000010ff */
.L_x_2923:
[----:B------:R-:W-:Y:S05]  /*a350*/  BSYNC B0 ;  /* 0x0000000000007941 */ /* 0x000fea0003800000 */
.L_x_2922:
        /* <DEDUP_REMOVED lines=17> */
[C---:B-1----:R-:W-:Y:S01]  /*a470*/  LOP3.LUT R17, R5.reuse, 0xffff0000, RZ, 0xc0, !PT ;  /* 0xffff000005117812 */ /* 0x042fe200078ec0ff */
        /* <DEDUP_REMOVED lines=26> */
.L_x_2925:
[----:B------:R-:W-:Y:S05]  /*a620*/  BSYNC B0 ;  /* 0x0000000000007941 */ /* 0x000fea0003800000 */
.L_x_2924:
[----:B-----5:R4:W-:Y:S02]  /*a630*/  STS.128 [R152+0x2000], R8 ;  /* 0x0020000898007388 */ /* 0x0209e40000000c00 */
.L_x_2919:
[----:B------:R-:W-:Y:S05]  /*a640*/  BSYNC B1 ;  /* 0x0000000000017941 */ /* 0x000fea0003800000 */
.L_x_2918:
[----:B-1-3--:R-:W-:-:S04]  /*a650*/  IADD3 R16, R148, 0x20, RZ ;  /* 0x0000002094107810 */ /* 0x00afc80007ffe0ff */
        /* <DEDUP_REMOVED lines=15> */
[----:B------:R-:W3:Y:S04]  /*a750*/  LDG.E.64 R2, [R20.64] ;  /* 0x0000000614027981 */ /* 0x000ee8000c1e1b00 */
[----:B------:R-:W4:Y:S01]  /*a760*/  LDG.E.64 R4, [R6.64] ;  /* 0x0000000606047981 */ /* 0x000f22000c1e1b00 */
        /* <DEDUP_REMOVED lines=8> */
[----:B---3--:R-:W-:Y:S02]  /*a7f0*/  LOP3.LUT R11, R2, 0xffff0000, RZ, 0xc0, !PT ;  /* 0xffff0000020b7812 */ /* 0x008fe400078ec0ff */
[C---:B------:R-:W-:Y:S01]  /*a800*/  LOP3.LUT R10, R3.reuse, 0xffff0000, RZ, 0xc0, !PT ;  /* 0xffff0000030a7812 */ /* 0x040fe200078ec0ff */
[----:B------:R-:W-:Y:S01]  /*a810*/  IMAD.U32 R3, R3, 0x10000, RZ ;  /* 0x0001000003037824 */ /* 0x000fe200078e00ff */
[----:B----4-:R-:W-:Y:S01]  /*a820*/  LOP3.LUT R22, R5, 0xffff0000, RZ, 0xc0, !PT ;  /* 0xffff000005167812 */ /* 0x010fe200078ec0ff */
[-C--:B------:R-:W-:Y:S01]  /*a830*/  FMUL.FTZ R17, R0, R11.reuse ;  /* 0x0000000b00117220 */ /* 0x080fe20000410000 */
[----:B------:R-:W-:Y:S01]  /*a840*/  SHF.L.U32 R2, R2, 0x10, RZ ;  /* 0x0000001002027819 */ /* 0x000fe200000006ff */
[----:B------:R-:W-:Y:S01]  /*a850*/  FMUL.FTZ R27, R12, R11 ;  /* 0x0000000b0c1b7220 */ /* 0x000fe20000410000 */
[----:B------:R-:W-:Y:S01]  /*a860*/  LOP3.LUT R23, R4, 0xffff0000, RZ, 0xc0, !PT ;  /* 0xffff000004177812 */ /* 0x000fe200078ec0ff */
[-C--:B------:R-:W-:Y:S01]  /*a870*/  FMUL.FTZ R11, R8, R10.reuse ;  /* 0x0000000a080b7220 */ /* 0x080fe20000410000 */
[----:B------:R-:W-:Y:S01]  /*a880*/  SHF.L.U32 R4, R4, 0x10, RZ ;  /* 0x0000001004047819 */ /* 0x000fe200000006ff */
[----:B------:R-:W-:-:S02]  /*a890*/  FMUL.FTZ R29, R13, R10 ;  /* 0x0000000a0d1d7220 */ /* 0x000fc40000410000 */
        /* <DEDUP_REMOVED lines=17> */
.L_x_2928:
[----:B------:R-:W-:Y:S05]  /*a9b0*/  BSYNC B0 ;  /* 0x0000000000007941 */ /* 0x000fea0003800000 */
.L_x_2927:
[----:B------:R3:W5:Y:S01]  /*a9c0*/  LDG.E.128 R12, [R24.64+0x40] ;  /* 0x00004006180c7981 */ /* 0x000762000c1e1d00 */
[----:B------:R-:W-:Y:S01]  /*a9d0*/  IADD3 R0, R18, 0x20, RZ ;  /* 0x0000002012007810 */ /* 0x000fe20007ffe0ff */
[----:B------:R-:W-:Y:S02]  /*a9e0*/  BSSY B0, `(.L_x_2929) ;  /* 0x000002a000007945 */ /* 0x000fe40003800000 */
[----:B-----5:R3:W-:Y:S01]  /*a9f0*/  STS.128 [R152+0x800], R8 ;  /* 0x0008000898007388 */ /* 0x0207e20000000c00 */
[----:B------:R-:W-:-:S13]  /*aa00*/  ISETP.GE.AND P0, PT, R0, c[0x0][0x230], PT ;  /* 0x00008c0000007a0c */ /* 0x000fda0003f06270 */
[----:B------:R-:W-:Y:S05]  /*aa10*/  @P0 BRA `(.L_x_2930) ;  /* 0x0000026000000947 */ /* 0x000fea0003800000 */
[----:B------:R-:W4:Y:S04]  /*aa20*/  LDG.E.64 R2, [R20.64+0x20] ;  /* 0x0000200614027981 */ /* 0x000f28000c1e1b00 */
[----:B------:R-:W5:Y:S01]  /*aa30*/  LDG.E.64 R4, [R6.64+0x20] ;  /* 0x0000200606047981 */ /* 0x000f62000c1e1b00 */
        /* <DEDUP_REMOVED lines=8> */
[C---:B----4-:R-:W-:Y:S02]  /*aac0*/  LOP3.LUT R11, R2.reuse, 0xffff0000, RZ, 0xc0, !PT ;  /* 0xffff0000020b7812 */ /* 0x050fe400078ec0ff */
[----:B------:R-:W-:Y:S02]  /*aad0*/  SHF.L.U32 R2, R2, 0x10, RZ ;  /* 0x0000001002027819 */ /* 0x000fe400000006ff */
[----:B-----5:R-:W-:Y:S01]  /*aae0*/  LOP3.LUT R29, R4, 0xffff0000, RZ, 0xc0, !PT ;  /* 0xffff0000041d7812 */ /* 0x020fe200078ec0ff */
        /* <DEDUP_REMOVED lines=25> */
.L_x_2930:
[----:B------:R-:W-:Y:S05]  /*ac80*/  BSYNC B0 ;  /* 0x0000000000007941 */ /* 0x000fea0003800000 */
.L_x_2929:
[----:B-1-3--:R-:W5:Y:S01]  /*ac90*/  LDG.E.128 R24, [R24.64+0x80] ;  /* 0x0000800618187981 */ /* 0x00af62000c1e1d00 */
[----:B------:R-:W-:Y:S01]  /*aca0*/  IADD3 R18, R18, 0x40, RZ ;  /* 0x0000004012127810 */ /* 0x000fe20007ffe0ff */
[----:B------:R-:W-:Y:S02]  /*acb0*/  BSSY B0, `(.L_x_2931) ;  /* 0x000002a000007945 */ /* 0x000fe40003800000 */
[----:B------:R1:W-:Y:S01]  /*acc0*/  STS.128 [R152+0x1800], R12 ;  /* 0x0018000c98007388 */ /* 0x0003e20000000c00 */
[----:B------:R-:W-:-:S13]  /*acd0*/  ISETP.GE.AND P0, PT, R18, c[0x0][0x230], PT ;  /* 0x00008c0012007a0c */ /* 0x000fda0003f06270 */
[----:B------:R-:W-:Y:S05]  /*ace0*/  @P0 BRA `(.L_x_2932) ;  /* 0x0000026000000947 */ /* 0x000fea0003800000 */
[----:B------:R-:W3:Y:S04]  /*acf0*/  LDG.E.64 R2, [R20.64+0x40] ;  /* 0x0000400614027981 */ /* 0x000ee8000c1e1b00 */
[----:B------:R-:W4:Y:S01]  /*ad00*/  LDG.E.64 R4, [R6.64+0x40] ;  /* 0x0000400606047981 */ /* 0x000f22000c1e1b00 */
[C---:B-----5:R-:W-:Y:S01]  /*ad10*/  LOP3.LUT R0, R25.reuse, 0xffff0000, RZ, 0xc0, !PT ;  /* 0xffff000019007812 */ /* 0x060fe200078ec0ff */
[----:B-1----:R-:W-:Y:S01]  /*ad20*/  IMAD.U32 R13, R26, 0x10000, RZ ;  /* 0x000100001a0d7824 */ /* 0x002fe200078e00ff */
[----:B------:R-:W-:Y:S02]  /*ad30*/  SHF.L.U32 R8, R25, 0x10, RZ ;  /* 0x0000001019087819 */ /* 0x000fe400000006ff */
[C---:B------:R-:W-:Y:S02]  /*ad40*/  SHF.L.U32 R9, R24.reuse, 0x10, RZ ;  /* 0x0000001018097819 */ /* 0x040fe400000006ff */
[----:B------:R-:W-:-:S02]  /*ad50*/  LOP3.LUT R24, R24, 0xffff0000, RZ, 0xc0, !PT ;  /* 0xffff000018187812 */ /* 0x000fc400078ec0ff */
[C---:B------:R-:W-:Y:S02]  /*ad60*/  LOP3.LUT R10, R27.reuse, 0xffff0000, RZ, 0xc0, !PT ;  /* 0xffff00001b0a7812 */ /* 0x040fe400078ec0ff */
[----:B------:R-:W-:Y:S02]  /*ad70*/  LOP3.LUT R26, R26, 0xffff0000, RZ, 0xc0, !PT ;  /* 0xffff00001a1a7812 */ /* 0x000fe400078ec0ff */
[----:B------:R-:W-:Y:S02]  /*ad80*/  SHF.L.U32 R12, R27, 0x10, RZ ;  /* 0x000000101b0c7819 */ /* 0x000fe400000006ff */
[C---:B---3--:R-:W-:Y:S02]  /*ad90*/  LOP3.LUT R11, R2.reuse, 0xffff0000, RZ, 0xc0, !PT ;  /* 0xffff0000020b7812 */ /* 0x048fe400078ec0ff */
[----:B------:R-:W-:Y:S02]  /*ada0*/  SHF.L.U32 R2, R2, 0x10, RZ ;  /* 0x0000001002027819 */ /* 0x000fe400000006ff */
[----:B----4-:R-:W-:Y:S01]  /*adb0*/  LOP3.LUT R19, R4, 0xffff0000, RZ, 0xc0, !PT ;  /* 0xffff000004137812 */ /* 0x010fe200078ec0ff */
        /* <DEDUP_REMOVED lines=25> */
.L_x_2932:
[----:B------:R-:W-:Y:S05]  /*af50*/  BSYNC B0 ;  /* 0x0000000000007941 */ /* 0x000fea0003800000 */
.L_x_2931:
[----:B-----5:R3:W-:Y:S01]  /*af60*/  STS.128 [R152+0x2800], R24 ;  /* 0x0028001898007388 */ /* 0x0207e20000000c00 */
[----:B------:R-:W-:Y:S05]  /*af70*/  BRA `(.L_x_2926) ;  /* 0x000023b000007947 */ /* 0x000fea0003800000 */
.L_x_2917:
        /* <DEDUP_REMOVED lines=10> */
[--C-:B------:R-:W-:Y:S02]  /*b020*/  @P0 SHF.R.S32.HI R6, RZ, 0x1, R82.reuse ;  /* 0x00000001ff060819 */ /* 0x100fe40000011452 */
[----:B------:R-:W-:Y:S02]  /*b030*/  @P0 IADD3 R5, -R4, RZ, RZ ;  /* 0x000000ff04050210 */ /* 0x000fe40007ffe1ff */
[----:B------:R-:W-:Y:S01]  /*b040*/  @P0 SHF.R.S32.HI R20, RZ, 0x1, R82 ;  /* 0x00000001ff140819 */ /* 0x000fe20000011452 */
[----:B------:R-:W-:Y:S01]  /*b050*/  @P0 IMAD.MOV R7, RZ, RZ, -R6 ;  /* 0x000000ffff070224 */ /* 0x000fe200078e0a06 */
[----:B------:R-:W-:Y:S01]  /*b060*/  IADD3 R13, P1, R5, R0, RZ ;  /* 0x00000000050d7210 */ /* 0x000fe20007f3e0ff */
[----:B------:R-:W-:Y:S02]  /*b070*/  IMAD.MOV.U32 R21, RZ, RZ, RZ ;  /* 0x000000ffff157224 */ /* 0x000fe400078e00ff */
[----:B------:R-:W-:Y:S01]  /*b080*/  IMAD.WIDE R6, R7, 0x2, R16 ;  /* 0x0000000207067825 */ /* 0x000fe200078e0210 */
[----:B------:R-:W-:-:S02]  /*b090*/  LEA.HI.X.SX32 R12, R5, R2, 0x1, P1 ;  /* 0x00000002050c7211 */ /* 0x000fc400008f0eff */
[C---:B------:R-:W-:Y:S02]  /*b0a0*/  LEA R14, P1, R13.reuse, c[0x0][0x2b0], 0x1 ;  /* 0x0000ac000d0e7a11 */ /* 0x040fe400078208ff */
[----:B------:R-:W-:Y:S01]  /*b0b0*/  @P0 IADD3 R21, -R20, RZ, RZ ;  /* 0x000000ff14150210 */ /* 0x000fe20007ffe1ff */
[----:B------:R-:W3:Y:S01]  /*b0c0*/  LDG.E.128 R4, [R6.64] ;  /* 0x0000000606047981 */ /* 0x000ee2000c1e1d00 */
[----:B------:R-:W-:Y:S02]  /*b0d0*/  LEA.HI.X R15, R13, c[0x0][0x2b4], R12, 0x1, P1 ;  /* 0x0000ad000d0f7a11 */ /* 0x000fe400008f0c0c */
[----:B------:R-:W-:-:S04]  /*b0e0*/  IADD3 R20, P1, R21, R0, RZ ;  /* 0x0000000015147210 */ /* 0x000fc80007f3e0ff */
[----:B------:R-:W4:Y:S01]  /*b0f0*/  LDG.E.128 R12, [R14.64] ;  /* 0x000000060e0c7981 */ /* 0x000f22000c1e1d00 */
        /* <DEDUP_REMOVED lines=9> */
[----:B------:R-:W-:Y:S02]  /*b190*/  LOP3.LUT R9, R11, 0xffff0000, RZ, 0xc0, !PT ;  /* 0xffff00000b097812 */ /* 0x000fe400078ec0ff */
[C---:B------:R-:W-:Y:S02]  /*b1a0*/  SHF.L.U32 R28, R10.reuse, 0x10, RZ ;  /* 0x000000100a1c7819 */ /* 0x040fe400000006ff */
        /* <DEDUP_REMOVED lines=8> */
[C---:B----4-:R-:W-:Y:S01]  /*b230*/  IMAD.U32 R7, R13.reuse, 0x10000, RZ ;  /* 0x000100000d077824 */ /* 0x050fe200078e00ff */
[----:B------:R-:W-:Y:S02]  /*b240*/  LOP3.LUT R36, R13, 0xffff0000, RZ, 0xc0, !PT ;  /* 0xffff00000d247812 */ /* 0x000fe400078ec0ff */
[C---:B------:R-:W-:Y:S01]  /*b250*/  SHF.L.U32 R37, R14.reuse, 0x10, RZ ;  /* 0x000000100e257819 */ /* 0x040fe200000006ff */
[----:B------:R-:W-:Y:S01]  /*b260*/  @!P0 FADD.FTZ R7, -R7, -RZ ;  /* 0x800000ff07078221 */ /* 0x000fe20000010100 */
[----:B------:R-:W-:Y:S01]  /*b270*/  LOP3.LUT R13, R14, 0xffff0000, RZ, 0xc0, !PT ;  /* 0xffff00000e0d7812 */ /* 0x000fe200078ec0ff */
[C---:B------:R-:W-:Y:S01]  /*b280*/  IMAD.U32 R14, R15.reuse, 0x10000, RZ ;  /* 0x000100000f0e7824 */ /* 0x040fe200078e00ff */
        /* <DEDUP_REMOVED lines=8> */
[----:B------:R-:W-:Y:S02]  /*b310*/  FMUL.FTZ R14, R5, R14 ;  /* 0x0000000e050e7220 */ /* 0x000fe40000410000 */
        /* <DEDUP_REMOVED lines=8> */
[----:B------:R-:W-:Y:S01]  /*b3a0*/  SHF.L.U32 R20, R22, 0x10, RZ ;  /* 0x0000001016147819 */ /* 0x000fe200000006ff */
[----:B------:R-:W-:-:S02]  /*b3b0*/  FMUL.FTZ R33, R33, R36 ;  /* 0x0000002421217220 */ /* 0x000fc40000410000 */
[----:B------:R-:W-:Y:S02]  /*b3c0*/  @!P0 FADD.FTZ R37, -R37, -RZ ;  /* 0x800000ff25258221 */ /* 0x000fe40000010100 */
[----:B------:R-:W-:Y:S01]  /*b3d0*/  FMUL.FTZ R34, R34, R15 ;  /* 0x0000000f22227220 */ /* 0x000fe20000410000 */
[----:B------:R-:W-:Y:S01]  /*b3e0*/  LOP3.LUT R15, R22, 0xffff0000, RZ, 0xc0, !PT ;  /* 0xffff0000160f7812 */ /* 0x000fe200078ec0ff */
[----:B------:R-:W-:Y:S01]  /*b3f0*/  FMUL.FTZ R11, R11, R12 ;  /* 0x0000000c0b0b7220 */ /* 0x000fe20000410000 */
[C---:B------:R-:W-:Y:S01]  /*b400*/  LOP3.LUT R22, R23.reuse, 0xffff0000, RZ, 0xc0, !PT ;  /* 0xffff000017167812 */ /* 0x040fe200078ec0ff */
[----:B------:R-:W-:Y:S02]  /*b410*/  IMAD.U32 R12, R23, 0x10000, RZ ;  /* 0x00010000170c7824 */ /* 0x000fe400078e00ff */
[----:B------:R-:W-:Y:S02]  /*b420*/  FMUL.FTZ R30, R30, R35 ;  /* 0x000000231e1e7220 */ /* 0x000fe40000410000 */
        /* <DEDUP_REMOVED lines=9> */
[----:B------:R-:W-:Y:S01]  /*b4c0*/  FFMA.FTZ R20, R28, R20, R37 ;  /* 0x000000141c147223 */ /* 0x000fe20000010025 */
[----:B------:R-:W-:Y:S01]  /*b4d0*/  MOV R9, R4 ;  /* 0x0000000400097202 */ /* 0x000fe20000000f00 */
[----:B------:R-:W-:Y:S01]  /*b4e0*/  FFMA.FTZ R13, R10, R15, R13 ;  /* 0x0000000f0a0d7223 */ /* 0x000fe2000001000d */
[----:B------:R-:W-:-:S04]  /*b4f0*/  F2FP.BF16.PACK_AB R8, R6, R7 ;  /* 0x000000070608723e */ /* 0x000fc800000010ff */
[----:B------:R-:W-:Y:S02]  /*b500*/  F2FP.BF16.PACK_AB R10, R13, R20 ;  /* 0x000000140d0a723e */ /* 0x000fe400000010ff */
.L_x_2936:
[----:B------:R-:W-:Y:S05]  /*b510*/  BSYNC B0 ;  /* 0x0000000000007941 */ /* 0x000fea0003800000 */
.L_x_2935:
[----:B------:R3:W5:Y:S01]  /*b520*/  LDG.E.128 R4, [R16.64+0x40] ;  /* 0x0000400610047981 */ /* 0x000762000c1e1d00 */
[----:B------:R-:W-:Y:S01]  /*b530*/  IADD3 R12, R18, 0x20, RZ ;  /* 0x00000020120c7810 */ /* 0x000fe20007ffe0ff */
[----:B------:R-:W-:Y:S02]  /*b540*/  BSSY B0, `(.L_x_2937) ;  /* 0x0000059000007945 */ /* 0x000fe40003800000 */
[----:B-----5:R3:W-:Y:S01]  /*b550*/  STS.64 [R152], R8 ;  /* 0x0000000898007388 */ /* 0x0207e20000000a00 */
[----:B------:R-:W-:-:S03]  /*b560*/  ISETP.GE.AND P0, PT, R12, c[0x0][0x230], PT ;  /* 0x00008c000c007a0c */ /* 0x000fc60003f06270 */
[----:B------:R3:W-:Y:S10]  /*b570*/  STS.64 [R152+0x8], R10 ;  /* 0x0000080a98007388 */ /* 0x0007f40000000a00 */
[----:B------:R-:W-:Y:S05]  /*b580*/  @P0 BRA `(.L_x_2938) ;  /* 0x0000054000000947 */ /* 0x000fea0003800000 */
[----:B------:R-:W-:Y:S01]  /*b590*/  ISETP.GE.AND P0, PT, R12, R79, PT ;  /* 0x0000004f0c00720c */ /* 0x000fe20003f06270 */
[----:B---3--:R-:W-:-:S02]  /*b5a0*/  IMAD.MOV.U32 R9, RZ, RZ, RZ ;  /* 0x000000ffff097224 */ /* 0x008fc400078e00ff */
        /* <DEDUP_REMOVED lines=12> */
[----:B------:R-:W3:Y:S01]  /*b670*/  LDG.E.128 R8, [R10.64+0x40] ;  /* 0x000040060a087981 */ /* 0x000ee2000c1e1d00 */
[----:B------:R-:W-:Y:S02]  /*b680*/  LEA.HI.X R15, R13, c[0x0][0x2b4], R12, 0x1, P1 ;  /* 0x0000ad000d0f7a11 */ /* 0x000fe400008f0c0c */
[----:B------:R-:W-:-:S04]  /*b690*/  IADD3 R20, P1, R21, R0, RZ ;  /* 0x0000000015147210 */ /* 0x000fc80007f3e0ff */
[----:B------:R-:W4:Y:S01]  /*b6a0*/  LDG.E.128 R12, [R14.64+0x40] ;  /* 0x000040060e0c7981 */ /* 0x000f22000c1e1d00 */
        /* <DEDUP_REMOVED lines=16> */
[C---:B------:R-:W-:Y:S02]  /*b7b0*/  SHF.L.U32 R9, R11.reuse, 0x10, RZ ;  /* 0x000000100b097819 */ /* 0x040fe400000006ff */
[----:B------:R-:W-:Y:S01]  /*b7c0*/  LOP3.LUT R34, R11, 0xffff0000, RZ, 0xc0, !PT ;  /* 0xffff00000b227812 */ /* 0x000fe200078ec0ff */
[C---:B----4-:R-:W-:Y:S01]  /*b7d0*/  IMAD.U32 R35, R12.reuse, 0x10000, RZ ;  /* 0x000100000c237824 */ /* 0x050fe200078e00ff */
[----:B------:R-:W-:Y:S01]  /*b7e0*/  LOP3.LUT R11, R12, 0xffff0000, RZ, 0xc0, !PT ;  /* 0xffff00000c0b7812 */ /* 0x000fe200078ec0ff */
[C---:B------:R-:W-:Y:S01]  /*b7f0*/  IMAD.U32 R37, R14.reuse, 0x10000, RZ ;  /* 0x000100000e257824 */ /* 0x040fe200078e00ff */
        /* <DEDUP_REMOVED lines=13> */
[----:B------:R-:W-:-:S02]  /*b8d0*/  @!P0 FADD.FTZ R15, -R15, -RZ ;  /* 0x800000ff0f0f8221 */ /* 0x000fc40000010100 */
[----:B------:R-:W-:Y:S01]  /*b8e0*/  FMUL.FTZ R12, R7, R12 ;  /* 0x0000000c070c7220 */ /* 0x000fe20000410000 */
[----:B-----5:R-:W-:Y:S01]  /*b8f0*/  SHF.L.U32 R7, R21, 0x10, RZ ;  /* 0x0000001015077819 */ /* 0x020fe200000006ff */
[----:B------:R-:W-:Y:S01]  /*b900*/  FMUL.FTZ R11, R8, R11 ;  /* 0x0000000b080b7220 */ /* 0x000fe20000410000 */
[----:B------:R-:W-:Y:S01]  /*b910*/  LOP3.LUT R8, R20, 0xffff0000, RZ, 0xc0, !PT ;  /* 0xffff000014087812 */ /* 0x000fe200078ec0ff */
[----:B------:R-:W-:Y:S01]  /*b920*/  FMUL.FTZ R14, R9, R14 ;  /* 0x0000000e090e7220 */ /* 0x000fe20000410000 */
[----:B------:R-:W-:Y:S01]  /*b930*/  LOP3.LUT R21, R21, 0xffff0000, RZ, 0xc0, !PT ;  /* 0xffff000015157812 */ /* 0x000fe200078ec0ff */
[----:B------:R-:W-:Y:S01]  /*b940*/  FMUL.FTZ R34, R34, R15 ;  /* 0x0000000f22227220 */ /* 0x000fe20000410000 */
[----:B------:R-:W-:Y:S01]  /*b950*/  LOP3.LUT R15, R22, 0xffff0000, RZ, 0xc0, !PT ;  /* 0xffff0000160f7812 */ /* 0x000fe200078ec0ff */
[----:B------:R-:W-:Y:S02]  /*b960*/  IMAD.U32 R9, R20, 0x10000, RZ ;  /* 0x0001000014097824 */ /* 0x000fe400078e00ff */
[----:B------:R-:W-:-:S02]  /*b970*/  FMUL.FTZ R33, R33, R36 ;  /* 0x0000002421217220 */ /* 0x000fc40000410000 */
[----:B------:R-:W-:Y:S01]  /*b980*/  FMUL.FTZ R13, R10, R13 ;  /* 0x0000000d0a0d7220 */ /* 0x000fe20000410000 */
[C---:B------:R-:W-:Y:S01]  /*b990*/  SHF.L.U32 R10, R23.reuse, 0x10, RZ ;  /* 0x00000010170a7819 */ /* 0x040fe200000006ff */
[----:B------:R-:W-:Y:S01]  /*b9a0*/  IMAD.U32 R20, R22, 0x10000, RZ ;  /* 0x0001000016147824 */ /* 0x000fe200078e00ff */
[----:B------:R-:W-:Y:S01]  /*b9b0*/  LOP3.LUT R22, R23, 0xffff0000, RZ, 0xc0, !PT ;  /* 0xffff000017167812 */ /* 0x000fe200078ec0ff */
[----:B------:R-:W-:Y:S02]  /*b9c0*/  @!P0 FADD.FTZ R37, -R37, -RZ ;  /* 0x800000ff25258221 */ /* 0x000fe40000010100 */
[----:B------:R-:W-:Y:S02]  /*b9d0*/  FFMA.FTZ R7, R29, R7, R12 ;  /* 0x000000071d077223 */ /* 0x000fe4000001000c */
[----:B------:R-:W-:Y:S02]  /*b9e0*/  FFMA.FTZ R4, R4, R21, R33 ;  /* 0x0000001504047223 */ /* 0x000fe40000010021 */
[----:B------:R-:W-:-:S02]  /*b9f0*/  FMUL.FTZ R30, R30, R35 ;  /* 0x000000231e1e7220 */ /* 0x000fc40000410000 */
[----:B------:R-:W-:Y:S01]  /*ba00*/  FMUL.FTZ R37, R32, R37 ;  /* 0x0000002520257220 */ /* 0x000fe20000410000 */
[----:B------:R-:W-:Y:S01]  /*ba10*/  F2FP.BF16.PACK_AB R7, R4, R7 ;  /* 0x000000070407723e */ /* 0x000fe200000010ff */
[----:B------:R-:W-:Y:S02]  /*ba20*/  FFMA.FTZ R10, R31, R10, R14 ;  /* 0x0000000a1f0a7223 */ /* 0x000fe4000001000e */
        /* <DEDUP_REMOVED lines=10> */
.L_x_2938:
[----:B------:R-:W-:Y:S05]  /*bad0*/  BSYNC B0 ;  /* 0x0000000000007941 */ /* 0x000fea0003800000 */
.L_x_2937:
[----:B------:R4:W5:Y:S01]  /*bae0*/  LDG.E.128 R20, [R16.64+0x80] ;  /* 0x0000800610147981 */ /* 0x000962000c1e1d00 */
[----:B---3--:R-:W-:Y:S01]  /*baf0*/  IADD3 R8, R18, 0x40, RZ ;  /* 0x0000004012087810 */ /* 0x008fe20007ffe0ff */
[----:B------:R-:W-:Y:S02]  /*bb00*/  BSSY B0, `(.L_x_2939) ;  /* 0x0000056000007945 */ /* 0x000fe40003800000 */
[----:B------:R4:W-:Y:S01]  /*bb10*/  STS.128 [R152+0x1000], R4 ;  /* 0x0010000498007388 */ /* 0x0009e20000000c00 */
[----:B------:R-:W-:-:S13]  /*bb20*/  ISETP.GE.AND P0, PT, R8, c[0x0][0x230], PT ;  /* 0x00008c0008007a0c */ /* 0x000fda0003f06270 */
[----:B------:R-:W-:Y:S05]  /*bb30*/  @P0 BRA `(.L_x_2940) ;  /* 0x0000052000000947 */ /* 0x000fea0003800000 */
[----:B------:R-:W-:Y:S01]  /*bb40*/  ISETP.GE.AND P0, PT, R8, R79, PT ;  /* 0x0000004f0800720c */ /* 0x000fe20003f06270 */
[----:B----4-:R-:W-:Y:S02]  /*bb50*/  IMAD.MOV.U32 R5, RZ, RZ, RZ ;  /* 0x000000ffff057224 */ /* 0x010fe400078e00ff */
        /* <DEDUP_REMOVED lines=10> */
[----:B------:R-:W-:Y:S02]  /*bc00*/  LEA R10, P1, R8, c[0x0][0x2b0], 0x1 ;  /* 0x0000ac00080a7a11 */ /* 0x000fe400078208ff */
        /* <DEDUP_REMOVED lines=8> */
[----:B--2---:R-:W2:Y:S01]  /*bc90*/  LDG.E.128 R12, [R14.64+0x80] ;  /* 0x000080060e0c7981 */ /* 0x004ea2000c1e1d00 */
[C---:B-----5:R-:W-:Y:S01]  /*bca0*/  IMAD.U32 R26, R20.reuse, 0x10000, RZ ;  /* 0x00010000141a7824 */ /* 0x060fe200078e00ff */
[----:B-1----:R-:W-:Y:S01]  /*bcb0*/  LOP3.LUT R17, R20, 0xffff0000, RZ, 0xc0, !PT ;  /* 0xffff000014117812 */ /* 0x002fe200078ec0ff */
        /* <DEDUP_REMOVED lines=29> */
[----:B--2---:R-:W-:Y:S01]  /*be90*/  SHF.L.U32 R10, R15, 0x10, RZ ;  /* 0x000000100f0a7819 */ /* 0x004fe200000006ff */
[----:B------:R-:W-:Y:S01]  /*bea0*/  FMUL.FTZ R23, R23, R32 ;  /* 0x0000002017177220 */ /* 0x000fe20000410000 */
[C---:B------:R-:W-:Y:S01]  /*beb0*/  LOP3.LUT R32, R13.reuse, 0xffff0000, RZ, 0xc0, !PT ;  /* 0xffff00000d207812 */ /* 0x040fe200078ec0ff */
[----:B------:R-:W-:Y:S01]  /*bec0*/  FMUL.FTZ R7, R4, R7 ;  /* 0x0000000704077220 */ /* 0x000fe20000410000 */
[----:B------:R-:W-:Y:S01]  /*bed0*/  SHF.L.U32 R4, R13, 0x10, RZ ;  /* 0x000000100d047819 */ /* 0x000fe200000006ff */
[----:B------:R-:W-:-:S02]  /*bee0*/  @!P0 FADD.FTZ R11, -R11, -RZ ;  /* 0x800000ff0b0b8221 */ /* 0x000fc40000010100 */
[----:B------:R-:W-:Y:S02]  /*bef0*/  FMUL.FTZ R6, R6, R9 ;  /* 0x0000000906067220 */ /* 0x000fe40000410000 */
[----:B------:R-:W-:Y:S01]  /*bf00*/  FMUL.FTZ R8, R5, R8 ;  /* 0x0000000805087220 */ /* 0x000fe20000410000 */
[C---:B------:R-:W-:Y:S01]  /*bf10*/  LOP3.LUT R5, R12.reuse, 0xffff0000, RZ, 0xc0, !PT ;  /* 0xffff00000c057812 */ /* 0x040fe200078ec0ff */
[----:B------:R-:W-:Y:S01]  /*bf20*/  IMAD.U32 R9, R12, 0x10000, RZ ;  /* 0x000100000c097824 */ /* 0x000fe200078e00ff */
[C---:B------:R-:W-:Y:S01]  /*bf30*/  LOP3.LUT R12, R14.reuse, 0xffff0000, RZ, 0xc0, !PT ;  /* 0xffff00000e0c7812 */ /* 0x040fe200078ec0ff */
[----:B------:R-:W-:Y:S01]  /*bf40*/  IMAD.U32 R13, R14, 0x10000, RZ ;  /* 0x000100000e0d7824 */ /* 0x000fe200078e00ff */
[----:B------:R-:W-:Y:S01]  /*bf50*/  LOP3.LUT R14, R15, 0xffff0000, RZ, 0xc0, !PT ;  /* 0xffff00000f0e7812 */ /* 0x000fe200078ec0ff */
[----:B------:R-:W-:Y:S02]  /*bf60*/  FMUL.FTZ R22, R22, R33 ;  /* 0x0000002116167220 */ /* 0x000fe40000410000 */
        /* <DEDUP_REMOVED lines=15> */
.L_x_2940:
[----:B------:R-:W-:Y:S05]  /*c060*/  BSYNC B0 ;  /* 0x0000000000007941 */ /* 0x000fea0003800000 */
.L_x_2939:
[----:B-----5:R3:W-:Y:S02]  /*c070*/  STS.128 [R152+0x2000], R20 ;  /* 0x0020001498007388 */ /* 0x0207e40000000c00 */
.L_x_2934:
[----:B------:R-:W-:Y:S05]  /*c080*/  BSYNC B1 ;  /* 0x0000000000017941 */ /* 0x000fea0003800000 */
.L_x_2933:
[----:B-1--4-:R-:W-:-:S04]  /*c090*/  IADD3 R16, R148, 0x20, RZ ;  /* 0x0000002094107810 */ /* 0x012fc80007ffe0ff */
[----:B------:R-:W-:-:S04]  /*c0a0*/  ISETP.GE.AND P0, PT, R16, R3, PT ;  /* 0x000000031000720c */ /* 0x000fc80003f06270 */
[----:B------:R-:W-:-:S13]  /*c0b0*/  ISETP.LT.OR P0, PT, R63, -0x83, P0 ;  /* 0xffffff7d3f00780c */ /* 0x000fda0000701670 */
[----:B------:R-:W-:Y:S05]  /*c0c0*/  @P0 BRA `(.L_x_2926) ;  /* 0x0000126000000947 */ /* 0x000fea0003800000 */
[----:B------:R1:W5:Y:S01]  /*c0d0*/  LDG.E.128 R4, [R24.64] ;  /* 0x0000000618047981 */ /* 0x000362000c1e1d00 */
[----:B------:R-:W-:Y:S01]  /*c0e0*/  ISETP.GE.AND P0, PT, R18, c[0x0][0x230], PT ;  /* 0x00008c0012007a0c */ /* 0x000fe20003f06270 */
[----:B------:R-:W-:-:S12]  /*c0f0*/  BSSY B0, `(.L_x_2941) ;  /* 0x0000058000007945 */ /* 0x000fd80003800000 */
[----:B------:R-:W-:Y:S05]  /*c100*/  @P0 BRA `(.L_x_2942) ;  /* 0x0000056000000947 */ /* 0x000fea0003800000 */
[----:B------:R-:W-:Y:S01]  /*c110*/  ISETP.GE.AND P0, PT, R18, R79, PT ;  /* 0x0000004f1200720c */ /* 0x000fe20003f06270 */
[----:B------:R-:W-:Y:S01]  /*c120*/  IMAD.MOV.U32 R9, RZ, RZ, RZ ;  /* 0x000000ffff097224 */ /* 0x000fe200078e00ff */
[----:B---3--:R-:W-:-:S04]  /*c130*/  IADD3 R20, P1, R81, R0, RZ ;  /* 0x0000000051147210 */ /* 0x008fc80007f3e0ff */
[----:B------:R-:W-:-:S07]  /*c140*/  LEA.HI.X.SX32 R17, R81, R2, 0x1, P1 ;  /* 0x0000000251117211 */ /* 0x000fce00008f0eff */
[--C-:B------:R-:W-:Y:S02]  /*c150*/  @P0 SHF.R.S32.HI R3, RZ, 0x1, R82.reuse ;  /* 0x00000001ff030819 */ /* 0x100fe40000011452 */
[----:B------:R-:W-:-:S03]  /*c160*/  @P0 SHF.R.S32.HI R8, RZ, 0x1, R82 ;  /* 0x00000001ff080819 */ /* 0x000fc60000011452 */
[----:B------:R-:W-:Y:S01]  /*c170*/  @P0 IMAD.MOV R9, RZ, RZ, -R3 ;  /* 0x000000ffff090224 */ /* 0x000fe200078e0a03 */
[----:B------:R-:W-:Y:S01]  /*c180*/  MOV R3, R79 ;  /* 0x0000004f00037202 */ /* 0x000fe20000000f00 */
[----:B------:R-:W-:-:S03]  /*c190*/  @P0 IMAD.MOV R3, RZ, RZ, -R8 ;  /* 0x000000ffff030224 */ /* 0x000fc600078e0a08 */
[----:B------:R-:W-:-:S04]  /*c1a0*/  IADD3 R10, P1, R9, R20, RZ ;  /* 0x00000014090a7210 */ /* 0x000fc80007f3e0ff */
[----:B------:R-:W-:Y:S02]  /*c1b0*/  LEA.HI.X.SX32 R9, R9, R17, 0x1, P1 ;  /* 0x0000001109097211 */ /* 0x000fe400008f0eff */
[----:B------:R-:W-:-:S04]  /*c1c0*/  LEA R12, P1, R10, c[0x0][0x2b0], 0x1 ;  /* 0x0000ac000a0c7a11 */ /* 0x000fc800078208ff */
[----:B------:R-:W-:Y:S01]  /*c1d0*/  LEA.HI.X R13, R10, c[0x0][0x2b4], R9, 0x1, P1 ;  /* 0x0000ad000a0d7a11 */ /* 0x000fe200008f0c09 */
[----:B------:R-:W-:Y:S01]  /*c1e0*/  IMAD.WIDE R8, R3, 0x2, R24 ;  /* 0x0000000203087825 */ /* 0x000fe200078e0218 */
[----:B------:R-:W-:-:S03]  /*c1f0*/  @P0 SHF.R.S32.HI R3, RZ, 0x1, R82 ;  /* 0x00000001ff030819 */ /* 0x000fc60000011452 */
[----:B------:R-:W-:Y:S01]  /*c200*/  IMAD.MOV.U32 R21, RZ, RZ, RZ ;  /* 0x000000ffff157224 */ /* 0x000fe200078e00ff */
[----:B------:R-:W-:Y:S01]  /*c210*/  @P0 IADD3 R21, -R3, RZ, RZ ;  /* 0x000000ff03150210 */ /* 0x000fe20007ffe1ff */
[----:B------:R-:W3:Y:S03]  /*c220*/  LDG.E.128 R12, [R12.64] ;  /* 0x000000060c0c7981 */ /* 0x000ee6000c1e1d00 */
[C---:B------:R-:W-:Y:S01]  /*c230*/  IADD3 R20, P1, R21.reuse, R20, RZ ;  /* 0x0000001415147210 */ /* 0x040fe20007f3e0ff */
[----:B------:R-:W4:Y:S03]  /*c240*/  LDG.E.128 R8, [R8.64] ;  /* 0x0000000608087981 */ /* 0x000f26000c1e1d00 */
[----:B------:R-:W-:Y:S02]  /*c250*/  LEA.HI.X.SX32 R17, R21, R17, 0x1, P1 ;  /* 0x0000001115117211 */ /* 0x000fe400008f0eff */
[----:B------:R-:W-:-:S04]  /*c260*/  LEA R22, P1, R20, c[0x0][0x2a8], 0x1 ;  /* 0x0000aa0014167a11 */ /* 0x000fc800078208ff */
[----:B------:R-:W-:-:S06]  /*c270*/  LEA.HI.X R23, R20, c[0x0][0x2ac], R17, 0x1, P1 ;  /* 0x0000ab0014177a11 */ /* 0x000fcc00008f0c11 */
[----:B--2---:R-:W2:Y:S01]  /*c280*/  LDG.E.128 R20, [R22.64] ;  /* 0x0000000616147981 */ /* 0x004ea2000c1e1d00 */
        /* <DEDUP_REMOVED lines=12> */
[----:B----4-:R-:W-:Y:S01]  /*c350*/  IMAD.U32 R37, R10, 0x10000, RZ ;  /* 0x000100000a257824 */ /* 0x010fe200078e00ff */
[----:B------:R-:W-:Y:S01]  /*c360*/  LOP3.LUT R31, R13, 0xffff0000, RZ, 0xc0, !PT ;  /* 0xffff00000d1f7812 */ /* 0x000fe200078ec0ff */
[C---:B------:R-:W-:Y:S01]  /*c370*/  IMAD.U32 R13, R15.reuse, 0x10000, RZ ;  /* 0x000100000f0d7824 */ /* 0x040fe200078e00ff */
[----:B------:R-:W-:Y:S01]  /*c380*/  LOP3.LUT R14, R14, 0xffff0000, RZ, 0xc0, !PT ;  /* 0xffff00000e0e7812 */ /* 0x000fe200078ec0ff */
[----:B------:R-:W-:Y:S01]  /*c390*/  @!P0 FADD.FTZ R12, -R12, -RZ ;  /* 0x800000ff0c0c8221 */ /* 0x000fe20000010100 */
[----:B------:R-:W-:Y:S01]  /*c3a0*/  LOP3.LUT R15, R15, 0xffff0000, RZ, 0xc0, !PT ;  /* 0xffff00000f0f7812 */ /* 0x000fe200078ec0ff */
[----:B------:R-:W-:Y:S01]  /*c3b0*/  @!P0 FADD.FTZ R7, -R7, -RZ ;  /* 0x800000ff07078221 */ /* 0x000fe20000010100 */
[----:B------:R-:W-:Y:S01]  /*c3c0*/  SHF.L.U32 R35, R8, 0x10, RZ ;  /* 0x0000001008237819 */ /* 0x000fe200000006ff */
[----:B------:R-:W-:Y:S01]  /*c3d0*/  @!P0 FADD.FTZ R14, -R14, -RZ ;  /* 0x800000ff0e0e8221 */ /* 0x000fe20000010100 */
[----:B------:R-:W-:Y:S01]  /*c3e0*/  LOP3.LUT R33, R8, 0xffff0000, RZ, 0xc0, !PT ;  /* 0xffff000008217812 */ /* 0x000fe200078ec0ff */
[C---:B------:R-:W-:Y:S01]  /*c3f0*/  IMAD.U32 R8, R9.reuse, 0x10000, RZ ;  /* 0x0001000009087824 */ /* 0x040fe200078e00ff */
        /* <DEDUP_REMOVED lines=8> */
[----:B--2---:R-:W-:Y:S01]  /*c480*/  LOP3.LUT R11, R20, 0xffff0000, RZ, 0xc0, !PT ;  /* 0xffff0000140b7812 */ /* 0x004fe200078ec0ff */
[----:B------:R-:W-:Y:S01]  /*c490*/  FMUL.FTZ R8, R8, R7 ;  /* 0x0000000708087220 */ /* 0x000fe20000410000 */
[C---:B------:R-:W-:Y:S01]  /*c4a0*/  SHF.L.U32 R7, R21.reuse, 0x10, RZ ;  /* 0x0000001015077819 */ /* 0x040fe200000006ff */
[----:B------:R-:W-:Y:S01]  /*c4b0*/  IMAD.U32 R12, R20, 0x10000, RZ ;  /* 0x00010000140c7824 */ /* 0x000fe200078e00ff */
[----:B------:R-:W-:Y:S01]  /*c4c0*/  LOP3.LUT R20, R21, 0xffff0000, RZ, 0xc0, !PT ;  /* 0xffff000015147812 */ /* 0x000fe200078ec0ff */
[----:B------:R-:W-:Y:S01]  /*c4d0*/  FMUL.FTZ R9, R9, R14 ;  /* 0x0000000e09097220 */ /* 0x000fe20000410000 */
[----:B------:R-:W-:Y:S01]  /*c4e0*/  LOP3.LUT R14, R22, 0xffff0000, RZ, 0xc0, !PT ;  /* 0xffff0000160e7812 */ /* 0x000fe200078ec0ff */
[----:B------:R-:W-:-:S02]  /*c4f0*/  FMUL.FTZ R34, R34, R15 ;  /* 0x0000000f22227220 */ /* 0x000fc40000410000 */
[----:B------:R-:W-:Y:S02]  /*c500*/  FMUL.FTZ R32, R32, R31 ;  /* 0x0000001f20207220 */ /* 0x000fe40000410000 */
[----:B------:R-:W-:Y:S01]  /*c510*/  FMUL.FTZ R10, R10, R13 ;  /* 0x0000000d0a0a7220 */ /* 0x000fe20000410000 */
[C---:B------:R-:W-:Y:S01]  /*c520*/  SHF.L.U32 R13, R23.reuse, 0x10, RZ ;  /* 0x00000010170d7819 */ /* 0x040fe200000006ff */
[----:B------:R-:W-:Y:S01]  /*c530*/  IMAD.U32 R15, R22, 0x10000, RZ ;  /* 0x00010000160f7824 */ /* 0x000fe200078e00ff */
[----:B------:R-:W-:Y:S01]  /*c540*/  LOP3.LUT R22, R23, 0xffff0000, RZ, 0xc0, !PT ;  /* 0xffff000017167812 */ /* 0x000fe200078ec0ff */
[----:B------:R-:W-:Y:S02]  /*c550*/  @!P0 FADD.FTZ R28, -R28, -RZ ;  /* 0x800000ff1c1c8221 */ /* 0x000fe40000010100 */
[----:B------:R-:W-:Y:S02]  /*c560*/  @!P0 FADD.FTZ R30, -R30, -RZ ;  /* 0x800000ff1e1e8221 */ /* 0x000fe40000010100 */
[----:B------:R-:W-:-:S02]  /*c570*/  FFMA.FTZ R7, R27, R7, R8 ;  /* 0x000000071b077223 */ /* 0x000fc40000010008 */
[----:B------:R-:W-:Y:S02]  /*c580*/  FFMA.FTZ R20, R3, R20, R32 ;  /* 0x0000001403147223 */ /* 0x000fe40000010020 */
[----:B------:R-:W-:Y:S02]  /*c590*/  FMUL.FTZ R28, R35, R28 ;  /* 0x0000001c231c7220 */ /* 0x000fe40000410000 */
[----:B------:R-:W-:Y:S01]  /*c5a0*/  FMUL.FTZ R37, R37, R30 ;  /* 0x0000001e25257220 */ /* 0x000fe20000410000 */
[----:B------:R-:W-:Y:S01]  /*c5b0*/  F2FP.BF16.PACK_AB R7, R20, R7 ;  /* 0x000000071407723e */ /* 0x000fe200000010ff */
[----:B------:R-:W-:Y:S02]  /*c5c0*/  FFMA.FTZ R10, R29, R13, R10 ;  /* 0x0000000d1d0a7223 */ /* 0x000fe4000001000a */
[----:B------:R-:W-:Y:S02]  /*c5d0*/  FFMA.FTZ R5, R5, R22, R34 ;  /* 0x0000001605057223 */ /* 0x000fe40000010022 */
[----:B------:R-:W-:-:S02]  /*c5e0*/  FFMA.FTZ R12, R17, R12, R28 ;  /* 0x0000000c110c7223 */ /* 0x000fc4000001001c */
[----:B------:R-:W-:Y:S01]  /*c5f0*/  FFMA.FTZ R11, R4, R11, R33 ;  /* 0x0000000b040b7223 */ /* 0x000fe20000010021 */
[----:B------:R-:W-:Y:S01]  /*c600*/  F2FP.BF16.PACK_AB R3, R5, R10 ;  /* 0x0000000a0503723e */ /* 0x000fe200000010ff */
[----:B------:R-:W-:Y:S02]  /*c610*/  FFMA.FTZ R15, R26, R15, R37 ;  /* 0x0000000f1a0f7223 */ /* 0x000fe40000010025 */
[----:B------:R-:W-:Y:S01]  /*c620*/  FFMA.FTZ R6, R6, R14, R9 ;  /* 0x0000000e06067223 */ /* 0x000fe20000010009 */
[----:B------:R-:W-:Y:S01]  /*c630*/  F2FP.BF16.PACK_AB R4, R11, R12 ;  /* 0x0000000c0b04723e */ /* 0x000fe200000010ff */
[----:B------:R-:W-:Y:S01]  /*c640*/  IMAD.MOV.U32 R5, RZ, RZ, R7 ;  /* 0x000000ffff057224 */ /* 0x000fe200078e0007 */
[----:B------:R-:W-:Y:S02]  /*c650*/  MOV R7, R3 ;  /* 0x0000000300077202 */ /* 0x000fe40000000f00 */
[----:B------:R-:W-:Y:S02]  /*c660*/  F2FP.BF16.PACK_AB R6, R6, R15 ;  /* 0x0000000f0606723e */ /* 0x000fe400000010ff */
.L_x_2942:
[----:B------:R-:W-:Y:S05]  /*c670*/  BSYNC B0 ;  /* 0x0000000000007941 */ /* 0x000fea0003800000 */
.L_x_2941:
[----:B---3--:R3:W5:Y:S01]  /*c680*/  LDG.E.128 R20, [R24.64+0x40] ;  /* 0x0000400618147981 */ /* 0x008762000c1e1d00 */
[----:B------:R-:W-:Y:S01]  /*c690*/  IADD3 R8, R18, 0x20, RZ ;  /* 0x0000002012087810 */ /* 0x000fe20007ffe0ff */
[----:B------:R-:W-:Y:S02]  /*c6a0*/  BSSY B0, `(.L_x_2943) ;  /* 0x0000058000007945 */ /* 0x000fe40003800000 */
[----:B-----5:R3:W-:Y:S01]  /*c6b0*/  STS.128 [R152+0x800], R4 ;  /* 0x0008000498007388 */ /* 0x0207e20000000c00 */
[----:B------:R-:W-:-:S13]  /*c6c0*/  ISETP.GE.AND P0, PT, R8, c[0x0][0x230], PT ;  /* 0x00008c0008007a0c */ /* 0x000fda0003f06270 */
[----:B------:R-:W-:Y:S05]  /*c6d0*/  @P0 BRA `(.L_x_2944) ;  /* 0x0000054000000947 */ /* 0x000fea0003800000 */
[----:B------:R-:W-:Y:S01]  /*c6e0*/  ISETP.GE.AND P0, PT, R8, R79, PT ;  /* 0x0000004f0800720c */ /* 0x000fe20003f06270 */
[----:B---3--:R-:W-:Y:S01]  /*c6f0*/  IMAD.MOV.U32 R5, RZ, RZ, RZ ;  /* 0x000000ffff057224 */ /* 0x008fe200078e00ff */
[----:B------:R-:W-:-:S04]  /*c700*/  IADD3 R3, R81, 0x20, RZ ;  /* 0x0000002051037810 */ /* 0x000fc80007ffe0ff */
[----:B------:R-:W-:-:S04]  /*c710*/  IADD3 R13, P1, R3, R0, RZ ;  /* 0x00000000030d7210 */ /* 0x000fc80007f3e0ff */
[----:B------:R-:W-:Y:S02]  /*c720*/  LEA.HI.X.SX32 R12, R3, R2, 0x1, P1 ;  /* 0x00000002030c7211 */ /* 0x000fe400008f0eff */
[----:B------:R-:W-:Y:S02]  /*c730*/  MOV R3, R79 ;  /* 0x0000004f00037202 */ /* 0x000fe40000000f00 */
[----:B------:R-:W-:-:S05]  /*c740*/  @P0 SHF.R.S32.HI R4, RZ, 0x1, R82 ;  /* 0x00000001ff040819 */ /* 0x000fca0000011452 */
[--C-:B------:R-:W-:Y:S02]  /*c750*/  @P0 IMAD.MOV R5, RZ, RZ, -R4.reuse ;  /* 0x000000ffff050224 */ /* 0x100fe400078e0a04 */
        /* <DEDUP_REMOVED lines=11> */
[----:B------:R-:W4:Y:S03]  /*c810*/  LDG.E.128 R4, [R4.64+0x40] ;  /* 0x0000400604047981 */ /* 0x000f26000c1e1d00 */
[----:B------:R-:W-:Y:S02]  /*c820*/  LEA.HI.X.SX32 R12, R14, R12, 0x1, P1 ;  /* 0x0000000c0e0c7211 */ /* 0x000fe400008f0eff */
[----:B------:R-:W-:-:S04]  /*c830*/  LEA R14, P1, R13, c[0x0][0x2a8], 0x1 ;  /* 0x0000aa000d0e7a11 */ /* 0x000fc800078208ff */
[----:B------:R-:W-:-:S06]  /*c840*/  LEA.HI.X R15, R13, c[0x0][0x2ac], R12, 0x1, P1 ;  /* 0x0000ab000d0f7a11 */ /* 0x000fcc00008f0c0c */
[----:B------:R-:W5:Y:S01]  /*c850*/  LDG.E.128 R12, [R14.64] ;  /* 0x000000060e0c7981 */ /* 0x000f62000c1e1d00 */
        /* <DEDUP_REMOVED lines=12> */
[----:B----4-:R-:W-:Y:S01]  /*c920*/  IMAD.U32 R33, R5, 0x10000, RZ ;  /* 0x0001000005217824 */ /* 0x010fe200078e00ff */
        /* <DEDUP_REMOVED lines=20> */
[----:B-----5:R-:W-:Y:S01]  /*ca70*/  LOP3.LUT R6, R12, 0xffff0000, RZ, 0xc0, !PT ;  /* 0xffff00000c067812 */ /* 0x020fe200078ec0ff */
        /* <DEDUP_REMOVED lines=26> */
.L_x_2944:
[----:B------:R-:W-:Y:S05]  /*cc20*/  BSYNC B0 ;  /* 0x0000000000007941 */ /* 0x000fea0003800000 */
.L_x_2943:
[----:B---3--:R3:W5:Y:S01]  /*cc30*/  LDG.E.128 R4, [R24.64+0x80] ;  /* 0x0000800618047981 */ /* 0x008762000c1e1d00 */
        /* <DEDUP_REMOVED lines=12> */
[----:B------:R-:W-:Y:S01]  /*cd00*/  @P0 IMAD.MOV R9, RZ, RZ, -R3 ;  /* 0x000000ffff090224 */ /* 0x000fe200078e0a03 */
[----:B------:R-:W-:Y:S01]  /*cd10*/  @P0 SHF.R.S32.HI R82, RZ, 0x1, R82 ;  /* 0x00000001ff520819 */ /* 0x000fe20000011452 */
[----:B------:R-:W-:-:S03]  /*cd20*/  @P0 IMAD.MOV R79, RZ, RZ, -R8 ;  /* 0x000000ffff4f0224 */ /* 0x000fc600078e0a08 */
[----:B------:R-:W-:Y:S01]  /*cd30*/  IADD3 R3, P1, R9, R0, RZ ;  /* 0x0000000009037210 */ /* 0x000fe20007f3e0ff */
[----:B------:R-:W-:-:S03]  /*cd40*/  IMAD.WIDE R10, R79, 0x2, R24 ;  /* 0x000000024f0a7825 */ /* 0x000fc600078e0218 */
[----:B------:R-:W-:Y:S02]  /*cd50*/  LEA.HI.X.SX32 R12, R9, R2, 0x1, P1 ;  /* 0x00000002090c7211 */ /* 0x000fe400008f0eff */
[C---:B------:R-:W-:Y:S01]  /*cd60*/  LEA R14, P1, R3.reuse, c[0x0][0x2b0], 0x1 ;  /* 0x0000ac00030e7a11 */ /* 0x040fe200078208ff */
[----:B------:R-:W4:Y:S03]  /*cd70*/  LDG.E.128 R8, [R10.64+0x80] ;  /* 0x000080060a087981 */ /* 0x000f26000c1e1d00 */
[----:B------:R-:W-:Y:S02]  /*cd80*/  LEA.HI.X R15, R3, c[0x0][0x2b4], R12, 0x1, P1 ;  /* 0x0000ad00030f7a11 */ /* 0x000fe400008f0c0c */
[----:B------:R-:W-:Y:S01]  /*cd90*/  MOV R3, RZ ;  /* 0x000000ff00037202 */ /* 0x000fe20000000f00 */
[----:B------:R-:W-:-:S03]  /*cda0*/  @P0 IMAD.MOV R3, RZ, RZ, -R82 ;  /* 0x000000ffff030224 */ /* 0x000fc600078e0a52 */
[----:B--2---:R-:W2:Y:S02]  /*cdb0*/  LDG.E.128 R12, [R14.64] ;  /* 0x000000060e0c7981 */ /* 0x004ea4000c1e1d00 */
[----:B------:R-:W-:-:S04]  /*cdc0*/  IADD3 R0, P1, R3, R0, RZ ;  /* 0x0000000003007210 */ /* 0x000fc80007f3e0ff */
[----:B------:R-:W-:Y:S02]  /*cdd0*/  LEA.HI.X.SX32 R3, R3, R2, 0x1, P1 ;  /* 0x0000000203037211 */ /* 0x000fe400008f0eff */
[----:B---3--:R-:W-:-:S04]  /*cde0*/  LEA R20, P1, R0, c[0x0][0x2a8], 0x1 ;  /* 0x0000aa0000147a11 */ /* 0x008fc800078208ff */
[----:B------:R-:W-:-:S06]  /*cdf0*/  LEA.HI.X R21, R0, c[0x0][0x2ac], R3, 0x1, P1 ;  /* 0x0000ab0000157a11 */ /* 0x000fcc00008f0c03 */
[----:B------:R-:W3:Y:S01]  /*ce00*/  LDG.E.128 R20, [R20.64] ;  /* 0x0000000614147981 */ /* 0x000ee2000c1e1d00 */
[C---:B-----5:R-:W-:Y:S01]  /*ce10*/  LOP3.LUT R0, R5.reuse, 0xffff0000, RZ, 0xc0, !PT ;  /* 0xffff000005007812 */ /* 0x060fe200078ec0ff */
[----:B------:R-:W-:Y:S01]  /*ce20*/  IMAD.U32 R3, R4, 0x10000, RZ ;  /* 0x0001000004037824 */ /* 0x000fe200078e00ff */
[----:B------:R-:W-:Y:S01]  /*ce30*/  SHF.L.U32 R18, R5, 0x10, RZ ;  /* 0x0000001005127819 */ /* 0x000fe200000006ff */
[----:B------:R-:W-:Y:S01]  /*ce40*/  IMAD.U32 R17, R6, 0x10000, RZ ;  /* 0x0001000006117824 */ /* 0x000fe200078e00ff */
[----:B------:R-:W-:Y:S01]  /*ce50*/  LOP3.LUT R2, R4, 0xffff0000, RZ, 0xc0, !PT ;  /* 0xffff000004027812 */ /* 0x000fe200078ec0ff */
[C---:B-1----:R-:W-:Y:S01]  /*ce60*/  IMAD.U32 R24, R7.reuse, 0x10000, RZ ;  /* 0x0001000007187824 */ /* 0x042fe200078e00ff */
[----:B------:R-:W-:Y:S02]  /*ce70*/  LOP3.LUT R5, R6, 0xffff0000, RZ, 0xc0, !PT ;  /* 0xffff000006057812 */ /* 0x000fe400078ec0ff */
[----:B------:R-:W-:Y:S01]  /*ce80*/  LOP3.LUT R4, R7, 0xffff0000, RZ, 0xc0, !PT ;  /* 0xffff000007047812 */ /* 0x000fe200078ec0ff */
[C---:B----4-:R-:W-:Y:S01]  /*ce90*/  IMAD.U32 R6, R9.reuse, 0x10000, RZ ;  /* 0x0001000009067824 */ /* 0x050fe200078e00ff */
        /* <DEDUP_REMOVED lines=25> */
[----:B---3--:R-:W-:Y:S01]  /*d030*/  LOP3.LUT R8, R20, 0xffff0000, RZ, 0xc0, !PT ;  /* 0xffff000014087812 */ /* 0x008fe200078ec0ff */
        /* <DEDUP_REMOVED lines=25> */
.L_x_2946:
[----:B------:R-:W-:Y:S05]  /*d1d0*/  BSYNC B0 ;  /* 0x0000000000007941 */ /* 0x000fea0003800000 */
.L_x_2945:
[----:B-----5:R4:W-:Y:S01]  /*d1e0*/  STS.128 [R152+0x2800], R4 ;  /* 0x0028000498007388 */ /* 0x0209e20000000c00 */
[----:B------:R-:W-:Y:S05]  /*d1f0*/  BRA `(.L_x_2926) ;  /* 0x0000013000007947 */ /* 0x000fea0003800000 */
.L_x_2916:
[----:B------:R-:W-:Y:S01]  /*d200*/  IMAD.IADD R3, R151, 0x1, -R66 ;  /* 0x0000000197037824 */ /* 0x000fe200078e0a42 */
[----:B------:R-:W-:-:S04]  /*d210*/  IADD3 R16, R148, 0x20, RZ ;  /* 0x0000002094107810 */ /* 0x000fc80007ffe0ff */
[-C--:B------:R-:W-:Y:S02]  /*d220*/  ISETP.GE.AND P3, PT, R16, R3.reuse, PT ;  /* 0x000000031000720c */ /* 0x080fe40003f66270 */
[----:B------:R-:W-:-:S11]  /*d230*/  ISETP.GE.AND P4, PT, R148, R3, PT ;  /* 0x000000039400720c */ /* 0x000fd60003f86270 */
[C---:B------:R-:W-:Y:S02]  /*d240*/  @!P3 IADD3 R3, P0, R156.reuse, UR4, RZ ;  /* 0x000000049c03bc10 */ /* 0x040fe4000ff1e0ff */
[----:B----4-:R-:W-:Y:S02]  /*d250*/  @!P4 LEA R4, P1, R156, c[0x0][0x160], 0x1 ;  /* 0x000058009c04ca11 */ /* 0x010fe400078208ff */
        /* <DEDUP_REMOVED lines=13> */
.L_x_2926:
[----:B------:R-:W-:Y:S05]  /*d330*/  BSYNC B2 ;  /* 0x0000000000027941 */ /* 0x000fea0003800000 */
.L_x_2915:
[----:B------:R-:W-:Y:S01]  /*d340*/  IADD3 R161, R55, -0x1, RZ ;  /* 0xffffffff37a17810 */ /* 0x000fe20007ffe0ff */
[----:B------:R-:W-:Y:S01]  /*d350*/  IMAD.SHL.U32 R70, R70, 0x40, RZ ;  /* 0x0000004046467824 */ /* 0x000fe200078e00ff */
[C---:B-1--4-:R-:W-:Y:S01]  /*d360*/  IADD3 R4, R148.reuse, 0x40, RZ ;  /* 0x0000004094047810 */ /* 0x052fe20007ffe0ff */
[----:B------:R-:W-:Y:S01]  /*d370*/  IMAD.SHL.U32 R142, R63, 0x2, RZ ;  /* 0x000000023f8e7824 */ /* 0x000fe200078e00ff */
[----:B------:R-:W-:Y:S01]  /*d380*/  IADD3 R2, R148, 0x60, RZ ;  /* 0x0000006094027810 */ /* 0x000fe20007ffe0ff */
[----:B------:R-:W-:Y:S01]  /*d390*/  IMAD.SHL.U32 R49, R161, 0x80, RZ ;  /* 0x00000080a1317824 */ /* 0x000fe200078e00ff */
[----:B------:R-:W-:-:S02]  /*d3a0*/  LOP3.LUT R73, R73, 0x7fffffe, RZ, 0xc0, !PT ;  /* 0x07fffffe49497812 */ /* 0x000fc400078ec0ff */
[----:B------:R-:W-:Y:S01]  /*d3b0*/  LEA R156, P3, R164, c[0x0][0x168], 0x1 ;  /* 0x00005a00a49c7a11 */ /* 0x000fe200078608ff */
[----:B------:R-:W-:Y:S01]  /*d3c0*/  IMAD.IADD R3, R64, 0x1, -R49 ;  /* 0x0000000140037824 */ /* 0x000fe200078e0a31 */
[----:B------:R-:W-:Y:S01]  /*d3d0*/  SHF.R.S32.HI R5, RZ, 0x1f, R72 ;  /* 0x0000001fff057819 */ /* 0x000fe20000011448 */
[----:B------:R-:W-:Y:S01]  /*d3e0*/  IMAD.IADD R0, R72, 0x1, -R73 ;  /* 0x0000000148007824 */ /* 0x000fe200078e0a49 */
[----:B------:R-:W-:Y:S02]  /*d3f0*/  LEA.HI.X R157, R164, c[0x0][0x16c], R60, 0x1, P3 ;  /* 0x00005b00a49d7a11 */ /* 0x000fe400018f0c3c */
[-C--:B------:R-:W-:Y:S02]  /*d400*/  ISETP.GE.AND P0, PT, R4, R3.reuse, PT ;  /* 0x000000030400720c */ /* 0x080fe40003f06270 */
[-C--:B------:R-:W-:Y:S02]  /*d410*/  ISETP.GE.AND P5, PT, R16, R3.reuse, PT ;  /* 0x000000031000720c */ /* 0x080fe40003fa6270 */
[----:B------:R-:W-:-:S02]  /*d420*/  ISETP.GE.AND P1, PT, R148, R3, PT ;  /* 0x000000039400720c */ /* 0x000fc40003f26270 */
[-C--:B------:R-:W-:Y:S02]  /*d430*/  ISETP.GE.AND P6, PT, R2, R3.reuse, PT ;  /* 0x000000030200720c */ /* 0x080fe40003fc6270 */
[----:B------:R-:W-:Y:S02]  /*d440*/  LEA.HI R72, R5, R72, RZ, 0x3 ;  /* 0x0000004805487211 */ /* 0x000fe400078f18ff */
[----:B------:R-:W-:Y:S02]  /*d450*/  SHF.R.S32.HI R50, RZ, 0x1f, R63 ;  /* 0x0000001fff327819 */ /* 0x000fe4000001143f */
[----:B------:R-:W-:Y:S01]  /*d460*/  ISETP.GE.AND P4, PT, R16, R3, PT ;  /* 0x000000031000720c */ /* 0x000fe20003f86270 */
[----:B------:R-:W-:Y:S01]  /*d470*/  @!P0 IMAD.MOV.U32 R5, RZ, RZ, c[0x0][0x198] ;  /* 0x00006600ff058624 */ /* 0x000fe200078e00ff */
[----:B------:R-:W-:Y:S01]  /*d480*/  LOP3.LUT R70, R70, 0xc0, RZ, 0xc0, !PT ;  /* 0x000000c046467812 */ /* 0x000fe200078ec0ff */
[----:B------:R-:W-:Y:S01]  /*d490*/  @!P0 IMAD.MOV.U32 R6, RZ, RZ, c[0x0][0x19c] ;  /* 0x00006700ff068624 */ /* 0x000fe200078e00ff */
[-C--:B------:R-:W-:Y:S01]  /*d4a0*/  @!P5 LEA R12, P3, R62, R156.reuse, 0x1 ;  /* 0x0000009c3e0cd211 */ /* 0x080fe200078608ff */
[----:B------:R-:W-:Y:S01]  /*d4b0*/  @!PT LDS RZ, [RZ] ;  /* 0x00000000fffff984 */ /* 0x000fe20000000800 */
[----:B------:R-:W-:Y:S01]  /*d4c0*/  @!PT LDS RZ, [RZ] ;  /* 0x00000000fffff984 */ /* 0x000fe20000000800 */
[----:B------:R-:W-:Y:S01]  /*d4d0*/  @!PT LDS RZ, [RZ] ;  /* 0x00000000fffff984 */ /* 0x000fe20000000800 */
[----:B------:R1:W-:Y:S01]  /*d4e0*/  @!P1 LDGSTS.E.BYPASS.LTC128B.128 [R152+0x3000], [R156.64] ;  /* 0x030000009c989fae */ /* 0x0003e2000b901d46 */
[----:B------:R-:W-:Y:S01]  /*d4f0*/  IMAD.SHL.U32 R53, R72, 0x20, RZ ;  /* 0x0000002048357824 */ /* 0x000fe200078e00ff */
[----:B------:R-:W-:Y:S01]  /*d500*/  LOP3.LUT R142, R142, 0x6, RZ, 0xc0, !PT ;  /* 0x000000068e8e7812 */ /* 0x000fe200078ec0ff */
[----:B------:R-:W-:Y:S01]  /*d510*/  @!P6 IMAD.MOV.U32 R8, RZ, RZ, c[0x0][0x198] ;  /* 0x00006600ff08e624 */ /* 0x000fe200078e00ff */
[----:B------:R1:W-:Y:S01]  /*d520*/  @!P1 LDGSTS.E.BYPASS.LTC128B.128 [R152+0x5000], [R156.64+0x40] ;  /* 0x050000409c989fae */ /* 0x0003e2000b901d46 */
[----:B------:R-:W-:Y:S01]  /*d530*/  @!P6 IMAD.MOV.U32 R7, RZ, RZ, c[0x0][0x19c] ;  /* 0x00006700ff07e624 */ /* 0x000fe200078e00ff */
[----:B------:R-:W-:Y:S01]  /*d540*/  @!P5 LEA.HI.X R13, R62, R157, R61, 0x1, P3 ;  /* 0x0000009d3e0dd211 */ /* 0x000fe200018f0c3d */
[----:B------:R-:W-:Y:S01]  /*d550*/  @!P6 IMAD.WIDE.U32 R8, R8, 0xc0, R156 ;  /* 0x000000c00808e825 */ /* 0x000fe200078e009c */
[----:B------:R1:W-:Y:S01]  /*d560*/  @!P1 LDGSTS.E.BYPASS.LTC128B.128 [R152+0x7000], [R156.64+0x80] ;  /* 0x070000809c989fae */ /* 0x0003e2000b901d46 */
[----:B------:R-:W-:-:S02]  /*d570*/  @!P0 LEA R10, P1, R5, R156, 0x7 ;  /* 0x0000009c050a8211 */ /* 0x000fc400078238ff */
[----:B------:R-:W-:Y:S01]  /*d580*/  @!P6 IMAD R7, R7, 0xc0, RZ ;  /* 0x000000c00707e824 */ /* 0x000fe200078e02ff */
[----:B------:R4:W-:Y:S01]  /*d590*/  @!P5 LDGSTS.E.BYPASS.LTC128B.128 [R152+0x3800], [R12.64] ;  /* 0x038000000c98dfae */ /* 0x0009e2000b901d46 */
[----:B------:R-:W-:Y:S01]  /*d5a0*/  @!P0 LEA.HI.X R11, R5, R157, R6, 0x7, P1 ;  /* 0x0000009d050b8211 */ /* 0x000fe200008f3c06 */
[----:B------:R-:W-:Y:S01]  /*d5b0*/  @!P6 IMAD.MOV.U32 R14, RZ, RZ, R8 ;  /* 0x000000ffff0ee224 */ /* 0x000fe200078e0008 */
[----:B------:R-:W-:Y:S01]  /*d5c0*/  ISETP.GE.AND P3, PT, R4, R3, PT ;  /* 0x000000030400720c */ /* 0x000fe20003f66270 */
[----:B------:R4:W-:Y:S01]  /*d5d0*/  @!P5 LDGSTS.E.BYPASS.LTC128B.128 [R152+0x5800], [R12.64+0x40] ;  /* 0x058000400c98dfae */ /* 0x0009e2000b901d46 */
[----:B------:R-:W-:Y:S01]  /*d5e0*/  @!P6 IMAD.IADD R15, R9, 0x1, R7 ;  /* 0x00000001090fe824 */ /* 0x000fe200078e0207 */
[----:B------:R-:W-:Y:S01]  /*d5f0*/  LEA.HI R6, R50, R63, RZ, 0x4 ;  /* 0x0000003f32067211 */ /* 0x000fe200078f20ff */
[----:B------:R-:W-:Y:S01]  /*d600*/  IMAD.SHL.U32 R5, R65, 0x40, RZ ;  /* 0x0000004041057824 */ /* 0x000fe200078e00ff */
[----:B------:R4:W-:Y:S01]  /*d610*/  @!P5 LDGSTS.E.BYPASS.LTC128B.128 [R152+0x7800], [R12.64+0x80] ;  /* 0x078000800c98dfae */ /* 0x0009e2000b901d46 */
[----:B------:R-:W-:-:S02]  /*d620*/  ISETP.GE.AND P1, PT, R2, R3, PT ;  /* 0x000000030200720c */ /* 0x000fc40003f26270 */
[----:B------:R-:W-:Y:S01]  /*d630*/  ISETP.GE.AND P5, PT, R148, R3, PT ;  /* 0x000000039400720c */ /* 0x000fe20003fa6270 */
[----:B------:R5:W-:Y:S01]  /*d640*/  @!P0 LDGSTS.E.BYPASS.LTC128B.128 [R152+0x4000], [R10.64] ;  /* 0x040000000a988fae */ /* 0x000be2000b901d46 */
[----:B------:R-:W-:Y:S01]  /*d650*/  IMAD.SHL.U32 R148, R71, 0x8, RZ ;  /* 0x0000000847947824 */ /* 0x000fe200078e00ff */
[----:B------:R-:W-:Y:S02]  /*d660*/  SHF.R.S32.HI R2, RZ, 0x4, R6 ;  /* 0x00000004ff027819 */ /* 0x000fe40000011406 */
[----:B------:R5:W-:Y:S01]  /*d670*/  @!P0 LDGSTS.E.BYPASS.LTC128B.128 [R152+0x6000], [R10.64+0x40] ;  /* 0x060000400a988fae */ /* 0x000be2000b901d46 */
[----:B------:R-:W-:Y:S01]  /*d680*/  LOP3.LUT R5, R5, 0xc0, RZ, 0xc0, !PT ;  /* 0x000000c005057812 */ /* 0x000fe200078ec0ff */
[----:B------:R-:W-:Y:S01]  /*d690*/  @!P3 IMAD.MOV.U32 R8, RZ, RZ, c[0x0][0x1a0] ;  /* 0x00006800ff08b624 */ /* 0x000fe200078e00ff */
[----:B------:R-:W-:Y:S01]  /*d6a0*/  LEA.HI R50, R50, R63, RZ, 0x5 ;  /* 0x0000003f32327211 */ /* 0x000fe200078f28ff */
[----:B------:R5:W-:Y:S01]  /*d6b0*/  @!P0 LDGSTS.E.BYPASS.LTC128B.128 [R152+0x8000], [R10.64+0x80] ;  /* 0x080000800a988fae */ /* 0x000be2000b901d46 */
[C---:B------:R-:W-:Y:S01]  /*d6c0*/  LEA R158, P0, R162.reuse, c[0x0][0x170], 0x1 ;  /* 0x00005c00a29e7a11 */ /* 0x040fe200078008ff */
[----:B------:R-:W-:Y:S01]  /*d6d0*/  @!P3 IMAD.MOV.U32 R9, RZ, RZ, c[0x0][0x1a4] ;  /* 0x00006900ff09b624 */ /* 0x000fe200078e00ff */
[----:B------:R-:W-:Y:S01]  /*d6e0*/  LOP3.LUT R148, R5, 0x8, R148, 0xf8, !PT ;  /* 0x0000000805947812 */ /* 0x000fe200078ef894 */
[----:B------:R2:W-:Y:S01]  /*d6f0*/  @!P6 LDGSTS.E.BYPASS.LTC128B.128 [R152+0x4800], [R14.64] ;  /* 0x048000000e98efae */ /* 0x0005e2000b901d46 */
[----:B------:R-:W-:Y:S01]  /*d700*/  LEA.HI.X R159, R162, c[0x0][0x174], R54, 0x1, P0 ;  /* 0x00005d00a29f7a11 */ /* 0x000fe200000f0c36 */
[----:B------:R-:W-:Y:S01]  /*d710*/  @!P1 IMAD.MOV.U32 R7, RZ, RZ, c[0x0][0x1a0] ;  /* 0x00006800ff079624 */ /* 0x000fe200078e00ff */
[----:B------:R-:W-:Y:S01]  /*d720*/  SHF.R.U32.HI R5, RZ, 0x3, R5 ;  /* 0x00000003ff057819 */ /* 0x000fe20000011605 */
[----:B------:R2:W-:Y:S01]  /*d730*/  @!P6 LDGSTS.E.BYPASS.LTC128B.128 [R152+0x6800], [R14.64+0x40] ;  /* 0x068000400e98efae */ /* 0x0005e2000b901d46 */
[CC--:B------:R-:W-:Y:S01]  /*d740*/  @!P4 LEA R4, P0, R67.reuse, R158.reuse, 0x1 ;  /* 0x0000009e4304c211 */ /* 0x0c0fe200078008ff */
[----:B------:R-:W-:Y:S01]  /*d750*/  @!P1 IMAD.MOV.U32 R3, RZ, RZ, c[0x0][0x1a4] ;  /* 0x00006900ff039624 */ /* 0x000fe200078e00ff */
[----:B------:R-:W-:Y:S01]  /*d760*/  LOP3.LUT R148, R148, R5, RZ, 0x3c, !PT ;  /* 0x0000000594947212 */ /* 0x000fe200078e3cff */
[----:B------:R2:W-:Y:S01]  /*d770*/  @!P6 LDGSTS.E.BYPASS.LTC128B.128 [R152+0x8800], [R14.64+0x80] ;  /* 0x088000800e98efae */ /* 0x0005e2000b901d46 */
[----:B------:R-:W-:Y:S01]  /*d780*/  @!P4 LEA.HI.X R5, R67, R159, R68, 0x1, P0 ;  /* 0x0000009f4305c211 */ /* 0x000fe200000f0c44 */
[----:B------:R-:W-:Y:S01]  /*d790*/  @!P1 IMAD R3, R3, 0xc0, RZ ;  /* 0x000000c003039824 */ /* 0x000fe200078e02ff */
[----:B------:R-:W-:Y:S01]  /*d7a0*/  @!P3 LEA R6, P0, R8, R158, 0x7 ;  /* 0x0000009e0806b211 */ /* 0x000fe200078038ff */
[----:B------:R-:W0:Y:S01]  /*d7b0*/  LDGDEPBAR ;  /* 0x00000000000079af */ /* 0x000e220000000000 */
[----:B----4-:R-:W-:Y:S01]  /*d7c0*/  @!P1 IMAD.MOV.U32 R12, RZ, RZ, R158 ;  /* 0x000000ffff0c9224 */ /* 0x010fe200078e009e */
[----:B------:R-:W-:Y:S01]  /*d7d0*/  SHF.R.S32.HI R48, RZ, 0x5, R50 ;  /* 0x00000005ff307819 */ /* 0x000fe20000011432 */
[----:B------:R-:W-:Y:S01]  /*d7e0*/  @!P1 IMAD.MOV.U32 R13, RZ, RZ, R159 ;  /* 0x000000ffff0d9224 */ /* 0x000fe200078e009f */
[----:B------:R-:W-:-:S02]  /*d7f0*/  LOP3.LUT R53, R53, 0xffffff00, RZ, 0xc0, !PT ;  /* 0xffffff0035357812 */ /* 0x000fc400078ec0ff */
[----:B------:R-:W-:Y:S01]  /*d800*/  LOP3.LUT R50, R50, 0xffffffe0, RZ, 0xc0, !PT ;  /* 0xffffffe032327812 */ /* 0x000fe200078ec0ff */
[----:B------:R-:W-:Y:S01]  /*d810*/  @!P1 IMAD.WIDE.U32 R12, R7, 0xc0, R12 ;  /* 0x000000c0070c9825 */ /* 0x000fe200078e000c */
[----:B------:R-:W-:Y:S02]  /*d820*/  @!P3 LEA.HI.X R7, R8, R159, R9, 0x7, P0 ;  /* 0x0000009f0807b211 */ /* 0x000fe400000f3c09 */
[----:B------:R-:W-:Y:S01]  /*d830*/  LOP3.LUT P0, RZ, R65, 0x2, RZ, 0xc0, !PT ;  /* 0x0000000241ff7812 */ /* 0x000fe2000780c0ff */
[----:B------:R-:W-:Y:S01]  /*d840*/  @!P5 IMAD.MOV.U32 R8, RZ, RZ, R158 ;  /* 0x000000ffff08d224 */ /* 0x000fe200078e009e */
[----:B-----5:R-:W-:Y:S01]  /*d850*/  LEA.HI R11, R2, R2, RZ, 0x1 ;  /* 0x00000002020b7211 */ /* 0x020fe200078f08ff */
[----:B------:R-:W-:Y:S01]  /*d860*/  @!P1 IMAD.IADD R13, R13, 0x1, R3 ;  /* 0x000000010d0d9824 */ /* 0x000fe200078e0203 */
[----:B------:R-:W-:Y:S01]  /*d870*/  SHF.R.U32.HI R3, RZ, 0x3, R70 ;  /* 0x00000003ff037819 */ /* 0x000fe20000011646 */
[----:B------:R-:W-:Y:S01]  /*d880*/  IMAD R149, R48, 0x200, R53 ;  /* 0x0000020030957824 */ /* 0x000fe200078e0235 */
[----:B------:R-:W-:Y:S01]  /*d890*/  LOP3.LUT R11, R11, 0xfffffffe, RZ, 0xc0, !PT ;  /* 0xfffffffe0b0b7812 */ /* 0x000fe200078ec0ff */
[----:B------:R-:W-:-:S02]  /*d8a0*/  IMAD.IADD R50, R63, 0x1, -R50 ;  /* 0x000000013f327824 */ /* 0x000fc400078e0a32 */
[----:B------:R-:W-:Y:S02]  /*d8b0*/  IMAD R149, R0, 0x20, R149 ;  /* 0x0000002000957824 */ /* 0x000fe400078e0295 */
[----:B------:R-:W-:Y:S01]  /*d8c0*/  IMAD.IADD R2, R2, 0x1, -R11 ;  /* 0x0000000102027824 */ /* 0x000fe200078e0a0b */
[----:B------:R-:W-:-:S04]  /*d8d0*/  DEPBAR.LE SB0, 0x0 ;  /* 0x000080000000791a */ /* 0x000fc80000000000 */
[----:B------:R-:W-:Y:S01]  /*d8e0*/  BAR.SYNC.DEFER_BLOCKING 0x0 ;  /* 0x0000000000007b1d */ /* 0x000fe20000010000 */
[C---:B------:R-:W-:Y:S02]  /*d8f0*/  IMAD.SHL.U32 R9, R2.reuse, 0x8, RZ ;  /* 0x0000000802097824 */ /* 0x040fe400078e00ff */
[----:B------:R-:W-:-:S03]  /*d900*/  IMAD R69, R2, 0x8, R69 ;  /* 0x0000000802457824 */ /* 0x000fc600078e0245 */
[----:B------:R-:W-:Y:S01]  /*d910*/  LOP3.LUT R2, R70, 0x8, R9, 0xf8, !PT ;  /* 0x0000000846027812 */ /* 0x000fe200078ef809 */
[----:B------:R-:W-:Y:S02]  /*d920*/  @!P5 IMAD.MOV.U32 R9, RZ, RZ, R159 ;  /* 0x000000ffff09d224 */ /* 0x000fe400078e009f */
[----:B------:R-:W-:Y:S01]  /*d930*/  IMAD.U32 R148, R69, 0x20, R148 ;  /* 0x0000002045947824 */ /* 0x000fe200078e0094 */
[----:B------:R-:W-:Y:S01]  /*d940*/  LOP3.LUT R2, R2, R3, RZ, 0x3c, !PT ;  /* 0x0000000302027212 */ /* 0x000fe200078e3cff */
[----:B------:R-:W-:Y:S02]  /*d950*/  IMAD.MOV.U32 R3, RZ, RZ, 0x20 ;  /* 0x00000020ff037424 */ /* 0x000fe400078e00ff */
[----:B------:R-:W-:Y:S02]  /*d960*/  IMAD.SHL.U32 R148, R148, 0x2, RZ ;  /* 0x0000000294947824 */ /* 0x000fe400078e00ff */
[----:B------:R-:W-:Y:S01]  /*d970*/  IMAD.IADD R149, R2, 0x1, R149 ;  /* 0x0000000102957824 */ /* 0x000fe200078e0295 */
[----:B------:R-:W-:-:S03]  /*d980*/  SEL R3, R3, 0xffffffe0, !P0 ;  /* 0xffffffe003037807 */ /* 0x000fc60004000000 */
[----:B------:R-:W-:Y:S02]  /*d990*/  IMAD.SHL.U32 R149, R149, 0x2, RZ ;  /* 0x0000000295957824 */ /* 0x000fe400078e00ff */
[----:B------:R-:W-:Y:S01]  /*d9a0*/  IMAD.IADD R145, R148, 0x1, R3 ;  /* 0x0000000194917824 */ /* 0x000fe200078e0203 */
[----:B------:R-:W-:Y:S01]  /*d9b0*/  SHF.R.S32.HI R3, RZ, 0x1f, R50 ;  /* 0x0000001fff037819 */ /* 0x000fe20000011432 */
[----:B------:R-:W-:Y:S01]  /*d9c0*/  IMAD R147, R51, 0x2, R149 ;  /* 0x0000000233937824 */ /* 0x000fe200078e0295 */
[----:B------:R-:W-:Y:S02]  /*d9d0*/  @P5 STS [R152+0x9000], RZ ;  /* 0x009000ff98005388 */ /* 0x000fe40000000800 */
[----:B------:R-:W-:Y:S01]  /*d9e0*/  LEA.HI R160, R3, R50, RZ, 0x2 ;  /* 0x0000003203a07211 */ /* 0x000fe200078f10ff */
[----:B------:R-:W-:Y:S01]  /*d9f0*/  IMAD R3, R48, 0x10, R66 ;  /* 0x0000001030037824 */ /* 0x000fe200078e0242 */
[----:B------:R-:W-:Y:S02]  /*da00*/  @P5 STS [R152+0x9004], RZ ;  /* 0x009004ff98005388 */ /* 0x000fe40000000800 */
[----:B------:R-:W-:-:S02]  /*da10*/  SHF.R.S32.HI R160, RZ, 0x2, R160 ;  /* 0x00000002ffa07819 */ /* 0x000fc400000114a0 */
[----:B------:R-:W-:Y:S02]  /*da20*/  @P5 STS.64 [R152+0x9008], RZ ;  /* 0x009008ff98005388 */ /* 0x000fe40000000a00 */
[----:B------:R-:W-:Y:S02]  /*da30*/  IADD3 R3, R3, 0x1, R160 ;  /* 0x0000000103037810 */ /* 0x000fe40007ffe0a0 */
[----:B------:R-:W-:Y:S02]  /*da40*/  @P5 STS.128 [R152+0xb000], RZ ;  /* 0x00b000ff98005388 */ /* 0x000fe40000000c00 */
[----:B------:R-:W-:Y:S02]  /*da50*/  IADD3 R3, R64, R3, -R151 ;  /* 0x0000000340037210 */ /* 0x000fe40007ffe897 */
        /* <DEDUP_REMOVED lines=35> */
[----:B---3--:R-:W3:Y:S04]  /*dc90*/  LDSM.16.M88.4 R24, [R148+0x3000] ;  /* 0x003000009418783b */ /* 0x008ee80000000200 */
[----:B------:R-:W1:Y:S04]  /*dca0*/  LDSM.16.M88.4 R16, [R148+0x3400] ;  /* 0x003400009410783b */ /* 0x000e680000000200 */
[----:B----4-:R-:W2:Y:S04]  /*dcb0*/  LDSM.16.M88.4 R8, [R148+0x3800] ;  /* 0x003800009408783b */ /* 0x010ea80000000200 */
[----:B------:R-:W4:Y:S04]  /*dcc0*/  LDSM.16.M88.4 R92, [R148+0x3c00] ;  /* 0x003c0000945c783b */ /* 0x000f280000000200 */
[----:B------:R-:W2:Y:S04]  /*dcd0*/  LDSM.16.M88.4 R84, [R148+0x4000] ;  /* 0x004000009454783b */ /* 0x000ea80000000200 */
[----:B------:R-:W4:Y:S04]  /*dce0*/  LDSM.16.M88.4 R76, [R148+0x4400] ;  /* 0x00440000944c783b */ /* 0x000f280000000200 */
[----:B------:R-:W4:Y:S04]  /*dcf0*/  LDSM.16.M88.4 R68, [R148+0x4800] ;  /* 0x004800009444783b */ /* 0x000f280000000200 */
[----:B-----5:R-:W5:Y:S04]  /*dd00*/  LDSM.16.M88.4 R4, [R148+0x4c00] ;  /* 0x004c00009404783b */ /* 0x020f680000000200 */
[----:B------:R-:W-:Y:S04]  /*dd10*/  LDSM.16.M88.4 R100, [R147] ;  /* 0x000000009364783b */ /* 0x000fe80000000200 */
[----:B------:R-:W5:Y:S04]  /*dd20*/  LDSM.16.M88.4 R32, [R145+0x3000] ;  /* 0x003000009120783b */ /* 0x000f680000000200 */
[----:B------:R-:W5:Y:S01]  /*dd30*/  LDSM.16.M88.4 R104, [R145+0x3400] ;  /* 0x003400009168783b */ /* 0x000f620000000200 */
[C---:B---3--:R-:W-:Y:S03]  /*dd40*/  HMMA.16816.F32.BF16 R28, R44.reuse, R24, RZ ;  /* 0x000000182c1c723c */ /* 0x048fe600000418ff */
[----:B--2---:R-:W2:Y:S04]  /*dd50*/  LDSM.16.M88.4 R40, [R145+0x3800] ;  /* 0x003800009128783b */ /* 0x004ea80000000200 */
[----:B------:R-:W3:Y:S01]  /*dd60*/  LDSM.16.M88.4 R36, [R145+0x3c00] ;  /* 0x003c00009124783b */ /* 0x000ee20000000200 */
[C---:B-1----:R-:W-:Y:S03]  /*dd70*/  HMMA.16816.F32.BF16 R20, R44.reuse, R16, RZ ;  /* 0x000000102c14723c */ /* 0x042fe600000418ff */
[----:B------:R-:W-:Y:S04]  /*dd80*/  LDSM.16.M88.4 R120, [R145+0x4c00] ;  /* 0x004c00009178783b */ /* 0x000fe80000000200 */
[----:B------:R-:W-:Y:S01]  /*dd90*/  LDSM.16.M88.4 R116, [R148+0x5000] ;  /* 0x005000009474783b */ /* 0x000fe20000000200 */
[C---:B------:R-:W-:Y:S03]  /*dda0*/  HMMA.16816.F32.BF16 R12, R44.reuse, R8, RZ ;  /* 0x000000082c0c723c */ /* 0x040fe600000418ff */
[----:B------:R-:W-:Y:S04]  /*ddb0*/  LDSM.16.M88.4 R112, [R148+0x5400] ;  /* 0x005400009470783b */ /* 0x000fe80000000200 */
[----:B------:R-:W-:Y:S01]  /*ddc0*/  LDSM.16.M88.4 R108, [R148+0x6000] ;  /* 0x00600000946c783b */ /* 0x000fe20000000200 */
[C---:B----4-:R-:W-:Y:S03]  /*ddd0*/  HMMA.16816.F32.BF16 R96, R44.reuse, R92, RZ ;  /* 0x0000005c2c60723c */ /* 0x050fe600000418ff */
        /* <DEDUP_REMOVED lines=31> */
[----:B------:R-:W3:Y:S07]  /*dfd0*/  LDSM.16.M88.4 R32, [R148+0x6400] ;  /* 0x006400009420783b */ /* 0x000eee0000000200 */
[C---:B-----5:R-:W-:Y:S08]  /*dfe0*/  HMMA.16816.F32.BF16 R72, R100.reuse, R104, R72 ;  /* 0x000000686448723c */ /* 0x060ff00000041848 */
[C---:B------:R-:W-:Y:S01]  /*dff0*/  HMMA.16816.F32.BF16 R68, R100.reuse, R106, R68 ;  /* 0x0000006a6444723c */ /* 0x040fe20000041844 */
[----:B------:R-:W-:Y:S07]  /*e000*/  LDSM.16.M88.4 R104, [R148+0x6800] ;  /* 0x006800009468783b */ /* 0x000fee0000000200 */
[C---:B------:R-:W-:Y:S08]  /*e010*/  HMMA.16816.F32.BF16 R56, R100.reuse, R120, R56 ;  /* 0x000000786438723c */ /* 0x040ff00000041838 */
[----:B------:R-:W-:Y:S01]  /*e020*/  HMMA.16816.F32.BF16 R44, R100, R122, R44 ;  /* 0x0000007a642c723c */ /* 0x000fe2000004182c */
[----:B------:R-:W4:Y:S04]  /*e030*/  LDSM.16.M88.4 R100, [R148+0x6c00] ;  /* 0x006c00009464783b */ /* 0x000f280000000200 */
[----:B------:R-:W-:Y:S03]  /*e040*/  LDSM.16.M88.4 R120, [R147+0x1000] ;  /* 0x001000009378783b */ /* 0x000fe60000000200 */
        /* <DEDUP_REMOVED lines=14> */
[----:B------:R-:W2:Y:S07]  /*e130*/  LDSM.16.M88.4 R32, [R145+0x5800] ;  /* 0x005800009120783b */ /* 0x000eae0000000200 */
[C---:B----4-:R-:W-:Y:S08]  /*e140*/  HMMA.16816.F32.BF16 R56, R40.reuse, R100, R56 ;  /* 0x000000642838723c */ /* 0x050ff00000041838 */
[----:B------:R-:W-:Y:S01]  /*e150*/  HMMA.16816.F32.BF16 R44, R40, R102, R44 ;  /* 0x00000066282c723c */ /* 0x000fe2000004182c */
[----:B------:R-:W3:Y:S07]  /*e160*/  LDSM.16.M88.4 R100, [R145+0x6c00] ;  /* 0x006c00009164783b */ /* 0x000eee0000000200 */
[C---:B-1----:R-:W-:Y:S08]  /*e170*/  HMMA.16816.F32.BF16 R28, R120.reuse, R4, R28 ;  /* 0x00000004781c723c */ /* 0x042ff0000004181c */
[C---:B------:R-:W-:Y:S01]  /*e180*/  HMMA.16816.F32.BF16 R24, R120.reuse, R6, R24 ;  /* 0x000000067818723c */ /* 0x040fe20000041818 */
[----:B------:R-:W-:Y:S07]  /*e190*/  LDSM.16.M88.4 R4, [R149+0x2000] ;  /* 0x002000009504783b */ /* 0x000fee0000000200 */
[C---:B------:R-:W-:Y:S08]  /*e1a0*/  HMMA.16816.F32.BF16 R20, R120.reuse, R36, R20 ;  /* 0x000000247814723c */ /* 0x040ff00000041814 */
[----:B------:R-:W-:Y:S01]  /*e1b0*/  HMMA.16816.F32.BF16 R16, R120, R38, R16 ;  /* 0x000000267810723c */ /* 0x000fe20000041810 */
[----:B------:R-:W1:Y:S07]  /*e1c0*/  LDSM.16.M88.4 R36, [R148+0x7400] ;  /* 0x007400009424783b */ /* 0x000e6e0000000200 */
[C---:B------:R-:W-:Y:S08]  /*e1d0*/  HMMA.16816.F32.BF16 R72, R40.reuse, R104, R72 ;  /* 0x000000682848723c */ /* 0x040ff00000041848 */
[C---:B------:R-:W-:Y:S01]  /*e1e0*/  HMMA.16816.F32.BF16 R68, R40.reuse, R106, R68 ;  /* 0x0000006a2844723c */ /* 0x040fe20000041844 */
[----:B------:R-:W4:Y:S07]  /*e1f0*/  LDSM.16.M88.4 R104, [R145+0x6800] ;  /* 0x006800009168783b */ /* 0x000f2e0000000200 */
[C---:B------:R-:W-:Y:S08]  /*e200*/  HMMA.16816.F32.BF16 R88, R40.reuse, R108, R88 ;  /* 0x0000006c2858723c */ /* 0x040ff00000041858 */
[----:B------:R-:W-:Y:S01]  /*e210*/  HMMA.16816.F32.BF16 R84, R40, R110, R84 ;  /* 0x0000006e2854723c */ /* 0x000fe20000041854 */
[----:B------:R-:W5:Y:S04]  /*e220*/  LDSM.16.M88.4 R108, [R145+0x6400] ;  /* 0x00640000916c783b */ /* 0x000f680000000200 */
[----:B------:R-:W4:Y:S03]  /*e230*/  LDSM.16.M88.4 R40, [R148+0x7000] ;  /* 0x007000009428783b */ /* 0x000f260000000200 */
[C---:B--2---:R-:W-:Y:S08]  /*e240*/  HMMA.16816.F32.BF16 R12, R120.reuse, R32, R12 ;  /* 0x00000020780c723c */ /* 0x044ff0000004180c */
[C---:B------:R-:W-:Y:S01]  /*e250*/  HMMA.16816.F32.BF16 R8, R120.reuse, R34, R8 ;  /* 0x000000227808723c */ /* 0x040fe20000041808 */
[----:B------:R-:W2:Y:S07]  /*e260*/  LDSM.16.M88.4 R32, [R148+0x7800] ;  /* 0x007800009420783b */ /* 0x000eae0000000200 */
[C---:B---3--:R-:W-:Y:S08]  /*e270*/  HMMA.16816.F32.BF16 R56, R120.reuse, R100, R56 ;  /* 0x000000647838723c */ /* 0x048ff00000041838 */
[----:B------:R-:W-:Y:S01]  /*e280*/  HMMA.16816.F32.BF16 R44, R120, R102, R44 ;  /* 0x00000066782c723c */ /* 0x000fe2000004182c */
[----:B------:R-:W3:Y:S07]  /*e290*/  LDSM.16.M88.4 R100, [R148+0x8400] ;  /* 0x008400009464783b */ /* 0x000eee0000000200 */
[C---:B-1----:R-:W-:Y:S08]  /*e2a0*/  HMMA.16816.F32.BF16 R20, R4.reuse, R36, R20 ;  /* 0x000000240414723c */ /* 0x042ff00000041814 */
[----:B------:R-:W-:Y:S01]  /*e2b0*/  HMMA.16816.F32.BF16 R16, R4, R38, R16 ;  /* 0x000000260410723c */ /* 0x000fe20000041810 */
[----:B------:R-:W1:Y:S07]  /*e2c0*/  LDSM.16.M88.4 R36, [R148+0x8c00] ;  /* 0x008c00009424783b */ /* 0x000e6e0000000200 */
[C---:B----4-:R-:W-:Y:S08]  /*e2d0*/  HMMA.16816.F32.BF16 R72, R120.reuse, R104, R72 ;  /* 0x000000687848723c */ /* 0x050ff00000041848 */
[C---:B------:R-:W-:Y:S01]  /*e2e0*/  HMMA.16816.F32.BF16 R68, R120.reuse, R106, R68 ;  /* 0x0000006a7844723c */ /* 0x040fe20000041844 */
[----:B------:R-:W4:Y:S07]  /*e2f0*/  LDSM.16.M88.4 R104, [R148+0x8000] ;  /* 0x008000009468783b */ /* 0x000f2e0000000200 */
[C---:B-----5:R-:W-:Y:S08]  /*e300*/  HMMA.16816.F32.BF16 R80, R120.reuse, R108, R80 ;  /* 0x0000006c7850723c */ /* 0x060ff00000041850 */
[C---:B------:R-:W-:Y:S01]  /*e310*/  HMMA.16816.F32.BF16 R76, R120.reuse, R110, R76 ;  /* 0x0000006e784c723c */ /* 0x040fe2000004184c */
[----:B------:R-:W5:Y:S07]  /*e320*/  LDSM.16.M88.4 R108, [R148+0x7c00] ;  /* 0x007c0000946c783b */ /* 0x000f6e0000000200 */
[C---:B------:R-:W-:Y:S08]  /*e330*/  HMMA.16816.F32.BF16 R88, R120.reuse, R112, R88 ;  /* 0x000000707858723c */ /* 0x040ff00000041858 */
[C---:B------:R-:W-:Y:S01]  /*e340*/  HMMA.16816.F32.BF16 R84, R120.reuse, R114, R84 ;  /* 0x000000727854723c */ /* 0x040fe20000041854 */
[----:B------:R-:W1:Y:S07]  /*e350*/  LDSM.16.M88.4 R112, [R148+0x8800] ;  /* 0x008800009470783b */ /* 0x000e6e0000000200 */
[C---:B------:R-:W-:Y:S08]  /*e360*/  HMMA.16816.F32.BF16 R96, R120.reuse, R116, R96 ;  /* 0x000000747860723c */ /* 0x040ff00000041860 */
[----:B------:R-:W-:Y:S08]  /*e370*/  HMMA.16816.F32.BF16 R92, R120, R118, R92 ;  /* 0x00000076785c723c */ /* 0x000ff0000004185c */
        /* <DEDUP_REMOVED lines=9> */
[C---:B-1----:R-:W-:Y:S07]  /*e410*/  HMMA.16816.F32.BF16 R56, R4.reuse, R36, R56 ;  /* 0x000000240438723c */ /* 0x042fee0000041838 */
[----:B------:R-:W-:Y:S01]  /*e420*/  IADD3 R37, R3, c[0x0][0x2e8], RZ ;  /* 0x0000ba0003257a10 */ /* 0x000fe20007ffe0ff */
[----:B----4-:R-:W-:Y:S01]  /*e430*/  HMMA.16816.F32.BF16 R88, R4, R104, R88 ;  /* 0x000000680458723c */ /* 0x010fe20000041858 */
[----:B------:R-:W-:-:S02]  /*e440*/  IMAD.IADD R3, R49, 0x1, R142 ;  /* 0x0000000131037824 */ /* 0x000fc400078e028e */
[C---:B------:R-:W-:Y:S02]  /*e450*/  IADD3 R141, R37.reuse, 0x8, RZ ;  /* 0x00000008258d7810 */ /* 0x040fe40007ffe0ff */
[-C--:B------:R-:W-:Y:S02]  /*e460*/  IMNMX R140, R37, R64.reuse, PT ;  /* 0x00000040258c7217 */ /* 0x080fe40003800200 */
[----:B------:R-:W-:Y:S01]  /*e470*/  IADD3 R36, R3, 0x1, RZ ;  /* 0x0000000103247810 */ /* 0x000fe20007ffe0ff */
[----:B------:R-:W-:Y:S01]  /*e480*/  HMMA.16816.F32.BF16 R84, R4, R106, R84 ;  /* 0x0000006a0454723c */ /* 0x000fe20000041854 */
[----:B------:R-:W1:Y:S01]  /*e490*/  LDSM.16.M88.4 R104, [R145+0x7800] ;  /* 0x007800009168783b */ /* 0x000e620000000200 */
[----:B------:R-:W-:Y:S02]  /*e4a0*/  IMNMX R141, R141, R64, PT ;  /* 0x000000408d8d7217 */ /* 0x000fe40003800200 */
[C---:B------:R-:W-:Y:S02]  /*e4b0*/  ISETP.GE.AND P4, PT, R36.reuse, R140, PT ;  /* 0x0000008c2400720c */ /* 0x040fe40003f86270 */
[----:B------:R-:W-:-:S02]  /*e4c0*/  ISETP.GE.AND P5, PT, R36, R141, PT ;  /* 0x0000008d2400720c */ /* 0x000fc40003fa6270 */
[C---:B-----5:R-:W-:Y:S08]  /*e4d0*/  HMMA.16816.F32.BF16 R96, R4.reuse, R108, R96 ;  /* 0x0000006c0460723c */ /* 0x060ff00000041860 */
[C---:B------:R-:W-:Y:S08]  /*e4e0*/  HMMA.16816.F32.BF16 R92, R4.reuse, R110, R92 ;  /* 0x0000006e045c723c */ /* 0x040ff0000004185c */
[C---:B------:R-:W-:Y:S08]  /*e4f0*/  HMMA.16816.F32.BF16 R72, R4.reuse, R112, R72 ;  /* 0x000000700448723c */ /* 0x040ff00000041848 */
[C---:B------:R-:W-:Y:S08]  /*e500*/  HMMA.16816.F32.BF16 R68, R4.reuse, R114, R68 ;  /* 0x000000720444723c */ /* 0x040ff00000041844 */
[----:B------:R-:W-:Y:S01]  /*e510*/  HMMA.16816.F32.BF16 R4, R4, R38, R44 ;  /* 0x000000260404723c */ /* 0x000fe2000004182c */
[----:B------:R-:W4:Y:S07]  /*e520*/  LDSM.16.M88.4 R36, [R145+0x7c00] ;  /* 0x007c00009124783b */ /* 0x000f2e0000000200 */
[C---:B--2---:R-:W-:Y:S07]  /*e530*/  HMMA.16816.F32.BF16 R28, R32.reuse, R40, R28 ;  /* 0x00000028201c723c */ /* 0x044fee000004181c */
[C---:B------:R-:W-:Y:S01]  /*e540*/  IADD3 R40, R3.reuse, 0x9, RZ ;  /* 0x0000000903287810 */ /* 0x040fe20007ffe0ff */
[----:B------:R-:W-:Y:S01]  /*e550*/  HMMA.16816.F32.BF16 R24, R32, R42, R24 ;  /* 0x0000002a2018723c */ /* 0x000fe20000041818 */
[----:B------:R-:W-:-:S02]  /*e560*/  IADD3 R41, R3, 0x11, RZ ;  /* 0x0000001103297810 */ /* 0x000fc40007ffe0ff */
[CC--:B------:R-:W-:Y:S02]  /*e570*/  ISETP.GE.AND P3, PT, R40.reuse, R140.reuse, PT ;  /* 0x0000008c2800720c */ /* 0x0c0fe40003f66270 */
[----:B------:R-:W-:Y:S02]  /*e580*/  ISETP.GE.AND P0, PT, R40, R141, PT ;  /* 0x0000008d2800720c */ /* 0x000fe40003f06270 */
[----:B------:R-:W-:Y:S01]  /*e590*/  IMAD R43, R0, 0x20, R53 ;  /* 0x00000020002b7824 */ /* 0x000fe200078e0235 */
[----:B---3--:R-:W-:Y:S01]  /*e5a0*/  HMMA.16816.F32.BF16 R20, R32, R100, R20 ;  /* 0x000000642014723c */ /* 0x008fe20000041814 */
[C---:B------:R-:W-:Y:S02]  /*e5b0*/  IADD3 R0, R3.reuse, 0x8, RZ ;  /* 0x0000000803007810 */ /* 0x040fe40007ffe0ff */
[----:B------:R-:W-:Y:S02]  /*e5c0*/  IADD3 R40, R3, 0x10, RZ ;  /* 0x0000001003287810 */ /* 0x000fe40007ffe0ff */
[----:B------:R-:W-:-:S02]  /*e5d0*/  ISETP.GE.AND P1, PT, R0, R140, PT ;  /* 0x0000008c0000720c */ /* 0x000fc40003f26270 */
[----:B------:R-:W-:Y:S01]  /*e5e0*/  ISETP.GE.AND P6, PT, R0, R141, PT ;  /* 0x0000008d0000720c */ /* 0x000fe20003fc6270 */
[----:B------:R-:W-:Y:S01]  /*e5f0*/  HMMA.16816.F32.BF16 R16, R32, R102, R16 ;  /* 0x000000662010723c */ /* 0x000fe20000041810 */
[----:B------:R-:W-:Y:S02]  /*e600*/  FSEL R0, R29, -INF , !P4 ;  /* 0xff8000001d007808 */ /* 0x000fe40006000000 */
[----:B------:R-:W-:Y:S02]  /*e610*/  ISETP.GE.AND P4, PT, R40, R140, PT ;  /* 0x0000008c2800720c */ /* 0x000fe40003f86270 */
[----:B------:R-:W-:-:S03]  /*e620*/  IADD3 R29, R3, 0x19, RZ ;  /* 0x00000019031d7810 */ /* 0x000fc60007ffe0ff */
[C---:B-1----:R-:W-:Y:S01]  /*e630*/  HMMA.16816.F32.BF16 R12, R32.reuse, R104, R12 ;  /* 0x00000068200c723c */ /* 0x042fe2000004180c */
[----:B------:R-:W-:Y:S02]  /*e640*/  FSEL R108, R24, -INF , !P1 ;  /* 0xff800000186c7808 */ /* 0x000fe40004800000 */
[----:B------:R-:W-:Y:S02]  /*e650*/  IADD3 R24, R3, 0x18, RZ ;  /* 0x0000001803187810 */ /* 0x000fe40007ffe0ff */
[----:B------:R-:W-:Y:S02]  /*e660*/  FSEL R100, R26, -INF , !P6 ;  /* 0xff8000001a647808 */ /* 0x000fe40007000000 */
[----:B------:R-:W-:Y:S01]  /*e670*/  FSEL R110, R25, -INF , !P3 ;  /* 0xff800000196e7808 */ /* 0x000fe20005800000 */
[----:B------:R-:W-:Y:S01]  /*e680*/  HMMA.16816.F32.BF16 R8, R32, R106, R8 ;  /* 0x0000006a2008723c */ /* 0x000fe20000041808 */
[----:B------:R-:W-:Y:S02]  /*e690*/  FSEL R102, R27, -INF , !P0 ;  /* 0xff8000001b667808 */ /* 0x000fe40004000000 */
[----:B------:R-:W-:-:S02]  /*e6a0*/  FSEL R212, R20, -INF , !P4 ;  /* 0xff80000014d47808 */ /* 0x000fc40006000000 */
[-C--:B------:R-:W-:Y:S02]  /*e6b0*/  ISETP.GE.AND P1, PT, R40, R141.reuse, PT ;  /* 0x0000008d2800720c */ /* 0x080fe40003f26270 */
[CC--:B------:R-:W-:Y:S01]  /*e6c0*/  ISETP.GE.AND P6, PT, R41.reuse, R140.reuse, PT ;  /* 0x0000008c2900720c */ /* 0x0c0fe20003fc6270 */
[C---:B----4-:R-:W-:Y:S01]  /*e6d0*/  HMMA.16816.F32.BF16 R96, R32.reuse, R36, R96 ;  /* 0x000000242060723c */ /* 0x050fe20000041860 */
[-C--:B------:R-:W-:Y:S02]  /*e6e0*/  ISETP.GE.AND P3, PT, R41, R141.reuse, PT ;  /* 0x0000008d2900720c */ /* 0x080fe40003f66270 */
[C---:B------:R-:W-:Y:S02]  /*e6f0*/  ISETP.GE.AND P0, PT, R24.reuse, R140, PT ;  /* 0x0000008c1800720c */ /* 0x040fe40003f06270 */
[----:B------:R-:W-:Y:S02]  /*e700*/  ISETP.GE.AND P4, PT, R24, R141, PT ;  /* 0x0000008d1800720c */ /* 0x000fe40003f86270 */
[----:B------:R-:W1:Y:S01]  /*e710*/  LDSM.16.M88.4 R24, [R145+0x8000] ;  /* 0x008000009118783b */ /* 0x000e620000000200 */
[----:B------:R-:W-:Y:S01]  /*e720*/  IADD3 R20, R3, 0x20, RZ ;  /* 0x0000002003147810 */ /* 0x000fe20007ffe0ff */
[----:B------:R-:W-:Y:S01]  /*e730*/  HMMA.16816.F32.BF16 R92, R32, R38, R92 ;  /* 0x00000026205c723c */ /* 0x000fe2000004185c */
[----:B------:R-:W-:-:S02]  /*e740*/  FSEL R204, R22, -INF , !P1 ;  /* 0xff80000016cc7808 */ /* 0x000fc40004800000 */
[----:B------:R-:W-:Y:S02]  /*e750*/  FSEL R208, R21, -INF , !P6 ;  /* 0xff80000015d07808 */ /* 0x000fe40007000000 */
[----:B------:R-:W-:Y:S02]  /*e760*/  FSEL R202, R23, -INF , !P3 ;  /* 0xff80000017ca7808 */ /* 0x000fe40005800000 */
[----:B------:R-:W-:Y:S02]  /*e770*/  FSEL R210, R16, -INF , !P0 ;  /* 0xff80000010d27808 */ /* 0x000fe40004000000 */
[CC--:B------:R-:W-:Y:S02]  /*e780*/  ISETP.GE.AND P1, PT, R29.reuse, R140.reuse, PT ;  /* 0x0000008c1d00720c */ /* 0x0c0fe40003f26270 */
[----:B------:R-:W-:Y:S02]  /*e790*/  ISETP.GE.AND P6, PT, R29, R141, PT ;  /* 0x0000008d1d00720c */ /* 0x000fe40003fc6270 */
[----:B------:R-:W-:-:S02]  /*e7a0*/  ISETP.GE.AND P3, PT, R20, R140, PT ;  /* 0x0000008c1400720c */ /* 0x000fc40003f66270 */
[C---:B------:R-:W-:Y:S02]  /*e7b0*/  IADD3 R16, R3.reuse, 0x28, RZ ;  /* 0x0000002803107810 */ /* 0x040fe40007ffe0ff */
[----:B------:R-:W-:Y:S02]  /*e7c0*/  IADD3 R21, R3, 0x21, RZ ;  /* 0x0000002103157810 */ /* 0x000fe40007ffe0ff */
[----:B------:R-:W-:Y:S02]  /*e7d0*/  FSEL R104, R18, -INF , !P4 ;  /* 0xff80000012687808 */ /* 0x000fe40006000000 */
[----:B------:R-:W-:Y:S02]  /*e7e0*/  FSEL R206, R17, -INF , !P1 ;  /* 0xff80000011ce7808 */ /* 0x000fe40004800000 */
[----:B------:R-:W-:Y:S02]  /*e7f0*/  FSEL R106, R19, -INF , !P6 ;  /* 0xff800000136a7808 */ /* 0x000fe40007000000 */
[----:B------:R-:W-:-:S02]  /*e800*/  FSEL R194, R12, -INF , !P3 ;  /* 0xff8000000cc27808 */ /* 0x000fc40005800000 */
[-C--:B------:R-:W-:Y:S02]  /*e810*/  ISETP.GE.AND P0, PT, R20, R141.reuse, PT ;  /* 0x0000008d1400720c */ /* 0x080fe40003f06270 */
[CC--:B------:R-:W-:Y:S02]  /*e820*/  ISETP.GE.AND P4, PT, R21.reuse, R140.reuse, PT ;  /* 0x0000008c1500720c */ /* 0x0c0fe40003f86270 */
[-C--:B------:R-:W-:Y:S02]  /*e830*/  ISETP.GE.AND P1, PT, R21, R141.reuse, PT ;  /* 0x0000008d1500720c */ /* 0x080fe40003f26270 */
[C---:B------:R-:W-:Y:S02]  /*e840*/  ISETP.GE.AND P6, PT, R16.reuse, R140, PT ;  /* 0x0000008c1000720c */ /* 0x040fe40003fc6270 */
[----:B------:R-:W-:Y:S02]  /*e850*/  ISETP.GE.AND P3, PT, R16, R141, PT ;  /* 0x0000008d1000720c */ /* 0x000fe40003f66270 */
[C---:B------:R-:W-:Y:S01]  /*e860*/  IADD3 R20, R3.reuse, 0x29, RZ ;  /* 0x0000002903147810 */ /* 0x040fe20007ffe0ff */
[----:B------:R-:W2:Y:S01]  /*e870*/  LDSM.16.M88.4 R16, [R145+0x8400] ;  /* 0x008400009110783b */ /* 0x000ea20000000200 */
[----:B------:R-:W-:Y:S01]  /*e880*/  IADD3 R12, R3, 0x30, RZ ;  /* 0x00000030030c7810 */ /* 0x000fe20007ffe0ff */
[----:B-1----:R-:W-:Y:S01]  /*e890*/  HMMA.16816.F32.BF16 R88, R32, R24, R88 ;  /* 0x000000182058723c */ /* 0x002fe20000041858 */
[----:B------:R-:W-:-:S02]  /*e8a0*/  FSEL R196, R13, -INF , !P4 ;  /* 0xff8000000dc47808 */ /* 0x000fc40006000000 */
[----:B------:R-:W-:Y:S02]  /*e8b0*/  FSEL R192, R15, -INF , !P1 ;  /* 0xff8000000fc07808 */ /* 0x000fe40004800000 */
[----:B------:R-:W-:Y:S02]  /*e8c0*/  FSEL R198, R8, -INF , !P6 ;  /* 0xff80000008c67808 */ /* 0x000fe40007000000 */
[----:B------:R-:W-:Y:S01]  /*e8d0*/  FSEL R188, R14, -INF , !P0 ;  /* 0xff8000000ebc7808 */ /* 0x000fe20004000000 */
[----:B------:R-:W-:Y:S01]  /*e8e0*/  HMMA.16816.F32.BF16 R84, R32, R26, R84 ;  /* 0x0000001a2054723c */ /* 0x000fe20000041854 */
[----:B------:R-:W-:Y:S02]  /*e8f0*/  ISETP.GE.AND P4, PT, R20, R141, PT ;  /* 0x0000008d1400720c */ /* 0x000fe40003f86270 */
[----:B------:R-:W-:Y:S02]  /*e900*/  IADD3 R13, R3, 0x31, RZ ;  /* 0x00000031030d7810 */ /* 0x000fe40007ffe0ff */
[----:B------:R-:W-:-:S02]  /*e910*/  ISETP.GE.AND P1, PT, R12, R140, PT ;  /* 0x0000008c0c00720c */ /* 0x000fc40003f26270 */
[----:B------:R-:W-:Y:S02]  /*e920*/  IADD3 R8, R3, 0x38, RZ ;  /* 0x0000003803087810 */ /* 0x000fe40007ffe0ff */
[-C--:B------:R-:W-:Y:S02]  /*e930*/  ISETP.GE.AND P0, PT, R20, R140.reuse, PT ;  /* 0x0000008c1400720c */ /* 0x080fe40003f06270 */
[----:B------:R-:W-:Y:S02]  /*e940*/  FSEL R116, R10, -INF , !P3 ;  /* 0xff8000000a747808 */ /* 0x000fe40005800000 */
[----:B------:R-:W-:Y:S02]  /*e950*/  ISETP.GE.AND P6, PT, R12, R141, PT ;  /* 0x0000008d0c00720c */ /* 0x000fe40003fc6270 */
[----:B------:R-:W-:Y:S02]  /*e960*/  ISETP.GE.AND P3, PT, R13, R140, PT ;  /* 0x0000008c0d00720c */ /* 0x000fe40003f66270 */
[----:B------:R-:W-:-:S02]  /*e970*/  FSEL R190, R11, -INF , !P4 ;  /* 0xff8000000bbe7808 */ /* 0x000fc40006000000 */
[----:B------:R-:W-:Y:S02]  /*e980*/  FSEL R64, R96, -INF , !P1 ;  /* 0xff80000060407808 */ /* 0x000fe40004800000 */
[----:B------:R-:W-:Y:S02]  /*e990*/  FSEL R200, R9, -INF , !P0 ;  /* 0xff80000009c87808 */ /* 0x000fe40004000000 */
[----:B------:R-:W-:Y:S02]  /*e9a0*/  IADD3 R12, R3, 0x39, RZ ;  /* 0x00000039030c7810 */ /* 0x000fe40007ffe0ff */
[C---:B------:R-:W-:Y:S02]  /*e9b0*/  ISETP.GE.AND P4, PT, R8.reuse, R140, PT ;  /* 0x0000008c0800720c */ /* 0x040fe40003f86270 */
[----:B------:R-:W-:Y:S02]  /*e9c0*/  ISETP.GE.AND P1, PT, R8, R141, PT ;  /* 0x0000008d0800720c */ /* 0x000fe40003f26270 */
[----:B------:R-:W1:Y:S01]  /*e9d0*/  LDSM.16.M88.4 R8, [R145+0x8800] ;  /* 0x008800009108783b */ /* 0x000e620000000200 */
[----:B------:R-:W-:Y:S01]  /*e9e0*/  FSEL R66, R98, -INF , !P6 ;  /* 0xff80000062427808 */ /* 0x000fe20007000000 */
[----:B--2---:R-:W-:Y:S01]  /*e9f0*/  HMMA.16816.F32.BF16 R80, R32, R16, R80 ;  /* 0x000000102050723c */ /* 0x004fe20000041850 */
[----:B------:R-:W-:-:S02]  /*ea00*/  FSEL R182, R97, -INF , !P3 ;  /* 0xff80000061b67808 */ /* 0x000fc40005800000 */
[-C--:B------:R-:W-:Y:S02]  /*ea10*/  ISETP.GE.AND P0, PT, R13, R141.reuse, PT ;  /* 0x0000008d0d00720c */ /* 0x080fe40003f06270 */
[C---:B------:R-:W-:Y:S02]  /*ea20*/  ISETP.GE.AND P6, PT, R12.reuse, R140, PT ;  /* 0x0000008c0c00720c */ /* 0x040fe40003fc6270 */
[----:B------:R-:W-:Y:S01]  /*ea30*/  ISETP.GE.AND P3, PT, R12, R141, PT ;  /* 0x0000008d0c00720c */ /* 0x000fe20003f66270 */
[----:B------:R-:W-:Y:S01]  /*ea40*/  HMMA.16816.F32.BF16 R76, R32, R18, R76 ;  /* 0x00000012204c723c */ /* 0x000fe2000004184c */
[C---:B------:R-:W-:Y:S02]  /*ea50*/  IADD3 R12, R3.reuse, 0x40, RZ ;  /* 0x00000040030c7810 */ /* 0x040fe40007ffe0ff */
        /* <DEDUP_REMOVED lines=9> */
[----:B------:R-:W2:Y:S01]  /*eaf0*/  LDSM.16.M88.4 R12, [R145+0x8c00] ;  /* 0x008c0000910c783b */ /* 0x000ea20000000200 */
[----:B------:R-:W-:Y:S01]  /*eb00*/  IADD3 R20, R3, 0x48, RZ ;  /* 0x0000004803147810 */ /* 0x000fe20007ffe0ff */
[----:B------:R-:W-:-:S04]  /*eb10*/  DEPBAR.LE SB0, 0x0 ;  /* 0x000080000000791a */ /* 0x000fc80000000000 */
[----:B------:R-:W-:Y:S02]  /*eb20*/  IADD3 R16, R3, 0x49, RZ ;  /* 0x0000004903107810 */ /* 0x000fe40007ffe0ff */
[----:B------:R-:W-:Y:S01]  /*eb30*/  FSEL R178, R95, -INF , !P3 ;  /* 0xff8000005fb27808 */ /* 0x000fe20005800000 */
[C---:B-1----:R-:W-:Y:S01]  /*eb40*/  HMMA.16816.F32.BF16 R72, R32.reuse, R8, R72 ;  /* 0x000000082048723c */ /* 0x042fe20000041848 */
[----:B------:R-:W-:Y:S02]  /*eb50*/  FSEL R138, R88, -INF , !P0 ;  /* 0xff800000588a7808 */ /* 0x000fe40004000000 */
[----:B------:R-:W-:Y:S02]  /*eb60*/  FSEL R166, R90, -INF , !P4 ;  /* 0xff8000005aa67808 */ /* 0x000fe40006000000 */
[----:B------:R-:W-:Y:S02]  /*eb70*/  FSEL R174, R89, -INF , !P1 ;  /* 0xff80000059ae7808 */ /* 0x000fe40004800000 */
[C---:B------:R-:W-:Y:S01]  /*eb80*/  ISETP.GE.AND P3, PT, R20.reuse, R140, PT ;  /* 0x0000008c1400720c */ /* 0x040fe20003f66270 */
[----:B------:R-:W-:Y:S01]  /*eb90*/  HMMA.16816.F32.BF16 R68, R32, R10, R68 ;  /* 0x0000000a2044723c */ /* 0x000fe20000041844 */
        /* <DEDUP_REMOVED lines=10> */
[----:B------:R-:W-:Y:S01]  /*ec40*/  ISETP.GE.AND P0, PT, R17, R140, PT ;  /* 0x0000008c1100720c */ /* 0x000fe20003f06270 */
[----:B--2---:R-:W-:Y:S01]  /*ec50*/  HMMA.16816.F32.BF16 R56, R32, R12, R56 ;  /* 0x0000000c2038723c */ /* 0x004fe20000041838 */
[C---:B------:R-:W-:Y:S02]  /*ec60*/  IADD3 R16, R3.reuse, 0x58, RZ ;  /* 0x0000005803107810 */ /* 0x040fe40007ffe0ff */
[----:B------:R-:W-:-:S02]  /*ec70*/  IADD3 R8, R3, 0x59, RZ ;  /* 0x0000005903087810 */ /* 0x000fc40007ffe0ff */
[----:B------:R-:W-:Y:S02]  /*ec80*/  FSEL R136, R85, -INF , !P4 ;  /* 0xff80000055887808 */ /* 0x000fe40006000000 */
[----:B------:R-:W-:Y:S01]  /*ec90*/  FSEL R172, R87, -INF , !P1 ;  /* 0xff80000057ac7808 */ /* 0x000fe20004800000 */
[----:B------:R-:W-:Y:S01]  /*eca0*/  HMMA.16816.F32.BF16 R4, R32, R14, R4 ;  /* 0x0000000e2004723c */ /* 0x000fe20000041804 */
[----:B------:R-:W-:Y:S02]  /*ecb0*/  FSEL R124, R82, -INF , !P3 ;  /* 0xff800000527c7808 */ /* 0x000fe40005800000 */
[----:B------:R-:W-:Y:S01]  /*ecc0*/  FSEL R128, R81, -INF , !P0 ;  /* 0xff80000051807808 */ /* 0x000fe20004000000 */
[----:B------:R-:W-:Y:S01]  /*ecd0*/  BAR.SYNC.DEFER_BLOCKING 0x0 ;  /* 0x0000000000007b1d */ /* 0x000fe20000010000 */
[----:B------:R-:W-:Y:S02]  /*ece0*/  ISETP.GE.AND P4, PT, R17, R141, PT ;  /* 0x0000008d1100720c */ /* 0x000fe40003f86270 */
[----:B------:R-:W-:-:S02]  /*ecf0*/  ISETP.GE.AND P1, PT, R16, R140, PT ;  /* 0x0000008c1000720c */ /* 0x000fc40003f26270 */
        /* <DEDUP_REMOVED lines=12> */
[C---:B------:R-:W-:Y:S02]  /*edc0*/  IADD3 R8, R3.reuse, 0x70, RZ ;  /* 0x0000007003087810 */ /* 0x040fe40007ffe0ff */
[----:B------:R-:W-:Y:S02]  /*edd0*/  FSEL R48, R68, -INF , !P0 ;  /* 0xff80000044307808 */ /* 0x000fe40004000000 */
[----:B------:R-:W-:Y:S02]  /*ede0*/  FSEL R130, R80, -INF , !P6 ;  /* 0xff80000050827808 */ /* 0x000fe40007000000 */
[-C--:B------:R-:W-:Y:S02]  /*edf0*/  ISETP.GE.AND P0, PT, R8, R141.reuse, PT ;  /* 0x0000008d0800720c */ /* 0x080fe40003f06270 */
[----:B------:R-:W-:Y:S02]  /*ee00*/  ISETP.GE.AND P6, PT, R16, R141, PT ;  /* 0x0000008d1000720c */ /* 0x000fe40003fc6270 */
[----:B------:R-:W-:-:S02]  /*ee10*/  IADD3 R9, R3, 0x61, RZ ;  /* 0x0000006103097810 */ /* 0x000fc40007ffe0ff */
[----:B------:R-:W-:Y:S02]  /*ee20*/  FSEL R21, R58, -INF , !P0 ;  /* 0xff8000003a157808 */ /* 0x000fe40004000000 */
[----:B------:R-:W-:Y:S02]  /*ee30*/  FSEL R120, R78, -INF , !P6 ;  /* 0xff8000004e787808 */ /* 0x000fe40007000000 */
[----:B------:R-:W-:Y:S02]  /*ee40*/  FSEL R132, R77, -INF , !P3 ;  /* 0xff8000004d847808 */ /* 0x000fe40005800000 */
[-C--:B------:R-:W-:Y:S02]  /*ee50*/  ISETP.GE.AND P0, PT, R3, R140.reuse, PT ;  /* 0x0000008c0300720c */ /* 0x080fe40003f06270 */
[C---:B------:R-:W-:Y:S02]  /*ee60*/  ISETP.GE.AND P6, PT, R9.reuse, R140, PT ;  /* 0x0000008c0900720c */ /* 0x040fe40003fc6270 */
[----:B------:R-:W-:-:S02]  /*ee70*/  ISETP.GE.AND P3, PT, R9, R141, PT ;  /* 0x0000008d0900720c */ /* 0x000fc40003f66270 */
[----:B------:R-:W-:Y:S02]  /*ee80*/  IADD3 R9, R3, 0x69, RZ ;  /* 0x0000006903097810 */ /* 0x000fe40007ffe0ff */
[----:B------:R-:W-:Y:S02]  /*ee90*/  FSEL R28, R28, -INF , !P0 ;  /* 0xff8000001c1c7808 */ /* 0x000fe40004000000 */
[----:B------:R-:W-:Y:S02]  /*eea0*/  FSEL R45, R74, -INF , !P1 ;  /* 0xff8000004a2d7808 */ /* 0x000fe40004800000 */
[----:B------:R-:W-:Y:S02]  /*eeb0*/  FSEL R50, R73, -INF , !P6 ;  /* 0xff80000049327808 */ /* 0x000fe40007000000 */
[----:B------:R-:W-:Y:S02]  /*eec0*/  FSEL R44, R75, -INF , !P3 ;  /* 0xff8000004b2c7808 */ /* 0x000fe40005800000 */
[----:B------:R-:W-:-:S02]  /*eed0*/  ISETP.GT.AND P0, PT, R161, R150, PT ;  /* 0x00000096a100720c */ /* 0x000fc40003f04270 */
[CC--:B------:R-:W-:Y:S02]  /*eee0*/  ISETP.GE.AND P1, PT, R9.reuse, R140.reuse, PT ;  /* 0x0000008c0900720c */ /* 0x0c0fe40003f26270 */
[----:B------:R-:W-:Y:S02]  /*eef0*/  ISETP.GE.AND P6, PT, R9, R141, PT ;  /* 0x0000008d0900720c */ /* 0x000fe40003fc6270 */
[----:B------:R-:W-:Y:S02]  /*ef00*/  ISETP.GE.AND P3, PT, R8, R140, PT ;  /* 0x0000008c0800720c */ /* 0x000fe40003f66270 */
        /* <DEDUP_REMOVED lines=9> */
[-C--:B------:R-:W-:Y:S02]  /*efa0*/  ISETP.GE.AND P3, PT, R9, R141.reuse, PT ;  /* 0x0000008d0900720c */ /* 0x080fe40003f66270 */
[----:B------:R-:W-:Y:S02]  /*efb0*/  IADD3 R9, R3, 0x79, RZ ;  /* 0x0000007903097810 */ /* 0x000fe40007ffe0ff */
[----:B------:R-:W-:Y:S02]  /*efc0*/  FSEL R40, R57, -INF , !P4 ;  /* 0xff80000039287808 */ /* 0x000fe40006000000 */
[----:B------:R-:W-:Y:S02]  /*efd0*/  FSEL R20, R59, -INF , !P1 ;  /* 0xff8000003b147808 */ /* 0x000fe40004800000 */
[----:B------:R-:W-:Y:S02]  /*efe0*/  FSEL R8, R31, -INF , !P5 ;  /* 0xff8000001f087808 */ /* 0x000fe40006800000 */
[----:B------:R-:W-:Y:S01]  /*eff0*/  ISETP.GE.AND P4, PT, R3, R141, PT ;  /* 0x0000008d0300720c */ /* 0x000fe20003f86270 */
[----:B------:R-:W-:Y:S01]  /*f000*/  IMAD.IADD R3, R2, 0x1, R43 ;  /* 0x0000000102037824 */ /* 0x000fe200078e022b */
        /* <DEDUP_REMOVED lines=9> */
[----:B------:R-:W-:Y:S02]  /*f0a0*/  IABS R2, c[0x0][0x2d0] ;  /* 0x0000b40000027a13 */ /* 0x000fe40000000000 */
[----:B------:R-:W-:-:S02]  /*f0b0*/  IADD3 R10, R49, -0x80, RZ ;  /* 0xffffff80310a7810 */ /* 0x000fc40007ffe0ff */
[----:B------:R-:W1:Y:S01]  /*f0c0*/  I2F.RP R5, R2 ;  /* 0x0000000200057306 */ /* 0x000e620000209400 */
        /* <DEDUP_REMOVED lines=23> */
[----:B------:R-:W-:Y:S02]  /*f240*/  ISETP.GE.AND P1, PT, R10, RZ, PT ;  /* 0x000000ff0a00720c */ /* 0x000fe40003f26270 */
[-C--:B------:R-:W-:Y:S02]  /*f250*/  ISETP.GE.U32.AND P6, PT, R7, R2.reuse, PT ;  /* 0x000000020700720c */ /* 0x080fe40003fc6070 */
[----:B------:R-:W-:Y:S02]  /*f260*/  ISETP.GE.U32.AND P5, PT, R5, R2, PT ;  /* 0x000000020500720c */ /* 0x000fe40003fa6070 */
[----:B------:R-:W-:Y:S02]  /*f270*/  @!P3 IADD3 R9, R9, 0x1, RZ ;  /* 0x000000010909b810 */ /* 0x000fe40007ffe0ff */
[----:B------:R-:W-:-:S02]  /*f280*/  ISETP.NE.AND P3, PT, RZ, c[0x0][0x2d0], PT ;  /* 0x0000b400ff007a0c */ /* 0x000fc40003f65270 */
[----:B------:R-:W-:-:S05]  /*f290*/  LOP3.LUT R2, RZ, c[0x0][0x2d0], RZ, 0x33, !PT ;  /* 0x0000b400ff027a12 */ /* 0x000fca00078e33ff */
        /* <DEDUP_REMOVED lines=26> */
.L_x_2948:
[----:B------:R-:W-:-:S05]  /*f440*/  IMAD.MOV.U32 R7, RZ, RZ, c[0x0][0x198] ;  /* 0x00006600ff077624 */ /* 0x000fca00078e00ff */
[----:B------:R-:W-:-:S04]  /*f450*/  LEA R7, -R7, RZ, 0x7 ;  /* 0x000000ff07077211 */ /* 0x000fc800078e39ff */
[----:B------:R-:W-:Y:S02]  /*f460*/  SHF.R.S32.HI R5, RZ, 0x1f, R7 ;  /* 0x0000001fff057819 */ /* 0x000fe40000011407 */
.L_x_2949:
        /* <DEDUP_REMOVED lines=13> */
[----:B------:R-:W-:Y:S01]  /*f540*/  @!PT LDS RZ, [RZ] ;  /* 0x00000000fffff984 */ /* 0x000fe20000000800 */
[----:B------:R-:W-:Y:S01]  /*f550*/  @!PT LDS RZ, [RZ] ;  /* 0x00000000fffff984 */ /* 0x000fe20000000800 */
[----:B------:R-:W-:Y:S01]  /*f560*/  @!PT LDS RZ, [RZ] ;  /* 0x00000000fffff984 */ /* 0x000fe20000000800 */
[----:B------:R1:W-:Y:S01]  /*f570*/  LDGSTS.E.BYPASS.LTC128B.128 [R152+0x3000], [R156.64] ;  /* 0x030000009c987fae */ /* 0x0003e2000b901d46 */
[C---:B------:R-:W-:Y:S02]  /*f580*/  LEA R4, P1, R62.reuse, c[0x0][0x168], 0x1 ;  /* 0x00005a003e047a11 */ /* 0x040fe400078208ff */
[----:B------:R-:W-:Y:S01]  /*f590*/  IADD3.X R13, R157, UR5, RZ, P3, !PT ;  /* 0x000000059d0d7c10 */ /* 0x000fe20009ffe4ff */
[----:B------:R1:W-:Y:S01]  /*f5a0*/  LDGSTS.E.BYPASS.LTC128B.128 [R152+0x5000], [R6.64+0x40] ;  /* 0x0500004006987fae */ /* 0x0003e2000b901d46 */
[----:B------:R-:W-:Y:S02]  /*f5b0*/  LEA.HI.X R5, R62, c[0x0][0x16c], R61, 0x1, P1 ;  /* 0x00005b003e057a11 */ /* 0x000fe400008f0c3d */
[----:B------:R-:W-:Y:S01]  /*f5c0*/  IADD3 R16, P3, R12, UR9, RZ ;  /* 0x000000090c107c10 */ /* 0x000fe2000ff7e0ff */
[----:B------:R1:W-:Y:S01]  /*f5d0*/  LDGSTS.E.BYPASS.LTC128B.128 [R152+0x7000], [R6.64+0x80] ;  /* 0x0700008006987fae */ /* 0x0003e2000b901d46 */
[----:B------:R-:W-:-:S02]  /*f5e0*/  IADD3 R10, P1, R4, UR9, RZ ;  /* 0x00000009040a7c10 */ /* 0x000fc4000ff3e0ff */
[----:B------:R-:W-:Y:S01]  /*f5f0*/  IADD3.X R17, R13, UR5, RZ, P3, !PT ;  /* 0x000000050d117c10 */ /* 0x000fe20009ffe4ff */
[----:B------:R1:W-:Y:S01]  /*f600*/  LDGSTS.E.BYPASS.LTC128B.128 [R152+0x3800], [R12.64] ;  /* 0x038000000c987fae */ /* 0x0003e2000b901d46 */
[----:B------:R-:W-:Y:S02]  /*f610*/  IADD3.X R11, R5, UR5, RZ, P1, !PT ;  /* 0x00000005050b7c10 */ /* 0x000fe40008ffe4ff */
[----:B------:R-:W-:Y:S01]  /*f620*/  IADD3 R14, P3, R16, UR9, RZ ;  /* 0x00000009100e7c10 */ /* 0x000fe2000ff7e0ff */
[----:B------:R1:W-:Y:S01]  /*f630*/  LDGSTS.E.BYPASS.LTC128B.128 [R152+0x5800], [R4.64+0x40] ;  /* 0x0580004004987fae */ /* 0x0003e2000b901d46 */
[----:B------:R-:W-:Y:S02]  /*f640*/  IADD3 R18, P1, R10, UR9, RZ ;  /* 0x000000090a127c10 */ /* 0x000fe4000ff3e0ff */
[----:B------:R-:W-:Y:S01]  /*f650*/  IADD3.X R15, R17, UR5, RZ, P3, !PT ;  /* 0x00000005110f7c10 */ /* 0x000fe20009ffe4ff */
        /* <DEDUP_REMOVED lines=8> */
[----:B------:R-:W0:Y:S02]  /*f6e0*/  LDGDEPBAR ;  /* 0x00000000000079af */ /* 0x000e240000000000 */
.L_x_2947:
        /* <DEDUP_REMOVED lines=85> */
[----:B------:R-:W-:Y:S01]  /*fc40*/  LDSM.16.MT88.4 R4, [R144+0xd000] ;  /* 0x00d000009004783b */ /* 0x000fe20000004200 */
[----:B------:R-:W-:Y:S01]  /*fc50*/  MUFU.EX2 R59, R59 ;  /* 0x0000003b003b7308 */ /* 0x000fe20000000800 */
[C---:B------:R-:W-:Y:S01]  /*fc60*/  FSETP.NEU.FTZ.AND P1, PT, R0.reuse, -INF , PT ;  /* 0xff8000000000780b */ /* 0x040fe20003f3d000 */
[----:B------:R-:W-:Y:S01]  /*fc70*/  FMUL.FTZ R49, R0, c[0x0][0x23c] ;  /* 0x00008f0000317a20 */ /* 0x000fe20000410000 */
[----:B------:R-:W1:Y:S01]  /*fc80*/  LDSM.16.MT88.4 R108, [R144+0xb000] ;  /* 0x00b00000906c783b */ /* 0x000e620000004200 */
[----:B------:R-:W-:-:S02]  /*fc90*/  FFMA.FTZ R38, R212, c[0x0][0x23c], -R61 ;  /* 0x00008f00d4267a23 */ /* 0x000fc4000001083d */
[--C-:B------:R-:W-:Y:S01]  /*fca0*/  FFMA.FTZ R37, R208, c[0x0][0x23c], -R61.reuse ;  /* 0x00008f00d0257a23 */ /* 0x100fe2000001083d */
[----:B------:R-:W-:Y:S01]  /*fcb0*/  FSEL R49, R49, RZ, P1 ;  /* 0x000000ff31317208 */ /* 0x000fe20000800000 */
        /* <DEDUP_REMOVED lines=9> */
[--C-:B------:R-:W-:Y:S01]  /*fd50*/  FFMA.FTZ R34, R202, c[0x0][0x23c], -R49.reuse ;  /* 0x00008f00ca227a23 */ /* 0x100fe20000010831 */
[----:B------:R-:W3:Y:S01]  /*fd60*/  MUFU.EX2 R56, R56 ;  /* 0x0000003800387308 */ /* 0x000ee20000000800 */
        /* <DEDUP_REMOVED lines=13> */
[----:B------:R-:W-:Y:S02]  /*fe40*/  FFMA.FTZ R3, R190, c[0x0][0x23c], -R49 ;  /* 0x00008f00be037a23 */ /* 0x000fe40000010831 */
[----:B------:R-:W-:Y:S01]  /*fe50*/  MUFU.EX2 R62, R62 ;  /* 0x0000003e003e7308 */ /* 0x000fe20000000800 */
[----:B------:R-:W-:Y:S02]  /*fe60*/  FFMA.FTZ R116, R64, c[0x0][0x23c], -R61 ;  /* 0x00008f0040747a23 */ /* 0x000fe4000001083d */
[----:B------:R-:W-:Y:S02]  /*fe70*/  FFMA.FTZ R67, R118, c[0x0][0x23c], -R49 ;  /* 0x00008f0076437a23 */ /* 0x000fe40000010831 */
[--C-:B------:R-:W-:Y:S02]  /*fe80*/  FFMA.FTZ R65, R182, c[0x0][0x23c], -R61.reuse ;  /* 0x00008f00b6417a23 */ /* 0x100fe4000001083d */
[--C-:B------:R-:W-:Y:S01]  /*fe90*/  FFMA.FTZ R64, R184, c[0x0][0x23c], -R61.reuse ;  /* 0x00008f00b8407a23 */ /* 0x100fe2000001083d */
[----:B------:R-:W3:Y:S01]  /*fea0*/  MUFU.EX2 R39, R39 ;  /* 0x0000002700277308 */ /* 0x000ee20000000800 */
[----:B--2---:R-:W-:Y:S01]  /*feb0*/  F2FP.BF16.PACK_AB R101, R51, R60 ;  /* 0x0000003c3365723e */ /* 0x004fe200000010ff */
[----:B------:R-:W2:Y:S01]  /*fec0*/  LDSM.16.MT88.4 R8, [R144+0x9400] ;  /* 0x009400009008783b */ /* 0x000ea20000004200 */
[----:B------:R-:W-:-:S02]  /*fed0*/  FFMA.FTZ R63, R186, c[0x0][0x23c], -R61 ;  /* 0x00008f00ba3f7a23 */ /* 0x000fc4000001083d */
[--C-:B------:R-:W-:Y:S02]  /*fee0*/  FFMA.FTZ R66, R66, c[0x0][0x23c], -R49.reuse ;  /* 0x00008f0042427a23 */ /* 0x100fe40000010831 */
[--C-:B------:R-:W-:Y:S01]  /*fef0*/  FFMA.FTZ R118, R180, c[0x0][0x23c], -R49.reuse ;  /* 0x00008f00b4767a23 */ /* 0x100fe20000010831 */
[----:B------:R-:W-:Y:S01]  /*ff00*/  MUFU.EX2 R38, R38 ;  /* 0x0000002600267308 */ /* 0x000fe20000000800 */
[----:B------:R-:W-:Y:S02]  /*ff10*/  FFMA.FTZ R117, R178, c[0x0][0x23c], -R49 ;  /* 0x00008f00b2757a23 */ /* 0x000fe40000010831 */
[--C-:B------:R-:W-:Y:S02]  /*ff20*/  FFMA.FTZ R138, R138, c[0x0][0x23c], -R61.reuse ;  /* 0x00008f008a8a7a23 */ /* 0x100fe4000001083d */
        /* <DEDUP_REMOVED lines=8> */
[--C-:B------:R-:W-:Y:S01]  /*ffb0*/  FFMA.FTZ R164, R168, c[0x0][0x23c], -R49.reuse ;  /* 0x00008f00a8a47a23 */ /* 0x100fe20000010831 */
[----:B------:R-:W-:Y:S01]  /*ffc0*/  MUFU.EX2 R36, R36 ;  /* 0x0000002400247308 */ /* 0x000fe20000000800 */
[----:B------:R-:W-:Y:S02]  /*ffd0*/  FFMA.FTZ R123, R172, c[0x0][0x23c], -R49 ;  /* 0x00008f00ac7b7a23 */ /* 0x000fe40000010831 */
[----:B------:R-:W-:Y:S02]  /*ffe0*/  FFMA.FTZ R129, R130, c[0x0][0x23c], -R61 ;  /* 0x00008f0082817a23 */ /* 0x000fe4000001083d */
[----:B------:R-:W-:Y:S01]  /*fff0*/  FFMA.FTZ R133, R120, c[0x0][0x23c], -R49 ;  /* 0x00008f0078857a23 */ /* 0x000fe20000010831 */
        /* <DEDUP_REMOVED lines=13> */
[----:B------:R-:W-:Y:S01]  /*100d0*/  FFMA.FTZ R165, R46, c[0x0][0x23c], -R61 ;  /* 0x00008f002ea57a23 */ /* 0x000fe2000001083d */
[----:B------:R-:W4:Y:S01]  /*100e0*/  MUFU.EX2 R34, R34 ;  /* 0x0000002200227308 */ /* 0x000f220000000800 */
[----:B------:R-:W-:-:S02]  /*100f0*/  FFMA.FTZ R52, R23, c[0x0][0x23c], -R49 ;  /* 0x00008f0017347a23 */ /* 0x000fc40000010831 */
[----:B------:R-:W-:Y:S02]  /*10100*/  FFMA.FTZ R46, R21, c[0x0][0x23c], -R49 ;  /* 0x00008f00152e7a23 */ /* 0x000fe40000010831 */
[--C-:B------:R-:W-:Y:S01]  /*10110*/  FFMA.FTZ R135, R48, c[0x0][0x23c], -R61.reuse ;  /* 0x00008f0030877a23 */ /* 0x100fe2000001083d */
[C---:B-1----:R-:W-:Y:S01]  /*10120*/  HMMA.16816.F32.BF16 R88, R100.reuse, R108, RZ ;  /* 0x0000006c6458723c */ /* 0x042fe200000418ff */
[--C-:B------:R-:W-:Y:S01]  /*10130*/  FFMA.FTZ R50, R50, c[0x0][0x23c], -R61.reuse ;  /* 0x00008f0032327a23 */ /* 0x100fe2000001083d */
[----:B------:R-:W-:Y:S01]  /*10140*/  MUFU.EX2 R32, R32 ;  /* 0x0000002000207308 */ /* 0x000fe20000000800 */
[----:B------:R-:W-:Y:S02]  /*10150*/  FFMA.FTZ R48, R53, c[0x0][0x23c], -R61 ;  /* 0x00008f0035307a23 */ /* 0x000fe4000001083d */
[--C-:B------:R-:W-:Y:S02]  /*10160*/  FFMA.FTZ R45, R45, c[0x0][0x23c], -R49.reuse ;  /* 0x00008f002d2d7a23 */ /* 0x100fe40000010831 */
[----:B------:R-:W-:Y:S01]  /*10170*/  FFMA.FTZ R44, R44, c[0x0][0x23c], -R49 ;  /* 0x00008f002c2c7a23 */ /* 0x000fe20000010831 */
[----:B------:R-:W-:Y:S01]  /*10180*/  HMMA.16816.F32.BF16 R92, R100, R96, RZ ;  /* 0x00000060645c723c */ /* 0x000fe200000418ff */
[----:B------:R-:W-:Y:S01]  /*10190*/  FADD.FTZ R51, R60, R51 ;  /* 0x000000333c337221 */ /* 0x000fe20000010000 */
[----:B------:R-:W1:Y:S01]  /*101a0*/  MUFU.EX2 R29, R29 ;  /* 0x0000001d001d7308 */ /* 0x000e620000000800 */
[----:B------:R-:W-:-:S02]  /*101b0*/  FFMA.FTZ R53, R43, c[0x0][0x23c], -R49 ;  /* 0x00008f002b357a23 */ /* 0x000fc40000010831 */
[----:B------:R-:W-:-:S03]  /*101c0*/  FADD.FTZ R62, R62, R51 ;  /* 0x000000333e3e7221 */ /* 0x000fc60000010000 */
[C---:B------:R-:W-:Y:S01]  /*101d0*/  HMMA.16816.F32.BF16 R76, R100.reuse, R78, RZ ;  /* 0x0000004e644c723c */ /* 0x040fe200000418ff */
[----:B------:R-:W-:Y:S01]  /*101e0*/  FADD.FTZ R62, R39, R62 ;  /* 0x0000003e273e7221 */ /* 0x000fe20000010000 */
        /* <DEDUP_REMOVED lines=11> */
[----:B----4-:R-:W-:Y:S01]  /*102a0*/  F2FP.BF16.PACK_AB R5, R34, R35 ;  /* 0x000000232205723e */ /* 0x010fe200000010ff */
[----:B------:R-:W3:Y:S01]  /*102b0*/  MUFU.EX2 R25, R25 ;  /* 0x0000001900197308 */ /* 0x000ee20000000800 */
[----:B------:R-:W-:-:S04]  /*102c0*/  FADD.FTZ R35, R35, R62 ;  /* 0x0000003e23237221 */ /* 0x000fc80000010000 */
[----:B------:R-:W-:Y:S01]  /*102d0*/  F2FP.BF16.PACK_AB R6, R33, R36 ;  /* 0x000000242106723e */ /* 0x000fe200000010ff */
[----:B------:R-:W-:Y:S01]  /*102e0*/  FADD.FTZ R35, R34, R35 ;  /* 0x0000002322237221 */ /* 0x000fe20000010000 */
[----:B-1----:R-:W-:Y:S01]  /*102f0*/  F2FP.BF16.PACK_AB R7, R29, R32 ;  /* 0x000000201d07723e */ /* 0x002fe200000010ff */
[----:B------:R-:W-:Y:S02]  /*10300*/  MUFU.EX2 R26, R26 ;  /* 0x0000001a001a7308 */ /* 0x000fe40000000800 */
[----:B------:R-:W-:-:S04]  /*10310*/  FADD.FTZ R32, R32, R35 ;  /* 0x0000002320207221 */ /* 0x000fc80000010000 */
[C---:B------:R-:W-:Y:S01]  /*10320*/  HMMA.16816.F32.BF16 R112, R4.reuse, R12, R112 ;  /* 0x0000000c0470723c */ /* 0x040fe20000041870 */
[----:B------:R-:W-:Y:S01]  /*10330*/  FADD.FTZ R29, R29, R32 ;  /* 0x000000201d1d7221 */ /* 0x000fe20000010000 */
[----:B------:R-:W1:Y:S06]  /*10340*/  MUFU.EX2 R3, R3 ;  /* 0x0000000300037308 */ /* 0x000e6c0000000800 */
[C---:B------:R-:W-:Y:S01]  /*10350*/  HMMA.16816.F32.BF16 R68, R4.reuse, R14, R68 ;  /* 0x0000000e0444723c */ /* 0x040fe20000041844 */
[----:B------:R-:W4:Y:S01]  /*10360*/  LDSM.16.MT88.4 R12, [R146+0xb400] ;  /* 0x00b40000920c783b */ /* 0x000f220000004200 */
[----:B------:R-:W-:Y:S06]  /*10370*/  MUFU.EX2 R116, R116 ;  /* 0x0000007400747308 */ /* 0x000fec0000000800 */
[C---:B--2---:R-:W-:Y:S02]  /*10380*/  HMMA.16816.F32.BF16 R72, R4.reuse, R8, R72 ;  /* 0x000000080448723c */ /* 0x044fe40000041848 */
[----:B------:R-:W2:Y:S06]  /*10390*/  MUFU.EX2 R65, R65 ;  /* 0x0000004100417308 */ /* 0x000eac0000000800 */
[C---:B------:R-:W-:Y:S01]  /*103a0*/  HMMA.16816.F32.BF16 R76, R4.reuse, R10, R76 ;  /* 0x0000000a044c723c */ /* 0x040fe2000004184c */
[----:B------:R-:W1:Y:S01]  /*103b0*/  LDSM.16.MT88.4 R8, [R144+0xb400] ;  /* 0x00b400009008783b */ /* 0x000e620000004200 */
[----:B------:R-:W-:Y:S08]  /*103c0*/  MUFU.EX2 R64, R64 ;  /* 0x0000004000407308 */ /* 0x000ff00000000800 */
[----:B------:R-:W-:Y:S08]  /*103d0*/  MUFU.EX2 R63, R63 ;  /* 0x0000003f003f7308 */ /* 0x000ff00000000800 */
[----:B------:R-:W-:Y:S01]  /*103e0*/  MUFU.EX2 R66, R66 ;  /* 0x0000004200427308 */ /* 0x000fe20000000800 */
[C---:B----4-:R-:W-:Y:S07]  /*103f0*/  HMMA.16816.F32.BF16 R80, R4.reuse, R12, R80 ;  /* 0x0000000c0450723c */ /* 0x050fee0000041850 */
[----:B------:R-:W4:Y:S01]  /*10400*/  MUFU.EX2 R67, R67 ;  /* 0x0000004300437308 */ /* 0x000f220000000800 */
[C---:B------:R-:W-:Y:S01]  /*10410*/  HMMA.16816.F32.BF16 R84, R4.reuse, R14, R84 ;  /* 0x0000000e0454723c */ /* 0x040fe20000041854 */
[----:B------:R-:W2:Y:S06]  /*10420*/  LDSM.16.MT88.4 R12, [R146+0xd400] ;  /* 0x00d40000920c783b */ /* 0x000eac0000004200 */
[----:B------:R-:W-:Y:S01]  /*10430*/  MUFU.EX2 R118, R118 ;  /* 0x0000007600767308 */ /* 0x000fe20000000800 */
[C---:B-1----:R-:W-:Y:S07]  /*10440*/  HMMA.16816.F32.BF16 R88, R4.reuse, R8, R88 ;  /* 0x000000080458723c */ /* 0x042fee0000041858 */
[----:B------:R-:W1:Y:S01]  /*10450*/  MUFU.EX2 R117, R117 ;  /* 0x0000007500757308 */ /* 0x000e620000000800 */
[C---:B------:R-:W-:Y:S01]  /*10460*/  HMMA.16816.F32.BF16 R108, R4.reuse, R10, R108 ;  /* 0x0000000a046c723c */ /* 0x040fe2000004186c */
[----:B------:R-:W1:Y:S06]  /*10470*/  LDSM.16.MT88.4 R8, [R144+0xd400] ;  /* 0x00d400009008783b */ /* 0x000e6c0000004200 */
[----:B------:R-:W-:Y:S08]  /*10480*/  MUFU.EX2 R138, R138 ;  /* 0x0000008a008a7308 */ /* 0x000ff00000000800 */
[----:B------:R-:W1:Y:S08]  /*10490*/  MUFU.EX2 R121, R121 ;  /* 0x0000007900797308 */ /* 0x000e700000000800 */
[----:B------:R-:W-:Y:S01]  /*104a0*/  MUFU.EX2 R119, R119 ;  /* 0x0000007700777308 */ /* 0x000fe20000000800 */
[C---:B--2---:R-:W-:Y:S07]  /*104b0*/  HMMA.16816.F32.BF16 R92, R4.reuse, R12, R92 ;  /* 0x0000000c045c723c */ /* 0x044fee000004185c */
[----:B------:R-:W-:Y:S01]  /*104c0*/  MUFU.EX2 R136, R136 ;  /* 0x0000008800887308 */ /* 0x000fe20000000800 */
[C---:B------:R-:W-:Y:S01]  /*104d0*/  HMMA.16816.F32.BF16 R96, R4.reuse, R14, R96 ;  /* 0x0000000e0460723c */ /* 0x040fe20000041860 */
[----:B------:R-:W2:Y:S06]  /*104e0*/  LDSM.16.MT88.4 R12, [R146+0x9800] ;  /* 0x00980000920c783b */ /* 0x000eac0000004200 */
[----:B------:R-:W-:Y:S01]  /*104f0*/  MUFU.EX2 R166, R166 ;  /* 0x000000a600a67308 */ /* 0x000fe20000000800 */
[C---:B-1----:R-:W-:Y:S07]  /*10500*/  HMMA.16816.F32.BF16 R104, R4.reuse, R8, R104 ;  /* 0x000000080468723c */ /* 0x042fee0000041868 */
[----:B------:R-:W1:Y:S01]  /*10510*/  MUFU.EX2 R125, R125 ;  /* 0x0000007d007d7308 */ /* 0x000e620000000800 */
[----:B------:R-:W-:Y:S01]  /*10520*/  HMMA.16816.F32.BF16 R100, R4, R10, R100 ;  /* 0x0000000a0464723c */ /* 0x000fe20000041864 */
[----:B------:R-:W1:Y:S06]  /*10530*/  LDSM.16.MT88.4 R8, [R144+0x9800] ;  /* 0x009800009008783b */ /* 0x000e6c0000004200 */
[----:B------:R-:W-:Y:S01]  /*10540*/  MUFU.EX2 R164, R164 ;  /* 0x000000a400a47308 */ /* 0x000fe20000000800 */
[----:B-----5:R-:W-:-:S02]  /*10550*/  F2FP.BF16.PACK_AB R4, R28, R31 ;  /* 0x0000001f1c04723e */ /* 0x020fc400000010ff */
[----:B---3--:R-:W-:-:S05]  /*10560*/  F2FP.BF16.PACK_AB R5, R25, R30 ;  /* 0x0000001e1905723e */ /* 0x008fca00000010ff */
[----:B------:R-:W3:Y:S01]  /*10570*/  MUFU.EX2 R123, R123 ;  /* 0x0000007b007b7308 */ /* 0x000ee20000000800 */
[----:B------:R-:W-:Y:S01]  /*10580*/  F2FP.BF16.PACK_AB R6, R24, R27 ;  /* 0x0000001b1806723e */ /* 0x000fe200000010ff */
[----:B------:R-:W-:Y:S01]  /*10590*/  FADD.FTZ R30, R30, R29 ;  /* 0x0000001d1e1e7221 */ /* 0x000fe20000010000 */
[----:B------:R-:W-:-:S03]  /*105a0*/  F2FP.BF16.PACK_AB R7, R3, R26 ;  /* 0x0000001a0307723e */ /* 0x000fc600000010ff */
[----:B------:R-:W-:Y:S02]  /*105b0*/  FADD.FTZ R25, R25, R30 ;  /* 0x0000001e19197221 */ /* 0x000fe40000010000 */
[----:B------:R-:W-:Y:S02]  /*105c0*/  MUFU.EX2 R129, R129 ;  /* 0x0000008100817308 */ /* 0x000fe40000000800 */
[----:B------:R-:W-:Y:S01]  /*105d0*/  HMMA.16816.F32.BF16 R80, R4, R16, R80 ;  /* 0x000000100450723c */ /* 0x000fe20000041850 */
[----:B------:R-:W-:-:S04]  /*105e0*/  FADD.FTZ R26, R26, R25 ;  /* 0x000000191a1a7221 */ /* 0x000fc80000010000 */
[----:B------:R-:W-:Y:S01]  /*105f0*/  FADD.FTZ R3, R3, R26 ;  /* 0x0000001a03037221 */ /* 0x000fe20000010000 */
[----:B------:R-:W5:Y:S02]  /*10600*/  MUFU.EX2 R128, R128 ;  /* 0x0000008000807308 */ /* 0x000f640000000800 */
[C---:B--2---:R-:W-:Y:S06]  /*10610*/  HMMA.16816.F32.BF16 R112, R4.reuse, R12, R112 ;  /* 0x0000000c0470723c */ /* 0x044fec0000041870 */
[----:B------:R-:W-:Y:S02]  /*10620*/  MUFU.EX2 R130, R130 ;  /* 0x0000008200827308 */ /* 0x000fe40000000800 */
[C---:B------:R-:W-:Y:S01]  /*10630*/  HMMA.16816.F32.BF16 R68, R4.reuse, R14, R68 ;  /* 0x0000000e0444723c */ /* 0x040fe20000041844 */
[----:B------:R-:W2:Y:S05]  /*10640*/  LDSM.16.MT88.4 R12, [R144+0xb800] ;  /* 0x00b80000900c783b */ /* 0x000eaa0000004200 */
[----:B------:R-:W-:Y:S02]  /*10650*/  MUFU.EX2 R127, R127 ;  /* 0x0000007f007f7308 */ /* 0x000fe40000000800 */
[C---:B-1----:R-:W-:Y:S06]  /*10660*/  HMMA.16816.F32.BF16 R72, R4.reuse, R8, R72 ;  /* 0x000000080448723c */ /* 0x042fec0000041848 */
[----:B------:R-:W-:Y:S02]  /*10670*/  MUFU.EX2 R124, R124 ;  /* 0x0000007c007c7308 */ /* 0x000fe40000000800 */
[C---:B------:R-:W-:Y:S01]  /*10680*/  HMMA.16816.F32.BF16 R76, R4.reuse, R10, R76 ;  /* 0x0000000a044c723c */ /* 0x040fe2000004184c */
[----:B------:R-:W1:Y:S05]  /*10690*/  LDSM.16.MT88.4 R8, [R146+0xd800] ;  /* 0x00d800009208783b */ /* 0x000e6a0000004200 */
[----:B------:R-:W1:Y:S02]  /*106a0*/  MUFU.EX2 R131, R131 ;  /* 0x0000008300837308 */ /* 0x000e640000000800 */
[C---:B------:R-:W-:Y:S01]  /*106b0*/  HMMA.16816.F32.BF16 R84, R4.reuse, R18, R84 ;  /* 0x000000120454723c */ /* 0x040fe20000041854 */
[----:B------:R-:W-:Y:S05]  /*106c0*/  LDSM.16.MT88.4 R16, [R146+0x9c00] ;  /* 0x009c00009210783b */ /* 0x000fea0000004200 */
[----:B------:R-:W-:Y:S08]  /*106d0*/  MUFU.EX2 R133, R133 ;  /* 0x0000008500857308 */ /* 0x000ff00000000800 */
[----:B------:R-:W1:Y:S01]  /*106e0*/  MUFU.EX2 R120, R120 ;  /* 0x0000007800787308 */ /* 0x000e620000000800 */
[C---:B--2---:R-:W-:Y:S07]  /*106f0*/  HMMA.16816.F32.BF16 R88, R4.reuse, R12, R88 ;  /* 0x0000000c0458723c */ /* 0x044fee0000041858 */
[----:B------:R-:W-:Y:S01]  /*10700*/  MUFU.EX2 R137, R137 ;  /* 0x0000008900897308 */ /* 0x000fe20000000800 */
[C---:B------:R-:W-:Y:S01]  /*10710*/  HMMA.16816.F32.BF16 R108, R4.reuse, R14, R108 ;  /* 0x0000000e046c723c */ /* 0x040fe2000004186c */
[----:B------:R-:W2:Y:S06]  /*10720*/  LDSM.16.MT88.4 R12, [R144+0xd800] ;  /* 0x00d80000900c783b */ /* 0x000eac0000004200 */
[----:B------:R-:W2:Y:S01]  /*10730*/  MUFU.EX2 R50, R50 ;  /* 0x0000003200327308 */ /* 0x000ea20000000800 */
[C---:B-1----:R-:W-:Y:S07]  /*10740*/  HMMA.16816.F32.BF16 R92, R4.reuse, R8, R92 ;  /* 0x00000008045c723c */ /* 0x042fee000004185c */
[----:B------:R-:W-:Y:S01]  /*10750*/  MUFU.EX2 R135, R135 ;  /* 0x0000008700877308 */ /* 0x000fe20000000800 */
[C---:B------:R-:W-:Y:S01]  /*10760*/  HMMA.16816.F32.BF16 R96, R4.reuse, R10, R96 ;  /* 0x0000000a0460723c */ /* 0x040fe20000041860 */
[----:B------:R-:W1:Y:S06]  /*10770*/  LDSM.16.MT88.4 R8, [R146+0xbc00] ;  /* 0x00bc00009208783b */ /* 0x000e6c0000004200 */
[----:B------:R-:W-:Y:S08]  /*10780*/  MUFU.EX2 R48, R48 ;  /* 0x0000003000307308 */ /* 0x000ff00000000800 */
[----:B------:R-:W-:Y:S08]  /*10790*/  MUFU.EX2 R45, R45 ;  /* 0x0000002d002d7308 */ /* 0x000ff00000000800 */
[----:B------:R-:W1:Y:S01]  /*107a0*/  MUFU.EX2 R44, R44 ;  /* 0x0000002c002c7308 */ /* 0x000e620000000800 */
[C---:B--2---:R-:W-:Y:S07]  /*107b0*/  HMMA.16816.F32.BF16 R104, R4.reuse, R12, R104 ;  /* 0x0000000c0468723c */ /* 0x044fee0000041868 */
[----:B------:R-:W-:Y:S01]  /*107c0*/  MUFU.EX2 R52, R52 ;  /* 0x0000003400347308 */ /* 0x000fe20000000800 */
[----:B------:R-:W-:Y:S01]  /*107d0*/  HMMA.16816.F32.BF16 R100, R4, R14, R100 ;  /* 0x0000000e0464723c */ /* 0x000fe20000041864 */
[----:B------:R-:W2:Y:S06]  /*107e0*/  LDSM.16.MT88.4 R12, [R144+0x9c00] ;  /* 0x009c0000900c783b */ /* 0x000eac0000004200 */
[----:B------:R-:W-:Y:S01]  /*107f0*/  MUFU.EX2 R165, R165 ;  /* 0x000000a500a57308 */ /* 0x000fe20000000800 */
[----:B------:R-:W-:-:S02]  /*10800*/  F2FP.BF16.PACK_AB R4, R65, R116 ;  /* 0x000000744104723e */ /* 0x000fc400000010ff */
[----:B----4-:R-:W-:Y:S01]  /*10810*/  F2FP.BF16.PACK_AB R5, R67, R66 ;  /* 0x000000424305723e */ /* 0x010fe200000010ff */
[----:B------:R-:W-:Y:S01]  /*10820*/  FADD.FTZ R66, R66, R3 ;  /* 0x0000000342427221 */ /* 0x000fe20000010000 */
[----:B------:R-:W-:-:S03]  /*10830*/  F2FP.BF16.PACK_AB R6, R63, R64 ;  /* 0x000000403f06723e */ /* 0x000fc600000010ff */
[----:B------:R-:W-:Y:S01]  /*10840*/  MUFU.EX2 R46, R46 ;  /* 0x0000002e002e7308 */ /* 0x000fe20000000800 */
[----:B------:R-:W-:Y:S01]  /*10850*/  F2FP.BF16.PACK_AB R7, R117, R118 ;  /* 0x000000767507723e */ /* 0x000fe200000010ff */
[----:B------:R-:W-:-:S04]  /*10860*/  FADD.FTZ R67, R67, R66 ;  /* 0x0000004243437221 */ /* 0x000fc80000010000 */
[----:B------:R-:W-:Y:S02]  /*10870*/  FADD.FTZ R118, R118, R67 ;  /* 0x0000004376767221 */ /* 0x000fe40000010000 */
[----:B------:R-:W-:Y:S01]  /*10880*/  HMMA.16816.F32.BF16 R112, R4, R16, R112 ;  /* 0x000000100470723c */ /* 0x000fe20000041870 */
[----:B------:R-:W-:Y:S01]  /*10890*/  MUFU.EX2 R39, R53 ;  /* 0x0000003500277308 */ /* 0x000fe20000000800 */
[----:B------:R-:W-:-:S06]  /*108a0*/  FADD.FTZ R117, R117, R118 ;  /* 0x0000007675757221 */ /* 0x000fcc0000010000 */
[C---:B------:R-:W-:Y:S01]  /*108b0*/  HMMA.16816.F32.BF16 R68, R4.reuse, R18, R68 ;  /* 0x000000120444723c */ /* 0x040fe20000041844 */
[----:B------:R-:W4:Y:S07]  /*108c0*/  LDSM.16.MT88.4 R16, [R144+0xbc00] ;  /* 0x00bc00009010783b */ /* 0x000f2e0000004200 */
[C---:B-1----:R-:W-:Y:S08]  /*108d0*/  HMMA.16816.F32.BF16 R80, R4.reuse, R8, R80 ;  /* 0x000000080450723c */ /* 0x042ff00000041850 */
[C---:B--2---:R-:W-:Y:S08]  /*108e0*/  HMMA.16816.F32.BF16 R72, R4.reuse, R12, R72 ;  /* 0x0000000c0448723c */ /* 0x044ff00000041848 */
[C---:B------:R-:W-:Y:S01]  /*108f0*/  HMMA.16816.F32.BF16 R76, R4.reuse, R14, R76 ;  /* 0x0000000e044c723c */ /* 0x040fe2000004184c */
[----:B------:R-:W1:Y:S07]  /*10900*/  LDSM.16.MT88.4 R12, [R146+0xdc00] ;  /* 0x00dc0000920c783b */ /* 0x000e6e0000004200 */
[C---:B------:R-:W-:Y:S01]  /*10910*/  HMMA.16816.F32.BF16 R84, R4.reuse, R10, R84 ;  /* 0x0000000a0454723c */ /* 0x040fe20000041854 */
[----:B------:R-:W2:Y:S07]  /*10920*/  LDSM.16.MT88.4 R8, [R144+0xdc00] ;  /* 0x00dc00009008783b */ /* 0x000eae0000004200 */
[C---:B----4-:R-:W-:Y:S08]  /*10930*/  HMMA.16816.F32.BF16 R88, R4.reuse, R16, R88 ;  /* 0x000000100458723c */ /* 0x050ff00000041858 */
        /* <DEDUP_REMOVED lines=8> */
[----:B------:R-:W-:-:S02]  /*109c0*/  F2FP.BF16.PACK_AB R4, R121, R138 ;  /* 0x0000008a7904723e */ /* 0x000fc400000010ff */
[----:B------:R-:W-:Y:S01]  /*109d0*/  F2FP.BF16.PACK_AB R5, R125, R166 ;  /* 0x000000a67d05723e */ /* 0x000fe200000010ff */
[----:B------:R-:W-:Y:S01]  /*109e0*/  FADD.FTZ R166, R166, R117 ;  /* 0x00000075a6a67221 */ /* 0x000fe20000010000 */
[----:B------:R-:W-:Y:S02]  /*109f0*/  F2FP.BF16.PACK_AB R6, R136, R119 ;  /* 0x000000778806723e */ /* 0x000fe400000010ff */
[----:B---3--:R-:W-:Y:S01]  /*10a00*/  F2FP.BF16.PACK_AB R7, R123, R164 ;  /* 0x000000a47b07723e */ /* 0x008fe200000010ff */
[----:B------:R-:W-:-:S04]  /*10a10*/  FADD.FTZ R125, R125, R166 ;  /* 0x000000a67d7d7221 */ /* 0x000fc80000010000 */
[----:B------:R-:W-:-:S04]  /*10a20*/  FADD.FTZ R164, R164, R125 ;  /* 0x0000007da4a47221 */ /* 0x000fc80000010000 */
[----:B------:R-:W-:Y:S01]  /*10a30*/  FADD.FTZ R123, R123, R164 ;  /* 0x000000a47b7b7221 */ /* 0x000fe20000010000 */
        /* <DEDUP_REMOVED lines=18> */
[----:B-----5:R-:W-:-:S02]  /*10b60*/  F2FP.BF16.PACK_AB R4, R128, R129 ;  /* 0x000000818004723e */ /* 0x020fc400000010ff */
[----:B------:R-:W-:Y:S01]  /*10b70*/  F2FP.BF16.PACK_AB R5, R131, R124 ;  /* 0x0000007c8305723e */ /* 0x000fe200000010ff */
[----:B------:R-:W-:Y:S01]  /*10b80*/  FADD.FTZ R124, R124, R123 ;  /* 0x0000007b7c7c7221 */ /* 0x000fe20000010000 */
[----:B------:R-:W-:Y:S02]  /*10b90*/  F2FP.BF16.PACK_AB R6, R127, R130 ;  /* 0x000000827f06723e */ /* 0x000fe400000010ff */
[----:B------:R-:W-:Y:S01]  /*10ba0*/  F2FP.BF16.PACK_AB R7, R120, R133 ;  /* 0x000000857807723e */ /* 0x000fe200000010ff */
[----:B------:R-:W-:-:S04]  /*10bb0*/  FADD.FTZ R124, R131, R124 ;  /* 0x0000007c837c7221 */ /* 0x000fc80000010000 */
[----:B------:R-:W-:Y:S02]  /*10bc0*/  FADD.FTZ R133, R133, R124 ;  /* 0x0000007c85857221 */ /* 0x000fe40000010000 */
[----:B------:R-:W-:Y:S02]  /*10bd0*/  HMMA.16816.F32.BF16 R80, R4, R16, R80 ;  /* 0x000000100450723c */ /* 0x000fe40000041850 */
[----:B------:R-:W-:-:S06]  /*10be0*/  FADD.FTZ R120, R120, R133 ;  /* 0x0000008578787221 */ /* 0x000fcc0000010000 */
[C---:B-1----:R-:W-:Y:S08]  /*10bf0*/  HMMA.16816.F32.BF16 R112, R4.reuse, R12, R112 ;  /* 0x0000000c0470723c */ /* 0x042ff00000041870 */
[C---:B------:R-:W-:Y:S01]  /*10c00*/  HMMA.16816.F32.BF16 R68, R4.reuse, R14, R68 ;  /* 0x0000000e0444723c */ /* 0x040fe20000041844 */
[----:B------:R-:W1:Y:S07]  /*10c10*/  LDSM.16.MT88.4 R12, [R144+0xc400] ;  /* 0x00c40000900c783b */ /* 0x000e6e0000004200 */
[C---:B--2---:R-:W-:Y:S08]  /*10c20*/  HMMA.16816.F32.BF16 R72, R4.reuse, R8, R72 ;  /* 0x000000080448723c */ /* 0x044ff00000041848 */
[C---:B------:R-:W-:Y:S01]  /*10c30*/  HMMA.16816.F32.BF16 R76, R4.reuse, R10, R76 ;  /* 0x0000000a044c723c */ /* 0x040fe2000004184c */
[----:B------:R-:W2:Y:S07]  /*10c40*/  LDSM.16.MT88.4 R8, [R146+0xe400] ;  /* 0x00e400009208783b */ /* 0x000eae0000004200 */
        /* <DEDUP_REMOVED lines=8> */
[C---:B-1----:R-:W-:Y:S07]  /*10cd0*/  HMMA.16816.F32.BF16 R104, R4.reuse, R12, R104 ;  /* 0x0000000c0468723c */ /* 0x042fee0000041868 */
[----:B------:R-:W-:Y:S01]  /*10ce0*/  FADD.FTZ R12, R59, R58 ;  /* 0x0000003a3b0c7221 */ /* 0x000fe20000010000 */
[----:B------:R-:W-:Y:S01]  /*10cf0*/  HMMA.16816.F32.BF16 R100, R4, R14, R100 ;  /* 0x0000000e0464723c */ /* 0x000fe20000041864 */
[----:B------:R-:W-:-:S02]  /*10d00*/  FFMA.FTZ R58, R40, c[0x0][0x23c], -R61 ;  /* 0x00008f00283a7a23 */ /* 0x000fc4000001083d */
[--C-:B------:R-:W-:Y:S02]  /*10d10*/  FFMA.FTZ R59, R41, c[0x0][0x23c], -R61.reuse ;  /* 0x00008f00293b7a23 */ /* 0x100fe4000001083d */
[----:B------:R-:W-:Y:S01]  /*10d20*/  FFMA.FTZ R40, R47, c[0x0][0x23c], -R61 ;  /* 0x00008f002f287a23 */ /* 0x000fe2000001083d */
[----:B------:R1:W3:Y:S01]  /*10d30*/  MUFU.EX2 R41, R22 ;  /* 0x0000001600297308 */ /* 0x0002e20000000800 */
[----:B------:R-:W-:Y:S01]  /*10d40*/  FFMA.FTZ R47, R20, c[0x0][0x23c], -R49 ;  /* 0x00008f00142f7a23 */ /* 0x000fe20000010831 */
[----:B------:R-:W-:Y:S01]  /*10d50*/  F2FP.BF16.PACK_AB R4, R50, R137 ;  /* 0x000000893204723e */ /* 0x000fe200000010ff */
[----:B------:R-:W-:Y:S01]  /*10d60*/  FADD.FTZ R57, R57, R12 ;  /* 0x0000000c39397221 */ /* 0x000fe20000010000 */
[----:B------:R-:W-:Y:S01]  /*10d70*/  F2FP.BF16.PACK_AB R5, R44, R45 ;  /* 0x0000002d2c05723e */ /* 0x000fe200000010ff */
[----:B------:R-:W-:Y:S01]  /*10d80*/  LDSM.16.MT88.4 R12, [R144+0xc800] ;  /* 0x00c80000900c783b */ /* 0x000fe20000004200 */
[----:B------:R-:W-:Y:S01]  /*10d90*/  F2FP.BF16.PACK_AB R6, R48, R135 ;  /* 0x000000873006723e */ /* 0x000fe200000010ff */
[----:B------:R-:W-:Y:S01]  /*10da0*/  FADD.FTZ R51, R56, R57 ;  /* 0x0000003938337221 */ /* 0x000fe20000010000 */
[----:B------:R-:W-:Y:S01]  /*10db0*/  MUFU.EX2 R43, R59 ;  /* 0x0000003b002b7308 */ /* 0x000fe20000000800 */
[----:B------:R-:W-:-:S02]  /*10dc0*/  FFMA.FTZ R49, R42, c[0x0][0x23c], -R49 ;  /* 0x00008f002a317a23 */ /* 0x000fc40000010831 */
[----:B------:R-:W-:-:S04]  /*10dd0*/  FADD.FTZ R45, R45, R120 ;  /* 0x000000782d2d7221 */ /* 0x000fc80000010000 */
[----:B------:R-:W-:Y:S01]  /*10de0*/  FADD.FTZ R45, R44, R45 ;  /* 0x0000002d2c2d7221 */ /* 0x000fe20000010000 */
[----:B-1----:R-:W1:Y:S01]  /*10df0*/  LDSM.16.MT88.4 R20, [R144+0xa800] ;  /* 0x00a800009014783b */ /* 0x002e620000004200 */
[----:B---3--:R-:W-:Y:S01]  /*10e00*/  F2FP.BF16.PACK_AB R7, R41, R52 ;  /* 0x000000342907723e */ /* 0x008fe200000010ff */
[----:B------:R-:W3:Y:S01]  /*10e10*/  MUFU.EX2 R42, R58 ;  /* 0x0000003a002a7308 */ /* 0x000ee20000000800 */
[----:B------:R-:W-:-:S04]  /*10e20*/  FADD.FTZ R52, R52, R45 ;  /* 0x0000002d34347221 */ /* 0x000fc80000010000 */
[----:B------:R-:W-:Y:S01]  /*10e30*/  FADD.FTZ R41, R41, R52 ;  /* 0x0000003429297221 */ /* 0x000fe20000010000 */
[C---:B--2---:R-:W-:Y:S02]  /*10e40*/  HMMA.16816.F32.BF16 R112, R4.reuse, R8, R112 ;  /* 0x000000080470723c */ /* 0x044fe40000041870 */
[----:B------:R-:W-:Y:S06]  /*10e50*/  MUFU.EX2 R40, R40 ;  /* 0x0000002800287308 */ /* 0x000fec0000000800 */
[C---:B------:R-:W-:Y:S01]  /*10e60*/  HMMA.16816.F32.BF16 R68, R4.reuse, R10, R68 ;  /* 0x0000000a0444723c */ /* 0x040fe20000041844 */
[----:B------:R-:W2:Y:S01]  /*10e70*/  LDSM.16.MT88.4 R8, [R146+0xe800] ;  /* 0x00e800009208783b */ /* 0x000ea20000004200 */
[----:B------:R-:W4:Y:S06]  /*10e80*/  MUFU.EX2 R47, R47 ;  /* 0x0000002f002f7308 */ /* 0x000f2c0000000800 */
[C---:B------:R-:W-:Y:S08]  /*10e90*/  HMMA.16816.F32.BF16 R80, R4.reuse, R16, R80 ;  /* 0x000000100450723c */ /* 0x040ff00000041850 */
[C---:B------:R-:W-:Y:S01]  /*10ea0*/  HMMA.16816.F32.BF16 R84, R4.reuse, R18, R84 ;  /* 0x000000120454723c */ /* 0x040fe20000041854 */
[----:B------:R-:W-:Y:S07]  /*10eb0*/  LDSM.16.MT88.4 R16, [R146+0xac00] ;  /* 0x00ac00009210783b */ /* 0x000fee0000004200 */
[C---:B-1----:R-:W-:Y:S08]  /*10ec0*/  HMMA.16816.F32.BF16 R72, R4.reuse, R20, R72 ;  /* 0x000000140448723c */ /* 0x042ff00000041848 */
[C---:B------:R-:W-:Y:S01]  /*10ed0*/  HMMA.16816.F32.BF16 R76, R4.reuse, R22, R76 ;  /* 0x00000016044c723c */ /* 0x040fe2000004184c */
[----:B------:R-:W1:Y:S07]  /*10ee0*/  LDSM.16.MT88.4 R20, [R144+0xe800] ;  /* 0x00e800009014783b */ /* 0x000e6e0000004200 */
[C---:B------:R-:W-:Y:S08]  /*10ef0*/  HMMA.16816.F32.BF16 R88, R4.reuse, R12, R88 ;  /* 0x0000000c0458723c */ /* 0x040ff00000041858 */
[C---:B--2---:R-:W-:Y:S07]  /*10f00*/  HMMA.16816.F32.BF16 R92, R4.reuse, R8, R92 ;  /* 0x00000008045c723c */ /* 0x044fee000004185c */
[----:B------:R-:W-:Y:S01]  /*10f10*/  FADD.FTZ R8, R38, R51 ;  /* 0x0000003326087221 */ /* 0x000fe20000010000 */
[----:B------:R-:W-:Y:S01]  /*10f20*/  HMMA.16816.F32.BF16 R108, R4, R14, R108 ;  /* 0x0000000e046c723c */ /* 0x000fe2000004186c */
[----:B------:R-:W2:Y:S01]  /*10f30*/  LDSM.16.MT88.4 R12, [R144+0xac00] ;  /* 0x00ac0000900c783b */ /* 0x000ea20000004200 */
[----:B------:R-:W5:Y:S01]  /*10f40*/  MUFU.EX2 R38, R49 ;  /* 0x0000003100267308 */ /* 0x000f620000000800 */
[----:B------:R-:W-:-:S05]  /*10f50*/  FADD.FTZ R37, R37, R8 ;  /* 0x0000000825257221 */ /* 0x000fca0000010000 */
[C---:B------:R-:W-:Y:S01]  /*10f60*/  HMMA.16816.F32.BF16 R96, R4.reuse, R10, R96 ;  /* 0x0000000a0460723c */ /* 0x040fe20000041860 */
[----:B------:R-:W2:Y:S07]  /*10f70*/  LDSM.16.MT88.4 R8, [R146+0xcc00] ;  /* 0x00cc00009208783b */ /* 0x000eae0000004200 */
[C---:B-1----:R-:W-:Y:S07]  /*10f80*/  HMMA.16816.F32.BF16 R104, R4.reuse, R20, R104 ;  /* 0x000000140468723c */ /* 0x042fee0000041868 */
[----:B------:R-:W-:Y:S01]  /*10f90*/  FADD.FTZ R20, R36, R37 ;  /* 0x0000002524147221 */ /* 0x000fe20000010000 */
[----:B------:R-:W-:Y:S03]  /*10fa0*/  HMMA.16816.F32.BF16 R100, R4, R22, R100 ;  /* 0x000000160464723c */ /* 0x000fe60000041864 */
[----:B------:R-:W-:-:S04]  /*10fb0*/  FADD.FTZ R20, R33, R20 ;  /* 0x0000001421147221 */ /* 0x000fc80000010000 */
[----:B------:R-:W-:Y:S01]  /*10fc0*/  FADD.FTZ R31, R31, R20 ;  /* 0x000000141f1f7221 */ /* 0x000fe20000010000 */
[----:B---3--:R-:W-:Y:S02]  /*10fd0*/  F2FP.BF16.PACK_AB R4, R42, R43 ;  /* 0x0000002b2a04723e */ /* 0x008fe400000010ff */
        /* <DEDUP_REMOVED lines=34> */
[----:B------:R-:W-:Y:S03]  /*11200*/  HMMA.16816.F32.BF16 R108, R4, R18, R108 ;  /* 0x00000012046c723c */ /* 0x000fe6000004186c */
        /* <DEDUP_REMOVED lines=8> */
[C---:B---3--:R-:W-:Y:S08]  /*11290*/  HMMA.16816.F32.BF16 R104, R4.reuse, R8, R104 ;  /* 0x000000080468723c */ /* 0x048ff00000041868 */
[----:B------:R-:W-:Y:S01]  /*112a0*/  HMMA.16816.F32.BF16 R100, R4, R10, R100 ;  /* 0x0000000a0464723c */ /* 0x000fe20000041864 */
[----:B------:R-:W-:Y:S06]  /*112b0*/  @!UPT UIADD3 URZ, URZ, URZ, URZ ;  /* 0x0000003f3f3ff290 */ /* 0x000fec000fffe03f */
[----:B------:R-:W-:Y:S11]  /*112c0*/  @!P0 BRA `(.L_x_2950) ;  /* 0x00003fe000008947 */ /* 0x000ff60003800000 */
        /* <DEDUP_REMOVED lines=62> */
.L_x_2951:
[----:B------:R-:W-:-:S05]  /*116b0*/  IMAD.MOV.U32 R6, RZ, RZ, c[0x0][0x1a0] ;  /* 0x00006800ff067624 */ /* 0x000fca00078e00ff */
[----:B------:R-:W-:-:S04]  /*116c0*/  LEA R6, -R6, RZ, 0x7 ;  /* 0x000000ff06067211 */ /* 0x000fc800078e39ff */
[----:B------:R-:W-:Y:S02]  /*116d0*/  SHF.R.S32.HI R4, RZ, 0x1f, R6 ;  /* 0x0000001fff047819 */ /* 0x000fe40000011406 */
.L_x_2952:
[----:B------:R-:W-:Y:S01]  /*116e0*/  IMAD.MOV.U32 R3, RZ, RZ, c[0x0][0x1a0] ;  /* 0x00006800ff037624 */ /* 0x000fe200078e00ff */
[C---:B------:R-:W-:Y:S01]  /*116f0*/  LEA R158, P0, R6.reuse, R158, 0x1 ;  /* 0x0000009e069e7211 */ /* 0x040fe200078008ff */
[----:B------:R-:W-:Y:S01]  /*11700*/  IMAD.MOV.U32 R8, RZ, RZ, 0x6 ;  /* 0x00000006ff087424 */ /* 0x000fe200078e00ff */
[C---:B------:R-:W-:Y:S01]  /*11710*/  IADD3 R5, P3, R6.reuse, R162, RZ ;  /* 0x000000a206057210 */ /* 0x040fe20007f7e0ff */
[----:B------:R-:W-:Y:S01]  /*11720*/  IMAD R142, R161, 0x80, R142 ;  /* 0x00000080a18e7824 */ /* 0x000fe200078e028e */
[----:B------:R-:W-:Y:S02]  /*11730*/  LEA R7, P1, R3, R6, 0x5 ;  /* 0x0000000603077211 */ /* 0x000fe400078228ff */
[----:B------:R-:W-:Y:S01]  /*11740*/  LEA.HI.X R159, R6, R159, R4, 0x1, P0 ;  /* 0x0000009f069f7211 */ /* 0x000fe200000f0c04 */
[----:B------:R-:W-:Y:S01]  /*11750*/  IMAD.MOV.U32 R6, RZ, RZ, c[0x0][0x1a4] ;  /* 0x00006900ff067624 */ /* 0x000fe200078e00ff */
[----:B------:R-:W-:Y:S01]  /*11760*/  IADD3 R162, P0, R7, R162, RZ ;  /* 0x000000a207a27210 */ /* 0x000fe20007f1e0ff */
[----:B------:R-:W-:Y:S01]  /*11770*/  IMAD.X R10, R4, 0x1, R54, P3 ;  /* 0x00000001040a7824 */ /* 0x000fe200018e0636 */
[C---:B------:R-:W-:Y:S01]  /*11780*/  SHF.L.U64.HI R8, R3.reuse, R8, c[0x0][0x1a4] ;  /* 0x0000690003087619 */ /* 0x040fe20000010208 */
[----:B------:R-:W-:Y:S01]  /*11790*/  @!PT LDS RZ, [RZ] ;  /* 0x00000000fffff984 */ /* 0x000fe20000000800 */
[----:B------:R-:W-:Y:S01]  /*117a0*/  @!PT LDS RZ, [RZ] ;  /* 0x00000000fffff984 */ /* 0x000fe20000000800 */
[----:B------:R-:W-:Y:S01]  /*117b0*/  @!PT LDS RZ, [RZ] ;  /* 0x00000000fffff984 */ /* 0x000fe20000000800 */
[----:B------:R1:W-:Y:S01]  /*117c0*/  LDGSTS.E.BYPASS.LTC128B.128 [R152+0x9000], [R158.64] ;  /* 0x090000009e987fae */ /* 0x0003e2000b901d46 */
[C---:B------:R-:W-:Y:S01]  /*117d0*/  LEA.HI.X R7, R3.reuse, R4, R6, 0x5, P1 ;  /* 0x0000000403077211 */ /* 0x040fe200008f2c06 */
[----:B------:R-:W-:Y:S01]  /*117e0*/  IMAD.SHL.U32 R3, R3, 0x40, RZ ;  /* 0x0000004003037824 */ /* 0x000fe200078e00ff */
[----:B------:R-:W-:-:S02]  /*117f0*/  LEA R12, P3, R5, c[0x0][0x170], 0x1 ;  /* 0x00005c00050c7a11 */ /* 0x000fc400078608ff */
[----:B------:R-:W-:Y:S01]  /*11800*/  ISETP.GE.AND P4, PT, R142, R140, PT ;  /* 0x0000008c8e00720c */ /* 0x000fe20003f86270 */
[----:B------:R-:W-:Y:S01]  /*11810*/  IMAD.X R7, R7, 0x1, R54, P0 ;  /* 0x0000000107077824 */ /* 0x000fe200000e0636 */
[C---:B------:R-:W-:Y:S02]  /*11820*/  LEA R4, P0, R162.reuse, c[0x0][0x170], 0x1 ;  /* 0x00005c00a2047a11 */ /* 0x040fe400078008ff */
[----:B------:R-:W-:Y:S02]  /*11830*/  IADD3 R6, P1, R3, R158, RZ ;  /* 0x0000009e03067210 */ /* 0x000fe40007f3e0ff */
[----:B------:R-:W-:Y:S02]  /*11840*/  LEA.HI.X R13, R5, c[0x0][0x174], R10, 0x1, P3 ;  /* 0x00005d00050d7a11 */ /* 0x000fe400018f0c0a */
[----:B------:R-:W-:Y:S01]  /*11850*/  LEA.HI.X R5, R162, c[0x0][0x174], R7, 0x1, P0 ;  /* 0x00005d00a2057a11 */ /* 0x000fe200000f0c07 */
[----:B------:R-:W-:Y:S01]  /*11860*/  IMAD.X R7, R8, 0x1, R159, P1 ;  /* 0x0000000108077824 */ /* 0x000fe200008e069f */
[-C--:B------:R-:W-:Y:S01]  /*11870*/  IADD3 R10, P0, R6, R3.reuse, RZ ;  /* 0x00000003060a7210 */ /* 0x080fe20007f1e0ff */
[----:B------:R2:W-:Y:S01]  /*11880*/  LDGSTS.E.BYPASS.LTC128B.128 [R152+0xb000], [R12.64+0x40] ;  /* 0x0b0000400c987fae */ /* 0x0005e2000b901d46 */
[----:B------:R-:W-:-:S02]  /*11890*/  IADD3 R20, P3, R4, R3, RZ ;  /* 0x0000000304147210 */ /* 0x000fc40007f7e0ff */
[-C--:B------:R-:W-:Y:S01]  /*118a0*/  IADD3 R14, P1, R10, R3.reuse, RZ ;  /* 0x000000030a0e7210 */ /* 0x080fe20007f3e0ff */
[--C-:B------:R-:W-:Y:S01]  /*118b0*/  IMAD.X R11, R7, 0x1, R8.reuse, P0 ;  /* 0x00000001070b7824 */ /* 0x100fe200000e0608 */
[----:B------:R-:W-:Y:S01]  /*118c0*/  IADD3 R24, P0, R20, R3, RZ ;  /* 0x0000000314187210 */ /* 0x000fe20007f1e0ff */
[--C-:B------:R-:W-:Y:S01]  /*118d0*/  IMAD.X R21, R5, 0x1, R8.reuse, P3 ;  /* 0x0000000105157824 */ /* 0x100fe200018e0608 */
[----:B------:R2:W-:Y:S01]  /*118e0*/  LDGSTS.E.BYPASS.LTC128B.128 [R152+0xd000], [R12.64+0x80] ;  /* 0x0d0000800c987fae */ /* 0x0005e2000b901d46 */
[--C-:B------:R-:W-:Y:S01]  /*118f0*/  IMAD.X R15, R11, 0x1, R8.reuse, P1 ;  /* 0x000000010b0f7824 */ /* 0x100fe200008e0608 */
[----:B------:R-:W-:Y:S01]  /*11900*/  IADD3 R3, R142, 0x1, RZ ;  /* 0x000000018e037810 */ /* 0x000fe20007ffe0ff */
[----:B------:R-:W-:Y:S01]  /*11910*/  IMAD.X R25, R21, 0x1, R8, P0 ;  /* 0x0000000115197824 */ /* 0x000fe200000e0608 */
[----:B------:R3:W-:Y:S02]  /*11920*/  LDGSTS.E.BYPASS.LTC128B.128 [R152+0x9800], [R6.64] ;  /* 0x0980000006987fae */ /* 0x0007e4000b901d46 */
[----:B------:R-:W-:-:S02]  /*11930*/  ISETP.GE.AND P1, PT, R3, R140, PT ;  /* 0x0000008c0300720c */ /* 0x000fc40003f26270 */
[----:B------:R3:W-:Y:S01]  /*11940*/  LDGSTS.E.BYPASS.LTC128B.128 [R152+0xb800], [R4.64+0x40] ;  /* 0x0b80004004987fae */ /* 0x0007e2000b901d46 */
[-C--:B------:R-:W-:Y:S02]  /*11950*/  ISETP.GE.AND P0, PT, R3, R141.reuse, PT ;  /* 0x0000008d0300720c */ /* 0x080fe40003f06270 */
[----:B------:R-:W-:Y:S01]  /*11960*/  IADD3 R3, R142, 0x8, RZ ;  /* 0x000000088e037810 */ /* 0x000fe20007ffe0ff */
[----:B------:R3:W-:Y:S03]  /*11970*/  LDGSTS.E.BYPASS.LTC128B.128 [R152+0xd800], [R4.64+0x80] ;  /* 0x0d80008004987fae */ /* 0x0007e6000b901d46 */
[C---:B------:R-:W-:Y:S01]  /*11980*/  ISETP.GE.AND P3, PT, R3.reuse, R140, PT ;  /* 0x0000008c0300720c */ /* 0x040fe20003f66270 */
[----:B------:R4:W-:Y:S01]  /*11990*/  LDGSTS.E.BYPASS.LTC128B.128 [R152+0xa000], [R10.64] ;  /* 0x0a0000000a987fae */ /* 0x0009e2000b901d46 */
[----:B------:R-:W-:-:S03]  /*119a0*/  ISETP.GE.AND P6, PT, R3, R141, PT ;  /* 0x0000008d0300720c */ /* 0x000fc60003fc6270 */
[----:B------:R5:W-:Y:S04]  /*119b0*/  LDGSTS.E.BYPASS.LTC128B.128 [R152+0xc000], [R20.64+0x40] ;  /* 0x0c00004014987fae */ /* 0x000be8000b901d46 */
[----:B------:R5:W-:Y:S04]  /*119c0*/  LDGSTS.E.BYPASS.LTC128B.128 [R152+0xe000], [R20.64+0x80] ;  /* 0x0e00008014987fae */ /* 0x000be8000b901d46 */
[----:B------:R2:W-:Y:S04]  /*119d0*/  LDGSTS.E.BYPASS.LTC128B.128 [R152+0xa800], [R14.64] ;  /* 0x0a8000000e987fae */ /* 0x0005e8000b901d46 */
[----:B------:R1:W-:Y:S04]  /*119e0*/  LDGSTS.E.BYPASS.LTC128B.128 [R152+0xc800], [R24.64+0x40] ;  /* 0x0c80004018987fae */ /* 0x0003e8000b901d46 */
[----:B------:R1:W-:Y:S04]  /*119f0*/  LDGSTS.E.BYPASS.LTC128B.128 [R152+0xe800], [R24.64+0x80] ;  /* 0x0e80008018987fae */ /* 0x0003e8000b901d46 */
[----:B------:R-:W-:Y:S04]  /*11a00*/  LDSM.16.M88.4 R132, [R149] ;  /* 0x000000009584783b */ /* 0x000fe80000000200 */
[----:B------:R-:W1:Y:S04]  /*11a10*/  LDSM.16.M88.4 R36, [R148+0x3000] ;  /* 0x003000009424783b */ /* 0x000e680000000200 */
[----:B------:R-:W1:Y:S04]  /*11a20*/  LDSM.16.M88.4 R28, [R148+0x3400] ;  /* 0x00340000941c783b */ /* 0x000e680000000200 */
[----:B------:R-:W-:Y:S04]  /*11a30*/  LDSM.16.M88.4 R128, [R147] ;  /* 0x000000009380783b */ /* 0x000fe80000000200 */
[----:B------:R-:W1:Y:S04]  /*11a40*/  LDSM.16.M88.4 R16, [R145+0x3000] ;  /* 0x003000009110783b */ /* 0x000e680000000200 */
[----:B----4-:R-:W4:Y:S04]  /*11a50*/  LDSM.16.M88.4 R8, [R145+0x3400] ;  /* 0x003400009108783b */ /* 0x010f280000000200 */
[----:B-----5:R-:W5:Y:S04]  /*11a60*/  LDSM.16.M88.4 R20, [R148+0x3800] ;  /* 0x003800009414783b */ /* 0x020f680000000200 */
        /* <DEDUP_REMOVED lines=10> */
[C---:B------:R-:W-:Y:S03]  /*11b10*/  HMMA.16816.F32.BF16 R36, R132.reuse, R38, RZ ;  /* 0x000000268424723c */ /* 0x040fe600000418ff */
[----:B------:R-:W1:Y:S04]  /*11b20*/  LDSM.16.M88.4 R64, [R148+0x5400] ;  /* 0x005400009440783b */ /* 0x000e680000000200 */
[----:B------:R-:W-:Y:S01]  /*11b30*/  LDSM.16.M88.4 R120, [R145+0x4400] ;  /* 0x004400009178783b */ /* 0x000fe20000000200 */
[----:B------:R-:W-:Y:S03]  /*11b40*/  HMMA.16816.F32.BF16 R28, R132, R30, RZ ;  /* 0x0000001e841c723c */ /* 0x000fe600000418ff */
[----:B------:R-:W-:Y:S04]  /*11b50*/  LDSM.16.M88.4 R136, [R148+0x4800] ;  /* 0x004800009488783b */ /* 0x000fe80000000200 */
[----:B------:R-:W0:Y:S01]  /*11b60*/  LDGDEPBAR ;  /* 0x00000000000079af */ /* 0x000e220000000000 */
[C---:B------:R-:W-:Y:S08]  /*11b70*/  HMMA.16816.F32.BF16 R40, R128.reuse, R16, R40 ;  /* 0x000000108028723c */ /* 0x040ff00000041828 */
[C---:B------:R-:W-:Y:S08]  /*11b80*/  HMMA.16816.F32.BF16 R36, R128.reuse, R18, R36 ;  /* 0x000000128024723c */ /* 0x040ff00000041824 */
[C---:B----4-:R-:W-:Y:S08]  /*11b90*/  HMMA.16816.F32.BF16 R32, R128.reuse, R8, R32 ;  /* 0x000000088020723c */ /* 0x050ff00000041820 */
[----:B------:R-:W-:Y:S08]  /*11ba0*/  HMMA.16816.F32.BF16 R28, R128, R10, R28 ;  /* 0x0000000a801c723c */ /* 0x000ff0000004181c */
[C---:B-----5:R-:W-:Y:S08]  /*11bb0*/  HMMA.16816.F32.BF16 R24, R132.reuse, R20, RZ ;  /* 0x000000148418723c */ /* 0x060ff000000418ff */
[C---:B--2---:R-:W-:Y:S08]  /*11bc0*/  HMMA.16816.F32.BF16 R16, R132.reuse, R12, RZ ;  /* 0x0000000c8410723c */ /* 0x044ff000000418ff */
[C---:B---3--:R-:W-:Y:S08]  /*11bd0*/  HMMA.16816.F32.BF16 R8, R132.reuse, R4, RZ ;  /* 0x000000048408723c */ /* 0x048ff000000418ff */
[C---:B------:R-:W-:Y:S08]  /*11be0*/  HMMA.16816.F32.BF16 R20, R132.reuse, R22, RZ ;  /* 0x000000168414723c */ /* 0x040ff000000418ff */
[C---:B------:R-:W-:Y:S08]  /*11bf0*/  HMMA.16816.F32.BF16 R12, R132.reuse, R14, RZ ;  /* 0x0000000e840c723c */ /* 0x040ff000000418ff */
[----:B------:R-:W-:Y:S08]  /*11c00*/  HMMA.16816.F32.BF16 R4, R132, R6, RZ ;  /* 0x000000068404723c */ /* 0x000ff000000418ff */
[C---:B------:R-:W-:Y:S08]  /*11c10*/  HMMA.16816.F32.BF16 R24, R128.reuse, R60, R24 ;  /* 0x0000003c8018723c */ /* 0x040ff00000041818 */
        /* <DEDUP_REMOVED lines=8> */
[C---:B------:R-:W-:Y:S08]  /*11ca0*/  HMMA.16816.F32.BF16 R40, R116.reuse, R44, R40 ;  /* 0x0000002c7428723c */ /* 0x040ff00000041828 */
[----:B------:R-:W-:Y:S08]  /*11cb0*/  HMMA.16816.F32.BF16 R36, R116, R46, R36 ;  /* 0x0000002e7424723c */ /* 0x000ff00000041824 */
[C---:B------:R-:W-:Y:S08]  /*11cc0*/  HMMA.16816.F32.BF16 R48, R132.reuse, R124, RZ ;  /* 0x0000007c8430723c */ /* 0x040ff000000418ff */
[----:B------:R-:W-:Y:S01]  /*11cd0*/  HMMA.16816.F32.BF16 R44, R132, R126, RZ ;  /* 0x0000007e842c723c */ /* 0x000fe200000418ff */
[----:B------:R-:W-:Y:S07]  /*11ce0*/  LDSM.16.M88.4 R124, [R148+0x6400] ;  /* 0x00640000947c783b */ /* 0x000fee0000000200 */
        /* <DEDUP_REMOVED lines=9> */
[C---:B-1----:R-:W-:Y:S08]  /*11d80*/  HMMA.16816.F32.BF16 R8, R116.reuse, R52, R8 ;  /* 0x000000347408723c */ /* 0x042ff00000041808 */
[----:B------:R-:W-:Y:S01]  /*11d90*/  HMMA.16816.F32.BF16 R4, R116, R54, R4 ;  /* 0x000000367404723c */ /* 0x000fe20000041804 */
[----:B------:R-:W1:Y:S07]  /*11da0*/  LDSM.16.M88.4 R52, [R145+0x5c00] ;  /* 0x005c00009134783b */ /* 0x000e6e0000000200 */
[C---:B------:R-:W-:Y:S08]  /*11db0*/  HMMA.16816.F32.BF16 R48, R128.reuse, R120, R48 ;  /* 0x000000788030723c */ /* 0x040ff00000041830 */
[----:B------:R-:W-:Y:S01]  /*11dc0*/  HMMA.16816.F32.BF16 R44, R128, R122, R44 ;  /* 0x0000007a802c723c */ /* 0x000fe2000004182c */
[----:B------:R-:W4:Y:S07]  /*11dd0*/  LDSM.16.M88.4 R120, [R145+0x5000] ;  /* 0x005000009178783b */ /* 0x000f2e0000000200 */
[C---:B--2---:R-:W-:Y:S08]  /*11de0*/  HMMA.16816.F32.BF16 R24, R64.reuse, R60, R24 ;  /* 0x0000003c4018723c */ /* 0x044ff00000041818 */
[C---:B---3--:R-:W-:Y:S08]  /*11df0*/  HMMA.16816.F32.BF16 R32, R64.reuse, R56, R32 ;  /* 0x000000384020723c */ /* 0x048ff00000041820 */
[C---:B------:R-:W-:Y:S01]  /*11e00*/  HMMA.16816.F32.BF16 R28, R64.reuse, R58, R28 ;  /* 0x0000003a401c723c */ /* 0x040fe2000004181c */
[----:B------:R-:W2:Y:S07]  /*11e10*/  LDSM.16.M88.4 R56, [R145+0x6400] ;  /* 0x006400009138783b */ /* 0x000eae0000000200 */
[C---:B------:R-:W-:Y:S01]  /*11e20*/  HMMA.16816.F32.BF16 R20, R64.reuse, R62, R20 ;  /* 0x0000003e4014723c */ /* 0x040fe20000041814 */
[----:B------:R-:W-:Y:S07]  /*11e30*/  LDSM.16.M88.4 R60, [R149+0x2000] ;  /* 0x00200000953c783b */ /* 0x000fee0000000200 */
[C---:B-1----:R-:W-:Y:S08]  /*11e40*/  HMMA.16816.F32.BF16 R16, R64.reuse, R52, R16 ;  /* 0x000000344010723c */ /* 0x042ff00000041810 */
[----:B------:R-:W-:Y:S01]  /*11e50*/  HMMA.16816.F32.BF16 R12, R64, R54, R12 ;  /* 0x00000036400c723c */ /* 0x000fe2000004180c */
[----:B------:R-:W1:Y:S07]  /*11e60*/  LDSM.16.M88.4 R52, [R148+0x7000] ;  /* 0x007000009434783b */ /* 0x000e6e0000000200 */
[C---:B------:R-:W-:Y:S08]  /*11e70*/  HMMA.16816.F32.BF16 R48, R116.reuse, R124, R48 ;  /* 0x0000007c7430723c */ /* 0x040ff00000041830 */
[----:B------:R-:W-:Y:S01]  /*11e80*/  HMMA.16816.F32.BF16 R44, R116, R126, R44 ;  /* 0x0000007e742c723c */ /* 0x000fe2000004182c */
[----:B------:R-:W3:Y:S07]  /*11e90*/  LDSM.16.M88.4 R124, [R148+0x7400] ;  /* 0x00740000947c783b */ /* 0x000eee0000000200 */
[C---:B----4-:R-:W-:Y:S08]  /*11ea0*/  HMMA.16816.F32.BF16 R40, R64.reuse, R120, R40 ;  /* 0x000000784028723c */ /* 0x050ff00000041828 */
[C---:B------:R-:W-:Y:S01]  /*11eb0*/  HMMA.16816.F32.BF16 R36, R64.reuse, R122, R36 ;  /* 0x0000007a4024723c */ /* 0x040fe20000041824 */
[----:B------:R-:W4:Y:S07]  /*11ec0*/  LDSM.16.M88.4 R120, [R145+0x6000] ;  /* 0x006000009178783b */ /* 0x000f2e0000000200 */
[C---:B--2---:R-:W-:Y:S08]  /*11ed0*/  HMMA.16816.F32.BF16 R48, R64.reuse, R56, R48 ;  /* 0x000000384030723c */ /* 0x044ff00000041830 */
[----:B------:R-:W-:Y:S01]  /*11ee0*/  HMMA.16816.F32.BF16 R44, R64, R58, R44 ;  /* 0x0000003a402c723c */ /* 0x000fe2000004182c */
[----:B------:R-:W2:Y:S07]  /*11ef0*/  LDSM.16.M88.4 R56, [R148+0x7c00] ;  /* 0x007c00009438783b */ /* 0x000eae0000000200 */
[C---:B-1----:R-:W-:Y:S08]  /*11f00*/  HMMA.16816.F32.BF16 R40, R60.reuse, R52, R40 ;  /* 0x000000343c28723c */ /* 0x042ff00000041828 */
[C---:B------:R-:W-:Y:S01]  /*11f10*/  HMMA.16816.F32.BF16 R36, R60.reuse, R54, R36 ;  /* 0x000000363c24723c */ /* 0x040fe20000041824 */
[----:B------:R-:W1:Y:S07]  /*11f20*/  LDSM.16.M88.4 R52, [R148+0x8000] ;  /* 0x008000009434783b */ /* 0x000e6e0000000200 */
[----:B---3--:R-:W-:Y:S08]  /*11f30*/  HMMA.16816.F32.BF16 R32, R60, R124, R32 ;  /* 0x0000007c3c20723c */ /* 0x008ff00000041820 */
[C---:B----4-:R-:W-:Y:S08]  /*11f40*/  HMMA.16816.F32.BF16 R8, R64.reuse, R120, R8 ;  /* 0x000000784008723c */ /* 0x050ff00000041808 */
        /* <DEDUP_REMOVED lines=8> */
[C---:B------:R-:W-:Y:S01]  /*11fd0*/  HMMA.16816.F32.BF16 R28, R60.reuse, R126, R28 ;  /* 0x0000007e3c1c723c */ /* 0x040fe2000004181c */
[----:B------:R-:W-:Y:S07]  /*11fe0*/  LDSM.16.M88.4 R124, [R145+0x4800] ;  /* 0x00480000917c783b */ /* 0x000fee0000000200 */
[C---:B---3--:R-:W-:Y:S08]  /*11ff0*/  HMMA.16816.F32.BF16 R24, R60.reuse, R120, R24 ;  /* 0x000000783c18723c */ /* 0x048ff00000041818 */
[----:B------:R-:W-:Y:S01]  /*12000*/  HMMA.16816.F32.BF16 R20, R60, R122, R20 ;  /* 0x0000007a3c14723c */ /* 0x000fe20000041814 */
[----:B------:R-:W2:Y:S07]  /*12010*/  LDSM.16.M88.4 R120, [R148+0x8400] ;  /* 0x008400009478783b */ /* 0x000eae0000000200 */
[C---:B-1----:R-:W-:Y:S08]  /*12020*/  HMMA.16816.F32.BF16 R40, R56.reuse, R52, R40 ;  /* 0x000000343828723c */ /* 0x042ff00000041828 */
[----:B------:R-:W-:Y:S01]  /*12030*/  HMMA.16816.F32.BF16 R36, R56, R54, R36 ;  /* 0x000000363824723c */ /* 0x000fe20000041824 */
[----:B------:R-:W1:Y:S07]  /*12040*/  LDSM.16.M88.4 R52, [R145+0x7800] ;  /* 0x007800009134783b */ /* 0x000e6e0000000200 */
[----:B--2---:R-:W-:Y:S08]  /*12050*/  HMMA.16816.F32.BF16 R48, R60, R120, R48 ;  /* 0x000000783c30723c */ /* 0x004ff00000041830 */
[----:B------:R-:W-:-:S02]  /*12060*/  FSEL R251, R41, -INF , !P1 ;  /* 0xff80000029fb7808 */ /* 0x000fc40004800000 */
[----:B------:R-:W-:Y:S02]  /*12070*/  FSEL R3, R40, -INF , !P4 ;  /* 0xff80000028037808 */ /* 0x000fe40006000000 */
[C---:B------:R-:W-:Y:S02]  /*12080*/  ISETP.GE.AND P1, PT, R142.reuse, R141, PT ;  /* 0x0000008d8e00720c */ /* 0x040fe40003f26270 */
[----:B------:R-:W-:Y:S01]  /*12090*/  IADD3 R40, R142, 0x10, RZ ;  /* 0x000000108e287810 */ /* 0x000fe20007ffe0ff */
[----:B------:R-:W-:Y:S01]  /*120a0*/  HMMA.16816.F32.BF16 R44, R60, R122, R44 ;  /* 0x0000007a3c2c723c */ /* 0x000fe2000004182c */
[----:B------:R-:W2:Y:S01]  /*120b0*/  LDSM.16.M88.4 R120, [R145+0x7400] ;  /* 0x007400009178783b */ /* 0x000ea20000000200 */
[----:B------:R-:W-:Y:S02]  /*120c0*/  FSEL R249, R36, -INF , !P3 ;  /* 0xff80000024f97808 */ /* 0x000fe40005800000 */
[----:B------:R-:W-:Y:S02]  /*120d0*/  FSEL R247, R42, -INF , !P1 ;  /* 0xff8000002af77808 */ /* 0x000fe40004800000 */
[----:B------:R-:W-:-:S02]  /*120e0*/  ISETP.GE.AND P3, PT, R40, R140, PT ;  /* 0x0000008c2800720c */ /* 0x000fc40003f66270 */
[-C--:B------:R-:W-:Y:S02]  /*120f0*/  ISETP.GE.AND P1, PT, R40, R141.reuse, PT ;  /* 0x0000008d2800720c */ /* 0x080fe40003f26270 */
[----:B------:R-:W-:Y:S02]  /*12100*/  IADD3 R40, R142, 0x11, RZ ;  /* 0x000000118e287810 */ /* 0x000fe40007ffe0ff */
[----:B------:R-:W-:Y:S02]  /*12110*/  FSEL R43, R43, -INF , !P0 ;  /* 0xff8000002b2b7808 */ /* 0x000fe40004000000 */
[-C--:B------:R-:W-:Y:S01]  /*12120*/  ISETP.GE.AND P0, PT, R40, R141.reuse, PT ;  /* 0x0000008d2800720c */ /* 0x080fe20003f06270 */
[C---:B-1----:R-:W-:Y:S08]  /*12130*/  HMMA.16816.F32.BF16 R24, R56.reuse, R52, R24 ;  /* 0x000000343818723c */ /* 0x042ff00000041818 */
[C---:B------:R-:W-:Y:S01]  /*12140*/  HMMA.16816.F32.BF16 R20, R56.reuse, R54, R20 ;  /* 0x000000363814723c */ /* 0x040fe20000041814 */
[----:B------:R-:W1:Y:S07]  /*12150*/  LDSM.16.M88.4 R52, [R145+0x8000] ;  /* 0x008000009134783b */ /* 0x000e6e0000000200 */
[C---:B--2---:R-:W-:Y:S08]  /*12160*/  HMMA.16816.F32.BF16 R32, R56.reuse, R120, R32 ;  /* 0x000000783820723c */ /* 0x044ff00000041820 */
[C---:B------:R-:W-:Y:S01]  /*12170*/  HMMA.16816.F32.BF16 R28, R56.reuse, R122, R28 ;  /* 0x0000007a381c723c */ /* 0x040fe2000004181c */
[----:B------:R-:W2:Y:S11]  /*12180*/  LDSM.16.M88.4 R120, [R145+0x7c00] ;  /* 0x007c00009178783b */ /* 0x000eb60000000200 */
[----:B------:R-:W-:Y:S04]  /*12190*/  @!UPT UIADD3 URZ, URZ, URZ, URZ ;  /* 0x0000003f3f3ff290 */ /* 0x000fe8000fffe03f */
[----:B------:R-:W-:Y:S01]  /*121a0*/  FSEL R41, R32, -INF , !P3 ;  /* 0xff80000020297808 */ /* 0x000fe20005800000 */
[C---:B-1----:R-:W-:Y:S01]  /*121b0*/  HMMA.16816.F32.BF16 R8, R56.reuse, R52, R8 ;  /* 0x000000343808723c */ /* 0x042fe20000041808 */
[----:B------:R-:W-:Y:S02]  /*121c0*/  FSEL R233, R35, -INF , !P0 ;  /* 0xff80000023e97808 */ /* 0x000fe40004000000 */
[----:B------:R-:W-:Y:S02]  /*121d0*/  IADD3 R32, R142, 0x20, RZ ;  /* 0x000000208e207810 */ /* 0x000fe40007ffe0ff */
[----:B------:R-:W-:Y:S02]  /*121e0*/  FSEL R239, R34, -INF , !P1 ;  /* 0xff80000022ef7808 */ /* 0x000fe40004800000 */
[----:B------:R-:W-:Y:S01]  /*121f0*/  ISETP.GE.AND P1, PT, R32, R141, PT ;  /* 0x0000008d2000720c */ /* 0x000fe20003f26270 */
[----:B------:R-:W-:Y:S01]  /*12200*/  HMMA.16816.F32.BF16 R4, R56, R54, R4 ;  /* 0x000000363804723c */ /* 0x000fe20000041804 */
[----:B------:R-:W1:Y:S02]  /*12210*/  LDSM.16.M88.4 R52, [R145+0x8400] ;  /* 0x008400009134783b */ /* 0x000e640000000200 */
[----:B------:R-:W-:-:S05]  /*12220*/  FSEL R223, R26, -INF , !P1 ;  /* 0xff8000001adf7808 */ /* 0x000fca0004800000 */
[C---:B--2---:R-:W-:Y:S08]  /*12230*/  HMMA.16816.F32.BF16 R16, R56.reuse, R120, R16 ;  /* 0x000000783810723c */ /* 0x044ff00000041810 */
[----:B------:R-:W-:Y:S08]  /*12240*/  HMMA.16816.F32.BF16 R12, R56, R122, R12 ;  /* 0x0000007a380c723c */ /* 0x000ff0000004180c */
[C---:B------:R-:W-:Y:S08]  /*12250*/  HMMA.16816.F32.BF16 R120, R132.reuse, R136, RZ ;  /* 0x000000888478723c */ /* 0x040ff000000418ff */
[----:B------:R-:W-:Y:S08]  /*12260*/  HMMA.16816.F32.BF16 R136, R132, R138, RZ ;  /* 0x0000008a8488723c */ /* 0x000ff000000418ff */
[C---:B-1----:R-:W-:Y:S08]  /*12270*/  HMMA.16816.F32.BF16 R48, R56.reuse, R52, R48 ;  /* 0x000000343830723c */ /* 0x042ff00000041830 */
[----:B------:R-:W-:Y:S01]  /*12280*/  HMMA.16816.F32.BF16 R44, R56, R54, R44 ;  /* 0x00000036382c723c */ /* 0x000fe2000004182c */
[----:B------:R-:W1:Y:S07]  /*12290*/  LDSM.16.M88.4 R52, [R148+0x4c00] ;  /* 0x004c00009434783b */ /* 0x000e6e0000000200 */
[C---:B------:R-:W-:Y:S08]  /*122a0*/  HMMA.16816.F32.BF16 R120, R128.reuse, R124, R120 ;  /* 0x0000007c8078723c */ /* 0x040ff00000041878 */
[----:B------:R-:W-:Y:S08]  /*122b0*/  HMMA.16816.F32.BF16 R124, R128, R126, R136 ;  /* 0x0000007e807c723c */ /* 0x000ff00000041888 */
[C---:B-1----:R-:W-:Y:S08]  /*122c0*/  HMMA.16816.F32.BF16 R136, R132.reuse, R52, RZ ;  /* 0x000000348488723c */ /* 0x042ff000000418ff */
[----:B------:R-:W-:Y:S07]  /*122d0*/  HMMA.16816.F32.BF16 R52, R132, R54, RZ ;  /* 0x000000368434723c */ /* 0x000fee00000418ff */
[----:B------:R-:W-:-:S04]  /*122e0*/  IADD3 R132, R142, 0x9, RZ ;  /* 0x000000098e847810 */ /* 0x000fc80007ffe0ff */
        /* <DEDUP_REMOVED lines=8> */
[----:B------:R-:W-:Y:S02]  /*12370*/  IADD3 R38, R142, 0x19, RZ ;  /* 0x000000198e267810 */ /* 0x000fe40007ffe0ff */
[----:B------:R-:W-:Y:S02]  /*12380*/  FSEL R243, R28, -INF , !P4 ;  /* 0xff8000001cf37808 */ /* 0x000fe40006000000 */
[----:B------:R-:W-:Y:S02]  /*12390*/  ISETP.GE.AND P3, PT, R38, R140, PT ;  /* 0x0000008c2600720c */ /* 0x000fe40003f66270 */
[----:B------:R-:W-:-:S02]  /*123a0*/  IADD3 R28, R142, 0x21, RZ ;  /* 0x000000218e1c7810 */ /* 0x000fc40007ffe0ff */
[----:B------:R-:W-:Y:S02]  /*123b0*/  FSEL R245, R33, -INF , !P5 ;  /* 0xff80000021f57808 */ /* 0x000fe40006800000 */
[----:B------:R-:W-:Y:S02]  /*123c0*/  FSEL R241, R29, -INF , !P3 ;  /* 0xff8000001df17808 */ /* 0x000fe40005800000 */
[-C--:B------:R-:W-:Y:S02]  /*123d0*/  ISETP.GE.AND P6, PT, R40, R141.reuse, PT ;  /* 0x0000008d2800720c */ /* 0x080fe40003fc6270 */
[-C--:B------:R-:W-:Y:S02]  /*123e0*/  ISETP.GE.AND P5, PT, R38, R141.reuse, PT ;  /* 0x0000008d2600720c */ /* 0x080fe40003fa6270 */
[C---:B------:R-:W-:Y:S02]  /*123f0*/  ISETP.GE.AND P3, PT, R28.reuse, R140, PT ;  /* 0x0000008c1c00720c */ /* 0x040fe40003f66270 */
[----:B------:R-:W-:-:S02]  /*12400*/  ISETP.GE.AND P0, PT, R28, R141, PT ;  /* 0x0000008d1c00720c */ /* 0x000fc40003f06270 */
[----:B------:R-:W-:Y:S02]  /*12410*/  IADD3 R28, R142, 0x28, RZ ;  /* 0x000000288e1c7810 */ /* 0x000fe40007ffe0ff */
[----:B------:R-:W-:Y:S02]  /*12420*/  FSEL R237, R30, -INF , !P6 ;  /* 0xff8000001eed7808 */ /* 0x000fe40007000000 */
[----:B------:R-:W-:Y:S02]  /*12430*/  FSEL R235, R31, -INF , !P5 ;  /* 0xff8000001feb7808 */ /* 0x000fe40006800000 */
[-C--:B------:R-:W-:Y:S02]  /*12440*/  ISETP.GE.AND P4, PT, R32, R140.reuse, PT ;  /* 0x0000008c2000720c */ /* 0x080fe40003f86270 */
[C---:B------:R-:W-:Y:S02]  /*12450*/  ISETP.GE.AND P5, PT, R28.reuse, R140, PT ;  /* 0x0000008c1c00720c */ /* 0x040fe40003fa6270 */
[----:B------:R-:W-:-:S02]  /*12460*/  ISETP.GE.AND P6, PT, R28, R141, PT ;  /* 0x0000008d1c00720c */ /* 0x000fc40003fc6270 */
[----:B------:R-:W-:Y:S02]  /*12470*/  IADD3 R28, R142, 0x29, RZ ;  /* 0x000000298e1c7810 */ /* 0x000fe40007ffe0ff */
[----:B------:R-:W-:Y:S02]  /*12480*/  FSEL R231, R24, -INF , !P4 ;  /* 0xff80000018e77808 */ /* 0x000fe40006000000 */
[----:B------:R-:W-:Y:S02]  /*12490*/  ISETP.GE.AND P4, PT, R28, R140, PT ;  /* 0x0000008c1c00720c */ /* 0x000fe40003f86270 */
[----:B------:R-:W-:Y:S02]  /*124a0*/  FSEL R227, R20, -INF , !P5 ;  /* 0xff80000014e37808 */ /* 0x000fe40006800000 */
        /* <DEDUP_REMOVED lines=41> */
[C---:B------:R-:W-:Y:S01]  /*12740*/  ISETP.GE.AND P3, PT, R4.reuse, R140, PT ;  /* 0x0000008c0400720c */ /* 0x040fe20003f66270 */
[----:B------:R-:W-:Y:S01]  /*12750*/  LDSM.16.M88.4 R12, [R145+0x6c00] ;  /* 0x006c0000910c783b */ /* 0x000fe20000000200 */
[----:B------:R-:W-:Y:S02]  /*12760*/  ISETP.GE.AND P0, PT, R4, R141, PT ;  /* 0x0000008d0400720c */ /* 0x000fe40003f06270 */
[----:B------:R-:W-:-:S02]  /*12770*/  IADD3 R4, R142, 0x58, RZ ;  /* 0x000000588e047810 */ /* 0x000fc40007ffe0ff */
[----:B------:R-:W-:Y:S02]  /*12780*/  IADD3 R8, R142, 0x50, RZ ;  /* 0x000000508e087810 */ /* 0x000fe40007ffe0ff */
        /* <DEDUP_REMOVED lines=8> */
[C---:B------:R-:W-:Y:S02]  /*12810*/  ISETP.GE.AND P4, PT, R4.reuse, R140, PT ;  /* 0x0000008c0400720c */ /* 0x040fe40003f86270 */
[-C--:B------:R-:W-:Y:S02]  /*12820*/  ISETP.GE.AND P3, PT, R4, R141.reuse, PT ;  /* 0x0000008d0400720c */ /* 0x080fe40003f66270 */
[----:B------:R-:W1:Y:S01]  /*12830*/  LDSM.16.M88.4 R4, [R145+0x4c00] ;  /* 0x004c00009104783b */ /* 0x000e620000000200 */
[----:B------:R-:W-:-:S02]  /*12840*/  ISETP.GE.AND P1, PT, R24, R141, PT ;  /* 0x0000008d1800720c */ /* 0x000fc40003f26270 */
[----:B------:R-:W-:Y:S02]  /*12850*/  FSEL R183, R44, -INF , !P6 ;  /* 0xff8000002cb77808 */ /* 0x000fe40007000000 */
[----:B------:R-:W-:Y:S02]  /*12860*/  FSEL R207, R18, -INF , !P1 ;  /* 0xff80000012cf7808 */ /* 0x000fe40004800000 */
[-C--:B------:R-:W-:Y:S02]  /*12870*/  ISETP.GE.AND P1, PT, R16, R141.reuse, PT ;  /* 0x0000008d1000720c */ /* 0x080fe40003f26270 */
[----:B------:R-:W-:Y:S02]  /*12880*/  FSEL R179, R51, -INF , !P0 ;  /* 0xff80000033b37808 */ /* 0x000fe40004000000 */
[----:B------:R-:W-:Y:S02]  /*12890*/  FSEL R191, R10, -INF , !P1 ;  /* 0xff8000000abf7808 */ /* 0x000fe40004800000 */
[----:B------:R-:W-:-:S02]  /*128a0*/  ISETP.GE.AND P1, PT, R8, R141, PT ;  /* 0x0000008d0800720c */ /* 0x000fc40003f26270 */
[----:B------:R-:W2:Y:S01]  /*128b0*/  LDSM.16.M88.4 R8, [R148+0x6c00] ;  /* 0x006c00009408783b */ /* 0x000ea20000000200 */
[----:B------:R-:W-:Y:S02]  /*128c0*/  FSEL R181, R45, -INF , !P4 ;  /* 0xff8000002db57808 */ /* 0x000fe40006000000 */
[----:B------:R-:W-:Y:S02]  /*128d0*/  FSEL R177, R50, -INF , !P1 ;  /* 0xff80000032b17808 */ /* 0x000fe40004800000 */
[----:B------:R-:W-:Y:S02]  /*128e0*/  FSEL R173, R46, -INF , !P5 ;  /* 0xff8000002ead7808 */ /* 0x000fe40006800000 */
[----:B------:R-:W-:Y:S01]  /*128f0*/  FSEL R175, R47, -INF , !P3 ;  /* 0xff8000002faf7808 */ /* 0x000fe20005800000 */
[C---:B-1----:R-:W-:Y:S08]  /*12900*/  HMMA.16816.F32.BF16 R136, R128.reuse, R4, R136 ;  /* 0x000000048088723c */ /* 0x042ff00000041888 */
[----:B------:R-:W-:Y:S01]  /*12910*/  HMMA.16816.F32.BF16 R52, R128, R6, R52 ;  /* 0x000000068034723c */ /* 0x000fe20000041834 */
[----:B------:R-:W1:Y:S11]  /*12920*/  LDSM.16.M88.4 R4, [R148+0x6800] ;  /* 0x006800009404783b */ /* 0x000e760000000200 */
[----:B------:R-:W-:Y:S04]  /*12930*/  @!UPT UIADD3 URZ, URZ, URZ, URZ ;  /* 0x0000003f3f3ff290 */ /* 0x000fe8000fffe03f */
[C---:B--2---:R-:W-:Y:S08]  /*12940*/  HMMA.16816.F32.BF16 R136, R116.reuse, R8, R136 ;  /* 0x000000087488723c */ /* 0x044ff00000041888 */
[----:B------:R-:W-:Y:S01]  /*12950*/  HMMA.16816.F32.BF16 R52, R116, R10, R52 ;  /* 0x0000000a7434723c */ /* 0x000fe20000041834 */
[----:B------:R-:W-:Y:S11]  /*12960*/  LDSM.16.M88.4 R8, [R148+0x8800] ;  /* 0x008800009408783b */ /* 0x000ff60000000200 */
[----:B------:R-:W-:Y:S04]  /*12970*/  @!UPT UIADD3 URZ, URZ, URZ, URZ ;  /* 0x0000003f3f3ff290 */ /* 0x000fe8000fffe03f */
[----:B------:R-:W-:Y:S08]  /*12980*/  HMMA.16816.F32.BF16 R136, R64, R12, R136 ;  /* 0x0000000c4088723c */ /* 0x000ff00000041888 */
[C---:B-1----:R-:W-:Y:S08]  /*12990*/  HMMA.16816.F32.BF16 R120, R116.reuse, R4, R120 ;  /* 0x000000047478723c */ /* 0x042ff00000041878 */
[----:B------:R-:W-:Y:S01]  /*129a0*/  HMMA.16816.F32.BF16 R124, R116, R6, R124 ;  /* 0x00000006747c723c */ /* 0x000fe2000004187c */
[----:B------:R-:W1:Y:S07]  /*129b0*/  LDSM.16.M88.4 R4, [R145+0x6800] ;  /* 0x006800009104783b */ /* 0x000e6e0000000200 */
[C---:B------:R-:W-:Y:S01]  /*129c0*/  HMMA.16816.F32.BF16 R52, R64.reuse, R14, R52 ;  /* 0x0000000e4034723c */ /* 0x040fe20000041834 */
[----:B------:R-:W2:Y:S07]  /*129d0*/  LDSM.16.M88.4 R12, [R145+0x8800] ;  /* 0x00880000910c783b */ /* 0x000eae0000000200 */
[C---:B-1----:R-:W-:Y:S08]  /*129e0*/  HMMA.16816.F32.BF16 R120, R64.reuse, R4, R120 ;  /* 0x000000044078723c */ /* 0x042ff00000041878 */
[----:B------:R-:W-:Y:S01]  /*129f0*/  HMMA.16816.F32.BF16 R124, R64, R6, R124 ;  /* 0x00000006407c723c */ /* 0x000fe2000004187c */
[----:B------:R-:W1:Y:S11]  /*12a00*/  LDSM.16.M88.4 R4, [R148+0x8c00] ;  /* 0x008c00009404783b */ /* 0x000e760000000200 */
[----:B------:R-:W-:Y:S04]  /*12a10*/  @!UPT UIADD3 URZ, URZ, URZ, URZ ;  /* 0x0000003f3f3ff290 */ /* 0x000fe8000fffe03f */
[C---:B------:R-:W-:Y:S08]  /*12a20*/  HMMA.16816.F32.BF16 R120, R60.reuse, R8, R120 ;  /* 0x000000083c78723c */ /* 0x040ff00000041878 */
[----:B------:R-:W-:Y:S01]  /*12a30*/  HMMA.16816.F32.BF16 R124, R60, R10, R124 ;  /* 0x0000000a3c7c723c */ /* 0x000fe2000004187c */
[----:B------:R-:W3:Y:S01]  /*12a40*/  LDSM.16.M88.4 R8, [R145+0x8c00] ;  /* 0x008c00009108783b */ /* 0x000ee20000000200 */
[----:B------:R-:W-:Y:S11]  /*12a50*/  DEPBAR.LE SB0, 0x0 ;  /* 0x000080000000791a */ /* 0x000ff60000000000 */
[----:B------:R-:W-:Y:S03]  /*12a60*/  @!UPT UIADD3 URZ, URZ, URZ, URZ ;  /* 0x0000003f3f3ff290 */ /* 0x000fe6000fffe03f */
[----:B--2---:R-:W-:Y:S07]  /*12a70*/  HMMA.16816.F32.BF16 R120, R56, R12, R120 ;  /* 0x0000000c3878723c */ /* 0x004fee0000041878 */
[----:B------:R-:W-:Y:S01]  /*12a80*/  IADD3 R12, R142, 0x61, RZ ;  /* 0x000000618e0c7810 */ /* 0x000fe20007ffe0ff */
[----:B-1----:R-:W-:Y:S01]  /*12a90*/  HMMA.16816.F32.BF16 R136, R60, R4, R136 ;  /* 0x000000043c88723c */ /* 0x002fe20000041888 */
[----:B------:R-:W-:Y:S02]  /*12aa0*/  BAR.SYNC.DEFER_BLOCKING 0x0 ;  /* 0x0000000000007b1d */ /* 0x000fe40000010000 */
[----:B------:R-:W-:-:S02]  /*12ab0*/  ISETP.GE.AND P0, PT, R12, R141, PT ;  /* 0x0000008d0c00720c */ /* 0x000fc40003f06270 */
[-C--:B------:R-:W-:Y:S02]  /*12ac0*/  ISETP.GE.AND P4, PT, R12, R140.reuse, PT ;  /* 0x0000008c0c00720c */ /* 0x080fe40003f86270 */
[----:B------:R-:W-:Y:S01]  /*12ad0*/  IADD3 R4, R142, 0x60, RZ ;  /* 0x000000608e047810 */ /* 0x000fe20007ffe0ff */
[----:B------:R-:W-:Y:S03]  /*12ae0*/  HMMA.16816.F32.BF16 R52, R60, R6, R52 ;  /* 0x000000063c34723c */ /* 0x000fe60000041834 */
[C---:B------:R-:W-:Y:S02]  /*12af0*/  ISETP.GE.AND P6, PT, R4.reuse, R140, PT ;  /* 0x0000008c0400720c */ /* 0x040fe40003fc6270 */
[----:B------:R-:W-:-:S03]  /*12b00*/  ISETP.GE.AND P1, PT, R4, R141, PT ;  /* 0x0000008d0400720c */ /* 0x000fc60003f26270 */
[----:B------:R-:W-:Y:S01]  /*12b10*/  HMMA.16816.F32.BF16 R124, R56, R14, R124 ;  /* 0x0000000e387c723c */ /* 0x000fe2000004187c */
[----:B------:R-:W-:Y:S02]  /*12b20*/  FSEL R135, R123, -INF , !P0 ;  /* 0xff8000007b877808 */ /* 0x000fe40004000000 */
[----:B------:R-:W-:Y:S02]  /*12b30*/  FSEL R163, R121, -INF , !P4 ;  /* 0xff80000079a37808 */ /* 0x000fe40006000000 */
[----:B------:R-:W-:-:S03]  /*12b40*/  FSEL R167, R120, -INF , !P6 ;  /* 0xff80000078a77808 */ /* 0x000fc60007000000 */
[C---:B---3--:R-:W-:Y:S07]  /*12b50*/  HMMA.16816.F32.BF16 R4, R56.reuse, R8, R136 ;  /* 0x000000083804723c */ /* 0x048fee0000041888 */
[----:B------:R-:W-:Y:S01]  /*12b60*/  FSEL R137, R122, -INF , !P1 ;  /* 0xff8000007a897808 */ /* 0x000fe20004800000 */
[----:B------:R-:W-:Y:S01]  /*12b70*/  HMMA.16816.F32.BF16 R52, R56, R10, R52 ;  /* 0x0000000a3834723c */ /* 0x000fe20000041834 */
[C---:B------:R-:W-:Y:S02]  /*12b80*/  IADD3 R8, R142.reuse, 0x68, RZ ;  /* 0x000000688e087810 */ /* 0x040fe40007ffe0ff */
[----:B------:R-:W-:-:S02]  /*12b90*/  IADD3 R9, R142, 0x71, RZ ;  /* 0x000000718e097810 */ /* 0x000fc40007ffe0ff */
[-C--:B------:R-:W-:Y:S02]  /*12ba0*/  ISETP.GE.AND P5, PT, R8, R140.reuse, PT ;  /* 0x0000008c0800720c */ /* 0x080fe40003fa6270 */
[C---:B------:R-:W-:Y:S02]  /*12bb0*/  IADD3 R10, R142.reuse, 0x70, RZ ;  /* 0x000000708e0a7810 */ /* 0x040fe40007ffe0ff */
[----:B------:R-:W-:Y:S02]  /*12bc0*/  IADD3 R11, R142, 0x69, RZ ;  /* 0x000000698e0b7810 */ /* 0x000fe40007ffe0ff */
[-C--:B------:R-:W-:Y:S02]  /*12bd0*/  ISETP.GE.AND P0, PT, R10, R140.reuse, PT ;  /* 0x0000008c0a00720c */ /* 0x080fe40003f06270 */
[----:B------:R-:W-:Y:S02]  /*12be0*/  ISETP.GE.AND P1, PT, R11, R140, PT ;  /* 0x0000008c0b00720c */ /* 0x000fe40003f26270 */
[----:B------:R-:W-:-:S02]  /*12bf0*/  ISETP.GE.AND P3, PT, R8, R141, PT ;  /* 0x0000008d0800720c */ /* 0x000fc40003f66270 */
[----:B------:R-:W-:Y:S02]  /*12c00*/  FSEL R119, R4, -INF , !P0 ;  /* 0xff80000004777808 */ /* 0x000fe40004000000 */
[----:B------:R-:W-:Y:S02]  /*12c10*/  ISETP.GE.AND P0, PT, R10, R141, PT ;  /* 0x0000008d0a00720c */ /* 0x000fe40003f06270 */
[----:B------:R-:W-:Y:S02]  /*12c20*/  FSEL R139, R125, -INF , !P1 ;  /* 0xff8000007d8b7808 */ /* 0x000fe40004800000 */
[----:B------:R-:W-:Y:S02]  /*12c30*/  FSEL R123, R6, -INF , !P0 ;  /* 0xff800000067b7808 */ /* 0x000fe40004000000 */
[----:B------:R-:W-:Y:S02]  /*12c40*/  ISETP.GT.AND P0, PT, R161, R150, PT ;  /* 0x00000096a100720c */ /* 0x000fe40003f04270 */
[----:B------:R-:W-:-:S02]  /*12c50*/  IADD3 R8, R142, 0x78, RZ ;  /* 0x000000788e087810 */ /* 0x000fc40007ffe0ff */
[----:B------:R-:W-:Y:S02]  /*12c60*/  ISETP.GE.AND P4, PT, R9, R140, PT ;  /* 0x0000008c0900720c */ /* 0x000fe40003f86270 */
[----:B------:R-:W-:Y:S02]  /*12c70*/  ISETP.GE.AND P1, PT, R11, R141, PT ;  /* 0x0000008d0b00720c */ /* 0x000fe40003f26270 */
[----:B------:R-:W-:Y:S02]  /*12c80*/  IADD3 R142, R142, 0x79, RZ ;  /* 0x000000798e8e7810 */ /* 0x000fe40007ffe0ff */
[----:B------:R-:W-:Y:S02]  /*12c90*/  FSEL R143, R124, -INF , !P5 ;  /* 0xff8000007c8f7808 */ /* 0x000fe40006800000 */
[----:B------:R-:W-:Y:S02]  /*12ca0*/  FSEL R118, R5, -INF , !P4 ;  /* 0xff80000005767808 */ /* 0x000fe40006000000 */
[----:B------:R-:W-:-:S02]  /*12cb0*/  FSEL R133, R126, -INF , !P3 ;  /* 0xff8000007e857808 */ /* 0x000fc40005800000 */
[----:B------:R-:W-:Y:S02]  /*12cc0*/  FSEL R131, R127, -INF , !P1 ;  /* 0xff8000007f837808 */ /* 0x000fe40004800000 */
[-C--:B------:R-:W-:Y:S02]  /*12cd0*/  ISETP.GE.AND P6, PT, R8, R140.reuse, PT ;  /* 0x0000008c0800720c */ /* 0x080fe40003fc6270 */
[----:B------:R-:W-:Y:S02]  /*12ce0*/  ISETP.GE.AND P5, PT, R142, R140, PT ;  /* 0x0000008c8e00720c */ /* 0x000fe40003fa6270 */
[-C--:B------:R-:W-:Y:S02]  /*12cf0*/  ISETP.GE.AND P4, PT, R9, R141.reuse, PT ;  /* 0x0000008d0900720c */ /* 0x080fe40003f86270 */
[-C--:B------:R-:W-:Y:S02]  /*12d00*/  ISETP.GE.AND P3, PT, R8, R141.reuse, PT ;  /* 0x0000008d0800720c */ /* 0x080fe40003f66270 */
[----:B------:R-:W-:-:S02]  /*12d10*/  ISETP.GE.AND P1, PT, R142, R141, PT ;  /* 0x0000008d8e00720c */ /* 0x000fc40003f26270 */
[----:B------:R-:W-:Y:S02]  /*12d20*/  FSEL R122, R7, -INF , !P4 ;  /* 0xff800000077a7808 */ /* 0x000fe40006000000 */
[----:B------:R-:W-:Y:S02]  /*12d30*/  FSEL R125, R52, -INF , !P6 ;  /* 0xff800000347d7808 */ /* 0x000fe40007000000 */
[----:B------:R-:W-:Y:S02]  /*12d40*/  FSEL R124, R53, -INF , !P5 ;  /* 0xff800000357c7808 */ /* 0x000fe40006800000 */
[----:B------:R-:W-:Y:S02]  /*12d50*/  FSEL R121, R54, -INF , !P3 ;  /* 0xff80000036797808 */ /* 0x000fe40005800000 */
[----:B------:R-:W-:Y:S01]  /*12d60*/  FSEL R120, R55, -INF , !P1 ;  /* 0xff80000037787808 */ /* 0x000fe20004800000 */
[----:B------:R-:W-:Y:S05]  /*12d70*/  @!P0 BRA `(.L_x_2953) ;  /* 0x000005b000008947 */ /* 0x000fea0003800000 */
[----:B------:R-:W-:Y:S01]  /*12d80*/  ULDC.64 UR8, c[0x0][0x118] ;  /* 0x0000460000087ab9 */ /* 0x000fe20000000a00 */
[----:B------:R-:W-:Y:S05]  /*12d90*/  @!P2 BRA `(.L_x_2954) ;  /* 0x000003a00000a947 */ /* 0x000fea0003800000 */
[----:B------:R-:W-:Y:S01]  /*12da0*/  IABS R4, c[0x0][0x2d0] ;  /* 0x0000b40000047a13 */ /* 0x000fe20000000000 */
[----:B------:R-:W-:-:S03]  /*12db0*/  IMAD.SHL.U32 R5, R161, 0x80, RZ ;  /* 0x00000080a1057824 */ /* 0x000fc600078e00ff */
[----:B------:R-:W1:Y:S02]  /*12dc0*/  I2F.RP R9, R4 ;  /* 0x0000000400097306 */ /* 0x000e640000209400 */
[C---:B------:R-:W-:Y:S02]  /*12dd0*/  IADD3 R11, R5.reuse, -0x80, RZ ;  /* 0xffffff80050b7810 */ /* 0x040fe40007ffe0ff */
[----:B------:R-:W-:Y:S02]  /*12de0*/  IABS R8, R5 ;  /* 0x0000000500087213 */ /* 0x000fe40000000000 */
[----:B------:R-:W-:Y:S02]  /*12df0*/  IABS R6, R11 ;  /* 0x0000000b00067213 */ /* 0x000fe40000000000 */
[----:B------:R-:W-:Y:S02]  /*12e00*/  LOP3.LUT R5, R5, c[0x0][0x2d0], RZ, 0x3c, !PT ;  /* 0x0000b40005057a12 */ /* 0x000fe400078e3cff */
[----:B------:R-:W-:-:S02]  /*12e10*/  LOP3.LUT R11, R11, c[0x0][0x2d0], RZ, 0x3c, !PT ;  /* 0x0000b4000b0b7a12 */ /* 0x000fc400078e3cff */
        /* <DEDUP_REMOVED lines=49> */
[----:B------:R-:W-:Y:S05]  /*13130*/  BRA `(.L_x_2955) ;  /* 0x0000003000007947 */ /* 0x000fea0003800000 */
.L_x_2954:
[----:B------:R-:W-:-:S05]  /*13140*/  IMAD.MOV.U32 R6, RZ, RZ, c[0x0][0x198] ;  /* 0x00006600ff067624 */ /* 0x000fca00078e00ff */
[----:B------:R-:W-:-:S04]  /*13150*/  LEA R6, -R6, RZ, 0x7 ;  /* 0x000000ff06067211 */ /* 0x000fc800078e39ff */
[----:B------:R-:W-:Y:S02]  /*13160*/  SHF.R.S32.HI R4, RZ, 0x1f, R6 ;  /* 0x0000001fff047819 */ /* 0x000fe40000011406 */
.L_x_2955:
        /* <DEDUP_REMOVED lines=28> */
.L_x_2953:
[----:B-1----:R-:W-:Y:S01]  /*13330*/  FMNMX.FTZ R4, R2, R3, !PT ;  /* 0x0000000302047209 */ /* 0x002fe20007810000 */
[----:B------:R-:W-:Y:S03]  /*13340*/  LDSM.16.MT88.4 R12, [R146+0x9000] ;  /* 0x00900000920c783b */ /* 0x000fe60000004200 */
[----:B------:R-:W-:Y:S01]  /*13350*/  FMNMX.FTZ R4, R251, R4, !PT ;  /* 0x00000004fb047209 */ /* 0x000fe20007810000 */
[----:B------:R-:W-:Y:S03]  /*13360*/  LDSM.16.MT88.4 R20, [R144+0x9000] ;  /* 0x009000009014783b */ /* 0x000fe60000004200 */
        /* <DEDUP_REMOVED lines=84> */
[----:B------:R-:W-:Y:S01]  /*138b0*/  MUFU.EX2 R130, R130 ;  /* 0x0000008200827308 */ /* 0x000fe20000000800 */
[----:B------:R-:W-:Y:S01]  /*138c0*/  FADD.FTZ R132, R2, -R5 ;  /* 0x8000000502847221 */ /* 0x000fe20000010000 */
[----:B------:R-:W-:Y:S01]  /*138d0*/  FSEL R5, R3, RZ, P1 ;  /* 0x000000ff03057208 */ /* 0x000fe20000800000 */
[----:B------:R-:W-:Y:S01]  /*138e0*/  FFMA.FTZ R57, R36, c[0x0][0x23c], -R128 ;  /* 0x00008f0024397a23 */ /* 0x000fe20000010880 */
[----:B------:R-:W-:Y:S01]  /*138f0*/  FSEL R126, R126, RZ, P1 ;  /* 0x000000ff7e7e7208 */ /* 0x000fe20000800000 */
[----:B------:R-:W-:-:S02]  /*13900*/  FMUL.FTZ R132, R132, c[0x0][0x23c] ;  /* 0x00008f0084847a20 */ /* 0x000fc40000410000 */
[----:B------:R-:W-:Y:S01]  /*13910*/  FADD.FTZ R0, R0, -R5 ;  /* 0x8000000500007221 */ /* 0x000fe20000010000 */
[----:B------:R-:W1:Y:S01]  /*13920*/  MUFU.EX2 R59, R59 ;  /* 0x0000003b003b7308 */ /* 0x000e620000000800 */
[--C-:B------:R-:W-:Y:S02]  /*13930*/  FFMA.FTZ R127, R247, c[0x0][0x23c], -R126.reuse ;  /* 0x00008f00f77f7a23 */ /* 0x100fe4000001087e */
[----:B------:R-:W-:Y:S02]  /*13940*/  FMUL.FTZ R129, R0, c[0x0][0x23c] ;  /* 0x00008f0000817a20 */ /* 0x000fe40000410000 */
[--C-:B------:R-:W-:Y:S02]  /*13950*/  FFMA.FTZ R58, R43, c[0x0][0x23c], -R126.reuse ;  /* 0x00008f002b3a7a23 */ /* 0x100fe4000001087e */
[--C-:B------:R-:W-:Y:S01]  /*13960*/  FFMA.FTZ R117, R37, c[0x0][0x23c], -R126.reuse ;  /* 0x00008f0025757a23 */ /* 0x100fe2000001087e */
[----:B------:R-:W-:Y:S01]  /*13970*/  MUFU.EX2 R116, R116 ;  /* 0x0000007400747308 */ /* 0x000fe20000000800 */
[----:B------:R-:W-:-:S02]  /*13980*/  FFMA.FTZ R0, R39, c[0x0][0x23c], -R126 ;  /* 0x00008f0027007a23 */ /* 0x000fc4000001087e */
[----:B------:R-:W2:Y:S01]  /*13990*/  LDSM.16.MT88.4 R36, [R144+0xb000] ;  /* 0x00b000009024783b */ /* 0x000ea20000004200 */
[----:B------:R-:W-:Y:S02]  /*139a0*/  FFMA.FTZ R2, R243, c[0x0][0x23c], -R128 ;  /* 0x00008f00f3027a23 */ /* 0x000fe40000010880 */
[--C-:B------:R-:W-:Y:S02]  /*139b0*/  FFMA.FTZ R185, R185, c[0x0][0x23c], -R126.reuse ;  /* 0x00008f00b9b97a23 */ /* 0x100fe4000001087e */
[----:B------:R-:W3:Y:S01]  /*139c0*/  MUFU.EX2 R57, R57 ;  /* 0x0000003900397308 */ /* 0x000ee20000000800 */
[----:B-1----:R-:W-:Y:S01]  /*139d0*/  F2FP.BF16.PACK_AB R4, R59, R130 ;  /* 0x000000823b04723e */ /* 0x002fe200000010ff */
[--C-:B------:R-:W-:Y:S02]  /*139e0*/  FFMA.FTZ R134, R187, c[0x0][0x23c], -R126.reuse ;  /* 0x00008f00bb867a23 */ /* 0x100fe4000001087e */
[----:B------:R-:W-:Y:S02]  /*139f0*/  FFMA.FTZ R141, R189, c[0x0][0x23c], -R126 ;  /* 0x00008f00bd8d7a23 */ /* 0x000fe4000001087e */
[----:B------:R-:W-:-:S02]  /*13a00*/  FFMA.FTZ R136, R169, c[0x0][0x23c], -R128 ;  /* 0x00008f00a9887a23 */ /* 0x000fc40000010880 */
[----:B------:R-:W-:Y:S01]  /*13a10*/  MUFU.EX2 R127, R127 ;  /* 0x0000007f007f7308 */ /* 0x000fe20000000800 */
[----:B------:R-:W-:Y:S02]  /*13a20*/  FFMA.FTZ R169, R171, c[0x0][0x23c], -R128 ;  /* 0x00008f00aba97a23 */ /* 0x000fe40000010880 */
[--C-:B------:R-:W-:Y:S02]  /*13a30*/  FFMA.FTZ R140, R177, c[0x0][0x23c], -R126.reuse ;  /* 0x00008f00b18c7a23 */ /* 0x100fe4000001087e */
[----:B------:R-:W-:Y:S02]  /*13a40*/  FFMA.FTZ R142, R173, c[0x0][0x23c], -R126 ;  /* 0x00008f00ad8e7a23 */ /* 0x000fe4000001087e */
[--C-:B------:R-:W-:Y:S01]  /*13a50*/  FFMA.FTZ R138, R183, c[0x0][0x23c], -R128.reuse ;  /* 0x00008f00b78a7a23 */ /* 0x100fe20000010880 */
[----:B------:R-:W1:Y:S01]  /*13a60*/  MUFU.EX2 R58, R58 ;  /* 0x0000003a003a7308 */ /* 0x000e620000000800 */
[----:B---3--:R-:W-:Y:S01]  /*13a70*/  F2FP.BF16.PACK_AB R6, R57, R116 ;  /* 0x000000743906723e */ /* 0x008fe200000010ff */
[----:B------:R-:W-:-:S02]  /*13a80*/  FFMA.FTZ R171, R181, c[0x0][0x23c], -R128 ;  /* 0x00008f00b5ab7a23 */ /* 0x000fc40000010880 */
[--C-:B------:R-:W-:Y:S02]  /*13a90*/  FFMA.FTZ R177, R179, c[0x0][0x23c], -R126.reuse ;  /* 0x00008f00b3b17a23 */ /* 0x100fe4000001087e */
[----:B------:R-:W-:Y:S02]  /*13aa0*/  FFMA.FTZ R173, R175, c[0x0][0x23c], -R126 ;  /* 0x00008f00afad7a23 */ /* 0x000fe4000001087e */
[----:B------:R-:W-:Y:S01]  /*13ab0*/  MUFU.EX2 R117, R117 ;  /* 0x0000007500757308 */ /* 0x000fe20000000800 */
[--C-:B------:R-:W-:Y:S02]  /*13ac0*/  FFMA.FTZ R163, R163, c[0x0][0x23c], -R128.reuse ;  /* 0x00008f00a3a37a23 */ /* 0x100fe40000010880 */
[----:B------:R-:W-:Y:S02]  /*13ad0*/  FFMA.FTZ R139, R139, c[0x0][0x23c], -R128 ;  /* 0x00008f008b8b7a23 */ /* 0x000fe40000010880 */
[--C-:B------:R-:W-:Y:S02]  /*13ae0*/  FFMA.FTZ R137, R137, c[0x0][0x23c], -R126.reuse ;  /* 0x00008f0089897a23 */ /* 0x100fe4000001087e */
[--C-:B------:R-:W-:Y:S01]  /*13af0*/  FFMA.FTZ R162, R135, c[0x0][0x23c], -R126.reuse ;  /* 0x00008f0087a27a23 */ /* 0x100fe2000001087e */
[----:B------:R-:W3:Y:S01]  /*13b00*/  MUFU.EX2 R132, R132 ;  /* 0x0000008400847308 */ /* 0x000ee20000000800 */
[----:B-1----:R-:W-:Y:S01]  /*13b10*/  F2FP.BF16.PACK_AB R5, R58, R127 ;  /* 0x0000007f3a05723e */ /* 0x002fe200000010ff */
[----:B------:R-:W-:-:S02]  /*13b20*/  FFMA.FTZ R133, R133, c[0x0][0x23c], -R126 ;  /* 0x00008f0085857a23 */ /* 0x000fc4000001087e */
[----:B------:R-:W-:Y:S02]  /*13b30*/  FFMA.FTZ R166, R131, c[0x0][0x23c], -R126 ;  /* 0x00008f0083a67a23 */ /* 0x000fe4000001087e */
[--C-:B------:R-:W-:Y:S02]  /*13b40*/  FFMA.FTZ R119, R119, c[0x0][0x23c], -R128.reuse ;  /* 0x00008f0077777a23 */ /* 0x100fe40000010880 */
[----:B------:R-:W1:Y:S01]  /*13b50*/  MUFU.EX2 R129, R129 ;  /* 0x0000008100817308 */ /* 0x000e620000000800 */
[--C-:B------:R-:W-:Y:S02]  /*13b60*/  FFMA.FTZ R118, R118, c[0x0][0x23c], -R128.reuse ;  /* 0x00008f0076767a23 */ /* 0x100fe40000010880 */
[----:B------:R-:W-:Y:S02]  /*13b70*/  FFMA.FTZ R125, R125, c[0x0][0x23c], -R128 ;  /* 0x00008f007d7d7a23 */ /* 0x000fe40000010880 */
[--C-:B------:R-:W-:Y:S02]  /*13b80*/  FFMA.FTZ R123, R123, c[0x0][0x23c], -R126.reuse ;  /* 0x00008f007b7b7a23 */ /* 0x100fe4000001087e */
[----:B------:R-:W-:Y:S01]  /*13b90*/  FFMA.FTZ R122, R122, c[0x0][0x23c], -R126 ;  /* 0x00008f007a7a7a23 */ /* 0x000fe2000001087e */
[----:B------:R-:W4:Y:S01]  /*13ba0*/  MUFU.EX2 R0, R0 ;  /* 0x0000000000007308 */ /* 0x000f220000000800 */
[----:B---3--:R-:W-:-:S02]  /*13bb0*/  FMUL.FTZ R8, R112, R132 ;  /* 0x0000008470087220 */ /* 0x008fc40000410000 */
[-C--:B------:R-:W-:Y:S02]  /*13bc0*/  FMUL.FTZ R9, R113, R132.reuse ;  /* 0x0000008471097220 */ /* 0x080fe40000410000 */
[-C--:B------:R-:W-:Y:S02]  /*13bd0*/  FMUL.FTZ R68, R68, R132.reuse ;  /* 0x0000008444447220 */ /* 0x080fe40000410000 */
[----:B------:R-:W-:Y:S01]  /*13be0*/  FMUL.FTZ R69, R69, R132 ;  /* 0x0000008445457220 */ /* 0x000fe20000410000 */
[----:B------:R-:W-:Y:S01]  /*13bf0*/  MUFU.EX2 R2, R2 ;  /* 0x0000000200027308 */ /* 0x000fe20000000800 */
[-C--:B-1----:R-:W-:Y:S02]  /*13c00*/  FMUL.FTZ R10, R114, R129.reuse ;  /* 0x00000081720a7220 */ /* 0x082fe40000410000 */
[-C--:B------:R-:W-:Y:S02]  /*13c10*/  FMUL.FTZ R11, R115, R129.reuse ;  /* 0x00000081730b7220 */ /* 0x080fe40000410000 */
[----:B------:R-:W-:-:S02]  /*13c20*/  FMUL.FTZ R70, R70, R129 ;  /* 0x0000008146467220 */ /* 0x000fc40000410000 */
[----:B------:R-:W-:Y:S01]  /*13c30*/  FMUL.FTZ R71, R71, R129 ;  /* 0x0000008147477220 */ /* 0x000fe20000410000 */
[----:B----4-:R-:W-:Y:S01]  /*13c40*/  F2FP.BF16.PACK_AB R7, R0, R117 ;  /* 0x000000750007723e */ /* 0x010fe200000010ff */
[-C--:B------:R-:W-:Y:S01]  /*13c50*/  FMUL.FTZ R16, R72, R132.reuse ;  /* 0x0000008448107220 */ /* 0x080fe20000410000 */
[----:B------:R-:W-:Y:S01]  /*13c60*/  MUFU.EX2 R185, R185 ;  /* 0x000000b900b97308 */ /* 0x000fe20000000800 */
[-C--:B------:R-:W-:Y:S02]  /*13c70*/  FMUL.FTZ R17, R73, R132.reuse ;  /* 0x0000008449117220 */ /* 0x080fe40000410000 */
[-C--:B------:R-:W-:Y:S02]  /*13c80*/  FMUL.FTZ R18, R74, R129.reuse ;  /* 0x000000814a127220 */ /* 0x080fe40000410000 */
[C---:B------:R-:W-:Y:S01]  /*13c90*/  HMMA.16816.F32.BF16 R8, R4.reuse, R12, R8 ;  /* 0x0000000c0408723c */ /* 0x040fe20000041808 */
[-C--:B------:R-:W-:Y:S02]  /*13ca0*/  FMUL.FTZ R19, R75, R129.reuse ;  /* 0x000000814b137220 */ /* 0x080fe40000410000 */
[-C--:B------:R-:W-:Y:S01]  /*13cb0*/  FMUL.FTZ R76, R76, R132.reuse ;  /* 0x000000844c4c7220 */ /* 0x080fe20000410000 */
[----:B------:R-:W-:Y:S01]  /*13cc0*/  MUFU.EX2 R134, R134 ;  /* 0x0000008600867308 */ /* 0x000fe20000000800 */
[-C--:B------:R-:W-:Y:S01]  /*13cd0*/  FMUL.FTZ R77, R77, R132.reuse ;  /* 0x000000844d4d7220 */ /* 0x080fe20000410000 */
[----:B------:R-:W-:Y:S01]  /*13ce0*/  LDSM.16.MT88.4 R72, [R146+0xa400] ;  /* 0x00a400009248783b */ /* 0x000fe20000004200 */
[-C--:B------:R-:W-:Y:S01]  /*13cf0*/  FMUL.FTZ R78, R78, R129.reuse ;  /* 0x000000814e4e7220 */ /* 0x080fe20000410000 */
[----:B------:R-:W-:Y:S01]  /*13d00*/  HMMA.16816.F32.BF16 R12, R4, R14, R68 ;  /* 0x0000000e040c723c */ /* 0x000fe20000041844 */
[----:B------:R-:W-:Y:S01]  /*13d10*/  FMUL.FTZ R79, R79, R129 ;  /* 0x000000814f4f7220 */ /* 0x000fe20000410000 */
[----:B------:R-:W1:Y:S01]  /*13d20*/  LDSM.16.MT88.4 R68, [R146+0x9400] ;  /* 0x009400009244783b */ /* 0x000e620000004200 */
[-C--:B------:R-:W-:Y:S01]  /*13d30*/  FMUL.FTZ R24, R80, R132.reuse ;  /* 0x0000008450187220 */ /* 0x080fe20000410000 */
[----:B------:R-:W-:Y:S01]  /*13d40*/  MUFU.EX2 R141, R141 ;  /* 0x0000008d008d7308 */ /* 0x000fe20000000800 */
[----:B------:R-:W-:-:S02]  /*13d50*/  FMUL.FTZ R25, R81, R132 ;  /* 0x0000008451197220 */ /* 0x000fc40000410000 */
[-C--:B------:R-:W-:Y:S01]  /*13d60*/  FMUL.FTZ R27, R83, R129.reuse ;  /* 0x00000081531b7220 */ /* 0x080fe20000410000 */
[C---:B------:R-:W-:Y:S01]  /*13d70*/  HMMA.16816.F32.BF16 R16, R4.reuse, R20, R16 ;  /* 0x000000140410723c */ /* 0x040fe20000041810 */
[--C-:B------:R-:W-:Y:S02]  /*13d80*/  FFMA.FTZ R83, R239, c[0x0][0x23c], -R126.reuse ;  /* 0x00008f00ef537a23 */ /* 0x100fe4000001087e */
[--C-:B------:R-:W-:Y:S01]  /*13d90*/  FFMA.FTZ R80, R233, c[0x0][0x23c], -R126.reuse ;  /* 0x00008f00e9507a23 */ /* 0x100fe2000001087e */
[----:B------:R-:W-:Y:S01]  /*13da0*/  MUFU.EX2 R136, R136 ;  /* 0x0000008800887308 */ /* 0x000fe20000000800 */
[----:B------:R-:W-:Y:S02]  /*13db0*/  FFMA.FTZ R81, R237, c[0x0][0x23c], -R126 ;  /* 0x00008f00ed517a23 */ /* 0x000fe4000001087e */
[----:B------:R-:W-:Y:S01]  /*13dc0*/  FMUL.FTZ R26, R82, R129 ;  /* 0x00000081521a7220 */ /* 0x000fe20000410000 */
[----:B------:R-:W-:Y:S01]  /*13dd0*/  HMMA.16816.F32.BF16 R20, R4, R22, R76 ;  /* 0x000000160414723c */ /* 0x000fe2000004184c */
[----:B------:R-:W-:-:S02]  /*13de0*/  FMUL.FTZ R32, R88, R132 ;  /* 0x0000008458207220 */ /* 0x000fc40000410000 */
[----:B------:R-:W-:Y:S01]  /*13df0*/  FMUL.FTZ R33, R89, R132 ;  /* 0x0000008459217220 */ /* 0x000fe20000410000 */
[----:B------:R-:W-:Y:S01]  /*13e00*/  MUFU.EX2 R83, R83 ;  /* 0x0000005300537308 */ /* 0x000fe20000000800 */
[----:B------:R-:W-:Y:S02]  /*13e10*/  FMUL.FTZ R34, R90, R129 ;  /* 0x000000815a227220 */ /* 0x000fe40000410000 */
[--C-:B------:R-:W-:Y:S01]  /*13e20*/  FFMA.FTZ R79, R41, c[0x0][0x23c], -R128.reuse ;  /* 0x00008f00294f7a23 */ /* 0x100fe20000010880 */
[----:B------:R-:W-:Y:S01]  /*13e30*/  HMMA.16816.F32.BF16 R24, R4, R28, R24 ;  /* 0x0000001c0418723c */ /* 0x000fe20000041818 */
[--C-:B------:R-:W-:Y:S02]  /*13e40*/  FFMA.FTZ R76, R245, c[0x0][0x23c], -R128.reuse ;  /* 0x00008f00f54c7a23 */ /* 0x100fe40000010880 */
[----:B------:R-:W-:Y:S01]  /*13e50*/  FFMA.FTZ R77, R241, c[0x0][0x23c], -R128 ;  /* 0x00008f00f14d7a23 */ /* 0x000fe20000010880 */
[----:B------:R-:W-:Y:S01]  /*13e60*/  MUFU.EX2 R80, R80 ;  /* 0x0000005000507308 */ /* 0x000fe20000000800 */
[----:B------:R-:W-:-:S02]  /*13e70*/  FFMA.FTZ R78, R235, c[0x0][0x23c], -R126 ;  /* 0x00008f00eb4e7a23 */ /* 0x000fc4000001087e */
[-C--:B------:R-:W-:Y:S02]  /*13e80*/  FMUL.FTZ R35, R91, R129.reuse ;  /* 0x000000815b237220 */ /* 0x080fe40000410000 */
[-C--:B------:R-:W-:Y:S02]  /*13e90*/  FMUL.FTZ R40, R92, R132.reuse ;  /* 0x000000845c287220 */ /* 0x080fe40000410000 */
[-C--:B------:R-:W-:Y:S01]  /*13ea0*/  FMUL.FTZ R41, R93, R132.reuse ;  /* 0x000000845d297220 */ /* 0x080fe20000410000 */
[----:B------:R-:W-:Y:S01]  /*13eb0*/  MUFU.EX2 R79, R79 ;  /* 0x0000004f004f7308 */ /* 0x000fe20000000800 */
[-C--:B------:R-:W-:Y:S01]  /*13ec0*/  FMUL.FTZ R42, R94, R129.reuse ;  /* 0x000000815e2a7220 */ /* 0x080fe20000410000 */
[----:B--2---:R-:W-:Y:S01]  /*13ed0*/  HMMA.16816.F32.BF16 R32, R4, R36, R32 ;  /* 0x000000240420723c */ /* 0x004fe20000041820 */
[----:B------:R-:W-:Y:S02]  /*13ee0*/  FMUL.FTZ R43, R95, R129 ;  /* 0x000000815f2b7220 */ /* 0x000fe40000410000 */
[----:B------:R-:W-:-:S02]  /*13ef0*/  FMUL.FTZ R84, R84, R132 ;  /* 0x0000008454547220 */ /* 0x000fc40000410000 */
[-C--:B------:R-:W-:Y:S01]  /*13f00*/  FMUL.FTZ R85, R85, R132.reuse ;  /* 0x0000008455557220 */ /* 0x080fe20000410000 */
[----:B------:R-:W2:Y:S01]  /*13f10*/  MUFU.EX2 R76, R76 ;  /* 0x0000004c004c7308 */ /* 0x000ea20000000800 */
[-C--:B------:R-:W-:Y:S01]  /*13f20*/  FMUL.FTZ R86, R86, R129.reuse ;  /* 0x0000008156567220 */ /* 0x080fe20000410000 */
[C---:B------:R-:W-:Y:S01]  /*13f30*/  HMMA.16816.F32.BF16 R40, R4.reuse, R44, R40 ;  /* 0x0000002c0428723c */ /* 0x040fe20000041828 */
[-C--:B------:R-:W-:Y:S02]  /*13f40*/  FMUL.FTZ R87, R87, R129.reuse ;  /* 0x0000008157577220 */ /* 0x080fe40000410000 */
[-C--:B------:R-:W-:Y:S02]  /*13f50*/  FMUL.FTZ R108, R108, R132.reuse ;  /* 0x000000846c6c7220 */ /* 0x080fe40000410000 */
[----:B------:R-:W-:Y:S01]  /*13f60*/  FMUL.FTZ R109, R109, R132 ;  /* 0x000000846d6d7220 */ /* 0x000fe20000410000 */
[----:B------:R-:W3:Y:S01]  /*13f70*/  MUFU.EX2 R77, R77 ;  /* 0x0000004d004d7308 */ /* 0x000ee20000000800 */
        /* <DEDUP_REMOVED lines=8> */
[-C--:B------:R-:W-:Y:S02]  /*14000*/  FMUL.FTZ R99, R99, R129.reuse ;  /* 0x0000008163637220 */ /* 0x080fe40000410000 */
        /* <DEDUP_REMOVED lines=15> */
[----:B--2---:R-:W-:Y:S01]  /*14100*/  F2FP.BF16.PACK_AB R52, R76, R79 ;  /* 0x0000004f4c34723e */ /* 0x004fe200000010ff */
[----:B------:R-:W-:Y:S01]  /*14110*/  HMMA.16816.F32.BF16 R4, R4, R54, R100 ;  /* 0x000000360404723c */ /* 0x000fe20000041864 */
[----:B------:R-:W-:Y:S01]  /*14120*/  F2FP.BF16.PACK_AB R53, R80, R83 ;  /* 0x000000535035723e */ /* 0x000fe200000010ff */
[----:B------:R-:W-:-:S02]  /*14130*/  FFMA.FTZ R82, R227, c[0x0][0x23c], -R128 ;  /* 0x00008f00e3527a23 */ /* 0x000fc40000010880 */
[----:B------:R-:W-:Y:S02]  /*14140*/  FFMA.FTZ R87, R225, c[0x0][0x23c], -R128 ;  /* 0x00008f00e1577a23 */ /* 0x000fe40000010880 */
[--C-:B------:R-:W-:Y:S01]  /*14150*/  FFMA.FTZ R86, R223, c[0x0][0x23c], -R126.reuse ;  /* 0x00008f00df567a23 */ /* 0x100fe2000001087e */
[----:B---3--:R-:W-:Y:S01]  /*14160*/  F2FP.BF16.PACK_AB R54, R77, R2 ;  /* 0x000000024d36723e */ /* 0x008fe200000010ff */
[--C-:B------:R-:W-:Y:S01]  /*14170*/  FFMA.FTZ R91, R217, c[0x0][0x23c], -R126.reuse ;  /* 0x00008f00d95b7a23 */ /* 0x100fe2000001087e */
[----:B----4-:R-:W-:Y:S01]  /*14180*/  F2FP.BF16.PACK_AB R55, R78, R81 ;  /* 0x000000514e37723e */ /* 0x010fe200000010ff */
[--C-:B------:R-:W-:Y:S01]  /*14190*/  FFMA.FTZ R89, R221, c[0x0][0x23c], -R126.reuse ;  /* 0x00008f00dd597a23 */ /* 0x100fe2000001087e */
[----:B------:R-:W-:Y:S01]  /*141a0*/  MUFU.EX2 R85, R85 ;  /* 0x0000005500557308 */ /* 0x000fe20000000800 */
[----:B------:R-:W-:Y:S02]  /*141b0*/  FFMA.FTZ R88, R219, c[0x0][0x23c], -R126 ;  /* 0x00008f00db587a23 */ /* 0x000fe4000001087e */
[----:B------:R-:W-:-:S02]  /*141c0*/  FFMA.FTZ R90, R213, c[0x0][0x23c], -R128 ;  /* 0x00008f00d55a7a23 */ /* 0x000fc40000010880 */
[C---:B-1----:R-:W-:Y:S01]  /*141d0*/  HMMA.16816.F32.BF16 R8, R52.reuse, R68, R8 ;  /* 0x000000443408723c */ /* 0x042fe20000041808 */
[--C-:B------:R-:W-:Y:S02]  /*141e0*/  FFMA.FTZ R93, R215, c[0x0][0x23c], -R128.reuse ;  /* 0x00008f00d75d7a23 */ /* 0x100fe40000010880 */
[----:B------:R-:W1:Y:S01]  /*141f0*/  MUFU.EX2 R84, R84 ;  /* 0x0000005400547308 */ /* 0x000e620000000800 */
[--C-:B------:R-:W-:Y:S02]  /*14200*/  FFMA.FTZ R92, R211, c[0x0][0x23c], -R128.reuse ;  /* 0x00008f00d35c7a23 */ /* 0x100fe40000010880 */
[----:B------:R-:W-:Y:S02]  /*14210*/  FFMA.FTZ R95, R209, c[0x0][0x23c], -R128 ;  /* 0x00008f00d15f7a23 */ /* 0x000fe40000010880 */
[----:B------:R-:W-:Y:S01]  /*14220*/  HMMA.16816.F32.BF16 R12, R52, R70, R12 ;  /* 0x00000046340c723c */ /* 0x000fe2000004180c */
[----:B------:R-:W2:Y:S01]  /*14230*/  LDSM.16.MT88.4 R68, [R144+0xb400] ;  /* 0x00b400009044783b */ /* 0x000ea20000004200 */
        /* <DEDUP_REMOVED lines=10> */
[----:B------:R-:W3:Y:S01]  /*142e0*/  LDSM.16.MT88.4 R64, [R146+0xd400] ;  /* 0x00d400009240783b */ /* 0x000ee20000004200 */
[--C-:B------:R-:W-:Y:S01]  /*142f0*/  FFMA.FTZ R104, R195, c[0x0][0x23c], -R128.reuse ;  /* 0x00008f00c3687a23 */ /* 0x100fe20000010880 */
[----:B------:R-:W-:Y:S01]  /*14300*/  MUFU.EX2 R86, R86 ;  /* 0x0000005600567308 */ /* 0x000fe20000000800 */
[----:B------:R-:W-:-:S02]  /*14310*/  FFMA.FTZ R107, R193, c[0x0][0x23c], -R128 ;  /* 0x00008f00c16b7a23 */ /* 0x000fc40000010880 */
[----:B------:R-:W-:Y:S02]  /*14320*/  FFMA.FTZ R106, R191, c[0x0][0x23c], -R126 ;  /* 0x00008f00bf6a7a23 */ /* 0x000fe4000001087e */
[C---:B------:R-:W-:Y:S01]  /*14330*/  HMMA.16816.F32.BF16 R24, R52.reuse, R60, R24 ;  /* 0x0000003c3418723c */ /* 0x040fe20000041818 */
[----:B------:R-:W-:Y:S02]  /*14340*/  FFMA.FTZ R108, R165, R132, R130 ;  /* 0x00000084a56c7223 */ /* 0x000fe40000010082 */
[----:B------:R-:W4:Y:S01]  /*14350*/  MUFU.EX2 R91, R91 ;  /* 0x0000005b005b7308 */ /* 0x000f220000000800 */
[--C-:B------:R-:W-:Y:S02]  /*14360*/  FFMA.FTZ R132, R167, c[0x0][0x23c], -R128.reuse ;  /* 0x00008f00a7847a23 */ /* 0x100fe40000010880 */
[--C-:B------:R-:W-:Y:S02]  /*14370*/  FFMA.FTZ R130, R143, c[0x0][0x23c], -R128.reuse ;  /* 0x00008f008f827a23 */ /* 0x100fe40000010880 */
[----:B------:R-:W-:Y:S01]  /*14380*/  HMMA.16816.F32.BF16 R28, R52, R62, R28 ;  /* 0x0000003e341c723c */ /* 0x000fe2000004181c */
[----:B------:R-:W5:Y:S01]  /*14390*/  LDSM.16.MT88.4 R60, [R144+0xd400] ;  /* 0x00d40000903c783b */ /* 0x000f620000004200 */
[----:B------:R-:W-:Y:S01]  /*143a0*/  FFMA.FTZ R165, R124, c[0x0][0x23c], -R128 ;  /* 0x00008f007ca57a23 */ /* 0x000fe20000010880 */
[----:B------:R-:W-:Y:S01]  /*143b0*/  MUFU.EX2 R89, R89 ;  /* 0x0000005900597308 */ /* 0x000fe20000000800 */
[----:B------:R-:W-:-:S02]  /*143c0*/  FFMA.FTZ R121, R121, c[0x0][0x23c], -R126 ;  /* 0x00008f0079797a23 */ /* 0x000fc4000001087e */
[----:B------:R-:W-:Y:S02]  /*143d0*/  FFMA.FTZ R120, R120, c[0x0][0x23c], -R126 ;  /* 0x00008f0078787a23 */ /* 0x000fe4000001087e */
[----:B------:R-:W-:Y:S01]  /*143e0*/  FFMA.FTZ R127, R164, R129, R127 ;  /* 0x00000081a47f7223 */ /* 0x000fe2000001007f */
[C---:B--2---:R-:W-:Y:S01]  /*143f0*/  HMMA.16816.F32.BF16 R32, R52.reuse, R68, R32 ;  /* 0x000000443420723c */ /* 0x044fe20000041820 */
[----:B------:R-:W-:Y:S01]  /*14400*/  FADD.FTZ R59, R59, R108 ;  /* 0x0000006c3b3b7221 */ /* 0x000fe20000010000 */
[----:B------:R-:W2:Y:S01]  /*14410*/  MUFU.EX2 R88, R88 ;  /* 0x0000005800587308 */ /* 0x000ea20000000800 */
[----:B------:R-:W-:Y:S01]  /*14420*/  FADD.FTZ R58, R58, R127 ;  /* 0x0000007f3a3a7221 */ /* 0x000fe20000010000 */
[----:B------:R-:W-:Y:S01]  /*14430*/  LDSM.16.MT88.4 R108, [R144+0xcc00] ;  /* 0x00cc0000906c783b */ /* 0x000fe20000004200 */
[----:B------:R-:W-:Y:S02]  /*14440*/  FADD.FTZ R116, R116, R59 ;  /* 0x0000003b74747221 */ /* 0x000fe40000010000 */
[----:B------:R-:W-:Y:S01]  /*14450*/  FADD.FTZ R117, R117, R58 ;  /* 0x0000003a75757221 */ /* 0x000fe20000010000 */
[----:B------:R-:W-:Y:S01]  /*14460*/  HMMA.16816.F32.BF16 R36, R52, R70, R36 ;  /* 0x000000463424723c */ /* 0x000fe20000041824 */
[----:B------:R-:W2:Y:S01]  /*14470*/  LDSM.16.MT88.4 R68, [R144+0x9800] ;  /* 0x009800009044783b */ /* 0x000ea20000004200 */
[----:B------:R-:W-:Y:S01]  /*14480*/  MUFU.EX2 R90, R90 ;  /* 0x0000005a005a7308 */ /* 0x000fe20000000800 */
[----:B------:R-:W-:-:S02]  /*14490*/  FADD.FTZ R116, R57, R116 ;  /* 0x0000007439747221 */ /* 0x000fc40000010000 */
[----:B------:R-:W-:Y:S02]  /*144a0*/  FADD.FTZ R0, R0, R117 ;  /* 0x0000007500007221 */ /* 0x000fe40000010000 */
[----:B------:R-:W-:Y:S01]  /*144b0*/  FADD.FTZ R79, R79, R116 ;  /* 0x000000744f4f7221 */ /* 0x000fe20000010000 */
[C---:B---3--:R-:W-:Y:S01]  /*144c0*/  HMMA.16816.F32.BF16 R40, R52.reuse, R64, R40 ;  /* 0x000000403428723c */ /* 0x048fe20000041828 */
[----:B------:R-:W-:Y:S01]  /*144d0*/  FADD.FTZ R83, R83, R0 ;  /* 0x0000000053537221 */ /* 0x000fe20000010000 */
[----:B------:R-:W3:Y:S01]  /*144e0*/  MUFU.EX2 R93, R93 ;  /* 0x0000005d005d7308 */ /* 0x000ee20000000800 */
[----:B------:R-:W-:Y:S02]  /*144f0*/  FADD.FTZ R79, R76, R79 ;  /* 0x0000004f4c4f7221 */ /* 0x000fe40000010000 */
[----:B------:R-:W-:Y:S02]  /*14500*/  FADD.FTZ R80, R80, R83 ;  /* 0x0000005350507221 */ /* 0x000fe40000010000 */
[----:B------:R-:W-:Y:S01]  /*14510*/  FADD.FTZ R0, R2, R79 ;  /* 0x0000004f02007221 */ /* 0x000fe20000010000 */
[----:B------:R-:W-:Y:S01]  /*14520*/  HMMA.16816.F32.BF16 R44, R52, R66, R44 ;  /* 0x00000042342c723c */ /* 0x000fe2000004182c */
[----:B------:R-:W3:Y:S01]  /*14530*/  LDSM.16.MT88.4 R64, [R146+0x9800] ;  /* 0x009800009240783b */ /* 0x000ee20000004200 */
[----:B------:R-:W-:Y:S01]  /*14540*/  MUFU.EX2 R92, R92 ;  /* 0x0000005c005c7308 */ /* 0x000fe20000000800 */
[----:B------:R-:W-:Y:S01]  /*14550*/  FADD.FTZ R0, R77, R0 ;  /* 0x000000004d007221 */ /* 0x000fe20000010000 */
[----:B------:R-:W-:-:S04]  /*14560*/  MOV R2, R56 ;  /* 0x0000003800027202 */ /* 0x000fc80000000f00 */
[C---:B-----5:R-:W-:Y:S02]  /*14570*/  HMMA.16816.F32.BF16 R48, R52.reuse, R60, R48 ;  /* 0x0000003c3430723c */ /* 0x060fe40000041830 */
[----:B------:R-:W-:Y:S06]  /*14580*/  MUFU.EX2 R95, R95 ;  /* 0x0000005f005f7308 */ /* 0x000fec0000000800 */
[----:B------:R-:W-:Y:S01]  /*14590*/  HMMA.16816.F32.BF16 R4, R52, R62, R4 ;  /* 0x0000003e3404723c */ /* 0x000fe20000041804 */
[----:B------:R-:W5:Y:S01]  /*145a0*/  LDSM.16.MT88.4 R60, [R146+0xb800] ;  /* 0x00b80000923c783b */ /* 0x000f620000004200 */
[----:B------:R-:W-:Y:S05]  /*145b0*/  MUFU.EX2 R94, R94 ;  /* 0x0000005e005e7308 */ /* 0x000fea0000000800 */
[----:B-1----:R-:W-:Y:S01]  /*145c0*/  F2FP.BF16.PACK_AB R52, R84, R85 ;  /* 0x000000555434723e */ /* 0x002fe200000010ff */
[----:B------:R-:W-:Y:S01]  /*145d0*/  FADD.FTZ R85, R85, R0 ;  /* 0x0000000055557221 */ /* 0x000fe20000010000 */
[----:B----4-:R-:W-:Y:S01]  /*145e0*/  F2FP.BF16.PACK_AB R53, R91, R86 ;  /* 0x000000565b35723e */ /* 0x010fe200000010ff */
[----:B------:R-:W1:Y:S01]  /*145f0*/  MUFU.EX2 R99, R99 ;  /* 0x0000006300637308 */ /* 0x000e620000000800 */
[----:B------:R-:W-:-:S02]  /*14600*/  F2FP.BF16.PACK_AB R54, R87, R82 ;  /* 0x000000525736723e */ /* 0x000fc400000010ff */
[----:B--2---:R-:W-:-:S05]  /*14610*/  F2FP.BF16.PACK_AB R55, R88, R89 ;  /* 0x000000595837723e */ /* 0x004fca00000010ff */
[----:B------:R-:W-:Y:S02]  /*14620*/  MUFU.EX2 R96, R96 ;  /* 0x0000006000607308 */ /* 0x000fe40000000800 */
[C---:B------:R-:W-:Y:S06]  /*14630*/  HMMA.16816.F32.BF16 R16, R52.reuse, R68, R16 ;  /* 0x000000443410723c */ /* 0x040fec0000041810 */
[----:B------:R-:W2:Y:S02]  /*14640*/  MUFU.EX2 R97, R97 ;  /* 0x0000006100617308 */ /* 0x000ea40000000800 */
[C---:B------:R-:W-:Y:S01]  /*14650*/  HMMA.16816.F32.BF16 R20, R52.reuse, R70, R20 ;  /* 0x000000463414723c */ /* 0x040fe20000041814 */
[----:B------:R-:W4:Y:S05]  /*14660*/  LDSM.16.MT88.4 R68, [R144+0xb800] ;  /* 0x00b800009044783b */ /* 0x000f2a0000004200 */
[----:B------:R-:W-:Y:S02]  /*14670*/  MUFU.EX2 R98, R98 ;  /* 0x0000006200627308 */ /* 0x000fe40000000800 */
[C---:B---3--:R-:W-:Y:S06]  /*14680*/  HMMA.16816.F32.BF16 R8, R52.reuse, R64, R8 ;  /* 0x000000403408723c */ /* 0x048fec0000041808 */
[----:B------:R-:W-:Y:S02]  /*14690*/  MUFU.EX2 R105, R105 ;  /* 0x0000006900697308 */ /* 0x000fe40000000800 */
[C---:B------:R-:W-:Y:S01]  /*146a0*/  HMMA.16816.F32.BF16 R12, R52.reuse, R66, R12 ;  /* 0x00000042340c723c */ /* 0x040fe2000004180c */
[----:B------:R-:W3:Y:S05]  /*146b0*/  LDSM.16.MT88.4 R64, [R146+0xd800] ;  /* 0x00d800009240783b */ /* 0x000eea0000004200 */
[----:B------:R-:W-:Y:S02]  /*146c0*/  MUFU.EX2 R104, R104 ;  /* 0x0000006800687308 */ /* 0x000fe40000000800 */
[C---:B-----5:R-:W-:Y:S06]  /*146d0*/  HMMA.16816.F32.BF16 R24, R52.reuse, R60, R24 ;  /* 0x0000003c3418723c */ /* 0x060fec0000041818 */
[----:B------:R-:W-:Y:S02]  /*146e0*/  MUFU.EX2 R107, R107 ;  /* 0x0000006b006b7308 */ /* 0x000fe40000000800 */
[C---:B------:R-:W-:Y:S01]  /*146f0*/  HMMA.16816.F32.BF16 R28, R52.reuse, R62, R28 ;  /* 0x0000003e341c723c */ /* 0x040fe2000004181c */
[----:B------:R-:W5:Y:S05]  /*14700*/  LDSM.16.MT88.4 R60, [R144+0xd800] ;  /* 0x00d80000903c783b */ /* 0x000f6a0000004200 */
[----:B------:R-:W-:Y:S02]  /*14710*/  MUFU.EX2 R106, R106 ;  /* 0x0000006a006a7308 */ /* 0x000fe40000000800 */
[C---:B----4-:R-:W-:Y:S06]  /*14720*/  HMMA.16816.F32.BF16 R32, R52.reuse, R68, R32 ;  /* 0x000000443420723c */ /* 0x050fec0000041820 */
[----:B------:R-:W-:Y:S02]  /*14730*/  MUFU.EX2 R171, R171 ;  /* 0x000000ab00ab7308 */ /* 0x000fe40000000800 */
        /* <DEDUP_REMOVED lines=10> */
[----:B------:R-:W-:Y:S01]  /*147e0*/  HMMA.16816.F32.BF16 R4, R52, R62, R4 ;  /* 0x0000003e3404723c */ /* 0x000fe20000041804 */
[----:B------:R-:W5:Y:S05]  /*147f0*/  LDSM.16.MT88.4 R60, [R146+0xbc00] ;  /* 0x00bc0000923c783b */ /* 0x000f6a0000004200 */
[----:B------:R-:W-:Y:S01]  /*14800*/  MUFU.EX2 R132, R132 ;  /* 0x0000008400847308 */ /* 0x000fe20000000800 */
[----:B------:R-:W-:-:S02]  /*14810*/  F2FP.BF16.PACK_AB R52, R93, R90 ;  /* 0x0000005a5d34723e */ /* 0x000fc400000010ff */
[----:B-1----:R-:W-:Y:S02]  /*14820*/  F2FP.BF16.PACK_AB R53, R99, R94 ;  /* 0x0000005e6335723e */ /* 0x002fe400000010ff */
[----:B------:R-:W-:Y:S02]  /*14830*/  F2FP.BF16.PACK_AB R54, R95, R92 ;  /* 0x0000005c5f36723e */ /* 0x000fe400000010ff */
[----:B--2---:R-:W-:Y:S01]  /*14840*/  F2FP.BF16.PACK_AB R55, R97, R96 ;  /* 0x000000606137723e */ /* 0x004fe200000010ff */
[----:B------:R-:W1:Y:S06]  /*14850*/  MUFU.EX2 R163, R163 ;  /* 0x000000a300a37308 */ /* 0x000e6c0000000800 */
[C---:B----4-:R-:W-:Y:S02]  /*14860*/  HMMA.16816.F32.BF16 R16, R52.reuse, R68, R16 ;  /* 0x000000443410723c */ /* 0x050fe40000041810 */
[----:B------:R-:W-:Y:S06]  /*14870*/  MUFU.EX2 R130, R130 ;  /* 0x0000008200827308 */ /* 0x000fec0000000800 */
[----:B------:R-:W-:Y:S01]  /*14880*/  HMMA.16816.F32.BF16 R20, R52, R70, R20 ;  /* 0x000000463414723c */ /* 0x000fe20000041814 */
[----:B------:R-:W2:Y:S01]  /*14890*/  LDSM.16.MT88.4 R68, [R144+0xbc00] ;  /* 0x00bc00009044783b */ /* 0x000ea20000004200 */
[----:B------:R-:W4:Y:S01]  /*148a0*/  MUFU.EX2 R139, R139 ;  /* 0x0000008b008b7308 */ /* 0x000f220000000800 */
[----:B-1----:R-:W-:-:S05]  /*148b0*/  F2FP.BF16.PACK_AB R100, R163, R132 ;  /* 0x00000084a364723e */ /* 0x002fca00000010ff */
[C---:B---3--:R-:W-:Y:S02]  /*148c0*/  HMMA.16816.F32.BF16 R8, R52.reuse, R64, R8 ;  /* 0x000000403408723c */ /* 0x048fe40000041808 */
[----:B------:R-:W-:Y:S06]  /*148d0*/  MUFU.EX2 R137, R137 ;  /* 0x0000008900897308 */ /* 0x000fec0000000800 */
[----:B------:R-:W-:Y:S01]  /*148e0*/  HMMA.16816.F32.BF16 R12, R52, R66, R12 ;  /* 0x00000042340c723c */ /* 0x000fe2000004180c */
[----:B------:R-:W1:Y:S01]  /*148f0*/  LDSM.16.MT88.4 R64, [R146+0xdc00] ;  /* 0x00dc00009240783b */ /* 0x000e620000004200 */
[----:B------:R-:W3:Y:S01]  /*14900*/  MUFU.EX2 R162, R162 ;  /* 0x000000a200a27308 */ /* 0x000ee20000000800 */
[----:B----4-:R-:W-:-:S05]  /*14910*/  F2FP.BF16.PACK_AB R102, R139, R130 ;  /* 0x000000828b66723e */ /* 0x010fca00000010ff */
[C---:B-----5:R-:W-:Y:S02]  /*14920*/  HMMA.16816.F32.BF16 R24, R52.reuse, R60, R24 ;  /* 0x0000003c3418723c */ /* 0x060fe40000041818 */
[----:B------:R-:W-:Y:S06]  /*14930*/  MUFU.EX2 R133, R133 ;  /* 0x0000008500857308 */ /* 0x000fec0000000800 */
[----:B------:R-:W-:Y:S01]  /*14940*/  HMMA.16816.F32.BF16 R28, R52, R62, R28 ;  /* 0x0000003e341c723c */ /* 0x000fe2000004181c */
[----:B------:R-:W4:Y:S01]  /*14950*/  LDSM.16.MT88.4 R60, [R144+0xdc00] ;  /* 0x00dc0000903c783b */ /* 0x000f220000004200 */
[----:B------:R-:W5:Y:S01]  /*14960*/  MUFU.EX2 R166, R166 ;  /* 0x000000a600a67308 */ /* 0x000f620000000800 */
[----:B---3--:R-:W-:-:S05]  /*14970*/  F2FP.BF16.PACK_AB R101, R162, R137 ;  /* 0x00000089a265723e */ /* 0x008fca00000010ff */
[C---:B--2---:R-:W-:Y:S02]  /*14980*/  HMMA.16816.F32.BF16 R32, R52.reuse, R68, R32 ;  /* 0x000000443420723c */ /* 0x044fe40000041820 */
[----:B------:R-:W-:Y:S06]  /*14990*/  MUFU.EX2 R119, R119 ;  /* 0x0000007700777308 */ /* 0x000fec0000000800 */
[C---:B------:R-:W-:Y:S01]  /*149a0*/  HMMA.16816.F32.BF16 R36, R52.reuse, R70, R36 ;  /* 0x000000463424723c */ /* 0x040fe20000041824 */
[----:B------:R-:W2:Y:S01]  /*149b0*/  LDSM.16.MT88.4 R68, [R144+0xa000] ;  /* 0x00a000009044783b */ /* 0x000ea20000004200 */
[----:B-----5:R-:W-:Y:S01]  /*149c0*/  F2FP.BF16.PACK_AB R103, R166, R133 ;  /* 0x00000085a667723e */ /* 0x020fe200000010ff */
[----:B------:R-:W3:Y:S05]  /*149d0*/  MUFU.EX2 R118, R118 ;  /* 0x0000007600767308 */ /* 0x000eea0000000800 */
[C---:B-1----:R-:W-:Y:S03]  /*149e0*/  HMMA.16816.F32.BF16 R40, R52.reuse, R64, R40 ;  /* 0x000000403428723c */ /* 0x042fe60000041828 */
[----:B------:R-:W-:Y:S05]  /*149f0*/  MUFU.EX2 R165, R165 ;  /* 0x000000a500a57308 */ /* 0x000fea0000000800 */
[C---:B------:R-:W-:Y:S01]  /*14a00*/  HMMA.16816.F32.BF16 R44, R52.reuse, R66, R44 ;  /* 0x00000042342c723c */ /* 0x040fe2000004182c */
[----:B------:R-:W1:Y:S02]  /*14a10*/  LDSM.16.MT88.4 R64, [R146+0xa000] ;  /* 0x00a000009240783b */ /* 0x000e640000004200 */
[----:B------:R-:W-:Y:S05]  /*14a20*/  MUFU.EX2 R164, R120 ;  /* 0x0000007800a47308 */ /* 0x000fea0000000800 */
[C---:B----4-:R-:W-:Y:S08]  /*14a30*/  HMMA.16816.F32.BF16 R48, R52.reuse, R60, R48 ;  /* 0x0000003c3430723c */ /* 0x050ff00000041830 */
[----:B------:R-:W-:Y:S01]  /*14a40*/  HMMA.16816.F32.BF16 R4, R52, R62, R4 ;  /* 0x0000003e3404723c */ /* 0x000fe20000041804 */
[----:B------:R-:W4:Y:S06]  /*14a50*/  LDSM.16.MT88.4 R60, [R146+0xc000] ;  /* 0x00c00000923c783b */ /* 0x000f2c0000004200 */
        /* <DEDUP_REMOVED lines=35> */
[C---:B------:R-:W-:Y:S08]  /*14c90*/  HMMA.16816.F32.BF16 R8, R52.reuse, R72, R8 ;  /* 0x000000483408723c */ /* 0x040ff00000041808 */
[C---:B--2---:R-:W-:Y:S08]  /*14ca0*/  HMMA.16816.F32.BF16 R40, R52.reuse, R68, R40 ;  /* 0x000000443428723c */ /* 0x044ff00000041828 */
[C---:B------:R-:W-:Y:S01]  /*14cb0*/  HMMA.16816.F32.BF16 R44, R52.reuse, R70, R44 ;  /* 0x00000046342c723c */ /* 0x040fe2000004182c */
[----:B------:R-:W2:Y:S07]  /*14cc0*/  LDSM.16.MT88.4 R68, [R146+0xc800] ;  /* 0x00c800009244783b */ /* 0x000eae0000004200 */
[C---:B------:R-:W-:Y:S01]  /*14cd0*/  HMMA.16816.F32.BF16 R12, R52.reuse, R74, R12 ;  /* 0x0000004a340c723c */ /* 0x040fe2000004180c */
[----:B------:R-:W5:Y:S07]  /*14ce0*/  LDSM.16.MT88.4 R72, [R144+0xa800] ;  /* 0x00a800009048783b */ /* 0x000f6e0000004200 */
[C---:B-1----:R-:W-:Y:S08]  /*14cf0*/  HMMA.16816.F32.BF16 R48, R52.reuse, R64, R48 ;  /* 0x000000403430723c */ /* 0x042ff00000041830 */
[----:B------:R-:W-:Y:S01]  /*14d00*/  HMMA.16816.F32.BF16 R4, R52, R66, R4 ;  /* 0x000000423404723c */ /* 0x000fe20000041804 */
[----:B------:R-:W1:Y:S04]  /*14d10*/  LDSM.16.MT88.4 R64, [R144+0xc800] ;  /* 0x00c800009040783b */ /* 0x000e680000004200 */
[----:B------:R-:W-:Y:S03]  /*14d20*/  LDSM.16.MT88.4 R52, [R144+0xe800] ;  /* 0x00e800009034783b */ /* 0x000fe60000004200 */
[C---:B----4-:R-:W-:Y:S08]  /*14d30*/  HMMA.16816.F32.BF16 R8, R100.reuse, R60, R8 ;  /* 0x0000003c6408723c */ /* 0x050ff00000041808 */
[C---:B------:R-:W-:Y:S01]  /*14d40*/  HMMA.16816.F32.BF16 R12, R100.reuse, R62, R12 ;  /* 0x0000003e640c723c */ /* 0x040fe2000004180c */
[----:B------:R-:W4:Y:S07]  /*14d50*/  LDSM.16.MT88.4 R60, [R146+0xe800] ;  /* 0x00e80000923c783b */ /* 0x000f2e0000004200 */
[C---:B--2---:R-:W-:Y:S08]  /*14d60*/  HMMA.16816.F32.BF16 R24, R100.reuse, R68, R24 ;  /* 0x000000446418723c */ /* 0x044ff00000041818 */
[C---:B------:R-:W-:Y:S01]  /*14d70*/  HMMA.16816.F32.BF16 R28, R100.reuse, R70, R28 ;  /* 0x00000046641c723c */ /* 0x040fe2000004181c */
[----:B------:R-:W2:Y:S07]  /*14d80*/  LDSM.16.MT88.4 R68, [R146+0xac00] ;  /* 0x00ac00009244783b */ /* 0x000eae0000004200 */
[C---:B-----5:R-:W-:Y:S08]  /*14d90*/  HMMA.16816.F32.BF16 R16, R100.reuse, R72, R16 ;  /* 0x000000486410723c */ /* 0x060ff00000041810 */
[C---:B-1----:R-:W-:Y:S01]  /*14da0*/  HMMA.16816.F32.BF16 R32, R100.reuse, R64, R32 ;  /* 0x000000406420723c */ /* 0x042fe20000041820 */
[----:B------:R-:W-:Y:S07]  /*14db0*/  MUFU.EX2 R64, R125 ;  /* 0x0000007d00407308 */ /* 0x000fee0000000800 */
[C---:B------:R-:W-:Y:S01]  /*14dc0*/  HMMA.16816.F32.BF16 R36, R100.reuse, R66, R36 ;  /* 0x000000426424723c */ /* 0x040fe20000041824 */
[----:B------:R-:W-:Y:S07]  /*14dd0*/  MUFU.EX2 R66, R123 ;  /* 0x0000007b00427308 */ /* 0x000fee0000000800 */
[C---:B------:R-:W-:Y:S01]  /*14de0*/  HMMA.16816.F32.BF16 R20, R100.reuse, R74, R20 ;  /* 0x0000004a6414723c */ /* 0x040fe20000041814 */
[----:B------:R-:W1:Y:S07]  /*14df0*/  MUFU.EX2 R65, R122 ;  /* 0x0000007a00417308 */ /* 0x000e6e0000000800 */
[C---:B----4-:R-:W-:Y:S01]  /*14e00*/  HMMA.16816.F32.BF16 R40, R100.reuse, R60, R40 ;  /* 0x0000003c6428723c */ /* 0x050fe20000041828 */
[----:B------:R-:W4:Y:S07]  /*14e10*/  MUFU.EX2 R67, R121 ;  /* 0x0000007900437308 */ /* 0x000f2e0000000800 */
[C---:B------:R-:W-:Y:S01]  /*14e20*/  HMMA.16816.F32.BF16 R44, R100.reuse, R62, R44 ;  /* 0x0000003e642c723c */ /* 0x040fe2000004182c */
[----:B------:R-:W5:Y:S07]  /*14e30*/  LDSM.16.MT88.4 R60, [R144+0xac00] ;  /* 0x00ac0000903c783b */ /* 0x000f6e0000004200 */
[C---:B------:R-:W-:Y:S08]  /*14e40*/  HMMA.16816.F32.BF16 R48, R100.reuse, R52, R48 ;  /* 0x000000346430723c */ /* 0x040ff00000041830 */
[----:B------:R-:W-:Y:S01]  /*14e50*/  HMMA.16816.F32.BF16 R100, R100, R54, R4 ;  /* 0x000000366464723c */ /* 0x000fe20000041804 */
[----:B------:R-:W5:Y:S06]  /*14e60*/  LDSM.16.MT88.4 R52, [R146+0xcc00] ;  /* 0x00cc00009234783b */ /* 0x000f6c0000004200 */
[----:B---3--:R-:W-:-:S02]  /*14e70*/  F2FP.BF16.PACK_AB R4, R118, R119 ;  /* 0x000000777604723e */ /* 0x008fc400000010ff */
[----:B-1----:R-:W-:Y:S02]  /*14e80*/  F2FP.BF16.PACK_AB R5, R65, R66 ;  /* 0x000000424105723e */ /* 0x002fe400000010ff */
[----:B------:R-:W-:Y:S02]  /*14e90*/  F2FP.BF16.PACK_AB R6, R165, R64 ;  /* 0x00000040a506723e */ /* 0x000fe400000010ff */
[----:B----4-:R-:W-:-:S07]  /*14ea0*/  F2FP.BF16.PACK_AB R7, R164, R67 ;  /* 0x00000043a407723e */ /* 0x010fce00000010ff */
[C---:B--2---:R-:W-:Y:S07]  /*14eb0*/  HMMA.16816.F32.BF16 R112, R4.reuse, R68, R8 ;  /* 0x000000440470723c */ /* 0x044fee0000041808 */
[----:B------:R-:W-:Y:S01]  /*14ec0*/  FADD.FTZ R9, R81, R80 ;  /* 0x0000005051097221 */ /* 0x000fe20000010000 */
[----:B------:R-:W-:Y:S03]  /*14ed0*/  HMMA.16816.F32.BF16 R68, R4, R70, R12 ;  /* 0x000000460444723c */ /* 0x000fe6000004180c */
[----:B------:R-:W-:-:S04]  /*14ee0*/  FADD.FTZ R9, R78, R9 ;  /* 0x000000094e097221 */ /* 0x000fc80000010000 */
[----:B------:R-:W-:Y:S01]  /*14ef0*/  FADD.FTZ R0, R86, R9 ;  /* 0x0000000956007221 */ /* 0x000fe20000010000 */
[C---:B-----5:R-:W-:Y:S01]  /*14f00*/  HMMA.16816.F32.BF16 R72, R4.reuse, R60, R16 ;  /* 0x0000003c0448723c */ /* 0x060fe20000041810 */
[----:B------:R-:W-:Y:S02]  /*14f10*/  FADD.FTZ R9, R84, R85 ;  /* 0x0000005554097221 */ /* 0x000fe40000010000 */
[----:B------:R-:W-:Y:S02]  /*14f20*/  FADD.FTZ R0, R91, R0 ;  /* 0x000000005b007221 */ /* 0x000fe40000010000 */
[----:B------:R-:W-:Y:S02]  /*14f30*/  FADD.FTZ R82, R82, R9 ;  /* 0x0000000952527221 */ /* 0x000fe40000010000 */
[----:B------:R-:W-:Y:S01]  /*14f40*/  FADD.FTZ R13, R89, R0 ;  /* 0x00000000590d7221 */ /* 0x000fe20000010000 */
[----:B------:R-:W1:Y:S01]  /*14f50*/  LDSM.16.MT88.4 R8, [R146+0xec00] ;  /* 0x00ec00009208783b */ /* 0x000e620000004200 */
[----:B------:R-:W-:Y:S01]  /*14f60*/  FADD.FTZ R87, R87, R82 ;  /* 0x0000005257577221 */ /* 0x000fe20000010000 */
[----:B------:R-:W-:Y:S01]  /*14f70*/  HMMA.16816.F32.BF16 R76, R4, R62, R20 ;  /* 0x0000003e044c723c */ /* 0x000fe20000041814 */
[----:B------:R-:W-:-:S02]  /*14f80*/  FADD.FTZ R13, R88, R13 ;  /* 0x0000000d580d7221 */ /* 0x000fc40000010000 */
[----:B------:R-:W-:Y:S02]  /*14f90*/  FADD.FTZ R90, R90, R87 ;  /* 0x000000575a5a7221 */ /* 0x000fe40000010000 */
[----:B------:R-:W-:Y:S02]  /*14fa0*/  FADD.FTZ R94, R94, R13 ;  /* 0x0000000d5e5e7221 */ /* 0x000fe40000010000 */
[----:B------:R-:W-:Y:S01]  /*14fb0*/  FADD.FTZ R93, R93, R90 ;  /* 0x0000005a5d5d7221 */ /* 0x000fe20000010000 */
[----:B------:R-:W2:Y:S01]  /*14fc0*/  LDSM.16.MT88.4 R12, [R144+0xec00] ;  /* 0x00ec0000900c783b */ /* 0x000ea20000004200 */
[----:B------:R-:W-:Y:S01]  /*14fd0*/  FADD.FTZ R99, R99, R94 ;  /* 0x0000005e63637221 */ /* 0x000fe20000010000 */
[----:B------:R-:W-:Y:S01]  /*14fe0*/  HMMA.16816.F32.BF16 R88, R4, R108, R32 ;  /* 0x0000006c0458723c */ /* 0x000fe20000041820 */
[----:B------:R-:W-:Y:S02]  /*14ff0*/  FADD.FTZ R92, R92, R93 ;  /* 0x0000005d5c5c7221 */ /* 0x000fe40000010000 */
[----:B------:R-:W-:-:S02]  /*15000*/  FADD.FTZ R96, R96, R99 ;  /* 0x0000006360607221 */ /* 0x000fc40000010000 */
[----:B------:R-:W-:Y:S02]  /*15010*/  FADD.FTZ R95, R95, R92 ;  /* 0x0000005c5f5f7221 */ /* 0x000fe40000010000 */
        /* <DEDUP_REMOVED lines=31> */
[----:B------:R-:W-:Y:S01]  /*15210*/  HMMA.16816.F32.BF16 R100, R4, R14, R100 ;  /* 0x0000000e0464723c */ /* 0x000fe20000041864 */
[----:B------:R-:W-:Y:S01]  /*15220*/  FADD.FTZ R119, R119, R0 ;  /* 0x0000000077777221 */ /* 0x000fe20000010000 */
[----:B------:R-:W-:Y:S01]  /*15230*/  MOV R0, R3 ;  /* 0x0000000300007202 */ /* 0x000fe20000000f00 */
[----:B------:R-:W-:Y:S02]  /*15240*/  FADD.FTZ R66, R66, R9 ;  /* 0x0000000942427221 */ /* 0x000fe40000010000 */
[----:B------:R-:W-:Y:S02]  /*15250*/  FADD.FTZ R119, R118, R119 ;  /* 0x0000007776777221 */ /* 0x000fe40000010000 */
[----:B------:R-:W-:Y:S02]  /*15260*/  FADD.FTZ R66, R65, R66 ;  /* 0x0000004241427221 */ /* 0x000fe40000010000 */
[----:B------:R-:W-:-:S02]  /*15270*/  FADD.FTZ R64, R64, R119 ;  /* 0x0000007740407221 */ /* 0x000fc40000010000 */
[----:B------:R-:W-:Y:S02]  /*15280*/  FADD.FTZ R67, R67, R66 ;  /* 0x0000004243437221 */ /* 0x000fe40000010000 */
[----:B------:R-:W-:Y:S02]  /*15290*/  FADD.FTZ R165, R165, R64 ;  /* 0x00000040a5a57221 */ /* 0x000fe40000010000 */
[----:B------:R-:W-:-:S03]  /*152a0*/  FADD.FTZ R164, R164, R67 ;  /* 0x00000043a4a47221 */ /* 0x000fc60000010000 */
.L_x_2950:
[----:B------:R-:W-:Y:S01]  /*152b0*/  ULDC.64 UR12, c[0x0][0x118] ;  /* 0x00004600000c7ab9 */ /* 0x000fe20000000a00 */
[----:B------:R-:W-:Y:S05]  /*152c0*/  @!P0 BRA `(.L_x_2956) ;  /* 0x0000352000008947 */ /* 0x000fea0003800000 */
[----:B------:R-:W-:Y:S01]  /*152d0*/  ULDC UR8, c[0x0][0x1a0] ;  /* 0x0000680000087ab9 */ /* 0x000fe20000000800 */
[----:B------:R-:W-:Y:S01]  /*152e0*/  IMAD.MOV.U32 R3, RZ, RZ, R0 ;  /* 0x000000ffff037224 */ /* 0x000fe200078e0000 */
[----:B------:R-:W-:Y:S01]  /*152f0*/  ULEA UR5, -UR8, URZ, 0x7 ;  /* 0x0000003f08057291 */ /* 0x000fe2000f8e393f */
[----:B------:R-:W-:Y:S01]  /*15300*/  IMAD.MOV.U32 R117, RZ, RZ, R2 ;  /* 0x000000ffff757224 */ /* 0x000fe200078e0002 */
[----:B------:R-:W-:Y:S02]  /*15310*/  UMOV UR10, 0x6 ;  /* 0x00000006000a7882 */ /* 0x000fe40000000000 */
[----:B------:R-:W-:-:S02]  /*15320*/  USHF.R.S32.HI UR4, URZ, 0x1f, UR5 ;  /* 0x0000001f3f047899 */ /* 0x000fc40008011405 */
[----:B------:R-:W-:Y:S01]  /*15330*/  ULDC UR9, c[0x0][0x1a4] ;  /* 0x0000690000097ab9 */ /* 0x000fe20000000800 */
[----:B------:R-:W-:Y:S01]  /*15340*/  MOV R163, UR5 ;  /* 0x0000000500a37c02 */ /* 0x000fe20008000f00 */
[----:B------:R-:W-:Y:S02]  /*15350*/  USHF.L.U64.HI UR9, UR8, UR10, UR9 ;  /* 0x0000000a08097299 */ /* 0x000fe40008010209 */
[----:B------:R-:W-:Y:S01]  /*15360*/  MOV R162, UR4 ;  /* 0x0000000400a27c02 */ /* 0x000fe20008000f00 */
[----:B------:R-:W-:Y:S02]  /*15370*/  USHF.L.U32 UR8, UR8, 0x6, URZ ;  /* 0x0000000608087899 */ /* 0x000fe4000800063f */
[----:B------:R-:W-:Y:S02]  /*15380*/  ULDC UR4, c[0x0][0x19c] ;  /* 0x0000670000047ab9 */ /* 0x000fe40000000800 */
.L_x_2960:
        /* <DEDUP_REMOVED lines=65> */
.L_x_2957:
        /* <DEDUP_REMOVED lines=243> */
.L_x_2959:
        /* <DEDUP_REMOVED lines=26> */
.L_x_2958:
        /* <DEDUP_REMOVED lines=132> */
[----:B------:R-:W-:Y:S02]  /*170b0*/  FMUL.FTZ R13, R116, R109 ;  /* 0x0000006d740d7220 */ /* 0x000fe40000410000 */
[--C-:B------:R-:W-:Y:S02]  /*170c0*/  FFMA.FTZ R137, R14, c[0x0][0x23c], -R134.reuse ;  /* 0x00008f000e897a23 */ /* 0x100fe40000010886 */
        /* <DEDUP_REMOVED lines=30> */
[C---:B------:R-:W-:Y:S02]  /*172b0*/  FMUL.FTZ R92, R116.reuse, R92 ;  /* 0x0000005c745c7220 */ /* 0x040fe40000410000 */
[C---:B------:R-:W-:Y:S01]  /*172c0*/  FMUL.FTZ R93, R116.reuse, R93 ;  /* 0x0000005d745d7220 */ /* 0x040fe20000410000 */
[C---:B------:R-:W-:Y:S01]  /*172d0*/  HMMA.16816.F32.BF16 R68, R112.reuse, R122, R68 ;  /* 0x0000007a7044723c */ /* 0x040fe20000041844 */
[----:B------:R-:W3:Y:S01]  /*172e0*/  LDSM.16.MT88.4 R120, [R144+0xb000] ;  /* 0x00b000009078783b */ /* 0x000ee20000004200 */
[----:B------:R-:W4:Y:S02]  /*172f0*/  MUFU.EX2 R140, R140 ;  /* 0x0000008c008c7308 */ /* 0x000f240000000800 */
        /* <DEDUP_REMOVED lines=9> */
[C---:B------:R-:W-:Y:S01]  /*17390*/  FMUL.FTZ R99, R3.reuse, R99 ;  /* 0x0000006303637220 */ /* 0x040fe20000410000 */
[----:B------:R-:W-:Y:S01]  /*173a0*/  MUFU.EX2 R168, R168 ;  /* 0x000000a800a87308 */ /* 0x000fe20000000800 */
[C---:B------:R-:W-:Y:S04]  /*173b0*/  HMMA.16816.F32.BF16 R80, R112.reuse, R128, R80 ;  /* 0x000000807050723c */ /* 0x040fe80000041850 */
[C---:B------:R-:W-:Y:S02]  /*173c0*/  FMUL.FTZ R100, R116.reuse, R100 ;  /* 0x0000006474647220 */ /* 0x040fe40000410000 */
[----:B------:R-:W-:Y:S02]  /*173d0*/  FMUL.FTZ R101, R116, R101 ;  /* 0x0000006574657220 */ /* 0x000fe40000410000 */
[C---:B------:R-:W-:Y:S01]  /*173e0*/  HMMA.16816.F32.BF16 R84, R112.reuse, R130, R84 ;  /* 0x000000827054723c */ /* 0x040fe20000041854 */
[----:B------:R-:W-:Y:S01]  /*173f0*/  LDSM.16.MT88.4 R128, [R146+0xb400] ;  /* 0x00b400009280783b */ /* 0x000fe20000004200 */
[----:B------:R-:W-:Y:S02]  /*17400*/  MUFU.EX2 R169, R169 ;  /* 0x000000a900a97308 */ /* 0x000fe40000000800 */
[C---:B------:R-:W-:Y:S02]  /*17410*/  FMUL.FTZ R102, R3.reuse, R102 ;  /* 0x0000006603667220 */ /* 0x040fe40000410000 */
[----:B------:R-:W-:Y:S02]  /*17420*/  FMUL.FTZ R103, R3, R103 ;  /* 0x0000006703677220 */ /* 0x000fe40000410000 */
[--C-:B------:R-:W-:Y:S01]  /*17430*/  FFMA.FTZ R138, R16, c[0x0][0x23c], -R133.reuse ;  /* 0x00008f00108a7a23 */ /* 0x100fe20000010885 */
[C---:B---3--:R-:W-:Y:S03]  /*17440*/  HMMA.16816.F32.BF16 R88, R112.reuse, R120, R88 ;  /* 0x000000787058723c */ /* 0x048fe60000041858 */
[----:B------:R-:W-:Y:S01]  /*17450*/  FMUL.FTZ R16, R116, R104 ;  /* 0x0000006874107220 */ /* 0x000fe20000410000 */
[----:B--2---:R-:W-:Y:S01]  /*17460*/  F2FP.BF16.PACK_AB R104, R132, R119 ;  /* 0x000000778468723e */ /* 0x004fe200000010ff */
[----:B------:R-:W-:Y:S01]  /*17470*/  MUFU.EX2 R138, R138 ;  /* 0x0000008a008a7308 */ /* 0x000fe20000000800 */
[--C-:B------:R-:W-:Y:S02]  /*17480*/  FFMA.FTZ R139, R17, c[0x0][0x23c], -R133.reuse ;  /* 0x00008f00118b7a23 */ /* 0x100fe40000010885 */
[C---:B------:R-:W-:Y:S01]  /*17490*/  HMMA.16816.F32.BF16 R12, R112.reuse, R122, R12 ;  /* 0x0000007a700c723c */ /* 0x040fe2000004180c */
[----:B------:R-:W2:Y:S03]  /*174a0*/  LDSM.16.MT88.4 R120, [R146+0x9400] ;  /* 0x009400009278783b */ /* 0x000ea60000004200 */
[--C-:B------:R-:W-:Y:S02]  /*174b0*/  FFMA.FTZ R141, R18, c[0x0][0x23c], -R134.reuse ;  /* 0x00008f00128d7a23 */ /* 0x100fe40000010886 */
[--C-:B------:R-:W-:Y:S01]  /*174c0*/  FFMA.FTZ R142, R19, c[0x0][0x23c], -R134.reuse ;  /* 0x00008f00138e7a23 */ /* 0x100fe20000010886 */
[----:B------:R-:W3:Y:S01]  /*174d0*/  MUFU.EX2 R139, R139 ;  /* 0x0000008b008b7308 */ /* 0x000ee20000000800 */
[C---:B-1----:R-:W-:Y:S04]  /*174e0*/  HMMA.16816.F32.BF16 R92, R112.reuse, R124, R92 ;  /* 0x0000007c705c723c */ /* 0x042fe8000004185c */
[----:B------:R-:W-:Y:S01]  /*174f0*/  FMUL.FTZ R17, R116, R105 ;  /* 0x0000006974117220 */ /* 0x000fe20000410000 */
[----:B----4-:R-:W-:Y:S01]  /*17500*/  F2FP.BF16.PACK_AB R105, R140, R137 ;  /* 0x000000898c69723e */ /* 0x010fe200000010ff */
[C---:B------:R-:W-:Y:S02]  /*17510*/  FMUL.FTZ R18, R3.reuse, R106 ;  /* 0x0000006a03127220 */ /* 0x040fe40000410000 */
[C---:B------:R-:W-:Y:S01]  /*17520*/  HMMA.16816.F32.BF16 R96, R112.reuse, R126, R96 ;  /* 0x0000007e7060723c */ /* 0x040fe20000041860 */
[----:B------:R-:W-:Y:S01]  /*17530*/  MUFU.EX2 R141, R141 ;  /* 0x0000008d008d7308 */ /* 0x000fe20000000800 */
[----:B------:R-:W1:Y:S02]  /*17540*/  LDSM.16.MT88.4 R124, [R144+0x9400] ;  /* 0x00940000907c783b */ /* 0x000e640000004200 */
[----:B------:R-:W-:Y:S02]  /*17550*/  FMUL.FTZ R19, R3, R107 ;  /* 0x0000006b03137220 */ /* 0x000fe40000410000 */
[--C-:B------:R-:W-:Y:S02]  /*17560*/  FFMA.FTZ R48, R48, c[0x0][0x23c], -R133.reuse ;  /* 0x00008f0030307a23 */ /* 0x100fe40000010885 */
[----:B------:R-:W-:Y:S03]  /*17570*/  FFMA.FTZ R49, R49, c[0x0][0x23c], -R133 ;  /* 0x00008f0031317a23 */ /* 0x000fe60000010885 */
[C---:B------:R-:W-:Y:S01]  /*17580*/  HMMA.16816.F32.BF16 R16, R112.reuse, R108, R16 ;  /* 0x0000006c7010723c */ /* 0x040fe20000041810 */
[----:B------:R-:W4:Y:S02]  /*17590*/  MUFU.EX2 R142, R142 ;  /* 0x0000008e008e7308 */ /* 0x000f240000000800 */
[--C-:B------:R-:W-:Y:S01]  /*175a0*/  FFMA.FTZ R50, R50, c[0x0][0x23c], -R134.reuse ;  /* 0x00008f0032327a23 */ /* 0x100fe20000010886 */
[----:B---3--:R-:W-:Y:S01]  /*175b0*/  F2FP.BF16.PACK_AB R106, R139, R138 ;  /* 0x0000008a8b6a723e */ /* 0x008fe200000010ff */
[--C-:B------:R-:W-:Y:S02]  /*175c0*/  FFMA.FTZ R51, R51, c[0x0][0x23c], -R134.reuse ;  /* 0x00008f0033337a23 */ /* 0x100fe40000010886 */
[----:B------:R-:W-:Y:S01]  /*175d0*/  FFMA.FTZ R66, R66, c[0x0][0x23c], -R134 ;  /* 0x00008f0042427a23 */ /* 0x000fe20000010886 */
[----:B------:R-:W-:Y:S01]  /*175e0*/  HMMA.16816.F32.BF16 R100, R112, R110, R100 ;  /* 0x0000006e7064723c */ /* 0x000fe20000041864 */
[----:B------:R-:W3:Y:S02]  /*175f0*/  LDSM.16.MT88.4 R108, [R144+0xb400] ;  /* 0x00b40000906c783b */ /* 0x000ee40000004200 */
[----:B------:R-:W-:Y:S01]  /*17600*/  MUFU.EX2 R170, R170 ;  /* 0x000000aa00aa7308 */ /* 0x000fe20000000800 */
[----:B------:R-:W-:Y:S02]  /*17610*/  FFMA.FTZ R166, R116, R165, R166 ;  /* 0x000000a574a67223 */ /* 0x000fe400000100a6 */
[----:B------:R-:W-:Y:S02]  /*17620*/  FFMA.FTZ R167, R3, R164, R167 ;  /* 0x000000a403a77223 */ /* 0x000fe400000100a7 */
[----:B------:R-:W-:Y:S01]  /*17630*/  FADD.FTZ R135, R135, R166 ;  /* 0x000000a687877221 */ /* 0x000fe20000010000 */
[----:B------:R-:W5:Y:S03]  /*17640*/  LDSM.16.MT88.4 R112, [R146+0xd400] ;  /* 0x00d400009270783b */ /* 0x000f660000004200 */
[--C-:B------:R-:W-:Y:S01]  /*17650*/  FFMA.FTZ R3, R52, c[0x0][0x23c], -R133.reuse ;  /* 0x00008f0034037a23 */ /* 0x100fe20000010885 */
[----:B------:R-:W-:Y:S01]  /*17660*/  MUFU.EX2 R171, R171 ;  /* 0x000000ab00ab7308 */ /* 0x000fe20000000800 */
[--C-:B------:R-:W-:Y:S02]  /*17670*/  FFMA.FTZ R52, R53, c[0x0][0x23c], -R133.reuse ;  /* 0x00008f0035347a23 */ /* 0x100fe40000010885 */
[--C-:B------:R-:W-:Y:S01]  /*17680*/  FFMA.FTZ R53, R54, c[0x0][0x23c], -R134.reuse ;  /* 0x00008f0036357a23 */ /* 0x100fe20000010886 */
[----:B----4-:R-:W-:Y:S01]  /*17690*/  F2FP.BF16.PACK_AB R107, R142, R141 ;  /* 0x0000008d8e6b723e */ /* 0x010fe200000010ff */
[--C-:B------:R-:W-:Y:S02]  /*176a0*/  FFMA.FTZ R54, R55, c[0x0][0x23c], -R134.reuse ;  /* 0x00008f0037367a23 */ /* 0x100fe40000010886 */
[--C-:B------:R-:W-:Y:S02]  /*176b0*/  FFMA.FTZ R55, R56, c[0x0][0x23c], -R133.reuse ;  /* 0x00008f0038377a23 */ /* 0x100fe40000010885 */
[--C-:B------:R-:W-:Y:S01]  /*176c0*/  FFMA.FTZ R56, R57, c[0x0][0x23c], -R133.reuse ;  /* 0x00008f0039387a23 */ /* 0x100fe20000010885 */
[----:B------:R-:W-:Y:S01]  /*176d0*/  MUFU.EX2 R172, R172 ;  /* 0x000000ac00ac7308 */ /* 0x000fe20000000800 */
[C---:B--2---:R-:W-:Y:S05]  /*176e0*/  HMMA.16816.F32.BF16 R8, R104.reuse, R120, R8 ;  /* 0x000000786808723c */ /* 0x044fea0000041808 */
[--C-:B------:R-:W-:Y:S02]  /*176f0*/  FFMA.FTZ R57, R58, c[0x0][0x23c], -R134.reuse ;  /* 0x00008f003a397a23 */ /* 0x100fe40000010886 */
[--C-:B------:R-:W-:Y:S01]  /*17700*/  FFMA.FTZ R120, R21, c[0x0][0x23c], -R133.reuse ;  /* 0x00008f0015787a23 */ /* 0x100fe20000010885 */
[C---:B------:R-:W-:Y:S01]  /*17710*/  HMMA.16816.F32.BF16 R68, R104.reuse, R122, R68 ;  /* 0x0000007a6844723c */ /* 0x040fe20000041844 */
[----:B------:R-:W-:Y:S03]  /*17720*/  MUFU.EX2 R173, R173 ;  /* 0x000000ad00ad7308 */ /* 0x000fe60000000800 */
[--C-:B------:R-:W-:Y:S02]  /*17730*/  FFMA.FTZ R121, R22, c[0x0][0x23c], -R134.reuse ;  /* 0x00008f0016797a23 */ /* 0x100fe40000010886 */
[--C-:B------:R-:W-:Y:S02]  /*17740*/  FFMA.FTZ R58, R59, c[0x0][0x23c], -R134.reuse ;  /* 0x00008f003b3a7a23 */ /* 0x100fe40000010886 */
[C---:B-1----:R-:W-:Y:S03]  /*17750*/  HMMA.16816.F32.BF16 R72, R104.reuse, R124, R72 ;  /* 0x0000007c6848723c */ /* 0x042fe60000041848 */
[----:B------:R-:W1:Y:S01]  /*17760*/  MUFU.EX2 R120, R120 ;  /* 0x0000007800787308 */ /* 0x000e620000000800 */
[--C-:B------:R-:W-:Y:S02]  /*17770*/  FFMA.FTZ R122, R23, c[0x0][0x23c], -R134.reuse ;  /* 0x00008f00177a7a23 */ /* 0x100fe40000010886 */
[----:B------:R-:W2:Y:S01]  /*17780*/  LDSM.16.MT88.4 R20, [R144+0xd400] ;  /* 0x00d400009014783b */ /* 0x000ea20000004200 */
[--C-:B------:R-:W-:Y:S01]  /*17790*/  FFMA.FTZ R123, R24, c[0x0][0x23c], -R133.reuse ;  /* 0x00008f00187b7a23 */ /* 0x100fe20000010885 */
[C---:B------:R-:W-:Y:S04]  /*177a0*/  HMMA.16816.F32.BF16 R76, R104.reuse, R126, R76 ;  /* 0x0000007e684c723c */ /* 0x040fe8000004184c */
[--C-:B------:R-:W-:Y:S01]  /*177b0*/  FFMA.FTZ R124, R25, c[0x0][0x23c], -R133.reuse ;  /* 0x00008f00197c7a23 */ /* 0x100fe20000010885 */
[----:B------:R-:W-:Y:S01]  /*177c0*/  MUFU.EX2 R121, R121 ;  /* 0x0000007900797308 */ /* 0x000fe20000000800 */
[--C-:B------:R-:W-:Y:S02]  /*177d0*/  FFMA.FTZ R125, R26, c[0x0][0x23c], -R134.reuse ;  /* 0x00008f001a7d7a23 */ /* 0x100fe40000010886 */
[C---:B------:R-:W-:Y:S04]  /*177e0*/  HMMA.16816.F32.BF16 R80, R104.reuse, R128, R80 ;  /* 0x000000806850723c */ /* 0x040fe80000041850 */
[--C-:B------:R-:W-:Y:S02]  /*177f0*/  FFMA.FTZ R126, R27, c[0x0][0x23c], -R134.reuse ;  /* 0x00008f001b7e7a23 */ /* 0x100fe40000010886 */
[----:B------:R-:W-:Y:S01]  /*17800*/  LDSM.16.MT88.4 R24, [R144+0x9800] ;  /* 0x009800009018783b */ /* 0x000fe20000004200 */
[--C-:B------:R-:W-:Y:S01]  /*17810*/  FFMA.FTZ R127, R28, c[0x0][0x23c], -R133.reuse ;  /* 0x00008f001c7f7a23 */ /* 0x100fe20000010885 */
[C---:B------:R-:W-:Y:S01]  /*17820*/  HMMA.16816.F32.BF16 R84, R104.reuse, R130, R84 ;  /* 0x000000826854723c */ /* 0x040fe20000041854 */
[----:B------:R-:W4:Y:S03]  /*17830*/  MUFU.EX2 R122, R122 ;  /* 0x0000007a007a7308 */ /* 0x000f260000000800 */
[--C-:B------:R-:W-:Y:S02]  /*17840*/  FFMA.FTZ R128, R29, c[0x0][0x23c], -R133.reuse ;  /* 0x00008f001d807a23 */ /* 0x100fe40000010885 */
[--C-:B------:R-:W-:Y:S02]  /*17850*/  FFMA.FTZ R129, R30, c[0x0][0x23c], -R134.reuse ;  /* 0x00008f001e817a23 */ /* 0x100fe40000010886 */
[C---:B---3--:R-:W-:Y:S03]  /*17860*/  HMMA.16816.F32.BF16 R88, R104.reuse, R108, R88 ;  /* 0x0000006c6858723c */ /* 0x048fe60000041858 */
[----:B------:R-:W-:Y:S01]  /*17870*/  MUFU.EX2 R123, R123 ;  /* 0x0000007b007b7308 */ /* 0x000fe20000000800 */
[--C-:B------:R-:W-:Y:S02]  /*17880*/  FFMA.FTZ R130, R31, c[0x0][0x23c], -R134.reuse ;  /* 0x00008f001f827a23 */ /* 0x100fe40000010886 */
[----:B------:R-:W-:Y:S01]  /*17890*/  LDSM.16.MT88.4 R28, [R146+0x9c00] ;  /* 0x009c0000921c783b */ /* 0x000fe20000004200 */
[--C-:B------:R-:W-:Y:S01]  /*178a0*/  FFMA.FTZ R131, R32, c[0x0][0x23c], -R133.reuse ;  /* 0x00008f0020837a23 */ /* 0x100fe20000010885 */
[C---:B------:R-:W-:Y:S04]  /*178b0*/  HMMA.16816.F32.BF16 R12, R104.reuse, R110, R12 ;  /* 0x0000006e680c723c */ /* 0x040fe8000004180c */
[--C-:B------:R-:W-:Y:S01]  /*178c0*/  FFMA.FTZ R59, R60, c[0x0][0x23c], -R133.reuse ;  /* 0x00008f003c3b7a23 */ /* 0x100fe20000010885 */
[----:B------:R-:W3:Y:S01]  /*178d0*/  MUFU.EX2 R124, R124 ;  /* 0x0000007c007c7308 */ /* 0x000ee20000000800 */
[----:B------:R-:W3:Y:S01]  /*178e0*/  LDSM.16.MT88.4 R108, [R146+0x9800] ;  /* 0x00980000926c783b */ /* 0x000ee20000004200 */
[----:B------:R-:W-:Y:S01]  /*178f0*/  FFMA.FTZ R60, R61, c[0x0][0x23c], -R133 ;  /* 0x00008f003d3c7a23 */ /* 0x000fe20000010885 */
[C---:B-----5:R-:W-:Y:S04]  /*17900*/  HMMA.16816.F32.BF16 R92, R104.reuse, R112, R92 ;  /* 0x00000070685c723c */ /* 0x060fe8000004185c */
[--C-:B------:R-:W-:Y:S02]  /*17910*/  FFMA.FTZ R61, R62, c[0x0][0x23c], -R134.reuse ;  /* 0x00008f003e3d7a23 */ /* 0x100fe40000010886 */
[----:B------:R-:W-:Y:S01]  /*17920*/  LDSM.16.MT88.4 R32, [R144+0x9c00] ;  /* 0x009c00009020783b */ /* 0x000fe20000004200 */
[----:B------:R-:W-:Y:S01]  /*17930*/  MUFU.EX2 R125, R125 ;  /* 0x0000007d007d7308 */ /* 0x000fe20000000800 */
[C---:B------:R-:W-:Y:S04]  /*17940*/  HMMA.16816.F32.BF16 R96, R104.reuse, R114, R96 ;  /* 0x000000726860723c */ /* 0x040fe80000041860 */
[----:B------:R-:W-:Y:S02]  /*17950*/  FFMA.FTZ R62, R63, c[0x0][0x23c], -R134 ;  /* 0x00008f003f3e7a23 */ /* 0x000fe40000010886 */
[----:B------:R-:W5:Y:S01]  /*17960*/  LDSM.16.MT88.4 R112, [R146+0xb800] ;  /* 0x00b800009270783b */ /* 0x000f620000004200 */
[----:B------:R-:W-:Y:S01]  /*17970*/  FADD.FTZ R136, R136, R167 ;  /* 0x000000a788887221 */ /* 0x000fe20000010000 */
[C---:B--2---:R-:W-:Y:S01]  /*17980*/  HMMA.16816.F32.BF16 R16, R104.reuse, R20, R16 ;  /* 0x000000146810723c */ /* 0x044fe20000041810 */
[----:B------:R-:W2:Y:S03]  /*17990*/  MUFU.EX2 R126, R126 ;  /* 0x0000007e007e7308 */ /* 0x000ea60000000800 */
[----:B------:R-:W-:Y:S03]  /*179a0*/  FADD.FTZ R7, R7, R136 ;  /* 0x0000008807077221 */ /* 0x000fe60000010000 */
[----:B-1----:R-:W-:Y:S01]  /*179b0*/  F2FP.BF16.PACK_AB R20, R120, R143 ;  /* 0x0000008f7814723e */ /* 0x002fe200000010ff */
[----:B------:R-:W-:Y:S01]  /*179c0*/  HMMA.16816.F32.BF16 R100, R104, R22, R100 ;  /* 0x000000166864723c */ /* 0x000fe20000041864 */
[----:B------:R-:W1:Y:S02]  /*179d0*/  LDSM.16.MT88.4 R104, [R144+0xb800] ;  /* 0x00b800009068783b */ /* 0x000e640000004200 */
[----:B------:R-:W-:Y:S01]  /*179e0*/  MUFU.EX2 R127, R127 ;  /* 0x0000007f007f7308 */ /* 0x000fe20000000800 */
[----:B----4-:R-:W-:Y:S01]  /*179f0*/  F2FP.BF16.PACK_AB R21, R122, R121 ;  /* 0x000000797a15723e */ /* 0x010fe200000010ff */
[----:B------:R-:W-:Y:S02]  /*17a00*/  FADD.FTZ R6, R6, R7 ;  /* 0x0000000706067221 */ /* 0x000fe40000010000 */
[----:B---3--:R-:W-:Y:S02]  /*17a10*/  F2FP.BF16.PACK_AB R22, R124, R123 ;  /* 0x0000007b7c16723e */ /* 0x008fe400000010ff */
[----:B------:R-:W-:Y:S04]  /*17a20*/  FADD.FTZ R137, R137, R6 ;  /* 0x0000000689897221 */ /* 0x000fe80000010000 */
[----:B------:R-:W3:Y:S01]  /*17a30*/  MUFU.EX2 R128, R128 ;  /* 0x0000008000807308 */ /* 0x000ee20000000800 */
[----:B------:R-:W-:Y:S01]  /*17a40*/  FADD.FTZ R140, R140, R137 ;  /* 0x000000898c8c7221 */ /* 0x000fe20000010000 */
[----:B--2---:R-:W-:Y:S03]  /*17a50*/  F2FP.BF16.PACK_AB R23, R126, R125 ;  /* 0x0000007d7e17723e */ /* 0x004fe600000010ff */
[----:B------:R-:W-:Y:S04]  /*17a60*/  FADD.FTZ R141, R141, R140 ;  /* 0x0000008c8d8d7221 */ /* 0x000fe80000010000 */
[----:B------:R-:W-:Y:S01]  /*17a70*/  FADD.FTZ R142, R142, R141 ;  /* 0x0000008d8e8e7221 */ /* 0x000fe20000010000 */
[----:B------:R-:W-:Y:S01]  /*17a80*/  MUFU.EX2 R129, R129 ;  /* 0x0000008100817308 */ /* 0x000fe20000000800 */
[C---:B------:R-:W-:Y:S05]  /*17a90*/  HMMA.16816.F32.BF16 R8, R20.reuse, R108, R8 ;  /* 0x0000006c1408723c */ /* 0x040fea0000041808 */
[----:B------:R-:W-:Y:S03]  /*17aa0*/  FADD.FTZ R121, R121, R142 ;  /* 0x0000008e79797221 */ /* 0x000fe60000010000 */
[C---:B------:R-:W-:Y:S01]  /*17ab0*/  HMMA.16816.F32.BF16 R68, R20.reuse, R110, R68 ;  /* 0x0000006e1444723c */ /* 0x040fe20000041844 */
[----:B------:R-:W2:Y:S01]  /*17ac0*/  LDSM.16.MT88.4 R108, [R146+0xd800] ;  /* 0x00d80000926c783b */ /* 0x000ea20000004200 */
[----:B------:R-:W4:Y:S02]  /*17ad0*/  MUFU.EX2 R130, R130 ;  /* 0x0000008200827308 */ /* 0x000f240000000800 */
[----:B------:R-:W-:Y:S04]  /*17ae0*/  FADD.FTZ R122, R122, R121 ;  /* 0x000000797a7a7221 */ /* 0x000fe80000010000 */
[C---:B------:R-:W-:Y:S04]  /*17af0*/  HMMA.16816.F32.BF16 R72, R20.reuse, R24, R72 ;  /* 0x000000181448723c */ /* 0x040fe80000041848 */
[----:B------:R-:W1:Y:S01]  /*17b00*/  MUFU.EX2 R131, R131 ;  /* 0x0000008300837308 */ /* 0x000e620000000800 */
[----:B------:R-:W-:Y:S03]  /*17b10*/  FADD.FTZ R125, R125, R122 ;  /* 0x0000007a7d7d7221 */ /* 0x000fe60000010000 */
[C---:B------:R-:W-:Y:S01]  /*17b20*/  HMMA.16816.F32.BF16 R76, R20.reuse, R26, R76 ;  /* 0x0000001a144c723c */ /* 0x040fe2000004184c */
[----:B------:R-:W3:Y:S03]  /*17b30*/  LDSM.16.MT88.4 R24, [R144+0xd800] ;  /* 0x00d800009018783b */ /* 0x000ee60000004200 */
[----:B------:R-:W-:Y:S02]  /*17b40*/  FADD.FTZ R126, R126, R125 ;  /* 0x0000007d7e7e7221 */ /* 0x000fe40000010000 */
[----:B------:R-:W2:Y:S02]  /*17b50*/  MUFU.EX2 R174, R174 ;  /* 0x000000ae00ae7308 */ /* 0x000ea40000000800 */
[C---:B-----5:R-:W-:Y:S08]  /*17b60*/  HMMA.16816.F32.BF16 R80, R20.reuse, R112, R80 ;  /* 0x000000701450723c */ /* 0x060ff00000041850 */
[C---:B------:R-:W-:Y:S01]  /*17b70*/  HMMA.16816.F32.BF16 R84, R20.reuse, R114, R84 ;  /* 0x000000721454723c */ /* 0x040fe20000041854 */
[----:B------:R-:W-:Y:S07]  /*17b80*/  MUFU.EX2 R175, R175 ;  /* 0x000000af00af7308 */ /* 0x000fee0000000800 */
[C---:B-1----:R-:W-:Y:S03]  /*17b90*/  HMMA.16816.F32.BF16 R88, R20.reuse, R104, R88 ;  /* 0x000000681458723c */ /* 0x042fe60000041858 */
[----:B------:R-:W-:Y:S05]  /*17ba0*/  MUFU.EX2 R176, R176 ;  /* 0x000000b000b07308 */ /* 0x000fea0000000800 */
[C---:B------:R-:W-:Y:S01]  /*17bb0*/  HMMA.16816.F32.BF16 R12, R20.reuse, R106, R12 ;  /* 0x0000006a140c723c */ /* 0x040fe2000004180c */
[----:B------:R-:W1:Y:S04]  /*17bc0*/  LDSM.16.MT88.4 R104, [R146+0xbc00] ;  /* 0x00bc00009268783b */ /* 0x000e680000004200 */
[----:B------:R-:W-:Y:S03]  /*17bd0*/  MUFU.EX2 R177, R177 ;  /* 0x000000b100b17308 */ /* 0x000fe60000000800 */
[C---:B--2---:R-:W-:Y:S07]  /*17be0*/  HMMA.16816.F32.BF16 R92, R20.reuse, R108, R92 ;  /* 0x0000006c145c723c */ /* 0x044fee000004185c */
[----:B------:R-:W-:Y:S01]  /*17bf0*/  FFMA.FTZ R108, R64, c[0x0][0x23c], -R133 ;  /* 0x00008f00406c7a23 */ /* 0x000fe20000010885 */
[C---:B------:R-:W-:Y:S01]  /*17c00*/  HMMA.16816.F32.BF16 R96, R20.reuse, R110, R96 ;  /* 0x0000006e1460723c */ /* 0x040fe20000041860 */
[----:B------:R-:W-:Y:S07]  /*17c10*/  MUFU.EX2 R178, R178 ;  /* 0x000000b200b27308 */ /* 0x000fee0000000800 */
[C---:B---3--:R-:W-:Y:S03]  /*17c20*/  HMMA.16816.F32.BF16 R16, R20.reuse, R24, R16 ;  /* 0x000000181410723c */ /* 0x048fe60000041810 */
[----:B------:R2:W-:Y:S05]  /*17c30*/  MUFU.EX2 R63, R108 ;  /* 0x0000006c003f7308 */ /* 0x0005ea0000000800 */
[----:B------:R-:W-:Y:S01]  /*17c40*/  HMMA.16816.F32.BF16 R100, R20, R26, R100 ;  /* 0x0000001a1464723c */ /* 0x000fe20000041864 */
[----:B------:R-:W3:Y:S04]  /*17c50*/  LDSM.16.MT88.4 R24, [R144+0xbc00] ;  /* 0x00bc00009018783b */ /* 0x000ee80000004200 */
[----:B------:R-:W-:Y:S02]  /*17c60*/  MUFU.EX2 R48, R48 ;  /* 0x0000003000307308 */ /* 0x000fe40000000800 */
[----:B------:R-:W-:Y:S02]  /*17c70*/  F2FP.BF16.PACK_AB R20, R128, R127 ;  /* 0x0000007f8014723e */ /* 0x000fe400000010ff */
[----:B----4-:R-:W-:Y:S03]  /*17c80*/  F2FP.BF16.PACK_AB R21, R130, R129 ;  /* 0x000000818215723e */ /* 0x010fe600000010ff */
[----:B------:R-:W-:Y:S01]  /*17c90*/  F2FP.BF16.PACK_AB R22, R168, R131 ;  /* 0x00000083a816723e */ /* 0x000fe200000010ff */
[----:B------:R-:W-:Y:S01]  /*17ca0*/  FADD.FTZ R129, R129, R126 ;  /* 0x0000007e81817221 */ /* 0x000fe20000010000 */
[----:B------:R-:W-:Y:S01]  /*17cb0*/  F2FP.BF16.PACK_AB R23, R170, R169 ;  /* 0x000000a9aa17723e */ /* 0x000fe200000010ff */
[----:B------:R-:W-:Y:S02]  /*17cc0*/  MUFU.EX2 R49, R49 ;  /* 0x0000003100317308 */ /* 0x000fe40000000800 */
[----:B------:R-:W-:Y:S01]  /*17cd0*/  FADD.FTZ R130, R130, R129 ;  /* 0x0000008182827221 */ /* 0x000fe20000010000 */
[----:B--2---:R-:W-:Y:S03]  /*17ce0*/  LDSM.16.MT88.4 R108, [R144+0xcc00] ;  /* 0x00cc0000906c783b */ /* 0x004fe60000004200 */
[C---:B------:R-:W-:Y:S03]  /*17cf0*/  HMMA.16816.F32.BF16 R8, R20.reuse, R28, R8 ;  /* 0x0000001c1408723c */ /* 0x040fe60000041808 */
[----:B------:R-:W-:Y:S01]  /*17d00*/  FADD.FTZ R169, R169, R130 ;  /* 0x00000082a9a97221 */ /* 0x000fe20000010000 */
[----:B------:R-:W-:Y:S03]  /*17d10*/  MUFU.EX2 R50, R50 ;  /* 0x0000003200327308 */ /* 0x000fe60000000800 */
[----:B------:R-:W-:Y:S01]  /*17d20*/  FADD.FTZ R170, R170, R169 ;  /* 0x000000a9aaaa7221 */ /* 0x000fe20000010000 */
[C---:B------:R-:W-:Y:S01]  /*17d30*/  HMMA.16816.F32.BF16 R68, R20.reuse, R30, R68 ;  /* 0x0000001e1444723c */ /* 0x040fe20000041844 */
[----:B------:R-:W2:Y:S03]  /*17d40*/  LDSM.16.MT88.4 R28, [R146+0xdc00] ;  /* 0x00dc0000921c783b */ /* 0x000ea60000004200 */
[----:B------:R-:W-:Y:S02]  /*17d50*/  FADD.FTZ R7, R173, R170 ;  /* 0x000000aaad077221 */ /* 0x000fe40000010000 */
[----:B------:R-:W-:Y:S02]  /*17d60*/  MUFU.EX2 R51, R51 ;  /* 0x0000003300337308 */ /* 0x000fe40000000800 */
[C---:B------:R-:W-:Y:S04]  /*17d70*/  HMMA.16816.F32.BF16 R72, R20.reuse, R32, R72 ;  /* 0x000000201448723c */ /* 0x040fe80000041848 */
[----:B------:R-:W-:Y:S04]  /*17d80*/  FADD.FTZ R7, R174, R7 ;  /* 0x00000007ae077221 */ /* 0x000fe80000010000 */
[C---:B------:R-:W-:Y:S01]  /*17d90*/  HMMA.16816.F32.BF16 R76, R20.reuse, R34, R76 ;  /* 0x00000022144c723c */ /* 0x040fe2000004184c */
[----:B------:R-:W4:Y:S01]  /*17da0*/  LDSM.16.MT88.4 R32, [R144+0xdc00] ;  /* 0x00dc00009020783b */ /* 0x000f220000004200 */
[----:B------:R-:W-:Y:S06]  /*17db0*/  MUFU.EX2 R3, R3 ;  /* 0x0000000300037308 */ /* 0x000fec0000000800 */
[C---:B-1----:R-:W-:Y:S04]  /*17dc0*/  HMMA.16816.F32.BF16 R80, R20.reuse, R104, R80 ;  /* 0x000000681450723c */ /* 0x042fe80000041850 */
[----:B------:R-:W-:Y:S03]  /*17dd0*/  MUFU.EX2 R52, R52 ;  /* 0x0000003400347308 */ /* 0x000fe60000000800 */
[--C-:B------:R-:W-:Y:S01]  /*17de0*/  FFMA.FTZ R104, R40, c[0x0][0x23c], -R133.reuse ;  /* 0x00008f0028687a23 */ /* 0x100fe20000010885 */
[C---:B------:R-:W-:Y:S04]  /*17df0*/  HMMA.16816.F32.BF16 R84, R20.reuse, R106, R84 ;  /* 0x0000006a1454723c */ /* 0x040fe80000041854 */
[--C-:B------:R-:W-:Y:S02]  /*17e00*/  FFMA.FTZ R105, R41, c[0x0][0x23c], -R133.reuse ;  /* 0x00008f0029697a23 */ /* 0x100fe40000010885 */
[----:B------:R-:W-:Y:S01]  /*17e10*/  MUFU.EX2 R104, R104 ;  /* 0x0000006800687308 */ /* 0x000fe20000000800 */
[--C-:B------:R-:W-:Y:S01]  /*17e20*/  FFMA.FTZ R106, R42, c[0x0][0x23c], -R134.reuse ;  /* 0x00008f002a6a7a23 */ /* 0x100fe20000010886 */
[C---:B---3--:R-:W-:Y:S04]  /*17e30*/  HMMA.16816.F32.BF16 R88, R20.reuse, R24, R88 ;  /* 0x000000181458723c */ /* 0x048fe80000041858 */
[--C-:B------:R-:W-:Y:S02]  /*17e40*/  FFMA.FTZ R107, R43, c[0x0][0x23c], -R134.reuse ;  /* 0x00008f002b6b7a23 */ /* 0x100fe40000010886 */
[----:B------:R-:W-:Y:S01]  /*17e50*/  LDSM.16.MT88.4 R40, [R144+0xc800] ;  /* 0x00c800009028783b */ /* 0x000fe20000004200 */
[----:B------:R-:W-:Y:S01]  /*17e60*/  FFMA.FTZ R133, R65, c[0x0][0x23c], -R133 ;  /* 0x00008f0041857a23 */ /* 0x000fe20000010885 */
[C---:B------:R-:W-:Y:S01]  /*17e70*/  HMMA.16816.F32.BF16 R12, R20.reuse, R26, R12 ;  /* 0x0000001a140c723c */ /* 0x040fe2000004180c */
[----:B------:R-:W1:Y:S03]  /*17e80*/  MUFU.EX2 R105, R105 ;  /* 0x0000006900697308 */ /* 0x000e660000000800 */
[----:B------:R-:W-:Y:S02]  /*17e90*/  FFMA.FTZ R134, R67, c[0x0][0x23c], -R134 ;  /* 0x00008f0043867a23 */ /* 0x000fe40000010886 */
[----:B------:R-:W3:Y:S02]  /*17ea0*/  LDSM.16.MT88.4 R24, [R146+0xa000] ;  /* 0x00a000009218783b */ /* 0x000ee40000004200 */
[C---:B--2---:R-:W-:Y:S03]  /*17eb0*/  HMMA.16816.F32.BF16 R92, R20.reuse, R28, R92 ;  /* 0x0000001c145c723c */ /* 0x044fe6000004185c */
[----:B------:R-:W-:Y:S05]  /*17ec0*/  MUFU.EX2 R106, R106 ;  /* 0x0000006a006a7308 */ /* 0x000fea0000000800 */
[C---:B------:R-:W-:Y:S01]  /*17ed0*/  HMMA.16816.F32.BF16 R96, R20.reuse, R30, R96 ;  /* 0x0000001e1460723c */ /* 0x040fe20000041860 */
[----:B------:R-:W2:Y:S04]  /*17ee0*/  LDSM.16.MT88.4 R28, [R144+0xa000] ;  /* 0x00a00000901c783b */ /* 0x000ea80000004200 */
[----:B------:R-:W5:Y:S03]  /*17ef0*/  MUFU.EX2 R107, R107 ;  /* 0x0000006b006b7308 */ /* 0x000f660000000800 */
[C---:B----4-:R-:W-:Y:S07]  /*17f00*/  HMMA.16816.F32.BF16 R16, R20.reuse, R32, R16 ;  /* 0x000000201410723c */ /* 0x050fee0000041810 */
[----:B------:R-:W-:Y:S01]  /*17f10*/  MUFU.EX2 R53, R53 ;  /* 0x0000003500357308 */ /* 0x000fe20000000800 */
[----:B------:R-:W-:Y:S01]  /*17f20*/  HMMA.16816.F32.BF16 R100, R20, R34, R100 ;  /* 0x000000221464723c */ /* 0x000fe20000041864 */
[----:B------:R-:W4:Y:S06]  /*17f30*/  LDSM.16.MT88.4 R32, [R146+0xc000] ;  /* 0x00c000009220783b */ /* 0x000f2c0000004200 */
[----:B------:R-:W-:Y:S02]  /*17f40*/  F2FP.BF16.PACK_AB R20, R172, R171 ;  /* 0x000000abac14723e */ /* 0x000fe400000010ff */
[----:B------:R-:W-:Y:S01]  /*17f50*/  F2FP.BF16.PACK_AB R21, R174, R173 ;  /* 0x000000adae15723e */ /* 0x000fe200000010ff */
[----:B------:R-:W2:Y:S02]  /*17f60*/  MUFU.EX2 R54, R54 ;  /* 0x0000003600367308 */ /* 0x000ea40000000800 */
[----:B-1----:R-:W-:Y:S02]  /*17f70*/  F2FP.BF16.PACK_AB R22, R105, R104 ;  /* 0x000000686916723e */ /* 0x002fe400000010ff */
[----:B-----5:R-:W-:Y:S06]  /*17f80*/  F2FP.BF16.PACK_AB R23, R107, R106 ;  /* 0x0000006a6b17723e */ /* 0x020fec00000010ff */
[----:B------:R-:W-:Y:S01]  /*17f90*/  MUFU.EX2 R55, R55 ;  /* 0x0000003700377308 */ /* 0x000fe20000000800 */
[C---:B---3--:R-:W-:Y:S08]  /*17fa0*/  HMMA.16816.F32.BF16 R8, R20.reuse, R24, R8 ;  /* 0x000000181408723c */ /* 0x048ff00000041808 */
[C---:B------:R-:W-:Y:S01]  /*17fb0*/  HMMA.16816.F32.BF16 R68, R20.reuse, R26, R68 ;  /* 0x0000001a1444723c */ /* 0x040fe20000041844 */
[----:B------:R-:W1:Y:S01]  /*17fc0*/  LDSM.16.MT88.4 R24, [R146+0xe000] ;  /* 0x00e000009218783b */ /* 0x000e620000004200 */
[----:B------:R-:W3:Y:S06]  /*17fd0*/  MUFU.EX2 R56, R56 ;  /* 0x0000003800387308 */ /* 0x000eec0000000800 */
[C---:B--2---:R-:W-:Y:S04]  /*17fe0*/  HMMA.16816.F32.BF16 R72, R20.reuse, R28, R72 ;  /* 0x0000001c1448723c */ /* 0x044fe80000041848 */
[----:B------:R-:W-:Y:S04]  /*17ff0*/  MUFU.EX2 R57, R57 ;  /* 0x0000003900397308 */ /* 0x000fe80000000800 */
[C---:B------:R-:W-:Y:S01]  /*18000*/  HMMA.16816.F32.BF16 R76, R20.reuse, R30, R76 ;  /* 0x0000001e144c723c */ /* 0x040fe2000004184c */
[----:B------:R-:W2:Y:S05]  /*18010*/  LDSM.16.MT88.4 R28, [R144+0xe000] ;  /* 0x00e00000901c783b */ /* 0x000eaa0000004200 */
[----:B------:R-:W5:Y:S02]  /*18020*/  MUFU.EX2 R58, R58 ;  /* 0x0000003a003a7308 */ /* 0x000f640000000800 */
[C---:B----4-:R-:W-:Y:S08]  /*18030*/  HMMA.16816.F32.BF16 R80, R20.reuse, R32, R80 ;  /* 0x000000201450723c */ /* 0x050ff00000041850 */
[C---:B------:R-:W-:Y:S01]  /*18040*/  HMMA.16816.F32.BF16 R84, R20.reuse, R34, R84 ;  /* 0x000000221454723c */ /* 0x040fe20000041854 */
[----:B------:R-:W4:Y:S01]  /*18050*/  LDSM.16.MT88.4 R32, [R146+0xa400] ;  /* 0x00a400009220783b */ /* 0x000f220000004200 */
[----:B------:R-:W-:Y:S06]  /*18060*/  MUFU.EX2 R59, R59 ;  /* 0x0000003b003b7308 */ /* 0x000fec0000000800 */
[C---:B------:R-:W-:Y:S04]  /*18070*/  HMMA.16816.F32.BF16 R88, R20.reuse, R36, R88 ;  /* 0x000000241458723c */ /* 0x040fe80000041858 */
[----:B------:R-:W2:Y:S04]  /*18080*/  MUFU.EX2 R60, R60 ;  /* 0x0000003c003c7308 */ /* 0x000ea80000000800 */
[C---:B------:R-:W-:Y:S01]  /*18090*/  HMMA.16816.F32.BF16 R12, R20.reuse, R38, R12 ;  /* 0x00000026140c723c */ /* 0x040fe2000004180c */
[----:B------:R-:W3:Y:S05]  /*180a0*/  LDSM.16.MT88.4 R36, [R144+0xa400] ;  /* 0x00a400009024783b */ /* 0x000eea0000004200 */
[----:B------:R-:W-:Y:S02]  /*180b0*/  MUFU.EX2 R61, R61 ;  /* 0x0000003d003d7308 */ /* 0x000fe40000000800 */
[C---:B-1----:R-:W-:Y:S08]  /*180c0*/  HMMA.16816.F32.BF16 R92, R20.reuse, R24, R92 ;  /* 0x00000018145c723c */ /* 0x042ff0000004185c */
[C---:B------:R-:W-:Y:S01]  /*180d0*/  HMMA.16816.F32.BF16 R96, R20.reuse, R26, R96 ;  /* 0x0000001a1460723c */ /* 0x040fe20000041860 */
[----:B------:R-:W1:Y:S01]  /*180e0*/  LDSM.16.MT88.4 R24, [R146+0xc400] ;  /* 0x00c400009218783b */ /* 0x000e620000004200 */
[----:B------:R-:W1:Y:S06]  /*180f0*/  MUFU.EX2 R62, R62 ;  /* 0x0000003e003e7308 */ /* 0x000e6c0000000800 */
[C---:B--2---:R-:W-:Y:S04]  /*18100*/  HMMA.16816.F32.BF16 R16, R20.reuse, R28, R16 ;  /* 0x0000001c1410723c */ /* 0x044fe80000041810 */
[----:B------:R-:W2:Y:S04]  /*18110*/  MUFU.EX2 R64, R133 ;  /* 0x0000008500407308 */ /* 0x000ea80000000800 */
[----:B------:R-:W-:Y:S01]  /*18120*/  HMMA.16816.F32.BF16 R100, R20, R30, R100 ;  /* 0x0000001e1464723c */ /* 0x000fe20000041864 */
[----:B------:R-:W1:Y:S06]  /*18130*/  LDSM.16.MT88.4 R28, [R144+0xc400] ;  /* 0x00c40000901c783b */ /* 0x000e6c0000004200 */
[----:B------:R-:W-:Y:S02]  /*18140*/  F2FP.BF16.PACK_AB R20, R176, R175 ;  /* 0x000000afb014723e */ /* 0x000fe400000010ff */
[----:B------:R-:W-:Y:S03]  /*18150*/  F2FP.BF16.PACK_AB R21, R178, R177 ;  /* 0x000000b1b215723e */ /* 0x000fe600000010ff */
[----:B------:R-:W-:Y:S02]  /*18160*/  F2FP.BF16.PACK_AB R22, R49, R48 ;  /* 0x000000303116723e */ /* 0x000fe400000010ff */
[----:B------:R-:W-:Y:S07]  /*18170*/  F2FP.BF16.PACK_AB R23, R51, R50 ;  /* 0x000000323317723e */ /* 0x000fee00000010ff */
[C---:B----4-:R-:W-:Y:S08]  /*18180*/  HMMA.16816.F32.BF16 R8, R20.reuse, R32, R8 ;  /* 0x000000201408723c */ /* 0x050ff00000041808 */
[C---:B------:R-:W-:Y:S01]  /*18190*/  HMMA.16816.F32.BF16 R68, R20.reuse, R34, R68 ;  /* 0x000000221444723c */ /* 0x040fe20000041844 */
[----:B------:R-:W4:Y:S07]  /*181a0*/  LDSM.16.MT88.4 R32, [R146+0xe400] ;  /* 0x00e400009220783b */ /* 0x000f2e0000004200 */
        /* <DEDUP_REMOVED lines=9> */
[C---:B----4-:R-:W-:Y:S08]  /*18240*/  HMMA.16816.F32.BF16 R92, R20.reuse, R32, R92 ;  /* 0x00000020145c723c */ /* 0x050ff0000004185c */
[C---:B------:R-:W-:Y:S01]  /*18250*/  HMMA.16816.F32.BF16 R96, R20.reuse, R34, R96 ;  /* 0x000000221460723c */ /* 0x040fe20000041860 */
[----:B------:R-:W4:Y:S07]  /*18260*/  LDSM.16.MT88.4 R32, [R146+0xc800] ;  /* 0x00c800009220783b */ /* 0x000f2e0000004200 */
[C---:B---3--:R-:W-:Y:S08]  /*18270*/  HMMA.16816.F32.BF16 R16, R20.reuse, R36, R16 ;  /* 0x000000241410723c */ /* 0x048ff00000041810 */
[----:B------:R-:W-:Y:S01]  /*18280*/  HMMA.16816.F32.BF16 R100, R20, R38, R100 ;  /* 0x000000261464723c */ /* 0x000fe20000041864 */
[----:B------:R-:W3:Y:S06]  /*18290*/  LDSM.16.MT88.4 R36, [R146+0xe800] ;  /* 0x00e800009224783b */ /* 0x000eec0000004200 */
[----:B------:R-:W-:Y:S02]  /*182a0*/  F2FP.BF16.PACK_AB R20, R52, R3 ;  /* 0x000000033414723e */ /* 0x000fe400000010ff */
[----:B------:R-:W-:Y:S03]  /*182b0*/  F2FP.BF16.PACK_AB R21, R54, R53 ;  /* 0x000000353615723e */ /* 0x000fe600000010ff */
[----:B------:R-:W-:Y:S02]  /*182c0*/  F2FP.BF16.PACK_AB R22, R56, R55 ;  /* 0x000000373816723e */ /* 0x000fe400000010ff */
[----:B-----5:R-:W-:Y:S07]  /*182d0*/  F2FP.BF16.PACK_AB R23, R58, R57 ;  /* 0x000000393a17723e */ /* 0x020fee00000010ff */
[C---:B-1----:R-:W-:Y:S08]  /*182e0*/  HMMA.16816.F32.BF16 R8, R20.reuse, R24, R8 ;  /* 0x000000181408723c */ /* 0x042ff00000041808 */
[C---:B------:R-:W-:Y:S01]  /*182f0*/  HMMA.16816.F32.BF16 R68, R20.reuse, R26, R68 ;  /* 0x0000001a1444723c */ /* 0x040fe20000041844 */
[----:B------:R-:W1:Y:S07]  /*18300*/  LDSM.16.MT88.4 R24, [R146+0xac00] ;  /* 0x00ac00009218783b */ /* 0x000e6e0000004200 */
[C---:B------:R-:W-:Y:S08]  /*18310*/  HMMA.16816.F32.BF16 R72, R20.reuse, R28, R72 ;  /* 0x0000001c1448723c */ /* 0x040ff00000041848 */
[C---:B------:R-:W-:Y:S01]  /*18320*/  HMMA.16816.F32.BF16 R76, R20.reuse, R30, R76 ;  /* 0x0000001e144c723c */ /* 0x040fe2000004184c */
[----:B------:R-:W5:Y:S07]  /*18330*/  LDSM.16.MT88.4 R28, [R144+0xac00] ;  /* 0x00ac0000901c783b */ /* 0x000f6e0000004200 */
[C---:B----4-:R-:W-:Y:S07]  /*18340*/  HMMA.16816.F32.BF16 R80, R20.reuse, R32, R80 ;  /* 0x000000201450723c */ /* 0x050fee0000041850 */
[----:B------:R-:W-:Y:S01]  /*18350*/  FADD.FTZ R32, R118, R135 ;  /* 0x0000008776207221 */ /* 0x000fe20000010000 */
[C---:B------:R-:W-:Y:S04]  /*18360*/  HMMA.16816.F32.BF16 R84, R20.reuse, R34, R84 ;  /* 0x000000221454723c */ /* 0x040fe80000041854 */
[----:B------:R-:W-:Y:S04]  /*18370*/  FADD.FTZ R32, R5, R32 ;  /* 0x0000002005207221 */ /* 0x000fe80000010000 */
[C---:B------:R-:W-:Y:S01]  /*18380*/  HMMA.16816.F32.BF16 R88, R20.reuse, R40, R88 ;  /* 0x000000281458723c */ /* 0x040fe20000041858 */
[----:B------:R-:W-:Y:S03]  /*18390*/  MUFU.EX2 R40, R66 ;  /* 0x0000004200287308 */ /* 0x000fe60000000800 */
[----:B------:R-:W-:Y:S02]  /*183a0*/  FADD.FTZ R5, R119, R32 ;  /* 0x0000002077057221 */ /* 0x000fe40000010000 */
[----:B------:R-:W4:Y:S02]  /*183b0*/  LDSM.16.MT88.4 R32, [R146+0xcc00] ;  /* 0x00cc00009220783b */ /* 0x000f240000004200 */
[C---:B------:R-:W-:Y:S04]  /*183c0*/  HMMA.16816.F32.BF16 R12, R20.reuse, R42, R12 ;  /* 0x0000002a140c723c */ /* 0x040fe8000004180c */
[----:B------:R-:W-:Y:S04]  /*183d0*/  FADD.FTZ R5, R132, R5 ;  /* 0x0000000584057221 */ /* 0x000fe80000010000 */
[C---:B---3--:R-:W-:Y:S01]  /*183e0*/  HMMA.16816.F32.BF16 R92, R20.reuse, R36, R92 ;  /* 0x00000024145c723c */ /* 0x048fe2000004185c */
[----:B------:R-:W3:Y:S03]  /*183f0*/  MUFU.EX2 R37, R134 ;  /* 0x0000008600257308 */ /* 0x000ee60000000800 */
[----:B------:R-:W-:Y:S04]  /*18400*/  FADD.FTZ R6, R138, R5 ;  /* 0x000000058a067221 */ /* 0x000fe80000010000 */
[C---:B------:R-:W-:Y:S04]  /*18410*/  HMMA.16816.F32.BF16 R96, R20.reuse, R38, R96 ;  /* 0x000000261460723c */ /* 0x040fe80000041860 */
[----:B------:R-:W-:Y:S04]  /*18420*/  FADD.FTZ R6, R139, R6 ;  /* 0x000000068b067221 */ /* 0x000fe80000010000 */
[C---:B------:R-:W-:Y:S04]  /*18430*/  HMMA.16816.F32.BF16 R16, R20.reuse, R44, R16 ;  /* 0x0000002c1410723c */ /* 0x040fe80000041810 */
[----:B------:R-:W-:Y:S04]  /*18440*/  FADD.FTZ R143, R143, R6 ;  /* 0x000000068f8f7221 */ /* 0x000fe80000010000 */
[----:B------:R-:W-:Y:S04]  /*18450*/  HMMA.16816.F32.BF16 R100, R20, R46, R100 ;  /* 0x0000002e1464723c */ /* 0x000fe80000041864 */
[----:B------:R-:W-:Y:S03]  /*18460*/  FADD.FTZ R120, R120, R143 ;  /* 0x0000008f78787221 */ /* 0x000fe60000010000 */
[----:B------:R-:W-:Y:S01]  /*18470*/  F2FP.BF16.PACK_AB R20, R60, R59 ;  /* 0x0000003b3c14723e */ /* 0x000fe200000010ff */
[----:B------:R-:W-:Y:S01]  /*18480*/  FADD.FTZ R123, R123, R120 ;  /* 0x000000787b7b7221 */ /* 0x000fe20000010000 */
[----:B------:R-:W-:Y:S03]  /*18490*/  F2FP.BF16.PACK_AB R21, R62, R61 ;  /* 0x0000003d3e15723e */ /* 0x000fe600000010ff */
[----:B--2---:R-:W-:Y:S01]  /*184a0*/  F2FP.BF16.PACK_AB R22, R64, R63 ;  /* 0x0000003f4016723e */ /* 0x004fe200000010ff */
[----:B------:R-:W-:Y:S01]  /*184b0*/  FADD.FTZ R124, R124, R123 ;  /* 0x0000007b7c7c7221 */ /* 0x000fe20000010000 */
[----:B---3--:R-:W-:Y:S03]  /*184c0*/  F2FP.BF16.PACK_AB R23, R37, R40 ;  /* 0x000000282517723e */ /* 0x008fe600000010ff */
[----:B------:R-:W-:Y:S04]  /*184d0*/  FADD.FTZ R127, R127, R124 ;  /* 0x0000007c7f7f7221 */ /* 0x000fe80000010000 */
[C---:B-1----:R-:W-:Y:S01]  /*184e0*/  HMMA.16816.F32.BF16 R112, R20.reuse, R24, R8 ;  /* 0x000000181470723c */ /* 0x042fe20000041808 */
[----:B------:R-:W1:Y:S02]  /*184f0*/  LDSM.16.MT88.4 R8, [R146+0xec00] ;  /* 0x00ec00009208783b */ /* 0x000e640000004200 */
[----:B------:R-:W-:Y:S04]  /*18500*/  FADD.FTZ R128, R128, R127 ;  /* 0x0000007f80807221 */ /* 0x000fe80000010000 */
[----:B------:R-:W-:Y:S01]  /*18510*/  FADD.FTZ R131, R131, R128 ;  /* 0x0000008083837221 */ /* 0x000fe20000010000 */
[C---:B------:R-:W-:Y:S01]  /*18520*/  HMMA.16816.F32.BF16 R68, R20.reuse, R26, R68 ;  /* 0x0000001a1444723c */ /* 0x040fe20000041844 */
[----:B------:R-:W2:Y:S03]  /*18530*/  LDSM.16.MT88.4 R24, [R144+0xec00] ;  /* 0x00ec00009018783b */ /* 0x000ea60000004200 */
[----:B------:R-:W-:Y:S04]  /*18540*/  FADD.FTZ R168, R168, R131 ;  /* 0x00000083a8a87221 */ /* 0x000fe80000010000 */
[C---:B-----5:R-:W-:Y:S04]  /*18550*/  HMMA.16816.F32.BF16 R72, R20.reuse, R28, R72 ;  /* 0x0000001c1448723c */ /* 0x060fe80000041848 */
[----:B------:R-:W-:Y:S03]  /*18560*/  FADD.FTZ R5, R171, R168 ;  /* 0x000000a8ab057221 */ /* 0x000fe60000010000 */
[----:B------:R-:W-:Y:S01]  /*18570*/  FADD.FTZ R28, R106, R7 ;  /* 0x000000076a1c7221 */ /* 0x000fe20000010000 */
[C---:B------:R-:W-:Y:S04]  /*18580*/  HMMA.16816.F32.BF16 R76, R20.reuse, R30, R76 ;  /* 0x0000001e144c723c */ /* 0x040fe8000004184c */
[----:B------:R-:W-:Y:S02]  /*18590*/  FADD.FTZ R5, R172, R5 ;  /* 0x00000005ac057221 */ /* 0x000fe40000010000 */
[----:B------:R-:W-:Y:S02]  /*185a0*/  FADD.FTZ R28, R107, R28 ;  /* 0x0000001c6b1c7221 */ /* 0x000fe40000010000 */
[C---:B----4-:R-:W-:Y:S04]  /*185b0*/  HMMA.16816.F32.BF16 R80, R20.reuse, R32, R80 ;  /* 0x000000201450723c */ /* 0x050fe80000041850 */
[----:B------:R-:W-:Y:S02]  /*185c0*/  FADD.FTZ R6, R104, R5 ;  /* 0x0000000568067221 */ /* 0x000fe40000010000 */
[----:B------:R-:W-:Y:S02]  /*185d0*/  FADD.FTZ R7, R177, R28 ;  /* 0x0000001cb1077221 */ /* 0x000fe40000010000 */
[C---:B------:R-:W-:Y:S04]  /*185e0*/  HMMA.16816.F32.BF16 R84, R20.reuse, R34, R84 ;  /* 0x000000221454723c */ /* 0x040fe80000041854 */
[----:B------:R-:W-:Y:S02]  /*185f0*/  FADD.FTZ R6, R105, R6 ;  /* 0x0000000669067221 */ /* 0x000fe40000010000 */
[----:B------:R-:W-:Y:S02]  /*18600*/  FADD.FTZ R7, R178, R7 ;  /* 0x00000007b2077221 */ /* 0x000fe40000010000 */
[C---:B------:R-:W-:Y:S04]  /*18610*/  HMMA.16816.F32.BF16 R88, R20.reuse, R108, R88 ;  /* 0x0000006c1458723c */ /* 0x040fe80000041858 */
[----:B------:R-:W-:Y:S04]  /*18620*/  FADD.FTZ R5, R175, R6 ;  /* 0x00000006af057221 */ /* 0x000fe80000010000 */
[----:B------:R-:W-:Y:S01]  /*18630*/  FADD.FTZ R5, R176, R5 ;  /* 0x00000005b0057221 */ /* 0x000fe20000010000 */
[C---:B------:R-:W-:Y:S03]  /*18640*/  HMMA.16816.F32.BF16 R108, R20.reuse, R110, R12 ;  /* 0x0000006e146c723c */ /* 0x040fe6000004180c */
[----:B------:R-:W-:Y:S04]  /*18650*/  FADD.FTZ R6, R48, R5 ;  /* 0x0000000530067221 */ /* 0x000fe80000010000 */
[----:B------:R-:W-:Y:S01]  /*18660*/  FADD.FTZ R6, R49, R6 ;  /* 0x0000000631067221 */ /* 0x000fe20000010000 */
[C---:B-1----:R-:W-:Y:S04]  /*18670*/  HMMA.16816.F32.BF16 R92, R20.reuse, R8, R92 ;  /* 0x00000008145c723c */ /* 0x042fe8000004185c */
[----:B------:R-:W-:Y:S03]  /*18680*/  FADD.FTZ R3, R3, R6 ;  /* 0x0000000603037221 */ /* 0x000fe60000010000 */
[----:B------:R-:W-:Y:S01]  /*18690*/  FADD.FTZ R8, R50, R7 ;  /* 0x0000000732087221 */ /* 0x000fe20000010000 */
[C---:B------:R-:W-:Y:S04]  /*186a0*/  HMMA.16816.F32.BF16 R96, R20.reuse, R10, R96 ;  /* 0x0000000a1460723c */ /* 0x040fe80000041860 */
[----:B------:R-:W-:Y:S02]  /*186b0*/  FADD.FTZ R8, R51, R8 ;  /* 0x0000000833087221 */ /* 0x000fe40000010000 */
[----:B------:R-:W-:Y:S01]  /*186c0*/  FADD.FTZ R52, R52, R3 ;  /* 0x0000000334347221 */ /* 0x000fe20000010000 */
[----:B------:R-:W-:Y:S01]  /*186d0*/  MOV R3, R0 ;  /* 0x0000000000037202 */ /* 0x000fe20000000f00 */
        /* <DEDUP_REMOVED lines=17> */
.L_x_2956:
[----:B------:R-:W1:Y:S01]  /*187f0*/  SHFL.BFLY PT, R8, R165, 0x2, 0x1f ;  /* 0x0c401f00a5087f89 */ /* 0x000e6200000e0000 */
[----:B------:R-:W-:Y:S01]  /*18800*/  MOV R7, 0x3f800000 ;  /* 0x3f80000000077802 */ /* 0x000fe20000000f00 */
[----:B------:R-:W-:Y:S01]  /*18810*/  BSSY B0, `(.L_x_2961) ;  /* 0x00000c1000007945 */ /* 0x000fe20003800000 */
[----:B------:R-:W-:Y:S01]  /*18820*/  MOV R6, 0x3f800000 ;  /* 0x3f80000000067802 */ /* 0x000fe20000000f00 */
[----:B------:R-:W2:Y:S01]  /*18830*/  SHFL.BFLY PT, R9, R164, 0x2, 0x1f ;  /* 0x0c401f00a4097f89 */ /* 0x000ea200000e0000 */
[----:B------:R-:W-:-:S03]  /*18840*/  IADD3 R64, -R153, RZ, RZ ;  /* 0x000000ff99407210 */ /* 0x000fc60007ffe1ff */
[----:B------:R-:W3:Y:S04]  /*18850*/  S2R R3, SR_TID.X ;  /* 0x0000000000037919 */ /* 0x000ee80000002100 */
[----:B------:R-:W-:Y:S06]  /*18860*/  BAR.SYNC.DEFER_BLOCKING 0x0 ;  /* 0x0000000000007b1d */ /* 0x000fec0000010000 */
[----:B------:R-:W4:Y:S04]  /*18870*/  S2R R60, SR_CTAID.Y ;  /* 0x00000000003c7919 */ /* 0x000f280000002600 */
[----:B------:R-:W5:Y:S01]  /*18880*/  S2R R62, SR_CTAID.X ;  /* 0x00000000003e7919 */ /* 0x000f620000002500 */
[----:B-1----:R-:W-:-:S02]  /*18890*/  FADD.FTZ R8, R8, R165 ;  /* 0x000000a508087221 */ /* 0x002fc40000010000 */
[----:B--2---:R-:W-:-:S03]  /*188a0*/  FADD.FTZ R9, R9, R164 ;  /* 0x000000a409097221 */ /* 0x004fc60000010000 */
[----:B------:R-:W1:Y:S04]  /*188b0*/  SHFL.BFLY PT, R5, R8, 0x1, 0x1f ;  /* 0x0c201f0008057f89 */ /* 0x000e6800000e0000 */
[----:B------:R-:W2:Y:S01]  /*188c0*/  SHFL.BFLY PT, R4, R9, 0x1, 0x1f ;  /* 0x0c201f0009047f89 */ /* 0x000ea200000e0000 */
[----:B----4-:R-:W-:Y:S02]  /*188d0*/  IMAD R60, R60, c[0x0][0x210], R153 ;  /* 0x000084003c3c7a24 */ /* 0x010fe400078e0299 */
        /* <DEDUP_REMOVED lines=18> */
[----:B------:R-:W-:Y:S02]  /*18a00*/  FSETP.NE.FTZ.AND P3, PT, R5, RZ, PT ;  /* 0x000000ff0500720b */ /* 0x000fe40003f75000 */
[CC--:B------:R-:W-:Y:S02]  /*18a10*/  LEA.HI R11, R8.reuse, R3.reuse, RZ, 0x5 ;  /* 0x00000003080b7211 */ /* 0x0c0fe400078f28ff */
[----:B------:R-:W-:Y:S02]  /*18a20*/  LEA.HI R13, R8, R3, RZ, 0x4 ;  /* 0x00000003080d7211 */ /* 0x000fe400078f20ff */
[----:B------:R-:W-:-:S02]  /*18a30*/  LOP3.LUT R8, R12, 0xfffffff8, RZ, 0xc0, !PT ;  /* 0xfffffff80c087812 */ /* 0x000fc400078ec0ff */
[----:B------:R-:W-:Y:S02]  /*18a40*/  LOP3.LUT R12, R10, 0xfffffffc, RZ, 0xc0, !PT ;  /* 0xfffffffc0a0c7812 */ /* 0x000fe400078ec0ff */
[----:B------:R-:W-:Y:S02]  /*18a50*/  LEA.HI R15, R16, R16, RZ, 0x1 ;  /* 0x00000010100f7211 */ /* 0x000fe400078f08ff */
[----:B------:R-:W-:Y:S01]  /*18a60*/  FSETP.NE.FTZ.AND P2, PT, R4, RZ, PT ;  /* 0x000000ff0400720b */ /* 0x000fe20003f55000 */
[----:B------:R-:W-:Y:S01]  /*18a70*/  IMAD.IADD R17, R3, 0x1, -R12 ;  /* 0x0000000103117824 */ /* 0x000fe200078e0a0c */
[----:B------:R-:W-:Y:S01]  /*18a80*/  LOP3.LUT R21, R15, 0x1fffffe, RZ, 0xc0, !PT ;  /* 0x01fffffe0f157812 */ /* 0x000fe200078ec0ff */
[----:B------:R-:W1:Y:S01]  /*18a90*/  @P3 MUFU.RCP R7, R5 ;  /* 0x0000000500073308 */ /* 0x000e620000001000 */
[----:B------:R-:W-:Y:S02]  /*18aa0*/  IADD3 R10, -R8, R3, RZ ;  /* 0x00000003080a7210 */ /* 0x000fe40007ffe1ff */
[----:B------:R-:W-:-:S02]  /*18ab0*/  SHF.R.S32.HI R8, RZ, 0x5, R11 ;  /* 0x00000005ff087819 */ /* 0x000fc4000001140b */
[----:B------:R-:W-:Y:S02]  /*18ac0*/  SHF.R.S32.HI R15, RZ, 0x1, R15 ;  /* 0x00000001ff0f7819 */ /* 0x000fe4000001140f */
[----:B------:R-:W-:Y:S01]  /*18ad0*/  LEA R12, R8, R17, 0x8 ;  /* 0x00000011080c7211 */ /* 0x000fe200078e40ff */
[----:B------:R-:W-:Y:S01]  /*18ae0*/  @P3 MUFU.LG2 R5, R5 ;  /* 0x0000000500053308 */ /* 0x000fe20000000c00 */
[----:B------:R-:W-:Y:S01]  /*18af0*/  SHF.R.S32.HI R13, RZ, 0x4, R13 ;  /* 0x00000004ff0d7819 */ /* 0x000fe2000001140d */
[----:B------:R-:W-:Y:S01]  /*18b00*/  IMAD.SHL.U32 R17, R15, 0x40, RZ ;  /* 0x000000400f117824 */ /* 0x000fe200078e00ff */
[----:B------:R-:W-:Y:S02]  /*18b10*/  LEA.HI R19, R10, R10, RZ, 0x1 ;  /* 0x0000000a0a137211 */ /* 0x000fe400078f08ff */
[----:B------:R-:W-:Y:S02]  /*18b20*/  IADD3 R21, R16, -R21, RZ ;  /* 0x8000001510157210 */ /* 0x000fe40007ffe0ff */
[----:B------:R-:W-:Y:S01]  /*18b30*/  LOP3.LUT R17, R17, 0xc0, RZ, 0xc0, !PT ;  /* 0x000000c011117812 */ /* 0x000fe200078ec0ff */
[----:B------:R-:W2:Y:S01]  /*18b40*/  @P2 MUFU.RCP R6, R4 ;  /* 0x0000000400062308 */ /* 0x000ea20000001000 */
[----:B------:R-:W-:Y:S01]  /*18b50*/  LOP3.LUT R16, R15, 0x1, RZ, 0xc0, !PT ;  /* 0x000000010f107812 */ /* 0x000fe200078ec0ff */
[----:B-1----:R-:W-:Y:S01]  /*18b60*/  FMUL.FTZ R112, R7, R112 ;  /* 0x0000007007707220 */ /* 0x002fe20000410000 */
[----:B------:R-:W-:Y:S01]  /*18b70*/  SHF.L.U32 R13, R13, 0x6, RZ ;  /* 0x000000060d0d7819 */ /* 0x000fe200000006ff */
[C---:B------:R-:W-:Y:S01]  /*18b80*/  FMUL.FTZ R113, R7.reuse, R113 ;  /* 0x0000007107717220 */ /* 0x040fe20000410000 */
[----:B------:R-:W-:Y:S01]  /*18b90*/  SHF.R.S32.HI R18, RZ, 0x1, R19 ;  /* 0x00000001ff127819 */ /* 0x000fe20000011413 */
[----:B------:R-:W-:Y:S01]  /*18ba0*/  FMUL.FTZ R68, R7, R68 ;  /* 0x0000004407447220 */ /* 0x000fe20000410000 */
[----:B------:R-:W-:Y:S01]  /*18bb0*/  LEA R12, R21, R12, 0x4 ;  /* 0x0000000c150c7211 */ /* 0x000fe200078e20ff */
        /* <DEDUP_REMOVED lines=8> */
[----:B------:R-:W-:Y:S01]  /*18c40*/  FMUL.FTZ R77, R7, R77 ;  /* 0x0000004d074d7220 */ /* 0x000fe20000410000 */
[----:B------:R-:W-:Y:S01]  /*18c50*/  LOP3.LUT R19, R19, 0xfffffffe, RZ, 0xc0, !PT ;  /* 0xfffffffe13137812 */ /* 0x000fe200078ec0ff */
[C---:B------:R-:W-:Y:S01]  /*18c60*/  FMUL.FTZ R80, R7.reuse, R80 ;  /* 0x0000005007507220 */ /* 0x040fe20000410000 */
[----:B------:R-:W-:Y:S01]  /*18c70*/  LEA R12, R12, R17, 0x1 ;  /* 0x000000110c0c7211 */ /* 0x000fe200078e08ff */
[----:B------:R-:W-:Y:S01]  /*18c80*/  FMUL.FTZ R81, R7, R81 ;  /* 0x0000005107517220 */ /* 0x000fe20000410000 */
[----:B------:R-:W-:Y:S01]  /*18c90*/  LOP3.LUT R18, R13, 0x18, R18, 0xf8, !PT ;  /* 0x000000180d127812 */ /* 0x000fe200078ef812 */
[C---:B------:R-:W-:Y:S01]  /*18ca0*/  FMUL.FTZ R84, R7.reuse, R84 ;  /* 0x0000005407547220 */ /* 0x040fe20000410000 */
[----:B------:R-:W-:Y:S01]  /*18cb0*/  IADD3 R19, R10, -R19, RZ ;  /* 0x800000130a137210 */ /* 0x000fe20007ffe0ff */
[C---:B------:R-:W-:Y:S01]  /*18cc0*/  FMUL.FTZ R85, R7.reuse, R85 ;  /* 0x0000005507557220 */ /* 0x040fe20000410000 */
[----:B------:R-:W-:Y:S01]  /*18cd0*/  SHF.R.U32.HI R13, RZ, 0x3, R13 ;  /* 0x00000003ff0d7819 */ /* 0x000fe2000001160d */
[----:B------:R-:W-:Y:S01]  /*18ce0*/  FMUL.FTZ R88, R7, R88 ;  /* 0x0000005807587220 */ /* 0x000fe20000410000 */
[----:B------:R-:W-:Y:S01]  /*18cf0*/  LOP3.LUT P0, RZ, R15, 0x2, RZ, 0xc0, !PT ;  /* 0x000000020fff7812 */ /* 0x000fe2000780c0ff */
[C---:B------:R-:W-:Y:S01]  /*18d00*/  FMUL.FTZ R89, R7.reuse, R89 ;  /* 0x0000005907597220 */ /* 0x040fe20000410000 */
[----:B------:R-:W-:Y:S01]  /*18d10*/  SHF.L.U32 R15, R12, 0x2, RZ ;  /* 0x000000020c0f7819 */ /* 0x000fe200000006ff */
        /* <DEDUP_REMOVED lines=15> */
[----:B------:R-:W-:Y:S01]  /*18e10*/  SHF.R.S32.HI R11, RZ, 0x1f, R8 ;  /* 0x0000001fff0b7819 */ /* 0x000fe20000011408 */
[----:B------:R-:W-:-:S02]  /*18e20*/  FMUL.FTZ R100, R7, R100 ;  /* 0x0000006407647220 */ /* 0x000fc40000410000 */
[----:B------:R-:W-:Y:S01]  /*18e30*/  FMUL.FTZ R101, R7, R101 ;  /* 0x0000006507657220 */ /* 0x000fe20000410000 */
[----:B------:R-:W-:Y:S01]  /*18e40*/  MOV R7, 0x40 ;  /* 0x0000004000077802 */ /* 0x000fe20000000f00 */
[----:B------:R-:W-:Y:S01]  /*18e50*/  IMAD R14, R19, 0x4, R14 ;  /* 0x00000004130e7824 */ /* 0x000fe200078e020e */
[----:B------:R-:W-:Y:S01]  /*18e60*/  LEA.HI R11, R11, R8, RZ, 0x2 ;  /* 0x000000080b0b7211 */ /* 0x000fe200078f10ff */
[C---:B--2---:R-:W-:Y:S01]  /*18e70*/  FMUL.FTZ R115, R6.reuse, R115 ;  /* 0x0000007306737220 */ /* 0x044fe20000410000 */
[----:B------:R-:W-:Y:S01]  /*18e80*/  SEL R7, R7, 0xffffffc0, !P0 ;  /* 0xffffffc007077807 */ /* 0x000fe20004000000 */
[----:B------:R-:W-:Y:S01]  /*18e90*/  FMUL.FTZ R114, R6, R114 ;  /* 0x0000007206727220 */ /* 0x000fe20000410000 */
[----:B------:R-:W-:Y:S01]  /*18ea0*/  LOP3.LUT P0, RZ, R66, 0x3, RZ, 0xc0, !PT ;  /* 0x0000000342ff7812 */ /* 0x000fe2000780c0ff */
[C---:B------:R-:W-:Y:S01]  /*18eb0*/  FMUL.FTZ R71, R6.reuse, R71 ;  /* 0x0000004706477220 */ /* 0x040fe20000410000 */
[----:B------:R-:W-:Y:S01]  /*18ec0*/  IADD3 R15, R15, R7, RZ ;  /* 0x000000070f0f7210 */ /* 0x000fe20007ffe0ff */
[C---:B------:R-:W-:Y:S01]  /*18ed0*/  FMUL.FTZ R70, R6.reuse, R70 ;  /* 0x0000004606467220 */ /* 0x040fe20000410000 */
[----:B------:R-:W-:Y:S01]  /*18ee0*/  STS.64 [R12.X4+0x400], R114 ;  /* 0x000400720c007388 */ /* 0x000fe20000004a00 */
[C---:B------:R-:W-:Y:S01]  /*18ef0*/  FMUL.FTZ R75, R6.reuse, R75 ;  /* 0x0000004b064b7220 */ /* 0x040fe20000410000 */
[----:B------:R-:W-:Y:S01]  /*18f00*/  LOP3.LUT R11, R11, 0xffffffc, RZ, 0xc0, !PT ;  /* 0x0ffffffc0b0b7812 */ /* 0x000fe200078ec0ff */
[C---:B------:R-:W-:Y:S01]  /*18f10*/  FMUL.FTZ R74, R6.reuse, R74 ;  /* 0x0000004a064a7220 */ /* 0x040fe20000410000 */
[----:B------:R-:W-:Y:S01]  /*18f20*/  STS.64 [R16], R68 ;  /* 0x0000004410007388 */ /* 0x000fe20000000a00 */
[----:B------:R-:W-:Y:S01]  /*18f30*/  FMUL.FTZ R79, R6, R79 ;  /* 0x0000004f064f7220 */ /* 0x000fe20000410000 */
[----:B------:R-:W-:Y:S01]  /*18f40*/  IADD3 R11, R8, -R11, RZ ;  /* 0x8000000b080b7210 */ /* 0x000fe20007ffe0ff */
[C---:B------:R-:W-:Y:S01]  /*18f50*/  FMUL.FTZ R78, R6.reuse, R78 ;  /* 0x0000004e064e7220 */ /* 0x040fe20000410000 */
[----:B------:R-:W-:Y:S01]  /*18f60*/  STS.64 [R16+0x400], R70 ;  /* 0x0004004610007388 */ /* 0x000fe20000000a00 */
[C---:B------:R-:W-:Y:S01]  /*18f70*/  FMUL.FTZ R83, R6.reuse, R83 ;  /* 0x0000005306537220 */ /* 0x040fe20000410000 */
[----:B------:R-:W-:Y:S01]  /*18f80*/  LEA R11, R11, R160, 0x4 ;  /* 0x000000a00b0b7211 */ /* 0x000fe200078e20ff */
        /* <DEDUP_REMOVED lines=16> */
[----:B------:R-:W-:Y:S02]  /*19090*/  FMUL.FTZ R102, R6, R102 ;  /* 0x0000006606667220 */ /* 0x000fe40000410000 */
[----:B------:R-:W-:Y:S01]  /*190a0*/  IMAD.IADD R6, R14, 0x1, R13 ;  /* 0x000000010e067824 */ /* 0x000fe200078e020d */
[----:B------:R-:W-:Y:S01]  /*190b0*/  IADD3 R13, R7, R16, RZ ;  /* 0x00000010070d7210 */ /* 0x000fe20007ffe0ff */
[----:B------:R-:W-:Y:S01]  /*190c0*/  @P3 FMUL.FTZ R5, R5, 0.69314718246459960938 ;  /* 0x3f31721805053820 */ /* 0x000fe20000410000 */
[----:B------:R-:W2:Y:S01]  /*190d0*/  S2R R7, SR_CTAID.Z ;  /* 0x0000000000077919 */ /* 0x000ea20000002700 */
[----:B-1----:R-:W-:Y:S02]  /*190e0*/  @P2 FMUL.FTZ R61, R4, 0.69314718246459960938 ;  /* 0x3f317218043d2820 */ /* 0x002fe40000410000 */
[----:B------:R-:W-:Y:S01]  /*190f0*/  IMAD.MOV.U32 R3, RZ, RZ, -0x800000 ;  /* 0xff800000ff037424 */ /* 0x000fe200078e00ff */
[----:B------:R-:W-:Y:S01]  /*19100*/  STS.64 [R13], R76 ;  /* 0x0000004c0d007388 */ /* 0x000fe20000000a00 */
[----:B------:R-:W-:-:S03]  /*19110*/  @P3 FFMA.FTZ R3, R2, c[0x0][0x238], R5 ;  /* 0x00008e0002033a23 */ /* 0x000fc60000010005 */
[----:B------:R-:W-:Y:S04]  /*19120*/  STS.64 [R13+0x400], R78 ;  /* 0x0004004e0d007388 */ /* 0x000fe80000000a00 */
[----:B------:R-:W-:Y:S04]  /*19130*/  STS.64 [R12.X4+0x2000], R80 ;  /* 0x002000500c007388 */ /* 0x000fe80000004a00 */
[----:B------:R-:W-:Y:S04]  /*19140*/  STS.64 [R12.X4+0x2400], R82 ;  /* 0x002400520c007388 */ /* 0x000fe80000004a00 */
[----:B------:R-:W-:Y:S04]  /*19150*/  STS.64 [R16+0x2000], R84 ;  /* 0x0020005410007388 */ /* 0x000fe80000000a00 */
[----:B------:R-:W-:Y:S01]  /*19160*/  STS.64 [R16+0x2400], R86 ;  /* 0x0024005610007388 */ /* 0x000fe20000000a00 */
[----:B--2---:R-:W-:-:S03]  /*19170*/  IMAD R7, R64, c[0x0][0x1c0], R7 ;  /* 0x0000700040077a24 */ /* 0x004fc600078e0207 */
[----:B------:R-:W-:Y:S01]  /*19180*/  STS.64 [R15+0x2000], R88 ;  /* 0x002000580f007388 */ /* 0x000fe20000000a00 */
[----:B------:R-:W-:Y:S01]  /*19190*/  IMAD R7, R60, c[0x0][0x1c0], R7 ;  /* 0x000070003c077a24 */ /* 0x000fe200078e0207 */
[----:B------:R-:W-:Y:S01]  /*191a0*/  MOV R60, 0xff800000 ;  /* 0xff800000003c7802 */ /* 0x000fe20000000f00 */
[----:B------:R-:W-:Y:S01]  /*191b0*/  @P2 FFMA.FTZ R60, R0, c[0x0][0x238], R61 ;  /* 0x00008e00003c2a23 */ /* 0x000fe2000001003d */
[----:B------:R-:W-:Y:S04]  /*191c0*/  STS.64 [R15+0x2400], R90 ;  /* 0x0024005a0f007388 */ /* 0x000fe80000000a00 */
[----:B------:R-:W-:Y:S04]  /*191d0*/  STS.64 [R13+0x2000], R108 ;  /* 0x0020006c0d007388 */ /* 0x000fe80000000a00 */
        /* <DEDUP_REMOVED lines=9> */
[----:B------:R-:W-:Y:S06]  /*19270*/  BAR.SYNC.DEFER_BLOCKING 0x0 ;  /* 0x0000000000007b1d */ /* 0x000fec0000010000 */
[----:B------:R-:W1:Y:S04]  /*19280*/  LDS.128 R52, [R6.X4] ;  /* 0x0000000006347984 */ /* 0x000e680000004c00 */
        /* <DEDUP_REMOVED lines=11> */
[----:B-----5:R-:W-:-:S05]  /*19340*/  SHF.L.U32 R6, R62, 0x6, RZ ;  /* 0x000000063e067819 */ /* 0x020fca00000006ff */
[----:B------:R-:W-:Y:S01]  /*19350*/  IMAD R6, R7, c[0x0][0x214], R6 ;  /* 0x0000850007067a24 */ /* 0x000fe200078e0206 */
[----:B------:R-:W-:Y:S05]  /*19360*/  @P0 BRA `(.L_x_2962) ;  /* 0x000000b000000947 */ /* 0x000fea0003800000 */
[----:B--234-:R-:W-:Y:S01]  /*19370*/  IMAD R0, R62, -0x40, R151 ;  /* 0xffffffc03e007824 */ /* 0x01cfe200078e0297 */
[C---:B------:R-:W-:Y:S02]  /*19380*/  IADD3 R7, R11.reuse, 0x8, RZ ;  /* 0x000000080b077810 */ /* 0x040fe40007ffe0ff */
[----:B------:R-:W-:Y:S02]  /*19390*/  SHF.R.S32.HI R5, RZ, 0x1f, R11 ;  /* 0x0000001fff057819 */ /* 0x000fe4000001140b */
[----:B------:R-:W-:Y:S02]  /*193a0*/  IADD3 R2, P0, R6, R11, RZ ;  /* 0x0000000b06027210 */ /* 0x000fe40007f1e0ff */
[-C--:B------:R-:W-:Y:S02]  /*193b0*/  ISETP.GE.AND P2, PT, R11, R0.reuse, PT ;  /* 0x000000000b00720c */ /* 0x080fe40003f46270 */
[----:B------:R-:W-:-:S02]  /*193c0*/  ISETP.GE.AND P1, PT, R7, R0, PT ;  /* 0x000000000700720c */ /* 0x000fc40003f26270 */
[----:B------:R-:W-:Y:S02]  /*193d0*/  LEA.HI.X.SX32 R5, R6, R5, 0x1, P0 ;  /* 0x0000000506057211 */ /* 0x000fe400000f0eff */
[----:B------:R-:W-:-:S04]  /*193e0*/  LEA R4, P0, R2, c[0x0][0x208], 0x2 ;  /* 0x0000820002047a11 */ /* 0x000fc800078010ff */
[----:B------:R-:W-:-:S05]  /*193f0*/  LEA.HI.X R5, R2, c[0x0][0x20c], R5, 0x2, P0 ;  /* 0x0000830002057a11 */ /* 0x000fca00000f1405 */
[----:B------:R2:W-:Y:S04]  /*19400*/  @!P2 STG.E [R4.64], R3 ;  /* 0x000000030400a986 */ /* 0x0005e8000c10190c */
[----:B------:R2:W-:Y:S02]  /*19410*/  @!P1 STG.E [R4.64+0x20], R60 ;  /* 0x0000203c04009986 */ /* 0x0005e4000c10190c */
.L_x_2962:
[----:B--234-:R-:W-:Y:S05]  /*19420*/  BSYNC B0 ;  /* 0x0000000000007941 */ /* 0x01cfea0003800000 */
.L_x_2961:
[----:B------:R-:W-:Y:S01]  /*19430*/  IMAD.SHL.U32 R4, R10, 0x4, RZ ;  /* 0x000000040a047824 */ /* 0x000fe200078e00ff */
[C---:B------:R-:W-:Y:S01]  /*19440*/  IADD3 R3, R9.reuse, 0x10, RZ ;  /* 0x0000001009037810 */ /* 0x040fe20007ffe0ff */
[----:B------:R-:W-:Y:S01]  /*19450*/  IMAD R6, R6, c[0x0][0x22c], RZ ;  /* 0x00008b0006067a24 */ /* 0x000fe200078e02ff */
[----:B------:R-:W-:Y:S01]  /*19460*/  IADD3 R0, R9, 0x20, RZ ;  /* 0x0000002009007810 */ /* 0x000fe20007ffe0ff */
[----:B------:R-:W-:Y:S01]  /*19470*/  IMAD R62, R62, -0x40, R151 ;  /* 0xffffffc03e3e7824 */ /* 0x000fe200078e0297 */
[----:B------:R-:W-:-:S04]  /*19480*/  SHF.R.S32.HI R5, RZ, 0x1f, R4 ;  /* 0x0000001fff057819 */ /* 0x000fc80000011404 */
[-C--:B------:R-:W-:Y:S01]  /*19490*/  ISETP.GE.AND P2, PT, R3, R62.reuse, PT ;  /* 0x0000003e0300720c */ /* 0x080fe20003f46270 */
[C---:B------:R-:W-:Y:S01]  /*194a0*/  IMAD.WIDE R4, R9.reuse, 0x60, R4 ;  /* 0x0000006009047825 */ /* 0x040fe200078e0204 */
[C---:B------:R-:W-:Y:S02]  /*194b0*/  ISETP.GE.AND P3, PT, R9.reuse, R62, PT ;  /* 0x0000003e0900720c */ /* 0x040fe40003f66270 */
[----:B------:R-:W-:Y:S02]  /*194c0*/  IADD3 R9, R9, 0x30, RZ ;  /* 0x0000003009097810 */ /* 0x000fe40007ffe0ff */
[----:B------:R-:W-:Y:S02]  /*194d0*/  IADD3 R2, P0, R6, R4, RZ ;  /* 0x0000000406027210 */ /* 0x000fe40007f1e0ff */
[----:B------:R-:W-:Y:S02]  /*194e0*/  ISETP.GE.AND P1, PT, R0, R62, PT ;  /* 0x0000003e0000720c */ /* 0x000fe40003f26270 */
[----:B------:R-:W-:-:S02]  /*194f0*/  LEA.HI.X.SX32 R3, R6, R5, 0x1, P0 ;  /* 0x0000000506037211 */ /* 0x000fc400000f0eff */
        /* <DEDUP_REMOVED lines=18> */
.L_x_2963:
        /* <DEDUP_REMOVED lines=14> */
.L_x_6342:


//--------------------- .text._ZN5flash24flash_fwd_splitkv_kernelI23Flash_fwd_kernel_traitsILi96ELi64ELi128ELi4ELb0ELb0EN7cutlass10bfloat16_tE19Flash_kernel_traitsILi96ELi64ELi128ELi4ES3_EELb1ELb0ELb0ELb0ELb1ELb1ELb1ELb1EEEvNS_16Flash_fwd_paramsE --------------------------
	.section	.text._ZN5flash24flash_fwd_splitkv_kernelI23Flash_fwd_kernel_traitsILi96ELi64ELi128ELi4ELb0ELb0EN7cutlass10bfloat16_tE19Flash_kernel_traitsILi96ELi64ELi128ELi4ES3_EELb1ELb0ELb0ELb0ELb1ELb1ELb1ELb1EEEvNS_16Flash_fwd_paramsE,"ax",@progbits
	.sectioninfo	@"SHI_REGISTERS=254"
	.align	128
        .global         _ZN5flash24flash_fwd_splitkv_kernelI23Flash_fwd_kernel_traitsILi96ELi64ELi128ELi4ELb0ELb0EN7cutlass10bfloat16_tE19Flash_kernel_traitsILi96ELi64ELi128ELi4ES3_EELb1ELb0ELb0ELb0ELb1ELb1ELb1ELb1EEEvNS_16Flash_fwd_paramsE
        .type           _ZN5flash24flash_fwd_splitkv_kernelI23Flash_fwd_kernel_traitsILi96ELi64ELi128ELi4ELb0ELb0EN7cutlass10bfloat16_tE19Flash_kernel_traitsILi96ELi64ELi128ELi4ES3_EELb1ELb0ELb0ELb0ELb1ELb1ELb1ELb1EEEvNS_16Flash_fwd_paramsE,@function
        .size           _ZN5flash24flash_fwd_splitkv_kernelI23Flash_fwd_kernel_traitsILi96ELi64ELi128ELi4ELb0ELb0EN7cutlass10bfloat16_tE19Flash_kernel_traitsILi96ELi64ELi128ELi4ES3_EELb1ELb0ELb0ELb0ELb1ELb1ELb1ELb1EEEvNS_16Flash_fwd_paramsE,(.L_x_6343 - _ZN5flash24flash_fwd_splitkv_kernelI23Flash_fwd_kernel_traitsILi96ELi64ELi128ELi4ELb0ELb0EN7cutlass10bfloat16_tE19Flash_kernel_traitsILi96ELi64ELi128ELi4ES3_EELb1ELb0ELb0ELb0ELb1ELb1ELb1ELb1EEEvNS_16Flash_fwd_paramsE)
        .other          _ZN5flash24flash_fwd_splitkv_kernelI23Flash_fwd_kernel_traitsILi96ELi64ELi128ELi4ELb0ELb0EN7cutlass10bfloat16_tE19Flash_kernel_traitsILi96ELi64ELi128ELi4ES3_EELb1ELb0ELb0ELb0ELb1ELb1ELb1ELb1EEEvNS_16Flash_fwd_paramsE,@"STO_CUDA_ENTRY STV_DEFAULT"
_ZN5flash24flash_fwd_splitkv_kernelI23Flash_fwd_kernel_traitsILi96ELi64ELi128ELi4ELb0ELb0EN7cutlass10bfloat16_tE19Flash_kernel_traitsILi96ELi64ELi128ELi4ES3_EELb1ELb0ELb0ELb0ELb1ELb1ELb1ELb1EEEvNS_16Flash_fwd_paramsE:
.text._ZN5flash24flash_fwd_splitkv_kernelI23Flash_fwd_kernel_traitsILi96ELi64ELi128ELi4ELb0ELb0EN7cutlass10bfloat16_tE19Flash_kernel_traitsILi96ELi64ELi128ELi4ES3_EELb1ELb0ELb0ELb0ELb1ELb1ELb1ELb1EEEvNS_16Flash_fwd_paramsE:
        /* <DEDUP_REMOVED lines=54> */
.L_x_2964:
[----:B-1-34-:R-:W-:Y:S02]  /*0360*/  MOV R75, c[0x0][0x218] ;  /* 0x00008600004b7a02 */ /* 0x01afe40000000f00 */
.L_x_2965:
        /* <DEDUP_REMOVED lines=113> */
.L_x_2966:
        /* <DEDUP_REMOVED lines=93> */
.L_x_2967:
        /* <DEDUP_REMOVED lines=16> */
.L_x_2969:
        /* <DEDUP_REMOVED lines=51> */
.L_x_2968:
        /* <DEDUP_REMOVED lines=247> */
.L_x_3016:
        /* <DEDUP_REMOVED lines=193> */
.L_x_2974:
[----:B------:R-:W-:Y:S05]  /*3000*/  BSYNC B0 ;  /* 0x0000000000007941 */ /* 0x000fea0003800000 */
.L_x_2973:
        /* <DEDUP_REMOVED lines=147> */
.L_x_2976:
[----:B------:R-:W-:Y:S05]  /*3940*/  BSYNC B0 ;  /* 0x0000000000007941 */ /* 0x000fea0003800000 */
.L_x_2975:
        /* <DEDUP_REMOVED lines=155> */
.L_x_2978:
[----:B------:R-:W-:Y:S05]  /*4300*/  BSYNC B0 ;  /* 0x0000000000007941 */ /* 0x000fea0003800000 */
.L_x_2977:
        /* <DEDUP_REMOVED lines=160> */
.L_x_2980:
[----:B------:R-:W-:Y:S05]  /*4d10*/  BSYNC B0 ;  /* 0x0000000000007941 */ /* 0x000fea0003800000 */
.L_x_2979:
        /* <DEDUP_REMOVED lines=8> */
.L_x_2972:
        /* <DEDUP_REMOVED lines=85> */
.L_x_2985:
[----:B------:R-:W-:Y:S05]  /*52f0*/  BSYNC B0 ;  /* 0x0000000000007941 */ /* 0x000fea0003800000 */
.L_x_2984:
        /* <DEDUP_REMOVED lines=86> */
.L_x_2987:
[----:B------:R-:W-:Y:S05]  /*5860*/  BSYNC B0 ;  /* 0x0000000000007941 */ /* 0x000fea0003800000 */
.L_x_2986:
        /* <DEDUP_REMOVED lines=85> */
.L_x_2989:
[----:B------:R-:W-:Y:S05]  /*5dc0*/  BSYNC B0 ;  /* 0x0000000000007941 */ /* 0x000fea0003800000 */
.L_x_2988:
[----:B-----5:R2:W-:Y:S02]  /*5dd0*/  STG.E.128 [R118.64+0x80], R40 ;  /* 0x0000802876007986 */ /* 0x0205e4000c101d06 */
.L_x_2983:
[----:B------:R-:W-:Y:S05]  /*5de0*/  BSYNC B1 ;  /* 0x0000000000017941 */ /* 0x000fea0003800000 */
.L_x_2982:
        /* <DEDUP_REMOVED lines=90> */
.L_x_2993:
[----:B------:R-:W-:Y:S05]  /*6390*/  BSYNC B0 ;  /* 0x0000000000007941 */ /* 0x000fea0003800000 */
.L_x_2992:
        /* <DEDUP_REMOVED lines=91> */
.L_x_2995:
[----:B------:R-:W-:Y:S05]  /*6950*/  BSYNC B0 ;  /* 0x0000000000007941 */ /* 0x000fea0003800000 */
.L_x_2994:
        /* <DEDUP_REMOVED lines=89> */
.L_x_2997:
[----:B------:R-:W-:Y:S05]  /*6ef0*/  BSYNC B0 ;  /* 0x0000000000007941 */ /* 0x000fea0003800000 */
.L_x_2996:
[----:B-----5:R1:W-:Y:S02]  /*6f00*/  STG.E.128 [R172.64+0x80], R40 ;  /* 0x00008028ac007986 */ /* 0x0203e4000c101d06 */
.L_x_2991:
[----:B------:R-:W-:Y:S05]  /*6f10*/  BSYNC B1 ;  /* 0x0000000000017941 */ /* 0x000fea0003800000 */
.L_x_2990:
        /* <DEDUP_REMOVED lines=90> */
.L_x_3001:
[----:B------:R-:W-:Y:S05]  /*74c0*/  BSYNC B0 ;  /* 0x0000000000007941 */ /* 0x000fea0003800000 */
.L_x_3000:
        /* <DEDUP_REMOVED lines=91> */
.L_x_3003:
[----:B------:R-:W-:Y:S05]  /*7a80*/  BSYNC B0 ;  /* 0x0000000000007941 */ /* 0x000fea0003800000 */
.L_x_3002:
        /* <DEDUP_REMOVED lines=91> */
.L_x_3005:
[----:B------:R-:W-:Y:S05]  /*8040*/  BSYNC B0 ;  /* 0x0000000000007941 */ /* 0x000fea0003800000 */
.L_x_3004:
[C---:B-1----:R-:W-:Y:S04]  /*8050*/  LEA R2, P0, R101.reuse, R118, 0x1 ;  /* 0x0000007665027211 */ /* 0x042fe800078008ff */
[----:B------:R-:W-:Y:S05]  /*8060*/  LEA.HI.X R3, R101, R117, R100, 0x1, P0 ;  /* 0x0000007565037211 */ /* 0x000fea00000f0c64 */
[----:B-----5:R1:W-:Y:S04]  /*8070*/  STG.E.128 [R2.64], R40 ;  /* 0x0000002802007986 */ /* 0x0203e8000c101d06 */
.L_x_2999:
[----:B------:R-:W-:Y:S05]  /*8080*/  BSYNC B1 ;  /* 0x0000000000017941 */ /* 0x000fea0003800000 */
.L_x_2998:
        /* <DEDUP_REMOVED lines=93> */
.L_x_3009:
[----:B------:R-:W-:Y:S05]  /*8660*/  BSYNC B0 ;  /* 0x0000000000007941 */ /* 0x000fea0003800000 */
.L_x_3008:
        /* <DEDUP_REMOVED lines=93> */
.L_x_3011:
[----:B------:R-:W-:Y:S05]  /*8c40*/  BSYNC B0 ;  /* 0x0000000000007941 */ /* 0x000fea0003800000 */
.L_x_3010:
        /* <DEDUP_REMOVED lines=92> */
.L_x_3013:
[----:B------:R-:W-:Y:S05]  /*9210*/  BSYNC B0 ;  /* 0x0000000000007941 */ /* 0x000fea0003800000 */
.L_x_3012:
[C---:B-1----:R-:W-:Y:S04]  /*9220*/  LEA R2, P0, R109.reuse, R118, 0x1 ;  /* 0x000000766d027211 */ /* 0x042fe800078008ff */
[----:B------:R-:W-:Y:S05]  /*9230*/  LEA.HI.X R3, R109, R117, R108, 0x1, P0 ;  /* 0x000000756d037211 */ /* 0x000fea00000f0c6c */
[----:B-----5:R1:W-:Y:S04]  /*9240*/  STG.E.128 [R2.64], R8 ;  /* 0x0000000802007986 */ /* 0x0203e8000c101d06 */
.L_x_3007:
[----:B------:R-:W-:Y:S05]  /*9250*/  BSYNC B1 ;  /* 0x0000000000017941 */ /* 0x000fea0003800000 */
.L_x_3006:
        /* <DEDUP_REMOVED lines=8> */
.L_x_2971:
        /* <DEDUP_REMOVED lines=42> */
.L_x_2981:
        /* <DEDUP_REMOVED lines=80> */
.L_x_3014:
        /* <DEDUP_REMOVED lines=9> */
.L_x_3015:
[----:B------:R-:W-:Y:S04]  /*9b10*/  IADD3 R13, R13, -0x1, RZ ;  /* 0xffffffff0d0d7810 */ /* 0x000fe80007ffe0ff */
[----:B------:R-:W-:Y:S11]  /*9b20*/  ISETP.GT.AND P0, PT, R13, R88, PT ;  /* 0x000000580d00720c */ /* 0x000ff60003f04270 */
[----:B------:R-:W-:Y:S02]  /*9b30*/  @!UPT UIADD3 URZ, URZ, URZ, URZ ;  /* 0x0000003f3f3ff290 */ /* 0x000fe4000fffe03f */
[----:B------:R-:W-:-:S05]  /*9b40*/  @P0 BRA `(.L_x_3016) ;  /* 0xffff88a000000947 */ /* 0x000fca000383ffff */
.L_x_2970:
        /* <DEDUP_REMOVED lines=82> */
.L_x_3023:
[----:B------:R-:W-:Y:S05]  /*a070*/  BSYNC B0 ;  /* 0x0000000000007941 */ /* 0x000fea0003800000 */
.L_x_3022:
        /* <DEDUP_REMOVED lines=45> */
.L_x_3025:
[----:B------:R-:W-:Y:S05]  /*a350*/  BSYNC B0 ;  /* 0x0000000000007941 */ /* 0x000fea0003800000 */
.L_x_3024:
        /* <DEDUP_REMOVED lines=44> */
.L_x_3027:
[----:B------:R-:W-:Y:S05]  /*a620*/  BSYNC B0 ;  /* 0x0000000000007941 */ /* 0x000fea0003800000 */
.L_x_3026:
[----:B-----5:R4:W-:Y:S02]  /*a630*/  STS.128 [R150+0x2000], R8 ;  /* 0x0020000896007388 */ /* 0x0209e40000000c00 */
.L_x_3021:
[----:B------:R-:W-:Y:S05]  /*a640*/  BSYNC B1 ;  /* 0x0000000000017941 */ /* 0x000fea0003800000 */
.L_x_3020:
        /* <DEDUP_REMOVED lines=54> */
.L_x_3030:
[----:B------:R-:W-:Y:S05]  /*a9b0*/  BSYNC B0 ;  /* 0x0000000000007941 */ /* 0x000fea0003800000 */
.L_x_3029:
        /* <DEDUP_REMOVED lines=44> */
.L_x_3032:
[----:B------:R-:W-:Y:S05]  /*ac80*/  BSYNC B0 ;  /* 0x0000000000007941 */ /* 0x000fea0003800000 */
.L_x_3031:
        /* <DEDUP_REMOVED lines=44> */
.L_x_3034:
[----:B------:R-:W-:Y:S05]  /*af50*/  BSYNC B0 ;  /* 0x0000000000007941 */ /* 0x000fea0003800000 */
.L_x_3033:
[----:B-----5:R3:W-:Y:S01]  /*af60*/  STS.128 [R150+0x2800], R24 ;  /* 0x0028001896007388 */ /* 0x0207e20000000c00 */
[----:B------:R-:W-:Y:S05]  /*af70*/  BRA `(.L_x_3028) ;  /* 0x000023b000007947 */ /* 0x000fea0003800000 */
.L_x_3019:
        /* <DEDUP_REMOVED lines=89> */
.L_x_3038:
[----:B------:R-:W-:Y:S05]  /*b510*/  BSYNC B0 ;  /* 0x0000000000007941 */ /* 0x000fea0003800000 */
.L_x_3037:
        /* <DEDUP_REMOVED lines=91> */
.L_x_3040:
[----:B------:R-:W-:Y:S05]  /*bad0*/  BSYNC B0 ;  /* 0x0000000000007941 */ /* 0x000fea0003800000 */
.L_x_3039:
        /* <DEDUP_REMOVED lines=88> */
.L_x_3042:
[----:B------:R-:W-:Y:S05]  /*c060*/  BSYNC B0 ;  /* 0x0000000000007941 */ /* 0x000fea0003800000 */
.L_x_3041:
[----:B-----5:R3:W-:Y:S02]  /*c070*/  STS.128 [R150+0x2000], R20 ;  /* 0x0020001496007388 */ /* 0x0207e40000000c00 */
.L_x_3036:
[----:B------:R-:W-:Y:S05]  /*c080*/  BSYNC B1 ;  /* 0x0000000000017941 */ /* 0x000fea0003800000 */
.L_x_3035:
        /* <DEDUP_REMOVED lines=94> */
.L_x_3044:
[----:B------:R-:W-:Y:S05]  /*c670*/  BSYNC B0 ;  /* 0x0000000000007941 */ /* 0x000fea0003800000 */
.L_x_3043:
        /* <DEDUP_REMOVED lines=90> */
.L_x_3046:
[----:B------:R-:W-:Y:S05]  /*cc20*/  BSYNC B0 ;  /* 0x0000000000007941 */ /* 0x000fea0003800000 */
.L_x_3045:
        /* <DEDUP_REMOVED lines=90> */
.L_x_3048:
[----:B------:R-:W-:Y:S05]  /*d1d0*/  BSYNC B0 ;  /* 0x0000000000007941 */ /* 0x000fea0003800000 */
.L_x_3047:
[----:B-----5:R4:W-:Y:S01]  /*d1e0*/  STS.128 [R150+0x2800], R4 ;  /* 0x0028000496007388 */ /* 0x0209e20000000c00 */
[----:B------:R-:W-:Y:S05]  /*d1f0*/  BRA `(.L_x_3028) ;  /* 0x0000013000007947 */ /* 0x000fea0003800000 */
.L_x_3018:
        /* <DEDUP_REMOVED lines=19> */
.L_x_3028:
[----:B------:R-:W-:Y:S05]  /*d330*/  BSYNC B2 ;  /* 0x0000000000027941 */ /* 0x000fea0003800000 */
.L_x_3017:
[----:B------:R-:W-:Y:S01]  /*d340*/  IADD3 R159, R55, -0x1, RZ ;  /* 0xffffffff379f7810 */ /* 0x000fe20007ffe0ff */
[----:B------:R-:W-:Y:S01]  /*d350*/  IMAD.SHL.U32 R146, R71, 0x8, RZ ;  /* 0x0000000847927824 */ /* 0x000fe200078e00ff */
[----:B-1--4-:R-:W-:Y:S01]  /*d360*/  IADD3 R4, R156, 0x40, RZ ;  /* 0x000000409c047810 */ /* 0x012fe20007ffe0ff */
[----:B------:R-:W-:Y:S01]  /*d370*/  IMAD.SHL.U32 R70, R70, 0x40, RZ ;  /* 0x0000004046467824 */ /* 0x000fe200078e00ff */
[----:B------:R-:W-:Y:S01]  /*d380*/  IADD3 R0, R156, 0x60, RZ ;  /* 0x000000609c007810 */ /* 0x000fe20007ffe0ff */
[----:B------:R-:W-:Y:S01]  /*d390*/  IMAD.SHL.U32 R49, R159, 0x80, RZ ;  /* 0x000000809f317824 */ /* 0x000fe200078e00ff */
[----:B------:R-:W-:Y:S01]  /*d3a0*/  LOP3.LUT R73, R73, 0x7fffffe, RZ, 0xc0, !PT ;  /* 0x07fffffe49497812 */ /* 0x000fe200078ec0ff */
[----:B------:R-:W-:Y:S01]  /*d3b0*/  IMAD.SHL.U32 R164, R63, 0x2, RZ ;  /* 0x000000023fa47824 */ /* 0x000fe200078e00ff */
[----:B------:R-:W-:Y:S01]  /*d3c0*/  LEA R154, P3, R162, c[0x0][0x168], 0x1 ;  /* 0x00005a00a29a7a11 */ /* 0x000fe200078608ff */
[----:B------:R-:W-:Y:S01]  /*d3d0*/  IMAD.IADD R3, R64, 0x1, -R49 ;  /* 0x0000000140037824 */ /* 0x000fe200078e0a31 */
[----:B------:R-:W-:Y:S01]  /*d3e0*/  SHF.R.S32.HI R5, RZ, 0x1f, R72 ;  /* 0x0000001fff057819 */ /* 0x000fe20000011448 */
[----:B------:R-:W-:Y:S01]  /*d3f0*/  IMAD.IADD R2, R72, 0x1, -R73 ;  /* 0x0000000148027824 */ /* 0x000fe200078e0a49 */
[----:B------:R-:W-:-:S02]  /*d400*/  LEA.HI.X R155, R162, c[0x0][0x16c], R60, 0x1, P3 ;  /* 0x00005b00a29b7a11 */ /* 0x000fc400018f0c3c */
[-C--:B------:R-:W-:Y:S02]  /*d410*/  ISETP.GE.AND P0, PT, R4, R3.reuse, PT ;  /* 0x000000030400720c */ /* 0x080fe40003f06270 */
[-C--:B------:R-:W-:Y:S02]  /*d420*/  ISETP.GE.AND P5, PT, R16, R3.reuse, PT ;  /* 0x000000031000720c */ /* 0x080fe40003fa6270 */
[-C--:B------:R-:W-:Y:S02]  /*d430*/  ISETP.GE.AND P1, PT, R156, R3.reuse, PT ;  /* 0x000000039c00720c */ /* 0x080fe40003f26270 */
[----:B------:R-:W-:Y:S02]  /*d440*/  ISETP.GE.AND P6, PT, R0, R3, PT ;  /* 0x000000030000720c */ /* 0x000fe40003fc6270 */
[----:B------:R-:W-:Y:S02]  /*d450*/  LEA.HI R72, R5, R72, RZ, 0x3 ;  /* 0x0000004805487211 */ /* 0x000fe400078f18ff */
[----:B------:R-:W-:-:S02]  /*d460*/  SHF.R.S32.HI R50, RZ, 0x1f, R63 ;  /* 0x0000001fff327819 */ /* 0x000fc4000001143f */
        /* <DEDUP_REMOVED lines=29> */
[----:B------:R-:W-:Y:S01]  /*d640*/  SHF.R.S32.HI R0, RZ, 0x4, R6 ;  /* 0x00000004ff007819 */ /* 0x000fe20000011406 */
[----:B------:R5:W-:Y:S01]  /*d650*/  @!P0 LDGSTS.E.BYPASS.LTC128B.128 [R150+0x4000], [R10.64] ;  /* 0x040000000a968fae */ /* 0x000be2000b901d46 */
[----:B------:R-:W-:Y:S02]  /*d660*/  ISETP.GE.AND P5, PT, R156, R3, PT ;  /* 0x000000039c00720c */ /* 0x000fe40003fa6270 */
[----:B------:R-:W-:Y:S01]  /*d670*/  LOP3.LUT R5, R5, 0xc0, RZ, 0xc0, !PT ;  /* 0x000000c005057812 */ /* 0x000fe200078ec0ff */
[----:B------:R5:W-:Y:S01]  /*d680*/  @!P0 LDGSTS.E.BYPASS.LTC128B.128 [R150+0x6000], [R10.64+0x40] ;  /* 0x060000400a968fae */ /* 0x000be2000b901d46 */
[----:B------:R-:W-:Y:S01]  /*d690*/  @!P3 IMAD.MOV.U32 R8, RZ, RZ, c[0x0][0x1a0] ;  /* 0x00006800ff08b624 */ /* 0x000fe200078e00ff */
[----:B------:R-:W-:Y:S01]  /*d6a0*/  LEA.HI R50, R50, R63, RZ, 0x5 ;  /* 0x0000003f32327211 */ /* 0x000fe200078f28ff */
[----:B------:R-:W-:Y:S01]  /*d6b0*/  @!P3 IMAD.MOV.U32 R9, RZ, RZ, c[0x0][0x1a4] ;  /* 0x00006900ff09b624 */ /* 0x000fe200078e00ff */
        /* <DEDUP_REMOVED lines=9> */
[----:B------:R-:W-:Y:S01]  /*d750*/  @!P4 LEA R4, P0, R67, R156, 0x1 ;  /* 0x0000009c4304c211 */ /* 0x000fe200078008ff */
[----:B------:R-:W-:Y:S01]  /*d760*/  @!P1 IMAD R3, R3, 0xc0, RZ ;  /* 0x000000c003039824 */ /* 0x000fe200078e02ff */
[----:B------:R-:W-:Y:S01]  /*d770*/  LOP3.LUT R146, R146, R5, RZ, 0x3c, !PT ;  /* 0x0000000592927212 */ /* 0x000fe200078e3cff */
[----:B------:R2:W-:Y:S01]  /*d780*/  @!P6 LDGSTS.E.BYPASS.LTC128B.128 [R150+0x8800], [R14.64+0x80] ;  /* 0x088000800e96efae */ /* 0x0005e2000b901d46 */
[----:B------:R-:W-:Y:S01]  /*d790*/  @!P4 LEA.HI.X R5, R67, R157, R68, 0x1, P0 ;  /* 0x0000009d4305c211 */ /* 0x000fe200000f0c44 */
[----:B----4-:R-:W-:-:S02]  /*d7a0*/  @!P1 IMAD.MOV.U32 R12, RZ, RZ, R156 ;  /* 0x000000ffff0c9224 */ /* 0x010fc400078e009c */
[----:B------:R-:W0:Y:S01]  /*d7b0*/  LDGDEPBAR ;  /* 0x00000000000079af */ /* 0x000e220000000000 */
[----:B------:R-:W-:Y:S01]  /*d7c0*/  @!P1 IMAD.MOV.U32 R13, RZ, RZ, R157 ;  /* 0x000000ffff0d9224 */ /* 0x000fe200078e009d */
[C---:B------:R-:W-:Y:S02]  /*d7d0*/  @!P3 LEA R6, P0, R8.reuse, R156, 0x7 ;  /* 0x0000009c0806b211 */ /* 0x040fe400078038ff */
[----:B------:R-:W-:Y:S01]  /*d7e0*/  SHF.R.S32.HI R48, RZ, 0x5, R50 ;  /* 0x00000005ff307819 */ /* 0x000fe20000011432 */
[----:B------:R-:W-:Y:S01]  /*d7f0*/  @!P1 IMAD.WIDE.U32 R12, R7, 0xc0, R12 ;  /* 0x000000c0070c9825 */ /* 0x000fe200078e000c */
[----:B------:R-:W-:Y:S02]  /*d800*/  @!P3 LEA.HI.X R7, R8, R157, R9, 0x7, P0 ;  /* 0x0000009d0807b211 */ /* 0x000fe400000f3c09 */
[----:B------:R-:W-:Y:S01]  /*d810*/  LOP3.LUT R53, R53, 0xffffff00, RZ, 0xc0, !PT ;  /* 0xffffff0035357812 */ /* 0x000fe200078ec0ff */
[----:B------:R-:W-:Y:S01]  /*d820*/  @!P5 IMAD.MOV.U32 R8, RZ, RZ, R156 ;  /* 0x000000ffff08d224 */ /* 0x000fe200078e009c */
[----:B------:R-:W-:Y:S01]  /*d830*/  LOP3.LUT P0, RZ, R65, 0x2, RZ, 0xc0, !PT ;  /* 0x0000000241ff7812 */ /* 0x000fe2000780c0ff */
[----:B------:R-:W-:Y:S01]  /*d840*/  @!P1 IMAD.IADD R13, R13, 0x1, R3 ;  /* 0x000000010d0d9824 */ /* 0x000fe200078e0203 */
[----:B-----5:R-:W-:Y:S01]  /*d850*/  LEA.HI R11, R0, R0, RZ, 0x1 ;  /* 0x00000000000b7211 */ /* 0x020fe200078f08ff */
[--C-:B------:R-:W-:Y:S01]  /*d860*/  IMAD R147, R48, 0x200, R53.reuse ;  /* 0x0000020030937824 */ /* 0x100fe200078e0235 */
[----:B------:R-:W-:Y:S01]  /*d870*/  SHF.R.U32.HI R3, RZ, 0x3, R70 ;  /* 0x00000003ff037819 */ /* 0x000fe20000011646 */
[C---:B------:R-:W-:Y:S01]  /*d880*/  IMAD R53, R2.reuse, 0x20, R53 ;  /* 0x0000002002357824 */ /* 0x040fe200078e0235 */
[----:B------:R-:W-:Y:S01]  /*d890*/  LOP3.LUT R11, R11, 0xfffffffe, RZ, 0xc0, !PT ;  /* 0xfffffffe0b0b7812 */ /* 0x000fe200078ec0ff */
[----:B------:R-:W-:Y:S01]  /*d8a0*/  IMAD R147, R2, 0x20, R147 ;  /* 0x0000002002937824 */ /* 0x000fe200078e0293 */
[----:B------:R-:W-:-:S03]  /*d8b0*/  LOP3.LUT R50, R50, 0xffffffe0, RZ, 0xc0, !PT ;  /* 0xffffffe032327812 */ /* 0x000fc600078ec0ff */
        /* <DEDUP_REMOVED lines=11> */
[C---:B------:R-:W-:Y:S01]  /*d970*/  IMAD.IADD R147, R0.reuse, 0x1, R147 ;  /* 0x0000000100937824 */ /* 0x040fe200078e0293 */
[----:B------:R-:W-:Y:S01]  /*d980*/  SEL R3, R3, 0xffffffe0, !P0 ;  /* 0xffffffe003037807 */ /* 0x000fe20004000000 */
[----:B------:R-:W-:-:S02]  /*d990*/  IMAD.IADD R144, R0, 0x1, R53 ;  /* 0x0000000100907824 */ /* 0x000fc400078e0235 */
[----:B------:R-:W-:Y:S02]  /*d9a0*/  IMAD.SHL.U32 R147, R147, 0x2, RZ ;  /* 0x0000000293937824 */ /* 0x000fe400078e00ff */
[----:B--2---:R-:W-:Y:S02]  /*d9b0*/  IMAD.IADD R118, R146, 0x1, R3 ;  /* 0x0000000192767824 */ /* 0x004fe400078e0203 */
[----:B------:R-:W-:Y:S01]  /*d9c0*/  IMAD R145, R51, 0x2, R147 ;  /* 0x0000000233917824 */ /* 0x000fe200078e0293 */
[----:B------:R-:W-:Y:S01]  /*d9d0*/  @P5 STS [R150+0x9000], RZ ;  /* 0x009000ff96005388 */ /* 0x000fe20000000800 */
[----:B------:R-:W-:-:S03]  /*d9e0*/  IMAD.IADD R3, R63, 0x1, -R50 ;  /* 0x000000013f037824 */ /* 0x000fc600078e0a32 */
[----:B------:R-:W-:Y:S02]  /*d9f0*/  @P5 STS [R150+0x9004], RZ ;  /* 0x009004ff96005388 */ /* 0x000fe40000000800 */
[----:B------:R-:W-:Y:S02]  /*da00*/  SHF.R.S32.HI R158, RZ, 0x1f, R3 ;  /* 0x0000001fff9e7819 */ /* 0x000fe40000011403 */
[----:B------:R-:W-:Y:S02]  /*da10*/  @P5 STS.64 [R150+0x9008], RZ ;  /* 0x009008ff96005388 */ /* 0x000fe40000000a00 */
[----:B------:R-:W-:Y:S01]  /*da20*/  LEA.HI R158, R158, R3, RZ, 0x2 ;  /* 0x000000039e9e7211 */ /* 0x000fe200078f10ff */
[----:B------:R-:W-:Y:S01]  /*da30*/  IMAD R3, R48, 0x10, R66 ;  /* 0x0000001030037824 */ /* 0x000fe200078e0242 */
[----:B------:R-:W-:Y:S02]  /*da40*/  @P5 STS.128 [R150+0xb000], RZ ;  /* 0x00b000ff96005388 */ /* 0x000fe40000000c00 */
[----:B------:R-:W-:-:S02]  /*da50*/  SHF.R.S32.HI R158, RZ, 0x2, R158 ;  /* 0x00000002ff9e7819 */ /* 0x000fc4000001149e */
[----:B------:R-:W-:Y:S02]  /*da60*/  @P5 STS.128 [R150+0xd000], RZ ;  /* 0x00d000ff96005388 */ /* 0x000fe40000000c00 */
[----:B------:R-:W-:Y:S02]  /*da70*/  IADD3 R3, R3, 0x1, R158 ;  /* 0x0000000103037810 */ /* 0x000fe40007ffe09e */
[----:B------:R-:W-:Y:S01]  /*da80*/  @!PT LDS RZ, [RZ] ;  /* 0x00000000fffff984 */ /* 0x000fe20000000800 */
[----:B------:R-:W-:Y:S01]  /*da90*/  @!PT LDS RZ, [RZ] ;  /* 0x00000000fffff984 */ /* 0x000fe20000000800 */
[----:B------:R-:W-:Y:S01]  /*daa0*/  @!PT LDS RZ, [RZ] ;  /* 0x00000000fffff984 */ /* 0x000fe20000000800 */
[----:B------:R2:W-:Y:S02]  /*dab0*/  @!P5 LDGSTS.E.BYPASS.LTC128B.128 [R150+0x9000], [R8.64] ;  /* 0x090000000896dfae */ /* 0x0005e4000b901d46 */
[----:B------:R-:W-:Y:S02]  /*dac0*/  IADD3 R3, R64, R3, -R149 ;  /* 0x0000000340037210 */ /* 0x000fe40007ffe895 */
[----:B------:R2:W-:Y:S02]  /*dad0*/  @!P5 LDGSTS.E.BYPASS.LTC128B.128 [R150+0xb000], [R8.64+0x40] ;  /* 0x0b0000400896dfae */ /* 0x0005e4000b901d46 */
[----:B------:R-:W-:-:S02]  /*dae0*/  IADD3 R3, R3, c[0x0][0x2e8], RZ ;  /* 0x0000ba0003037a10 */ /* 0x000fc40007ffe0ff */
[----:B------:R2:W-:Y:S02]  /*daf0*/  @!P5 LDGSTS.E.BYPASS.LTC128B.128 [R150+0xd000], [R8.64+0x80] ;  /* 0x0d0000800896dfae */ /* 0x0005e4000b901d46 */
[C---:B------:R-:W-:Y:S02]  /*db00*/  IADD3 R117, R3.reuse, 0x8, RZ ;  /* 0x0000000803757810 */ /* 0x040fe40007ffe0ff */
[----:B------:R-:W-:Y:S01]  /*db10*/  @P4 STS.128 [R150+0x9800], RZ ;  /* 0x009800ff96004388 */ /* 0x000fe20000000c00 */
[-C--:B------:R-:W-:Y:S02]  /*db20*/  IMNMX R3, R3, R64.reuse, PT ;  /* 0x0000004003037217 */ /* 0x080fe40003800200 */
[----:B------:R-:W-:Y:S01]  /*db30*/  IMNMX R117, R117, R64, PT ;  /* 0x0000004075757217 */ /* 0x000fe20003800200 */
        /* <DEDUP_REMOVED lines=27> */
[----:B------:R-:W3:Y:S04]  /*dcf0*/  LDSM.16.M88.4 R28, [R146+0x3000] ;  /* 0x00300000921c783b */ /* 0x000ee80000000200 */
[----:B------:R-:W1:Y:S04]  /*dd00*/  LDSM.16.M88.4 R88, [R146+0x3800] ;  /* 0x003800009258783b */ /* 0x000e680000000200 */
[----:B------:R-:W1:Y:S04]  /*dd10*/  LDSM.16.M88.4 R96, [R146+0x3400] ;  /* 0x003400009260783b */ /* 0x000e680000000200 */
[----:B------:R-:W1:Y:S04]  /*dd20*/  LDSM.16.M88.4 R80, [R146+0x3c00] ;  /* 0x003c00009250783b */ /* 0x000e680000000200 */
[----:B------:R-:W1:Y:S04]  /*dd30*/  LDSM.16.M88.4 R72, [R146+0x4000] ;  /* 0x004000009248783b */ /* 0x000e680000000200 */
[----:B------:R-:W1:Y:S04]  /*dd40*/  LDSM.16.M88.4 R56, [R146+0x4400] ;  /* 0x004400009238783b */ /* 0x000e680000000200 */
[----:B------:R-:W1:Y:S04]  /*dd50*/  LDSM.16.M88.4 R40, [R146+0x4800] ;  /* 0x004800009228783b */ /* 0x000e680000000200 */
[----:B--2---:R-:W2:Y:S04]  /*dd60*/  LDSM.16.M88.4 R8, [R146+0x4c00] ;  /* 0x004c00009208783b */ /* 0x004ea80000000200 */
[----:B------:R-:W-:Y:S04]  /*dd70*/  LDSM.16.M88.4 R128, [R145] ;  /* 0x000000009180783b */ /* 0x000fe80000000200 */
[----:B------:R-:W2:Y:S04]  /*dd80*/  LDSM.16.M88.4 R104, [R118+0x3000] ;  /* 0x003000007668783b */ /* 0x000ea80000000200 */
[----:B-----5:R-:W5:Y:S01]  /*dd90*/  LDSM.16.M88.4 R12, [R118+0x3800] ;  /* 0x00380000760c783b */ /* 0x020f620000000200 */
[C---:B---3--:R-:W-:Y:S03]  /*dda0*/  HMMA.16816.F32.BF16 R20, R124.reuse, R28, RZ ;  /* 0x0000001c7c14723c */ /* 0x048fe600000418ff */
[----:B----4-:R-:W3:Y:S04]  /*ddb0*/  LDSM.16.M88.4 R4, [R118+0x3c00] ;  /* 0x003c00007604783b */ /* 0x010ee80000000200 */
[----:B------:R-:W-:Y:S01]  /*ddc0*/  LDSM.16.M88.4 R120, [R147+0x1000] ;  /* 0x001000009378783b */ /* 0x000fe20000000200 */
[C---:B------:R-:W-:Y:S03]  /*ddd0*/  HMMA.16816.F32.BF16 R28, R124.reuse, R30, RZ ;  /* 0x0000001e7c1c723c */ /* 0x040fe600000418ff */
[----:B------:R-:W4:Y:S04]  /*dde0*/  LDSM.16.M88.4 R16, [R146+0x5000] ;  /* 0x005000009210783b */ /* 0x000f280000000200 */
        /* <DEDUP_REMOVED lines=21> */
[----:B------:R-:W1:Y:S07]  /*df40*/  LDSM.16.M88.4 R8, [R118+0x4400] ;  /* 0x004400007608783b */ /* 0x000e6e0000000200 */
[C---:B------:R-:W-:Y:S08]  /*df50*/  HMMA.16816.F32.BF16 R28, R128.reuse, R106, R28 ;  /* 0x0000006a801c723c */ /* 0x040ff0000004181c */
[C---:B------:R-:W-:Y:S01]  /*df60*/  HMMA.16816.F32.BF16 R20, R128.reuse, R104, R20 ;  /* 0x000000688014723c */ /* 0x040fe20000041814 */
[----:B------:R-:W-:Y:S07]  /*df70*/  LDSM.16.M88.4 R104, [R146+0x5c00] ;  /* 0x005c00009268783b */ /* 0x000fee0000000200 */
[C---:B-----5:R-:W-:Y:S08]  /*df80*/  HMMA.16816.F32.BF16 R92, R128.reuse, R12, R92 ;  /* 0x0000000c805c723c */ /* 0x060ff0000004185c */
[C---:B------:R-:W-:Y:S01]  /*df90*/  HMMA.16816.F32.BF16 R88, R128.reuse, R14, R88 ;  /* 0x0000000e8058723c */ /* 0x040fe20000041858 */
[----:B------:R-:W2:Y:S07]  /*dfa0*/  LDSM.16.M88.4 R12, [R145+0x1000] ;  /* 0x00100000910c783b */ /* 0x000eae0000000200 */
[C---:B---3--:R-:W-:Y:S08]  /*dfb0*/  HMMA.16816.F32.BF16 R84, R128.reuse, R4, R84 ;  /* 0x000000048054723c */ /* 0x048ff00000041854 */
[----:B------:R-:W-:Y:S01]  /*dfc0*/  HMMA.16816.F32.BF16 R80, R128, R6, R80 ;  /* 0x000000068050723c */ /* 0x000fe20000041850 */
[----:B------:R-:W3:Y:S07]  /*dfd0*/  LDSM.16.M88.4 R4, [R118+0x4800] ;  /* 0x004800007604783b */ /* 0x000eee0000000200 */
[C---:B----4-:R-:W-:Y:S08]  /*dfe0*/  HMMA.16816.F32.BF16 R28, R120.reuse, R18, R28 ;  /* 0x00000012781c723c */ /* 0x050ff0000004181c */
[----:B------:R-:W-:Y:S01]  /*dff0*/  HMMA.16816.F32.BF16 R20, R120, R16, R20 ;  /* 0x000000107814723c */ /* 0x000fe20000041814 */
[----:B------:R-:W-:Y:S07]  /*e000*/  LDSM.16.M88.4 R16, [R118+0x7000] ;  /* 0x007000007610783b */ /* 0x000fee0000000200 */
[C---:B------:R-:W-:Y:S08]  /*e010*/  HMMA.16816.F32.BF16 R76, R128.reuse, R24, R76 ;  /* 0x00000018804c723c */ /* 0x040ff0000004184c */
[C---:B------:R-:W-:Y:S01]  /*e020*/  HMMA.16816.F32.BF16 R72, R128.reuse, R26, R72 ;  /* 0x0000001a8048723c */ /* 0x040fe20000041848 */
[----:B------:R-:W-:Y:S07]  /*e030*/  LDSM.16.M88.4 R24, [R146+0x7000] ;  /* 0x007000009218783b */ /* 0x000fee0000000200 */
[C---:B-1----:R-:W-:Y:S08]  /*e040*/  HMMA.16816.F32.BF16 R68, R128.reuse, R8, R68 ;  /* 0x000000088044723c */ /* 0x042ff00000041844 */
[----:B------:R-:W-:Y:S01]  /*e050*/  HMMA.16816.F32.BF16 R56, R128, R10, R56 ;  /* 0x0000000a8038723c */ /* 0x000fe20000041838 */
[----:B------:R-:W1:Y:S07]  /*e060*/  LDSM.16.M88.4 R8, [R147+0x2000] ;  /* 0x002000009308783b */ /* 0x000e6e0000000200 */
[----:B--2---:R-:W-:Y:S08]  /*e070*/  HMMA.16816.F32.BF16 R28, R12, R138, R28 ;  /* 0x0000008a0c1c723c */ /* 0x004ff0000004181c */
[C---:B------:R-:W-:Y:S08]  /*e080*/  HMMA.16816.F32.BF16 R100, R128.reuse, R32, R100 ;  /* 0x000000208064723c */ /* 0x040ff00000041864 */
[----:B------:R-:W-:Y:S01]  /*e090*/  HMMA.16816.F32.BF16 R96, R128, R34, R96 ;  /* 0x000000228060723c */ /* 0x000fe20000041860 */
[----:B------:R-:W-:Y:S07]  /*e0a0*/  LDSM.16.M88.4 R32, [R118+0x5400] ;  /* 0x005400007620783b */ /* 0x000fee0000000200 */
[----:B------:R-:W-:Y:S08]  /*e0b0*/  HMMA.16816.F32.BF16 R20, R12, R136, R20 ;  /* 0x000000880c14723c */ /* 0x000ff00000041814 */
[C---:B---3--:R-:W-:Y:S08]  /*e0c0*/  HMMA.16816.F32.BF16 R44, R128.reuse, R4, R44 ;  /* 0x00000004802c723c */ /* 0x048ff0000004182c */
[----:B------:R-:W-:Y:S01]  /*e0d0*/  HMMA.16816.F32.BF16 R40, R128, R6, R40 ;  /* 0x000000068028723c */ /* 0x000fe20000041828 */
[----:B------:R-:W2:Y:S07]  /*e0e0*/  LDSM.16.M88.4 R4, [R145+0x2000] ;  /* 0x002000009104783b */ /* 0x000eae0000000200 */
[----:B-1----:R-:W-:Y:S08]  /*e0f0*/  HMMA.16816.F32.BF16 R28, R8, R26, R28 ;  /* 0x0000001a081c723c */ /* 0x002ff0000004181c */
[C---:B------:R-:W-:Y:S08]  /*e100*/  HMMA.16816.F32.BF16 R100, R120.reuse, R112, R100 ;  /* 0x000000707864723c */ /* 0x040ff00000041864 */
[----:B------:R-:W-:Y:S01]  /*e110*/  HMMA.16816.F32.BF16 R112, R120, R114, R96 ;  /* 0x000000727870723c */ /* 0x000fe20000041860 */
[----:B------:R-:W-:Y:S07]  /*e120*/  LDSM.16.M88.4 R96, [R146+0x7400] ;  /* 0x007400009260783b */ /* 0x000fee0000000200 */
[----:B------:R-:W-:Y:S01]  /*e130*/  HMMA.16816.F32.BF16 R20, R8, R24, R20 ;  /* 0x000000180814723c */ /* 0x000fe20000041814 */
[----:B------:R-:W-:Y:S07]  /*e140*/  LDSM.16.M88.4 R24, [R146+0x6400] ;  /* 0x006400009218783b */ /* 0x000fee0000000200 */
[C---:B------:R-:W-:Y:S08]  /*e150*/  HMMA.16816.F32.BF16 R92, R120.reuse, R108, R92 ;  /* 0x0000006c785c723c */ /* 0x040ff0000004185c */
[----:B------:R-:W-:Y:S01]  /*e160*/  HMMA.16816.F32.BF16 R88, R120, R110, R88 ;  /* 0x0000006e7858723c */ /* 0x000fe20000041858 */
[----:B------:R-:W1:Y:S07]  /*e170*/  LDSM.16.M88.4 R108, [R118+0x5800] ;  /* 0x00580000766c783b */ /* 0x000e6e0000000200 */
[----:B--2---:R-:W-:Y:S08]  /*e180*/  HMMA.16816.F32.BF16 R28, R4, R18, R28 ;  /* 0x00000012041c723c */ /* 0x004ff0000004181c */
[C---:B------:R-:W-:Y:S08]  /*e190*/  HMMA.16816.F32.BF16 R100, R12.reuse, R32, R100 ;  /* 0x000000200c64723c */ /* 0x040ff00000041864 */
[----:B------:R-:W-:Y:S01]  /*e1a0*/  HMMA.16816.F32.BF16 R112, R12, R34, R112 ;  /* 0x000000220c70723c */ /* 0x000fe20000041870 */
[----:B------:R-:W-:Y:S07]  /*e1b0*/  LDSM.16.M88.4 R32, [R118+0x5c00] ;  /* 0x005c00007620783b */ /* 0x000fee0000000200 */
[----:B------:R-:W-:Y:S01]  /*e1c0*/  HMMA.16816.F32.BF16 R20, R4, R16, R20 ;  /* 0x000000100414723c */ /* 0x000fe20000041814 */
[----:B------:R-:W2:Y:S01]  /*e1d0*/  LDSM.16.M88.4 R16, [R146+0x7800] ;  /* 0x007800009210783b */ /* 0x000ea20000000200 */
[----:B------:R-:W-:-:S02]  /*e1e0*/  FMUL.FTZ R28, R28, c[0x0][0x2ec] ;  /* 0x0000bb001c1c7a20 */ /* 0x000fc40000410000 */
[----:B------:R-:W-:-:S04]  /*e1f0*/  FMUL.FTZ R29, R29, c[0x0][0x2ec] ;  /* 0x0000bb001d1d7a20 */ /* 0x000fc80000410000 */
[C---:B------:R-:W-:Y:S08]  /*e200*/  HMMA.16816.F32.BF16 R84, R120.reuse, R104, R84 ;  /* 0x000000687854723c */ /* 0x040ff00000041854 */
[----:B------:R-:W-:Y:S01]  /*e210*/  HMMA.16816.F32.BF16 R104, R120, R106, R80 ;  /* 0x0000006a7868723c */ /* 0x000fe20000041850 */
[----:B------:R-:W-:Y:S07]  /*e220*/  LDSM.16.M88.4 R80, [R118+0x7400] ;  /* 0x007400007650783b */ /* 0x000fee0000000200 */
[----:B-1----:R-:W-:Y:S01]  /*e230*/  HMMA.16816.F32.BF16 R92, R12, R108, R92 ;  /* 0x0000006c0c5c723c */ /* 0x002fe2000004185c */
[----:B------:R-:W-:-:S02]  /*e240*/  FMUL.FTZ R52, R20, c[0x0][0x2ec] ;  /* 0x0000bb0014347a20 */ /* 0x000fc40000410000 */
[----:B------:R-:W-:Y:S02]  /*e250*/  FMUL.FTZ R65, R21, c[0x0][0x2ec] ;  /* 0x0000bb0015417a20 */ /* 0x000fe40000410000 */
[----:B------:R-:W-:Y:S02]  /*e260*/  FMUL.FTZ R67, R23, c[0x0][0x2ec] ;  /* 0x0000bb0017437a20 */ /* 0x000fe40000410000 */
[----:B------:R-:W-:Y:S01]  /*e270*/  FMUL.FTZ R108, R31, c[0x0][0x2ec] ;  /* 0x0000bb001f6c7a20 */ /* 0x000fe20000410000 */
[----:B------:R-:W-:Y:S01]  /*e280*/  HMMA.16816.F32.BF16 R88, R12, R110, R88 ;  /* 0x0000006e0c58723c */ /* 0x000fe20000041858 */
[----:B------:R-:W-:Y:S07]  /*e290*/  MUFU.TANH R65, R65 ;  /* 0x0000004100417308 */ /* 0x000fee0000002400 */
[C---:B------:R-:W-:Y:S01]  /*e2a0*/  HMMA.16816.F32.BF16 R36, R128.reuse, R132, R36 ;  /* 0x000000848024723c */ /* 0x040fe20000041824 */
[----:B------:R-:W-:Y:S07]  /*e2b0*/  MUFU.TANH R67, R67 ;  /* 0x0000004300437308 */ /* 0x000fee0000002400 */
[----:B------:R-:W-:Y:S01]  /*e2c0*/  HMMA.16816.F32.BF16 R124, R128, R134, R124 ;  /* 0x00000086807c723c */ /* 0x000fe2000004187c */
[----:B------:R-:W1:Y:S01]  /*e2d0*/  LDSM.16.M88.4 R128, [R146+0x6000] ;  /* 0x006000009280783b */ /* 0x000e620000000200 */
[----:B------:R-:W-:Y:S06]  /*e2e0*/  MUFU.TANH R108, R108 ;  /* 0x0000006c006c7308 */ /* 0x000fec0000002400 */
[C---:B------:R-:W-:Y:S02]  /*e2f0*/  HMMA.16816.F32.BF16 R100, R8.reuse, R96, R100 ;  /* 0x000000600864723c */ /* 0x040fe40000041864 */
[----:B------:R-:W3:Y:S05]  /*e300*/  MUFU.TANH R97, R28 ;  /* 0x0000001c00617308 */ /* 0x000eea0000002400 */
[----:B------:R-:W-:Y:S01]  /*e310*/  FMUL.FTZ R96, R22, c[0x0][0x2ec] ;  /* 0x0000bb0016607a20 */ /* 0x000fe20000410000 */
[----:B------:R-:W-:Y:S01]  /*e320*/  HMMA.16816.F32.BF16 R112, R8, R98, R112 ;  /* 0x000000620870723c */ /* 0x000fe20000041870 */
[----:B------:R-:W-:Y:S01]  /*e330*/  LDSM.16.M88.4 R20, [R146+0x6800] ;  /* 0x006800009214783b */ /* 0x000fe20000000200 */
[----:B------:R4:W-:Y:S05]  /*e340*/  MUFU.TANH R98, R29 ;  /* 0x0000001d00627308 */ /* 0x0009ea0000002400 */
[----:B------:R-:W-:Y:S01]  /*e350*/  FMUL.FTZ R99, R30, c[0x0][0x2ec] ;  /* 0x0000bb001e637a20 */ /* 0x000fe20000410000 */
[C---:B------:R-:W-:Y:S02]  /*e360*/  HMMA.16816.F32.BF16 R68, R120.reuse, R24, R68 ;  /* 0x000000187844723c */ /* 0x040fe40000041844 */
[----:B------:R-:W-:Y:S06]  /*e370*/  MUFU.TANH R52, R52 ;  /* 0x0000003400347308 */ /* 0x000fec0000002400 */
[----:B------:R-:W-:Y:S01]  /*e380*/  HMMA.16816.F32.BF16 R56, R120, R26, R56 ;  /* 0x0000001a7838723c */ /* 0x000fe20000041838 */
[----:B------:R-:W5:Y:S01]  /*e390*/  LDSM.16.M88.4 R24, [R118+0x7800] ;  /* 0x007800007618783b */ /* 0x000f620000000200 */
[----:B------:R-:W1:Y:S03]  /*e3a0*/  MUFU.TANH R99, R99 ;  /* 0x0000006300637308 */ /* 0x000e660000002400 */
[----:B----4-:R-:W4:Y:S03]  /*e3b0*/  LDSM.16.M88.4 R28, [R146+0x7c00] ;  /* 0x007c0000921c783b */ /* 0x010f260000000200 */
[----:B--2---:R-:W-:Y:S02]  /*e3c0*/  HMMA.16816.F32.BF16 R92, R8, R16, R92 ;  /* 0x00000010085c723c */ /* 0x004fe4000004185c */
[----:B------:R-:W-:Y:S06]  /*e3d0*/  MUFU.TANH R96, R96 ;  /* 0x0000006000607308 */ /* 0x000fec0000002400 */
[----:B------:R-:W-:Y:S08]  /*e3e0*/  HMMA.16816.F32.BF16 R84, R12, R32, R84 ;  /* 0x000000200c54723c */ /* 0x000ff00000041854 */
[----:B------:R-:W-:Y:S01]  /*e3f0*/  HMMA.16816.F32.BF16 R88, R8, R18, R88 ;  /* 0x000000120858723c */ /* 0x000fe20000041858 */
[----:B------:R-:W2:Y:S07]  /*e400*/  LDSM.16.M88.4 R16, [R118+0x6000] ;  /* 0x006000007610783b */ /* 0x000eae0000000200 */
[----:B------:R-:W-:Y:S01]  /*e410*/  HMMA.16816.F32.BF16 R104, R12, R34, R104 ;  /* 0x000000220c68723c */ /* 0x000fe20000041868 */
[----:B------:R-:W2:Y:S07]  /*e420*/  LDSM.16.M88.4 R32, [R118+0x7c00] ;  /* 0x007c00007620783b */ /* 0x000eae0000000200 */
[C---:B-1----:R-:W-:Y:S08]  /*e430*/  HMMA.16816.F32.BF16 R76, R120.reuse, R128, R76 ;  /* 0x00000080784c723c */ /* 0x042ff0000004184c */
[----:B------:R-:W-:Y:S08]  /*e440*/  HMMA.16816.F32.BF16 R72, R120, R130, R72 ;  /* 0x000000827848723c */ /* 0x000ff00000041848 */
[----:B-----5:R-:W-:Y:S08]  /*e450*/  HMMA.16816.F32.BF16 R92, R4, R24, R92 ;  /* 0x00000018045c723c */ /* 0x020ff0000004185c */
[----:B----4-:R-:W-:Y:S08]  /*e460*/  HMMA.16816.F32.BF16 R84, R8, R28, R84 ;  /* 0x0000001c0854723c */ /* 0x010ff00000041854 */
[----:B------:R-:W-:Y:S01]  /*e470*/  HMMA.16816.F32.BF16 R88, R4, R26, R88 ;  /* 0x0000001a0458723c */ /* 0x000fe20000041858 */
[----:B------:R-:W1:Y:S07]  /*e480*/  LDSM.16.M88.4 R24, [R118+0x6400] ;  /* 0x006400007618783b */ /* 0x000e6e0000000200 */
[----:B------:R-:W-:Y:S01]  /*e490*/  HMMA.16816.F32.BF16 R104, R8, R30, R104 ;  /* 0x0000001e0868723c */ /* 0x000fe20000041868 */
[----:B------:R-:W-:Y:S01]  /*e4a0*/  LDSM.16.M88.4 R28, [R118+0x8000] ;  /* 0x00800000761c783b */ /* 0x000fe20000000200 */
[----:B------:R-:W-:-:S02]  /*e4b0*/  FMUL.FTZ R92, R92, c[0x0][0x2ec] ;  /* 0x0000bb005c5c7a20 */ /* 0x000fc40000410000 */
[----:B------:R-:W-:Y:S02]  /*e4c0*/  FMUL.FTZ R93, R93, c[0x0][0x2ec] ;  /* 0x0000bb005d5d7a20 */ /* 0x000fe40000410000 */
[----:B------:R-:W-:Y:S02]  /*e4d0*/  FMUL.FTZ R94, R94, c[0x0][0x2ec] ;  /* 0x0000bb005e5e7a20 */ /* 0x000fe40000410000 */
[C---:B------:R-:W-:Y:S01]  /*e4e0*/  HMMA.16816.F32.BF16 R44, R120.reuse, R20, R44 ;  /* 0x00000014782c723c */ /* 0x040fe2000004182c */
[----:B------:R-:W-:Y:S01]  /*e4f0*/  FMUL.FTZ R95, R95, c[0x0][0x2ec] ;  /* 0x0000bb005f5f7a20 */ /* 0x000fe20000410000 */
[----:B------:R-:W-:Y:S06]  /*e500*/  MUFU.TANH R92, R92 ;  /* 0x0000005c005c7308 */ /* 0x000fec0000002400 */
[----:B------:R-:W-:Y:S01]  /*e510*/  HMMA.16816.F32.BF16 R40, R120, R22, R40 ;  /* 0x000000167828723c */ /* 0x000fe20000041828 */
[----:B------:R-:W4:Y:S01]  /*e520*/  LDSM.16.M88.4 R20, [R146+0x8000] ;  /* 0x008000009214783b */ /* 0x000f220000000200 */
[----:B------:R-:W-:Y:S01]  /*e530*/  FMUL.FTZ R88, R88, c[0x0][0x2ec] ;  /* 0x0000bb0058587a20 */ /* 0x000fe20000410000 */
[----:B------:R-:W-:Y:S05]  /*e540*/  MUFU.TANH R142, R94 ;  /* 0x0000005e008e7308 */ /* 0x000fea0000002400 */
[C---:B------:R-:W-:Y:S03]  /*e550*/  HMMA.16816.F32.BF16 R100, R4.reuse, R80, R100 ;  /* 0x000000500464723c */ /* 0x040fe60000041864 */
[----:B------:R-:W-:Y:S05]  /*e560*/  MUFU.TANH R93, R93 ;  /* 0x0000005d005d7308 */ /* 0x000fea0000002400 */
[----:B------:R-:W-:Y:S01]  /*e570*/  HMMA.16816.F32.BF16 R112, R4, R82, R112 ;  /* 0x000000520470723c */ /* 0x000fe20000041870 */
[----:B------:R-:W5:Y:S02]  /*e580*/  LDSM.16.M88.4 R80, [R146+0x6c00] ;  /* 0x006c00009250783b */ /* 0x000f640000000200 */
[----:B------:R-:W-:Y:S05]  /*e590*/  MUFU.TANH R166, R95 ;  /* 0x0000005f00a67308 */ /* 0x000fea0000002400 */
[C---:B--2---:R-:W-:Y:S03]  /*e5a0*/  HMMA.16816.F32.BF16 R76, R12.reuse, R16, R76 ;  /* 0x000000100c4c723c */ /* 0x044fe6000004184c */
[----:B------:R-:W-:Y:S05]  /*e5b0*/  MUFU.TANH R88, R88 ;  /* 0x0000005800587308 */ /* 0x000fea0000002400 */
[----:B------:R-:W-:Y:S01]  /*e5c0*/  HMMA.16816.F32.BF16 R72, R12, R18, R72 ;  /* 0x000000120c48723c */ /* 0x000fe20000041848 */
[----:B------:R-:W-:Y:S01]  /*e5d0*/  LDSM.16.M88.4 R16, [R118+0x6800] ;  /* 0x006800007610783b */ /* 0x000fe20000000200 */
[----:B------:R-:W-:-:S02]  /*e5e0*/  FMUL.FTZ R100, R100, c[0x0][0x2ec] ;  /* 0x0000bb0064647a20 */ /* 0x000fc40000410000 */
[----:B------:R-:W-:Y:S02]  /*e5f0*/  FMUL.FTZ R102, R102, c[0x0][0x2ec] ;  /* 0x0000bb0066667a20 */ /* 0x000fe40000410000 */
[----:B------:R-:W-:Y:S02]  /*e600*/  FMUL.FTZ R101, R101, c[0x0][0x2ec] ;  /* 0x0000bb0065657a20 */ /* 0x000fe40000410000 */
[C---:B------:R-:W-:Y:S01]  /*e610*/  HMMA.16816.F32.BF16 R84, R4.reuse, R32, R84 ;  /* 0x000000200454723c */ /* 0x040fe20000041854 */
[----:B------:R-:W-:Y:S01]  /*e620*/  FMUL.FTZ R110, R112, c[0x0][0x2ec] ;  /* 0x0000bb00706e7a20 */ /* 0x000fe20000410000 */
[----:B------:R-:W2:Y:S01]  /*e630*/  MUFU.TANH R100, R100 ;  /* 0x0000006400647308 */ /* 0x000ea20000002400 */
[----:B------:R-:W-:Y:S02]  /*e640*/  FMUL.FTZ R103, R103, c[0x0][0x2ec] ;  /* 0x0000bb0067677a20 */ /* 0x000fe40000410000 */
[----:B------:R-:W-:Y:S02]  /*e650*/  FMUL.FTZ R112, R114, c[0x0][0x2ec] ;  /* 0x0000bb0072707a20 */ /* 0x000fe40000410000 */
[----:B------:R-:W-:Y:S01]  /*e660*/  FMUL.FTZ R109, R113, c[0x0][0x2ec] ;  /* 0x0000bb00716d7a20 */ /* 0x000fe20000410000 */
[----:B------:R-:W-:Y:S01]  /*e670*/  HMMA.16816.F32.BF16 R104, R4, R34, R104 ;  /* 0x000000220468723c */ /* 0x000fe20000041868 */
[----:B------:R-:W2:Y:S01]  /*e680*/  LDSM.16.M88.4 R32, [R146+0x8400] ;  /* 0x008400009220783b */ /* 0x000ea20000000200 */
[----:B------:R-:W2:Y:S01]  /*e690*/  MUFU.TANH R102, R102 ;  /* 0x0000006600667308 */ /* 0x000ea20000002400 */
[----:B------:R-:W-:-:S05]  /*e6a0*/  FMUL.FTZ R111, R115, c[0x0][0x2ec] ;  /* 0x0000bb00736f7a20 */ /* 0x000fca0000410000 */
[----:B-1----:R-:W-:Y:S02]  /*e6b0*/  HMMA.16816.F32.BF16 R68, R12, R24, R68 ;  /* 0x000000180c44723c */ /* 0x002fe40000041844 */
[----:B------:R-:W1:Y:S06]  /*e6c0*/  MUFU.TANH R101, R101 ;  /* 0x0000006500657308 */ /* 0x000e6c0000002400 */
[----:B----4-:R-:W-:Y:S01]  /*e6d0*/  HMMA.16816.F32.BF16 R76, R8, R20, R76 ;  /* 0x00000014084c723c */ /* 0x010fe2000004184c */
[----:B------:R-:W-:Y:S01]  /*e6e0*/  FMUL.FTZ R84, R84, c[0x0][0x2ec] ;  /* 0x0000bb0054547a20 */ /* 0x000fe20000410000 */
[----:B------:R-:W4:Y:S01]  /*e6f0*/  MUFU.TANH R103, R103 ;  /* 0x0000006700677308 */ /* 0x000f220000002400 */
[----:B------:R-:W-:-:S02]  /*e700*/  FMUL.FTZ R85, R85, c[0x0][0x2ec] ;  /* 0x0000bb0055557a20 */ /* 0x000fc40000410000 */
[----:B------:R-:W-:-:S03]  /*e710*/  FMUL.FTZ R87, R87, c[0x0][0x2ec] ;  /* 0x0000bb0057577a20 */ /* 0x000fc60000410000 */
[----:B------:R-:W-:Y:S01]  /*e720*/  HMMA.16816.F32.BF16 R72, R8, R22, R72 ;  /* 0x000000160848723c */ /* 0x000fe20000041848 */
[----:B------:R-:W1:Y:S01]  /*e730*/  LDSM.16.M88.4 R20, [R118+0x6c00] ;  /* 0x006c00007614783b */ /* 0x000e620000000200 */
[----:B------:R-:W1:Y:S01]  /*e740*/  MUFU.TANH R110, R110 ;  /* 0x0000006e006e7308 */ /* 0x000e620000002400 */
[----:B------:R-:W-:Y:S02]  /*e750*/  FMUL.FTZ R104, R104, c[0x0][0x2ec] ;  /* 0x0000bb0068687a20 */ /* 0x000fe40000410000 */
[----:B------:R-:W-:Y:S02]  /*e760*/  FMUL.FTZ R106, R106, c[0x0][0x2ec] ;  /* 0x0000bb006a6a7a20 */ /* 0x000fe40000410000 */
[----:B------:R-:W-:Y:S01]  /*e770*/  FMUL.FTZ R105, R105, c[0x0][0x2ec] ;  /* 0x0000bb0069697a20 */ /* 0x000fe20000410000 */
[----:B------:R-:W-:Y:S01]  /*e780*/  HMMA.16816.F32.BF16 R56, R12, R26, R56 ;  /* 0x0000001a0c38723c */ /* 0x000fe20000041838 */
[----:B------:R-:W3:Y:S01]  /*e790*/  LDSM.16.M88.4 R24, [R118+0x8400] ;  /* 0x008400007618783b */ /* 0x000ee20000000200 */
[----:B------:R-:W1:Y:S01]  /*e7a0*/  MUFU.TANH R112, R112 ;  /* 0x0000007000707308 */ /* 0x000e620000002400 */
[----:B------:R-:W-:-:S05]  /*e7b0*/  FMUL.FTZ R107, R107, c[0x0][0x2ec] ;  /* 0x0000bb006b6b7a20 */ /* 0x000fca0000410000 */
[----:B-----5:R-:W-:Y:S02]  /*e7c0*/  HMMA.16816.F32.BF16 R36, R120, R80, R36 ;  /* 0x000000507824723c */ /* 0x020fe40000041824 */
[----:B------:R-:W5:Y:S05]  /*e7d0*/  MUFU.TANH R109, R109 ;  /* 0x0000006d006d7308 */ /* 0x000f6a0000002400 */
[----:B------:R-:W-:Y:S01]  /*e7e0*/  FMUL.FTZ R80, R89, c[0x0][0x2ec] ;  /* 0x0000bb0059507a20 */ /* 0x000fe20000410000 */
[----:B--2---:R-:W-:Y:S01]  /*e7f0*/  HMMA.16816.F32.BF16 R68, R8, R32, R68 ;  /* 0x000000200844723c */ /* 0x004fe20000041844 */
[----:B------:R-:W-:Y:S01]  /*e800*/  FMUL.FTZ R81, R91, c[0x0][0x2ec] ;  /* 0x0000bb005b517a20 */ /* 0x000fe20000410000 */
[----:B------:R-:W2:Y:S06]  /*e810*/  MUFU.TANH R111, R111 ;  /* 0x0000006f006f7308 */ /* 0x000eac0000002400 */
[C---:B------:R-:W-:Y:S02]  /*e820*/  HMMA.16816.F32.BF16 R76, R4.reuse, R28, R76 ;  /* 0x0000001c044c723c */ /* 0x040fe4000004184c */
[----:B------:R-:W-:Y:S06]  /*e830*/  MUFU.TANH R80, R80 ;  /* 0x0000005000507308 */ /* 0x000fec0000002400 */
[----:B------:R-:W-:Y:S01]  /*e840*/  HMMA.16816.F32.BF16 R72, R4, R30, R72 ;  /* 0x0000001e0448723c */ /* 0x000fe20000041848 */
[----:B------:R-:W2:Y:S01]  /*e850*/  LDSM.16.M88.4 R28, [R146+0x8800] ;  /* 0x00880000921c783b */ /* 0x000ea20000000200 */
[----:B------:R-:W-:Y:S06]  /*e860*/  MUFU.TANH R81, R81 ;  /* 0x0000005100517308 */ /* 0x000fec0000002400 */
[----:B-1----:R-:W-:Y:S02]  /*e870*/  HMMA.16816.F32.BF16 R36, R12, R20, R36 ;  /* 0x000000140c24723c */ /* 0x002fe40000041824 */
[----:B------:R-:W-:Y:S05]  /*e880*/  MUFU.TANH R119, R84 ;  /* 0x0000005400777308 */ /* 0x000fea0000002400 */
[----:B------:R-:W-:Y:S01]  /*e890*/  IMAD.IADD R20, R49, 0x1, R164 ;  /* 0x0000000131147824 */ /* 0x000fe200078e02a4 */
[----:B---3--:R-:W-:Y:S01]  /*e8a0*/  HMMA.16816.F32.BF16 R68, R4, R24, R68 ;  /* 0x000000180444723c */ /* 0x008fe20000041844 */
[----:B------:R-:W-:Y:S01]  /*e8b0*/  FMUL.FTZ R77, R77, c[0x0][0x2ec] ;  /* 0x0000bb004d4d7a20 */ /* 0x000fe20000410000 */
[----:B------:R-:W-:Y:S01]  /*e8c0*/  MUFU.TANH R132, R87 ;  /* 0x0000005700847308 */ /* 0x000fe20000002400 */
[----:B------:R-:W-:Y:S01]  /*e8d0*/  FMUL.FTZ R76, R76, c[0x0][0x2ec] ;  /* 0x0000bb004c4c7a20 */ /* 0x000fe20000410000 */
[----:B------:R-:W-:Y:S01]  /*e8e0*/  IADD3 R2, R20, 0x8, RZ ;  /* 0x0000000814027810 */ /* 0x000fe20007ffe0ff */
[----:B------:R-:W-:Y:S01]  /*e8f0*/  FMUL.FTZ R78, R78, c[0x0][0x2ec] ;  /* 0x0000bb004e4e7a20 */ /* 0x000fe20000410000 */
[----:B------:R-:W-:Y:S01]  /*e900*/  IADD3 R48, R20, 0x28, RZ ;  /* 0x0000002814307810 */ /* 0x000fe20007ffe0ff */
[----:B------:R-:W-:Y:S01]  /*e910*/  FMUL.FTZ R79, R79, c[0x0][0x2ec] ;  /* 0x0000bb004f4f7a20 */ /* 0x000fe20000410000 */
[----:B------:R-:W-:Y:S01]  /*e920*/  HMMA.16816.F32.BF16 R56, R8, R34, R56 ;  /* 0x000000220838723c */ /* 0x000fe20000041838 */
[C---:B------:R-:W-:Y:S01]  /*e930*/  ISETP.GE.AND P5, PT, R2.reuse, R3, PT ;  /* 0x000000030200720c */ /* 0x040fe20003fa6270 */
[----:B------:R1:W-:Y:S01]  /*e940*/  MUFU.TANH R139, R77 ;  /* 0x0000004d008b7308 */ /* 0x0003e20000002400 */
[----:B------:R-:W-:Y:S01]  /*e950*/  ISETP.GE.AND P1, PT, R2, R117, PT ;  /* 0x000000750200720c */ /* 0x000fe20003f26270 */
[----:B------:R-:W-:Y:S01]  /*e960*/  FMUL.FTZ R74, R74, c[0x0][0x2ec] ;  /* 0x0000bb004a4a7a20 */ /* 0x000fe20000410000 */
[C---:B------:R-:W-:Y:S01]  /*e970*/  IADD3 R2, R20.reuse, 0x10, RZ ;  /* 0x0000001014027810 */ /* 0x040fe20007ffe0ff */
[----:B------:R-:W-:Y:S01]  /*e980*/  FMUL.FTZ R73, R73, c[0x0][0x2ec] ;  /* 0x0000bb0049497a20 */ /* 0x000fe20000410000 */
[----:B------:R-:W-:Y:S01]  /*e990*/  IADD3 R24, R20, 0x11, RZ ;  /* 0x0000001114187810 */ /* 0x000fe20007ffe0ff */
[C---:B------:R-:W-:Y:S01]  /*e9a0*/  HMMA.16816.F32.BF16 R44, R12.reuse, R16, R44 ;  /* 0x000000100c2c723c */ /* 0x040fe2000004182c */
[----:B------:R-:W-:Y:S01]  /*e9b0*/  FSEL R97, R97, -INF , !P5 ;  /* 0xff80000061617808 */ /* 0x000fe20006800000 */
[----:B------:R3:W-:Y:S01]  /*e9c0*/  MUFU.TANH R138, R74 ;  /* 0x0000004a008a7308 */ /* 0x0007e20000002400 */
[----:B------:R-:W-:Y:S01]  /*e9d0*/  FSEL R34, R99, -INF , !P1 ;  /* 0xff80000063227808 */ /* 0x000fe20004800000 */
[----:B------:R-:W-:Y:S01]  /*e9e0*/  FMUL.FTZ R72, R72, c[0x0][0x2ec] ;  /* 0x0000bb0048487a20 */ /* 0x000fe20000410000 */
[----:B------:R-:W-:Y:S01]  /*e9f0*/  ISETP.GE.AND P5, PT, R24, R3, PT ;  /* 0x000000031800720c */ /* 0x000fe20003fa6270 */
[----:B------:R-:W-:Y:S01]  /*ea00*/  FMUL.FTZ R75, R75, c[0x0][0x2ec] ;  /* 0x0000bb004b4b7a20 */ /* 0x000fe20000410000 */
[----:B------:R-:W-:Y:S01]  /*ea10*/  IADD3 R16, R20, 0x1, RZ ;  /* 0x0000000114107810 */ /* 0x000fe20007ffe0ff */
[----:B------:R-:W-:Y:S01]  /*ea20*/  HMMA.16816.F32.BF16 R40, R12, R18, R40 ;  /* 0x000000120c28723c */ /* 0x000fe20000041828 */
[----:B------:R-:W-:Y:S01]  /*ea30*/  FMUL.FTZ R21, R68, c[0x0][0x2ec] ;  /* 0x0000bb0044157a20 */ /* 0x000fe20000410000 */
[----:B------:R-:W-:Y:S01]  /*ea40*/  ISETP.GE.AND P1, PT, R24, R117, PT ;  /* 0x000000751800720c */ /* 0x000fe20003f26270 */
[----:B------:R-:W-:Y:S01]  /*ea50*/  FMUL.FTZ R131, R69, c[0x0][0x2ec] ;  /* 0x0000bb0045837a20 */ /* 0x000fe20000410000 */
[C---:B------:R-:W-:Y:S01]  /*ea60*/  ISETP.GE.AND P6, PT, R16.reuse, R3, PT ;  /* 0x000000031000720c */ /* 0x040fe20003fc6270 */
[----:B------:R2:W-:Y:S01]  /*ea70*/  MUFU.TANH R133, R73 ;  /* 0x0000004900857308 */ /* 0x0005e20000002400 */
[----:B------:R-:W-:Y:S01]  /*ea80*/  ISETP.GE.AND P4, PT, R16, R117, PT ;  /* 0x000000751000720c */ /* 0x000fe20003f86270 */
[----:B------:R-:W-:Y:S01]  /*ea90*/  FMUL.FTZ R71, R71, c[0x0][0x2ec] ;  /* 0x0000bb0047477a20 */ /* 0x000fe20000410000 */
[----:B------:R-:W-:Y:S01]  /*eaa0*/  IADD3 R16, R20, 0x9, RZ ;  /* 0x0000000914107810 */ /* 0x000fe20007ffe0ff */
[----:B------:R-:W-:Y:S01]  /*eab0*/  HMMA.16816.F32.BF16 R56, R4, R26, R56 ;  /* 0x0000001a0438723c */ /* 0x000fe20000041838 */
[----:B-1----:R-:W-:-:S02]  /*eac0*/  FSEL R77, R65, -INF , !P6 ;  /* 0xff800000414d7808 */ /* 0x002fc40007000000 */
[C---:B------:R-:W-:Y:S01]  /*ead0*/  ISETP.GE.AND P0, PT, R16.reuse, R3, PT ;  /* 0x000000031000720c */ /* 0x040fe20003f06270 */
[----:B------:R-:W-:Y:S01]  /*eae0*/  MUFU.TANH R137, R72 ;  /* 0x0000004800897308 */ /* 0x000fe20000002400 */
[----:B------:R-:W-:Y:S02]  /*eaf0*/  ISETP.GE.AND P3, PT, R16, R117, PT ;  /* 0x000000751000720c */ /* 0x000fe40003f66270 */
[----:B------:R-:W1:Y:S01]  /*eb00*/  LDSM.16.M88.4 R16, [R118+0x8800] ;  /* 0x008800007610783b */ /* 0x000e620000000200 */
[----:B------:R-:W-:Y:S01]  /*eb10*/  FSEL R68, R67, -INF , !P4 ;  /* 0xff80000043447808 */ /* 0x000fe20006000000 */
[----:B------:R-:W-:Y:S01]  /*eb20*/  HMMA.16816.F32.BF16 R124, R120, R82, R124 ;  /* 0x00000052787c723c */ /* 0x000fe2000004187c */
[C---:B------:R-:W-:Y:S02]  /*eb30*/  ISETP.GE.AND P6, PT, R2.reuse, R3, PT ;  /* 0x000000030200720c */ /* 0x040fe40003fc6270 */
[----:B------:R-:W-:Y:S01]  /*eb40*/  ISETP.GE.AND P4, PT, R2, R117, PT ;  /* 0x000000750200720c */ /* 0x000fe20003f86270 */
[----:B------:R5:W-:Y:S01]  /*eb50*/  MUFU.TANH R134, R75 ;  /* 0x0000004b00867308 */ /* 0x000be20000002400 */
[----:B------:R-:W-:-:S02]  /*eb60*/  IADD3 R26, R20, 0x18, RZ ;  /* 0x00000018141a7810 */ /* 0x000fc40007ffe0ff */
[----:B------:R-:W-:Y:S01]  /*eb70*/  IADD3 R24, R20, 0x19, RZ ;  /* 0x0000001914187810 */ /* 0x000fe20007ffe0ff */
[C---:B--2---:R-:W-:Y:S01]  /*eb80*/  HMMA.16816.F32.BF16 R44, R8.reuse, R28, R44 ;  /* 0x0000001c082c723c */ /* 0x044fe2000004182c */
[----:B------:R-:W-:Y:S01]  /*eb90*/  FSEL R69, R98, -INF , !P0 ;  /* 0xff80000062457808 */ /* 0x000fe20004000000 */
[----:B------:R-:W-:Y:S01]  /*eba0*/  FMUL.FTZ R82, R90, c[0x0][0x2ec] ;  /* 0x0000bb005a527a20 */ /* 0x000fe20000410000 */
[----:B---3--:R-:W-:Y:S01]  /*ebb0*/  FSEL R74, R108, -INF , !P3 ;  /* 0xff8000006c4a7808 */ /* 0x008fe20005800000 */
[----:B------:R-:W-:Y:S01]  /*ebc0*/  FMUL.FTZ R83, R86, c[0x0][0x2ec] ;  /* 0x0000bb0056537a20 */ /* 0x000fe20000410000 */
[----:B------:R-:W-:Y:S01]  /*ebd0*/  FSEL R35, R100, -INF , !P6 ;  /* 0xff80000064237808 */ /* 0x000fe20007000000 */
[----:B------:R-:W-:Y:S01]  /*ebe0*/  MUFU.TANH R123, R85 ;  /* 0x00000055007b7308 */ /* 0x000fe20000002400 */
[----:B------:R-:W-:Y:S01]  /*ebf0*/  FSEL R32, R102, -INF , !P4 ;  /* 0xff80000066207808 */ /* 0x000fe20006000000 */
[----:B------:R-:W-:Y:S01]  /*ec00*/  HMMA.16816.F32.BF16 R40, R8, R30, R40 ;  /* 0x0000001e0828723c */ /* 0x000fe20000041828 */
[----:B------:R-:W-:Y:S01]  /*ec10*/  ISETP.GE.AND P0, PT, R26, R3, PT ;  /* 0x000000031a00720c */ /* 0x000fe20003f06270 */
[----:B------:R-:W-:Y:S01]  /*ec20*/  FMUL.FTZ R56, R56, c[0x0][0x2ec] ;  /* 0x0000bb0038387a20 */ /* 0x000fe20000410000 */
[----:B------:R-:W-:Y:S01]  /*ec30*/  ISETP.GE.AND P3, PT, R26, R117, PT ;  /* 0x000000751a00720c */ /* 0x000fe20003f66270 */
[----:B------:R-:W-:Y:S01]  /*ec40*/  FMUL.FTZ R58, R58, c[0x0][0x2ec] ;  /* 0x0000bb003a3a7a20 */ /* 0x000fe20000410000 */
[C---:B------:R-:W-:Y:S01]  /*ec50*/  ISETP.GE.AND P6, PT, R24.reuse, R3, PT ;  /* 0x000000031800720c */ /* 0x040fe20003fc6270 */
[----:B------:R-:W2:Y:S01]  /*ec60*/  MUFU.TANH R82, R82 ;  /* 0x0000005200527308 */ /* 0x000ea20000002400 */
[----:B------:R-:W-:Y:S01]  /*ec70*/  ISETP.GE.AND P4, PT, R24, R117, PT ;  /* 0x000000751800720c */ /* 0x000fe20003f86270 */
[----:B------:R-:W-:Y:S01]  /*ec80*/  HMMA.16816.F32.BF16 R124, R12, R22, R124 ;  /* 0x000000160c7c723c */ /* 0x000fe2000004187c */
[C---:B------:R-:W-:Y:S01]  /*ec90*/  IADD3 R26, R20.reuse, 0x20, RZ ;  /* 0x00000020141a7810 */ /* 0x040fe20007ffe0ff */
[----:B------:R-:W-:Y:S01]  /*eca0*/  FMUL.FTZ R59, R59, c[0x0][0x2ec] ;  /* 0x0000bb003b3b7a20 */ /* 0x000fe20000410000 */
[----:B------:R-:W-:Y:S01]  /*ecb0*/  IADD3 R24, R20, 0x21, RZ ;  /* 0x0000002114187810 */ /* 0x000fe20007ffe0ff */
[----:B------:R-:W-:Y:S01]  /*ecc0*/  FMUL.FTZ R57, R57, c[0x0][0x2ec] ;  /* 0x0000bb0039397a20 */ /* 0x000fe20000410000 */
[----:B------:R-:W-:Y:S01]  /*ecd0*/  FSEL R73, R101, -INF , !P5 ;  /* 0xff80000065497808 */ /* 0x000fe20006800000 */
[----:B------:R-:W3:Y:S01]  /*ece0*/  MUFU.TANH R83, R83 ;  /* 0x0000005300537308 */ /* 0x000ee20000002400 */
[----:B----4-:R-:W-:-:S02]  /*ecf0*/  FSEL R30, R103, -INF , !P1 ;  /* 0xff800000671e7808 */ /* 0x010fc40004800000 */
[----:B------:R-:W-:Y:S02]  /*ed00*/  FSEL R33, R110, -INF , !P0 ;  /* 0xff8000006e217808 */ /* 0x000fe40004000000 */
[----:B------:R-:W-:Y:S02]  /*ed10*/  FSEL R28, R112, -INF , !P3 ;  /* 0xff800000701c7808 */ /* 0x000fe40005800000 */
[C---:B------:R-:W-:Y:S01]  /*ed20*/  ISETP.GE.AND P5, PT, R26.reuse, R3, PT ;  /* 0x000000031a00720c */ /* 0x040fe20003fa6270 */
[----:B-1----:R-:W-:Y:S01]  /*ed30*/  HMMA.16816.F32.BF16 R44, R4, R16, R44 ;  /* 0x00000010042c723c */ /* 0x002fe2000004182c */
[----:B------:R-:W-:Y:S01]  /*ed40*/  ISETP.GE.AND P1, PT, R26, R117, PT ;  /* 0x000000751a00720c */ /* 0x000fe20003f26270 */
[----:B------:R-:W1:Y:S01]  /*ed50*/  MUFU.TANH R121, R104 ;  /* 0x0000006800797308 */ /* 0x000e620000002400 */
[C---:B------:R-:W-:Y:S02]  /*ed60*/  ISETP.GE.AND P0, PT, R24.reuse, R3, PT ;  /* 0x000000031800720c */ /* 0x040fe40003f06270 */
[----:B------:R-:W-:-:S02]  /*ed70*/  ISETP.GE.AND P3, PT, R24, R117, PT ;  /* 0x000000751800720c */ /* 0x000fc40003f66270 */
[----:B------:R-:W4:Y:S01]  /*ed80*/  LDSM.16.M88.4 R24, [R146+0x8c00] ;  /* 0x008c00009218783b */ /* 0x000f220000000200 */
[----:B------:R-:W-:Y:S01]  /*ed90*/  IADD3 R16, R20, 0x29, RZ ;  /* 0x0000002914107810 */ /* 0x000fe20007ffe0ff */
[----:B------:R-:W-:Y:S01]  /*eda0*/  HMMA.16816.F32.BF16 R40, R4, R18, R40 ;  /* 0x000000120428723c */ /* 0x000fe20000041828 */
[----:B-----5:R-:W-:Y:S01]  /*edb0*/  FSEL R75, R109, -INF , !P6 ;  /* 0xff8000006d4b7808 */ /* 0x020fe20007000000 */
[----:B------:R-:W5:Y:S01]  /*edc0*/  MUFU.TANH R130, R106 ;  /* 0x0000006a00827308 */ /* 0x000f620000002400 */
[----:B------:R-:W-:Y:S02]  /*edd0*/  FSEL R72, R111, -INF , !P4 ;  /* 0xff8000006f487808 */ /* 0x000fe40006000000 */
[C---:B------:R-:W-:Y:S02]  /*ede0*/  ISETP.GE.AND P6, PT, R48.reuse, R3, PT ;  /* 0x000000033000720c */ /* 0x040fe40003fc6270 */
[----:B------:R-:W-:Y:S02]  /*edf0*/  ISETP.GE.AND P4, PT, R48, R117, PT ;  /* 0x000000753000720c */ /* 0x000fe40003f86270 */
[C---:B------:R-:W-:Y:S01]  /*ee00*/  IADD3 R14, R20.reuse, 0x30, RZ ;  /* 0x00000030140e7810 */ /* 0x040fe20007ffe0ff */
[----:B------:R-:W1:Y:S01]  /*ee10*/  MUFU.TANH R135, R76 ;  /* 0x0000004c00877308 */ /* 0x000e620000002400 */
[----:B------:R-:W-:-:S02]  /*ee20*/  IADD3 R12, R20, 0x31, RZ ;  /* 0x00000031140c7810 */ /* 0x000fc40007ffe0ff */
[----:B------:R-:W-:Y:S02]  /*ee30*/  FSEL R17, R92, -INF , !P5 ;  /* 0xff8000005c117808 */ /* 0x000fe40006800000 */
[----:B------:R-:W-:Y:S01]  /*ee40*/  FSEL R142, R142, -INF , !P1 ;  /* 0xff8000008e8e7808 */ /* 0x000fe20004800000 */
[----:B------:R-:W-:Y:S01]  /*ee50*/  FMUL.FTZ R67, R44, c[0x0][0x2ec] ;  /* 0x0000bb002c437a20 */ /* 0x000fe20000410000 */
[C---:B------:R-:W-:Y:S01]  /*ee60*/  ISETP.GE.AND P5, PT, R16.reuse, R3, PT ;  /* 0x000000031000720c */ /* 0x040fe20003fa6270 */
[----:B------:R-:W1:Y:S01]  /*ee70*/  MUFU.TANH R140, R78 ;  /* 0x0000004e008c7308 */ /* 0x000e620000002400 */
[----:B------:R-:W-:Y:S01]  /*ee80*/  ISETP.GE.AND P1, PT, R16, R117, PT ;  /* 0x000000751000720c */ /* 0x000fe20003f26270 */
[----:B------:R-:W-:Y:S01]  /*ee90*/  FMUL.FTZ R46, R46, c[0x0][0x2ec] ;  /* 0x0000bb002e2e7a20 */ /* 0x000fe20000410000 */
[----:B------:R-:W-:Y:S01]  /*eea0*/  FSEL R29, R93, -INF , !P0 ;  /* 0xff8000005d1d7808 */ /* 0x000fe20004000000 */
[----:B------:R-:W-:Y:S01]  /*eeb0*/  FMUL.FTZ R45, R45, c[0x0][0x2ec] ;  /* 0x0000bb002d2d7a20 */ /* 0x000fe20000410000 */
[----:B------:R-:W-:Y:S01]  /*eec0*/  FSEL R166, R166, -INF , !P3 ;  /* 0xff800000a6a67808 */ /* 0x000fe20005800000 */
[----:B------:R-:W-:Y:S01]  /*eed0*/  FMUL.FTZ R41, R41, c[0x0][0x2ec] ;  /* 0x0000bb0029297a20 */ /* 0x000fe20000410000 */
[----:B------:R-:W-:Y:S01]  /*eee0*/  FSEL R31, R88, -INF , !P6 ;  /* 0xff800000581f7808 */ /* 0x000fe20007000000 */
[----:B------:R-:W1:Y:S01]  /*eef0*/  MUFU.TANH R141, R105 ;  /* 0x00000069008d7308 */ /* 0x000e620000002400 */
[----:B--2---:R-:W-:Y:S01]  /*ef00*/  FSEL R16, R82, -INF , !P4 ;  /* 0xff80000052107808 */ /* 0x004fe20006000000 */
[----:B------:R-:W-:Y:S01]  /*ef10*/  FMUL.FTZ R47, R47, c[0x0][0x2ec] ;  /* 0x0000bb002f2f7a20 */ /* 0x000fe20000410000 */
[----:B------:R-:W-:Y:S01]  /*ef20*/  ISETP.GE.AND P0, PT, R14, R3, PT ;  /* 0x000000030e00720c */ /* 0x000fe20003f06270 */
[----:B------:R-:W-:Y:S01]  /*ef30*/  FMUL.FTZ R42, R42, c[0x0][0x2ec] ;  /* 0x0000bb002a2a7a20 */ /* 0x000fe20000410000 */
[----:B------:R-:W-:Y:S01]  /*ef40*/  ISETP.GE.AND P3, PT, R14, R117, PT ;  /* 0x000000750e00720c */ /* 0x000fe20003f66270 */
[----:B------:R-:W-:Y:S01]  /*ef50*/  FMUL.FTZ R40, R40, c[0x0][0x2ec] ;  /* 0x0000bb0028287a20 */ /* 0x000fe20000410000 */
[C---:B------:R-:W-:Y:S01]  /*ef60*/  ISETP.GE.AND P6, PT, R12.reuse, R3, PT ;  /* 0x000000030c00720c */ /* 0x040fe20003fc6270 */
[----:B------:R-:W2:Y:S01]  /*ef70*/  MUFU.TANH R120, R107 ;  /* 0x0000006b00787308 */ /* 0x000ea20000002400 */
[----:B------:R-:W-:-:S02]  /*ef80*/  ISETP.GE.AND P4, PT, R12, R117, PT ;  /* 0x000000750c00720c */ /* 0x000fc40003f86270 */
[----:B------:R-:W2:Y:S01]  /*ef90*/  LDSM.16.M88.4 R12, [R118+0x8c00] ;  /* 0x008c0000760c783b */ /* 0x000ea20000000200 */
[----:B----4-:R-:W-:Y:S01]  /*efa0*/  HMMA.16816.F32.BF16 R36, R8, R24, R36 ;  /* 0x000000180824723c */ /* 0x010fe20000041824 */
[----:B------:R-:W-:Y:S01]  /*efb0*/  IADD3 R50, R20, 0x38, RZ ;  /* 0x0000003814327810 */ /* 0x000fe20007ffe0ff */
[----:B------:R-:W-:-:S04]  /*efc0*/  DEPBAR.LE SB0, 0x0 ;  /* 0x000080000000791a */ /* 0x000fc80000000000 */
[----:B------:R-:W-:Y:S01]  /*efd0*/  IADD3 R44, R20, 0x39, RZ ;  /* 0x00000039142c7810 */ /* 0x000fe20007ffe0ff */
[----:B------:R-:W4:Y:S01]  /*efe0*/  MUFU.TANH R136, R79 ;  /* 0x0000004f00887308 */ /* 0x000f220000002400 */
[----:B------:R-:W-:Y:S01]  /*eff0*/  HMMA.16816.F32.BF16 R8, R8, R26, R124 ;  /* 0x0000001a0808723c */ /* 0x000fe2000004187c */
[----:B------:R-:W-:Y:S02]  /*f000*/  FSEL R19, R80, -INF , !P5 ;  /* 0xff80000050137808 */ /* 0x000fe40006800000 */
[----:B------:R-:W-:Y:S02]  /*f010*/  FSEL R18, R81, -INF , !P1 ;  /* 0xff80000051127808 */ /* 0x000fe40004800000 */
[----:B------:R-:W-:Y:S02]  /*f020*/  FSEL R119, R119, -INF , !P0 ;  /* 0xff80000077777808 */ /* 0x000fe40004000000 */
[----:B---3--:R-:W-:Y:S01]  /*f030*/  FSEL R66, R83, -INF , !P3 ;  /* 0xff80000053427808 */ /* 0x008fe20005800000 */
[----:B------:R3:W1:Y:S01]  /*f040*/  MUFU.TANH R2, R21 ;  /* 0x0000001500027308 */ /* 0x0006620000002400 */
        /* <DEDUP_REMOVED lines=9> */
[----:B------:R-:W4:Y:S01]  /*f0e0*/  MUFU.TANH R128, R71 ;  /* 0x0000004700807308 */ /* 0x000f220000002400 */
[----:B-1----:R-:W-:Y:S01]  /*f0f0*/  FSEL R121, R121, -INF , !P5 ;  /* 0xff80000079797808 */ /* 0x002fe20006800000 */
[----:B---3--:R-:W-:Y:S01]  /*f100*/  FMUL.FTZ R21, R70, c[0x0][0x2ec] ;  /* 0x0000bb0046157a20 */ /* 0x008fe20000410000 */
[----:B-----5:R-:W-:Y:S02]  /*f110*/  FSEL R130, R130, -INF , !P1 ;  /* 0xff80000082827808 */ /* 0x020fe40004800000 */
[C---:B------:R-:W-:Y:S01]  /*f120*/  ISETP.GE.AND P6, PT, R44.reuse, R3, PT ;  /* 0x000000032c00720c */ /* 0x040fe20003fc6270 */
[----:B--2---:R-:W-:Y:S01]  /*f130*/  HMMA.16816.F32.BF16 R8, R4, R14, R8 ;  /* 0x0000000e0408723c */ /* 0x004fe20000041808 */
[----:B------:R-:W-:Y:S01]  /*f140*/  ISETP.GE.AND P4, PT, R44, R117, PT ;  /* 0x000000752c00720c */ /* 0x000fe20003f86270 */
[----:B------:R-:W1:Y:S01]  /*f150*/  MUFU.TANH R129, R56 ;  /* 0x0000003800817308 */ /* 0x000e620000002400 */
[----:B------:R-:W-:-:S02]  /*f160*/  ISETP.GE.AND P5, PT, R24, R3, PT ;  /* 0x000000031800720c */ /* 0x000fc40003fa6270 */
[----:B------:R-:W-:Y:S02]  /*f170*/  ISETP.GE.AND P1, PT, R24, R117, PT ;  /* 0x000000751800720c */ /* 0x000fe40003f26270 */
[----:B------:R-:W-:Y:S01]  /*f180*/  IADD3 R24, R20, 0x49, RZ ;  /* 0x0000004914187810 */ /* 0x000fe20007ffe0ff */
[----:B------:R-:W-:Y:S01]  /*f190*/  HMMA.16816.F32.BF16 R36, R4, R12, R36 ;  /* 0x0000000c0424723c */ /* 0x000fe20000041824 */
[----:B------:R-:W-:Y:S01]  /*f1a0*/  FSEL R135, R135, -INF , !P6 ;  /* 0xff80000087877808 */ /* 0x000fe20007000000 */
[----:B------:R-:W2:Y:S01]  /*f1b0*/  MUFU.TANH R22, R58 ;  /* 0x0000003a00167308 */ /* 0x000ea20000002400 */
[----:B------:R-:W-:Y:S02]  /*f1c0*/  FSEL R140, R140, -INF , !P4 ;  /* 0xff8000008c8c7808 */ /* 0x000fe40006000000 */
[C---:B------:R-:W-:Y:S02]  /*f1d0*/  ISETP.GE.AND P6, PT, R24.reuse, R3, PT ;  /* 0x000000031800720c */ /* 0x040fe40003fc6270 */
[----:B------:R-:W-:-:S02]  /*f1e0*/  ISETP.GE.AND P4, PT, R24, R117, PT ;  /* 0x000000751800720c */ /* 0x000fc40003f86270 */
[C---:B------:R-:W-:Y:S01]  /*f1f0*/  IADD3 R26, R20.reuse, 0x48, RZ ;  /* 0x00000048141a7810 */ /* 0x040fe20007ffe0ff */
[----:B------:R-:W3:Y:S01]  /*f200*/  MUFU.TANH R67, R67 ;  /* 0x0000004300437308 */ /* 0x000ee20000002400 */
[----:B------:R-:W-:Y:S02]  /*f210*/  IADD3 R24, R20, 0x50, RZ ;  /* 0x0000005014187810 */ /* 0x000fe40007ffe0ff */
[----:B------:R-:W-:Y:S02]  /*f220*/  FSEL R141, R141, -INF , !P0 ;  /* 0xff8000008d8d7808 */ /* 0x000fe40004000000 */
[----:B------:R-:W-:Y:S01]  /*f230*/  FSEL R120, R120, -INF , !P3 ;  /* 0xff80000078787808 */ /* 0x000fe20005800000 */
[----:B------:R-:W-:Y:S01]  /*f240*/  FMUL.FTZ R8, R8, c[0x0][0x2ec] ;  /* 0x0000bb0008087a20 */ /* 0x000fe20000410000 */
[----:B------:R-:W-:Y:S01]  /*f250*/  FSEL R139, R139, -INF , !P5 ;  /* 0xff8000008b8b7808 */ /* 0x000fe20006800000 */
[----:B------:R-:W5:Y:S01]  /*f260*/  MUFU.TANH R64, R46 ;  /* 0x0000002e00407308 */ /* 0x000f620000002400 */
[----:B----4-:R-:W-:Y:S01]  /*f270*/  FSEL R136, R136, -INF , !P1 ;  /* 0xff80000088887808 */ /* 0x010fe20004800000 */
[----:B------:R-:W-:Y:S01]  /*f280*/  FMUL.FTZ R9, R9, c[0x0][0x2ec] ;  /* 0x0000bb0009097a20 */ /* 0x000fe20000410000 */
[----:B------:R-:W-:Y:S01]  /*f290*/  ISETP.GE.AND P0, PT, R26, R3, PT ;  /* 0x000000031a00720c */ /* 0x000fe20003f06270 */
[----:B------:R-:W-:Y:S01]  /*f2a0*/  FMUL.FTZ R10, R10, c[0x0][0x2ec] ;  /* 0x0000bb000a0a7a20 */ /* 0x000fe20000410000 */
[----:B------:R-:W-:Y:S01]  /*f2b0*/  ISETP.GE.AND P3, PT, R26, R117, PT ;  /* 0x000000751a00720c */ /* 0x000fe20003f66270 */
[----:B------:R-:W-:Y:S01]  /*f2c0*/  FMUL.FTZ R23, R38, c[0x0][0x2ec] ;  /* 0x0000bb0026177a20 */ /* 0x000fe20000410000 */
[C---:B------:R-:W-:Y:S01]  /*f2d0*/  ISETP.GE.AND P5, PT, R24.reuse, R3, PT ;  /* 0x000000031800720c */ /* 0x040fe20003fa6270 */
[----:B------:R-:W-:Y:S01]  /*f2e0*/  MUFU.TANH R122, R59 ;  /* 0x0000003b007a7308 */ /* 0x000fe20000002400 */
[----:B------:R-:W-:Y:S01]  /*f2f0*/  ISETP.GE.AND P1, PT, R24, R117, PT ;  /* 0x000000751800720c */ /* 0x000fe20003f26270 */
[----:B------:R-:W-:Y:S01]  /*f300*/  FMUL.FTZ R36, R36, c[0x0][0x2ec] ;  /* 0x0000bb0024247a20 */ /* 0x000fe20000410000 */
[C---:B------:R-:W-:Y:S01]  /*f310*/  IADD3 R12, R20.reuse, 0x51, RZ ;  /* 0x00000051140c7810 */ /* 0x040fe20007ffe0ff */
[----:B------:R-:W-:Y:S01]  /*f320*/  FMUL.FTZ R37, R37, c[0x0][0x2ec] ;  /* 0x0000bb0025257a20 */ /* 0x000fe20000410000 */
[----:B------:R-:W-:-:S02]  /*f330*/  IADD3 R24, R20, 0x58, RZ ;  /* 0x0000005814187810 */ /* 0x000fc40007ffe0ff */
[----:B------:R-:W-:Y:S01]  /*f340*/  FSEL R137, R137, -INF , !P0 ;  /* 0xff80000089897808 */ /* 0x000fe20004000000 */
[----:B------:R4:W-:Y:S01]  /*f350*/  MUFU.TANH R59, R41 ;  /* 0x00000029003b7308 */ /* 0x0009e20000002400 */
[----:B------:R-:W-:Y:S02]  /*f360*/  FSEL R138, R138, -INF , !P3 ;  /* 0xff8000008a8a7808 */ /* 0x000fe40005800000 */
[----:B------:R-:W-:Y:S02]  /*f370*/  FSEL R133, R133, -INF , !P6 ;  /* 0xff80000085857808 */ /* 0x000fe40007000000 */
[----:B------:R-:W-:Y:S02]  /*f380*/  FSEL R134, R134, -INF , !P4 ;  /* 0xff80000086867808 */ /* 0x000fe40006000000 */
[C---:B------:R-:W-:Y:S01]  /*f390*/  ISETP.GE.AND P0, PT, R12.reuse, R3, PT ;  /* 0x000000030c00720c */ /* 0x040fe20003f06270 */
[----:B------:R-:W1:Y:S01]  /*f3a0*/  MUFU.TANH R65, R45 ;  /* 0x0000002d00417308 */ /* 0x000e620000002400 */
[----:B------:R-:W-:-:S02]  /*f3b0*/  ISETP.GE.AND P3, PT, R12, R117, PT ;  /* 0x000000750c00720c */ /* 0x000fc40003f66270 */
[C---:B------:R-:W-:Y:S02]  /*f3c0*/  ISETP.GE.AND P6, PT, R24.reuse, R3, PT ;  /* 0x000000031800720c */ /* 0x040fe40003fc6270 */
[----:B------:R-:W-:Y:S02]  /*f3d0*/  ISETP.GE.AND P4, PT, R24, R117, PT ;  /* 0x000000751800720c */ /* 0x000fe40003f86270 */
[----:B------:R-:W-:Y:S01]  /*f3e0*/  FSEL R125, R2, -INF , !P5 ;  /* 0xff800000027d7808 */ /* 0x000fe20006800000 */
[----:B----4-:R-:W-:Y:S01]  /*f3f0*/  FMUL.FTZ R41, R43, c[0x0][0x2ec] ;  /* 0x0000bb002b297a20 */ /* 0x010fe20000410000 */
[----:B------:R-:W4:Y:S01]  /*f400*/  MUFU.TANH R58, R47 ;  /* 0x0000002f003a7308 */ /* 0x000f220000002400 */
[C---:B------:R-:W-:Y:S02]  /*f410*/  IADD3 R4, R20.reuse, 0x60, RZ ;  /* 0x0000006014047810 */ /* 0x040fe40007ffe0ff */
[----:B------:R-:W-:Y:S02]  /*f420*/  IADD3 R2, R20, 0x61, RZ ;  /* 0x0000006114027810 */ /* 0x000fe40007ffe0ff */
[----:B------:R-:W-:-:S02]  /*f430*/  FSEL R131, R131, -INF , !P0 ;  /* 0xff80000083837808 */ /* 0x000fc40004000000 */
[----:B------:R-:W-:Y:S01]  /*f440*/  FSEL R128, R128, -INF , !P3 ;  /* 0xff80000080807808 */ /* 0x000fe20005800000 */
[----:B------:R-:W4:Y:S01]  /*f450*/  MUFU.TANH R41, R41 ;  /* 0x0000002900297308 */ /* 0x000f220000002400 */
[----:B-1----:R-:W-:Y:S02]  /*f460*/  FSEL R129, R129, -INF , !P6 ;  /* 0xff80000081817808 */ /* 0x002fe40007000000 */
[----:B--2---:R-:W-:Y:S01]  /*f470*/  FSEL R124, R22, -INF , !P4 ;  /* 0xff800000167c7808 */ /* 0x004fe20006000000 */
[----:B------:R-:W-:Y:S01]  /*f480*/  FMUL.FTZ R22, R39, c[0x0][0x2ec] ;  /* 0x0000bb0027167a20 */ /* 0x000fe20000410000 */
[C---:B------:R-:W-:Y:S02]  /*f490*/  ISETP.GE.AND P0, PT, R4.reuse, R3, PT ;  /* 0x000000030400720c */ /* 0x040fe40003f06270 */
[----:B------:R-:W-:Y:S01]  /*f4a0*/  ISETP.GE.AND P3, PT, R4, R117, PT ;  /* 0x000000750400720c */ /* 0x000fe20003f66270 */
[----:B------:R-:W1:Y:S01]  /*f4b0*/  MUFU.TANH R21, R21 ;  /* 0x0000001500157308 */ /* 0x000e620000002400 */
[----:B------:R-:W-:-:S02]  /*f4c0*/  ISETP.GE.AND P6, PT, R2, R3, PT ;  /* 0x000000030200720c */ /* 0x000fc40003fc6270 */
[----:B------:R-:W-:Y:S02]  /*f4d0*/  ISETP.GE.AND P4, PT, R2, R117, PT ;  /* 0x000000750200720c */ /* 0x000fe40003f86270 */
[----:B------:R-:W-:Y:S02]  /*f4e0*/  IADD3 R2, R20, 0x69, RZ ;  /* 0x0000006914027810 */ /* 0x000fe40007ffe0ff */
[----:B---3--:R-:W-:Y:S01]  /*f4f0*/  FSEL R67, R67, -INF , !P0 ;  /* 0xff80000043437808 */ /* 0x008fe20004000000 */
[----:B------:R-:W2:Y:S01]  /*f500*/  MUFU.TANH R44, R8 ;  /* 0x00000008002c7308 */ /* 0x000ea20000002400 */
[----:B-----5:R-:W-:Y:S02]  /*f510*/  FSEL R64, R64, -INF , !P3 ;  /* 0xff80000040407808 */ /* 0x020fe40005800000 */
[C---:B------:R-:W-:Y:S02]  /*f520*/  ISETP.GE.AND P0, PT, R2.reuse, R3, PT ;  /* 0x000000030200720c */ /* 0x040fe40003f06270 */
[----:B------:R-:W-:-:S02]  /*f530*/  ISETP.GE.AND P3, PT, R2, R117, PT ;  /* 0x000000750200720c */ /* 0x000fc40003f66270 */
[----:B------:R-:W-:Y:S01]  /*f540*/  IADD3 R2, R20, 0x70, RZ ;  /* 0x0000007014027810 */ /* 0x000fe20007ffe0ff */
[----:B------:R-:W3:Y:S01]  /*f550*/  MUFU.TANH R48, R57 ;  /* 0x0000003900307308 */ /* 0x000ee20000002400 */
[----:B------:R-:W-:Y:S02]  /*f560*/  FSEL R65, R65, -INF , !P6 ;  /* 0xff80000041417808 */ /* 0x000fe40007000000 */
[----:B----4-:R-:W-:Y:S02]  /*f570*/  FSEL R58, R58, -INF , !P4 ;  /* 0xff8000003a3a7808 */ /* 0x010fe40006000000 */
[C---:B------:R-:W-:Y:S02]  /*f580*/  ISETP.GE.AND P6, PT, R2.reuse, R3, PT ;  /* 0x000000030200720c */ /* 0x040fe40003fc6270 */
[----:B------:R-:W-:Y:S01]  /*f590*/  ISETP.GE.AND P4, PT, R2, R117, PT ;  /* 0x000000750200720c */ /* 0x000fe20003f86270 */
[----:B------:R-:W4:Y:S01]  /*f5a0*/  MUFU.TANH R63, R40 ;  /* 0x00000028003f7308 */ /* 0x000f220000002400 */
[----:B------:R-:W-:-:S02]  /*f5b0*/  IADD3 R2, R20, 0x78, RZ ;  /* 0x0000007814027810 */ /* 0x000fc40007ffe0ff */
[----:B------:R-:W-:Y:S02]  /*f5c0*/  FSEL R59, R59, -INF , !P0 ;  /* 0xff8000003b3b7808 */ /* 0x000fe40004000000 */
[----:B------:R-:W-:Y:S02]  /*f5d0*/  FSEL R41, R41, -INF , !P3 ;  /* 0xff80000029297808 */ /* 0x000fe40005800000 */
[----:B------:R-:W-:Y:S01]  /*f5e0*/  IADD3 R12, R20, 0x59, RZ ;  /* 0x00000059140c7810 */ /* 0x000fe20007ffe0ff */
[----:B------:R-:W5:Y:S01]  /*f5f0*/  MUFU.TANH R42, R42 ;  /* 0x0000002a002a7308 */ /* 0x000f620000002400 */
[C---:B------:R-:W-:Y:S02]  /*f600*/  ISETP.GE.AND P0, PT, R2.reuse, R3, PT ;  /* 0x000000030200720c */ /* 0x040fe40003f06270 */
[----:B------:R-:W-:Y:S01]  /*f610*/  ISETP.GE.AND P3, PT, R2, R117, PT ;  /* 0x000000750200720c */ /* 0x000fe20003f66270 */
[----:B------:R-:W-:Y:S01]  /*f620*/  FMUL.FTZ R2, R11, c[0x0][0x2ec] ;  /* 0x0000bb000b027a20 */ /* 0x000fe20000410000 */
[----:B-1----:R-:W-:-:S02]  /*f630*/  FSEL R126, R21, -INF , !P1 ;  /* 0xff800000157e7808 */ /* 0x002fc40004800000 */
[C---:B------:R-:W-:Y:S01]  /*f640*/  ISETP.GE.AND P5, PT, R12.reuse, R3, PT ;  /* 0x000000030c00720c */ /* 0x040fe20003fa6270 */
[----:B------:R-:W1:Y:S01]  /*f650*/  MUFU.TANH R46, R36 ;  /* 0x00000024002e7308 */ /* 0x000e620000002400 */
[----:B------:R-:W-:Y:S02]  /*f660*/  ISETP.GE.AND P1, PT, R12, R117, PT ;  /* 0x000000750c00720c */ /* 0x000fe40003f26270 */
[----:B------:R-:W-:Y:S02]  /*f670*/  IADD3 R4, R20, 0x68, RZ ;  /* 0x0000006814047810 */ /* 0x000fe40007ffe0ff */
[----:B--2---:R-:W-:Y:S02]  /*f680*/  FSEL R44, R44, -INF , !P0 ;  /* 0xff8000002c2c7808 */ /* 0x004fe40004000000 */
[----:B---3--:R-:W-:Y:S01]  /*f690*/  FSEL R127, R48, -INF , !P5 ;  /* 0xff800000307f7808 */ /* 0x008fe20006800000 */
[----:B------:R-:W-:Y:S01]  /*f6a0*/  MUFU.TANH R45, R37 ;  /* 0x00000025002d7308 */ /* 0x000fe20000002400 */
[----:B------:R-:W-:-:S02]  /*f6b0*/  FSEL R122, R122, -INF , !P1 ;  /* 0xff8000007a7a7808 */ /* 0x000fc40004800000 */
[----:B------:R-:W-:Y:S02]  /*f6c0*/  ISETP.GT.AND P0, PT, R159, R148, PT ;  /* 0x000000949f00720c */ /* 0x000fe40003f04270 */
[C---:B------:R-:W-:Y:S02]  /*f6d0*/  ISETP.GE.AND P5, PT, R4.reuse, R3, PT ;  /* 0x000000030400720c */ /* 0x040fe40003fa6270 */
[----:B------:R-:W-:Y:S01]  /*f6e0*/  ISETP.GE.AND P1, PT, R4, R117, PT ;  /* 0x000000750400720c */ /* 0x000fe20003f26270 */
[----:B------:R-:W2:Y:S01]  /*f6f0*/  MUFU.TANH R23, R23 ;  /* 0x0000001700177308 */ /* 0x000ea20000002400 */
[----:B------:R-:W-:Y:S02]  /*f700*/  IADD3 R4, R20, 0x71, RZ ;  /* 0x0000007114047810 */ /* 0x000fe40007ffe0ff */
[----:B----4-:R-:W-:Y:S02]  /*f710*/  FSEL R63, R63, -INF , !P5 ;  /* 0xff8000003f3f7808 */ /* 0x010fe40006800000 */
[----:B-----5:R-:W-:-:S02]  /*f720*/  FSEL R42, R42, -INF , !P1 ;  /* 0xff8000002a2a7808 */ /* 0x020fc40004800000 */
[C---:B------:R-:W-:Y:S01]  /*f730*/  ISETP.GE.AND P5, PT, R4.reuse, R3, PT ;  /* 0x000000030400720c */ /* 0x040fe20003fa6270 */
[----:B------:R-:W3:Y:S01]  /*f740*/  MUFU.TANH R22, R22 ;  /* 0x0000001600167308 */ /* 0x000ee20000002400 */
[----:B------:R-:W-:Y:S01]  /*f750*/  BAR.SYNC.DEFER_BLOCKING 0x0 ;  /* 0x0000000000007b1d */ /* 0x000fe20000010000 */
[----:B------:R-:W-:Y:S02]  /*f760*/  ISETP.GE.AND P1, PT, R4, R117, PT ;  /* 0x000000750400720c */ /* 0x000fe40003f26270 */
[----:B------:R-:W-:Y:S02]  /*f770*/  IADD3 R4, R20, 0x79, RZ ;  /* 0x0000007914047810 */ /* 0x000fe40007ffe0ff */
[----:B-1----:R-:W-:Y:S02]  /*f780*/  FSEL R46, R46, -INF , !P6 ;  /* 0xff8000002e2e7808 */ /* 0x002fe40007000000 */
[----:B------:R-:W1:Y:S01]  /*f790*/  MUFU.TANH R43, R9 ;  /* 0x00000009002b7308 */ /* 0x000e620000002400 */
[----:B--2---:R-:W-:-:S02]  /*f7a0*/  FSEL R23, R23, -INF , !P4 ;  /* 0xff80000017177808 */ /* 0x004fc40006000000 */
[----:B------:R-:W-:Y:S02]  /*f7b0*/  FSEL R45, R45, -INF , !P5 ;  /* 0xff8000002d2d7808 */ /* 0x000fe40006800000 */
[C---:B------:R-:W-:Y:S02]  /*f7c0*/  ISETP.GE.AND P6, PT, R20.reuse, R3, PT ;  /* 0x000000031400720c */ /* 0x040fe40003fc6270 */
[----:B------:R-:W-:Y:S01]  /*f7d0*/  ISETP.GE.AND P4, PT, R20, R117, PT ;  /* 0x000000751400720c */ /* 0x000fe20003f86270 */
[----:B------:R-:W2:Y:S01]  /*f7e0*/  MUFU.TANH R21, R10 ;  /* 0x0000000a00157308 */ /* 0x000ea20000002400 */
[----:B---3--:R-:W-:Y:S02]  /*f7f0*/  FSEL R22, R22, -INF , !P1 ;  /* 0xff80000016167808 */ /* 0x008fe40004800000 */
[C---:B------:R-:W-:Y:S02]  /*f800*/  ISETP.GE.AND P5, PT, R4.reuse, R3, PT ;  /* 0x000000030400720c */ /* 0x040fe40003fa6270 */
[----:B------:R-:W-:-:S02]  /*f810*/  ISETP.GE.AND P1, PT, R4, R117, PT ;  /* 0x000000750400720c */ /* 0x000fc40003f26270 */
[----:B------:R-:W-:Y:S01]  /*f820*/  FSEL R0, R52, -INF , !P6 ;  /* 0xff80000034007808 */ /* 0x000fe20007000000 */
[----:B------:R-:W3:Y:S01]  /*f830*/  MUFU.TANH R2, R2 ;  /* 0x0000000200027308 */ /* 0x000ee20000002400 */
[----:B------:R-:W-:Y:S02]  /*f840*/  FSEL R96, R96, -INF , !P4 ;  /* 0xff80000060607808 */ /* 0x000fe40006000000 */
[----:B-1----:R-:W-:Y:S02]  /*f850*/  FSEL R43, R43, -INF , !P5 ;  /* 0xff8000002b2b7808 */ /* 0x002fe40006800000 */
[----:B--2---:R-:W-:Y:S02]  /*f860*/  FSEL R21, R21, -INF , !P3 ;  /* 0xff80000015157808 */ /* 0x004fe40005800000 */
[----:B---3--:R-:W-:Y:S01]  /*f870*/  FSEL R20, R2, -INF , !P1 ;  /* 0xff80000002147808 */ /* 0x008fe20004800000 */
        /* <DEDUP_REMOVED lines=60> */
.L_x_3050:
[----:B------:R-:W-:-:S05]  /*fc40*/  IMAD.MOV.U32 R7, RZ, RZ, c[0x0][0x198] ;  /* 0x00006600ff077624 */ /* 0x000fca00078e00ff */
[----:B------:R-:W-:-:S04]  /*fc50*/  LEA R7, -R7, RZ, 0x7 ;  /* 0x000000ff07077211 */ /* 0x000fc800078e39ff */
[----:B------:R-:W-:Y:S02]  /*fc60*/  SHF.R.S32.HI R5, RZ, 0x1f, R7 ;  /* 0x0000001fff057819 */ /* 0x000fe40000011407 */
.L_x_3051:
        /* <DEDUP_REMOVED lines=40> */
.L_x_3049:
        /* <DEDUP_REMOVED lines=51> */
[----:B------:R-:W-:Y:S02]  /*10220*/  SHF.L.U32 R144, R144, 0x1, RZ ;  /* 0x0000000190907819 */ /* 0x000fe400000006ff */
[----:B------:R-:W-:Y:S02]  /*10230*/  FMNMX.FTZ R7, R59, R2, !PT ;  /* 0x000000023b077209 */ /* 0x000fe40007810000 */
[----:B------:R-:W-:Y:S01]  /*10240*/  LEA R116, R51, R144, 0x1 ;  /* 0x0000009033747211 */ /* 0x000fe200078e08ff */
        /* <DEDUP_REMOVED lines=14> */
[----:B------:R-:W-:Y:S01]  /*10330*/  FMNMX.FTZ R5, R21, R2, !PT ;  /* 0x0000000215057209 */ /* 0x000fe20007810000 */
[----:B------:R-:W-:Y:S03]  /*10340*/  LDSM.16.MT88.4 R8, [R116+0x9400] ;  /* 0x009400007408783b */ /* 0x000fe60000004200 */
        /* <DEDUP_REMOVED lines=17> */
[----:B------:R-:W1:Y:S01]  /*10460*/  LDSM.16.MT88.4 R76, [R144+0xd000] ;  /* 0x00d00000904c783b */ /* 0x000e620000004200 */
[--C-:B------:R-:W-:Y:S01]  /*10470*/  FFMA.FTZ R48, R69, c[0x0][0x23c], -R52.reuse ;  /* 0x00008f0045307a23 */ /* 0x100fe20000010834 */
[----:B------:R-:W-:Y:S01]  /*10480*/  MUFU.EX2 R53, R53 ;  /* 0x0000003500357308 */ /* 0x000fe20000000800 */
[--C-:B------:R-:W-:Y:S01]  /*10490*/  FFMA.FTZ R39, R35, c[0x0][0x23c], -R52.reuse ;  /* 0x00008f0023277a23 */ /* 0x100fe20000010834 */
[----:B------:R-:W-:Y:S01]  /*104a0*/  FSEL R47, R47, RZ, P1 ;  /* 0x000000ff2f2f7208 */ /* 0x000fe20000800000 */
[----:B------:R-:W-:-:S02]  /*104b0*/  FFMA.FTZ R37, R33, c[0x0][0x23c], -R52 ;  /* 0x00008f0021257a23 */ /* 0x000fc40000010834 */
[--C-:B------:R-:W-:Y:S02]  /*104c0*/  FFMA.FTZ R38, R73, c[0x0][0x23c], -R52.reuse ;  /* 0x00008f0049267a23 */ /* 0x100fe40000010834 */
        /* <DEDUP_REMOVED lines=24> */
[----:B------:R-:W-:Y:S01]  /*10650*/  LDSM.16.MT88.4 R16, [R144+0xb800] ;  /* 0x00b800009010783b */ /* 0x000fe20000004200 */
[--C-:B------:R-:W-:Y:S02]  /*10660*/  FFMA.FTZ R62, R123, c[0x0][0x23c], -R52.reuse ;  /* 0x00008f007b3e7a23 */ /* 0x100fe40000010834 */
        /* <DEDUP_REMOVED lines=34> */
[----:B------:R-:W-:Y:S01]  /*10890*/  FADD.FTZ R50, R53, R50 ;  /* 0x0000003235327221 */ /* 0x000fe20000010000 */
[----:B------:R-:W-:Y:S01]  /*108a0*/  MUFU.EX2 R36, R36 ;  /* 0x0000002400247308 */ /* 0x000fe20000000800 */
        /* <DEDUP_REMOVED lines=15> */
[----:B-1----:R-:W-:Y:S01]  /*109a0*/  HMMA.16816.F32.BF16 R80, R68, R76, RZ ;  /* 0x0000004c4450723c */ /* 0x002fe200000418ff */
[----:B------:R-:W-:Y:S01]  /*109b0*/  FADD.FTZ R56, R56, R57 ;  /* 0x0000003938387221 */ /* 0x000fe20000010000 */
[----:B------:R-:W1:Y:S01]  /*109c0*/  MUFU.EX2 R30, R30 ;  /* 0x0000001e001e7308 */ /* 0x000e620000000800 */
[----:B------:R-:W-:-:S02]  /*109d0*/  FFMA.FTZ R162, R43, c[0x0][0x23c], -R52 ;  /* 0x00008f002ba27a23 */ /* 0x000fc40000010834 */
[----:B------:R-:W-:Y:S02]  /*109e0*/  FADD.FTZ R51, R51, R56 ;  /* 0x0000003833337221 */ /* 0x000fe40000010000 */
[--C-:B------:R-:W-:Y:S01]  /*109f0*/  FFMA.FTZ R64, R45, c[0x0][0x23c], -R52.reuse ;  /* 0x00008f002d407a23 */ /* 0x100fe20000010834 */
[----:B------:R-:W-:Y:S01]  /*10a00*/  HMMA.16816.F32.BF16 R100, R68, R102, RZ ;  /* 0x000000664464723c */ /* 0x000fe200000418ff */
[----:B------:R-:W-:Y:S01]  /*10a10*/  FADD.FTZ R51, R40, R51 ;  /* 0x0000003328337221 */ /* 0x000fe20000010000 */
        /* <DEDUP_REMOVED lines=12> */
[----:B---3--:R-:W-:Y:S01]  /*10ae0*/  F2FP.BF16.PACK_AB R5, R35, R36 ;  /* 0x000000242305723e */ /* 0x008fe200000010ff */
[----:B------:R-:W2:Y:S01]  /*10af0*/  MUFU.EX2 R26, R26 ;  /* 0x0000001a001a7308 */ /* 0x000ea20000000800 */
        /* <DEDUP_REMOVED lines=10> */
[----:B------:R-:W3:Y:S01]  /*10ba0*/  LDSM.16.MT88.4 R12, [R144+0xb400] ;  /* 0x00b40000900c783b */ /* 0x000ee20000004200 */
[----:B------:R-:W-:Y:S06]  /*10bb0*/  MUFU.EX2 R119, R119 ;  /* 0x0000007700777308 */ /* 0x000fec0000000800 */
[C---:B------:R-:W-:Y:S02]  /*10bc0*/  HMMA.16816.F32.BF16 R104, R4.reuse, R8, R104 ;  /* 0x000000080468723c */ /* 0x040fe40000041868 */
[----:B------:R-:W5:Y:S06]  /*10bd0*/  MUFU.EX2 R62, R62 ;  /* 0x0000003e003e7308 */ /* 0x000f6c0000000800 */
[C---:B------:R-:W-:Y:S01]  /*10be0*/  HMMA.16816.F32.BF16 R100, R4.reuse, R10, R100 ;  /* 0x0000000a0464723c */ /* 0x040fe20000041864 */
[----:B------:R-:W1:Y:S01]  /*10bf0*/  LDSM.16.MT88.4 R8, [R116+0xb400] ;  /* 0x00b400007408783b */ /* 0x000e620000004200 */
[----:B------:R-:W-:Y:S08]  /*10c00*/  MUFU.EX2 R61, R61 ;  /* 0x0000003d003d7308 */ /* 0x000ff00000000800 */
[----:B------:R-:W-:Y:S08]  /*10c10*/  MUFU.EX2 R60, R60 ;  /* 0x0000003c003c7308 */ /* 0x000ff00000000800 */
[----:B------:R-:W-:Y:S01]  /*10c20*/  MUFU.EX2 R66, R66 ;  /* 0x0000004200427308 */ /* 0x000fe20000000800 */
[C---:B---3--:R-:W-:Y:S07]  /*10c30*/  HMMA.16816.F32.BF16 R96, R4.reuse, R12, R96 ;  /* 0x0000000c0460723c */ /* 0x048fee0000041860 */
[----:B------:R-:W3:Y:S01]  /*10c40*/  MUFU.EX2 R121, R121 ;  /* 0x0000007900797308 */ /* 0x000ee20000000800 */
        /* <DEDUP_REMOVED lines=20> */
[----:B----4-:R-:W-:-:S02]  /*10d90*/  F2FP.BF16.PACK_AB R4, R29, R32 ;  /* 0x000000201d04723e */ /* 0x010fc400000010ff */
[----:B------:R-:W-:-:S05]  /*10da0*/  F2FP.BF16.PACK_AB R5, R26, R31 ;  /* 0x0000001f1a05723e */ /* 0x000fca00000010ff */
[----:B------:R-:W4:Y:S01]  /*10db0*/  MUFU.EX2 R134, R134 ;  /* 0x0000008600867308 */ /* 0x000f220000000800 */
        /* <DEDUP_REMOVED lines=8> */
[----:B------:R-:W1:Y:S02]  /*10e40*/  MUFU.EX2 R131, R131 ;  /* 0x0000008300837308 */ /* 0x000e640000000800 */
        /* <DEDUP_REMOVED lines=30> */
[----:B------:R-:W1:Y:S01]  /*11030*/  MUFU.EX2 R41, R41 ;  /* 0x0000002900297308 */ /* 0x000e620000000800 */
[----:B-----5:R-:W-:-:S02]  /*11040*/  F2FP.BF16.PACK_AB R4, R62, R119 ;  /* 0x000000773e04723e */ /* 0x020fc400000010ff */
[----:B---3--:R-:W-:Y:S01]  /*11050*/  F2FP.BF16.PACK_AB R5, R121, R66 ;  /* 0x000000427905723e */ /* 0x008fe200000010ff */
[----:B------:R-:W-:Y:S01]  /*11060*/  FADD.FTZ R66, R66, R27 ;  /* 0x0000001b42427221 */ /* 0x000fe20000010000 */
[----:B------:R-:W-:-:S03]  /*11070*/  F2FP.BF16.PACK_AB R6, R60, R61 ;  /* 0x0000003d3c06723e */ /* 0x000fc600000010ff */
[----:B------:R-:W-:Y:S01]  /*11080*/  MUFU.EX2 R45, R67 ;  /* 0x00000043002d7308 */ /* 0x000fe20000000800 */
[----:B------:R-:W-:Y:S01]  /*11090*/  F2FP.BF16.PACK_AB R7, R120, R123 ;  /* 0x0000007b7807723e */ /* 0x000fe200000010ff */
[----:B------:R-:W-:-:S04]  /*110a0*/  FADD.FTZ R66, R121, R66 ;  /* 0x0000004279427221 */ /* 0x000fc80000010000 */
[----:B------:R-:W-:Y:S02]  /*110b0*/  FADD.FTZ R123, R123, R66 ;  /* 0x000000427b7b7221 */ /* 0x000fe40000010000 */
[----:B------:R-:W-:Y:S01]  /*110c0*/  HMMA.16816.F32.BF16 R112, R4, R16, R112 ;  /* 0x000000100470723c */ /* 0x000fe20000041870 */
[----:B------:R-:W3:Y:S01]  /*110d0*/  MUFU.EX2 R44, R64 ;  /* 0x00000040002c7308 */ /* 0x000ee20000000800 */
[----:B------:R-:W-:-:S06]  /*110e0*/  FADD.FTZ R120, R120, R123 ;  /* 0x0000007b78787221 */ /* 0x000fcc0000010000 */
[C---:B------:R-:W-:Y:S01]  /*110f0*/  HMMA.16816.F32.BF16 R108, R4.reuse, R18, R108 ;  /* 0x00000012046c723c */ /* 0x040fe2000004186c */
[----:B------:R-:W5:Y:S01]  /*11100*/  LDSM.16.MT88.4 R16, [R116+0xbc00] ;  /* 0x00bc00007410783b */ /* 0x000f620000004200 */
[----:B------:R-:W-:Y:S06]  /*11110*/  MUFU.EX2 R43, R53 ;  /* 0x00000035002b7308 */ /* 0x000fec0000000800 */
[C---:B-1----:R-:W-:Y:S02]  /*11120*/  HMMA.16816.F32.BF16 R96, R4.reuse, R8, R96 ;  /* 0x000000080460723c */ /* 0x042fe40000041860 */
[----:B------:R-:W-:Y:S06]  /*11130*/  MUFU.EX2 R162, R162 ;  /* 0x000000a200a27308 */ /* 0x000fec0000000800 */
[C---:B--2---:R-:W-:Y:S02]  /*11140*/  HMMA.16816.F32.BF16 R104, R4.reuse, R12, R104 ;  /* 0x0000000c0468723c */ /* 0x044fe40000041868 */
[----:B------:R-:W-:Y:S06]  /*11150*/  MUFU.EX2 R46, R46 ;  /* 0x0000002e002e7308 */ /* 0x000fec0000000800 */
[C---:B------:R-:W-:Y:S01]  /*11160*/  HMMA.16816.F32.BF16 R100, R4.reuse, R14, R100 ;  /* 0x0000000e0464723c */ /* 0x040fe20000041864 */
[----:B------:R-:W1:Y:S01]  /*11170*/  LDSM.16.MT88.4 R12, [R144+0xdc00] ;  /* 0x00dc0000900c783b */ /* 0x000e620000004200 */
[----:B------:R-:W-:Y:S06]  /*11180*/  MUFU.EX2 R163, R163 ;  /* 0x000000a300a37308 */ /* 0x000fec0000000800 */
[C---:B------:R-:W-:Y:S01]  /*11190*/  HMMA.16816.F32.BF16 R92, R4.reuse, R10, R92 ;  /* 0x0000000a045c723c */ /* 0x040fe2000004185c */
[----:B------:R-:W2:Y:S07]  /*111a0*/  LDSM.16.MT88.4 R8, [R116+0xdc00] ;  /* 0x00dc00007408783b */ /* 0x000eae0000004200 */
[C---:B-----5:R-:W-:Y:S08]  /*111b0*/  HMMA.16816.F32.BF16 R88, R4.reuse, R16, R88 ;  /* 0x000000100458723c */ /* 0x060ff00000041858 */
        /* <DEDUP_REMOVED lines=12> */
[----:B----4-:R-:W-:Y:S01]  /*11280*/  F2FP.BF16.PACK_AB R7, R134, R137 ;  /* 0x000000898607723e */ /* 0x010fe200000010ff */
        /* <DEDUP_REMOVED lines=48> */
[----:B------:R-:W-:Y:S02]  /*11590*/  FFMA.FTZ R49, R21, c[0x0][0x23c], -R47 ;  /* 0x00008f0015317a23 */ /* 0x000fe4000001082f */
[----:B------:R-:W1:Y:S01]  /*115a0*/  LDSM.16.MT88.4 R20, [R116+0xa800] ;  /* 0x00a800007414783b */ /* 0x000e620000004200 */
[----:B------:R-:W-:Y:S01]  /*115b0*/  FADD.FTZ R48, R48, R13 ;  /* 0x0000000d30307221 */ /* 0x000fe20000010000 */
[----:B------:R-:W-:Y:S01]  /*115c0*/  F2FP.BF16.PACK_AB R4, R65, R128 ;  /* 0x000000804104723e */ /* 0x000fe200000010ff */
[----:B------:R-:W4:Y:S01]  /*115d0*/  MUFU.EX2 R47, R50 ;  /* 0x00000032002f7308 */ /* 0x000f220000000800 */
[----:B------:R-:W-:Y:S01]  /*115e0*/  F2FP.BF16.PACK_AB R5, R58, R63 ;  /* 0x0000003f3a05723e */ /* 0x000fe200000010ff */
[----:B------:R-:W5:Y:S01]  /*115f0*/  LDSM.16.MT88.4 R12, [R116+0xc800] ;  /* 0x00c80000740c783b */ /* 0x000f620000004200 */
[----:B------:R-:W-:Y:S01]  /*11600*/  F2FP.BF16.PACK_AB R6, R59, R124 ;  /* 0x0000007c3b06723e */ /* 0x000fe200000010ff */
[----:B------:R-:W-:Y:S01]  /*11610*/  FADD.FTZ R39, R39, R48 ;  /* 0x0000003027277221 */ /* 0x000fe20000010000 */
[----:B------:R-:W-:Y:S01]  /*11620*/  F2FP.BF16.PACK_AB R7, R41, R42 ;  /* 0x0000002a2907723e */ /* 0x000fe200000010ff */
[----:B------:R-:W-:-:S02]  /*11630*/  FADD.FTZ R63, R63, R122 ;  /* 0x0000007a3f3f7221 */ /* 0x000fc40000010000 */
[----:B------:R-:W-:Y:S01]  /*11640*/  FADD.FTZ R38, R38, R39 ;  /* 0x0000002726267221 */ /* 0x000fe20000010000 */
[----:B------:R-:W1:Y:S01]  /*11650*/  MUFU.EX2 R40, R49 ;  /* 0x0000003100287308 */ /* 0x000e620000000800 */
[----:B------:R-:W-:Y:S02]  /*11660*/  FADD.FTZ R63, R58, R63 ;  /* 0x0000003f3a3f7221 */ /* 0x000fe40000010000 */
[----:B--2---:R-:W-:Y:S02]  /*11670*/  HMMA.16816.F32.BF16 R112, R4, R8, R112 ;  /* 0x000000080470723c */ /* 0x004fe40000041870 */
[----:B------:R-:W-:-:S04]  /*11680*/  FADD.FTZ R42, R42, R63 ;  /* 0x0000003f2a2a7221 */ /* 0x000fc80000010000 */
[----:B------:R-:W-:Y:S02]  /*11690*/  FADD.FTZ R41, R41, R42 ;  /* 0x0000002a29297221 */ /* 0x000fe40000010000 */
[C---:B------:R-:W-:Y:S01]  /*116a0*/  HMMA.16816.F32.BF16 R108, R4.reuse, R10, R108 ;  /* 0x0000000a046c723c */ /* 0x040fe2000004186c */
[----:B------:R-:W2:Y:S07]  /*116b0*/  LDSM.16.MT88.4 R8, [R144+0xe800] ;  /* 0x00e800009008783b */ /* 0x000eae0000004200 */
[C---:B------:R-:W-:Y:S08]  /*116c0*/  HMMA.16816.F32.BF16 R96, R4.reuse, R16, R96 ;  /* 0x000000100460723c */ /* 0x040ff00000041860 */
[C---:B------:R-:W-:Y:S01]  /*116d0*/  HMMA.16816.F32.BF16 R92, R4.reuse, R18, R92 ;  /* 0x00000012045c723c */ /* 0x040fe2000004185c */
[----:B------:R-:W-:Y:S07]  /*116e0*/  LDSM.16.MT88.4 R16, [R144+0xac00] ;  /* 0x00ac00009010783b */ /* 0x000fee0000004200 */
[C---:B-1----:R-:W-:Y:S08]  /*116f0*/  HMMA.16816.F32.BF16 R104, R4.reuse, R20, R104 ;  /* 0x000000140468723c */ /* 0x042ff00000041868 */
[C---:B------:R-:W-:Y:S01]  /*11700*/  HMMA.16816.F32.BF16 R100, R4.reuse, R22, R100 ;  /* 0x000000160464723c */ /* 0x040fe20000041864 */
[----:B------:R-:W1:Y:S07]  /*11710*/  LDSM.16.MT88.4 R20, [R116+0xe800] ;  /* 0x00e800007414783b */ /* 0x000e6e0000004200 */
[C---:B-----5:R-:W-:Y:S08]  /*11720*/  HMMA.16816.F32.BF16 R88, R4.reuse, R12, R88 ;  /* 0x0000000c0458723c */ /* 0x060ff00000041858 */
[C---:B------:R-:W-:Y:S01]  /*11730*/  HMMA.16816.F32.BF16 R84, R4.reuse, R14, R84 ;  /* 0x0000000e0454723c */ /* 0x040fe20000041854 */
[----:B------:R-:W5:Y:S07]  /*11740*/  LDSM.16.MT88.4 R12, [R116+0xac00] ;  /* 0x00ac0000740c783b */ /* 0x000f6e0000004200 */
[C---:B--2---:R-:W-:Y:S08]  /*11750*/  HMMA.16816.F32.BF16 R80, R4.reuse, R8, R80 ;  /* 0x000000080450723c */ /* 0x044ff00000041850 */
        /* <DEDUP_REMOVED lines=12> */
[----:B------:R-:W-:Y:S01]  /*11820*/  F2FP.BF16.PACK_AB R7, R163, R40 ;  /* 0x00000028a307723e */ /* 0x000fe200000010ff */
        /* <DEDUP_REMOVED lines=32> */
[----:B---3--:R-:W-:Y:S03]  /*11a30*/  HMMA.16816.F32.BF16 R80, R4, R12, R80 ;  /* 0x0000000c0450723c */ /* 0x008fe60000041850 */
[----:B------:R-:W-:-:S04]  /*11a40*/  FADD.FTZ R45, R45, R124 ;  /* 0x0000007c2d2d7221 */ /* 0x000fc80000010000 */
[----:B------:R-:W-:Y:S01]  /*11a50*/  FADD.FTZ R44, R44, R45 ;  /* 0x0000002d2c2c7221 */ /* 0x000fe20000010000 */
[----:B------:R-:W-:Y:S03]  /*11a60*/  HMMA.16816.F32.BF16 R76, R4, R14, R76 ;  /* 0x0000000e044c723c */ /* 0x000fe6000004184c */
[----:B------:R-:W-:-:S04]  /*11a70*/  FADD.FTZ R43, R43, R44 ;  /* 0x0000002c2b2b7221 */ /* 0x000fc80000010000 */
[----:B------:R-:W-:Y:S01]  /*11a80*/  FADD.FTZ R162, R162, R43 ;  /* 0x0000002ba2a27221 */ /* 0x000fe20000010000 */
[C---:B--2---:R-:W-:Y:S08]  /*11a90*/  HMMA.16816.F32.BF16 R72, R4.reuse, R8, R72 ;  /* 0x000000080448723c */ /* 0x044ff00000041848 */
        /* <DEDUP_REMOVED lines=66> */
.L_x_3053:
[----:B------:R-:W-:-:S05]  /*11ec0*/  IMAD.MOV.U32 R7, RZ, RZ, c[0x0][0x1a0] ;  /* 0x00006800ff077624 */ /* 0x000fca00078e00ff */
[----:B------:R-:W-:-:S04]  /*11ed0*/  LEA R7, -R7, RZ, 0x7 ;  /* 0x000000ff07077211 */ /* 0x000fc800078e39ff */
[----:B------:R-:W-:Y:S02]  /*11ee0*/  SHF.R.S32.HI R5, RZ, 0x1f, R7 ;  /* 0x0000001fff057819 */ /* 0x000fe40000011407 */
.L_x_3054:
        /* <DEDUP_REMOVED lines=47> */
[----:B--2---:R-:W2:Y:S04]  /*121e0*/  LDSM.16.M88.4 R8, [R118+0x3400] ;  /* 0x003400007608783b */ /* 0x004ea80000000200 */
[----:B-----5:R-:W5:Y:S04]  /*121f0*/  LDSM.16.M88.4 R20, [R146+0x3800] ;  /* 0x003800009214783b */ /* 0x020f680000000200 */
[----:B---3--:R-:W3:Y:S04]  /*12200*/  LDSM.16.M88.4 R12, [R146+0x3c00] ;  /* 0x003c0000920c783b */ /* 0x008ee80000000200 */
[----:B----4-:R-:W4:Y:S04]  /*12210*/  LDSM.16.M88.4 R4, [R146+0x4000] ;  /* 0x004000009204783b */ /* 0x010f280000000200 */
        /* <DEDUP_REMOVED lines=16> */
[C---:B--2---:R-:W-:Y:S08]  /*12320*/  HMMA.16816.F32.BF16 R32, R132.reuse, R8, R32 ;  /* 0x000000088420723c */ /* 0x044ff00000041820 */
[----:B------:R-:W-:Y:S08]  /*12330*/  HMMA.16816.F32.BF16 R28, R132, R10, R28 ;  /* 0x0000000a841c723c */ /* 0x000ff0000004181c */
[C---:B-----5:R-:W-:Y:S08]  /*12340*/  HMMA.16816.F32.BF16 R24, R136.reuse, R20, RZ ;  /* 0x000000148818723c */ /* 0x060ff000000418ff */
[C---:B---3--:R-:W-:Y:S08]  /*12350*/  HMMA.16816.F32.BF16 R16, R136.reuse, R12, RZ ;  /* 0x0000000c8810723c */ /* 0x048ff000000418ff */
[C---:B----4-:R-:W-:Y:S08]  /*12360*/  HMMA.16816.F32.BF16 R8, R136.reuse, R4, RZ ;  /* 0x000000048808723c */ /* 0x050ff000000418ff */
        /* <DEDUP_REMOVED lines=72> */
[----:B------:R-:W-:-:S04]  /*127f0*/  FMUL.FTZ R41, R41, c[0x0][0x2ec] ;  /* 0x0000bb0029297a20 */ /* 0x000fc80000410000 */
[----:B------:R-:W2:Y:S01]  /*12800*/  MUFU.TANH R119, R41 ;  /* 0x0000002900777308 */ /* 0x000ea20000002400 */
[----:B------:R-:W-:Y:S01]  /*12810*/  HMMA.16816.F32.BF16 R44, R60, R126, R44 ;  /* 0x0000007e3c2c723c */ /* 0x000fe2000004182c */
[----:B------:R-:W3:Y:S07]  /*12820*/  LDSM.16.M88.4 R124, [R118+0x7400] ;  /* 0x00740000767c783b */ /* 0x000eee0000000200 */
[C---:B-1----:R-:W-:Y:S08]  /*12830*/  HMMA.16816.F32.BF16 R24, R56.reuse, R52, R24 ;  /* 0x000000343818723c */ /* 0x042ff00000041818 */
[C---:B------:R-:W-:Y:S01]  /*12840*/  HMMA.16816.F32.BF16 R20, R56.reuse, R54, R20 ;  /* 0x000000363814723c */ /* 0x040fe20000041814 */
[----:B------:R-:W1:Y:S07]  /*12850*/  LDSM.16.M88.4 R52, [R118+0x8000] ;  /* 0x008000007634783b */ /* 0x000e6e0000000200 */
[----:B---3--:R-:W-:Y:S08]  /*12860*/  HMMA.16816.F32.BF16 R32, R56, R124, R32 ;  /* 0x0000007c3820723c */ /* 0x008ff00000041820 */
[----:B------:R-:W-:-:S02]  /*12870*/  FMUL.FTZ R191, R24, c[0x0][0x2ec] ;  /* 0x0000bb0018bf7a20 */ /* 0x000fc40000410000 */
[----:B------:R-:W-:Y:S02]  /*12880*/  IMAD R24, R159, 0x80, R164 ;  /* 0x000000809f187824 */ /* 0x000fe400078e02a4 */
[----:B------:R-:W-:Y:S02]  /*12890*/  FMUL.FTZ R188, R27, c[0x0][0x2ec] ;  /* 0x0000bb001bbc7a20 */ /* 0x000fe40000410000 */
[----:B------:R-:W-:Y:S01]  /*128a0*/  FMUL.FTZ R25, R25, c[0x0][0x2ec] ;  /* 0x0000bb0019197a20 */ /* 0x000fe20000410000 */
[----:B------:R-:W-:Y:S01]  /*128b0*/  HMMA.16816.F32.BF16 R28, R56, R126, R28 ;  /* 0x0000007e381c723c */ /* 0x000fe2000004181c */
[----:B------:R-:W3:Y:S01]  /*128c0*/  LDSM.16.M88.4 R124, [R118+0x7c00] ;  /* 0x007c0000767c783b */ /* 0x000ee20000000200 */
[----:B------:R-:W-:Y:S01]  /*128d0*/  FMUL.FTZ R187, R20, c[0x0][0x2ec] ;  /* 0x0000bb0014bb7a20 */ /* 0x000fe20000410000 */
[C---:B------:R-:W-:Y:S01]  /*128e0*/  IADD3 R20, R24.reuse, 0x1, RZ ;  /* 0x0000000118147810 */ /* 0x040fe20007ffe0ff */
[----:B------:R-:W-:Y:S01]  /*128f0*/  FMUL.FTZ R21, R21, c[0x0][0x2ec] ;  /* 0x0000bb0015157a20 */ /* 0x000fe20000410000 */
[-C--:B------:R-:W-:Y:S01]  /*12900*/  ISETP.GE.AND P0, PT, R24, R3.reuse, PT ;  /* 0x000000031800720c */ /* 0x080fe20003f06270 */
[----:B------:R-:W-:Y:S01]  /*12910*/  FMUL.FTZ R22, R22, c[0x0][0x2ec] ;  /* 0x0000bb0016167a20 */ /* 0x000fe20000410000 */
[C---:B------:R-:W-:Y:S01]  /*12920*/  ISETP.GE.AND P6, PT, R20.reuse, R3, PT ;  /* 0x000000031400720c */ /* 0x040fe20003fc6270 */
[----:B------:R-:W-:Y:S01]  /*12930*/  MUFU.TANH R185, R21 ;  /* 0x0000001500b97308 */ /* 0x000fe20000002400 */
[----:B------:R-:W-:Y:S01]  /*12940*/  ISETP.GE.AND P3, PT, R20, R117, PT ;  /* 0x000000751400720c */ /* 0x000fe20003f66270 */
[----:B------:R-:W-:Y:S01]  /*12950*/  FMUL.FTZ R184, R23, c[0x0][0x2ec] ;  /* 0x0000bb0017b87a20 */ /* 0x000fe20000410000 */
[----:B------:R-:W-:Y:S01]  /*12960*/  IADD3 R20, R24, 0x8, RZ ;  /* 0x0000000818147810 */ /* 0x000fe20007ffe0ff */
[----:B------:R-:W-:-:S03]  /*12970*/  FMUL.FTZ R26, R26, c[0x0][0x2ec] ;  /* 0x0000bb001a1a7a20 */ /* 0x000fc60000410000 */
[----:B------:R-:W-:Y:S01]  /*12980*/  ISETP.GE.AND P4, PT, R20, R3, PT ;  /* 0x000000031400720c */ /* 0x000fe20003f86270 */
[----:B------:R-:W-:Y:S01]  /*12990*/  FMUL.FTZ R32, R32, c[0x0][0x2ec] ;  /* 0x0000bb0020207a20 */ /* 0x000fe20000410000 */
[C---:B-1----:R-:W-:Y:S01]  /*129a0*/  HMMA.16816.F32.BF16 R8, R56.reuse, R52, R8 ;  /* 0x000000343808723c */ /* 0x042fe20000041808 */
[----:B------:R-:W-:Y:S01]  /*129b0*/  ISETP.GE.AND P1, PT, R20, R117, PT ;  /* 0x000000751400720c */ /* 0x000fe20003f26270 */
[----:B------:R-:W-:Y:S01]  /*129c0*/  FMUL.FTZ R33, R33, c[0x0][0x2ec] ;  /* 0x0000bb0021217a20 */ /* 0x000fe20000410000 */
[----:B------:R-:W-:Y:S01]  /*129d0*/  IADD3 R20, R24, 0x9, RZ ;  /* 0x0000000918147810 */ /* 0x000fe20007ffe0ff */
[----:B------:R-:W-:Y:S01]  /*129e0*/  MUFU.TANH R41, R32 ;  /* 0x0000002000297308 */ /* 0x000fe20000002400 */
[----:B------:R-:W-:Y:S02]  /*129f0*/  FMUL.FTZ R34, R34, c[0x0][0x2ec] ;  /* 0x0000bb0022227a20 */ /* 0x000fe40000410000 */
[----:B------:R-:W-:Y:S01]  /*12a00*/  ISETP.GE.AND P5, PT, R20, R3, PT ;  /* 0x000000031400720c */ /* 0x000fe20003fa6270 */
[----:B------:R-:W-:Y:S01]  /*12a10*/  HMMA.16816.F32.BF16 R4, R56, R54, R4 ;  /* 0x000000363804723c */ /* 0x000fe20000041804 */
[----:B------:R-:W1:Y:S01]  /*12a20*/  LDSM.16.M88.4 R52, [R118+0x8400] ;  /* 0x008400007634783b */ /* 0x000e620000000200 */
[----:B------:R-:W-:-:S02]  /*12a30*/  FMUL.FTZ R28, R28, c[0x0][0x2ec] ;  /* 0x0000bb001c1c7a20 */ /* 0x000fc40000410000 */
[----:B------:R-:W-:Y:S01]  /*12a40*/  MUFU.TANH R197, R33 ;  /* 0x0000002100c57308 */ /* 0x000fe20000002400 */
[----:B------:R-:W-:Y:S02]  /*12a50*/  FMUL.FTZ R29, R29, c[0x0][0x2ec] ;  /* 0x0000bb001d1d7a20 */ /* 0x000fe40000410000 */
[----:B------:R-:W-:Y:S02]  /*12a60*/  FMUL.FTZ R35, R35, c[0x0][0x2ec] ;  /* 0x0000bb0023237a20 */ /* 0x000fe40000410000 */
[----:B------:R-:W-:Y:S02]  /*12a70*/  FMUL.FTZ R30, R30, c[0x0][0x2ec] ;  /* 0x0000bb001e1e7a20 */ /* 0x000fe40000410000 */
[----:B------:R-:W-:Y:S01]  /*12a80*/  FMUL.FTZ R31, R31, c[0x0][0x2ec] ;  /* 0x0000bb001f1f7a20 */ /* 0x000fe20000410000 */
[----:B------:R-:W-:Y:S01]  /*12a90*/  MUFU.TANH R195, R28 ;  /* 0x0000001c00c37308 */ /* 0x000fe20000002400 */
[----:B---3--:R-:W-:Y:S03]  /*12aa0*/  HMMA.16816.F32.BF16 R16, R56, R124, R16 ;  /* 0x0000007c3810723c */ /* 0x008fe60000041810 */
[----:B------:R-:W-:Y:S01]  /*12ab0*/  FMUL.FTZ R175, R8, c[0x0][0x2ec] ;  /* 0x0000bb0008af7a20 */ /* 0x000fe20000410000 */
[----:B------:R-:W-:Y:S01]  /*12ac0*/  IADD3 R8, R24, 0x30, RZ ;  /* 0x0000003018087810 */ /* 0x000fe20007ffe0ff */
[----:B------:R-:W-:-:S02]  /*12ad0*/  FMUL.FTZ R9, R9, c[0x0][0x2ec] ;  /* 0x0000bb0009097a20 */ /* 0x000fc40000410000 */
[----:B------:R-:W-:Y:S01]  /*12ae0*/  MUFU.TANH R193, R29 ;  /* 0x0000001d00c17308 */ /* 0x000fe20000002400 */
[----:B------:R-:W-:Y:S02]  /*12af0*/  FMUL.FTZ R10, R10, c[0x0][0x2ec] ;  /* 0x0000bb000a0a7a20 */ /* 0x000fe40000410000 */
[----:B------:R-:W-:Y:S01]  /*12b00*/  FMUL.FTZ R11, R11, c[0x0][0x2ec] ;  /* 0x0000bb000b0b7a20 */ /* 0x000fe20000410000 */
[----:B------:R-:W-:Y:S01]  /*12b10*/  HMMA.16816.F32.BF16 R12, R56, R126, R12 ;  /* 0x0000007e380c723c */ /* 0x000fe2000004180c */
[----:B------:R-:W-:Y:S01]  /*12b20*/  FMUL.FTZ R171, R4, c[0x0][0x2ec] ;  /* 0x0000bb0004ab7a20 */ /* 0x000fe20000410000 */
[----:B------:R-:W-:Y:S01]  /*12b30*/  IADD3 R4, R24, 0x38, RZ ;  /* 0x0000003818047810 */ /* 0x000fe20007ffe0ff */
[----:B------:R-:W-:Y:S01]  /*12b40*/  FMUL.FTZ R5, R5, c[0x0][0x2ec] ;  /* 0x0000bb0005057a20 */ /* 0x000fe20000410000 */
[----:B------:R2:W-:Y:S01]  /*12b50*/  MUFU.TANH R189, R25 ;  /* 0x0000001900bd7308 */ /* 0x0005e20000002400 */
[----:B------:R-:W-:Y:S02]  /*12b60*/  FMUL.FTZ R6, R6, c[0x0][0x2ec] ;  /* 0x0000bb0006067a20 */ /* 0x000fe40000410000 */
[----:B------:R-:W-:Y:S01]  /*12b70*/  FMUL.FTZ R7, R7, c[0x0][0x2ec] ;  /* 0x0000bb0007077a20 */ /* 0x000fe20000410000 */
[C---:B------:R-:W-:Y:S04]  /*12b80*/  HMMA.16816.F32.BF16 R124, R136.reuse, R140, RZ ;  /* 0x0000008c887c723c */ /* 0x040fe800000418ff */
[----:B------:R-:W-:Y:S04]  /*12b90*/  MUFU.TANH R186, R22 ;  /* 0x0000001600ba7308 */ /* 0x000fe80000002400 */
[----:B------:R-:W-:Y:S01]  /*12ba0*/  HMMA.16816.F32.BF16 R140, R136, R142, RZ ;  /* 0x0000008e888c723c */ /* 0x000fe200000418ff */
[----:B------:R-:W-:Y:S01]  /*12bb0*/  FMUL.FTZ R183, R16, c[0x0][0x2ec] ;  /* 0x0000bb0010b77a20 */ /* 0x000fe20000410000 */
[----:B------:R-:W-:Y:S01]  /*12bc0*/  IADD3 R16, R24, 0x11, RZ ;  /* 0x0000001118107810 */ /* 0x000fe20007ffe0ff */
[----:B------:R-:W-:Y:S01]  /*12bd0*/  FMUL.FTZ R181, R17, c[0x0][0x2ec] ;  /* 0x0000bb0011b57a20 */ /* 0x000fe20000410000 */
[----:B--2---:R-:W-:Y:S01]  /*12be0*/  FSEL R25, R119, -INF , !P6 ;  /* 0xff80000077197808 */ /* 0x004fe20007000000 */
[----:B------:R-:W-:Y:S01]  /*12bf0*/  MUFU.TANH R198, R34 ;  /* 0x0000002200c67308 */ /* 0x000fe20000002400 */
[----:B------:R-:W-:-:S02]  /*12c00*/  FMUL.FTZ R18, R18, c[0x0][0x2ec] ;  /* 0x0000bb0012127a20 */ /* 0x000fc40000410000 */
[C---:B-1----:R-:W-:Y:S01]  /*12c10*/  HMMA.16816.F32.BF16 R48, R56.reuse, R52, R48 ;  /* 0x000000343830723c */ /* 0x042fe20000041830 */
[----:B------:R-:W-:Y:S01]  /*12c20*/  FMUL.FTZ R179, R12, c[0x0][0x2ec] ;  /* 0x0000bb000cb37a20 */ /* 0x000fe20000410000 */
[----:B------:R-:W-:Y:S01]  /*12c30*/  IADD3 R12, R24, 0x18, RZ ;  /* 0x00000018180c7810 */ /* 0x000fe20007ffe0ff */
[----:B------:R-:W-:Y:S02]  /*12c40*/  FMUL.FTZ R13, R13, c[0x0][0x2ec] ;  /* 0x0000bb000d0d7a20 */ /* 0x000fe40000410000 */
[----:B------:R-:W-:Y:S01]  /*12c50*/  MUFU.TANH R196, R35 ;  /* 0x0000002300c47308 */ /* 0x000fe20000002400 */
[----:B------:R-:W-:Y:S02]  /*12c60*/  FMUL.FTZ R19, R19, c[0x0][0x2ec] ;  /* 0x0000bb0013137a20 */ /* 0x000fe40000410000 */
[----:B------:R-:W-:Y:S01]  /*12c70*/  HMMA.16816.F32.BF16 R44, R56, R54, R44 ;  /* 0x00000036382c723c */ /* 0x000fe2000004182c */
[----:B------:R-:W1:Y:S01]  /*12c80*/  LDSM.16.M88.4 R52, [R146+0x4c00] ;  /* 0x004c00009234783b */ /* 0x000e620000000200 */
[----:B------:R-:W-:-:S02]  /*12c90*/  FMUL.FTZ R14, R14, c[0x0][0x2ec] ;  /* 0x0000bb000e0e7a20 */ /* 0x000fc40000410000 */
[----:B------:R-:W-:Y:S01]  /*12ca0*/  FMUL.FTZ R15, R15, c[0x0][0x2ec] ;  /* 0x0000bb000f0f7a20 */ /* 0x000fe20000410000 */
[----:B------:R-:W-:Y:S03]  /*12cb0*/  MUFU.TANH R194, R30 ;  /* 0x0000001e00c27308 */ /* 0x000fe60000002400 */
[C---:B------:R-:W-:Y:S05]  /*12cc0*/  HMMA.16816.F32.BF16 R124, R132.reuse, R128, R124 ;  /* 0x00000080847c723c */ /* 0x040fea000004187c */
[----:B------:R-:W-:Y:S03]  /*12cd0*/  MUFU.TANH R192, R31 ;  /* 0x0000001f00c07308 */ /* 0x000fe60000002400 */
[----:B------:R-:W-:Y:S01]  /*12ce0*/  HMMA.16816.F32.BF16 R128, R132, R130, R140 ;  /* 0x000000828480723c */ /* 0x000fe2000004188c */
[----:B------:R-:W-:-:S02]  /*12cf0*/  FMUL.FTZ R48, R48, c[0x0][0x2ec] ;  /* 0x0000bb0030307a20 */ /* 0x000fc40000410000 */
[----:B------:R-:W-:Y:S02]  /*12d00*/  FMUL.FTZ R49, R49, c[0x0][0x2ec] ;  /* 0x0000bb0031317a20 */ /* 0x000fe40000410000 */
[----:B------:R-:W-:Y:S01]  /*12d10*/  MUFU.TANH R191, R191 ;  /* 0x000000bf00bf7308 */ /* 0x000fe20000002400 */
[----:B------:R-:W-:Y:S02]  /*12d20*/  FMUL.FTZ R50, R50, c[0x0][0x2ec] ;  /* 0x0000bb0032327a20 */ /* 0x000fe40000410000 */
[----:B------:R-:W-:Y:S02]  /*12d30*/  FMUL.FTZ R44, R44, c[0x0][0x2ec] ;  /* 0x0000bb002c2c7a20 */ /* 0x000fe40000410000 */
[----:B------:R-:W-:Y:S02]  /*12d40*/  FMUL.FTZ R51, R51, c[0x0][0x2ec] ;  /* 0x0000bb0033337a20 */ /* 0x000fe40000410000 */
[----:B------:R-:W-:Y:S01]  /*12d50*/  FMUL.FTZ R46, R46, c[0x0][0x2ec] ;  /* 0x0000bb002e2e7a20 */ /* 0x000fe20000410000 */
[----:B------:R-:W-:Y:S08]  /*12d60*/  MUFU.TANH R187, R187 ;  /* 0x000000bb00bb7308 */ /* 0x000ff00000002400 */
[----:B------:R-:W-:Y:S01]  /*12d70*/  MUFU.TANH R190, R26 ;  /* 0x0000001a00be7308 */ /* 0x000fe20000002400 */
[C---:B-1----:R-:W-:Y:S07]  /*12d80*/  HMMA.16816.F32.BF16 R140, R136.reuse, R52, RZ ;  /* 0x00000034888c723c */ /* 0x042fee00000418ff */
[----:B------:R-:W-:Y:S01]  /*12d90*/  MUFU.TANH R184, R184 ;  /* 0x000000b800b87308 */ /* 0x000fe20000002400 */
[----:B------:R-:W-:Y:S07]  /*12da0*/  HMMA.16816.F32.BF16 R52, R136, R54, RZ ;  /* 0x000000368834723c */ /* 0x000fee00000418ff */
[----:B------:R-:W-:Y:S01]  /*12db0*/  MUFU.TANH R183, R183 ;  /* 0x000000b700b77308 */ /* 0x000fe20000002400 */
[----:B------:R-:W-:-:S02]  /*12dc0*/  FMUL.FTZ R136, R40, c[0x0][0x2ec] ;  /* 0x0000bb0028887a20 */ /* 0x000fc40000410000 */
[----:B------:R-:W-:Y:S02]  /*12dd0*/  FMUL.FTZ R137, R37, c[0x0][0x2ec] ;  /* 0x0000bb0025897a20 */ /* 0x000fe40000410000 */
[----:B------:R-:W-:-:S03]  /*12de0*/  FMUL.FTZ R40, R42, c[0x0][0x2ec] ;  /* 0x0000bb002a287a20 */ /* 0x000fc60000410000 */
[----:B------:R-:W-:Y:S01]  /*12df0*/  MUFU.TANH R181, R181 ;  /* 0x000000b500b57308 */ /* 0x000fe20000002400 */
[----:B------:R-:W-:Y:S02]  /*12e00*/  FMUL.FTZ R138, R36, c[0x0][0x2ec] ;  /* 0x0000bb00248a7a20 */ /* 0x000fe40000410000 */
[----:B------:R-:W-:Y:S02]  /*12e10*/  FMUL.FTZ R42, R43, c[0x0][0x2ec] ;  /* 0x0000bb002b2a7a20 */ /* 0x000fe40000410000 */
[----:B------:R-:W-:Y:S02]  /*12e20*/  FMUL.FTZ R37, R38, c[0x0][0x2ec] ;  /* 0x0000bb0026257a20 */ /* 0x000fe40000410000 */
[----:B------:R-:W-:Y:S01]  /*12e30*/  FMUL.FTZ R36, R39, c[0x0][0x2ec] ;  /* 0x0000bb0027247a20 */ /* 0x000fe20000410000 */
[----:B------:R-:W1:Y:S08]  /*12e40*/  MUFU.TANH R136, R136 ;  /* 0x0000008800887308 */ /* 0x000e700000002400 */
[----:B------:R-:W2:Y:S08]  /*12e50*/  MUFU.TANH R137, R137 ;  /* 0x0000008900897308 */ /* 0x000eb00000002400 */
[----:B------:R-:W3:Y:S01]  /*12e60*/  MUFU.TANH R40, R40 ;  /* 0x0000002800287308 */ /* 0x000ee20000002400 */
[----:B-1----:R-:W-:-:S02]  /*12e70*/  FSEL R27, R136, -INF , !P0 ;  /* 0xff800000881b7808 */ /* 0x002fc40004000000 */
[----:B------:R-:W-:Y:S02]  /*12e80*/  ISETP.GE.AND P0, PT, R20, R117, PT ;  /* 0x000000751400720c */ /* 0x000fe40003f06270 */
[----:B------:R-:W-:-:S03]  /*12e90*/  IADD3 R20, R24, 0x10, RZ ;  /* 0x0000001018147810 */ /* 0x000fc60007ffe0ff */
[----:B------:R-:W1:Y:S01]  /*12ea0*/  MUFU.TANH R138, R138 ;  /* 0x0000008a008a7308 */ /* 0x000e620000002400 */
[----:B--2---:R-:W-:Y:S02]  /*12eb0*/  FSEL R21, R137, -INF , !P5 ;  /* 0xff80000089157808 */ /* 0x004fe40006800000 */
[----:B------:R-:W-:Y:S02]  /*12ec0*/  ISETP.GE.AND P5, PT, R24, R117, PT ;  /* 0x000000751800720c */ /* 0x000fe40003fa6270 */
[----:B------:R-:W-:-:S03]  /*12ed0*/  ISETP.GE.AND P6, PT, R20, R3, PT ;  /* 0x000000031400720c */ /* 0x000fc60003fc6270 */
[----:B------:R-:W2:Y:S01]  /*12ee0*/  MUFU.TANH R42, R42 ;  /* 0x0000002a002a7308 */ /* 0x000ea20000002400 */
[----:B---3--:R-:W-:Y:S02]  /*12ef0*/  FSEL R17, R40, -INF , !P5 ;  /* 0xff80000028117808 */ /* 0x008fe40006800000 */
[----:B------:R-:W-:Y:S02]  /*12f00*/  ISETP.GE.AND P5, PT, R16, R3, PT ;  /* 0x000000031000720c */ /* 0x000fe40003fa6270 */
[----:B------:R-:W-:Y:S02]  /*12f10*/  FSEL R41, R41, -INF , !P6 ;  /* 0xff80000029297808 */ /* 0x000fe40007000000 */
[----:B------:R-:W-:Y:S01]  /*12f20*/  FSEL R197, R197, -INF , !P5 ;  /* 0xff800000c5c57808 */ /* 0x000fe20006800000 */
[----:B------:R-:W3:Y:S01]  /*12f30*/  MUFU.TANH R37, R37 ;  /* 0x0000002500257308 */ /* 0x000ee20000002400 */
[----:B-1----:R-:W-:Y:S02]  /*12f40*/  FSEL R23, R138, -INF , !P4 ;  /* 0xff8000008a177808 */ /* 0x002fe40006000000 */
[----:B------:R-:W-:-:S04]  /*12f50*/  ISETP.GE.AND P4, PT, R20, R117, PT ;  /* 0x000000751400720c */ /* 0x000fc80003f86270 */
[----:B------:R-:W-:Y:S01]  /*12f60*/  FSEL R198, R198, -INF , !P4 ;  /* 0xff800000c6c67808 */ /* 0x000fe20006000000 */
[----:B------:R-:W1:Y:S01]  /*12f70*/  MUFU.TANH R36, R36 ;  /* 0x0000002400247308 */ /* 0x000e620000002400 */
[----:B--2---:R-:W-:Y:S02]  /*12f80*/  FSEL R22, R42, -INF , !P3 ;  /* 0xff8000002a167808 */ /* 0x004fe40005800000 */
[----:B------:R-:W-:-:S04]  /*12f90*/  ISETP.GE.AND P3, PT, R16, R117, PT ;  /* 0x000000751000720c */ /* 0x000fc80003f66270 */
[----:B------:R-:W-:Y:S01]  /*12fa0*/  FSEL R196, R196, -INF , !P3 ;  /* 0xff800000c4c47808 */ /* 0x000fe20005800000 */
[----:B------:R-:W2:Y:S01]  /*12fb0*/  MUFU.TANH R188, R188 ;  /* 0x000000bc00bc7308 */ /* 0x000ea20000002400 */
[----:B---3--:R-:W-:Y:S02]  /*12fc0*/  FSEL R20, R37, -INF , !P1 ;  /* 0xff80000025147808 */ /* 0x008fe40004800000 */
[----:B------:R-:W-:-:S04]  /*12fd0*/  ISETP.GE.AND P1, PT, R12, R3, PT ;  /* 0x000000030c00720c */ /* 0x000fc80003f26270 */
[----:B------:R-:W-:Y:S01]  /*12fe0*/  FSEL R195, R195, -INF , !P1 ;  /* 0xff800000c3c37808 */ /* 0x000fe20004800000 */
[----:B------:R-:W3:Y:S01]  /*12ff0*/  MUFU.TANH R179, R179 ;  /* 0x000000b300b37308 */ /* 0x000ee20000002400 */
[----:B-1----:R-:W-:Y:S02]  /*13000*/  FSEL R16, R36, -INF , !P0 ;  /* 0xff80000024107808 */ /* 0x002fe40004000000 */
[----:B------:R-:W-:Y:S02]  /*13010*/  ISETP.GE.AND P0, PT, R12, R117, PT ;  /* 0x000000750c00720c */ /* 0x000fe40003f06270 */
[----:B------:R-:W-:Y:S02]  /*13020*/  IADD3 R12, R24, 0x19, RZ ;  /* 0x00000019180c7810 */ /* 0x000fe40007ffe0ff */
[----:B------:R-:W-:Y:S01]  /*13030*/  FSEL R194, R194, -INF , !P0 ;  /* 0xff800000c2c27808 */ /* 0x000fe20004000000 */
[----:B------:R-:W1:Y:S01]  /*13040*/  MUFU.TANH R177, R13 ;  /* 0x0000000d00b17308 */ /* 0x000e620000002400 */
[----:B------:R-:W-:-:S02]  /*13050*/  ISETP.GE.AND P6, PT, R12, R3, PT ;  /* 0x000000030c00720c */ /* 0x000fc40003fc6270 */
[----:B------:R-:W-:Y:S02]  /*13060*/  ISETP.GE.AND P5, PT, R12, R117, PT ;  /* 0x000000750c00720c */ /* 0x000fe40003fa6270 */
[----:B------:R-:W-:Y:S02]  /*13070*/  IADD3 R12, R24, 0x20, RZ ;  /* 0x00000020180c7810 */ /* 0x000fe40007ffe0ff */
[----:B------:R-:W-:Y:S01]  /*13080*/  FSEL R193, R193, -INF , !P6 ;  /* 0xff800000c1c17808 */ /* 0x000fe20007000000 */
[----:B------:R-:W4:Y:S01]  /*13090*/  MUFU.TANH R182, R18 ;  /* 0x0000001200b67308 */ /* 0x000f220000002400 */
[C---:B------:R-:W-:Y:S02]  /*130a0*/  ISETP.GE.AND P1, PT, R12.reuse, R3, PT ;  /* 0x000000030c00720c */ /* 0x040fe40003f26270 */
[----:B------:R-:W-:Y:S02]  /*130b0*/  ISETP.GE.AND P6, PT, R12, R117, PT ;  /* 0x000000750c00720c */ /* 0x000fe40003fc6270 */
[----:B------:R-:W-:-:S02]  /*130c0*/  IADD3 R12, R24, 0x21, RZ ;  /* 0x00000021180c7810 */ /* 0x000fc40007ffe0ff */
[----:B------:R-:W-:Y:S01]  /*130d0*/  FSEL R192, R192, -INF , !P5 ;  /* 0xff800000c0c07808 */ /* 0x000fe20006800000 */
[----:B------:R-:W5:Y:S01]  /*130e0*/  MUFU.TANH R176, R19 ;  /* 0x0000001300b07308 */ /* 0x000f620000002400 */
[C---:B------:R-:W-:Y:S02]  /*130f0*/  ISETP.GE.AND P4, PT, R12.reuse, R3, PT ;  /* 0x000000030c00720c */ /* 0x040fe40003f86270 */
        /* <DEDUP_REMOVED lines=8> */
[----:B------:R1:W1:Y:S01]  /*13180*/  MUFU.TANH R178, R15 ;  /* 0x0000000f00b27308 */ /* 0x0002620000002400 */
[----:B------:R-:W-:Y:S02]  /*13190*/  ISETP.GE.AND P1, PT, R12, R3, PT ;  /* 0x000000030c00720c */ /* 0x000fe40003f26270 */
[----:B------:R-:W-:Y:S02]  /*131a0*/  FSEL R187, R187, -INF , !P0 ;  /* 0xff800000bbbb7808 */ /* 0x000fe40004000000 */
[----:B------:R-:W-:-:S02]  /*131b0*/  FSEL R185, R185, -INF , !P1 ;  /* 0xff800000b9b97808 */ /* 0x000fc40004800000 */
[----:B------:R-:W-:Y:S01]  /*131c0*/  ISETP.GE.AND P4, PT, R12, R117, PT ;  /* 0x000000750c00720c */ /* 0x000fe20003f86270 */
[----:B------:R-:W2:Y:S01]  /*131d0*/  MUFU.TANH R175, R175 ;  /* 0x000000af00af7308 */ /* 0x000ea20000002400 */
[C---:B------:R-:W-:Y:S02]  /*131e0*/  ISETP.GE.AND P0, PT, R8.reuse, R3, PT ;  /* 0x000000030800720c */ /* 0x040fe40003f06270 */
[----:B------:R-:W-:Y:S02]  /*131f0*/  ISETP.GE.AND P1, PT, R8, R117, PT ;  /* 0x000000750800720c */ /* 0x000fe40003f26270 */
[----:B------:R-:W-:Y:S02]  /*13200*/  IADD3 R8, R24, 0x31, RZ ;  /* 0x0000003118087810 */ /* 0x000fe40007ffe0ff */
[----:B------:R-:W-:Y:S01]  /*13210*/  FSEL R190, R190, -INF , !P6 ;  /* 0xff800000bebe7808 */ /* 0x000fe20007000000 */
[----:B------:R-:W2:Y:S01]  /*13220*/  MUFU.TANH R173, R9 ;  /* 0x0000000900ad7308 */ /* 0x000ea20000002400 */
[----:B------:R-:W-:Y:S01]  /*13230*/  FSEL R186, R186, -INF , !P5 ;  /* 0xff800000baba7808 */ /* 0x000fe20006800000 */
[----:B-1----:R-:W-:Y:S01]  /*13240*/  LDSM.16.M88.4 R12, [R146+0x8c00] ;  /* 0x008c0000920c783b */ /* 0x002fe20000000200 */
[----:B------:R-:W-:-:S02]  /*13250*/  FSEL R184, R184, -INF , !P4 ;  /* 0xff800000b8b87808 */ /* 0x000fc40006000000 */
[-C--:B------:R-:W-:Y:S02]  /*13260*/  ISETP.GE.AND P6, PT, R8, R3.reuse, PT ;  /* 0x000000030800720c */ /* 0x080fe40003fc6270 */
[C---:B------:R-:W-:Y:S01]  /*13270*/  ISETP.GE.AND P5, PT, R4.reuse, R3, PT ;  /* 0x000000030400720c */ /* 0x040fe20003fa6270 */
[----:B------:R-:W1:Y:S01]  /*13280*/  MUFU.TANH R171, R171 ;  /* 0x000000ab00ab7308 */ /* 0x000e620000002400 */
[----:B------:R-:W-:Y:S02]  /*13290*/  ISETP.GE.AND P4, PT, R4, R117, PT ;  /* 0x000000750400720c */ /* 0x000fe40003f86270 */
[----:B------:R-:W-:Y:S02]  /*132a0*/  IADD3 R4, R24, 0x39, RZ ;  /* 0x0000003918047810 */ /* 0x000fe40007ffe0ff */
[----:B------:R-:W-:Y:S02]  /*132b0*/  FSEL R183, R183, -INF , !P0 ;  /* 0xff800000b7b77808 */ /* 0x000fe40004000000 */
[----:B------:R-:W-:Y:S01]  /*132c0*/  FSEL R181, R181, -INF , !P6 ;  /* 0xff800000b5b57808 */ /* 0x000fe20007000000 */
[----:B------:R-:W1:Y:S01]  /*132d0*/  MUFU.TANH R169, R5 ;  /* 0x0000000500a97308 */ /* 0x000e620000002400 */
[----:B------:R-:W-:-:S02]  /*132e0*/  ISETP.GE.AND P0, PT, R4, R3, PT ;  /* 0x000000030400720c */ /* 0x000fc40003f06270 */
[-C--:B------:R-:W-:Y:S02]  /*132f0*/  ISETP.GE.AND P6, PT, R4, R117.reuse, PT ;  /* 0x000000750400720c */ /* 0x080fe40003fc6270 */
[----:B------:R-:W-:Y:S02]  /*13300*/  IADD3 R4, R24, 0x40, RZ ;  /* 0x0000004018047810 */ /* 0x000fe40007ffe0ff */
[----:B--2---:R-:W-:Y:S01]  /*13310*/  FSEL R188, R188, -INF , !P3 ;  /* 0xff800000bcbc7808 */ /* 0x004fe20005800000 */
[----:B------:R-:W2:Y:S01]  /*13320*/  MUFU.TANH R174, R10 ;  /* 0x0000000a00ae7308 */ /* 0x000ea20000002400 */
[----:B---3--:R-:W-:Y:S02]  /*13330*/  FSEL R179, R179, -INF , !P5 ;  /* 0xff800000b3b37808 */ /* 0x008fe40006800000 */
[----:B------:R-:W-:Y:S02]  /*13340*/  FSEL R177, R177, -INF , !P0 ;  /* 0xff800000b1b17808 */ /* 0x000fe40004000000 */
[----:B------:R-:W-:-:S02]  /*13350*/  ISETP.GE.AND P3, PT, R8, R117, PT ;  /* 0x000000750800720c */ /* 0x000fc40003f66270 */
[C---:B------:R-:W-:Y:S01]  /*13360*/  ISETP.GE.AND P5, PT, R4.reuse, R3, PT ;  /* 0x000000030400720c */ /* 0x040fe20003fa6270 */
[----:B------:R3:W1:Y:S01]  /*13370*/  MUFU.TANH R172, R11 ;  /* 0x0000000b00ac7308 */ /* 0x0006620000002400 */
[----:B------:R-:W-:Y:S02]  /*13380*/  ISETP.GE.AND P0, PT, R4, R117, PT ;  /* 0x000000750400720c */ /* 0x000fe40003f06270 */
[----:B------:R-:W-:Y:S02]  /*13390*/  IADD3 R4, R24, 0x41, RZ ;  /* 0x0000004118047810 */ /* 0x000fe40007ffe0ff */
[----:B----4-:R-:W-:Y:S02]  /*133a0*/  FSEL R182, R182, -INF , !P1 ;  /* 0xff800000b6b67808 */ /* 0x010fe40004800000 */
[----:B-----5:R-:W-:Y:S01]  /*133b0*/  FSEL R176, R176, -INF , !P3 ;  /* 0xff800000b0b07808 */ /* 0x020fe20005800000 */
[----:B------:R-:W4:Y:S01]  /*133c0*/  MUFU.TANH R170, R6 ;  /* 0x0000000600aa7308 */ /* 0x000f220000002400 */
[----:B------:R-:W-:-:S02]  /*133d0*/  ISETP.GE.AND P1, PT, R4, R3, PT ;  /* 0x000000030400720c */ /* 0x000fc40003f26270 */
[----:B------:R-:W-:Y:S02]  /*133e0*/  ISETP.GE.AND P3, PT, R4, R117, PT ;  /* 0x000000750400720c */ /* 0x000fe40003f66270 */
[----:B------:R-:W-:Y:S02]  /*133f0*/  IADD3 R4, R24, 0x48, RZ ;  /* 0x0000004818047810 */ /* 0x000fe40007ffe0ff */
[----:B------:R-:W-:Y:S01]  /*13400*/  FSEL R180, R180, -INF , !P4 ;  /* 0xff800000b4b47808 */ /* 0x000fe20006000000 */
[----:B------:R-:W5:Y:S01]  /*13410*/  MUFU.TANH R168, R7 ;  /* 0x0000000700a87308 */ /* 0x000f620000002400 */
[----:B------:R-:W-:Y:S01]  /*13420*/  FSEL R178, R178, -INF , !P6 ;  /* 0xff800000b2b27808 */ /* 0x000fe20007000000 */
[----:B---3--:R-:W-:Y:S01]  /*13430*/  LDSM.16.M88.4 R8, [R146+0x6c00] ;  /* 0x006c00009208783b */ /* 0x008fe20000000200 */
[C---:B------:R-:W-:Y:S02]  /*13440*/  ISETP.GE.AND P4, PT, R4.reuse, R3, PT ;  /* 0x000000030400720c */ /* 0x040fe40003f86270 */
[----:B------:R-:W-:-:S02]  /*13450*/  ISETP.GE.AND P6, PT, R4, R117, PT ;  /* 0x000000750400720c */ /* 0x000fc40003fc6270 */
[----:B------:R-:W-:Y:S01]  /*13460*/  IADD3 R4, R24, 0x49, RZ ;  /* 0x0000004918047810 */ /* 0x000fe20007ffe0ff */
[----:B------:R-:W3:Y:S01]  /*13470*/  MUFU.TANH R165, R48 ;  /* 0x0000003000a57308 */ /* 0x000ee20000002400 */
[----:B------:R-:W-:Y:S02]  /*13480*/  FSEL R175, R175, -INF , !P5 ;  /* 0xff800000afaf7808 */ /* 0x000fe40006800000 */
[----:B------:R-:W-:Y:S02]  /*13490*/  FSEL R173, R173, -INF , !P1 ;  /* 0xff800000adad7808 */ /* 0x000fe40004800000 */
[C---:B------:R-:W-:Y:S02]  /*134a0*/  ISETP.GE.AND P5, PT, R4.reuse, R3, PT ;  /* 0x000000030400720c */ /* 0x040fe40003fa6270 */
[----:B------:R-:W-:Y:S01]  /*134b0*/  ISETP.GE.AND P1, PT, R4, R117, PT ;  /* 0x000000750400720c */ /* 0x000fe20003f26270 */
[----:B------:R-:W3:Y:S01]  /*134c0*/  MUFU.TANH R161, R49 ;  /* 0x0000003100a17308 */ /* 0x000ee20000002400 */
[----:B------:R-:W-:-:S02]  /*134d0*/  IADD3 R4, R24, 0x50, RZ ;  /* 0x0000005018047810 */ /* 0x000fc40007ffe0ff */
[----:B-1----:R-:W-:Y:S02]  /*134e0*/  FSEL R171, R171, -INF , !P4 ;  /* 0xff800000abab7808 */ /* 0x002fe40006000000 */
[----:B------:R-:W-:Y:S02]  /*134f0*/  FSEL R169, R169, -INF , !P5 ;  /* 0xff800000a9a97808 */ /* 0x000fe40006800000 */
[C---:B------:R-:W-:Y:S01]  /*13500*/  ISETP.GE.AND P4, PT, R4.reuse, R3, PT ;  /* 0x000000030400720c */ /* 0x040fe20003f86270 */
[----:B------:R-:W1:Y:S01]  /*13510*/  MUFU.TANH R167, R44 ;  /* 0x0000002c00a77308 */ /* 0x000e620000002400 */
[----:B------:R-:W-:Y:S02]  /*13520*/  ISETP.GE.AND P5, PT, R4, R117, PT ;  /* 0x000000750400720c */ /* 0x000fe40003fa6270 */
[----:B------:R-:W-:Y:S02]  /*13530*/  IADD3 R4, R24, 0x51, RZ ;  /* 0x0000005118047810 */ /* 0x000fe40007ffe0ff */
[----:B--2---:R-:W-:-:S02]  /*13540*/  FSEL R174, R174, -INF , !P0 ;  /* 0xff800000aeae7808 */ /* 0x004fc40004000000 */
[----:B------:R-:W-:Y:S01]  /*13550*/  FSEL R172, R172, -INF , !P3 ;  /* 0xff800000acac7808 */ /* 0x000fe20005800000 */
[----:B------:R-:W2:Y:S01]  /*13560*/  MUFU.TANH R166, R50 ;  /* 0x0000003200a67308 */ /* 0x000ea20000002400 */
[C---:B------:R-:W-:Y:S02]  /*13570*/  ISETP.GE.AND P0, PT, R4.reuse, R3, PT ;  /* 0x000000030400720c */ /* 0x040fe40003f06270 */
[----:B------:R-:W-:Y:S02]  /*13580*/  ISETP.GE.AND P3, PT, R4, R117, PT ;  /* 0x000000750400720c */ /* 0x000fe40003f66270 */
[----:B------:R-:W-:Y:S02]  /*13590*/  IADD3 R4, R24, 0x58, RZ ;  /* 0x0000005818047810 */ /* 0x000fe40007ffe0ff */
[----:B----4-:R-:W-:Y:S01]  /*135a0*/  FSEL R170, R170, -INF , !P6 ;  /* 0xff800000aaaa7808 */ /* 0x010fe20007000000 */
[----:B------:R-:W4:Y:S01]  /*135b0*/  MUFU.TANH R164, R51 ;  /* 0x0000003300a47308 */ /* 0x000f220000002400 */
[----:B-----5:R-:W-:-:S02]  /*135c0*/  FSEL R168, R168, -INF , !P1 ;  /* 0xff800000a8a87808 */ /* 0x020fc40004800000 */
[C---:B------:R-:W-:Y:S02]  /*135d0*/  ISETP.GE.AND P6, PT, R4.reuse, R3, PT ;  /* 0x000000030400720c */ /* 0x040fe40003fc6270 */
[----:B------:R-:W-:Y:S02]  /*135e0*/  ISETP.GE.AND P1, PT, R4, R117, PT ;  /* 0x000000750400720c */ /* 0x000fe40003f26270 */
[----:B------:R-:W-:Y:S01]  /*135f0*/  IADD3 R4, R24, 0x59, RZ ;  /* 0x0000005918047810 */ /* 0x000fe20007ffe0ff */
[----:B------:R-:W5:Y:S01]  /*13600*/  MUFU.TANH R160, R46 ;  /* 0x0000002e00a07308 */ /* 0x000f620000002400 */
[----:B---3--:R-:W-:Y:S02]  /*13610*/  FSEL R165, R165, -INF , !P4 ;  /* 0xff800000a5a57808 */ /* 0x008fe40006000000 */
[----:B------:R-:W-:Y:S02]  /*13620*/  FSEL R161, R161, -INF , !P0 ;  /* 0xff800000a1a17808 */ /* 0x000fe40004000000 */
[----:B------:R-:W-:-:S02]  /*13630*/  ISETP.GE.AND P4, PT, R4, R3, PT ;  /* 0x000000030400720c */ /* 0x000fc40003f86270 */
[----:B------:R-:W-:Y:S02]  /*13640*/  ISETP.GE.AND P0, PT, R4, R117, PT ;  /* 0x000000750400720c */ /* 0x000fe40003f06270 */
[----:B------:R-:W3:Y:S01]  /*13650*/  LDSM.16.M88.4 R4, [R118+0x4c00] ;  /* 0x004c00007604783b */ /* 0x000ee20000000200 */
[----:B-1----:R-:W-:Y:S02]  /*13660*/  FSEL R167, R167, -INF , !P6 ;  /* 0xff800000a7a77808 */ /* 0x002fe40007000000 */
[----:B--2---:R-:W-:Y:S02]  /*13670*/  FSEL R166, R166, -INF , !P5 ;  /* 0xff800000a6a67808 */ /* 0x004fe40006800000 */
[----:B----4-:R-:W-:Y:S02]  /*13680*/  FSEL R164, R164, -INF , !P3 ;  /* 0xff800000a4a47808 */ /* 0x010fe40005800000 */
[----:B-----5:R-:W-:Y:S01]  /*13690*/  FSEL R160, R160, -INF , !P1 ;  /* 0xff800000a0a07808 */ /* 0x020fe20004800000 */
[C---:B---3--:R-:W-:Y:S08]  /*136a0*/  HMMA.16816.F32.BF16 R140, R132.reuse, R4, R140 ;  /* 0x00000004848c723c */ /* 0x048ff0000004188c */
[----:B------:R-:W-:Y:S01]  /*136b0*/  HMMA.16816.F32.BF16 R52, R132, R6, R52 ;  /* 0x000000068434723c */ /* 0x000fe20000041834 */
[----:B------:R-:W1:Y:S11]  /*136c0*/  LDSM.16.M88.4 R4, [R146+0x6800] ;  /* 0x006800009204783b */ /* 0x000e760000000200 */
[----:B------:R-:W-:Y:S04]  /*136d0*/  @!UPT UIADD3 URZ, URZ, URZ, URZ ;  /* 0x0000003f3f3ff290 */ /* 0x000fe8000fffe03f */
[C---:B------:R-:W-:Y:S08]  /*136e0*/  HMMA.16816.F32.BF16 R140, R120.reuse, R8, R140 ;  /* 0x00000008788c723c */ /* 0x040ff0000004188c */
[C---:B------:R-:W-:Y:S01]  /*136f0*/  HMMA.16816.F32.BF16 R52, R120.reuse, R10, R52 ;  /* 0x0000000a7834723c */ /* 0x040fe20000041834 */
[----:B------:R-:W2:Y:S07]  /*13700*/  LDSM.16.M88.4 R8, [R118+0x6800] ;  /* 0x006800007608783b */ /* 0x000eae0000000200 */
[C---:B-1----:R-:W-:Y:S08]  /*13710*/  HMMA.16816.F32.BF16 R124, R120.reuse, R4, R124 ;  /* 0x00000004787c723c */ /* 0x042ff0000004187c */
[----:B------:R-:W-:Y:S01]  /*13720*/  HMMA.16816.F32.BF16 R128, R120, R6, R128 ;  /* 0x000000067880723c */ /* 0x000fe20000041880 */
[----:B------:R-:W1:Y:S11]  /*13730*/  LDSM.16.M88.4 R4, [R118+0x6c00] ;  /* 0x006c00007604783b */ /* 0x000e760000000200 */
[----:B------:R-:W-:Y:S04]  /*13740*/  @!UPT UIADD3 URZ, URZ, URZ, URZ ;  /* 0x0000003f3f3ff290 */ /* 0x000fe8000fffe03f */
[C---:B--2---:R-:W-:Y:S08]  /*13750*/  HMMA.16816.F32.BF16 R124, R64.reuse, R8, R124 ;  /* 0x00000008407c723c */ /* 0x044ff0000004187c */
[C---:B------:R-:W-:Y:S01]  /*13760*/  HMMA.16816.F32.BF16 R128, R64.reuse, R10, R128 ;  /* 0x0000000a4080723c */ /* 0x040fe20000041880 */
[----:B------:R-:W2:Y:S07]  /*13770*/  LDSM.16.M88.4 R8, [R146+0x8800] ;  /* 0x008800009208783b */ /* 0x000eae0000000200 */
[C---:B-1----:R-:W-:Y:S08]  /*13780*/  HMMA.16816.F32.BF16 R140, R64.reuse, R4, R140 ;  /* 0x00000004408c723c */ /* 0x042ff0000004188c */
[----:B------:R-:W-:Y:S01]  /*13790*/  HMMA.16816.F32.BF16 R52, R64, R6, R52 ;  /* 0x000000064034723c */ /* 0x000fe20000041834 */
[----:B------:R-:W1:Y:S07]  /*137a0*/  LDSM.16.M88.4 R4, [R118+0x8800] ;  /* 0x008800007604783b */ /* 0x000e6e0000000200 */
[C---:B--2---:R-:W-:Y:S08]  /*137b0*/  HMMA.16816.F32.BF16 R124, R60.reuse, R8, R124 ;  /* 0x000000083c7c723c */ /* 0x044ff0000004187c */
[----:B------:R-:W-:Y:S01]  /*137c0*/  HMMA.16816.F32.BF16 R128, R60, R10, R128 ;  /* 0x0000000a3c80723c */ /* 0x000fe20000041880 */
[----:B------:R-:W2:Y:S01]  /*137d0*/  LDSM.16.M88.4 R8, [R118+0x8c00] ;  /* 0x008c00007608783b */ /* 0x000ea20000000200 */
[----:B------:R-:W-:-:S06]  /*137e0*/  DEPBAR.LE SB0, 0x0 ;  /* 0x000080000000791a */ /* 0x000fcc0000000000 */
[C---:B------:R-:W-:Y:S07]  /*137f0*/  HMMA.16816.F32.BF16 R140, R60.reuse, R12, R140 ;  /* 0x0000000c3c8c723c */ /* 0x040fee000004188c */
[----:B------:R-:W-:Y:S01]  /*13800*/  FMUL.FTZ R12, R45, c[0x0][0x2ec] ;  /* 0x0000bb002d0c7a20 */ /* 0x000fe20000410000 */
[----:B------:R-:W-:Y:S01]  /*13810*/  HMMA.16816.F32.BF16 R52, R60, R14, R52 ;  /* 0x0000000e3c34723c */ /* 0x000fe20000041834 */
[----:B------:R-:W-:-:S04]  /*13820*/  FMUL.FTZ R13, R47, c[0x0][0x2ec] ;  /* 0x0000bb002f0d7a20 */ /* 0x000fc80000410000 */
[----:B------:R-:W3:Y:S03]  /*13830*/  MUFU.TANH R12, R12 ;  /* 0x0000000c000c7308 */ /* 0x000ee60000002400 */
[C---:B-1----:R-:W-:Y:S05]  /*13840*/  HMMA.16816.F32.BF16 R128, R56.reuse, R6, R128 ;  /* 0x000000063880723c */ /* 0x042fea0000041880 */
[----:B------:R-:W1:Y:S03]  /*13850*/  MUFU.TANH R13, R13 ;  /* 0x0000000d000d7308 */ /* 0x000e660000002400 */
[C---:B------:R-:W-:Y:S08]  /*13860*/  HMMA.16816.F32.BF16 R124, R56.reuse, R4, R124 ;  /* 0x00000004387c723c */ /* 0x040ff0000004187c */
[C---:B--2---:R-:W-:Y:S08]  /*13870*/  HMMA.16816.F32.BF16 R4, R56.reuse, R8, R140 ;  /* 0x000000083804723c */ /* 0x044ff0000004188c */
[----:B------:R-:W-:Y:S01]  /*13880*/  FMUL.FTZ R130, R130, c[0x0][0x2ec] ;  /* 0x0000bb0082827a20 */ /* 0x000fe20000410000 */
[----:B------:R-:W-:Y:S01]  /*13890*/  HMMA.16816.F32.BF16 R52, R56, R10, R52 ;  /* 0x0000000a3834723c */ /* 0x000fe20000041834 */
[----:B------:R-:W-:Y:S01]  /*138a0*/  FMUL.FTZ R128, R128, c[0x0][0x2ec] ;  /* 0x0000bb0080807a20 */ /* 0x000fe20000410000 */
[----:B---3--:R-:W-:Y:S01]  /*138b0*/  FSEL R143, R12, -INF , !P4 ;  /* 0xff8000000c8f7808 */ /* 0x008fe20006000000 */
[----:B------:R-:W2:Y:S01]  /*138c0*/  MUFU.TANH R134, R130 ;  /* 0x0000008200867308 */ /* 0x000ea20000002400 */
[----:B------:R-:W-:Y:S01]  /*138d0*/  FMUL.FTZ R129, R129, c[0x0][0x2ec] ;  /* 0x0000bb0081817a20 */ /* 0x000fe20000410000 */
[----:B-1----:R-:W-:Y:S01]  /*138e0*/  FSEL R142, R13, -INF , !P0 ;  /* 0xff8000000d8e7808 */ /* 0x002fe20004000000 */
[----:B------:R-:W-:Y:S01]  /*138f0*/  FMUL.FTZ R131, R131, c[0x0][0x2ec] ;  /* 0x0000bb0083837a20 */ /* 0x000fe20000410000 */
[----:B------:R-:W-:Y:S01]  /*13900*/  IADD3 R8, R24, 0x61, RZ ;  /* 0x0000006118087810 */ /* 0x000fe20007ffe0ff */
[----:B------:R-:W-:Y:S01]  /*13910*/  FMUL.FTZ R124, R124, c[0x0][0x2ec] ;  /* 0x0000bb007c7c7a20 */ /* 0x000fe20000410000 */
[----:B------:R-:W-:Y:S01]  /*13920*/  IADD3 R10, R24, 0x69, RZ ;  /* 0x00000069180a7810 */ /* 0x000fe20007ffe0ff */
[----:B------:R-:W-:Y:S01]  /*13930*/  FMUL.FTZ R125, R125, c[0x0][0x2ec] ;  /* 0x0000bb007d7d7a20 */ /* 0x000fe20000410000 */
[----:B------:R-:W-:Y:S01]  /*13940*/  MUFU.TANH R135, R128 ;  /* 0x0000008000877308 */ /* 0x000fe20000002400 */
[----:B------:R-:W-:Y:S01]  /*13950*/  FMUL.FTZ R126, R126, c[0x0][0x2ec] ;  /* 0x0000bb007e7e7a20 */ /* 0x000fe20000410000 */
[C---:B------:R-:W-:Y:S01]  /*13960*/  ISETP.GE.AND P5, PT, R8.reuse, R3, PT ;  /* 0x000000030800720c */ /* 0x040fe20003fa6270 */
[----:B------:R-:W-:Y:S01]  /*13970*/  FMUL.FTZ R127, R127, c[0x0][0x2ec] ;  /* 0x0000bb007f7f7a20 */ /* 0x000fe20000410000 */
[----:B------:R-:W-:Y:S01]  /*13980*/  ISETP.GE.AND P3, PT, R8, R117, PT ;  /* 0x000000750800720c */ /* 0x000fe20003f66270 */
[----:B------:R-:W-:Y:S01]  /*13990*/  FMUL.FTZ R123, R4, c[0x0][0x2ec] ;  /* 0x0000bb00047b7a20 */ /* 0x000fe20000410000 */
[----:B------:R-:W-:Y:S01]  /*139a0*/  IADD3 R4, R24, 0x60, RZ ;  /* 0x0000006018047810 */ /* 0x000fe20007ffe0ff */
[----:B------:R-:W-:Y:S01]  /*139b0*/  FMUL.FTZ R5, R5, c[0x0][0x2ec] ;  /* 0x0000bb0005057a20 */ /* 0x000fe20000410000 */
[----:B------:R-:W1:Y:S01]  /*139c0*/  MUFU.TANH R139, R124 ;  /* 0x0000007c008b7308 */ /* 0x000e620000002400 */
[----:B------:R-:W-:Y:S01]  /*139d0*/  FMUL.FTZ R7, R7, c[0x0][0x2ec] ;  /* 0x0000bb0007077a20 */ /* 0x000fe20000410000 */
[----:B------:R-:W-:-:S02]  /*139e0*/  ISETP.GE.AND P6, PT, R4, R3, PT ;  /* 0x000000030400720c */ /* 0x000fc40003fc6270 */
[-C--:B------:R-:W-:Y:S01]  /*139f0*/  ISETP.GE.AND P4, PT, R4, R117.reuse, PT ;  /* 0x000000750400720c */ /* 0x080fe20003f86270 */
[----:B------:R-:W-:Y:S01]  /*13a00*/  FMUL.FTZ R52, R52, c[0x0][0x2ec] ;  /* 0x0000bb0034347a20 */ /* 0x000fe20000410000 */
[----:B------:R-:W-:Y:S01]  /*13a10*/  IADD3 R4, R24, 0x68, RZ ;  /* 0x0000006818047810 */ /* 0x000fe20007ffe0ff */
[----:B------:R-:W-:Y:S01]  /*13a20*/  FMUL.FTZ R53, R53, c[0x0][0x2ec] ;  /* 0x0000bb0035357a20 */ /* 0x000fe20000410000 */
[----:B------:R-:W3:Y:S01]  /*13a30*/  MUFU.TANH R137, R125 ;  /* 0x0000007d00897308 */ /* 0x000ee20000002400 */
[----:B------:R-:W-:Y:S01]  /*13a40*/  FMUL.FTZ R54, R54, c[0x0][0x2ec] ;  /* 0x0000bb0036367a20 */ /* 0x000fe20000410000 */
[C---:B------:R-:W-:Y:S01]  /*13a50*/  ISETP.GE.AND P0, PT, R4.reuse, R117, PT ;  /* 0x000000750400720c */ /* 0x040fe20003f06270 */
[----:B------:R-:W-:Y:S01]  /*13a60*/  FMUL.FTZ R55, R55, c[0x0][0x2ec] ;  /* 0x0000bb0037377a20 */ /* 0x000fe20000410000 */
[----:B------:R-:W-:Y:S02]  /*13a70*/  ISETP.GE.AND P1, PT, R4, R3, PT ;  /* 0x000000030400720c */ /* 0x000fe40003f26270 */
[----:B--2---:R-:W-:-:S02]  /*13a80*/  FSEL R134, R134, -INF , !P0 ;  /* 0xff80000086867808 */ /* 0x004fc40004000000 */
[----:B------:R-:W2:Y:S01]  /*13a90*/  MUFU.TANH R138, R126 ;  /* 0x0000007e008a7308 */ /* 0x000ea20000002400 */
[----:B------:R-:W-:Y:S02]  /*13aa0*/  ISETP.GT.AND P0, PT, R159, R148, PT ;  /* 0x000000949f00720c */ /* 0x000fe40003f04270 */
[C---:B------:R-:W-:Y:S02]  /*13ab0*/  IADD3 R8, R24.reuse, 0x70, RZ ;  /* 0x0000007018087810 */ /* 0x040fe40007ffe0ff */
[----:B------:R-:W-:Y:S02]  /*13ac0*/  IADD3 R4, R24, 0x78, RZ ;  /* 0x0000007818047810 */ /* 0x000fe40007ffe0ff */
[----:B-1----:R-:W-:Y:S01]  /*13ad0*/  FSEL R139, R139, -INF , !P6 ;  /* 0xff8000008b8b7808 */ /* 0x002fe20007000000 */
[----:B------:R1:W4:Y:S01]  /*13ae0*/  MUFU.TANH R136, R127 ;  /* 0x0000007f00887308 */ /* 0x0003220000002400 */
[----:B---3--:R-:W-:Y:S02]  /*13af0*/  FSEL R137, R137, -INF , !P5 ;  /* 0xff80000089897808 */ /* 0x008fe40006800000 */
[----:B------:R-:W-:-:S02]  /*13b00*/  FSEL R135, R135, -INF , !P1 ;  /* 0xff80000087877808 */ /* 0x000fc40004800000 */
[-C--:B------:R-:W-:Y:S02]  /*13b10*/  ISETP.GE.AND P6, PT, R10, R3.reuse, PT ;  /* 0x000000030a00720c */ /* 0x080fe40003fc6270 */
[----:B------:R-:W-:Y:S01]  /*13b20*/  ISETP.GE.AND P5, PT, R8, R3, PT ;  /* 0x000000030800720c */ /* 0x000fe20003fa6270 */
[----:B------:R-:W3:Y:S01]  /*13b30*/  MUFU.TANH R133, R129 ;  /* 0x0000008100857308 */ /* 0x000ee20000002400 */
[----:B--2---:R-:W-:Y:S01]  /*13b40*/  FSEL R138, R138, -INF , !P4 ;  /* 0xff8000008a8a7808 */ /* 0x004fe20006000000 */
[----:B-1----:R-:W-:-:S06]  /*13b50*/  FMUL.FTZ R127, R6, c[0x0][0x2ec] ;  /* 0x0000bb00067f7a20 */ /* 0x002fcc0000410000 */
[----:B------:R-:W1:Y:S01]  /*13b60*/  MUFU.TANH R123, R123 ;  /* 0x0000007b007b7308 */ /* 0x000e620000002400 */
[C---:B------:R-:W-:Y:S02]  /*13b70*/  IADD3 R6, R24.reuse, 0x71, RZ ;  /* 0x0000007118067810 */ /* 0x040fe40007ffe0ff */
[----:B------:R-:W-:Y:S02]  /*13b80*/  IADD3 R24, R24, 0x79, RZ ;  /* 0x0000007918187810 */ /* 0x000fe40007ffe0ff */
[----:B----4-:R-:W-:Y:S02]  /*13b90*/  FSEL R136, R136, -INF , !P3 ;  /* 0xff80000088887808 */ /* 0x010fe40005800000 */
[-C--:B------:R-:W-:Y:S01]  /*13ba0*/  ISETP.GE.AND P4, PT, R6, R3.reuse, PT ;  /* 0x000000030600720c */ /* 0x080fe20003f86270 */
[----:B------:R-:W2:Y:S01]  /*13bb0*/  MUFU.TANH R122, R5 ;  /* 0x00000005007a7308 */ /* 0x000ea20000002400 */
[-C--:B------:R-:W-:Y:S02]  /*13bc0*/  ISETP.GE.AND P3, PT, R4, R3.reuse, PT ;  /* 0x000000030400720c */ /* 0x080fe40003f66270 */
[----:B------:R-:W-:-:S02]  /*13bd0*/  ISETP.GE.AND P1, PT, R24, R3, PT ;  /* 0x000000031800720c */ /* 0x000fc40003f26270 */
[----:B---3--:R-:W-:Y:S02]  /*13be0*/  FSEL R133, R133, -INF , !P6 ;  /* 0xff80000085857808 */ /* 0x008fe40007000000 */
[-C--:B------:R-:W-:Y:S01]  /*13bf0*/  ISETP.GE.AND P6, PT, R10, R117.reuse, PT ;  /* 0x000000750a00720c */ /* 0x080fe20003fc6270 */
        /* <DEDUP_REMOVED lines=82> */
.L_x_3056:
[----:B------:R-:W-:-:S05]  /*14120*/  IMAD.MOV.U32 R8, RZ, RZ, c[0x0][0x198] ;  /* 0x00006600ff087624 */ /* 0x000fca00078e00ff */
[----:B------:R-:W-:-:S04]  /*14130*/  LEA R8, -R8, RZ, 0x7 ;  /* 0x000000ff08087211 */ /* 0x000fc800078e39ff */
[----:B------:R-:W-:Y:S02]  /*14140*/  SHF.R.S32.HI R4, RZ, 0x1f, R8 ;  /* 0x0000001fff047819 */ /* 0x000fe40000011408 */
.L_x_3057:
        /* <DEDUP_REMOVED lines=28> */
.L_x_3055:
        /* <DEDUP_REMOVED lines=92> */
[----:B------:R-:W-:Y:S02]  /*148d0*/  FFMA.FTZ R117, R20, c[0x0][0x23c], -R129 ;  /* 0x00008f0014757a23 */ /* 0x000fe40000010881 */
[----:B------:R-:W-:Y:S01]  /*148e0*/  FMUL.FTZ R131, R0, c[0x0][0x23c] ;  /* 0x00008f0000837a20 */ /* 0x000fe20000410000 */
[----:B------:R-:W1:Y:S01]  /*148f0*/  LDSM.16.MT88.4 R20, [R116+0x9000] ;  /* 0x009000007414783b */ /* 0x000e620000004200 */
[----:B------:R-:W-:-:S02]  /*14900*/  FFMA.FTZ R140, R27, c[0x0][0x23c], -R130 ;  /* 0x00008f001b8c7a23 */ /* 0x000fc40000010882 */
[--C-:B------:R-:W-:Y:S01]  /*14910*/  FFMA.FTZ R59, R25, c[0x0][0x23c], -R130.reuse ;  /* 0x00008f00193b7a23 */ /* 0x100fe20000010882 */
[----:B------:R-:W2:Y:S01]  /*14920*/  MUFU.EX2 R57, R57 ;  /* 0x0000003900397308 */ /* 0x000ea20000000800 */
[--C-:B------:R-:W-:Y:S02]  /*14930*/  FFMA.FTZ R128, R17, c[0x0][0x23c], -R129.reuse ;  /* 0x00008f0011807a23 */ /* 0x100fe40000010881 */
[----:B------:R-:W-:Y:S02]  /*14940*/  FMUL.FTZ R141, R141, c[0x0][0x23c] ;  /* 0x00008f008d8d7a20 */ /* 0x000fe40000410000 */
[----:B------:R-:W-:Y:S02]  /*14950*/  FFMA.FTZ R0, R16, c[0x0][0x23c], -R129 ;  /* 0x00008f0010007a23 */ /* 0x000fe40000010881 */
        /* <DEDUP_REMOVED lines=22> */
[--C-:B------:R-:W-:Y:S02]  /*14ac0*/  FFMA.FTZ R127, R127, c[0x0][0x23c], -R129.reuse ;  /* 0x00008f007f7f7a23 */ /* 0x100fe40000010881 */
[--C-:B------:R-:W-:Y:S02]  /*14ad0*/  FFMA.FTZ R126, R126, c[0x0][0x23c], -R129.reuse ;  /* 0x00008f007e7e7a23 */ /* 0x100fe40000010881 */
[--C-:B------:R-:W-:Y:S02]  /*14ae0*/  FFMA.FTZ R125, R125, c[0x0][0x23c], -R129.reuse ;  /* 0x00008f007d7d7a23 */ /* 0x100fe40000010881 */
[----:B------:R-:W-:Y:S01]  /*14af0*/  FFMA.FTZ R124, R124, c[0x0][0x23c], -R129 ;  /* 0x00008f007c7c7a23 */ /* 0x000fe20000010881 */
[----:B------:R-:W3:Y:S01]  /*14b00*/  MUFU.EX2 R141, R141 ;  /* 0x0000008d008d7308 */ /* 0x000ee20000000800 */
[----:B--2---:R-:W-:-:S07]  /*14b10*/  F2FP.BF16.PACK_AB R5, R58, R128 ;  /* 0x000000803a05723e */ /* 0x004fce00000010ff */
[----:B------:R-:W2:Y:S08]  /*14b20*/  MUFU.EX2 R131, R131 ;  /* 0x0000008300837308 */ /* 0x000eb00000000800 */
[----:B------:R-:W4:Y:S01]  /*14b30*/  MUFU.EX2 R0, R0 ;  /* 0x0000000000007308 */ /* 0x000f220000000800 */
[-C--:B---3--:R-:W-:Y:S02]  /*14b40*/  FMUL.FTZ R32, R88, R141.reuse ;  /* 0x0000008d58207220 */ /* 0x088fe40000410000 */
[----:B------:R-:W-:-:S02]  /*14b50*/  FMUL.FTZ R33, R89, R141 ;  /* 0x0000008d59217220 */ /* 0x000fc40000410000 */
[-C--:B------:R-:W-:Y:S02]  /*14b60*/  FMUL.FTZ R84, R84, R141.reuse ;  /* 0x0000008d54547220 */ /* 0x080fe40000410000 */
[----:B------:R-:W-:Y:S01]  /*14b70*/  FMUL.FTZ R85, R85, R141 ;  /* 0x0000008d55557220 */ /* 0x000fe20000410000 */
[----:B------:R-:W-:Y:S01]  /*14b80*/  MUFU.EX2 R2, R2 ;  /* 0x0000000200027308 */ /* 0x000fe20000000800 */
[-C--:B--2---:R-:W-:Y:S02]  /*14b90*/  FMUL.FTZ R34, R90, R131.reuse ;  /* 0x000000835a227220 */ /* 0x084fe40000410000 */
[-C--:B------:R-:W-:Y:S02]  /*14ba0*/  FMUL.FTZ R35, R91, R131.reuse ;  /* 0x000000835b237220 */ /* 0x080fe40000410000 */
[-C--:B------:R-:W-:Y:S02]  /*14bb0*/  FMUL.FTZ R86, R86, R131.reuse ;  /* 0x0000008356567220 */ /* 0x080fe40000410000 */
[----:B------:R-:W-:Y:S01]  /*14bc0*/  FMUL.FTZ R87, R87, R131 ;  /* 0x0000008357577220 */ /* 0x000fe20000410000 */
[----:B----4-:R-:W-:Y:S01]  /*14bd0*/  F2FP.BF16.PACK_AB R7, R0, R117 ;  /* 0x000000750007723e */ /* 0x010fe200000010ff */
[-C--:B------:R-:W-:Y:S01]  /*14be0*/  FMUL.FTZ R8, R112, R141.reuse ;  /* 0x0000008d70087220 */ /* 0x080fe20000410000 */
[----:B------:R-:W-:Y:S01]  /*14bf0*/  MUFU.EX2 R179, R179 ;  /* 0x000000b300b37308 */ /* 0x000fe20000000800 */
[----:B------:R-:W-:-:S02]  /*14c00*/  FMUL.FTZ R9, R113, R141 ;  /* 0x0000008d71097220 */ /* 0x000fc40000410000 */
[-C--:B------:R-:W-:Y:S02]  /*14c10*/  FMUL.FTZ R10, R114, R131.reuse ;  /* 0x00000083720a7220 */ /* 0x080fe40000410000 */
        /* <DEDUP_REMOVED lines=11> */
[----:B------:R-:W-:Y:S01]  /*14cd0*/  FFMA.FTZ R85, R41, c[0x0][0x23c], -R130 ;  /* 0x00008f0029557a23 */ /* 0x000fe20000010882 */
[----:B------:R-:W-:Y:S01]  /*14ce0*/  HMMA.16816.F32.BF16 R8, R4, R12, R8 ;  /* 0x0000000c0408723c */ /* 0x000fe20000041808 */
[-C--:B------:R-:W-:Y:S02]  /*14cf0*/  FMUL.FTZ R26, R98, R131.reuse ;  /* 0x00000083621a7220 */ /* 0x080fe40000410000 */
[----:B------:R-:W-:Y:S01]  /*14d00*/  FMUL.FTZ R27, R99, R131 ;  /* 0x00000083631b7220 */ /* 0x000fe20000410000 */
[----:B------:R-:W-:Y:S01]  /*14d10*/  MUFU.EX2 R172, R172 ;  /* 0x000000ac00ac7308 */ /* 0x000fe20000000800 */
[----:B------:R-:W-:-:S02]  /*14d20*/  FMUL.FTZ R40, R80, R141 ;  /* 0x0000008d50287220 */ /* 0x000fc40000410000 */
[----:B------:R-:W-:Y:S01]  /*14d30*/  FMUL.FTZ R41, R81, R141 ;  /* 0x0000008d51297220 */ /* 0x000fe20000410000 */
[C---:B-1----:R-:W-:Y:S01]  /*14d40*/  HMMA.16816.F32.BF16 R16, R4.reuse, R20, R16 ;  /* 0x000000140410723c */ /* 0x042fe20000041810 */
[-C--:B------:R-:W-:Y:S02]  /*14d50*/  FMUL.FTZ R42, R82, R131.reuse ;  /* 0x00000083522a7220 */ /* 0x080fe40000410000 */
[----:B------:R-:W-:Y:S01]  /*14d60*/  FMUL.FTZ R43, R83, R131 ;  /* 0x00000083532b7220 */ /* 0x000fe20000410000 */
[----:B------:R-:W-:Y:S01]  /*14d70*/  MUFU.EX2 R85, R85 ;  /* 0x0000005500557308 */ /* 0x000fe20000000800 */
[-C--:B------:R-:W-:Y:S02]  /*14d80*/  FMUL.FTZ R108, R108, R141.reuse ;  /* 0x0000008d6c6c7220 */ /* 0x080fe40000410000 */
[----:B------:R-:W-:Y:S01]  /*14d90*/  FMUL.FTZ R109, R109, R141 ;  /* 0x0000008d6d6d7220 */ /* 0x000fe20000410000 */
[----:B------:R-:W-:Y:S01]  /*14da0*/  HMMA.16816.F32.BF16 R24, R4, R28, R24 ;  /* 0x0000001c0418723c */ /* 0x000fe20000041818 */
[----:B------:R-:W-:-:S02]  /*14db0*/  FMUL.FTZ R110, R110, R131 ;  /* 0x000000836e6e7220 */ /* 0x000fc40000410000 */
[----:B------:R-:W-:Y:S01]  /*14dc0*/  FMUL.FTZ R111, R111, R131 ;  /* 0x000000836f6f7220 */ /* 0x000fe20000410000 */
[----:B------:R-:W-:Y:S01]  /*14dd0*/  MUFU.EX2 R170, R170 ;  /* 0x000000aa00aa7308 */ /* 0x000fe20000000800 */
[-C--:B------:R-:W-:Y:S02]  /*14de0*/  FMUL.FTZ R100, R100, R141.reuse ;  /* 0x0000008d64647220 */ /* 0x080fe40000410000 */
[----:B------:R-:W-:Y:S01]  /*14df0*/  FMUL.FTZ R101, R101, R141 ;  /* 0x0000008d65657220 */ /* 0x000fe20000410000 */
[----:B------:R-:W-:Y:S01]  /*14e00*/  HMMA.16816.F32.BF16 R40, R4, R44, R40 ;  /* 0x0000002c0428723c */ /* 0x000fe20000041828 */
[-C--:B------:R-:W-:Y:S02]  /*14e10*/  FMUL.FTZ R102, R102, R131.reuse ;  /* 0x0000008366667220 */ /* 0x080fe40000410000 */
[----:B------:R-:W-:Y:S01]  /*14e20*/  FMUL.FTZ R103, R103, R131 ;  /* 0x0000008367677220 */ /* 0x000fe20000410000 */
[----:B------:R-:W-:Y:S01]  /*14e30*/  MUFU.EX2 R165, R165 ;  /* 0x000000a500a57308 */ /* 0x000fe20000000800 */
[----:B------:R-:W-:-:S02]  /*14e40*/  FMUL.FTZ R92, R92, R141 ;  /* 0x0000008d5c5c7220 */ /* 0x000fc40000410000 */
[----:B------:R-:W-:Y:S01]  /*14e50*/  FMUL.FTZ R93, R93, R141 ;  /* 0x0000008d5d5d7220 */ /* 0x000fe20000410000 */
[C---:B------:R-:W-:Y:S01]  /*14e60*/  HMMA.16816.F32.BF16 R12, R4.reuse, R14, R108 ;  /* 0x0000000e040c723c */ /* 0x040fe2000004186c */
[-C--:B------:R-:W-:Y:S01]  /*14e70*/  FMUL.FTZ R94, R94, R131.reuse ;  /* 0x000000835e5e7220 */ /* 0x080fe20000410000 */
[----:B------:R-:W-:Y:S01]  /*14e80*/  LDSM.16.MT88.4 R108, [R144+0xac00] ;  /* 0x00ac0000906c783b */ /* 0x000fe20000004200 */
[----:B------:R-:W-:Y:S01]  /*14e90*/  FMUL.FTZ R95, R95, R131 ;  /* 0x000000835f5f7220 */ /* 0x000fe20000410000 */
[----:B------:R-:W-:Y:S01]  /*14ea0*/  MUFU.EX2 R164, R164 ;  /* 0x000000a400a47308 */ /* 0x000fe20000000800 */
[-C--:B------:R-:W-:Y:S02]  /*14eb0*/  FMUL.FTZ R76, R76, R141.reuse ;  /* 0x0000008d4c4c7220 */ /* 0x080fe40000410000 */
[----:B------:R-:W-:Y:S01]  /*14ec0*/  FMUL.FTZ R77, R77, R141 ;  /* 0x0000008d4d4d7220 */ /* 0x000fe20000410000 */
        /* <DEDUP_REMOVED lines=8> */
[-C--:B------:R-:W-:Y:S02]  /*14f50*/  FMUL.FTZ R50, R74, R131.reuse ;  /* 0x000000834a327220 */ /* 0x080fe40000410000 */
[----:B------:R-:W-:Y:S01]  /*14f60*/  FMUL.FTZ R51, R75, R131 ;  /* 0x000000834b337220 */ /* 0x000fe20000410000 */
[----:B------:R-:W-:Y:S01]  /*14f70*/  MUFU.EX2 R139, R139 ;  /* 0x0000008b008b7308 */ /* 0x000fe20000000800 */
[-C--:B------:R-:W-:Y:S01]  /*14f80*/  FMUL.FTZ R60, R68, R141.reuse ;  /* 0x0000008d443c7220 */ /* 0x080fe20000410000 */
[----:B------:R-:W-:Y:S01]  /*14f90*/  LDSM.16.MT88.4 R72, [R144+0xa400] ;  /* 0x00a400009048783b */ /* 0x000fe20000004200 */
[----:B------:R-:W-:Y:S01]  /*14fa0*/  FMUL.FTZ R61, R69, R141 ;  /* 0x0000008d453d7220 */ /* 0x000fe20000410000 */
[C---:B------:R-:W-:Y:S01]  /*14fb0*/  HMMA.16816.F32.BF16 R44, R4.reuse, R46, R76 ;  /* 0x0000002e042c723c */ /* 0x040fe2000004184c */
[-C--:B------:R-:W-:Y:S01]  /*14fc0*/  FMUL.FTZ R62, R70, R131.reuse ;  /* 0x00000083463e7220 */ /* 0x080fe20000410000 */
[----:B------:R-:W-:Y:S01]  /*14fd0*/  LDSM.16.MT88.4 R76, [R116+0xa800] ;  /* 0x00a80000744c783b */ /* 0x000fe20000004200 */
[----:B------:R-:W-:Y:S01]  /*14fe0*/  FMUL.FTZ R63, R71, R131 ;  /* 0x00000083473f7220 */ /* 0x000fe20000410000 */
[----:B------:R-:W-:Y:S01]  /*14ff0*/  MUFU.EX2 R135, R135 ;  /* 0x0000008700877308 */ /* 0x000fe20000000800 */
[--C-:B------:R-:W-:Y:S01]  /*15000*/  FFMA.FTZ R80, R197, c[0x0][0x23c], -R130.reuse ;  /* 0x00008f00c5507a23 */ /* 0x100fe20000010882 */
[----:B------:R-:W1:Y:S01]  /*15010*/  LDSM.16.MT88.4 R68, [R144+0x9400] ;  /* 0x009400009044783b */ /* 0x000e620000004200 */
[----:B------:R-:W-:Y:S01]  /*15020*/  FFMA.FTZ R81, R193, c[0x0][0x23c], -R130 ;  /* 0x00008f00c1517a23 */ /* 0x000fe20000010882 */
[----:B------:R-:W-:Y:S01]  /*15030*/  HMMA.16816.F32.BF16 R48, R4, R52, R48 ;  /* 0x000000340430723c */ /* 0x000fe20000041830 */
[----:B------:R-:W-:-:S02]  /*15040*/  FFMA.FTZ R87, R198, c[0x0][0x23c], -R129 ;  /* 0x00008f00c6577a23 */ /* 0x000fc40000010881 */
[--C-:B------:R-:W-:Y:S01]  /*15050*/  FFMA.FTZ R84, R196, c[0x0][0x23c], -R129.reuse ;  /* 0x00008f00c4547a23 */ /* 0x100fe20000010881 */
[----:B------:R-:W2:Y:S01]  /*15060*/  MUFU.EX2 R80, R80 ;  /* 0x0000005000507308 */ /* 0x000ea20000000800 */
[--C-:B------:R-:W-:Y:S02]  /*15070*/  FFMA.FTZ R83, R194, c[0x0][0x23c], -R129.reuse ;  /* 0x00008f00c2537a23 */ /* 0x100fe40000010881 */
[----:B------:R-:W-:Y:S01]  /*15080*/  FFMA.FTZ R82, R192, c[0x0][0x23c], -R129 ;  /* 0x00008f00c0527a23 */ /* 0x000fe20000010881 */
[----:B------:R-:W-:Y:S01]  /*15090*/  HMMA.16816.F32.BF16 R4, R4, R54, R60 ;  /* 0x000000360404723c */ /* 0x000fe2000004183c */
[----:B------:R-:W3:Y:S01]  /*150a0*/  LDSM.16.MT88.4 R60, [R144+0xb400] ;  /* 0x00b40000903c783b */ /* 0x000ee20000004200 */
[--C-:B------:R-:W-:Y:S02]  /*150b0*/  FFMA.FTZ R89, R191, c[0x0][0x23c], -R130.reuse ;  /* 0x00008f00bf597a23 */ /* 0x100fe40000010882 */
[----:B------:R-:W4:Y:S01]  /*150c0*/  MUFU.EX2 R81, R81 ;  /* 0x0000005100517308 */ /* 0x000f220000000800 */
        /* <DEDUP_REMOVED lines=10> */
[----:B----4-:R-:W-:Y:S01]  /*15170*/  F2FP.BF16.PACK_AB R54, R81, R2 ;  /* 0x000000025136723e */ /* 0x010fe200000010ff */
        /* <DEDUP_REMOVED lines=8> */
[----:B------:R-:W4:Y:S01]  /*15200*/  MUFU.EX2 R82, R82 ;  /* 0x0000005200527308 */ /* 0x000f220000000800 */
        /* <DEDUP_REMOVED lines=8> */
[----:B------:R-:W-:Y:S01]  /*15290*/  FFMA.FTZ R174, R143, c[0x0][0x23c], -R130 ;  /* 0x00008f008fae7a23 */ /* 0x000fe20000010882 */
[----:B----4-:R-:W-:Y:S01]  /*152a0*/  F2FP.BF16.PACK_AB R55, R82, R83 ;  /* 0x000000535237723e */ /* 0x010fe200000010ff */
[----:B------:R-:W2:Y:S01]  /*152b0*/  MUFU.EX2 R88, R88 ;  /* 0x0000005800587308 */ /* 0x000ea20000000800 */
[--C-:B------:R-:W-:Y:S02]  /*152c0*/  FFMA.FTZ R143, R166, c[0x0][0x23c], -R129.reuse ;  /* 0x00008f00a68f7a23 */ /* 0x100fe40000010881 */
[----:B------:R-:W-:Y:S02]  /*152d0*/  FFMA.FTZ R167, R142, c[0x0][0x23c], -R129 ;  /* 0x00008f008ea77a23 */ /* 0x000fe40000010881 */
[----:B------:R-:W-:Y:S01]  /*152e0*/  FFMA.FTZ R162, R162, R141, R140 ;  /* 0x0000008da2a27223 */ /* 0x000fe2000001008c */
[----:B-1----:R-:W-:Y:S01]  /*152f0*/  HMMA.16816.F32.BF16 R8, R52, R68, R8 ;  /* 0x000000443408723c */ /* 0x002fe20000041808 */
[--C-:B------:R-:W-:Y:S01]  /*15300*/  FFMA.FTZ R140, R137, c[0x0][0x23c], -R130.reuse ;  /* 0x00008f00898c7a23 */ /* 0x100fe20000010882 */
[----:B------:R-:W-:Y:S01]  /*15310*/  MUFU.EX2 R86, R86 ;  /* 0x0000005600567308 */ /* 0x000fe20000000800 */
[----:B------:R-:W-:-:S02]  /*15320*/  FFMA.FTZ R142, R133, c[0x0][0x23c], -R130 ;  /* 0x00008f00858e7a23 */ /* 0x000fc40000010882 */
[--C-:B------:R-:W-:Y:S02]  /*15330*/  FFMA.FTZ R133, R138, c[0x0][0x23c], -R129.reuse ;  /* 0x00008f008a857a23 */ /* 0x100fe40000010881 */
[----:B------:R-:W-:Y:S01]  /*15340*/  FFMA.FTZ R137, R132, c[0x0][0x23c], -R129 ;  /* 0x00008f0084897a23 */ /* 0x000fe20000010881 */
[C---:B------:R-:W-:Y:S01]  /*15350*/  HMMA.16816.F32.BF16 R12, R52.reuse, R70, R12 ;  /* 0x00000046340c723c */ /* 0x040fe2000004180c */
[----:B------:R-:W1:Y:S01]  /*15360*/  LDSM.16.MT88.4 R68, [R116+0xb400] ;  /* 0x00b400007444783b */ /* 0x000e620000004200 */
[----:B------:R-:W-:Y:S01]  /*15370*/  MUFU.EX2 R91, R91 ;  /* 0x0000005b005b7308 */ /* 0x000fe20000000800 */
[----:B------:R-:W-:Y:S02]  /*15380*/  FFMA.FTZ R131, R163, R131, R128 ;  /* 0x00000083a3837223 */ /* 0x000fe40000010080 */
[--C-:B------:R-:W-:Y:S02]  /*15390*/  FFMA.FTZ R98, R122, c[0x0][0x23c], -R130.reuse ;  /* 0x00008f007a627a23 */ /* 0x100fe40000010882 */
[----:B------:R-:W-:Y:S01]  /*153a0*/  FFMA.FTZ R130, R119, c[0x0][0x23c], -R130 ;  /* 0x00008f0077827a23 */ /* 0x000fe20000010882 */
[----:B------:R-:W-:Y:S01]  /*153b0*/  HMMA.16816.F32.BF16 R16, R52, R64, R16 ;  /* 0x000000403410723c */ /* 0x000fe20000041810 */
[----:B------:R-:W-:Y:S01]  /*153c0*/  FADD.FTZ R59, R59, R162 ;  /* 0x000000a23b3b7221 */ /* 0x000fe20000010000 */
[----:B------:R-:W-:Y:S01]  /*153d0*/  MUFU.EX2 R90, R90 ;  /* 0x0000005a005a7308 */ /* 0x000fe20000000800 */
        /* <DEDUP_REMOVED lines=9> */
[----:B---3--:R-:W-:Y:S01]  /*15470*/  HMMA.16816.F32.BF16 R24, R52, R60, R24 ;  /* 0x0000003c3418723c */ /* 0x008fe20000041818 */
[----:B------:R-:W-:Y:S01]  /*15480*/  FADD.FTZ R87, R87, R0 ;  /* 0x0000000057577221 */ /* 0x000fe20000010000 */
[----:B------:R-:W-:Y:S01]  /*15490*/  MUFU.EX2 R93, R93 ;  /* 0x0000005d005d7308 */ /* 0x000fe20000000800 */
[----:B------:R-:W-:-:S02]  /*154a0*/  FADD.FTZ R85, R80, R85 ;  /* 0x0000005550557221 */ /* 0x000fc40000010000 */
[----:B------:R-:W-:Y:S02]  /*154b0*/  FADD.FTZ R84, R84, R87 ;  /* 0x0000005754547221 */ /* 0x000fe40000010000 */
[----:B------:R-:W-:Y:S01]  /*154c0*/  FADD.FTZ R0, R2, R85 ;  /* 0x0000005502007221 */ /* 0x000fe20000010000 */
[C---:B------:R-:W-:Y:S01]  /*154d0*/  HMMA.16816.F32.BF16 R28, R52.reuse, R62, R28 ;  /* 0x0000003e341c723c */ /* 0x040fe2000004181c */
[----:B------:R-:W3:Y:S01]  /*154e0*/  LDSM.16.MT88.4 R60, [R116+0xd400] ;  /* 0x00d40000743c783b */ /* 0x000ee20000004200 */
[----:B------:R-:W2:Y:S01]  /*154f0*/  MUFU.EX2 R92, R92 ;  /* 0x0000005c005c7308 */ /* 0x000ea20000000800 */
[----:B------:R-:W-:Y:S01]  /*15500*/  FADD.FTZ R57, R83, R84 ;  /* 0x0000005453397221 */ /* 0x000fe20000010000 */
[----:B------:R-:W-:Y:S01]  /*15510*/  MOV R2, R56 ;  /* 0x0000003800027202 */ /* 0x000fe20000000f00 */
[----:B------:R-:W-:Y:S02]  /*15520*/  FADD.FTZ R0, R81, R0 ;  /* 0x0000000051007221 */ /* 0x000fe40000010000 */
[----:B------:R-:W-:Y:S01]  /*15530*/  FADD.FTZ R57, R82, R57 ;  /* 0x0000003952397221 */ /* 0x000fe20000010000 */
[C---:B-1----:R-:W-:Y:S02]  /*15540*/  HMMA.16816.F32.BF16 R32, R52.reuse, R68, R32 ;  /* 0x000000443420723c */ /* 0x042fe40000041820 */
[----:B------:R-:W-:Y:S06]  /*15550*/  MUFU.EX2 R94, R94 ;  /* 0x0000005e005e7308 */ /* 0x000fec0000000800 */
[C---:B------:R-:W-:Y:S01]  /*15560*/  HMMA.16816.F32.BF16 R36, R52.reuse, R70, R36 ;  /* 0x000000463424723c */ /* 0x040fe20000041824 */
[----:B------:R-:W1:Y:S01]  /*15570*/  LDSM.16.MT88.4 R68, [R116+0x9800] ;  /* 0x009800007444783b */ /* 0x000e620000004200 */
[----:B------:R-:W1:Y:S06]  /*15580*/  MUFU.EX2 R97, R97 ;  /* 0x0000006100617308 */ /* 0x000e6c0000000800 */
[C---:B----4-:R-:W-:Y:S02]  /*15590*/  HMMA.16816.F32.BF16 R40, R52.reuse, R64, R40 ;  /* 0x000000403428723c */ /* 0x050fe40000041828 */
[----:B------:R-:W-:Y:S06]  /*155a0*/  MUFU.EX2 R184, R184 ;  /* 0x000000b800b87308 */ /* 0x000fec0000000800 */
[C---:B------:R-:W-:Y:S01]  /*155b0*/  HMMA.16816.F32.BF16 R44, R52.reuse, R66, R44 ;  /* 0x00000042342c723c */ /* 0x040fe2000004182c */
[----:B------:R-:W4:Y:S01]  /*155c0*/  LDSM.16.MT88.4 R64, [R144+0x9800] ;  /* 0x009800009040783b */ /* 0x000f220000004200 */
[----:B------:R-:W-:Y:S06]  /*155d0*/  MUFU.EX2 R96, R96 ;  /* 0x0000006000607308 */ /* 0x000fec0000000800 */
[C---:B---3--:R-:W-:Y:S02]  /*155e0*/  HMMA.16816.F32.BF16 R48, R52.reuse, R60, R48 ;  /* 0x0000003c3430723c */ /* 0x048fe40000041830 */
[----:B------:R-:W3:Y:S06]  /*155f0*/  MUFU.EX2 R99, R99 ;  /* 0x0000006300637308 */ /* 0x000eec0000000800 */
[----:B------:R-:W-:Y:S01]  /*15600*/  HMMA.16816.F32.BF16 R4, R52, R62, R4 ;  /* 0x0000003e3404723c */ /* 0x000fe20000041804 */
[----:B------:R-:W3:Y:S01]  /*15610*/  LDSM.16.MT88.4 R60, [R144+0xb800] ;  /* 0x00b80000903c783b */ /* 0x000ee20000004200 */
[----:B------:R-:W-:Y:S05]  /*15620*/  MUFU.EX2 R176, R176 ;  /* 0x000000b000b07308 */ /* 0x000fea0000000800 */
[----:B--2---:R-:W-:-:S02]  /*15630*/  F2FP.BF16.PACK_AB R52, R88, R89 ;  /* 0x000000595834723e */ /* 0x004fc400000010ff */
[----:B-----5:R-:W-:Y:S01]  /*15640*/  F2FP.BF16.PACK_AB R53, R95, R90 ;  /* 0x0000005a5f35723e */ /* 0x020fe200000010ff */
[----:B------:R-:W2:Y:S01]  /*15650*/  MUFU.EX2 R177, R177 ;  /* 0x000000b100b17308 */ /* 0x000ea20000000800 */
[----:B------:R-:W-:Y:S02]  /*15660*/  F2FP.BF16.PACK_AB R54, R91, R86 ;  /* 0x000000565b36723e */ /* 0x000fe400000010ff */
[----:B------:R-:W-:-:S05]  /*15670*/  F2FP.BF16.PACK_AB R55, R92, R93 ;  /* 0x0000005d5c37723e */ /* 0x000fca00000010ff */
[----:B------:R-:W5:Y:S02]  /*15680*/  MUFU.EX2 R178, R178 ;  /* 0x000000b200b27308 */ /* 0x000f640000000800 */
[C---:B-1----:R-:W-:Y:S06]  /*15690*/  HMMA.16816.F32.BF16 R16, R52.reuse, R68, R16 ;  /* 0x000000443410723c */ /* 0x042fec0000041810 */
[----:B------:R-:W-:Y:S02]  /*156a0*/  MUFU.EX2 R180, R180 ;  /* 0x000000b400b47308 */ /* 0x000fe40000000800 */
[C---:B------:R-:W-:Y:S01]  /*156b0*/  HMMA.16816.F32.BF16 R20, R52.reuse, R70, R20 ;  /* 0x000000463414723c */ /* 0x040fe20000041814 */
[----:B------:R-:W1:Y:S05]  /*156c0*/  LDSM.16.MT88.4 R68, [R116+0xb800] ;  /* 0x00b800007444783b */ /* 0x000e6a0000004200 */
[----:B------:R-:W1:Y:S02]  /*156d0*/  MUFU.EX2 R169, R169 ;  /* 0x000000a900a97308 */ /* 0x000e640000000800 */
[C---:B----4-:R-:W-:Y:S06]  /*156e0*/  HMMA.16816.F32.BF16 R8, R52.reuse, R64, R8 ;  /* 0x000000403408723c */ /* 0x050fec0000041808 */
[----:B------:R-:W4:Y:S02]  /*156f0*/  MUFU.EX2 R173, R173 ;  /* 0x000000ad00ad7308 */ /* 0x000f240000000800 */
[C---:B------:R-:W-:Y:S01]  /*15700*/  HMMA.16816.F32.BF16 R12, R52.reuse, R66, R12 ;  /* 0x00000042340c723c */ /* 0x040fe2000004180c */
[----:B------:R-:W2:Y:S05]  /*15710*/  LDSM.16.MT88.4 R64, [R144+0xd800] ;  /* 0x00d800009040783b */ /* 0x000eaa0000004200 */
[----:B------:R-:W1:Y:S02]  /*15720*/  MUFU.EX2 R168, R168 ;  /* 0x000000a800a87308 */ /* 0x000e640000000800 */
        /* <DEDUP_REMOVED lines=8> */
[----:B------:R-:W1:Y:S05]  /*157b0*/  LDSM.16.MT88.4 R68, [R116+0x9c00] ;  /* 0x009c00007444783b */ /* 0x000e6a0000004200 */
[----:B------:R-:W1:Y:S02]  /*157c0*/  MUFU.EX2 R167, R167 ;  /* 0x000000a700a77308 */ /* 0x000e640000000800 */
[C---:B--2---:R-:W-:Y:S06]  /*157d0*/  HMMA.16816.F32.BF16 R40, R52.reuse, R64, R40 ;  /* 0x000000403428723c */ /* 0x044fec0000041828 */
[----:B------:R-:W2:Y:S02]  /*157e0*/  MUFU.EX2 R140, R140 ;  /* 0x0000008c008c7308 */ /* 0x000ea40000000800 */
[C---:B------:R-:W-:Y:S01]  /*157f0*/  HMMA.16816.F32.BF16 R44, R52.reuse, R66, R44 ;  /* 0x00000042342c723c */ /* 0x040fe2000004182c */
[----:B------:R-:W2:Y:S05]  /*15800*/  LDSM.16.MT88.4 R64, [R144+0x9c00] ;  /* 0x009c00009040783b */ /* 0x000eaa0000004200 */
[----:B------:R-:W-:Y:S02]  /*15810*/  MUFU.EX2 R142, R142 ;  /* 0x0000008e008e7308 */ /* 0x000fe40000000800 */
[C---:B---3--:R-:W-:Y:S06]  /*15820*/  HMMA.16816.F32.BF16 R48, R52.reuse, R60, R48 ;  /* 0x0000003c3430723c */ /* 0x048fec0000041830 */
[----:B------:R-:W-:Y:S02]  /*15830*/  MUFU.EX2 R133, R133 ;  /* 0x0000008500857308 */ /* 0x000fe40000000800 */
[----:B------:R-:W-:Y:S01]  /*15840*/  HMMA.16816.F32.BF16 R4, R52, R62, R4 ;  /* 0x0000003e3404723c */ /* 0x000fe20000041804 */
[----:B------:R-:W3:Y:S05]  /*15850*/  LDSM.16.MT88.4 R60, [R144+0xbc00] ;  /* 0x00bc0000903c783b */ /* 0x000eea0000004200 */
[----:B------:R-:W2:Y:S01]  /*15860*/  MUFU.EX2 R136, R136 ;  /* 0x0000008800887308 */ /* 0x000ea20000000800 */
[----:B------:R-:W-:-:S02]  /*15870*/  F2FP.BF16.PACK_AB R52, R97, R94 ;  /* 0x0000005e6134723e */ /* 0x000fc400000010ff */
[----:B------:R-:W-:Y:S02]  /*15880*/  F2FP.BF16.PACK_AB R53, R99, R96 ;  /* 0x000000606335723e */ /* 0x000fe400000010ff */
[----:B------:R-:W-:Y:S02]  /*15890*/  F2FP.BF16.PACK_AB R54, R184, R179 ;  /* 0x000000b3b836723e */ /* 0x000fe400000010ff */
[----:B------:R-:W-:Y:S01]  /*158a0*/  F2FP.BF16.PACK_AB R55, R177, R176 ;  /* 0x000000b0b137723e */ /* 0x000fe200000010ff */
[----:B------:R-:W-:Y:S06]  /*158b0*/  MUFU.EX2 R134, R134 ;  /* 0x0000008600867308 */ /* 0x000fec0000000800 */
[C---:B-1----:R-:W-:Y:S02]  /*158c0*/  HMMA.16816.F32.BF16 R16, R52.reuse, R68, R16 ;  /* 0x000000443410723c */ /* 0x042fe40000041810 */
[----:B------:R-:W1:Y:S06]  /*158d0*/  MUFU.EX2 R137, R137 ;  /* 0x0000008900897308 */ /* 0x000e6c0000000800 */
[C---:B------:R-:W-:Y:S01]  /*158e0*/  HMMA.16816.F32.BF16 R20, R52.reuse, R70, R20 ;  /* 0x000000463414723c */ /* 0x040fe20000041814 */
[----:B------:R-:W1:Y:S01]  /*158f0*/  LDSM.16.MT88.4 R68, [R116+0xbc00] ;  /* 0x00bc00007444783b */ /* 0x000e620000004200 */
[----:B------:R-:W-:Y:S06]  /*15900*/  MUFU.EX2 R122, R123 ;  /* 0x0000007b007a7308 */ /* 0x000fec0000000800 */
[C---:B--2---:R-:W-:Y:S02]  /*15910*/  HMMA.16816.F32.BF16 R8, R52.reuse, R64, R8 ;  /* 0x000000403408723c */ /* 0x044fe40000041808 */
[----:B------:R-:W2:Y:S06]  /*15920*/  MUFU.EX2 R119, R98 ;  /* 0x0000006200777308 */ /* 0x000eac0000000800 */
[C---:B------:R-:W-:Y:S01]  /*15930*/  HMMA.16816.F32.BF16 R12, R52.reuse, R66, R12 ;  /* 0x00000042340c723c */ /* 0x040fe2000004180c */
[----:B------:R-:W2:Y:S01]  /*15940*/  LDSM.16.MT88.4 R64, [R144+0xdc00] ;  /* 0x00dc00009040783b */ /* 0x000ea20000004200 */
[----:B------:R-:W-:Y:S06]  /*15950*/  MUFU.EX2 R163, R124 ;  /* 0x0000007c00a37308 */ /* 0x000fec0000000800 */
[C---:B---3--:R-:W-:Y:S08]  /*15960*/  HMMA.16816.F32.BF16 R24, R52.reuse, R60, R24 ;  /* 0x0000003c3418723c */ /* 0x048ff00000041818 */
        /* <DEDUP_REMOVED lines=11> */
[----:B-----5:R-:W-:-:S02]  /*15a20*/  F2FP.BF16.PACK_AB R52, R178, R175 ;  /* 0x000000afb234723e */ /* 0x020fc400000010ff */
[----:B------:R-:W-:Y:S02]  /*15a30*/  F2FP.BF16.PACK_AB R53, R172, R169 ;  /* 0x000000a9ac35723e */ /* 0x000fe400000010ff */
[----:B------:R-:W-:Y:S02]  /*15a40*/  F2FP.BF16.PACK_AB R54, R180, R171 ;  /* 0x000000abb436723e */ /* 0x000fe400000010ff */
[----:B----4-:R-:W-:-:S07]  /*15a50*/  F2FP.BF16.PACK_AB R55, R173, R170 ;  /* 0x000000aaad37723e */ /* 0x010fce00000010ff */
        /* <DEDUP_REMOVED lines=33> */
[----:B------:R-:W4:Y:S07]  /*15c70*/  LDSM.16.MT88.4 R72, [R144+0xc800] ;  /* 0x00c800009048783b */ /* 0x000f2e0000004200 */
[C---:B-1----:R-:W-:Y:S07]  /*15c80*/  HMMA.16816.F32.BF16 R40, R52.reuse, R68, R40 ;  /* 0x000000443428723c */ /* 0x042fee0000041828 */
[----:B------:R-:W-:Y:S01]  /*15c90*/  F2FP.BF16.PACK_AB R68, R140, R139 ;  /* 0x0000008b8c44723e */ /* 0x000fe200000010ff */
[----:B------:R-:W-:Y:S01]  /*15ca0*/  HMMA.16816.F32.BF16 R44, R52, R70, R44 ;  /* 0x00000046342c723c */ /* 0x000fe2000004182c */
[----:B------:R-:W-:-:S06]  /*15cb0*/  F2FP.BF16.PACK_AB R69, R136, R133 ;  /* 0x000000858845723e */ /* 0x000fcc00000010ff */
[----:B------:R-:W-:Y:S01]  /*15cc0*/  F2FP.BF16.PACK_AB R70, R142, R135 ;  /* 0x000000878e46723e */ /* 0x000fe200000010ff */
[----:B--2---:R-:W-:Y:S01]  /*15cd0*/  HMMA.16816.F32.BF16 R48, R52, R64, R48 ;  /* 0x000000403430723c */ /* 0x004fe20000041830 */
[----:B------:R-:W-:-:S07]  /*15ce0*/  F2FP.BF16.PACK_AB R71, R137, R134 ;  /* 0x000000868947723e */ /* 0x000fce00000010ff */
[----:B------:R-:W-:Y:S01]  /*15cf0*/  HMMA.16816.F32.BF16 R4, R52, R66, R4 ;  /* 0x000000423404723c */ /* 0x000fe20000041804 */
[----:B------:R-:W1:Y:S04]  /*15d00*/  LDSM.16.MT88.4 R64, [R116+0xc800] ;  /* 0x00c800007440783b */ /* 0x000e680000004200 */
[----:B------:R-:W-:Y:S03]  /*15d10*/  LDSM.16.MT88.4 R52, [R116+0xe800] ;  /* 0x00e800007434783b */ /* 0x000fe60000004200 */
[C---:B---3--:R-:W-:Y:S08]  /*15d20*/  HMMA.16816.F32.BF16 R8, R68.reuse, R60, R8 ;  /* 0x0000003c4408723c */ /* 0x048ff00000041808 */
[C---:B------:R-:W-:Y:S01]  /*15d30*/  HMMA.16816.F32.BF16 R12, R68.reuse, R62, R12 ;  /* 0x0000003e440c723c */ /* 0x040fe2000004180c */
[----:B------:R-:W2:Y:S07]  /*15d40*/  LDSM.16.MT88.4 R60, [R144+0xe800] ;  /* 0x00e80000903c783b */ /* 0x000eae0000004200 */
[C---:B------:R-:W-:Y:S08]  /*15d50*/  HMMA.16816.F32.BF16 R16, R68.reuse, R76, R16 ;  /* 0x0000004c4410723c */ /* 0x040ff00000041810 */
[C---:B------:R-:W-:Y:S01]  /*15d60*/  HMMA.16816.F32.BF16 R20, R68.reuse, R78, R20 ;  /* 0x0000004e4414723c */ /* 0x040fe20000041814 */
[----:B------:R-:W3:Y:S07]  /*15d70*/  LDSM.16.MT88.4 R76, [R144+0xec00] ;  /* 0x00ec0000904c783b */ /* 0x000eee0000004200 */
[C---:B----4-:R-:W-:Y:S08]  /*15d80*/  HMMA.16816.F32.BF16 R24, R68.reuse, R72, R24 ;  /* 0x000000484418723c */ /* 0x050ff00000041818 */
[C---:B-1----:R-:W-:Y:S01]  /*15d90*/  HMMA.16816.F32.BF16 R32, R68.reuse, R64, R32 ;  /* 0x000000404420723c */ /* 0x042fe20000041820 */
[----:B------:R-:W-:Y:S07]  /*15da0*/  MUFU.EX2 R65, R121 ;  /* 0x0000007900417308 */ /* 0x000fee0000000800 */
[C---:B------:R-:W-:Y:S01]  /*15db0*/  HMMA.16816.F32.BF16 R36, R68.reuse, R66, R36 ;  /* 0x000000424424723c */ /* 0x040fe20000041824 */
[----:B------:R-:W-:Y:S07]  /*15dc0*/  MUFU.EX2 R64, R130 ;  /* 0x0000008200407308 */ /* 0x000fee0000000800 */
[C---:B--2---:R-:W-:Y:S01]  /*15dd0*/  HMMA.16816.F32.BF16 R40, R68.reuse, R60, R40 ;  /* 0x0000003c4428723c */ /* 0x044fe20000041828 */
[----:B------:R-:W-:Y:S07]  /*15de0*/  MUFU.EX2 R67, R127 ;  /* 0x0000007f00437308 */ /* 0x000fee0000000800 */
[C---:B------:R-:W-:Y:S01]  /*15df0*/  HMMA.16816.F32.BF16 R28, R68.reuse, R74, R28 ;  /* 0x0000004a441c723c */ /* 0x040fe2000004181c */
[----:B------:R-:W1:Y:S07]  /*15e00*/  MUFU.EX2 R66, R126 ;  /* 0x0000007e00427308 */ /* 0x000e6e0000000800 */
[C---:B------:R-:W-:Y:S01]  /*15e10*/  HMMA.16816.F32.BF16 R44, R68.reuse, R62, R44 ;  /* 0x0000003e442c723c */ /* 0x040fe2000004182c */
[----:B------:R-:W2:Y:S07]  /*15e20*/  MUFU.EX2 R60, R125 ;  /* 0x0000007d003c7308 */ /* 0x000eae0000000800 */
[C---:B------:R-:W-:Y:S08]  /*15e30*/  HMMA.16816.F32.BF16 R48, R68.reuse, R52, R48 ;  /* 0x000000344430723c */ /* 0x040ff00000041830 */
[----:B------:R-:W-:Y:S01]  /*15e40*/  HMMA.16816.F32.BF16 R68, R68, R54, R4 ;  /* 0x000000364444723c */ /* 0x000fe20000041804 */
[----:B------:R-:W4:Y:S06]  /*15e50*/  LDSM.16.MT88.4 R52, [R144+0xcc00] ;  /* 0x00cc00009034783b */ /* 0x000f2c0000004200 */
[----:B------:R-:W-:-:S02]  /*15e60*/  F2FP.BF16.PACK_AB R4, R119, R122 ;  /* 0x0000007a7704723e */ /* 0x000fc400000010ff */
[----:B-1----:R-:W-:Y:S02]  /*15e70*/  F2FP.BF16.PACK_AB R5, R66, R67 ;  /* 0x000000434205723e */ /* 0x002fe400000010ff */
[----:B------:R-:W-:Y:S02]  /*15e80*/  F2FP.BF16.PACK_AB R6, R64, R65 ;  /* 0x000000414006723e */ /* 0x000fe400000010ff */
[----:B--2---:R-:W-:-:S07]  /*15e90*/  F2FP.BF16.PACK_AB R7, R163, R60 ;  /* 0x0000003ca307723e */ /* 0x004fce00000010ff */
[C---:B------:R-:W-:Y:S01]  /*15ea0*/  HMMA.16816.F32.BF16 R112, R4.reuse, R108, R8 ;  /* 0x0000006c0470723c */ /* 0x040fe20000041808 */
[----:B------:R-:W1:Y:S07]  /*15eb0*/  LDSM.16.MT88.4 R8, [R116+0xcc00] ;  /* 0x00cc00007408783b */ /* 0x000e6e0000004200 */
[C---:B------:R-:W-:Y:S07]  /*15ec0*/  HMMA.16816.F32.BF16 R108, R4.reuse, R110, R12 ;  /* 0x0000006e046c723c */ /* 0x040fee000004180c */
        /* <DEDUP_REMOVED lines=16> */
[----:B----4-:R-:W-:Y:S01]  /*15fd0*/  HMMA.16816.F32.BF16 R96, R4, R52, R24 ;  /* 0x000000340460723c */ /* 0x010fe20000041818 */
[----:B------:R-:W-:-:S02]  /*15fe0*/  FADD.FTZ R0, R176, R13 ;  /* 0x0000000db0007221 */ /* 0x000fc40000010000 */
[----:B------:R-:W-:Y:S01]  /*15ff0*/  FADD.FTZ R184, R184, R179 ;  /* 0x000000b3b8b87221 */ /* 0x000fe20000010000 */
[----:B------:R-:W2:Y:S01]  /*16000*/  LDSM.16.MT88.4 R12, [R116+0xec00] ;  /* 0x00ec0000740c783b */ /* 0x000ea20000004200 */
        /* <DEDUP_REMOVED lines=30> */
[----:B------:R-:W-:Y:S02]  /*161f0*/  FADD.FTZ R0, R137, R0 ;  /* 0x0000000089007221 */ /* 0x000fe40000010000 */
[----:B------:R-:W-:Y:S02]  /*16200*/  FADD.FTZ R122, R122, R9 ;  /* 0x000000097a7a7221 */ /* 0x000fe40000010000 */
[----:B------:R-:W-:Y:S01]  /*16210*/  FADD.FTZ R67, R67, R0 ;  /* 0x0000000043437221 */ /* 0x000fe20000010000 */
[----:B------:R-:W-:Y:S01]  /*16220*/  MOV R0, R3 ;  /* 0x0000000300007202 */ /* 0x000fe20000000f00 */
[----:B------:R-:W-:Y:S02]  /*16230*/  FADD.FTZ R122, R119, R122 ;  /* 0x0000007a777a7221 */ /* 0x000fe40000010000 */
[----:B------:R-:W-:-:S02]  /*16240*/  FADD.FTZ R67, R66, R67 ;  /* 0x0000004342437221 */ /* 0x000fc40000010000 */
[----:B------:R-:W-:Y:S02]  /*16250*/  FADD.FTZ R65, R65, R122 ;  /* 0x0000007a41417221 */ /* 0x000fe40000010000 */
[----:B------:R-:W-:Y:S02]  /*16260*/  FADD.FTZ R60, R60, R67 ;  /* 0x000000433c3c7221 */ /* 0x000fe40000010000 */
[----:B------:R-:W-:Y:S02]  /*16270*/  FADD.FTZ R162, R64, R65 ;  /* 0x0000004140a27221 */ /* 0x000fe40000010000 */
[----:B------:R-:W-:Y:S02]  /*16280*/  FADD.FTZ R163, R163, R60 ;  /* 0x0000003ca3a37221 */ /* 0x000fe40000010000 */
.L_x_3052:
[----:B------:R-:W-:Y:S01]  /*16290*/  ULDC.64 UR12, c[0x0][0x118] ;  /* 0x00004600000c7ab9 */ /* 0x000fe20000000a00 */
        /* <DEDUP_REMOVED lines=13> */
.L_x_3062:
        /* <DEDUP_REMOVED lines=65> */
.L_x_3059:
        /* <DEDUP_REMOVED lines=25> */
[----:B------:R-:W2:Y:S08]  /*16910*/  LDSM.16.M88.4 R8, [R146+0x3000] ;  /* 0x003000009208783b */ /* 0x000eb00000000200 */
[----:B------:R-:W4:Y:S08]  /*16920*/  LDSM.16.M88.4 R16, [R146+0x3400] ;  /* 0x003400009210783b */ /* 0x000f300000000200 */
[----:B------:R-:W5:Y:S08]  /*16930*/  LDSM.16.M88.4 R24, [R146+0x3800] ;  /* 0x003800009218783b */ /* 0x000f700000000200 */
[----:B------:R-:W0:Y:S08]  /*16940*/  LDGDEPBAR ;  /* 0x00000000000079af */ /* 0x000e300000000000 */
[----:B------:R-:W1:Y:S01]  /*16950*/  LDSM.16.M88.4 R32, [R146+0x3c00] ;  /* 0x003c00009220783b */ /* 0x000e620000000200 */
[C---:B--2---:R-:W-:Y:S07]  /*16960*/  HMMA.16816.F32.BF16 R4, R64.reuse, R8, RZ ;  /* 0x000000084004723c */ /* 0x044fee00000418ff */
[----:B------:R-:W2:Y:S01]  /*16970*/  LDSM.16.M88.4 R40, [R146+0x4000] ;  /* 0x004000009228783b */ /* 0x000ea20000000200 */
[C---:B------:R-:W-:Y:S07]  /*16980*/  HMMA.16816.F32.BF16 R8, R64.reuse, R10, RZ ;  /* 0x0000000a4008723c */ /* 0x040fee00000418ff */
[----:B------:R-:W2:Y:S01]  /*16990*/  LDSM.16.M88.4 R48, [R146+0x4400] ;  /* 0x004400009230783b */ /* 0x000ea20000000200 */
[C---:B----4-:R-:W-:Y:S07]  /*169a0*/  HMMA.16816.F32.BF16 R12, R64.reuse, R16, RZ ;  /* 0x00000010400c723c */ /* 0x050fee00000418ff */
[----:B------:R-:W4:Y:S01]  /*169b0*/  LDSM.16.M88.4 R56, [R146+0x4800] ;  /* 0x004800009238783b */ /* 0x000f220000000200 */
[C---:B------:R-:W-:Y:S07]  /*169c0*/  HMMA.16816.F32.BF16 R16, R64.reuse, R18, RZ ;  /* 0x000000124010723c */ /* 0x040fee00000418ff */
[----:B------:R-:W3:Y:S01]  /*169d0*/  LDSM.16.M88.4 R120, [R146+0x4c00] ;  /* 0x004c00009278783b */ /* 0x000ee20000000200 */
[C---:B-----5:R-:W-:Y:S07]  /*169e0*/  HMMA.16816.F32.BF16 R20, R64.reuse, R24, RZ ;  /* 0x000000184014723c */ /* 0x060fee00000418ff */
[----:B------:R-:W-:Y:S01]  /*169f0*/  LDSM.16.M88.4 R124, [R145] ;  /* 0x00000000917c783b */ /* 0x000fe20000000200 */
[C---:B------:R-:W-:Y:S07]  /*16a00*/  HMMA.16816.F32.BF16 R24, R64.reuse, R26, RZ ;  /* 0x0000001a4018723c */ /* 0x040fee00000418ff */
[----:B------:R-:W5:Y:S01]  /*16a10*/  LDSM.16.M88.4 R128, [R118+0x3000] ;  /* 0x003000007680783b */ /* 0x000f620000000200 */
[C---:B-1----:R-:W-:Y:S07]  /*16a20*/  HMMA.16816.F32.BF16 R28, R64.reuse, R32, RZ ;  /* 0x00000020401c723c */ /* 0x042fee00000418ff */
        /* <DEDUP_REMOVED lines=8> */
[C---:B----4-:R-:W-:Y:S08]  /*16ab0*/  HMMA.16816.F32.BF16 R52, R64.reuse, R56, RZ ;  /* 0x000000384034723c */ /* 0x050ff000000418ff */
[C---:B------:R-:W-:Y:S08]  /*16ac0*/  HMMA.16816.F32.BF16 R56, R64.reuse, R58, RZ ;  /* 0x0000003a4038723c */ /* 0x040ff000000418ff */
[C---:B---3--:R-:W-:Y:S08]  /*16ad0*/  HMMA.16816.F32.BF16 R60, R64.reuse, R120, RZ ;  /* 0x00000078403c723c */ /* 0x048ff000000418ff */
[----:B------:R-:W-:Y:S01]  /*16ae0*/  HMMA.16816.F32.BF16 R64, R64, R122, RZ ;  /* 0x0000007a4040723c */ /* 0x000fe200000418ff */
[----:B------:R-:W1:Y:S07]  /*16af0*/  LDSM.16.M88.4 R120, [R118+0x3400] ;  /* 0x003400007678783b */ /* 0x000e6e0000000200 */
[C---:B-----5:R-:W-:Y:S08]  /*16b00*/  HMMA.16816.F32.BF16 R4, R124.reuse, R128, R4 ;  /* 0x000000807c04723c */ /* 0x060ff00000041804 */
        /* <DEDUP_REMOVED lines=140> */
[----:B------:R1:W1:Y:S01]  /*173d0*/  MUFU.TANH R241, R14 ;  /* 0x0000000e00f17308 */ /* 0x0002620000002400 */
[C---:B-----5:R-:W-:Y:S08]  /*173e0*/  HMMA.16816.F32.BF16 R28, R136.reuse, R8, R28 ;  /* 0x00000008881c723c */ /* 0x060ff0000004181c */
[C---:B------:R-:W-:Y:S01]  /*173f0*/  HMMA.16816.F32.BF16 R32, R136.reuse, R10, R32 ;  /* 0x0000000a8820723c */ /* 0x040fe20000041820 */
[----:B------:R1:W1:Y:S01]  /*17400*/  MUFU.TANH R239, R15 ;  /* 0x0000000f00ef7308 */ /* 0x0002620000002400 */
[----:B------:R-:W5:Y:S06]  /*17410*/  LDSM.16.M88.4 R8, [R118+0x8400] ;  /* 0x008400007608783b */ /* 0x000f6c0000000200 */
[C---:B------:R-:W-:Y:S03]  /*17420*/  HMMA.16816.F32.BF16 R36, R136.reuse, R4, R36 ;  /* 0x000000048824723c */ /* 0x040fe60000041824 */
[----:B------:R-:W1:Y:S05]  /*17430*/  MUFU.TANH R237, R237 ;  /* 0x000000ed00ed7308 */ /* 0x000e6a0000002400 */
[C---:B------:R-:W-:Y:S01]  /*17440*/  HMMA.16816.F32.BF16 R40, R136.reuse, R6, R40 ;  /* 0x000000068828723c */ /* 0x040fe20000041828 */
[----:B------:R-:W1:Y:S03]  /*17450*/  LDSM.16.M88.4 R4, [R118+0x8800] ;  /* 0x008800007604783b */ /* 0x000e660000000200 */
[----:B------:R-:W-:Y:S01]  /*17460*/  FMUL.FTZ R213, R28, c[0x0][0x2ec] ;  /* 0x0000bb001cd57a20 */ /* 0x000fe20000410000 */
[----:B------:R1:W1:Y:S01]  /*17470*/  MUFU.TANH R235, R17 ;  /* 0x0000001100eb7308 */ /* 0x0002620000002400 */
[----:B------:R-:W-:Y:S02]  /*17480*/  FMUL.FTZ R29, R29, c[0x0][0x2ec] ;  /* 0x0000bb001d1d7a20 */ /* 0x000fe40000410000 */
[----:B------:R-:W-:Y:S04]  /*17490*/  FMUL.FTZ R191, R32, c[0x0][0x2ec] ;  /* 0x0000bb0020bf7a20 */ /* 0x000fe80000410000 */
[----:B------:R-:W-:Y:S02]  /*174a0*/  FMUL.FTZ R30, R30, c[0x0][0x2ec] ;  /* 0x0000bb001e1e7a20 */ /* 0x000fe40000410000 */
[----:B------:R-:W-:Y:S01]  /*174b0*/  FMUL.FTZ R31, R31, c[0x0][0x2ec] ;  /* 0x0000bb001f1f7a20 */ /* 0x000fe20000410000 */
[----:B------:R1:W1:Y:S01]  /*174c0*/  MUFU.TANH R233, R18 ;  /* 0x0000001200e97308 */ /* 0x0002620000002400 */
[----:B------:R-:W-:Y:S02]  /*174d0*/  FMUL.FTZ R203, R36, c[0x0][0x2ec] ;  /* 0x0000bb0024cb7a20 */ /* 0x000fe40000410000 */
[----:B------:R-:W-:Y:S02]  /*174e0*/  FMUL.FTZ R33, R33, c[0x0][0x2ec] ;  /* 0x0000bb0021217a20 */ /* 0x000fe40000410000 */
[----:B------:R-:W-:Y:S02]  /*174f0*/  FMUL.FTZ R34, R34, c[0x0][0x2ec] ;  /* 0x0000bb0022227a20 */ /* 0x000fe40000410000 */
[----:B------:R-:W-:Y:S02]  /*17500*/  FMUL.FTZ R35, R35, c[0x0][0x2ec] ;  /* 0x0000bb0023237a20 */ /* 0x000fe40000410000 */
[----:B------:R-:W-:Y:S01]  /*17510*/  FMUL.FTZ R193, R40, c[0x0][0x2ec] ;  /* 0x0000bb0028c17a20 */ /* 0x000fe20000410000 */
[----:B------:R2:W2:Y:S01]  /*17520*/  MUFU.TANH R231, R19 ;  /* 0x0000001300e77308 */ /* 0x0004a20000002400 */
        /* <DEDUP_REMOVED lines=10> */
[----:B------:R1:W1:Y:S01]  /*175d0*/  MUFU.TANH R227, R21 ;  /* 0x0000001500e37308 */ /* 0x0002620000002400 */
[----:B------:R-:W-:Y:S01]  /*175e0*/  BAR.SYNC.DEFER_BLOCKING 0x0 ;  /* 0x0000000000007b1d */ /* 0x000fe20000010000 */
[----:B------:R-:W-:Y:S02]  /*175f0*/  FMUL.FTZ R42, R42, c[0x0][0x2ec] ;  /* 0x0000bb002a2a7a20 */ /* 0x000fe40000410000 */
[----:B------:R-:W-:Y:S01]  /*17600*/  FMUL.FTZ R43, R43, c[0x0][0x2ec] ;  /* 0x0000bb002b2b7a20 */ /* 0x000fe20000410000 */
[C---:B------:R-:W-:Y:S04]  /*17610*/  HMMA.16816.F32.BF16 R56, R136.reuse, R6, R56 ;  /* 0x000000068838723c */ /* 0x040fe80000041838 */
        /* <DEDUP_REMOVED lines=22> */
[----:B------:R1:W1:Y:S05]  /*17780*/  MUFU.TANH R217, R26 ;  /* 0x0000001a00d97308 */ /* 0x00026a0000002400 */
[----:B------:R-:W-:Y:S02]  /*17790*/  FMUL.FTZ R0, R60, c[0x0][0x2ec] ;  /* 0x0000bb003c007a20 */ /* 0x000fe40000410000 */
        /* <DEDUP_REMOVED lines=40> */
[----:B------:R1:W1:Y:S10]  /*17a20*/  MUFU.TANH R55, R0 ;  /* 0x0000000000377308 */ /* 0x0002740000002400 */
        /* <DEDUP_REMOVED lines=73> */
.L_x_3061:
        /* <DEDUP_REMOVED lines=26> */
.L_x_3060:
[----:B--234-:R-:W-:Y:S01]  /*18060*/  FMNMX.FTZ R2, R134, R119, !PT ;  /* 0x0000007786027209 */ /* 0x01cfe20007810000 */
        /* <DEDUP_REMOVED lines=76> */
[----:B-1----:R-:W-:Y:S02]  /*18530*/  FMNMX.FTZ R0, R5, R0, !PT ;  /* 0x0000000005007209 */ /* 0x002fe40007810000 */
        /* <DEDUP_REMOVED lines=9> */
[--C-:B------:R-:W-:Y:S02]  /*185d0*/  FFMA.FTZ R140, R134, c[0x0][0x23c], -R136.reuse ;  /* 0x00008f00868c7a23 */ /* 0x100fe40000010888 */
[----:B------:R-:W-:Y:S01]  /*185e0*/  FMUL.FTZ R134, R0, c[0x0][0x23c] ;  /* 0x00008f0000867a20 */ /* 0x000fe20000410000 */
[----:B------:R-:W1:Y:S01]  /*185f0*/  MUFU.EX2 R53, R53 ;  /* 0x0000003500357308 */ /* 0x000e620000000800 */
[----:B------:R-:W-:Y:S02]  /*18600*/  FMUL.FTZ R54, R4, c[0x0][0x23c] ;  /* 0x00008f0004367a20 */ /* 0x000fe40000410000 */
[--C-:B------:R-:W-:Y:S01]  /*18610*/  FFMA.FTZ R133, R133, c[0x0][0x23c], -R136.reuse ;  /* 0x00008f0085857a23 */ /* 0x100fe20000010888 */
[----:B------:R-:W-:Y:S01]  /*18620*/  FSEL R134, R134, RZ, P0 ;  /* 0x000000ff86867208 */ /* 0x000fe20000000000 */
[--C-:B------:R-:W-:Y:S01]  /*18630*/  FFMA.FTZ R121, R247, c[0x0][0x23c], -R136.reuse ;  /* 0x00008f00f7797a23 */ /* 0x100fe20000010888 */
[----:B------:R-:W-:Y:S01]  /*18640*/  ISETP.GT.AND P0, PT, R159, R148, PT ;  /* 0x000000949f00720c */ /* 0x000fe20003f04270 */
[----:B------:R-:W-:Y:S02]  /*18650*/  FFMA.FTZ R120, R120, c[0x0][0x23c], -R136 ;  /* 0x00008f0078787a23 */ /* 0x000fe40000010888 */
[--C-:B------:R-:W-:Y:S01]  /*18660*/  FFMA.FTZ R137, R132, c[0x0][0x23c], -R134.reuse ;  /* 0x00008f0084897a23 */ /* 0x100fe20000010886 */
[----:B------:R-:W2:Y:S01]  /*18670*/  MUFU.EX2 R54, R54 ;  /* 0x0000003600367308 */ /* 0x000ea20000000800 */
[--C-:B------:R-:W-:Y:S02]  /*18680*/  FFMA.FTZ R132, R249, c[0x0][0x23c], -R134.reuse ;  /* 0x00008f00f9847a23 */ /* 0x100fe40000010886 */
[--C-:B------:R-:W-:Y:S02]  /*18690*/  FFMA.FTZ R122, R142, c[0x0][0x23c], -R134.reuse ;  /* 0x00008f008e7a7a23 */ /* 0x100fe40000010886 */
[--C-:B------:R-:W-:Y:S02]  /*186a0*/  FFMA.FTZ R117, R251, c[0x0][0x23c], -R134.reuse ;  /* 0x00008f00fb757a23 */ /* 0x100fe40000010886 */
[--C-:B------:R-:W-:Y:S02]  /*186b0*/  FFMA.FTZ R239, R239, c[0x0][0x23c], -R134.reuse ;  /* 0x00008f00efef7a23 */ /* 0x100fe40000010886 */
[----:B------:R-:W-:Y:S01]  /*186c0*/  FFMA.FTZ R138, R215, c[0x0][0x23c], -R134 ;  /* 0x00008f00d78a7a23 */ /* 0x000fe20000010886 */
[----:B------:R-:W-:Y:S01]  /*186d0*/  MUFU.EX2 R140, R140 ;  /* 0x0000008c008c7308 */ /* 0x000fe20000000800 */
[----:B------:R-:W-:Y:S02]  /*186e0*/  FFMA.FTZ R142, R211, c[0x0][0x23c], -R136 ;  /* 0x00008f00d38e7a23 */ /* 0x000fe40000010888 */
[----:B------:R-:W-:Y:S02]  /*186f0*/  FFMA.FTZ R164, R209, c[0x0][0x23c], -R134 ;  /* 0x00008f00d1a47a23 */ /* 0x000fe40000010886 */
        /* <DEDUP_REMOVED lines=40> */
[----:B------:R-:W-:Y:S02]  /*18980*/  FFMA.FTZ R92, R123, c[0x0][0x23c], -R136 ;  /* 0x00008f007b5c7a23 */ /* 0x000fe40000010888 */
[--C-:B------:R-:W-:Y:S02]  /*18990*/  FFMA.FTZ R86, R52, c[0x0][0x23c], -R134.reuse ;  /* 0x00008f0034567a23 */ /* 0x100fe40000010886 */
[----:B------:R-:W-:Y:S02]  /*189a0*/  FFMA.FTZ R87, R124, c[0x0][0x23c], -R134 ;  /* 0x00008f007c577a23 */ /* 0x000fe40000010886 */
[----:B------:R-:W2:Y:S01]  /*189b0*/  MUFU.EX2 R117, R117 ;  /* 0x0000007500757308 */ /* 0x000ea20000000800 */
[--C-:B------:R-:W-:Y:S02]  /*189c0*/  FFMA.FTZ R93, R243, c[0x0][0x23c], -R136.reuse ;  /* 0x00008f00f35d7a23 */ /* 0x100fe40000010888 */
[----:B------:R-:W-:Y:S01]  /*189d0*/  FFMA.FTZ R84, R237, c[0x0][0x23c], -R136 ;  /* 0x00008f00ed547a23 */ /* 0x000fe20000010888 */
[----:B-1----:R-:W-:Y:S01]  /*189e0*/  F2FP.BF16.PACK_AB R58, R120, R121 ;  /* 0x00000079783a723e */ /* 0x002fe200000010ff */
[----:B------:R-:W-:Y:S02]  /*189f0*/  FFMA.FTZ R185, R185, c[0x0][0x23c], -R134 ;  /* 0x00008f00b9b97a23 */ /* 0x000fe40000010886 */
[----:B------:R-:W-:Y:S02]  /*18a00*/  FFMA.FTZ R166, R191, c[0x0][0x23c], -R136 ;  /* 0x00008f00bfa67a23 */ /* 0x000fe40000010888 */
[--C-:B------:R-:W-:Y:S01]  /*18a10*/  FFMA.FTZ R168, R205, c[0x0][0x23c], -R134.reuse ;  /* 0x00008f00cda87a23 */ /* 0x100fe20000010886 */
[----:B------:R-:W-:Y:S01]  /*18a20*/  MUFU.EX2 R93, R93 ;  /* 0x0000005d005d7308 */ /* 0x000fe20000000800 */
[--C-:B------:R-:W-:Y:S02]  /*18a30*/  FFMA.FTZ R199, R199, c[0x0][0x23c], -R134.reuse ;  /* 0x00008f00c7c77a23 */ /* 0x100fe40000010886 */
[--C-:B------:R-:W-:Y:S02]  /*18a40*/  FFMA.FTZ R172, R197, c[0x0][0x23c], -R134.reuse ;  /* 0x00008f00c5ac7a23 */ /* 0x100fe40000010886 */
[--C-:B------:R-:W-:Y:S02]  /*18a50*/  FFMA.FTZ R195, R195, c[0x0][0x23c], -R134.reuse ;  /* 0x00008f00c3c37a23 */ /* 0x100fe40000010886 */
[--C-:B------:R-:W-:Y:S02]  /*18a60*/  FFMA.FTZ R176, R187, c[0x0][0x23c], -R134.reuse ;  /* 0x00008f00bbb07a23 */ /* 0x100fe40000010886 */
[----:B------:R-:W-:Y:S01]  /*18a70*/  FFMA.FTZ R183, R183, c[0x0][0x23c], -R134 ;  /* 0x00008f00b7b77a23 */ /* 0x000fe20000010886 */
[----:B------:R-:W-:Y:S01]  /*18a80*/  MUFU.EX2 R84, R84 ;  /* 0x0000005400547308 */ /* 0x000fe20000000800 */
[--C-:B------:R-:W-:Y:S02]  /*18a90*/  FFMA.FTZ R178, R181, c[0x0][0x23c], -R136.reuse ;  /* 0x00008f00b5b27a23 */ /* 0x100fe40000010888 */
[----:B------:R-:W-:Y:S01]  /*18aa0*/  FFMA.FTZ R179, R179, c[0x0][0x23c], -R136 ;  /* 0x00008f00b3b37a23 */ /* 0x000fe20000010888 */
[----:B--2---:R-:W-:Y:S01]  /*18ab0*/  F2FP.BF16.PACK_AB R59, R117, R122 ;  /* 0x0000007a753b723e */ /* 0x004fe200000010ff */
[--C-:B------:R-:W-:Y:S02]  /*18ac0*/  FFMA.FTZ R177, R177, c[0x0][0x23c], -R134.reuse ;  /* 0x00008f00b1b17a23 */ /* 0x100fe40000010886 */
[----:B------:R-:W-:Y:S02]  /*18ad0*/  FFMA.FTZ R180, R175, c[0x0][0x23c], -R134 ;  /* 0x00008f00afb47a23 */ /* 0x000fe40000010886 */
[--C-:B------:R-:W-:Y:S01]  /*18ae0*/  FFMA.FTZ R173, R173, c[0x0][0x23c], -R136.reuse ;  /* 0x00008f00adad7a23 */ /* 0x100fe20000010888 */
[----:B------:R-:W-:Y:S01]  /*18af0*/  MUFU.EX2 R124, R92 ;  /* 0x0000005c007c7308 */ /* 0x000fe20000000800 */
[C---:B------:R-:W-:Y:S05]  /*18b00*/  HMMA.16816.F32.BF16 R4, R56.reuse, R12, R4 ;  /* 0x0000000c3804723c */ /* 0x040fea0000041804 */
[----:B------:R-:W-:Y:S02]  /*18b10*/  FFMA.FTZ R182, R171, c[0x0][0x23c], -R136 ;  /* 0x00008f00abb67a23 */ /* 0x000fe40000010888 */
[C---:B------:R-:W-:Y:S01]  /*18b20*/  FMUL.FTZ R12, R53.reuse, R104 ;  /* 0x00000068350c7220 */ /* 0x040fe20000410000 */
[C---:B------:R-:W-:Y:S01]  /*18b30*/  HMMA.16816.F32.BF16 R8, R56.reuse, R14, R8 ;  /* 0x0000000e3808723c */ /* 0x040fe20000041808 */
[----:B------:R-:W-:Y:S03]  /*18b40*/  MUFU.EX2 R85, R239 ;  /* 0x000000ef00557308 */ /* 0x000fe60000000800 */
[----:B------:R-:W-:Y:S02]  /*18b50*/  FMUL.FTZ R13, R53, R105 ;  /* 0x00000069350d7220 */ /* 0x000fe40000410000 */
[--C-:B------:R-:W-:Y:S02]  /*18b60*/  FFMA.FTZ R169, R169, c[0x0][0x23c], -R134.reuse ;  /* 0x00008f00a9a97a23 */ /* 0x100fe40000010886 */
[C---:B------:R-:W-:Y:S03]  /*18b70*/  FMUL.FTZ R14, R54.reuse, R106 ;  /* 0x0000006a360e7220 */ /* 0x040fe60000410000 */
[----:B------:R-:W-:Y:S01]  /*18b80*/  MUFU.EX2 R142, R142 ;  /* 0x0000008e008e7308 */ /* 0x000fe20000000800 */
[C---:B------:R-:W-:Y:S02]  /*18b90*/  FMUL.FTZ R15, R54.reuse, R107 ;  /* 0x0000006b360f7220 */ /* 0x040fe40000410000 */
[----:B------:R-:W-:Y:S02]  /*18ba0*/  FFMA.FTZ R184, R167, c[0x0][0x23c], -R134 ;  /* 0x00008f00a7b87a23 */ /* 0x000fe40000010886 */
[----:B------:R-:W-:Y:S02]  /*18bb0*/  FFMA.FTZ R140, R53, R162, R140 ;  /* 0x000000a2358c7223 */ /* 0x000fe4000001008c */
[--C-:B------:R-:W-:Y:S01]  /*18bc0*/  FFMA.FTZ R141, R141, c[0x0][0x23c], -R134.reuse ;  /* 0x00008f008d8d7a23 */ /* 0x100fe20000010886 */
[C---:B------:R-:W-:Y:S02]  /*18bd0*/  HMMA.16816.F32.BF16 R12, R56.reuse, R20, R12 ;  /* 0x00000014380c723c */ /* 0x040fe4000004180c */
[----:B------:R-:W-:Y:S01]  /*18be0*/  MUFU.EX2 R166, R166 ;  /* 0x000000a600a67308 */ /* 0x000fe20000000800 */
[--C-:B------:R-:W-:Y:S02]  /*18bf0*/  FFMA.FTZ R186, R131, c[0x0][0x23c], -R134.reuse ;  /* 0x00008f0083ba7a23 */ /* 0x100fe40000010886 */
[----:B------:R-:W-:Y:S02]  /*18c00*/  FFMA.FTZ R129, R129, c[0x0][0x23c], -R134 ;  /* 0x00008f0081817a23 */ /* 0x000fe40000010886 */
[C---:B------:R-:W-:Y:S01]  /*18c10*/  FMUL.FTZ R20, R53.reuse, R96 ;  /* 0x0000006035147220 */ /* 0x040fe20000410000 */
[C---:B------:R-:W-:Y:S04]  /*18c20*/  HMMA.16816.F32.BF16 R16, R56.reuse, R22, R16 ;  /* 0x000000163810723c */ /* 0x040fe80000041810 */
[----:B------:R-:W-:Y:S01]  /*18c30*/  FMUL.FTZ R21, R53, R97 ;  /* 0x0000006135157220 */ /* 0x000fe20000410000 */
[----:B------:R-:W-:Y:S01]  /*18c40*/  MUFU.EX2 R178, R178 ;  /* 0x000000b200b27308 */ /* 0x000fe20000000800 */
[----:B------:R-:W-:Y:S02]  /*18c50*/  FFMA.FTZ R96, R245, c[0x0][0x23c], -R136 ;  /* 0x00008f00f5607a23 */ /* 0x000fe40000010888 */
[C---:B------:R-:W-:Y:S04]  /*18c60*/  FMUL.FTZ R22, R54.reuse, R98 ;  /* 0x0000006236167220 */ /* 0x040fe80000410000 */
[----:B------:R-:W-:Y:S02]  /*18c70*/  FMUL.FTZ R23, R54, R99 ;  /* 0x0000006336177220 */ /* 0x000fe40000410000 */
[--C-:B------:R-:W-:Y:S01]  /*18c80*/  FFMA.FTZ R99, R217, c[0x0][0x23c], -R134.reuse ;  /* 0x00008f00d9637a23 */ /* 0x100fe20000010886 */
[----:B------:R-:W1:Y:S01]  /*18c90*/  MUFU.EX2 R96, R96 ;  /* 0x0000006000607308 */ /* 0x000e620000000800 */
[----:B------:R-:W-:Y:S02]  /*18ca0*/  FFMA.FTZ R128, R128, c[0x0][0x23c], -R134 ;  /* 0x00008f0080807a23 */ /* 0x000fe40000010886 */
[----:B------:R-:W-:Y:S01]  /*18cb0*/  FFMA.FTZ R55, R55, c[0x0][0x23c], -R136 ;  /* 0x00008f0037377a23 */ /* 0x000fe20000010888 */
[C---:B------:R-:W-:Y:S03]  /*18cc0*/  HMMA.16816.F32.BF16 R20, R56.reuse, R28, R20 ;  /* 0x0000001c3814723c */ /* 0x040fe60000041814 */
[C---:B------:R-:W-:Y:S02]  /*18cd0*/  FFMA.FTZ R137, R54.reuse, R163, R137 ;  /* 0x000000a336897223 */ /* 0x040fe40000010089 */
        /* <DEDUP_REMOVED lines=8> */
[C---:B------:R-:W-:Y:S02]  /*18d60*/  FMUL.FTZ R31, R54.reuse, R91 ;  /* 0x0000005b361f7220 */ /* 0x040fe40000410000 */
[--C-:B------:R-:W-:Y:S02]  /*18d70*/  FFMA.FTZ R90, R225, c[0x0][0x23c], -R134.reuse ;  /* 0x00008f00e15a7a23 */ /* 0x100fe40000010886 */
[----:B------:R-:W-:Y:S02]  /*18d80*/  FFMA.FTZ R91, R223, c[0x0][0x23c], -R134 ;  /* 0x00008f00df5b7a23 */ /* 0x000fe40000010886 */
        /* <DEDUP_REMOVED lines=9> */
[----:B------:R-:W-:Y:S02]  /*18e20*/  FFMA.FTZ R81, R235, c[0x0][0x23c], -R136 ;  /* 0x00008f00eb517a23 */ /* 0x000fe40000010888 */
[C---:B------:R-:W-:Y:S04]  /*18e30*/  FMUL.FTZ R38, R54.reuse, R82 ;  /* 0x0000005236267220 */ /* 0x040fe80000410000 */
[C---:B------:R-:W-:Y:S01]  /*18e40*/  FMUL.FTZ R39, R54.reuse, R83 ;  /* 0x0000005336277220 */ /* 0x040fe20000410000 */
[----:B------:R-:W2:Y:S01]  /*18e50*/  MUFU.EX2 R81, R81 ;  /* 0x0000005100517308 */ /* 0x000ea20000000800 */
[--C-:B------:R-:W-:Y:S02]  /*18e60*/  FFMA.FTZ R80, R233, c[0x0][0x23c], -R134.reuse ;  /* 0x00008f00e9507a23 */ /* 0x100fe40000010886 */
[--C-:B------:R-:W-:Y:S02]  /*18e70*/  FFMA.FTZ R83, R231, c[0x0][0x23c], -R134.reuse ;  /* 0x00008f00e7537a23 */ /* 0x100fe40000010886 */
[----:B------:R-:W-:Y:S01]  /*18e80*/  FFMA.FTZ R134, R3, c[0x0][0x23c], -R134 ;  /* 0x00008f0003867a23 */ /* 0x000fe20000010886 */
        /* <DEDUP_REMOVED lines=11> */
[--C-:B------:R-:W-:Y:S02]  /*18f40*/  FFMA.FTZ R191, R207, c[0x0][0x23c], -R136.reuse ;  /* 0x00008f00cfbf7a23 */ /* 0x100fe40000010888 */
[--C-:B------:R-:W-:Y:S02]  /*18f50*/  FFMA.FTZ R170, R203, c[0x0][0x23c], -R136.reuse ;  /* 0x00008f00cbaa7a23 */ /* 0x100fe40000010888 */
[C---:B------:R-:W-:Y:S01]  /*18f60*/  HMMA.16816.F32.BF16 R44, R56.reuse, R60, R44 ;  /* 0x0000003c382c723c */ /* 0x040fe2000004182c */
[----:B------:R-:W4:Y:S02]  /*18f70*/  MUFU.EX2 R83, R83 ;  /* 0x0000005300537308 */ /* 0x000f240000000800 */
[--C-:B------:R-:W-:Y:S02]  /*18f80*/  FFMA.FTZ R201, R201, c[0x0][0x23c], -R136.reuse ;  /* 0x00008f00c9c97a23 */ /* 0x100fe40000010888 */
[--C-:B------:R-:W-:Y:S02]  /*18f90*/  FFMA.FTZ R174, R193, c[0x0][0x23c], -R136.reuse ;  /* 0x00008f00c1ae7a23 */ /* 0x100fe40000010888 */
[--C-:B------:R-:W-:Y:S01]  /*18fa0*/  FFMA.FTZ R189, R189, c[0x0][0x23c], -R136.reuse ;  /* 0x00008f00bdbd7a23 */ /* 0x100fe20000010888 */
[----:B------:R-:W-:Y:S01]  /*18fb0*/  HMMA.16816.F32.BF16 R48, R56, R62, R48 ;  /* 0x0000003e3830723c */ /* 0x000fe20000041830 */
[----:B------:R-:W5:Y:S02]  /*18fc0*/  LDSM.16.MT88.4 R60, [R144+0xb400] ;  /* 0x00b40000903c783b */ /* 0x000f640000004200 */
[----:B------:R-:W-:Y:S01]  /*18fd0*/  MUFU.EX2 R91, R91 ;  /* 0x0000005b005b7308 */ /* 0x000fe20000000800 */
[--C-:B------:R-:W-:Y:S02]  /*18fe0*/  FFMA.FTZ R162, R165, c[0x0][0x23c], -R136.reuse ;  /* 0x00008f00a5a27a23 */ /* 0x100fe40000010888 */
[--C-:B------:R-:W-:Y:S01]  /*18ff0*/  FFMA.FTZ R143, R143, c[0x0][0x23c], -R136.reuse ;  /* 0x00008f008f8f7a23 */ /* 0x100fe20000010888 */
[----:B-1----:R-:W-:Y:S01]  /*19000*/  F2FP.BF16.PACK_AB R56, R93, R96 ;  /* 0x000000605d38723e */ /* 0x002fe200000010ff */
[--C-:B------:R-:W-:Y:S01]  /*19010*/  FFMA.FTZ R131, R135, c[0x0][0x23c], -R136.reuse ;  /* 0x00008f0087837a23 */ /* 0x100fe20000010888 */
[----:B--2---:R-:W-:Y:S03]  /*19020*/  F2FP.BF16.PACK_AB R58, R81, R84 ;  /* 0x00000054513a723e */ /* 0x004fe600000010ff */
[----:B------:R-:W-:Y:S01]  /*19030*/  F2FP.BF16.PACK_AB R57, R85, R88 ;  /* 0x000000585539723e */ /* 0x000fe200000010ff */
[----:B------:R-:W-:Y:S01]  /*19040*/  MUFU.EX2 R180, R180 ;  /* 0x000000b400b47308 */ /* 0x000fe20000000800 */
[--C-:B------:R-:W-:Y:S02]  /*19050*/  FFMA.FTZ R130, R130, c[0x0][0x23c], -R136.reuse ;  /* 0x00008f0082827a23 */ /* 0x100fe40000010888 */
[--C-:B------:R-:W-:Y:S01]  /*19060*/  FFMA.FTZ R126, R126, c[0x0][0x23c], -R136.reuse ;  /* 0x00008f007e7e7a23 */ /* 0x100fe20000010888 */
[----:B----4-:R-:W-:Y:S01]  /*19070*/  F2FP.BF16.PACK_AB R59, R83, R80 ;  /* 0x00000050533b723e */ /* 0x010fe200000010ff */
[----:B------:R-:W-:Y:S02]  /*19080*/  FFMA.FTZ R136, R127, c[0x0][0x23c], -R136 ;  /* 0x00008f007f887a23 */ /* 0x000fe40000010888 */
[----:B------:R-:W-:Y:S02]  /*19090*/  FADD.FTZ R140, R133, R140 ;  /* 0x0000008c858c7221 */ /* 0x000fe40000010000 */
[----:B------:R-:W-:Y:S01]  /*190a0*/  FADD.FTZ R137, R132, R137 ;  /* 0x0000008984897221 */ /* 0x000fe20000010000 */
[----:B------:R-:W-:Y:S01]  /*190b0*/  MUFU.EX2 R173, R173 ;  /* 0x000000ad00ad7308 */ /* 0x000fe20000000800 */
[C---:B------:R-:W-:Y:S03]  /*190c0*/  HMMA.16816.F32.BF16 R4, R56.reuse, R64, R4 ;  /* 0x000000403804723c */ /* 0x040fe60000041804 */
[----:B------:R-:W-:Y:S04]  /*190d0*/  FADD.FTZ R122, R122, R137 ;  /* 0x000000897a7a7221 */ /* 0x000fe80000010000 */
[----:B------:R-:W-:Y:S01]  /*190e0*/  FADD.FTZ R117, R117, R122 ;  /* 0x0000007a75757221 */ /* 0x000fe20000010000 */
[C---:B------:R-:W-:Y:S01]  /*190f0*/  HMMA.16816.F32.BF16 R8, R56.reuse, R66, R8 ;  /* 0x000000423808723c */ /* 0x040fe20000041808 */
[----:B------:R-:W1:Y:S01]  /*19100*/  LDSM.16.MT88.4 R64, [R144+0xd400] ;  /* 0x00d400009040783b */ /* 0x000e620000004200 */
[----:B------:R-:W-:Y:S02]  /*19110*/  MUFU.EX2 R182, R182 ;  /* 0x000000b600b67308 */ /* 0x000fe40000000800 */
[----:B------:R-:W-:Y:S01]  /*19120*/  FADD.FTZ R88, R88, R117 ;  /* 0x0000007558587221 */ /* 0x000fe20000010000 */
[----:B------:R-:W-:Y:S03]  /*19130*/  MOV R117, R0 ;  /* 0x0000000000757202 */ /* 0x000fe60000000f00 */
[C---:B---3--:R-:W-:Y:S04]  /*19140*/  HMMA.16816.F32.BF16 R12, R56.reuse, R72, R12 ;  /* 0x00000048380c723c */ /* 0x048fe8000004180c */
[----:B------:R-:W-:Y:S01]  /*19150*/  FADD.FTZ R85, R85, R88 ;  /* 0x0000005855557221 */ /* 0x000fe20000010000 */
[----:B------:R-:W-:Y:S03]  /*19160*/  MUFU.EX2 R169, R169 ;  /* 0x000000a900a97308 */ /* 0x000fe60000000800 */
[C---:B------:R-:W-:Y:S01]  /*19170*/  HMMA.16816.F32.BF16 R16, R56.reuse, R74, R16 ;  /* 0x0000004a3810723c */ /* 0x040fe20000041810 */
[----:B------:R-:W2:Y:S03]  /*19180*/  LDSM.16.MT88.4 R72, [R116+0xd400] ;  /* 0x00d400007448783b */ /* 0x000ea60000004200 */
[----:B------:R-:W-:Y:S03]  /*19190*/  FADD.FTZ R80, R80, R85 ;  /* 0x0000005550507221 */ /* 0x000fe60000010000 */
[----:B------:R-:W-:Y:S01]  /*191a0*/  MUFU.EX2 R184, R184 ;  /* 0x000000b800b87308 */ /* 0x000fe20000000800 */
[C---:B-----5:R-:W-:Y:S04]  /*191b0*/  HMMA.16816.F32.BF16 R20, R56.reuse, R60, R20 ;  /* 0x0000003c3814723c */ /* 0x060fe80000041814 */
[----:B------:R-:W-:Y:S04]  /*191c0*/  FADD.FTZ R83, R83, R80 ;  /* 0x0000005053537221 */ /* 0x000fe80000010000 */
[C---:B------:R-:W-:Y:S01]  /*191d0*/  HMMA.16816.F32.BF16 R24, R56.reuse, R62, R24 ;  /* 0x0000003e3818723c */ /* 0x040fe20000041818 */
[----:B------:R-:W3:Y:S01]  /*191e0*/  LDSM.16.MT88.4 R60, [R144+0x9800] ;  /* 0x00980000903c783b */ /* 0x000ee20000004200 */
[----:B------:R-:W-:Y:S06]  /*191f0*/  MUFU.EX2 R89, R89 ;  /* 0x0000005900597308 */ /* 0x000fec0000000800 */
[C---:B------:R-:W-:Y:S04]  /*19200*/  HMMA.16816.F32.BF16 R28, R56.reuse, R68, R28 ;  /* 0x00000044381c723c */ /* 0x040fe8000004181c */
[----:B------:R-:W4:Y:S04]  /*19210*/  MUFU.EX2 R82, R82 ;  /* 0x0000005200527308 */ /* 0x000f280000000800 */
[C---:B------:R-:W-:Y:S01]  /*19220*/  HMMA.16816.F32.BF16 R32, R56.reuse, R70, R32 ;  /* 0x000000463820723c */ /* 0x040fe20000041820 */
[----:B------:R-:W5:Y:S05]  /*19230*/  LDSM.16.MT88.4 R68, [R116+0x9800] ;  /* 0x009800007444783b */ /* 0x000f6a0000004200 */
[----:B------:R-:W3:Y:S02]  /*19240*/  MUFU.EX2 R90, R90 ;  /* 0x0000005a005a7308 */ /* 0x000ee40000000800 */
[C---:B-1----:R-:W-:Y:S08]  /*19250*/  HMMA.16816.F32.BF16 R36, R56.reuse, R64, R36 ;  /* 0x000000403824723c */ /* 0x042ff00000041824 */
[C---:B------:R-:W-:Y:S01]  /*19260*/  HMMA.16816.F32.BF16 R40, R56.reuse, R66, R40 ;  /* 0x000000423828723c */ /* 0x040fe20000041828 */
[----:B------:R-:W-:Y:S01]  /*19270*/  MUFU.EX2 R97, R97 ;  /* 0x0000006100617308 */ /* 0x000fe20000000800 */
[----:B------:R-:W1:Y:S06]  /*19280*/  LDSM.16.MT88.4 R64, [R144+0xb800] ;  /* 0x00b800009040783b */ /* 0x000e6c0000004200 */
[C---:B--2---:R-:W-:Y:S03]  /*19290*/  HMMA.16816.F32.BF16 R44, R56.reuse, R72, R44 ;  /* 0x00000048382c723c */ /* 0x044fe6000004182c */
[----:B------:R-:W2:Y:S05]  /*192a0*/  MUFU.EX2 R98, R98 ;  /* 0x0000006200627308 */ /* 0x000eaa0000000800 */
[----:B------:R-:W-:Y:S01]  /*192b0*/  HMMA.16816.F32.BF16 R48, R56, R74, R48 ;  /* 0x0000004a3830723c */ /* 0x000fe20000041830 */
[----:B------:R-:W1:Y:S04]  /*192c0*/  LDSM.16.MT88.4 R72, [R116+0xb800] ;  /* 0x00b800007448783b */ /* 0x000e680000004200 */
[----:B------:R-:W5:Y:S02]  /*192d0*/  MUFU.EX2 R138, R138 ;  /* 0x0000008a008a7308 */ /* 0x000f640000000800 */
[----:B----4-:R-:W-:Y:S02]  /*192e0*/  F2FP.BF16.PACK_AB R56, R82, R89 ;  /* 0x000000595238723e */ /* 0x010fe400000010ff */
[----:B---3--:R-:W-:Y:S06]  /*192f0*/  F2FP.BF16.PACK_AB R57, R91, R90 ;  /* 0x0000005a5b39723e */ /* 0x008fec00000010ff */
[----:B------:R-:W3:Y:S01]  /*19300*/  MUFU.EX2 R139, R139 ;  /* 0x0000008b008b7308 */ /* 0x000ee20000000800 */
[----:B--2---:R-:W-:Y:S09]  /*19310*/  F2FP.BF16.PACK_AB R58, R98, R97 ;  /* 0x00000061623a723e */ /* 0x004ff200000010ff */
[----:B------:R-:W-:Y:S01]  /*19320*/  MUFU.EX2 R164, R164 ;  /* 0x000000a400a47308 */ /* 0x000fe20000000800 */
[----:B-----5:R-:W-:Y:S09]  /*19330*/  F2FP.BF16.PACK_AB R59, R138, R99 ;  /* 0x000000638a3b723e */ /* 0x020ff200000010ff */
[----:B------:R-:W2:Y:S01]  /*19340*/  MUFU.EX2 R185, R185 ;  /* 0x000000b900b97308 */ /* 0x000ea20000000800 */
[C---:B------:R-:W-:Y:S08]  /*19350*/  HMMA.16816.F32.BF16 R4, R56.reuse, R60, R4 ;  /* 0x0000003c3804723c */ /* 0x040ff00000041804 */
[C---:B------:R-:W-:Y:S01]  /*19360*/  HMMA.16816.F32.BF16 R8, R56.reuse, R62, R8 ;  /* 0x0000003e3808723c */ /* 0x040fe20000041808 */
[----:B------:R-:W4:Y:S01]  /*19370*/  LDSM.16.MT88.4 R60, [R144+0xd800] ;  /* 0x00d80000903c783b */ /* 0x000f220000004200 */
[----:B------:R-:W5:Y:S06]  /*19380*/  MUFU.EX2 R191, R191 ;  /* 0x000000bf00bf7308 */ /* 0x000f6c0000000800 */
[C---:B------:R-:W-:Y:S04]  /*19390*/  HMMA.16816.F32.BF16 R12, R56.reuse, R68, R12 ;  /* 0x00000044380c723c */ /* 0x040fe8000004180c */
[----:B------:R-:W-:Y:S04]  /*193a0*/  MUFU.EX2 R168, R168 ;  /* 0x000000a800a87308 */ /* 0x000fe80000000800 */
[C---:B------:R-:W-:Y:S01]  /*193b0*/  HMMA.16816.F32.BF16 R16, R56.reuse, R70, R16 ;  /* 0x000000463810723c */ /* 0x040fe20000041810 */
[----:B------:R-:W2:Y:S05]  /*193c0*/  LDSM.16.MT88.4 R68, [R116+0xd800] ;  /* 0x00d800007444783b */ /* 0x000eaa0000004200 */
[----:B------:R-:W2:Y:S02]  /*193d0*/  MUFU.EX2 R199, R199 ;  /* 0x000000c700c77308 */ /* 0x000ea40000000800 */
[C---:B-1----:R-:W-:Y:S08]  /*193e0*/  HMMA.16816.F32.BF16 R20, R56.reuse, R64, R20 ;  /* 0x000000403814723c */ /* 0x042ff00000041814 */
[C---:B------:R-:W-:Y:S01]  /*193f0*/  HMMA.16816.F32.BF16 R24, R56.reuse, R66, R24 ;  /* 0x000000423818723c */ /* 0x040fe20000041818 */
[----:B------:R-:W1:Y:S01]  /*19400*/  LDSM.16.MT88.4 R64, [R144+0x9c00] ;  /* 0x009c00009040783b */ /* 0x000e620000004200 */
[----:B------:R-:W-:Y:S06]  /*19410*/  MUFU.EX2 R170, R170 ;  /* 0x000000aa00aa7308 */ /* 0x000fec0000000800 */
[C---:B------:R-:W-:Y:S04]  /*19420*/  HMMA.16816.F32.BF16 R28, R56.reuse, R72, R28 ;  /* 0x00000048381c723c */ /* 0x040fe8000004181c */
[----:B------:R-:W-:Y:S04]  /*19430*/  MUFU.EX2 R201, R201 ;  /* 0x000000c900c97308 */ /* 0x000fe80000000800 */
[C---:B------:R-:W-:Y:S01]  /*19440*/  HMMA.16816.F32.BF16 R32, R56.reuse, R74, R32 ;  /* 0x0000004a3820723c */ /* 0x040fe20000041820 */
[----:B------:R-:W1:Y:S05]  /*19450*/  LDSM.16.MT88.4 R72, [R116+0x9c00] ;  /* 0x009c00007448783b */ /* 0x000e6a0000004200 */
[----:B------:R-:W-:Y:S02]  /*19460*/  MUFU.EX2 R172, R172 ;  /* 0x000000ac00ac7308 */ /* 0x000fe40000000800 */
[C---:B----4-:R-:W-:Y:S08]  /*19470*/  HMMA.16816.F32.BF16 R36, R56.reuse, R60, R36 ;  /* 0x0000003c3824723c */ /* 0x050ff00000041824 */
[C---:B------:R-:W-:Y:S01]  /*19480*/  HMMA.16816.F32.BF16 R40, R56.reuse, R62, R40 ;  /* 0x0000003e3828723c */ /* 0x040fe20000041828 */
[----:B------:R-:W4:Y:S01]  /*19490*/  LDSM.16.MT88.4 R60, [R144+0xbc00] ;  /* 0x00bc0000903c783b */ /* 0x000f220000004200 */
[----:B------:R-:W-:Y:S06]  /*194a0*/  MUFU.EX2 R195, R195 ;  /* 0x000000c300c37308 */ /* 0x000fec0000000800 */
[C---:B--2---:R-:W-:Y:S04]  /*194b0*/  HMMA.16816.F32.BF16 R44, R56.reuse, R68, R44 ;  /* 0x00000044382c723c */ /* 0x044fe8000004182c */
[----:B------:R-:W-:Y:S04]  /*194c0*/  MUFU.EX2 R174, R174 ;  /* 0x000000ae00ae7308 */ /* 0x000fe80000000800 */
[----:B------:R-:W-:Y:S01]  /*194d0*/  HMMA.16816.F32.BF16 R48, R56, R70, R48 ;  /* 0x000000463830723c */ /* 0x000fe20000041830 */
[----:B------:R-:W2:Y:S05]  /*194e0*/  LDSM.16.MT88.4 R68, [R116+0xbc00] ;  /* 0x00bc00007444783b */ /* 0x000eaa0000004200 */
[----:B------:R-:W-:Y:S01]  /*194f0*/  MUFU.EX2 R189, R189 ;  /* 0x000000bd00bd7308 */ /* 0x000fe20000000800 */
[----:B---3--:R-:W-:Y:S02]  /*19500*/  F2FP.BF16.PACK_AB R56, R142, R139 ;  /* 0x0000008b8e38723e */ /* 0x008fe400000010ff */
[----:B------:R-:W-:Y:S03]  /*19510*/  F2FP.BF16.PACK_AB R57, R185, R164 ;  /* 0x000000a4b939723e */ /* 0x000fe600000010ff */
[----:B-----5:R-:W-:Y:S02]  /*19520*/  F2FP.BF16.PACK_AB R58, R191, R166 ;  /* 0x000000a6bf3a723e */ /* 0x020fe400000010ff */
[----:B------:R-:W-:Y:S02]  /*19530*/  F2FP.BF16.PACK_AB R59, R199, R168 ;  /* 0x000000a8c73b723e */ /* 0x000fe400000010ff */
[----:B------:R-:W-:Y:S05]  /*19540*/  MUFU.EX2 R176, R176 ;  /* 0x000000b000b07308 */ /* 0x000fea0000000800 */
[C---:B-1----:R-:W-:Y:S05]  /*19550*/  HMMA.16816.F32.BF16 R4, R56.reuse, R64, R4 ;  /* 0x000000403804723c */ /* 0x042fea0000041804 */
[----:B------:R-:W-:Y:S03]  /*19560*/  MUFU.EX2 R183, R183 ;  /* 0x000000b700b77308 */ /* 0x000fe60000000800 */
[C---:B------:R-:W-:Y:S01]  /*19570*/  HMMA.16816.F32.BF16 R8, R56.reuse, R66, R8 ;  /* 0x000000423808723c */ /* 0x040fe20000041808 */
[----:B------:R-:W1:Y:S06]  /*19580*/  LDSM.16.MT88.4 R64, [R144+0xdc00] ;  /* 0x00dc00009040783b */ /* 0x000e6c0000004200 */
[----:B------:R-:W-:Y:S01]  /*19590*/  MUFU.EX2 R162, R162 ;  /* 0x000000a200a27308 */ /* 0x000fe20000000800 */
[C---:B------:R-:W-:Y:S08]  /*195a0*/  HMMA.16816.F32.BF16 R12, R56.reuse, R72, R12 ;  /* 0x00000048380c723c */ /* 0x040ff0000004180c */
[C---:B------:R-:W-:Y:S01]  /*195b0*/  HMMA.16816.F32.BF16 R16, R56.reuse, R74, R16 ;  /* 0x0000004a3810723c */ /* 0x040fe20000041810 */
[----:B------:R-:W3:Y:S01]  /*195c0*/  LDSM.16.MT88.4 R72, [R116+0xdc00] ;  /* 0x00dc00007448783b */ /* 0x000ee20000004200 */
[----:B------:R-:W5:Y:S06]  /*195d0*/  MUFU.EX2 R143, R143 ;  /* 0x0000008f008f7308 */ /* 0x000f6c0000000800 */
[C---:B----4-:R-:W-:Y:S04]  /*195e0*/  HMMA.16816.F32.BF16 R20, R56.reuse, R60, R20 ;  /* 0x0000003c3814723c */ /* 0x050fe80000041814 */
[----:B------:R-:W-:Y:S04]  /*195f0*/  MUFU.EX2 R141, R141 ;  /* 0x0000008d008d7308 */ /* 0x000fe80000000800 */
[C---:B------:R-:W-:Y:S01]  /*19600*/  HMMA.16816.F32.BF16 R24, R56.reuse, R62, R24 ;  /* 0x0000003e3818723c */ /* 0x040fe20000041818 */
[----:B------:R-:W4:Y:S05]  /*19610*/  LDSM.16.MT88.4 R60, [R144+0xa000] ;  /* 0x00a00000903c783b */ /* 0x000f2a0000004200 */
[----:B------:R-:W3:Y:S02]  /*19620*/  MUFU.EX2 R186, R186 ;  /* 0x000000ba00ba7308 */ /* 0x000ee40000000800 */
[C---:B--2---:R-:W-:Y:S04]  /*19630*/  HMMA.16816.F32.BF16 R28, R56.reuse, R68, R28 ;  /* 0x00000044381c723c */ /* 0x044fe8000004181c */
[----:B-----5:R-:W-:Y:S04]  /*19640*/  F2FP.BF16.PACK_AB R52, R143, R162 ;  /* 0x000000a28f34723e */ /* 0x020fe800000010ff */
[C---:B------:R-:W-:Y:S01]  /*19650*/  HMMA.16816.F32.BF16 R32, R56.reuse, R70, R32 ;  /* 0x000000463820723c */ /* 0x040fe20000041820 */
[----:B------:R-:W2:Y:S01]  /*19660*/  LDSM.16.MT88.4 R68, [R116+0xa000] ;  /* 0x00a000007444783b */ /* 0x000ea20000004200 */
[----:B------:R-:W-:Y:S06]  /*19670*/  MUFU.EX2 R131, R131 ;  /* 0x0000008300837308 */ /* 0x000fec0000000800 */
[C---:B-1----:R-:W-:Y:S04]  /*19680*/  HMMA.16816.F32.BF16 R36, R56.reuse, R64, R36 ;  /* 0x000000403824723c */ /* 0x042fe80000041824 */
[----:B------:R-:W1:Y:S01]  /*19690*/  MUFU.EX2 R130, R130 ;  /* 0x0000008200827308 */ /* 0x000e620000000800 */
[----:B---3--:R-:W-:Y:S03]  /*196a0*/  F2FP.BF16.PACK_AB R53, R186, R141 ;  /* 0x0000008dba35723e */ /* 0x008fe600000010ff */
[C---:B------:R-:W-:Y:S01]  /*196b0*/  HMMA.16816.F32.BF16 R40, R56.reuse, R66, R40 ;  /* 0x000000423828723c */ /* 0x040fe20000041828 */
[----:B------:R-:W3:Y:S05]  /*196c0*/  LDSM.16.MT88.4 R64, [R144+0xc000] ;  /* 0x00c000009040783b */ /* 0x000eea0000004200 */
        /* <DEDUP_REMOVED lines=9> */
[----:B------:R1:W1:Y:S01]  /*19760*/  MUFU.EX2 R123, R55 ;  /* 0x00000037007b7308 */ /* 0x0002620000000800 */
[----:B------:R-:W-:Y:S07]  /*19770*/  F2FP.BF16.PACK_AB R59, R183, R176 ;  /* 0x000000b0b73b723e */ /* 0x000fee00000010ff */
[C---:B----4-:R-:W-:Y:S02]  /*19780*/  HMMA.16816.F32.BF16 R4, R56.reuse, R60, R4 ;  /* 0x0000003c3804723c */ /* 0x050fe40000041804 */
[----:B------:R-:W-:Y:S06]  /*19790*/  MUFU.EX2 R136, R136 ;  /* 0x0000008800887308 */ /* 0x000fec0000000800 */
[C---:B------:R-:W-:Y:S01]  /*197a0*/  HMMA.16816.F32.BF16 R8, R56.reuse, R62, R8 ;  /* 0x0000003e3808723c */ /* 0x040fe20000041808 */
[----:B------:R-:W4:Y:S03]  /*197b0*/  LDSM.16.MT88.4 R60, [R144+0xe000] ;  /* 0x00e00000903c783b */ /* 0x000f260000004200 */
[----:B------:R-:W-:Y:S04]  /*197c0*/  MUFU.EX2 R163, R134 ;  /* 0x0000008600a37308 */ /* 0x000fe80000000800 */
[C---:B--2---:R-:W-:Y:S04]  /*197d0*/  HMMA.16816.F32.BF16 R12, R56.reuse, R68, R12 ;  /* 0x00000044380c723c */ /* 0x044fe8000004180c */
[----:B-1----:R-:W-:Y:S04]  /*197e0*/  F2FP.BF16.PACK_AB R55, R128, R129 ;  /* 0x000000818037723e */ /* 0x002fe800000010ff */
[C---:B------:R-:W-:Y:S01]  /*197f0*/  HMMA.16816.F32.BF16 R16, R56.reuse, R70, R16 ;  /* 0x000000463810723c */ /* 0x040fe20000041810 */
[----:B------:R-:W1:Y:S07]  /*19800*/  LDSM.16.MT88.4 R68, [R116+0xe000] ;  /* 0x00e000007444783b */ /* 0x000e6e0000004200 */
[C---:B---3--:R-:W-:Y:S08]  /*19810*/  HMMA.16816.F32.BF16 R20, R56.reuse, R64, R20 ;  /* 0x000000403814723c */ /* 0x048ff00000041814 */
[C---:B------:R-:W-:Y:S01]  /*19820*/  HMMA.16816.F32.BF16 R24, R56.reuse, R66, R24 ;  /* 0x000000423818723c */ /* 0x040fe20000041818 */
[----:B------:R-:W2:Y:S07]  /*19830*/  LDSM.16.MT88.4 R64, [R144+0xa400] ;  /* 0x00a400009040783b */ /* 0x000eae0000004200 */
[C---:B-----5:R-:W-:Y:S08]  /*19840*/  HMMA.16816.F32.BF16 R28, R56.reuse, R72, R28 ;  /* 0x00000048381c723c */ /* 0x060ff0000004181c */
        /* <DEDUP_REMOVED lines=18> */
[C---:B----4-:R-:W-:Y:S08]  /*19970*/  HMMA.16816.F32.BF16 R20, R56.reuse, R60, R20 ;  /* 0x0000003c3814723c */ /* 0x050ff00000041814 */
[C---:B------:R-:W-:Y:S01]  /*19980*/  HMMA.16816.F32.BF16 R24, R56.reuse, R62, R24 ;  /* 0x0000003e3818723c */ /* 0x040fe20000041818 */
[----:B------:R-:W4:Y:S07]  /*19990*/  LDSM.16.MT88.4 R60, [R144+0xa800] ;  /* 0x00a80000903c783b */ /* 0x000f2e0000004200 */
[C---:B-1----:R-:W-:Y:S08]  /*199a0*/  HMMA.16816.F32.BF16 R28, R56.reuse, R68, R28 ;  /* 0x00000044381c723c */ /* 0x042ff0000004181c */
[C---:B------:R-:W-:Y:S01]  /*199b0*/  HMMA.16816.F32.BF16 R32, R56.reuse, R70, R32 ;  /* 0x000000463820723c */ /* 0x040fe20000041820 */
[----:B------:R-:W-:Y:S07]  /*199c0*/  LDSM.16.MT88.4 R68, [R144+0xc800] ;  /* 0x00c800009044783b */ /* 0x000fee0000004200 */
[C---:B--2---:R-:W-:Y:S08]  /*199d0*/  HMMA.16816.F32.BF16 R36, R56.reuse, R64, R36 ;  /* 0x000000403824723c */ /* 0x044ff00000041824 */
[C---:B------:R-:W-:Y:S01]  /*199e0*/  HMMA.16816.F32.BF16 R40, R56.reuse, R66, R40 ;  /* 0x000000423828723c */ /* 0x040fe20000041828 */
[----:B------:R-:W1:Y:S07]  /*199f0*/  LDSM.16.MT88.4 R64, [R116+0xa800] ;  /* 0x00a800007440783b */ /* 0x000e6e0000004200 */
[C---:B---3--:R-:W-:Y:S08]  /*19a00*/  HMMA.16816.F32.BF16 R44, R56.reuse, R72, R44 ;  /* 0x00000048382c723c */ /* 0x048ff0000004182c */
[----:B------:R-:W-:Y:S01]  /*19a10*/  HMMA.16816.F32.BF16 R48, R56, R74, R48 ;  /* 0x0000004a3830723c */ /* 0x000fe20000041830 */
[----:B------:R-:W2:Y:S07]  /*19a20*/  LDSM.16.MT88.4 R56, [R144+0xe800] ;  /* 0x00e800009038783b */ /* 0x000eae0000004200 */
[C---:B----4-:R-:W-:Y:S01]  /*19a30*/  HMMA.16816.F32.BF16 R4, R52.reuse, R60, R4 ;  /* 0x0000003c3404723c */ /* 0x050fe20000041804 */
[----:B------:R-:W3:Y:S01]  /*19a40*/  LDSM.16.MT88.4 R72, [R116+0xe800] ;  /* 0x00e800007448783b */ /* 0x000ee20000004200 */
[----:B------:R-:W4:Y:S06]  /*19a50*/  MUFU.EX2 R60, R125 ;  /* 0x0000007d003c7308 */ /* 0x000f2c0000000800 */
[C---:B------:R-:W-:Y:S04]  /*19a60*/  HMMA.16816.F32.BF16 R8, R52.reuse, R62, R8 ;  /* 0x0000003e3408723c */ /* 0x040fe80000041808 */
[----:B------:R-:W-:Y:S04]  /*19a70*/  MUFU.EX2 R62, R86 ;  /* 0x00000056003e7308 */ /* 0x000fe80000000800 */
[C---:B-1----:R-:W-:Y:S06]  /*19a80*/  HMMA.16816.F32.BF16 R12, R52.reuse, R64, R12 ;  /* 0x00000040340c723c */ /* 0x042fec000004180c */
[----:B------:R-:W1:Y:S02]  /*19a90*/  MUFU.EX2 R61, R126 ;  /* 0x0000007e003d7308 */ /* 0x000e640000000800 */
[C---:B------:R-:W-:Y:S08]  /*19aa0*/  HMMA.16816.F32.BF16 R16, R52.reuse, R66, R16 ;  /* 0x000000423410723c */ /* 0x040ff00000041810 */
[C---:B------:R-:W-:Y:S07]  /*19ab0*/  HMMA.16816.F32.BF16 R20, R52.reuse, R68, R20 ;  /* 0x000000443414723c */ /* 0x040fee0000041814 */
[----:B------:R-:W-:Y:S01]  /*19ac0*/  F2FP.BF16.PACK_AB R68, R124, R123 ;  /* 0x0000007b7c44723e */ /* 0x000fe200000010ff */
[C---:B------:R-:W-:Y:S04]  /*19ad0*/  HMMA.16816.F32.BF16 R24, R52.reuse, R70, R24 ;  /* 0x000000463418723c */ /* 0x040fe80000041818 */
[----:B----4-:R-:W-:Y:S03]  /*19ae0*/  F2FP.BF16.PACK_AB R69, R60, R3 ;  /* 0x000000033c45723e */ /* 0x010fe600000010ff */
[----:B-1----:R-:W-:Y:S01]  /*19af0*/  F2FP.BF16.PACK_AB R70, R136, R61 ;  /* 0x0000003d8846723e */ /* 0x002fe200000010ff */
[C---:B------:R-:W-:Y:S04]  /*19b00*/  HMMA.16816.F32.BF16 R28, R52.reuse, R76, R28 ;  /* 0x0000004c341c723c */ /* 0x040fe8000004181c */
[----:B------:R-:W-:Y:S04]  /*19b10*/  F2FP.BF16.PACK_AB R71, R163, R62 ;  /* 0x0000003ea347723e */ /* 0x000fe800000010ff */
[C---:B------:R-:W-:Y:S01]  /*19b20*/  HMMA.16816.F32.BF16 R32, R52.reuse, R78, R32 ;  /* 0x0000004e3420723c */ /* 0x040fe20000041820 */
[----:B------:R-:W-:Y:S07]  /*19b30*/  LDSM.16.MT88.4 R76, [R144+0xec00] ;  /* 0x00ec0000904c783b */ /* 0x000fee0000004200 */
[C---:B--2---:R-:W-:Y:S07]  /*19b40*/  HMMA.16816.F32.BF16 R36, R52.reuse, R56, R36 ;  /* 0x000000383424723c */ /* 0x044fee0000041824 */
[----:B------:R-:W-:Y:S01]  /*19b50*/  FADD.FTZ R57, R121, R140 ;  /* 0x0000008c79397221 */ /* 0x000fe20000010000 */
[C---:B------:R-:W-:Y:S04]  /*19b60*/  HMMA.16816.F32.BF16 R40, R52.reuse, R58, R40 ;  /* 0x0000003a3428723c */ /* 0x040fe80000041828 */
[----:B------:R-:W-:Y:S04]  /*19b70*/  FADD.FTZ R57, R120, R57 ;  /* 0x0000003978397221 */ /* 0x000fe80000010000 */
[C---:B---3--:R-:W-:Y:S04]  /*19b80*/  HMMA.16816.F32.BF16 R44, R52.reuse, R72, R44 ;  /* 0x00000048342c723c */ /* 0x048fe8000004182c */
[----:B------:R-:W-:Y:S04]  /*19b90*/  FADD.FTZ R96, R96, R57 ;  /* 0x0000003960607221 */ /* 0x000fe80000010000 */
[----:B------:R-:W-:Y:S04]  /*19ba0*/  HMMA.16816.F32.BF16 R48, R52, R74, R48 ;  /* 0x0000004a3430723c */ /* 0x000fe80000041830 */
[----:B------:R-:W-:Y:S02]  /*19bb0*/  FADD.FTZ R57, R93, R96 ;  /* 0x000000605d397221 */ /* 0x000fe40000010000 */
[----:B------:R-:W1:Y:S02]  /*19bc0*/  LDSM.16.MT88.4 R92, [R144+0xcc00] ;  /* 0x00cc0000905c783b */ /* 0x000e640000004200 */
[C---:B------:R-:W-:Y:S07]  /*19bd0*/  HMMA.16816.F32.BF16 R112, R68.reuse, R108, R4 ;  /* 0x0000006c4470723c */ /* 0x040fee0000041804 */
[----:B------:R-:W-:Y:S01]  /*19be0*/  FADD.FTZ R4, R84, R57 ;  /* 0x0000003954047221 */ /* 0x000fe20000010000 */
[C---:B------:R-:W-:Y:S01]  /*19bf0*/  HMMA.16816.F32.BF16 R108, R68.reuse, R110, R8 ;  /* 0x0000006e446c723c */ /* 0x040fe20000041808 */
[----:B------:R-:W2:Y:S03]  /*19c00*/  LDSM.16.MT88.4 R84, [R116+0xcc00] ;  /* 0x00cc00007454783b */ /* 0x000ea60000004200 */
[----:B------:R-:W-:Y:S04]  /*19c10*/  FADD.FTZ R4, R81, R4 ;  /* 0x0000000451047221 */ /* 0x000fe80000010000 */
        /* <DEDUP_REMOVED lines=16> */
[C---:B------:R-:W-:Y:S01]  /*19d20*/  HMMA.16816.F32.BF16 R92, R68.reuse, R94, R24 ;  /* 0x0000005e445c723c */ /* 0x040fe20000041818 */
[----:B------:R-:W1:Y:S03]  /*19d30*/  LDSM.16.MT88.4 R4, [R116+0xec00] ;  /* 0x00ec00007404783b */ /* 0x000e660000004200 */
        /* <DEDUP_REMOVED lines=42> */
.L_x_3058:
[----:B------:R-:W1:Y:S01]  /*19fe0*/  SHFL.BFLY PT, R3, R162, 0x2, 0x1f ;  /* 0x0c401f00a2037f89 */ /* 0x000e6200000e0000 */
[----:B------:R-:W-:Y:S01]  /*19ff0*/  MOV R7, 0x3f800000 ;  /* 0x3f80000000077802 */ /* 0x000fe20000000f00 */
[----:B------:R-:W-:Y:S01]  /*1a000*/  BSSY B0, `(.L_x_3063) ;  /* 0x00000c1000007945 */ /* 0x000fe20003800000 */
[----:B------:R-:W-:Y:S01]  /*1a010*/  MOV R6, 0x3f800000 ;  /* 0x3f80000000067802 */ /* 0x000fe20000000f00 */
[----:B------:R-:W2:Y:S01]  /*1a020*/  SHFL.BFLY PT, R4, R163, 0x2, 0x1f ;  /* 0x0c401f00a3047f89 */ /* 0x000ea200000e0000 */
[----:B------:R-:W-:-:S03]  /*1a030*/  IADD3 R64, -R151, RZ, RZ ;  /* 0x000000ff97407210 */ /* 0x000fc60007ffe1ff */
[----:B------:R-:W-:Y:S06]  /*1a040*/  BAR.SYNC.DEFER_BLOCKING 0x0 ;  /* 0x0000000000007b1d */ /* 0x000fec0000010000 */
[----:B------:R-:W3:Y:S04]  /*1a050*/  S2R R60, SR_CTAID.Y ;  /* 0x00000000003c7919 */ /* 0x000ee80000002600 */
[----:B------:R-:W4:Y:S01]  /*1a060*/  S2R R62, SR_CTAID.X ;  /* 0x00000000003e7919 */ /* 0x000f220000002500 */
[----:B-1----:R-:W-:-:S03]  /*1a070*/  FADD.FTZ R8, R3, R162 ;  /* 0x000000a203087221 */ /* 0x002fc60000010000 */
[----:B------:R-:W1:Y:S01]  /*1a080*/  S2R R3, SR_TID.X ;  /* 0x0000000000037919 */ /* 0x000e620000002100 */
[----:B--2---:R-:W-:-:S03]  /*1a090*/  FADD.FTZ R9, R4, R163 ;  /* 0x000000a304097221 */ /* 0x004fc60000010000 */
[----:B------:R-:W2:Y:S04]  /*1a0a0*/  SHFL.BFLY PT, R5, R8, 0x1, 0x1f ;  /* 0x0c201f0008057f89 */ /* 0x000ea800000e0000 */
[----:B------:R-:W5:Y:S01]  /*1a0b0*/  SHFL.BFLY PT, R4, R9, 0x1, 0x1f ;  /* 0x0c201f0009047f89 */ /* 0x000f6200000e0000 */
[----:B---3--:R-:W-:Y:S02]  /*1a0c0*/  IMAD R60, R60, c[0x0][0x210], R151 ;  /* 0x000084003c3c7a24 */ /* 0x008fe400078e0297 */
[----:B--2---:R-:W-:Y:S01]  /*1a0d0*/  FADD.FTZ R5, R8, R5 ;  /* 0x0000000508057221 */ /* 0x004fe20000010000 */
[----:B-1----:R-:W-:Y:S01]  /*1a0e0*/  SHF.R.S32.HI R8, RZ, 0x1f, R3 ;  /* 0x0000001fff087819 */ /* 0x002fe20000011403 */
[----:B-----5:R-:W-:-:S03]  /*1a0f0*/  FADD.FTZ R4, R9, R4 ;  /* 0x0000000409047221 */ /* 0x020fc60000010000 */
        /* <DEDUP_REMOVED lines=163> */
[----:B----4-:R-:W-:-:S05]  /*1ab30*/  SHF.L.U32 R6, R62, 0x6, RZ ;  /* 0x000000063e067819 */ /* 0x010fca00000006ff */
[----:B------:R-:W-:Y:S01]  /*1ab40*/  IMAD R6, R7, c[0x0][0x214], R6 ;  /* 0x0000850007067a24 */ /* 0x000fe200078e0206 */
        /* <DEDUP_REMOVED lines=12> */
.L_x_3064:
[----:B--23--:R-:W-:Y:S05]  /*1ac10*/  BSYNC B0 ;  /* 0x0000000000007941 */ /* 0x00cfea0003800000 */
.L_x_3063:
        /* <DEDUP_REMOVED lines=31> */
.L_x_3065:
        /* <DEDUP_REMOVED lines=15> */
.L_x_6343:


//--------------------- .text._ZN5flash24flash_fwd_splitkv_kernelI23Flash_fwd_kernel_traitsILi96ELi64ELi128ELi4ELb0ELb0EN7cutlass10bfloat16_tE19Flash_kernel_traitsILi96ELi64ELi128ELi4ES3_EELb1ELb0ELb1ELb0ELb0ELb0ELb1ELb1EEEvNS_16Flash_fwd_paramsE --------------------------
	.section	.text._ZN5flash24flash_fwd_splitkv_kernelI23Flash_fwd_kernel_traitsILi96ELi64ELi128ELi4ELb0ELb0EN7cutlass10bfloat16_tE19Flash_kernel_traitsILi96ELi64ELi128ELi4ES3_EELb1ELb0ELb1ELb0ELb0ELb0ELb1ELb1EEEvNS_16Flash_fwd_paramsE,"ax",@progbits
	.sectioninfo	@"SHI_REGISTERS=213"
	.align	128
        .global         _ZN5flash24flash_fwd_splitkv_kernelI23Flash_fwd_kernel_traitsILi96ELi64ELi128ELi4ELb0ELb0EN7cutlass10bfloat16_tE19Flash_kernel_traitsILi96ELi64ELi128ELi4ES3_EELb1ELb0ELb1ELb0ELb0ELb0ELb1ELb1EEEvNS_16Flash_fwd_paramsE
        .type           _ZN5flash24flash_fwd_splitkv_kernelI23Flash_fwd_kernel_traitsILi96ELi64ELi128ELi4ELb0ELb0EN7cutlass10bfloat16_tE19Flash_kernel_traitsILi96ELi64ELi128ELi4ES3_EELb1ELb0ELb1ELb0ELb0ELb0ELb1ELb1EEEvNS_16Flash_fwd_paramsE,@function
        .size           _ZN5flash24flash_fwd_splitkv_kernelI23Flash_fwd_kernel_traitsILi96ELi64ELi128ELi4ELb0ELb0EN7cutlass10bfloat16_tE19Flash_kernel_traitsILi96ELi64ELi128ELi4ES3_EELb1ELb0ELb1ELb0ELb0ELb0ELb1ELb1EEEvNS_16Flash_fwd_paramsE,(.L_x_6287 - _ZN5flash24flash_fwd_splitkv_kernelI23Flash_fwd_kernel_traitsILi96ELi64ELi128ELi4ELb0ELb0EN7cutlass10bfloat16_tE19Flash_kernel_traitsILi96ELi64ELi128ELi4ES3_EELb1ELb0ELb1ELb0ELb0ELb0ELb1ELb1EEEvNS_16Flash_fwd_paramsE)
        .other          _ZN5flash24flash_fwd_splitkv_kernelI23Flash_fwd_kernel_traitsILi96ELi64ELi128ELi4ELb0ELb0EN7cutlass10bfloat16_tE19Flash_kernel_traitsILi96ELi64ELi128ELi4ES3_EELb1ELb0ELb1ELb0ELb0ELb0ELb1ELb1EEEvNS_16Flash_fwd_paramsE,@"STO_CUDA_ENTRY STV_DEFAULT"
_ZN5flash24flash_fwd_splitkv_kernelI23Flash_fwd_kernel_traitsILi96ELi64ELi128ELi4ELb0ELb0EN7cutlass10bfloat16_tE19Flash_kernel_traitsILi96ELi64ELi128ELi4ES3_EELb1ELb0ELb1ELb0ELb0ELb0ELb1ELb1EEEvNS_16Flash_fwd_paramsE:
.text._ZN5flash24flash_fwd_splitkv_kernelI23Flash_fwd_kernel_traitsILi96ELi64ELi128ELi4ELb0ELb0EN7cutlass10bfloat16_tE19Flash_kernel_traitsILi96ELi64ELi128ELi4ES3_EELb1ELb0ELb1ELb0ELb0ELb0ELb1ELb1EEEvNS_16Flash_fwd_paramsE:
[----:B------:R-:W-:Y:S02]  /*0000*/  MOV R1, c[0x0][0x28] ;  /* 0x00000a0000017a02 */ /* 0x000fe40000000f00 */
[----:B------:R-:W1:Y:S01]  /*0010*/  I2F.U32.RP R4, c[0x0][0x1c0] ;  /* 0x0000700000047b06 */ /* 0x000e620000209000 */
[----:B------:R-:W2:Y:S01]  /*0020*/  S2R R198, SR_CTAID.Z ;  /* 0x0000000000c67919 */ /* 0x000ea20000002700 */
[----:B------:R-:W-:Y:S01]  /*0030*/  ISETP.NE.U32.AND P0, PT, RZ, c[0x0][0x1c0], PT ;  /* 0x00007000ff007a0c */ /* 0x000fe20003f05070 */
[----:B------:R-:W3:Y:S01]  /*0040*/  S2UR UR6, SR_CTAID.Y ;  /* 0x00000000000679c3 */ /* 0x000ee20000002600 */
[----:B------:R-:W-:Y:S01]  /*0050*/  ULDC.64 UR4, c[0x0][0x40] ;  /* 0x0000100000047ab9 */ /* 0x000fe20000000a00 */
[----:B------:R-:W4:Y:S01]  /*0060*/  S2R R193, SR_CTAID.X ;  /* 0x0000000000c17919 */ /* 0x000f220000002500 */
[----:B------:R-:W-:Y:S01]  /*0070*/  BSSY B4, `(.L_x_3066) ;  /* 0x0000017000047945 */ /* 0x000fe20003800000 */
[----:B------:R-:W-:Y:S01]  /*0080*/  UIADD3 UR7, UP0, UR4, 0x160, URZ ;  /* 0x0000016004077890 */ /* 0x000fe2000ff1e03f */
[----:B------:R-:W-:-:S03]  /*0090*/  MOV R194, 0x1e0 ;  /* 0x000001e000c27802 */ /* 0x000fc60000000f00 */
[----:B------:R-:W-:Y:S01]  /*00a0*/  UIADD3.X UR8, URZ, UR5, URZ, UP0, !UPT ;  /* 0x000000053f087290 */ /* 0x000fe200087fe43f */
[----:B-1----:R-:W1:Y:S02]  /*00b0*/  MUFU.RCP R2, R4 ;  /* 0x0000000400027308 */ /* 0x002e640000001000 */
[----:B-1----:R-:W-:-:S06]  /*00c0*/  IADD3 R2, R2, 0xffffffe, RZ ;  /* 0x0ffffffe02027810 */ /* 0x002fcc0007ffe0ff */
[----:B------:R-:W1:Y:S02]  /*00d0*/  F2I.FTZ.U32.TRUNC.NTZ R3, R2 ;  /* 0x0000000200037305 */ /* 0x000e64000021f000 */
[----:B-1----:R-:W-:Y:S02]  /*00e0*/  IMAD.MOV R0, RZ, RZ, -R3 ;  /* 0x000000ffff007224 */ /* 0x002fe400078e0a03 */
[----:B------:R-:W-:Y:S02]  /*00f0*/  IMAD.MOV.U32 R2, RZ, RZ, RZ ;  /* 0x000000ffff027224 */ /* 0x000fe400078e00ff */
        /* <DEDUP_REMOVED lines=13> */
[----:B---34-:R-:W-:Y:S05]  /*01d0*/  CALL.REL.NOINC `($_ZN5flash24flash_fwd_splitkv_kernelI23Flash_fwd_kernel_traitsILi96ELi64ELi128ELi4ELb0ELb0EN7cutlass10bfloat16_tE19Flash_kernel_traitsILi96ELi64ELi128ELi4ES3_EELb1ELb0ELb1ELb0ELb0ELb0ELb1ELb1EEEvNS_16Flash_fwd_paramsE$_ZN5flash30compute_attn_1rowblock_splitkvI23Flash_fwd_kernel_traitsILi96ELi64ELi128ELi4ELb0ELb0EN7cutlass10bfloat16_tE19Flash_kernel_traitsILi96ELi64ELi128ELi4ES3_EELb1ELb0ELb1ELb0ELb0ELb0ELb1ELb1ENS_16Flash_fwd_paramsEEEvRKT8_iiiii) ;  /* 0x0000002000007944 */ /* 0x018fea0003c00000 */
[----:B------:R-:W-:Y:S05]  /*01e0*/  BSYNC B4 ;  /* 0x0000000000047941 */ /* 0x000fea0003800000 */
.L_x_3066:
[----:B------:R-:W-:Y:S05]  /*01f0*/  EXIT ;  /* 0x000000000000794d */ /* 0x000fea0003800000 */
        .type           $_ZN5flash24flash_fwd_splitkv_kernelI23Flash_fwd_kernel_traitsILi96ELi64ELi128ELi4ELb0ELb0EN7cutlass10bfloat16_tE19Flash_kernel_traitsILi96ELi64ELi128ELi4ES3_EELb1ELb0ELb1ELb0ELb0ELb0ELb1ELb1EEEvNS_16Flash_fwd_paramsE$_ZN5flash30compute_attn_1rowblock_splitkvI23Flash_fwd_kernel_traitsILi96ELi64ELi128ELi4ELb0ELb0EN7cutlass10bfloat16_tE19Flash_kernel_traitsILi96ELi64ELi128ELi4ES3_EELb1ELb0ELb1ELb0ELb0ELb0ELb1ELb1ENS_16Flash_fwd_paramsEEEvRKT8_iiiii,@function
        .size           $_ZN5flash24flash_fwd_splitkv_kernelI23Flash_fwd_kernel_traitsILi96ELi64ELi128ELi4ELb0ELb0EN7cutlass10bfloat16_tE19Flash_kernel_traitsILi96ELi64ELi128ELi4ES3_EELb1ELb0ELb1ELb0ELb0ELb0ELb1ELb1EEEvNS_16Flash_fwd_paramsE$_ZN5flash30compute_attn_1rowblock_splitkvI23Flash_fwd_kernel_traitsILi96ELi64ELi128ELi4ELb0ELb0EN7cutlass10bfloat16_tE19Flash_kernel_traitsILi96ELi64ELi128ELi4ES3_EELb1ELb0ELb1ELb0ELb0ELb0ELb1ELb1ENS_16Flash_fwd_paramsEEEvRKT8_iiiii,($__internal_20_$__cuda_sm70_shflsync_bfly_p - $_ZN5flash24flash_fwd_splitkv_kernelI23Flash_fwd_kernel_traitsILi96ELi64ELi128ELi4ELb0ELb0EN7cutlass10bfloat16_tE19Flash_kernel_traitsILi96ELi64ELi128ELi4ES3_EELb1ELb0ELb1ELb0ELb0ELb0ELb1ELb1EEEvNS_16Flash_fwd_paramsE$_ZN5flash30compute_attn_1rowblock_splitkvI23Flash_fwd_kernel_traitsILi96ELi64ELi128ELi4ELb0ELb0EN7cutlass10bfloat16_tE19Flash_kernel_traitsILi96ELi64ELi128ELi4ES3_EELb1ELb0ELb1ELb0ELb0ELb0ELb1ELb1ENS_16Flash_fwd_paramsEEEvRKT8_iiiii)
$_ZN5flash24flash_fwd_splitkv_kernelI23Flash_fwd_kernel_traitsILi96ELi64ELi128ELi4ELb0ELb0EN7cutlass10bfloat16_tE19Flash_kernel_traitsILi96ELi64ELi128ELi4ES3_EELb1ELb0ELb1ELb0ELb0ELb0ELb1ELb1EEEvNS_16Flash_fwd_paramsE$_ZN5flash30compute_attn_1rowblock_splitkvI23Flash_fwd_kernel_traitsILi96ELi64ELi128ELi4ELb0ELb0EN7cutlass10bfloat16_tE19Flash_kernel_traitsILi96ELi64ELi128ELi4ES3_EELb1ELb0ELb1ELb0ELb0ELb0ELb1ELb1ENS_16Flash_fwd_paramsEEEvRKT8_iiiii:
        /* <DEDUP_REMOVED lines=20> */
.L_x_3068:
[----:B------:R-:W-:Y:S05]  /*0340*/  BSYNC B0 ;  /* 0x0000000000007941 */ /* 0x000fea0003800000 */
.L_x_3067:
        /* <DEDUP_REMOVED lines=17> */
.L_x_3070:
[----:B------:R4:W5:Y:S02]  /*0460*/  LD.E R81, [R116.64+0xb8] ;  /* 0x0000b80474517980 */ /* 0x000964000c101900 */
.L_x_3071:
[----:B------:R-:W-:Y:S05]  /*0470*/  BSYNC B0 ;  /* 0x0000000000007941 */ /* 0x000fea0003800000 */
.L_x_3069:
        /* <DEDUP_REMOVED lines=10> */
.L_x_3073:
[----:B------:R-:W2:Y:S01]  /*0520*/  LD.E.64 R2, [R116.64+0x108] ;  /* 0x0001080474027980 */ /* 0x000ea2000c101b00 */
[----:B------:R-:W-:Y:S01]  /*0530*/  BSSY B0, `(.L_x_3075) ;  /* 0x0000006000007945 */ /* 0x000fe20003800000 */
[----:B------:R-:W-:Y:S01]  /*0540*/  IMAD.MOV.U32 R0, RZ, RZ, RZ ;  /* 0x000000ffff007224 */ /* 0x000fe200078e00ff */
[----:B--2---:R-:W-:-:S04]  /*0550*/  ISETP.NE.U32.AND P0, PT, R2, RZ, PT ;  /* 0x000000ff0200720c */ /* 0x004fc80003f05070 */
[----:B------:R-:W-:-:S13]  /*0560*/  ISETP.NE.AND.EX P0, PT, R3, RZ, PT, P0 ;  /* 0x000000ff0300720c */ /* 0x000fda0003f05300 */
[----:B------:R-:W-:Y:S05]  /*0570*/  @!P0 BRA `(.L_x_3076) ;  /* 0x0000001000008947 */ /* 0x000fea0003800000 */
[----:B------:R2:W5:Y:S02]  /*0580*/  LD.E R0, [R116.64+0xbc] ;  /* 0x0000bc0474007980 */ /* 0x000564000c101900 */
.L_x_3076:
[----:B------:R-:W-:Y:S05]  /*0590*/  BSYNC B0 ;  /* 0x0000000000007941 */ /* 0x000fea0003800000 */
.L_x_3075:
[----:B-----5:R-:W-:Y:S02]  /*05a0*/  IADD3 R65, R81, R0, RZ ;  /* 0x0000000051417210 */ /* 0x020fe40007ffe0ff */
.L_x_3074:
[----:B------:R-:W-:Y:S05]  /*05b0*/  BSYNC B1 ;  /* 0x0000000000017941 */ /* 0x000fea0003800000 */
.L_x_3072:
[----:B------:R-:W-:Y:S01]  /*05c0*/  IMAD.SHL.U32 R67, R193, 0x40, RZ ;  /* 0x00000040c1437824 */ /* 0x000fe200078e00ff */
[----:B------:R-:W-:Y:S01]  /*05d0*/  MOV R2, R194 ;  /* 0x000000c200027202 */ /* 0x000fe20000000f00 */
[----:B------:R-:W-:-:S03]  /*05e0*/  IMAD.MOV.U32 R3, RZ, RZ, 0x0 ;  /* 0x00000000ff037424 */ /* 0x000fc600078e00ff */
[----:B------:R-:W-:-:S13]  /*05f0*/  ISETP.GT.AND P0, PT, R196, R67, PT ;  /* 0x00000043c400720c */ /* 0x000fda0003f04270 */
[----:B------:R-:W-:Y:S05]  /*0600*/  @!P0 RET.REL.NODEC R2 `(_ZN5flash24flash_fwd_splitkv_kernelI23Flash_fwd_kernel_traitsILi96ELi64ELi128ELi4ELb0ELb0EN7cutlass10bfloat16_tE19Flash_kernel_traitsILi96ELi64ELi128ELi4ES3_EELb1ELb0ELb1ELb0ELb0ELb0ELb1ELb1EEEvNS_16Flash_fwd_paramsE) ;  /* 0xfffff9f002008950 */ /* 0x000fea0003c3ffff */
[----:B-1----:R-:W4:Y:S04]  /*0610*/  LD.E R5, [R116.64+0xb8] ;  /* 0x0000b80474057980 */ /* 0x002f28000c101900 */
[----:B------:R-:W5:Y:S01]  /*0620*/  LD.E R4, [R116.64+0x188] ;  /* 0x0001880474047980 */ /* 0x000f62000c101900 */
[----:B------:R-:W-:-:S03]  /*0630*/  IABS R3, c[0x0][0x10] ;  /* 0x0000040000037a13 */ /* 0x000fc60000000000 */
[----:B------:R-:W1:Y:S01]  /*0640*/  S2R R75, SR_TID.X ;  /* 0x00000000004b7919 */ /* 0x000e620000002100 */
[----:B------:R-:W2:Y:S08]  /*0650*/  I2F.RP R2, R3 ;  /* 0x0000000300027306 */ /* 0x000eb00000209400 */
[----:B--2---:R-:W2:Y:S02]  /*0660*/  MUFU.RCP R8, R2 ;  /* 0x0000000200087308 */ /* 0x004ea40000001000 */
[----:B--2---:R-:W-:-:S06]  /*0670*/  IADD3 R8, R8, 0xffffffe, RZ ;  /* 0x0ffffffe08087810 */ /* 0x004fcc0007ffe0ff */
[----:B------:R-:W2:Y:S02]  /*0680*/  F2I.FTZ.U32.TRUNC.NTZ R9, R8 ;  /* 0x0000000800097305 */ /* 0x000ea4000021f000 */
[----:B--2---:R-:W-:Y:S02]  /*0690*/  IMAD.MOV R0, RZ, RZ, -R9 ;  /* 0x000000ffff007224 */ /* 0x004fe400078e0a09 */
[----:B------:R-:W-:Y:S01]  /*06a0*/  IMAD.MOV.U32 R8, RZ, RZ, RZ ;  /* 0x000000ffff087224 */ /* 0x000fe200078e00ff */
[----:B----4-:R-:W-:-:S04]  /*06b0*/  IADD3 R5, R5, 0x7f, RZ ;  /* 0x0000007f05057810 */ /* 0x010fc80007ffe0ff */
[----:B------:R-:W-:-:S04]  /*06c0*/  SHF.R.S32.HI R6, RZ, 0x1f, R5 ;  /* 0x0000001fff067819 */ /* 0x000fc80000011405 */
[----:B------:R-:W-:Y:S01]  /*06d0*/  LEA.HI R6, R6, R5, RZ, 0x7 ;  /* 0x0000000506067211 */ /* 0x000fe200078f38ff */
[----:B------:R-:W-:Y:S01]  /*06e0*/  IMAD R5, R0, R3, RZ ;  /* 0x0000000300057224 */ /* 0x000fe200078e02ff */
[----:B------:R-:W-:Y:S02]  /*06f0*/  IABS R0, c[0x0][0x10] ;  /* 0x0000040000007a13 */ /* 0x000fe40000000000 */
[----:B------:R-:W-:Y:S01]  /*0700*/  LEA.HI.SX32 R6, R6, c[0x0][0x10], 0x19 ;  /* 0x0000040006067a11 */ /* 0x000fe200078fcaff */
[----:B------:R-:W-:-:S03]  /*0710*/  IMAD.HI.U32 R5, R9, R5, R8 ;  /* 0x0000000509057227 */ /* 0x000fc600078e0008 */
[----:B------:R-:W-:Y:S01]  /*0720*/  IADD3 R6, R6, -0x1, RZ ;  /* 0xffffffff06067810 */ /* 0x000fe20007ffe0ff */
[----:B------:R-:W-:-:S03]  /*0730*/  IMAD.MOV R0, RZ, RZ, -R0 ;  /* 0x000000ffff007224 */ /* 0x000fc600078e0a00 */
[----:B------:R-:W-:Y:S02]  /*0740*/  IABS R2, R6 ;  /* 0x0000000600027213 */ /* 0x000fe40000000000 */
[----:B------:R-:W-:-:S03]  /*0750*/  LOP3.LUT R6, R6, c[0x0][0x10], RZ, 0x3c, !PT ;  /* 0x0000040006067a12 */ /* 0x000fc600078e3cff */
[----:B------:R-:W-:Y:S01]  /*0760*/  IMAD.HI.U32 R5, R5, R2, RZ ;  /* 0x0000000205057227 */ /* 0x000fe200078e00ff */
[----:B------:R-:W-:-:S03]  /*0770*/  ISETP.GE.AND P0, PT, R6, RZ, PT ;  /* 0x000000ff0600720c */ /* 0x000fc60003f06270 */
[----:B------:R-:W-:-:S05]  /*0780*/  IMAD R0, R5, R0, R2 ;  /* 0x0000000005007224 */ /* 0x000fca00078e0202 */
[----:B------:R-:W-:-:S13]  /*0790*/  ISETP.GT.U32.AND P1, PT, R3, R0, PT ;  /* 0x000000000300720c */ /* 0x000fda0003f24070 */
[----:B------:R-:W-:Y:S01]  /*07a0*/  @!P1 IMAD.IADD R0, R0, 0x1, -R3 ;  /* 0x0000000100009824 */ /* 0x000fe200078e0a03 */
[----:B------:R-:W-:Y:S02]  /*07b0*/  @!P1 IADD3 R5, R5, 0x1, RZ ;  /* 0x0000000105059810 */ /* 0x000fe40007ffe0ff */
[----:B------:R-:W-:Y:S02]  /*07c0*/  ISETP.NE.AND P1, PT, RZ, c[0x0][0x10], PT ;  /* 0x00000400ff007a0c */ /* 0x000fe40003f25270 */
[----:B------:R-:W-:Y:S02]  /*07d0*/  ISETP.GE.U32.AND P2, PT, R0, R3, PT ;  /* 0x000000030000720c */ /* 0x000fe40003f46070 */
[----:B------:R-:W-:Y:S02]  /*07e0*/  IADD3 R0, -R196, 0xbf, R67 ;  /* 0x000000bfc4007810 */ /* 0x000fe40007ffe143 */
[----:B------:R-:W-:Y:S02]  /*07f0*/  IADD3 R3, R65, 0x7f, RZ ;  /* 0x0000007f41037810 */ /* 0x000fe40007ffe0ff */
[----:B-----5:R-:W-:-:S02]  /*0800*/  IADD3 R4, R4, R0, R65 ;  /* 0x0000000004047210 */ /* 0x020fc40007ffe041 */
[----:B------:R-:W-:Y:S02]  /*0810*/  SHF.R.S32.HI R0, RZ, 0x1f, R3 ;  /* 0x0000001fff007819 */ /* 0x000fe40000011403 */
[----:B------:R-:W-:Y:S02]  /*0820*/  SHF.R.S32.HI R53, RZ, 0x1f, R4 ;  /* 0x0000001fff357819 */ /* 0x000fe40000011404 */
[----:B------:R-:W-:Y:S02]  /*0830*/  LEA.HI R3, R0, R3, RZ, 0x7 ;  /* 0x0000000300037211 */ /* 0x000fe400078f38ff */
[----:B------:R-:W-:Y:S02]  /*0840*/  @P2 IADD3 R5, R5, 0x1, RZ ;  /* 0x0000000105052810 */ /* 0x000fe40007ffe0ff */
[----:B------:R-:W-:Y:S02]  /*0850*/  LEA.HI R53, R53, R4, RZ, 0x7 ;  /* 0x0000000435357211 */ /* 0x000fe400078f38ff */
[----:B------:R-:W-:Y:S01]  /*0860*/  SHF.R.S32.HI R3, RZ, 0x7, R3 ;  /* 0x00000007ff037819 */ /* 0x000fe20000011403 */
[----:B------:R-:W-:Y:S01]  /*0870*/  @!P0 IMAD.MOV R5, RZ, RZ, -R5 ;  /* 0x000000ffff058224 */ /* 0x000fe200078e0a05 */
[----:B------:R-:W-:-:S02]  /*0880*/  @!P1 LOP3.LUT R5, RZ, c[0x0][0x10], RZ, 0x33, !PT ;  /* 0x00000400ff059a12 */ /* 0x000fc400078e33ff */
[----:B------:R-:W-:-:S03]  /*0890*/  SHF.R.S32.HI R53, RZ, 0x7, R53 ;  /* 0x00000007ff357819 */ /* 0x000fc60000011435 */
[----:B------:R-:W-:-:S04]  /*08a0*/  IMAD R190, R5, UR6, RZ ;  /* 0x0000000605be7c24 */ /* 0x000fc8000f8e02ff */
[----:B------:R-:W-:-:S05]  /*08b0*/  IMAD.IADD R0, R5, 0x1, R190 ;  /* 0x0000000105007824 */ /* 0x000fca00078e02be */
        /* <DEDUP_REMOVED lines=38> */
.L_x_3079:
[----:B-1----:R-:W-:Y:S05]  /*0b20*/  BSYNC B0 ;  /* 0x0000000000007941 */ /* 0x002fea0003800000 */
.L_x_3078:
        /* <DEDUP_REMOVED lines=10> */
.L_x_3081:
[----:B------:R-:W-:Y:S05]  /*0bd0*/  BSYNC B0 ;  /* 0x0000000000007941 */ /* 0x000fea0003800000 */
.L_x_3080:
        /* <DEDUP_REMOVED lines=10> */
.L_x_3083:
[----:B------:R-:W-:Y:S05]  /*0c80*/  BSYNC B0 ;  /* 0x0000000000007941 */ /* 0x000fea0003800000 */
.L_x_3082:
        /* <DEDUP_REMOVED lines=10> */
.L_x_3085:
[----:B------:R-:W-:Y:S05]  /*0d30*/  BSYNC B0 ;  /* 0x0000000000007941 */ /* 0x000fea0003800000 */
.L_x_3084:
        /* <DEDUP_REMOVED lines=17> */
[----:B------:R-:W-:Y:S05]  /*0e50*/  @P4 RET.REL.NODEC R194 `(_ZN5flash24flash_fwd_splitkv_kernelI23Flash_fwd_kernel_traitsILi96ELi64ELi128ELi4ELb0ELb0EN7cutlass10bfloat16_tE19Flash_kernel_traitsILi96ELi64ELi128ELi4ES3_EELb1ELb0ELb1ELb0ELb0ELb0ELb1ELb1EEEvNS_16Flash_fwd_paramsE) ;  /* 0xfffff1a0c2004950 */ /* 0x000fea0003c3ffff */
[----:B----4-:R-:W-:Y:S02]  /*0e60*/  MOV R5, 0xff800000 ;  /* 0xff80000000057802 */ /* 0x010fe40000000f00 */
[----:B------:R-:W-:-:S03]  /*0e70*/  MOV R195, 0x0 ;  /* 0x0000000000c37802 */ /* 0x000fc60000000f00 */
[----:B------:R4:W-:Y:S01]  /*0e80*/  ST.E [R2.64+0xc0], R5 ;  /* 0x0000c00502007985 */ /* 0x0009e2000c101904 */
[----:B------:R-:W-:Y:S05]  /*0e90*/  RET.REL.NODEC R194 `(_ZN5flash24flash_fwd_splitkv_kernelI23Flash_fwd_kernel_traitsILi96ELi64ELi128ELi4ELb0ELb0EN7cutlass10bfloat16_tE19Flash_kernel_traitsILi96ELi64ELi128ELi4ES3_EELb1ELb0ELb1ELb0ELb0ELb0ELb1ELb1EEEvNS_16Flash_fwd_paramsE) ;  /* 0xfffff160c2007950 */ /* 0x000fea0003c3ffff */
.L_x_3077:
        /* <DEDUP_REMOVED lines=42> */
[----:B------:R-:W2:Y:S04]  /*1140*/  LD.E.64 R10, [R116.64+0x28] ;  /* 0x00002804740a7980 */ /* 0x000ea8000c101b00 */
        /* <DEDUP_REMOVED lines=22> */
[----:B-----5:R-:W-:Y:S01]  /*12b0*/  IMAD R8, R0, R6, RZ ;  /* 0x0000000600087224 */ /* 0x020fe200078e02ff */
        /* <DEDUP_REMOVED lines=14> */
[----:B---3--:R-:W-:-:S04]  /*13a0*/  IMAD R6, R63, R4, RZ ;  /* 0x000000043f067224 */ /* 0x008fc800078e02ff */
[----:B------:R-:W-:-:S06]  /*13b0*/  @P2 IADD3 R7, R7, 0x1, RZ ;  /* 0x0000000107072810 */ /* 0x000fcc0007ffe0ff */
[----:B------:R-:W-:Y:S02]  /*13c0*/  @!P0 IMAD.MOV R7, RZ, RZ, -R7 ;  /* 0x000000ffff078224 */ /* 0x000fe400078e0a07 */
[----:B------:R-:W-:Y:S02]  /*13d0*/  @!P1 LOP3.LUT R7, RZ, R9, RZ, 0x33, !PT ;  /* 0x00000009ff079212 */ /* 0x000fe400078e33ff */
[----:B--2---:R-:W-:Y:S01]  /*13e0*/  SHF.R.S32.HI R0, RZ, 0x1f, R2 ;  /* 0x0000001fff007819 */ /* 0x004fe20000011402 */
        /* <DEDUP_REMOVED lines=13> */
[----:B------:R-:W-:-:S04]  /*14c0*/  IMAD.WIDE.U32 R12, R7, R14, R12 ;  /* 0x0000000e070c7225 */ /* 0x000fc800078e000c */
[----:B------:R-:W-:Y:S01]  /*14d0*/  IMAD R11, R14, R6, R11 ;  /* 0x000000060e0b7224 */ /* 0x000fe200078e020b */
[----:B------:R-:W-:Y:S01]  /*14e0*/  IADD3 R21, R17, R9, RZ ;  /* 0x0000000911157210 */ /* 0x000fe20007ffe0ff */
[----:B------:R-:W-:Y:S01]  /*14f0*/  IMAD.MOV.U32 R2, RZ, RZ, R16 ;  /* 0x000000ffff027224 */ /* 0x000fe200078e0010 */
[----:B------:R-:W-:Y:S01]  /*1500*/  MOV R0, R12 ;  /* 0x0000000c00007202 */ /* 0x000fe20000000f00 */
[----:B------:R-:W-:Y:S01]  /*1510*/  IMAD.IADD R13, R13, 0x1, R11 ;  /* 0x000000010d0d7824 */ /* 0x000fe200078e020b */
[----:B------:R-:W-:Y:S05]  /*1520*/  BRA `(.L_x_3088) ;  /* 0x000004f000007947 */ /* 0x000fea0003800000 */
.L_x_3087:
        /* <DEDUP_REMOVED lines=31> */
[-C--:B------:R-:W-:Y:S02]  /*1720*/  @P4 IMAD R11, R63, R6.reuse, RZ ;  /* 0x000000063f0b4224 */ /* 0x080fe400078e02ff */
[----:B------:R-:W-:Y:S01]  /*1730*/  @P4 IMAD.WIDE.U32 R24, R62, R6, RZ ;  /* 0x000000063e184225 */ /* 0x000fe200078e00ff */
[----:B------:R-:W-:-:S03]  /*1740*/  ISETP.GE.U32.AND P2, PT, R0, R3, PT ;  /* 0x000000030000720c */ /* 0x000fc60003f46070 */
[-C--:B---3--:R-:W-:Y:S02]  /*1750*/  @!P4 IMAD R4, R21, R8.reuse, RZ ;  /* 0x000000081504c224 */ /* 0x088fe400078e02ff */
[----:B------:R-:W-:Y:S01]  /*1760*/  @!P4 IMAD.MOV.U32 R6, RZ, RZ, R10 ;  /* 0x000000ffff06c224 */ /* 0x000fe200078e000a */
[----:B------:R-:W-:Y:S01]  /*1770*/  LOP3.LUT R0, R198, R9, RZ, 0x3c, !PT ;  /* 0x00000009c6007212 */ /* 0x000fe200078e3cff */
[C---:B------:R-:W-:Y:S02]  /*1780*/  @!P4 IMAD R4, R20.reuse, R5, R4 ;  /* 0x000000051404c224 */ /* 0x040fe400078e0204 */
[----:B------:R-:W-:Y:S01]  /*1790*/  @!P4 IMAD.WIDE.U32 R6, R20, R8, R6 ;  /* 0x000000081406c225 */ /* 0x000fe200078e0006 */
[----:B------:R-:W-:Y:S02]  /*17a0*/  ISETP.GE.AND P1, PT, R0, RZ, PT ;  /* 0x000000ff0000720c */ /* 0x000fe40003f26270 */
[----:B------:R-:W-:Y:S02]  /*17b0*/  @!P0 IADD3 R2, R2, 0x1, RZ ;  /* 0x0000000102028810 */ /* 0x000fe40007ffe0ff */
[----:B------:R-:W-:-:S02]  /*17c0*/  @P4 IADD3 R11, R25, R11, RZ ;  /* 0x0000000b190b4210 */ /* 0x000fc40007ffe0ff */
[----:B------:R-:W-:Y:S02]  /*17d0*/  ISETP.NE.AND P0, PT, R9, RZ, PT ;  /* 0x000000ff0900720c */ /* 0x000fe40003f05270 */
[----:B------:R-:W-:Y:S01]  /*17e0*/  @!P4 IADD3 R11, R7, R4, RZ ;  /* 0x00000004070bc210 */ /* 0x000fe20007ffe0ff */
[----:B------:R-:W-:Y:S01]  /*17f0*/  @!P4 IMAD R4, R61, R12, RZ ;  /* 0x0000000c3d04c224 */ /* 0x000fe200078e02ff */
[----:B------:R-:W-:Y:S02]  /*1800*/  @!P4 SHF.R.S32.HI R7, RZ, 0x1f, R12 ;  /* 0x0000001fff07c819 */ /* 0x000fe4000001140c */
[----:B------:R-:W-:Y:S02]  /*1810*/  LEA R5, R53, 0xffffff80, 0x7 ;  /* 0xffffff8035057811 */ /* 0x000fe400078e38ff */
[----:B------:R-:W-:Y:S01]  /*1820*/  @P2 IADD3 R2, R2, 0x1, RZ ;  /* 0x0000000102022810 */ /* 0x000fe20007ffe0ff */
[----:B------:R-:W-:Y:S01]  /*1830*/  @!P4 IMAD R4, R7, R60, R4 ;  /* 0x0000003c0704c224 */ /* 0x000fe200078e0204 */
[----:B------:R-:W-:-:S02]  /*1840*/  @P4 MOV R10, R24 ;  /* 0x00000018000a4202 */ /* 0x000fc40000000f00 */
[----:B------:R-:W-:Y:S01]  /*1850*/  @!P4 MOV R10, R6 ;  /* 0x00000006000ac202 */ /* 0x000fe20000000f00 */
[----:B------:R-:W-:Y:S01]  /*1860*/  IMAD R6, R63, R5, RZ ;  /* 0x000000053f067224 */ /* 0x000fe200078e02ff */
[----:B------:R-:W-:Y:S02]  /*1870*/  SHF.R.S32.HI R3, RZ, 0x1f, R5 ;  /* 0x0000001fff037819 */ /* 0x000fe40000011405 */
[----:B------:R-:W-:Y:S01]  /*1880*/  MOV R7, R2 ;  /* 0x0000000200077202 */ /* 0x000fe20000000f00 */
[----:B------:R-:W-:-:S03]  /*1890*/  @!P4 IMAD.WIDE.U32 R24, R60, R12, RZ ;  /* 0x0000000c3c18c225 */ /* 0x000fc600078e00ff */
[----:B------:R-:W-:Y:S01]  /*18a0*/  @!P1 IADD3 R7, -R7, RZ, RZ ;  /* 0x000000ff07079210 */ /* 0x000fe20007ffe1ff */
[----:B------:R-:W-:Y:S01]  /*18b0*/  IMAD R6, R3, R62, R6 ;  /* 0x0000003e03067224 */ /* 0x000fe200078e0206 */
[----:B------:R-:W-:Y:S01]  /*18c0*/  @!P0 LOP3.LUT R7, RZ, R9, RZ, 0x33, !PT ;  /* 0x00000009ff078212 */ /* 0x000fe200078e33ff */
[----:B------:R-:W-:Y:S01]  /*18d0*/  IMAD.WIDE.U32 R10, R62, R5, R10 ;  /* 0x000000053e0a7225 */ /* 0x000fe200078e000a */
[----:B------:R-:W-:-:S03]  /*18e0*/  @!P4 IADD3 R25, R25, R4, RZ ;  /* 0x000000041919c210 */ /* 0x000fc60007ffe0ff */
[----:B------:R-:W-:Y:S01]  /*18f0*/  @P4 IMAD.IADD R12, R12, 0x1, R13 ;  /* 0x000000010c0c4824 */ /* 0x000fe200078e020d */
[----:B------:R-:W-:Y:S01]  /*1900*/  @!P4 SHF.R.S32.HI R13, RZ, 0x1f, R8 ;  /* 0x0000001fff0dc819 */ /* 0x000fe20000011408 */
[----:B------:R-:W-:Y:S01]  /*1910*/  IMAD.IADD R11, R11, 0x1, R6 ;  /* 0x000000010b0b7824 */ /* 0x000fe200078e0206 */
[----:B------:R-:W-:Y:S01]  /*1920*/  SHF.R.S32.HI R6, RZ, 0x1f, R7 ;  /* 0x0000001fff067819 */ /* 0x000fe20000011407 */
[----:B------:R-:W-:Y:S02]  /*1930*/  @!P4 IMAD R0, R17, R8, RZ ;  /* 0x000000081100c224 */ /* 0x000fe400078e02ff */
[----:B------:R-:W-:Y:S02]  /*1940*/  IMAD R9, R15, R7, RZ ;  /* 0x000000070f097224 */ /* 0x000fe400078e02ff */
[-C--:B------:R-:W-:Y:S02]  /*1950*/  @P4 IMAD R21, R61, R12.reuse, RZ ;  /* 0x0000000c3d154224 */ /* 0x080fe400078e02ff */
        /* <DEDUP_REMOVED lines=12> */
.L_x_3088:
[----:B-1----:R-:W-:Y:S05]  /*1a20*/  BSYNC B0 ;  /* 0x0000000000007941 */ /* 0x002fea0003800000 */
.L_x_3086:
[----:B------:R-:W-:Y:S01]  /*1a30*/  ISETP.NE.AND P1, PT, R19, -0x1, PT ;  /* 0xffffffff1300780c */ /* 0x000fe20003f25270 */
[----:B------:R-:W2:Y:S04]  /*1a40*/  LD.E.64 R176, [R116.64+0x30] ;  /* 0x0000300474b07980 */ /* 0x000ea8000c101b00 */
[----:B------:R-:W3:Y:S04]  /*1a50*/  LD.E.64 R10, [R116.64+0x48] ;  /* 0x00004804740a7980 */ /* 0x000ee8000c101b00 */
[----:B------:R-:W4:Y:S04]  /*1a60*/  LD.E.64 R16, [R116.64+0x10] ;  /* 0x0000100474107980 */ /* 0x000f28000c101b00 */
[----:B------:R-:W3:Y:S04]  /*1a70*/  @!P1 LD.E.64 R8, [R116.64+0x18] ;  /* 0x0000180474089980 */ /* 0x000ee8000c101b00 */
[----:B------:R-:W4:Y:S04]  /*1a80*/  LD.E R83, [R116.64+0xc0] ;  /* 0x0000c00474537980 */ /* 0x000f28000c101900 */
        /* <DEDUP_REMOVED lines=9> */
[----:B------:R-:W-:-:S05]  /*1b20*/  IMAD.SHL.U32 R14, R82, 0x8, RZ ;  /* 0x00000008520e7824 */ /* 0x000fca00078e00ff */
[----:B------:R-:W-:Y:S02]  /*1b30*/  IADD3 R24, P0, R14, R2, RZ ;  /* 0x000000020e187210 */ /* 0x000fe40007f1e0ff */
[----:B------:R-:W-:-:S04]  /*1b40*/  LEA.HI R2, R68, R27, RZ, 0x1 ;  /* 0x0000001b44027211 */ /* 0x000fc800078f08ff */
[----:B------:R-:W-:Y:S02]  /*1b50*/  LOP3.LUT R2, R2, 0xfffffffe, RZ, 0xc0, !PT ;  /* 0xfffffffe02027812 */ /* 0x000fe400078ec0ff */
[----:B------:R-:W-:-:S03]  /*1b60*/  SHF.R.S32.HI R172, RZ, 0x2, R163 ;  /* 0x00000002ffac7819 */ /* 0x000fc600000114a3 */
[C---:B------:R-:W-:Y:S01]  /*1b70*/  IMAD.IADD R69, R27.reuse, 0x1, -R2 ;  /* 0x000000011b457824 */ /* 0x040fe200078e0a02 */
[----:B------:R-:W-:Y:S01]  /*1b80*/  SHF.R.S32.HI R15, RZ, 0x1f, R14 ;  /* 0x0000001fff0f7819 */ /* 0x000fe2000001140e */
[----:B------:R-:W-:Y:S01]  /*1b90*/  IMAD.SHL.U32 R27, R27, 0x40, RZ ;  /* 0x000000401b1b7824 */ /* 0x000fe200078e00ff */
[----:B------:R-:W-:Y:S02]  /*1ba0*/  LOP3.LUT R68, R68, 0xfffffff8, RZ, 0xc0, !PT ;  /* 0xfffffff844447812 */ /* 0x000fe400078ec0ff */
[----:B------:R-:W-:Y:S01]  /*1bb0*/  LEA.HI R163, R163, R172, RZ, 0x1 ;  /* 0x000000aca3a37211 */ /* 0x000fe200078f08ff */
[-C--:B------:R-:W-:Y:S01]  /*1bc0*/  IMAD R3, R3, R60.reuse, RZ ;  /* 0x0000003c03037224 */ /* 0x080fe200078e02ff */
[----:B------:R-:W-:Y:S01]  /*1bd0*/  LEA.HI R76, R70, R75, RZ, 0x5 ;  /* 0x0000004b464c7211 */ /* 0x000fe200078f28ff */
[----:B------:R-:W-:Y:S01]  /*1be0*/  IMAD.X R25, R15, 0x1, R21, P0 ;  /* 0x000000010f197824 */ /* 0x000fe200000e0615 */
[----:B------:R-:W-:Y:S01]  /*1bf0*/  LOP3.LUT R27, R27, 0xc0, RZ, 0xc0, !PT ;  /* 0x000000c01b1b7812 */ /* 0x000fe200078ec0ff */
[----:B------:R-:W-:Y:S01]  /*1c00*/  IMAD.IADD R68, R75, 0x1, -R68 ;  /* 0x000000014b447824 */ /* 0x000fe200078e0a44 */
[----:B------:R-:W-:Y:S01]  /*1c10*/  LOP3.LUT R163, R163, 0x7fffffe, RZ, 0xc0, !PT ;  /* 0x07fffffea3a37812 */ /* 0x000fe200078ec0ff */
[C---:B------:R-:W-:Y:S01]  /*1c20*/  IMAD R3, R4.reuse, R61, R3 ;  /* 0x0000003d04037224 */ /* 0x040fe200078e0203 */
[----:B------:R-:W-:Y:S01]  /*1c30*/  SHF.R.S32.HI R64, RZ, 0x5, R76 ;  /* 0x00000005ff407819 */ /* 0x000fe2000001144c */
[----:B------:R-:W-:Y:S01]  /*1c40*/  IMAD.WIDE.U32 R24, R4, R60, R24 ;  /* 0x0000003c04187225 */ /* 0x000fe200078e0018 */
[----:B------:R-:W-:-:S02]  /*1c50*/  LOP3.LUT R21, R27, 0x18, R14, 0xf8, !PT ;  /* 0x000000181b157812 */ /* 0x000fc400078ef80e */
[----:B------:R-:W-:Y:S01]  /*1c60*/  SHF.R.U32.HI R2, RZ, 0x3, R27 ;  /* 0x00000003ff027819 */ /* 0x000fe2000001161b */
[----:B------:R-:W-:Y:S01]  /*1c70*/  IMAD.IADD R163, R172, 0x1, -R163 ;  /* 0x00000001aca37824 */ /* 0x000fe200078e0aa3 */
[----:B------:R-:W-:Y:S01]  /*1c80*/  LEA.HI R66, R68, R68, RZ, 0x1 ;  /* 0x0000004444427211 */ /* 0x000fe200078f08ff */
[----:B------:R-:W-:Y:S01]  /*1c90*/  IMAD.IADD R25, R25, 0x1, R3 ;  /* 0x0000000119197824 */ /* 0x000fe200078e0203 */
[----:B------:R-:W-:Y:S01]  /*1ca0*/  LOP3.LUT R2, R21, R2, RZ, 0x3c, !PT ;  /* 0x0000000215027212 */ /* 0x000fe200078e3cff */
[----:B------:R-:W-:Y:S01]  /*1cb0*/  IMAD R163, R64, 0x8, R163 ;  /* 0x0000000840a37824 */ /* 0x000fe200078e02a3 */
[----:B------:R-:W-:Y:S01]  /*1cc0*/  LOP3.LUT R21, R66, 0xfffffffe, RZ, 0xc0, !PT ;  /* 0xfffffffe42157812 */ /* 0x000fe200078ec0ff */
[----:B------:R-:W-:Y:S02]  /*1cd0*/  IMAD R3, R23, R7, RZ ;  /* 0x0000000717037224 */ /* 0x000fe400078e02ff */
[----:B------:R-:W-:Y:S02]  /*1ce0*/  IMAD.U32 R163, R163, 0x20, R2 ;  /* 0x00000020a3a37824 */ /* 0x000fe400078e0002 */
[----:B------:R-:W-:-:S02]  /*1cf0*/  IMAD R2, R6, R22, R3 ;  /* 0x0000001606027224 */ /* 0x000fc400078e0203 */
[----:B------:R-:W-:Y:S02]  /*1d00*/  IMAD.IADD R68, R68, 0x1, -R21 ;  /* 0x0000000144447824 */ /* 0x000fe400078e0a15 */
[----:B------:R-:W-:Y:S01]  /*1d10*/  IMAD.WIDE.U32 R22, R7, R22, R24 ;  /* 0x0000001607167225 */ /* 0x000fe200078e0018 */
[----:B------:R-:W-:-:S03]  /*1d20*/  SHF.R.S32.HI R74, RZ, 0x1f, R195 ;  /* 0x0000001fff4a7819 */ /* 0x000fc600000114c3 */
[----:B------:R-:W-:Y:S01]  /*1d30*/  IMAD.IADD R23, R23, 0x1, R2 ;  /* 0x0000000117177824 */ /* 0x000fe200078e0202 */
[----:B------:R-:W-:Y:S01]  /*1d40*/  SHF.R.S32.HI R173, RZ, 0x1f, R172 ;  /* 0x0000001fffad7819 */ /* 0x000fe200000114ac */
[----:B------:R-:W-:Y:S02]  /*1d50*/  IMAD R145, R61, R172, RZ ;  /* 0x000000ac3d917224 */ /* 0x000fe400078e02ff */
[----:B------:R-:W-:Y:S01]  /*1d60*/  IMAD.WIDE.U32 R22, R172, R60, R22 ;  /* 0x0000003cac167225 */ /* 0x000fe200078e0016 */
[----:B------:R-:W-:-:S03]  /*1d70*/  SHF.R.S32.HI R169, RZ, 0x1f, R198 ;  /* 0x0000001fffa97819 */ /* 0x000fc600000114c6 */
[----:B------:R-:W-:-:S04]  /*1d80*/  IMAD R145, R173, R60, R145 ;  /* 0x0000003cad917224 */ /* 0x000fc800078e0291 */
[----:B------:R-:W-:Y:S01]  /*1d90*/  IMAD.IADD R145, R23, 0x1, R145 ;  /* 0x0000000117917824 */ /* 0x000fe200078e0291 */
[----:B------:R-:W-:-:S04]  /*1da0*/  LEA.HI R70, R70, R75, RZ, 0x4 ;  /* 0x0000004b46467211 */ /* 0x000fc800078f20ff */
[----:B------:R-:W-:-:S05]  /*1db0*/  LOP3.LUT R4, R70, 0xfffffff0, RZ, 0xc0, !PT ;  /* 0xfffffff046047812 */ /* 0x000fca00078ec0ff */
[----:B------:R-:W-:-:S05]  /*1dc0*/  IMAD.IADD R73, R75, 0x1, -R4 ;  /* 0x000000014b497824 */ /* 0x000fca00078e0a04 */
[----:B------:R-:W-:-:S04]  /*1dd0*/  LEA.HI R72, R73, R73, RZ, 0x1 ;  /* 0x0000004949487211 */ /* 0x000fc800078f08ff */
[--C-:B------:R-:W-:Y:S02]  /*1de0*/  SHF.R.S32.HI R4, RZ, 0x1, R72.reuse ;  /* 0x00000001ff047819 */ /* 0x100fe40000011448 */
[----:B------:R-:W-:-:S04]  /*1df0*/  SHF.R.S32.HI R71, RZ, 0x1f, R72 ;  /* 0x0000001fff477819 */ /* 0x000fc80000011448 */
[----:B------:R-:W-:Y:S01]  /*1e00*/  LEA.HI R71, R71, R4, RZ, 0x2 ;  /* 0x0000000447477211 */ /* 0x000fe200078f10ff */
[----:B------:R-:W-:-:S03]  /*1e10*/  IMAD R171, R63, R172, RZ ;  /* 0x000000ac3fab7224 */ /* 0x000fc600078e02ff */
[----:B------:R-:W-:Y:S01]  /*1e20*/  LOP3.LUT R71, R71, 0xfffffffc, RZ, 0xc0, !PT ;  /* 0xfffffffc47477812 */ /* 0x000fe200078ec0ff */
[----:B------:R-:W-:-:S04]  /*1e30*/  IMAD R171, R173, R62, R171 ;  /* 0x0000003eadab7224 */ /* 0x000fc800078e02ab */
[----:B------:R-:W-:Y:S01]  /*1e40*/  IMAD.IADD R71, R4, 0x1, -R71 ;  /* 0x0000000104477824 */ /* 0x000fe200078e0a47 */
[----:B------:R-:W-:Y:S01]  /*1e50*/  LOP3.LUT R76, R76, 0xffffffe0, RZ, 0xc0, !PT ;  /* 0xffffffe04c4c7812 */ /* 0x000fe200078ec0ff */
[----:B------:R-:W-:-:S03]  /*1e60*/  IMAD.MOV.U32 R52, RZ, RZ, 0x10 ;  /* 0x00000010ff347424 */ /* 0x000fc600078e00ff */
[----:B------:R-:W-:Y:S01]  /*1e70*/  LOP3.LUT P2, RZ, R71, 0x2, RZ, 0xc0, !PT ;  /* 0x0000000247ff7812 */ /* 0x000fe2000784c0ff */
[C---:B------:R-:W-:Y:S01]  /*1e80*/  IMAD.SHL.U32 R188, R62.reuse, 0x20, RZ ;  /* 0x000000203ebc7824 */ /* 0x040fe200078e00ff */
[----:B------:R-:W-:Y:S01]  /*1e90*/  SHF.L.U64.HI R189, R62, 0x5, R63 ;  /* 0x000000053ebd7819 */ /* 0x000fe2000001023f */
[C---:B------:R-:W-:Y:S01]  /*1ea0*/  IMAD.SHL.U32 R186, R60.reuse, 0x20, RZ ;  /* 0x000000203cba7824 */ /* 0x040fe200078e00ff */
[----:B------:R-:W-:Y:S01]  /*1eb0*/  SHF.L.U64.HI R187, R60, 0x5, R61 ;  /* 0x000000053cbb7819 */ /* 0x000fe2000001023d */
[----:B------:R-:W-:Y:S01]  /*1ec0*/  IMAD.IADD R76, R75, 0x1, -R76 ;  /* 0x000000014b4c7824 */ /* 0x000fe200078e0a4c */
[----:B------:R-:W-:Y:S01]  /*1ed0*/  SHF.R.S32.HI R70, RZ, 0x4, R70 ;  /* 0x00000004ff467819 */ /* 0x000fe20000011446 */
[----:B------:R-:W-:Y:S01]  /*1ee0*/  IMAD.SHL.U32 R82, R82, 0x4, RZ ;  /* 0x0000000452527824 */ /* 0x000fe200078e00ff */
[----:B------:R-:W-:Y:S02]  /*1ef0*/  SHF.R.S32.HI R66, RZ, 0x1, R66 ;  /* 0x00000001ff427819 */ /* 0x000fe40000011442 */
[----:B------:R-:W-:Y:S01]  /*1f00*/  SEL R52, R52, 0xfffffff0, !P2 ;  /* 0xfffffff034347807 */ /* 0x000fe20005000000 */
[----:B--2---:R-:W-:-:S04]  /*1f10*/  @P1 IMAD.WIDE.U32 R20, R176, R19, RZ ;  /* 0x00000013b0141225 */ /* 0x004fc800078e00ff */
[----:B------:R-:W-:Y:S02]  /*1f20*/  @P1 IMAD.MOV.U32 R2, RZ, RZ, R20 ;  /* 0x000000ffff021224 */ /* 0x000fe400078e0014 */
[----:B---3--:R-:W-:-:S04]  /*1f30*/  @!P1 IMAD.WIDE.U32 R24, R8, R195, RZ ;  /* 0x000000c308189225 */ /* 0x008fc800078e00ff */
[----:B------:R-:W-:Y:S02]  /*1f40*/  @!P1 IMAD R3, R9, R195, RZ ;  /* 0x000000c309039224 */ /* 0x000fe400078e02ff */
[----:B------:R-:W-:Y:S02]  /*1f50*/  @P1 IMAD R9, R177, R19, RZ ;  /* 0x00000013b1091224 */ /* 0x000fe400078e02ff */
[----:B------:R-:W-:Y:S02]  /*1f60*/  @!P1 IMAD.MOV.U32 R2, RZ, RZ, R24 ;  /* 0x000000ffff029224 */ /* 0x000fe400078e0018 */
[----:B------:R-:W-:Y:S02]  /*1f70*/  @!P1 IMAD R3, R8, R74, R3 ;  /* 0x0000004a08039224 */ /* 0x000fe400078e0203 */
[----:B------:R-:W-:Y:S01]  /*1f80*/  @P1 IMAD.IADD R9, R21, 0x1, R9 ;  /* 0x0000000115091824 */ /* 0x000fe200078e0209 */
[----:B------:R-:W-:Y:S01]  /*1f90*/  IADD3 R8, P0, R14, R2, RZ ;  /* 0x000000020e087210 */ /* 0x000fe20007f1e0ff */
[----:B------:R-:W-:-:S02]  /*1fa0*/  @!P1 IMAD.IADD R9, R25, 0x1, R3 ;  /* 0x0000000119099824 */ /* 0x000fc400078e0203 */
[----:B------:R-:W-:Y:S01]  /*1fb0*/  IMAD R3, R11, R198, RZ ;  /* 0x000000c60b037224 */ /* 0x000fe200078e02ff */
[----:B------:R-:W-:Y:S01]  /*1fc0*/  IADD3 R11, R14, 0x20, RZ ;  /* 0x000000200e0b7810 */ /* 0x000fe20007ffe0ff */
[----:B------:R-:W-:Y:S01]  /*1fd0*/  IMAD.X R9, R15, 0x1, R9, P0 ;  /* 0x000000010f097824 */ /* 0x000fe200000e0609 */
[----:B----4-:R-:W-:Y:S02]  /*1fe0*/  LEA R144, P0, R22, R16, 0x1 ;  /* 0x0000001016907211 */ /* 0x010fe400078008ff */
[----:B------:R-:W-:Y:S01]  /*1ff0*/  ISETP.GE.AND P1, PT, R11, R83, PT ;  /* 0x000000530b00720c */ /* 0x000fe20003f26270 */
[----:B------:R-:W-:Y:S01]  /*2000*/  IMAD R2, R10, R169, R3 ;  /* 0x000000a90a027224 */ /* 0x000fe200078e0203 */
[----:B------:R-:W-:Y:S01]  /*2010*/  LEA.HI.X R145, R22, R17, R145, 0x1, P0 ;  /* 0x0000001116917211 */ /* 0x000fe200000f0c91 */
[----:B------:R-:W-:Y:S01]  /*2020*/  IMAD.WIDE.U32 R8, R198, R10, R8 ;  /* 0x0000000ac6087225 */ /* 0x000fe200078e0008 */
[----:B------:R-:W-:Y:S02]  /*2030*/  SEL R3, RZ, 0xffffffff, P1 ;  /* 0xffffffffff037807 */ /* 0x000fe40000800000 */
[----:B------:R-:W-:-:S02]  /*2040*/  ISETP.GE.AND P0, PT, R14, R83, PT ;  /* 0x000000530e00720c */ /* 0x000fc40003f06270 */
[----:B------:R-:W-:Y:S01]  /*2050*/  IADD3 R10, R14, 0x40, RZ ;  /* 0x000000400e0a7810 */ /* 0x000fe20007ffe0ff */
[----:B------:R-:W-:Y:S01]  /*2060*/  IMAD.IADD R9, R9, 0x1, R2 ;  /* 0x0000000109097824 */ /* 0x000fe200078e0202 */
[----:B------:R-:W-:Y:S01]  /*2070*/  SEL R2, RZ, 0x1, P0 ;  /* 0x00000001ff027807 */ /* 0x000fe20000000000 */
[----:B------:R-:W-:Y:S01]  /*2080*/  IMAD.SHL.U32 R3, R3, 0x2, RZ ;  /* 0x0000000203037824 */ /* 0x000fe200078e00ff */
[----:B------:R-:W-:Y:S01]  /*2090*/  ISETP.GE.AND P0, PT, R10, R83, PT ;  /* 0x000000530a00720c */ /* 0x000fe20003f06270 */
[----:B------:R-:W-:-:S03]  /*20a0*/  IMAD.WIDE R16, R193, 0x40, R172 ;  /* 0x00000040c1107825 */ /* 0x000fc600078e02ac */
[----:B------:R-:W-:Y:S02]  /*20b0*/  LOP3.LUT R2, R3, 0x2, R2, 0xe2, !PT ;  /* 0x0000000203027812 */ /* 0x000fe400078ee202 */
[----:B------:R-:W-:Y:S01]  /*20c0*/  SEL R77, RZ, 0x4, P0 ;  /* 0x00000004ff4d7807 */ /* 0x000fe20000000000 */
[----:B------:R-:W-:-:S03]  /*20d0*/  IMAD R3, R17, R176, RZ ;  /* 0x000000b011037224 */ /* 0x000fc600078e02ff */
[----:B------:R-:W-:Y:S02]  /*20e0*/  LOP3.LUT R77, R2, R77, RZ, 0xfc, !PT ;  /* 0x0000004d024d7212 */ /* 0x000fe400078efcff */
[----:B------:R-:W-:Y:S01]  /*20f0*/  SHF.R.S32.HI R2, RZ, 0x1f, R81 ;  /* 0x0000001fff027819 */ /* 0x000fe20000011451 */
[C---:B------:R-:W-:Y:S01]  /*2100*/  IMAD.SHL.U32 R78, R176.reuse, 0x20, RZ ;  /* 0x00000020b04e7824 */ /* 0x040fe200078e00ff */
[----:B------:R-:W-:Y:S01]  /*2110*/  SHF.L.U64.HI R79, R176, 0x5, R177 ;  /* 0x00000005b04f7819 */ /* 0x000fe200000102b1 */
[C---:B------:R-:W-:Y:S02]  /*2120*/  IMAD R3, R16.reuse, R177, R3 ;  /* 0x000000b110037224 */ /* 0x040fe400078e0203 */
[----:B------:R-:W-:Y:S01]  /*2130*/  IMAD.WIDE.U32 R176, R16, R176, R8 ;  /* 0x000000b010b07225 */ /* 0x000fe200078e0008 */
[----:B------:R-:W-:-:S04]  /*2140*/  LEA.HI R9, R2, R81, RZ, 0x7 ;  /* 0x0000005102097211 */ /* 0x000fc800078f38ff */
[----:B------:R-:W-:Y:S02]  /*2150*/  SHF.R.S32.HI R9, RZ, 0x7, R9 ;  /* 0x00000007ff097819 */ /* 0x000fe40000011409 */
[----:B------:R-:W-:Y:S02]  /*2160*/  IADD3 R166, P0, R14, R0, RZ ;  /* 0x000000000ea67210 */ /* 0x000fe40007f1e0ff */
[----:B------:R-:W-:-:S04]  /*2170*/  IMNMX R102, R190, R9, !PT ;  /* 0x00000009be667217 */ /* 0x000fc80007800200 */
[----:B------:R-:W-:Y:S01]  /*2180*/  ISETP.GT.AND P1, PT, R53, R102, PT ;  /* 0x000000663500720c */ /* 0x000fe20003f24270 */
[----:B------:R-:W-:-:S04]  /*2190*/  IMAD.X R167, R15, 0x1, R13, P0 ;  /* 0x000000010fa77824 */ /* 0x000fc800000e060d */
[----:B------:R-:W-:-:S04]  /*21a0*/  IMAD.WIDE.U32 R166, R172, R62, R166 ;  /* 0x0000003eaca67225 */ /* 0x000fc800078e00a6 */
[----:B------:R-:W-:Y:S01]  /*21b0*/  IMAD.IADD R171, R167, 0x1, R171 ;  /* 0x00000001a7ab7824 */ /* 0x000fe200078e02ab */
[C---:B------:R-:W-:Y:S01]  /*21c0*/  LEA R192, P0, R166.reuse, R174, 0x1 ;  /* 0x000000aea6c07211 */ /* 0x040fe200078008ff */
[----:B------:R-:W-:Y:S02]  /*21d0*/  @!P5 IMAD.MOV.U32 R18, RZ, RZ, RZ ;  /* 0x000000ffff12d224 */ /* 0x000fe400078e00ff */
[----:B------:R-:W-:Y:S01]  /*21e0*/  IMAD.IADD R80, R177, 0x1, R3 ;  /* 0x00000001b1507824 */ /* 0x000fe200078e0203 */
[----:B------:R-:W-:Y:S01]  /*21f0*/  LEA.HI.X R191, R166, R175, R171, 0x1, P0 ;  /* 0x000000afa6bf7211 */ /* 0x000fe200000f0cab */
[----:B------:R-:W-:Y:S05]  /*2200*/  @!P1 BRA `(.L_x_3089) ;  /* 0x00008cc000009947 */ /* 0x000fea0003800000 */
[----:B-1----:R-:W2:Y:S04]  /*2210*/  LD.E.64 R30, [R116.64+0x120] ;  /* 0x00012004741e7980 */ /* 0x002ea8000c101b00 */
        /* <DEDUP_REMOVED lines=151> */
.L_x_3183:
        /* <DEDUP_REMOVED lines=9> */
[----:B-1-34-:R-:W-:-:S05]  /*2c20*/  @!P6 BRA `(.L_x_3091) ;  /* 0x000000900000e947 */ /* 0x01afca0003800000 */
        /* <DEDUP_REMOVED lines=9> */
.L_x_3091:
[----:B------:R-:W-:Y:S05]  /*2cc0*/  BSYNC B0 ;  /* 0x0000000000007941 */ /* 0x000fea0003800000 */
.L_x_3090:
        /* <DEDUP_REMOVED lines=18> */
.L_x_3093:
[----:B------:R-:W-:Y:S05]  /*2df0*/  BSYNC B0 ;  /* 0x0000000000007941 */ /* 0x000fea0003800000 */
.L_x_3092:
        /* <DEDUP_REMOVED lines=18> */
.L_x_3095:
[----:B------:R-:W-:Y:S05]  /*2f20*/  BSYNC B0 ;  /* 0x0000000000007941 */ /* 0x000fea0003800000 */
.L_x_3094:
        /* <DEDUP_REMOVED lines=18> */
.L_x_3097:
[----:B------:R-:W-:Y:S05]  /*3050*/  BSYNC B0 ;  /* 0x0000000000007941 */ /* 0x000fea0003800000 */
.L_x_3096:
        /* <DEDUP_REMOVED lines=65> */
.L_x_3104:
[----:B------:R-:W-:Y:S05]  /*3470*/  BSYNC B0 ;  /* 0x0000000000007941 */ /* 0x000fea0003800000 */
.L_x_3103:
        /* <DEDUP_REMOVED lines=50> */
.L_x_3106:
[----:B------:R-:W-:Y:S05]  /*37a0*/  BSYNC B0 ;  /* 0x0000000000007941 */ /* 0x000fea0003800000 */
.L_x_3105:
        /* <DEDUP_REMOVED lines=49> */
.L_x_3102:
[----:B------:R-:W-:Y:S05]  /*3ac0*/  BSYNC B1 ;  /* 0x0000000000017941 */ /* 0x000fea0003800000 */
.L_x_3101:
        /* <DEDUP_REMOVED lines=60> */
.L_x_3110:
[----:B------:R-:W-:Y:S05]  /*3e90*/  BSYNC B0 ;  /* 0x0000000000007941 */ /* 0x000fea0003800000 */
.L_x_3109:
        /* <DEDUP_REMOVED lines=53> */
.L_x_3112:
[----:B------:R-:W-:Y:S05]  /*41f0*/  BSYNC B0 ;  /* 0x0000000000007941 */ /* 0x000fea0003800000 */
.L_x_3111:
        /* <DEDUP_REMOVED lines=52> */
.L_x_3108:
[----:B------:R-:W-:Y:S05]  /*4540*/  BSYNC B1 ;  /* 0x0000000000017941 */ /* 0x000fea0003800000 */
.L_x_3107:
        /* <DEDUP_REMOVED lines=60> */
.L_x_3116:
[----:B------:R-:W-:Y:S05]  /*4910*/  BSYNC B0 ;  /* 0x0000000000007941 */ /* 0x000fea0003800000 */
.L_x_3115:
        /* <DEDUP_REMOVED lines=53> */
.L_x_3118:
[----:B------:R-:W-:Y:S05]  /*4c70*/  BSYNC B0 ;  /* 0x0000000000007941 */ /* 0x000fea0003800000 */
.L_x_3117:
        /* <DEDUP_REMOVED lines=52> */
.L_x_3114:
[----:B------:R-:W-:Y:S05]  /*4fc0*/  BSYNC B1 ;  /* 0x0000000000017941 */ /* 0x000fea0003800000 */
.L_x_3113:
        /* <DEDUP_REMOVED lines=62> */
.L_x_3122:
[----:B------:R-:W-:Y:S05]  /*53b0*/  BSYNC B0 ;  /* 0x0000000000007941 */ /* 0x000fea0003800000 */
.L_x_3121:
        /* <DEDUP_REMOVED lines=53> */
.L_x_3124:
[----:B------:R-:W-:Y:S05]  /*5710*/  BSYNC B0 ;  /* 0x0000000000007941 */ /* 0x000fea0003800000 */
.L_x_3123:
        /* <DEDUP_REMOVED lines=52> */
.L_x_3120:
[----:B------:R-:W-:Y:S05]  /*5a60*/  BSYNC B1 ;  /* 0x0000000000017941 */ /* 0x000fea0003800000 */
.L_x_3119:
[----:B------:R-:W2:Y:S02]  /*5a70*/  LD.E R3, [R116.64+0xd0] ;  /* 0x0000d00474037980 */ /* 0x000ea4000c101900 */
[----:B--2---:R-:W-:Y:S05]  /*5a80*/  IMAD.U32 R3, R3, -0x40, RZ ;  /* 0xffffffc003037824 */ /* 0x004fea00078e00ff */
[C---:B------:R-:W-:Y:S02]  /*5a90*/  LEA R16, P1, R3.reuse, R16, 0x1 ;  /* 0x0000001003107211 */ /* 0x040fe400078208ff */
[C---:B------:R-:W-:Y:S02]  /*5aa0*/  LEA R54, P0, R3.reuse, R54, 0x1 ;  /* 0x0000003603367211 */ /* 0x040fe400078008ff */
[C---:B------:R-:W-:Y:S02]  /*5ab0*/  LEA.HI.X.SX32 R17, R3.reuse, R17, 0x1, P1 ;  /* 0x0000001103117211 */ /* 0x040fe400008f0eff */
[----:B------:R-:W-:Y:S01]  /*5ac0*/  LEA.HI.X.SX32 R55, R3, R55, 0x1, P0 ;  /* 0x0000003703377211 */ /* 0x000fe200000f0eff */
[----:B------:R-:W-:-:S05]  /*5ad0*/  BRA `(.L_x_3125) ;  /* 0x00004da000007947 */ /* 0x000fca0003800000 */
.L_x_3100:
        /* <DEDUP_REMOVED lines=89> */
.L_x_3131:
[----:B------:R-:W-:Y:S05]  /*6070*/  BSYNC B0 ;  /* 0x0000000000007941 */ /* 0x000fea0003800000 */
.L_x_3130:
[----:B-----5:R2:W-:Y:S02]  /*6080*/  ST.E.128 [R134.64], R48 ;  /* 0x0000003086007985 */ /* 0x0205e4000c101d04 */
.L_x_3129:
[----:B------:R-:W-:Y:S05]  /*6090*/  BSYNC B1 ;  /* 0x0000000000017941 */ /* 0x000fea0003800000 */
.L_x_3128:
        /* <DEDUP_REMOVED lines=87> */
.L_x_3135:
[----:B------:R-:W-:Y:S05]  /*6610*/  BSYNC B0 ;  /* 0x0000000000007941 */ /* 0x000fea0003800000 */
.L_x_3134:
[----:B-----5:R3:W-:Y:S02]  /*6620*/  ST.E.128 [R134.64+0x40], R48 ;  /* 0x0000403086007985 */ /* 0x0207e4000c101d04 */
.L_x_3133:
[----:B------:R-:W-:Y:S05]  /*6630*/  BSYNC B1 ;  /* 0x0000000000017941 */ /* 0x000fea0003800000 */
.L_x_3132:
        /* <DEDUP_REMOVED lines=86> */
.L_x_3137:
[----:B------:R-:W-:Y:S05]  /*6ba0*/  BSYNC B0 ;  /* 0x0000000000007941 */ /* 0x000fea0003800000 */
.L_x_3136:
[----:B-----5:R3:W-:Y:S02]  /*6bb0*/  ST.E.128 [R134.64+0x80], R48 ;  /* 0x0000803086007985 */ /* 0x0207e4000c101d04 */
.L_x_3127:
[----:B------:R-:W-:Y:S05]  /*6bc0*/  BSYNC B2 ;  /* 0x0000000000027941 */ /* 0x000fea0003800000 */
.L_x_3126:
        /* <DEDUP_REMOVED lines=28> */
[C---:B------:R-:W-:Y:S02]  /*6d90*/  IADD3 R165, P5, R164.reuse, R197, RZ ;  /* 0x000000c5a4a57210 */ /* 0x040fe40007fbe0ff */
[----:B------:R-:W-:Y:S02]  /*6da0*/  LEA.HI.X.SX32 R21, R199, R203, 0x1, P0 ;  /* 0x000000cbc7157211 */ /* 0x000fe400000f0eff */
[----:B------:R-:W-:Y:S02]  /*6db0*/  LEA R204, P0, R165, R130, 0x1 ;  /* 0x00000082a5cc7211 */ /* 0x000fe400078008ff */
[-C--:B----4-:R-:W-:Y:S02]  /*6dc0*/  LEA.HI.X.SX32 R202, R197, R148.reuse, 0x1, P5 ;  /* 0x00000094c5ca7211 */ /* 0x090fe400028f0eff */
        /* <DEDUP_REMOVED lines=62> */
.L_x_3143:
[----:B------:R-:W-:Y:S05]  /*71b0*/  BSYNC B0 ;  /* 0x0000000000007941 */ /* 0x000fea0003800000 */
.L_x_3142:
[C---:B------:R-:W-:Y:S04]  /*71c0*/  LEA R2, P0, R188.reuse, R134, 0x1 ;  /* 0x00000086bc027211 */ /* 0x040fe800078008ff */
[----:B------:R-:W-:Y:S05]  /*71d0*/  LEA.HI.X R3, R188, R135, R189, 0x1, P0 ;  /* 0x00000087bc037211 */ /* 0x000fea00000f0cbd */
[----:B-----5:R1:W-:Y:S04]  /*71e0*/  ST.E.128 [R2.64], R40 ;  /* 0x0000002802007985 */ /* 0x0203e8000c101d04 */
.L_x_3141:
[----:B------:R-:W-:Y:S05]  /*71f0*/  BSYNC B1 ;  /* 0x0000000000017941 */ /* 0x000fea0003800000 */
.L_x_3140:
[----:B------:R-:W-:Y:S01]  /*7200*/  ISETP.GE.AND P0, PT, R11, R127, PT ;  /* 0x0000007f0b00720c */ /* 0x000fe20003f06270 */
[----:B------:R-:W-:Y:S01]  /*7210*/  @!UPT UIADD3 URZ, URZ, URZ, URZ ;  /* 0x0000003f3f3ff290 */ /* 0x000fe2000fffe03f */
[----:B------:R-:W-:Y:S11]  /*7220*/  BSSY B1, `(.L_x_3144) ;  /* 0x000005e000017945 */ /* 0x000ff60003800000 */
[----:B------:R-:W-:-:S05]  /*7230*/  @P0 BRA `(.L_x_3145) ;  /* 0x000005c000000947 */ /* 0x000fca0003800000 */
[C---:B------:R-:W-:Y:S01]  /*7240*/  LEA R206, P0, R103.reuse, R128, 0x1 ;  /* 0x0000008067ce7211 */ /* 0x040fe200078008ff */
[----:B------:R-:W-:Y:S03]  /*7250*/  BSSY B0, `(.L_x_3146) ;  /* 0x0000057000007945 */ /* 0x000fe60003800000 */
[----:B------:R-:W-:Y:S02]  /*7260*/  LEA.HI.X R207, R103, R129, R106, 0x1, P0 ;  /* 0x0000008167cf7211 */ /* 0x000fe400000f0c6a */
[----:B------:R-:W-:Y:S03]  /*7270*/  ISETP.GE.AND P0, PT, R11, R19, PT ;  /* 0x000000130b00720c */ /* 0x000fe60003f06270 */
[----:B-1----:R1:W5:Y:S10]  /*7280*/  LD.E.128 R40, [R206.64] ;  /* 0x00000004ce287980 */ /* 0x002374000c101d00 */
[----:B------:R-:W-:-:S05]  /*7290*/  @P0 BRA `(.L_x_3147) ;  /* 0x0000052000000947 */ /* 0x000fca0003800000 */
[----:B----4-:R-:W-:Y:S01]  /*72a0*/  LEA.HI R202, R19, R19, RZ, 0x1 ;  /* 0x0000001313ca7211 */ /* 0x010fe200078f08ff */
        /* <DEDUP_REMOVED lines=81> */
.L_x_3147:
[----:B------:R-:W-:Y:S05]  /*77c0*/  BSYNC B0 ;  /* 0x0000000000007941 */ /* 0x000fea0003800000 */
.L_x_3146:
[C---:B------:R-:W-:Y:S04]  /*77d0*/  LEA R2, P0, R97.reuse, R134, 0x1 ;  /* 0x0000008661027211 */ /* 0x040fe800078008ff */
[----:B------:R-:W-:Y:S05]  /*77e0*/  LEA.HI.X R3, R97, R135, R98, 0x1, P0 ;  /* 0x0000008761037211 */ /* 0x000fea00000f0c62 */
[----:B-----5:R1:W-:Y:S04]  /*77f0*/  ST.E.128 [R2.64], R40 ;  /* 0x0000002802007985 */ /* 0x0203e8000c101d04 */
.L_x_3145:
[----:B------:R-:W-:Y:S05]  /*7800*/  BSYNC B1 ;  /* 0x0000000000017941 */ /* 0x000fea0003800000 */
.L_x_3144:
[----:B------:R-:W-:Y:S11]  /*7810*/  ISETP.GE.AND P0, PT, R10, R127, PT ;  /* 0x0000007f0a00720c */ /* 0x000ff60003f06270 */
[----:B------:R-:W-:Y:S02]  /*7820*/  @!UPT UIADD3 URZ, URZ, URZ, URZ ;  /* 0x0000003f3f3ff290 */ /* 0x000fe4000fffe03f */
[----:B------:R-:W-:-:S05]  /*7830*/  @P0 BRA `(.L_x_3139) ;  /* 0x000005c000000947 */ /* 0x000fca0003800000 */
[C---:B------:R-:W-:Y:S01]  /*7840*/  LEA R204, P0, R107.reuse, R128, 0x1 ;  /* 0x000000806bcc7211 */ /* 0x040fe200078008ff */
[----:B------:R-:W-:Y:S03]  /*7850*/  BSSY B0, `(.L_x_3148) ;  /* 0x0000057000007945 */ /* 0x000fe60003800000 */
[----:B------:R-:W-:Y:S02]  /*7860*/  LEA.HI.X R205, R107, R129, R110, 0x1, P0 ;  /* 0x000000816bcd7211 */ /* 0x000fe400000f0c6e */
[----:B------:R-:W-:Y:S03]  /*7870*/  ISETP.GE.AND P0, PT, R10, R19, PT ;  /* 0x000000130a00720c */ /* 0x000fe60003f06270 */
[----:B-1----:R1:W5:Y:S10]  /*7880*/  LD.E.128 R40, [R204.64] ;  /* 0x00000004cc287980 */ /* 0x002374000c101d00 */
[----:B------:R-:W-:-:S05]  /*7890*/  @P0 BRA `(.L_x_3149) ;  /* 0x0000052000000947 */ /* 0x000fca0003800000 */
[----:B--23--:R-:W-:Y:S01]  /*78a0*/  LEA.HI R51, R19, R19, RZ, 0x1 ;  /* 0x0000001313337211 */ /* 0x00cfe200078f08ff */
[----:B----4-:R-:W-:Y:S01]  /*78b0*/  IMAD.MOV.U32 R202, RZ, RZ, RZ ;  /* 0x000000ffffca7224 */ /* 0x010fe200078e00ff */
        /* <DEDUP_REMOVED lines=16> */
[C---:B-1----:R-:W-:Y:S02]  /*79c0*/  LEA R204, P0, R165.reuse, R130, 0x1 ;  /* 0x00000082a5cc7211 */ /* 0x042fe400078008ff */
        /* <DEDUP_REMOVED lines=63> */
.L_x_3149:
[----:B------:R-:W-:Y:S05]  /*7dc0*/  BSYNC B0 ;  /* 0x0000000000007941 */ /* 0x000fea0003800000 */
.L_x_3148:
[C---:B------:R-:W-:Y:S04]  /*7dd0*/  LEA R2, P0, R93.reuse, R134, 0x1 ;  /* 0x000000865d027211 */ /* 0x040fe800078008ff */
[----:B------:R-:W-:Y:S05]  /*7de0*/  LEA.HI.X R3, R93, R135, R94, 0x1, P0 ;  /* 0x000000875d037211 */ /* 0x000fea00000f0c5e */
[----:B-----5:R1:W-:Y:S04]  /*7df0*/  ST.E.128 [R2.64], R40 ;  /* 0x0000002802007985 */ /* 0x0203e8000c101d04 */
.L_x_3139:
[----:B------:R-:W-:Y:S05]  /*7e00*/  BSYNC B2 ;  /* 0x0000000000027941 */ /* 0x000fea0003800000 */
.L_x_3138:
[----:B------:R-:W-:Y:S01]  /*7e10*/  BSSY B2, `(.L_x_3150) ;  /* 0x0000123000027945 */ /* 0x000fe20003800000 */
[----:B------:R-:W-:-:S05]  /*7e20*/  @!P2 BRA `(.L_x_3151) ;  /* 0x000012100000a947 */ /* 0x000fca0003800000 */
[----:B-----5:R-:W-:Y:S01]  /*7e30*/  ISETP.GE.AND P0, PT, R14, R127, PT ;  /* 0x0000007f0e00720c */ /* 0x020fe20003f06270 */
[----:B------:R-:W-:Y:S01]  /*7e40*/  @!UPT UIADD3 URZ, URZ, URZ, URZ ;  /* 0x0000003f3f3ff290 */ /* 0x000fe2000fffe03f */
[----:B------:R-:W-:Y:S11]  /*7e50*/  BSSY B1, `(.L_x_3152) ;  /* 0x000005e000017945 */ /* 0x000ff60003800000 */
[----:B------:R-:W-:-:S05]  /*7e60*/  @P0 BRA `(.L_x_3153) ;  /* 0x000005c000000947 */ /* 0x000fca0003800000 */
[C---:B-1----:R-:W-:Y:S01]  /*7e70*/  LEA R204, P0, R114.reuse, R128, 0x1 ;  /* 0x0000008072cc7211 */ /* 0x042fe200078008ff */
[----:B------:R-:W-:Y:S03]  /*7e80*/  BSSY B0, `(.L_x_3154) ;  /* 0x0000057000007945 */ /* 0x000fe60003800000 */
[----:B------:R-:W-:Y:S02]  /*7e90*/  LEA.HI.X R205, R114, R129, R111, 0x1, P0 ;  /* 0x0000008172cd7211 */ /* 0x000fe400000f0c6f */
[----:B------:R-:W-:Y:S03]  /*7ea0*/  ISETP.GE.AND P0, PT, R14, R19, PT ;  /* 0x000000130e00720c */ /* 0x000fe60003f06270 */
[----:B------:R1:W5:Y:S10]  /*7eb0*/  LD.E.128 R40, [R204.64] ;  /* 0x00000004cc287980 */ /* 0x000374000c101d00 */
        /* <DEDUP_REMOVED lines=83> */
.L_x_3155:
[----:B------:R-:W-:Y:S05]  /*83f0*/  BSYNC B0 ;  /* 0x0000000000007941 */ /* 0x000fea0003800000 */
.L_x_3154:
[C---:B------:R-:W-:Y:S04]  /*8400*/  LEA R2, P0, R99.reuse, R134, 0x1 ;  /* 0x0000008663027211 */ /* 0x040fe800078008ff */
[----:B------:R-:W-:Y:S05]  /*8410*/  LEA.HI.X R3, R99, R135, R100, 0x1, P0 ;  /* 0x0000008763037211 */ /* 0x000fea00000f0c64 */
[----:B-----5:R1:W-:Y:S04]  /*8420*/  ST.E.128 [R2.64], R40 ;  /* 0x0000002802007985 */ /* 0x0203e8000c101d04 */
.L_x_3153:
[----:B------:R-:W-:Y:S05]  /*8430*/  BSYNC B1 ;  /* 0x0000000000017941 */ /* 0x000fea0003800000 */
.L_x_3152:
[----:B------:R-:W-:Y:S01]  /*8440*/  ISETP.GE.AND P0, PT, R11, R127, PT ;  /* 0x0000007f0b00720c */ /* 0x000fe20003f06270 */
        /* <DEDUP_REMOVED lines=91> */
.L_x_3159:
[----:B------:R-:W-:Y:S05]  /*8a00*/  BSYNC B0 ;  /* 0x0000000000007941 */ /* 0x000fea0003800000 */
.L_x_3158:
[C---:B------:R-:W-:Y:S04]  /*8a10*/  LEA R2, P0, R95.reuse, R134, 0x1 ;  /* 0x000000865f027211 */ /* 0x040fe800078008ff */
[----:B------:R-:W-:Y:S05]  /*8a20*/  LEA.HI.X R3, R95, R135, R96, 0x1, P0 ;  /* 0x000000875f037211 */ /* 0x000fea00000f0c60 */
[----:B-----5:R1:W-:Y:S04]  /*8a30*/  ST.E.128 [R2.64], R40 ;  /* 0x0000002802007985 */ /* 0x0203e8000c101d04 */
.L_x_3157:
[----:B------:R-:W-:Y:S05]  /*8a40*/  BSYNC B1 ;  /* 0x0000000000017941 */ /* 0x000fea0003800000 */
.L_x_3156:
[----:B------:R-:W-:Y:S11]  /*8a50*/  ISETP.GE.AND P0, PT, R10, R127, PT ;  /* 0x0000007f0a00720c */ /* 0x000ff60003f06270 */
[----:B------:R-:W-:Y:S02]  /*8a60*/  @!UPT UIADD3 URZ, URZ, URZ, URZ ;  /* 0x0000003f3f3ff290 */ /* 0x000fe4000fffe03f */
        /* <DEDUP_REMOVED lines=89> */
.L_x_3161:
[----:B------:R-:W-:Y:S05]  /*9000*/  BSYNC B0 ;  /* 0x0000000000007941 */ /* 0x000fea0003800000 */
.L_x_3160:
[C---:B------:R-:W-:Y:S04]  /*9010*/  LEA R2, P0, R91.reuse, R134, 0x1 ;  /* 0x000000865b027211 */ /* 0x040fe800078008ff */
[----:B------:R-:W-:Y:S05]  /*9020*/  LEA.HI.X R3, R91, R135, R92, 0x1, P0 ;  /* 0x000000875b037211 */ /* 0x000fea00000f0c5c */
[----:B-----5:R1:W-:Y:S04]  /*9030*/  ST.E.128 [R2.64], R40 ;  /* 0x0000002802007985 */ /* 0x0203e8000c101d04 */
.L_x_3151:
[----:B------:R-:W-:Y:S05]  /*9040*/  BSYNC B2 ;  /* 0x0000000000027941 */ /* 0x000fea0003800000 */
.L_x_3150:
[----:B------:R-:W-:Y:S01]  /*9050*/  BSSY B2, `(.L_x_3162) ;  /* 0x0000125000027945 */ /* 0x000fe20003800000 */
[----:B------:R-:W-:-:S05]  /*9060*/  @!P1 BRA `(.L_x_3163) ;  /* 0x0000123000009947 */ /* 0x000fca0003800000 */
[----:B-----5:R-:W-:Y:S01]  /*9070*/  ISETP.GE.AND P0, PT, R14, R127, PT ;  /* 0x0000007f0e00720c */ /* 0x020fe20003f06270 */
[----:B------:R-:W-:Y:S01]  /*9080*/  @!UPT UIADD3 URZ, URZ, URZ, URZ ;  /* 0x0000003f3f3ff290 */ /* 0x000fe2000fffe03f */
[----:B------:R-:W-:Y:S11]  /*9090*/  BSSY B1, `(.L_x_3164) ;  /* 0x0000060000017945 */ /* 0x000ff60003800000 */
[----:B------:R-:W-:-:S05]  /*90a0*/  @P0 BRA `(.L_x_3165) ;  /* 0x000005e000000947 */ /* 0x000fca0003800000 */
[----:B-1----:R-:W-:Y:S01]  /*90b0*/  IMAD.WIDE.U32 R204, R184, 0xc0, R128 ;  /* 0x000000c0b8cc7825 */ /* 0x002fe200078e0080 */
[----:B------:R-:W-:Y:S01]  /*90c0*/  ISETP.GE.AND P0, PT, R14, R19, PT ;  /* 0x000000130e00720c */ /* 0x000fe20003f06270 */
[----:B------:R-:W-:Y:S02]  /*90d0*/  BSSY B0, `(.L_x_3166) ;  /* 0x0000057000007945 */ /* 0x000fe40003800000 */
[----:B------:R-:W-:Y:S05]  /*90e0*/  IMAD R0, R185, 0xc0, RZ ;  /* 0x000000c0b9007824 */ /* 0x000fea00078e02ff */
[----:B------:R-:W-:Y:S05]  /*90f0*/  IADD3 R205, R205, R0, RZ ;  /* 0x00000000cdcd7210 */ /* 0x000fea0007ffe0ff */
[----:B------:R1:W5:Y:S01]  /*9100*/  LD.E.128 R40, [R204.64] ;  /* 0x00000004cc287980 */ /* 0x000362000c101d00 */
        /* <DEDUP_REMOVED lines=83> */
.L_x_3167:
[----:B------:R-:W-:Y:S05]  /*9640*/  BSYNC B0 ;  /* 0x0000000000007941 */ /* 0x000fea0003800000 */
.L_x_3166:
[----:B------:R-:W-:Y:S02]  /*9650*/  IMAD R0, R63, 0xc0, RZ ;  /* 0x000000c03f007824 */ /* 0x000fe400078e02ff */
[----:B------:R-:W-:Y:S05]  /*9660*/  IMAD.WIDE.U32 R2, R62, 0xc0, R134 ;  /* 0x000000c03e027825 */ /* 0x000fea00078e0086 */
[----:B------:R-:W-:Y:S05]  /*9670*/  IADD3 R3, R3, R0, RZ ;  /* 0x0000000003037210 */ /* 0x000fea0007ffe0ff */
[----:B-----5:R1:W-:Y:S02]  /*9680*/  ST.E.128 [R2.64], R40 ;  /* 0x0000002802007985 */ /* 0x0203e4000c101d04 */
.L_x_3165:
[----:B------:R-:W-:Y:S05]  /*9690*/  BSYNC B1 ;  /* 0x0000000000017941 */ /* 0x000fea0003800000 */
.L_x_3164:
        /* <DEDUP_REMOVED lines=92> */
.L_x_3171:
[----:B------:R-:W-:Y:S05]  /*9c60*/  BSYNC B0 ;  /* 0x0000000000007941 */ /* 0x000fea0003800000 */
.L_x_3170:
[C---:B------:R-:W-:Y:S04]  /*9c70*/  LEA R2, P0, R90.reuse, R134, 0x1 ;  /* 0x000000865a027211 */ /* 0x040fe800078008ff */
[----:B------:R-:W-:Y:S05]  /*9c80*/  LEA.HI.X R3, R90, R135, R89, 0x1, P0 ;  /* 0x000000875a037211 */ /* 0x000fea00000f0c59 */
[----:B-----5:R1:W-:Y:S04]  /*9c90*/  ST.E.128 [R2.64], R40 ;  /* 0x0000002802007985 */ /* 0x0203e8000c101d04 */
.L_x_3169:
[----:B------:R-:W-:Y:S05]  /*9ca0*/  BSYNC B1 ;  /* 0x0000000000017941 */ /* 0x000fea0003800000 */
.L_x_3168:
        /* <DEDUP_REMOVED lines=9> */
[----:B------:R-:W-:Y:S01]  /*9d40*/  LEA.HI R127, R19, R19, RZ, 0x1 ;  /* 0x00000013137f7211 */ /* 0x000fe200078f08ff */
[----:B----4-:R-:W-:Y:S01]  /*9d50*/  IMAD.MOV.U32 R202, RZ, RZ, RZ ;  /* 0x000000ffffca7224 */ /* 0x010fe200078e00ff */
        /* <DEDUP_REMOVED lines=10> */
[----:B--23--:R-:W-:Y:S07]  /*9e00*/  LOP3.LUT R49, R47, 0xffff0000, RZ, 0xc0, !PT ;  /* 0xffff00002f317812 */ /* 0x00cfee00078ec0ff */
[----:B------:R-:W-:Y:S01]  /*9e10*/  @P1 IADD3 R197, -R127, RZ, RZ ;  /* 0x000000ff7fc51210 */ /* 0x000fe20007ffe1ff */
[----:B------:R-:W-:Y:S03]  /*9e20*/  @P1 IMAD.MOV R202, RZ, RZ, -R127 ;  /* 0x000000ffffca1224 */ /* 0x000fe600078e0a7f */
[----:B------:R-:W-:Y:S02]  /*9e30*/  LEA R18, P0, R197, R204, 0x1 ;  /* 0x000000ccc5127211 */ /* 0x000fe400078008ff */
[----:B------:R-:W-:Y:S02]  /*9e40*/  IADD3 R165, P2, R149, R202, RZ ;  /* 0x000000ca95a57210 */ /* 0x000fe40007f5e0ff */
[----:B------:R-:W-:Y:S02]  /*9e50*/  LEA.HI.X.SX32 R19, R197, R205, 0x1, P0 ;  /* 0x000000cdc5137211 */ /* 0x000fe400000f0eff */
[C---:B-1----:R-:W-:Y:S02]  /*9e60*/  LEA R204, P0, R165.reuse, R130, 0x1 ;  /* 0x00000082a5cc7211 */ /* 0x042fe400078008ff */
        /* <DEDUP_REMOVED lines=63> */
.L_x_3173:
[----:B------:R-:W-:Y:S05]  /*a260*/  BSYNC B0 ;  /* 0x0000000000007941 */ /* 0x000fea0003800000 */
.L_x_3172:
[C---:B------:R-:W-:Y:S04]  /*a270*/  LEA R2, P0, R88.reuse, R134, 0x1 ;  /* 0x0000008658027211 */ /* 0x040fe800078008ff */
[----:B------:R-:W-:Y:S05]  /*a280*/  LEA.HI.X R3, R88, R135, R87, 0x1, P0 ;  /* 0x0000008758037211 */ /* 0x000fea00000f0c57 */
[----:B-----5:R1:W-:Y:S04]  /*a290*/  ST.E.128 [R2.64], R44 ;  /* 0x0000002c02007985 */ /* 0x0203e8000c101d04 */
.L_x_3163:
[----:B------:R-:W-:Y:S05]  /*a2a0*/  BSYNC B2 ;  /* 0x0000000000027941 */ /* 0x000fea0003800000 */
.L_x_3162:
[----:B-12---:R-:W2:Y:S02]  /*a2b0*/  LD.E R3, [R116.64+0xd0] ;  /* 0x0000d00474037980 */ /* 0x006ea4000c101900 */
[----:B--2---:R-:W-:Y:S05]  /*a2c0*/  IMAD.U32 R3, R3, -0x40, RZ ;  /* 0xffffffc003037824 */ /* 0x004fea00078e00ff */
[C---:B------:R-:W-:Y:S02]  /*a2d0*/  LEA R132, P1, R3.reuse, R132, 0x1 ;  /* 0x0000008403847211 */ /* 0x040fe400078208ff */
[C---:B------:R-:W-:Y:S02]  /*a2e0*/  LEA R130, P0, R3.reuse, R130, 0x1 ;  /* 0x0000008203827211 */ /* 0x040fe400078008ff */
[C---:B------:R-:W-:Y:S02]  /*a2f0*/  LEA.HI.X.SX32 R133, R3.reuse, R133, 0x1, P1 ;  /* 0x0000008503857211 */ /* 0x040fe400008f0eff */
[----:B------:R-:W-:Y:S01]  /*a300*/  LEA.HI.X.SX32 R131, R3, R131, 0x1, P0 ;  /* 0x0000008303837211 */ /* 0x000fe200000f0eff */
[----:B------:R-:W-:-:S05]  /*a310*/  BRA `(.L_x_3125) ;  /* 0x0000056000007947 */ /* 0x000fca0003800000 */
.L_x_3099:
        /* <DEDUP_REMOVED lines=11> */
.L_x_3175:
[----:B------:R-:W-:Y:S05]  /*a3d0*/  BSYNC B0 ;  /* 0x0000000000007941 */ /* 0x000fea0003800000 */
.L_x_3174:
        /* <DEDUP_REMOVED lines=24> */
.L_x_3177:
[----:B------:R-:W-:Y:S05]  /*a560*/  BSYNC B0 ;  /* 0x0000000000007941 */ /* 0x000fea0003800000 */
.L_x_3176:
        /* <DEDUP_REMOVED lines=24> */
.L_x_3179:
[----:B------:R-:W-:Y:S05]  /*a6f0*/  BSYNC B0 ;  /* 0x0000000000007941 */ /* 0x000fea0003800000 */
.L_x_3178:
        /* <DEDUP_REMOVED lines=24> */
.L_x_3125:
[----:B------:R-:W-:Y:S05]  /*a880*/  BSYNC B3 ;  /* 0x0000000000037941 */ /* 0x000fea0003800000 */
.L_x_3098:
[----:B--2---:R-:W2:Y:S01]  /*a890*/  LD.E R3, [R116.64+0x128] ;  /* 0x0001280474037980 */ /* 0x004ea2000c101900 */
[----:B------:R-:W-:Y:S01]  /*a8a0*/  BSSY B0, `(.L_x_3180) ;  /* 0x000005e000007945 */ /* 0x000fe20003800000 */
[----:B--2---:R-:W-:Y:S05]  /*a8b0*/  IMAD.U32 R3, R3, -0x80, RZ ;  /* 0xffffff8003037824 */ /* 0x004fea00078e00ff */
[C---:B------:R-:W-:Y:S04]  /*a8c0*/  LEA R128, P0, R3.reuse, R128, 0x1 ;  /* 0x0000008003807211 */ /* 0x040fe800078008ff */
        /* <DEDUP_REMOVED lines=10> */
[----:B---3--:R-:W3:Y:S01]  /*a970*/  LD.E.64 R26, [R116.64+0x40] ;  /* 0x00004004741a7980 */ /* 0x008ee2000c101b00 */
[-C--:B------:R-:W-:Y:S05]  /*a980*/  IADD3 R0, -R12, R13.reuse, RZ ;  /* 0x0000000d0c007210 */ /* 0x080fea0007ffe1ff */
[----:B----4-:R-:W4:Y:S01]  /*a990*/  LD.E.64 R24, [R116.64+0x20] ;  /* 0x0000200474187980 */ /* 0x010f22000c101b00 */
        /* <DEDUP_REMOVED lines=70> */
.L_x_3181:
[----:B-1----:R-:W2:Y:S04]  /*ae00*/  LD.E R5, [R116.64+0x40] ;  /* 0x0000400474057980 */ /* 0x002ea8000c101900 */
[----:B---3--:R-:W3:Y:S02]  /*ae10*/  LD.E R3, [R116.64+0x38] ;  /* 0x0000380474037980 */ /* 0x008ee4000c101900 */
[----:B---3--:R-:W-:Y:S02]  /*ae20*/  IMAD.U32 R3, R3, -0x80, RZ ;  /* 0xffffff8003037824 */ /* 0x008fe400078e00ff */
[----:B--2---:R-:W-:Y:S03]  /*ae30*/  IMAD.U32 R5, R5, -0x80, RZ ;  /* 0xffffff8005057824 */ /* 0x004fe600078e00ff */
[----:B------:R-:W-:Y:S02]  /*ae40*/  LEA R134, P0, R3, R134, 0x1 ;  /* 0x0000008603867211 */ /* 0x000fe400078008ff */
[----:B------:R-:W-:Y:S02]  /*ae50*/  LEA R136, P1, R5, R136, 0x1 ;  /* 0x0000008805887211 */ /* 0x000fe400078208ff */
[----:B------:R-:W-:Y:S02]  /*ae60*/  LEA.HI.X.SX32 R135, R3, R135, 0x1, P0 ;  /* 0x0000008703877211 */ /* 0x000fe400000f0eff */
[----:B------:R-:W-:Y:S04]  /*ae70*/  LEA.HI.X.SX32 R137, R5, R137, 0x1, P1 ;  /* 0x0000008905897211 */ /* 0x000fe800008f0eff */
.L_x_3182:
[----:B------:R-:W-:Y:S05]  /*ae80*/  BSYNC B0 ;  /* 0x0000000000007941 */ /* 0x000fea0003800000 */
.L_x_3180:
[----:B------:R-:W-:Y:S04]  /*ae90*/  IADD3 R9, R9, -0x1, RZ ;  /* 0xffffffff09097810 */ /* 0x000fe80007ffe0ff */
[----:B------:R-:W-:Y:S11]  /*aea0*/  ISETP.GT.AND P0, PT, R9, R102, PT ;  /* 0x000000660900720c */ /* 0x000ff60003f04270 */
[----:B------:R-:W-:Y:S02]  /*aeb0*/  @!UPT UIADD3 URZ, URZ, URZ, URZ ;  /* 0x0000003f3f3ff290 */ /* 0x000fe4000fffe03f */
[----:B------:R-:W-:-:S05]  /*aec0*/  @P0 BRA `(.L_x_3183) ;  /* 0xffff7cc000000947 */ /* 0x000fca000383ffff */
.L_x_3089:
        /* <DEDUP_REMOVED lines=8> */
[----:B---3--:R-:W3:Y:S04]  /*af50*/  LD.E.U8 R0, [R116.64+0x1b3] ;  /* 0x0001b30474007980 */ /* 0x008ee8000c101100 */
        /* <DEDUP_REMOVED lines=91> */
.L_x_3192:
[----:B------:R-:W-:Y:S05]  /*b510*/  BSYNC B0 ;  /* 0x0000000000007941 */ /* 0x000fea0003800000 */
.L_x_3191:
[----:B-----5:R3:W-:Y:S04]  /*b520*/  STS.64 [R197], R16 ;  /* 0x00000010c5007388 */ /* 0x0207e80000000a00 */
[----:B------:R3:W-:Y:S02]  /*b530*/  STS.64 [R197+0x8], R18 ;  /* 0x00000812c5007388 */ /* 0x0007e40000000a00 */
.L_x_3190:
[----:B------:R-:W-:Y:S05]  /*b540*/  BSYNC B1 ;  /* 0x0000000000017941 */ /* 0x000fea0003800000 */
.L_x_3189:
        /* <DEDUP_REMOVED lines=48> */
.L_x_3196:
[----:B------:R-:W-:Y:S05]  /*b850*/  BSYNC B0 ;  /* 0x0000000000007941 */ /* 0x000fea0003800000 */
.L_x_3195:
[----:B-----5:R1:W-:Y:S02]  /*b860*/  STS.128 [R197+0x1000], R16 ;  /* 0x00100010c5007388 */ /* 0x0203e40000000c00 */
.L_x_3194:
[----:B------:R-:W-:Y:S05]  /*b870*/  BSYNC B1 ;  /* 0x0000000000017941 */ /* 0x000fea0003800000 */
.L_x_3193:
        /* <DEDUP_REMOVED lines=47> */
.L_x_3198:
[----:B------:R-:W-:Y:S05]  /*bb70*/  BSYNC B0 ;  /* 0x0000000000007941 */ /* 0x000fea0003800000 */
.L_x_3197:
[----:B-----5:R3:W-:Y:S02]  /*bb80*/  STS.128 [R197+0x2000], R16 ;  /* 0x00200010c5007388 */ /* 0x0207e40000000c00 */
.L_x_3188:
[----:B------:R-:W-:Y:S05]  /*bb90*/  BSYNC B2 ;  /* 0x0000000000027941 */ /* 0x000fea0003800000 */
.L_x_3187:
        /* <DEDUP_REMOVED lines=59> */
.L_x_3203:
[----:B------:R-:W-:Y:S05]  /*bf50*/  BSYNC B0 ;  /* 0x0000000000007941 */ /* 0x000fea0003800000 */
.L_x_3202:
[----:B-----5:R3:W-:Y:S02]  /*bf60*/  STS.128 [R197+0x800], R16 ;  /* 0x00080010c5007388 */ /* 0x0207e40000000c00 */
.L_x_3201:
[----:B------:R-:W-:Y:S05]  /*bf70*/  BSYNC B1 ;  /* 0x0000000000017941 */ /* 0x000fea0003800000 */
.L_x_3200:
        /* <DEDUP_REMOVED lines=47> */
.L_x_3207:
[----:B------:R-:W-:Y:S05]  /*c270*/  BSYNC B0 ;  /* 0x0000000000007941 */ /* 0x000fea0003800000 */
.L_x_3206:
[----:B-----5:R3:W-:Y:S02]  /*c280*/  STS.128 [R197+0x1800], R16 ;  /* 0x00180010c5007388 */ /* 0x0207e40000000c00 */
.L_x_3205:
[----:B------:R-:W-:Y:S05]  /*c290*/  BSYNC B1 ;  /* 0x0000000000017941 */ /* 0x000fea0003800000 */
.L_x_3204:
        /* <DEDUP_REMOVED lines=45> */
.L_x_3209:
[----:B------:R-:W-:Y:S05]  /*c570*/  BSYNC B0 ;  /* 0x0000000000007941 */ /* 0x000fea0003800000 */
.L_x_3208:
[----:B-----5:R1:W-:Y:S01]  /*c580*/  STS.128 [R197+0x2800], R36 ;  /* 0x00280024c5007388 */ /* 0x0203e20000000c00 */
[----:B------:R-:W-:Y:S05]  /*c590*/  BRA `(.L_x_3199) ;  /* 0x000026b000007947 */ /* 0x000fea0003800000 */
.L_x_3186:
        /* <DEDUP_REMOVED lines=26> */
[----:B--2---:R-:W2:Y:S01]  /*c740*/  LD.E.128 R16, [R16.64] ;  /* 0x0000000410107980 */ /* 0x004ea2000c101d00 */
[----:B------:R-:W-:Y:S02]  /*c750*/  LEA.HI.X.SX32 R21, R2, R33, 0x1, P1 ;  /* 0x0000002102157211 */ /* 0x000fe400008f0eff */
[----:B------:R-:W-:-:S04]  /*c760*/  LEA R20, P1, R23, R40, 0x1 ;  /* 0x0000002817147211 */ /* 0x000fc800078208ff */
[----:B------:R-:W-:-:S06]  /*c770*/  LEA.HI.X R21, R23, R41, R21, 0x1, P1 ;  /* 0x0000002917157211 */ /* 0x000fcc00008f0c15 */
[----:B----4-:R-:W4:Y:S01]  /*c780*/  LD.E.128 R20, [R20.64] ;  /* 0x0000000414147980 */ /* 0x010f22000c101d00 */
        /* <DEDUP_REMOVED lines=60> */
.L_x_3215:
[----:B------:R-:W-:Y:S05]  /*cb50*/  BSYNC B0 ;  /* 0x0000000000007941 */ /* 0x000fea0003800000 */
.L_x_3214:
[----:B-----5:R3:W-:Y:S04]  /*cb60*/  STS.64 [R197], R24 ;  /* 0x00000018c5007388 */ /* 0x0207e80000000a00 */
[----:B------:R3:W-:Y:S02]  /*cb70*/  STS.64 [R197+0x8], R26 ;  /* 0x0000081ac5007388 */ /* 0x0007e40000000a00 */
.L_x_3213:
[----:B------:R-:W-:Y:S05]  /*cb80*/  BSYNC B1 ;  /* 0x0000000000017941 */ /* 0x000fea0003800000 */
.L_x_3212:
        /* <DEDUP_REMOVED lines=87> */
.L_x_3219:
[----:B------:R-:W-:Y:S05]  /*d100*/  BSYNC B0 ;  /* 0x0000000000007941 */ /* 0x000fea0003800000 */
.L_x_3218:
[----:B-----5:R1:W-:Y:S02]  /*d110*/  STS.128 [R197+0x1000], R24 ;  /* 0x00100018c5007388 */ /* 0x0203e40000000c00 */
.L_x_3217:
[----:B------:R-:W-:Y:S05]  /*d120*/  BSYNC B1 ;  /* 0x0000000000017941 */ /* 0x000fea0003800000 */
.L_x_3216:
        /* <DEDUP_REMOVED lines=86> */
.L_x_3221:
[----:B------:R-:W-:Y:S05]  /*d690*/  BSYNC B0 ;  /* 0x0000000000007941 */ /* 0x000fea0003800000 */
.L_x_3220:
[----:B-----5:R3:W-:Y:S02]  /*d6a0*/  STS.128 [R197+0x2000], R24 ;  /* 0x00200018c5007388 */ /* 0x0207e40000000c00 */
.L_x_3211:
[----:B------:R-:W-:Y:S05]  /*d6b0*/  BSYNC B2 ;  /* 0x0000000000027941 */ /* 0x000fea0003800000 */
.L_x_3210:
        /* <DEDUP_REMOVED lines=95> */
.L_x_3225:
[----:B------:R-:W-:Y:S05]  /*dcb0*/  BSYNC B0 ;  /* 0x0000000000007941 */ /* 0x000fea0003800000 */
.L_x_3224:
[----:B-----5:R1:W-:Y:S02]  /*dcc0*/  STS.128 [R197+0x800], R4 ;  /* 0x00080004c5007388 */ /* 0x0203e40000000c00 */
.L_x_3223:
[----:B------:R-:W-:Y:S05]  /*dcd0*/  BSYNC B1 ;  /* 0x0000000000017941 */ /* 0x000fea0003800000 */
.L_x_3222:
        /* <DEDUP_REMOVED lines=90> */
.L_x_3229:
[----:B------:R-:W-:Y:S05]  /*e280*/  BSYNC B0 ;  /* 0x0000000000007941 */ /* 0x000fea0003800000 */
.L_x_3228:
[----:B-----5:R1:W-:Y:S02]  /*e290*/  STS.128 [R197+0x1800], R4 ;  /* 0x00180004c5007388 */ /* 0x0203e40000000c00 */
.L_x_3227:
[----:B------:R-:W-:Y:S05]  /*e2a0*/  BSYNC B1 ;  /* 0x0000000000017941 */ /* 0x000fea0003800000 */
.L_x_3226:
        /* <DEDUP_REMOVED lines=91> */
.L_x_3231:
[----:B------:R-:W-:Y:S05]  /*e860*/  BSYNC B0 ;  /* 0x0000000000007941 */ /* 0x000fea0003800000 */
.L_x_3230:
[----:B-----5:R1:W-:Y:S01]  /*e870*/  STS.128 [R197+0x2800], R4 ;  /* 0x00280004c5007388 */ /* 0x0203e20000000c00 */
[----:B------:R-:W-:Y:S05]  /*e880*/  BRA `(.L_x_3199) ;  /* 0x000003c000007947 */ /* 0x000fea0003800000 */
.L_x_3185:
[----:B------:R-:W-:Y:S01]  /*e890*/  IMAD.IADD R3, R196, 0x1, -R67 ;  /* 0x00000001c4037824 */ /* 0x000fe200078e0a43 */
[----:B------:R-:W-:Y:S01]  /*e8a0*/  BSSY B0, `(.L_x_3232) ;  /* 0x000001e000007945 */ /* 0x000fe20003800000 */
[----:B------:R-:W-:-:S02]  /*e8b0*/  ISETP.GE.AND P1, PT, R11, R83, PT ;  /* 0x000000530b00720c */ /* 0x000fc40003f26270 */
        /* <DEDUP_REMOVED lines=28> */
.L_x_3233:
[----:B------:R-:W-:Y:S05]  /*ea80*/  BSYNC B0 ;  /* 0x0000000000007941 */ /* 0x000fea0003800000 */
.L_x_3232:
        /* <DEDUP_REMOVED lines=28> */
.L_x_3199:
[----:B------:R-:W-:Y:S05]  /*ec50*/  BSYNC B3 ;  /* 0x0000000000037941 */ /* 0x000fea0003800000 */
.L_x_3184:
[----:B------:R-:W-:Y:S01]  /*ec60*/  IADD3 R199, R53, -0x1, RZ ;  /* 0xffffffff35c77810 */ /* 0x000fe20007ffe0ff */
[----:B------:R-:W-:Y:S01]  /*ec70*/  BSSY B0, `(.L_x_3234) ;  /* 0x0000022000007945 */ /* 0x000fe20003800000 */
[----:B----4-:R-:W-:-:S03]  /*ec80*/  LOP3.LUT R202, R77, 0xff, RZ, 0xc0, !PT ;  /* 0x000000ff4dca7812 */ /* 0x010fc600078ec0ff */
[----:B-12---:R-:W-:-:S04]  /*ec90*/  IMAD.SHL.U32 R2, R199, 0x80, RZ ;  /* 0x00000080c7027824 */ /* 0x006fc800078e00ff */
[----:B------:R-:W-:-:S05]  /*eca0*/  IMAD.IADD R3, R65, 0x1, -R2 ;  /* 0x0000000141037824 */ /* 0x000fca00078e0a02 */
        /* <DEDUP_REMOVED lines=29> */
.L_x_3236:
[----:B------:R2:W-:Y:S02]  /*ee80*/  STS.128 [R197+0x7000], RZ ;  /* 0x007000ffc5007388 */ /* 0x0005e40000000c00 */
.L_x_3235:
[----:B------:R-:W-:Y:S05]  /*ee90*/  BSYNC B0 ;  /* 0x0000000000007941 */ /* 0x000fea0003800000 */
.L_x_3234:
        /* <DEDUP_REMOVED lines=31> */
.L_x_3239:
[----:B------:R4:W-:Y:S02]  /*f090*/  STS.128 [R197+0x7800], RZ ;  /* 0x007800ffc5007388 */ /* 0x0009e40000000c00 */
.L_x_3238:
[----:B------:R-:W-:Y:S05]  /*f0a0*/  BSYNC B0 ;  /* 0x0000000000007941 */ /* 0x000fea0003800000 */
.L_x_3237:
        /* <DEDUP_REMOVED lines=9> */
[C-C-:B----4-:R-:W-:Y:S02]  /*f140*/  SHF.L.U64.HI R4, R62.reuse, 0x6, R63.reuse ;  /* 0x000000063e047819 */ /* 0x150fe4000001023f */
        /* <DEDUP_REMOVED lines=24> */
.L_x_3242:
[----:B------:R4:W-:Y:S02]  /*f2d0*/  STS.128 [R197+0x8000], RZ ;  /* 0x008000ffc5007388 */ /* 0x0009e40000000c00 */
.L_x_3241:
[----:B------:R-:W-:Y:S05]  /*f2e0*/  BSYNC B0 ;  /* 0x0000000000007941 */ /* 0x000fea0003800000 */
.L_x_3240:
[----:B----4-:R-:W-:Y:S01]  /*f2f0*/  IADD3 R4, R172, 0x60, RZ ;  /* 0x00000060ac047810 */ /* 0x010fe20007ffe0ff */
        /* <DEDUP_REMOVED lines=11> */
[CC--:B-1----:R-:W-:Y:S02]  /*f3b0*/  @P2 LEA R12, P5, R170.reuse, R174.reuse, 0x1 ;  /* 0x000000aeaa0c2211 */ /* 0x0c2fe400078a08ff */
[----:B------:R-:W-:Y:S01]  /*f3c0*/  @!P4 MOV R11, R191 ;  /* 0x000000bf000bc202 */ /* 0x000fe20000000f00 */
[----:B------:R-:W-:Y:S01]  /*f3d0*/  @!P4 IMAD.MOV.U32 R10, RZ, RZ, R192 ;  /* 0x000000ffff0ac224 */ /* 0x000fe200078e00c0 */
[C---:B------:R-:W-:Y:S01]  /*f3e0*/  @P1 LEA R14, P0, R170.reuse, R174, 0x1 ;  /* 0x000000aeaa0e1211 */ /* 0x040fe200078008ff */
[----:B------:R-:W-:Y:S01]  /*f3f0*/  @!P4 IMAD R63, R63, 0xc0, RZ ;  /* 0x000000c03f3fc824 */ /* 0x000fe200078e02ff */
[-C--:B------:R-:W-:Y:S01]  /*f400*/  @P2 LEA.HI.X R13, R170, R175.reuse, R5, 0x1, P5 ;  /* 0x000000afaa0d2211 */ /* 0x080fe200028f0c05 */
        /* <DEDUP_REMOVED lines=18> */
.L_x_3244:
[----:B------:R-:W-:Y:S05]  /*f530*/  BSYNC B0 ;  /* 0x0000000000007941 */ /* 0x000fea0003800000 */
.L_x_3243:
[----:B-1----:R-:W4:Y:S04]  /*f540*/  LD.E.64 R14, [R116.64+0x1c0] ;  /* 0x0001c004740e7980 */ /* 0x002f28000c101b00 */
[----:B--2---:R-:W2:Y:S01]  /*f550*/  LD.E.64 R10, [R116.64+0x1b8] ;  /* 0x0001b804740a7980 */ /* 0x004ea2000c101b00 */
[----:B------:R-:W-:-:S03]  /*f560*/  IMAD.MOV.U32 R168, RZ, RZ, R198 ;  /* 0x000000ffffa87224 */ /* 0x000fc600078e00c6 */
[----:B---3--:R-:W3:Y:S04]  /*f570*/  LD.E R0, [R116.64+0xd8] ;  /* 0x0000d80474007980 */ /* 0x008ee8000c101900 */
[----:B------:R-:W0:Y:S04]  /*f580*/  LDGDEPBAR ;  /* 0x00000000000079af */ /* 0x000e280000000000 */
[----:B------:R1:W5:Y:S01]  /*f590*/  LD.E R54, [R116.64+0x188] ;  /* 0x0001880474367980 */ /* 0x000362000c101900 */
[----:B----4-:R-:W-:Y:S02]  /*f5a0*/  IMAD R5, R15, R195, RZ ;  /* 0x000000c30f057224 */ /* 0x010fe400078e02ff */
[----:B------:R-:W-:-:S04]  /*f5b0*/  IMAD.WIDE.U32 R12, R195, R14, R168 ;  /* 0x0000000ec30c7225 */ /* 0x000fc800078e00a8 */
[----:B------:R-:W-:Y:S01]  /*f5c0*/  IMAD R5, R14, R74, R5 ;  /* 0x0000004a0e057224 */ /* 0x000fe200078e0205 */
[----:B--2---:R-:W-:-:S03]  /*f5d0*/  LEA R10, P0, R12, R10, 0x2 ;  /* 0x0000000a0c0a7211 */ /* 0x004fc600078010ff */
[----:B------:R-:W-:-:S05]  /*f5e0*/  IMAD.IADD R5, R13, 0x1, R5 ;  /* 0x000000010d057824 */ /* 0x000fca00078e0205 */
[----:B------:R-:W-:-:S05]  /*f5f0*/  LEA.HI.X R11, R12, R11, R5, 0x2, P0 ;  /* 0x0000000b0c0b7211 */ /* 0x000fca00000f1405 */
[----:B------:R-:W2:Y:S01]  /*f600*/  LD.E R5, [R10.64] ;  /* 0x000000040a057980 */ /* 0x000ea2000c101900 */
[----:B------:R-:W-:-:S04]  /*f610*/  DEPBAR.LE SB0, 0x0 ;  /* 0x000080000000791a */ /* 0x000fc80000000000 */
[----:B------:R-:W-:Y:S01]  /*f620*/  BAR.SYNC.DEFER_BLOCKING 0x0 ;  /* 0x0000000000007b1d */ /* 0x000fe20000010000 */
[----:B------:R-:W-:-:S05]  /*f630*/  ISETP.GE.AND P0, PT, R172, R3, PT ;  /* 0x00000003ac00720c */ /* 0x000fca0003f06270 */
[----:B---3--:R-:W2:Y:S01]  /*f640*/  MUFU.RCP R0, R0 ;  /* 0x0000000000007308 */ /* 0x008ea20000001000 */
[----:B------:R-:W-:Y:S01]  /*f650*/  SHF.R.S32.HI R203, RZ, 0x1f, R76 ;  /* 0x0000001fffcb7819 */ /* 0x000fe2000001144c */
[----:B------:R-:W-:-:S06]  /*f660*/  IMAD.SHL.U32 R204, R75, 0x2, RZ ;  /* 0x000000024bcc7824 */ /* 0x000fcc00078e00ff */
[----:B------:R1:W-:Y:S04]  /*f670*/  @P0 STS [R197+0x9000], RZ ;  /* 0x009000ffc5000388 */ /* 0x0003e80000000800 */
[----:B------:R1:W-:Y:S04]  /*f680*/  @P0 STS [R197+0x9004], RZ ;  /* 0x009004ffc5000388 */ /* 0x0003e80000000800 */
[----:B------:R1:W-:Y:S04]  /*f690*/  @P0 STS.64 [R197+0x9008], RZ ;  /* 0x009008ffc5000388 */ /* 0x0003e80000000a00 */
[----:B------:R1:W-:Y:S04]  /*f6a0*/  @P0 STS.128 [R197+0xb000], RZ ;  /* 0x00b000ffc5000388 */ /* 0x0003e80000000c00 */
[----:B------:R1:W-:Y:S01]  /*f6b0*/  @P0 STS.128 [R197+0xd000], RZ ;  /* 0x00d000ffc5000388 */ /* 0x0003e20000000c00 */
[----:B------:R-:W-:Y:S01]  /*f6c0*/  LEA.HI R203, R203, R76, RZ, 0x2 ;  /* 0x0000004ccbcb7211 */ /* 0x000fe200078f10ff */
[----:B------:R-:W-:Y:S01]  /*f6d0*/  BSSY B0, `(.L_x_3245) ;  /* 0x000001d000007945 */ /* 0x000fe20003800000 */
[----:B------:R-:W-:-:S02]  /*f6e0*/  LOP3.LUT R204, R204, 0x6, RZ, 0xc0, !PT ;  /* 0x00000006cccc7812 */ /* 0x000fc400078ec0ff */
[----:B------:R-:W-:Y:S01]  /*f6f0*/  SHF.R.S32.HI R203, RZ, 0x2, R203 ;  /* 0x00000002ffcb7819 */ /* 0x000fe200000114cb */
[----:B--2---:R-:W-:Y:S01]  /*f700*/  FMUL.FTZ R0, R5, R0 ;  /* 0x0000000005007220 */ /* 0x004fe20000410000 */
        /* <DEDUP_REMOVED lines=24> */
.L_x_3247:
[----:B------:R2:W-:Y:S02]  /*f890*/  STS.128 [R197+0xd000], RZ ;  /* 0x00d000ffc5007388 */ /* 0x0005e40000000c00 */
.L_x_3246:
[----:B-1----:R-:W-:Y:S05]  /*f8a0*/  BSYNC B0 ;  /* 0x0000000000007941 */ /* 0x002fea0003800000 */
.L_x_3245:
        /* <DEDUP_REMOVED lines=32> */
.L_x_3250:
[----:B------:R4:W-:Y:S02]  /*fab0*/  STS.128 [R197+0xd800], RZ ;  /* 0x00d800ffc5007388 */ /* 0x0009e40000000c00 */
.L_x_3249:
[----:B------:R-:W-:Y:S05]  /*fac0*/  BSYNC B0 ;  /* 0x0000000000007941 */ /* 0x000fea0003800000 */
.L_x_3248:
        /* <DEDUP_REMOVED lines=34> */
.L_x_3253:
[----:B------:R1:W-:Y:S02]  /*fcf0*/  STS.128 [R197+0xe000], RZ ;  /* 0x00e000ffc5007388 */ /* 0x0003e40000000c00 */
.L_x_3252:
[----:B------:R-:W-:Y:S05]  /*fd00*/  BSYNC B0 ;  /* 0x0000000000007941 */ /* 0x000fea0003800000 */
.L_x_3251:
        /* <DEDUP_REMOVED lines=13> */
[----:B---3--:R-:W-:-:S03]  /*fde0*/  @!P0 IMAD.WIDE.U32 R8, R60, 0xc0, R144 ;  /* 0x000000c03c088825 */ /* 0x008fc600078e0090 */
        /* <DEDUP_REMOVED lines=21> */
.L_x_3256:
[----:B------:R1:W-:Y:S02]  /*ff40*/  STS.128 [R197+0xe800], RZ ;  /* 0x00e800ffc5007388 */ /* 0x0003e40000000c00 */
.L_x_3255:
[----:B------:R-:W-:Y:S05]  /*ff50*/  BSYNC B0 ;  /* 0x0000000000007941 */ /* 0x000fea0003800000 */
.L_x_3254:
        /* <DEDUP_REMOVED lines=12> */
[----:B---3--:R-:W-:Y:S01]  /*10020*/  LOP3.LUT R6, R71, 0xc0, RZ, 0xc0, !PT ;  /* 0x000000c047067812 */ /* 0x008fe200078ec0ff */
        /* <DEDUP_REMOVED lines=20> */
[----:B------:R-:W-:Y:S02]  /*10170*/  IMAD R183, R52, 0x2, R185 ;  /* 0x0000000234b77824 */ /* 0x000fe400078e02b9 */
[----:B------:R-:W-:Y:S01]  /*10180*/  IMAD R55, R55, 0x20, R118 ;  /* 0x0000002037377824 */ /* 0x000fe200078e0276 */
[----:B------:R-:W1:Y:S01]  /*10190*/  LDSM.16.M88.4 R96, [R185] ;  /* 0x00000000b960783b */ /* 0x000e620000000200 */
[----:B------:R-:W-:-:S03]  /*101a0*/  SEL R3, R3, 0xffffffe0, !P0 ;  /* 0xffffffe003037807 */ /* 0x000fc60004000000 */
[----:B------:R-:W3:Y:S02]  /*101b0*/  LDSM.16.M88.4 R36, [R184+0x3400] ;  /* 0x00340000b824783b */ /* 0x000ee40000000200 */
[----:B------:R-:W-:Y:S01]  /*101c0*/  IMAD.IADD R181, R184, 0x1, R3 ;  /* 0x00000001b8b57824 */ /* 0x000fe200078e0203 */
[----:B------:R-:W-:Y:S01]  /*101d0*/  SHF.R.S32.HI R3, RZ, 0x1f, R64 ;  /* 0x0000001fff037819 */ /* 0x000fe20000011440 */
[----:B------:R-:W2:Y:S04]  /*101e0*/  LDSM.16.M88.4 R4, [R184+0x4400] ;  /* 0x00440000b804783b */ /* 0x000ea80000000200 */
[----:B------:R-:W4:Y:S04]  /*101f0*/  LDSM.16.M88.4 R28, [R184+0x3800] ;  /* 0x00380000b81c783b */ /* 0x000f280000000200 */
[----:B------:R-:W2:Y:S04]  /*10200*/  LDSM.16.M88.4 R20, [R184+0x3c00] ;  /* 0x003c0000b814783b */ /* 0x000ea80000000200 */
[----:B------:R-:W2:Y:S04]  /*10210*/  LDSM.16.M88.4 R12, [R184+0x4000] ;  /* 0x00400000b80c783b */ /* 0x000ea80000000200 */
[----:B------:R-:W2:Y:S04]  /*10220*/  LDSM.16.M88.4 R104, [R184+0x4800] ;  /* 0x00480000b868783b */ /* 0x000ea80000000200 */
[----:B------:R-:W2:Y:S04]  /*10230*/  LDSM.16.M88.4 R84, [R184+0x4c00] ;  /* 0x004c0000b854783b */ /* 0x000ea80000000200 */
[----:B------:R-:W-:Y:S04]  /*10240*/  LDSM.16.M88.4 R80, [R181+0x3000] ;  /* 0x00300000b550783b */ /* 0x000fe80000000200 */
[----:B-----5:R-:W4:Y:S04]  /*10250*/  LDSM.16.M88.4 R124, [R183] ;  /* 0x00000000b77c783b */ /* 0x020f280000000200 */
[----:B------:R-:W4:Y:S01]  /*10260*/  LDSM.16.M88.4 R76, [R181+0x3400] ;  /* 0x00340000b54c783b */ /* 0x000f220000000200 */
        /* <DEDUP_REMOVED lines=10> */
[----:B------:R-:W-:Y:S04]  /*10310*/  LDSM.16.M88.4 R92, [R185+0x1000] ;  /* 0x00100000b95c783b */ /* 0x000fe80000000200 */
[----:B------:R-:W-:Y:S01]  /*10320*/  LDSM.16.M88.4 R88, [R184+0x5000] ;  /* 0x00500000b858783b */ /* 0x000fe20000000200 */
[C---:B--2---:R-:W-:Y:S08]  /*10330*/  HMMA.16816.F32.BF16 R8, R96.reuse, R4, RZ ;  /* 0x000000046008723c */ /* 0x044ff000000418ff */
[C---:B------:R-:W-:Y:S08]  /*10340*/  HMMA.16816.F32.BF16 R4, R96.reuse, R6, RZ ;  /* 0x000000066004723c */ /* 0x040ff000000418ff */
        /* <DEDUP_REMOVED lines=13> */
[----:B------:R-:W4:Y:S07]  /*10420*/  LDSM.16.M88.4 R80, [R184+0x5800] ;  /* 0x00580000b850783b */ /* 0x000f2e0000000200 */
[C---:B------:R-:W-:Y:S08]  /*10430*/  HMMA.16816.F32.BF16 R40, R124.reuse, R76, R40 ;  /* 0x0000004c7c28723c */ /* 0x040ff00000041828 */
        /* <DEDUP_REMOVED lines=20> */
[----:B------:R-:W-:Y:S03]  /*10580*/  LDSM.16.M88.4 R124, [R181+0x5c00] ;  /* 0x005c0000b57c783b */ /* 0x000fe60000000200 */
        /* <DEDUP_REMOVED lines=18> */
[C---:B---3--:R-:W-:Y:S08]  /*106b0*/  HMMA.16816.F32.BF16 R8, R92.reuse, R68, R8 ;  /* 0x000000445c08723c */ /* 0x048ff00000041808 */
[----:B------:R-:W-:Y:S01]  /*106c0*/  HMMA.16816.F32.BF16 R4, R92, R70, R4 ;  /* 0x000000465c04723c */ /* 0x000fe20000041804 */
[----:B------:R-:W3:Y:S07]  /*106d0*/  LDSM.16.M88.4 R68, [R181+0x6400] ;  /* 0x00640000b544783b */ /* 0x000eee0000000200 */
[C---:B------:R-:W-:Y:S08]  /*106e0*/  HMMA.16816.F32.BF16 R48, R120.reuse, R112, R48 ;  /* 0x000000707830723c */ /* 0x040ff00000041830 */
[C---:B------:R-:W-:Y:S08]  /*106f0*/  HMMA.16816.F32.BF16 R44, R120.reuse, R114, R44 ;  /* 0x00000072782c723c */ /* 0x040ff0000004182c */
[C---:B--2---:R-:W-:Y:S08]  /*10700*/  HMMA.16816.F32.BF16 R32, R120.reuse, R84, R32 ;  /* 0x000000547820723c */ /* 0x044ff00000041820 */
[----:B------:R-:W-:Y:S01]  /*10710*/  HMMA.16816.F32.BF16 R28, R120, R86, R28 ;  /* 0x00000056781c723c */ /* 0x000fe2000004181c */
[----:B------:R-:W2:Y:S07]  /*10720*/  LDSM.16.M88.4 R84, [R184+0x7400] ;  /* 0x00740000b854783b */ /* 0x000eae0000000200 */
[C---:B------:R-:W-:Y:S08]  /*10730*/  HMMA.16816.F32.BF16 R16, R92.reuse, R72, R16 ;  /* 0x000000485c10723c */ /* 0x040ff00000041810 */
[----:B------:R-:W-:Y:S01]  /*10740*/  HMMA.16816.F32.BF16 R12, R92, R74, R12 ;  /* 0x0000004a5c0c723c */ /* 0x000fe2000004180c */
[----:B------:R-:W2:Y:S07]  /*10750*/  LDSM.16.M88.4 R72, [R181+0x6000] ;  /* 0x00600000b548783b */ /* 0x000eae0000000200 */
[C---:B------:R-:W-:Y:S08]  /*10760*/  HMMA.16816.F32.BF16 R24, R120.reuse, R124, R24 ;  /* 0x0000007c7818723c */ /* 0x040ff00000041818 */
[C---:B------:R-:W-:Y:S08]  /*10770*/  HMMA.16816.F32.BF16 R40, R120.reuse, R88, R40 ;  /* 0x000000587828723c */ /* 0x040ff00000041828 */
[C---:B------:R-:W-:Y:S01]  /*10780*/  HMMA.16816.F32.BF16 R36, R120.reuse, R90, R36 ;  /* 0x0000005a7824723c */ /* 0x040fe20000041824 */
[----:B------:R-:W-:Y:S07]  /*10790*/  LDSM.16.M88.4 R88, [R181+0x7000] ;  /* 0x00700000b558783b */ /* 0x000fee0000000200 */
[----:B------:R-:W-:Y:S01]  /*107a0*/  HMMA.16816.F32.BF16 R124, R120, R126, R20 ;  /* 0x0000007e787c723c */ /* 0x000fe20000041814 */
[----:B------:R-:W2:Y:S07]  /*107b0*/  LDSM.16.M88.4 R20, [R183+0x2000] ;  /* 0x00200000b714783b */ /* 0x000eae0000000200 */
[C---:B-1----:R-:W-:Y:S08]  /*107c0*/  HMMA.16816.F32.BF16 R48, R56.reuse, R76, R48 ;  /* 0x0000004c3830723c */ /* 0x042ff00000041830 */
[----:B------:R-:W-:Y:S01]  /*107d0*/  HMMA.16816.F32.BF16 R76, R56, R78, R44 ;  /* 0x0000004e384c723c */ /* 0x000fe2000004182c */
[----:B------:R-:W1:Y:S07]  /*107e0*/  LDSM.16.M88.4 R44, [R184+0x7800] ;  /* 0x00780000b82c783b */ /* 0x000e6e0000000200 */
[C---:B----4-:R-:W-:Y:S08]  /*107f0*/  HMMA.16816.F32.BF16 R108, R120.reuse, R60, R108 ;  /* 0x0000003c786c723c */ /* 0x050ff0000004186c */
[C---:B------:R-:W-:Y:S01]  /*10800*/  HMMA.16816.F32.BF16 R104, R120.reuse, R62, R104 ;  /* 0x0000003e7868723c */ /* 0x040fe20000041868 */
[----:B------:R-:W4:Y:S07]  /*10810*/  LDSM.16.M88.4 R60, [R181+0x7400] ;  /* 0x00740000b53c783b */ /* 0x000f2e0000000200 */
[C---:B---3--:R-:W-:Y:S08]  /*10820*/  HMMA.16816.F32.BF16 R8, R120.reuse, R68, R8 ;  /* 0x000000447808723c */ /* 0x048ff00000041808 */
[----:B------:R-:W-:Y:S07]  /*10830*/  HMMA.16816.F32.BF16 R68, R120, R70, R4 ;  /* 0x000000467844723c */ /* 0x000fee0000041804 */
[----:B------:R-:W-:Y:S01]  /*10840*/  IMAD R4, R64, 0x10, R203 ;  /* 0x0000001040047824 */ /* 0x000fe200078e02cb */
[----:B--2---:R-:W-:Y:S04]  /*10850*/  HMMA.16816.F32.BF16 R40, R56, R84, R40 ;  /* 0x000000543828723c */ /* 0x004fe80000041828 */
[----:B------:R-:W-:-:S02]  /*10860*/  IADD3 R67, R4, 0x1, R67 ;  /* 0x0000000104437810 */ /* 0x000fc40007ffe043 */
[----:B------:R-:W-:Y:S01]  /*10870*/  LEA.HI R4, R3, R64, RZ, 0x2 ;  /* 0x0000004003047211 */ /* 0x000fe200078f10ff */
[----:B------:R-:W-:Y:S01]  /*10880*/  IMAD.IADD R3, R2, 0x1, R204 ;  /* 0x0000000102037824 */ /* 0x000fe200078e02cc */
[----:B------:R-:W-:Y:S01]  /*10890*/  IADD3 R67, R65, R67, -R196 ;  /* 0x0000004341437210 */ /* 0x000fe20007ffe8c4 */
[C---:B------:R-:W-:Y:S01]  /*108a0*/  HMMA.16816.F32.BF16 R16, R120.reuse, R72, R16 ;  /* 0x000000487810723c */ /* 0x040fe20000041810 */
[----:B------:R-:W-:Y:S02]  /*108b0*/  LOP3.LUT R5, R4, 0xfffffffc, RZ, 0xc0, !PT ;  /* 0xfffffffc04057812 */ /* 0x000fe400078ec0ff */
[C---:B------:R-:W-:Y:S01]  /*108c0*/  IADD3 R6, R3.reuse, 0x1, RZ ;  /* 0x0000000103067810 */ /* 0x040fe20007ffe0ff */
[----:B------:R-:W-:Y:S01]  /*108d0*/  IMAD.IADD R4, R54, 0x1, R67 ;  /* 0x0000000136047824 */ /* 0x000fe200078e0243 */
[----:B------:R-:W-:Y:S01]  /*108e0*/  IADD3 R54, R3, 0x8, RZ ;  /* 0x0000000803367810 */ /* 0x000fe20007ffe0ff */
[----:B------:R-:W-:Y:S02]  /*108f0*/  IMAD.IADD R206, R64, 0x1, -R5 ;  /* 0x0000000140ce7824 */ /* 0x000fe400078e0a05 */
[----:B------:R-:W-:Y:S01]  /*10900*/  HMMA.16816.F32.BF16 R12, R120, R74, R12 ;  /* 0x0000004a780c723c */ /* 0x000fe2000004180c */
[----:B------:R-:W2:Y:S01]  /*10910*/  LDSM.16.M88.4 R72, [R181+0x7800] ;  /* 0x00780000b548783b */ /* 0x000ea20000000200 */
[C---:B------:R-:W-:Y:S01]  /*10920*/  IADD3 R64, R4.reuse, 0x8, RZ ;  /* 0x0000000804407810 */ /* 0x040fe20007ffe0ff */
[----:B------:R-:W3:Y:S01]  /*10930*/  I2F R5, R6 ;  /* 0x0000000600057306 */ /* 0x000ee20000201400 */
[-C--:B------:R-:W-:Y:S01]  /*10940*/  IMNMX R118, R4, R65.reuse, PT ;  /* 0x0000004104767217 */ /* 0x080fe20003800200 */
[----:B------:R-:W-:Y:S01]  /*10950*/  IMAD.IADD R4, R128, 0x1, R55 ;  /* 0x0000000180047824 */ /* 0x000fe200078e0237 */
[----:B------:R-:W-:-:S02]  /*10960*/  IMNMX R119, R64, R65, PT ;  /* 0x0000004140777217 */ /* 0x000fc40003800200 */
[C---:B------:R-:W-:Y:S01]  /*10970*/  HMMA.16816.F32.BF16 R48, R20.reuse, R88, R48 ;  /* 0x000000581430723c */ /* 0x040fe20000041830 */
[CC--:B------:R-:W-:Y:S01]  /*10980*/  ISETP.GE.AND P5, PT, R6.reuse, R118.reuse, PT ;  /* 0x000000760600720c */ /* 0x0c0fe20003fa6270 */
[----:B------:R-:W2:Y:S01]  /*10990*/  LDSM.16.M88.4 R64, [R184+0x7c00] ;  /* 0x007c0000b840783b */ /* 0x000ea20000000200 */
[-C--:B------:R-:W-:Y:S01]  /*109a0*/  ISETP.GE.AND P2, PT, R6, R119.reuse, PT ;  /* 0x000000770600720c */ /* 0x080fe20003f46270 */
[----:B------:R-:W1:Y:S01]  /*109b0*/  I2F R7, R54 ;  /* 0x0000003600077306 */ /* 0x000e620000201400 */
[C---:B------:R-:W-:Y:S02]  /*109c0*/  ISETP.GE.AND P4, PT, R54.reuse, R118, PT ;  /* 0x000000763600720c */ /* 0x040fe40003f86270 */
[----:B------:R-:W-:Y:S01]  /*109d0*/  ISETP.GE.AND P0, PT, R54, R119, PT ;  /* 0x000000773600720c */ /* 0x000fe20003f06270 */
[----:B------:R-:W-:Y:S08]  /*109e0*/  HMMA.16816.F32.BF16 R76, R20, R90, R76 ;  /* 0x0000005a144c723c */ /* 0x000ff0000004184c */
[----:B------:R-:W-:Y:S08]  /*109f0*/  HMMA.16816.F32.BF16 R36, R56, R86, R36 ;  /* 0x000000563824723c */ /* 0x000ff00000041824 */
[----:B------:R-:W-:Y:S01]  /*10a00*/  HMMA.16816.F32.BF16 R100, R120, R80, R100 ;  /* 0x000000507864723c */ /* 0x000fe20000041864 */
[----:B---3--:R-:W-:-:S02]  /*10a10*/  FFMA.FTZ R49, R0, R5, R49 ;  /* 0x0000000500317223 */ /* 0x008fc40000010031 */
[----:B------:R-:W-:-:S03]  /*10a20*/  FFMA.FTZ R51, R0, R5, R51 ;  /* 0x0000000500337223 */ /* 0x000fc60000010033 */
[----:B------:R-:W-:Y:S02]  /*10a30*/  FSEL R5, R49, -INF , !P5 ;  /* 0xff80000031057808 */ /* 0x000fe40006800000 */
[----:B------:R-:W-:Y:S01]  /*10a40*/  IADD3 R80, R3, 0x9, RZ ;  /* 0x0000000903507810 */ /* 0x000fe20007ffe0ff */
[----:B-1----:R-:W-:Y:S01]  /*10a50*/  HMMA.16816.F32.BF16 R32, R56, R44, R32 ;  /* 0x0000002c3820723c */ /* 0x002fe20000041820 */
[-C--:B------:R-:W-:Y:S01]  /*10a60*/  FFMA.FTZ R76, R0, R7.reuse, R76 ;  /* 0x00000007004c7223 */ /* 0x080fe2000001004c */
[----:B------:R-:W-:Y:S01]  /*10a70*/  FSEL R49, R51, -INF , !P2 ;  /* 0xff80000033317808 */ /* 0x000fe20005000000 */
[----:B------:R-:W1:Y:S01]  /*10a80*/  I2F R6, R80 ;  /* 0x0000005000067306 */ /* 0x000e620000201400 */
[----:B------:R-:W-:Y:S01]  /*10a90*/  ISETP.GE.AND P6, PT, R80, R118, PT ;  /* 0x000000765000720c */ /* 0x000fe20003fc6270 */
[----:B------:R-:W-:Y:S01]  /*10aa0*/  FFMA.FTZ R78, R0, R7, R78 ;  /* 0x00000007004e7223 */ /* 0x000fe2000001004e */
[----:B------:R-:W-:Y:S02]  /*10ab0*/  ISETP.GE.AND P1, PT, R80, R119, PT ;  /* 0x000000775000720c */ /* 0x000fe40003f26270 */
[----:B----4-:R-:W-:Y:S01]  /*10ac0*/  HMMA.16816.F32.BF16 R40, R20, R60, R40 ;  /* 0x0000003c1428723c */ /* 0x010fe20000041828 */
[----:B------:R-:W-:-:S02]  /*10ad0*/  IADD3 R44, R3, 0x10, RZ ;  /* 0x00000010032c7810 */ /* 0x000fc40007ffe0ff */
[C---:B------:R-:W-:Y:S02]  /*10ae0*/  IADD3 R45, R3.reuse, 0x11, RZ ;  /* 0x00000011032d7810 */ /* 0x040fe40007ffe0ff */
[----:B------:R-:W3:Y:S01]  /*10af0*/  I2F R55, R44 ;  /* 0x0000002c00377306 */ /* 0x000ee20000201400 */
[----:B------:R-:W-:Y:S02]  /*10b00*/  FSEL R7, R76, -INF , !P4 ;  /* 0xff8000004c077808 */ /* 0x000fe40006000000 */
[----:B------:R-:W-:Y:S01]  /*10b10*/  IADD3 R60, R3, 0x18, RZ ;  /* 0x00000018033c7810 */ /* 0x000fe20007ffe0ff */
[----:B------:R-:W-:Y:S01]  /*10b20*/  HMMA.16816.F32.BF16 R36, R20, R62, R36 ;  /* 0x0000003e1424723c */ /* 0x000fe20000041824 */
[----:B------:R-:W-:Y:S01]  /*10b30*/  ISETP.GE.AND P5, PT, R44, R118, PT ;  /* 0x000000762c00720c */ /* 0x000fe20003fa6270 */
[-C--:B-1----:R-:W-:Y:S01]  /*10b40*/  FFMA.FTZ R77, R0, R6.reuse, R77 ;  /* 0x00000006004d7223 */ /* 0x082fe2000001004d */
[----:B------:R-:W-:Y:S01]  /*10b50*/  FSEL R80, R78, -INF , !P0 ;  /* 0xff8000004e507808 */ /* 0x000fe20004000000 */
[----:B------:R1:W4:Y:S01]  /*10b60*/  I2F R54, R45 ;  /* 0x0000002d00367306 */ /* 0x0003220000201400 */
[----:B------:R-:W-:Y:S01]  /*10b70*/  FFMA.FTZ R79, R0, R6, R79 ;  /* 0x00000006004f7223 */ /* 0x000fe2000001004f */
[----:B------:R-:W-:-:S02]  /*10b80*/  ISETP.GE.AND P2, PT, R44, R119, PT ;  /* 0x000000772c00720c */ /* 0x000fc40003f46270 */
[----:B------:R-:W-:Y:S01]  /*10b90*/  HMMA.16816.F32.BF16 R96, R120, R82, R96 ;  /* 0x000000527860723c */ /* 0x000fe20000041860 */
[----:B------:R-:W-:Y:S02]  /*10ba0*/  FSEL R81, R77, -INF , !P6 ;  /* 0xff8000004d517808 */ /* 0x000fe40007000000 */
[CC--:B------:R-:W-:Y:S01]  /*10bb0*/  ISETP.GE.AND P6, PT, R60.reuse, R118.reuse, PT ;  /* 0x000000763c00720c */ /* 0x0c0fe20003fc6270 */
[----:B------:R2:W2:Y:S01]  /*10bc0*/  I2F R51, R60 ;  /* 0x0000003c00337306 */ /* 0x0004a20000201400 */
[----:B------:R-:W-:Y:S02]  /*10bd0*/  ISETP.GE.AND P4, PT, R45, R118, PT ;  /* 0x000000762d00720c */ /* 0x000fe40003f86270 */
[----:B------:R-:W-:Y:S01]  /*10be0*/  FSEL R82, R79, -INF , !P1 ;  /* 0xff8000004f527808 */ /* 0x000fe20004800000 */
[----:B------:R-:W-:Y:S01]  /*10bf0*/  HMMA.16816.F32.BF16 R28, R56, R46, R28 ;  /* 0x0000002e381c723c */ /* 0x000fe2000004181c */
[----:B------:R-:W-:Y:S01]  /*10c00*/  ISETP.GE.AND P1, PT, R60, R119, PT ;  /* 0x000000773c00720c */ /* 0x000fe20003f26270 */
[C---:B---3--:R-:W-:Y:S01]  /*10c10*/  FFMA.FTZ R6, R0.reuse, R55, R42 ;  /* 0x0000003700067223 */ /* 0x048fe2000001002a */
[----:B------:R-:W-:Y:S01]  /*10c20*/  ISETP.GE.AND P0, PT, R45, R119, PT ;  /* 0x000000772d00720c */ /* 0x000fe20003f06270 */
[C---:B------:R-:W-:Y:S01]  /*10c30*/  FFMA.FTZ R77, R0.reuse, R55, R40 ;  /* 0x00000037004d7223 */ /* 0x040fe20000010028 */
[----:B-1----:R-:W1:Y:S01]  /*10c40*/  LDSM.16.M88.4 R44, [R184+0x8000] ;  /* 0x00800000b82c783b */ /* 0x002e620000000200 */
[C---:B------:R-:W-:Y:S01]  /*10c50*/  IADD3 R76, R3.reuse, 0x19, RZ ;  /* 0x00000019034c7810 */ /* 0x040fe20007ffe0ff */
[CC--:B----4-:R-:W-:Y:S01]  /*10c60*/  FFMA.FTZ R79, R0.reuse, R54.reuse, R41 ;  /* 0x00000036004f7223 */ /* 0x0d0fe20000010029 */
[----:B--2---:R-:W-:Y:S01]  /*10c70*/  HMMA.16816.F32.BF16 R32, R20, R72, R32 ;  /* 0x000000481420723c */ /* 0x004fe20000041820 */
[----:B------:R-:W-:Y:S01]  /*10c80*/  IADD3 R42, R3, 0x20, RZ ;  /* 0x00000020032a7810 */ /* 0x000fe20007ffe0ff */
[----:B------:R-:W2:Y:S01]  /*10c90*/  I2F R40, R76 ;  /* 0x0000004c00287306 */ /* 0x000ea20000201400 */
[C---:B------:R-:W-:Y:S01]  /*10ca0*/  FFMA.FTZ R43, R0.reuse, R54, R43 ;  /* 0x00000036002b7223 */ /* 0x040fe2000001002b */
[----:B------:R-:W3:Y:S01]  /*10cb0*/  LDSM.16.M88.4 R60, [R181+0x7c00] ;  /* 0x007c0000b53c783b */ /* 0x000ee20000000200 */
[CC--:B------:R-:W-:Y:S01]  /*10cc0*/  FFMA.FTZ R36, R0.reuse, R51.reuse, R36 ;  /* 0x0000003300247223 */ /* 0x0c0fe20000010024 */
[----:B------:R-:W-:Y:S01]  /*10cd0*/  FSEL R77, R77, -INF , !P5 ;  /* 0xff8000004d4d7808 */ /* 0x000fe20006800000 */
[----:B------:R-:W-:Y:S01]  /*10ce0*/  FFMA.FTZ R38, R0, R51, R38 ;  /* 0x0000003300267223 */ /* 0x000fe20000010026 */
[----:B------:R-:W-:Y:S01]  /*10cf0*/  HMMA.16816.F32.BF16 R24, R56, R64, R24 ;  /* 0x000000403818723c */ /* 0x000fe20000041818 */
[----:B------:R-:W-:Y:S01]  /*10d00*/  FSEL R78, R43, -INF , !P0 ;  /* 0xff8000002b4e7808 */ /* 0x000fe20004000000 */
[----:B------:R-:W4:Y:S01]  /*10d10*/  I2F R41, R42 ;  /* 0x0000002a00297306 */ /* 0x000f220000201400 */
[----:B------:R-:W-:-:S02]  /*10d20*/  IADD3 R43, R3, 0x21, RZ ;  /* 0x00000021032b7810 */ /* 0x000fc40007ffe0ff */
[----:B------:R-:W-:Y:S02]  /*10d30*/  FSEL R6, R6, -INF , !P2 ;  /* 0xff80000006067808 */ /* 0x000fe40005000000 */
[C---:B------:R-:W-:Y:S01]  /*10d40*/  ISETP.GE.AND P5, PT, R76.reuse, R118, PT ;  /* 0x000000764c00720c */ /* 0x040fe20003fa6270 */
[----:B------:R-:W-:Y:S01]  /*10d50*/  HMMA.16816.F32.BF16 R124, R56, R66, R124 ;  /* 0x00000042387c723c */ /* 0x000fe2000004187c */
[----:B------:R-:W-:Y:S01]  /*10d60*/  ISETP.GE.AND P2, PT, R76, R119, PT ;  /* 0x000000774c00720c */ /* 0x000fe20003f46270 */
[----:B------:R1:W1:Y:S01]  /*10d70*/  I2F R51, R43 ;  /* 0x0000002b00337306 */ /* 0x0002620000201400 */
[----:B------:R-:W-:Y:S01]  /*10d80*/  FSEL R79, R79, -INF , !P4 ;  /* 0xff8000004f4f7808 */ /* 0x000fe20006000000 */
[-C--:B--2---:R-:W-:Y:S01]  /*10d90*/  FFMA.FTZ R37, R0, R40.reuse, R37 ;  /* 0x0000002800257223 */ /* 0x084fe20000010025 */
[----:B------:R-:W-:Y:S01]  /*10da0*/  FSEL R85, R36, -INF , !P6 ;  /* 0xff80000024557808 */ /* 0x000fe20007000000 */
[----:B------:R-:W-:Y:S01]  /*10db0*/  FFMA.FTZ R39, R0, R40, R39 ;  /* 0x0000002800277223 */ /* 0x000fe20000010027 */
[----:B------:R-:W-:Y:S01]  /*10dc0*/  FSEL R76, R38, -INF , !P1 ;  /* 0xff800000264c7808 */ /* 0x000fe20004800000 */
[----:B------:R-:W-:Y:S01]  /*10dd0*/  HMMA.16816.F32.BF16 R28, R20, R74, R28 ;  /* 0x0000004a141c723c */ /* 0x000fe2000004181c */
[-C--:B------:R-:W-:Y:S01]  /*10de0*/  ISETP.GE.AND P4, PT, R42, R118.reuse, PT ;  /* 0x000000762a00720c */ /* 0x080fe20003f86270 */
[----:B----4-:R-:W-:Y:S01]  /*10df0*/  FFMA.FTZ R161, R0, R41, R32 ;  /* 0x0000002900a17223 */ /* 0x010fe20000010020 */
[----:B------:R-:W-:Y:S01]  /*10e00*/  ISETP.GE.AND P0, PT, R42, R119, PT ;  /* 0x000000772a00720c */ /* 0x000fe20003f06270 */
[----:B------:R-:W-:Y:S01]  /*10e10*/  FFMA.FTZ R34, R0, R41, R34 ;  /* 0x0000002900227223 */ /* 0x000fe20000010022 */
[----:B------:R-:W-:-:S02]  /*10e20*/  ISETP.GE.AND P6, PT, R43, R118, PT ;  /* 0x000000762b00720c */ /* 0x000fc40003fc6270 */
[----:B------:R-:W-:Y:S02]  /*10e30*/  ISETP.GE.AND P1, PT, R43, R119, PT ;  /* 0x000000772b00720c */ /* 0x000fe40003f26270 */
[----:B------:R-:W-:Y:S01]  /*10e40*/  FSEL R87, R37, -INF , !P5 ;  /* 0xff80000025577808 */ /* 0x000fe20006800000 */
[----:B-1----:R-:W1:Y:S01]  /*10e50*/  LDSM.16.M88.4 R40, [R181+0x8000] ;  /* 0x00800000b528783b */ /* 0x002e620000000200 */
[----:B------:R-:W-:Y:S01]  /*10e60*/  FSEL R84, R39, -INF , !P2 ;  /* 0xff80000027547808 */ /* 0x000fe20005000000 */
[-C--:B------:R-:W-:Y:S01]  /*10e70*/  FFMA.FTZ R165, R0, R51.reuse, R33 ;  /* 0x0000003300a57223 */ /* 0x080fe20000010021 */
[C---:B------:R-:W-:Y:S01]  /*10e80*/  IADD3 R64, R3.reuse, 0x28, RZ ;  /* 0x0000002803407810 */ /* 0x040fe20007ffe0ff */
[----:B------:R-:W2:Y:S01]  /*10e90*/  LDSM.16.M88.4 R36, [R184+0x8400] ;  /* 0x00840000b824783b */ /* 0x000ea20000000200 */
[C---:B------:R-:W-:Y:S01]  /*10ea0*/  IADD3 R54, R3.reuse, 0x29, RZ ;  /* 0x0000002903367810 */ /* 0x040fe20007ffe0ff */
[----:B------:R-:W-:Y:S01]  /*10eb0*/  HMMA.16816.F32.BF16 R16, R56, R44, R16 ;  /* 0x0000002c3810723c */ /* 0x000fe20000041810 */
[----:B------:R-:W-:Y:S01]  /*10ec0*/  FSEL R136, R34, -INF , !P0 ;  /* 0xff80000022887808 */ /* 0x000fe20004000000 */
[----:B------:R-:W4:Y:S01]  /*10ed0*/  I2F R55, R64 ;  /* 0x0000004000377306 */ /* 0x000f220000201400 */
[C---:B------:R-:W-:Y:S01]  /*10ee0*/  IADD3 R34, R3.reuse, 0x30, RZ ;  /* 0x0000003003227810 */ /* 0x040fe20007ffe0ff */
[----:B------:R-:W-:Y:S01]  /*10ef0*/  FFMA.FTZ R138, R0, R51, R35 ;  /* 0x00000033008a7223 */ /* 0x000fe20000010023 */
[----:B------:R-:W-:-:S02]  /*10f00*/  IADD3 R35, R3, 0x31, RZ ;  /* 0x0000003103237810 */ /* 0x000fc40007ffe0ff */
[----:B------:R-:W-:Y:S01]  /*10f10*/  FSEL R161, R161, -INF , !P4 ;  /* 0xff800000a1a17808 */ /* 0x000fe20006000000 */
[----:B---3--:R-:W-:Y:S01]  /*10f20*/  HMMA.16816.F32.BF16 R24, R20, R60, R24 ;  /* 0x0000003c1418723c */ /* 0x008fe20000041818 */
[CC--:B------:R-:W-:Y:S01]  /*10f30*/  ISETP.GE.AND P5, PT, R64.reuse, R118.reuse, PT ;  /* 0x000000764000720c */ /* 0x0c0fe20003fa6270 */
[----:B------:R-:W3:Y:S01]  /*10f40*/  I2F R32, R54 ;  /* 0x0000003600207306 */ /* 0x000ee20000201400 */
[----:B------:R-:W-:Y:S02]  /*10f50*/  ISETP.GE.AND P2, PT, R64, R119, PT ;  /* 0x000000774000720c */ /* 0x000fe40003f46270 */
[-C--:B------:R-:W-:Y:S02]  /*10f60*/  ISETP.GE.AND P4, PT, R54, R118.reuse, PT ;  /* 0x000000763600720c */ /* 0x080fe40003f86270 */
[----:B------:R-:W-:Y:S01]  /*10f70*/  FSEL R165, R165, -INF , !P6 ;  /* 0xff800000a5a57808 */ /* 0x000fe20007000000 */
[----:B------:R-:W-:Y:S01]  /*10f80*/  HMMA.16816.F32.BF16 R12, R56, R46, R12 ;  /* 0x0000002e380c723c */ /* 0x000fe2000004180c */
[----:B------:R-:W-:Y:S01]  /*10f90*/  FSEL R138, R138, -INF , !P1 ;  /* 0xff8000008a8a7808 */ /* 0x000fe20004800000 */
[----:B------:R1:W1:Y:S01]  /*10fa0*/  I2F R33, R34 ;  /* 0x0000002200217306 */ /* 0x0002620000201400 */
[-C--:B----4-:R-:W-:Y:S01]  /*10fb0*/  FFMA.FTZ R28, R0, R55.reuse, R28 ;  /* 0x00000037001c7223 */ /* 0x090fe2000001001c */
[----:B------:R-:W-:Y:S01]  /*10fc0*/  ISETP.GE.AND P6, PT, R34, R118, PT ;  /* 0x000000762200720c */ /* 0x000fe20003fc6270 */
[----:B------:R-:W-:Y:S01]  /*10fd0*/  FFMA.FTZ R30, R0, R55, R30 ;  /* 0x00000037001e7223 */ /* 0x000fe2000001001e */
[----:B------:R-:W-:-:S02]  /*10fe0*/  ISETP.GE.AND P1, PT, R34, R119, PT ;  /* 0x000000772200720c */ /* 0x000fc40003f26270 */
[C---:B------:R-:W-:Y:S01]  /*10ff0*/  HMMA.16816.F32.BF16 R124, R20.reuse, R62, R124 ;  /* 0x0000003e147c723c */ /* 0x040fe2000004187c */
[----:B------:R-:W-:Y:S01]  /*11000*/  ISETP.GE.AND P0, PT, R54, R119, PT ;  /* 0x000000773600720c */ /* 0x000fe20003f06270 */
[----:B------:R-:W4:Y:S01]  /*11010*/  I2F R44, R35 ;  /* 0x00000023002c7306 */ /* 0x000f220000201400 */
[-C--:B---3--:R-:W-:Y:S01]  /*11020*/  FFMA.FTZ R29, R0, R32.reuse, R29 ;  /* 0x00000020001d7223 */ /* 0x088fe2000001001d */
[----:B------:R-:W-:Y:S01]  /*11030*/  FSEL R163, R28, -INF , !P5 ;  /* 0xff8000001ca37808 */ /* 0x000fe20006800000 */
[----:B------:R-:W-:Y:S01]  /*11040*/  FFMA.FTZ R122, R0, R32, R31 ;  /* 0x00000020007a7223 */ /* 0x000fe2000001001f */
[----:B------:R-:W-:Y:S02]  /*11050*/  FSEL R148, R30, -INF , !P2 ;  /* 0xff8000001e947808 */ /* 0x000fe40005000000 */
[----:B------:R-:W-:Y:S02]  /*11060*/  FSEL R167, R29, -INF , !P4 ;  /* 0xff8000001da77808 */ /* 0x000fe40006000000 */
[----:B-1----:R-:W-:Y:S01]  /*11070*/  IADD3 R34, R3, 0x38, RZ ;  /* 0x0000003803227810 */ /* 0x002fe20007ffe0ff */
[-C--:B------:R-:W-:Y:S01]  /*11080*/  FFMA.FTZ R26, R0, R33.reuse, R26 ;  /* 0x00000021001a7223 */ /* 0x080fe2000001001a */
[----:B------:R-:W1:Y:S01]  /*11090*/  LDSM.16.M88.4 R28, [R184+0x8800] ;  /* 0x00880000b81c783b */ /* 0x000e620000000200 */
[C---:B------:R-:W-:Y:S01]  /*110a0*/  HMMA.16816.F32.BF16 R16, R20.reuse, R40, R16 ;  /* 0x000000281410723c */ /* 0x040fe20000041810 */
[----:B------:R-:W-:Y:S01]  /*110b0*/  FSEL R122, R122, -INF , !P0 ;  /* 0xff8000007a7a7808 */ /* 0x000fe20004000000 */
[----:B------:R3:W2:Y:S01]  /*110c0*/  I2F R45, R34 ;  /* 0x00000022002d7306 */ /* 0x0006a20000201400 */
[C---:B------:R-:W-:Y:S01]  /*110d0*/  ISETP.GE.AND P5, PT, R35.reuse, R118, PT ;  /* 0x000000762300720c */ /* 0x040fe20003fa6270 */
[C---:B------:R-:W-:Y:S01]  /*110e0*/  FFMA.FTZ R67, R0.reuse, R33, R24 ;  /* 0x0000002100437223 */ /* 0x040fe20000010018 */
[-C--:B------:R-:W-:Y:S01]  /*110f0*/  ISETP.GE.AND P2, PT, R35, R119.reuse, PT ;  /* 0x000000772300720c */ /* 0x080fe20003f46270 */
[----:B----4-:R-:W-:Y:S01]  /*11100*/  FFMA.FTZ R27, R0, R44, R27 ;  /* 0x0000002c001b7223 */ /* 0x010fe2000001001b */
[----:B------:R-:W-:Y:S01]  /*11110*/  ISETP.GE.AND P4, PT, R34, R118, PT ;  /* 0x000000762200720c */ /* 0x000fe20003f86270 */
[----:B------:R-:W-:Y:S01]  /*11120*/  FFMA.FTZ R157, R0, R44, R25 ;  /* 0x0000002c009d7223 */ /* 0x000fe20000010019 */
[----:B------:R-:W-:Y:S01]  /*11130*/  ISETP.GE.AND P0, PT, R34, R119, PT ;  /* 0x000000772200720c */ /* 0x000fe20003f06270 */
[----:B------:R-:W-:Y:S01]  /*11140*/  HMMA.16816.F32.BF16 R40, R20, R42, R12 ;  /* 0x0000002a1428723c */ /* 0x000fe2000004180c */
[----:B------:R-:W-:Y:S01]  /*11150*/  FSEL R64, R26, -INF , !P1 ;  /* 0xff8000001a407808 */ /* 0x000fe20004800000 */
[----:B------:R-:W4:Y:S01]  /*11160*/  LDSM.16.M88.4 R12, [R184+0x8c00] ;  /* 0x008c0000b80c783b */ /* 0x000f220000000200 */
[----:B------:R-:W-:-:S02]  /*11170*/  IADD3 R46, R3, 0x39, RZ ;  /* 0x00000039032e7810 */ /* 0x000fc40007ffe0ff */
[----:B------:R-:W-:Y:S02]  /*11180*/  IADD3 R26, R3, 0x40, RZ ;  /* 0x00000040031a7810 */ /* 0x000fe40007ffe0ff */
[----:B------:R-:W1:Y:S01]  /*11190*/  I2F R24, R46 ;  /* 0x0000002e00187306 */ /* 0x000e620000201400 */
[----:B---3--:R-:W3:Y:S01]  /*111a0*/  LDSM.16.M88.4 R32, [R181+0x8400] ;  /* 0x00840000b520783b */ /* 0x008ee20000000200 */
[----:B------:R-:W-:Y:S01]  /*111b0*/  FSEL R65, R27, -INF , !P2 ;  /* 0xff8000001b417808 */ /* 0x000fe20005000000 */
[----:B--2---:R-:W-:Y:S01]  /*111c0*/  HMMA.16816.F32.BF16 R8, R56, R36, R8 ;  /* 0x000000243808723c */ /* 0x004fe20000041808 */
[----:B------:R-:W-:Y:S01]  /*111d0*/  IADD3 R27, R3, 0x41, RZ ;  /* 0x00000041031b7810 */ /* 0x000fe20007ffe0ff */
[CC--:B------:R-:W-:Y:S01]  /*111e0*/  FFMA.FTZ R121, R0.reuse, R45.reuse, R124 ;  /* 0x0000002d00797223 */ /* 0x0c0fe2000001007c */
[----:B------:R-:W-:Y:S01]  /*111f0*/  FSEL R157, R157, -INF , !P5 ;  /* 0xff8000009d9d7808 */ /* 0x000fe20006800000 */
[----:B------:R-:W-:Y:S01]  /*11200*/  FFMA.FTZ R120, R0, R45, R126 ;  /* 0x0000002d00787223 */ /* 0x000fe2000001007e */
[----:B------:R-:W2:Y:S01]  /*11210*/  I2F R25, R26 ;  /* 0x0000001a00197306 */ /* 0x000ea20000201400 */
[----:B------:R-:W-:-:S02]  /*11220*/  ISETP.GE.AND P5, PT, R26, R118, PT ;  /* 0x000000761a00720c */ /* 0x000fc40003fa6270 */
[C---:B------:R-:W-:Y:S01]  /*11230*/  HMMA.16816.F32.BF16 R68, R56.reuse, R38, R68 ;  /* 0x000000263844723c */ /* 0x040fe20000041844 */
[----:B------:R-:W-:Y:S02]  /*11240*/  FSEL R121, R121, -INF , !P4 ;  /* 0xff80000079797808 */ /* 0x000fe40006000000 */
[----:B------:R-:W-:Y:S02]  /*11250*/  FSEL R120, R120, -INF , !P0 ;  /* 0xff80000078787808 */ /* 0x000fe40004000000 */
[----:B------:R4:W4:Y:S01]  /*11260*/  I2F R36, R27 ;  /* 0x0000001b00247306 */ /* 0x0009220000201400 */
[-C--:B------:R-:W-:Y:S01]  /*11270*/  ISETP.GE.AND P2, PT, R26, R119.reuse, PT ;  /* 0x000000771a00720c */ /* 0x080fe20003f46270 */
[CC--:B-1----:R-:W-:Y:S01]  /*11280*/  FFMA.FTZ R125, R0.reuse, R24.reuse, R125 ;  /* 0x00000018007d7223 */ /* 0x0c2fe2000001007d */
[C---:B------:R-:W-:Y:S01]  /*11290*/  IADD3 R39, R3.reuse, 0x48, RZ ;  /* 0x0000004803277810 */ /* 0x040fe20007ffe0ff */
[C---:B------:R-:W-:Y:S01]  /*112a0*/  FFMA.FTZ R123, R0.reuse, R24, R127 ;  /* 0x00000018007b7223 */ /* 0x040fe2000001007f */
[----:B------:R-:W-:Y:S01]  /*112b0*/  IADD3 R38, R3, 0x49, RZ ;  /* 0x0000004903267810 */ /* 0x000fe20007ffe0ff */
[C---:B------:R-:W-:Y:S01]  /*112c0*/  HMMA.16816.F32.BF16 R108, R56.reuse, R28, R108 ;  /* 0x0000001c386c723c */ /* 0x040fe2000004186c */
[CC--:B------:R-:W-:Y:S01]  /*112d0*/  ISETP.GE.AND P4, PT, R27.reuse, R118.reuse, PT ;  /* 0x000000761b00720c */ /* 0x0c0fe20003f86270 */
[----:B------:R-:W1:Y:S01]  /*112e0*/  I2F R37, R39 ;  /* 0x0000002700257306 */ /* 0x000e620000201400 */
[----:B------:R-:W-:Y:S01]  /*112f0*/  ISETP.GE.AND P0, PT, R27, R119, PT ;  /* 0x000000771b00720c */ /* 0x000fe20003f06270 */
[CC--:B--2---:R-:W-:Y:S01]  /*11300*/  FFMA.FTZ R135, R0.reuse, R25.reuse, R16 ;  /* 0x0000001900877223 */ /* 0x0c4fe20000010010 */
[----:B------:R-:W-:Y:S01]  /*11310*/  FSEL R67, R67, -INF , !P6 ;  /* 0xff80000043437808 */ /* 0x000fe20007000000 */
[----:B------:R-:W-:Y:S01]  /*11320*/  FFMA.FTZ R132, R0, R25, R18 ;  /* 0x0000001900847223 */ /* 0x000fe20000010012 */
[C---:B------:R-:W-:Y:S01]  /*11330*/  ISETP.GE.AND P6, PT, R46.reuse, R118, PT ;  /* 0x000000762e00720c */ /* 0x040fe20003fc6270 */
[C---:B------:R-:W-:Y:S01]  /*11340*/  HMMA.16816.F32.BF16 R104, R56.reuse, R30, R104 ;  /* 0x0000001e3868723c */ /* 0x040fe20000041868 */
[----:B------:R-:W-:Y:S01]  /*11350*/  ISETP.GE.AND P1, PT, R46, R119, PT ;  /* 0x000000772e00720c */ /* 0x000fe20003f26270 */
[----:B------:R-:W2:Y:S01]  /*11360*/  I2F R16, R38 ;  /* 0x0000002600107306 */ /* 0x000ea20000201400 */
[----:B----4-:R-:W4:Y:S01]  /*11370*/  LDSM.16.M88.4 R24, [R181+0x8800] ;  /* 0x00880000b518783b */ /* 0x010f220000000200 */
[CC--:B------:R-:W-:Y:S01]  /*11380*/  FFMA.FTZ R17, R0.reuse, R36.reuse, R17 ;  /* 0x0000002400117223 */ /* 0x0c0fe20000010011 */
[----:B------:R-:W-:Y:S01]  /*11390*/  FSEL R159, R125, -INF , !P6 ;  /* 0xff8000007d9f7808 */ /* 0x000fe20007000000 */
[C---:B------:R-:W-:Y:S01]  /*113a0*/  FFMA.FTZ R19, R0.reuse, R36, R19 ;  /* 0x0000002400137223 */ /* 0x040fe20000010013 */
[----:B------:R-:W-:Y:S01]  /*113b0*/  FSEL R123, R123, -INF , !P1 ;  /* 0xff8000007b7b7808 */ /* 0x000fe20004800000 */
[----:B------:R-:W-:Y:S01]  /*113c0*/  HMMA.16816.F32.BF16 R100, R56, R12, R100 ;  /* 0x0000000c3864723c */ /* 0x000fe20000041864 */
[----:B------:R-:W-:Y:S01]  /*113d0*/  FSEL R155, R17, -INF , !P4 ;  /* 0xff800000119b7808 */ /* 0x000fe20006000000 */
[CC--:B-1----:R-:W-:Y:S01]  /*113e0*/  FFMA.FTZ R40, R0.reuse, R37.reuse, R40 ;  /* 0x0000002500287223 */ /* 0x0c2fe20000010028 */
[C---:B------:R-:W-:Y:S01]  /*113f0*/  ISETP.GE.AND P6, PT, R39.reuse, R118, PT ;  /* 0x000000762700720c */ /* 0x040fe20003fc6270 */
[----:B------:R-:W-:Y:S01]  /*11400*/  FFMA.FTZ R42, R0, R37, R42 ;  /* 0x00000025002a7223 */ /* 0x000fe2000001002a */
[----:B------:R-:W-:-:S02]  /*11410*/  ISETP.GE.AND P1, PT, R39, R119, PT ;  /* 0x000000772700720c */ /* 0x000fc40003f26270 */
[C---:B------:R-:W-:Y:S01]  /*11420*/  IADD3 R18, R3.reuse, 0x50, RZ ;  /* 0x0000005003127810 */ /* 0x040fe20007ffe0ff */
[C---:B---3--:R-:W-:Y:S01]  /*11430*/  HMMA.16816.F32.BF16 R8, R20.reuse, R32, R8 ;  /* 0x000000201408723c */ /* 0x048fe20000041808 */
[----:B------:R-:W-:Y:S01]  /*11440*/  IADD3 R17, R3, 0x51, RZ ;  /* 0x0000005103117810 */ /* 0x000fe20007ffe0ff */
[-C--:B--2---:R-:W-:Y:S01]  /*11450*/  FFMA.FTZ R41, R0, R16.reuse, R41 ;  /* 0x0000001000297223 */ /* 0x084fe20000010029 */
[----:B------:R-:W-:Y:S01]  /*11460*/  FSEL R133, R19, -INF , !P0 ;  /* 0xff80000013857808 */ /* 0x000fe20004000000 */
[----:B------:R-:W1:Y:S01]  /*11470*/  I2F R29, R18 ;  /* 0x00000012001d7306 */ /* 0x000e620000201400 */
[----:B------:R-:W-:Y:S01]  /*11480*/  FSEL R137, R40, -INF , !P6 ;  /* 0xff80000028897808 */ /* 0x000fe20007000000 */
[----:B------:R-:W-:Y:S01]  /*11490*/  FFMA.FTZ R43, R0, R16, R43 ;  /* 0x00000010002b7223 */ /* 0x000fe2000001002b */
[----:B------:R-:W-:Y:S01]  /*114a0*/  FSEL R134, R42, -INF , !P1 ;  /* 0xff8000002a867808 */ /* 0x000fe20004800000 */
[----:B------:R-:W-:Y:S01]  /*114b0*/  HMMA.16816.F32.BF16 R68, R20, R34, R68 ;  /* 0x000000221444723c */ /* 0x000fe20000041844 */
[----:B------:R-:W-:-:S02]  /*114c0*/  ISETP.GE.AND P4, PT, R18, R118, PT ;  /* 0x000000761200720c */ /* 0x000fc40003f86270 */
[-C--:B------:R-:W-:Y:S01]  /*114d0*/  ISETP.GE.AND P0, PT, R18, R119.reuse, PT ;  /* 0x000000771200720c */ /* 0x080fe20003f06270 */
[----:B------:R2:W3:Y:S01]  /*114e0*/  I2F R28, R17 ;  /* 0x00000011001c7306 */ /* 0x0004e20000201400 */
[C---:B------:R-:W-:Y:S02]  /*114f0*/  ISETP.GE.AND P6, PT, R17.reuse, R118, PT ;  /* 0x000000761100720c */ /* 0x040fe40003fc6270 */
[----:B------:R-:W-:Y:S01]  /*11500*/  ISETP.GE.AND P1, PT, R17, R119, PT ;  /* 0x000000771100720c */ /* 0x000fe20003f26270 */
[----:B------:R-:W-:Y:S01]  /*11510*/  HMMA.16816.F32.BF16 R96, R56, R14, R96 ;  /* 0x0000000e3860723c */ /* 0x000fe20000041860 */
[C---:B------:R-:W-:Y:S02]  /*11520*/  IADD3 R12, R3.reuse, 0x61, RZ ;  /* 0x00000061030c7810 */ /* 0x040fe40007ffe0ff */
[C---:B------:R-:W-:Y:S02]  /*11530*/  IADD3 R32, R3.reuse, 0x59, RZ ;  /* 0x0000005903207810 */ /* 0x040fe40007ffe0ff */
[----:B------:R-:W-:-:S02]  /*11540*/  IADD3 R30, R3, 0x58, RZ ;  /* 0x00000058031e7810 */ /* 0x000fc40007ffe0ff */
[C---:B------:R-:W-:Y:S01]  /*11550*/  IADD3 R13, R3.reuse, 0x68, RZ ;  /* 0x00000068030d7810 */ /* 0x040fe20007ffe0ff */
[CC--:B-1----:R-:W-:Y:S01]  /*11560*/  FFMA.FTZ R151, R0.reuse, R29.reuse, R8 ;  /* 0x0000001d00977223 */ /* 0x0c2fe20000010008 */
[----:B------:R-:W1:Y:S01]  /*11570*/  I2F R31, R30 ;  /* 0x0000001e001f7306 */ /* 0x000e620000201400 */
[C---:B------:R-:W-:Y:S01]  /*11580*/  FFMA.FTZ R146, R0.reuse, R29, R10 ;  /* 0x0000001d00927223 */ /* 0x040fe2000001000a */
[C---:B----4-:R-:W-:Y:S01]  /*11590*/  HMMA.16816.F32.BF16 R108, R20.reuse, R24, R108 ;  /* 0x00000018146c723c */ /* 0x050fe2000004186c */
[----:B--2---:R-:W2:Y:S01]  /*115a0*/  LDSM.16.M88.4 R16, [R181+0x8c00] ;  /* 0x008c0000b510783b */ /* 0x004ea20000000200 */
[CC--:B---3--:R-:W-:Y:S01]  /*115b0*/  FFMA.FTZ R11, R0.reuse, R28.reuse, R11 ;  /* 0x0000001c000b7223 */ /* 0x0c8fe2000001000b */
[----:B------:R-:W-:Y:S01]  /*115c0*/  IADD3 R10, R3, 0x60, RZ ;  /* 0x00000060030a7810 */ /* 0x000fe20007ffe0ff */
[----:B------:R-:W-:Y:S01]  /*115d0*/  FFMA.FTZ R149, R0, R28, R9 ;  /* 0x0000001c00957223 */ /* 0x000fe20000010009 */
[----:B------:R-:W-:Y:S01]  /*115e0*/  FSEL R151, R151, -INF , !P4 ;  /* 0xff80000097977808 */ /* 0x000fe20006000000 */
[----:B------:R-:W3:Y:S01]  /*115f0*/  I2F R8, R32 ;  /* 0x0000002000087306 */ /* 0x000ee20000201400 */
[----:B------:R-:W-:Y:S01]  /*11600*/  FSEL R142, R11, -INF , !P1 ;  /* 0xff8000000b8e7808 */ /* 0x000fe20004800000 */
[----:B------:R-:W-:Y:S01]  /*11610*/  HMMA.16816.F32.BF16 R104, R20, R26, R104 ;  /* 0x0000001a1468723c */ /* 0x000fe20000041868 */
[----:B------:R-:W-:Y:S01]  /*11620*/  FSEL R149, R149, -INF , !P6 ;  /* 0xff80000095957808 */ /* 0x000fe20007000000 */
[----:B------:R-:W-:-:S04]  /*11630*/  DEPBAR.LE SB0, 0x0 ;  /* 0x000080000000791a */ /* 0x000fc80000000000 */
[----:B------:R-:W4:Y:S01]  /*11640*/  I2F R11, R12 ;  /* 0x0000000c000b7306 */ /* 0x000f220000201400 */
[-C--:B------:R-:W-:Y:S01]  /*11650*/  ISETP.GE.AND P6, PT, R10, R118.reuse, PT ;  /* 0x000000760a00720c */ /* 0x080fe20003fc6270 */
[----:B-1----:R-:W-:Y:S01]  /*11660*/  FFMA.FTZ R68, R0, R31, R68 ;  /* 0x0000001f00447223 */ /* 0x002fe20000010044 */
[----:B------:R-:W-:Y:S01]  /*11670*/  ISETP.GE.AND P1, PT, R10, R119, PT ;  /* 0x000000770a00720c */ /* 0x000fe20003f26270 */
[----:B------:R-:W-:Y:S01]  /*11680*/  FFMA.FTZ R70, R0, R31, R70 ;  /* 0x0000001f00467223 */ /* 0x000fe20000010046 */
[----:B------:R-:W-:Y:S02]  /*11690*/  FSEL R146, R146, -INF , !P0 ;  /* 0xff80000092927808 */ /* 0x000fe40004000000 */
[----:B------:R-:W-:Y:S01]  /*116a0*/  ISETP.GE.AND P4, PT, R32, R118, PT ;  /* 0x000000762000720c */ /* 0x000fe20003f86270 */
[----:B------:R-:W1:Y:S01]  /*116b0*/  I2F R9, R10 ;  /* 0x0000000a00097306 */ /* 0x000e620000201400 */
[-C--:B---3--:R-:W-:Y:S01]  /*116c0*/  FFMA.FTZ R69, R0, R8.reuse, R69 ;  /* 0x0000000800457223 */ /* 0x088fe20000010045 */
[----:B------:R-:W-:Y:S01]  /*116d0*/  ISETP.GE.AND P0, PT, R32, R119, PT ;  /* 0x000000772000720c */ /* 0x000fe20003f06270 */
[----:B------:R-:W-:Y:S01]  /*116e0*/  FFMA.FTZ R71, R0, R8, R71 ;  /* 0x0000000800477223 */ /* 0x000fe20000010047 */
[----:B------:R-:W-:-:S02]  /*116f0*/  IADD3 R8, R3, 0x69, RZ ;  /* 0x0000006903087810 */ /* 0x000fc40007ffe0ff */
[----:B------:R-:W-:Y:S01]  /*11700*/  FSEL R135, R135, -INF , !P5 ;  /* 0xff80000087877808 */ /* 0x000fe20006800000 */
[-C--:B----4-:R-:W-:Y:S01]  /*11710*/  FFMA.FTZ R109, R0, R11.reuse, R109 ;  /* 0x0000000b006d7223 */ /* 0x090fe2000001006d */
[----:B------:R-:W-:Y:S01]  /*11720*/  FSEL R132, R132, -INF , !P2 ;  /* 0xff80000084847808 */ /* 0x000fe20005000000 */
[----:B------:R-:W-:Y:S01]  /*11730*/  FFMA.FTZ R111, R0, R11, R111 ;  /* 0x0000000b006f7223 */ /* 0x000fe2000001006f */
[----:B------:R-:W-:Y:S01]  /*11740*/  FSEL R147, R69, -INF , !P4 ;  /* 0xff80000045937808 */ /* 0x000fe20006000000 */
[----:B------:R3:W4:Y:S01]  /*11750*/  I2F R15, R13 ;  /* 0x0000000d000f7306 */ /* 0x0007220000201400 */
[----:B------:R-:W-:Y:S02]  /*11760*/  FSEL R139, R71, -INF , !P0 ;  /* 0xff800000478b7808 */ /* 0x000fe40004000000 */
[-C--:B------:R-:W-:Y:S01]  /*11770*/  ISETP.GE.AND P5, PT, R38, R118.reuse, PT ;  /* 0x000000762600720c */ /* 0x080fe20003fa6270 */
[CC--:B-1----:R-:W-:Y:S01]  /*11780*/  FFMA.FTZ R108, R0.reuse, R9.reuse, R108 ;  /* 0x00000009006c7223 */ /* 0x0c2fe2000001006c */
[----:B------:R-:W-:Y:S01]  /*11790*/  IADD3 R10, R3, 0x70, RZ ;  /* 0x00000070030a7810 */ /* 0x000fe20007ffe0ff */
[----:B------:R-:W-:Y:S01]  /*117a0*/  FFMA.FTZ R110, R0, R9, R110 ;  /* 0x00000009006e7223 */ /* 0x000fe2000001006e */
[----:B--2---:R-:W-:Y:S01]  /*117b0*/  HMMA.16816.F32.BF16 R100, R20, R16, R100 ;  /* 0x000000101464723c */ /* 0x004fe20000041864 */
[----:B------:R-:W-:Y:S01]  /*117c0*/  ISETP.GE.AND P2, PT, R38, R119, PT ;  /* 0x000000772600720c */ /* 0x000fe20003f46270 */
[----:B------:R-:W1:Y:S01]  /*117d0*/  I2F R11, R10 ;  /* 0x0000000a000b7306 */ /* 0x000e620000201400 */
[----:B------:R-:W-:-:S02]  /*117e0*/  ISETP.GE.AND P4, PT, R13, R118, PT ;  /* 0x000000760d00720c */ /* 0x000fc40003f86270 */
[----:B------:R-:W-:Y:S02]  /*117f0*/  ISETP.GE.AND P0, PT, R13, R119, PT ;  /* 0x000000770d00720c */ /* 0x000fe40003f06270 */
[----:B------:R-:W-:Y:S01]  /*11800*/  FSEL R153, R41, -INF , !P5 ;  /* 0xff80000029997808 */ /* 0x000fe20006800000 */
[----:B------:R-:W-:Y:S01]  /*11810*/  HMMA.16816.F32.BF16 R96, R20, R18, R96 ;  /* 0x000000121460723c */ /* 0x000fe20000041860 */
[----:B---3--:R-:W-:Y:S01]  /*11820*/  IADD3 R13, R3, 0x78, RZ ;  /* 0x00000078030d7810 */ /* 0x008fe20007ffe0ff */
[----:B------:R-:W2:Y:S01]  /*11830*/  I2F R9, R8 ;  /* 0x0000000800097306 */ /* 0x000ea20000201400 */
[----:B------:R-:W-:Y:S01]  /*11840*/  FSEL R143, R43, -INF , !P2 ;  /* 0xff8000002b8f7808 */ /* 0x000fe20005000000 */
[-C--:B----4-:R-:W-:Y:S01]  /*11850*/  FFMA.FTZ R104, R0, R15.reuse, R104 ;  /* 0x0000000f00687223 */ /* 0x090fe20000010068 */
[----:B------:R-:W-:Y:S01]  /*11860*/  ISETP.GE.AND P5, PT, R30, R118, PT ;  /* 0x000000761e00720c */ /* 0x000fe20003fa6270 */
[----:B------:R-:W-:Y:S01]  /*11870*/  FFMA.FTZ R106, R0, R15, R106 ;  /* 0x0000000f006a7223 */ /* 0x000fe2000001006a */
[----:B------:R-:W-:-:S02]  /*11880*/  ISETP.GE.AND P2, PT, R30, R119, PT ;  /* 0x000000771e00720c */ /* 0x000fc40003f46270 */
[----:B------:R-:W-:Y:S02]  /*11890*/  FSEL R141, R68, -INF , !P5 ;  /* 0xff800000448d7808 */ /* 0x000fe40006800000 */
[----:B------:R-:W-:Y:S02]  /*118a0*/  FSEL R140, R70, -INF , !P2 ;  /* 0xff800000468c7808 */ /* 0x000fe40005000000 */
[C---:B------:R-:W-:Y:S02]  /*118b0*/  ISETP.GE.AND P5, PT, R12.reuse, R118, PT ;  /* 0x000000760c00720c */ /* 0x040fe40003fa6270 */
[----:B------:R-:W-:Y:S01]  /*118c0*/  ISETP.GE.AND P2, PT, R12, R119, PT ;  /* 0x000000770c00720c */ /* 0x000fe20003f46270 */
[CC--:B-1----:R-:W-:Y:S01]  /*118d0*/  FFMA.FTZ R63, R0.reuse, R11.reuse, R100 ;  /* 0x0000000b003f7223 */ /* 0x0c2fe20000010064 */
[----:B------:R-:W-:Y:S01]  /*118e0*/  IADD3 R12, R3, 0x71, RZ ;  /* 0x00000071030c7810 */ /* 0x000fe20007ffe0ff */
[----:B------:R-:W-:Y:S01]  /*118f0*/  FFMA.FTZ R66, R0, R11, R102 ;  /* 0x0000000b00427223 */ /* 0x000fe20000010066 */
[----:B------:R-:W-:Y:S01]  /*11900*/  FSEL R131, R108, -INF , !P6 ;  /* 0xff8000006c837808 */ /* 0x000fe20007000000 */
[----:B------:R-:W1:Y:S01]  /*11910*/  I2F R11, R13 ;  /* 0x0000000d000b7306 */ /* 0x000e620000201400 */
[----:B------:R-:W-:Y:S01]  /*11920*/  FSEL R130, R110, -INF , !P1 ;  /* 0xff8000006e827808 */ /* 0x000fe20004800000 */
[CC--:B--2---:R-:W-:Y:S01]  /*11930*/  FFMA.FTZ R105, R0.reuse, R9.reuse, R105 ;  /* 0x0000000900697223 */ /* 0x0c4fe20000010069 */
[----:B------:R-:W-:Y:S01]  /*11940*/  FSEL R129, R109, -INF , !P5 ;  /* 0xff8000006d817808 */ /* 0x000fe20006800000 */
[----:B------:R-:W-:Y:S01]  /*11950*/  FFMA.FTZ R107, R0, R9, R107 ;  /* 0x00000009006b7223 */ /* 0x000fe2000001006b */
[----:B------:R-:W-:-:S02]  /*11960*/  FSEL R128, R111, -INF , !P2 ;  /* 0xff8000006f807808 */ /* 0x000fc40005000000 */
[CC--:B------:R-:W-:Y:S01]  /*11970*/  ISETP.GE.AND P6, PT, R8.reuse, R118.reuse, PT ;  /* 0x000000760800720c */ /* 0x0c0fe20003fc6270 */
[----:B------:R-:W2:Y:S01]  /*11980*/  I2F R9, R3 ;  /* 0x0000000300097306 */ /* 0x000ea20000201400 */
[-C--:B------:R-:W-:Y:S02]  /*11990*/  ISETP.GE.AND P1, PT, R8, R119.reuse, PT ;  /* 0x000000770800720c */ /* 0x080fe40003f26270 */
[CC--:B------:R-:W-:Y:S02]  /*119a0*/  ISETP.GE.AND P5, PT, R10.reuse, R118.reuse, PT ;  /* 0x000000760a00720c */ /* 0x0c0fe40003fa6270 */
[----:B------:R-:W-:Y:S02]  /*119b0*/  ISETP.GE.AND P2, PT, R10, R119, PT ;  /* 0x000000770a00720c */ /* 0x000fe40003f46270 */
[----:B------:R-:W-:Y:S01]  /*119c0*/  IADD3 R10, R3, 0x79, RZ ;  /* 0x00000079030a7810 */ /* 0x000fe20007ffe0ff */
[----:B------:R-:W3:Y:S01]  /*119d0*/  I2F R8, R12 ;  /* 0x0000000c00087306 */ /* 0x000ee20000201400 */
[----:B------:R-:W-:Y:S01]  /*119e0*/  FSEL R63, R63, -INF , !P5 ;  /* 0xff8000003f3f7808 */ /* 0x000fe20006800000 */
[-C--:B-1----:R-:W-:Y:S01]  /*119f0*/  FFMA.FTZ R59, R0, R11.reuse, R96 ;  /* 0x0000000b003b7223 */ /* 0x082fe20000010060 */
[----:B------:R-:W-:Y:S01]  /*11a00*/  FSEL R66, R66, -INF , !P2 ;  /* 0xff80000042427808 */ /* 0x000fe20005000000 */
[----:B------:R-:W-:Y:S01]  /*11a10*/  FFMA.FTZ R60, R0, R11, R98 ;  /* 0x0000000b003c7223 */ /* 0x000fe20000010062 */
[----:B------:R-:W-:-:S02]  /*11a20*/  ISETP.GE.AND P5, PT, R3, R118, PT ;  /* 0x000000760300720c */ /* 0x000fc40003fa6270 */
[----:B------:R-:W-:Y:S01]  /*11a30*/  ISETP.GE.AND P2, PT, R3, R119, PT ;  /* 0x000000770300720c */ /* 0x000fe20003f46270 */
[-C--:B--2---:R-:W-:Y:S01]  /*11a40*/  FFMA.FTZ R48, R0, R9.reuse, R48 ;  /* 0x0000000900307223 */ /* 0x084fe20000010030 */
[----:B------:R-:W-:Y:S01]  /*11a50*/  FSEL R125, R105, -INF , !P6 ;  /* 0xff800000697d7808 */ /* 0x000fe20007000000 */
[----:B------:R-:W1:Y:S01]  /*11a60*/  I2F R3, R10 ;  /* 0x0000000a00037306 */ /* 0x000e620000201400 */
[----:B------:R-:W-:Y:S02]  /*11a70*/  ISETP.GE.AND P6, PT, R13, R118, PT ;  /* 0x000000760d00720c */ /* 0x000fe40003fc6270 */
[----:B------:R-:W-:Y:S02]  /*11a80*/  FSEL R127, R104, -INF , !P4 ;  /* 0xff800000687f7808 */ /* 0x000fe40006000000 */
[----:B------:R-:W-:Y:S01]  /*11a90*/  FSEL R59, R59, -INF , !P6 ;  /* 0xff8000003b3b7808 */ /* 0x000fe20007000000 */
[C---:B---3--:R-:W-:Y:S01]  /*11aa0*/  FFMA.FTZ R61, R0.reuse, R8, R101 ;  /* 0x00000008003d7223 */ /* 0x048fe20000010065 */
[----:B------:R-:W-:Y:S01]  /*11ab0*/  BAR.SYNC.DEFER_BLOCKING 0x0 ;  /* 0x0000000000007b1d */ /* 0x000fe20000010000 */
[----:B------:R-:W-:Y:S01]  /*11ac0*/  ISETP.GT.AND P6, PT, R199, R190, PT ;  /* 0x000000bec700720c */ /* 0x000fe20003fc4270 */
[----:B------:R-:W-:Y:S01]  /*11ad0*/  FFMA.FTZ R62, R0, R8, R103 ;  /* 0x00000008003e7223 */ /* 0x000fe20000010067 */
[----:B------:R-:W-:Y:S01]  /*11ae0*/  FSEL R126, R106, -INF , !P0 ;  /* 0xff8000006a7e7808 */ /* 0x000fe20004000000 */
[----:B------:R-:W-:Y:S01]  /*11af0*/  FFMA.FTZ R8, R0, R9, R50 ;  /* 0x0000000900087223 */ /* 0x000fe20000010032 */
[----:B------:R-:W-:-:S02]  /*11b00*/  ISETP.GE.AND P4, PT, R12, R118, PT ;  /* 0x000000760c00720c */ /* 0x000fc40003f86270 */
[----:B------:R-:W-:Y:S02]  /*11b10*/  ISETP.GE.AND P0, PT, R12, R119, PT ;  /* 0x000000770c00720c */ /* 0x000fe40003f06270 */
[----:B------:R-:W-:Y:S01]  /*11b20*/  FSEL R124, R107, -INF , !P1 ;  /* 0xff8000006b7c7808 */ /* 0x000fe20004800000 */
[CC--:B-1----:R-:W-:Y:S01]  /*11b30*/  FFMA.FTZ R55, R0.reuse, R3.reuse, R97 ;  /* 0x0000000300377223 */ /* 0x0c2fe20000010061 */
[----:B------:R-:W-:Y:S01]  /*11b40*/  FSEL R61, R61, -INF , !P4 ;  /* 0xff8000003d3d7808 */ /* 0x000fe20006000000 */
[----:B------:R-:W-:Y:S01]  /*11b50*/  FFMA.FTZ R54, R0, R3, R99 ;  /* 0x0000000300367223 */ /* 0x000fe20000010063 */
[----:B------:R-:W-:Y:S02]  /*11b60*/  FSEL R62, R62, -INF , !P0 ;  /* 0xff8000003e3e7808 */ /* 0x000fe40004000000 */
[----:B------:R-:W-:Y:S02]  /*11b70*/  ISETP.GE.AND P1, PT, R13, R119, PT ;  /* 0x000000770d00720c */ /* 0x000fe40003f26270 */
        /* <DEDUP_REMOVED lines=70> */
.L_x_3260:
[----:B------:R-:W2:Y:S02]  /*11fe0*/  LD.E R3, [R116.64+0x38] ;  /* 0x0000380474037980 */ /* 0x000ea4000c101900 */
[----:B--2---:R-:W-:-:S04]  /*11ff0*/  LEA R3, -R3, RZ, 0x7 ;  /* 0x000000ff03037211 */ /* 0x004fc800078e39ff */
[----:B------:R-:W-:Y:S02]  /*12000*/  SHF.R.S32.HI R2, RZ, 0x1f, R3 ;  /* 0x0000001fff027819 */ /* 0x000fe40000011403 */
.L_x_3261:
[----:B------:R-:W-:Y:S05]  /*12010*/  BSYNC B0 ;  /* 0x0000000000007941 */ /* 0x000fea0003800000 */
.L_x_3259:
        /* <DEDUP_REMOVED lines=98> */
.L_x_3258:
[----:B------:R-:W-:Y:S05]  /*12640*/  BSYNC B1 ;  /* 0x0000000000017941 */ /* 0x000fea0003800000 */
.L_x_3257:
[----:B------:R-:W2:Y:S01]  /*12650*/  LD.E R58, [R116.64+0xdc] ;  /* 0x0000dc04743a7980 */ /* 0x000ea2000c101900 */
        /* <DEDUP_REMOVED lines=88> */
[-CC-:B------:R-:W-:Y:S02]  /*12be0*/  FFMA.FTZ R50, R49, R58.reuse, -R57.reuse ;  /* 0x0000003a31327223 */ /* 0x180fe40000010839 */
[-CC-:B------:R-:W-:Y:S01]  /*12bf0*/  FFMA.FTZ R44, R81, R58.reuse, -R56.reuse ;  /* 0x0000003a512c7223 */ /* 0x180fe20000010838 */
[----:B------:R-:W-:Y:S01]  /*12c00*/  MUFU.EX2 R46, R46 ;  /* 0x0000002e002e7308 */ /* 0x000fe20000000800 */
[----:B------:R-:W1:Y:S01]  /*12c10*/  LDSM.16.MT88.4 R80, [R182+0xb000] ;  /* 0x00b00000b650783b */ /* 0x000e620000004200 */
[-C--:B------:R-:W-:Y:S02]  /*12c20*/  FFMA.FTZ R51, R8, R58.reuse, -R57 ;  /* 0x0000003a08337223 */ /* 0x080fe40000010839 */
[----:B------:R-:W-:-:S02]  /*12c30*/  FFMA.FTZ R48, R9, R58, -R56 ;  /* 0x0000003a09307223 */ /* 0x000fc40000010838 */
[-CC-:B------:R-:W-:Y:S01]  /*12c40*/  FFMA.FTZ R47, R5, R58.reuse, -R56.reuse ;  /* 0x0000003a052f7223 */ /* 0x180fe20000010838 */
[----:B------:R-:W-:Y:S01]  /*12c50*/  LDSM.16.MT88.4 R8, [R182+0xb400] ;  /* 0x00b40000b608783b */ /* 0x000fe20000004200 */
[-CC-:B------:R-:W-:Y:S01]  /*12c60*/  FFMA.FTZ R49, R7, R58.reuse, -R56.reuse ;  /* 0x0000003a07317223 */ /* 0x180fe20000010838 */
[----:B------:R-:W-:Y:S01]  /*12c70*/  MUFU.EX2 R51, R51 ;  /* 0x0000003300337308 */ /* 0x000fe20000000800 */
[-CC-:B------:R-:W-:Y:S02]  /*12c80*/  FFMA.FTZ R43, R6, R58.reuse, -R57.reuse ;  /* 0x0000003a062b7223 */ /* 0x180fe40000010839 */
[----:B------:R-:W2:Y:S01]  /*12c90*/  LDSM.16.MT88.4 R4, [R180+0xd000] ;  /* 0x00d00000b404783b */ /* 0x000ea20000004200 */
[-CC-:B------:R-:W-:Y:S02]  /*12ca0*/  FFMA.FTZ R38, R78, R58.reuse, -R57.reuse ;  /* 0x0000003a4e267223 */ /* 0x180fe40000010839 */
[-C--:B------:R-:W-:Y:S02]  /*12cb0*/  FFMA.FTZ R39, R76, R58.reuse, -R57 ;  /* 0x0000003a4c277223 */ /* 0x080fe40000010839 */
[----:B------:R-:W3:Y:S01]  /*12cc0*/  MUFU.EX2 R50, R50 ;  /* 0x0000003200327308 */ /* 0x000ee20000000800 */
[----:B------:R-:W-:-:S02]  /*12cd0*/  FFMA.FTZ R42, R77, R58, -R56 ;  /* 0x0000003a4d2a7223 */ /* 0x000fc40000010838 */
[-CC-:B------:R-:W-:Y:S02]  /*12ce0*/  FFMA.FTZ R41, R79, R58.reuse, -R56.reuse ;  /* 0x0000003a4f297223 */ /* 0x180fe40000010838 */
[-CC-:B------:R-:W-:Y:S02]  /*12cf0*/  FFMA.FTZ R40, R85, R58.reuse, -R56.reuse ;  /* 0x0000003a55287223 */ /* 0x180fe40000010838 */
[-C--:B------:R-:W-:Y:S01]  /*12d00*/  FFMA.FTZ R37, R87, R58.reuse, -R56 ;  /* 0x0000003a57257223 */ /* 0x080fe20000010838 */
[----:B------:R-:W4:Y:S01]  /*12d10*/  MUFU.EX2 R45, R45 ;  /* 0x0000002d002d7308 */ /* 0x000f220000000800 */
[-CC-:B------:R-:W-:Y:S02]  /*12d20*/  FFMA.FTZ R34, R84, R58.reuse, -R57.reuse ;  /* 0x0000003a54227223 */ /* 0x180fe40000010839 */
[-CC-:B------:R-:W-:Y:S02]  /*12d30*/  FFMA.FTZ R35, R136, R58.reuse, -R57.reuse ;  /* 0x0000003a88237223 */ /* 0x180fe40000010839 */
[----:B------:R-:W-:-:S02]  /*12d40*/  FFMA.FTZ R30, R138, R58, -R57 ;  /* 0x0000003a8a1e7223 */ /* 0x000fc40000010839 */
[-C--:B------:R-:W-:Y:S01]  /*12d50*/  FFMA.FTZ R31, R148, R58.reuse, -R57 ;  /* 0x0000003a941f7223 */ /* 0x080fe20000010839 */
[----:B------:R-:W-:Y:S01]  /*12d60*/  MUFU.EX2 R48, R48 ;  /* 0x0000003000307308 */ /* 0x000fe20000000800 */
[----:B---3--:R-:W-:Y:S01]  /*12d70*/  F2FP.BF16.PACK_AB R97, R50, R51 ;  /* 0x000000333261723e */ /* 0x008fe200000010ff */
[-CC-:B------:R-:W-:Y:S02]  /*12d80*/  FFMA.FTZ R36, R161, R58.reuse, -R56.reuse ;  /* 0x0000003aa1247223 */ /* 0x180fe40000010838 */
[-CC-:B------:R-:W-:Y:S02]  /*12d90*/  FFMA.FTZ R33, R165, R58.reuse, -R56.reuse ;  /* 0x0000003aa5217223 */ /* 0x180fe40000010838 */
[--C-:B------:R-:W-:Y:S02]  /*12da0*/  FFMA.FTZ R32, R163, R58, -R56.reuse ;  /* 0x0000003aa3207223 */ /* 0x100fe40000010838 */
[----:B------:R-:W3:Y:S01]  /*12db0*/  MUFU.EX2 R47, R47 ;  /* 0x0000002f002f7308 */ /* 0x000ee20000000800 */
[----:B----4-:R-:W-:Y:S01]  /*12dc0*/  F2FP.BF16.PACK_AB R99, R45, R46 ;  /* 0x0000002e2d63723e */ /* 0x010fe200000010ff */
        /* <DEDUP_REMOVED lines=8> */
[----:B------:R-:W4:Y:S01]  /*12e50*/  MUFU.EX2 R44, R44 ;  /* 0x0000002c002c7308 */ /* 0x000f220000000800 */
        /* <DEDUP_REMOVED lines=39> */
[----:B------:R-:W-:Y:S01]  /*130d0*/  FFMA.FTZ R125, R124, R58, -R57 ;  /* 0x0000003a7c7d7223 */ /* 0x000fe20000010839 */
[----:B------:R-:W3:Y:S01]  /*130e0*/  MUFU.EX2 R37, R37 ;  /* 0x0000002500257308 */ /* 0x000ee20000000800 */
[----:B------:R-:W-:Y:S02]  /*130f0*/  FADD.FTZ R51, R51, R50 ;  /* 0x0000003233337221 */ /* 0x000fe40000010000 */
[----:B------:R-:W-:Y:S02]  /*13100*/  FADD.FTZ R48, R48, R47 ;  /* 0x0000002f30307221 */ /* 0x000fe40000010000 */
[----:B------:R-:W-:Y:S01]  /*13110*/  FADD.FTZ R46, R46, R51 ;  /* 0x000000332e2e7221 */ /* 0x000fe20000010000 */
[----:B------:R-:W-:Y:S01]  /*13120*/  HMMA.16816.F32.BF16 R84, R96, R88, RZ ;  /* 0x000000586054723c */ /* 0x000fe200000418ff */
[----:B------:R-:W-:Y:S01]  /*13130*/  FADD.FTZ R49, R49, R48 ;  /* 0x0000003031317221 */ /* 0x000fe20000010000 */
[----:B------:R-:W4:Y:S01]  /*13140*/  MUFU.EX2 R34, R34 ;  /* 0x0000002200227308 */ /* 0x000f220000000800 */
[----:B------:R-:W-:-:S02]  /*13150*/  FADD.FTZ R46, R45, R46 ;  /* 0x0000002e2d2e7221 */ /* 0x000fc40000010000 */
        /* <DEDUP_REMOVED lines=15> */
[----:B------:R-:W-:-:S02]  /*13250*/  FADD.FTZ R43, R43, R46 ;  /* 0x0000002e2b2b7221 */ /* 0x000fc40000010000 */
[----:B------:R-:W-:Y:S02]  /*13260*/  FADD.FTZ R42, R42, R49 ;  /* 0x000000312a2a7221 */ /* 0x000fe40000010000 */
[----:B---3--:R-:W-:Y:S01]  /*13270*/  F2FP.BF16.PACK_AB R6, R37, R40 ;  /* 0x000000282506723e */ /* 0x008fe200000010ff */
[----:B------:R-:W-:Y:S01]  /*13280*/  FADD.FTZ R38, R38, R43 ;  /* 0x0000002b26267221 */ /* 0x000fe20000010000 */
[----:B----4-:R-:W-:Y:S01]  /*13290*/  F2FP.BF16.PACK_AB R7, R34, R39 ;  /* 0x000000272207723e */ /* 0x010fe200000010ff */
[----:B------:R-:W1:Y:S01]  /*132a0*/  MUFU.EX2 R29, R29 ;  /* 0x0000001d001d7308 */ /* 0x000e620000000800 */
[----:B------:R-:W-:Y:S02]  /*132b0*/  FADD.FTZ R41, R41, R42 ;  /* 0x0000002a29297221 */ /* 0x000fe40000010000 */
[----:B------:R-:W-:Y:S02]  /*132c0*/  FADD.FTZ R39, R39, R38 ;  /* 0x0000002627277221 */ /* 0x000fe40000010000 */
[----:B------:R-:W-:Y:S01]  /*132d0*/  FADD.FTZ R40, R40, R41 ;  /* 0x0000002928287221 */ /* 0x000fe20000010000 */
[----:B------:R-:W-:Y:S01]  /*132e0*/  HMMA.16816.F32.BF16 R68, R4, R12, R68 ;  /* 0x0000000c0444723c */ /* 0x000fe20000041844 */
[----:B------:R-:W-:Y:S01]  /*132f0*/  FADD.FTZ R34, R34, R39 ;  /* 0x0000002722227221 */ /* 0x000fe20000010000 */
[----:B------:R-:W3:Y:S01]  /*13300*/  MUFU.EX2 R28, R28 ;  /* 0x0000001c001c7308 */ /* 0x000ee20000000800 */
[----:B------:R-:W-:-:S05]  /*13310*/  FADD.FTZ R37, R37, R40 ;  /* 0x0000002825257221 */ /* 0x000fca0000010000 */
        /* <DEDUP_REMOVED lines=34> */
[----:B---3--:R-:W-:Y:S01]  /*13540*/  F2FP.BF16.PACK_AB R7, R28, R31 ;  /* 0x0000001f1c07723e */ /* 0x008fe200000010ff */
[----:B------:R-:W-:-:S02]  /*13550*/  FADD.FTZ R33, R33, R36 ;  /* 0x0000002421217221 */ /* 0x000fc40000010000 */
[----:B------:R-:W-:Y:S02]  /*13560*/  FADD.FTZ R30, R30, R35 ;  /* 0x000000231e1e7221 */ /* 0x000fe40000010000 */
[----:B------:R-:W1:Y:S01]  /*13570*/  MUFU.EX2 R136, R136 ;  /* 0x0000008800887308 */ /* 0x000e620000000800 */
[----:B------:R-:W-:Y:S01]  /*13580*/  FADD.FTZ R32, R32, R33 ;  /* 0x0000002120207221 */ /* 0x000fe20000010000 */
[C---:B-----5:R-:W-:Y:S01]  /*13590*/  HMMA.16816.F32.BF16 R68, R4.reuse, R8, R68 ;  /* 0x000000080444723c */ /* 0x060fe20000041844 */
[----:B------:R-:W-:Y:S02]  /*135a0*/  FADD.FTZ R31, R31, R30 ;  /* 0x0000001e1f1f7221 */ /* 0x000fe40000010000 */
[----:B------:R-:W-:Y:S02]  /*135b0*/  FADD.FTZ R32, R29, R32 ;  /* 0x000000201d207221 */ /* 0x000fe40000010000 */
[----:B------:R-:W-:Y:S01]  /*135c0*/  FADD.FTZ R31, R28, R31 ;  /* 0x0000001f1c1f7221 */ /* 0x000fe20000010000 */
        /* <DEDUP_REMOVED lines=36> */
[----:B------:R-:W-:Y:S01]  /*13810*/  MUFU.EX2 R147, R147 ;  /* 0x0000009300937308 */ /* 0x000fe20000000800 */
        /* <DEDUP_REMOVED lines=20> */
[C---:B------:R-:W-:Y:S08]  /*13960*/  HMMA.16816.F32.BF16 R84, R4.reuse, R24, R84 ;  /* 0x000000180454723c */ /* 0x040ff00000041854 */
[C---:B------:R-:W-:Y:S01]  /*13970*/  HMMA.16816.F32.BF16 R88, R4.reuse, R26, R88 ;  /* 0x0000001a0458723c */ /* 0x040fe20000041858 */
[----:B------:R-:W-:Y:S07]  /*13980*/  LDSM.16.MT88.4 R24, [R180+0xc000] ;  /* 0x00c00000b418783b */ /* 0x000fee0000004200 */
        /* <DEDUP_REMOVED lines=8> */
[----:B------:R-:W-:Y:S01]  /*13a10*/  F2FP.BF16.PACK_AB R5, R133, R132 ;  /* 0x000000848505723e */ /* 0x000fe200000010ff */
[----:B------:R-:W-:Y:S01]  /*13a20*/  FADD.FTZ R132, R132, R123 ;  /* 0x0000007b84847221 */ /* 0x000fe20000010000 */
[----:B---3--:R-:W-:Y:S01]  /*13a30*/  F2FP.BF16.PACK_AB R6, R138, R137 ;  /* 0x000000898a06723e */ /* 0x008fe200000010ff */
[----:B------:R-:W-:Y:S01]  /*13a40*/  FADD.FTZ R136, R136, R135 ;  /* 0x0000008788887221 */ /* 0x000fe20000010000 */
[----:B----4-:R-:W-:Y:S01]  /*13a50*/  F2FP.BF16.PACK_AB R7, R143, R134 ;  /* 0x000000868f07723e */ /* 0x010fe200000010ff */
        /* <DEDUP_REMOVED lines=52> */
[-C--:B------:R-:W-:Y:S01]  /*13da0*/  FFMA.FTZ R26, R55, R58.reuse, -R56 ;  /* 0x0000003a371a7223 */ /* 0x080fe20000010838 */
[----:B--2---:R-:W-:Y:S01]  /*13db0*/  HMMA.16816.F32.BF16 R100, R4, R16, R100 ;  /* 0x000000100464723c */ /* 0x004fe20000041864 */
[----:B------:R-:W-:-:S04]  /*13dc0*/  FFMA.FTZ R27, R54, R58, -R57 ;  /* 0x0000003a361b7223 */ /* 0x000fc80000010839 */
[----:B------:R-:W2:Y:S03]  /*13dd0*/  MUFU.EX2 R25, R25 ;  /* 0x0000001900197308 */ /* 0x000ea60000000800 */
[----:B------:R-:W-:Y:S01]  /*13de0*/  HMMA.16816.F32.BF16 R96, R4, R18, R96 ;  /* 0x000000120460723c */ /* 0x000fe20000041860 */
[----:B------:R-:W4:Y:S04]  /*13df0*/  LDSM.16.MT88.4 R16, [R180+0xc800] ;  /* 0x00c80000b410783b */ /* 0x000f280000004200 */
[----:B------:R-:W-:Y:S02]  /*13e00*/  MUFU.EX2 R26, R26 ;  /* 0x0000001a001a7308 */ /* 0x000fe40000000800 */
        /* <DEDUP_REMOVED lines=22> */
[C---:B------:R-:W-:Y:S07]  /*13f70*/  HMMA.16816.F32.BF16 R76, R4.reuse, R20, R76 ;  /* 0x00000014044c723c */ /* 0x040fee000004184c */
[-C--:B------:R-:W-:Y:S01]  /*13f80*/  FFMA.FTZ R20, R60, R58.reuse, -R57 ;  /* 0x0000003a3c147223 */ /* 0x080fe20000010839 */
[----:B---3--:R-:W-:Y:S01]  /*13f90*/  HMMA.16816.F32.BF16 R92, R4, R12, R92 ;  /* 0x0000000c045c723c */ /* 0x008fe2000004185c */
[----:B------:R-:W-:-:S04]  /*13fa0*/  FFMA.FTZ R21, R63, R58, -R56 ;  /* 0x0000003a3f157223 */ /* 0x000fc80000010838 */
[----:B------:R-:W3:Y:S03]  /*13fb0*/  MUFU.EX2 R20, R20 ;  /* 0x0000001400147308 */ /* 0x000ee60000000800 */
[C---:B------:R-:W-:Y:S01]  /*13fc0*/  HMMA.16816.F32.BF16 R104, R4.reuse, R14, R104 ;  /* 0x0000000e0468723c */ /* 0x040fe20000041868 */
[----:B------:R-:W5:Y:S04]  /*13fd0*/  LDSM.16.MT88.4 R12, [R180+0xac00] ;  /* 0x00ac0000b40c783b */ /* 0x000f680000004200 */
[----:B------:R-:W-:Y:S03]  /*13fe0*/  MUFU.EX2 R21, R21 ;  /* 0x0000001500157308 */ /* 0x000fe60000000800 */
[C---:B-1----:R-:W-:Y:S08]  /*13ff0*/  HMMA.16816.F32.BF16 R100, R4.reuse, R8, R100 ;  /* 0x000000080464723c */ /* 0x042ff00000041864 */
        /* <DEDUP_REMOVED lines=105> */
.L_x_3264:
[----:B------:R-:W-:Y:S01]  /*14690*/  IMAD.U32 R116, RZ, RZ, UR7 ;  /* 0x00000007ff747e24 */ /* 0x000fe2000f8e00ff */
[----:B------:R-:W-:-:S05]  /*146a0*/  MOV R117, UR8 ;  /* 0x0000000800757c02 */ /* 0x000fca0008000f00 */
[----:B------:R-:W2:Y:S02]  /*146b0*/  LD.E R5, [R116.64+0x40] ;  /* 0x0000400474057980 */ /* 0x000ea4000c101900 */
[----:B--2---:R-:W-:-:S05]  /*146c0*/  IMAD.U32 R5, R5, -0x80, RZ ;  /* 0xffffff8005057824 */ /* 0x004fca00078e00ff */
[----:B------:R-:W-:Y:S02]  /*146d0*/  SHF.R.S32.HI R4, RZ, 0x1f, R5 ;  /* 0x0000001fff047819 */ /* 0x000fe40000011405 */
.L_x_3265:
[----:B------:R-:W-:Y:S05]  /*146e0*/  BSYNC B0 ;  /* 0x0000000000007941 */ /* 0x000fea0003800000 */
.L_x_3263:
        /* <DEDUP_REMOVED lines=100> */
[----:B------:R-:W4:Y:S04]  /*14d30*/  LDSM.16.M88.4 R140, [R184+0x4000] ;  /* 0x00400000b88c783b */ /* 0x000f280000000200 */
[----:B---3--:R-:W5:Y:S04]  /*14d40*/  LDSM.16.M88.4 R12, [R184+0x3c00] ;  /* 0x003c0000b80c783b */ /* 0x008f680000000200 */
[----:B------:R-:W3:Y:S04]  /*14d50*/  LDSM.16.M88.4 R20, [R184+0x3800] ;  /* 0x00380000b814783b */ /* 0x000ee80000000200 */
[----:B------:R-:W3:Y:S04]  /*14d60*/  LDSM.16.M88.4 R132, [R184+0x4400] ;  /* 0x00440000b884783b */ /* 0x000ee80000000200 */
[----:B------:R-:W3:Y:S04]  /*14d70*/  LDSM.16.M88.4 R124, [R184+0x4800] ;  /* 0x00480000b87c783b */ /* 0x000ee80000000200 */
[----:B------:R-:W3:Y:S04]  /*14d80*/  LDSM.16.M88.4 R44, [R184+0x4c00] ;  /* 0x004c0000b82c783b */ /* 0x000ee80000000200 */
[----:B------:R-:W-:Y:S04]  /*14d90*/  LDSM.16.M88.4 R48, [R183] ;  /* 0x00000000b730783b */ /* 0x000fe80000000200 */
[----:B------:R-:W3:Y:S04]  /*14da0*/  LDSM.16.M88.4 R160, [R181+0x3000] ;  /* 0x00300000b5a0783b */ /* 0x000ee80000000200 */
[----:B------:R-:W3:Y:S01]  /*14db0*/  LDSM.16.M88.4 R156, [R181+0x3400] ;  /* 0x00340000b59c783b */ /* 0x000ee20000000200 */
[C---:B-1----:R-:W-:Y:S03]  /*14dc0*/  HMMA.16816.F32.BF16 R40, R64.reuse, R36, RZ ;  /* 0x000000244028723c */ /* 0x042fe600000418ff */
[----:B--2---:R-:W1:Y:S04]  /*14dd0*/  LDSM.16.M88.4 R4, [R181+0x4000] ;  /* 0x00400000b504783b */ /* 0x004e680000000200 */
[----:B----4-:R-:W2:Y:S01]  /*14de0*/  LDSM.16.M88.4 R8, [R181+0x3c00] ;  /* 0x003c0000b508783b */ /* 0x010ea20000000200 */
[C---:B------:R-:W-:Y:S03]  /*14df0*/  HMMA.16816.F32.BF16 R32, R64.reuse, R28, RZ ;  /* 0x0000001c4020723c */ /* 0x040fe600000418ff */
[----:B------:R-:W4:Y:S04]  /*14e00*/  LDSM.16.M88.4 R152, [R181+0x3800] ;  /* 0x00380000b598783b */ /* 0x000f280000000200 */
[----:B------:R-:W1:Y:S01]  /*14e10*/  LDSM.16.M88.4 R60, [R181+0x4800] ;  /* 0x00480000b53c783b */ /* 0x000e620000000200 */
[C---:B------:R-:W-:Y:S03]  /*14e20*/  HMMA.16816.F32.BF16 R144, R64.reuse, R140, RZ ;  /* 0x0000008c4090723c */ /* 0x040fe600000418ff */
[----:B------:R-:W1:Y:S04]  /*14e30*/  LDSM.16.M88.4 R56, [R181+0x4c00] ;  /* 0x004c0000b538783b */ /* 0x000e680000000200 */
[----:B------:R-:W-:Y:S01]  /*14e40*/  LDSM.16.M88.4 R52, [R185+0x1000] ;  /* 0x00100000b934783b */ /* 0x000fe20000000200 */
[C---:B------:R-:W-:Y:S03]  /*14e50*/  HMMA.16816.F32.BF16 R36, R64.reuse, R38, RZ ;  /* 0x000000264024723c */ /* 0x040fe600000418ff */
[----:B------:R-:W-:Y:S04]  /*14e60*/  LDSM.16.M88.4 R148, [R181+0x4400] ;  /* 0x00440000b594783b */ /* 0x000fe80000000200 */
[----:B------:R-:W-:Y:S01]  /*14e70*/  LDSM.16.M88.4 R164, [R183+0x1000] ;  /* 0x00100000b7a4783b */ /* 0x000fe20000000200 */
[C---:B------:R-:W-:Y:S03]  /*14e80*/  HMMA.16816.F32.BF16 R28, R64.reuse, R30, RZ ;  /* 0x0000001e401c723c */ /* 0x040fe600000418ff */
[----:B------:R-:W0:Y:S05]  /*14e90*/  LDGDEPBAR ;  /* 0x00000000000079af */ /* 0x000e2a0000000000 */
[C---:B------:R-:W-:Y:S08]  /*14ea0*/  HMMA.16816.F32.BF16 R140, R64.reuse, R142, RZ ;  /* 0x0000008e408c723c */ /* 0x040ff000000418ff */
[C---:B-----5:R-:W-:Y:S08]  /*14eb0*/  HMMA.16816.F32.BF16 R16, R64.reuse, R12, RZ ;  /* 0x0000000c4010723c */ /* 0x060ff000000418ff */
        /* <DEDUP_REMOVED lines=12> */
[----:B------:R-:W-:Y:S07]  /*14f80*/  LDSM.16.M88.4 R160, [R181+0x6000] ;  /* 0x00600000b5a0783b */ /* 0x000fee0000000200 */
[C---:B------:R-:W-:Y:S08]  /*14f90*/  HMMA.16816.F32.BF16 R32, R48.reuse, R156, R32 ;  /* 0x0000009c3020723c */ /* 0x040ff00000041820 */
        /* <DEDUP_REMOVED lines=10> */
[----:B------:R-:W-:Y:S07]  /*15040*/  LDSM.16.M88.4 R152, [R184+0x6000] ;  /* 0x00600000b898783b */ /* 0x000fee0000000200 */
[C---:B------:R-:W-:Y:S08]  /*15050*/  HMMA.16816.F32.BF16 R128, R48.reuse, R60, R128 ;  /* 0x0000003c3080723c */ /* 0x040ff00000041880 */
[C---:B------:R-:W-:Y:S01]  /*15060*/  HMMA.16816.F32.BF16 R124, R48.reuse, R62, R124 ;  /* 0x0000003e307c723c */ /* 0x040fe2000004187c */
[----:B------:R-:W4:Y:S07]  /*15070*/  LDSM.16.M88.4 R60, [R184+0x6800] ;  /* 0x00680000b83c783b */ /* 0x000f2e0000000200 */
[C---:B------:R-:W-:Y:S08]  /*15080*/  HMMA.16816.F32.BF16 R120, R48.reuse, R56, R120 ;  /* 0x000000383078723c */ /* 0x040ff00000041878 */
[----:B------:R-:W-:Y:S01]  /*15090*/  HMMA.16816.F32.BF16 R64, R48, R58, R64 ;  /* 0x0000003a3040723c */ /* 0x000fe20000041840 */
[----:B------:R-:W1:Y:S07]  /*150a0*/  LDSM.16.M88.4 R56, [R184+0x6c00] ;  /* 0x006c0000b838783b */ /* 0x000e6e0000000200 */
[C---:B---3--:R-:W-:Y:S08]  /*150b0*/  HMMA.16816.F32.BF16 R40, R52.reuse, R44, R40 ;  /* 0x0000002c3428723c */ /* 0x048ff00000041828 */
[----:B------:R-:W-:Y:S01]  /*150c0*/  HMMA.16816.F32.BF16 R36, R52, R46, R36 ;  /* 0x0000002e3424723c */ /* 0x000fe20000041824 */
[----:B------:R-:W3:Y:S07]  /*150d0*/  LDSM.16.M88.4 R44, [R181+0x5400] ;  /* 0x00540000b52c783b */ /* 0x000eee0000000200 */
[C---:B------:R-:W-:Y:S08]  /*150e0*/  HMMA.16816.F32.BF16 R136, R48.reuse, R148, R136 ;  /* 0x000000943088723c */ /* 0x040ff00000041888 */
[----:B------:R-:W-:Y:S01]  /*150f0*/  HMMA.16816.F32.BF16 R132, R48, R150, R132 ;  /* 0x000000963084723c */ /* 0x000fe20000041884 */
[----:B------:R-:W3:Y:S04]  /*15100*/  LDSM.16.M88.4 R48, [R181+0x5000] ;  /* 0x00500000b530783b */ /* 0x000ee80000000200 */
[----:B------:R-:W3:Y:S03]  /*15110*/  LDSM.16.M88.4 R148, [R184+0x6400] ;  /* 0x00640000b894783b */ /* 0x000ee60000000200 */
[C---:B-----5:R-:W-:Y:S08]  /*15120*/  HMMA.16816.F32.BF16 R32, R52.reuse, R156, R32 ;  /* 0x0000009c3420723c */ /* 0x060ff00000041820 */
        /* <DEDUP_REMOVED lines=12> */
[----:B------:R-:W-:Y:S01]  /*151f0*/  HMMA.16816.F32.BF16 R64, R52, R58, R64 ;  /* 0x0000003a3440723c */ /* 0x000fe20000041840 */
[----:B------:R-:W4:Y:S07]  /*15200*/  LDSM.16.M88.4 R56, [R184+0x7000] ;  /* 0x00700000b838783b */ /* 0x000f2e0000000200 */
[C---:B---3--:R-:W-:Y:S08]  /*15210*/  HMMA.16816.F32.BF16 R32, R164.reuse, R44, R32 ;  /* 0x0000002ca420723c */ /* 0x048ff00000041820 */
[C---:B------:R-:W-:Y:S01]  /*15220*/  HMMA.16816.F32.BF16 R28, R164.reuse, R46, R28 ;  /* 0x0000002ea41c723c */ /* 0x040fe2000004181c */
[----:B------:R-:W3:Y:S07]  /*15230*/  LDSM.16.M88.4 R44, [R184+0x7c00] ;  /* 0x007c0000b82c783b */ /* 0x000eee0000000200 */
[----:B------:R-:W-:Y:S08]  /*15240*/  HMMA.16816.F32.BF16 R40, R164, R48, R40 ;  /* 0x00000030a428723c */ /* 0x000ff00000041828 */
[C---:B------:R-:W-:Y:S08]  /*15250*/  HMMA.16816.F32.BF16 R144, R52.reuse, R152, R144 ;  /* 0x000000983490723c */ /* 0x040ff00000041890 */
[C---:B------:R-:W-:Y:S01]  /*15260*/  HMMA.16816.F32.BF16 R140, R52.reuse, R154, R140 ;  /* 0x0000009a348c723c */ /* 0x040fe2000004188c */
[----:B------:R-:W-:Y:S07]  /*15270*/  LDSM.16.M88.4 R152, [R181+0x6800] ;  /* 0x00680000b598783b */ /* 0x000fee0000000200 */
[C---:B------:R-:W-:Y:S08]  /*15280*/  HMMA.16816.F32.BF16 R136, R52.reuse, R148, R136 ;  /* 0x000000943488723c */ /* 0x040ff00000041888 */
[----:B------:R-:W-:Y:S01]  /*15290*/  HMMA.16816.F32.BF16 R132, R52, R150, R132 ;  /* 0x000000963484723c */ /* 0x000fe20000041884 */
[----:B------:R-:W5:Y:S04]  /*152a0*/  LDSM.16.M88.4 R52, [R184+0x7400] ;  /* 0x00740000b834783b */ /* 0x000f680000000200 */
[----:B------:R-:W-:Y:S03]  /*152b0*/  LDSM.16.M88.4 R148, [R181+0x6c00] ;  /* 0x006c0000b594783b */ /* 0x000fe60000000200 */
[C---:B-1----:R-:W-:Y:S08]  /*152c0*/  HMMA.16816.F32.BF16 R16, R164.reuse, R4, R16 ;  /* 0x00000004a410723c */ /* 0x042ff00000041810 */
[C---:B------:R-:W-:Y:S01]  /*152d0*/  HMMA.16816.F32.BF16 R12, R164.reuse, R6, R12 ;  /* 0x00000006a40c723c */ /* 0x040fe2000004180c */
[----:B------:R-:W-:Y:S07]  /*152e0*/  LDSM.16.M88.4 R4, [R181+0x7000] ;  /* 0x00700000b504783b */ /* 0x000fee0000000200 */
[C---:B--2---:R-:W-:Y:S08]  /*152f0*/  HMMA.16816.F32.BF16 R24, R164.reuse, R8, R24 ;  /* 0x00000008a418723c */ /* 0x044ff00000041818 */
[C---:B------:R-:W-:Y:S01]  /*15300*/  HMMA.16816.F32.BF16 R20, R164.reuse, R10, R20 ;  /* 0x0000000aa414723c */ /* 0x040fe20000041814 */
[----:B------:R-:W1:Y:S07]  /*15310*/  LDSM.16.M88.4 R8, [R183+0x2000] ;  /* 0x00200000b708783b */ /* 0x000e6e0000000200 */
[----:B------:R-:W-:Y:S01]  /*15320*/  HMMA.16816.F32.BF16 R36, R164, R50, R36 ;  /* 0x00000032a424723c */ /* 0x000fe20000041824 */
[----:B------:R-:W2:Y:S07]  /*15330*/  LDSM.16.M88.4 R48, [R184+0x7800] ;  /* 0x00780000b830783b */ /* 0x000eae0000000200 */
[C---:B----4-:R-:W-:Y:S08]  /*15340*/  HMMA.16816.F32.BF16 R40, R60.reuse, R56, R40 ;  /* 0x000000383c28723c */ /* 0x050ff00000041828 */
[C---:B---3--:R-:W-:Y:S08]  /*15350*/  HMMA.16816.F32.BF16 R16, R60.reuse, R44, R16 ;  /* 0x0000002c3c10723c */ /* 0x048ff00000041810 */
[C---:B------:R-:W-:Y:S01]  /*15360*/  HMMA.16816.F32.BF16 R12, R60.reuse, R46, R12 ;  /* 0x0000002e3c0c723c */ /* 0x040fe2000004180c */
[----:B------:R-:W3:Y:S07]  /*15370*/  LDSM.16.M88.4 R44, [R181+0x7400] ;  /* 0x00740000b52c783b */ /* 0x000eee0000000200 */
[C---:B------:R-:W-:Y:S08]  /*15380*/  HMMA.16816.F32.BF16 R36, R60.reuse, R58, R36 ;  /* 0x0000003a3c24723c */ /* 0x040ff00000041824 */
[----:B-----5:R-:W-:Y:S07]  /*15390*/  HMMA.16816.F32.BF16 R32, R60, R52, R32 ;  /* 0x000000343c20723c */ /* 0x020fee0000041820 */
[----:B------:R-:W-:Y:S01]  /*153a0*/  IMAD.SHL.U32 R53, R199, 0x80, RZ ;  /* 0x00000080c7357824 */ /* 0x000fe200078e00ff */
[----:B-1----:R-:W-:Y:S04]  /*153b0*/  HMMA.16816.F32.BF16 R40, R8, R4, R40 ;  /* 0x000000040828723c */ /* 0x002fe80000041828 */
[----:B------:R-:W-:-:S02]  /*153c0*/  LOP3.LUT R52, R53, R204, RZ, 0xfc, !PT ;  /* 0x000000cc35347212 */ /* 0x000fc400078efcff */
[----:B------:R-:W-:Y:S02]  /*153d0*/  LOP3.LUT R59, R53, 0x8, R204, 0xfe, !PT ;  /* 0x00000008353b7812 */ /* 0x000fe400078efecc */
[C---:B------:R-:W-:Y:S01]  /*153e0*/  HMMA.16816.F32.BF16 R120, R164.reuse, R148, R120 ;  /* 0x00000094a478723c */ /* 0x040fe20000041878 */
[C---:B------:R-:W-:Y:S02]  /*153f0*/  IADD3 R57, R52.reuse, 0x1, RZ ;  /* 0x0000000134397810 */ /* 0x040fe40007ffe0ff */
[----:B------:R-:W-:Y:S02]  /*15400*/  IADD3 R58, R52, 0x9, RZ ;  /* 0x00000009343a7810 */ /* 0x000fe40007ffe0ff */
[CC--:B------:R-:W-:Y:S02]  /*15410*/  ISETP.GE.AND P6, PT, R57.reuse, R118.reuse, PT ;  /* 0x000000763900720c */ /* 0x0c0fe40003fc6270 */
[----:B------:R-:W-:Y:S01]  /*15420*/  ISETP.GE.AND P1, PT, R57, R119, PT ;  /* 0x000000773900720c */ /* 0x000fe20003f26270 */
[----:B------:R-:W-:Y:S01]  /*15430*/  HMMA.16816.F32.BF16 R64, R164, R150, R64 ;  /* 0x00000096a440723c */ /* 0x000fe20000041840 */
[----:B------:R-:W1:Y:S01]  /*15440*/  LDSM.16.M88.4 R148, [R184+0x8000] ;  /* 0x00800000b894783b */ /* 0x000e620000000200 */
[----:B------:R-:W-:Y:S01]  /*15450*/  I2F R56, R58 ;  /* 0x0000003a00387306 */ /* 0x000fe20000201400 */
[----:B------:R-:W-:-:S02]  /*15460*/  ISETP.GE.AND P2, PT, R59, R118, PT ;  /* 0x000000763b00720c */ /* 0x000fc40003f46270 */
[----:B------:R-:W-:-:S03]  /*15470*/  ISETP.GE.AND P0, PT, R59, R119, PT ;  /* 0x000000773b00720c */ /* 0x000fc60003f06270 */
[C---:B------:R-:W-:Y:S02]  /*15480*/  HMMA.16816.F32.BF16 R28, R60.reuse, R54, R28 ;  /* 0x000000363c1c723c */ /* 0x040fe4000004181c */
[----:B------:R-:W4:Y:S06]  /*15490*/  I2F R54, R57 ;  /* 0x0000003900367306 */ /* 0x000f2c0000201400 */
[C---:B--2---:R-:W-:Y:S02]  /*154a0*/  HMMA.16816.F32.BF16 R24, R60.reuse, R48, R24 ;  /* 0x000000303c18723c */ /* 0x044fe40000041818 */
[----:B------:R-:W2:Y:S06]  /*154b0*/  I2F R55, R59 ;  /* 0x0000003b00377306 */ /* 0x000eac0000201400 */
[----:B------:R-:W-:Y:S01]  /*154c0*/  HMMA.16816.F32.BF16 R20, R60, R50, R20 ;  /* 0x000000323c14723c */ /* 0x000fe20000041814 */
[----:B------:R-:W5:Y:S01]  /*154d0*/  LDSM.16.M88.4 R48, [R184+0x8400] ;  /* 0x00840000b830783b */ /* 0x000f620000000200 */
[CC--:B----4-:R-:W-:Y:S01]  /*154e0*/  FFMA.FTZ R41, R0.reuse, R54.reuse, R41 ;  /* 0x0000003600297223 */ /* 0x0d0fe20000010029 */
[----:B------:R-:W-:Y:S01]  /*154f0*/  LOP3.LUT R57, R53, 0x10, R204, 0xfe, !PT ;  /* 0x0000001035397812 */ /* 0x000fe200078efecc */
[----:B------:R-:W-:Y:S01]  /*15500*/  FFMA.FTZ R54, R0, R54, R43 ;  /* 0x0000003600367223 */ /* 0x000fe2000001002b */
[----:B------:R-:W-:-:S03]  /*15510*/  IADD3 R43, R52, 0x11, RZ ;  /* 0x00000011342b7810 */ /* 0x000fc60007ffe0ff */
[----:B------:R-:W-:Y:S01]  /*15520*/  HMMA.16816.F32.BF16 R36, R8, R6, R36 ;  /* 0x000000060824723c */ /* 0x000fe20000041824 */
[----:B------:R-:W4:Y:S01]  /*15530*/  LDSM.16.M88.4 R4, [R181+0x7800] ;  /* 0x00780000b504783b */ /* 0x000f220000000200 */
[----:B------:R-:W-:Y:S02]  /*15540*/  FSEL R54, R54, -INF , !P1 ;  /* 0xff80000036367808 */ /* 0x000fe40004800000 */
[----:B------:R-:W-:-:S04]  /*15550*/  ISETP.GE.AND P1, PT, R57, R119, PT ;  /* 0x000000773900720c */ /* 0x000fc80003f26270 */
[----:B------:R-:W-:Y:S08]  /*15560*/  HMMA.16816.F32.BF16 R144, R164, R160, R144 ;  /* 0x000000a0a490723c */ /* 0x000ff00000041890 */
[----:B---3--:R-:W-:Y:S01]  /*15570*/  HMMA.16816.F32.BF16 R32, R8, R44, R32 ;  /* 0x0000002c0820723c */ /* 0x008fe20000041820 */
[----:B------:R-:W-:Y:S06]  /*15580*/  I2F R44, R43 ;  /* 0x0000002b002c7306 */ /* 0x000fec0000201400 */
[----:B------:R-:W-:Y:S01]  /*15590*/  FSEL R45, R41, -INF , !P6 ;  /* 0xff800000292d7808 */ /* 0x000fe20007000000 */
[----:B------:R-:W-:Y:S01]  /*155a0*/  HMMA.16816.F32.BF16 R136, R164, R156, R136 ;  /* 0x0000009ca488723c */ /* 0x000fe20000041888 */
[----:B------:R3:W1:Y:S01]  /*155b0*/  I2F R41, R57 ;  /* 0x0000003900297306 */ /* 0x0006620000201400 */
[CC--:B--2---:R-:W-:Y:S01]  /*155c0*/  FFMA.FTZ R36, R0.reuse, R55.reuse, R36 ;  /* 0x0000003700247223 */ /* 0x0c4fe20000010024 */
[----:B------:R-:W-:Y:S01]  /*155d0*/  ISETP.GE.AND P6, PT, R57, R118, PT ;  /* 0x000000763900720c */ /* 0x000fe20003fc6270 */
[----:B------:R-:W-:-:S02]  /*155e0*/  FFMA.FTZ R38, R0, R55, R38 ;  /* 0x0000003700267223 */ /* 0x000fc40000010026 */
[-C--:B------:R-:W-:Y:S01]  /*155f0*/  FFMA.FTZ R37, R0, R56.reuse, R37 ;  /* 0x0000003800257223 */ /* 0x080fe20000010025 */
[----:B------:R-:W-:Y:S01]  /*15600*/  FSEL R55, R36, -INF , !P2 ;  /* 0xff80000024377808 */ /* 0x000fe20005000000 */
[----:B------:R-:W-:Y:S01]  /*15610*/  HMMA.16816.F32.BF16 R132, R164, R158, R132 ;  /* 0x0000009ea484723c */ /* 0x000fe20000041884 */
[----:B------:R-:W-:Y:S01]  /*15620*/  FFMA.FTZ R39, R0, R56, R39 ;  /* 0x0000003800277223 */ /* 0x000fe20000010027 */
[----:B------:R-:W-:-:S06]  /*15630*/  ISETP.GE.AND P2, PT, R58, R118, PT ;  /* 0x000000763a00720c */ /* 0x000fcc0003f46270 */
[----:B------:R-:W-:Y:S01]  /*15640*/  HMMA.16816.F32.BF16 R28, R8, R46, R28 ;  /* 0x0000002e081c723c */ /* 0x000fe2000004181c */
[----:B---3--:R-:W-:Y:S01]  /*15650*/  FSEL R57, R38, -INF , !P0 ;  /* 0xff80000026397808 */ /* 0x008fe20004000000 */
[----:B-1----:R-:W-:Y:S01]  /*15660*/  FFMA.FTZ R59, R0, R41, R34 ;  /* 0x00000029003b7223 */ /* 0x002fe20000010022 */
[----:B------:R-:W-:Y:S01]  /*15670*/  ISETP.GE.AND P0, PT, R58, R119, PT ;  /* 0x000000773a00720c */ /* 0x000fe20003f06270 */
[C---:B------:R-:W-:Y:S02]  /*15680*/  FFMA.FTZ R58, R0.reuse, R41, R32 ;  /* 0x00000029003a7223 */ /* 0x040fe40000010020 */
[----:B------:R-:W-:Y:S01]  /*15690*/  FFMA.FTZ R56, R0, R44, R35 ;  /* 0x0000002c00387223 */ /* 0x000fe20000010023 */
[----:B------:R-:W-:Y:S01]  /*156a0*/  FSEL R46, R37, -INF , !P2 ;  /* 0xff800000252e7808 */ /* 0x000fe20005000000 */
[----:B------:R-:W-:Y:S01]  /*156b0*/  HMMA.16816.F32.BF16 R144, R60, R148, R144 ;  /* 0x000000943c90723c */ /* 0x000fe20000041890 */
[----:B------:R-:W-:Y:S02]  /*156c0*/  FSEL R47, R39, -INF , !P0 ;  /* 0xff800000272f7808 */ /* 0x000fe40004000000 */
[----:B------:R-:W1:Y:S01]  /*156d0*/  LDSM.16.M88.4 R36, [R184+0x8800] ;  /* 0x00880000b824783b */ /* 0x000e620000000200 */
[----:B------:R-:W-:-:S02]  /*156e0*/  FSEL R41, R58, -INF , !P6 ;  /* 0xff8000003a297808 */ /* 0x000fc40007000000 */
[-C--:B------:R-:W-:Y:S02]  /*156f0*/  ISETP.GE.AND P6, PT, R43, R118.reuse, PT ;  /* 0x000000762b00720c */ /* 0x080fe40003fc6270 */
[C-C-:B------:R-:W-:Y:S01]  /*15700*/  LOP3.LUT R148, R53.reuse, 0x18, R204.reuse, 0xfe, !PT ;  /* 0x0000001835947812 */ /* 0x140fe200078efecc */
[----:B-----5:R-:W-:Y:S01]  /*15710*/  HMMA.16816.F32.BF16 R136, R60, R48, R136 ;  /* 0x000000303c88723c */ /* 0x020fe20000041888 */
[----:B------:R-:W-:Y:S02]  /*15720*/  LOP3.LUT R149, R53, 0x20, R204, 0xfe, !PT ;  /* 0x0000002035957812 */ /* 0x000fe400078efecc */
[----:B------:R-:W2:Y:S01]  /*15730*/  I2F R49, R148 ;  /* 0x0000009400317306 */ /* 0x000ea20000201400 */
[C---:B------:R-:W-:Y:S02]  /*15740*/  ISETP.GE.AND P2, PT, R148.reuse, R118, PT ;  /* 0x000000769400720c */ /* 0x040fe40003f46270 */
[----:B------:R-:W-:Y:S02]  /*15750*/  ISETP.GE.AND P0, PT, R148, R119, PT ;  /* 0x000000779400720c */ /* 0x000fe40003f06270 */
[----:B----4-:R-:W-:Y:S01]  /*15760*/  HMMA.16816.F32.BF16 R24, R8, R4, R24 ;  /* 0x000000040818723c */ /* 0x010fe20000041818 */
[----:B------:R-:W-:-:S04]  /*15770*/  IADD3 R48, R52, 0x19, RZ ;  /* 0x0000001934307810 */ /* 0x000fc80007ffe0ff */
[----:B------:R-:W3:Y:S02]  /*15780*/  I2F R4, R48 ;  /* 0x0000003000047306 */ /* 0x000ee40000201400 */
[C---:B------:R-:W-:Y:S01]  /*15790*/  FFMA.FTZ R5, R0.reuse, R44, R33 ;  /* 0x0000002c00057223 */ /* 0x040fe20000010021 */
[----:B------:R-:W-:Y:S01]  /*157a0*/  FSEL R44, R59, -INF , !P1 ;  /* 0xff8000003b2c7808 */ /* 0x000fe20004800000 */
[----:B------:R-:W-:Y:S01]  /*157b0*/  HMMA.16816.F32.BF16 R132, R60, R50, R132 ;  /* 0x000000323c84723c */ /* 0x000fe20000041884 */
[----:B------:R-:W-:Y:S01]  /*157c0*/  ISETP.GE.AND P1, PT, R43, R119, PT ;  /* 0x000000772b00720c */ /* 0x000fe20003f26270 */
[----:B------:R-:W4:Y:S01]  /*157d0*/  LDSM.16.M88.4 R32, [R181+0x7c00] ;  /* 0x007c0000b520783b */ /* 0x000f220000000200 */
[----:B--2---:R-:W-:Y:S01]  /*157e0*/  FFMA.FTZ R30, R0, R49, R30 ;  /* 0x00000031001e7223 */ /* 0x004fe2000001001e */
[----:B------:R-:W-:-:S03]  /*157f0*/  LOP3.LUT R59, R53, 0x28, R204, 0xfe, !PT ;  /* 0x00000028353b7812 */ /* 0x000fc600078efecc */
[----:B------:R-:W-:Y:S01]  /*15800*/  FSEL R50, R5, -INF , !P6 ;  /* 0xff80000005327808 */ /* 0x000fe20007000000 */
[----:B------:R-:W-:Y:S01]  /*15810*/  HMMA.16816.F32.BF16 R128, R164, R152, R128 ;  /* 0x00000098a480723c */ /* 0x000fe20000041880 */
[----:B------:R-:W-:Y:S01]  /*15820*/  FSEL R51, R56, -INF , !P1 ;  /* 0xff80000038337808 */ /* 0x000fe20004800000 */
[C---:B------:R-:W-:Y:S01]  /*15830*/  FFMA.FTZ R5, R0.reuse, R49, R28 ;  /* 0x0000003100057223 */ /* 0x040fe2000001001c */
[C---:B------:R-:W-:Y:S01]  /*15840*/  ISETP.GE.AND P6, PT, R149.reuse, R118, PT ;  /* 0x000000769500720c */ /* 0x040fe20003fc6270 */
[CC--:B---3--:R-:W-:Y:S01]  /*15850*/  FFMA.FTZ R29, R0.reuse, R4.reuse, R29 ;  /* 0x00000004001d7223 */ /* 0x0c8fe2000001001d */
[----:B------:R-:W-:Y:S01]  /*15860*/  ISETP.GE.AND P1, PT, R149, R119, PT ;  /* 0x000000779500720c */ /* 0x000fe20003f26270 */
[----:B------:R-:W-:Y:S01]  /*15870*/  FFMA.FTZ R31, R0, R4, R31 ;  /* 0x00000004001f7223 */ /* 0x000fe2000001001f */
[----:B------:R-:W2:Y:S01]  /*15880*/  I2F R149, R149 ;  /* 0x0000009500957306 */ /* 0x000ea20000201400 */
[----:B------:R-:W-:Y:S01]  /*15890*/  FSEL R49, R5, -INF , !P2 ;  /* 0xff80000005317808 */ /* 0x000fe20005000000 */
[----:B------:R-:W-:Y:S01]  /*158a0*/  HMMA.16816.F32.BF16 R20, R8, R6, R20 ;  /* 0x000000060814723c */ /* 0x000fe20000041814 */
[----:B------:R-:W3:Y:S01]  /*158b0*/  LDSM.16.M88.4 R4, [R184+0x8c00] ;  /* 0x008c0000b804783b */ /* 0x000ee20000000200 */
[----:B------:R-:W-:-:S02]  /*158c0*/  IADD3 R28, R52, 0x21, RZ ;  /* 0x00000021341c7810 */ /* 0x000fc40007ffe0ff */
[----:B------:R-:W-:Y:S02]  /*158d0*/  FSEL R43, R30, -INF , !P0 ;  /* 0xff8000001e2b7808 */ /* 0x000fe40004000000 */
[CC--:B------:R-:W-:Y:S01]  /*158e0*/  ISETP.GE.AND P2, PT, R48.reuse, R118.reuse, PT ;  /* 0x000000763000720c */ /* 0x0c0fe20003f46270 */
[----:B------:R-:W5:Y:S01]  /*158f0*/  I2F R58, R28 ;  /* 0x0000001c003a7306 */ /* 0x000f620000201400 */
[----:B------:R-:W-:Y:S01]  /*15900*/  ISETP.GE.AND P0, PT, R48, R119, PT ;  /* 0x000000773000720c */ /* 0x000fe20003f06270 */
[----:B------:R-:W-:Y:S01]  /*15910*/  HMMA.16816.F32.BF16 R140, R164, R162, R140 ;  /* 0x000000a2a48c723c */ /* 0x000fe2000004188c */
[----:B------:R-:W-:Y:S02]  /*15920*/  FSEL R48, R29, -INF , !P2 ;  /* 0xff8000001d307808 */ /* 0x000fe40005000000 */
[----:B------:R-:W-:Y:S01]  /*15930*/  FSEL R56, R31, -INF , !P0 ;  /* 0xff8000001f387808 */ /* 0x000fe20004000000 */
[CC--:B--2---:R-:W-:Y:S01]  /*15940*/  FFMA.FTZ R24, R0.reuse, R149.reuse, R24 ;  /* 0x0000009500187223 */ /* 0x0c4fe20000010018 */
[C---:B------:R-:W-:Y:S01]  /*15950*/  ISETP.GE.AND P2, PT, R59.reuse, R118, PT ;  /* 0x000000763b00720c */ /* 0x040fe20003f46270 */
[----:B------:R-:W-:Y:S01]  /*15960*/  FFMA.FTZ R26, R0, R149, R26 ;  /* 0x00000095001a7223 */ /* 0x000fe2000001001a */
[----:B------:R-:W-:Y:S01]  /*15970*/  ISETP.GE.AND P0, PT, R59, R119, PT ;  /* 0x000000773b00720c */ /* 0x000fe20003f06270 */
[----:B-1----:R-:W-:Y:S01]  /*15980*/  HMMA.16816.F32.BF16 R128, R60, R36, R128 ;  /* 0x000000243c80723c */ /* 0x002fe20000041880 */
[----:B------:R-:W-:Y:S01]  /*15990*/  FSEL R176, R24, -INF , !P6 ;  /* 0xff80000018b07808 */ /* 0x000fe20007000000 */
[----:B------:R-:W1:Y:S01]  /*159a0*/  I2F R59, R59 ;  /* 0x0000003b003b7306 */ /* 0x000e620000201400 */
[----:B------:R-:W-:-:S02]  /*159b0*/  FSEL R207, R26, -INF , !P1 ;  /* 0xff8000001acf7808 */ /* 0x000fc40004800000 */
[----:B------:R-:W-:Y:S01]  /*159c0*/  ISETP.GE.AND P6, PT, R28, R118, PT ;  /* 0x000000761c00720c */ /* 0x000fe20003fc6270 */
[-C--:B-----5:R-:W-:Y:S01]  /*159d0*/  FFMA.FTZ R25, R0, R58.reuse, R25 ;  /* 0x0000003a00197223 */ /* 0x0a0fe20000010019 */
[----:B------:R-:W-:Y:S01]  /*159e0*/  ISETP.GE.AND P1, PT, R28, R119, PT ;  /* 0x000000771c00720c */ /* 0x000fe20003f26270 */
[C---:B----4-:R-:W-:Y:S01]  /*159f0*/  HMMA.16816.F32.BF16 R16, R8.reuse, R32, R16 ;  /* 0x000000200810723c */ /* 0x050fe20000041810 */
[----:B------:R-:W2:Y:S01]  /*15a00*/  LDSM.16.M88.4 R28, [R181+0x8000] ;  /* 0x00800000b51c783b */ /* 0x000ea20000000200 */
[----:B------:R-:W-:Y:S01]  /*15a10*/  IADD3 R36, R52, 0x29, RZ ;  /* 0x0000002934247810 */ /* 0x000fe20007ffe0ff */
[C---:B------:R-:W-:Y:S01]  /*15a20*/  FFMA.FTZ R27, R0.reuse, R58, R27 ;  /* 0x0000003a001b7223 */ /* 0x040fe2000001001b */
[--C-:B------:R-:W-:Y:S02]  /*15a30*/  LOP3.LUT R37, R53, 0x30, R204.reuse, 0xfe, !PT ;  /* 0x0000003035257812 */ /* 0x100fe400078efecc */
[----:B------:R-:W4:Y:S01]  /*15a40*/  I2F R26, R36 ;  /* 0x00000024001a7306 */ /* 0x000f220000201400 */
[----:B------:R-:W-:Y:S01]  /*15a50*/  FSEL R178, R25, -INF , !P6 ;  /* 0xff80000019b27808 */ /* 0x000fe20007000000 */
[----:B------:R-:W-:Y:S01]  /*15a60*/  HMMA.16816.F32.BF16 R12, R8, R34, R12 ;  /* 0x00000022080c723c */ /* 0x000fe2000004180c */
[----:B------:R-:W-:Y:S01]  /*15a70*/  LOP3.LUT R32, R53, 0x38, R204, 0xfe, !PT ;  /* 0x0000003835207812 */ /* 0x000fe200078efecc */
[-C--:B-1----:R-:W-:Y:S01]  /*15a80*/  FFMA.FTZ R20, R0, R59.reuse, R20 ;  /* 0x0000003b00147223 */ /* 0x082fe20000010014 */
[----:B------:R-:W-:Y:S01]  /*15a90*/  IADD3 R24, R52, 0x31, RZ ;  /* 0x0000003134187810 */ /* 0x000fe20007ffe0ff */
[----:B------:R-:W-:Y:S01]  /*15aa0*/  FFMA.FTZ R22, R0, R59, R22 ;  /* 0x0000003b00167223 */ /* 0x000fe20000010016 */
[----:B------:R-:W-:Y:S01]  /*15ab0*/  FSEL R209, R27, -INF , !P1 ;  /* 0xff8000001bd17808 */ /* 0x000fe20004800000 */
[----:B------:R-:W1:Y:S01]  /*15ac0*/  I2F R25, R37 ;  /* 0x0000002500197306 */ /* 0x000e620000201400 */
[----:B------:R-:W-:Y:S01]  /*15ad0*/  FSEL R177, R20, -INF , !P2 ;  /* 0xff80000014b17808 */ /* 0x000fe20005000000 */
[----:B------:R-:W-:Y:S01]  /*15ae0*/  HMMA.16816.F32.BF16 R140, R60, R150, R140 ;  /* 0x000000963c8c723c */ /* 0x000fe2000004188c */
[----:B------:R-:W-:-:S02]  /*15af0*/  FSEL R210, R22, -INF , !P0 ;  /* 0xff80000016d27808 */ /* 0x000fc40004000000 */
[C---:B------:R-:W-:Y:S02]  /*15b00*/  ISETP.GE.AND P2, PT, R36.reuse, R118, PT ;  /* 0x000000762400720c */ /* 0x040fe40003f46270 */
[----:B------:R-:W-:Y:S01]  /*15b10*/  ISETP.GE.AND P0, PT, R36, R119, PT ;  /* 0x000000772400720c */ /* 0x000fe20003f06270 */
[CC--:B----4-:R-:W-:Y:S01]  /*15b20*/  FFMA.FTZ R21, R0.reuse, R26.reuse, R21 ;  /* 0x0000001a00157223 */ /* 0x0d0fe20000010015 */
[----:B------:R-:W4:Y:S01]  /*15b30*/  I2F R33, R32 ;  /* 0x0000002000217306 */ /* 0x000f220000201400 */
[----:B------:R-:W-:Y:S01]  /*15b40*/  FFMA.FTZ R23, R0, R26, R23 ;  /* 0x0000001a00177223 */ /* 0x000fe20000010017 */
[----:B---3--:R-:W-:Y:S01]  /*15b50*/  HMMA.16816.F32.BF16 R120, R60, R4, R120 ;  /* 0x000000043c78723c */ /* 0x008fe20000041878 */
[-C--:B------:R-:W-:Y:S02]  /*15b60*/  ISETP.GE.AND P6, PT, R37, R118.reuse, PT ;  /* 0x000000762500720c */ /* 0x080fe40003fc6270 */
[----:B------:R-:W-:Y:S02]  /*15b70*/  FSEL R179, R21, -INF , !P2 ;  /* 0xff80000015b37808 */ /* 0x000fe40005000000 */
[----:B------:R-:W-:Y:S01]  /*15b80*/  FSEL R175, R23, -INF , !P0 ;  /* 0xff80000017af7808 */ /* 0x000fe20004000000 */
[----:B------:R-:W3:Y:S01]  /*15b90*/  I2F R27, R24 ;  /* 0x00000018001b7306 */ /* 0x000ee20000201400 */
[----:B------:R-:W-:Y:S01]  /*15ba0*/  IADD3 R5, R52, 0x39, RZ ;  /* 0x0000003934057810 */ /* 0x000fe20007ffe0ff */
[----:B------:R-:W5:Y:S01]  /*15bb0*/  LDSM.16.M88.4 R20, [R181+0x8400] ;  /* 0x00840000b514783b */ /* 0x000f620000000200 */
[-C--:B-1----:R-:W-:Y:S01]  /*15bc0*/  FFMA.FTZ R16, R0, R25.reuse, R16 ;  /* 0x0000001900107223 */ /* 0x082fe20000010010 */
[----:B------:R-:W-:Y:S01]  /*15bd0*/  LOP3.LUT R26, R53, 0x40, R204, 0xfe, !PT ;  /* 0x00000040351a7812 */ /* 0x000fe200078efecc */
[----:B------:R-:W-:Y:S01]  /*15be0*/  HMMA.16816.F32.BF16 R124, R164, R154, R124 ;  /* 0x0000009aa47c723c */ /* 0x000fe2000004187c */
[----:B------:R-:W-:Y:S01]  /*15bf0*/  ISETP.GE.AND P2, PT, R32, R118, PT ;  /* 0x000000762000720c */ /* 0x000fe20003f46270 */
[C---:B------:R-:W-:Y:S01]  /*15c00*/  FFMA.FTZ R18, R0.reuse, R25, R18 ;  /* 0x0000001900127223 */ /* 0x040fe20000010012 */
[----:B------:R-:W1:Y:S01]  /*15c10*/  I2F R4, R5 ;  /* 0x0000000500047306 */ /* 0x000e620000201400 */
[----:B----4-:R-:W-:Y:S01]  /*15c20*/  FFMA.FTZ R170, R0, R33, R12 ;  /* 0x0000002100aa7223 */ /* 0x010fe2000001000c */
[----:B------:R-:W-:Y:S01]  /*15c30*/  ISETP.GE.AND P0, PT, R32, R119, PT ;  /* 0x000000772000720c */ /* 0x000fe20003f06270 */
[----:B------:R-:W-:Y:S01]  /*15c40*/  FFMA.FTZ R174, R0, R33, R14 ;  /* 0x0000002100ae7223 */ /* 0x000fe2000001000e */
[----:B------:R-:W-:Y:S01]  /*15c50*/  FSEL R165, R16, -INF , !P6 ;  /* 0xff80000010a57808 */ /* 0x000fe20007000000 */
[----:B--2---:R-:W-:Y:S01]  /*15c60*/  HMMA.16816.F32.BF16 R144, R8, R28, R144 ;  /* 0x0000001c0890723c */ /* 0x004fe20000041890 */
[----:B------:R-:W-:-:S02]  /*15c70*/  IADD3 R16, R52, 0x41, RZ ;  /* 0x0000004134107810 */ /* 0x000fc40007ffe0ff */
[----:B------:R-:W2:Y:S01]  /*15c80*/  I2F R25, R26 ;  /* 0x0000001a00197306 */ /* 0x000ea20000201400 */
[----:B------:R-:W-:Y:S01]  /*15c90*/  ISETP.GE.AND P1, PT, R37, R119, PT ;  /* 0x000000772500720c */ /* 0x000fe20003f26270 */
[-C--:B---3--:R-:W-:Y:S01]  /*15ca0*/  FFMA.FTZ R17, R0, R27.reuse, R17 ;  /* 0x0000001b00117223 */ /* 0x088fe20000010011 */
[----:B------:R-:W-:Y:S01]  /*15cb0*/  FSEL R170, R170, -INF , !P2 ;  /* 0xff800000aaaa7808 */ /* 0x000fe20005000000 */
[----:B------:R-:W-:Y:S01]  /*15cc0*/  FFMA.FTZ R19, R0, R27, R19 ;  /* 0x0000001b00137223 */ /* 0x000fe20000010013 */
[----:B------:R-:W-:Y:S01]  /*15cd0*/  FSEL R174, R174, -INF , !P0 ;  /* 0xff800000aeae7808 */ /* 0x000fe20004000000 */
[----:B------:R-:W-:Y:S01]  /*15ce0*/  HMMA.16816.F32.BF16 R140, R8, R30, R140 ;  /* 0x0000001e088c723c */ /* 0x000fe2000004188c */
[C---:B------:R-:W-:Y:S01]  /*15cf0*/  ISETP.GE.AND P2, PT, R5.reuse, R118, PT ;  /* 0x000000760500720c */ /* 0x040fe20003f46270 */
[CC--:B-1----:R-:W-:Y:S01]  /*15d00*/  FFMA.FTZ R13, R0.reuse, R4.reuse, R13 ;  /* 0x00000004000d7223 */ /* 0x0c2fe2000001000d */
[----:B------:R-:W-:Y:S01]  /*15d10*/  ISETP.GE.AND P0, PT, R5, R119, PT ;  /* 0x000000770500720c */ /* 0x000fe20003f06270 */
[----:B------:R-:W-:Y:S01]  /*15d20*/  FFMA.FTZ R15, R0, R4, R15 ;  /* 0x00000004000f7223 */ /* 0x000fe2000001000f */
[----:B------:R-:W1:Y:S01]  /*15d30*/  I2F R12, R16 ;  /* 0x00000010000c7306 */ /* 0x000e620000201400 */
[----:B------:R-:W-:-:S02]  /*15d40*/  FSEL R172, R18, -INF , !P1 ;  /* 0xff80000012ac7808 */ /* 0x000fc40004800000 */
[----:B------:R-:W-:Y:S01]  /*15d50*/  HMMA.16816.F32.BF16 R64, R60, R6, R64 ;  /* 0x000000063c40723c */ /* 0x000fe20000041840 */
[----:B------:R-:W3:Y:S01]  /*15d60*/  LDSM.16.M88.4 R4, [R181+0x8800] ;  /* 0x00880000b504783b */ /* 0x000ee20000000200 */
[----:B------:R-:W-:Y:S02]  /*15d70*/  IADD3 R18, R52, 0x49, RZ ;  /* 0x0000004934127810 */ /* 0x000fe40007ffe0ff */
[----:B------:R-:W-:Y:S02]  /*15d80*/  FSEL R171, R13, -INF , !P2 ;  /* 0xff8000000dab7808 */ /* 0x000fe40005000000 */
[----:B------:R-:W4:Y:S01]  /*15d90*/  I2F R13, R18 ;  /* 0x00000012000d7306 */ /* 0x000f220000201400 */
[----:B------:R-:W-:Y:S01]  /*15da0*/  ISETP.GE.AND P6, PT, R24, R118, PT ;  /* 0x000000761800720c */ /* 0x000fe20003fc6270 */
[----:B--2---:R-:W-:Y:S01]  /*15db0*/  FFMA.FTZ R144, R0, R25, R144 ;  /* 0x0000001900907223 */ /* 0x004fe20000010090 */
[----:B------:R-:W-:Y:S01]  /*15dc0*/  ISETP.GE.AND P1, PT, R24, R119, PT ;  /* 0x000000771800720c */ /* 0x000fe20003f26270 */
[C---:B------:R-:W-:Y:S01]  /*15dd0*/  FFMA.FTZ R146, R0.reuse, R25, R146 ;  /* 0x0000001900927223 */ /* 0x040fe20000010092 */
[----:B------:R-:W-:Y:S01]  /*15de0*/  FSEL R166, R17, -INF , !P6 ;  /* 0xff80000011a67808 */ /* 0x000fe20007000000 */
[----:B-----5:R-:W-:Y:S01]  /*15df0*/  HMMA.16816.F32.BF16 R136, R8, R20, R136 ;  /* 0x000000140888723c */ /* 0x020fe20000041888 */
[----:B------:R-:W-:Y:S01]  /*15e00*/  FSEL R173, R19, -INF , !P1 ;  /* 0xff80000013ad7808 */ /* 0x000fe20004800000 */
[----:B-1----:R-:W-:Y:S01]  /*15e10*/  FFMA.FTZ R145, R0, R12, R145 ;  /* 0x0000000c00917223 */ /* 0x002fe20000010091 */
[----:B------:R-:W-:Y:S01]  /*15e20*/  ISETP.GE.AND P6, PT, R26, R118, PT ;  /* 0x000000761a00720c */ /* 0x000fe20003fc6270 */
[----:B------:R-:W-:Y:S01]  /*15e30*/  FFMA.FTZ R147, R0, R12, R147 ;  /* 0x0000000c00937223 */ /* 0x000fe20000010093 */
[----:B------:R-:W-:-:S02]  /*15e40*/  ISETP.GE.AND P1, PT, R26, R119, PT ;  /* 0x000000771a00720c */ /* 0x000fc40003f26270 */
[----:B------:R-:W-:Y:S01]  /*15e50*/  LOP3.LUT R14, R53, 0x48, R204, 0xfe, !PT ;  /* 0x00000048350e7812 */ /* 0x000fe200078efecc */
[----:B------:R-:W-:Y:S01]  /*15e60*/  HMMA.16816.F32.BF16 R132, R8, R22, R132 ;  /* 0x000000160884723c */ /* 0x000fe20000041884 */
[----:B------:R-:W-:Y:S01]  /*15e70*/  FSEL R167, R15, -INF , !P0 ;  /* 0xff8000000fa77808 */ /* 0x000fe20004000000 */
[-C--:B----4-:R-:W-:Y:S01]  /*15e80*/  FFMA.FTZ R141, R0, R13.reuse, R141 ;  /* 0x0000000d008d7223 */ /* 0x090fe2000001008d */
[----:B------:R-:W1:Y:S01]  /*15e90*/  I2F R17, R14 ;  /* 0x0000000e00117306 */ /* 0x000e620000201400 */
[-C--:B------:R-:W-:Y:S01]  /*15ea0*/  ISETP.GE.AND P2, PT, R14, R118.reuse, PT ;  /* 0x000000760e00720c */ /* 0x080fe20003f46270 */
[----:B------:R-:W-:Y:S01]  /*15eb0*/  FFMA.FTZ R143, R0, R13, R143 ;  /* 0x0000000d008f7223 */ /* 0x000fe2000001008f */
[----:B------:R-:W-:Y:S02]  /*15ec0*/  ISETP.GE.AND P0, PT, R14, R119, PT ;  /* 0x000000770e00720c */ /* 0x000fe40003f06270 */
[----:B------:R-:W-:Y:S01]  /*15ed0*/  FSEL R161, R144, -INF , !P6 ;  /* 0xff80000090a17808 */ /* 0x000fe20007000000 */
[----:B------:R-:W-:Y:S01]  /*15ee0*/  HMMA.16816.F32.BF16 R124, R60, R38, R124 ;  /* 0x000000263c7c723c */ /* 0x000fe2000004187c */
[----:B------:R-:W-:Y:S01]  /*15ef0*/  FSEL R163, R146, -INF , !P1 ;  /* 0xff80000092a37808 */ /* 0x000fe20004800000 */
[----:B------:R-:W-:Y:S01]  /*15f00*/  IMAD.MOV.U32 R144, RZ, RZ, R168 ;  /* 0x000000ffff907224 */ /* 0x000fe200078e00a8 */
[----:B------:R-:W-:-:S02]  /*15f10*/  ISETP.GE.AND P6, PT, R16, R118, PT ;  /* 0x000000761000720c */ /* 0x000fc40003fc6270 */
[----:B------:R-:W-:Y:S02]  /*15f20*/  ISETP.GE.AND P1, PT, R16, R119, PT ;  /* 0x000000771000720c */ /* 0x000fe40003f26270 */
[----:B------:R-:W-:Y:S01]  /*15f30*/  FSEL R159, R145, -INF , !P6 ;  /* 0xff800000919f7808 */ /* 0x000fe20007000000 */
[----:B------:R-:W-:Y:S01]  /*15f40*/  IMAD.MOV.U32 R145, RZ, RZ, R169 ;  /* 0x000000ffff917224 */ /* 0x000fe200078e00a9 */
[----:B------:R-:W-:Y:S01]  /*15f50*/  FSEL R162, R147, -INF , !P1 ;  /* 0xff80000093a27808 */ /* 0x000fe20004800000 */
[-C--:B-1----:R-:W-:Y:S01]  /*15f60*/  FFMA.FTZ R140, R0, R17.reuse, R140 ;  /* 0x00000011008c7223 */ /* 0x082fe2000001008c */
[----:B------:R-:W-:Y:S01]  /*15f70*/  LOP3.LUT R14, R53, 0x50, R204, 0xfe, !PT ;  /* 0x00000050350e7812 */ /* 0x000fe200078efecc */
[----:B---3--:R-:W-:Y:S01]  /*15f80*/  HMMA.16816.F32.BF16 R128, R8, R4, R128 ;  /* 0x000000040880723c */ /* 0x008fe20000041880 */
[----:B------:R-:W-:Y:S01]  /*15f90*/  IADD3 R22, R52, 0x51, RZ ;  /* 0x0000005134167810 */ /* 0x000fe20007ffe0ff */
[----:B------:R-:W-:Y:S01]  /*15fa0*/  FFMA.FTZ R142, R0, R17, R142 ;  /* 0x00000011008e7223 */ /* 0x000fe2000001008e */
[----:B------:R1:W2:Y:S01]  /*15fb0*/  I2F R21, R14 ;  /* 0x0000000e00157306 */ /* 0x0002a20000201400 */
[----:B------:R-:W-:-:S02]  /*15fc0*/  ISETP.GE.AND P6, PT, R14, R118, PT ;  /* 0x000000760e00720c */ /* 0x000fc40003fc6270 */
[----:B------:R-:W-:Y:S02]  /*15fd0*/  ISETP.GE.AND P1, PT, R14, R119, PT ;  /* 0x000000770e00720c */ /* 0x000fe40003f26270 */
[C-C-:B------:R-:W-:Y:S02]  /*15fe0*/  LOP3.LUT R20, R53.reuse, 0x58, R204.reuse, 0xfe, !PT ;  /* 0x0000005835147812 */ /* 0x140fe400078efecc */
[----:B------:R-:W-:Y:S01]  /*15ff0*/  LOP3.LUT R4, R53, 0x60, R204, 0xfe, !PT ;  /* 0x0000006035047812 */ /* 0x000fe200078efecc */
[----:B------:R-:W3:Y:S01]  /*16000*/  I2F R23, R22 ;  /* 0x0000001600177306 */ /* 0x000ee20000201400 */
[----:B------:R-:W-:Y:S01]  /*16010*/  FSEL R160, R140, -INF , !P2 ;  /* 0xff8000008ca07808 */ /* 0x000fe20005000000 */
[----:B------:R-:W-:Y:S01]  /*16020*/  HMMA.16816.F32.BF16 R124, R8, R6, R124 ;  /* 0x00000006087c723c */ /* 0x000fe2000004187c */
[----:B------:R-:W-:Y:S02]  /*16030*/  FSEL R164, R142, -INF , !P0 ;  /* 0xff8000008ea47808 */ /* 0x000fe40004000000 */
[----:B------:R-:W-:-:S02]  /*16040*/  IADD3 R16, R52, 0x59, RZ ;  /* 0x0000005934107810 */ /* 0x000fc40007ffe0ff */
[C---:B------:R-:W-:Y:S01]  /*16050*/  ISETP.GE.AND P2, PT, R18.reuse, R118, PT ;  /* 0x000000761200720c */ /* 0x040fe20003f46270 */
[----:B-1----:R-:W1:Y:S01]  /*16060*/  LDSM.16.M88.4 R12, [R181+0x8c00] ;  /* 0x008c0000b50c783b */ /* 0x002e620000000200 */
[----:B------:R-:W4:Y:S01]  /*16070*/  I2F R19, R20 ;  /* 0x0000001400137306 */ /* 0x000f220000201400 */
[----:B------:R-:W-:Y:S01]  /*16080*/  ISETP.GE.AND P0, PT, R18, R119, PT ;  /* 0x000000771200720c */ /* 0x000fe20003f06270 */
[-C--:B--2---:R-:W-:Y:S01]  /*16090*/  FFMA.FTZ R136, R0, R21.reuse, R136 ;  /* 0x0000001500887223 */ /* 0x084fe20000010088 */
[----:B------:R-:W-:Y:S01]  /*160a0*/  IADD3 R18, R52, 0x61, RZ ;  /* 0x0000006134127810 */ /* 0x000fe20007ffe0ff */
[----:B------:R-:W-:Y:S01]  /*160b0*/  FFMA.FTZ R138, R0, R21, R138 ;  /* 0x00000015008a7223 */ /* 0x000fe2000001008a */
[----:B------:R-:W-:Y:S01]  /*160c0*/  FSEL R158, R141, -INF , !P2 ;  /* 0xff8000008d9e7808 */ /* 0x000fe20005000000 */
[----:B------:R-:W-:-:S04]  /*160d0*/  DEPBAR.LE SB0, 0x0 ;  /* 0x000080000000791a */ /* 0x000fc80000000000 */
[----:B------:R-:W2:Y:S01]  /*160e0*/  I2F R21, R4 ;  /* 0x0000000400157306 */ /* 0x000ea20000201400 */
[----:B------:R-:W-:Y:S01]  /*160f0*/  FSEL R157, R143, -INF , !P0 ;  /* 0xff8000008f9d7808 */ /* 0x000fe20004000000 */
[-C--:B---3--:R-:W-:Y:S01]  /*16100*/  FFMA.FTZ R137, R0, R23.reuse, R137 ;  /* 0x0000001700897223 */ /* 0x088fe20000010089 */
[-C--:B------:R-:W-:Y:S01]  /*16110*/  ISETP.GE.AND P2, PT, R20, R118.reuse, PT ;  /* 0x000000761400720c */ /* 0x080fe20003f46270 */
[----:B------:R-:W-:Y:S01]  /*16120*/  FFMA.FTZ R139, R0, R23, R139 ;  /* 0x00000017008b7223 */ /* 0x000fe2000001008b */
[----:B------:R-:W-:Y:S01]  /*16130*/  ISETP.GE.AND P0, PT, R20, R119, PT ;  /* 0x000000771400720c */ /* 0x000fe20003f06270 */
[-C--:B----4-:R-:W-:Y:S01]  /*16140*/  FFMA.FTZ R132, R0, R19.reuse, R132 ;  /* 0x0000001300847223 */ /* 0x090fe20000010084 */
[----:B------:R-:W-:Y:S01]  /*16150*/  FSEL R153, R136, -INF , !P6 ;  /* 0xff80000088997808 */ /* 0x000fe20007000000 */
[----:B------:R-:W3:Y:S01]  /*16160*/  I2F R17, R16 ;  /* 0x0000001000117306 */ /* 0x000ee20000201400 */
[----:B------:R-:W-:Y:S01]  /*16170*/  FSEL R156, R138, -INF , !P1 ;  /* 0xff8000008a9c7808 */ /* 0x000fe20004800000 */
[----:B------:R-:W-:Y:S01]  /*16180*/  FFMA.FTZ R134, R0, R19, R134 ;  /* 0x0000001300867223 */ /* 0x000fe20000010086 */
[----:B------:R-:W-:-:S02]  /*16190*/  ISETP.GE.AND P6, PT, R22, R118, PT ;  /* 0x000000761600720c */ /* 0x000fc40003fc6270 */
[----:B------:R-:W-:Y:S02]  /*161a0*/  ISETP.GE.AND P1, PT, R22, R119, PT ;  /* 0x000000771600720c */ /* 0x000fe40003f26270 */
[----:B------:R-:W-:Y:S01]  /*161b0*/  FSEL R152, R137, -INF , !P6 ;  /* 0xff80000089987808 */ /* 0x000fe20007000000 */
[----:B------:R-:W4:Y:S01]  /*161c0*/  I2F R20, R18 ;  /* 0x0000001200147306 */ /* 0x000f220000201400 */
[----:B------:R-:W-:Y:S01]  /*161d0*/  FSEL R154, R139, -INF , !P1 ;  /* 0xff8000008b9a7808 */ /* 0x000fe20004800000 */
[-C--:B--2---:R-:W-:Y:S01]  /*161e0*/  FFMA.FTZ R128, R0, R21.reuse, R128 ;  /* 0x0000001500807223 */ /* 0x084fe20000010080 */
[-C--:B------:R-:W-:Y:S01]  /*161f0*/  ISETP.GE.AND P6, PT, R4, R118.reuse, PT ;  /* 0x000000760400720c */ /* 0x080fe20003fc6270 */
[----:B------:R-:W-:Y:S01]  /*16200*/  FFMA.FTZ R130, R0, R21, R130 ;  /* 0x0000001500827223 */ /* 0x000fe20000010082 */
[----:B------:R-:W-:Y:S02]  /*16210*/  ISETP.GE.AND P1, PT, R4, R119, PT ;  /* 0x000000770400720c */ /* 0x000fe40003f26270 */
[----:B------:R-:W-:Y:S01]  /*16220*/  LOP3.LUT R22, R53, 0x68, R204, 0xfe, !PT ;  /* 0x0000006835167812 */ /* 0x000fe200078efecc */
[-C--:B---3--:R-:W-:Y:S01]  /*16230*/  FFMA.FTZ R133, R0, R17.reuse, R133 ;  /* 0x0000001100857223 */ /* 0x088fe20000010085 */
[----:B------:R-:W-:Y:S01]  /*16240*/  FSEL R151, R132, -INF , !P2 ;  /* 0xff80000084977808 */ /* 0x000fe20005000000 */
[----:B------:R-:W-:Y:S01]  /*16250*/  FFMA.FTZ R135, R0, R17, R135 ;  /* 0x0000001100877223 */ /* 0x000fe20000010087 */
[----:B------:R-:W-:Y:S01]  /*16260*/  FSEL R155, R134, -INF , !P0 ;  /* 0xff800000869b7808 */ /* 0x000fe20004000000 */
[----:B------:R-:W2:Y:S01]  /*16270*/  I2F R17, R22 ;  /* 0x0000001600117306 */ /* 0x000ea20000201400 */
[----:B-1----:R-:W-:Y:S01]  /*16280*/  HMMA.16816.F32.BF16 R4, R8, R12, R120 ;  /* 0x0000000c0804723c */ /* 0x002fe20000041878 */
[----:B------:R-:W-:-:S02]  /*16290*/  ISETP.GE.AND P2, PT, R16, R118, PT ;  /* 0x000000761000720c */ /* 0x000fc40003f46270 */
[----:B------:R-:W-:Y:S01]  /*162a0*/  ISETP.GE.AND P0, PT, R16, R119, PT ;  /* 0x000000771000720c */ /* 0x000fe20003f06270 */
[CC--:B----4-:R-:W-:Y:S01]  /*162b0*/  FFMA.FTZ R129, R0.reuse, R20.reuse, R129 ;  /* 0x0000001400817223 */ /* 0x0d0fe20000010081 */
[----:B------:R-:W-:Y:S01]  /*162c0*/  LOP3.LUT R16, R53, 0x70, R204, 0xfe, !PT ;  /* 0x0000007035107812 */ /* 0x000fe200078efecc */
[----:B------:R-:W-:Y:S01]  /*162d0*/  FFMA.FTZ R131, R0, R20, R131 ;  /* 0x0000001400837223 */ /* 0x000fe20000010083 */
[----:B------:R-:W-:Y:S01]  /*162e0*/  IADD3 R19, R52, 0x69, RZ ;  /* 0x0000006934137810 */ /* 0x000fe20007ffe0ff */
[----:B------:R-:W-:Y:S01]  /*162f0*/  HMMA.16816.F32.BF16 R64, R8, R14, R64 ;  /* 0x0000000e0840723c */ /* 0x000fe20000041840 */
[----:B------:R-:W-:Y:S01]  /*16300*/  FSEL R143, R128, -INF , !P6 ;  /* 0xff800000808f7808 */ /* 0x000fe20007000000 */
[----:B------:R-:W1:Y:S01]  /*16310*/  I2F R13, R16 ;  /* 0x00000010000d7306 */ /* 0x000e620000201400 */
[----:B------:R-:W-:Y:S02]  /*16320*/  FSEL R148, R130, -INF , !P1 ;  /* 0xff80000082947808 */ /* 0x000fe40004800000 */
[----:B------:R-:W-:-:S02]  /*16330*/  ISETP.GE.AND P6, PT, R18, R118, PT ;  /* 0x000000761200720c */ /* 0x000fc40003fc6270 */
[----:B------:R-:W-:Y:S01]  /*16340*/  ISETP.GE.AND P1, PT, R18, R119, PT ;  /* 0x000000771200720c */ /* 0x000fe20003f26270 */
[-C--:B--2---:R-:W-:Y:S01]  /*16350*/  FFMA.FTZ R124, R0, R17.reuse, R124 ;  /* 0x00000011007c7223 */ /* 0x084fe2000001007c */
[----:B------:R-:W-:Y:S01]  /*16360*/  IADD3 R12, R52, 0x71, RZ ;  /* 0x00000071340c7810 */ /* 0x000fe20007ffe0ff */
[----:B------:R-:W2:Y:S01]  /*16370*/  I2F R20, R19 ;  /* 0x0000001300147306 */ /* 0x000ea20000201400 */
[----:B------:R-:W-:Y:S01]  /*16380*/  FSEL R142, R129, -INF , !P6 ;  /* 0xff800000818e7808 */ /* 0x000fe20007000000 */
[----:B------:R-:W-:Y:S01]  /*16390*/  FFMA.FTZ R126, R0, R17, R126 ;  /* 0x00000011007e7223 */ /* 0x000fe2000001007e */
[----:B------:R-:W-:Y:S02]  /*163a0*/  FSEL R146, R131, -INF , !P1 ;  /* 0xff80000083927808 */ /* 0x000fe40004800000 */
[----:B------:R-:W-:Y:S02]  /*163b0*/  LOP3.LUT R8, R53, 0x78, R204, 0xfe, !PT ;  /* 0x0000007835087812 */ /* 0x000fe400078efecc */
[CC--:B------:R-:W-:Y:S01]  /*163c0*/  ISETP.GE.AND P6, PT, R16.reuse, R118.reuse, PT ;  /* 0x000000761000720c */ /* 0x0c0fe20003fc6270 */
[----:B------:R-:W3:Y:S01]  /*163d0*/  I2F R11, R52 ;  /* 0x00000034000b7306 */ /* 0x000ee20000201400 */
[----:B------:R-:W-:Y:S01]  /*163e0*/  ISETP.GE.AND P1, PT, R16, R119, PT ;  /* 0x000000771000720c */ /* 0x000fe20003f26270 */
[CC--:B-1----:R-:W-:Y:S01]  /*163f0*/  FFMA.FTZ R4, R0.reuse, R13.reuse, R4 ;  /* 0x0000000d00047223 */ /* 0x0c2fe20000010004 */
[----:B------:R-:W-:Y:S01]  /*16400*/  FSEL R150, R133, -INF , !P2 ;  /* 0xff80000085967808 */ /* 0x000fe20005000000 */
[----:B------:R-:W-:Y:S01]  /*16410*/  FFMA.FTZ R6, R0, R13, R6 ;  /* 0x0000000d00067223 */ /* 0x000fe20000010006 */
[----:B------:R-:W-:-:S02]  /*16420*/  ISETP.GE.AND P2, PT, R22, R118, PT ;  /* 0x000000761600720c */ /* 0x000fc40003f46270 */
[----:B------:R-:W-:Y:S01]  /*16430*/  FSEL R149, R135, -INF , !P0 ;  /* 0xff80000087957808 */ /* 0x000fe20004000000 */
[----:B------:R-:W1:Y:S01]  /*16440*/  I2F R16, R12 ;  /* 0x0000000c00107306 */ /* 0x000e620000201400 */
[-C--:B------:R-:W-:Y:S01]  /*16450*/  ISETP.GE.AND P0, PT, R22, R119.reuse, PT ;  /* 0x000000771600720c */ /* 0x080fe20003f06270 */
[-C--:B--2---:R-:W-:Y:S01]  /*16460*/  FFMA.FTZ R125, R0, R20.reuse, R125 ;  /* 0x00000014007d7223 */ /* 0x084fe2000001007d */
[----:B------:R-:W-:Y:S01]  /*16470*/  FSEL R141, R124, -INF , !P2 ;  /* 0xff8000007c8d7808 */ /* 0x000fe20005000000 */
[----:B------:R-:W-:Y:S01]  /*16480*/  FFMA.FTZ R127, R0, R20, R127 ;  /* 0x00000014007f7223 */ /* 0x000fe2000001007f */
[CC--:B------:R-:W-:Y:S02]  /*16490*/  ISETP.GE.AND P2, PT, R19.reuse, R118.reuse, PT ;  /* 0x000000761300720c */ /* 0x0c0fe40003f46270 */
[----:B------:R-:W-:Y:S01]  /*164a0*/  FSEL R147, R126, -INF , !P0 ;  /* 0xff8000007e937808 */ /* 0x000fe20004000000 */
[----:B------:R-:W2:Y:S01]  /*164b0*/  I2F R9, R8 ;  /* 0x0000000800097306 */ /* 0x000ea20000201400 */
[----:B------:R-:W-:Y:S01]  /*164c0*/  ISETP.GE.AND P0, PT, R19, R119, PT ;  /* 0x000000771300720c */ /* 0x000fe20003f06270 */
[-C--:B---3--:R-:W-:Y:S01]  /*164d0*/  FFMA.FTZ R40, R0, R11.reuse, R40 ;  /* 0x0000000b00287223 */ /* 0x088fe20000010028 */
[----:B------:R-:W-:Y:S01]  /*164e0*/  FSEL R123, R4, -INF , !P6 ;  /* 0xff800000047b7808 */ /* 0x000fe20007000000 */
[----:B------:R-:W-:Y:S01]  /*164f0*/  FFMA.FTZ R42, R0, R11, R42 ;  /* 0x0000000b002a7223 */ /* 0x000fe2000001002a */
[----:B------:R-:W-:-:S02]  /*16500*/  ISETP.GE.AND P6, PT, R12, R118, PT ;  /* 0x000000760c00720c */ /* 0x000fc40003fc6270 */
[----:B------:R-:W-:Y:S01]  /*16510*/  FSEL R140, R125, -INF , !P2 ;  /* 0xff8000007d8c7808 */ /* 0x000fe20005000000 */
[-C--:B-1----:R-:W-:Y:S01]  /*16520*/  FFMA.FTZ R5, R0, R16.reuse, R5 ;  /* 0x0000001000057223 */ /* 0x082fe20000010005 */
[----:B------:R-:W-:Y:S01]  /*16530*/  IADD3 R4, R52, 0x79, RZ ;  /* 0x0000007934047810 */ /* 0x000fe20007ffe0ff */
[----:B------:R-:W-:Y:S01]  /*16540*/  FFMA.FTZ R7, R0, R16, R7 ;  /* 0x0000001000077223 */ /* 0x000fe20000010007 */
[----:B------:R-:W-:Y:S01]  /*16550*/  BAR.SYNC.DEFER_BLOCKING 0x0 ;  /* 0x0000000000007b1d */ /* 0x000fe20000010000 */
[----:B------:R-:W-:Y:S02]  /*16560*/  ISETP.GE.AND P2, PT, R8, R118, PT ;  /* 0x000000760800720c */ /* 0x000fe40003f46270 */
[----:B------:R-:W-:Y:S01]  /*16570*/  FSEL R139, R127, -INF , !P0 ;  /* 0xff8000007f8b7808 */ /* 0x000fe20004000000 */
[----:B--2---:R-:W-:Y:S01]  /*16580*/  FFMA.FTZ R64, R0, R9, R64 ;  /* 0x0000000900407223 */ /* 0x004fe20000010040 */
[----:B------:R-:W-:Y:S01]  /*16590*/  ISETP.GE.AND P0, PT, R8, R119, PT ;  /* 0x000000770800720c */ /* 0x000fe20003f06270 */
[----:B------:R-:W-:Y:S01]  /*165a0*/  FFMA.FTZ R66, R0, R9, R66 ;  /* 0x0000000900427223 */ /* 0x000fe20000010042 */
[----:B------:R-:W-:-:S02]  /*165b0*/  FSEL R122, R5, -INF , !P6 ;  /* 0xff800000057a7808 */ /* 0x000fc40007000000 */
[----:B------:R1:W2:Y:S01]  /*165c0*/  I2F R5, R4 ;  /* 0x0000000400057306 */ /* 0x0002a20000201400 */
[-C--:B------:R-:W-:Y:S02]  /*165d0*/  ISETP.GE.AND P6, PT, R52, R118.reuse, PT ;  /* 0x000000763400720c */ /* 0x080fe40003fc6270 */
[----:B------:R-:W-:Y:S02]  /*165e0*/  FSEL R124, R64, -INF , !P2 ;  /* 0xff800000407c7808 */ /* 0x000fe40005000000 */
[----:B------:R-:W-:Y:S02]  /*165f0*/  ISETP.GE.AND P2, PT, R4, R118, PT ;  /* 0x000000760400720c */ /* 0x000fe40003f46270 */
[----:B------:R-:W-:Y:S02]  /*16600*/  FSEL R118, R66, -INF , !P0 ;  /* 0xff80000042767808 */ /* 0x000fe40004000000 */
[----:B------:R-:W-:Y:S02]  /*16610*/  ISETP.GE.AND P0, PT, R4, R119, PT ;  /* 0x000000770400720c */ /* 0x000fe40003f06270 */
[----:B------:R-:W-:-:S02]  /*16620*/  FSEL R121, R6, -INF , !P1 ;  /* 0xff80000006797808 */ /* 0x000fc40004800000 */
[----:B------:R-:W-:Y:S02]  /*16630*/  ISETP.GE.AND P1, PT, R12, R119, PT ;  /* 0x000000770c00720c */ /* 0x000fe40003f26270 */
[----:B-1----:R-:W-:Y:S01]  /*16640*/  FSEL R4, R40, -INF , !P6 ;  /* 0xff80000028047808 */ /* 0x002fe20007000000 */
[CC--:B--2---:R-:W-:Y:S01]  /*16650*/  FFMA.FTZ R65, R0.reuse, R5.reuse, R65 ;  /* 0x0000000500417223 */ /* 0x0c4fe20000010041 */
[----:B------:R-:W-:Y:S01]  /*16660*/  ISETP.GT.AND P6, PT, R199, R190, PT ;  /* 0x000000bec700720c */ /* 0x000fe20003fc4270 */
[----:B------:R-:W-:Y:S01]  /*16670*/  FFMA.FTZ R67, R0, R5, R67 ;  /* 0x0000000500437223 */ /* 0x000fe20000010043 */
        /* <DEDUP_REMOVED lines=16> */
[----:B-1----:R-:W-:Y:S01]  /*16780*/  IADD3 R11, R11, 0xffffffe, RZ ;  /* 0x0ffffffe0b0b7810 */ /* 0x002fe20007ffe0ff */
[----:B------:R-:W2:Y:S05]  /*16790*/  LD.E.64 R14, [R116.64+0x20] ;  /* 0x00002004740e7980 */ /* 0x000eaa000c101b00 */
        /* <DEDUP_REMOVED lines=16> */
[-C--:B------:R-:W-:Y:S02]  /*168a0*/  ISETP.GE.U32.AND P1, PT, R8, R9.reuse, PT ;  /* 0x000000090800720c */ /* 0x080fe40003f26070 */
[-C--:B------:R-:W-:Y:S02]  /*168b0*/  @!P0 IADD3 R6, R6, -R9.reuse, RZ ;  /* 0x8000000906068210 */ /* 0x080fe40007ffe0ff */
[----:B------:R-:W-:Y:S02]  /*168c0*/  @!P0 IADD3 R13, R13, 0x1, RZ ;  /* 0x000000010d0d8810 */ /* 0x000fe40007ffe0ff */
[----:B------:R-:W-:Y:S02]  /*168d0*/  ISETP.GE.U32.AND P2, PT, R6, R9, PT ;  /* 0x000000090600720c */ /* 0x000fe40003f46070 */
[----:B------:R-:W-:Y:S02]  /*168e0*/  ISETP.GE.AND P0, PT, R10, RZ, PT ;  /* 0x000000ff0a00720c */ /* 0x000fe40003f06270 */
[----:B------:R-:W-:-:S03]  /*168f0*/  LOP3.LUT R8, RZ, R12, RZ, 0x33, !PT ;  /* 0x0000000cff087212 */ /* 0x000fc600078e33ff */
[----:B------:R-:W-:Y:S02]  /*16900*/  @P1 IADD3 R11, R11, 0x1, RZ ;  /* 0x000000010b0b1810 */ /* 0x000fe40007ffe0ff */
[----:B------:R-:W-:-:S04]  /*16910*/  ISETP.GE.AND P1, PT, R53, RZ, PT ;  /* 0x000000ff3500720c */ /* 0x000fc80003f26270 */
[----:B------:R-:W-:Y:S02]  /*16920*/  @P2 IADD3 R13, R13, 0x1, RZ ;  /* 0x000000010d0d2810 */ /* 0x000fe40007ffe0ff */
[----:B------:R-:W-:-:S03]  /*16930*/  ISETP.NE.AND P2, PT, R12, RZ, PT ;  /* 0x000000ff0c00720c */ /* 0x000fc60003f45270 */
[----:B------:R-:W-:-:S04]  /*16940*/  @!P0 IMAD.MOV R13, RZ, RZ, -R13 ;  /* 0x000000ffff0d8224 */ /* 0x000fc800078e0a0d */
[----:B------:R-:W-:-:S05]  /*16950*/  @!P1 IMAD.MOV R11, RZ, RZ, -R11 ;  /* 0x000000ffff0b9224 */ /* 0x000fca00078e0a0b */
        /* <DEDUP_REMOVED lines=22> */
.L_x_3269:
[----:B------:R-:W2:Y:S02]  /*16ac0*/  LD.E R11, [R116.64+0x38] ;  /* 0x00003804740b7980 */ /* 0x000ea4000c101900 */
[----:B--2---:R-:W-:-:S04]  /*16ad0*/  LEA R11, -R11, RZ, 0x7 ;  /* 0x000000ff0b0b7211 */ /* 0x004fc800078e39ff */
[----:B------:R-:W-:Y:S02]  /*16ae0*/  SHF.R.S32.HI R10, RZ, 0x1f, R11 ;  /* 0x0000001fff0a7819 */ /* 0x000fe4000001140b */
.L_x_3270:
[----:B------:R-:W-:Y:S05]  /*16af0*/  BSYNC B0 ;  /* 0x0000000000007941 */ /* 0x000fea0003800000 */
.L_x_3268:
        /* <DEDUP_REMOVED lines=31> */
[-C--:B------:R-:W-:Y:S01]  /*16cf0*/  @P5 LEA R26, P1, R6, R192.reuse, 0x1 ;  /* 0x000000c0061a5211 */ /* 0x080fe200078208ff */
[----:B------:R-:W-:Y:S01]  /*16d00*/  @!P2 IMAD.X R10, R10, 0x1, R189, P0 ;  /* 0x000000010a0aa824 */ /* 0x000fe200000e06bd */
[CC--:B------:R-:W-:Y:S02]  /*16d10*/  @!P2 LEA R28, P0, R6.reuse, R192.reuse, 0x1 ;  /* 0x000000c0061ca211 */ /* 0x0c0fe400078008ff */
[CCC-:B------:R-:W-:Y:S02]  /*16d20*/  @P5 LEA.HI.X R27, R6.reuse, R191.reuse, R8.reuse, 0x1, P1 ;  /* 0x000000bf061b5211 */ /* 0x1c0fe400008f0c08 */
[CC--:B------:R-:W-:Y:S02]  /*16d30*/  @!P2 LEA.HI.X R29, R6.reuse, R191.reuse, R8, 0x1, P0 ;  /* 0x000000bf061da211 */ /* 0x0c0fe400000f0c08 */
[CC--:B------:R-:W-:Y:S02]  /*16d40*/  @P4 LEA R24, P0, R6.reuse, R192.reuse, 0x1 ;  /* 0x000000c006184211 */ /* 0x0c0fe400078008ff */
[C---:B------:R-:W-:Y:S01]  /*16d50*/  @!P2 LEA R30, P1, R11.reuse, R192, 0x1 ;  /* 0x000000c00b1ea211 */ /* 0x040fe200078208ff */
        /* <DEDUP_REMOVED lines=63> */
.L_x_3267:
[----:B------:R-:W-:Y:S05]  /*17150*/  BSYNC B1 ;  /* 0x0000000000017941 */ /* 0x000fea0003800000 */
.L_x_3266:
[----:B------:R-:W2:Y:S01]  /*17160*/  LD.E R137, [R116.64+0xdc] ;  /* 0x0000dc0474897980 */ /* 0x000ea2000c101900 */
[----:B-1----:R-:W-:-:S03]  /*17170*/  FMNMX.FTZ R7, R2, R5, !PT ;  /* 0x0000000502077209 */ /* 0x002fc60007810000 */
        /* <DEDUP_REMOVED lines=86> */
[-C--:B------:R-:W-:Y:S01]  /*176e0*/  FFMA.FTZ R129, R5, R137.reuse, -R130 ;  /* 0x0000008905817223 */ /* 0x080fe20000010882 */
[----:B------:R-:W-:Y:S01]  /*176f0*/  FSEL R5, R135, RZ, P0 ;  /* 0x000000ff87057208 */ /* 0x000fe20000000000 */
[-C--:B------:R-:W-:Y:S01]  /*17700*/  FFMA.FTZ R133, R4, R137.reuse, -R134 ;  /* 0x0000008904857223 */ /* 0x080fe20000010886 */
[----:B------:R-:W1:Y:S01]  /*17710*/  MUFU.EX2 R138, R138 ;  /* 0x0000008a008a7308 */ /* 0x000e620000000800 */
[-CC-:B------:R-:W-:Y:S02]  /*17720*/  FFMA.FTZ R128, R54, R137.reuse, -R130.reuse ;  /* 0x0000008936807223 */ /* 0x180fe40000010882 */
[----:B------:R-:W-:Y:S02]  /*17730*/  FADD.FTZ R4, R2, -R5 ;  /* 0x8000000502047221 */ /* 0x000fe40000010000 */
[-CC-:B------:R-:W-:Y:S02]  /*17740*/  FFMA.FTZ R127, R57, R137.reuse, -R130.reuse ;  /* 0x00000089397f7223 */ /* 0x180fe40000010882 */
[-C--:B------:R-:W-:Y:S01]  /*17750*/  FFMA.FTZ R126, R47, R137.reuse, -R130 ;  /* 0x000000892f7e7223 */ /* 0x080fe20000010882 */
[----:B------:R-:W-:Y:S01]  /*17760*/  MUFU.EX2 R129, R129 ;  /* 0x0000008100817308 */ /* 0x000fe20000000800 */
[----:B------:R-:W-:-:S02]  /*17770*/  FFMA.FTZ R132, R45, R137, -R134 ;  /* 0x000000892d847223 */ /* 0x000fc40000010886 */
[-CC-:B------:R-:W-:Y:S02]  /*17780*/  FFMA.FTZ R131, R55, R137.reuse, -R134.reuse ;  /* 0x0000008937837223 */ /* 0x180fe40000010886 */
[-C--:B------:R-:W-:Y:S02]  /*17790*/  FFMA.FTZ R2, R46, R137.reuse, -R134 ;  /* 0x000000892e027223 */ /* 0x080fe40000010886 */
[----:B------:R-:W-:Y:S01]  /*177a0*/  FMUL.FTZ R9, R137, R4 ;  /* 0x0000000489097220 */ /* 0x000fe20000410000 */
[----:B------:R-:W2:Y:S01]  /*177b0*/  MUFU.EX2 R128, R128 ;  /* 0x0000008000807308 */ /* 0x000ea20000000800 */
[-C--:B-1----:R-:W-:Y:S02]  /*177c0*/  FMUL.FTZ R24, R76, R138.reuse ;  /* 0x0000008a4c187220 */ /* 0x082fe40000410000 */
        /* <DEDUP_REMOVED lines=8> */
[-C--:B------:R-:W-:Y:S01]  /*17850*/  FMUL.FTZ R17, R69, R138.reuse ;  /* 0x0000008a45117220 */ /* 0x080fe20000410000 */
[----:B------:R-:W3:Y:S01]  /*17860*/  MUFU.EX2 R126, R126 ;  /* 0x0000007e007e7308 */ /* 0x000ee20000000800 */
[----:B--2---:R-:W-:Y:S01]  /*17870*/  F2FP.BF16.PACK_AB R5, R128, R129 ;  /* 0x000000818005723e */ /* 0x004fe200000010ff */
[-C--:B------:R-:W-:Y:S02]  /*17880*/  FMUL.FTZ R108, R108, R138.reuse ;  /* 0x0000008a6c6c7220 */ /* 0x080fe40000410000 */
[-C--:B------:R-:W-:Y:S02]  /*17890*/  FMUL.FTZ R109, R109, R138.reuse ;  /* 0x0000008a6d6d7220 */ /* 0x080fe40000410000 */
[----:B------:R-:W-:-:S02]  /*178a0*/  FMUL.FTZ R72, R72, R138 ;  /* 0x0000008a48487220 */ /* 0x000fc40000410000 */
[----:B------:R-:W-:Y:S01]  /*178b0*/  MUFU.EX2 R133, R133 ;  /* 0x0000008500857308 */ /* 0x000fe20000000800 */
[-C--:B------:R-:W-:Y:S02]  /*178c0*/  FMUL.FTZ R73, R73, R138.reuse ;  /* 0x0000008a49497220 */ /* 0x080fe40000410000 */
[----:B------:R-:W-:Y:S02]  /*178d0*/  FFMA.FTZ R77, R43, R137, -R130 ;  /* 0x000000892b4d7223 */ /* 0x000fe40000010882 */
[-C--:B------:R-:W-:Y:S02]  /*178e0*/  FMUL.FTZ R32, R84, R138.reuse ;  /* 0x0000008a54207220 */ /* 0x080fe40000410000 */
[-C--:B------:R-:W-:Y:S01]  /*178f0*/  FMUL.FTZ R33, R85, R138.reuse ;  /* 0x0000008a55217220 */ /* 0x080fe20000410000 */
        /* <DEDUP_REMOVED lines=9> */
[-C--:B------:R-:W-:Y:S01]  /*17990*/  FMUL.FTZ R53, R101, R138.reuse ;  /* 0x0000008a65357220 */ /* 0x080fe20000410000 */
[----:B------:R-:W3:Y:S01]  /*179a0*/  MUFU.EX2 R2, R2 ;  /* 0x0000000200027308 */ /* 0x000ee20000000800 */
[----:B--2---:R-:W-:Y:S01]  /*179b0*/  F2FP.BF16.PACK_AB R4, R132, R133 ;  /* 0x000000858404723e */ /* 0x004fe200000010ff */
[----:B------:R-:W-:-:S02]  /*179c0*/  FMUL.FTZ R96, R96, R138 ;  /* 0x0000008a60607220 */ /* 0x000fc40000410000 */
[----:B------:R-:W-:Y:S02]  /*179d0*/  FMUL.FTZ R97, R97, R138 ;  /* 0x0000008a61617220 */ /* 0x000fe40000410000 */
[-CC-:B------:R-:W-:Y:S02]  /*179e0*/  FFMA.FTZ R84, R207, R137.reuse, -R130.reuse ;  /* 0x00000089cf547223 */ /* 0x180fe40000010882 */
[----:B------:R-:W2:Y:S01]  /*179f0*/  MUFU.EX2 R3, R9 ;  /* 0x0000000900037308 */ /* 0x000ea20000000800 */
[-CC-:B------:R-:W-:Y:S02]  /*17a00*/  FFMA.FTZ R85, R209, R137.reuse, -R130.reuse ;  /* 0x00000089d1557223 */ /* 0x180fe40000010882 */
[-C--:B------:R-:W-:Y:S02]  /*17a10*/  FFMA.FTZ R92, R172, R137.reuse, -R130 ;  /* 0x00000089ac5c7223 */ /* 0x080fe40000010882 */
[-CC-:B------:R-:W-:Y:S02]  /*17a20*/  FFMA.FTZ R100, R166, R137.reuse, -R134.reuse ;  /* 0x00000089a6647223 */ /* 0x180fe40000010886 */
[--C-:B------:R-:W-:Y:S01]  /*17a30*/  FFMA.FTZ R101, R170, R137, -R134.reuse ;  /* 0x00000089aa657223 */ /* 0x100fe20000010886 */
[----:B---3--:R-:W-:Y:S01]  /*17a40*/  F2FP.BF16.PACK_AB R6, R2, R131 ;  /* 0x000000830206723e */ /* 0x008fe200000010ff */
[----:B------:R-:W-:Y:S01]  /*17a50*/  MUFU.EX2 R76, R76 ;  /* 0x0000004c004c7308 */ /* 0x000fe20000000800 */
[----:B------:R-:W-:-:S02]  /*17a60*/  FFMA.FTZ R166, R159, R137, -R134 ;  /* 0x000000899fa67223 */ /* 0x000fc40000010886 */
[-CC-:B------:R-:W-:Y:S02]  /*17a70*/  FFMA.FTZ R163, R163, R137.reuse, -R130.reuse ;  /* 0x00000089a3a37223 */ /* 0x180fe40000010882 */
[----:B------:R-:W-:Y:S02]  /*17a80*/  FFMA.FTZ R162, R162, R137, -R130 ;  /* 0x00000089a2a27223 */ /* 0x000fe40000010882 */
[-C--:B--2---:R-:W-:Y:S01]  /*17a90*/  FMUL.FTZ R26, R78, R3.reuse ;  /* 0x000000034e1a7220 */ /* 0x084fe20000410000 */
[----:B------:R-:W-:Y:S01]  /*17aa0*/  MUFU.EX2 R77, R77 ;  /* 0x0000004d004d7308 */ /* 0x000fe20000000800 */
[-C--:B------:R-:W-:Y:S02]  /*17ab0*/  FMUL.FTZ R27, R79, R3.reuse ;  /* 0x000000034f1b7220 */ /* 0x080fe40000410000 */
[-C--:B------:R-:W-:Y:S02]  /*17ac0*/  FMUL.FTZ R82, R82, R3.reuse ;  /* 0x0000000352527220 */ /* 0x080fe40000410000 */
[----:B------:R-:W-:-:S02]  /*17ad0*/  FMUL.FTZ R83, R83, R3 ;  /* 0x0000000353537220 */ /* 0x000fc40000410000 */
[----:B------:R-:W-:Y:S01]  /*17ae0*/  FFMA.FTZ R79, R51, R137, -R130 ;  /* 0x00000089334f7223 */ /* 0x000fe20000010882 */
[C---:B------:R-:W-:Y:S01]  /*17af0*/  HMMA.16816.F32.BF16 R24, R4.reuse, R28, R24 ;  /* 0x0000001c0418723c */ /* 0x040fe20000041818 */
[-C--:B------:R-:W-:Y:S01]  /*17b00*/  FMUL.FTZ R10, R114, R3.reuse ;  /* 0x00000003720a7220 */ /* 0x080fe20000410000 */
[----:B------:R-:W-:Y:S01]  /*17b10*/  MUFU.EX2 R84, R84 ;  /* 0x0000005400547308 */ /* 0x000fe20000000800 */
[-C--:B------:R-:W-:Y:S02]  /*17b20*/  FMUL.FTZ R11, R115, R3.reuse ;  /* 0x00000003730b7220 */ /* 0x080fe40000410000 */
[----:B------:R-:W-:Y:S02]  /*17b30*/  FMUL.FTZ R9, R113, R138 ;  /* 0x0000008a71097220 */ /* 0x000fe40000410000 */
[-C--:B------:R-:W-:Y:S01]  /*17b40*/  FMUL.FTZ R18, R70, R3.reuse ;  /* 0x0000000346127220 */ /* 0x080fe20000410000 */
[----:B------:R-:W-:Y:S01]  /*17b50*/  HMMA.16816.F32.BF16 R28, R4, R30, R80 ;  /* 0x0000001e041c723c */ /* 0x000fe20000041850 */
[-C--:B------:R-:W-:Y:S01]  /*17b60*/  FMUL.FTZ R19, R71, R3.reuse ;  /* 0x0000000347137220 */ /* 0x080fe20000410000 */
[----:B------:R-:W-:Y:S01]  /*17b70*/  MUFU.EX2 R79, R79 ;  /* 0x0000004f004f7308 */ /* 0x000fe20000000800 */
[-C--:B------:R-:W-:Y:S01]  /*17b80*/  FMUL.FTZ R110, R110, R3.reuse ;  /* 0x000000036e6e7220 */ /* 0x080fe20000410000 */
[----:B------:R-:W-:Y:S01]  /*17b90*/  LDSM.16.MT88.4 R68, [R182+0xd400] ;  /* 0x00d40000b644783b */ /* 0x000fe20000004200 */
[----:B------:R-:W-:-:S02]  /*17ba0*/  FMUL.FTZ R111, R111, R3 ;  /* 0x000000036f6f7220 */ /* 0x000fc40000410000 */
[-CC-:B------:R-:W-:Y:S01]  /*17bb0*/  FFMA.FTZ R83, R50, R137.reuse, -R134.reuse ;  /* 0x0000008932537223 */ /* 0x180fe20000010886 */
[C---:B------:R-:W-:Y:S01]  /*17bc0*/  HMMA.16816.F32.BF16 R8, R4.reuse, R12, R8 ;  /* 0x0000000c0408723c */ /* 0x040fe20000041808 */
[-CC-:B------:R-:W-:Y:S01]  /*17bd0*/  FFMA.FTZ R81, R49, R137.reuse, -R134.reuse ;  /* 0x0000008931517223 */ /* 0x180fe20000010886 */
[----:B------:R-:W-:Y:S01]  /*17be0*/  MUFU.EX2 R85, R85 ;  /* 0x0000005500557308 */ /* 0x000fe20000000800 */
[-C--:B------:R-:W-:Y:S02]  /*17bf0*/  FFMA.FTZ R80, R48, R137.reuse, -R134 ;  /* 0x0000008930507223 */ /* 0x080fe40000010886 */
[----:B------:R-:W2:Y:S01]  /*17c00*/  LDSM.16.MT88.4 R48, [R180+0x9400] ;  /* 0x00940000b430783b */ /* 0x000ea20000004200 */
[----:B------:R-:W-:Y:S02]  /*17c10*/  FFMA.FTZ R82, R56, R137, -R130 ;  /* 0x0000008938527223 */ /* 0x000fe40000010882 */
[-C--:B------:R-:W-:Y:S01]  /*17c20*/  FMUL.FTZ R74, R74, R3.reuse ;  /* 0x000000034a4a7220 */ /* 0x080fe20000410000 */
[----:B------:R-:W3:Y:S01]  /*17c30*/  LDSM.16.MT88.4 R56, [R182+0xb400] ;  /* 0x00b40000b638783b */ /* 0x000ee20000004200 */
[----:B------:R-:W-:Y:S01]  /*17c40*/  FMUL.FTZ R75, R75, R3 ;  /* 0x000000034b4b7220 */ /* 0x000fe20000410000 */
[----:B------:R-:W-:Y:S01]  /*17c50*/  HMMA.16816.F32.BF16 R16, R4, R20, R16 ;  /* 0x000000140410723c */ /* 0x000fe20000041810 */
[----:B------:R-:W-:Y:S01]  /*17c60*/  FFMA.FTZ R78, R41, R137, -R134 ;  /* 0x00000089294e7223 */ /* 0x000fe20000010886 */
[----:B------:R-:W-:Y:S01]  /*17c70*/  MUFU.EX2 R83, R83 ;  /* 0x0000005300537308 */ /* 0x000fe20000000800 */
[----:B------:R-:W-:-:S02]  /*17c80*/  FMUL.FTZ R34, R86, R3 ;  /* 0x0000000356227220 */ /* 0x000fc40000410000 */
[-C--:B------:R-:W-:Y:S02]  /*17c90*/  FMUL.FTZ R35, R87, R3.reuse ;  /* 0x0000000357237220 */ /* 0x080fe40000410000 */
[-C--:B------:R-:W-:Y:S01]  /*17ca0*/  FMUL.FTZ R42, R94, R3.reuse ;  /* 0x000000035e2a7220 */ /* 0x080fe20000410000 */
[C---:B------:R-:W-:Y:S01]  /*17cb0*/  HMMA.16816.F32.BF16 R12, R4.reuse, R14, R108 ;  /* 0x0000000e040c723c */ /* 0x040fe2000004186c */
[-C--:B------:R-:W-:Y:S01]  /*17cc0*/  FMUL.FTZ R43, R95, R3.reuse ;  /* 0x000000035f2b7220 */ /* 0x080fe20000410000 */
[----:B------:R-:W4:Y:S01]  /*17cd0*/  MUFU.EX2 R78, R78 ;  /* 0x0000004e004e7308 */ /* 0x000f220000000800 */
[----:B------:R-:W-:Y:S01]  /*17ce0*/  FMUL.FTZ R41, R93, R138 ;  /* 0x0000008a5d297220 */ /* 0x000fe20000410000 */
[----:B------:R-:W-:Y:S01]  /*17cf0*/  LDSM.16.MT88.4 R108, [R182+0xac00] ;  /* 0x00ac0000b66c783b */ /* 0x000fe20000004200 */
[-C--:B------:R-:W-:Y:S02]  /*17d00*/  FMUL.FTZ R90, R90, R3.reuse ;  /* 0x000000035a5a7220 */ /* 0x080fe40000410000 */
[-C--:B------:R-:W-:Y:S01]  /*17d10*/  FMUL.FTZ R91, R91, R3.reuse ;  /* 0x000000035b5b7220 */ /* 0x080fe20000410000 */
[----:B------:R-:W-:Y:S01]  /*17d20*/  HMMA.16816.F32.BF16 R20, R4, R22, R72 ;  /* 0x000000160414723c */ /* 0x000fe20000041848 */
[-C--:B------:R-:W-:Y:S01]  /*17d30*/  FMUL.FTZ R106, R106, R3.reuse ;  /* 0x000000036a6a7220 */ /* 0x080fe20000410000 */
[----:B------:R-:W-:Y:S01]  /*17d40*/  MUFU.EX2 R81, R81 ;  /* 0x0000005100517308 */ /* 0x000fe20000000800 */
[-C--:B------:R-:W-:Y:S01]  /*17d50*/  FMUL.FTZ R107, R107, R3.reuse ;  /* 0x000000036b6b7220 */ /* 0x080fe20000410000 */
[----:B------:R-:W-:Y:S01]  /*17d60*/  LDSM.16.MT88.4 R72, [R180+0x9800] ;  /* 0x00980000b448783b */ /* 0x000fe20000004200 */
[----:B------:R-:W-:-:S02]  /*17d70*/  FMUL.FTZ R54, R102, R3 ;  /* 0x0000000366367220 */ /* 0x000fc40000410000 */
[-C--:B------:R-:W-:Y:S01]  /*17d80*/  FMUL.FTZ R55, R103, R3.reuse ;  /* 0x0000000367377220 */ /* 0x080fe20000410000 */
[C---:B------:R-:W-:Y:S01]  /*17d90*/  HMMA.16816.F32.BF16 R32, R4.reuse, R36, R32 ;  /* 0x000000240420723c */ /* 0x040fe20000041820 */
[-C--:B------:R-:W-:Y:S01]  /*17da0*/  FMUL.FTZ R98, R98, R3.reuse ;  /* 0x0000000362627220 */ /* 0x080fe20000410000 */
[----:B------:R-:W5:Y:S01]  /*17db0*/  MUFU.EX2 R80, R80 ;  /* 0x0000005000507308 */ /* 0x000f620000000800 */
[----:B------:R-:W-:Y:S02]  /*17dc0*/  FMUL.FTZ R99, R99, R3 ;  /* 0x0000000363637220 */ /* 0x000fe40000410000 */
[-C--:B------:R-:W-:Y:S02]  /*17dd0*/  FFMA.FTZ R86, R210, R137.reuse, -R130 ;  /* 0x00000089d2567223 */ /* 0x080fe40000010882 */
[-C--:B------:R-:W-:Y:S01]  /*17de0*/  FFMA.FTZ R87, R176, R137.reuse, -R134 ;  /* 0x00000089b0577223 */ /* 0x080fe20000010886 */
[----:B-1----:R-:W-:Y:S01]  /*17df0*/  HMMA.16816.F32.BF16 R40, R4, R44, R40 ;  /* 0x0000002c0428723c */ /* 0x002fe20000041828 */
[-CC-:B------:R-:W-:Y:S01]  /*17e00*/  FFMA.FTZ R93, R173, R137.reuse, -R130.reuse ;  /* 0x00000089ad5d7223 */ /* 0x180fe20000010882 */
[----:B------:R-:W1:Y:S01]  /*17e10*/  MUFU.EX2 R82, R82 ;  /* 0x0000005200527308 */ /* 0x000e620000000800 */
[----:B------:R-:W-:-:S02]  /*17e20*/  FFMA.FTZ R94, R174, R137, -R130 ;  /* 0x00000089ae5e7223 */ /* 0x000fc40000010882 */
[-CC-:B------:R-:W-:Y:S02]  /*17e30*/  FFMA.FTZ R95, R165, R137.reuse, -R134.reuse ;  /* 0x00000089a55f7223 */ /* 0x180fe40000010886 */
[-C--:B------:R-:W-:Y:S01]  /*17e40*/  FFMA.FTZ R102, R171, R137.reuse, -R134 ;  /* 0x00000089ab667223 */ /* 0x080fe20000010886 */
[C---:B------:R-:W-:Y:S01]  /*17e50*/  HMMA.16816.F32.BF16 R36, R4.reuse, R38, R88 ;  /* 0x000000260424723c */ /* 0x040fe20000041858 */
[-CC-:B------:R-:W-:Y:S01]  /*17e60*/  FFMA.FTZ R103, R167, R137.reuse, -R130.reuse ;  /* 0x00000089a7677223 */ /* 0x180fe20000010882 */
[----:B------:R-:W-:Y:S01]  /*17e70*/  MUFU.EX2 R86, R86 ;  /* 0x0000005600567308 */ /* 0x000fe20000000800 */
[-C--:B------:R-:W-:Y:S02]  /*17e80*/  FFMA.FTZ R164, R164, R137.reuse, -R130 ;  /* 0x00000089a4a47223 */ /* 0x080fe40000010882 */
[-CC-:B------:R-:W-:Y:S02]  /*17e90*/  FFMA.FTZ R161, R161, R137.reuse, -R134.reuse ;  /* 0x00000089a1a17223 */ /* 0x180fe40000010886 */
[-CC-:B------:R-:W-:Y:S01]  /*17ea0*/  FFMA.FTZ R88, R178, R137.reuse, -R134.reuse ;  /* 0x00000089b2587223 */ /* 0x180fe20000010886 */
[----:B------:R-:W-:Y:S01]  /*17eb0*/  HMMA.16816.F32.BF16 R44, R4, R46, R104 ;  /* 0x0000002e042c723c */ /* 0x000fe20000041868 */
[-CC-:B------:R-:W-:Y:S01]  /*17ec0*/  FFMA.FTZ R89, R177, R137.reuse, -R134.reuse ;  /* 0x00000089b1597223 */ /* 0x180fe20000010886 */
[----:B------:R-:W-:Y:S01]  /*17ed0*/  MUFU.EX2 R87, R87 ;  /* 0x0000005700577308 */ /* 0x000fe20000000800 */
[-C--:B------:R-:W-:Y:S01]  /*17ee0*/  FFMA.FTZ R90, R179, R137.reuse, -R134 ;  /* 0x00000089b35a7223 */ /* 0x080fe20000010886 */
[----:B------:R-:W-:Y:S01]  /*17ef0*/  LDSM.16.MT88.4 R104, [R182+0xec00] ;  /* 0x00ec0000b668783b */ /* 0x000fe20000004200 */
[----:B------:R-:W-:-:S02]  /*17f00*/  FFMA.FTZ R91, R175, R137, -R130 ;  /* 0x00000089af5b7223 */ /* 0x000fc40000010882 */
[-CC-:B------:R-:W-:Y:S01]  /*17f10*/  FFMA.FTZ R159, R160, R137.reuse, -R134.reuse ;  /* 0x00000089a09f7223 */ /* 0x180fe20000010886 */
[C---:B------:R-:W-:Y:S01]  /*17f20*/  HMMA.16816.F32.BF16 R52, R4.reuse, R60, R52 ;  /* 0x0000003c0434723c */ /* 0x040fe20000041834 */
[-C--:B------:R-:W-:Y:S01]  /*17f30*/  FFMA.FTZ R158, R158, R137.reuse, -R134 ;  /* 0x000000899e9e7223 */ /* 0x080fe20000010886 */
[----:B------:R-:W2:Y:S01]  /*17f40*/  MUFU.EX2 R88, R88 ;  /* 0x0000005800587308 */ /* 0x000ea20000000800 */
[-CC-:B------:R-:W-:Y:S02]  /*17f50*/  FFMA.FTZ R157, R157, R137.reuse, -R130.reuse ;  /* 0x000000899d9d7223 */ /* 0x180fe40000010882 */
[-CC-:B------:R-:W-:Y:S02]  /*17f60*/  FFMA.FTZ R165, R154, R137.reuse, -R130.reuse ;  /* 0x000000899aa57223 */ /* 0x180fe40000010882 */
[----:B----4-:R-:W-:Y:S01]  /*17f70*/  F2FP.BF16.PACK_AB R60, R83, R78 ;  /* 0x0000004e533c723e */ /* 0x010fe200000010ff */
[----:B------:R-:W-:Y:S01]  /*17f80*/  HMMA.16816.F32.BF16 R4, R4, R62, R96 ;  /* 0x0000003e0404723c */ /* 0x000fe20000041860 */
[----:B------:R-:W-:Y:S01]  /*17f90*/  F2FP.BF16.PACK_AB R61, R79, R76 ;  /* 0x0000004c4f3d723e */ /* 0x000fe200000010ff */
[----:B------:R-:W-:Y:S01]  /*17fa0*/  MUFU.EX2 R89, R89 ;  /* 0x0000005900597308 */ /* 0x000fe20000000800 */
[----:B------:R-:W-:-:S02]  /*17fb0*/  FFMA.FTZ R156, R156, R137, -R130 ;  /* 0x000000899c9c7223 */ /* 0x000fc40000010882 */
[----:B------:R-:W-:Y:S02]  /*17fc0*/  FFMA.FTZ R154, R155, R137, -R130 ;  /* 0x000000899b9a7223 */ /* 0x000fe40000010882 */
[----:B-----5:R-:W-:Y:S01]  /*17fd0*/  F2FP.BF16.PACK_AB R62, R80, R81 ;  /* 0x00000051503e723e */ /* 0x020fe200000010ff */
[--C-:B------:R-:W-:Y:S01]  /*17fe0*/  FFMA.FTZ R153, R153, R137, -R134.reuse ;  /* 0x0000008999997223 */ /* 0x100fe20000010886 */
[----:B-1----:R-:W-:Y:S01]  /*17ff0*/  F2FP.BF16.PACK_AB R63, R82, R77 ;  /* 0x0000004d523f723e */ /* 0x002fe200000010ff */
[----:B------:R-:W1:Y:S01]  /*18000*/  MUFU.EX2 R90, R90 ;  /* 0x0000005a005a7308 */ /* 0x000e620000000800 */
[-CC-:B------:R-:W-:Y:S02]  /*18010*/  FFMA.FTZ R152, R152, R137.reuse, -R134.reuse ;  /* 0x0000008998987223 */ /* 0x180fe40000010886 */
[-CC-:B------:R-:W-:Y:S02]  /*18020*/  FFMA.FTZ R151, R151, R137.reuse, -R134.reuse ;  /* 0x0000008997977223 */ /* 0x180fe40000010886 */
[-C--:B------:R-:W-:Y:S01]  /*18030*/  FFMA.FTZ R150, R150, R137.reuse, -R134 ;  /* 0x0000008996967223 */ /* 0x080fe20000010886 */
[----:B------:R-:W-:Y:S01]  /*18040*/  HMMA.16816.F32.BF16 R8, R60, R64, R8 ;  /* 0x000000403c08723c */ /* 0x000fe20000041808 */
[-CC-:B------:R-:W-:Y:S01]  /*18050*/  FFMA.FTZ R149, R149, R137.reuse, -R130.reuse ;  /* 0x0000008995957223 */ /* 0x180fe20000010882 */
[----:B------:R-:W4:Y:S01]  /*18060*/  MUFU.EX2 R91, R91 ;  /* 0x0000005b005b7308 */ /* 0x000f220000000800 */
[----:B------:R-:W-:-:S02]  /*18070*/  FFMA.FTZ R155, R146, R137, -R130 ;  /* 0x00000089929b7223 */ /* 0x000fc40000010882 */
[-CC-:B------:R-:W-:Y:S02]  /*18080*/  FFMA.FTZ R148, R148, R137.reuse, -R130.reuse ;  /* 0x0000008994947223 */ /* 0x180fe40000010882 */
[-C--:B------:R-:W-:Y:S01]  /*18090*/  FFMA.FTZ R146, R147, R137.reuse, -R130 ;  /* 0x0000008993927223 */ /* 0x080fe20000010882 */
[C---:B------:R-:W-:Y:S01]  /*180a0*/  HMMA.16816.F32.BF16 R12, R60.reuse, R66, R12 ;  /* 0x000000423c0c723c */ /* 0x040fe2000004180c */
[----:B------:R-:W5:Y:S01]  /*180b0*/  LDSM.16.MT88.4 R64, [R180+0xb400] ;  /* 0x00b40000b440783b */ /* 0x000f620000004200 */
[----:B------:R-:W-:Y:S01]  /*180c0*/  MUFU.EX2 R92, R92 ;  /* 0x0000005c005c7308 */ /* 0x000fe20000000800 */
[-CC-:B------:R-:W-:Y:S02]  /*180d0*/  FFMA.FTZ R143, R143, R137.reuse, -R134.reuse ;  /* 0x000000898f8f7223 */ /* 0x180fe40000010886 */
[-CC-:B------:R-:W-:Y:S02]  /*180e0*/  FFMA.FTZ R142, R142, R137.reuse, -R134.reuse ;  /* 0x000000898e8e7223 */ /* 0x180fe40000010886 */
[-CC-:B------:R-:W-:Y:S01]  /*180f0*/  FFMA.FTZ R141, R141, R137.reuse, -R134.reuse ;  /* 0x000000898d8d7223 */ /* 0x180fe20000010886 */
[----:B--2---:R-:W-:Y:S01]  /*18100*/  HMMA.16816.F32.BF16 R16, R60, R48, R16 ;  /* 0x000000303c10723c */ /* 0x004fe20000041810 */
[-C--:B------:R-:W-:Y:S01]  /*18110*/  FFMA.FTZ R140, R140, R137.reuse, -R134 ;  /* 0x000000898c8c7223 */ /* 0x080fe20000010886 */
[----:B------:R-:W-:Y:S01]  /*18120*/  MUFU.EX2 R93, R93 ;  /* 0x0000005d005d7308 */ /* 0x000fe20000000800 */
[----:B------:R-:W-:-:S02]  /*18130*/  FFMA.FTZ R139, R139, R137, -R130 ;  /* 0x000000898b8b7223 */ /* 0x000fc40000010882 */
[----:B------:R-:W-:Y:S02]  /*18140*/  FFMA.FTZ R129, R208, R3, R129 ;  /* 0x00000003d0817223 */ /* 0x000fe40000010081 */
[----:B------:R-:W-:Y:S01]  /*18150*/  FFMA.FTZ R133, R205, R138, R133 ;  /* 0x0000008acd857223 */ /* 0x000fe20000010085 */
[C---:B------:R-:W-:Y:S01]  /*18160*/  HMMA.16816.F32.BF16 R20, R60.reuse, R50, R20 ;  /* 0x000000323c14723c */ /* 0x040fe20000041814 */
[----:B------:R-:W2:Y:S01]  /*18170*/  LDSM.16.MT88.4 R48, [R180+0xd400] ;  /* 0x00d40000b430783b */ /* 0x000ea20000004200 */
[----:B------:R-:W-:Y:S01]  /*18180*/  MUFU.EX2 R94, R94 ;  /* 0x0000005e005e7308 */ /* 0x000fe20000000800 */
[----:B------:R-:W-:Y:S02]  /*18190*/  FADD.FTZ R128, R128, R129 ;  /* 0x0000008180807221 */ /* 0x000fe40000010000 */
[----:B------:R-:W-:Y:S02]  /*181a0*/  FADD.FTZ R132, R132, R133 ;  /* 0x0000008584847221 */ /* 0x000fe40000010000 */
[----:B------:R-:W-:Y:S01]  /*181b0*/  FADD.FTZ R127, R127, R128 ;  /* 0x000000807f7f7221 */ /* 0x000fe20000010000 */
[----:B---3--:R-:W-:Y:S01]  /*181c0*/  HMMA.16816.F32.BF16 R24, R60, R56, R24 ;  /* 0x000000383c18723c */ /* 0x008fe20000041818 */
[----:B------:R-:W-:Y:S01]  /*181d0*/  FFMA.FTZ R121, R121, R137, -R130 ;  /* 0x0000008979797223 */ /* 0x000fe20000010882 */
[----:B------:R-:W-:Y:S01]  /*181e0*/  MUFU.EX2 R95, R95 ;  /* 0x0000005f005f7308 */ /* 0x000fe20000000800 */
[----:B------:R-:W-:-:S02]  /*181f0*/  FADD.FTZ R127, R126, R127 ;  /* 0x0000007f7e7f7221 */ /* 0x000fc40000010000 */
[-C--:B------:R-:W-:Y:S02]  /*18200*/  FFMA.FTZ R120, R120, R137.reuse, -R130 ;  /* 0x0000008978787223 */ /* 0x080fe40000010882 */
[----:B------:R-:W-:Y:S01]  /*18210*/  FADD.FTZ R76, R76, R127 ;  /* 0x0000007f4c4c7221 */ /* 0x000fe20000010000 */
[----:B------:R-:W-:Y:S01]  /*18220*/  HMMA.16816.F32.BF16 R28, R60, R58, R28 ;  /* 0x0000003a3c1c723c */ /* 0x000fe2000004181c */
[----:B------:R-:W3:Y:S01]  /*18230*/  LDSM.16.MT88.4 R56, [R182+0x9800] ;  /* 0x00980000b638783b */ /* 0x000ee20000004200 */
[----:B------:R-:W1:Y:S01]  /*18240*/  MUFU.EX2 R100, R100 ;  /* 0x0000006400647308 */ /* 0x000e620000000800 */
[----:B------:R-:W-:Y:S02]  /*18250*/  FADD.FTZ R76, R79, R76 ;  /* 0x0000004c4f4c7221 */ /* 0x000fe40000010000 */
[----:B------:R-:W-:-:S03]  /*18260*/  FFMA.FTZ R3, R119, R137, -R130 ;  /* 0x0000008977037223 */ /* 0x000fc60000010882 */
[C---:B------:R-:W-:Y:S02]  /*18270*/  HMMA.16816.F32.BF16 R40, R60.reuse, R68, R40 ;  /* 0x000000443c28723c */ /* 0x040fe40000041828 */
[----:B------:R-:W-:Y:S06]  /*18280*/  MUFU.EX2 R101, R101 ;  /* 0x0000006500657308 */ /* 0x000fec0000000800 */
[C---:B-----5:R-:W-:Y:S02]  /*18290*/  HMMA.16816.F32.BF16 R32, R60.reuse, R64, R32 ;  /* 0x000000403c20723c */ /* 0x060fe40000041820 */
[----:B------:R-:W5:Y:S06]  /*182a0*/  MUFU.EX2 R102, R102 ;  /* 0x0000006600667308 */ /* 0x000f6c0000000800 */
[C---:B------:R-:W-:Y:S01]  /*182b0*/  HMMA.16816.F32.BF16 R36, R60.reuse, R66, R36 ;  /* 0x000000423c24723c */ /* 0x040fe20000041824 */
[----:B------:R-:W5:Y:S01]  /*182c0*/  LDSM.16.MT88.4 R64, [R182+0xb800] ;  /* 0x00b80000b640783b */ /* 0x000f620000004200 */
[----:B------:R-:W1:Y:S06]  /*182d0*/  MUFU.EX2 R103, R103 ;  /* 0x0000006700677308 */ /* 0x000e6c0000000800 */
[C---:B--2---:R-:W-:Y:S02]  /*182e0*/  HMMA.16816.F32.BF16 R52, R60.reuse, R48, R52 ;  /* 0x000000303c34723c */ /* 0x044fe40000041834 */
[----:B------:R-:W-:Y:S05]  /*182f0*/  MUFU.EX2 R163, R163 ;  /* 0x000000a300a37308 */ /* 0x000fea0000000800 */
[----:B------:R-:W-:Y:S01]  /*18300*/  F2FP.BF16.PACK_AB R48, R88, R87 ;  /* 0x000000575830723e */ /* 0x000fe200000010ff */
[C---:B------:R-:W-:Y:S01]  /*18310*/  HMMA.16816.F32.BF16 R4, R60.reuse, R50, R4 ;  /* 0x000000323c04723c */ /* 0x040fe20000041804 */
[----:B------:R-:W-:Y:S01]  /*18320*/  F2FP.BF16.PACK_AB R49, R85, R84 ;  /* 0x000000545531723e */ /* 0x000fe200000010ff */
[----:B------:R-:W-:Y:S05]  /*18330*/  MUFU.EX2 R162, R162 ;  /* 0x000000a200a27308 */ /* 0x000fea0000000800 */
[----:B-1----:R-:W-:Y:S01]  /*18340*/  F2FP.BF16.PACK_AB R50, R90, R89 ;  /* 0x000000595a32723e */ /* 0x002fe200000010ff */
[----:B------:R-:W-:Y:S01]  /*18350*/  HMMA.16816.F32.BF16 R44, R60, R70, R44 ;  /* 0x000000463c2c723c */ /* 0x000fe2000004182c */
[----:B----4-:R-:W-:Y:S01]  /*18360*/  F2FP.BF16.PACK_AB R51, R91, R86 ;  /* 0x000000565b33723e */ /* 0x010fe200000010ff */
[----:B------:R-:W1:Y:S01]  /*18370*/  LDSM.16.MT88.4 R68, [R182+0xd800] ;  /* 0x00d80000b644783b */ /* 0x000e620000004200 */
[----:B------:R-:W-:Y:S03]  /*18380*/  MUFU.EX2 R164, R164 ;  /* 0x000000a400a47308 */ /* 0x000fe60000000800 */
[----:B------:R-:W-:Y:S02]  /*18390*/  LDSM.16.MT88.4 R60, [R180+0xd800] ;  /* 0x00d80000b43c783b */ /* 0x000fe40000004200 */
[C---:B---3--:R-:W-:Y:S03]  /*183a0*/  HMMA.16816.F32.BF16 R8, R48.reuse, R56, R8 ;  /* 0x000000383008723c */ /* 0x048fe60000041808 */
[----:B------:R-:W-:Y:S05]  /*183b0*/  MUFU.EX2 R161, R161 ;  /* 0x000000a100a17308 */ /* 0x000fea0000000800 */
[C---:B------:R-:W-:Y:S01]  /*183c0*/  HMMA.16816.F32.BF16 R12, R48.reuse, R58, R12 ;  /* 0x0000003a300c723c */ /* 0x040fe2000004180c */
[----:B------:R-:W2:Y:S02]  /*183d0*/  LDSM.16.MT88.4 R56, [R180+0xb800] ;  /* 0x00b80000b438783b */ /* 0x000ea40000004200 */
[----:B------:R-:W-:Y:S05]  /*183e0*/  MUFU.EX2 R166, R166 ;  /* 0x000000a600a67308 */ /* 0x000fea0000000800 */
[C---:B-----5:R-:W-:Y:S03]  /*183f0*/  HMMA.16816.F32.BF16 R24, R48.reuse, R64, R24 ;  /* 0x000000403018723c */ /* 0x060fe60000041818 */
[----:B------:R-:W-:Y:S05]  /*18400*/  MUFU.EX2 R159, R159 ;  /* 0x0000009f009f7308 */ /* 0x000fea0000000800 */
[C---:B------:R-:W-:Y:S01]  /*18410*/  HMMA.16816.F32.BF16 R28, R48.reuse, R66, R28 ;  /* 0x00000042301c723c */ /* 0x040fe2000004181c */
[----:B------:R-:W3:Y:S02]  /*18420*/  LDSM.16.MT88.4 R64, [R182+0x9c00] ;  /* 0x009c0000b640783b */ /* 0x000ee40000004200 */
        /* <DEDUP_REMOVED lines=8> */
[C---:B--2---:R-:W-:Y:S03]  /*184b0*/  HMMA.16816.F32.BF16 R32, R48.reuse, R56, R32 ;  /* 0x000000383020723c */ /* 0x044fe60000041820 */
[----:B------:R-:W-:Y:S05]  /*184c0*/  MUFU.EX2 R154, R154 ;  /* 0x0000009a009a7308 */ /* 0x000fea0000000800 */
[C---:B------:R-:W-:Y:S01]  /*184d0*/  HMMA.16816.F32.BF16 R36, R48.reuse, R58, R36 ;  /* 0x0000003a3024723c */ /* 0x040fe20000041824 */
[----:B------:R-:W1:Y:S02]  /*184e0*/  LDSM.16.MT88.4 R56, [R182+0xbc00] ;  /* 0x00bc0000b638783b */ /* 0x000e640000004200 */
        /* <DEDUP_REMOVED lines=8> */
[----:B------:R-:W-:Y:S04]  /*18570*/  MUFU.EX2 R150, R150 ;  /* 0x0000009600967308 */ /* 0x000fe80000000800 */
[----:B------:R-:W-:-:S02]  /*18580*/  F2FP.BF16.PACK_AB R48, R100, R95 ;  /* 0x0000005f6430723e */ /* 0x000fc400000010ff */
[----:B------:R-:W-:Y:S02]  /*18590*/  F2FP.BF16.PACK_AB R49, R93, R92 ;  /* 0x0000005c5d31723e */ /* 0x000fe400000010ff */
[----:B------:R-:W-:Y:S01]  /*185a0*/  F2FP.BF16.PACK_AB R50, R102, R101 ;  /* 0x000000656632723e */ /* 0x000fe200000010ff */
[----:B------:R-:W-:Y:S01]  /*185b0*/  MUFU.EX2 R149, R149 ;  /* 0x0000009500957308 */ /* 0x000fe20000000800 */
[----:B------:R-:W-:-:S07]  /*185c0*/  F2FP.BF16.PACK_AB R51, R103, R94 ;  /* 0x0000005e6733723e */ /* 0x000fce00000010ff */
[C---:B---3--:R-:W-:Y:S01]  /*185d0*/  HMMA.16816.F32.BF16 R8, R48.reuse, R64, R8 ;  /* 0x000000403008723c */ /* 0x048fe20000041808 */
[----:B------:R-:W-:Y:S07]  /*185e0*/  MUFU.EX2 R148, R148 ;  /* 0x0000009400947308 */ /* 0x000fee0000000800 */
        /* <DEDUP_REMOVED lines=21> */
[----:B------:R-:W5:Y:S01]  /*18740*/  LDSM.16.MT88.4 R68, [R182+0xe000] ;  /* 0x00e00000b644783b */ /* 0x000f620000004200 */
[----:B------:R-:W1:Y:S06]  /*18750*/  MUFU.EX2 R120, R120 ;  /* 0x0000007800787308 */ /* 0x000e6c0000000800 */
[C---:B---3--:R-:W-:Y:S02]  /*18760*/  HMMA.16816.F32.BF16 R52, R48.reuse, R64, R52 ;  /* 0x000000403034723c */ /* 0x048fe40000041834 */
[----:B------:R-:W-:Y:S06]  /*18770*/  MUFU.EX2 R3, R3 ;  /* 0x0000000300037308 */ /* 0x000fec0000000800 */
[----:B------:R-:W-:Y:S01]  /*18780*/  HMMA.16816.F32.BF16 R4, R48, R66, R4 ;  /* 0x000000423004723c */ /* 0x000fe20000041804 */
[----:B------:R-:W-:Y:S01]  /*18790*/  LDSM.16.MT88.4 R64, [R180+0xe000] ;  /* 0x00e00000b440783b */ /* 0x000fe20000004200 */
[----:B-1----:R-:W-:-:S05]  /*187a0*/  F2FP.BF16.PACK_AB R97, R120, R121 ;  /* 0x000000797861723e */ /* 0x002fca00000010ff */
[----:B------:R-:W-:Y:S02]  /*187b0*/  F2FP.BF16.PACK_AB R48, R166, R161 ;  /* 0x000000a1a630723e */ /* 0x000fe400000010ff */
[----:B------:R-:W-:Y:S02]  /*187c0*/  F2FP.BF16.PACK_AB R49, R162, R163 ;  /* 0x000000a3a231723e */ /* 0x000fe400000010ff */
[----:B------:R-:W-:Y:S02]  /*187d0*/  F2FP.BF16.PACK_AB R50, R158, R159 ;  /* 0x0000009f9e32723e */ /* 0x000fe400000010ff */
[----:B------:R-:W-:-:S07]  /*187e0*/  F2FP.BF16.PACK_AB R51, R157, R164 ;  /* 0x000000a49d33723e */ /* 0x000fce00000010ff */
[C---:B------:R-:W-:Y:S08]  /*187f0*/  HMMA.16816.F32.BF16 R8, R48.reuse, R56, R8 ;  /* 0x000000383008723c */ /* 0x040ff00000041808 */
[C---:B------:R-:W-:Y:S01]  /*18800*/  HMMA.16816.F32.BF16 R12, R48.reuse, R58, R12 ;  /* 0x0000003a300c723c */ /* 0x040fe2000004180c */
[----:B------:R-:W1:Y:S07]  /*18810*/  LDSM.16.MT88.4 R56, [R180+0xc000] ;  /* 0x00c00000b438783b */ /* 0x000e6e0000004200 */
[C---:B----4-:R-:W-:Y:S08]  /*18820*/  HMMA.16816.F32.BF16 R16, R48.reuse, R72, R16 ;  /* 0x000000483010723c */ /* 0x050ff00000041810 */
[C---:B------:R-:W-:Y:S01]  /*18830*/  HMMA.16816.F32.BF16 R20, R48.reuse, R74, R20 ;  /* 0x0000004a3014723c */ /* 0x040fe20000041814 */
[----:B------:R-:W-:Y:S07]  /*18840*/  LDSM.16.MT88.4 R72, [R180+0xa400] ;  /* 0x00a40000b448783b */ /* 0x000fee0000004200 */
[C---:B--2---:R-:W-:Y:S08]  /*18850*/  HMMA.16816.F32.BF16 R24, R48.reuse, R60, R24 ;  /* 0x0000003c3018723c */ /* 0x044ff00000041818 */
[C---:B------:R-:W-:Y:S01]  /*18860*/  HMMA.16816.F32.BF16 R28, R48.reuse, R62, R28 ;  /* 0x0000003e301c723c */ /* 0x040fe2000004181c */
[----:B------:R-:W-:Y:S07]  /*18870*/  LDSM.16.MT88.4 R60, [R182+0xa400] ;  /* 0x00a40000b63c783b */ /* 0x000fee0000004200 */
[C---:B-----5:R-:W-:Y:S08]  /*18880*/  HMMA.16816.F32.BF16 R40, R48.reuse, R68, R40 ;  /* 0x000000443028723c */ /* 0x060ff00000041828 */
[C---:B-1----:R-:W-:Y:S08]  /*18890*/  HMMA.16816.F32.BF16 R32, R48.reuse, R56, R32 ;  /* 0x000000383020723c */ /* 0x042ff00000041820 */
[C---:B------:R-:W-:Y:S01]  /*188a0*/  HMMA.16816.F32.BF16 R36, R48.reuse, R58, R36 ;  /* 0x0000003a3024723c */ /* 0x040fe20000041824 */
[----:B------:R-:W1:Y:S07]  /*188b0*/  LDSM.16.MT88.4 R56, [R182+0xc400] ;  /* 0x00c40000b638783b */ /* 0x000e6e0000004200 */
[C---:B------:R-:W-:Y:S01]  /*188c0*/  HMMA.16816.F32.BF16 R44, R48.reuse, R70, R44 ;  /* 0x00000046302c723c */ /* 0x040fe2000004182c */
[----:B------:R-:W-:Y:S07]  /*188d0*/  LDSM.16.MT88.4 R68, [R182+0xe400] ;  /* 0x00e40000b644783b */ /* 0x000fee0000004200 */
[C---:B------:R-:W-:Y:S08]  /*188e0*/  HMMA.16816.F32.BF16 R52, R48.reuse, R64, R52 ;  /* 0x000000403034723c */ /* 0x040ff00000041834 */
[----:B------:R-:W-:Y:S01]  /*188f0*/  HMMA.16816.F32.BF16 R4, R48, R66, R4 ;  /* 0x000000423004723c */ /* 0x000fe20000041804 */
[----:B------:R-:W2:Y:S06]  /*18900*/  LDSM.16.MT88.4 R64, [R180+0xe400] ;  /* 0x00e40000b440783b */ /* 0x000eac0000004200 */
        /* <DEDUP_REMOVED lines=12> */
[----:B------:R-:W3:Y:S07]  /*189d0*/  LDSM.16.MT88.4 R60, [R180+0xc400] ;  /* 0x00c40000b43c783b */ /* 0x000eee0000004200 */
[C---:B--2---:R-:W-:Y:S07]  /*189e0*/  HMMA.16816.F32.BF16 R52, R48.reuse, R64, R52 ;  /* 0x000000403034723c */ /* 0x044fee0000041834 */
[----:B------:R-:W-:Y:S01]  /*189f0*/  F2FP.BF16.PACK_AB R64, R142, R143 ;  /* 0x0000008f8e40723e */ /* 0x000fe200000010ff */
[----:B------:R-:W-:Y:S01]  /*18a00*/  HMMA.16816.F32.BF16 R4, R48, R66, R4 ;  /* 0x000000423004723c */ /* 0x000fe20000041804 */
[----:B------:R-:W-:-:S06]  /*18a10*/  F2FP.BF16.PACK_AB R65, R155, R148 ;  /* 0x000000949b41723e */ /* 0x000fcc00000010ff */
[----:B------:R-:W-:Y:S01]  /*18a20*/  F2FP.BF16.PACK_AB R66, R140, R141 ;  /* 0x0000008d8c42723e */ /* 0x000fe200000010ff */
[----:B------:R-:W-:Y:S01]  /*18a30*/  HMMA.16816.F32.BF16 R40, R48, R68, R40 ;  /* 0x000000443028723c */ /* 0x000fe20000041828 */
[----:B------:R-:W-:-:S07]  /*18a40*/  F2FP.BF16.PACK_AB R67, R139, R146 ;  /* 0x000000928b43723e */ /* 0x000fce00000010ff */
[C---:B-1----:R-:W-:Y:S08]  /*18a50*/  HMMA.16816.F32.BF16 R16, R64.reuse, R56, R16 ;  /* 0x000000384010723c */ /* 0x042ff00000041810 */
[----:B------:R-:W-:Y:S01]  /*18a60*/  HMMA.16816.F32.BF16 R20, R64, R58, R20 ;  /* 0x0000003a4014723c */ /* 0x000fe20000041814 */
[----:B------:R-:W1:Y:S07]  /*18a70*/  LDSM.16.MT88.4 R56, [R180+0xe800] ;  /* 0x00e80000b438783b */ /* 0x000e6e0000004200 */
[C---:B---3--:R-:W-:Y:S08]  /*18a80*/  HMMA.16816.F32.BF16 R32, R48.reuse, R60, R32 ;  /* 0x0000003c3020723c */ /* 0x048ff00000041820 */
[C---:B------:R-:W-:Y:S01]  /*18a90*/  HMMA.16816.F32.BF16 R36, R48.reuse, R62, R36 ;  /* 0x0000003e3024723c */ /* 0x040fe20000041824 */
[----:B------:R-:W2:Y:S07]  /*18aa0*/  LDSM.16.MT88.4 R60, [R182+0xc800] ;  /* 0x00c80000b63c783b */ /* 0x000eae0000004200 */
[----:B------:R-:W-:Y:S01]  /*18ab0*/  HMMA.16816.F32.BF16 R44, R48, R70, R44 ;  /* 0x00000046302c723c */ /* 0x000fe2000004182c */
[----:B------:R-:W3:Y:S04]  /*18ac0*/  LDSM.16.MT88.4 R68, [R182+0xe800] ;  /* 0x00e80000b644783b */ /* 0x000ee80000004200 */
[----:B------:R-:W4:Y:S03]  /*18ad0*/  LDSM.16.MT88.4 R48, [R180+0xc800] ;  /* 0x00c80000b430783b */ /* 0x000f260000004200 */
[C---:B------:R-:W-:Y:S08]  /*18ae0*/  HMMA.16816.F32.BF16 R8, R64.reuse, R72, R8 ;  /* 0x000000484008723c */ /* 0x040ff00000041808 */
[C---:B------:R-:W-:Y:S01]  /*18af0*/  HMMA.16816.F32.BF16 R12, R64.reuse, R74, R12 ;  /* 0x0000004a400c723c */ /* 0x040fe2000004180c */
[----:B------:R-:W5:Y:S07]  /*18b00*/  LDSM.16.MT88.4 R72, [R180+0xac00] ;  /* 0x00ac0000b448783b */ /* 0x000f6e0000004200 */
[C---:B-1----:R-:W-:Y:S07]  /*18b10*/  HMMA.16816.F32.BF16 R52, R64.reuse, R56, R52 ;  /* 0x000000384034723c */ /* 0x042fee0000041834 */
[----:B------:R-:W-:Y:S01]  /*18b20*/  FADD.FTZ R57, R131, R132 ;  /* 0x0000008483397221 */ /* 0x000fe20000010000 */
[----:B------:R-:W-:Y:S03]  /*18b30*/  HMMA.16816.F32.BF16 R4, R64, R58, R4 ;  /* 0x0000003a4004723c */ /* 0x000fe60000041804 */
        /* <DEDUP_REMOVED lines=10> */
[-C--:B------:R-:W-:Y:S02]  /*18be0*/  FFMA.FTZ R60, R118, R137.reuse, -R130 ;  /* 0x00000089763c7223 */ /* 0x080fe40000010882 */
[----:B------:R-:W-:Y:S01]  /*18bf0*/  FADD.FTZ R87, R87, R80 ;  /* 0x0000005057577221 */ /* 0x000fe20000010000 */
[----:B---3--:R-:W-:Y:S01]  /*18c00*/  HMMA.16816.F32.BF16 R40, R64, R68, R40 ;  /* 0x000000444028723c */ /* 0x008fe20000041828 */
[-CC-:B------:R-:W-:Y:S02]  /*18c10*/  FFMA.FTZ R61, R123, R137.reuse, -R134.reuse ;  /* 0x000000897b3d7223 */ /* 0x180fe40000010886 */
[-CC-:B------:R-:W-:Y:S01]  /*18c20*/  FFMA.FTZ R62, R122, R137.reuse, -R134.reuse ;  /* 0x000000897a3e7223 */ /* 0x180fe20000010886 */
[----:B------:R-:W1:Y:S01]  /*18c30*/  MUFU.EX2 R60, R60 ;  /* 0x0000003c003c7308 */ /* 0x000e620000000800 */
[----:B------:R-:W-:-:S02]  /*18c40*/  FFMA.FTZ R63, R124, R137, -R134 ;  /* 0x000000897c3f7223 */ /* 0x000fc40000010886 */
[----:B------:R-:W-:Y:S01]  /*18c50*/  FFMA.FTZ R118, R125, R137, -R134 ;  /* 0x000000897d767223 */ /* 0x000fe20000010886 */
[C---:B------:R-:W-:Y:S01]  /*18c60*/  HMMA.16816.F32.BF16 R44, R64.reuse, R70, R44 ;  /* 0x00000046402c723c */ /* 0x040fe2000004182c */
[----:B------:R-:W-:Y:S02]  /*18c70*/  FADD.FTZ R85, R85, R84 ;  /* 0x0000005455557221 */ /* 0x000fe40000010000 */
[----:B------:R-:W-:Y:S01]  /*18c80*/  FADD.FTZ R88, R88, R87 ;  /* 0x0000005758587221 */ /* 0x000fe20000010000 */
[----:B------:R-:W-:Y:S01]  /*18c90*/  MUFU.EX2 R61, R61 ;  /* 0x0000003d003d7308 */ /* 0x000fe20000000800 */
[----:B------:R-:W-:Y:S02]  /*18ca0*/  FADD.FTZ R86, R86, R85 ;  /* 0x0000005556567221 */ /* 0x000fe40000010000 */
[----:B------:R-:W-:Y:S01]  /*18cb0*/  FADD.FTZ R89, R89, R88 ;  /* 0x0000005859597221 */ /* 0x000fe20000010000 */
[----:B----4-:R-:W-:Y:S01]  /*18cc0*/  HMMA.16816.F32.BF16 R32, R64, R48, R32 ;  /* 0x000000304020723c */ /* 0x010fe20000041820 */
[----:B------:R-:W-:-:S02]  /*18cd0*/  FADD.FTZ R91, R91, R86 ;  /* 0x000000565b5b7221 */ /* 0x000fc40000010000 */
[----:B------:R-:W-:Y:S01]  /*18ce0*/  FADD.FTZ R90, R90, R89 ;  /* 0x000000595a5a7221 */ /* 0x000fe20000010000 */
[----:B------:R-:W2:Y:S01]  /*18cf0*/  MUFU.EX2 R62, R62 ;  /* 0x0000003e003e7308 */ /* 0x000ea20000000800 */
[----:B------:R-:W-:Y:S01]  /*18d00*/  FADD.FTZ R92, R92, R91 ;  /* 0x0000005b5c5c7221 */ /* 0x000fe20000010000 */
[----:B-1----:R-:W-:Y:S01]  /*18d10*/  F2FP.BF16.PACK_AB R99, R3, R60 ;  /* 0x0000003c0363723e */ /* 0x002fe200000010ff */
[----:B------:R-:W-:Y:S01]  /*18d20*/  FADD.FTZ R95, R95, R90 ;  /* 0x0000005a5f5f7221 */ /* 0x000fe20000010000 */
[----:B------:R-:W-:Y:S01]  /*18d30*/  HMMA.16816.F32.BF16 R36, R64, R50, R36 ;  /* 0x000000324024723c */ /* 0x000fe20000041824 */
[----:B------:R-:W-:Y:S01]  /*18d40*/  FADD.FTZ R93, R93, R92 ;  /* 0x0000005c5d5d7221 */ /* 0x000fe20000010000 */
[----:B------:R-:W1:Y:S01]  /*18d50*/  LDSM.16.MT88.4 R48, [R182+0xcc00] ;  /* 0x00cc0000b630783b */ /* 0x000e620000004200 */
[----:B------:R-:W-:Y:S01]  /*18d60*/  FADD.FTZ R100, R100, R95 ;  /* 0x0000005f64647221 */ /* 0x000fe20000010000 */
[----:B------:R-:W-:Y:S01]  /*18d70*/  MUFU.EX2 R63, R63 ;  /* 0x0000003f003f7308 */ /* 0x000fe20000000800 */
[----:B------:R-:W-:-:S02]  /*18d80*/  FADD.FTZ R2, R94, R93 ;  /* 0x0000005d5e027221 */ /* 0x000fc40000010000 */
[----:B------:R-:W-:Y:S02]  /*18d90*/  FADD.FTZ R101, R101, R100 ;  /* 0x0000006465657221 */ /* 0x000fe40000010000 */
[----:B------:R-:W-:Y:S02]  /*18da0*/  FADD.FTZ R2, R103, R2 ;  /* 0x0000000267027221 */ /* 0x000fe40000010000 */
[----:B------:R-:W-:Y:S01]  /*18db0*/  FADD.FTZ R102, R102, R101 ;  /* 0x0000006566667221 */ /* 0x000fe20000010000 */
[----:B------:R-:W3:Y:S01]  /*18dc0*/  MUFU.EX2 R118, R118 ;  /* 0x0000007600767308 */ /* 0x000ee20000000800 */
[----:B--2---:R-:W-:Y:S02]  /*18dd0*/  F2FP.BF16.PACK_AB R96, R62, R61 ;  /* 0x0000003d3e60723e */ /* 0x004fe400000010ff */
[----:B------:R-:W-:-:S04]  /*18de0*/  FADD.FTZ R161, R161, R102 ;  /* 0x00000066a1a17221 */ /* 0x000fc80000010000 */
[----:B------:R-:W-:-:S04]  /*18df0*/  FADD.FTZ R166, R166, R161 ;  /* 0x000000a1a6a67221 */ /* 0x000fc80000010000 */
[----:B------:R-:W-:-:S04]  /*18e00*/  FADD.FTZ R159, R159, R166 ;  /* 0x000000a69f9f7221 */ /* 0x000fc80000010000 */
[----:B------:R-:W-:Y:S01]  /*18e10*/  FADD.FTZ R158, R158, R159 ;  /* 0x0000009f9e9e7221 */ /* 0x000fe20000010000 */
[----:B---3--:R-:W-:-:S03]  /*18e20*/  F2FP.BF16.PACK_AB R98, R118, R63 ;  /* 0x0000003f7662723e */ /* 0x008fc600000010ff */
[----:B------:R-:W-:-:S04]  /*18e30*/  FADD.FTZ R153, R153, R158 ;  /* 0x0000009e99997221 */ /* 0x000fc80000010000 */
[----:B-----5:R-:W-:Y:S01]  /*18e40*/  HMMA.16816.F32.BF16 R68, R96, R72, R16 ;  /* 0x000000486044723c */ /* 0x020fe20000041810 */
[----:B------:R-:W-:-:S04]  /*18e50*/  FADD.FTZ R152, R152, R153 ;  /* 0x0000009998987221 */ /* 0x000fc80000010000 */
[----:B------:R-:W-:Y:S02]  /*18e60*/  FADD.FTZ R151, R151, R152 ;  /* 0x0000009897977221 */ /* 0x000fe40000010000 */
[----:B------:R-:W-:Y:S01]  /*18e70*/  FADD.FTZ R17, R163, R2 ;  /* 0x00000002a3117221 */ /* 0x000fe20000010000 */
[C---:B------:R-:W-:Y:S01]  /*18e80*/  HMMA.16816.F32.BF16 R112, R96.reuse, R108, R8 ;  /* 0x0000006c6070723c */ /* 0x040fe20000041808 */
[----:B------:R-:W2:Y:S01]  /*18e90*/  LDSM.16.MT88.4 R8, [R180+0xcc00] ;  /* 0x00cc0000b408783b */ /* 0x000ea20000004200 */
[----:B------:R-:W-:Y:S02]  /*18ea0*/  FADD.FTZ R150, R150, R151 ;  /* 0x0000009796967221 */ /* 0x000fe40000010000 */
[----:B------:R-:W-:Y:S02]  /*18eb0*/  FADD.FTZ R17, R162, R17 ;  /* 0x00000011a2117221 */ /* 0x000fe40000010000 */
[----:B------:R-:W-:Y:S02]  /*18ec0*/  FADD.FTZ R143, R143, R150 ;  /* 0x000000968f8f7221 */ /* 0x000fe40000010000 */
[----:B------:R-:W-:Y:S01]  /*18ed0*/  HMMA.16816.F32.BF16 R108, R96, R110, R12 ;  /* 0x0000006e606c723c */ /* 0x000fe2000004180c */
[----:B------:R-:W3:Y:S01]  /*18ee0*/  LDSM.16.MT88.4 R12, [R180+0xec00] ;  /* 0x00ec0000b40c783b */ /* 0x000ee20000004200 */
[----:B------:R-:W-:-:S02]  /*18ef0*/  FADD.FTZ R164, R164, R17 ;  /* 0x00000011a4a47221 */ /* 0x000fc40000010000 */
[----:B------:R-:W-:Y:S02]  /*18f00*/  FADD.FTZ R142, R142, R143 ;  /* 0x0000008f8e8e7221 */ /* 0x000fe40000010000 */
[----:B------:R-:W-:Y:S02]  /*18f10*/  FADD.FTZ R157, R157, R164 ;  /* 0x000000a49d9d7221 */ /* 0x000fe40000010000 */
        /* <DEDUP_REMOVED lines=15> */
[----:B------:R-:W-:Y:S03]  /*19010*/  HMMA.16816.F32.BF16 R80, R96, R50, R28 ;  /* 0x000000326050723c */ /* 0x000fe6000004181c */
[----:B------:R-:W-:-:S04]  /*19020*/  FADD.FTZ R2, R146, R155 ;  /* 0x0000009b92027221 */ /* 0x000fc80000010000 */
[----:B------:R-:W-:Y:S01]  /*19030*/  FADD.FTZ R2, R139, R2 ;  /* 0x000000028b027221 */ /* 0x000fe20000010000 */
[----:B--2---:R-:W-:Y:S03]  /*19040*/  HMMA.16816.F32.BF16 R84, R96, R8, R32 ;  /* 0x000000086054723c */ /* 0x004fe60000041820 */
[----:B------:R-:W-:Y:S01]  /*19050*/  FADD.FTZ R121, R121, R2 ;  /* 0x0000000279797221 */ /* 0x000fe20000010000 */
[----:B------:R-:W-:-:S03]  /*19060*/  MOV R2, R135 ;  /* 0x0000008700027202 */ /* 0x000fc60000000f00 */
[----:B------:R-:W-:Y:S01]  /*19070*/  FADD.FTZ R121, R120, R121 ;  /* 0x0000007978797221 */ /* 0x000fe20000010000 */
[----:B------:R-:W-:Y:S03]  /*19080*/  HMMA.16816.F32.BF16 R88, R96, R10, R36 ;  /* 0x0000000a6058723c */ /* 0x000fe60000041824 */
[----:B------:R-:W-:-:S04]  /*19090*/  FADD.FTZ R60, R60, R121 ;  /* 0x000000793c3c7221 */ /* 0x000fc80000010000 */
[----:B------:R-:W-:Y:S01]  /*190a0*/  FADD.FTZ R208, R3, R60 ;  /* 0x0000003c03d07221 */ /* 0x000fe20000010000 */
[----:B------:R-:W-:Y:S01]  /*190b0*/  HMMA.16816.F32.BF16 R104, R96, R106, R44 ;  /* 0x0000006a6068723c */ /* 0x000fe2000004182c */
[----:B------:R-:W-:-:S07]  /*190c0*/  MOV R3, R136 ;  /* 0x0000008800037202 */ /* 0x000fce0000000f00 */
[C---:B---3--:R-:W-:Y:S08]  /*190d0*/  HMMA.16816.F32.BF16 R100, R96.reuse, R12, R52 ;  /* 0x0000000c6064723c */ /* 0x048ff00000041834 */
[----:B------:R-:W-:Y:S11]  /*190e0*/  HMMA.16816.F32.BF16 R96, R96, R14, R4 ;  /* 0x0000000e6060723c */ /* 0x000ff60000041804 */
[----:B------:R-:W-:Y:S08]  /*190f0*/  @!UPT UIADD3 URZ, URZ, URZ, URZ ;  /* 0x0000003f3f3ff290 */ /* 0x000ff0000fffe03f */
.L_x_3262:
[----:B------:R-:W-:Y:S05]  /*19100*/  @!P6 BRA `(.L_x_3271) ;  /* 0x000045f00000e947 */ /* 0x000fea0003800000 */
[----:B------:R-:W-:Y:S02]  /*19110*/  MOV R119, R2 ;  /* 0x0000000200777202 */ /* 0x000fe40000000f00 */
[----:B------:R-:W-:-:S02]  /*19120*/  MOV R118, R3 ;  /* 0x0000000300767202 */ /* 0x000fc40000000f00 */
.L_x_3280:
[----:B------:R-:W-:Y:S04]  /*19130*/  DEPBAR.LE SB0, 0x0 ;  /* 0x000080000000791a */ /* 0x000fe80000000000 */
[----:B------:R-:W-:Y:S01]  /*19140*/  WARPSYNC 0xffffffff ;  /* 0xffffffff00007948 */ /* 0x000fe20003800000 */
[----:B------:R-:W-:Y:S01]  /*19150*/  BAR.SYNC.DEFER_BLOCKING 0x0 ;  /* 0x0000000000007b1d */ /* 0x000fe20000010000 */
[----:B------:R-:W-:Y:S05]  /*19160*/  IADD3 R199, R199, -0x1, RZ ;  /* 0xffffffffc7c77810 */ /* 0x000fea0007ffe0ff */
[----:B------:R-:W-:Y:S01]  /*19170*/  BSSY B0, `(.L_x_3272) ;  /* 0x0000044000007945 */ /* 0x000fe20003800000 */
[----:B------:R-:W-:-:S05]  /*19180*/  @!P3 BRA `(.L_x_3273) ;  /* 0x000003f00000b947 */ /* 0x000fca0003800000 */
[----:B------:R-:W2:Y:S02]  /*19190*/  LD.E R9, [R116.64+0x170] ;  /* 0x0001700474097980 */ /* 0x000ea4000c101900 */
        /* <DEDUP_REMOVED lines=62> */
.L_x_3273:
[----:B------:R-:W2:Y:S02]  /*19580*/  LD.E R3, [R116.64+0x40] ;  /* 0x0000400474037980 */ /* 0x000ea4000c101900 */
[----:B--2---:R-:W-:Y:S04]  /*19590*/  LEA R3, -R3, RZ, 0x7 ;  /* 0x000000ff03037211 */ /* 0x004fe800078e39ff */
[----:B------:R-:W-:Y:S02]  /*195a0*/  SHF.R.S32.HI R4, RZ, 0x1f, R3 ;  /* 0x0000001fff047819 */ /* 0x000fe40000011403 */
.L_x_3274:
[----:B------:R-:W-:Y:S05]  /*195b0*/  BSYNC B0 ;  /* 0x0000000000007941 */ /* 0x000fea0003800000 */
.L_x_3272:
        /* <DEDUP_REMOVED lines=254> */
[C---:B------:R-:W-:Y:S04]  /*1a5a0*/  IADD3 R124, R3.reuse, -0x80, RZ ;  /* 0xffffff80037c7810 */ /* 0x040fe80007ffe0ff */
[----:B------:R-:W-:Y:S02]  /*1a5b0*/  IABS R120, R124 ;  /* 0x0000007c00787213 */ /* 0x000fe40000000000 */
[-C--:B--2---:R-:W-:Y:S02]  /*1a5c0*/  IABS R123, R126.reuse ;  /* 0x0000007e007b7213 */ /* 0x084fe40000000000 */
[-C--:B------:R-:W-:Y:S02]  /*1a5d0*/  IABS R121, R126.reuse ;  /* 0x0000007e00797213 */ /* 0x080fe40000000000 */
[----:B------:R-:W1:Y:S01]  /*1a5e0*/  I2F.RP R122, R123 ;  /* 0x0000007b007a7306 */ /* 0x000e620000209400 */
[-C--:B------:R-:W-:Y:S02]  /*1a5f0*/  LOP3.LUT R124, R124, R126.reuse, RZ, 0x3c, !PT ;  /* 0x0000007e7c7c7212 */ /* 0x080fe400078e3cff */
        /* <DEDUP_REMOVED lines=30> */
[C---:B------:R-:W-:Y:S02]  /*1a7e0*/  SEL R121, R2.reuse, R122, !P6 ;  /* 0x0000007a02797207 */ /* 0x040fe40007000000 */
[----:B------:R-:W3:Y:S01]  /*1a7f0*/  LD.E.64 R122, [R116.64+0x38] ;  /* 0x00003804747a7980 */ /* 0x000ee2000c101b00 */
        /* <DEDUP_REMOVED lines=23> */
.L_x_3278:
[----:B------:R-:W2:Y:S02]  /*1a970*/  LD.E R123, [R116.64+0x38] ;  /* 0x00003804747b7980 */ /* 0x000ea4000c101900 */
[----:B--2---:R-:W-:Y:S04]  /*1a980*/  LEA R123, -R123, RZ, 0x7 ;  /* 0x000000ff7b7b7211 */ /* 0x004fe800078e39ff */
[----:B------:R-:W-:Y:S02]  /*1a990*/  SHF.R.S32.HI R2, RZ, 0x1f, R123 ;  /* 0x0000001fff027819 */ /* 0x000fe4000001147b */
.L_x_3279:
[----:B------:R-:W-:Y:S05]  /*1a9a0*/  BSYNC B0 ;  /* 0x0000000000007941 */ /* 0x000fea0003800000 */
.L_x_3277:
        /* <DEDUP_REMOVED lines=91> */
.L_x_3276:
[----:B------:R-:W-:Y:S05]  /*1af60*/  BSYNC B1 ;  /* 0x0000000000017941 */ /* 0x000fea0003800000 */
.L_x_3275:
[----:B------:R-:W2:Y:S01]  /*1af70*/  LD.E R120, [R116.64+0xdc] ;  /* 0x0000dc0474787980 */ /* 0x000ea2000c101900 */
[----:B------:R-:W-:Y:S04]  /*1af80*/  LEA R2, R199, R204, 0x7 ;  /* 0x000000ccc7027211 */ /* 0x000fe800078e38ff */
[----:B------:R-:W-:Y:S01]  /*1af90*/  I2F R143, R2 ;  /* 0x00000002008f7306 */ /* 0x000fe20000201400 */
[C---:B-1----:R-:W-:Y:S02]  /*1afa0*/  IADD3 R138, R2.reuse, 0x1, RZ ;  /* 0x00000001028a7810 */ /* 0x042fe40007ffe0ff */
        /* <DEDUP_REMOVED lines=39> */
[----:B------:R-:W5:Y:S10]  /*1b220*/  I2F R121, R121 ;  /* 0x0000007900797306 */ /* 0x000f740000201400 */
        /* <DEDUP_REMOVED lines=51> */
[----:B------:R1:W4:Y:S01]  /*1b560*/  I2F R131, R133 ;  /* 0x0000008500837306 */ /* 0x0003220000201400 */
[----:B------:R-:W-:Y:S01]  /*1b570*/  FMNMX.FTZ R137, R13, R134, !PT ;  /* 0x000000860d897209 */ /* 0x000fe20007810000 */
[C---:B------:R-:W-:Y:S01]  /*1b580*/  FFMA.FTZ R36, R0.reuse, R127, R36 ;  /* 0x0000007f00247223 */ /* 0x040fe20000010024 */
[----:B---3--:R-:W-:Y:S01]  /*1b590*/  FMNMX.FTZ R135, R19, R136, !PT ;  /* 0x0000008813877209 */ /* 0x008fe20007810000 */
[-C--:B------:R-:W-:Y:S01]  /*1b5a0*/  FFMA.FTZ R27, R0, R130.reuse, R27 ;  /* 0x00000082001b7223 */ /* 0x080fe2000001001b */
[----:B------:R-:W-:Y:S01]  /*1b5b0*/  FMNMX.FTZ R134, R16, R137, !PT ;  /* 0x0000008910867209 */ /* 0x000fe20007810000 */
[----:B------:R-:W-:Y:S01]  /*1b5c0*/  FFMA.FTZ R25, R0, R130, R25 ;  /* 0x0000008200197223 */ /* 0x000fe20000010019 */
[----:B------:R-:W-:Y:S01]  /*1b5d0*/  FMNMX.FTZ R132, R22, R135, !PT ;  /* 0x0000008716847209 */ /* 0x000fe20007810000 */
[CC--:B------:R-:W-:Y:S01]  /*1b5e0*/  FFMA.FTZ R42, R0.reuse, R125.reuse, R42 ;  /* 0x0000007d002a7223 */ /* 0x0c0fe2000001002a */
[----:B------:R-:W-:Y:S01]  /*1b5f0*/  FMNMX.FTZ R135, R17, R134, !PT ;  /* 0x0000008611877209 */ /* 0x000fe20007810000 */
[----:B------:R-:W-:Y:S01]  /*1b600*/  FFMA.FTZ R40, R0, R125, R40 ;  /* 0x0000007d00287223 */ /* 0x000fe20000010028 */
[----:B------:R-:W-:Y:S01]  /*1b610*/  IADD3 R128, R2, 0x69, RZ ;  /* 0x0000006902807810 */ /* 0x000fe20007ffe0ff */
[C---:B------:R-:W-:Y:S01]  /*1b620*/  FFMA.FTZ R39, R0.reuse, R124, R39 ;  /* 0x0000007c00277223 */ /* 0x040fe20000010027 */
[----:B------:R-:W-:Y:S01]  /*1b630*/  FMNMX.FTZ R137, R23, R132, !PT ;  /* 0x0000008417897209 */ /* 0x000fe20007810000 */
[----:B------:R-:W-:Y:S01]  /*1b640*/  FFMA.FTZ R37, R0, R124, R37 ;  /* 0x0000007c00257223 */ /* 0x000fe20000010025 */
[----:B------:R3:W3:Y:S01]  /*1b650*/  I2F R127, R128 ;  /* 0x00000080007f7306 */ /* 0x0006e20000201400 */
[----:B------:R-:W-:Y:S01]  /*1b660*/  FMNMX.FTZ R134, R20, R135, !PT ;  /* 0x0000008714867209 */ /* 0x000fe20007810000 */
[-C--:B------:R-:W-:Y:S01]  /*1b670*/  FFMA.FTZ R43, R0, R122.reuse, R43 ;  /* 0x0000007a002b7223 */ /* 0x080fe2000001002b */
[----:B------:R-:W-:Y:S01]  /*1b680*/  FMNMX.FTZ R132, R26, R137, !PT ;  /* 0x000000891a847209 */ /* 0x000fe20007810000 */
[C---:B------:R-:W-:Y:S01]  /*1b690*/  FFMA.FTZ R41, R0.reuse, R122, R41 ;  /* 0x0000007a00297223 */ /* 0x040fe20000010029 */
[----:B------:R-:W-:Y:S01]  /*1b6a0*/  FMNMX.FTZ R137, R21, R134, !PT ;  /* 0x0000008615897209 */ /* 0x000fe20007810000 */
[CC--:B------:R-:W-:Y:S01]  /*1b6b0*/  FFMA.FTZ R46, R0.reuse, R121.reuse, R46 ;  /* 0x00000079002e7223 */ /* 0x0c0fe2000001002e */
[----:B------:R-:W-:Y:S01]  /*1b6c0*/  FMNMX.FTZ R135, R27, R132, !PT ;  /* 0x000000841b877209 */ /* 0x000fe20007810000 */
[----:B------:R-:W-:Y:S01]  /*1b6d0*/  FFMA.FTZ R44, R0, R121, R44 ;  /* 0x00000079002c7223 */ /* 0x000fe2000001002c */
[----:B------:R-:W-:Y:S01]  /*1b6e0*/  FMNMX.FTZ R132, R24, R137, !PT ;  /* 0x0000008918847209 */ /* 0x000fe20007810000 */
[----:B--2---:R-:W-:Y:S01]  /*1b6f0*/  FFMA.FTZ R45, R0, R3, R45 ;  /* 0x00000003002d7223 */ /* 0x004fe2000001002d */
[----:B------:R-:W-:Y:S01]  /*1b700*/  FMNMX.FTZ R134, R30, R135, !PT ;  /* 0x000000871e867209 */ /* 0x000fe20007810000 */
[C---:B------:R-:W-:Y:S01]  /*1b710*/  FFMA.FTZ R47, R0.reuse, R3, R47 ;  /* 0x00000003002f7223 */ /* 0x040fe2000001002f */
[----:B------:R-:W-:Y:S01]  /*1b720*/  FMNMX.FTZ R137, R25, R132, !PT ;  /* 0x0000008419897209 */ /* 0x000fe20007810000 */
[-C--:B------:R-:W-:Y:S01]  /*1b730*/  FFMA.FTZ R48, R0, R123.reuse, R48 ;  /* 0x0000007b00307223 */ /* 0x080fe20000010030 */
[----:B-1----:R-:W-:Y:S01]  /*1b740*/  IADD3 R133, R2, 0x70, RZ ;  /* 0x0000007002857810 */ /* 0x002fe20007ffe0ff */
[C---:B------:R-:W-:Y:S01]  /*1b750*/  FFMA.FTZ R50, R0.reuse, R123, R50 ;  /* 0x0000007b00327223 */ /* 0x040fe20000010032 */
[----:B------:R-:W-:Y:S01]  /*1b760*/  FMNMX.FTZ R135, R31, R134, !PT ;  /* 0x000000861f877209 */ /* 0x000fe20007810000 */
[----:B-----5:R-:W-:Y:S01]  /*1b770*/  FFMA.FTZ R51, R0, R126, R51 ;  /* 0x0000007e00337223 */ /* 0x020fe20000010033 */
[----:B------:R-:W-:Y:S01]  /*1b780*/  FMNMX.FTZ R132, R28, R137, !PT ;  /* 0x000000891c847209 */ /* 0x000fe20007810000 */
[----:B------:R-:W1:Y:S01]  /*1b790*/  I2F R125, R133 ;  /* 0x00000085007d7306 */ /* 0x000e620000201400 */
[----:B------:R-:W-:Y:S01]  /*1b7a0*/  FMNMX.FTZ R124, R34, R135, !PT ;  /* 0x00000087227c7209 */ /* 0x000fe20007810000 */
[CC--:B------:R-:W-:Y:S01]  /*1b7b0*/  FFMA.FTZ R54, R0.reuse, R129.reuse, R54 ;  /* 0x0000008100367223 */ /* 0x0c0fe20000010036 */
[----:B------:R-:W-:Y:S01]  /*1b7c0*/  FMNMX.FTZ R135, R29, R132, !PT ;  /* 0x000000841d877209 */ /* 0x000fe20007810000 */
[----:B------:R-:W-:Y:S01]  /*1b7d0*/  FFMA.FTZ R49, R0, R126, R49 ;  /* 0x0000007e00317223 */ /* 0x000fe20000010031 */
[----:B------:R-:W-:Y:S01]  /*1b7e0*/  IADD3 R122, R2, 0x71, RZ ;  /* 0x00000071027a7810 */ /* 0x000fe20007ffe0ff */
[C---:B------:R-:W-:Y:S01]  /*1b7f0*/  FFMA.FTZ R52, R0.reuse, R129, R52 ;  /* 0x0000008100347223 */ /* 0x040fe20000010034 */
[----:B------:R-:W-:Y:S01]  /*1b800*/  FMNMX.FTZ R137, R35, R124, !PT ;  /* 0x0000007c23897209 */ /* 0x000fe20007810000 */
[----:B----4-:R-:W-:Y:S01]  /*1b810*/  FFMA.FTZ R58, R0, R131, R58 ;  /* 0x00000083003a7223 */ /* 0x010fe2000001003a */
[----:B---3--:R-:W-:Y:S01]  /*1b820*/  FMNMX.FTZ R128, R32, R135, !PT ;  /* 0x0000008720807209 */ /* 0x008fe20007810000 */
[----:B------:R-:W2:Y:S01]  /*1b830*/  I2F R121, R122 ;  /* 0x0000007a00797306 */ /* 0x000ea20000201400 */
[----:B------:R-:W-:Y:S01]  /*1b840*/  FMNMX.FTZ R124, R38, R137, !PT ;  /* 0x00000089267c7209 */ /* 0x000fe20007810000 */
[C---:B------:R-:W-:Y:S01]  /*1b850*/  FFMA.FTZ R59, R0.reuse, R127, R59 ;  /* 0x0000007f003b7223 */ /* 0x040fe2000001003b */
[----:B------:R-:W-:Y:S01]  /*1b860*/  FMNMX.FTZ R137, R33, R128, !PT ;  /* 0x0000008021897209 */ /* 0x000fe20007810000 */
[----:B------:R-:W-:Y:S01]  /*1b870*/  FFMA.FTZ R56, R0, R131, R56 ;  /* 0x0000008300387223 */ /* 0x000fe20000010038 */
[----:B------:R-:W-:Y:S01]  /*1b880*/  IADD3 R130, R2, 0x61, RZ ;  /* 0x0000006102827810 */ /* 0x000fe20007ffe0ff */
[----:B------:R-:W-:Y:S01]  /*1b890*/  FFMA.FTZ R57, R0, R127, R57 ;  /* 0x0000007f00397223 */ /* 0x000fe20000010039 */
[----:B------:R-:W-:Y:S02]  /*1b8a0*/  FMNMX.FTZ R135, R39, R124, !PT ;  /* 0x0000007c27877209 */ /* 0x000fe40007810000 */
[----:B------:R-:W-:Y:S02]  /*1b8b0*/  FMNMX.FTZ R124, R36, R137, !PT ;  /* 0x00000089247c7209 */ /* 0x000fe40007810000 */
[----:B------:R-:W-:Y:S01]  /*1b8c0*/  IADD3 R3, R2, 0x78, RZ ;  /* 0x0000007802037810 */ /* 0x000fe20007ffe0ff */
[----:B------:R-:W3:Y:S01]  /*1b8d0*/  I2F R130, R130 ;  /* 0x0000008200827306 */ /* 0x000ee20000201400 */
[----:B------:R-:W-:Y:S01]  /*1b8e0*/  FMNMX.FTZ R128, R42, R135, !PT ;  /* 0x000000872a807209 */ /* 0x000fe20007810000 */
[CC--:B-1----:R-:W-:Y:S01]  /*1b8f0*/  FFMA.FTZ R62, R0.reuse, R125.reuse, R62 ;  /* 0x0000007d003e7223 */ /* 0x0c2fe2000001003e */
[----:B------:R-:W-:Y:S01]  /*1b900*/  FMNMX.FTZ R135, R37, R124, !PT ;  /* 0x0000007c25877209 */ /* 0x000fe20007810000 */
[----:B------:R-:W-:Y:S01]  /*1b910*/  FFMA.FTZ R60, R0, R125, R60 ;  /* 0x0000007d003c7223 */ /* 0x000fe2000001003c */
[----:B------:R-:W-:Y:S02]  /*1b920*/  FMNMX.FTZ R133, R43, R128, !PT ;  /* 0x000000802b857209 */ /* 0x000fe40007810000 */
[----:B------:R-:W-:Y:S02]  /*1b930*/  FMNMX.FTZ R128, R40, R135, !PT ;  /* 0x0000008728807209 */ /* 0x000fe40007810000 */
[----:B------:R-:W-:Y:S01]  /*1b940*/  FMNMX.FTZ R124, R46, R133, !PT ;  /* 0x000000852e7c7209 */ /* 0x000fe20007810000 */
[----:B------:R1:W4:Y:S01]  /*1b950*/  I2F R123, R3 ;  /* 0x00000003007b7306 */ /* 0x0003220000201400 */
[----:B------:R-:W-:Y:S01]  /*1b960*/  FMNMX.FTZ R133, R41, R128, !PT ;  /* 0x0000008029857209 */ /* 0x000fe20007810000 */
[CC--:B--2---:R-:W-:Y:S01]  /*1b970*/  FFMA.FTZ R63, R0.reuse, R121.reuse, R63 ;  /* 0x00000079003f7223 */ /* 0x0c4fe2000001003f */
[----:B------:R-:W-:Y:S01]  /*1b980*/  FMNMX.FTZ R135, R47, R124, !PT ;  /* 0x0000007c2f877209 */ /* 0x000fe20007810000 */
[----:B------:R-:W-:Y:S01]  /*1b990*/  FFMA.FTZ R61, R0, R121, R61 ;  /* 0x00000079003d7223 */ /* 0x000fe2000001003d */
[----:B------:R-:W-:Y:S02]  /*1b9a0*/  FMNMX.FTZ R122, R44, R133, !PT ;  /* 0x000000852c7a7209 */ /* 0x000fe40007810000 */
[----:B------:R-:W-:Y:S02]  /*1b9b0*/  FMNMX.FTZ R124, R50, R135, !PT ;  /* 0x00000087327c7209 */ /* 0x000fe40007810000 */
[----:B------:R-:W-:Y:S02]  /*1b9c0*/  FMNMX.FTZ R133, R45, R122, !PT ;  /* 0x0000007a2d857209 */ /* 0x000fe40007810000 */
[----:B------:R-:W-:Y:S02]  /*1b9d0*/  IADD3 R2, R2, 0x79, RZ ;  /* 0x0000007902027810 */ /* 0x000fe40007ffe0ff */
[----:B------:R-:W-:Y:S01]  /*1b9e0*/  FMNMX.FTZ R135, R51, R124, !PT ;  /* 0x0000007c33877209 */ /* 0x000fe20007810000 */
[-C--:B---3--:R-:W-:Y:S01]  /*1b9f0*/  FFMA.FTZ R55, R0, R130.reuse, R55 ;  /* 0x0000008200377223 */ /* 0x088fe20000010037 */
[----:B------:R-:W-:Y:S01]  /*1ba00*/  FMNMX.FTZ R122, R48, R133, !PT ;  /* 0x00000085307a7209 */ /* 0x000fe20007810000 */
[----:B------:R-:W-:Y:S01]  /*1ba10*/  FFMA.FTZ R53, R0, R130, R53 ;  /* 0x0000008200357223 */ /* 0x000fe20000010035 */
[----:B------:R-:W2:Y:S01]  /*1ba20*/  I2F R2, R2 ;  /* 0x0000000200027306 */ /* 0x000ea20000201400 */
[----:B------:R-:W-:Y:S02]  /*1ba30*/  FMNMX.FTZ R124, R54, R135, !PT ;  /* 0x00000087367c7209 */ /* 0x000fe40007810000 */
[----:B------:R-:W-:Y:S02]  /*1ba40*/  LDSM.16.MT88.4 R132, [R182+0xb000] ;  /* 0x00b00000b684783b */ /* 0x000fe40000004200 */
[----:B------:R-:W-:Y:S02]  /*1ba50*/  FMNMX.FTZ R129, R55, R124, !PT ;  /* 0x0000007c37817209 */ /* 0x000fe40007810000 */
[----:B-1----:R-:W-:Y:S01]  /*1ba60*/  FMNMX.FTZ R3, R49, R122, !PT ;  /* 0x0000007a31037209 */ /* 0x002fe20007810000 */
[----:B----4-:R-:W-:Y:S01]  /*1ba70*/  FFMA.FTZ R66, R0, R123, R66 ;  /* 0x0000007b00427223 */ /* 0x010fe20000010042 */
[----:B------:R-:W-:Y:S01]  /*1ba80*/  FMNMX.FTZ R124, R58, R129, !PT ;  /* 0x000000813a7c7209 */ /* 0x000fe20007810000 */
[----:B------:R-:W-:Y:S01]  /*1ba90*/  FFMA.FTZ R64, R0, R123, R64 ;  /* 0x0000007b00407223 */ /* 0x000fe20000010040 */
[----:B------:R-:W-:Y:S02]  /*1baa0*/  FMNMX.FTZ R122, R52, R3, !PT ;  /* 0x00000003347a7209 */ /* 0x000fe40007810000 */
[----:B------:R-:W-:Y:S02]  /*1bab0*/  FMNMX.FTZ R129, R59, R124, !PT ;  /* 0x0000007c3b817209 */ /* 0x000fe40007810000 */
[----:B------:R-:W-:Y:S02]  /*1bac0*/  FMNMX.FTZ R3, R53, R122, !PT ;  /* 0x0000007a35037209 */ /* 0x000fe40007810000 */
[----:B------:R-:W-:Y:S02]  /*1bad0*/  FMNMX.FTZ R124, R62, R129, !PT ;  /* 0x000000813e7c7209 */ /* 0x000fe40007810000 */
[----:B------:R-:W-:Y:S01]  /*1bae0*/  FMNMX.FTZ R122, R56, R3, !PT ;  /* 0x00000003387a7209 */ /* 0x000fe20007810000 */
[----:B------:R-:W-:Y:S01]  /*1baf0*/  LDSM.16.MT88.4 R128, [R180+0x9000] ;  /* 0x00900000b480783b */ /* 0x000fe20000004200 */
        /* <DEDUP_REMOVED lines=9> */
[----:B------:R-:W-:Y:S04]  /*1bb90*/  FMNMX.FTZ R126, R64, R3, !PT ;  /* 0x00000003407e7209 */ /* 0x000fe80007810000 */
[----:B------:R-:W-:Y:S05]  /*1bba0*/  FMNMX.FTZ R124, R65, R126, !PT ;  /* 0x0000007e417c7209 */ /* 0x000fea0007810000 */
[----:B------:R-:W2:Y:S01]  /*1bbb0*/  SHFL.BFLY PT, R3, R124, 0x2, 0x1f ;  /* 0x0c401f007c037f89 */ /* 0x000ea200000e0000 */
[----:B-1----:R-:W-:Y:S07]  /*1bbc0*/  FMNMX.FTZ R123, R125, R2, !PT ;  /* 0x000000027d7b7209 */ /* 0x002fee0007810000 */
[----:B------:R-:W1:Y:S01]  /*1bbd0*/  SHFL.BFLY PT, R2, R123, 0x1, 0x1f ;  /* 0x0c201f007b027f89 */ /* 0x000e6200000e0000 */
[----:B--2---:R-:W-:Y:S07]  /*1bbe0*/  FMNMX.FTZ R122, R124, R3, !PT ;  /* 0x000000037c7a7209 */ /* 0x004fee0007810000 */
[----:B------:R-:W-:Y:S08]  /*1bbf0*/  LDSM.16.MT88.4 R124, [R182+0x9000] ;  /* 0x00900000b67c783b */ /* 0x000ff00000004200 */
[----:B------:R-:W2:Y:S01]  /*1bc00*/  SHFL.BFLY PT, R3, R122, 0x1, 0x1f ;  /* 0x0c201f007a037f89 */ /* 0x000ea200000e0000 */
[----:B-1----:R-:W-:Y:S04]  /*1bc10*/  FMNMX.FTZ R2, R123, R2, !PT ;  /* 0x000000027b027209 */ /* 0x002fe80007810000 */
[----:B------:R-:W-:Y:S01]  /*1bc20*/  FSETP.NEU.FTZ.AND P0, PT, R2, -INF , PT ;  /* 0xff8000000200780b */ /* 0x000fe20003f1d000 */
[----:B------:R-:W-:Y:S02]  /*1bc30*/  FMUL.FTZ R143, R120, R2 ;  /* 0x00000002788f7220 */ /* 0x000fe40000410000 */
[----:B------:R-:W-:Y:S03]  /*1bc40*/  FADD.FTZ R121, -R2, R119 ;  /* 0x0000007702797221 */ /* 0x000fe60000010100 */
[----:B------:R-:W-:Y:S01]  /*1bc50*/  FSEL R143, R143, RZ, P0 ;  /* 0x000000ff8f8f7208 */ /* 0x000fe20000000000 */
[----:B------:R-:W-:Y:S04]  /*1bc60*/  FMUL.FTZ R119, R120, R121 ;  /* 0x0000007978777220 */ /* 0x000fe80000410000 */
[-CC-:B------:R-:W-:Y:S01]  /*1bc70*/  FFMA.FTZ R136, R10, R120.reuse, -R143.reuse ;  /* 0x000000780a887223 */ /* 0x180fe2000001088f */
[----:B--2---:R-:W-:Y:S01]  /*1bc80*/  FMNMX.FTZ R3, R122, R3, !PT ;  /* 0x000000037a037209 */ /* 0x004fe20007810000 */
[-CC-:B------:R-:W-:Y:S01]  /*1bc90*/  FFMA.FTZ R139, R6, R120.reuse, -R143.reuse ;  /* 0x00000078068b7223 */ /* 0x180fe2000001088f */
[----:B------:R-:W1:Y:S01]  /*1bca0*/  MUFU.EX2 R119, R119 ;  /* 0x0000007700777308 */ /* 0x000e620000000800 */
[-CC-:B------:R-:W-:Y:S01]  /*1bcb0*/  FFMA.FTZ R138, R7, R120.reuse, -R143.reuse ;  /* 0x00000078078a7223 */ /* 0x180fe2000001088f */
[C---:B------:R-:W-:Y:S01]  /*1bcc0*/  FSETP.NEU.FTZ.AND P0, PT, R3.reuse, -INF , PT ;  /* 0xff8000000300780b */ /* 0x040fe20003f1d000 */
[----:B------:R-:W-:Y:S02]  /*1bcd0*/  FMUL.FTZ R141, R120, R3 ;  /* 0x00000003788d7220 */ /* 0x000fe40000410000 */
[----:B------:R-:W-:Y:S02]  /*1bce0*/  FADD.FTZ R121, -R3, R118 ;  /* 0x0000007603797221 */ /* 0x000fe40000010100 */
[-CC-:B------:R-:W-:Y:S01]  /*1bcf0*/  FFMA.FTZ R153, R26, R120.reuse, -R143.reuse ;  /* 0x000000781a997223 */ /* 0x180fe2000001088f */
[----:B------:R-:W-:Y:S01]  /*1bd00*/  FSEL R141, R141, RZ, P0 ;  /* 0x000000ff8d8d7208 */ /* 0x000fe20000000000 */
[----:B------:R-:W-:Y:S01]  /*1bd10*/  FMUL.FTZ R118, R120, R121 ;  /* 0x0000007978767220 */ /* 0x000fe20000410000 */
[----:B------:R-:W-:Y:S01]  /*1bd20*/  MUFU.EX2 R139, R139 ;  /* 0x0000008b008b7308 */ /* 0x000fe20000000800 */
[----:B------:R-:W-:Y:S01]  /*1bd30*/  FFMA.FTZ R121, R11, R120, -R143 ;  /* 0x000000780b797223 */ /* 0x000fe2000001088f */
[----:B------:R-:W-:Y:S01]  /*1bd40*/  ISETP.GT.AND P0, PT, R199, R190, PT ;  /* 0x000000bec700720c */ /* 0x000fe20003f04270 */
[-CC-:B------:R-:W-:Y:S02]  /*1bd50*/  FFMA.FTZ R123, R8, R120.reuse, -R141.reuse ;  /* 0x00000078087b7223 */ /* 0x180fe4000001088d */
[-CC-:B------:R-:W-:Y:S02]  /*1bd60*/  FFMA.FTZ R122, R9, R120.reuse, -R141.reuse ;  /* 0x00000078097a7223 */ /* 0x180fe4000001088d */
[-CC-:B------:R-:W-:Y:S02]  /*1bd70*/  FFMA.FTZ R140, R4, R120.reuse, -R141.reuse ;  /* 0x00000078048c7223 */ /* 0x180fe4000001088d */
[-C--:B------:R-:W-:Y:S01]  /*1bd80*/  FFMA.FTZ R137, R5, R120.reuse, -R141 ;  /* 0x0000007805897223 */ /* 0x080fe2000001088d */
[----:B------:R-:W2:Y:S01]  /*1bd90*/  MUFU.EX2 R118, R118 ;  /* 0x0000007600767308 */ /* 0x000ea20000000800 */
[-C--:B------:R-:W-:Y:S02]  /*1bda0*/  FFMA.FTZ R150, R27, R120.reuse, -R143 ;  /* 0x000000781b967223 */ /* 0x080fe4000001088f */
[--C-:B------:R-:W-:Y:S02]  /*1bdb0*/  FFMA.FTZ R154, R24, R120, -R141.reuse ;  /* 0x00000078189a7223 */ /* 0x100fe4000001088d */
[C---:B-1----:R-:W-:Y:S02]  /*1bdc0*/  FMUL.FTZ R6, R119.reuse, R114 ;  /* 0x0000007277067220 */ /* 0x042fe40000410000 */
[C---:B------:R-:W-:Y:S02]  /*1bdd0*/  FMUL.FTZ R7, R119.reuse, R115 ;  /* 0x0000007377077220 */ /* 0x040fe40000410000 */
[C---:B------:R-:W-:Y:S01]  /*1bde0*/  FMUL.FTZ R10, R119.reuse, R110 ;  /* 0x0000006e770a7220 */ /* 0x040fe20000410000 */
[----:B------:R-:W1:Y:S01]  /*1bdf0*/  MUFU.EX2 R138, R138 ;  /* 0x0000008a008a7308 */ /* 0x000e620000000800 */
        /* <DEDUP_REMOVED lines=11> */
[----:B------:R-:W2:Y:S01]  /*1beb0*/  MUFU.EX2 R121, R121 ;  /* 0x0000007900797308 */ /* 0x000ea20000000800 */
[----:B------:R-:W-:Y:S02]  /*1bec0*/  FMUL.FTZ R9, R118, R109 ;  /* 0x0000006d76097220 */ /* 0x000fe40000410000 */
[----:B------:R-:W3:Y:S01]  /*1bed0*/  LDSM.16.MT88.4 R108, [R180+0xb000] ;  /* 0x00b00000b46c783b */ /* 0x000ee20000004200 */
        /* <DEDUP_REMOVED lines=13> */
[----:B--2---:R-:W-:Y:S01]  /*1bfb0*/  F2FP.BF16.PACK_AB R115, R121, R136 ;  /* 0x000000887973723e */ /* 0x004fe200000010ff */
[C---:B------:R-:W-:Y:S02]  /*1bfc0*/  FMUL.FTZ R86, R119.reuse, R86 ;  /* 0x0000005677567220 */ /* 0x040fe40000410000 */
[----:B------:R-:W-:Y:S02]  /*1bfd0*/  FMUL.FTZ R87, R119, R87 ;  /* 0x0000005777577220 */ /* 0x000fe40000410000 */
[C---:B------:R-:W-:Y:S01]  /*1bfe0*/  FMUL.FTZ R84, R118.reuse, R84 ;  /* 0x0000005476547220 */ /* 0x040fe20000410000 */
[----:B------:R-:W-:Y:S01]  /*1bff0*/  MUFU.EX2 R123, R123 ;  /* 0x0000007b007b7308 */ /* 0x000fe20000000800 */
[----:B------:R-:W-:Y:S02]  /*1c000*/  FMUL.FTZ R85, R118, R85 ;  /* 0x0000005576557220 */ /* 0x000fe40000410000 */
[-C--:B------:R-:W-:Y:S02]  /*1c010*/  FFMA.FTZ R157, R25, R120.reuse, -R141 ;  /* 0x00000078199d7223 */ /* 0x080fe4000001088d */
[----:B------:R-:W-:Y:S01]  /*1c020*/  LDSM.16.MT88.4 R24, [R180+0x9800] ;  /* 0x00980000b418783b */ /* 0x000fe20000004200 */
[-CC-:B------:R-:W-:Y:S02]  /*1c030*/  FFMA.FTZ R156, R38, R120.reuse, -R143.reuse ;  /* 0x00000078269c7223 */ /* 0x180fe4000001088f */
[-C--:B------:R-:W-:Y:S02]  /*1c040*/  FFMA.FTZ R159, R39, R120.reuse, -R143 ;  /* 0x00000078279f7223 */ /* 0x080fe4000001088f */
[----:B------:R-:W2:Y:S01]  /*1c050*/  MUFU.EX2 R122, R122 ;  /* 0x0000007a007a7308 */ /* 0x000ea20000000800 */
[-C--:B------:R-:W-:Y:S02]  /*1c060*/  FFMA.FTZ R160, R36, R120.reuse, -R141 ;  /* 0x0000007824a07223 */ /* 0x080fe4000001088d */
[--C-:B------:R-:W-:Y:S01]  /*1c070*/  FFMA.FTZ R158, R42, R120, -R143.reuse ;  /* 0x000000782a9e7223 */ /* 0x100fe2000001088f */
[----:B-1----:R-:W-:Y:S01]  /*1c080*/  F2FP.BF16.PACK_AB R112, R137, R140 ;  /* 0x0000008c8970723e */ /* 0x002fe200000010ff */
[--C-:B------:R-:W-:Y:S02]  /*1c090*/  FFMA.FTZ R161, R43, R120, -R143.reuse ;  /* 0x000000782ba17223 */ /* 0x100fe4000001088f */
[C---:B------:R-:W-:Y:S02]  /*1c0a0*/  FMUL.FTZ R90, R119.reuse, R90 ;  /* 0x0000005a775a7220 */ /* 0x040fe40000410000 */
[C---:B------:R-:W-:Y:S01]  /*1c0b0*/  FMUL.FTZ R91, R119.reuse, R91 ;  /* 0x0000005b775b7220 */ /* 0x040fe20000410000 */
[----:B------:R-:W-:Y:S01]  /*1c0c0*/  MUFU.EX2 R153, R153 ;  /* 0x0000009900997308 */ /* 0x000fe20000000800 */
[C---:B------:R-:W-:Y:S02]  /*1c0d0*/  FMUL.FTZ R88, R118.reuse, R88 ;  /* 0x0000005876587220 */ /* 0x040fe40000410000 */
[----:B------:R-:W-:Y:S02]  /*1c0e0*/  FMUL.FTZ R89, R118, R89 ;  /* 0x0000005976597220 */ /* 0x000fe40000410000 */
[----:B------:R-:W-:Y:S02]  /*1c0f0*/  FFMA.FTZ R147, R14, R120, -R143 ;  /* 0x000000780e937223 */ /* 0x000fe4000001088f */
[----:B------:R-:W-:Y:S02]  /*1c100*/  FMUL.FTZ R14, R119, R106 ;  /* 0x0000006a770e7220 */ /* 0x000fe40000410000 */
[--C-:B------:R-:W-:Y:S01]  /*1c110*/  FFMA.FTZ R142, R13, R120, -R141.reuse ;  /* 0x000000780d8e7223 */ /* 0x100fe2000001088d */
[----:B------:R-:W1:Y:S01]  /*1c120*/  MUFU.EX2 R150, R150 ;  /* 0x0000009600967308 */ /* 0x000e620000000800 */
[----:B------:R-:W-:Y:S02]  /*1c130*/  FMUL.FTZ R13, R118, R105 ;  /* 0x00000069760d7220 */ /* 0x000fe40000410000 */
[C---:B------:R-:W-:Y:S01]  /*1c140*/  FMUL.FTZ R94, R119.reuse, R94 ;  /* 0x0000005e775e7220 */ /* 0x040fe20000410000 */
[----:B--2---:R-:W-:Y:S01]  /*1c150*/  F2FP.BF16.PACK_AB R114, R122, R123 ;  /* 0x0000007b7a72723e */ /* 0x004fe200000010ff */
[C---:B------:R-:W-:Y:S02]  /*1c160*/  FMUL.FTZ R95, R119.reuse, R95 ;  /* 0x0000005f775f7220 */ /* 0x040fe40000410000 */
[C---:B------:R-:W-:Y:S02]  /*1c170*/  FMUL.FTZ R92, R118.reuse, R92 ;  /* 0x0000005c765c7220 */ /* 0x040fe40000410000 */
[C---:B------:R-:W-:Y:S01]  /*1c180*/  FMUL.FTZ R93, R118.reuse, R93 ;  /* 0x0000005d765d7220 */ /* 0x040fe20000410000 */
[----:B------:R-:W-:Y:S01]  /*1c190*/  MUFU.EX2 R147, R147 ;  /* 0x0000009300937308 */ /* 0x000fe20000000800 */
[C---:B------:R-:W-:Y:S05]  /*1c1a0*/  HMMA.16816.F32.BF16 R4, R112.reuse, R124, R4 ;  /* 0x0000007c7004723c */ /* 0x040fea0000041804 */
[C---:B------:R-:W-:Y:S02]  /*1c1b0*/  FMUL.FTZ R98, R119.reuse, R98 ;  /* 0x0000006277627220 */ /* 0x040fe40000410000 */
[----:B------:R-:W-:Y:S01]  /*1c1c0*/  FMUL.FTZ R99, R119, R99 ;  /* 0x0000006377637220 */ /* 0x000fe20000410000 */
[C---:B------:R-:W-:Y:S01]  /*1c1d0*/  HMMA.16816.F32.BF16 R8, R112.reuse, R126, R8 ;  /* 0x0000007e7008723c */ /* 0x040fe20000041808 */
[----:B------:R-:W2:Y:S01]  /*1c1e0*/  LDSM.16.MT88.4 R124, [R182+0xd000] ;  /* 0x00d00000b67c783b */ /* 0x000ea20000004200 */
[----:B------:R-:W-:Y:S02]  /*1c1f0*/  MUFU.EX2 R142, R142 ;  /* 0x0000008e008e7308 */ /* 0x000fe40000000800 */
[C---:B------:R-:W-:Y:S02]  /*1c200*/  FMUL.FTZ R96, R118.reuse, R96 ;  /* 0x0000006076607220 */ /* 0x040fe40000410000 */
[----:B------:R-:W-:Y:S02]  /*1c210*/  FMUL.FTZ R97, R118, R97 ;  /* 0x0000006176617220 */ /* 0x000fe40000410000 */
[C---:B------:R-:W-:Y:S04]  /*1c220*/  HMMA.16816.F32.BF16 R68, R112.reuse, R128, R68 ;  /* 0x000000807044723c */ /* 0x040fe80000041844 */
[--C-:B------:R-:W-:Y:S01]  /*1c230*/  FFMA.FTZ R146, R16, R120, -R141.reuse ;  /* 0x0000007810927223 */ /* 0x100fe2000001088d */
[----:B------:R-:W-:Y:S01]  /*1c240*/  MUFU.EX2 R154, R154 ;  /* 0x0000009a009a7308 */ /* 0x000fe20000000800 */
[C---:B------:R-:W-:Y:S02]  /*1c250*/  FMUL.FTZ R16, R118.reuse, R100 ;  /* 0x0000006476107220 */ /* 0x040fe40000410000 */
[C---:B------:R-:W-:Y:S01]  /*1c260*/  HMMA.16816.F32.BF16 R72, R112.reuse, R130, R72 ;  /* 0x000000827048723c */ /* 0x040fe20000041848 */
[----:B------:R-:W4:Y:S03]  /*1c270*/  LDSM.16.MT88.4 R128, [R180+0xd000] ;  /* 0x00d00000b480783b */ /* 0x000f260000004200 */
[-C--:B------:R-:W-:Y:S02]  /*1c280*/  FFMA.FTZ R149, R17, R120.reuse, -R141 ;  /* 0x0000007811957223 */ /* 0x080fe4000001088d */
[----:B------:R-:W-:Y:S01]  /*1c290*/  FMUL.FTZ R17, R118, R101 ;  /* 0x0000006576117220 */ /* 0x000fe20000410000 */
[----:B------:R-:W-:Y:S01]  /*1c2a0*/  MUFU.EX2 R146, R146 ;  /* 0x0000009200927308 */ /* 0x000fe20000000800 */
[C---:B------:R-:W-:Y:S04]  /*1c2b0*/  HMMA.16816.F32.BF16 R76, R112.reuse, R132, R76 ;  /* 0x00000084704c723c */ /* 0x040fe8000004184c */
[-CC-:B------:R-:W-:Y:S02]  /*1c2c0*/  FFMA.FTZ R148, R22, R120.reuse, -R143.reuse ;  /* 0x0000007816947223 */ /* 0x180fe4000001088f */
[-CC-:B------:R-:W-:Y:S01]  /*1c2d0*/  FFMA.FTZ R151, R23, R120.reuse, -R143.reuse ;  /* 0x0000007817977223 */ /* 0x180fe2000001088f */
[----:B-1----:R-:W-:Y:S01]  /*1c2e0*/  F2FP.BF16.PACK_AB R23, R150, R153 ;  /* 0x000000999617723e */ /* 0x002fe200000010ff */
[C---:B------:R-:W-:Y:S01]  /*1c2f0*/  HMMA.16816.F32.BF16 R80, R112.reuse, R134, R80 ;  /* 0x000000867050723c */ /* 0x040fe20000041850 */
[----:B------:R-:W1:Y:S03]  /*1c300*/  MUFU.EX2 R149, R149 ;  /* 0x0000009500957308 */ /* 0x000e660000000800 */
[-C--:B------:R-:W-:Y:S02]  /*1c310*/  FFMA.FTZ R132, R15, R120.reuse, -R143 ;  /* 0x000000780f847223 */ /* 0x080fe4000001088f */
[----:B------:R-:W-:Y:S02]  /*1c320*/  FMUL.FTZ R15, R119, R107 ;  /* 0x0000006b770f7220 */ /* 0x000fe40000410000 */
[C---:B---3--:R-:W-:Y:S03]  /*1c330*/  HMMA.16816.F32.BF16 R84, R112.reuse, R108, R84 ;  /* 0x0000006c7054723c */ /* 0x048fe60000041854 */
[----:B------:R-:W3:Y:S01]  /*1c340*/  MUFU.EX2 R132, R132 ;  /* 0x0000008400847308 */ /* 0x000ee20000000800 */
[----:B------:R-:W-:Y:S02]  /*1c350*/  FFMA.FTZ R135, R12, R120, -R141 ;  /* 0x000000780c877223 */ /* 0x000fe4000001088d */
[----:B------:R-:W-:Y:S02]  /*1c360*/  FMUL.FTZ R12, R118, R104 ;  /* 0x00000068760c7220 */ /* 0x000fe40000410000 */
[C---:B------:R-:W-:Y:S01]  /*1c370*/  HMMA.16816.F32.BF16 R88, R112.reuse, R110, R88 ;  /* 0x0000006e7058723c */ /* 0x040fe20000041858 */
[----:B------:R-:W5:Y:S03]  /*1c380*/  LDSM.16.MT88.4 R104, [R182+0x9400] ;  /* 0x00940000b668783b */ /* 0x000f660000004200 */
[-CC-:B------:R-:W-:Y:S01]  /*1c390*/  FFMA.FTZ R133, R18, R120.reuse, -R143.reuse ;  /* 0x0000007812857223 */ /* 0x180fe2000001088f */
[----:B------:R-:W4:Y:S01]  /*1c3a0*/  MUFU.EX2 R135, R135 ;  /* 0x0000008700877308 */ /* 0x000f220000000800 */
[----:B------:R-:W-:Y:S02]  /*1c3b0*/  FFMA.FTZ R134, R19, R120, -R143 ;  /* 0x0000007813867223 */ /* 0x000fe4000001088f */
[C---:B--2---:R-:W-:Y:S01]  /*1c3c0*/  HMMA.16816.F32.BF16 R92, R112.reuse, R124, R92 ;  /* 0x0000007c705c723c */ /* 0x044fe2000004185c */
[----:B------:R-:W2:Y:S03]  /*1c3d0*/  LDSM.16.MT88.4 R108, [R180+0x9400] ;  /* 0x00940000b46c783b */ /* 0x000ea60000004200 */
[----:B------:R-:W-:Y:S01]  /*1c3e0*/  FMUL.FTZ R18, R119, R102 ;  /* 0x0000006677127220 */ /* 0x000fe20000410000 */
[----:B-1----:R-:W-:Y:S01]  /*1c3f0*/  F2FP.BF16.PACK_AB R102, R149, R146 ;  /* 0x000000929566723e */ /* 0x002fe200000010ff */
[----:B------:R-:W-:Y:S01]  /*1c400*/  FMUL.FTZ R19, R119, R103 ;  /* 0x0000006777137220 */ /* 0x000fe20000410000 */
[----:B------:R-:W-:Y:S01]  /*1c410*/  MUFU.EX2 R133, R133 ;  /* 0x0000008500857308 */ /* 0x000fe20000000800 */
[C---:B------:R-:W-:Y:S01]  /*1c420*/  HMMA.16816.F32.BF16 R12, R112.reuse, R126, R12 ;  /* 0x0000007e700c723c */ /* 0x040fe2000004180c */
[----:B------:R-:W-:Y:S03]  /*1c430*/  LDSM.16.MT88.4 R124, [R180+0xb400] ;  /* 0x00b40000b47c783b */ /* 0x000fe60000004200 */
[----:B---3--:R-:W-:Y:S01]  /*1c440*/  F2FP.BF16.PACK_AB R101, R132, R147 ;  /* 0x000000938465723e */ /* 0x008fe200000010ff */
[-CC-:B------:R-:W-:Y:S02]  /*1c450*/  FFMA.FTZ R152, R20, R120.reuse, -R141.reuse ;  /* 0x0000007814987223 */ /* 0x180fe4000001088d */
[-C--:B------:R-:W-:Y:S01]  /*1c460*/  FFMA.FTZ R155, R21, R120.reuse, -R141 ;  /* 0x00000078159b7223 */ /* 0x080fe2000001088d */
[C---:B----4-:R-:W-:Y:S01]  /*1c470*/  HMMA.16816.F32.BF16 R16, R112.reuse, R128, R16 ;  /* 0x000000807010723c */ /* 0x050fe20000041810 */
[----:B------:R-:W1:Y:S03]  /*1c480*/  MUFU.EX2 R134, R134 ;  /* 0x0000008600867308 */ /* 0x000e660000000800 */
[-CC-:B------:R-:W-:Y:S01]  /*1c490*/  FFMA.FTZ R46, R46, R120.reuse, -R143.reuse ;  /* 0x000000782e2e7223 */ /* 0x180fe2000001088f */
[----:B------:R-:W-:Y:S01]  /*1c4a0*/  F2FP.BF16.PACK_AB R100, R142, R135 ;  /* 0x000000878e64723e */ /* 0x000fe200000010ff */
[-CC-:B------:R-:W-:Y:S02]  /*1c4b0*/  FFMA.FTZ R47, R47, R120.reuse, -R143.reuse ;  /* 0x000000782f2f7223 */ /* 0x180fe4000001088f */
[----:B------:R-:W-:Y:S01]  /*1c4c0*/  HMMA.16816.F32.BF16 R96, R112, R130, R96 ;  /* 0x000000827060723c */ /* 0x000fe20000041860 */
[----:B------:R-:W3:Y:S02]  /*1c4d0*/  LDSM.16.MT88.4 R112, [R182+0xb400] ;  /* 0x00b40000b670783b */ /* 0x000ee40000004200 */
[----:B------:R-:W-:Y:S01]  /*1c4e0*/  MUFU.EX2 R151, R151 ;  /* 0x0000009700977308 */ /* 0x000fe20000000800 */
[-CC-:B------:R-:W-:Y:S02]  /*1c4f0*/  FFMA.FTZ R50, R50, R120.reuse, -R143.reuse ;  /* 0x0000007832327223 */ /* 0x180fe4000001088f */
[-C--:B------:R-:W-:Y:S02]  /*1c500*/  FFMA.FTZ R51, R51, R120.reuse, -R143 ;  /* 0x0000007833337223 */ /* 0x080fe4000001088f */
[-CC-:B------:R-:W-:Y:S01]  /*1c510*/  FFMA.FTZ R44, R44, R120.reuse, -R141.reuse ;  /* 0x000000782c2c7223 */ /* 0x180fe2000001088d */
[----:B------:R-:W4:Y:S03]  /*1c520*/  LDSM.16.MT88.4 R128, [R182+0xd400] ;  /* 0x00d40000b680783b */ /* 0x000f260000004200 */
[-CC-:B------:R-:W-:Y:S01]  /*1c530*/  FFMA.FTZ R45, R45, R120.reuse, -R141.reuse ;  /* 0x000000782d2d7223 */ /* 0x180fe2000001088d */
[----:B------:R-:W2:Y:S01]  /*1c540*/  MUFU.EX2 R148, R148 ;  /* 0x0000009400947308 */ /* 0x000ea20000000800 */
[-CC-:B------:R-:W-:Y:S02]  /*1c550*/  FFMA.FTZ R48, R48, R120.reuse, -R141.reuse ;  /* 0x0000007830307223 */ /* 0x180fe4000001088d */
[-C--:B------:R-:W-:Y:S01]  /*1c560*/  FFMA.FTZ R49, R49, R120.reuse, -R141 ;  /* 0x0000007831317223 */ /* 0x080fe2000001088d */
[----:B-1----:R-:W-:Y:S01]  /*1c570*/  F2FP.BF16.PACK_AB R103, R134, R133 ;  /* 0x000000858667723e */ /* 0x002fe200000010ff */
[-CC-:B------:R-:W-:Y:S02]  /*1c580*/  FFMA.FTZ R54, R54, R120.reuse, -R143.reuse ;  /* 0x0000007836367223 */ /* 0x180fe4000001088f */
[-CC-:B------:R-:W-:Y:S02]  /*1c590*/  FFMA.FTZ R55, R55, R120.reuse, -R143.reuse ;  /* 0x0000007837377223 */ /* 0x180fe4000001088f */
[-CC-:B------:R-:W-:Y:S01]  /*1c5a0*/  FFMA.FTZ R58, R58, R120.reuse, -R143.reuse ;  /* 0x000000783a3a7223 */ /* 0x180fe2000001088f */
[----:B------:R-:W-:Y:S01]  /*1c5b0*/  MUFU.EX2 R152, R152 ;  /* 0x0000009800987308 */ /* 0x000fe20000000800 */
[C---:B-----5:R-:W-:Y:S05]  /*1c5c0*/  HMMA.16816.F32.BF16 R4, R100.reuse, R104, R4 ;  /* 0x000000686404723c */ /* 0x060fea0000041804 */
[-C--:B------:R-:W-:Y:S02]  /*1c5d0*/  FFMA.FTZ R59, R59, R120.reuse, -R143 ;  /* 0x000000783b3b7223 */ /* 0x080fe4000001088f */
[-CC-:B------:R-:W-:Y:S01]  /*1c5e0*/  FFMA.FTZ R52, R52, R120.reuse, -R141.reuse ;  /* 0x0000007834347223 */ /* 0x180fe2000001088d */
[C---:B------:R-:W-:Y:S01]  /*1c5f0*/  HMMA.16816.F32.BF16 R8, R100.reuse, R106, R8 ;  /* 0x0000006a6408723c */ /* 0x040fe20000041808 */
[----:B------:R-:W1:Y:S01]  /*1c600*/  LDSM.16.MT88.4 R104, [R180+0xd400] ;  /* 0x00d40000b468783b */ /* 0x000e620000004200 */
[----:B------:R-:W5:Y:S02]  /*1c610*/  MUFU.EX2 R155, R155 ;  /* 0x0000009b009b7308 */ /* 0x000f640000000800 */
[--C-:B------:R-:W-:Y:S01]  /*1c620*/  FFMA.FTZ R53, R53, R120, -R141.reuse ;  /* 0x0000007835357223 */ /* 0x100fe2000001088d */
[----:B--2---:R-:W-:Y:S01]  /*1c630*/  F2FP.BF16.PACK_AB R21, R151, R148 ;  /* 0x000000949715723e */ /* 0x004fe200000010ff */
[-CC-:B------:R-:W-:Y:S02]  /*1c640*/  FFMA.FTZ R56, R56, R120.reuse, -R141.reuse ;  /* 0x0000007838387223 */ /* 0x180fe4000001088d */
[C---:B------:R-:W-:Y:S04]  /*1c650*/  HMMA.16816.F32.BF16 R68, R100.reuse, R108, R68 ;  /* 0x0000006c6444723c */ /* 0x040fe80000041844 */
[----:B------:R-:W2:Y:S01]  /*1c660*/  MUFU.EX2 R157, R157 ;  /* 0x0000009d009d7308 */ /* 0x000ea20000000800 */
[----:B------:R-:W-:Y:S02]  /*1c670*/  FFMA.FTZ R57, R57, R120, -R141 ;  /* 0x0000007839397223 */ /* 0x000fe4000001088d */
[----:B------:R-:W-:Y:S01]  /*1c680*/  FFMA.FTZ R140, R118, R205, R140 ;  /* 0x000000cd768c7223 */ /* 0x000fe2000001008c */
[C---:B------:R-:W-:Y:S01]  /*1c690*/  HMMA.16816.F32.BF16 R72, R100.reuse, R110, R72 ;  /* 0x0000006e6448723c */ /* 0x040fe20000041848 */
[----:B------:R-:W1:Y:S03]  /*1c6a0*/  LDSM.16.MT88.4 R108, [R182+0x9800] ;  /* 0x00980000b66c783b */ /* 0x000e660000004200 */
[----:B------:R-:W-:Y:S01]  /*1c6b0*/  FADD.FTZ R140, R137, R140 ;  /* 0x0000008c898c7221 */ /* 0x000fe20000010000 */
[----:B------:R-:W-:Y:S01]  /*1c6c0*/  MOV R118, R3 ;  /* 0x0000000300767202 */ /* 0x000fe20000000f00 */
[----:B------:R-:W-:Y:S01]  /*1c6d0*/  MUFU.EX2 R156, R156 ;  /* 0x0000009c009c7308 */ /* 0x000fe20000000800 */
[----:B------:R-:W-:Y:S01]  /*1c6e0*/  FFMA.FTZ R139, R119, R208, R139 ;  /* 0x000000d0778b7223 */ /* 0x000fe2000001008b */
[C---:B---3--:R-:W-:Y:S04]  /*1c6f0*/  HMMA.16816.F32.BF16 R76, R100.reuse, R112, R76 ;  /* 0x00000070644c723c */ /* 0x048fe8000004184c */
[----:B-----5:R-:W-:Y:S01]  /*1c700*/  F2FP.BF16.PACK_AB R20, R155, R152 ;  /* 0x000000989b14723e */ /* 0x020fe200000010ff */
[----:B------:R-:W-:Y:S01]  /*1c710*/  FADD.FTZ R123, R123, R140 ;  /* 0x0000008c7b7b7221 */ /* 0x000fe20000010000 */
[----:B------:R-:W-:Y:S01]  /*1c720*/  MOV R119, R2 ;  /* 0x0000000200777202 */ /* 0x000fe20000000f00 */
[----:B------:R-:W-:Y:S01]  /*1c730*/  FADD.FTZ R139, R138, R139 ;  /* 0x0000008b8a8b7221 */ /* 0x000fe20000010000 */
[C---:B------:R-:W-:Y:S01]  /*1c740*/  HMMA.16816.F32.BF16 R80, R100.reuse, R114, R80 ;  /* 0x000000726450723c */ /* 0x040fe20000041850 */
[----:B------:R-:W-:Y:S03]  /*1c750*/  MUFU.EX2 R159, R159 ;  /* 0x0000009f009f7308 */ /* 0x000fe60000000800 */
[----:B--2---:R-:W-:Y:S01]  /*1c760*/  F2FP.BF16.PACK_AB R22, R157, R154 ;  /* 0x0000009a9d16723e */ /* 0x004fe200000010ff */
[----:B------:R-:W-:Y:S02]  /*1c770*/  FADD.FTZ R122, R122, R123 ;  /* 0x0000007b7a7a7221 */ /* 0x000fe40000010000 */
[----:B------:R-:W-:Y:S01]  /*1c780*/  FADD.FTZ R136, R136, R139 ;  /* 0x0000008b88887221 */ /* 0x000fe20000010000 */
[C---:B------:R-:W-:Y:S03]  /*1c790*/  HMMA.16816.F32.BF16 R84, R100.reuse, R124, R84 ;  /* 0x0000007c6454723c */ /* 0x040fe60000041854 */
[----:B------:R-:W-:Y:S01]  /*1c7a0*/  MUFU.EX2 R158, R158 ;  /* 0x0000009e009e7308 */ /* 0x000fe20000000800 */
[----:B------:R-:W-:Y:S03]  /*1c7b0*/  FADD.FTZ R136, R121, R136 ;  /* 0x0000008879887221 */ /* 0x000fe60000010000 */
[-CC-:B------:R-:W-:Y:S01]  /*1c7c0*/  FFMA.FTZ R124, R30, R120.reuse, -R143.reuse ;  /* 0x000000781e7c7223 */ /* 0x180fe2000001088f */
[C---:B------:R-:W-:Y:S04]  /*1c7d0*/  HMMA.16816.F32.BF16 R88, R100.reuse, R126, R88 ;  /* 0x0000007e6458723c */ /* 0x040fe80000041858 */
[-CC-:B------:R-:W-:Y:S01]  /*1c7e0*/  FFMA.FTZ R125, R31, R120.reuse, -R143.reuse ;  /* 0x000000781f7d7223 */ /* 0x180fe2000001088f */
[----:B------:R-:W-:Y:S01]  /*1c7f0*/  MUFU.EX2 R124, R124 ;  /* 0x0000007c007c7308 */ /* 0x000fe20000000800 */
[----:B------:R-:W-:Y:S02]  /*1c800*/  FADD.FTZ R147, R147, R136 ;  /* 0x0000008893937221 */ /* 0x000fe40000010000 */
[C---:B----4-:R-:W-:Y:S04]  /*1c810*/  HMMA.16816.F32.BF16 R92, R100.reuse, R128, R92 ;  /* 0x00000080645c723c */ /* 0x050fe8000004185c */
[-CC-:B------:R-:W-:Y:S02]  /*1c820*/  FFMA.FTZ R126, R34, R120.reuse, -R143.reuse ;  /* 0x00000078227e7223 */ /* 0x180fe4000001088f */
[-C--:B------:R-:W-:Y:S01]  /*1c830*/  FFMA.FTZ R127, R35, R120.reuse, -R143 ;  /* 0x00000078237f7223 */ /* 0x080fe2000001088f */
[----:B------:R-:W2:Y:S01]  /*1c840*/  MUFU.EX2 R125, R125 ;  /* 0x0000007d007d7308 */ /* 0x000ea20000000800 */
[C---:B------:R-:W-:Y:S04]  /*1c850*/  HMMA.16816.F32.BF16 R12, R100.reuse, R130, R12 ;  /* 0x00000082640c723c */ /* 0x040fe8000004180c */
[-CC-:B------:R-:W-:Y:S02]  /*1c860*/  FFMA.FTZ R128, R28, R120.reuse, -R141.reuse ;  /* 0x000000781c807223 */ /* 0x180fe4000001088d */
[-CC-:B------:R-:W-:Y:S02]  /*1c870*/  FFMA.FTZ R129, R29, R120.reuse, -R141.reuse ;  /* 0x000000781d817223 */ /* 0x180fe4000001088d */
[C---:B-1----:R-:W-:Y:S01]  /*1c880*/  HMMA.16816.F32.BF16 R16, R100.reuse, R104, R16 ;  /* 0x000000686410723c */ /* 0x042fe20000041810 */
[----:B------:R-:W-:Y:S01]  /*1c890*/  LDSM.16.MT88.4 R28, [R182+0x9c00] ;  /* 0x009c0000b61c783b */ /* 0x000fe20000004200 */
[----:B------:R-:W-:Y:S02]  /*1c8a0*/  MUFU.EX2 R126, R126 ;  /* 0x0000007e007e7308 */ /* 0x000fe40000000800 */
[-CC-:B------:R-:W-:Y:S02]  /*1c8b0*/  FFMA.FTZ R130, R32, R120.reuse, -R141.reuse ;  /* 0x0000007820827223 */ /* 0x180fe4000001088d */
[----:B------:R-:W-:Y:S02]  /*1c8c0*/  FFMA.FTZ R131, R33, R120, -R141 ;  /* 0x0000007821837223 */ /* 0x000fe4000001088d */
[----:B------:R-:W-:Y:S01]  /*1c8d0*/  HMMA.16816.F32.BF16 R96, R100, R106, R96 ;  /* 0x0000006a6460723c */ /* 0x000fe20000041860 */
[----:B------:R-:W1:Y:S03]  /*1c8e0*/  LDSM.16.MT88.4 R100, [R182+0xb800] ;  /* 0x00b80000b664783b */ /* 0x000e660000004200 */
[----:B------:R-:W3:Y:S01]  /*1c8f0*/  MUFU.EX2 R127, R127 ;  /* 0x0000007f007f7308 */ /* 0x000ee20000000800 */
[----:B------:R-:W-:Y:S03]  /*1c900*/  FADD.FTZ R132, R132, R147 ;  /* 0x0000009384847221 */ /* 0x000fe60000010000 */
[C---:B------:R-:W-:Y:S01]  /*1c910*/  HMMA.16816.F32.BF16 R4, R20.reuse, R108, R4 ;  /* 0x0000006c1404723c */ /* 0x040fe20000041804 */
[----:B------:R-:W4:Y:S04]  /*1c920*/  LDSM.16.MT88.4 R104, [R180+0xb800] ;  /* 0x00b80000b468783b */ /* 0x000f280000004200 */
[----:B------:R-:W-:Y:S01]  /*1c930*/  FADD.FTZ R133, R133, R132 ;  /* 0x0000008485857221 */ /* 0x000fe20000010000 */
[----:B------:R-:W-:Y:S02]  /*1c940*/  MUFU.EX2 R128, R128 ;  /* 0x0000008000807308 */ /* 0x000fe40000000800 */
[C---:B------:R-:W-:Y:S01]  /*1c950*/  HMMA.16816.F32.BF16 R8, R20.reuse, R110, R8 ;  /* 0x0000006e1408723c */ /* 0x040fe20000041808 */
[----:B------:R-:W5:Y:S07]  /*1c960*/  LDSM.16.MT88.4 R108, [R182+0xd800] ;  /* 0x00d80000b66c783b */ /* 0x000f6e0000004200 */
[C---:B------:R-:W-:Y:S01]  /*1c970*/  HMMA.16816.F32.BF16 R68, R20.reuse, R24, R68 ;  /* 0x000000181444723c */ /* 0x040fe20000041844 */
[----:B------:R-:W-:Y:S01]  /*1c980*/  LDSM.16.MT88.4 R32, [R180+0x9c00] ;  /* 0x009c0000b420783b */ /* 0x000fe20000004200 */
[----:B------:R-:W2:Y:S06]  /*1c990*/  MUFU.EX2 R129, R129 ;  /* 0x0000008100817308 */ /* 0x000eac0000000800 */
[C---:B------:R-:W-:Y:S01]  /*1c9a0*/  HMMA.16816.F32.BF16 R72, R20.reuse, R26, R72 ;  /* 0x0000001a1448723c */ /* 0x040fe20000041848 */
[----:B------:R-:W2:Y:S03]  /*1c9b0*/  LDSM.16.MT88.4 R24, [R180+0xd800] ;  /* 0x00d80000b418783b */ /* 0x000ea60000004200 */
[----:B------:R-:W-:Y:S04]  /*1c9c0*/  MUFU.EX2 R130, R130 ;  /* 0x0000008200827308 */ /* 0x000fe80000000800 */
[C---:B-1----:R-:W-:Y:S06]  /*1c9d0*/  HMMA.16816.F32.BF16 R76, R20.reuse, R100, R76 ;  /* 0x00000064144c723c */ /* 0x042fec000004184c */
[----:B------:R-:W1:Y:S02]  /*1c9e0*/  MUFU.EX2 R131, R131 ;  /* 0x0000008300837308 */ /* 0x000e640000000800 */
[C---:B------:R-:W-:Y:S01]  /*1c9f0*/  HMMA.16816.F32.BF16 R80, R20.reuse, R102, R80 ;  /* 0x000000661450723c */ /* 0x040fe20000041850 */
[----:B------:R-:W1:Y:S07]  /*1ca00*/  LDSM.16.MT88.4 R100, [R182+0xbc00] ;  /* 0x00bc0000b664783b */ /* 0x000e6e0000004200 */
[----:B------:R-:W1:Y:S01]  /*1ca10*/  MUFU.EX2 R161, R161 ;  /* 0x000000a100a17308 */ /* 0x000e620000000800 */
[C---:B----4-:R-:W-:Y:S08]  /*1ca20*/  HMMA.16816.F32.BF16 R84, R20.reuse, R104, R84 ;  /* 0x000000681454723c */ /* 0x050ff00000041854 */
        /* <DEDUP_REMOVED lines=8> */
[C---:B--2---:R-:W-:Y:S08]  /*1cab0*/  HMMA.16816.F32.BF16 R16, R20.reuse, R24, R16 ;  /* 0x000000181410723c */ /* 0x044ff00000041810 */
[----:B------:R-:W-:Y:S01]  /*1cac0*/  HMMA.16816.F32.BF16 R96, R20, R26, R96 ;  /* 0x0000001a1460723c */ /* 0x000fe20000041860 */
[----:B------:R-:W2:Y:S01]  /*1cad0*/  LDSM.16.MT88.4 R24, [R180+0xbc00] ;  /* 0x00bc0000b418783b */ /* 0x000ea20000004200 */
[----:B------:R-:W-:Y:S05]  /*1cae0*/  MUFU.EX2 R50, R50 ;  /* 0x0000003200327308 */ /* 0x000fea0000000800 */
[----:B------:R-:W-:Y:S02]  /*1caf0*/  F2FP.BF16.PACK_AB R21, R125, R124 ;  /* 0x0000007c7d15723e */ /* 0x000fe400000010ff */
[----:B---3--:R-:W-:Y:S03]  /*1cb00*/  F2FP.BF16.PACK_AB R23, R127, R126 ;  /* 0x0000007e7f17723e */ /* 0x008fe600000010ff */
[----:B------:R-:W-:Y:S01]  /*1cb10*/  F2FP.BF16.PACK_AB R20, R129, R128 ;  /* 0x000000808114723e */ /* 0x000fe200000010ff */
[----:B------:R-:W-:Y:S01]  /*1cb20*/  MUFU.EX2 R51, R51 ;  /* 0x0000003300337308 */ /* 0x000fe20000000800 */
[----:B-1----:R-:W-:Y:S07]  /*1cb30*/  F2FP.BF16.PACK_AB R22, R131, R130 ;  /* 0x000000828316723e */ /* 0x002fee00000010ff */
[C---:B------:R-:W-:Y:S02]  /*1cb40*/  HMMA.16816.F32.BF16 R4, R20.reuse, R28, R4 ;  /* 0x0000001c1404723c */ /* 0x040fe40000041804 */
[----:B------:R-:W-:Y:S06]  /*1cb50*/  MUFU.EX2 R44, R44 ;  /* 0x0000002c002c7308 */ /* 0x000fec0000000800 */
[C---:B------:R-:W-:Y:S01]  /*1cb60*/  HMMA.16816.F32.BF16 R8, R20.reuse, R30, R8 ;  /* 0x0000001e1408723c */ /* 0x040fe20000041808 */
[----:B------:R-:W1:Y:S03]  /*1cb70*/  LDSM.16.MT88.4 R28, [R182+0xdc00] ;  /* 0x00dc0000b61c783b */ /* 0x000e660000004200 */
[----:B------:R-:W-:Y:S04]  /*1cb80*/  MUFU.EX2 R45, R45 ;  /* 0x0000002d002d7308 */ /* 0x000fe80000000800 */
[C---:B------:R-:W-:Y:S06]  /*1cb90*/  HMMA.16816.F32.BF16 R68, R20.reuse, R32, R68 ;  /* 0x000000201444723c */ /* 0x040fec0000041844 */
[----:B------:R-:W-:Y:S02]  /*1cba0*/  MUFU.EX2 R48, R48 ;  /* 0x0000003000307308 */ /* 0x000fe40000000800 */
[C---:B------:R-:W-:Y:S01]  /*1cbb0*/  HMMA.16816.F32.BF16 R72, R20.reuse, R34, R72 ;  /* 0x000000221448723c */ /* 0x040fe20000041848 */
[----:B------:R-:W3:Y:S07]  /*1cbc0*/  LDSM.16.MT88.4 R32, [R180+0xdc00] ;  /* 0x00dc0000b420783b */ /* 0x000eee0000004200 */
[C---:B------:R-:W-:Y:S01]  /*1cbd0*/  HMMA.16816.F32.BF16 R76, R20.reuse, R100, R76 ;  /* 0x00000064144c723c */ /* 0x040fe2000004184c */
[----:B------:R-:W-:Y:S06]  /*1cbe0*/  MUFU.EX2 R49, R49 ;  /* 0x0000003100317308 */ /* 0x000fec0000000800 */
[-CC-:B------:R-:W-:Y:S01]  /*1cbf0*/  FFMA.FTZ R101, R37, R120.reuse, -R141.reuse ;  /* 0x0000007825657223 */ /* 0x180fe2000001088d */
[C---:B------:R-:W-:Y:S01]  /*1cc00*/  HMMA.16816.F32.BF16 R80, R20.reuse, R102, R80 ;  /* 0x000000661450723c */ /* 0x040fe20000041850 */
[----:B------:R-:W4:Y:S02]  /*1cc10*/  LDSM.16.MT88.4 R36, [R182+0xa000] ;  /* 0x00a00000b624783b */ /* 0x000f240000004200 */
[----:B------:R-:W-:Y:S01]  /*1cc20*/  MUFU.EX2 R54, R54 ;  /* 0x0000003600367308 */ /* 0x000fe20000000800 */
[-CC-:B------:R-:W-:Y:S03]  /*1cc30*/  FFMA.FTZ R100, R40, R120.reuse, -R141.reuse ;  /* 0x0000007828647223 */ /* 0x180fe6000001088d */
[----:B------:R-:W-:Y:S01]  /*1cc40*/  FFMA.FTZ R103, R41, R120, -R141 ;  /* 0x0000007829677223 */ /* 0x000fe2000001088d */
[C---:B--2---:R-:W-:Y:S01]  /*1cc50*/  HMMA.16816.F32.BF16 R84, R20.reuse, R24, R84 ;  /* 0x000000181454723c */ /* 0x044fe20000041854 */
[----:B------:R-:W-:Y:S04]  /*1cc60*/  LDSM.16.MT88.4 R40, [R182+0xe400] ;  /* 0x00e40000b628783b */ /* 0x000fe80000004200 */
[----:B------:R-:W2:Y:S03]  /*1cc70*/  MUFU.EX2 R101, R101 ;  /* 0x0000006500657308 */ /* 0x000ea60000000800 */
[C---:B------:R-:W-:Y:S01]  /*1cc80*/  HMMA.16816.F32.BF16 R88, R20.reuse, R26, R88 ;  /* 0x0000001a1458723c */ /* 0x040fe20000041858 */
[----:B------:R-:W5:Y:S06]  /*1cc90*/  LDSM.16.MT88.4 R24, [R180+0xa000] ;  /* 0x00a00000b418783b */ /* 0x000f6c0000004200 */
[----:B------:R-:W-:Y:S01]  /*1cca0*/  MUFU.EX2 R100, R100 ;  /* 0x0000006400647308 */ /* 0x000fe20000000800 */
[C---:B-1----:R-:W-:Y:S08]  /*1ccb0*/  HMMA.16816.F32.BF16 R92, R20.reuse, R28, R92 ;  /* 0x0000001c145c723c */ /* 0x042ff0000004185c */
[C---:B------:R-:W-:Y:S01]  /*1ccc0*/  HMMA.16816.F32.BF16 R12, R20.reuse, R30, R12 ;  /* 0x0000001e140c723c */ /* 0x040fe2000004180c */
[----:B------:R-:W1:Y:S01]  /*1ccd0*/  MUFU.EX2 R103, R103 ;  /* 0x0000006700677308 */ /* 0x000e620000000800 */
[----:B------:R-:W5:Y:S06]  /*1cce0*/  LDSM.16.MT88.4 R28, [R182+0xc000] ;  /* 0x00c00000b61c783b */ /* 0x000f6c0000004200 */
[C---:B---3--:R-:W-:Y:S03]  /*1ccf0*/  HMMA.16816.F32.BF16 R16, R20.reuse, R32, R16 ;  /* 0x000000201410723c */ /* 0x048fe60000041810 */
[----:B------:R-:W3:Y:S05]  /*1cd00*/  MUFU.EX2 R55, R55 ;  /* 0x0000003700377308 */ /* 0x000eea0000000800 */
[----:B------:R-:W-:Y:S01]  /*1cd10*/  HMMA.16816.F32.BF16 R96, R20, R34, R96 ;  /* 0x000000221460723c */ /* 0x000fe20000041860 */
[----:B------:R-:W3:Y:S04]  /*1cd20*/  LDSM.16.MT88.4 R32, [R180+0xc000] ;  /* 0x00c00000b420783b */ /* 0x000ee80000004200 */
[----:B------:R-:W-:Y:S02]  /*1cd30*/  MUFU.EX2 R58, R58 ;  /* 0x0000003a003a7308 */ /* 0x000fe40000000800 */
[----:B------:R-:W-:Y:S02]  /*1cd40*/  F2FP.BF16.PACK_AB R21, R159, R156 ;  /* 0x0000009c9f15723e */ /* 0x000fe400000010ff */
[----:B------:R-:W-:Y:S03]  /*1cd50*/  F2FP.BF16.PACK_AB R23, R161, R158 ;  /* 0x0000009ea117723e */ /* 0x000fe600000010ff */
[----:B--2---:R-:W-:Y:S02]  /*1cd60*/  F2FP.BF16.PACK_AB R20, R101, R160 ;  /* 0x000000a06514723e */ /* 0x004fe400000010ff */
[----:B-1----:R-:W-:Y:S01]  /*1cd70*/  F2FP.BF16.PACK_AB R22, R103, R100 ;  /* 0x000000646716723e */ /* 0x002fe200000010ff */
[----:B------:R-:W1:Y:S06]  /*1cd80*/  MUFU.EX2 R59, R59 ;  /* 0x0000003b003b7308 */ /* 0x000e6c0000000800 */
[C---:B----4-:R-:W-:Y:S04]  /*1cd90*/  HMMA.16816.F32.BF16 R4, R20.reuse, R36, R4 ;  /* 0x000000241404723c */ /* 0x050fe80000041804 */
[----:B------:R-:W-:Y:S04]  /*1cda0*/  MUFU.EX2 R52, R52 ;  /* 0x0000003400347308 */ /* 0x000fe80000000800 */
[C---:B------:R-:W-:Y:S01]  /*1cdb0*/  HMMA.16816.F32.BF16 R8, R20.reuse, R38, R8 ;  /* 0x000000261408723c */ /* 0x040fe20000041808 */
[----:B------:R-:W2:Y:S05]  /*1cdc0*/  LDSM.16.MT88.4 R36, [R182+0xe000] ;  /* 0x00e00000b624783b */ /* 0x000eaa0000004200 */
[----:B------:R-:W4:Y:S02]  /*1cdd0*/  MUFU.EX2 R53, R53 ;  /* 0x0000003500357308 */ /* 0x000f240000000800 */
[C---:B-----5:R-:W-:Y:S08]  /*1cde0*/  HMMA.16816.F32.BF16 R68, R20.reuse, R24, R68 ;  /* 0x000000181444723c */ /* 0x060ff00000041844 */
[C---:B------:R-:W-:Y:S01]  /*1cdf0*/  HMMA.16816.F32.BF16 R72, R20.reuse, R26, R72 ;  /* 0x0000001a1448723c */ /* 0x040fe20000041848 */
[----:B------:R-:W5:Y:S01]  /*1ce00*/  LDSM.16.MT88.4 R24, [R180+0xe000] ;  /* 0x00e00000b418783b */ /* 0x000f620000004200 */
[----:B------:R-:W-:Y:S06]  /*1ce10*/  MUFU.EX2 R56, R56 ;  /* 0x0000003800387308 */ /* 0x000fec0000000800 */
[C---:B------:R-:W-:Y:S04]  /*1ce20*/  HMMA.16816.F32.BF16 R76, R20.reuse, R28, R76 ;  /* 0x0000001c144c723c */ /* 0x040fe8000004184c */
[----:B------:R-:W1:Y:S04]  /*1ce30*/  MUFU.EX2 R57, R57 ;  /* 0x0000003900397308 */ /* 0x000e680000000800 */
        /* <DEDUP_REMOVED lines=8> */
[C---:B-----5:R-:W-:Y:S08]  /*1cec0*/  HMMA.16816.F32.BF16 R16, R20.reuse, R24, R16 ;  /* 0x000000181410723c */ /* 0x060ff00000041810 */
[----:B------:R-:W-:Y:S01]  /*1ced0*/  HMMA.16816.F32.BF16 R96, R20, R26, R96 ;  /* 0x0000001a1460723c */ /* 0x000fe20000041860 */
[----:B------:R-:W5:Y:S06]  /*1cee0*/  LDSM.16.MT88.4 R24, [R180+0xc400] ;  /* 0x00c40000b418783b */ /* 0x000f6c0000004200 */
        /* <DEDUP_REMOVED lines=29> */
[--C-:B------:R-:W-:Y:S01]  /*1d0c0*/  FFMA.FTZ R61, R64, R120, -R141.reuse ;  /* 0x00000078403d7223 */ /* 0x100fe2000001088d */
[----:B------:R-:W-:Y:S01]  /*1d0d0*/  F2FP.BF16.PACK_AB R21, R55, R54 ;  /* 0x000000363715723e */ /* 0x000fe200000010ff */
[----:B------:R-:W-:Y:S01]  /*1d0e0*/  FFMA.FTZ R141, R65, R120, -R141 ;  /* 0x00000078418d7223 */ /* 0x000fe2000001088d */
[----:B------:R-:W-:Y:S01]  /*1d0f0*/  F2FP.BF16.PACK_AB R23, R59, R58 ;  /* 0x0000003a3b17723e */ /* 0x000fe200000010ff */
[----:B------:R-:W-:Y:S02]  /*1d100*/  MUFU.EX2 R42, R42 ;  /* 0x0000002a002a7308 */ /* 0x000fe40000000800 */
[----:B----4-:R-:W-:Y:S02]  /*1d110*/  F2FP.BF16.PACK_AB R20, R53, R52 ;  /* 0x000000343514723e */ /* 0x010fe400000010ff */
[----:B------:R-:W-:Y:S06]  /*1d120*/  F2FP.BF16.PACK_AB R22, R57, R56 ;  /* 0x000000383916723e */ /* 0x000fec00000010ff */
[----:B------:R-:W4:Y:S01]  /*1d130*/  MUFU.EX2 R143, R143 ;  /* 0x0000008f008f7308 */ /* 0x000f220000000800 */
[C---:B---3--:R-:W-:Y:S08]  /*1d140*/  HMMA.16816.F32.BF16 R4, R20.reuse, R32, R4 ;  /* 0x000000201404723c */ /* 0x048ff00000041804 */
[C---:B------:R-:W-:Y:S01]  /*1d150*/  HMMA.16816.F32.BF16 R8, R20.reuse, R34, R8 ;  /* 0x000000221408723c */ /* 0x040fe20000041808 */
[----:B------:R-:W3:Y:S01]  /*1d160*/  LDSM.16.MT88.4 R32, [R182+0xe800] ;  /* 0x00e80000b620783b */ /* 0x000ee20000004200 */
[----:B------:R-:W-:Y:S06]  /*1d170*/  MUFU.EX2 R43, R43 ;  /* 0x0000002b002b7308 */ /* 0x000fec0000000800 */
[C---:B--2---:R-:W-:Y:S04]  /*1d180*/  HMMA.16816.F32.BF16 R68, R20.reuse, R36, R68 ;  /* 0x000000241444723c */ /* 0x044fe80000041844 */
[----:B------:R-:W2:Y:S04]  /*1d190*/  MUFU.EX2 R60, R60 ;  /* 0x0000003c003c7308 */ /* 0x000ea80000000800 */
[C---:B------:R-:W-:Y:S01]  /*1d1a0*/  HMMA.16816.F32.BF16 R72, R20.reuse, R38, R72 ;  /* 0x000000261448723c */ /* 0x040fe20000041848 */
[----:B------:R-:W2:Y:S05]  /*1d1b0*/  LDSM.16.MT88.4 R36, [R180+0xe800] ;  /* 0x00e80000b424783b */ /* 0x000eaa0000004200 */
[----:B------:R-:W-:Y:S02]  /*1d1c0*/  MUFU.EX2 R61, R61 ;  /* 0x0000003d003d7308 */ /* 0x000fe40000000800 */
[C---:B-----5:R-:W-:Y:S08]  /*1d1d0*/  HMMA.16816.F32.BF16 R76, R20.reuse, R24, R76 ;  /* 0x00000018144c723c */ /* 0x060ff0000004184c */
[C---:B------:R-:W-:Y:S01]  /*1d1e0*/  HMMA.16816.F32.BF16 R80, R20.reuse, R26, R80 ;  /* 0x0000001a1450723c */ /* 0x040fe20000041850 */
[----:B------:R-:W5:Y:S07]  /*1d1f0*/  LDSM.16.MT88.4 R24, [R180+0xac00] ;  /* 0x00ac0000b418783b */ /* 0x000f6e0000004200 */
[C---:B-1----:R-:W-:Y:S08]  /*1d200*/  HMMA.16816.F32.BF16 R84, R20.reuse, R28, R84 ;  /* 0x0000001c1454723c */ /* 0x042ff00000041854 */
[C---:B------:R-:W-:Y:S01]  /*1d210*/  HMMA.16816.F32.BF16 R88, R20.reuse, R30, R88 ;  /* 0x0000001e1458723c */ /* 0x040fe20000041858 */
[----:B------:R-:W1:Y:S07]  /*1d220*/  LDSM.16.MT88.4 R28, [R182+0xcc00] ;  /* 0x00cc0000b61c783b */ /* 0x000e6e0000004200 */
[C---:B---3--:R-:W-:Y:S01]  /*1d230*/  HMMA.16816.F32.BF16 R92, R20.reuse, R32, R92 ;  /* 0x00000020145c723c */ /* 0x048fe2000004185c */
[----:B------:R-:W3:Y:S06]  /*1d240*/  MUFU.EX2 R32, R141 ;  /* 0x0000008d00207308 */ /* 0x000eec0000000800 */
[----:B------:R-:W-:Y:S01]  /*1d250*/  FADD.FTZ R33, R135, R122 ;  /* 0x0000007a87217221 */ /* 0x000fe20000010000 */
[C---:B------:R-:W-:Y:S04]  /*1d260*/  HMMA.16816.F32.BF16 R12, R20.reuse, R34, R12 ;  /* 0x00000022140c723c */ /* 0x040fe8000004180c */
[----:B------:R-:W-:Y:S04]  /*1d270*/  FADD.FTZ R33, R142, R33 ;  /* 0x000000218e217221 */ /* 0x000fe80000010000 */
[C---:B--2---:R-:W-:Y:S04]  /*1d280*/  HMMA.16816.F32.BF16 R16, R20.reuse, R36, R16 ;  /* 0x000000241410723c */ /* 0x044fe80000041810 */
[----:B------:R-:W-:Y:S02]  /*1d290*/  FADD.FTZ R146, R146, R33 ;  /* 0x0000002192927221 */ /* 0x000fe40000010000 */
[----:B------:R-:W-:Y:S02]  /*1d2a0*/  FADD.FTZ R33, R134, R133 ;  /* 0x0000008586217221 */ /* 0x000fe40000010000 */
[----:B------:R-:W-:Y:S04]  /*1d2b0*/  HMMA.16816.F32.BF16 R96, R20, R38, R96 ;  /* 0x000000261460723c */ /* 0x000fe80000041860 */
[----:B------:R-:W-:Y:S03]  /*1d2c0*/  FADD.FTZ R149, R149, R146 ;  /* 0x0000009295957221 */ /* 0x000fe60000010000 */
[----:B------:R-:W-:Y:S01]  /*1d2d0*/  F2FP.BF16.PACK_AB R21, R41, R40 ;  /* 0x000000282915723e */ /* 0x000fe200000010ff */
[----:B------:R-:W-:Y:S01]  /*1d2e0*/  FADD.FTZ R152, R152, R149 ;  /* 0x0000009598987221 */ /* 0x000fe20000010000 */
[----:B----4-:R-:W-:Y:S03]  /*1d2f0*/  F2FP.BF16.PACK_AB R23, R143, R42 ;  /* 0x0000002a8f17723e */ /* 0x010fe600000010ff */
[----:B------:R-:W-:Y:S01]  /*1d300*/  F2FP.BF16.PACK_AB R20, R60, R43 ;  /* 0x0000002b3c14723e */ /* 0x000fe200000010ff */
[----:B------:R-:W-:Y:S01]  /*1d310*/  FADD.FTZ R155, R155, R152 ;  /* 0x000000989b9b7221 */ /* 0x000fe20000010000 */
[----:B---3--:R-:W-:Y:S03]  /*1d320*/  F2FP.BF16.PACK_AB R22, R32, R61 ;  /* 0x0000003d2016723e */ /* 0x008fe600000010ff */
[----:B------:R-:W-:Y:S04]  /*1d330*/  FADD.FTZ R154, R154, R155 ;  /* 0x0000009b9a9a7221 */ /* 0x000fe80000010000 */
[C---:B------:R-:W-:Y:S01]  /*1d340*/  HMMA.16816.F32.BF16 R112, R20.reuse, R108, R4 ;  /* 0x0000006c1470723c */ /* 0x040fe20000041804 */
[----:B------:R-:W2:Y:S02]  /*1d350*/  LDSM.16.MT88.4 R4, [R180+0xcc00] ;  /* 0x00cc0000b404783b */ /* 0x000ea40000004200 */
[----:B------:R-:W-:Y:S04]  /*1d360*/  FADD.FTZ R157, R157, R154 ;  /* 0x0000009a9d9d7221 */ /* 0x000fe80000010000 */
[----:B------:R-:W-:Y:S01]  /*1d370*/  FADD.FTZ R128, R128, R157 ;  /* 0x0000009d80807221 */ /* 0x000fe20000010000 */
[C---:B------:R-:W-:Y:S04]  /*1d380*/  HMMA.16816.F32.BF16 R108, R20.reuse, R110, R8 ;  /* 0x0000006e146c723c */ /* 0x040fe80000041808 */
[----:B------:R-:W-:Y:S03]  /*1d390*/  FADD.FTZ R129, R129, R128 ;  /* 0x0000008081817221 */ /* 0x000fe60000010000 */
[----:B------:R-:W-:Y:S01]  /*1d3a0*/  FADD.FTZ R8, R148, R33 ;  /* 0x0000002194087221 */ /* 0x000fe20000010000 */
[C---:B-----5:R-:W-:Y:S04]  /*1d3b0*/  HMMA.16816.F32.BF16 R68, R20.reuse, R24, R68 ;  /* 0x000000181444723c */ /* 0x060fe80000041844 */
[----:B------:R-:W-:Y:S02]  /*1d3c0*/  FADD.FTZ R8, R151, R8 ;  /* 0x0000000897087221 */ /* 0x000fe40000010000 */
[----:B------:R-:W-:Y:S02]  /*1d3d0*/  FADD.FTZ R130, R130, R129 ;  /* 0x0000008182827221 */ /* 0x000fe40000010000 */
[----:B------:R-:W-:Y:S01]  /*1d3e0*/  FADD.FTZ R9, R153, R8 ;  /* 0x0000000899097221 */ /* 0x000fe20000010000 */
[C---:B------:R-:W-:Y:S03]  /*1d3f0*/  HMMA.16816.F32.BF16 R72, R20.reuse, R26, R72 ;  /* 0x0000001a1448723c */ /* 0x040fe60000041848 */
[----:B------:R-:W-:Y:S02]  /*1d400*/  FADD.FTZ R9, R150, R9 ;  /* 0x0000000996097221 */ /* 0x000fe40000010000 */
[----:B------:R-:W-:Y:S02]  /*1d410*/  FADD.FTZ R131, R131, R130 ;  /* 0x0000008283837221 */ /* 0x000fe40000010000 */
[----:B------:R-:W-:Y:S01]  /*1d420*/  FADD.FTZ R124, R124, R9 ;  /* 0x000000097c7c7221 */ /* 0x000fe20000010000 */
[C---:B-1----:R-:W-:Y:S01]  /*1d430*/  HMMA.16816.F32.BF16 R76, R20.reuse, R28, R76 ;  /* 0x0000001c144c723c */ /* 0x042fe2000004184c */
[----:B------:R-:W1:Y:S03]  /*1d440*/  LDSM.16.MT88.4 R8, [R180+0xec00] ;  /* 0x00ec0000b408783b */ /* 0x000e660000004200 */
        /* <DEDUP_REMOVED lines=43> */
.L_x_3271:
[----:B------:R1:W5:Y:S01]  /*1d700*/  LD.E R0, [R116.64+0xd8] ;  /* 0x0000d80474007980 */ /* 0x000362000c101900 */
[----:B------:R-:W-:-:S02]  /*1d710*/  MOV R8, 0x1f ;  /* 0x0000001f00087802 */ /* 0x000fc40000000f00 */
[----:B------:R-:W-:Y:S01]  /*1d720*/  MOV R5, 0xffffffff ;  /* 0xffffffff00057802 */ /* 0x000fe20000000f00 */
[----:B------:R-:W-:Y:S05]  /*1d730*/  BRA.DIV ~URZ, `(.L_x_3281) ;  /* 0x000010027f007947 */ /* 0x000fea000b800000 */
[----:B------:R2:W3:Y:S02]  /*1d740*/  SHFL.BFLY PT, R7, R205, 0x2, 0x1f ;  /* 0x0c401f00cd077f89 */ /* 0x0004e400000e0000 */
.L_x_3291:
[----:B---3--:R-:W-:Y:S01]  /*1d750*/  FADD.FTZ R10, R7, R205 ;  /* 0x000000cd070a7221 */ /* 0x008fe20000010000 */
[----:B------:R-:W-:Y:S05]  /*1d760*/  BRA.DIV ~URZ, `(.L_x_3282) ;  /* 0x000010227f007947 */ /* 0x000fea000b800000 */
[----:B------:R-:W3:Y:S04]  /*1d770*/  SHFL.BFLY PT, R9, R208, 0x2, 0x1f ;  /* 0x0c401f00d0097f89 */ /* 0x000ee800000e0000 */
[----:B------:R-:W4:Y:S01]  /*1d780*/  SHFL.BFLY PT, R5, R10, 0x1, 0x1f ;  /* 0x0c201f000a057f89 */ /* 0x000f2200000e0000 */
[----:B---3--:R-:W-:Y:S02]  /*1d790*/  FADD.FTZ R9, R9, R208 ;  /* 0x000000d009097221 */ /* 0x008fe40000010000 */
[----:B----4-:R-:W-:-:S03]  /*1d7a0*/  FADD.FTZ R4, R10, R5 ;  /* 0x000000050a047221 */ /* 0x010fc60000010000 */
[----:B------:R3:W4:Y:S04]  /*1d7b0*/  SHFL.BFLY PT, R7, R9, 0x1, 0x1f ;  /* 0x0c201f0009077f89 */ /* 0x00072800000e0000 */
.L_x_3292:
        /* <DEDUP_REMOVED lines=11> */
[----:B---3--:R-:W-:Y:S01]  /*1d870*/  LEA.HI R9, R10, R5, RZ, 0x2 ;  /* 0x000000050a097211 */ /* 0x008fe200078f10ff */
[----:B----4-:R-:W-:-:S03]  /*1d880*/  FMUL.FTZ R112, R8, R112 ;  /* 0x0000007008707220 */ /* 0x010fc60000410000 */
[----:B------:R-:W-:Y:S01]  /*1d890*/  SHF.R.S32.HI R11, RZ, 0x2, R9 ;  /* 0x00000002ff0b7819 */ /* 0x000fe20000011409 */
        /* <DEDUP_REMOVED lines=111> */
[----:B------:R-:W-:Y:S01]  /*1df90*/  @P2 MUFU.LG2 R6, R6 ;  /* 0x0000000600062308 */ /* 0x000fe20000000c00 */
[----:B------:R-:W-:Y:S01]  /*1dfa0*/  LEA.HI R18, R18, R7, RZ, 0x1 ;  /* 0x0000000712127211 */ /* 0x000fe200078f08ff */
[----:B------:R-:W-:Y:S01]  /*1dfb0*/  BSSY B0, `(.L_x_3283) ;  /* 0x000003c000007945 */ /* 0x000fe20003800000 */
[----:B------:R-:W-:Y:S01]  /*1dfc0*/  SHF.L.U32 R16, R16, 0x2, RZ ;  /* 0x0000000210107819 */ /* 0x000fe200000006ff */
[----:B------:R-:W-:Y:S01]  /*1dfd0*/  IMAD.SHL.U32 R15, R15, 0x40, RZ ;  /* 0x000000400f0f7824 */ /* 0x000fe200078e00ff */
[----:B---3--:R-:W-:-:S02]  /*1dfe0*/  LEA.HI R14, R10, R10, RZ, 0x1 ;  /* 0x0000000a0a0e7211 */ /* 0x008fc400078f08ff */
[----:B------:R-:W-:Y:S01]  /*1dff0*/  LOP3.LUT R18, R18, 0xfffffffe, RZ, 0xc0, !PT ;  /* 0xfffffffe12127812 */ /* 0x000fe200078ec0ff */
[----:B------:R-:W2:Y:S01]  /*1e000*/  @P3 MUFU.LG2 R4, R4 ;  /* 0x0000000400043308 */ /* 0x000ea20000000c00 */
[----:B------:R-:W-:Y:S02]  /*1e010*/  SHF.R.S32.HI R12, RZ, 0x1, R14 ;  /* 0x00000001ff0c7819 */ /* 0x000fe4000001140e */
[----:B------:R-:W-:Y:S02]  /*1e020*/  LOP3.LUT R17, R14, 0xfffffffe, RZ, 0xc0, !PT ;  /* 0xfffffffe0e117812 */ /* 0x000fe400078ec0ff */
[----:B------:R-:W-:Y:S02]  /*1e030*/  LOP3.LUT R15, R15, 0xc0, RZ, 0xc0, !PT ;  /* 0x000000c00f0f7812 */ /* 0x000fe400078ec0ff */
[----:B------:R-:W-:Y:S01]  /*1e040*/  SHF.L.U32 R12, R12, 0x3, RZ ;  /* 0x000000030c0c7819 */ /* 0x000fe200000006ff */
[----:B------:R-:W-:Y:S01]  /*1e050*/  IMAD.IADD R14, R10, 0x1, -R17 ;  /* 0x000000010a0e7824 */ /* 0x000fe200078e0a11 */
[----:B------:R-:W-:-:S02]  /*1e060*/  LOP3.LUT R16, R16, 0x3fffff00, RZ, 0xc0, !PT ;  /* 0x3fffff0010107812 */ /* 0x000fc400078ec0ff */
[----:B------:R-:W-:Y:S02]  /*1e070*/  IADD3 R13, R7, -R18, RZ ;  /* 0x80000012070d7210 */ /* 0x000fe40007ffe0ff */
[----:B------:R-:W-:Y:S02]  /*1e080*/  LOP3.LUT R12, R15, 0x18, R12, 0xf8, !PT ;  /* 0x000000180f0c7812 */ /* 0x000fe400078ef80c */
[----:B------:R-:W-:Y:S01]  /*1e090*/  LEA R13, R13, R16, 0x5 ;  /* 0x000000100d0d7211 */ /* 0x000fe200078e28ff */
[----:B--2---:R-:W-:Y:S01]  /*1e0a0*/  @P3 FMUL.FTZ R4, R4, 0.69314718246459960938 ;  /* 0x3f31721804043820 */ /* 0x004fe20000410000 */
[----:B------:R-:W-:Y:S02]  /*1e0b0*/  SHF.R.U32.HI R15, RZ, 0x3, R15 ;  /* 0x00000003ff0f7819 */ /* 0x000fe4000001160f */
[----:B------:R-:W-:Y:S02]  /*1e0c0*/  LEA R13, R14, R13, 0x2 ;  /* 0x0000000d0e0d7211 */ /* 0x000fe400078e10ff */
[----:B------:R-:W-:-:S02]  /*1e0d0*/  LOP3.LUT R12, R12, R15, RZ, 0x3c, !PT ;  /* 0x0000000f0c0c7212 */ /* 0x000fc400078e3cff */
[----:B------:R-:W-:Y:S02]  /*1e0e0*/  LOP3.LUT R62, R11, 0xffffffe0, RZ, 0xc0, !PT ;  /* 0xffffffe00b3e7812 */ /* 0x000fe400078ec0ff */
[----:B------:R-:W-:Y:S01]  /*1e0f0*/  IADD3 R63, R13, R12, RZ ;  /* 0x0000000c0d3f7210 */ /* 0x000fe20007ffe0ff */
[----:B------:R-:W-:Y:S01]  /*1e100*/  BAR.SYNC.DEFER_BLOCKING 0x0 ;  /* 0x0000000000007b1d */ /* 0x000fe20000010000 */
[----:B------:R-:W-:Y:S01]  /*1e110*/  IADD3 R62, -R62, R5, RZ ;  /* 0x000000053e3e7210 */ /* 0x000fe20007ffe1ff */
[----:B------:R-:W-:Y:S01]  /*1e120*/  IMAD.MOV.U32 R5, RZ, RZ, -0x800000 ;  /* 0xff800000ff057424 */ /* 0x000fe200078e00ff */
[----:B------:R-:W-:Y:S01]  /*1e130*/  SHF.L.U32 R68, R10, 0x2, RZ ;  /* 0x000000020a447819 */ /* 0x000fe200000006ff */
[----:B-----5:R-:W-:Y:S01]  /*1e140*/  @P3 FFMA.FTZ R5, R3, R0, R4 ;  /* 0x0000000003053223 */ /* 0x020fe20000010004 */
[----:B------:R-:W-:Y:S02]  /*1e150*/  LOP3.LUT P0, RZ, R62, 0x3, RZ, 0xc0, !PT ;  /* 0x000000033eff7812 */ /* 0x000fe4000780c0ff */
[----:B------:R-:W-:-:S02]  /*1e160*/  SHF.L.U32 R10, R193, 0x6, RZ ;  /* 0x00000006c10a7819 */ /* 0x000fc400000006ff */
[----:B------:R-:W-:Y:S02]  /*1e170*/  MOV R11, 0xff800000 ;  /* 0xff800000000b7802 */ /* 0x000fe40000000f00 */
[----:B------:R-:W-:Y:S02]  /*1e180*/  SHF.R.S32.HI R69, RZ, 0x1f, R68 ;  /* 0x0000001fff457819 */ /* 0x000fe40000011444 */
        /* <DEDUP_REMOVED lines=14> */
[----:B------:R-:W-:Y:S02]  /*1e270*/  IMAD R8, R8, R61, R198 ;  /* 0x0000003d08087224 */ /* 0x000fe400078e02c6 */
[----:B------:R-:W-:-:S04]  /*1e280*/  @P2 FMUL.FTZ R61, R6, 0.69314718246459960938 ;  /* 0x3f317218063d2820 */ /* 0x000fc80000410000 */
[----:B------:R-:W-:Y:S02]  /*1e290*/  @P2 FFMA.FTZ R11, R2, R0, R61 ;  /* 0x00000000020b2223 */ /* 0x000fe4000001003d */
[----:B------:R-:W-:Y:S01]  /*1e2a0*/  IMAD R61, R9, R8, R10 ;  /* 0x00000008093d7224 */ /* 0x000fe200078e020a */
[----:B------:R-:W-:Y:S05]  /*1e2b0*/  @P0 BRA `(.L_x_3284) ;  /* 0x000000b000000947 */ /* 0x000fea0003800000 */
[----:B-123--:R-:W-:Y:S01]  /*1e2c0*/  IMAD R3, R193, -0x40, R196 ;  /* 0xffffffc0c1037824 */ /* 0x00efe200078e02c4 */
[C---:B------:R-:W-:Y:S02]  /*1e2d0*/  IADD3 R2, R206.reuse, 0x8, RZ ;  /* 0x00000008ce027810 */ /* 0x040fe40007ffe0ff */
[----:B------:R-:W-:Y:S02]  /*1e2e0*/  SHF.R.S32.HI R9, RZ, 0x1f, R61 ;  /* 0x0000001fff097819 */ /* 0x000fe4000001143d */
[----:B------:R-:W-:Y:S02]  /*1e2f0*/  IADD3 R0, P0, R61, R206, RZ ;  /* 0x000000ce3d007210 */ /* 0x000fe40007f1e0ff */
[----:B------:R-:W-:-:S02]  /*1e300*/  ISETP.GE.AND P2, PT, R206, R3, PT ;  /* 0x00000003ce00720c */ /* 0x000fc40003f46270 */
[----:B------:R-:W-:Y:S02]  /*1e310*/  ISETP.GE.AND P1, PT, R2, R3, PT ;  /* 0x000000030200720c */ /* 0x000fe40003f26270 */
[----:B------:R-:W-:Y:S02]  /*1e320*/  LEA.HI.X.SX32 R9, R206, R9, 0x1, P0 ;  /* 0x00000009ce097211 */ /* 0x000fe400000f0eff */
[----:B------:R-:W-:-:S04]  /*1e330*/  LEA R2, P0, R0, R64, 0x2 ;  /* 0x0000004000027211 */ /* 0x000fc800078010ff */
[----:B------:R-:W-:-:S05]  /*1e340*/  LEA.HI.X R3, R0, R65, R9, 0x2, P0 ;  /* 0x0000004100037211 */ /* 0x000fca00000f1409 */
[----:B------:R1:W-:Y:S04]  /*1e350*/  @!P2 ST.E [R2.64], R5 ;  /* 0x000000050200a985 */ /* 0x0003e8000c101904 */
[----:B------:R1:W-:Y:S02]  /*1e360*/  @!P1 ST.E [R2.64+0x20], R11 ;  /* 0x0000200b02009985 */ /* 0x0003e4000c101904 */
.L_x_3284:
[----:B-123--:R-:W-:Y:S05]  /*1e370*/  BSYNC B0 ;  /* 0x0000000000007941 */ /* 0x00efea0003800000 */
.L_x_3283:
        /* <DEDUP_REMOVED lines=20> */
.L_x_3286:
[----:B------:R-:W-:Y:S05]  /*1e4c0*/  BSYNC B0 ;  /* 0x0000000000007941 */ /* 0x000fea0003800000 */
.L_x_3285:
        /* <DEDUP_REMOVED lines=11> */
.L_x_3288:
[----:B------:R-:W-:Y:S05]  /*1e580*/  BSYNC B0 ;  /* 0x0000000000007941 */ /* 0x000fea0003800000 */
.L_x_3287:
        /* <DEDUP_REMOVED lines=11> */
.L_x_3290:
[----:B------:R-:W-:Y:S05]  /*1e640*/  BSYNC B0 ;  /* 0x0000000000007941 */ /* 0x000fea0003800000 */
.L_x_3289:
[----:B------:R-:W-:Y:S01]  /*1e650*/  IADD3 R7, R7, 0x30, RZ ;  /* 0x0000003007077810 */ /* 0x000fe20007ffe0ff */
[----:B------:R-:W-:-:S03]  /*1e660*/  IMAD.MOV.U32 R195, RZ, RZ, 0x0 ;  /* 0x00000000ffc37424 */ /* 0x000fc600078e00ff */
[----:B------:R-:W-:-:S13]  /*1e670*/  ISETP.GE.AND P0, PT, R7, R196, PT ;  /* 0x000000c40700720c */ /* 0x000fda0003f06270 */
[----:B------:R-:W-:Y:S05]  /*1e680*/  @P0 RET.REL.NODEC R194 `(_ZN5flash24flash_fwd_splitkv_kernelI23Flash_fwd_kernel_traitsILi96ELi64ELi128ELi4ELb0ELb0EN7cutlass10bfloat16_tE19Flash_kernel_traitsILi96ELi64ELi128ELi4ES3_EELb1ELb0ELb1ELb0ELb0ELb0ELb1ELb1EEEvNS_16Flash_fwd_paramsE) ;  /* 0xfffe1970c2000950 */ /* 0x000fea0003c3ffff */
[CC--:B-----5:R-:W-:Y:S01]  /*1e690*/  ISETP.GE.AND P0, PT, R3.reuse, R116.reuse, PT ;  /* 0x000000740300720c */ /* 0x0e0fe20003f06270 */
[----:B------:R-:W-:Y:S01]  /*1e6a0*/  IMAD.MOV.U32 R195, RZ, RZ, 0x0 ;  /* 0x00000000ffc37424 */ /* 0x000fe200078e00ff */
[----:B------:R-:W-:Y:S02]  /*1e6b0*/  IADD3 R3, R3, 0x20, RZ ;  /* 0x0000002003037810 */ /* 0x000fe40007ffe0ff */
[----:B------:R-:W-:-:S09]  /*1e6c0*/  ISETP.GE.AND P1, PT, R68, R116, PT ;  /* 0x000000744400720c */ /* 0x000fd20003f26270 */
[----:B------:R1:W-:Y:S01]  /*1e6d0*/  @!P0 ST.E.128 [R8.64+0x4880], R28 ;  /* 0x0048801c08008985 */ /* 0x0003e2000c101d04 */
[----:B------:R-:W-:-:S03]  /*1e6e0*/  ISETP.GE.AND P0, PT, R3, R116, PT ;  /* 0x000000740300720c */ /* 0x000fc60003f06270 */
[----:B------:R1:W-:Y:S10]  /*1e6f0*/  @!P1 ST.E.128 [R8.64+0x4800], R44 ;  /* 0x0048002c08009985 */ /* 0x0003f4000c101d04 */
[----:B------:R-:W-:Y:S05]  /*1e700*/  @P0 RET.REL.NODEC R194 `(_ZN5flash24flash_fwd_splitkv_kernelI23Flash_fwd_kernel_traitsILi96ELi64ELi128ELi4ELb0ELb0EN7cutlass10bfloat16_tE19Flash_kernel_traitsILi96ELi64ELi128ELi4ES3_EELb1ELb0ELb1ELb0ELb0ELb0ELb1ELb1EEEvNS_16Flash_fwd_paramsE) ;  /* 0xfffe18f0c2000950 */ /* 0x000fea0003c3ffff */
[----:B------:R-:W-:Y:S01]  /*1e710*/  MOV R195, 0x0 ;  /* 0x0000000000c37802 */ /* 0x000fe20000000f00 */
[----:B------:R1:W-:Y:S03]  /*1e720*/  ST.E.128 [R8.64+0x4900], R12 ;  /* 0x0049000c08007985 */ /* 0x0003e6000c101d04 */
[----:B------:R-:W-:Y:S05]  /*1e730*/  RET.REL.NODEC R194 `(_ZN5flash24flash_fwd_splitkv_kernelI23Flash_fwd_kernel_traitsILi96ELi64ELi128ELi4ELb0ELb0EN7cutlass10bfloat16_tE19Flash_kernel_traitsILi96ELi64ELi128ELi4ES3_EELb1ELb0ELb1ELb0ELb0ELb0ELb1ELb1EEEvNS_16Flash_fwd_paramsE) ;  /* 0xfffe18c0c2007950 */ /* 0x000fea0003c3ffff */
.L_x_3281:
[----:B------:R-:W-:Y:S01]  /*1e740*/  IMAD.MOV.U32 R10, RZ, RZ, R205 ;  /* 0x000000ffff0a7224 */ /* 0x000fe200078e00cd */
[----:B------:R-:W-:-:S02]  /*1e750*/  MOV R7, 0x2 ;  /* 0x0000000200077802 */ /* 0x000fc40000000f00 */
[----:B------:R-:W-:Y:S02]  /*1e760*/  MOV R6, 0x1e780 ;  /* 0x0001e78000067802 */ /* 0x000fe40000000f00 */
[----:B-1---5:R-:W-:Y:S05]  /*1e770*/  CALL.REL.NOINC `($__internal_20_$__cuda_sm70_shflsync_bfly_p) ;  /* 0x000000f000007944 */ /* 0x022fea0003c00000 */
[----:B-12---:R-:W-:Y:S05]  /*1e780*/  BRA `(.L_x_3291) ;  /* 0xffffefc000007947 */ /* 0x006fea000383ffff */
.L_x_3282:
[----:B------:R-:W-:Y:S02]  /*1e790*/  MOV R7, 0x1 ;  /* 0x0000000100077802 */ /* 0x000fe40000000f00 */
[----:B------:R-:W-:Y:S02]  /*1e7a0*/  MOV R6, 0x1e7c0 ;  /* 0x0001e7c000067802 */ /* 0x000fe40000000f00 */
[----:B-12--5:R-:W-:Y:S05]  /*1e7b0*/  CALL.REL.NOINC `($__internal_20_$__cuda_sm70_shflsync_bfly_p) ;  /* 0x000000b000007944 */ /* 0x026fea0003c00000 */
[----:B--2---:R-:W-:Y:S01]  /*1e7c0*/  FADD.FTZ R4, R10, R7 ;  /* 0x000000070a047221 */ /* 0x004fe20000010000 */
[----:B-1----:R-:W-:Y:S02]  /*1e7d0*/  MOV R10, R208 ;  /* 0x000000d0000a7202 */ /* 0x002fe40000000f00 */
[----:B------:R-:W-:Y:S02]  /*1e7e0*/  MOV R7, 0x2 ;  /* 0x0000000200077802 */ /* 0x000fe40000000f00 */
[----:B------:R-:W-:Y:S02]  /*1e7f0*/  MOV R6, 0x1e810 ;  /* 0x0001e81000067802 */ /* 0x000fe40000000f00 */
[----:B------:R-:W-:Y:S05]  /*1e800*/  CALL.REL.NOINC `($__internal_20_$__cuda_sm70_shflsync_bfly_p) ;  /* 0x0000006000007944 */ /* 0x000fea0003c00000 */
[----:B--2---:R-:W-:Y:S01]  /*1e810*/  FADD.FTZ R9, R208, R7 ;  /* 0x00000007d0097221 */ /* 0x004fe20000010000 */
[----:B------:R-:W-:Y:S02]  /*1e820*/  MOV R7, 0x1 ;  /* 0x0000000100077802 */ /* 0x000fe40000000f00 */
[----:B------:R-:W-:-:S02]  /*1e830*/  MOV R6, 0x1e860 ;  /* 0x0001e86000067802 */ /* 0x000fc40000000f00 */
[----:B-1----:R-:W-:Y:S02]  /*1e840*/  MOV R10, R9 ;  /* 0x00000009000a7202 */ /* 0x002fe40000000f00 */
[----:B------:R-:W-:Y:S05]  /*1e850*/  CALL.REL.NOINC `($__internal_20_$__cuda_sm70_shflsync_bfly_p) ;  /* 0x0000001000007944 */ /* 0x000fea0003c00000 */
[----:B-12---:R-:W-:Y:S05]  /*1e860*/  BRA `(.L_x_3292) ;  /* 0xffffef5000007947 */ /* 0x006fea000383ffff */
        .weak           $__internal_20_$__cuda_sm70_shflsync_bfly_p
        .type           $__internal_20_$__cuda_sm70_shflsync_bfly_p,@function
        .size           $__internal_20_$__cuda_sm70_shflsync_bfly_p,(.L_x_6287 - $__internal_20_$__cuda_sm70_shflsync_bfly_p)
$__internal_20_$__cuda_sm70_shflsync_bfly_p:
[----:B------:R-:W-:Y:S01]  /*1e870*/  MOV R12, R6 ;  /* 0x00000006000c7202 */ /* 0x000fe20000000f00 */
[----:B------:R-:W-:Y:S04]  /*1e880*/  WARPSYNC R5 ;  /* 0x0000000500007348 */ /* 0x000fe80003800000 */
[----:B------:R-:W-:Y:S01]  /*1e890*/  MOV R13, 0x0 ;  /* 0x00000000000d7802 */ /* 0x000fe20000000f00 */
[----:B------:R1:W2:Y:S03]  /*1e8a0*/  SHFL.BFLY PT, R7, R10, R7, R8 ;  /* 0x0c0000070a077389 */ /* 0x0002a600000e0008 */
[----:B------:R-:W-:Y:S05]  /*1e8b0*/  RET.REL.NODEC R12 `(_ZN5flash24flash_fwd_splitkv_kernelI23Flash_fwd_kernel_traitsILi96ELi64ELi128ELi4ELb0ELb0EN7cutlass10bfloat16_tE19Flash_kernel_traitsILi96ELi64ELi128ELi4ES3_EELb1ELb0ELb1ELb0ELb0ELb0ELb1ELb1EEEvNS_16Flash_fwd_paramsE) ;  /* 0xfffe17400c007950 */ /* 0x000fea0003c3ffff */
.L_x_3293:
        /* <DEDUP_REMOVED lines=12> */
.L_x_6287:


//--------------------- .text._ZN5flash24flash_fwd_splitkv_kernelI23Flash_fwd_kernel_traitsILi96ELi64ELi128ELi4ELb0ELb0EN7cutlass10bfloat16_tE19Flash_kernel_traitsILi96ELi64ELi128ELi4ES3_EELb1ELb0ELb1ELb0ELb0ELb1ELb1ELb1EEEvNS_16Flash_fwd_paramsE --------------------------
	.section	.text._ZN5flash24flash_fwd_splitkv_kernelI23Flash_fwd_kernel_traitsILi96ELi64ELi128ELi4ELb0ELb0EN7cutlass10bfloat16_tE19Flash_kernel_traitsILi96ELi64ELi128ELi4ES3_EELb1ELb0ELb1ELb0ELb0ELb1ELb1ELb1EEEvNS_16Flash_fwd_paramsE,"ax",@progbits
	.sectioninfo	@"SHI_REGISTERS=254"
	.align	128
        .global         _ZN5flash24flash_fwd_splitkv_kernelI23Flash_fwd_kernel_traitsILi96ELi64ELi128ELi4ELb0ELb0EN7cutlass10bfloat16_tE19Flash_kernel_traitsILi96ELi64ELi128ELi4ES3_EELb1ELb0ELb1ELb0ELb0ELb1ELb1ELb1EEEvNS_16Flash_fwd_paramsE
        .type           _ZN5flash24flash_fwd_splitkv_kernelI23Flash_fwd_kernel_traitsILi96ELi64ELi128ELi4ELb0ELb0EN7cutlass10bfloat16_tE19Flash_kernel_traitsILi96ELi64ELi128ELi4ES3_EELb1ELb0ELb1ELb0ELb0ELb1ELb1ELb1EEEvNS_16Flash_fwd_paramsE,@function
        .size           _ZN5flash24flash_fwd_splitkv_kernelI23Flash_fwd_kernel_traitsILi96ELi64ELi128ELi4ELb0ELb0EN7cutlass10bfloat16_tE19Flash_kernel_traitsILi96ELi64ELi128ELi4ES3_EELb1ELb0ELb1ELb0ELb0ELb1ELb1ELb1EEEvNS_16Flash_fwd_paramsE,(.L_x_6289 - _ZN5flash24flash_fwd_splitkv_kernelI23Flash_fwd_kernel_traitsILi96ELi64ELi128ELi4ELb0ELb0EN7cutlass10bfloat16_tE19Flash_kernel_traitsILi96ELi64ELi128ELi4ES3_EELb1ELb0ELb1ELb0ELb0ELb1ELb1ELb1EEEvNS_16Flash_fwd_paramsE)
        .other          _ZN5flash24flash_fwd_splitkv_kernelI23Flash_fwd_kernel_traitsILi96ELi64ELi128ELi4ELb0ELb0EN7cutlass10bfloat16_tE19Flash_kernel_traitsILi96ELi64ELi128ELi4ES3_EELb1ELb0ELb1ELb0ELb0ELb1ELb1ELb1EEEvNS_16Flash_fwd_paramsE,@"STO_CUDA_ENTRY STV_DEFAULT"
_ZN5flash24flash_fwd_splitkv_kernelI23Flash_fwd_kernel_traitsILi96ELi64ELi128ELi4ELb0ELb0EN7cutlass10bfloat16_tE19Flash_kernel_traitsILi96ELi64ELi128ELi4ES3_EELb1ELb0ELb1ELb0ELb0ELb1ELb1ELb1EEEvNS_16Flash_fwd_paramsE:
.text._ZN5flash24flash_fwd_splitkv_kernelI23Flash_fwd_kernel_traitsILi96ELi64ELi128ELi4ELb0ELb0EN7cutlass10bfloat16_tE19Flash_kernel_traitsILi96ELi64ELi128ELi4ES3_EELb1ELb0ELb1ELb0ELb0ELb1ELb1ELb1EEEvNS_16Flash_fwd_paramsE:
        /* <DEDUP_REMOVED lines=29> */
[----:B---34-:R-:W-:Y:S05]  /*01d0*/  CALL.REL.NOINC `($_ZN5flash24flash_fwd_splitkv_kernelI23Flash_fwd_kernel_traitsILi96ELi64ELi128ELi4ELb0ELb0EN7cutlass10bfloat16_tE19Flash_kernel_traitsILi96ELi64ELi128ELi4ES3_EELb1ELb0ELb1ELb0ELb0ELb1ELb1ELb1EEEvNS_16Flash_fwd_paramsE$_ZN5flash30compute_attn_1rowblock_splitkvI23Flash_fwd_kernel_traitsILi96ELi64ELi128ELi4ELb0ELb0EN7cutlass10bfloat16_tE19Flash_kernel_traitsILi96ELi64ELi128ELi4ES3_EELb1ELb0ELb1ELb0ELb0ELb1ELb1ELb1ENS_16Flash_fwd_paramsEEEvRKT8_iiiii) ;  /* 0x0000002000007944 */ /* 0x018fea0003c00000 */
[----:B------:R-:W-:Y:S05]  /*01e0*/  BSYNC B4 ;  /* 0x0000000000047941 */ /* 0x000fea0003800000 */
.L_x_3294:
[----:B------:R-:W-:Y:S05]  /*01f0*/  EXIT ;  /* 0x000000000000794d */ /* 0x000fea0003800000 */
        .type           $_ZN5flash24flash_fwd_splitkv_kernelI23Flash_fwd_kernel_traitsILi96ELi64ELi128ELi4ELb0ELb0EN7cutlass10bfloat16_tE19Flash_kernel_traitsILi96ELi64ELi128ELi4ES3_EELb1ELb0ELb1ELb0ELb0ELb1ELb1ELb1EEEvNS_16Flash_fwd_paramsE$_ZN5flash30compute_attn_1rowblock_splitkvI23Flash_fwd_kernel_traitsILi96ELi64ELi128ELi4ELb0ELb0EN7cutlass10bfloat16_tE19Flash_kernel_traitsILi96ELi64ELi128ELi4ES3_EELb1ELb0ELb1ELb0ELb0ELb1ELb1ELb1ENS_16Flash_fwd_paramsEEEvRKT8_iiiii,@function
        .size           $_ZN5flash24flash_fwd_splitkv_kernelI23Flash_fwd_kernel_traitsILi96ELi64ELi128ELi4ELb0ELb0EN7cutlass10bfloat16_tE19Flash_kernel_traitsILi96ELi64ELi128ELi4ES3_EELb1ELb0ELb1ELb0ELb0ELb1ELb1ELb1EEEvNS_16Flash_fwd_paramsE$_ZN5flash30compute_attn_1rowblock_splitkvI23Flash_fwd_kernel_traitsILi96ELi64ELi128ELi4ELb0ELb0EN7cutlass10bfloat16_tE19Flash_kernel_traitsILi96ELi64ELi128ELi4ES3_EELb1ELb0ELb1ELb0ELb0ELb1ELb1ELb1ENS_16Flash_fwd_paramsEEEvRKT8_iiiii,($__internal_21_$__cuda_sm70_shflsync_bfly_p - $_ZN5flash24flash_fwd_splitkv_kernelI23Flash_fwd_kernel_traitsILi96ELi64ELi128ELi4ELb0ELb0EN7cutlass10bfloat16_tE19Flash_kernel_traitsILi96ELi64ELi128ELi4ES3_EELb1ELb0ELb1ELb0ELb0ELb1ELb1ELb1EEEvNS_16Flash_fwd_paramsE$_ZN5flash30compute_attn_1rowblock_splitkvI23Flash_fwd_kernel_traitsILi96ELi64ELi128ELi4ELb0ELb0EN7cutlass10bfloat16_tE19Flash_kernel_traitsILi96ELi64ELi128ELi4ES3_EELb1ELb0ELb1ELb0ELb0ELb1ELb1ELb1ENS_16Flash_fwd_paramsEEEvRKT8_iiiii)
$_ZN5flash24flash_fwd_splitkv_kernelI23Flash_fwd_kernel_traitsILi96ELi64ELi128ELi4ELb0ELb0EN7cutlass10bfloat16_tE19Flash_kernel_traitsILi96ELi64ELi128ELi4ES3_EELb1ELb0ELb1ELb0ELb0ELb1ELb1ELb1EEEvNS_16Flash_fwd_paramsE$_ZN5flash30compute_attn_1rowblock_splitkvI23Flash_fwd_kernel_traitsILi96ELi64ELi128ELi4ELb0ELb0EN7cutlass10bfloat16_tE19Flash_kernel_traitsILi96ELi64ELi128ELi4ES3_EELb1ELb0ELb1ELb0ELb0ELb1ELb1ELb1ENS_16Flash_fwd_paramsEEEvRKT8_iiiii:
        /* <DEDUP_REMOVED lines=20> */
.L_x_3296:
[----:B------:R-:W-:Y:S05]  /*0340*/  BSYNC B0 ;  /* 0x0000000000007941 */ /* 0x000fea0003800000 */
.L_x_3295:
        /* <DEDUP_REMOVED lines=17> */
.L_x_3298:
[----:B------:R4:W5:Y:S02]  /*0460*/  LD.E R81, [R116.64+0xb8] ;  /* 0x0000b80474517980 */ /* 0x000964000c101900 */
.L_x_3299:
[----:B------:R-:W-:Y:S05]  /*0470*/  BSYNC B0 ;  /* 0x0000000000007941 */ /* 0x000fea0003800000 */
.L_x_3297:
        /* <DEDUP_REMOVED lines=10> */
.L_x_3301:
[----:B------:R-:W2:Y:S01]  /*0520*/  LD.E.64 R2, [R116.64+0x108] ;  /* 0x0001080474027980 */ /* 0x000ea2000c101b00 */
[----:B------:R-:W-:Y:S01]  /*0530*/  BSSY B0, `(.L_x_3303) ;  /* 0x0000006000007945 */ /* 0x000fe20003800000 */
[----:B------:R-:W-:Y:S01]  /*0540*/  IMAD.MOV.U32 R0, RZ, RZ, RZ ;  /* 0x000000ffff007224 */ /* 0x000fe200078e00ff */
[----:B--2---:R-:W-:-:S04]  /*0550*/  ISETP.NE.U32.AND P0, PT, R2, RZ, PT ;  /* 0x000000ff0200720c */ /* 0x004fc80003f05070 */
[----:B------:R-:W-:-:S13]  /*0560*/  ISETP.NE.AND.EX P0, PT, R3, RZ, PT, P0 ;  /* 0x000000ff0300720c */ /* 0x000fda0003f05300 */
[----:B------:R-:W-:Y:S05]  /*0570*/  @!P0 BRA `(.L_x_3304) ;  /* 0x0000001000008947 */ /* 0x000fea0003800000 */
[----:B------:R2:W5:Y:S02]  /*0580*/  LD.E R0, [R116.64+0xbc] ;  /* 0x0000bc0474007980 */ /* 0x000564000c101900 */
.L_x_3304:
[----:B------:R-:W-:Y:S05]  /*0590*/  BSYNC B0 ;  /* 0x0000000000007941 */ /* 0x000fea0003800000 */
.L_x_3303:
[----:B-----5:R-:W-:Y:S02]  /*05a0*/  IADD3 R65, R81, R0, RZ ;  /* 0x0000000051417210 */ /* 0x020fe40007ffe0ff */
.L_x_3302:
[----:B------:R-:W-:Y:S05]  /*05b0*/  BSYNC B1 ;  /* 0x0000000000017941 */ /* 0x000fea0003800000 */
.L_x_3300:
[----:B------:R-:W-:Y:S01]  /*05c0*/  IMAD.SHL.U32 R67, R197, 0x40, RZ ;  /* 0x00000040c5437824 */ /* 0x000fe200078e00ff */
[----:B------:R-:W-:Y:S01]  /*05d0*/  MOV R2, R198 ;  /* 0x000000c600027202 */ /* 0x000fe20000000f00 */
[----:B------:R-:W-:-:S03]  /*05e0*/  IMAD.MOV.U32 R3, RZ, RZ, 0x0 ;  /* 0x00000000ff037424 */ /* 0x000fc600078e00ff */
[----:B------:R-:W-:-:S13]  /*05f0*/  ISETP.GT.AND P0, PT, R200, R67, PT ;  /* 0x00000043c800720c */ /* 0x000fda0003f04270 */
[----:B------:R-:W-:Y:S05]  /*0600*/  @!P0 RET.REL.NODEC R2 `(_ZN5flash24flash_fwd_splitkv_kernelI23Flash_fwd_kernel_traitsILi96ELi64ELi128ELi4ELb0ELb0EN7cutlass10bfloat16_tE19Flash_kernel_traitsILi96ELi64ELi128ELi4ES3_EELb1ELb0ELb1ELb0ELb0ELb1ELb1ELb1EEEvNS_16Flash_fwd_paramsE) ;  /* 0xfffff9f002008950 */ /* 0x000fea0003c3ffff */
        /* <DEDUP_REMOVED lines=81> */
.L_x_3307:
[----:B-1----:R-:W-:Y:S05]  /*0b20*/  BSYNC B0 ;  /* 0x0000000000007941 */ /* 0x002fea0003800000 */
.L_x_3306:
        /* <DEDUP_REMOVED lines=10> */
.L_x_3309:
[----:B------:R-:W-:Y:S05]  /*0bd0*/  BSYNC B0 ;  /* 0x0000000000007941 */ /* 0x000fea0003800000 */
.L_x_3308:
        /* <DEDUP_REMOVED lines=10> */
.L_x_3311:
[----:B------:R-:W-:Y:S05]  /*0c80*/  BSYNC B0 ;  /* 0x0000000000007941 */ /* 0x000fea0003800000 */
.L_x_3310:
        /* <DEDUP_REMOVED lines=10> */
.L_x_3313:
[----:B------:R-:W-:Y:S05]  /*0d30*/  BSYNC B0 ;  /* 0x0000000000007941 */ /* 0x000fea0003800000 */
.L_x_3312:
        /* <DEDUP_REMOVED lines=17> */
[----:B------:R-:W-:Y:S05]  /*0e50*/  @P4 RET.REL.NODEC R198 `(_ZN5flash24flash_fwd_splitkv_kernelI23Flash_fwd_kernel_traitsILi96ELi64ELi128ELi4ELb0ELb0EN7cutlass10bfloat16_tE19Flash_kernel_traitsILi96ELi64ELi128ELi4ES3_EELb1ELb0ELb1ELb0ELb0ELb1ELb1ELb1EEEvNS_16Flash_fwd_paramsE) ;  /* 0xfffff1a0c6004950 */ /* 0x000fea0003c3ffff */
[----:B----4-:R-:W-:Y:S02]  /*0e60*/  MOV R5, 0xff800000 ;  /* 0xff80000000057802 */ /* 0x010fe40000000f00 */
[----:B------:R-:W-:-:S03]  /*0e70*/  MOV R199, 0x0 ;  /* 0x0000000000c77802 */ /* 0x000fc60000000f00 */
[----:B------:R4:W-:Y:S01]  /*0e80*/  ST.E [R2.64+0xc0], R5 ;  /* 0x0000c00502007985 */ /* 0x0009e2000c101904 */
[----:B------:R-:W-:Y:S05]  /*0e90*/  RET.REL.NODEC R198 `(_ZN5flash24flash_fwd_splitkv_kernelI23Flash_fwd_kernel_traitsILi96ELi64ELi128ELi4ELb0ELb0EN7cutlass10bfloat16_tE19Flash_kernel_traitsILi96ELi64ELi128ELi4ES3_EELb1ELb0ELb1ELb0ELb0ELb1ELb1ELb1EEEvNS_16Flash_fwd_paramsE) ;  /* 0xfffff160c6007950 */ /* 0x000fea0003c3ffff */
.L_x_3305:
        /* <DEDUP_REMOVED lines=105> */
.L_x_3315:
        /* <DEDUP_REMOVED lines=79> */
.L_x_3316:
[----:B-1----:R-:W-:Y:S05]  /*1a20*/  BSYNC B0 ;  /* 0x0000000000007941 */ /* 0x002fea0003800000 */
.L_x_3314:
        /* <DEDUP_REMOVED lines=278> */
.L_x_3411:
        /* <DEDUP_REMOVED lines=19> */
.L_x_3319:
[----:B------:R-:W-:Y:S05]  /*2cc0*/  BSYNC B0 ;  /* 0x0000000000007941 */ /* 0x000fea0003800000 */
.L_x_3318:
        /* <DEDUP_REMOVED lines=18> */
.L_x_3321:
[----:B------:R-:W-:Y:S05]  /*2df0*/  BSYNC B0 ;  /* 0x0000000000007941 */ /* 0x000fea0003800000 */
.L_x_3320:
        /* <DEDUP_REMOVED lines=18> */
.L_x_3323:
[----:B------:R-:W-:Y:S05]  /*2f20*/  BSYNC B0 ;  /* 0x0000000000007941 */ /* 0x000fea0003800000 */
.L_x_3322:
        /* <DEDUP_REMOVED lines=18> */
.L_x_3325:
[----:B------:R-:W-:Y:S05]  /*3050*/  BSYNC B0 ;  /* 0x0000000000007941 */ /* 0x000fea0003800000 */
.L_x_3324:
        /* <DEDUP_REMOVED lines=65> */
.L_x_3332:
[----:B------:R-:W-:Y:S05]  /*3470*/  BSYNC B0 ;  /* 0x0000000000007941 */ /* 0x000fea0003800000 */
.L_x_3331:
        /* <DEDUP_REMOVED lines=50> */
.L_x_3334:
[----:B------:R-:W-:Y:S05]  /*37a0*/  BSYNC B0 ;  /* 0x0000000000007941 */ /* 0x000fea0003800000 */
.L_x_3333:
        /* <DEDUP_REMOVED lines=49> */
.L_x_3330:
[----:B------:R-:W-:Y:S05]  /*3ac0*/  BSYNC B1 ;  /* 0x0000000000017941 */ /* 0x000fea0003800000 */
.L_x_3329:
        /* <DEDUP_REMOVED lines=60> */
.L_x_3338:
[----:B------:R-:W-:Y:S05]  /*3e90*/  BSYNC B0 ;  /* 0x0000000000007941 */ /* 0x000fea0003800000 */
.L_x_3337:
        /* <DEDUP_REMOVED lines=53> */
.L_x_3340:
[----:B------:R-:W-:Y:S05]  /*41f0*/  BSYNC B0 ;  /* 0x0000000000007941 */ /* 0x000fea0003800000 */
.L_x_3339:
        /* <DEDUP_REMOVED lines=52> */
.L_x_3336:
[----:B------:R-:W-:Y:S05]  /*4540*/  BSYNC B1 ;  /* 0x0000000000017941 */ /* 0x000fea0003800000 */
.L_x_3335:
        /* <DEDUP_REMOVED lines=60> */
.L_x_3344:
[----:B------:R-:W-:Y:S05]  /*4910*/  BSYNC B0 ;  /* 0x0000000000007941 */ /* 0x000fea0003800000 */
.L_x_3343:
        /* <DEDUP_REMOVED lines=53> */
.L_x_3346:
[----:B------:R-:W-:Y:S05]  /*4c70*/  BSYNC B0 ;  /* 0x0000000000007941 */ /* 0x000fea0003800000 */
.L_x_3345:
        /* <DEDUP_REMOVED lines=52> */
.L_x_3342:
[----:B------:R-:W-:Y:S05]  /*4fc0*/  BSYNC B1 ;  /* 0x0000000000017941 */ /* 0x000fea0003800000 */
.L_x_3341:
        /* <DEDUP_REMOVED lines=62> */
.L_x_3350:
[----:B------:R-:W-:Y:S05]  /*53b0*/  BSYNC B0 ;  /* 0x0000000000007941 */ /* 0x000fea0003800000 */
.L_x_3349:
        /* <DEDUP_REMOVED lines=53> */
.L_x_3352:
[----:B------:R-:W-:Y:S05]  /*5710*/  BSYNC B0 ;  /* 0x0000000000007941 */ /* 0x000fea0003800000 */
.L_x_3351:
        /* <DEDUP_REMOVED lines=52> */
.L_x_3348:
[----:B------:R-:W-:Y:S05]  /*5a60*/  BSYNC B1 ;  /* 0x0000000000017941 */ /* 0x000fea0003800000 */
.L_x_3347:
[----:B------:R-:W2:Y:S02]  /*5a70*/  LD.E R3, [R116.64+0xd0] ;  /* 0x0000d00474037980 */ /* 0x000ea4000c101900 */
[----:B--2---:R-:W-:Y:S05]  /*5a80*/  IMAD.U32 R3, R3, -0x40, RZ ;  /* 0xffffffc003037824 */ /* 0x004fea00078e00ff */
[C---:B------:R-:W-:Y:S02]  /*5a90*/  LEA R16, P1, R3.reuse, R16, 0x1 ;  /* 0x0000001003107211 */ /* 0x040fe400078208ff */
[C---:B------:R-:W-:Y:S02]  /*5aa0*/  LEA R54, P0, R3.reuse, R54, 0x1 ;  /* 0x0000003603367211 */ /* 0x040fe400078008ff */
[C---:B------:R-:W-:Y:S02]  /*5ab0*/  LEA.HI.X.SX32 R17, R3.reuse, R17, 0x1, P1 ;  /* 0x0000001103117211 */ /* 0x040fe400008f0eff */
[----:B------:R-:W-:Y:S01]  /*5ac0*/  LEA.HI.X.SX32 R55, R3, R55, 0x1, P0 ;  /* 0x0000003703377211 */ /* 0x000fe200000f0eff */
[----:B------:R-:W-:-:S05]  /*5ad0*/  BRA `(.L_x_3353) ;  /* 0x00004da000007947 */ /* 0x000fca0003800000 */
.L_x_3328:
        /* <DEDUP_REMOVED lines=89> */
.L_x_3359:
[----:B------:R-:W-:Y:S05]  /*6070*/  BSYNC B0 ;  /* 0x0000000000007941 */ /* 0x000fea0003800000 */
.L_x_3358:
[----:B-----5:R2:W-:Y:S02]  /*6080*/  ST.E.128 [R134.64], R48 ;  /* 0x0000003086007985 */ /* 0x0205e4000c101d04 */
.L_x_3357:
[----:B------:R-:W-:Y:S05]  /*6090*/  BSYNC B1 ;  /* 0x0000000000017941 */ /* 0x000fea0003800000 */
.L_x_3356:
        /* <DEDUP_REMOVED lines=87> */
.L_x_3363:
[----:B------:R-:W-:Y:S05]  /*6610*/  BSYNC B0 ;  /* 0x0000000000007941 */ /* 0x000fea0003800000 */
.L_x_3362:
[----:B-----5:R3:W-:Y:S02]  /*6620*/  ST.E.128 [R134.64+0x40], R48 ;  /* 0x0000403086007985 */ /* 0x0207e4000c101d04 */
.L_x_3361:
[----:B------:R-:W-:Y:S05]  /*6630*/  BSYNC B1 ;  /* 0x0000000000017941 */ /* 0x000fea0003800000 */
.L_x_3360:
        /* <DEDUP_REMOVED lines=86> */
.L_x_3365:
[----:B------:R-:W-:Y:S05]  /*6ba0*/  BSYNC B0 ;  /* 0x0000000000007941 */ /* 0x000fea0003800000 */
.L_x_3364:
[----:B-----5:R3:W-:Y:S02]  /*6bb0*/  ST.E.128 [R134.64+0x80], R48 ;  /* 0x0000803086007985 */ /* 0x0207e4000c101d04 */
.L_x_3355:
[----:B------:R-:W-:Y:S05]  /*6bc0*/  BSYNC B2 ;  /* 0x0000000000027941 */ /* 0x000fea0003800000 */
.L_x_3354:
        /* <DEDUP_REMOVED lines=30> */
[----:B------:R-:W-:Y:S02]  /*6db0*/  LEA R208, P0, R165, R130, 0x1 ;  /* 0x00000082a5d07211 */ /* 0x000fe400078008ff */
[-C--:B------:R-:W-:Y:S02]  /*6dc0*/  LEA.HI.X.SX32 R186, R187, R148.reuse, 0x1, P5 ;  /* 0x00000094bbba7211 */ /* 0x080fe400028f0eff */
        /* <DEDUP_REMOVED lines=9> */
[----:B----4-:R-:W4:Y:S01]  /*6e60*/  LD.E.128 R56, [R46.64] ;  /* 0x000000042e387980 */ /* 0x010f22000c101d00 */
        /* <DEDUP_REMOVED lines=52> */
.L_x_3371:
[----:B------:R-:W-:Y:S05]  /*71b0*/  BSYNC B0 ;  /* 0x0000000000007941 */ /* 0x000fea0003800000 */
.L_x_3370:
[C---:B------:R-:W-:Y:S04]  /*71c0*/  LEA R2, P0, R192.reuse, R134, 0x1 ;  /* 0x00000086c0027211 */ /* 0x040fe800078008ff */
[----:B------:R-:W-:Y:S05]  /*71d0*/  LEA.HI.X R3, R192, R135, R193, 0x1, P0 ;  /* 0x00000087c0037211 */ /* 0x000fea00000f0cc1 */
[----:B-----5:R1:W-:Y:S04]  /*71e0*/  ST.E.128 [R2.64], R40 ;  /* 0x0000002802007985 */ /* 0x0203e8000c101d04 */
.L_x_3369:
[----:B------:R-:W-:Y:S05]  /*71f0*/  BSYNC B1 ;  /* 0x0000000000017941 */ /* 0x000fea0003800000 */
.L_x_3368:
        /* <DEDUP_REMOVED lines=10> */
[----:B------:R-:W-:Y:S01]  /*72a0*/  LEA.HI R186, R19, R19, RZ, 0x1 ;  /* 0x0000001313ba7211 */ /* 0x000fe200078f08ff */
[----:B----4-:R-:W-:Y:S01]  /*72b0*/  IMAD.MOV.U32 R188, RZ, RZ, RZ ;  /* 0x000000ffffbc7224 */ /* 0x010fe200078e00ff */
        /* <DEDUP_REMOVED lines=18> */
[-C--:B------:R-:W-:Y:S02]  /*73e0*/  LEA.HI.X.SX32 R188, R188, R146.reuse, 0x1, P5 ;  /* 0x00000092bcbc7211 */ /* 0x080fe400028f0eff */
        /* <DEDUP_REMOVED lines=61> */
.L_x_3375:
[----:B------:R-:W-:Y:S05]  /*77c0*/  BSYNC B0 ;  /* 0x0000000000007941 */ /* 0x000fea0003800000 */
.L_x_3374:
[C---:B------:R-:W-:Y:S04]  /*77d0*/  LEA R2, P0, R97.reuse, R134, 0x1 ;  /* 0x0000008661027211 */ /* 0x040fe800078008ff */
[----:B------:R-:W-:Y:S05]  /*77e0*/  LEA.HI.X R3, R97, R135, R98, 0x1, P0 ;  /* 0x0000008761037211 */ /* 0x000fea00000f0c62 */
[----:B-----5:R1:W-:Y:S04]  /*77f0*/  ST.E.128 [R2.64], R40 ;  /* 0x0000002802007985 */ /* 0x0203e8000c101d04 */
.L_x_3373:
[----:B------:R-:W-:Y:S05]  /*7800*/  BSYNC B1 ;  /* 0x0000000000017941 */ /* 0x000fea0003800000 */
.L_x_3372:
[----:B------:R-:W-:Y:S11]  /*7810*/  ISETP.GE.AND P0, PT, R10, R127, PT ;  /* 0x0000007f0a00720c */ /* 0x000ff60003f06270 */
[----:B------:R-:W-:Y:S02]  /*7820*/  @!UPT UIADD3 URZ, URZ, URZ, URZ ;  /* 0x0000003f3f3ff290 */ /* 0x000fe4000fffe03f */
[----:B------:R-:W-:-:S05]  /*7830*/  @P0 BRA `(.L_x_3367) ;  /* 0x000005c000000947 */ /* 0x000fca0003800000 */
[C---:B----4-:R-:W-:Y:S01]  /*7840*/  LEA R188, P0, R107.reuse, R128, 0x1 ;  /* 0x000000806bbc7211 */ /* 0x050fe200078008ff */
[----:B------:R-:W-:Y:S03]  /*7850*/  BSSY B0, `(.L_x_3376) ;  /* 0x0000057000007945 */ /* 0x000fe60003800000 */
[----:B------:R-:W-:Y:S02]  /*7860*/  LEA.HI.X R189, R107, R129, R110, 0x1, P0 ;  /* 0x000000816bbd7211 */ /* 0x000fe400000f0c6e */
[----:B------:R-:W-:Y:S03]  /*7870*/  ISETP.GE.AND P0, PT, R10, R19, PT ;  /* 0x000000130a00720c */ /* 0x000fe60003f06270 */
[----:B-1----:R1:W5:Y:S10]  /*7880*/  LD.E.128 R40, [R188.64] ;  /* 0x00000004bc287980 */ /* 0x002374000c101d00 */
        /* <DEDUP_REMOVED lines=19> */
[C---:B------:R-:W-:Y:S02]  /*79c0*/  LEA R208, P0, R165.reuse, R130, 0x1 ;  /* 0x00000082a5d07211 */ /* 0x040fe400078008ff */
        /* <DEDUP_REMOVED lines=63> */
.L_x_3377:
[----:B------:R-:W-:Y:S05]  /*7dc0*/  BSYNC B0 ;  /* 0x0000000000007941 */ /* 0x000fea0003800000 */
.L_x_3376:
[C---:B------:R-:W-:Y:S04]  /*7dd0*/  LEA R2, P0, R93.reuse, R134, 0x1 ;  /* 0x000000865d027211 */ /* 0x040fe800078008ff */
[----:B------:R-:W-:Y:S05]  /*7de0*/  LEA.HI.X R3, R93, R135, R94, 0x1, P0 ;  /* 0x000000875d037211 */ /* 0x000fea00000f0c5e */
[----:B-----5:R4:W-:Y:S04]  /*7df0*/  ST.E.128 [R2.64], R40 ;  /* 0x0000002802007985 */ /* 0x0209e8000c101d04 */
.L_x_3367:
[----:B------:R-:W-:Y:S05]  /*7e00*/  BSYNC B2 ;  /* 0x0000000000027941 */ /* 0x000fea0003800000 */
.L_x_3366:
        /* <DEDUP_REMOVED lines=94> */
.L_x_3383:
[----:B------:R-:W-:Y:S05]  /*83f0*/  BSYNC B0 ;  /* 0x0000000000007941 */ /* 0x000fea0003800000 */
.L_x_3382:
[C---:B------:R-:W-:Y:S04]  /*8400*/  LEA R2, P0, R99.reuse, R134, 0x1 ;  /* 0x0000008663027211 */ /* 0x040fe800078008ff */
[----:B------:R-:W-:Y:S05]  /*8410*/  LEA.HI.X R3, R99, R135, R100, 0x1, P0 ;  /* 0x0000008763037211 */ /* 0x000fea00000f0c64 */
[----:B-----5:R4:W-:Y:S04]  /*8420*/  ST.E.128 [R2.64], R40 ;  /* 0x0000002802007985 */ /* 0x0209e8000c101d04 */
.L_x_3381:
[----:B------:R-:W-:Y:S05]  /*8430*/  BSYNC B1 ;  /* 0x0000000000017941 */ /* 0x000fea0003800000 */
.L_x_3380:
        /* <DEDUP_REMOVED lines=8> */
[----:B----4-:R1:W5:Y:S10]  /*84c0*/  LD.E.128 R40, [R206.64] ;  /* 0x00000004ce287980 */ /* 0x010374000c101d00 */
        /* <DEDUP_REMOVED lines=21> */
[----:B------:R-:W-:Y:S02]  /*8620*/  LEA.HI.X.SX32 R188, R188, R143, 0x1, P4 ;  /* 0x0000008fbcbc7211 */ /* 0x000fe400020f0eff */
        /* <DEDUP_REMOVED lines=61> */
.L_x_3387:
[----:B------:R-:W-:Y:S05]  /*8a00*/  BSYNC B0 ;  /* 0x0000000000007941 */ /* 0x000fea0003800000 */
.L_x_3386:
[C---:B------:R-:W-:Y:S04]  /*8a10*/  LEA R2, P0, R95.reuse, R134, 0x1 ;  /* 0x000000865f027211 */ /* 0x040fe800078008ff */
[----:B------:R-:W-:Y:S05]  /*8a20*/  LEA.HI.X R3, R95, R135, R96, 0x1, P0 ;  /* 0x000000875f037211 */ /* 0x000fea00000f0c60 */
[----:B-----5:R4:W-:Y:S04]  /*8a30*/  ST.E.128 [R2.64], R40 ;  /* 0x0000002802007985 */ /* 0x0209e8000c101d04 */
.L_x_3385:
[----:B------:R-:W-:Y:S05]  /*8a40*/  BSYNC B1 ;  /* 0x0000000000017941 */ /* 0x000fea0003800000 */
.L_x_3384:
        /* <DEDUP_REMOVED lines=91> */
.L_x_3389:
[----:B------:R-:W-:Y:S05]  /*9000*/  BSYNC B0 ;  /* 0x0000000000007941 */ /* 0x000fea0003800000 */
.L_x_3388:
[C---:B------:R-:W-:Y:S04]  /*9010*/  LEA R2, P0, R91.reuse, R134, 0x1 ;  /* 0x000000865b027211 */ /* 0x040fe800078008ff */
[----:B------:R-:W-:Y:S05]  /*9020*/  LEA.HI.X R3, R91, R135, R92, 0x1, P0 ;  /* 0x000000875b037211 */ /* 0x000fea00000f0c5c */
[----:B-----5:R4:W-:Y:S04]  /*9030*/  ST.E.128 [R2.64], R40 ;  /* 0x0000002802007985 */ /* 0x0209e8000c101d04 */
.L_x_3379:
[----:B------:R-:W-:Y:S05]  /*9040*/  BSYNC B2 ;  /* 0x0000000000027941 */ /* 0x000fea0003800000 */
.L_x_3378:
        /* <DEDUP_REMOVED lines=95> */
.L_x_3395:
[----:B------:R-:W-:Y:S05]  /*9640*/  BSYNC B0 ;  /* 0x0000000000007941 */ /* 0x000fea0003800000 */
.L_x_3394:
[----:B------:R-:W-:Y:S02]  /*9650*/  IMAD R0, R63, 0xc0, RZ ;  /* 0x000000c03f007824 */ /* 0x000fe400078e02ff */
[----:B------:R-:W-:Y:S05]  /*9660*/  IMAD.WIDE.U32 R2, R62, 0xc0, R134 ;  /* 0x000000c03e027825 */ /* 0x000fea00078e0086 */
[----:B------:R-:W-:Y:S05]  /*9670*/  IADD3 R3, R3, R0, RZ ;  /* 0x0000000003037210 */ /* 0x000fea0007ffe0ff */
[----:B-----5:R4:W-:Y:S02]  /*9680*/  ST.E.128 [R2.64], R40 ;  /* 0x0000002802007985 */ /* 0x0209e4000c101d04 */
.L_x_3393:
[----:B------:R-:W-:Y:S05]  /*9690*/  BSYNC B1 ;  /* 0x0000000000017941 */ /* 0x000fea0003800000 */
.L_x_3392:
        /* <DEDUP_REMOVED lines=92> */
.L_x_3399:
[----:B------:R-:W-:Y:S05]  /*9c60*/  BSYNC B0 ;  /* 0x0000000000007941 */ /* 0x000fea0003800000 */
.L_x_3398:
[C---:B------:R-:W-:Y:S04]  /*9c70*/  LEA R2, P0, R90.reuse, R134, 0x1 ;  /* 0x000000865a027211 */ /* 0x040fe800078008ff */
[----:B------:R-:W-:Y:S05]  /*9c80*/  LEA.HI.X R3, R90, R135, R89, 0x1, P0 ;  /* 0x000000875a037211 */ /* 0x000fea00000f0c59 */
[----:B-----5:R4:W-:Y:S04]  /*9c90*/  ST.E.128 [R2.64], R40 ;  /* 0x0000002802007985 */ /* 0x0209e8000c101d04 */
.L_x_3397:
[----:B------:R-:W-:Y:S05]  /*9ca0*/  BSYNC B1 ;  /* 0x0000000000017941 */ /* 0x000fea0003800000 */
.L_x_3396:
        /* <DEDUP_REMOVED lines=27> */
[C---:B------:R-:W-:Y:S02]  /*9e60*/  LEA R208, P0, R165.reuse, R130, 0x1 ;  /* 0x00000082a5d07211 */ /* 0x040fe400078008ff */
        /* <DEDUP_REMOVED lines=63> */
.L_x_3401:
[----:B------:R-:W-:Y:S05]  /*a260*/  BSYNC B0 ;  /* 0x0000000000007941 */ /* 0x000fea0003800000 */
.L_x_3400:
[C---:B------:R-:W-:Y:S04]  /*a270*/  LEA R2, P0, R88.reuse, R134, 0x1 ;  /* 0x0000008658027211 */ /* 0x040fe800078008ff */
[----:B------:R-:W-:Y:S05]  /*a280*/  LEA.HI.X R3, R88, R135, R87, 0x1, P0 ;  /* 0x0000008758037211 */ /* 0x000fea00000f0c57 */
[----:B-----5:R4:W-:Y:S04]  /*a290*/  ST.E.128 [R2.64], R44 ;  /* 0x0000002c02007985 */ /* 0x0209e8000c101d04 */
.L_x_3391:
[----:B------:R-:W-:Y:S05]  /*a2a0*/  BSYNC B2 ;  /* 0x0000000000027941 */ /* 0x000fea0003800000 */
.L_x_3390:
[----:B-1--4-:R-:W4:Y:S02]  /*a2b0*/  LD.E R3, [R116.64+0xd0] ;  /* 0x0000d00474037980 */ /* 0x012f24000c101900 */
[----:B----4-:R-:W-:Y:S05]  /*a2c0*/  IMAD.U32 R3, R3, -0x40, RZ ;  /* 0xffffffc003037824 */ /* 0x010fea00078e00ff */
[C---:B------:R-:W-:Y:S02]  /*a2d0*/  LEA R132, P1, R3.reuse, R132, 0x1 ;  /* 0x0000008403847211 */ /* 0x040fe400078208ff */
[C---:B------:R-:W-:Y:S02]  /*a2e0*/  LEA R130, P0, R3.reuse, R130, 0x1 ;  /* 0x0000008203827211 */ /* 0x040fe400078008ff */
[C---:B------:R-:W-:Y:S02]  /*a2f0*/  LEA.HI.X.SX32 R133, R3.reuse, R133, 0x1, P1 ;  /* 0x0000008503857211 */ /* 0x040fe400008f0eff */
[----:B------:R-:W-:Y:S01]  /*a300*/  LEA.HI.X.SX32 R131, R3, R131, 0x1, P0 ;  /* 0x0000008303837211 */ /* 0x000fe200000f0eff */
[----:B------:R-:W-:-:S05]  /*a310*/  BRA `(.L_x_3353) ;  /* 0x0000056000007947 */ /* 0x000fca0003800000 */
.L_x_3327:
        /* <DEDUP_REMOVED lines=11> */
.L_x_3403:
[----:B------:R-:W-:Y:S05]  /*a3d0*/  BSYNC B0 ;  /* 0x0000000000007941 */ /* 0x000fea0003800000 */
.L_x_3402:
        /* <DEDUP_REMOVED lines=24> */
.L_x_3405:
[----:B------:R-:W-:Y:S05]  /*a560*/  BSYNC B0 ;  /* 0x0000000000007941 */ /* 0x000fea0003800000 */
.L_x_3404:
        /* <DEDUP_REMOVED lines=24> */
.L_x_3407:
[----:B------:R-:W-:Y:S05]  /*a6f0*/  BSYNC B0 ;  /* 0x0000000000007941 */ /* 0x000fea0003800000 */
.L_x_3406:
        /* <DEDUP_REMOVED lines=24> */
.L_x_3353:
[----:B------:R-:W-:Y:S05]  /*a880*/  BSYNC B3 ;  /* 0x0000000000037941 */ /* 0x000fea0003800000 */
.L_x_3326:
        /* <DEDUP_REMOVED lines=87> */
.L_x_3409:
        /* <DEDUP_REMOVED lines=8> */
.L_x_3410:
[----:B------:R-:W-:Y:S05]  /*ae80*/  BSYNC B0 ;  /* 0x0000000000007941 */ /* 0x000fea0003800000 */
.L_x_3408:
[----:B------:R-:W-:Y:S04]  /*ae90*/  IADD3 R9, R9, -0x1, RZ ;  /* 0xffffffff09097810 */ /* 0x000fe80007ffe0ff */
[----:B------:R-:W-:Y:S11]  /*aea0*/  ISETP.GT.AND P0, PT, R9, R102, PT ;  /* 0x000000660900720c */ /* 0x000ff60003f04270 */
[----:B------:R-:W-:Y:S02]  /*aeb0*/  @!UPT UIADD3 URZ, URZ, URZ, URZ ;  /* 0x0000003f3f3ff290 */ /* 0x000fe4000fffe03f */
[----:B------:R-:W-:-:S05]  /*aec0*/  @P0 BRA `(.L_x_3411) ;  /* 0xffff7cc000000947 */ /* 0x000fca000383ffff */
.L_x_3317:
        /* <DEDUP_REMOVED lines=20> */
[----:B----4-:R-:W-:-:S03]  /*b010*/  ISETP.NE.AND P5, PT, R0, RZ, PT ;  /* 0x000000ff0000720c */ /* 0x010fc60003fa5270 */
        /* <DEDUP_REMOVED lines=79> */
.L_x_3420:
[----:B------:R-:W-:Y:S05]  /*b510*/  BSYNC B0 ;  /* 0x0000000000007941 */ /* 0x000fea0003800000 */
.L_x_3419:
[----:B-----5:R4:W-:Y:S04]  /*b520*/  STS.64 [R201], R16 ;  /* 0x00000010c9007388 */ /* 0x0209e80000000a00 */
[----:B------:R4:W-:Y:S02]  /*b530*/  STS.64 [R201+0x8], R18 ;  /* 0x00000812c9007388 */ /* 0x0009e40000000a00 */
.L_x_3418:
[----:B------:R-:W-:Y:S05]  /*b540*/  BSYNC B1 ;  /* 0x0000000000017941 */ /* 0x000fea0003800000 */
.L_x_3417:
        /* <DEDUP_REMOVED lines=48> */
.L_x_3424:
[----:B------:R-:W-:Y:S05]  /*b850*/  BSYNC B0 ;  /* 0x0000000000007941 */ /* 0x000fea0003800000 */
.L_x_3423:
[----:B-----5:R1:W-:Y:S02]  /*b860*/  STS.128 [R201+0x1000], R16 ;  /* 0x00100010c9007388 */ /* 0x0203e40000000c00 */
.L_x_3422:
[----:B------:R-:W-:Y:S05]  /*b870*/  BSYNC B1 ;  /* 0x0000000000017941 */ /* 0x000fea0003800000 */
.L_x_3421:
        /* <DEDUP_REMOVED lines=47> */
.L_x_3426:
[----:B------:R-:W-:Y:S05]  /*bb70*/  BSYNC B0 ;  /* 0x0000000000007941 */ /* 0x000fea0003800000 */
.L_x_3425:
[----:B-----5:R4:W-:Y:S02]  /*bb80*/  STS.128 [R201+0x2000], R16 ;  /* 0x00200010c9007388 */ /* 0x0209e40000000c00 */
.L_x_3416:
[----:B------:R-:W-:Y:S05]  /*bb90*/  BSYNC B2 ;  /* 0x0000000000027941 */ /* 0x000fea0003800000 */
.L_x_3415:
        /* <DEDUP_REMOVED lines=59> */
.L_x_3431:
[----:B------:R-:W-:Y:S05]  /*bf50*/  BSYNC B0 ;  /* 0x0000000000007941 */ /* 0x000fea0003800000 */
.L_x_3430:
[----:B-----5:R4:W-:Y:S02]  /*bf60*/  STS.128 [R201+0x800], R16 ;  /* 0x00080010c9007388 */ /* 0x0209e40000000c00 */
.L_x_3429:
[----:B------:R-:W-:Y:S05]  /*bf70*/  BSYNC B1 ;  /* 0x0000000000017941 */ /* 0x000fea0003800000 */
.L_x_3428:
        /* <DEDUP_REMOVED lines=47> */
.L_x_3435:
[----:B------:R-:W-:Y:S05]  /*c270*/  BSYNC B0 ;  /* 0x0000000000007941 */ /* 0x000fea0003800000 */
.L_x_3434:
[----:B-----5:R4:W-:Y:S02]  /*c280*/  STS.128 [R201+0x1800], R16 ;  /* 0x00180010c9007388 */ /* 0x0209e40000000c00 */
.L_x_3433:
[----:B------:R-:W-:Y:S05]  /*c290*/  BSYNC B1 ;  /* 0x0000000000017941 */ /* 0x000fea0003800000 */
.L_x_3432:
        /* <DEDUP_REMOVED lines=12> */
[----:B----4-:R-:W-:Y:S02]  /*c360*/  SHF.L.U32 R16, R39, 0x10, RZ ;  /* 0x0000001027107819 */ /* 0x010fe400000006ff */
        /* <DEDUP_REMOVED lines=32> */
.L_x_3437:
[----:B------:R-:W-:Y:S05]  /*c570*/  BSYNC B0 ;  /* 0x0000000000007941 */ /* 0x000fea0003800000 */
.L_x_3436:
[----:B-----5:R1:W-:Y:S01]  /*c580*/  STS.128 [R201+0x2800], R36 ;  /* 0x00280024c9007388 */ /* 0x0203e20000000c00 */
[----:B------:R-:W-:Y:S05]  /*c590*/  BRA `(.L_x_3427) ;  /* 0x000026b000007947 */ /* 0x000fea0003800000 */
.L_x_3414:
        /* <DEDUP_REMOVED lines=91> */
.L_x_3443:
[----:B------:R-:W-:Y:S05]  /*cb50*/  BSYNC B0 ;  /* 0x0000000000007941 */ /* 0x000fea0003800000 */
.L_x_3442:
[----:B-----5:R4:W-:Y:S04]  /*cb60*/  STS.64 [R201], R24 ;  /* 0x00000018c9007388 */ /* 0x0209e80000000a00 */
[----:B------:R4:W-:Y:S02]  /*cb70*/  STS.64 [R201+0x8], R26 ;  /* 0x0000081ac9007388 */ /* 0x0009e40000000a00 */
.L_x_3441:
[----:B------:R-:W-:Y:S05]  /*cb80*/  BSYNC B1 ;  /* 0x0000000000017941 */ /* 0x000fea0003800000 */
.L_x_3440:
        /* <DEDUP_REMOVED lines=87> */
.L_x_3447:
[----:B------:R-:W-:Y:S05]  /*d100*/  BSYNC B0 ;  /* 0x0000000000007941 */ /* 0x000fea0003800000 */
.L_x_3446:
[----:B-----5:R1:W-:Y:S02]  /*d110*/  STS.128 [R201+0x1000], R24 ;  /* 0x00100018c9007388 */ /* 0x0203e40000000c00 */
.L_x_3445:
[----:B------:R-:W-:Y:S05]  /*d120*/  BSYNC B1 ;  /* 0x0000000000017941 */ /* 0x000fea0003800000 */
.L_x_3444:
        /* <DEDUP_REMOVED lines=86> */
.L_x_3449:
[----:B------:R-:W-:Y:S05]  /*d690*/  BSYNC B0 ;  /* 0x0000000000007941 */ /* 0x000fea0003800000 */
.L_x_3448:
[----:B-----5:R4:W-:Y:S02]  /*d6a0*/  STS.128 [R201+0x2000], R24 ;  /* 0x00200018c9007388 */ /* 0x0209e40000000c00 */
.L_x_3439:
[----:B------:R-:W-:Y:S05]  /*d6b0*/  BSYNC B2 ;  /* 0x0000000000027941 */ /* 0x000fea0003800000 */
.L_x_3438:
        /* <DEDUP_REMOVED lines=95> */
.L_x_3453:
[----:B------:R-:W-:Y:S05]  /*dcb0*/  BSYNC B0 ;  /* 0x0000000000007941 */ /* 0x000fea0003800000 */
.L_x_3452:
[----:B-----5:R1:W-:Y:S02]  /*dcc0*/  STS.128 [R201+0x800], R4 ;  /* 0x00080004c9007388 */ /* 0x0203e40000000c00 */
.L_x_3451:
[----:B------:R-:W-:Y:S05]  /*dcd0*/  BSYNC B1 ;  /* 0x0000000000017941 */ /* 0x000fea0003800000 */
.L_x_3450:
        /* <DEDUP_REMOVED lines=90> */
.L_x_3457:
[----:B------:R-:W-:Y:S05]  /*e280*/  BSYNC B0 ;  /* 0x0000000000007941 */ /* 0x000fea0003800000 */
.L_x_3456:
[----:B-----5:R1:W-:Y:S02]  /*e290*/  STS.128 [R201+0x1800], R4 ;  /* 0x00180004c9007388 */ /* 0x0203e40000000c00 */
.L_x_3455:
[----:B------:R-:W-:Y:S05]  /*e2a0*/  BSYNC B1 ;  /* 0x0000000000017941 */ /* 0x000fea0003800000 */
.L_x_3454:
        /* <DEDUP_REMOVED lines=91> */
.L_x_3459:
[----:B------:R-:W-:Y:S05]  /*e860*/  BSYNC B0 ;  /* 0x0000000000007941 */ /* 0x000fea0003800000 */
.L_x_3458:
[----:B-----5:R1:W-:Y:S01]  /*e870*/  STS.128 [R201+0x2800], R4 ;  /* 0x00280004c9007388 */ /* 0x0203e20000000c00 */
[----:B------:R-:W-:Y:S05]  /*e880*/  BRA `(.L_x_3427) ;  /* 0x000003c000007947 */ /* 0x000fea0003800000 */
.L_x_3413:
        /* <DEDUP_REMOVED lines=31> */
.L_x_3461:
[----:B------:R-:W-:Y:S05]  /*ea80*/  BSYNC B0 ;  /* 0x0000000000007941 */ /* 0x000fea0003800000 */
.L_x_3460:
        /* <DEDUP_REMOVED lines=28> */
.L_x_3427:
[----:B------:R-:W-:Y:S05]  /*ec50*/  BSYNC B3 ;  /* 0x0000000000037941 */ /* 0x000fea0003800000 */
.L_x_3412:
        /* <DEDUP_REMOVED lines=34> */
.L_x_3464:
[----:B------:R2:W-:Y:S02]  /*ee80*/  STS.128 [R201+0x7000], RZ ;  /* 0x007000ffc9007388 */ /* 0x0005e40000000c00 */
.L_x_3463:
[----:B------:R-:W-:Y:S05]  /*ee90*/  BSYNC B0 ;  /* 0x0000000000007941 */ /* 0x000fea0003800000 */
.L_x_3462:
        /* <DEDUP_REMOVED lines=31> */
.L_x_3467:
[----:B------:R1:W-:Y:S02]  /*f090*/  STS.128 [R201+0x7800], RZ ;  /* 0x007800ffc9007388 */ /* 0x0003e40000000c00 */
.L_x_3466:
[----:B------:R-:W-:Y:S05]  /*f0a0*/  BSYNC B0 ;  /* 0x0000000000007941 */ /* 0x000fea0003800000 */
.L_x_3465:
        /* <DEDUP_REMOVED lines=34> */
.L_x_3470:
[----:B------:R1:W-:Y:S02]  /*f2d0*/  STS.128 [R201+0x8000], RZ ;  /* 0x008000ffc9007388 */ /* 0x0003e40000000c00 */
.L_x_3469:
[----:B------:R-:W-:Y:S05]  /*f2e0*/  BSYNC B0 ;  /* 0x0000000000007941 */ /* 0x000fea0003800000 */
.L_x_3468:
        /* <DEDUP_REMOVED lines=36> */
.L_x_3472:
[----:B------:R-:W-:Y:S05]  /*f530*/  BSYNC B0 ;  /* 0x0000000000007941 */ /* 0x000fea0003800000 */
.L_x_3471:
[----:B-12---:R-:W2:Y:S04]  /*f540*/  LD.E.64 R14, [R116.64+0x1c0] ;  /* 0x0001c004740e7980 */ /* 0x006ea8000c101b00 */
[----:B---3--:R-:W3:Y:S01]  /*f550*/  LD.E.64 R10, [R116.64+0x1b8] ;  /* 0x0001b804740a7980 */ /* 0x008ee2000c101b00 */
[----:B------:R-:W-:-:S03]  /*f560*/  IMAD.MOV.U32 R168, RZ, RZ, R202 ;  /* 0x000000ffffa87224 */ /* 0x000fc600078e00ca */
[----:B----4-:R-:W4:Y:S04]  /*f570*/  LD.E R0, [R116.64+0xd8] ;  /* 0x0000d80474007980 */ /* 0x010f28000c101900 */
[----:B------:R-:W0:Y:S04]  /*f580*/  LDGDEPBAR ;  /* 0x00000000000079af */ /* 0x000e280000000000 */
[----:B------:R1:W5:Y:S01]  /*f590*/  LD.E R55, [R116.64+0x188] ;  /* 0x0001880474377980 */ /* 0x000362000c101900 */
[----:B--2---:R-:W-:Y:S02]  /*f5a0*/  IMAD R5, R15, R199, RZ ;  /* 0x000000c70f057224 */ /* 0x004fe400078e02ff */
[----:B------:R-:W-:-:S04]  /*f5b0*/  IMAD.WIDE.U32 R12, R199, R14, R168 ;  /* 0x0000000ec70c7225 */ /* 0x000fc800078e00a8 */
[----:B------:R-:W-:Y:S01]  /*f5c0*/  IMAD R5, R14, R74, R5 ;  /* 0x0000004a0e057224 */ /* 0x000fe200078e0205 */
[----:B---3--:R-:W-:-:S03]  /*f5d0*/  LEA R10, P0, R12, R10, 0x2 ;  /* 0x0000000a0c0a7211 */ /* 0x008fc600078010ff */
[----:B------:R-:W-:-:S05]  /*f5e0*/  IMAD.IADD R5, R13, 0x1, R5 ;  /* 0x000000010d057824 */ /* 0x000fca00078e0205 */
[----:B------:R-:W-:-:S05]  /*f5f0*/  LEA.HI.X R11, R12, R11, R5, 0x2, P0 ;  /* 0x0000000b0c0b7211 */ /* 0x000fca00000f1405 */
[----:B------:R-:W2:Y:S01]  /*f600*/  LD.E R5, [R10.64] ;  /* 0x000000040a057980 */ /* 0x000ea2000c101900 */
[----:B------:R-:W-:-:S04]  /*f610*/  DEPBAR.LE SB0, 0x0 ;  /* 0x000080000000791a */ /* 0x000fc80000000000 */
[----:B------:R-:W-:Y:S01]  /*f620*/  BAR.SYNC.DEFER_BLOCKING 0x0 ;  /* 0x0000000000007b1d */ /* 0x000fe20000010000 */
[----:B------:R-:W-:-:S05]  /*f630*/  ISETP.GE.AND P0, PT, R172, R3, PT ;  /* 0x00000003ac00720c */ /* 0x000fca0003f06270 */
[----:B----4-:R-:W2:Y:S01]  /*f640*/  MUFU.RCP R0, R0 ;  /* 0x0000000000007308 */ /* 0x010ea20000001000 */
        /* <DEDUP_REMOVED lines=36> */
.L_x_3475:
[----:B------:R2:W-:Y:S02]  /*f890*/  STS.128 [R201+0xd000], RZ ;  /* 0x00d000ffc9007388 */ /* 0x0005e40000000c00 */
.L_x_3474:
[----:B-1----:R-:W-:Y:S05]  /*f8a0*/  BSYNC B0 ;  /* 0x0000000000007941 */ /* 0x002fea0003800000 */
.L_x_3473:
        /* <DEDUP_REMOVED lines=32> */
.L_x_3478:
[----:B------:R4:W-:Y:S02]  /*fab0*/  STS.128 [R201+0xd800], RZ ;  /* 0x00d800ffc9007388 */ /* 0x0009e40000000c00 */
.L_x_3477:
[----:B------:R-:W-:Y:S05]  /*fac0*/  BSYNC B0 ;  /* 0x0000000000007941 */ /* 0x000fea0003800000 */
.L_x_3476:
        /* <DEDUP_REMOVED lines=34> */
.L_x_3481:
[----:B------:R1:W-:Y:S02]  /*fcf0*/  STS.128 [R201+0xe000], RZ ;  /* 0x00e000ffc9007388 */ /* 0x0003e40000000c00 */
.L_x_3480:
[----:B------:R-:W-:Y:S05]  /*fd00*/  BSYNC B0 ;  /* 0x0000000000007941 */ /* 0x000fea0003800000 */
.L_x_3479:
        /* <DEDUP_REMOVED lines=35> */
.L_x_3484:
[----:B------:R1:W-:Y:S02]  /*ff40*/  STS.128 [R201+0xe800], RZ ;  /* 0x00e800ffc9007388 */ /* 0x0003e40000000c00 */
.L_x_3483:
[----:B------:R-:W-:Y:S05]  /*ff50*/  BSYNC B0 ;  /* 0x0000000000007941 */ /* 0x000fea0003800000 */
.L_x_3482:
[----:B--2---:R-:W2:Y:S01]  /*ff60*/  LD.E R54, [R116.64+0x18c] ;  /* 0x00018c0474367980 */ /* 0x004ea2000c101900 */
[----:B------:R-:W-:Y:S01]  /*ff70*/  LEA.HI R3, R70, R70, RZ, 0x1 ;  /* 0x0000004646037211 */ /* 0x000fe200078f08ff */
[----:B---3--:R-:W-:Y:S01]  /*ff80*/  IMAD.SHL.U32 R7, R66, 0x40, RZ ;  /* 0x0000004042077824 */ /* 0x008fe200078e00ff */
[----:B-1----:R-:W-:Y:S01]  /*ff90*/  SHF.R.S32.HI R4, RZ, 0x1f, R73 ;  /* 0x0000001fff047819 */ /* 0x002fe20000011449 */
[----:B------:R-:W-:Y:S01]  /*ffa0*/  IMAD.SHL.U32 R9, R71, 0x40, RZ ;  /* 0x0000004047097824 */ /* 0x000fe200078e00ff */
[----:B------:R-:W-:Y:S02]  /*ffb0*/  LOP3.LUT R3, R3, 0xfffffffe, RZ, 0xc0, !PT ;  /* 0xfffffffe03037812 */ /* 0x000fe400078ec0ff */
[----:B------:R-:W-:Y:S02]  /*ffc0*/  LOP3.LUT R118, R72, 0x7fffffe, RZ, 0xc0, !PT ;  /* 0x07fffffe48767812 */ /* 0x000fe400078ec0ff */
[----:B------:R-:W-:Y:S01]  /*ffd0*/  LOP3.LUT P0, RZ, R66, 0x2, RZ, 0xc0, !PT ;  /* 0x0000000242ff7812 */ /* 0x000fe2000780c0ff */
[----:B------:R-:W-:Y:S01]  /*ffe0*/  IMAD.IADD R3, R70, 0x1, -R3 ;  /* 0x0000000146037824 */ /* 0x000fe200078e0a03 */
[----:B------:R-:W-:Y:S01]  /*fff0*/  LEA.HI R119, R4, R73, RZ, 0x3 ;  /* 0x0000004904777211 */ /* 0x000fe200078f18ff */
[----:B------:R-:W-:Y:S01]  /*10000*/  IMAD.SHL.U32 R4, R69, 0x8, RZ ;  /* 0x0000000845047824 */ /* 0x000fe200078e00ff */
[----:B------:R-:W-:Y:S01]  /*10010*/  LOP3.LUT R7, R7, 0xc0, RZ, 0xc0, !PT ;  /* 0x000000c007077812 */ /* 0x000fe200078ec0ff */
[----:B------:R-:W-:Y:S01]  /*10020*/  IMAD.IADD R118, R73, 0x1, -R118 ;  /* 0x0000000149767824 */ /* 0x000fe200078e0a76 */
[----:B------:R-:W0:Y:S01]  /*10030*/  LDGDEPBAR ;  /* 0x00000000000079af */ /* 0x000e220000000000 */
[----:B------:R-:W-:Y:S01]  /*10040*/  IMAD.SHL.U32 R119, R119, 0x20, RZ ;  /* 0x0000002077777824 */ /* 0x000fe200078e00ff */
[----:B------:R-:W-:Y:S01]  /*10050*/  LOP3.LUT R9, R9, 0xc0, RZ, 0xc0, !PT ;  /* 0x000000c009097812 */ /* 0x000fe200078ec0ff */
[----:B------:R-:W-:-:S03]  /*10060*/  IMAD.SHL.U32 R120, R3, 0x8, RZ ;  /* 0x0000000803787824 */ /* 0x000fc600078e00ff */
[----:B------:R-:W-:Y:S02]  /*10070*/  LOP3.LUT R119, R119, 0xffffff00, RZ, 0xc0, !PT ;  /* 0xffffff0077777812 */ /* 0x000fe400078ec0ff */
[----:B------:R-:W-:Y:S02]  /*10080*/  LOP3.LUT R4, R7, 0x8, R4, 0xf8, !PT ;  /* 0x0000000807047812 */ /* 0x000fe400078ef804 */
[----:B------:R-:W-:Y:S01]  /*10090*/  LOP3.LUT R120, R9, 0x8, R120, 0xf8, !PT ;  /* 0x0000000809787812 */ /* 0x000fe200078ef878 */
[----:B------:R-:W-:Y:S01]  /*100a0*/  IMAD R5, R64, 0x200, R119 ;  /* 0x0000020040057824 */ /* 0x000fe200078e0277 */
[----:B------:R-:W-:Y:S02]  /*100b0*/  SHF.R.U32.HI R7, RZ, 0x3, R7 ;  /* 0x00000003ff077819 */ /* 0x000fe40000011607 */
[----:B------:R-:W-:Y:S01]  /*100c0*/  SHF.R.U32.HI R9, RZ, 0x3, R9 ;  /* 0x00000003ff097819 */ /* 0x000fe20000011609 */
[----:B------:R-:W-:Y:S01]  /*100d0*/  IMAD R68, R3, 0x8, R68 ;  /* 0x0000000803447824 */ /* 0x000fe200078e0244 */
[----:B------:R-:W-:Y:S01]  /*100e0*/  LOP3.LUT R7, R4, R7, RZ, 0x3c, !PT ;  /* 0x0000000704077212 */ /* 0x000fe200078e3cff */
[----:B------:R-:W-:Y:S01]  /*100f0*/  IMAD R5, R118, 0x20, R5 ;  /* 0x0000002076057824 */ /* 0x000fe200078e0205 */
[----:B------:R-:W-:-:S03]  /*10100*/  LOP3.LUT R120, R120, R9, RZ, 0x3c, !PT ;  /* 0x0000000978787212 */ /* 0x000fc600078e3cff */
[----:B------:R-:W-:Y:S02]  /*10110*/  IMAD.U32 R188, R68, 0x20, R7 ;  /* 0x0000002044bc7824 */ /* 0x000fe400078e0007 */
[----:B------:R-:W-:Y:S02]  /*10120*/  IMAD.IADD R189, R120, 0x1, R5 ;  /* 0x0000000178bd7824 */ /* 0x000fe400078e0205 */
[----:B------:R-:W-:Y:S02]  /*10130*/  IMAD.SHL.U32 R188, R188, 0x2, RZ ;  /* 0x00000002bcbc7824 */ /* 0x000fe400078e00ff */
[----:B------:R-:W-:-:S03]  /*10140*/  IMAD.SHL.U32 R189, R189, 0x2, RZ ;  /* 0x00000002bdbd7824 */ /* 0x000fc600078e00ff */
[----:B------:R-:W-:Y:S04]  /*10150*/  LDSM.16.M88.4 R92, [R188+0x3800] ;  /* 0x00380000bc5c783b */ /* 0x000fe80000000200 */
[----:B------:R-:W1:Y:S04]  /*10160*/  LDSM.16.M88.4 R20, [R189] ;  /* 0x00000000bd14783b */ /* 0x000e680000000200 */
[----:B------:R-:W3:Y:S04]  /*10170*/  LDSM.16.M88.4 R40, [R188+0x3000] ;  /* 0x00300000bc28783b */ /* 0x000ee80000000200 */
[----:B------:R-:W4:Y:S04]  /*10180*/  LDSM.16.M88.4 R100, [R188+0x3400] ;  /* 0x00340000bc64783b */ /* 0x000f280000000200 */
[----:B------:R-:W3:Y:S04]  /*10190*/  LDSM.16.M88.4 R84, [R188+0x3c00] ;  /* 0x003c0000bc54783b */ /* 0x000ee80000000200 */
[----:B------:R-:W3:Y:S04]  /*101a0*/  LDSM.16.M88.4 R76, [R188+0x4000] ;  /* 0x00400000bc4c783b */ /* 0x000ee80000000200 */
[----:B------:R-:W3:Y:S04]  /*101b0*/  LDSM.16.M88.4 R68, [R188+0x4400] ;  /* 0x00440000bc44783b */ /* 0x000ee80000000200 */
[----:B------:R-:W4:Y:S01]  /*101c0*/  LDSM.16.M88.4 R28, [R188+0x4800] ;  /* 0x00480000bc1c783b */ /* 0x000f220000000200 */
[----:B------:R-:W-:-:S03]  /*101d0*/  IMAD.MOV.U32 R3, RZ, RZ, 0x20 ;  /* 0x00000020ff037424 */ /* 0x000fc600078e00ff */
[----:B------:R-:W4:Y:S02]  /*101e0*/  LDSM.16.M88.4 R12, [R188+0x4c00] ;  /* 0x004c0000bc0c783b */ /* 0x000f240000000200 */
[----:B------:R-:W-:Y:S01]  /*101f0*/  SEL R3, R3, 0xffffffe0, !P0 ;  /* 0xffffffe003037807 */ /* 0x000fe20004000000 */
[----:B------:R-:W-:Y:S01]  /*10200*/  IMAD R187, R52, 0x2, R189 ;  /* 0x0000000234bb7824 */ /* 0x000fe200078e02bd */
[----:B------:R-:W-:Y:S03]  /*10210*/  LDSM.16.M88.4 R56, [R188+0x5000] ;  /* 0x00500000bc38783b */ /* 0x000fe60000000200 */
[----:B------:R-:W-:Y:S01]  /*10220*/  IMAD.IADD R185, R188, 0x1, R3 ;  /* 0x00000001bcb97824 */ /* 0x000fe200078e0203 */
[----:B------:R-:W-:Y:S04]  /*10230*/  LDSM.16.M88.4 R8, [R187] ;  /* 0x00000000bb08783b */ /* 0x000fe80000000200 */
[----:B-----5:R-:W4:Y:S04]  /*10240*/  LDSM.16.M88.4 R16, [R185+0x3800] ;  /* 0x00380000b910783b */ /* 0x020f280000000200 */
[----:B------:R-:W4:Y:S01]  /*10250*/  LDSM.16.M88.4 R36, [R185+0x3000] ;  /* 0x00300000b924783b */ /* 0x000f220000000200 */
[C---:B-1----:R-:W-:Y:S03]  /*10260*/  HMMA.16816.F32.BF16 R96, R20.reuse, R92, RZ ;  /* 0x0000005c1460723c */ /* 0x042fe600000418ff */
[----:B------:R-:W1:Y:S04]  /*10270*/  LDSM.16.M88.4 R32, [R185+0x3400] ;  /* 0x00340000b920783b */ /* 0x000e680000000200 */
[----:B------:R-:W-:Y:S01]  /*10280*/  LDSM.16.M88.4 R44, [R185+0x5000] ;  /* 0x00500000b92c783b */ /* 0x000fe20000000200 */
[C---:B------:R-:W-:Y:S03]  /*10290*/  HMMA.16816.F32.BF16 R92, R20.reuse, R94, RZ ;  /* 0x0000005e145c723c */ /* 0x040fe600000418ff */
[----:B------:R-:W-:Y:S04]  /*102a0*/  LDSM.16.M88.4 R112, [R188+0x5400] ;  /* 0x00540000bc70783b */ /* 0x000fe80000000200 */
[----:B------:R-:W-:Y:S01]  /*102b0*/  LDSM.16.M88.4 R108, [R188+0x7000] ;  /* 0x00700000bc6c783b */ /* 0x000fe20000000200 */
[C---:B---3--:R-:W-:Y:S03]  /*102c0*/  HMMA.16816.F32.BF16 R4, R20.reuse, R40, RZ ;  /* 0x000000281404723c */ /* 0x048fe600000418ff */
[----:B------:R-:W-:Y:S05]  /*102d0*/  LDSM.16.M88.4 R104, [R188+0x5800] ;  /* 0x00580000bc68783b */ /* 0x000fea0000000200 */
        /* <DEDUP_REMOVED lines=33> */
[----:B------:R-:W-:Y:S01]  /*104f0*/  HMMA.16816.F32.BF16 R40, R32, R58, R40 ;  /* 0x0000003a2028723c */ /* 0x000fe20000041828 */
[----:B------:R-:W-:Y:S07]  /*10500*/  LDSM.16.M88.4 R56, [R185+0x5400] ;  /* 0x00540000b938783b */ /* 0x000fee0000000200 */
[C---:B---3--:R-:W-:Y:S08]  /*10510*/  HMMA.16816.F32.BF16 R60, R8.reuse, R12, R60 ;  /* 0x0000000c083c723c */ /* 0x048ff0000004183c */
[----:B------:R-:W-:Y:S01]  /*10520*/  HMMA.16816.F32.BF16 R28, R8, R14, R28 ;  /* 0x0000000e081c723c */ /* 0x000fe2000004181c */
[----:B------:R-:W1:Y:S07]  /*10530*/  LDSM.16.M88.4 R12, [R189+0x2000] ;  /* 0x00200000bd0c783b */ /* 0x000e6e0000000200 */
[C---:B----4-:R-:W-:Y:S08]  /*10540*/  HMMA.16816.F32.BF16 R4, R16.reuse, R44, R4 ;  /* 0x0000002c1004723c */ /* 0x050ff00000041804 */
[----:B------:R-:W-:Y:S01]  /*10550*/  HMMA.16816.F32.BF16 R40, R16, R46, R40 ;  /* 0x0000002e1028723c */ /* 0x000fe20000041828 */
[----:B------:R-:W-:Y:S07]  /*10560*/  LDSM.16.M88.4 R44, [R188+0x7400] ;  /* 0x00740000bc2c783b */ /* 0x000fee0000000200 */
[C---:B--2---:R-:W-:Y:S08]  /*10570*/  HMMA.16816.F32.BF16 R24, R8.reuse, R36, R24 ;  /* 0x000000240818723c */ /* 0x044ff00000041818 */
[----:B------:R-:W-:Y:S01]  /*10580*/  HMMA.16816.F32.BF16 R20, R8, R38, R20 ;  /* 0x000000260814723c */ /* 0x000fe20000041814 */
[----:B------:R-:W-:Y:S04]  /*10590*/  LDSM.16.M88.4 R36, [R185+0x7000] ;  /* 0x00700000b924783b */ /* 0x000fe80000000200 */
[----:B------:R-:W2:Y:S03]  /*105a0*/  LDSM.16.M88.4 R8, [R187+0x2000] ;  /* 0x00200000bb08783b */ /* 0x000ea60000000200 */
[----:B------:R-:W-:Y:S08]  /*105b0*/  HMMA.16816.F32.BF16 R48, R32, R112, R48 ;  /* 0x000000702030723c */ /* 0x000ff00000041830 */
[----:B-1----:R-:W-:Y:S08]  /*105c0*/  HMMA.16816.F32.BF16 R4, R12, R108, R4 ;  /* 0x0000006c0c04723c */ /* 0x002ff00000041804 */
[----:B------:R-:W-:Y:S08]  /*105d0*/  HMMA.16816.F32.BF16 R100, R32, R114, R100 ;  /* 0x000000722064723c */ /* 0x000ff00000041864 */
[----:B------:R-:W-:Y:S01]  /*105e0*/  HMMA.16816.F32.BF16 R40, R12, R110, R40 ;  /* 0x0000006e0c28723c */ /* 0x000fe20000041828 */
[----:B------:R-:W1:Y:S07]  /*105f0*/  LDSM.16.M88.4 R108, [R185+0x5800] ;  /* 0x00580000b96c783b */ /* 0x000e6e0000000200 */
[----:B------:R-:W-:Y:S01]  /*10600*/  HMMA.16816.F32.BF16 R112, R32, R104, R96 ;  /* 0x000000682070723c */ /* 0x000fe20000041860 */
[----:B------:R-:W-:Y:S07]  /*10610*/  LDSM.16.M88.4 R96, [R185+0x7400] ;  /* 0x00740000b960783b */ /* 0x000fee0000000200 */
[----:B------:R-:W-:Y:S08]  /*10620*/  HMMA.16816.F32.BF16 R48, R16, R56, R48 ;  /* 0x000000381030723c */ /* 0x000ff00000041830 */
[----:B--2---:R-:W-:Y:S08]  /*10630*/  HMMA.16816.F32.BF16 R4, R8, R36, R4 ;  /* 0x000000240804723c */ /* 0x004ff00000041804 */
[----:B------:R-:W-:Y:S01]  /*10640*/  HMMA.16816.F32.BF16 R100, R16, R58, R100 ;  /* 0x0000003a1064723c */ /* 0x000fe20000041864 */
[----:B------:R-:W2:Y:S07]  /*10650*/  LDSM.16.M88.4 R56, [R188+0x5c00] ;  /* 0x005c0000bc38783b */ /* 0x000eae0000000200 */
[----:B------:R-:W-:Y:S01]  /*10660*/  HMMA.16816.F32.BF16 R92, R32, R106, R92 ;  /* 0x0000006a205c723c */ /* 0x000fe2000004185c */
[----:B------:R-:W-:Y:S07]  /*10670*/  LDSM.16.M88.4 R104, [R188+0x6000] ;  /* 0x00600000bc68783b */ /* 0x000fee0000000200 */
[----:B-1----:R-:W-:Y:S01]  /*10680*/  HMMA.16816.F32.BF16 R112, R16, R108, R112 ;  /* 0x0000006c1070723c */ /* 0x002fe20000041870 */
[----:B------:R-:W-:-:S02]  /*10690*/  FMUL.FTZ R184, R4, R54 ;  /* 0x0000003604b87220 */ /* 0x000fc40000410000 */
[----:B------:R-:W-:-:S04]  /*106a0*/  FMUL.FTZ R186, R5, R54 ;  /* 0x0000003605ba7220 */ /* 0x000fc80000410000 */
[-C--:B------:R-:W-:Y:S02]  /*106b0*/  FMUL.FTZ R108, R6, R54.reuse ;  /* 0x00000036066c7220 */ /* 0x080fe40000410000 */
[-C--:B------:R-:W-:Y:S02]  /*106c0*/  FMUL.FTZ R109, R7, R54.reuse ;  /* 0x00000036076d7220 */ /* 0x080fe40000410000 */
[----:B------:R-:W1:Y:S01]  /*106d0*/  LDSM.16.M88.4 R4, [R185+0x5c00] ;  /* 0x005c0000b904783b */ /* 0x000e620000000200 */
[----:B------:R-:W-:Y:S03]  /*106e0*/  HMMA.16816.F32.BF16 R40, R8, R38, R40 ;  /* 0x000000260828723c */ /* 0x000fe60000041828 */
[----:B------:R-:W3:Y:S05]  /*106f0*/  LDSM.16.M88.4 R36, [R188+0x7800] ;  /* 0x00780000bc24783b */ /* 0x000eea0000000200 */
[----:B------:R-:W-:Y:S08]  /*10700*/  HMMA.16816.F32.BF16 R48, R12, R44, R48 ;  /* 0x0000002c0c30723c */ /* 0x000ff00000041830 */
[C---:B--2---:R-:W-:Y:S08]  /*10710*/  HMMA.16816.F32.BF16 R88, R32.reuse, R56, R88 ;  /* 0x000000382058723c */ /* 0x044ff00000041858 */
[----:B------:R-:W-:Y:S08]  /*10720*/  HMMA.16816.F32.BF16 R84, R32, R58, R84 ;  /* 0x0000003a2054723c */ /* 0x000ff00000041854 */
[C---:B------:R-:W-:Y:S01]  /*10730*/  HMMA.16816.F32.BF16 R92, R16.reuse, R110, R92 ;  /* 0x0000006e105c723c */ /* 0x040fe2000004185c */
[-C--:B------:R-:W-:Y:S01]  /*10740*/  FMUL.FTZ R40, R40, R54.reuse ;  /* 0x0000003628287220 */ /* 0x080fe20000410000 */
[----:B------:R-:W-:Y:S06]  /*10750*/  LDSM.16.M88.4 R56, [R188+0x8000] ;  /* 0x00800000bc38783b */ /* 0x000fec0000000200 */
[----:B-1----:R-:W-:Y:S01]  /*10760*/  HMMA.16816.F32.BF16 R88, R16, R4, R88 ;  /* 0x000000041058723c */ /* 0x002fe20000041858 */
[----:B------:R-:W-:-:S07]  /*10770*/  FMUL.FTZ R110, R42, R54 ;  /* 0x000000362a6e7220 */ /* 0x000fce0000410000 */
[----:B------:R-:W-:Y:S01]  /*10780*/  HMMA.16816.F32.BF16 R84, R16, R6, R84 ;  /* 0x000000061054723c */ /* 0x000fe20000041854 */
[----:B------:R-:W1:Y:S01]  /*10790*/  LDSM.16.M88.4 R4, [R185+0x6000] ;  /* 0x00600000b904783b */ /* 0x000e620000000200 */
[----:B------:R-:W-:-:S06]  /*107a0*/  FMUL.FTZ R111, R43, R54 ;  /* 0x000000362b6f7220 */ /* 0x000fcc0000410000 */
[----:B------:R-:W-:Y:S01]  /*107b0*/  HMMA.16816.F32.BF16 R48, R8, R96, R48 ;  /* 0x000000600830723c */ /* 0x000fe20000041830 */
[----:B------:R2:W-:Y:S06]  /*107c0*/  MUFU.TANH R96, R40 ;  /* 0x0000002800607308 */ /* 0x0005ec0000002400 */
[-C--:B------:R-:W-:Y:S01]  /*107d0*/  FMUL.FTZ R97, R41, R54.reuse ;  /* 0x0000003629617220 */ /* 0x080fe20000410000 */
[C---:B------:R-:W-:Y:S01]  /*107e0*/  HMMA.16816.F32.BF16 R100, R12.reuse, R46, R100 ;  /* 0x0000002e0c64723c */ /* 0x040fe20000041864 */
[----:B------:R-:W-:Y:S07]  /*107f0*/  LDSM.16.M88.4 R44, [R185+0x7800] ;  /* 0x00780000b92c783b */ /* 0x000fee0000000200 */
[C---:B---3--:R-:W-:Y:S01]  /*10800*/  HMMA.16816.F32.BF16 R112, R12.reuse, R36, R112 ;  /* 0x000000240c70723c */ /* 0x048fe20000041870 */
[----:B--2---:R-:W2:Y:S07]  /*10810*/  LDSM.16.M88.4 R40, [R188+0x7c00] ;  /* 0x007c0000bc28783b */ /* 0x004eae0000000200 */
[----:B------:R-:W-:Y:S01]  /*10820*/  HMMA.16816.F32.BF16 R92, R12, R38, R92 ;  /* 0x000000260c5c723c */ /* 0x000fe2000004185c */
[----:B------:R-:W3:Y:S07]  /*10830*/  LDSM.16.M88.4 R36, [R188+0x6400] ;  /* 0x00640000bc24783b */ /* 0x000eee0000000200 */
[C---:B------:R-:W-:Y:S08]  /*10840*/  HMMA.16816.F32.BF16 R80, R32.reuse, R104, R80 ;  /* 0x000000682050723c */ /* 0x040ff00000041850 */
[----:B------:R-:W-:Y:S01]  /*10850*/  HMMA.16816.F32.BF16 R76, R32, R106, R76 ;  /* 0x0000006a204c723c */ /* 0x000fe2000004184c */
[----:B------:R-:W-:-:S02]  /*10860*/  FMUL.FTZ R48, R48, R54 ;  /* 0x0000003630307220 */ /* 0x000fc40000410000 */
[-C--:B------:R-:W-:Y:S02]  /*10870*/  FMUL.FTZ R49, R49, R54.reuse ;  /* 0x0000003631317220 */ /* 0x080fe40000410000 */
[-C--:B------:R-:W-:Y:S02]  /*10880*/  FMUL.FTZ R212, R50, R54.reuse ;  /* 0x0000003632d47220 */ /* 0x080fe40000410000 */
[----:B------:R-:W-:Y:S01]  /*10890*/  FMUL.FTZ R211, R51, R54 ;  /* 0x0000003633d37220 */ /* 0x000fe20000410000 */
[----:B------:R-:W-:Y:S01]  /*108a0*/  HMMA.16816.F32.BF16 R100, R8, R98, R100 ;  /* 0x000000620864723c */ /* 0x000fe20000041864 */
[----:B------:R-:W-:Y:S08]  /*108b0*/  MUFU.TANH R99, R48 ;  /* 0x0000003000637308 */ /* 0x000ff00000002400 */
[----:B------:R4:W-:Y:S01]  /*108c0*/  MUFU.TANH R98, R49 ;  /* 0x0000003100627308 */ /* 0x0009e20000002400 */
[C---:B-1----:R-:W-:Y:S01]  /*108d0*/  HMMA.16816.F32.BF16 R80, R16.reuse, R4, R80 ;  /* 0x000000041050723c */ /* 0x042fe20000041850 */
[----:B----4-:R-:W1:Y:S07]  /*108e0*/  LDSM.16.M88.4 R48, [R185+0x7c00] ;  /* 0x007c0000b930783b */ /* 0x010e6e0000000200 */
[----:B------:R-:W-:Y:S08]  /*108f0*/  HMMA.16816.F32.BF16 R76, R16, R6, R76 ;  /* 0x00000006104c723c */ /* 0x000ff0000004184c */
[----:B--2---:R-:W-:Y:S08]  /*10900*/  HMMA.16816.F32.BF16 R88, R12, R40, R88 ;  /* 0x000000280c58723c */ /* 0x004ff00000041858 */
[----:B---3--:R-:W-:Y:S08]  /*10910*/  HMMA.16816.F32.BF16 R72, R32, R36, R72 ;  /* 0x000000242048723c */ /* 0x008ff00000041848 */
[----:B------:R-:W-:Y:S01]  /*10920*/  HMMA.16816.F32.BF16 R84, R12, R42, R84 ;  /* 0x0000002a0c54723c */ /* 0x000fe20000041854 */
[----:B------:R-:W2:Y:S07]  /*10930*/  LDSM.16.M88.4 R40, [R185+0x6400] ;  /* 0x00640000b928783b */ /* 0x000eae0000000200 */
[----:B------:R-:W-:Y:S01]  /*10940*/  HMMA.16816.F32.BF16 R68, R32, R38, R68 ;  /* 0x000000262044723c */ /* 0x000fe20000041844 */
[----:B------:R-:W3:Y:S07]  /*10950*/  LDSM.16.M88.4 R36, [R185+0x8000] ;  /* 0x00800000b924783b */ /* 0x000eee0000000200 */
[C---:B------:R-:W-:Y:S08]  /*10960*/  HMMA.16816.F32.BF16 R112, R8.reuse, R44, R112 ;  /* 0x0000002c0870723c */ /* 0x040ff00000041870 */
[----:B------:R-:W-:Y:S01]  /*10970*/  HMMA.16816.F32.BF16 R92, R8, R46, R92 ;  /* 0x0000002e085c723c */ /* 0x000fe2000004185c */
[----:B------:R-:W4:Y:S07]  /*10980*/  LDSM.16.M88.4 R44, [R188+0x6800] ;  /* 0x00680000bc2c783b */ /* 0x000f2e0000000200 */
[C---:B------:R-:W-:Y:S08]  /*10990*/  HMMA.16816.F32.BF16 R80, R12.reuse, R56, R80 ;  /* 0x000000380c50723c */ /* 0x040ff00000041850 */
[----:B------:R-:W-:Y:S01]  /*109a0*/  HMMA.16816.F32.BF16 R76, R12, R58, R76 ;  /* 0x0000003a0c4c723c */ /* 0x000fe2000004184c */
[----:B------:R-:W-:Y:S07]  /*109b0*/  LDSM.16.M88.4 R56, [R185+0x6800] ;  /* 0x00680000b938783b */ /* 0x000fee0000000200 */
[C---:B-1----:R-:W-:Y:S08]  /*109c0*/  HMMA.16816.F32.BF16 R88, R8.reuse, R48, R88 ;  /* 0x000000300858723c */ /* 0x042ff00000041858 */
[----:B------:R-:W-:Y:S01]  /*109d0*/  HMMA.16816.F32.BF16 R84, R8, R50, R84 ;  /* 0x000000320854723c */ /* 0x000fe20000041854 */
[----:B------:R-:W1:Y:S01]  /*109e0*/  LDSM.16.M88.4 R48, [R188+0x8400] ;  /* 0x00840000bc30783b */ /* 0x000e620000000200 */
[----:B------:R-:W-:-:S06]  /*109f0*/  IMAD.IADD R121, R2, 0x1, R208 ;  /* 0x0000000102797824 */ /* 0x000fcc00078e02d0 */
[----:B--2---:R-:W-:Y:S08]  /*10a00*/  HMMA.16816.F32.BF16 R72, R16, R40, R72 ;  /* 0x000000281048723c */ /* 0x004ff00000041848 */
[C---:B---3--:R-:W-:Y:S08]  /*10a10*/  HMMA.16816.F32.BF16 R80, R8.reuse, R36, R80 ;  /* 0x000000240850723c */ /* 0x048ff00000041850 */
[----:B------:R-:W-:Y:S01]  /*10a20*/  HMMA.16816.F32.BF16 R76, R8, R38, R76 ;  /* 0x00000026084c723c */ /* 0x000fe2000004184c */
[----:B------:R-:W-:Y:S01]  /*10a30*/  IADD3 R126, R121, 0x10, RZ ;  /* 0x00000010797e7810 */ /* 0x000fe20007ffe0ff */
[----:B------:R-:W-:Y:S01]  /*10a40*/  IMAD R4, R64, 0x10, R207 ;  /* 0x0000001040047824 */ /* 0x000fe200078e02cf */
[----:B------:R-:W-:Y:S05]  /*10a50*/  LDSM.16.M88.4 R36, [R188+0x8800] ;  /* 0x00880000bc24783b */ /* 0x000fea0000000200 */
[----:B----4-:R-:W-:Y:S01]  /*10a60*/  HMMA.16816.F32.BF16 R60, R32, R44, R60 ;  /* 0x0000002c203c723c */ /* 0x010fe2000004183c */
[----:B------:R-:W2:Y:S07]  /*10a70*/  I2F R129, R126 ;  /* 0x0000007e00817306 */ /* 0x000eae0000201400 */
[----:B------:R-:W-:Y:S08]  /*10a80*/  HMMA.16816.F32.BF16 R68, R16, R42, R68 ;  /* 0x0000002a1044723c */ /* 0x000ff00000041844 */
[----:B------:R-:W-:Y:S01]  /*10a90*/  HMMA.16816.F32.BF16 R28, R32, R46, R28 ;  /* 0x0000002e201c723c */ /* 0x000fe2000004181c */
[----:B------:R-:W3:Y:S01]  /*10aa0*/  LDSM.16.M88.4 R44, [R188+0x6c00] ;  /* 0x006c0000bc2c783b */ /* 0x000ee20000000200 */
[----:B------:R-:W-:-:S02]  /*10ab0*/  SHF.R.S32.HI R5, RZ, 0x1f, R64 ;  /* 0x0000001fff057819 */ /* 0x000fc40000011440 */
[----:B------:R-:W-:Y:S01]  /*10ac0*/  IADD3 R67, R4, 0x1, R67 ;  /* 0x0000000104437810 */ /* 0x000fe20007ffe043 */
[----:B------:R-:W4:Y:S01]  /*10ad0*/  LDSM.16.M88.4 R40, [R185+0x8400] ;  /* 0x00840000b928783b */ /* 0x000f220000000200 */
[----:B------:R-:W-:Y:S02]  /*10ae0*/  LEA.HI R4, R5, R64, RZ, 0x2 ;  /* 0x0000004005047211 */ /* 0x000fe400078f10ff */
[----:B------:R-:W-:Y:S01]  /*10af0*/  IADD3 R6, R65, R67, -R200 ;  /* 0x0000004341067210 */ /* 0x000fe20007ffe8c8 */
[----:B-1----:R-:W-:Y:S01]  /*10b00*/  HMMA.16816.F32.BF16 R72, R12, R48, R72 ;  /* 0x000000300c48723c */ /* 0x002fe20000041848 */
[----:B------:R-:W-:Y:S01]  /*10b10*/  LOP3.LUT R5, R4, 0xfffffffc, RZ, 0xc0, !PT ;  /* 0xfffffffc04057812 */ /* 0x000fe200078ec0ff */
[-C--:B------:R-:W-:Y:S02]  /*10b20*/  FMUL.FTZ R81, R81, R54.reuse ;  /* 0x0000003651517220 */ /* 0x080fe40000410000 */
[----:B------:R-:W-:Y:S02]  /*10b30*/  IMAD.IADD R4, R55, 0x1, R6 ;  /* 0x0000000137047824 */ /* 0x000fe400078e0206 */
[----:B------:R-:W-:-:S02]  /*10b40*/  FMUL.FTZ R55, R86, R54 ;  /* 0x0000003656377220 */ /* 0x000fc40000410000 */
[-C--:B------:R-:W-:Y:S02]  /*10b50*/  FMUL.FTZ R48, R76, R54.reuse ;  /* 0x000000364c307220 */ /* 0x080fe40000410000 */
[----:B------:R-:W-:Y:S02]  /*10b60*/  FMUL.FTZ R86, R87, R54 ;  /* 0x0000003657567220 */ /* 0x000fe40000410000 */
[----:B------:R2:W-:Y:S01]  /*10b70*/  MUFU.TANH R87, R81 ;  /* 0x0000005100577308 */ /* 0x0005e20000002400 */
[----:B------:R-:W-:Y:S08]  /*10b80*/  HMMA.16816.F32.BF16 R68, R12, R50, R68 ;  /* 0x000000320c44723c */ /* 0x000ff00000041844 */
[----:B------:R-:W-:Y:S01]  /*10b90*/  HMMA.16816.F32.BF16 R60, R16, R56, R60 ;  /* 0x00000038103c723c */ /* 0x000fe2000004183c */
[----:B--2---:R-:W-:-:S07]  /*10ba0*/  FFMA.FTZ R81, R0, R129, R99 ;  /* 0x0000008100517223 */ /* 0x004fce0000010063 */
[----:B------:R-:W-:Y:S01]  /*10bb0*/  HMMA.16816.F32.BF16 R28, R16, R58, R28 ;  /* 0x0000003a101c723c */ /* 0x000fe2000004181c */
[----:B------:R1:W-:Y:S02]  /*10bc0*/  MUFU.TANH R99, R48 ;  /* 0x0000003000637308 */ /* 0x0003e40000002400 */
[----:B-1----:R-:W1:Y:S05]  /*10bd0*/  LDSM.16.M88.4 R48, [R185+0x6c00] ;  /* 0x006c0000b930783b */ /* 0x002e6a0000000200 */
[----:B---3--:R-:W-:Y:S08]  /*10be0*/  HMMA.16816.F32.BF16 R20, R32, R46, R20 ;  /* 0x0000002e2014723c */ /* 0x008ff00000041814 */
[C---:B------:R-:W-:Y:S08]  /*10bf0*/  HMMA.16816.F32.BF16 R60, R12.reuse, R36, R60 ;  /* 0x000000240c3c723c */ /* 0x040ff0000004183c */
[----:B------:R-:W-:Y:S01]  /*10c00*/  HMMA.16816.F32.BF16 R28, R12, R38, R28 ;  /* 0x000000260c1c723c */ /* 0x000fe2000004181c */
[----:B------:R-:W2:Y:S07]  /*10c10*/  LDSM.16.M88.4 R36, [R188+0x8c00] ;  /* 0x008c0000bc24783b */ /* 0x000eae0000000200 */
[----:B------:R-:W-:Y:S01]  /*10c20*/  HMMA.16816.F32.BF16 R24, R32, R44, R24 ;  /* 0x0000002c2018723c */ /* 0x000fe20000041818 */
[----:B------:R-:W-:Y:S07]  /*10c30*/  LDSM.16.M88.4 R32, [R185+0x8c00] ;  /* 0x008c0000b920783b */ /* 0x000fee0000000200 */
[C---:B----4-:R-:W-:Y:S07]  /*10c40*/  HMMA.16816.F32.BF16 R72, R8.reuse, R40, R72 ;  /* 0x000000280848723c */ /* 0x050fee0000041848 */
[-C--:B------:R-:W-:Y:S01]  /*10c50*/  FMUL.FTZ R40, R77, R54.reuse ;  /* 0x000000364d287220 */ /* 0x080fe20000410000 */
[----:B------:R-:W-:Y:S03]  /*10c60*/  HMMA.16816.F32.BF16 R68, R8, R42, R68 ;  /* 0x0000002a0844723c */ /* 0x000fe60000041844 */
[----:B------:R3:W-:Y:S05]  /*10c70*/  MUFU.TANH R56, R40 ;  /* 0x0000002800387308 */ /* 0x0007ea0000002400 */
[C---:B-1----:R-:W-:Y:S01]  /*10c80*/  HMMA.16816.F32.BF16 R20, R16.reuse, R50, R20 ;  /* 0x000000321014723c */ /* 0x042fe20000041814 */
[----:B---3--:R-:W1:Y:S07]  /*10c90*/  LDSM.16.M88.4 R40, [R185+0x8800] ;  /* 0x00880000b928783b */ /* 0x008e6e0000000200 */
[----:B------:R-:W-:Y:S01]  /*10ca0*/  HMMA.16816.F32.BF16 R24, R16, R48, R24 ;  /* 0x000000301018723c */ /* 0x000fe20000041818 */
[C---:B------:R-:W-:Y:S01]  /*10cb0*/  IADD3 R124, R121.reuse, 0x9, RZ ;  /* 0x00000009797c7810 */ /* 0x040fe20007ffe0ff */
[-C--:B------:R-:W-:Y:S01]  /*10cc0*/  FMUL.FTZ R100, R100, R54.reuse ;  /* 0x0000003664647220 */ /* 0x080fe20000410000 */
[----:B------:R-:W-:Y:S01]  /*10cd0*/  MUFU.TANH R97, R97 ;  /* 0x0000006100617308 */ /* 0x000fe20000002400 */
[----:B------:R-:W-:Y:S01]  /*10ce0*/  IADD3 R130, R121, 0x18, RZ ;  /* 0x0000001879827810 */ /* 0x000fe20007ffe0ff */
[----:B------:R-:W-:Y:S01]  /*10cf0*/  FMUL.FTZ R104, R113, R54 ;  /* 0x0000003671687220 */ /* 0x000fe20000410000 */
[----:B------:R-:W-:-:S02]  /*10d00*/  IADD3 R66, R121, 0x1, RZ ;  /* 0x0000000179427810 */ /* 0x000fc40007ffe0ff */
[C---:B------:R-:W-:Y:S02]  /*10d10*/  IADD3 R140, R121.reuse, 0x21, RZ ;  /* 0x00000021798c7810 */ /* 0x040fe40007ffe0ff */
[----:B------:R-:W-:-:S06]  /*10d20*/  IADD3 R122, R121, 0x8, RZ ;  /* 0x00000008797a7810 */ /* 0x000fcc0007ffe0ff */
[----:B--2---:R-:W-:Y:S01]  /*10d30*/  HMMA.16816.F32.BF16 R20, R12, R38, R20 ;  /* 0x000000260c14723c */ /* 0x004fe20000041814 */
[----:B------:R-:W2:Y:S01]  /*10d40*/  I2F R127, R124 ;  /* 0x0000007c007f7306 */ /* 0x000ea20000201400 */
[-C--:B------:R-:W-:Y:S01]  /*10d50*/  FMUL.FTZ R88, R88, R54.reuse ;  /* 0x0000003658587220 */ /* 0x080fe20000410000 */
[----:B------:R-:W-:Y:S01]  /*10d60*/  IADD3 R144, R121, 0x30, RZ ;  /* 0x0000003079907810 */ /* 0x000fe20007ffe0ff */
[----:B------:R-:W-:Y:S01]  /*10d70*/  FMUL.FTZ R85, R85, R54 ;  /* 0x0000003655557220 */ /* 0x000fe20000410000 */
[----:B------:R-:W-:Y:S01]  /*10d80*/  IADD3 R128, R121, 0x11, RZ ;  /* 0x0000001179807810 */ /* 0x000fe20007ffe0ff */
[----:B------:R-:W-:-:S03]  /*10d90*/  IMAD.IADD R210, R64, 0x1, -R5 ;  /* 0x0000000140d27824 */ /* 0x000fc600078e0a05 */
[----:B------:R-:W-:Y:S01]  /*10da0*/  MUFU.TANH R186, R186 ;  /* 0x000000ba00ba7308 */ /* 0x000fe20000002400 */
[-C--:B------:R-:W-:Y:S02]  /*10db0*/  FMUL.FTZ R105, R102, R54.reuse ;  /* 0x0000003666697220 */ /* 0x080fe40000410000 */
[-C--:B------:R-:W-:Y:S01]  /*10dc0*/  FMUL.FTZ R101, R101, R54.reuse ;  /* 0x0000003665657220 */ /* 0x080fe20000410000 */
[----:B------:R-:W-:Y:S04]  /*10dd0*/  HMMA.16816.F32.BF16 R24, R12, R36, R24 ;  /* 0x000000240c18723c */ /* 0x000fe80000041818 */
[----:B------:R-:W-:Y:S01]  /*10de0*/  MUFU.TANH R109, R109 ;  /* 0x0000006d006d7308 */ /* 0x000fe20000002400 */
[----:B------:R-:W-:Y:S01]  /*10df0*/  IMAD R5, R118, 0x20, R119 ;  /* 0x0000002076057824 */ /* 0x000fe200078e0277 */
[----:B------:R-:W-:Y:S01]  /*10e00*/  IADD3 R132, R121, 0x19, RZ ;  /* 0x0000001979847810 */ /* 0x000fe20007ffe0ff */
[----:B------:R-:W-:-:S05]  /*10e10*/  FMUL.FTZ R106, R114, R54 ;  /* 0x00000036726a7220 */ /* 0x000fca0000410000 */
[----:B------:R-:W-:Y:S01]  /*10e20*/  MUFU.TANH R110, R110 ;  /* 0x0000006e006e7308 */ /* 0x000fe20000002400 */
[----:B------:R-:W-:Y:S01]  /*10e30*/  IADD3 R150, R121, 0x39, RZ ;  /* 0x0000003979967810 */ /* 0x000fe20007ffe0ff */
[----:B-1----:R-:W-:Y:S01]  /*10e40*/  HMMA.16816.F32.BF16 R60, R8, R40, R60 ;  /* 0x00000028083c723c */ /* 0x002fe2000004183c */
[----:B------:R-:W-:Y:S01]  /*10e50*/  FMUL.FTZ R89, R89, R54 ;  /* 0x0000003659597220 */ /* 0x000fe20000410000 */
[----:B------:R-:W-:-:S04]  /*10e60*/  IADD3 R134, R121, 0x20, RZ ;  /* 0x0000002079867810 */ /* 0x000fc80007ffe0ff */
[----:B------:R-:W-:Y:S01]  /*10e70*/  MUFU.TANH R212, R212 ;  /* 0x000000d400d47308 */ /* 0x000fe20000002400 */
[----:B------:R-:W-:Y:S01]  /*10e80*/  IADD3 R6, R4, 0x8, RZ ;  /* 0x0000000804067810 */ /* 0x000fe20007ffe0ff */
[-C--:B------:R-:W-:Y:S01]  /*10e90*/  FMUL.FTZ R107, R115, R54.reuse ;  /* 0x00000036736b7220 */ /* 0x080fe20000410000 */
[----:B------:R-:W-:Y:S01]  /*10ea0*/  IADD3 R138, R121, 0x28, RZ ;  /* 0x00000028798a7810 */ /* 0x000fe20007ffe0ff */
[----:B------:R-:W-:-:S04]  /*10eb0*/  FMUL.FTZ R92, R92, R54 ;  /* 0x000000365c5c7220 */ /* 0x000fc80000410000 */
[----:B------:R-:W-:Y:S01]  /*10ec0*/  MUFU.TANH R111, R111 ;  /* 0x0000006f006f7308 */ /* 0x000fe20000002400 */
[----:B------:R-:W-:Y:S01]  /*10ed0*/  HMMA.16816.F32.BF16 R28, R8, R42, R28 ;  /* 0x0000002a081c723c */ /* 0x000fe2000004181c */
[----:B------:R-:W-:Y:S01]  /*10ee0*/  FMUL.FTZ R93, R93, R54 ;  /* 0x000000365d5d7220 */ /* 0x000fe20000410000 */
[----:B------:R-:W-:-:S05]  /*10ef0*/  IADD3 R156, R121, 0x48, RZ ;  /* 0x00000048799c7810 */ /* 0x000fca0007ffe0ff */
[----:B------:R-:W-:Y:S01]  /*10f00*/  MUFU.TANH R211, R211 ;  /* 0x000000d300d37308 */ /* 0x000fe20000002400 */
[C---:B------:R-:W-:Y:S01]  /*10f10*/  IADD3 R142, R121.reuse, 0x29, RZ ;  /* 0x00000029798e7810 */ /* 0x040fe20007ffe0ff */
[-C--:B------:R-:W-:Y:S01]  /*10f20*/  FMUL.FTZ R90, R90, R54.reuse ;  /* 0x000000365a5a7220 */ /* 0x080fe20000410000 */
[----:B------:R-:W-:Y:S01]  /*10f30*/  IADD3 R146, R121, 0x31, RZ ;  /* 0x0000003179927810 */ /* 0x000fe20007ffe0ff */
[-C--:B------:R-:W-:Y:S01]  /*10f40*/  FMUL.FTZ R73, R73, R54.reuse ;  /* 0x0000003649497220 */ /* 0x080fe20000410000 */
[----:B------:R-:W-:Y:S01]  /*10f50*/  IADD3 R162, R121, 0x51, RZ ;  /* 0x0000005179a27810 */ /* 0x000fe20007ffe0ff */
[-C--:B------:R-:W-:Y:S02]  /*10f60*/  FMUL.FTZ R91, R91, R54.reuse ;  /* 0x000000365b5b7220 */ /* 0x080fe40000410000 */
[-C--:B------:R-:W-:Y:S01]  /*10f70*/  FMUL.FTZ R84, R84, R54.reuse ;  /* 0x0000003654547220 */ /* 0x080fe20000410000 */
[----:B------:R-:W-:Y:S01]  /*10f80*/  I2F R133, R130 ;  /* 0x0000008200857306 */ /* 0x000fe20000201400 */
[----:B------:R-:W-:Y:S01]  /*10f90*/  IADD3 R148, R121, 0x38, RZ ;  /* 0x0000003879947810 */ /* 0x000fe20007ffe0ff */
[----:B------:R-:W-:Y:S01]  /*10fa0*/  FMUL.FTZ R83, R83, R54 ;  /* 0x0000003653537220 */ /* 0x000fe20000410000 */
[----:B------:R-:W-:-:S02]  /*10fb0*/  IADD3 R152, R121, 0x40, RZ ;  /* 0x0000004079987810 */ /* 0x000fc40007ffe0ff */
[----:B------:R-:W-:Y:S01]  /*10fc0*/  IADD3 R168, R121, 0x60, RZ ;  /* 0x0000006079a87810 */ /* 0x000fe20007ffe0ff */
[-C--:B------:R-:W-:Y:S01]  /*10fd0*/  FMUL.FTZ R58, R79, R54.reuse ;  /* 0x000000364f3a7220 */ /* 0x080fe20000410000 */
[----:B------:R-:W-:Y:S01]  /*10fe0*/  IADD3 R154, R121, 0x41, RZ ;  /* 0x00000041799a7810 */ /* 0x000fe20007ffe0ff */
[----:B------:R-:W-:Y:S01]  /*10ff0*/  MUFU.TANH R100, R100 ;  /* 0x0000006400647308 */ /* 0x000fe20000002400 */
[-C--:B------:R-:W-:Y:S01]  /*11000*/  FMUL.FTZ R102, R103, R54.reuse ;  /* 0x0000003667667220 */ /* 0x080fe20000410000 */
[----:B------:R-:W-:Y:S01]  /*11010*/  IMNMX R118, R4, R65, PT ;  /* 0x0000004104767217 */ /* 0x000fe20003800200 */
[----:B------:R-:W-:Y:S01]  /*11020*/  FMUL.FTZ R59, R72, R54 ;  /* 0x00000036483b7220 */ /* 0x000fe20000410000 */
[----:B------:R-:W-:-:S04]  /*11030*/  IADD3 R158, R121, 0x49, RZ ;  /* 0x00000049799e7810 */ /* 0x000fc80007ffe0ff */
[----:B------:R-:W-:Y:S01]  /*11040*/  MUFU.TANH R55, R55 ;  /* 0x0000003700377308 */ /* 0x000fe20000002400 */
[-C--:B------:R-:W-:Y:S01]  /*11050*/  FMUL.FTZ R103, R112, R54.reuse ;  /* 0x0000003670677220 */ /* 0x080fe20000410000 */
[----:B------:R-:W-:Y:S01]  /*11060*/  HMMA.16816.F32.BF16 R20, R8, R34, R20 ;  /* 0x000000220814723c */ /* 0x000fe20000041814 */
[-C--:B------:R-:W-:Y:S01]  /*11070*/  FMUL.FTZ R57, R78, R54.reuse ;  /* 0x000000364e397220 */ /* 0x080fe20000410000 */
[C---:B------:R-:W-:Y:S01]  /*11080*/  IADD3 R174, R121.reuse, 0x69, RZ ;  /* 0x0000006979ae7810 */ /* 0x040fe20007ffe0ff */
[-C--:B------:R-:W-:Y:S01]  /*11090*/  FMUL.FTZ R74, R74, R54.reuse ;  /* 0x000000364a4a7220 */ /* 0x080fe20000410000 */
[C---:B------:R-:W-:Y:S02]  /*110a0*/  IADD3 R160, R121.reuse, 0x50, RZ ;  /* 0x0000005079a07810 */ /* 0x040fe40007ffe0ff */
[----:B------:R-:W-:Y:S01]  /*110b0*/  MUFU.TANH R86, R86 ;  /* 0x0000005600567308 */ /* 0x000fe20000002400 */
[----:B------:R-:W-:Y:S01]  /*110c0*/  IADD3 R164, R121, 0x58, RZ ;  /* 0x0000005879a47810 */ /* 0x000fe20007ffe0ff */
[-C--:B------:R-:W-:Y:S01]  /*110d0*/  FMUL.FTZ R44, R75, R54.reuse ;  /* 0x000000364b2c7220 */ /* 0x080fe20000410000 */
[C---:B------:R-:W-:Y:S01]  /*110e0*/  IADD3 R180, R121.reuse, 0x78, RZ ;  /* 0x0000007879b47810 */ /* 0x040fe20007ffe0ff */
[-C--:B------:R-:W-:Y:S01]  /*110f0*/  FMUL.FTZ R45, R68, R54.reuse ;  /* 0x00000036442d7220 */ /* 0x080fe20000410000 */
[----:B------:R-:W-:Y:S01]  /*11100*/  IADD3 R166, R121, 0x59, RZ ;  /* 0x0000005979a67810 */ /* 0x000fe20007ffe0ff */
[----:B------:R-:W-:Y:S01]  /*11110*/  FMUL.FTZ R46, R71, R54 ;  /* 0x00000036472e7220 */ /* 0x000fe20000410000 */
[----:B------:R-:W-:Y:S01]  /*11120*/  IADD3 R170, R121, 0x61, RZ ;  /* 0x0000006179aa7810 */ /* 0x000fe20007ffe0ff */
[----:B------:R-:W1:Y:S01]  /*11130*/  I2F R125, R66 ;  /* 0x00000042007d7306 */ /* 0x000e620000201400 */
[----:B------:R-:W-:Y:S01]  /*11140*/  ISETP.GE.AND P6, PT, R124, R118, PT ;  /* 0x000000767c00720c */ /* 0x000fe20003fc6270 */
[----:B------:R-:W-:-:S06]  /*11150*/  DEPBAR.LE SB0, 0x0 ;  /* 0x000080000000791a */ /* 0x000fcc0000000000 */
[----:B------:R-:W-:Y:S08]  /*11160*/  I2F R141, R140 ;  /* 0x0000008c008d7306 */ /* 0x000ff00000201400 */
[----:B------:R-:W3:Y:S01]  /*11170*/  MUFU.TANH R104, R104 ;  /* 0x0000006800687308 */ /* 0x000ee20000002400 */
[----:B------:R-:W-:-:S07]  /*11180*/  FMUL.FTZ R112, R94, R54 ;  /* 0x000000365e707220 */ /* 0x000fce0000410000 */
[----:B------:R-:W4:Y:S01]  /*11190*/  I2F R123, R122 ;  /* 0x0000007a007b7306 */ /* 0x000f220000201400 */
[----:B------:R-:W-:Y:S01]  /*111a0*/  FMUL.FTZ R94, R95, R54 ;  /* 0x000000365f5e7220 */ /* 0x000fe20000410000 */
[----:B------:R-:W-:-:S06]  /*111b0*/  IMNMX R119, R6, R65, PT ;  /* 0x0000004106777217 */ /* 0x000fcc0003800200 */
[----:B------:R-:W-:Y:S08]  /*111c0*/  I2F R145, R144 ;  /* 0x0000009000917306 */ /* 0x000ff00000201400 */
[----:B------:R-:W1:Y:S08]  /*111d0*/  MUFU.TANH R88, R88 ;  /* 0x0000005800587308 */ /* 0x000e700000002400 */
[----:B------:R2:W-:Y:S08]  /*111e0*/  MUFU.TANH R114, R85 ;  /* 0x0000005500727308 */ /* 0x0005f00000002400 */
[----:B------:R-:W1:Y:S01]  /*111f0*/  I2F R131, R128 ;  /* 0x0000008000837306 */ /* 0x000e620000201400 */
[----:B--2---:R-:W-:-:S07]  /*11200*/  FFMA.FTZ R85, R0, R127, R97 ;  /* 0x0000007f00557223 */ /* 0x004fce0000010061 */
[----:B------:R-:W-:Y:S01]  /*11210*/  I2F R135, R132 ;  /* 0x0000008400877306 */ /* 0x000fe20000201400 */
[----:B------:R-:W-:Y:S01]  /*11220*/  IMAD.IADD R4, R120, 0x1, R5 ;  /* 0x0000000178047824 */ /* 0x000fe200078e0205 */
[----:B------:R-:W-:-:S06]  /*11230*/  FSEL R85, R85, -INF , !P6 ;  /* 0xff80000055557808 */ /* 0x000fcc0007000000 */
[----:B------:R-:W-:Y:S01]  /*11240*/  MUFU.TANH R101, R101 ;  /* 0x0000006500657308 */ /* 0x000fe20000002400 */
[-C--:B------:R-:W-:Y:S01]  /*11250*/  ISETP.GE.AND P6, PT, R130, R118.reuse, PT ;  /* 0x000000768200720c */ /* 0x080fe20003fc6270 */
[----:B------:R-:W-:Y:S06]  /*11260*/  HMMA.16816.F32.BF16 R24, R8, R32, R24 ;  /* 0x000000200818723c */ /* 0x000fec0000041818 */
[----:B------:R-:W2:Y:S01]  /*11270*/  MUFU.TANH R102, R102 ;  /* 0x0000006600667308 */ /* 0x000ea20000002400 */
[----:B------:R-:W-:Y:S01]  /*11280*/  ISETP.GE.AND P5, PT, R66, R118, PT ;  /* 0x000000764200720c */ /* 0x000fe20003fa6270 */
[----:B-1----:R-:W-:Y:S01]  /*11290*/  FFMA.FTZ R5, R0, R125, R186 ;  /* 0x0000007d00057223 */ /* 0x002fe200000100ba */
[----:B------:R-:W-:-:S05]  /*112a0*/  ISETP.GE.AND P2, PT, R66, R119, PT ;  /* 0x000000774200720c */ /* 0x000fca0003f46270 */
[----:B------:R-:W1:Y:S01]  /*112b0*/  I2F R153, R150 ;  /* 0x0000009600997306 */ /* 0x000e620000201400 */
[----:B------:R-:W-:-:S07]  /*112c0*/  FFMA.FTZ R6, R0, R125, R109 ;  /* 0x0000007d00067223 */ /* 0x000fce000001006d */
[----:B------:R1:W-:Y:S01]  /*112d0*/  MUFU.TANH R95, R89 ;  /* 0x00000059005f7308 */ /* 0x0003e20000002400 */
[----:B------:R-:W-:Y:S02]  /*112e0*/  FMUL.FTZ R66, R80, R54 ;  /* 0x0000003650427220 */ /* 0x000fe40000410000 */
[----:B---3--:R-:W-:-:S05]  /*112f0*/  FFMA.FTZ R104, R0, R141, R104 ;  /* 0x0000008d00687223 */ /* 0x008fca0000010068 */
[----:B------:R-:W-:Y:S01]  /*11300*/  I2F R139, R134 ;  /* 0x00000086008b7306 */ /* 0x000fe20000201400 */
[----:B----4-:R-:W-:-:S07]  /*11310*/  FFMA.FTZ R7, R0, R123, R96 ;  /* 0x0000007b00077223 */ /* 0x010fce0000010060 */
[----:B------:R-:W3:Y:S01]  /*11320*/  MUFU.TANH R105, R105 ;  /* 0x0000006900697308 */ /* 0x000ee20000002400 */
[----:B-1----:R-:W-:-:S07]  /*11330*/  FFMA.FTZ R89, R0, R133, R100 ;  /* 0x0000008500597223 */ /* 0x002fce0000010064 */
[----:B------:R-:W1:Y:S01]  /*11340*/  MUFU.TANH R103, R103 ;  /* 0x0000006700677308 */ /* 0x000e620000002400 */
[----:B------:R-:W-:Y:S01]  /*11350*/  FSEL R89, R89, -INF , !P6 ;  /* 0xff80000059597808 */ /* 0x000fe20007000000 */
[----:B------:R-:W-:-:S06]  /*11360*/  FFMA.FTZ R80, R0, R123, R110 ;  /* 0x0000007b00507223 */ /* 0x000fcc000001006e */
[----:B------:R-:W4:Y:S01]  /*11370*/  MUFU.TANH R106, R106 ;  /* 0x0000006a006a7308 */ /* 0x000f220000002400 */
[----:B------:R-:W-:Y:S01]  /*11380*/  ISETP.GE.AND P6, PT, R140, R118, PT ;  /* 0x000000768c00720c */ /* 0x000fe20003fc6270 */
[----:B------:R-:W-:Y:S01]  /*11390*/  FMUL.FTZ R96, R82, R54 ;  /* 0x0000003652607220 */ /* 0x000fe20000410000 */
[----:B------:R-:W-:-:S05]  /*113a0*/  ISETP.GE.AND P4, PT, R122, R118, PT ;  /* 0x000000767a00720c */ /* 0x000fca0003f86270 */
[----:B------:R-:W-:Y:S01]  /*113b0*/  I2F R143, R138 ;  /* 0x0000008a008f7306 */ /* 0x000fe20000201400 */
[----:B------:R-:W-:Y:S01]  /*113c0*/  ISETP.GE.AND P0, PT, R122, R119, PT ;  /* 0x000000777a00720c */ /* 0x000fe20003f06270 */
[----:B------:R-:W-:-:S06]  /*113d0*/  FFMA.FTZ R76, R0, R129, R212 ;  /* 0x00000081004c7223 */ /* 0x000fcc00000100d4 */
[----:B------:R-:W1:Y:S01]  /*113e0*/  MUFU.TANH R112, R112 ;  /* 0x0000007000707308 */ /* 0x000e620000002400 */
[----:B------:R-:W-:Y:S01]  /*113f0*/  FSEL R5, R5, -INF , !P5 ;  /* 0xff80000005057808 */ /* 0x000fe20006800000 */
[----:B------:R-:W-:Y:S01]  /*11400*/  FFMA.FTZ R67, R0, R145, R88 ;  /* 0x0000009100437223 */ /* 0x000fe20000010058 */
[----:B------:R-:W-:-:S05]  /*11410*/  FSEL R6, R6, -INF , !P2 ;  /* 0xff80000006067808 */ /* 0x000fca0005000000 */
[----:B------:R-:W1:Y:S01]  /*11420*/  I2F R159, R156 ;  /* 0x0000009c009f7306 */ /* 0x000e620000201400 */
[----:B------:R-:W-:Y:S01]  /*11430*/  ISETP.GE.AND P5, PT, R126, R118, PT ;  /* 0x000000767e00720c */ /* 0x000fe20003fa6270 */
[----:B------:R-:W-:Y:S01]  /*11440*/  FMUL.FTZ R60, R60, R54 ;  /* 0x000000363c3c7220 */ /* 0x000fe20000410000 */
[----:B------:R-:W-:-:S05]  /*11450*/  ISETP.GE.AND P2, PT, R126, R119, PT ;  /* 0x000000777e00720c */ /* 0x000fca0003f46270 */
[----:B------:R-:W-:Y:S01]  /*11460*/  I2F R147, R142 ;  /* 0x0000008e00937306 */ /* 0x000fe20000201400 */
[----:B------:R-:W-:Y:S01]  /*11470*/  FSEL R221, R104, -INF , !P6 ;  /* 0xff80000068dd7808 */ /* 0x000fe20007000000 */
[----:B------:R-:W-:-:S06]  /*11480*/  FFMA.FTZ R82, R0, R127, R111 ;  /* 0x0000007f00527223 */ /* 0x000fcc000001006f */
[----:B------:R-:W1:Y:S01]  /*11490*/  MUFU.TANH R107, R107 ;  /* 0x0000006b006b7308 */ /* 0x000e620000002400 */
[----:B------:R-:W-:Y:S01]  /*114a0*/  FSEL R7, R7, -INF , !P4 ;  /* 0xff80000007077808 */ /* 0x000fe20006000000 */
[----:B------:R-:W-:-:S06]  /*114b0*/  FFMA.FTZ R77, R0, R131, R211 ;  /* 0x00000083004d7223 */ /* 0x000fcc00000100d3 */
[----:B------:R-:W1:Y:S01]  /*114c0*/  MUFU.TANH R92, R92 ;  /* 0x0000005c005c7308 */ /* 0x000e620000002400 */
[----:B------:R-:W-:-:S07]  /*114d0*/  FSEL R80, R80, -INF , !P0 ;  /* 0xff80000050507808 */ /* 0x000fce0004000000 */
[----:B------:R-:W1:Y:S01]  /*114e0*/  MUFU.TANH R93, R93 ;  /* 0x0000005d005d7308 */ /* 0x000e620000002400 */
[----:B------:R-:W-:-:S07]  /*114f0*/  ISETP.GE.AND P6, PT, R144, R118, PT ;  /* 0x000000769000720c */ /* 0x000fce0003fc6270 */
[----:B------:R-:W1:Y:S01]  /*11500*/  MUFU.TANH R94, R94 ;  /* 0x0000005e005e7308 */ /* 0x000e620000002400 */
[----:B------:R-:W-:Y:S02]  /*11510*/  ISETP.GE.AND P1, PT, R124, R119, PT ;  /* 0x000000777c00720c */ /* 0x000fe40003f26270 */
[----:B------:R-:W-:-:S05]  /*11520*/  ISETP.GE.AND P4, PT, R128, R118, PT ;  /* 0x000000768000720c */ /* 0x000fca0003f86270 */
[----:B------:R-:W-:Y:S01]  /*11530*/  I2F R149, R146 ;  /* 0x0000009200957306 */ /* 0x000fe20000201400 */
[----:B------:R-:W-:Y:S01]  /*11540*/  ISETP.GE.AND P0, PT, R128, R119, PT ;  /* 0x000000778000720c */ /* 0x000fe20003f06270 */
[----:B--2---:R-:W-:-:S06]  /*11550*/  FFMA.FTZ R72, R0, R135, R102 ;  /* 0x0000008700487223 */ /* 0x004fcc0000010066 */
[----:B------:R-:W2:Y:S01]  /*11560*/  MUFU.TANH R90, R90 ;  /* 0x0000005a005a7308 */ /* 0x000ea20000002400 */
[----:B------:R-:W-:-:S07]  /*11570*/  FSEL R81, R81, -INF , !P5 ;  /* 0xff80000051517808 */ /* 0x000fce0006800000 */
[----:B------:R1:W1:Y:S01]  /*11580*/  MUFU.TANH R113, R91 ;  /* 0x0000005b00717308 */ /* 0x0002620000002400 */
[----:B------:R-:W-:Y:S01]  /*11590*/  FSEL R76, R76, -INF , !P2 ;  /* 0xff8000004c4c7808 */ /* 0x000fe20005000000 */
[----:B------:R-:W-:-:S06]  /*115a0*/  FFMA.FTZ R114, R0, R153, R114 ;  /* 0x0000009900727223 */ /* 0x000fcc0000010072 */
[----:B------:R-:W-:Y:S01]  /*115b0*/  I2F R165, R162 ;  /* 0x000000a200a57306 */ /* 0x000fe20000201400 */
[----:B------:R-:W-:Y:S01]  /*115c0*/  ISETP.GE.AND P5, PT, R132, R118, PT ;  /* 0x000000768400720c */ /* 0x000fe20003fa6270 */
[----:B------:R-:W-:-:S06]  /*115d0*/  FMUL.FTZ R29, R29, R54 ;  /* 0x000000361d1d7220 */ /* 0x000fcc0000410000 */
[----:B------:R-:W2:Y:S01]  /*115e0*/  MUFU.TANH R73, R73 ;  /* 0x0000004900497308 */ /* 0x000ea20000002400 */
[----:B-1----:R-:W-:Y:S01]  /*115f0*/  FFMA.FTZ R91, R0, R135, R101 ;  /* 0x00000087005b7223 */ /* 0x002fe20000010065 */
[----:B------:R-:W-:-:S06]  /*11600*/  ISETP.GE.AND P2, PT, R132, R119, PT ;  /* 0x000000778400720c */ /* 0x000fcc0003f46270 */
[----:B------:R-:W-:Y:S01]  /*11610*/  I2F R151, R148 ;  /* 0x0000009400977306 */ /* 0x000fe20000201400 */
[----:B------:R-:W-:Y:S01]  /*11620*/  FSEL R67, R67, -INF , !P6 ;  /* 0xff80000043437808 */ /* 0x000fe20007000000 */
[----:B---3--:R-:W-:-:S06]  /*11630*/  FFMA.FTZ R78, R0, R133, R105 ;  /* 0x00000085004e7223 */ /* 0x008fcc0000010069 */
[----:B------:R-:W1:Y:S01]  /*11640*/  MUFU.TANH R84, R84 ;  /* 0x0000005400547308 */ /* 0x000e620000002400 */
[----:B------:R-:W-:Y:S01]  /*11650*/  FSEL R82, R82, -INF , !P1 ;  /* 0xff80000052527808 */ /* 0x000fe20004800000 */
[----:B------:R-:W-:-:S06]  /*11660*/  FFMA.FTZ R103, R0, R139, R103 ;  /* 0x0000008b00677223 */ /* 0x000fcc0000010067 */
[----:B------:R3:W-:Y:S01]  /*11670*/  MUFU.TANH R97, R83 ;  /* 0x0000005300617308 */ /* 0x0007e20000002400 */
[----:B------:R-:W-:Y:S01]  /*11680*/  FSEL R77, R77, -INF , !P0 ;  /* 0xff8000004d4d7808 */ /* 0x000fe20004000000 */
[----:B----4-:R-:W-:Y:S01]  /*11690*/  FFMA.FTZ R106, R0, R139, R106 ;  /* 0x0000008b006a7223 */ /* 0x010fe2000001006a */
[----:B------:R-:W-:Y:S01]  /*116a0*/  ISETP.GE.AND P6, PT, R150, R118, PT ;  /* 0x000000769600720c */ /* 0x000fe20003fc6270 */
[----:B------:R-:W-:-:S04]  /*116b0*/  FMUL.FTZ R41, R70, R54 ;  /* 0x0000003646297220 */ /* 0x000fc80000410000 */
[----:B------:R-:W-:Y:S01]  /*116c0*/  I2F R155, R152 ;  /* 0x00000098009b7306 */ /* 0x000fe20000201400 */
[----:B------:R-:W-:Y:S01]  /*116d0*/  ISETP.GE.AND P1, PT, R130, R119, PT ;  /* 0x000000778200720c */ /* 0x000fe20003f26270 */
[----:B---3--:R-:W-:-:S06]  /*116e0*/  FFMA.FTZ R83, R0, R131, R98 ;  /* 0x0000008300537223 */ /* 0x008fcc0000010062 */
[----:B------:R-:W3:Y:S01]  /*116f0*/  MUFU.TANH R96, R96 ;  /* 0x0000006000607308 */ /* 0x000ee20000002400 */
[----:B------:R-:W-:Y:S01]  /*11700*/  ISETP.GE.AND P0, PT, R134, R119, PT ;  /* 0x000000778600720c */ /* 0x000fe20003f06270 */
[----:B------:R-:W-:Y:S01]  /*11710*/  FMUL.FTZ R11, R20, R54 ;  /* 0x00000036140b7220 */ /* 0x000fe20000410000 */
[----:B------:R-:W-:-:S05]  /*11720*/  FSEL R83, R83, -INF , !P4 ;  /* 0xff80000053537808 */ /* 0x000fca0006000000 */
[----:B------:R-:W-:Y:S01]  /*11730*/  I2F R171, R168 ;  /* 0x000000a800ab7306 */ /* 0x000fe20000201400 */
[----:B------:R-:W-:Y:S01]  /*11740*/  ISETP.GE.AND P4, PT, R134, R118, PT ;  /* 0x000000768600720c */ /* 0x000fe20003f86270 */
[----:B------:R-:W-:Y:S01]  /*11750*/  FFMA.FTZ R112, R0, R143, R112 ;  /* 0x0000008f00707223 */ /* 0x000fe20000010070 */
[----:B------:R-:W-:-:S05]  /*11760*/  FSEL R91, R91, -INF , !P5 ;  /* 0xff8000005b5b7808 */ /* 0x000fca0006800000 */
[----:B------:R-:W4:Y:S01]  /*11770*/  MUFU.TANH R42, R60 ;  /* 0x0000003c002a7308 */ /* 0x000f220000002400 */
[----:B------:R-:W-:Y:S01]  /*11780*/  FSEL R72, R72, -INF , !P2 ;  /* 0xff80000048487808 */ /* 0x000fe20005000000 */
[----:B------:R-:W-:Y:S01]  /*11790*/  FMUL.FTZ R40, R69, R54 ;  /* 0x0000003645287220 */ /* 0x000fe20000410000 */
[----:B------:R-:W-:-:S05]  /*117a0*/  ISETP.GE.AND P5, PT, R138, R118, PT ;  /* 0x000000768a00720c */ /* 0x000fca0003fa6270 */
[----:B------:R-:W-:Y:S01]  /*117b0*/  I2F R157, R154 ;  /* 0x0000009a009d7306 */ /* 0x000fe20000201400 */
[----:B------:R-:W-:Y:S01]  /*117c0*/  ISETP.GE.AND P2, PT, R138, R119, PT ;  /* 0x000000778a00720c */ /* 0x000fe20003f46270 */
[----:B------:R-:W-:Y:S01]  /*117d0*/  FFMA.FTZ R99, R0, R159, R99 ;  /* 0x0000009f00637223 */ /* 0x000fe20000010063 */
[----:B------:R-:W-:-:S05]  /*117e0*/  FSEL R215, R114, -INF , !P6 ;  /* 0xff80000072d77808 */ /* 0x000fca0007000000 */
[----:B------:R-:W1:Y:S01]  /*117f0*/  MUFU.TANH R66, R66 ;  /* 0x0000004200427308 */ /* 0x000e620000002400 */
[----:B------:R-:W-:Y:S01]  /*11800*/  FSEL R78, R78, -INF , !P1 ;  /* 0xff8000004e4e7808 */ /* 0x000fe20004800000 */
[C---:B------:R-:W-:Y:S01]  /*11810*/  FFMA.FTZ R107, R0.reuse, R141, R107 ;  /* 0x0000008d006b7223 */ /* 0x040fe2000001006b */
[----:B------:R-:W-:Y:S01]  /*11820*/  FSEL R217, R103, -INF , !P4 ;  /* 0xff80000067d97808 */ /* 0x000fe20006000000 */
[----:B------:R-:W-:Y:S01]  /*11830*/  FFMA.FTZ R92, R0, R143, R92 ;  /* 0x0000008f005c7223 */ /* 0x000fe2000001005c */
[----:B------:R-:W-:-:S03]  /*11840*/  FSEL R138, R106, -INF , !P0 ;  /* 0xff8000006a8a7808 */ /* 0x000fc60004000000 */
[----:B------:R-:W-:Y:S01]  /*11850*/  I2F R161, R158 ;  /* 0x0000009e00a17306 */ /* 0x000fe20000201400 */
[-C--:B------:R-:W-:Y:S01]  /*11860*/  FFMA.FTZ R93, R0, R147.reuse, R93 ;  /* 0x00000093005d7223 */ /* 0x080fe2000001005d */
[----:B------:R-:W-:Y:S01]  /*11870*/  ISETP.GE.AND P6, PT, R156, R118, PT ;  /* 0x000000769c00720c */ /* 0x000fe20003fc6270 */
[----:B------:R-:W-:Y:S01]  /*11880*/  FFMA.FTZ R94, R0, R147, R94 ;  /* 0x00000093005e7223 */ /* 0x000fe2000001005e */
[----:B------:R-:W-:-:S04]  /*11890*/  ISETP.GE.AND P1, PT, R140, R119, PT ;  /* 0x000000778c00720c */ /* 0x000fc80003f26270 */
[----:B------:R-:W1:Y:S01]  /*118a0*/  MUFU.TANH R58, R58 ;  /* 0x0000003a003a7308 */ /* 0x000e620000002400 */
[C---:B------:R-:W-:Y:S01]  /*118b0*/  ISETP.GE.AND P4, PT, R142.reuse, R118, PT ;  /* 0x000000768e00720c */ /* 0x040fe20003f86270 */
[----:B------:R-:W-:Y:S01]  /*118c0*/  FMUL.FTZ R17, R63, R54 ;  /* 0x000000363f117220 */ /* 0x000fe20000410000 */
[----:B------:R-:W-:-:S05]  /*118d0*/  ISETP.GE.AND P0, PT, R142, R119, PT ;  /* 0x000000778e00720c */ /* 0x000fca0003f06270 */
[----:B------:R-:W-:Y:S01]  /*118e0*/  I2F R177, R174 ;  /* 0x000000ae00b17306 */ /* 0x000fe20000201400 */
[----:B------:R-:W-:Y:S01]  /*118f0*/  FSEL R212, R112, -INF , !P2 ;  /* 0xff80000070d47808 */ /* 0x000fe20005000000 */
[----:B--2---:R-:W-:-:S06]  /*11900*/  FFMA.FTZ R64, R0, R145, R90 ;  /* 0x0000009100407223 */ /* 0x004fcc000001005a */
[----:B------:R-:W2:Y:S01]  /*11910*/  MUFU.TANH R12, R29 ;  /* 0x0000001d000c7308 */ /* 0x000ea20000002400 */
[----:B------:R-:W-:Y:S01]  /*11920*/  FFMA.FTZ R65, R0, R149, R113 ;  /* 0x0000009500417223 */ /* 0x000fe20000010071 */
[----:B------:R-:W-:Y:S01]  /*11930*/  ISETP.GE.AND P2, PT, R146, R119, PT ;  /* 0x000000779200720c */ /* 0x000fe20003f46270 */
[----:B------:R-:W-:-:S05]  /*11940*/  FMUL.FTZ R18, R28, R54 ;  /* 0x000000361c127220 */ /* 0x000fca0000410000 */
[----:B------:R-:W-:Y:S01]  /*11950*/  I2F R163, R160 ;  /* 0x000000a000a37306 */ /* 0x000fe20000201400 */
[----:B------:R-:W-:Y:S01]  /*11960*/  FMUL.FTZ R13, R30, R54 ;  /* 0x000000361e0d7220 */ /* 0x000fe20000410000 */
[----:B------:R-:W-:Y:S01]  /*11970*/  FSEL R145, R99, -INF , !P6 ;  /* 0xff80000063917808 */ /* 0x000fe20007000000 */
[----:B------:R-:W-:-:S05]  /*11980*/  FFMA.FTZ R73, R0, R165, R73 ;  /* 0x000000a500497223 */ /* 0x000fca0000010049 */
[----:B------:R-:W2:Y:S01]  /*11990*/  MUFU.TANH R57, R57 ;  /* 0x0000003900397308 */ /* 0x000ea20000002400 */
[----:B------:R-:W-:Y:S01]  /*119a0*/  IADD3 R172, R121, 0x68, RZ ;  /* 0x0000006879ac7810 */ /* 0x000fe20007ffe0ff */
[----:B------:R-:W-:-:S06]  /*119b0*/  FFMA.FTZ R95, R0, R149, R95 ;  /* 0x00000095005f7223 */ /* 0x000fcc000001005f */
[----:B------:R-:W2:Y:S01]  /*119c0*/  MUFU.TANH R59, R59 ;  /* 0x0000003b003b7308 */ /* 0x000ea20000002400 */
[----:B------:R-:W-:Y:S01]  /*119d0*/  FSEL R140, R107, -INF , !P1 ;  /* 0xff8000006b8c7808 */ /* 0x000fe20004800000 */
[----:B-1----:R-:W-:-:S06]  /*119e0*/  FFMA.FTZ R84, R0, R151, R84 ;  /* 0x0000009700547223 */ /* 0x002fcc0000010054 */
[----:B------:R-:W1:Y:S01]  /*119f0*/  MUFU.TANH R74, R74 ;  /* 0x0000004a004a7308 */ /* 0x000e620000002400 */
[----:B------:R-:W-:Y:S01]  /*11a00*/  FSEL R219, R92, -INF , !P5 ;  /* 0xff8000005cdb7808 */ /* 0x000fe20006800000 */
[----:B------:R-:W-:Y:S01]  /*11a10*/  FFMA.FTZ R55, R0, R151, R55 ;  /* 0x0000009700377223 */ /* 0x000fe20000010037 */
[----:B------:R-:W-:Y:S01]  /*11a20*/  FSEL R223, R93, -INF , !P4 ;  /* 0xff8000005ddf7808 */ /* 0x000fe20006000000 */
[----:B------:R-:W-:Y:S01]  /*11a30*/  FMUL.FTZ R61, R61, R54 ;  /* 0x000000363d3d7220 */ /* 0x000fe20000410000 */
[----:B------:R-:W-:-:S03]  /*11a40*/  FSEL R122, R94, -INF , !P0 ;  /* 0xff8000005e7a7808 */ /* 0x000fc60004000000 */
[----:B------:R-:W-:Y:S01]  /*11a50*/  I2F R167, R164 ;  /* 0x000000a400a77306 */ /* 0x000fe20000201400 */
[----:B------:R-:W-:Y:S01]  /*11a60*/  FMUL.FTZ R62, R62, R54 ;  /* 0x000000363e3e7220 */ /* 0x000fe20000410000 */
[----:B------:R-:W-:Y:S01]  /*11a70*/  ISETP.GE.AND P6, PT, R162, R118, PT ;  /* 0x00000076a200720c */ /* 0x000fe20003fc6270 */
[----:B------:R-:W-:Y:S01]  /*11a80*/  FMUL.FTZ R9, R26, R54 ;  /* 0x000000361a097220 */ /* 0x000fe20000410000 */
[----:B------:R-:W-:-:S04]  /*11a90*/  ISETP.GE.AND P1, PT, R144, R119, PT ;  /* 0x000000779000720c */ /* 0x000fc80003f26270 */
[----:B------:R-:W1:Y:S01]  /*11aa0*/  MUFU.TANH R41, R41 ;  /* 0x0000002900297308 */ /* 0x000e620000002400 */
[-C--:B------:R-:W-:Y:S02]  /*11ab0*/  ISETP.GE.AND P5, PT, R146, R118.reuse, PT ;  /* 0x000000769200720c */ /* 0x080fe40003fa6270 */
[C---:B------:R-:W-:Y:S02]  /*11ac0*/  ISETP.GE.AND P4, PT, R148.reuse, R118, PT ;  /* 0x000000769400720c */ /* 0x040fe40003f86270 */
[----:B------:R-:W-:-:S03]  /*11ad0*/  ISETP.GE.AND P0, PT, R148, R119, PT ;  /* 0x000000779400720c */ /* 0x000fc60003f06270 */
[----:B------:R-:W-:Y:S01]  /*11ae0*/  I2F R183, R180 ;  /* 0x000000b400b77306 */ /* 0x000fe20000201400 */
[----:B------:R-:W-:Y:S01]  /*11af0*/  IADD3 R176, R121, 0x70, RZ ;  /* 0x0000007079b07810 */ /* 0x000fe20007ffe0ff */
[----:B---3--:R-:W-:Y:S01]  /*11b00*/  FFMA.FTZ R96, R0, R155, R96 ;  /* 0x0000009b00607223 */ /* 0x008fe20000010060 */
[----:B------:R-:W-:-:S05]  /*11b10*/  FSEL R65, R65, -INF , !P2 ;  /* 0xff80000041417808 */ /* 0x000fca0005000000 */
[----:B------:R-:W3:Y:S01]  /*11b20*/  MUFU.TANH R11, R11 ;  /* 0x0000000b000b7308 */ /* 0x000ee20000002400 */
[-C--:B------:R-:W-:Y:S01]  /*11b30*/  FMUL.FTZ R14, R31, R54.reuse ;  /* 0x000000361f0e7220 */ /* 0x080fe20000410000 */
[----:B------:R-:W-:Y:S01]  /*11b40*/  ISETP.GE.AND P2, PT, R152, R119, PT ;  /* 0x000000779800720c */ /* 0x000fe20003f46270 */
[----:B------:R-:W-:-:S05]  /*11b50*/  FMUL.FTZ R24, R24, R54 ;  /* 0x0000003618187220 */ /* 0x000fca0000410000 */
[----:B------:R-:W-:Y:S01]  /*11b60*/  I2F R169, R166 ;  /* 0x000000a600a97306 */ /* 0x000fe20000201400 */
[-C--:B------:R-:W-:Y:S01]  /*11b70*/  FMUL.FTZ R8, R25, R54.reuse ;  /* 0x0000003619087220 */ /* 0x080fe20000410000 */
[----:B------:R-:W-:Y:S01]  /*11b80*/  FSEL R147, R73, -INF , !P6 ;  /* 0xff80000049937808 */ /* 0x000fe20007000000 */
[----:B------:R-:W-:-:S05]  /*11b90*/  FMUL.FTZ R10, R27, R54 ;  /* 0x000000361b0a7220 */ /* 0x000fca0000410000 */
[----:B------:R-:W1:Y:S01]  /*11ba0*/  MUFU.TANH R44, R44 ;  /* 0x0000002c002c7308 */ /* 0x000e620000002400 */
[----:B----4-:R-:W-:Y:S01]  /*11bb0*/  FFMA.FTZ R42, R0, R171, R42 ;  /* 0x000000ab002a7223 */ /* 0x010fe2000001002a */
[----:B------:R-:W-:-:S06]  /*11bc0*/  IADD3 R178, R121, 0x71, RZ ;  /* 0x0000007179b27810 */ /* 0x000fcc0007ffe0ff */
[----:B------:R-:W4:Y:S01]  /*11bd0*/  MUFU.TANH R45, R45 ;  /* 0x0000002d002d7308 */ /* 0x000f220000002400 */
[----:B------:R-:W-:Y:S01]  /*11be0*/  FSEL R64, R64, -INF , !P1 ;  /* 0xff80000040407808 */ /* 0x000fe20004800000 */
[----:B------:R-:W-:-:S06]  /*11bf0*/  FFMA.FTZ R86, R0, R153, R86 ;  /* 0x0000009900567223 */ /* 0x000fcc0000010056 */
[----:B------:R-:W1:Y:S01]  /*11c00*/  MUFU.TANH R40, R40 ;  /* 0x0000002800287308 */ /* 0x000e620000002400 */
[----:B------:R-:W-:Y:S01]  /*11c10*/  FSEL R213, R95, -INF , !P5 ;  /* 0xff8000005fd57808 */ /* 0x000fe20006800000 */
[----:B------:R-:W-:-:S06]  /*11c20*/  FFMA.FTZ R66, R0, R155, R66 ;  /* 0x0000009b00427223 */ /* 0x000fcc0000010042 */
[----:B------:R-:W1:Y:S01]  /*11c30*/  MUFU.TANH R46, R46 ;  /* 0x0000002e002e7308 */ /* 0x000e620000002400 */
[----:B------:R-:W-:Y:S01]  /*11c40*/  FSEL R211, R84, -INF , !P4 ;  /* 0xff80000054d37808 */ /* 0x000fe20006000000 */
[CC--:B------:R-:W-:Y:S01]  /*11c50*/  FFMA.FTZ R87, R0.reuse, R157.reuse, R87 ;  /* 0x0000009d00577223 */ /* 0x0c0fe20000010057 */
[----:B------:R-:W-:Y:S01]  /*11c60*/  FSEL R120, R55, -INF , !P0 ;  /* 0xff80000037787808 */ /* 0x000fe20004000000 */
[----:B------:R-:W-:Y:S01]  /*11c70*/  FFMA.FTZ R97, R0, R157, R97 ;  /* 0x0000009d00617223 */ /* 0x000fe20000010061 */
[----:B------:R-:W-:-:S03]  /*11c80*/  ISETP.GE.AND P6, PT, R168, R118, PT ;  /* 0x00000076a800720c */ /* 0x000fc60003fc6270 */
[----:B------:R-:W-:Y:S01]  /*11c90*/  I2F R173, R170 ;  /* 0x000000aa00ad7306 */ /* 0x000fe20000201400 */
[----:B------:R-:W-:Y:S02]  /*11ca0*/  ISETP.GE.AND P1, PT, R150, R119, PT ;  /* 0x000000779600720c */ /* 0x000fe40003f26270 */
[----:B------:R-:W-:-:S05]  /*11cb0*/  ISETP.GE.AND P5, PT, R152, R118, PT ;  /* 0x000000769800720c */ /* 0x000fca0003fa6270 */
[----:B------:R-:W1:Y:S01]  /*11cc0*/  MUFU.TANH R17, R17 ;  /* 0x0000001100117308 */ /* 0x000e620000002400 */
[C---:B------:R-:W-:Y:S02]  /*11cd0*/  ISETP.GE.AND P4, PT, R154.reuse, R118, PT ;  /* 0x000000769a00720c */ /* 0x040fe40003f86270 */
[----:B------:R-:W-:Y:S01]  /*11ce0*/  ISETP.GE.AND P0, PT, R154, R119, PT ;  /* 0x000000779a00720c */ /* 0x000fe20003f06270 */
[----:B------:R-:W-:-:S04]  /*11cf0*/  FFMA.FTZ R58, R0, R161, R58 ;  /* 0x000000a1003a7223 */ /* 0x000fc8000001003a */
[----:B------:R-:W-:Y:S01]  /*11d00*/  I2F R175, R172 ;  /* 0x000000ac00af7306 */ /* 0x000fe20000201400 */
[----:B------:R-:W-:Y:S01]  /*11d10*/  FSEL R132, R96, -INF , !P2 ;  /* 0xff80000060847808 */ /* 0x000fe20005000000 */
[-C--:B------:R-:W-:Y:S01]  /*11d20*/  FMUL.FTZ R22, R22, R54.reuse ;  /* 0x0000003616167220 */ /* 0x080fe20000410000 */
[----:B------:R-:W-:Y:S01]  /*11d30*/  ISETP.GE.AND P2, PT, R158, R119, PT ;  /* 0x000000779e00720c */ /* 0x000fe20003f46270 */
[----:B------:R-:W-:-:S04]  /*11d40*/  FMUL.FTZ R23, R23, R54 ;  /* 0x0000003617177220 */ /* 0x000fc80000410000 */
[----:B------:R-:W-:Y:S01]  /*11d50*/  MUFU.TANH R36, R61 ;  /* 0x0000003d00247308 */ /* 0x000fe20000002400 */
[----:B------:R-:W-:Y:S01]  /*11d60*/  FSEL R131, R42, -INF , !P6 ;  /* 0xff8000002a837808 */ /* 0x000fe20007000000 */
[----:B--2---:R-:W-:-:S06]  /*11d70*/  FFMA.FTZ R125, R0, R177, R12 ;  /* 0x000000b1007d7223 */ /* 0x004fcc000001000c */
[----:B------:R-:W2:Y:S01]  /*11d80*/  MUFU.TANH R16, R62 ;  /* 0x0000003e00107308 */ /* 0x000ea20000002400 */
[----:B------:R-:W-:Y:S01]  /*11d90*/  IADD3 R182, R121, 0x79, RZ ;  /* 0x0000007979b67810 */ /* 0x000fe20007ffe0ff */
[----:B------:R-:W-:-:S06]  /*11da0*/  FFMA.FTZ R57, R0, R159, R57 ;  /* 0x0000009f00397223 */ /* 0x000fcc0000010039 */
[----:B------:R-:W2:Y:S01]  /*11db0*/  MUFU.TANH R18, R18 ;  /* 0x0000001200127308 */ /* 0x000ea20000002400 */
[----:B------:R-:W-:Y:S01]  /*11dc0*/  FSEL R123, R86, -INF , !P1 ;  /* 0xff800000567b7808 */ /* 0x000fe20004800000 */
[----:B------:R-:W-:-:S06]  /*11dd0*/  FFMA.FTZ R56, R0, R161, R56 ;  /* 0x000000a100387223 */ /* 0x000fcc0000010038 */
[----:B------:R-:W2:Y:S01]  /*11de0*/  MUFU.TANH R13, R13 ;  /* 0x0000000d000d7308 */ /* 0x000ea20000002400 */
[----:B------:R-:W-:Y:S01]  /*11df0*/  FSEL R135, R66, -INF , !P5 ;  /* 0xff80000042877808 */ /* 0x000fe20006800000 */
[CC--:B------:R-:W-:Y:S01]  /*11e00*/  FFMA.FTZ R59, R0.reuse, R163.reuse, R59 ;  /* 0x000000a3003b7223 */ /* 0x0c0fe2000001003b */
[----:B------:R-:W-:Y:S01]  /*11e10*/  FSEL R153, R87, -INF , !P4 ;  /* 0xff80000057997808 */ /* 0x000fe20006000000 */
[----:B-1----:R-:W-:Y:S01]  /*11e20*/  FFMA.FTZ R74, R0, R163, R74 ;  /* 0x000000a3004a7223 */ /* 0x002fe2000001004a */
[----:B------:R-:W-:-:S03]  /*11e30*/  FSEL R133, R97, -INF , !P0 ;  /* 0xff80000061857808 */ /* 0x000fc60004000000 */
[----:B------:R-:W-:Y:S01]  /*11e40*/  I2F R179, R176 ;  /* 0x000000b000b37306 */ /* 0x000fe20000201400 */
[----:B------:R-:W-:Y:S01]  /*11e50*/  ISETP.GE.AND P6, PT, R174, R118, PT ;  /* 0x00000076ae00720c */ /* 0x000fe20003fc6270 */
[----:B------:R-:W-:Y:S01]  /*11e60*/  FMUL.FTZ R21, R21, R54 ;  /* 0x0000003615157220 */ /* 0x000fe20000410000 */
[----:B------:R-:W-:-:S05]  /*11e70*/  ISETP.GE.AND P1, PT, R156, R119, PT ;  /* 0x000000779c00720c */ /* 0x000fca0003f26270 */
[----:B------:R-:W1:Y:S01]  /*11e80*/  MUFU.TANH R9, R9 ;  /* 0x0000000900097308 */ /* 0x000e620000002400 */
[-C--:B------:R-:W-:Y:S02]  /*11e90*/  ISETP.GE.AND P5, PT, R158, R118.reuse, PT ;  /* 0x000000769e00720c */ /* 0x080fe40003fa6270 */
[C---:B------:R-:W-:Y:S02]  /*11ea0*/  ISETP.GE.AND P4, PT, R160.reuse, R118, PT ;  /* 0x00000076a000720c */ /* 0x040fe40003f86270 */
[----:B------:R-:W-:-:S03]  /*11eb0*/  ISETP.GE.AND P0, PT, R160, R119, PT ;  /* 0x00000077a000720c */ /* 0x000fc60003f06270 */
[----:B------:R-:W-:Y:S01]  /*11ec0*/  I2F R181, R178 ;  /* 0x000000b200b57306 */ /* 0x000fe20000201400 */
[----:B------:R-:W-:Y:S01]  /*11ed0*/  FSEL R148, R58, -INF , !P2 ;  /* 0xff8000003a947808 */ /* 0x000fe20005000000 */
[----:B------:R-:W-:Y:S01]  /*11ee0*/  FFMA.FTZ R41, R0, R167, R41 ;  /* 0x000000a700297223 */ /* 0x000fe20000010029 */
[----:B------:R-:W-:-:S05]  /*11ef0*/  ISETP.GE.AND P2, PT, R164, R119, PT ;  /* 0x00000077a400720c */ /* 0x000fca0003f46270 */
[----:B------:R-:W1:Y:S01]  /*11f00*/  MUFU.TANH R14, R14 ;  /* 0x0000000e000e7308 */ /* 0x000e620000002400 */
[----:B------:R-:W-:Y:S01]  /*11f10*/  FSEL R125, R125, -INF , !P6 ;  /* 0xff8000007d7d7808 */ /* 0x000fe20007000000 */
[----:B---3--:R-:W-:-:S06]  /*11f20*/  FFMA.FTZ R11, R0, R183, R11 ;  /* 0x000000b7000b7223 */ /* 0x008fcc000001000b */
[----:B------:R-:W3:Y:S01]  /*11f30*/  MUFU.TANH R24, R24 ;  /* 0x0000001800187308 */ /* 0x000ee20000002400 */
[----:B------:R-:W-:Y:S01]  /*11f40*/  FSEL R134, R57, -INF , !P1 ;  /* 0xff80000039867808 */ /* 0x000fe20004800000 */
[----:B------:R-:W-:-:S06]  /*11f50*/  FFMA.FTZ R44, R0, R165, R44 ;  /* 0x000000a5002c7223 */ /* 0x000fcc000001002c */
[----:B------:R-:W1:Y:S01]  /*11f60*/  MUFU.TANH R8, R8 ;  /* 0x0000000800087308 */ /* 0x000e620000002400 */
[----:B------:R-:W-:Y:S01]  /*11f70*/  FSEL R151, R56, -INF , !P5 ;  /* 0xff80000038977808 */ /* 0x000fe20006800000 */
[----:B----4-:R-:W-:-:S06]  /*11f80*/  FFMA.FTZ R45, R0, R167, R45 ;  /* 0x000000a7002d7223 */ /* 0x010fcc000001002d */
[----:B------:R-:W4:Y:S01]  /*11f90*/  MUFU.TANH R10, R10 ;  /* 0x0000000a000a7308 */ /* 0x000f220000002400 */
[----:B------:R-:W-:Y:S01]  /*11fa0*/  FSEL R149, R59, -INF , !P4 ;  /* 0xff8000003b957808 */ /* 0x000fe20006000000 */
[-C--:B------:R-:W-:Y:S01]  /*11fb0*/  FFMA.FTZ R40, R0, R169.reuse, R40 ;  /* 0x000000a900287223 */ /* 0x080fe20000010028 */
[----:B------:R-:W-:Y:S01]  /*11fc0*/  FSEL R144, R74, -INF , !P0 ;  /* 0xff8000004a907808 */ /* 0x000fe20004000000 */
[----:B------:R-:W-:Y:S01]  /*11fd0*/  FFMA.FTZ R46, R0, R169, R46 ;  /* 0x000000a9002e7223 */ /* 0x000fe2000001002e */
[----:B------:R-:W-:-:S03]  /*11fe0*/  ISETP.GE.AND P6, PT, R180, R118, PT ;  /* 0x00000076b400720c */ /* 0x000fc60003fc6270 */
[----:B------:R-:W-:Y:S01]  /*11ff0*/  I2F R3, R121 ;  /* 0x0000007900037306 */ /* 0x000fe20000201400 */
[----:B------:R-:W-:Y:S02]  /*12000*/  ISETP.GE.AND P1, PT, R162, R119, PT ;  /* 0x00000077a200720c */ /* 0x000fe40003f26270 */
[-C--:B------:R-:W-:Y:S02]  /*12010*/  ISETP.GE.AND P5, PT, R164, R118.reuse, PT ;  /* 0x00000076a400720c */ /* 0x080fe40003fa6270 */
[----:B------:R-:W-:-:S03]  /*12020*/  ISETP.GE.AND P4, PT, R166, R118, PT ;  /* 0x00000076a600720c */ /* 0x000fc60003f86270 */
[----:B------:R-:W1:Y:S01]  /*12030*/  MUFU.TANH R184, R184 ;  /* 0x000000b800b87308 */ /* 0x000e620000002400 */
[----:B------:R-:W-:Y:S01]  /*12040*/  ISETP.GE.AND P0, PT, R166, R119, PT ;  /* 0x00000077a600720c */ /* 0x000fe20003f06270 */
[----:B------:R-:W-:Y:S01]  /*12050*/  FFMA.FTZ R17, R0, R173, R17 ;  /* 0x000000ad00117223 */ /* 0x000fe20000010011 */
[----:B------:R-:W-:-:S05]  /*12060*/  FSEL R146, R41, -INF , !P2 ;  /* 0xff80000029927808 */ /* 0x000fca0005000000 */
[----:B------:R-:W-:Y:S01]  /*12070*/  I2F R209, R182 ;  /* 0x000000b600d17306 */ /* 0x000fe20000201400 */
[----:B------:R-:W-:Y:S01]  /*12080*/  ISETP.GE.AND P2, PT, R170, R119, PT ;  /* 0x00000077aa00720c */ /* 0x000fe20003f46270 */
[----:B--2---:R-:W-:Y:S01]  /*12090*/  FFMA.FTZ R16, R0, R171, R16 ;  /* 0x000000ab00107223 */ /* 0x004fe20000010010 */
[----:B------:R-:W-:-:S05]  /*120a0*/  FSEL R59, R11, -INF , !P6 ;  /* 0xff8000000b3b7808 */ /* 0x000fca0007000000 */
[----:B------:R-:W-:Y:S01]  /*120b0*/  MUFU.TANH R108, R108 ;  /* 0x0000006c006c7308 */ /* 0x000fe20000002400 */
[----:B------:R-:W-:Y:S01]  /*120c0*/  FSEL R142, R44, -INF , !P1 ;  /* 0xff8000002c8e7808 */ /* 0x000fe20004800000 */
[----:B------:R-:W-:-:S06]  /*120d0*/  FFMA.FTZ R36, R0, R173, R36 ;  /* 0x000000ad00247223 */ /* 0x000fcc0000010024 */
[----:B------:R-:W-:Y:S01]  /*120e0*/  MUFU.TANH R12, R21 ;  /* 0x00000015000c7308 */ /* 0x000fe20000002400 */
[----:B------:R-:W-:Y:S01]  /*120f0*/  FSEL R143, R45, -INF , !P5 ;  /* 0xff8000002d8f7808 */ /* 0x000fe20006800000 */
[----:B------:R-:W-:-:S06]  /*12100*/  FFMA.FTZ R18, R0, R175, R18 ;  /* 0x000000af00127223 */ /* 0x000fcc0000010012 */
[----:B------:R-:W2:Y:S01]  /*12110*/  MUFU.TANH R22, R22 ;  /* 0x0000001600167308 */ /* 0x000ea20000002400 */
[----:B------:R-:W-:Y:S01]  /*12120*/  FSEL R141, R40, -INF , !P4 ;  /* 0xff800000288d7808 */ /* 0x000fe20006000000 */
[----:B------:R-:W-:-:S06]  /*12130*/  FFMA.FTZ R13, R0, R175, R13 ;  /* 0x000000af000d7223 */ /* 0x000fcc000001000d */
[----:B------:R-:W2:Y:S01]  /*12140*/  MUFU.TANH R23, R23 ;  /* 0x0000001700177308 */ /* 0x000ea20000002400 */
[----:B------:R-:W-:Y:S02]  /*12150*/  FSEL R139, R46, -INF , !P0 ;  /* 0xff8000002e8b7808 */ /* 0x000fe40004000000 */
[----:B------:R-:W-:Y:S02]  /*12160*/  ISETP.GT.AND P6, PT, R203, R194, PT ;  /* 0x000000c2cb00720c */ /* 0x000fe40003fc4270 */
[-C--:B------:R-:W-:Y:S02]  /*12170*/  ISETP.GE.AND P1, PT, R168, R119.reuse, PT ;  /* 0x00000077a800720c */ /* 0x080fe40003f26270 */
[-C--:B------:R-:W-:Y:S02]  /*12180*/  ISETP.GE.AND P5, PT, R170, R118.reuse, PT ;  /* 0x00000076aa00720c */ /* 0x080fe40003fa6270 */
[C---:B------:R-:W-:Y:S02]  /*12190*/  ISETP.GE.AND P4, PT, R172.reuse, R118, PT ;  /* 0x00000076ac00720c */ /* 0x040fe40003f86270 */
[----:B------:R-:W-:Y:S01]  /*121a0*/  ISETP.GE.AND P0, PT, R172, R119, PT ;  /* 0x00000077ac00720c */ /* 0x000fe20003f06270 */
[C---:B-1----:R-:W-:Y:S01]  /*121b0*/  FFMA.FTZ R9, R0.reuse, R179, R9 ;  /* 0x000000b300097223 */ /* 0x042fe20000010009 */
[----:B------:R-:W-:Y:S01]  /*121c0*/  FSEL R128, R17, -INF , !P2 ;  /* 0xff80000011807808 */ /* 0x000fe20005000000 */
[----:B------:R-:W-:Y:S01]  /*121d0*/  FFMA.FTZ R14, R0, R177, R14 ;  /* 0x000000b1000e7223 */ /* 0x000fe2000001000e */
[----:B------:R-:W-:Y:S01]  /*121e0*/  ISETP.GE.AND P2, PT, R176, R119, PT ;  /* 0x00000077b000720c */ /* 0x000fe20003f46270 */
[----:B---3--:R-:W-:Y:S01]  /*121f0*/  FFMA.FTZ R24, R0, R179, R24 ;  /* 0x000000b300187223 */ /* 0x008fe20000010018 */
[----:B------:R-:W-:Y:S01]  /*12200*/  FSEL R130, R16, -INF , !P1 ;  /* 0xff80000010827808 */ /* 0x000fe20004800000 */
[-C--:B------:R-:W-:Y:S01]  /*12210*/  FFMA.FTZ R8, R0, R181.reuse, R8 ;  /* 0x000000b500087223 */ /* 0x080fe20000010008 */
[----:B------:R-:W-:Y:S01]  /*12220*/  FSEL R129, R36, -INF , !P5 ;  /* 0xff80000024817808 */ /* 0x000fe20006800000 */
[----:B----4-:R-:W-:Y:S01]  /*12230*/  FFMA.FTZ R10, R0, R181, R10 ;  /* 0x000000b5000a7223 */ /* 0x010fe2000001000a */
[----:B------:R-:W-:-:S02]  /*12240*/  FSEL R127, R18, -INF , !P4 ;  /* 0xff800000127f7808 */ /* 0x000fc40006000000 */
[----:B------:R-:W-:Y:S02]  /*12250*/  FSEL R126, R13, -INF , !P0 ;  /* 0xff8000000d7e7808 */ /* 0x000fe40004000000 */
[-C--:B------:R-:W-:Y:S02]  /*12260*/  ISETP.GE.AND P1, PT, R174, R119.reuse, PT ;  /* 0x00000077ae00720c */ /* 0x080fe40003f26270 */
[-C--:B------:R-:W-:Y:S02]  /*12270*/  ISETP.GE.AND P5, PT, R176, R118.reuse, PT ;  /* 0x00000076b000720c */ /* 0x080fe40003fa6270 */
[C---:B------:R-:W-:Y:S02]  /*12280*/  ISETP.GE.AND P4, PT, R178.reuse, R118, PT ;  /* 0x00000076b200720c */ /* 0x040fe40003f86270 */
[----:B------:R-:W-:Y:S02]  /*12290*/  ISETP.GE.AND P0, PT, R178, R119, PT ;  /* 0x00000077b200720c */ /* 0x000fe40003f06270 */
[----:B------:R-:W-:Y:S01]  /*122a0*/  FSEL R66, R9, -INF , !P2 ;  /* 0xff80000009427808 */ /* 0x000fe20005000000 */
[----:B------:R-:W-:Y:S01]  /*122b0*/  FFMA.FTZ R9, R0, R3, R184 ;  /* 0x0000000300097223 */ /* 0x000fe200000100b8 */
[----:B------:R-:W-:Y:S01]  /*122c0*/  FSEL R124, R14, -INF , !P1 ;  /* 0xff8000000e7c7808 */ /* 0x000fe20004800000 */
[----:B--2---:R-:W-:Y:S01]  /*122d0*/  FFMA.FTZ R22, R0, R183, R22 ;  /* 0x000000b700167223 */ /* 0x004fe20000010016 */
[----:B------:R-:W-:Y:S01]  /*122e0*/  FSEL R63, R24, -INF , !P5 ;  /* 0xff800000183f7808 */ /* 0x000fe20006800000 */
[----:B------:R-:W-:Y:S01]  /*122f0*/  FFMA.FTZ R3, R0, R3, R108 ;  /* 0x0000000300037223 */ /* 0x000fe2000001006c */
[----:B------:R-:W-:Y:S01]  /*12300*/  FSEL R61, R8, -INF , !P4 ;  /* 0xff800000083d7808 */ /* 0x000fe20006000000 */
[-C--:B------:R-:W-:Y:S01]  /*12310*/  FFMA.FTZ R12, R0, R209.reuse, R12 ;  /* 0x000000d1000c7223 */ /* 0x080fe2000001000c */
[----:B------:R-:W-:Y:S01]  /*12320*/  FSEL R62, R10, -INF , !P0 ;  /* 0xff8000000a3e7808 */ /* 0x000fe20004000000 */
[----:B------:R-:W-:Y:S01]  /*12330*/  FFMA.FTZ R23, R0, R209, R23 ;  /* 0x000000d100177223 */ /* 0x000fe20000010017 */
[----:B------:R-:W-:Y:S01]  /*12340*/  BAR.SYNC.DEFER_BLOCKING 0x0 ;  /* 0x0000000000007b1d */ /* 0x000fe20000010000 */
[----:B------:R-:W-:-:S02]  /*12350*/  ISETP.GE.AND P1, PT, R180, R119, PT ;  /* 0x00000077b400720c */ /* 0x000fc40003f26270 */
[CC--:B------:R-:W-:Y:S02]  /*12360*/  ISETP.GE.AND P5, PT, R121.reuse, R118.reuse, PT ;  /* 0x000000767900720c */ /* 0x0c0fe40003fa6270 */
[-C--:B------:R-:W-:Y:S01]  /*12370*/  ISETP.GE.AND P2, PT, R121, R119.reuse, PT ;  /* 0x000000777900720c */ /* 0x080fe20003f46270 */
[----:B------:R-:W-:Y:S01]  /*12380*/  BSSY B1, `(.L_x_3485) ;  /* 0x00000aa000017945 */ /* 0x000fe20003800000 */
[C---:B------:R-:W-:Y:S02]  /*12390*/  ISETP.GE.AND P4, PT, R182.reuse, R118, PT ;  /* 0x00000076b600720c */ /* 0x040fe40003f86270 */
[----:B------:R-:W-:Y:S02]  /*123a0*/  ISETP.GE.AND P0, PT, R182, R119, PT ;  /* 0x00000077b600720c */ /* 0x000fe40003f06270 */
[----:B------:R-:W-:Y:S02]  /*123b0*/  FSEL R60, R22, -INF , !P1 ;  /* 0xff800000163c7808 */ /* 0x000fe40004800000 */
[----:B------:R-:W-:-:S02]  /*123c0*/  FSEL R9, R9, -INF , !P5 ;  /* 0xff80000009097808 */ /* 0x000fc40006800000 */
[----:B------:R-:W-:Y:S02]  /*123d0*/  FSEL R3, R3, -INF , !P2 ;  /* 0xff80000003037808 */ /* 0x000fe40005000000 */
[----:B------:R-:W-:Y:S02]  /*123e0*/  FSEL R55, R12, -INF , !P4 ;  /* 0xff8000000c377808 */ /* 0x000fe40006000000 */
[----:B------:R-:W-:Y:S01]  /*123f0*/  FSEL R54, R23, -INF , !P0 ;  /* 0xff80000017367808 */ /* 0x000fe20004000000 */
[----:B------:R-:W-:Y:S05]  /*12400*/  @!P6 BRA `(.L_x_3486) ;  /* 0x00000a100000e947 */ /* 0x000fea0003800000 */
[----:B------:R-:W-:Y:S01]  /*12410*/  BSSY B0, `(.L_x_3487) ;  /* 0x0000042000007945 */ /* 0x000fe20003800000 */
[----:B------:R-:W-:Y:S05]  /*12420*/  @!P3 BRA `(.L_x_3488) ;  /* 0x000003d00000b947 */ /* 0x000fea0003800000 */
[----:B------:R-:W2:Y:S01]  /*12430*/  LD.E R17, [R116.64+0x170] ;  /* 0x0001700474117980 */ /* 0x000ea2000c101900 */
[----:B------:R-:W-:Y:S02]  /*12440*/  IADD3 R14, R2, -0x80, RZ ;  /* 0xffffff80020e7810 */ /* 0x000fe40007ffe0ff */
[----:B------:R-:W-:Y:S02]  /*12450*/  IABS R10, R2 ;  /* 0x00000002000a7213 */ /* 0x000fe40000000000 */
[----:B------:R-:W-:-:S02]  /*12460*/  IABS R8, R14 ;  /* 0x0000000e00087213 */ /* 0x000fc40000000000 */
[-C--:B--2---:R-:W-:Y:S02]  /*12470*/  IABS R12, R17.reuse ;  /* 0x00000011000c7213 */ /* 0x084fe40000000000 */
[-C--:B------:R-:W-:Y:S02]  /*12480*/  IABS R11, R17.reuse ;  /* 0x00000011000b7213 */ /* 0x080fe40000000000 */
[----:B------:R-:W1:Y:S01]  /*12490*/  I2F.RP R15, R12 ;  /* 0x0000000c000f7306 */ /* 0x000e620000209400 */
[-C--:B------:R-:W-:Y:S02]  /*124a0*/  LOP3.LUT R2, R2, R17.reuse, RZ, 0x3c, !PT ;  /* 0x0000001102027212 */ /* 0x080fe400078e3cff */
[----:B------:R-:W-:Y:S01]  /*124b0*/  IMAD.MOV R11, RZ, RZ, -R11 ;  /* 0x000000ffff0b7224 */ /* 0x000fe200078e0a0b */
[----:B------:R-:W-:Y:S02]  /*124c0*/  LOP3.LUT R14, R14, R17, RZ, 0x3c, !PT ;  /* 0x000000110e0e7212 */ /* 0x000fe400078e3cff */
[----:B------:R-:W-:-:S02]  /*124d0*/  ISETP.GE.AND P2, PT, R2, RZ, PT ;  /* 0x000000ff0200720c */ /* 0x000fc40003f46270 */
        /* <DEDUP_REMOVED lines=50> */
.L_x_3488:
[----:B------:R-:W2:Y:S02]  /*12800*/  LD.E R11, [R116.64+0x38] ;  /* 0x00003804740b7980 */ /* 0x000ea4000c101900 */
[----:B--2---:R-:W-:-:S04]  /*12810*/  LEA R11, -R11, RZ, 0x7 ;  /* 0x000000ff0b0b7211 */ /* 0x004fc800078e39ff */
[----:B------:R-:W-:Y:S02]  /*12820*/  SHF.R.S32.HI R2, RZ, 0x1f, R11 ;  /* 0x0000001fff027819 */ /* 0x000fe4000001140b */
.L_x_3489:
[----:B------:R-:W-:Y:S05]  /*12830*/  BSYNC B0 ;  /* 0x0000000000007941 */ /* 0x000fea0003800000 */
.L_x_3487:
        /* <DEDUP_REMOVED lines=94> */
.L_x_3486:
[----:B------:R-:W-:Y:S05]  /*12e20*/  BSYNC B1 ;  /* 0x0000000000017941 */ /* 0x000fea0003800000 */
.L_x_3485:
        /* <DEDUP_REMOVED lines=95> */
[-CC-:B------:R-:W-:Y:S01]  /*13420*/  FFMA.FTZ R48, R9, R58.reuse, -R56.reuse ;  /* 0x0000003a09307223 */ /* 0x180fe20000010838 */
[----:B------:R-:W-:Y:S01]  /*13430*/  LDSM.16.MT88.4 R76, [R186+0xd000] ;  /* 0x00d00000ba4c783b */ /* 0x000fe20000004200 */
[-CC-:B------:R-:W-:Y:S02]  /*13440*/  FFMA.FTZ R47, R5, R58.reuse, -R56.reuse ;  /* 0x0000003a052f7223 */ /* 0x180fe40000010838 */
[-CC-:B------:R-:W-:Y:S01]  /*13450*/  FFMA.FTZ R49, R7, R58.reuse, -R56.reuse ;  /* 0x0000003a07317223 */ /* 0x180fe20000010838 */
[----:B------:R-:W-:Y:S01]  /*13460*/  LDSM.16.MT88.4 R8, [R186+0xb400] ;  /* 0x00b40000ba08783b */ /* 0x000fe20000004200 */
[-CC-:B------:R-:W-:Y:S01]  /*13470*/  FFMA.FTZ R44, R85, R58.reuse, -R56.reuse ;  /* 0x0000003a552c7223 */ /* 0x180fe20000010838 */
[----:B------:R-:W-:Y:S01]  /*13480*/  MUFU.EX2 R46, R46 ;  /* 0x0000002e002e7308 */ /* 0x000fe20000000800 */
[-CC-:B------:R-:W-:Y:S01]  /*13490*/  FFMA.FTZ R42, R81, R58.reuse, -R56.reuse ;  /* 0x0000003a512a7223 */ /* 0x180fe20000010838 */
[----:B------:R-:W2:Y:S01]  /*134a0*/  LDSM.16.MT88.4 R84, [R184+0xb000] ;  /* 0x00b00000b854783b */ /* 0x000ea20000004200 */
[----:B------:R-:W-:-:S02]  /*134b0*/  FFMA.FTZ R41, R83, R58, -R56 ;  /* 0x0000003a53297223 */ /* 0x000fc40000010838 */
[-CC-:B------:R-:W-:Y:S01]  /*134c0*/  FFMA.FTZ R40, R89, R58.reuse, -R56.reuse ;  /* 0x0000003a59287223 */ /* 0x180fe20000010838 */
[----:B------:R-:W3:Y:S01]  /*134d0*/  LDSM.16.MT88.4 R4, [R184+0xd000] ;  /* 0x00d00000b804783b */ /* 0x000ee20000004200 */
[-C--:B------:R-:W-:Y:S01]  /*134e0*/  FFMA.FTZ R37, R91, R58.reuse, -R56 ;  /* 0x0000003a5b257223 */ /* 0x080fe20000010838 */
[----:B------:R-:W4:Y:S01]  /*134f0*/  MUFU.EX2 R45, R45 ;  /* 0x0000002d002d7308 */ /* 0x000f220000000800 */
[----:B-1----:R-:W-:Y:S01]  /*13500*/  F2FP.BF16.PACK_AB R69, R50, R51 ;  /* 0x000000333245723e */ /* 0x002fe200000010ff */
[-CC-:B------:R-:W-:Y:S02]  /*13510*/  FFMA.FTZ R34, R72, R58.reuse, -R57.reuse ;  /* 0x0000003a48227223 */ /* 0x180fe40000010839 */
[-CC-:B------:R-:W-:Y:S02]  /*13520*/  FFMA.FTZ R35, R138, R58.reuse, -R57.reuse ;  /* 0x0000003a8a237223 */ /* 0x180fe40000010839 */
[-CC-:B------:R-:W-:Y:S02]  /*13530*/  FFMA.FTZ R30, R140, R58.reuse, -R57.reuse ;  /* 0x0000003a8c1e7223 */ /* 0x180fe40000010839 */
[----:B------:R-:W-:Y:S01]  /*13540*/  MUFU.EX2 R48, R48 ;  /* 0x0000003000307308 */ /* 0x000fe20000000800 */
[----:B------:R-:W-:-:S02]  /*13550*/  FFMA.FTZ R31, R212, R58, -R57 ;  /* 0x0000003ad41f7223 */ /* 0x000fc40000010839 */
[-CC-:B------:R-:W-:Y:S02]  /*13560*/  FFMA.FTZ R36, R217, R58.reuse, -R56.reuse ;  /* 0x0000003ad9247223 */ /* 0x180fe40000010838 */
[-CC-:B------:R-:W-:Y:S02]  /*13570*/  FFMA.FTZ R33, R221, R58.reuse, -R56.reuse ;  /* 0x0000003add217223 */ /* 0x180fe40000010838 */
[--C-:B------:R-:W-:Y:S01]  /*13580*/  FFMA.FTZ R32, R219, R58, -R56.reuse ;  /* 0x0000003adb207223 */ /* 0x100fe20000010838 */
[----:B------:R-:W1:Y:S01]  /*13590*/  MUFU.EX2 R47, R47 ;  /* 0x0000002f002f7308 */ /* 0x000e620000000800 */
[----:B----4-:R-:W-:Y:S01]  /*135a0*/  F2FP.BF16.PACK_AB R71, R45, R46 ;  /* 0x0000002e2d47723e */ /* 0x010fe200000010ff */
        /* <DEDUP_REMOVED lines=49> */
[----:B------:R-:W4:Y:S01]  /*138c0*/  MUFU.EX2 R37, R37 ;  /* 0x0000002500257308 */ /* 0x000f220000000800 */
[----:B------:R-:W-:Y:S02]  /*138d0*/  FADD.FTZ R51, R51, R50 ;  /* 0x0000003233337221 */ /* 0x000fe40000010000 */
[----:B------:R-:W-:Y:S02]  /*138e0*/  FADD.FTZ R48, R48, R47 ;  /* 0x0000002f30307221 */ /* 0x000fe40000010000 */
[----:B------:R-:W-:Y:S01]  /*138f0*/  FADD.FTZ R46, R46, R51 ;  /* 0x000000332e2e7221 */ /* 0x000fe20000010000 */
[----:B--2---:R-:W-:Y:S01]  /*13900*/  HMMA.16816.F32.BF16 R88, R68, R84, RZ ;  /* 0x000000544458723c */ /* 0x004fe200000418ff */
[----:B------:R-:W-:Y:S01]  /*13910*/  FADD.FTZ R49, R49, R48 ;  /* 0x0000003031317221 */ /* 0x000fe20000010000 */
[----:B------:R-:W2:Y:S01]  /*13920*/  MUFU.EX2 R34, R34 ;  /* 0x0000002200227308 */ /* 0x000ea20000000800 */
        /* <DEDUP_REMOVED lines=16> */
[----:B------:R-:W-:-:S02]  /*13a30*/  FADD.FTZ R43, R43, R46 ;  /* 0x0000002e2b2b7221 */ /* 0x000fc40000010000 */
[----:B------:R-:W-:Y:S02]  /*13a40*/  FADD.FTZ R42, R42, R49 ;  /* 0x000000312a2a7221 */ /* 0x000fe40000010000 */
[----:B----4-:R-:W-:Y:S01]  /*13a50*/  F2FP.BF16.PACK_AB R6, R37, R40 ;  /* 0x000000282506723e */ /* 0x010fe200000010ff */
[----:B------:R-:W-:Y:S01]  /*13a60*/  FADD.FTZ R38, R38, R43 ;  /* 0x0000002b26267221 */ /* 0x000fe20000010000 */
[----:B--2---:R-:W-:Y:S01]  /*13a70*/  F2FP.BF16.PACK_AB R7, R34, R39 ;  /* 0x000000272207723e */ /* 0x004fe200000010ff */
[----:B------:R-:W1:Y:S01]  /*13a80*/  MUFU.EX2 R29, R29 ;  /* 0x0000001d001d7308 */ /* 0x000e620000000800 */
        /* <DEDUP_REMOVED lines=41> */
[----:B--2---:R-:W-:Y:S01]  /*13d20*/  F2FP.BF16.PACK_AB R7, R28, R31 ;  /* 0x0000001f1c07723e */ /* 0x004fe200000010ff */
        /* <DEDUP_REMOVED lines=274> */
.L_x_3492:
[----:B------:R-:W2:Y:S02]  /*14e50*/  LD.E R5, [R116.64+0x40] ;  /* 0x0000400474057980 */ /* 0x000ea4000c101900 */
[----:B--2---:R-:W-:-:S04]  /*14e60*/  LEA R5, -R5, RZ, 0x7 ;  /* 0x000000ff05057211 */ /* 0x004fc800078e39ff */
[----:B------:R-:W-:Y:S02]  /*14e70*/  SHF.R.S32.HI R4, RZ, 0x1f, R5 ;  /* 0x0000001fff047819 */ /* 0x000fe40000011405 */
.L_x_3493:
[----:B------:R-:W-:Y:S05]  /*14e80*/  BSYNC B0 ;  /* 0x0000000000007941 */ /* 0x000fea0003800000 */
.L_x_3491:
        /* <DEDUP_REMOVED lines=96> */
[----:B------:R-:W2:Y:S01]  /*15490*/  LD.E R164, [R116.64+0x18c] ;  /* 0x00018c0474a47980 */ /* 0x000ea2000c101900 */
[----:B------:R-:W-:Y:S01]  /*154a0*/  IMAD.SHL.U32 R165, R203, 0x80, RZ ;  /* 0x00000080cba57824 */ /* 0x000fe200078e00ff */
[----:B------:R-:W-:Y:S02]  /*154b0*/  BSSY B1, `(.L_x_3494) ;  /* 0x00002c5000017945 */ /* 0x000fe40003800000 */
[----:B------:R-:W-:Y:S02]  /*154c0*/  LDSM.16.M88.4 R140, [R189] ;  /* 0x00000000bd8c783b */ /* 0x000fe40000000200 */
[----:B------:R-:W-:-:S02]  /*154d0*/  LOP3.LUT R218, R165, R208, RZ, 0xfc, !PT ;  /* 0x000000d0a5da7212 */ /* 0x000fc400078efcff */
[----:B------:R-:W4:Y:S01]  /*154e0*/  LDSM.16.M88.4 R64, [R188+0x3c00] ;  /* 0x003c0000bc40783b */ /* 0x000f220000000200 */
[C-C-:B------:R-:W-:Y:S01]  /*154f0*/  LOP3.LUT R224, R165.reuse, 0x8, R208.reuse, 0xfe, !PT ;  /* 0x00000008a5e07812 */ /* 0x140fe200078efed0 */
[----:B------:R-:W-:Y:S01]  /*15500*/  I2F R221, R218 ;  /* 0x000000da00dd7306 */ /* 0x000fe20000201400 */
[C---:B------:R-:W-:Y:S01]  /*15510*/  IADD3 R236, R218.reuse, 0x1, RZ ;  /* 0x00000001daec7810 */ /* 0x040fe20007ffe0ff */
[----:B------:R-:W4:Y:S01]  /*15520*/  LDSM.16.M88.4 R28, [R188+0x3400] ;  /* 0x00340000bc1c783b */ /* 0x000f220000000200 */
[C-C-:B------:R-:W-:Y:S02]  /*15530*/  LOP3.LUT R220, R165.reuse, 0x10, R208.reuse, 0xfe, !PT ;  /* 0x00000010a5dc7812 */ /* 0x140fe400078efed0 */
[C---:B------:R-:W-:Y:S01]  /*15540*/  IADD3 R234, R218.reuse, 0x9, RZ ;  /* 0x00000009daea7810 */ /* 0x040fe20007ffe0ff */
[----:B-----5:R-:W5:Y:S01]  /*15550*/  LDSM.16.M88.4 R16, [R188+0x3000] ;  /* 0x00300000bc10783b */ /* 0x020f620000000200 */
[----:B------:R-:W-:Y:S01]  /*15560*/  IADD3 R232, R218, 0x11, RZ ;  /* 0x00000011dae87810 */ /* 0x000fe20007ffe0ff */
[----:B------:R-:W-:Y:S01]  /*15570*/  I2F R235, R236 ;  /* 0x000000ec00eb7306 */ /* 0x000fe20000201400 */
[C-C-:B------:R-:W-:Y:S01]  /*15580*/  LOP3.LUT R222, R165.reuse, 0x18, R208.reuse, 0xfe, !PT ;  /* 0x00000018a5de7812 */ /* 0x140fe200078efed0 */
[----:B------:R-:W5:Y:S01]  /*15590*/  LDSM.16.M88.4 R124, [R188+0x3800] ;  /* 0x00380000bc7c783b */ /* 0x000f620000000200 */
[----:B------:R-:W-:-:S02]  /*155a0*/  LOP3.LUT R211, R165, 0x20, R208, 0xfe, !PT ;  /* 0x00000020a5d37812 */ /* 0x000fc400078efed0 */
[C---:B------:R-:W-:Y:S01]  /*155b0*/  IADD3 R230, R218.reuse, 0x19, RZ ;  /* 0x00000019dae67810 */ /* 0x040fe20007ffe0ff */
[----:B------:R-:W-:Y:S01]  /*155c0*/  LDSM.16.M88.4 R152, [R187] ;  /* 0x00000000bb98783b */ /* 0x000fe20000000200 */
[----:B------:R-:W-:Y:S01]  /*155d0*/  IADD3 R228, R218, 0x21, RZ ;  /* 0x00000021dae47810 */ /* 0x000fe20007ffe0ff */
[----:B------:R-:W-:Y:S01]  /*155e0*/  I2F R225, R224 ;  /* 0x000000e000e17306 */ /* 0x000fe20000201400 */
[-C--:B------:R-:W-:Y:S01]  /*155f0*/  ISETP.GE.AND P6, PT, R236, R118.reuse, PT ;  /* 0x00000076ec00720c */ /* 0x080fe20003fc6270 */
[----:B---3--:R-:W3:Y:S01]  /*15600*/  LDSM.16.M88.4 R12, [R185+0x3c00] ;  /* 0x003c0000b90c783b */ /* 0x008ee20000000200 */
[C-C-:B------:R-:W-:Y:S02]  /*15610*/  LOP3.LUT R174, R165.reuse, 0x28, R208.reuse, 0xfe, !PT ;  /* 0x00000028a5ae7812 */ /* 0x140fe400078efed0 */
[----:B------:R-:W-:Y:S01]  /*15620*/  LOP3.LUT R172, R165, 0x30, R208, 0xfe, !PT ;  /* 0x00000030a5ac7812 */ /* 0x000fe200078efed0 */
[----:B------:R-:W3:Y:S01]  /*15630*/  LDSM.16.M88.4 R56, [R188+0x4000] ;  /* 0x00400000bc38783b */ /* 0x000ee20000000200 */
[-C--:B------:R-:W-:Y:S01]  /*15640*/  ISETP.GE.AND P0, PT, R224, R119.reuse, PT ;  /* 0x00000077e000720c */ /* 0x080fe20003f06270 */
[----:B------:R-:W-:Y:S01]  /*15650*/  I2F R223, R220 ;  /* 0x000000dc00df7306 */ /* 0x000fe20000201400 */
[----:B------:R-:W-:Y:S01]  /*15660*/  ISETP.GE.AND P1, PT, R236, R119, PT ;  /* 0x00000077ec00720c */ /* 0x000fe20003f26270 */
[----:B-1----:R-:W1:Y:S01]  /*15670*/  LDSM.16.M88.4 R24, [R185+0x3400] ;  /* 0x00340000b918783b */ /* 0x002e620000000200 */
[----:B------:R-:W-:-:S02]  /*15680*/  ISETP.GE.AND P2, PT, R224, R118, PT ;  /* 0x00000076e000720c */ /* 0x000fc40003f46270 */
[----:B------:R-:W-:Y:S01]  /*15690*/  IADD3 R226, R218, 0x29, RZ ;  /* 0x00000029dae27810 */ /* 0x000fe20007ffe0ff */
[----:B------:R-:W1:Y:S01]  /*156a0*/  LDSM.16.M88.4 R36, [R185+0x3000] ;  /* 0x00300000b924783b */ /* 0x000e620000000200 */
[C-C-:B------:R-:W-:Y:S01]  /*156b0*/  LOP3.LUT R168, R165.reuse, 0x38, R208.reuse, 0xfe, !PT ;  /* 0x00000038a5a87812 */ /* 0x140fe200078efed0 */
[----:B------:R-:W-:Y:S01]  /*156c0*/  I2F R237, R234 ;  /* 0x000000ea00ed7306 */ /* 0x000fe20000201400 */
[C-C-:B------:R-:W-:Y:S01]  /*156d0*/  LOP3.LUT R170, R165.reuse, 0x40, R208.reuse, 0xfe, !PT ;  /* 0x00000040a5aa7812 */ /* 0x140fe200078efed0 */
[----:B------:R-:W1:Y:S01]  /*156e0*/  LDSM.16.M88.4 R48, [R188+0x4400] ;  /* 0x00440000bc30783b */ /* 0x000e620000000200 */
[C-C-:B------:R-:W-:Y:S02]  /*156f0*/  LOP3.LUT R176, R165.reuse, 0x50, R208.reuse, 0xfe, !PT ;  /* 0x00000050a5b07812 */ /* 0x140fe400078efed0 */
[C-C-:B------:R-:W-:Y:S01]  /*15700*/  LOP3.LUT R178, R165.reuse, 0x58, R208.reuse, 0xfe, !PT ;  /* 0x00000058a5b27812 */ /* 0x140fe200078efed0 */
[----:B----4-:R-:W-:Y:S01]  /*15710*/  HMMA.16816.F32.BF16 R120, R140, R64, RZ ;  /* 0x000000408c78723c */ /* 0x010fe200000418ff */
[----:B------:R-:W4:Y:S01]  /*15720*/  LDSM.16.M88.4 R148, [R188+0x4800] ;  /* 0x00480000bc94783b */ /* 0x000f220000000200 */
[----:B------:R-:W-:Y:S01]  /*15730*/  I2F R233, R232 ;  /* 0x000000e800e97306 */ /* 0x000fe20000201400 */
[----:B------:R-:W-:-:S02]  /*15740*/  LOP3.LUT R182, R165, 0x60, R208, 0xfe, !PT ;  /* 0x00000060a5b67812 */ /* 0x000fc400078efed0 */
[----:B------:R-:W1:Y:S01]  /*15750*/  LDSM.16.M88.4 R40, [R188+0x4c00] ;  /* 0x004c0000bc28783b */ /* 0x000e620000000200 */
[C-C-:B------:R-:W-:Y:S02]  /*15760*/  LOP3.LUT R214, R165.reuse, 0x70, R208.reuse, 0xfe, !PT ;  /* 0x00000070a5d67812 */ /* 0x140fe400078efed0 */
[C---:B------:R-:W-:Y:S01]  /*15770*/  HMMA.16816.F32.BF16 R64, R140.reuse, R66, RZ ;  /* 0x000000428c40723c */ /* 0x040fe200000418ff */
[----:B------:R-:W1:Y:S01]  /*15780*/  LDSM.16.M88.4 R20, [R185+0x3800] ;  /* 0x00380000b914783b */ /* 0x000e620000000200 */
[----:B------:R-:W-:Y:S01]  /*15790*/  I2F R213, R222 ;  /* 0x000000de00d57306 */ /* 0x000fe20000201400 */
[C-C-:B------:R-:W-:Y:S02]  /*157a0*/  LOP3.LUT R180, R165.reuse, 0x68, R208.reuse, 0xfe, !PT ;  /* 0x00000068a5b47812 */ /* 0x140fe400078efed0 */
[----:B------:R-:W1:Y:S01]  /*157b0*/  LDSM.16.M88.4 R8, [R185+0x4000] ;  /* 0x00400000b908783b */ /* 0x000e620000000200 */
[----:B------:R-:W-:Y:S02]  /*157c0*/  LOP3.LUT R216, R165, 0x78, R208, 0xfe, !PT ;  /* 0x00000078a5d87812 */ /* 0x000fe400078efed0 */
[C---:B------:R-:W-:Y:S01]  /*157d0*/  HMMA.16816.F32.BF16 R32, R140.reuse, R28, RZ ;  /* 0x0000001c8c20723c */ /* 0x040fe200000418ff */
[----:B------:R-:W-:Y:S01]  /*157e0*/  LDSM.16.M88.4 R136, [R189+0x1000] ;  /* 0x00100000bd88783b */ /* 0x000fe20000000200 */
[----:B------:R-:W-:Y:S03]  /*157f0*/  I2F R173, R211 ;  /* 0x000000d300ad7306 */ /* 0x000fe60000201400 */
[----:B------:R-:W-:Y:S03]  /*15800*/  LDSM.16.M88.4 R156, [R188+0x7000] ;  /* 0x00700000bc9c783b */ /* 0x000fe60000000200 */
[C---:B------:R-:W-:Y:S01]  /*15810*/  HMMA.16816.F32.BF16 R28, R140.reuse, R30, RZ ;  /* 0x0000001e8c1c723c */ /* 0x040fe200000418ff */
[----:B------:R-:W-:Y:S01]  /*15820*/  LDSM.16.M88.4 R132, [R188+0x5800] ;  /* 0x00580000bc84783b */ /* 0x000fe20000000200 */
[----:B------:R-:W-:Y:S03]  /*15830*/  I2F R231, R230 ;  /* 0x000000e600e77306 */ /* 0x000fe60000201400 */
[----:B------:R-:W-:Y:S03]  /*15840*/  LDSM.16.M88.4 R160, [R185+0x4800] ;  /* 0x00480000b9a0783b */ /* 0x000fe60000000200 */
[C---:B-----5:R-:W-:Y:S01]  /*15850*/  HMMA.16816.F32.BF16 R4, R140.reuse, R16, RZ ;  /* 0x000000108c04723c */ /* 0x060fe200000418ff */
[----:B------:R-:W0:Y:S01]  /*15860*/  LDGDEPBAR ;  /* 0x00000000000079af */ /* 0x000e220000000000 */
[----:B------:R-:W-:Y:S06]  /*15870*/  I2F R229, R228 ;  /* 0x000000e400e57306 */ /* 0x000fec0000201400 */
[C---:B------:R-:W-:Y:S02]  /*15880*/  HMMA.16816.F32.BF16 R16, R140.reuse, R18, RZ ;  /* 0x000000128c10723c */ /* 0x040fe400000418ff */
[----:B------:R-:W-:Y:S06]  /*15890*/  I2F R177, R174 ;  /* 0x000000ae00b17306 */ /* 0x000fec0000201400 */
[C---:B------:R-:W-:Y:S02]  /*158a0*/  HMMA.16816.F32.BF16 R128, R140.reuse, R124, RZ ;  /* 0x0000007c8c80723c */ /* 0x040fe400000418ff */
[----:B------:R-:W-:Y:S06]  /*158b0*/  I2F R169, R172 ;  /* 0x000000ac00a97306 */ /* 0x000fec0000201400 */
[----:B------:R-:W-:Y:S02]  /*158c0*/  HMMA.16816.F32.BF16 R124, R140, R126, RZ ;  /* 0x0000007e8c7c723c */ /* 0x000fe400000418ff */
[----:B------:R-:W-:Y:S06]  /*158d0*/  I2F R227, R226 ;  /* 0x000000e200e37306 */ /* 0x000fec0000201400 */
[C---:B---3--:R-:W-:Y:S02]  /*158e0*/  HMMA.16816.F32.BF16 R120, R152.reuse, R12, R120 ;  /* 0x0000000c9878723c */ /* 0x048fe40000041878 */
[----:B------:R-:W-:Y:S06]  /*158f0*/  I2F R171, R168 ;  /* 0x000000a800ab7306 */ /* 0x000fec0000201400 */
[----:B------:R-:W-:Y:S01]  /*15900*/  HMMA.16816.F32.BF16 R64, R152, R14, R64 ;  /* 0x0000000e9840723c */ /* 0x000fe20000041840 */
[----:B------:R-:W3:Y:S01]  /*15910*/  LDSM.16.M88.4 R12, [R188+0x5000] ;  /* 0x00500000bc0c783b */ /* 0x000ee20000000200 */
[----:B------:R-:W-:Y:S06]  /*15920*/  I2F R175, R170 ;  /* 0x000000aa00af7306 */ /* 0x000fec0000201400 */
[C---:B------:R-:W-:Y:S02]  /*15930*/  HMMA.16816.F32.BF16 R60, R140.reuse, R56, RZ ;  /* 0x000000388c3c723c */ /* 0x040fe400000418ff */
[----:B------:R-:W-:Y:S06]  /*15940*/  I2F R179, R176 ;  /* 0x000000b000b37306 */ /* 0x000fec0000201400 */
[----:B------:R-:W-:Y:S02]  /*15950*/  HMMA.16816.F32.BF16 R56, R140, R58, RZ ;  /* 0x0000003a8c38723c */ /* 0x000fe400000418ff */
[----:B------:R-:W-:Y:S06]  /*15960*/  I2F R181, R178 ;  /* 0x000000b200b57306 */ /* 0x000fec0000201400 */
[C---:B-1----:R-:W-:Y:S02]  /*15970*/  HMMA.16816.F32.BF16 R32, R152.reuse, R24, R32 ;  /* 0x000000189820723c */ /* 0x042fe40000041820 */
[----:B------:R-:W-:Y:S06]  /*15980*/  I2F R183, R182 ;  /* 0x000000b600b77306 */ /* 0x000fec0000201400 */
[C---:B------:R-:W-:Y:S01]  /*15990*/  HMMA.16816.F32.BF16 R28, R152.reuse, R26, R28 ;  /* 0x0000001a981c723c */ /* 0x040fe2000004181c */
[----:B------:R-:W1:Y:S01]  /*159a0*/  LDSM.16.M88.4 R24, [R185+0x4400] ;  /* 0x00440000b918783b */ /* 0x000e620000000200 */
[----:B------:R-:W-:Y:S06]  /*159b0*/  I2F R215, R214 ;  /* 0x000000d600d77306 */ /* 0x000fec0000201400 */
[----:B------:R-:W-:Y:S02]  /*159c0*/  HMMA.16816.F32.BF16 R16, R152, R38, R16 ;  /* 0x000000269810723c */ /* 0x000fe40000041810 */
[----:B------:R-:W-:Y:S06]  /*159d0*/  I2F R217, R180 ;  /* 0x000000b400d97306 */ /* 0x000fec0000201400 */
[C---:B------:R-:W-:Y:S02]  /*159e0*/  HMMA.16816.F32.BF16 R52, R140.reuse, R48, RZ ;  /* 0x000000308c34723c */ /* 0x040fe400000418ff */
[----:B------:R-:W-:Y:S06]  /*159f0*/  I2F R219, R216 ;  /* 0x000000d800db7306 */ /* 0x000fec0000201400 */
[----:B----4-:R-:W-:Y:S08]  /*15a00*/  HMMA.16816.F32.BF16 R44, R140, R148, RZ ;  /* 0x000000948c2c723c */ /* 0x010ff000000418ff */
[----:B------:R-:W-:Y:S01]  /*15a10*/  HMMA.16816.F32.BF16 R4, R152, R36, R4 ;  /* 0x000000249804723c */ /* 0x000fe20000041804 */
[----:B------:R-:W-:Y:S07]  /*15a20*/  LDSM.16.M88.4 R36, [R185+0x5400] ;  /* 0x00540000b924783b */ /* 0x000fee0000000200 */
[C---:B------:R-:W-:Y:S08]  /*15a30*/  HMMA.16816.F32.BF16 R48, R140.reuse, R50, RZ ;  /* 0x000000328c30723c */ /* 0x040ff000000418ff */
[C---:B------:R-:W-:Y:S08]  /*15a40*/  HMMA.16816.F32.BF16 R148, R140.reuse, R150, RZ ;  /* 0x000000968c94723c */ /* 0x040ff000000418ff */
[C---:B------:R-:W-:Y:S08]  /*15a50*/  HMMA.16816.F32.BF16 R144, R140.reuse, R40, RZ ;  /* 0x000000288c90723c */ /* 0x040ff000000418ff */
[----:B------:R-:W-:Y:S01]  /*15a60*/  HMMA.16816.F32.BF16 R140, R140, R42, RZ ;  /* 0x0000002a8c8c723c */ /* 0x000fe200000418ff */
[----:B------:R-:W-:Y:S07]  /*15a70*/  LDSM.16.M88.4 R40, [R187+0x1000] ;  /* 0x00100000bb28783b */ /* 0x000fee0000000200 */
[C---:B------:R-:W-:Y:S08]  /*15a80*/  HMMA.16816.F32.BF16 R128, R152.reuse, R20, R128 ;  /* 0x000000149880723c */ /* 0x040ff00000041880 */
[C---:B------:R-:W-:Y:S01]  /*15a90*/  HMMA.16816.F32.BF16 R124, R152.reuse, R22, R124 ;  /* 0x00000016987c723c */ /* 0x040fe2000004187c */
[----:B------:R-:W4:Y:S07]  /*15aa0*/  LDSM.16.M88.4 R20, [R185+0x5000] ;  /* 0x00500000b914783b */ /* 0x000f2e0000000200 */
[C---:B------:R-:W-:Y:S08]  /*15ab0*/  HMMA.16816.F32.BF16 R60, R152.reuse, R8, R60 ;  /* 0x00000008983c723c */ /* 0x040ff0000004183c */
[----:B------:R-:W-:Y:S01]  /*15ac0*/  HMMA.16816.F32.BF16 R56, R152, R10, R56 ;  /* 0x0000000a9838723c */ /* 0x000fe20000041838 */
[----:B------:R-:W5:Y:S07]  /*15ad0*/  LDSM.16.M88.4 R8, [R188+0x5400] ;  /* 0x00540000bc08783b */ /* 0x000f6e0000000200 */
[C---:B---3--:R-:W-:Y:S08]  /*15ae0*/  HMMA.16816.F32.BF16 R16, R136.reuse, R14, R16 ;  /* 0x0000000e8810723c */ /* 0x048ff00000041810 */
[----:B------:R-:W-:Y:S01]  /*15af0*/  HMMA.16816.F32.BF16 R4, R136, R12, R4 ;  /* 0x0000000c8804723c */ /* 0x000fe20000041804 */
[----:B------:R-:W-:Y:S07]  /*15b00*/  LDSM.16.M88.4 R12, [R187+0x2000] ;  /* 0x00200000bb0c783b */ /* 0x000fee0000000200 */
[C---:B-1----:R-:W-:Y:S08]  /*15b10*/  HMMA.16816.F32.BF16 R52, R152.reuse, R24, R52 ;  /* 0x000000189834723c */ /* 0x042ff00000041834 */
[----:B------:R-:W-:Y:S01]  /*15b20*/  HMMA.16816.F32.BF16 R48, R152, R26, R48 ;  /* 0x0000001a9830723c */ /* 0x000fe20000041830 */
[----:B------:R-:W1:Y:S07]  /*15b30*/  LDSM.16.M88.4 R24, [R189+0x2000] ;  /* 0x00200000bd18783b */ /* 0x000e6e0000000200 */
[----:B----4-:R-:W-:Y:S08]  /*15b40*/  HMMA.16816.F32.BF16 R16, R40, R22, R16 ;  /* 0x000000162810723c */ /* 0x010ff00000041810 */
[C---:B-----5:R-:W-:Y:S08]  /*15b50*/  HMMA.16816.F32.BF16 R32, R136.reuse, R8, R32 ;  /* 0x000000088820723c */ /* 0x060ff00000041820 */
[----:B------:R-:W-:Y:S01]  /*15b60*/  HMMA.16816.F32.BF16 R28, R136, R10, R28 ;  /* 0x0000000a881c723c */ /* 0x000fe2000004181c */
[----:B------:R-:W3:Y:S07]  /*15b70*/  LDSM.16.M88.4 R8, [R185+0x7000] ;  /* 0x00700000b908783b */ /* 0x000eee0000000200 */
[C---:B------:R-:W-:Y:S01]  /*15b80*/  HMMA.16816.F32.BF16 R4, R40.reuse, R20, R4 ;  /* 0x000000142804723c */ /* 0x040fe20000041804 */
[----:B------:R-:W4:Y:S07]  /*15b90*/  LDSM.16.M88.4 R20, [R188+0x7400] ;  /* 0x00740000bc14783b */ /* 0x000f2e0000000200 */
[----:B------:R-:W-:Y:S08]  /*15ba0*/  HMMA.16816.F32.BF16 R32, R40, R36, R32 ;  /* 0x000000242820723c */ /* 0x000ff00000041820 */
[----:B-1----:R-:W-:Y:S08]  /*15bb0*/  HMMA.16816.F32.BF16 R16, R24, R158, R16 ;  /* 0x0000009e1810723c */ /* 0x002ff00000041810 */
[----:B------:R-:W-:Y:S01]  /*15bc0*/  HMMA.16816.F32.BF16 R28, R40, R38, R28 ;  /* 0x00000026281c723c */ /* 0x000fe2000004181c */
[----:B------:R-:W1:Y:S07]  /*15bd0*/  LDSM.16.M88.4 R36, [R185+0x5800] ;  /* 0x00580000b924783b */ /* 0x000e6e0000000200 */
[----:B------:R-:W-:Y:S01]  /*15be0*/  HMMA.16816.F32.BF16 R4, R24, R156, R4 ;  /* 0x0000009c1804723c */ /* 0x000fe20000041804 */
[----:B------:R-:W5:Y:S07]  /*15bf0*/  LDSM.16.M88.4 R156, [R185+0x7400] ;  /* 0x00740000b99c783b */ /* 0x000f6e0000000200 */
[C---:B------:R-:W-:Y:S08]  /*15c00*/  HMMA.16816.F32.BF16 R128, R136.reuse, R132, R128 ;  /* 0x000000848880723c */ /* 0x040ff00000041880 */
[----:B------:R-:W-:Y:S01]  /*15c10*/  HMMA.16816.F32.BF16 R124, R136, R134, R124 ;  /* 0x00000086887c723c */ /* 0x000fe2000004187c */
[----:B------:R-:W-:Y:S07]  /*15c20*/  LDSM.16.M88.4 R132, [R185+0x7800] ;  /* 0x00780000b984783b */ /* 0x000fee0000000200 */
[----:B---3--:R-:W-:Y:S08]  /*15c30*/  HMMA.16816.F32.BF16 R16, R12, R10, R16 ;  /* 0x0000000a0c10723c */ /* 0x008ff00000041810 */
[C---:B----4-:R-:W-:Y:S08]  /*15c40*/  HMMA.16816.F32.BF16 R32, R24.reuse, R20, R32 ;  /* 0x000000141820723c */ /* 0x050ff00000041820 */
[----:B------:R-:W-:Y:S01]  /*15c50*/  HMMA.16816.F32.BF16 R28, R24, R22, R28 ;  /* 0x00000016181c723c */ /* 0x000fe2000004181c */
[----:B------:R-:W3:Y:S07]  /*15c60*/  LDSM.16.M88.4 R20, [R188+0x7800] ;  /* 0x00780000bc14783b */ /* 0x000eee0000000200 */
[----:B------:R-:W-:Y:S01]  /*15c70*/  HMMA.16816.F32.BF16 R4, R12, R8, R4 ;  /* 0x000000080c04723c */ /* 0x000fe20000041804 */
[----:B------:R-:W4:Y:S01]  /*15c80*/  LDSM.16.M88.4 R8, [R188+0x5c00] ;  /* 0x005c0000bc08783b */ /* 0x000f220000000200 */
[----:B--2---:R-:W-:-:S02]  /*15c90*/  FMUL.FTZ R16, R16, R164 ;  /* 0x000000a410107220 */ /* 0x004fc40000410000 */
[-C--:B------:R-:W-:Y:S02]  /*15ca0*/  FMUL.FTZ R17, R17, R164.reuse ;  /* 0x000000a411117220 */ /* 0x080fe40000410000 */
[-C--:B------:R-:W-:Y:S02]  /*15cb0*/  FMUL.FTZ R18, R18, R164.reuse ;  /* 0x000000a412127220 */ /* 0x080fe40000410000 */
[C---:B-1----:R-:W-:Y:S02]  /*15cc0*/  HMMA.16816.F32.BF16 R128, R40.reuse, R36, R128 ;  /* 0x000000242880723c */ /* 0x042fe40000041880 */
[----:B------:R-:W-:Y:S06]  /*15cd0*/  MUFU.TANH R239, R18 ;  /* 0x0000001200ef7308 */ /* 0x000fec0000002400 */
[----:B------:R-:W-:Y:S01]  /*15ce0*/  HMMA.16816.F32.BF16 R124, R40, R38, R124 ;  /* 0x00000026287c723c */ /* 0x000fe2000004187c */
[----:B------:R-:W1:Y:S07]  /*15cf0*/  LDSM.16.M88.4 R36, [R185+0x5c00] ;  /* 0x005c0000b924783b */ /* 0x000e6e0000000200 */
[----:B-----5:R-:W-:Y:S01]  /*15d00*/  HMMA.16816.F32.BF16 R32, R12, R156, R32 ;  /* 0x0000009c0c20723c */ /* 0x020fe20000041820 */
[----:B------:R-:W-:Y:S01]  /*15d10*/  MUFU.TANH R156, R16 ;  /* 0x00000010009c7308 */ /* 0x000fe20000002400 */
[----:B------:R-:W-:-:S02]  /*15d20*/  FMUL.FTZ R5, R5, R164 ;  /* 0x000000a405057220 */ /* 0x000fc40000410000 */
[-C--:B------:R-:W-:Y:S02]  /*15d30*/  FMUL.FTZ R7, R7, R164.reuse ;  /* 0x000000a407077220 */ /* 0x080fe40000410000 */
[-C--:B------:R-:W-:Y:S02]  /*15d40*/  FMUL.FTZ R4, R4, R164.reuse ;  /* 0x000000a404047220 */ /* 0x080fe40000410000 */
[----:B------:R-:W-:Y:S01]  /*15d50*/  HMMA.16816.F32.BF16 R28, R12, R158, R28 ;  /* 0x0000009e0c1c723c */ /* 0x000fe2000004181c */
[----:B------:R2:W-:Y:S06]  /*15d60*/  MUFU.TANH R157, R17 ;  /* 0x00000011009d7308 */ /* 0x0005ec0000002400 */
[-C--:B------:R-:W-:Y:S01]  /*15d70*/  FMUL.FTZ R158, R19, R164.reuse ;  /* 0x000000a4139e7220 */ /* 0x080fe20000410000 */
[----:B---3--:R-:W-:Y:S01]  /*15d80*/  HMMA.16816.F32.BF16 R128, R24, R20, R128 ;  /* 0x000000141880723c */ /* 0x008fe20000041880 */
[----:B------:R-:W-:Y:S07]  /*15d90*/  MUFU.TANH R5, R5 ;  /* 0x0000000500057308 */ /* 0x000fee0000002400 */
[----:B----4-:R-:W-:Y:S01]  /*15da0*/  HMMA.16816.F32.BF16 R120, R136, R8, R120 ;  /* 0x000000088878723c */ /* 0x010fe20000041878 */
[----:B--2---:R-:W2:Y:S01]  /*15db0*/  LDSM.16.M88.4 R16, [R185+0x4c00] ;  /* 0x004c0000b910783b */ /* 0x004ea20000000200 */
[-C--:B------:R-:W-:Y:S01]  /*15dc0*/  FMUL.FTZ R240, R32, R164.reuse ;  /* 0x000000a420f07220 */ /* 0x080fe20000410000 */
[----:B------:R-:W3:Y:S01]  /*15dd0*/  MUFU.TANH R238, R7 ;  /* 0x0000000700ee7308 */ /* 0x000ee20000002400 */
[----:B------:R-:W-:-:S02]  /*15de0*/  FMUL.FTZ R159, R33, R164 ;  /* 0x000000a4219f7220 */ /* 0x000fc40000410000 */
[-C--:B------:R-:W-:Y:S02]  /*15df0*/  FMUL.FTZ R242, R34, R164.reuse ;  /* 0x000000a422f27220 */ /* 0x080fe40000410000 */
[----:B------:R-:W-:Y:S01]  /*15e00*/  HMMA.16816.F32.BF16 R124, R24, R22, R124 ;  /* 0x00000016187c723c */ /* 0x000fe2000004187c */
[----:B------:R-:W4:Y:S01]  /*15e10*/  LDSM.16.M88.4 R20, [R188+0x6000] ;  /* 0x00600000bc14783b */ /* 0x000f220000000200 */
[-C--:B------:R-:W-:Y:S01]  /*15e20*/  FMUL.FTZ R241, R35, R164.reuse ;  /* 0x000000a423f17220 */ /* 0x080fe20000410000 */
[----:B------:R-:W-:Y:S01]  /*15e30*/  MUFU.TANH R240, R240 ;  /* 0x000000f000f07308 */ /* 0x000fe20000002400 */
[-C--:B------:R-:W-:Y:S01]  /*15e40*/  FMUL.FTZ R28, R28, R164.reuse ;  /* 0x000000a41c1c7220 */ /* 0x080fe20000410000 */
[----:B------:R-:W5:Y:S01]  /*15e50*/  LDSM.16.M88.4 R32, [R188+0x7c00] ;  /* 0x007c0000bc20783b */ /* 0x000f620000000200 */
[-C--:B------:R-:W-:Y:S02]  /*15e60*/  FMUL.FTZ R29, R29, R164.reuse ;  /* 0x000000a41d1d7220 */ /* 0x080fe40000410000 */
[----:B------:R-:W-:Y:S01]  /*15e70*/  HMMA.16816.F32.BF16 R64, R136, R10, R64 ;  /* 0x0000000a8840723c */ /* 0x000fe20000041840 */
[-C--:B------:R-:W-:Y:S01]  /*15e80*/  FMUL.FTZ R30, R30, R164.reuse ;  /* 0x000000a41e1e7220 */ /* 0x080fe20000410000 */
[----:B------:R-:W-:Y:S01]  /*15e90*/  LDSM.16.M88.4 R8, [R185+0x7c00] ;  /* 0x007c0000b908783b */ /* 0x000fe20000000200 */
[----:B------:R-:W-:Y:S01]  /*15ea0*/  FMUL.FTZ R31, R31, R164 ;  /* 0x000000a41f1f7220 */ /* 0x000fe20000410000 */
[----:B------:R-:W-:Y:S01]  /*15eb0*/  MUFU.TANH R242, R242 ;  /* 0x000000f200f27308 */ /* 0x000fe20000002400 */
[----:B---3--:R-:W-:-:S02]  /*15ec0*/  FFMA.FTZ R236, R0, R235, R238 ;  /* 0x000000eb00ec7223 */ /* 0x008fc400000100ee */
[----:B------:R-:W-:Y:S01]  /*15ed0*/  FFMA.FTZ R157, R0, R237, R157 ;  /* 0x000000ed009d7223 */ /* 0x000fe2000001009d */
[----:B------:R-:W-:Y:S02]  /*15ee0*/  HMMA.16816.F32.BF16 R148, R152, R162, R148 ;  /* 0x000000a29894723c */ /* 0x000fe40000041894 */
[----:B------:R-:W-:Y:S02]  /*15ef0*/  FSEL R236, R236, -INF , !P1 ;  /* 0xff800000ecec7808 */ /* 0x000fe40004800000 */
[----:B------:R-:W-:Y:S01]  /*15f00*/  MUFU.TANH R162, R28 ;  /* 0x0000001c00a27308 */ /* 0x000fe20000002400 */
[----:B------:R-:W-:-:S03]  /*15f10*/  ISETP.GE.AND P1, PT, R220, R119, PT ;  /* 0x00000077dc00720c */ /* 0x000fc60003f26270 */
[----:B------:R-:W-:Y:S04]  /*15f20*/  HMMA.16816.F32.BF16 R128, R12, R132, R128 ;  /* 0x000000840c80723c */ /* 0x000fe80000041880 */
[----:B------:R-:W3:Y:S03]  /*15f30*/  MUFU.TANH R163, R29 ;  /* 0x0000001d00a37308 */ /* 0x000ee60000002400 */
[C---:B------:R-:W-:Y:S01]  /*15f40*/  IADD3 R132, R218.reuse, 0x31, RZ ;  /* 0x00000031da847810 */ /* 0x040fe20007ffe0ff */
[----:B-1----:R-:W-:Y:S04]  /*15f50*/  HMMA.16816.F32.BF16 R120, R40, R36, R120 ;  /* 0x000000242878723c */ /* 0x002fe80000041878 */
[----:B------:R-:W-:Y:S03]  /*15f60*/  MUFU.TANH R243, R30 ;  /* 0x0000001e00f37308 */ /* 0x000fe60000002400 */
[----:B------:R-:W-:Y:S01]  /*15f70*/  IADD3 R36, R218, 0x39, RZ ;  /* 0x00000039da247810 */ /* 0x000fe20007ffe0ff */
[----:B--2---:R-:W-:Y:S04]  /*15f80*/  HMMA.16816.F32.BF16 R144, R152, R16, R144 ;  /* 0x000000109890723c */ /* 0x004fe80000041890 */
[----:B------:R1:W-:Y:S01]  /*15f90*/  MUFU.TANH R133, R31 ;  /* 0x0000001f00857308 */ /* 0x0003e20000002400 */
[----:B---3--:R-:W-:-:S03]  /*15fa0*/  FFMA.FTZ R163, R0, R231, R163 ;  /* 0x000000e700a37223 */ /* 0x008fc600000100a3 */
[----:B------:R-:W-:Y:S01]  /*15fb0*/  HMMA.16816.F32.BF16 R140, R152, R18, R140 ;  /* 0x00000012988c723c */ /* 0x000fe2000004188c */
[----:B------:R-:W2:Y:S01]  /*15fc0*/  LDSM.16.M88.4 R16, [R185+0x6000] ;  /* 0x00600000b910783b */ /* 0x000ea20000000200 */
[-C--:B------:R-:W-:Y:S02]  /*15fd0*/  FMUL.FTZ R128, R128, R164.reuse ;  /* 0x000000a480807220 */ /* 0x080fe40000410000 */
[----:B------:R-:W3:Y:S01]  /*15fe0*/  MUFU.TANH R158, R158 ;  /* 0x0000009e009e7308 */ /* 0x000ee20000002400 */
[----:B------:R-:W-:-:S03]  /*15ff0*/  FMUL.FTZ R129, R129, R164 ;  /* 0x000000a481817220 */ /* 0x000fc60000410000 */
[----:B------:R-:W-:Y:S01]  /*16000*/  HMMA.16816.F32.BF16 R64, R40, R38, R64 ;  /* 0x000000262840723c */ /* 0x000fe20000041840 */
[----:B-1----:R-:W1:Y:S03]  /*16010*/  LDSM.16.M88.4 R28, [R188+0x6400] ;  /* 0x00640000bc1c783b */ /* 0x002e660000000200 */
[----:B------:R-:W-:Y:S03]  /*16020*/  MUFU.TANH R159, R159 ;  /* 0x0000009f009f7308 */ /* 0x000fe60000002400 */
[----:B------:R-:W-:Y:S01]  /*16030*/  IADD3 R38, R218, 0x49, RZ ;  /* 0x00000049da267810 */ /* 0x000fe20007ffe0ff */
[----:B----4-:R-:W-:Y:S01]  /*16040*/  HMMA.16816.F32.BF16 R60, R136, R20, R60 ;  /* 0x00000014883c723c */ /* 0x010fe2000004183c */
[----:B---3--:R-:W-:-:S03]  /*16050*/  FFMA.FTZ R158, R0, R237, R158 ;  /* 0x000000ed009e7223 */ /* 0x008fc6000001009e */
[----:B------:R-:W3:Y:S04]  /*16060*/  MUFU.TANH R128, R128 ;  /* 0x0000008000807308 */ /* 0x000ee80000002400 */
[----:B------:R-:W-:Y:S01]  /*16070*/  HMMA.16816.F32.BF16 R56, R136, R22, R56 ;  /* 0x000000168838723c */ /* 0x000fe20000041838 */
[----:B------:R-:W-:Y:S03]  /*16080*/  LDSM.16.M88.4 R20, [R188+0x6800] ;  /* 0x00680000bc14783b */ /* 0x000fe60000000200 */
[----:B------:R-:W-:Y:S04]  /*16090*/  MUFU.TANH R241, R241 ;  /* 0x000000f100f17308 */ /* 0x000fe80000002400 */
[----:B-----5:R-:W-:Y:S04]  /*160a0*/  HMMA.16816.F32.BF16 R120, R24, R32, R120 ;  /* 0x000000201878723c */ /* 0x020fe80000041878 */
[----:B------:R-:W4:Y:S01]  /*160b0*/  MUFU.TANH R129, R129 ;  /* 0x0000008100817308 */ /* 0x000f220000002400 */
[----:B---3--:R-:W-:-:S03]  /*160c0*/  FFMA.FTZ R128, R0, R173, R128 ;  /* 0x000000ad00807223 */ /* 0x008fc60000010080 */
[----:B------:R-:W-:Y:S01]  /*160d0*/  HMMA.16816.F32.BF16 R64, R24, R34, R64 ;  /* 0x000000221840723c */ /* 0x000fe20000041840 */
[----:B------:R-:W3:Y:S03]  /*160e0*/  LDSM.16.M88.4 R32, [R188+0x8000] ;  /* 0x00800000bc20783b */ /* 0x000ee60000000200 */
[----:B------:R-:W-:Y:S04]  /*160f0*/  I2F R37, R132 ;  /* 0x0000008400257306 */ /* 0x000fe80000201400 */
[----:B--2---:R-:W-:Y:S01]  /*16100*/  HMMA.16816.F32.BF16 R60, R40, R16, R60 ;  /* 0x00000010283c723c */ /* 0x004fe2000004183c */
[----:B----4-:R-:W-:-:S03]  /*16110*/  FFMA.FTZ R129, R0, R229, R129 ;  /* 0x000000e500817223 */ /* 0x010fc60000010081 */
[----:B------:R-:W-:Y:S04]  /*16120*/  I2F R7, R36 ;  /* 0x0000002400077306 */ /* 0x000fe80000201400 */
[C---:B-1----:R-:W-:Y:S04]  /*16130*/  HMMA.16816.F32.BF16 R52, R136.reuse, R28, R52 ;  /* 0x0000001c8834723c */ /* 0x042fe80000041834 */
[----:B------:R-:W1:Y:S04]  /*16140*/  MUFU.TANH R4, R4 ;  /* 0x0000000400047308 */ /* 0x000e680000002400 */
[----:B------:R-:W-:Y:S01]  /*16150*/  HMMA.16816.F32.BF16 R48, R136, R30, R48 ;  /* 0x0000001e8830723c */ /* 0x000fe20000041830 */
[----:B------:R-:W2:Y:S07]  /*16160*/  LDSM.16.M88.4 R28, [R185+0x6400] ;  /* 0x00640000b91c783b */ /* 0x000eae0000000200 */
[----:B------:R-:W-:Y:S01]  /*16170*/  HMMA.16816.F32.BF16 R56, R40, R18, R56 ;  /* 0x000000122838723c */ /* 0x000fe20000041838 */
[----:B------:R-:W-:Y:S01]  /*16180*/  LDSM.16.M88.4 R16, [R188+0x8400] ;  /* 0x00840000bc10783b */ /* 0x000fe20000000200 */
[----:B-1----:R-:W-:-:S06]  /*16190*/  FFMA.FTZ R4, R0, R221, R4 ;  /* 0x000000dd00047223 */ /* 0x002fcc0000010004 */
[C---:B------:R-:W-:Y:S08]  /*161a0*/  HMMA.16816.F32.BF16 R120, R12.reuse, R8, R120 ;  /* 0x000000080c78723c */ /* 0x040ff00000041878 */
[----:B------:R-:W-:Y:S01]  /*161b0*/  HMMA.16816.F32.BF16 R64, R12, R10, R64 ;  /* 0x0000000a0c40723c */ /* 0x000fe20000041840 */
[----:B------:R-:W1:Y:S07]  /*161c0*/  LDSM.16.M88.4 R8, [R185+0x8000] ;  /* 0x00800000b908783b */ /* 0x000e6e0000000200 */
[----:B------:R-:W-:Y:S07]  /*161d0*/  HMMA.16816.F32.BF16 R44, R152, R160, R44 ;  /* 0x000000a0982c723c */ /* 0x000fee000004182c */
[----:B------:R-:W-:Y:S01]  /*161e0*/  LOP3.LUT R160, R165, 0x48, R208, 0xfe, !PT ;  /* 0x00000048a5a07812 */ /* 0x000fe200078efed0 */
[----:B---3--:R-:W-:Y:S01]  /*161f0*/  HMMA.16816.F32.BF16 R60, R24, R32, R60 ;  /* 0x00000020183c723c */ /* 0x008fe2000004183c */
[-C--:B------:R-:W-:Y:S01]  /*16200*/  FMUL.FTZ R120, R120, R164.reuse ;  /* 0x000000a478787220 */ /* 0x080fe20000410000 */
[----:B------:R-:W-:Y:S01]  /*16210*/  I2F R33, R38 ;  /* 0x0000002600217306 */ /* 0x000fe20000201400 */
[----:B------:R-:W-:-:S02]  /*16220*/  FMUL.FTZ R121, R121, R164 ;  /* 0x000000a479797220 */ /* 0x000fc40000410000 */
[-C--:B------:R-:W-:Y:S02]  /*16230*/  FMUL.FTZ R123, R123, R164.reuse ;  /* 0x000000a47b7b7220 */ /* 0x080fe40000410000 */
[-C--:B------:R-:W-:Y:S01]  /*16240*/  FMUL.FTZ R122, R122, R164.reuse ;  /* 0x000000a47a7a7220 */ /* 0x080fe20000410000 */
[----:B------:R-:W-:Y:S01]  /*16250*/  HMMA.16816.F32.BF16 R56, R24, R34, R56 ;  /* 0x000000221838723c */ /* 0x000fe20000041838 */
[-C--:B------:R-:W-:Y:S01]  /*16260*/  FMUL.FTZ R64, R64, R164.reuse ;  /* 0x000000a440407220 */ /* 0x080fe20000410000 */
[----:B------:R-:W3:Y:S01]  /*16270*/  MUFU.TANH R121, R121 ;  /* 0x0000007900797308 */ /* 0x000ee20000002400 */
[-C--:B------:R-:W-:Y:S01]  /*16280*/  FMUL.FTZ R247, R66, R164.reuse ;  /* 0x000000a442f77220 */ /* 0x080fe20000410000 */
[----:B------:R-:W-:Y:S01]  /*16290*/  IADD3 R66, R218, 0x59, RZ ;  /* 0x00000059da427810 */ /* 0x000fe20007ffe0ff */
[C---:B------:R-:W-:Y:S02]  /*162a0*/  FFMA.FTZ R32, R0.reuse, R233, R241 ;  /* 0x000000e900207223 */ /* 0x040fe400000100f1 */
[----:B------:R-:W-:Y:S01]  /*162b0*/  FFMA.FTZ R34, R0, R223, R242 ;  /* 0x000000df00227223 */ /* 0x000fe200000100f2 */
[----:B--2---:R-:W-:Y:S01]  /*162c0*/  HMMA.16816.F32.BF16 R52, R40, R28, R52 ;  /* 0x0000001c2834723c */ /* 0x004fe20000041834 */
[-C--:B------:R-:W-:Y:S01]  /*162d0*/  FMUL.FTZ R67, R67, R164.reuse ;  /* 0x000000a443437220 */ /* 0x080fe20000410000 */
[----:B------:R2:W-:Y:S01]  /*162e0*/  MUFU.TANH R245, R64 ;  /* 0x0000004000f57308 */ /* 0x0005e20000002400 */
[----:B------:R-:W-:Y:S01]  /*162f0*/  FMUL.FTZ R246, R65, R164 ;  /* 0x000000a441f67220 */ /* 0x000fe20000410000 */
[----:B------:R-:W-:-:S02]  /*16300*/  FSEL R34, R34, -INF , !P1 ;  /* 0xff80000022227808 */ /* 0x000fc40004800000 */
[----:B------:R-:W-:Y:S02]  /*16310*/  ISETP.GE.AND P1, PT, R232, R119, PT ;  /* 0x00000077e800720c */ /* 0x000fe40003f26270 */
[----:B------:R-:W-:Y:S01]  /*16320*/  HMMA.16816.F32.BF16 R48, R40, R30, R48 ;  /* 0x0000001e2830723c */ /* 0x000fe20000041830 */
[----:B------:R-:W4:Y:S01]  /*16330*/  LDSM.16.M88.4 R28, [R188+0x6c00] ;  /* 0x006c0000bc1c783b */ /* 0x000f220000000200 */
[----:B------:R-:W5:Y:S01]  /*16340*/  MUFU.TANH R244, R123 ;  /* 0x0000007b00f47308 */ /* 0x000f620000002400 */
[----:B------:R-:W-:Y:S01]  /*16350*/  FSEL R32, R32, -INF , !P1 ;  /* 0xff80000020207808 */ /* 0x000fe20004800000 */
[----:B---3--:R-:W-:Y:S01]  /*16360*/  FFMA.FTZ R121, R0, R37, R121 ;  /* 0x0000002500797223 */ /* 0x008fe20000010079 */
[----:B------:R-:W-:-:S03]  /*16370*/  ISETP.GE.AND P1, PT, R211, R119, PT ;  /* 0x00000077d300720c */ /* 0x000fc60003f26270 */
[C---:B------:R-:W-:Y:S01]  /*16380*/  HMMA.16816.F32.BF16 R44, R136.reuse, R20, R44 ;  /* 0x00000014882c723c */ /* 0x040fe2000004182c */
[C---:B--2---:R-:W-:Y:S01]  /*16390*/  FFMA.FTZ R64, R0.reuse, R223, R240 ;  /* 0x000000df00407223 */ /* 0x044fe200000100f0 */
[----:B------:R-:W2:Y:S06]  /*163a0*/  MUFU.TANH R154, R122 ;  /* 0x0000007a009a7308 */ /* 0x000eac0000002400 */
[----:B------:R-:W-:Y:S01]  /*163b0*/  HMMA.16816.F32.BF16 R148, R136, R22, R148 ;  /* 0x000000168894723c */ /* 0x000fe20000041894 */
[----:B------:R-:W3:Y:S01]  /*163c0*/  LDSM.16.M88.4 R20, [R185+0x8400] ;  /* 0x00840000b914783b */ /* 0x000ee20000000200 */
[C---:B-----5:R-:W-:Y:S01]  /*163d0*/  FFMA.FTZ R224, R0.reuse, R37, R244 ;  /* 0x0000002500e07223 */ /* 0x060fe200000100f4 */
[----:B------:R-:W-:Y:S05]  /*163e0*/  MUFU.TANH R247, R247 ;  /* 0x000000f700f77308 */ /* 0x000fea0000002400 */
[----:B-1----:R-:W-:Y:S03]  /*163f0*/  HMMA.16816.F32.BF16 R60, R12, R8, R60 ;  /* 0x000000080c3c723c */ /* 0x002fe6000004183c */
[----:B------:R1:W-:Y:S01]  /*16400*/  MUFU.TANH R250, R67 ;  /* 0x0000004300fa7308 */ /* 0x0003e20000002400 */
[----:B--2---:R-:W-:Y:S01]  /*16410*/  FFMA.FTZ R154, R0, R169, R154 ;  /* 0x000000a9009a7223 */ /* 0x004fe2000001009a */
[----:B------:R-:W-:-:S03]  /*16420*/  IADD3 R122, R218, 0x61, RZ ;  /* 0x00000061da7a7810 */ /* 0x000fc60007ffe0ff */
[----:B------:R-:W-:Y:S01]  /*16430*/  HMMA.16816.F32.BF16 R56, R12, R10, R56 ;  /* 0x0000000a0c38723c */ /* 0x000fe20000041838 */
[----:B------:R-:W2:Y:S02]  /*16440*/  LDSM.16.M88.4 R8, [R185+0x6800] ;  /* 0x00680000b908783b */ /* 0x000ea40000000200 */
[----:B------:R-:W-:Y:S05]  /*16450*/  MUFU.TANH R246, R246 ;  /* 0x000000f600f67308 */ /* 0x000fea0000002400 */
[----:B------:R-:W-:Y:S03]  /*16460*/  HMMA.16816.F32.BF16 R52, R24, R16, R52 ;  /* 0x000000101834723c */ /* 0x000fe60000041834 */
[----:B------:R-:W-:Y:S01]  /*16470*/  I2F R161, R160 ;  /* 0x000000a000a17306 */ /* 0x000fe20000201400 */
[----:B-1----:R-:W-:-:S04]  /*16480*/  IADD3 R67, R218, 0x79, RZ ;  /* 0x00000079da437810 */ /* 0x002fc80007ffe0ff */
[----:B------:R-:W-:Y:S01]  /*16490*/  HMMA.16816.F32.BF16 R48, R24, R18, R48 ;  /* 0x000000121830723c */ /* 0x000fe20000041830 */
[----:B------:R-:W1:Y:S01]  /*164a0*/  LDSM.16.M88.4 R16, [R188+0x8800] ;  /* 0x00880000bc10783b */ /* 0x000e620000000200 */
[-C--:B------:R-:W-:Y:S01]  /*164b0*/  FMUL.FTZ R249, R61, R164.reuse ;  /* 0x000000a43df97220 */ /* 0x080fe20000410000 */
[----:B------:R-:W-:Y:S01]  /*164c0*/  I2F R123, R122 ;  /* 0x0000007a007b7306 */ /* 0x000fe20000201400 */
[----:B------:R-:W-:Y:S02]  /*164d0*/  FFMA.FTZ R61, R0, R235, R5 ;  /* 0x000000eb003d7223 */ /* 0x000fe40000010005 */
[----:B------:R-:W-:Y:S02]  /*164e0*/  FMUL.FTZ R251, R62, R164 ;  /* 0x000000a43efb7220 */ /* 0x000fe40000410000 */
[----:B----4-:R-:W-:Y:S01]  /*164f0*/  HMMA.16816.F32.BF16 R144, R136, R28, R144 ;  /* 0x0000001c8890723c */ /* 0x010fe20000041890 */
[CC--:B------:R-:W-:Y:S01]  /*16500*/  FFMA.FTZ R62, R0.reuse, R225.reuse, R239 ;  /* 0x000000e1003e7223 */ /* 0x0c0fe200000100ef */
[----:B------:R-:W-:Y:S01]  /*16510*/  FSEL R61, R61, -INF , !P6 ;  /* 0xff8000003d3d7808 */ /* 0x000fe20007000000 */
[----:B------:R-:W-:Y:S01]  /*16520*/  FFMA.FTZ R5, R0, R225, R156 ;  /* 0x000000e100057223 */ /* 0x000fe2000001009c */
[----:B------:R-:W-:Y:S01]  /*16530*/  ISETP.GE.AND P6, PT, R220, R118, PT ;  /* 0x00000076dc00720c */ /* 0x000fe20003fc6270 */
[-C--:B------:R-:W-:Y:S01]  /*16540*/  FMUL.FTZ R223, R57, R164.reuse ;  /* 0x000000a439df7220 */ /* 0x080fe20000410000 */
[----:B------:R-:W-:Y:S01]  /*16550*/  FSEL R62, R62, -INF , !P0 ;  /* 0xff8000003e3e7808 */ /* 0x000fe20004000000 */
[----:B------:R-:W-:Y:S01]  /*16560*/  FMUL.FTZ R60, R60, R164 ;  /* 0x000000a43c3c7220 */ /* 0x000fe20000410000 */
[C---:B---3--:R-:W-:Y:S01]  /*16570*/  HMMA.16816.F32.BF16 R52, R12.reuse, R20, R52 ;  /* 0x000000140c34723c */ /* 0x048fe20000041834 */
[----:B------:R-:W-:Y:S01]  /*16580*/  FSEL R64, R64, -INF , !P6 ;  /* 0xff80000040407808 */ /* 0x000fe20007000000 */
[----:B------:R-:W-:Y:S01]  /*16590*/  FFMA.FTZ R57, R0, R233, R159 ;  /* 0x000000e900397223 */ /* 0x000fe2000001009f */
[----:B------:R-:W-:Y:S01]  /*165a0*/  ISETP.GE.AND P0, PT, R234, R119, PT ;  /* 0x00000077ea00720c */ /* 0x000fe20003f06270 */
[----:B------:R3:W4:Y:S01]  /*165b0*/  MUFU.TANH R248, R60 ;  /* 0x0000003c00f87308 */ /* 0x0007220000002400 */
[----:B------:R-:W-:Y:S01]  /*165c0*/  ISETP.GE.AND P6, PT, R232, R118, PT ;  /* 0x00000076e800720c */ /* 0x000fe20003fc6270 */
[----:B------:R-:W-:Y:S01]  /*165d0*/  FMUL.FTZ R56, R56, R164 ;  /* 0x000000a438387220 */ /* 0x000fe20000410000 */
[----:B------:R-:W-:Y:S01]  /*165e0*/  FSEL R5, R5, -INF , !P2 ;  /* 0xff80000005057808 */ /* 0x000fe20005000000 */
[----:B------:R-:W-:Y:S01]  /*165f0*/  HMMA.16816.F32.BF16 R48, R12, R22, R48 ;  /* 0x000000160c30723c */ /* 0x000fe20000041830 */
[----:B------:R-:W5:Y:S01]  /*16600*/  LDSM.16.M88.4 R20, [R185+0x6c00] ;  /* 0x006c0000b914783b */ /* 0x000f620000000200 */
[----:B------:R-:W-:Y:S01]  /*16610*/  ISETP.GE.AND P2, PT, R234, R118, PT ;  /* 0x00000076ea00720c */ /* 0x000fe20003f46270 */
[-C--:B------:R-:W-:Y:S01]  /*16620*/  FMUL.FTZ R156, R63, R164.reuse ;  /* 0x000000a43f9c7220 */ /* 0x080fe20000410000 */
[----:B------:R-:W-:Y:S01]  /*16630*/  FSEL R238, R158, -INF , !P0 ;  /* 0xff8000009eee7808 */ /* 0x000fe20004000000 */
[----:B------:R-:W-:Y:S01]  /*16640*/  FMUL.FTZ R159, R58, R164 ;  /* 0x000000a43a9f7220 */ /* 0x000fe20000410000 */
[----:B------:R-:W-:Y:S01]  /*16650*/  FSEL R57, R57, -INF , !P6 ;  /* 0xff80000039397808 */ /* 0x000fe20007000000 */
[----:B------:R-:W-:Y:S01]  /*16660*/  FFMA.FTZ R58, R0, R213, R162 ;  /* 0x000000d5003a7223 */ /* 0x000fe200000100a2 */
[C---:B--2---:R-:W-:Y:S01]  /*16670*/  HMMA.16816.F32.BF16 R44, R40.reuse, R8, R44 ;  /* 0x00000008282c723c */ /* 0x044fe2000004182c */
[----:B------:R-:W-:Y:S01]  /*16680*/  ISETP.GE.AND P0, PT, R222, R119, PT ;  /* 0x00000077de00720c */ /* 0x000fe20003f06270 */
[----:B------:R2:W-:Y:S01]  /*16690*/  MUFU.TANH R158, R56 ;  /* 0x00000038009e7308 */ /* 0x0005e20000002400 */
[----:B------:R-:W-:Y:S01]  /*166a0*/  ISETP.GE.AND P6, PT, R211, R118, PT ;  /* 0x00000076d300720c */ /* 0x000fe20003fc6270 */
[----:B---3--:R-:W-:Y:S01]  /*166b0*/  FFMA.FTZ R60, R0, R213, R243 ;  /* 0x000000d5003c7223 */ /* 0x008fe200000100f3 */
[----:B------:R-:W-:Y:S01]  /*166c0*/  FSEL R63, R157, -INF , !P2 ;  /* 0xff8000009d3f7808 */ /* 0x000fe20005000000 */
[----:B------:R-:W-:Y:S01]  /*166d0*/  FMUL.FTZ R59, R59, R164 ;  /* 0x000000a43b3b7220 */ /* 0x000fe20000410000 */
[----:B------:R-:W-:Y:S01]  /*166e0*/  ISETP.GE.AND P2, PT, R222, R118, PT ;  /* 0x00000076de00720c */ /* 0x000fe20003f46270 */
[----:B------:R-:W-:Y:S01]  /*166f0*/  HMMA.16816.F32.BF16 R148, R40, R10, R148 ;  /* 0x0000000a2894723c */ /* 0x000fe20000041894 */
[----:B------:R-:W3:Y:S01]  /*16700*/  LDSM.16.M88.4 R8, [R185+0x8800] ;  /* 0x00880000b908783b */ /* 0x000ee20000000200 */
[----:B------:R-:W-:Y:S01]  /*16710*/  FSEL R60, R60, -INF , !P0 ;  /* 0xff8000003c3c7808 */ /* 0x000fe20004000000 */
[----:B------:R-:W-:Y:S01]  /*16720*/  MUFU.TANH R249, R249 ;  /* 0x000000f900f97308 */ /* 0x000fe20000002400 */
[----:B------:R-:W-:Y:S01]  /*16730*/  ISETP.GE.AND P0, PT, R230, R119, PT ;  /* 0x00000077e600720c */ /* 0x000fe20003f06270 */
[-C--:B------:R-:W-:Y:S01]  /*16740*/  FMUL.FTZ R155, R52, R164.reuse ;  /* 0x000000a4349b7220 */ /* 0x080fe20000410000 */
[----:B------:R-:W-:Y:S01]  /*16750*/  FSEL R58, R58, -INF , !P2 ;  /* 0xff8000003a3a7808 */ /* 0x000fe20005000000 */
[----:B------:R-:W-:Y:S01]  /*16760*/  FMUL.FTZ R53, R53, R164 ;  /* 0x000000a435357220 */ /* 0x000fe20000410000 */
[----:B------:R-:W-:Y:S01]  /*16770*/  HMMA.16816.F32.BF16 R140, R136, R30, R140 ;  /* 0x0000001e888c723c */ /* 0x000fe2000004188c */
[----:B------:R-:W-:Y:S01]  /*16780*/  LDSM.16.M88.4 R28, [R185+0x8c00] ;  /* 0x008c0000b91c783b */ /* 0x000fe20000000200 */
[----:B--2---:R-:W-:Y:S01]  /*16790*/  FFMA.FTZ R56, R0, R231, R133 ;  /* 0x000000e700387223 */ /* 0x004fe20000010085 */
[----:B------:R-:W-:Y:S01]  /*167a0*/  ISETP.GE.AND P2, PT, R230, R118, PT ;  /* 0x00000076e600720c */ /* 0x000fe20003f46270 */
[-C--:B------:R-:W-:Y:S01]  /*167b0*/  FMUL.FTZ R55, R55, R164.reuse ;  /* 0x000000a437377220 */ /* 0x080fe20000410000 */
[----:B------:R-:W2:Y:S01]  /*167c0*/  MUFU.TANH R159, R159 ;  /* 0x0000009f009f7308 */ /* 0x000ea20000002400 */
[----:B----4-:R-:W-:Y:S01]  /*167d0*/  FFMA.FTZ R162, R0, R175, R248 ;  /* 0x000000af00a27223 */ /* 0x010fe200000100f8 */
[----:B------:R-:W-:Y:S01]  /*167e0*/  FSEL R56, R56, -INF , !P0 ;  /* 0xff80000038387808 */ /* 0x000fe20004000000 */
[C---:B-1----:R-:W-:Y:S01]  /*167f0*/  HMMA.16816.F32.BF16 R44, R24.reuse, R16, R44 ;  /* 0x00000010182c723c */ /* 0x042fe2000004182c */
[----:B------:R-:W-:Y:S01]  /*16800*/  ISETP.GE.AND P0, PT, R174, R119, PT ;  /* 0x00000077ae00720c */ /* 0x000fe20003f06270 */
[----:B------:R-:W-:Y:S01]  /*16810*/  FMUL.FTZ R54, R54, R164 ;  /* 0x000000a436367220 */ /* 0x000fe20000410000 */
[----:B------:R-:W-:Y:S01]  /*16820*/  FSEL R52, R163, -INF , !P2 ;  /* 0xff800000a3347808 */ /* 0x000fe20005000000 */
[----:B------:R-:W-:Y:S01]  /*16830*/  FFMA.FTZ R220, R0, R7, R250 ;  /* 0x0000000700dc7223 */ /* 0x000fe200000100fa */
[----:B------:R-:W-:Y:S01]  /*16840*/  ISETP.GE.AND P2, PT, R174, R118, PT ;  /* 0x00000076ae00720c */ /* 0x000fe20003f46270 */
[----:B------:R-:W1:Y:S01]  /*16850*/  MUFU.TANH R133, R155 ;  /* 0x0000009b00857308 */ /* 0x000e620000002400 */
[-C--:B------:R-:W-:Y:S01]  /*16860*/  FMUL.FTZ R48, R48, R164.reuse ;  /* 0x000000a430307220 */ /* 0x080fe20000410000 */
[----:B------:R-:W-:Y:S01]  /*16870*/  HMMA.16816.F32.BF16 R148, R24, R18, R148 ;  /* 0x000000121894723c */ /* 0x000fe20000041894 */
[----:B------:R-:W4:Y:S01]  /*16880*/  LDSM.16.M88.4 R16, [R188+0x8c00] ;  /* 0x008c0000bc10783b */ /* 0x000f220000000200 */
[----:B------:R-:W-:Y:S01]  /*16890*/  FFMA.FTZ R163, R0, R171, R245 ;  /* 0x000000ab00a37223 */ /* 0x000fe200000100f5 */
[----:B------:R-:W-:Y:S01]  /*168a0*/  IADD3 R239, R218, 0x71, RZ ;  /* 0x00000071daef7810 */ /* 0x000fe20007ffe0ff */
[----:B------:R-:W-:Y:S01]  /*168b0*/  FMUL.FTZ R49, R49, R164 ;  /* 0x000000a431317220 */ /* 0x000fe20000410000 */
[----:B------:R-:W-:-:S04]  /*168c0*/  DEPBAR.LE SB0, 0x0 ;  /* 0x000080000000791a */ /* 0x000fc80000000000 */
[----:B-----5:R-:W-:Y:S01]  /*168d0*/  HMMA.16816.F32.BF16 R144, R40, R20, R144 ;  /* 0x000000142890723c */ /* 0x020fe20000041890 */
[----:B------:R-:W-:Y:S01]  /*168e0*/  MUFU.TANH R53, R53 ;  /* 0x0000003500357308 */ /* 0x000fe20000002400 */
[CC--:B--2---:R-:W-:Y:S02]  /*168f0*/  FFMA.FTZ R174, R0.reuse, R161.reuse, R159 ;  /* 0x000000a100ae7223 */ /* 0x0c4fe4000001009f */
[C---:B------:R-:W-:Y:S02]  /*16900*/  FFMA.FTZ R158, R0.reuse, R161, R158 ;  /* 0x000000a1009e7223 */ /* 0x040fe4000001009e */
[----:B-1----:R-:W-:Y:S02]  /*16910*/  FFMA.FTZ R133, R0, R179, R133 ;  /* 0x000000b300857223 */ /* 0x002fe40000010085 */
[----:B------:R-:W-:Y:S01]  /*16920*/  HMMA.16816.F32.BF16 R124, R12, R134, R124 ;  /* 0x000000860c7c723c */ /* 0x000fe2000004187c */
[----:B------:R-:W-:Y:S01]  /*16930*/  MUFU.TANH R55, R55 ;  /* 0x0000003700377308 */ /* 0x000fe20000002400 */
[----:B------:R-:W-:-:S02]  /*16940*/  FMUL.FTZ R20, R50, R164 ;  /* 0x000000a432147220 */ /* 0x000fc40000410000 */
[-C--:B------:R-:W-:Y:S02]  /*16950*/  FMUL.FTZ R21, R51, R164.reuse ;  /* 0x000000a433157220 */ /* 0x080fe40000410000 */
[----:B------:R-:W-:Y:S01]  /*16960*/  IMAD.MOV.U32 R136, RZ, RZ, R166 ;  /* 0x000000ffff887224 */ /* 0x000fe200078e00a6 */
[----:B------:R-:W-:Y:S01]  /*16970*/  IADD3 R135, R218, 0x69, RZ ;  /* 0x00000069da877810 */ /* 0x000fe20007ffe0ff */
[----:B------:R-:W-:Y:S01]  /*16980*/  HMMA.16816.F32.BF16 R140, R40, R22, R140 ;  /* 0x00000016288c723c */ /* 0x000fe2000004188c */
[-C--:B------:R-:W-:Y:S01]  /*16990*/  FMUL.FTZ R134, R130, R164.reuse ;  /* 0x000000a482867220 */ /* 0x080fe20000410000 */
[----:B------:R-:W1:Y:S01]  /*169a0*/  MUFU.TANH R59, R59 ;  /* 0x0000003b003b7308 */ /* 0x000e620000002400 */
[----:B------:R-:W-:Y:S01]  /*169b0*/  FMUL.FTZ R130, R131, R164 ;  /* 0x000000a483827220 */ /* 0x000fe20000410000 */
[----:B------:R-:W-:Y:S01]  /*169c0*/  IADD3 R131, R218, 0x51, RZ ;  /* 0x00000051da837810 */ /* 0x000fe20007ffe0ff */
[----:B------:R-:W-:-:S03]  /*169d0*/  IMAD.MOV.U32 R137, RZ, RZ, R167 ;  /* 0x000000ffff897224 */ /* 0x000fc600078e00a7 */
[----:B---3--:R-:W-:Y:S02]  /*169e0*/  HMMA.16816.F32.BF16 R44, R12, R8, R44 ;  /* 0x000000080c2c723c */ /* 0x008fe4000004182c */
[----:B------:R-:W2:Y:S06]  /*169f0*/  MUFU.TANH R134, R134 ;  /* 0x0000008600867308 */ /* 0x000eac0000002400 */
[----:B----4-:R-:W-:Y:S01]  /*16a00*/  HMMA.16816.F32.BF16 R144, R24, R16, R144 ;  /* 0x000000101890723c */ /* 0x010fe20000041890 */
[-C--:B------:R-:W-:Y:S01]  /*16a10*/  FMUL.FTZ R152, R126, R164.reuse ;  /* 0x000000a47e987220 */ /* 0x080fe20000410000 */
[----:B------:R-:W3:Y:S01]  /*16a20*/  MUFU.TANH R130, R130 ;  /* 0x0000008200827308 */ /* 0x000ee20000002400 */
[----:B------:R-:W-:-:S02]  /*16a30*/  FMUL.FTZ R124, R124, R164 ;  /* 0x000000a47c7c7220 */ /* 0x000fc40000410000 */
[-C--:B------:R-:W-:Y:S02]  /*16a40*/  FMUL.FTZ R127, R127, R164.reuse ;  /* 0x000000a47f7f7220 */ /* 0x080fe40000410000 */
[----:B------:R-:W-:Y:S01]  /*16a50*/  FMUL.FTZ R125, R125, R164 ;  /* 0x000000a47d7d7220 */ /* 0x000fe20000410000 */
[----:B------:R-:W-:Y:S01]  /*16a60*/  HMMA.16816.F32.BF16 R140, R24, R18, R140 ;  /* 0x00000012188c723c */ /* 0x000fe2000004188c */
[C---:B-1----:R-:W-:Y:S01]  /*16a70*/  FFMA.FTZ R59, R0.reuse, R33, R59 ;  /* 0x00000021003b7223 */ /* 0x042fe2000001003b */
[----:B------:R-:W1:Y:S01]  /*16a80*/  MUFU.TANH R152, R152 ;  /* 0x0000009800987308 */ /* 0x000e620000002400 */
[----:B--2---:R-:W-:Y:S01]  /*16a90*/  FFMA.FTZ R134, R0, R173, R134 ;  /* 0x000000ad00867223 */ /* 0x004fe20000010086 */
[----:B------:R-:W-:Y:S02]  /*16aa0*/  FSEL R173, R128, -INF , !P6 ;  /* 0xff80000080ad7808 */ /* 0x000fe40007000000 */
[----:B------:R-:W-:Y:S02]  /*16ab0*/  ISETP.GE.AND P6, PT, R228, R118, PT ;  /* 0x00000076e400720c */ /* 0x000fe40003fc6270 */
[C---:B------:R-:W-:Y:S01]  /*16ac0*/  HMMA.16816.F32.BF16 R148, R12.reuse, R10, R148 ;  /* 0x0000000a0c94723c */ /* 0x040fe20000041894 */
[----:B------:R-:W-:Y:S01]  /*16ad0*/  FSEL R230, R134, -INF , !P1 ;  /* 0xff80000086e67808 */ /* 0x000fe20004800000 */
[----:B------:R2:W4:Y:S01]  /*16ae0*/  MUFU.TANH R126, R120 ;  /* 0x00000078007e7308 */ /* 0x0005220000002400 */
[----:B------:R-:W-:Y:S01]  /*16af0*/  FSEL R211, R129, -INF , !P6 ;  /* 0xff80000081d37808 */ /* 0x000fe20007000000 */
[----:B------:R-:W-:Y:S01]  /*16b00*/  FMUL.FTZ R37, R44, R164 ;  /* 0x000000a42c257220 */ /* 0x000fe20000410000 */
[----:B------:R-:W-:Y:S01]  /*16b10*/  ISETP.GE.AND P6, PT, R172, R118, PT ;  /* 0x00000076ac00720c */ /* 0x000fe20003fc6270 */
[----:B---3--:R-:W-:Y:S01]  /*16b20*/  FFMA.FTZ R130, R0, R229, R130 ;  /* 0x000000e500827223 */ /* 0x008fe20000010082 */
[----:B------:R-:W-:Y:S01]  /*16b30*/  ISETP.GE.AND P1, PT, R228, R119, PT ;  /* 0x00000077e400720c */ /* 0x000fe20003f26270 */
[C---:B------:R-:W-:Y:S01]  /*16b40*/  HMMA.16816.F32.BF16 R8, R12.reuse, R28, R144 ;  /* 0x0000001c0c08723c */ /* 0x040fe20000041890 */
[-C--:B------:R-:W-:Y:S01]  /*16b50*/  FMUL.FTZ R45, R45, R164.reuse ;  /* 0x000000a42d2d7220 */ /* 0x080fe20000410000 */
[----:B------:R-:W3:Y:S01]  /*16b60*/  MUFU.TANH R124, R124 ;  /* 0x0000007c007c7308 */ /* 0x000ee20000002400 */
[----:B-1----:R-:W-:Y:S01]  /*16b70*/  FFMA.FTZ R152, R0, R177, R152 ;  /* 0x000000b100987223 */ /* 0x002fe20000010098 */
[----:B------:R-:W-:Y:S01]  /*16b80*/  FSEL R232, R130, -INF , !P1 ;  /* 0xff80000082e87808 */ /* 0x000fe20004800000 */
[-C--:B------:R-:W-:Y:S01]  /*16b90*/  FMUL.FTZ R16, R46, R164.reuse ;  /* 0x000000a42e107220 */ /* 0x080fe20000410000 */
[----:B------:R-:W-:Y:S01]  /*16ba0*/  ISETP.GE.AND P1, PT, R172, R119, PT ;  /* 0x00000077ac00720c */ /* 0x000fe20003f26270 */
[----:B------:R-:W-:Y:S01]  /*16bb0*/  FMUL.FTZ R17, R47, R164 ;  /* 0x000000a42f117220 */ /* 0x000fe20000410000 */
[----:B------:R-:W-:Y:S01]  /*16bc0*/  FSEL R234, R152, -INF , !P0 ;  /* 0xff80000098ea7808 */ /* 0x000fe20004000000 */
[----:B------:R-:W-:Y:S01]  /*16bd0*/  HMMA.16816.F32.BF16 R12, R12, R30, R140 ;  /* 0x0000001e0c0c723c */ /* 0x000fe2000004188c */
[----:B------:R-:W1:Y:S01]  /*16be0*/  MUFU.TANH R127, R127 ;  /* 0x0000007f007f7308 */ /* 0x000e620000002400 */
[----:B--2---:R-:W-:Y:S01]  /*16bf0*/  IADD3 R120, R218, 0x41, RZ ;  /* 0x00000041da787810 */ /* 0x004fe20007ffe0ff */
[----:B----4-:R-:W-:Y:S01]  /*16c00*/  FFMA.FTZ R126, R0, R169, R126 ;  /* 0x000000a9007e7223 */ /* 0x010fe2000001007e */
[----:B------:R-:W-:-:S02]  /*16c10*/  ISETP.GE.AND P0, PT, R226, R119, PT ;  /* 0x00000077e200720c */ /* 0x000fc40003f06270 */
[----:B------:R-:W-:Y:S01]  /*16c20*/  FSEL R222, R154, -INF , !P1 ;  /* 0xff8000009ade7808 */ /* 0x000fe20004800000 */
[----:B------:R-:W-:Y:S01]  /*16c30*/  FMUL.FTZ R22, R148, R164 ;  /* 0x000000a494167220 */ /* 0x000fe20000410000 */
[----:B------:R-:W-:Y:S01]  /*16c40*/  FSEL R155, R126, -INF , !P6 ;  /* 0xff8000007e9b7808 */ /* 0x000fe20007000000 */
[----:B------:R-:W2:Y:S01]  /*16c50*/  MUFU.TANH R125, R125 ;  /* 0x0000007d007d7308 */ /* 0x000ea20000002400 */
[----:B---3--:R-:W-:Y:S01]  /*16c60*/  FFMA.FTZ R124, R0, R177, R124 ;  /* 0x000000b1007c7223 */ /* 0x008fe2000001007c */
[----:B------:R-:W-:Y:S01]  /*16c70*/  ISETP.GE.AND P6, PT, R132, R118, PT ;  /* 0x000000768400720c */ /* 0x000fe20003fc6270 */
[-C--:B------:R-:W-:Y:S01]  /*16c80*/  FMUL.FTZ R18, R150, R164.reuse ;  /* 0x000000a496127220 */ /* 0x080fe20000410000 */
[----:B------:R-:W-:Y:S01]  /*16c90*/  ISETP.GE.AND P1, PT, R132, R119, PT ;  /* 0x000000778400720c */ /* 0x000fe20003f26270 */
[-C--:B------:R-:W-:Y:S01]  /*16ca0*/  FMUL.FTZ R19, R151, R164.reuse ;  /* 0x000000a497137220 */ /* 0x080fe20000410000 */
[----:B------:R-:W-:Y:S01]  /*16cb0*/  FSEL R177, R124, -INF , !P2 ;  /* 0xff8000007cb17808 */ /* 0x000fe20005000000 */
[----:B------:R-:W-:Y:S01]  /*16cc0*/  FMUL.FTZ R8, R8, R164 ;  /* 0x000000a408087220 */ /* 0x000fe20000410000 */
[----:B------:R-:W3:Y:S01]  /*16cd0*/  I2F R39, R120 ;  /* 0x0000007800277306 */ /* 0x000ee20000201400 */
[----:B-1----:R-:W-:Y:S01]  /*16ce0*/  FFMA.FTZ R127, R0, R227, R127 ;  /* 0x000000e3007f7223 */ /* 0x002fe2000001007f */
[----:B------:R-:W-:Y:S01]  /*16cf0*/  ISETP.GE.AND P2, PT, R226, R118, PT ;  /* 0x00000076e200720c */ /* 0x000fe20003f46270 */
[C---:B------:R-:W-:Y:S01]  /*16d00*/  FFMA.FTZ R226, R0.reuse, R171, R247 ;  /* 0x000000ab00e27223 */ /* 0x040fe200000100f7 */
[----:B------:R-:W-:Y:S01]  /*16d10*/  FSEL R169, R121, -INF , !P6 ;  /* 0xff80000079a97808 */ /* 0x000fe20007000000 */
[----:B------:R-:W-:Y:S01]  /*16d20*/  FFMA.FTZ R171, R0, R7, R246 ;  /* 0x0000000700ab7223 */ /* 0x000fe200000100f6 */
[----:B------:R-:W-:Y:S01]  /*16d30*/  FSEL R228, R127, -INF , !P0 ;  /* 0xff8000007fe47808 */ /* 0x000fe20004000000 */
[----:B------:R-:W-:Y:S01]  /*16d40*/  FMUL.FTZ R9, R9, R164 ;  /* 0x000000a409097220 */ /* 0x000fe20000410000 */
[----:B------:R-:W1:Y:S01]  /*16d50*/  I2F R153, R131 ;  /* 0x0000008300997306 */ /* 0x000e620000201400 */
[----:B------:R-:W-:Y:S01]  /*16d60*/  ISETP.GE.AND P0, PT, R168, R119, PT ;  /* 0x00000077a800720c */ /* 0x000fe20003f06270 */
[----:B--2---:R-:W-:Y:S01]  /*16d70*/  FFMA.FTZ R125, R0, R227, R125 ;  /* 0x000000e3007d7223 */ /* 0x004fe2000001007d */
[----:B------:R-:W-:Y:S01]  /*16d80*/  ISETP.GE.AND P6, PT, R170, R118, PT ;  /* 0x00000076aa00720c */ /* 0x000fe20003fc6270 */
[-C--:B------:R-:W-:Y:S01]  /*16d90*/  FMUL.FTZ R23, R149, R164.reuse ;  /* 0x000000a495177220 */ /* 0x080fe20000410000 */
[----:B------:R-:W-:Y:S01]  /*16da0*/  FSEL R226, R226, -INF , !P0 ;  /* 0xff800000e2e27808 */ /* 0x000fe20004000000 */
[-C--:B------:R-:W-:Y:S01]  /*16db0*/  FMUL.FTZ R12, R12, R164.reuse ;  /* 0x000000a40c0c7220 */ /* 0x080fe20000410000 */
[----:B------:R-:W-:Y:S01]  /*16dc0*/  FSEL R162, R162, -INF , !P6 ;  /* 0xff800000a2a27808 */ /* 0x000fe20007000000 */
[----:B------:R-:W2:Y:S01]  /*16dd0*/  MUFU.TANH R251, R251 ;  /* 0x000000fb00fb7308 */ /* 0x000ea20000002400 */
[----:B---3--:R-:W-:Y:S01]  /*16de0*/  FFMA.FTZ R157, R0, R39, R249 ;  /* 0x00000027009d7223 */ /* 0x008fe200000100f9 */
[----:B------:R-:W-:Y:S01]  /*16df0*/  ISETP.GE.AND P0, PT, R36, R119, PT ;  /* 0x000000772400720c */ /* 0x000fe20003f06270 */
[----:B------:R-:W-:Y:S01]  /*16e00*/  FMUL.FTZ R14, R14, R164 ;  /* 0x000000a40e0e7220 */ /* 0x000fe20000410000 */
[----:B------:R-:W-:Y:S01]  /*16e10*/  ISETP.GE.AND P6, PT, R120, R118, PT ;  /* 0x000000767800720c */ /* 0x000fe20003fc6270 */
[----:B------:R-:W-:Y:S01]  /*16e20*/  FMUL.FTZ R15, R15, R164 ;  /* 0x000000a40f0f7220 */ /* 0x000fe20000410000 */
[----:B------:R-:W-:-:S02]  /*16e30*/  FSEL R213, R125, -INF , !P2 ;  /* 0xff8000007dd57808 */ /* 0x000fc40005000000 */
[----:B------:R-:W3:Y:S01]  /*16e40*/  MUFU.TANH R20, R20 ;  /* 0x0000001400147308 */ /* 0x000ee20000002400 */
[-C--:B------:R-:W-:Y:S01]  /*16e50*/  ISETP.GE.AND P2, PT, R168, R118.reuse, PT ;  /* 0x00000076a800720c */ /* 0x080fe20003f46270 */
[-C--:B-1----:R-:W-:Y:S01]  /*16e60*/  FFMA.FTZ R53, R0, R153.reuse, R53 ;  /* 0x0000009900357223 */ /* 0x082fe20000010035 */
[----:B------:R-:W-:Y:S01]  /*16e70*/  FSEL R220, R220, -INF , !P0 ;  /* 0xff800000dcdc7808 */ /* 0x000fe20004000000 */
[----:B------:R-:W-:Y:S01]  /*16e80*/  FFMA.FTZ R55, R0, R153, R55 ;  /* 0x0000009900377223 */ /* 0x000fe20000010037 */
[----:B------:R-:W-:Y:S02]  /*16e90*/  FSEL R157, R157, -INF , !P6 ;  /* 0xff8000009d9d7808 */ /* 0x000fe40007000000 */
[----:B------:R-:W-:Y:S01]  /*16ea0*/  ISETP.GE.AND P0, PT, R160, R119, PT ;  /* 0x00000077a000720c */ /* 0x000fe20003f06270 */
[----:B------:R-:W1:Y:S01]  /*16eb0*/  MUFU.TANH R37, R37 ;  /* 0x0000002500257308 */ /* 0x000e620000002400 */
[----:B------:R-:W-:Y:S01]  /*16ec0*/  ISETP.GE.AND P6, PT, R176, R118, PT ;  /* 0x00000076b000720c */ /* 0x000fe20003fc6270 */
[----:B--2---:R-:W-:Y:S01]  /*16ed0*/  FFMA.FTZ R172, R0, R175, R251 ;  /* 0x000000af00ac7223 */ /* 0x004fe200000100fb */
[----:B------:R-:W-:-:S02]  /*16ee0*/  FSEL R163, R163, -INF , !P2 ;  /* 0xff800000a3a37808 */ /* 0x000fc40005000000 */
[-C--:B------:R-:W-:Y:S02]  /*16ef0*/  ISETP.GE.AND P2, PT, R36, R118.reuse, PT ;  /* 0x000000762400720c */ /* 0x080fe40003f46270 */
[----:B------:R-:W-:Y:S01]  /*16f00*/  FSEL R174, R174, -INF , !P0 ;  /* 0xff800000aeae7808 */ /* 0x000fe20004000000 */
[----:B------:R-:W2:Y:S01]  /*16f10*/  MUFU.TANH R156, R156 ;  /* 0x0000009c009c7308 */ /* 0x000ea20000002400 */
[----:B------:R-:W-:Y:S01]  /*16f20*/  FSEL R153, R133, -INF , !P6 ;  /* 0xff80000085997808 */ /* 0x000fe20007000000 */
[----:B---3--:R-:W-:Y:S01]  /*16f30*/  FFMA.FTZ R20, R0, R181, R20 ;  /* 0x000000b500147223 */ /* 0x008fe20000010014 */
[----:B------:R-:W-:Y:S02]  /*16f40*/  FSEL R224, R224, -INF , !P1 ;  /* 0xff800000e0e07808 */ /* 0x000fe40004800000 */
[-C--:B------:R-:W-:Y:S02]  /*16f50*/  ISETP.GE.AND P0, PT, R38, R119.reuse, PT ;  /* 0x000000772600720c */ /* 0x080fe40003f06270 */
[----:B------:R-:W-:Y:S01]  /*16f60*/  ISETP.GE.AND P6, PT, R131, R118, PT ;  /* 0x000000768300720c */ /* 0x000fe20003fc6270 */
[----:B------:R-:W3:Y:S01]  /*16f70*/  MUFU.TANH R223, R223 ;  /* 0x000000df00df7308 */ /* 0x000ee20000002400 */
[----:B------:R-:W-:Y:S01]  /*16f80*/  ISETP.GE.AND P1, PT, R170, R119, PT ;  /* 0x00000077aa00720c */ /* 0x000fe20003f26270 */
[----:B-1----:R-:W-:Y:S01]  /*16f90*/  FFMA.FTZ R37, R0, R183, R37 ;  /* 0x000000b700257223 */ /* 0x002fe20000010025 */
[----:B------:R-:W-:-:S02]  /*16fa0*/  FSEL R171, R171, -INF , !P2 ;  /* 0xff800000abab7808 */ /* 0x000fc40005000000 */
[-C--:B------:R-:W-:Y:S02]  /*16fb0*/  ISETP.GE.AND P2, PT, R160, R118.reuse, PT ;  /* 0x00000076a000720c */ /* 0x080fe40003f46270 */
[----:B------:R-:W-:Y:S01]  /*16fc0*/  FSEL R168, R59, -INF , !P0 ;  /* 0xff8000003ba87808 */ /* 0x000fe20004000000 */
[----:B------:R-:W1:Y:S01]  /*16fd0*/  MUFU.TANH R7, R45 ;  /* 0x0000002d00077308 */ /* 0x000e620000002400 */
[----:B------:R-:W-:Y:S01]  /*16fe0*/  FSEL R151, R53, -INF , !P6 ;  /* 0xff80000035977808 */ /* 0x000fe20007000000 */
[----:B--2---:R-:W-:Y:S01]  /*16ff0*/  FFMA.FTZ R156, R0, R39, R156 ;  /* 0x00000027009c7223 */ /* 0x004fe2000001009c */
[----:B------:R-:W-:Y:S02]  /*17000*/  FSEL R172, R172, -INF , !P1 ;  /* 0xff800000acac7808 */ /* 0x000fe40004800000 */
[-C--:B------:R-:W-:Y:S02]  /*17010*/  ISETP.GE.AND P0, PT, R178, R119.reuse, PT ;  /* 0x00000077b200720c */ /* 0x080fe40003f06270 */
[----:B------:R-:W-:Y:S01]  /*17020*/  ISETP.GE.AND P6, PT, R182, R118, PT ;  /* 0x00000076b600720c */ /* 0x000fe20003fc6270 */
[----:B------:R-:W2:Y:S01]  /*17030*/  MUFU.TANH R54, R54 ;  /* 0x0000003600367308 */ /* 0x000ea20000002400 */
[----:B------:R-:W-:Y:S01]  /*17040*/  ISETP.GE.AND P1, PT, R120, R119, PT ;  /* 0x000000777800720c */ /* 0x000fe20003f26270 */
[----:B---3--:R-:W-:Y:S01]  /*17050*/  FFMA.FTZ R161, R0, R33, R223 ;  /* 0x0000002100a17223 */ /* 0x008fe200000100df */
[----:B------:R-:W-:-:S02]  /*17060*/  FSEL R159, R158, -INF , !P2 ;  /* 0xff8000009e9f7808 */ /* 0x000fc40005000000 */
[----:B------:R-:W-:Y:S02]  /*17070*/  ISETP.GE.AND P2, PT, R38, R118, PT ;  /* 0x000000762600720c */ /* 0x000fe40003f46270 */
[----:B------:R-:W-:Y:S01]  /*17080*/  FSEL R160, R20, -INF , !P0 ;  /* 0xff80000014a07808 */ /* 0x000fe20004000000 */
[----:B------:R-:W3:Y:S01]  /*17090*/  MUFU.TANH R48, R48 ;  /* 0x0000003000307308 */ /* 0x000ee20000002400 */
[----:B------:R-:W-:Y:S01]  /*170a0*/  FSEL R146, R37, -INF , !P6 ;  /* 0xff80000025927808 */ /* 0x000fe20007000000 */
[----:B-1----:R-:W-:Y:S01]  /*170b0*/  FFMA.FTZ R7, R0, R123, R7 ;  /* 0x0000007b00077223 */ /* 0x002fe20000010007 */
[----:B------:R-:W-:Y:S01]  /*170c0*/  FSEL R170, R156, -INF , !P1 ;  /* 0xff8000009caa7808 */ /* 0x000fe20004800000 */
[----:B------:R-:W-:Y:S01]  /*170d0*/  FMUL.FTZ R20, R10, R164 ;  /* 0x000000a40a147220 */ /* 0x000fe20000410000 */
[----:B------:R-:W-:Y:S01]  /*170e0*/  ISETP.GE.AND P6, PT, R122, R118, PT ;  /* 0x000000767a00720c */ /* 0x000fe20003fc6270 */
[-C--:B------:R-:W-:Y:S01]  /*170f0*/  FMUL.FTZ R10, R11, R164.reuse ;  /* 0x000000a40b0a7220 */ /* 0x080fe20000410000 */
[----:B------:R-:W-:Y:S01]  /*17100*/  ISETP.GE.AND P1, PT, R176, R119, PT ;  /* 0x00000077b000720c */ /* 0x000fe20003f26270 */
[----:B------:R-:W1:Y:S01]  /*17110*/  MUFU.TANH R16, R16 ;  /* 0x0000001000107308 */ /* 0x000e620000002400 */
[----:B--2---:R-:W-:Y:S01]  /*17120*/  FFMA.FTZ R54, R0, R179, R54 ;  /* 0x000000b300367223 */ /* 0x004fe20000010036 */
[----:B------:R-:W-:Y:S01]  /*17130*/  FSEL R161, R161, -INF , !P2 ;  /* 0xff800000a1a17808 */ /* 0x000fe20005000000 */
[----:B------:R-:W-:Y:S01]  /*17140*/  FMUL.FTZ R11, R6, R164 ;  /* 0x000000a4060b7220 */ /* 0x000fe20000410000 */
[----:B------:R-:W-:-:S02]  /*17150*/  ISETP.GE.AND P2, PT, R178, R118, PT ;  /* 0x00000076b200720c */ /* 0x000fc40003f46270 */
[----:B------:R-:W-:Y:S02]  /*17160*/  FSEL R145, R7, -INF , !P6 ;  /* 0xff80000007917808 */ /* 0x000fe40007000000 */
[----:B------:R-:W2:Y:S01]  /*17170*/  MUFU.TANH R8, R8 ;  /* 0x0000000800087308 */ /* 0x000ea20000002400 */
[----:B---3--:R-:W-:Y:S01]  /*17180*/  FFMA.FTZ R48, R0, R181, R48 ;  /* 0x000000b500307223 */ /* 0x008fe20000010030 */
[----:B------:R-:W-:Y:S02]  /*17190*/  FSEL R158, R54, -INF , !P1 ;  /* 0xff800000369e7808 */ /* 0x000fe40004800000 */
[----:B------:R-:W-:Y:S02]  /*171a0*/  ISETP.GE.AND P6, PT, R214, R118, PT ;  /* 0x00000076d600720c */ /* 0x000fe40003fc6270 */
[----:B------:R-:W-:Y:S02]  /*171b0*/  ISETP.GE.AND P1, PT, R131, R119, PT ;  /* 0x000000778300720c */ /* 0x000fe40003f26270 */
[----:B------:R-:W-:Y:S01]  /*171c0*/  I2F R65, R66 ;  /* 0x0000004200417306 */ /* 0x000fe20000201400 */
[----:B-1----:R-:W-:Y:S01]  /*171d0*/  FFMA.FTZ R152, R0, R183, R16 ;  /* 0x000000b700987223 */ /* 0x002fe20000010010 */
[----:B------:R-:W-:-:S02]  /*171e0*/  FSEL R149, R48, -INF , !P2 ;  /* 0xff80000030957808 */ /* 0x000fc40005000000 */
[----:B------:R-:W-:Y:S02]  /*171f0*/  ISETP.GE.AND P2, PT, R66, R118, PT ;  /* 0x000000764200720c */ /* 0x000fe40003f46270 */
[----:B------:R-:W-:Y:S02]  /*17200*/  FSEL R156, R55, -INF , !P1 ;  /* 0xff800000379c7808 */ /* 0x000fe40004800000 */
[----:B------:R-:W1:Y:S01]  /*17210*/  MUFU.TANH R49, R49 ;  /* 0x0000003100317308 */ /* 0x000e620000002400 */
[----:B--2---:R-:W-:Y:S01]  /*17220*/  FFMA.FTZ R121, R0, R215, R8 ;  /* 0x000000d700797223 */ /* 0x004fe20000010008 */
[-C--:B------:R-:W-:Y:S02]  /*17230*/  ISETP.GE.AND P0, PT, R66, R119.reuse, PT ;  /* 0x000000774200720c */ /* 0x080fe40003f06270 */
[----:B------:R-:W-:Y:S02]  /*17240*/  ISETP.GE.AND P1, PT, R182, R119, PT ;  /* 0x00000077b600720c */ /* 0x000fe40003f26270 */
[----:B------:R-:W-:-:S02]  /*17250*/  FSEL R121, R121, -INF , !P6 ;  /* 0xff80000079797808 */ /* 0x000fc40007000000 */
[----:B------:R-:W-:Y:S01]  /*17260*/  I2F R235, R239 ;  /* 0x000000ef00eb7306 */ /* 0x000fe20000201400 */
[----:B------:R-:W-:Y:S02]  /*17270*/  ISETP.GE.AND P6, PT, R239, R118, PT ;  /* 0x00000076ef00720c */ /* 0x000fe40003fc6270 */
[----:B------:R-:W-:Y:S02]  /*17280*/  FSEL R152, R152, -INF , !P1 ;  /* 0xff80000098987808 */ /* 0x000fe40004800000 */
[----:B------:R-:W-:-:S03]  /*17290*/  ISETP.GE.AND P1, PT, R122, R119, PT ;  /* 0x000000777a00720c */ /* 0x000fc60003f26270 */
        /* <DEDUP_REMOVED lines=8> */
[----:B------:R-:W2:Y:S01]  /*17320*/  MUFU.TANH R18, R18 ;  /* 0x0000001200127308 */ /* 0x000ea20000002400 */
        /* <DEDUP_REMOVED lines=8> */
[----:B--2---:R-:W-:Y:S01]  /*173b0*/  FFMA.FTZ R18, R0, R217, R18 ;  /* 0x000000d900127223 */ /* 0x004fe20000010012 */
[C---:B------:R-:W-:Y:S02]  /*173c0*/  ISETP.GE.AND P2, PT, R135.reuse, R118, PT ;  /* 0x000000768700720c */ /* 0x040fe40003f46270 */
[----:B------:R-:W-:Y:S02]  /*173d0*/  FSEL R4, R4, -INF , !P6 ;  /* 0xff80000004047808 */ /* 0x000fe40007000000 */
[----:B------:R-:W-:Y:S02]  /*173e0*/  FSEL R150, R18, -INF , !P0 ;  /* 0xff80000012967808 */ /* 0x000fe40004000000 */
[----:B------:R-:W2:Y:S01]  /*173f0*/  MUFU.TANH R23, R23 ;  /* 0x0000001700177308 */ /* 0x000ea20000002400 */
[----:B-1----:R-:W-:Y:S01]  /*17400*/  FFMA.FTZ R17, R0, R123, R17 ;  /* 0x0000007b00117223 */ /* 0x002fe20000010011 */
[----:B------:R-:W-:-:S02]  /*17410*/  ISETP.GE.AND P0, PT, R135, R119, PT ;  /* 0x000000778700720c */ /* 0x000fc40003f06270 */
[----:B------:R-:W-:Y:S02]  /*17420*/  ISETP.GT.AND P6, PT, R203, R194, PT ;  /* 0x000000c2cb00720c */ /* 0x000fe40003fc4270 */
[----:B------:R-:W-:Y:S02]  /*17430*/  FSEL R148, R17, -INF , !P1 ;  /* 0xff80000011947808 */ /* 0x000fe40004800000 */
[----:B------:R-:W1:Y:S01]  /*17440*/  MUFU.TANH R19, R19 ;  /* 0x0000001300137308 */ /* 0x000e620000002400 */
[----:B------:R-:W-:-:S07]  /*17450*/  ISETP.GE.AND P1, PT, R214, R119, PT ;  /* 0x00000077d600720c */ /* 0x000fce0003f26270 */
[----:B------:R-:W3:Y:S01]  /*17460*/  MUFU.TANH R16, R20 ;  /* 0x0000001400107308 */ /* 0x000ee20000002400 */
[----:B--2---:R-:W-:-:S05]  /*17470*/  FFMA.FTZ R23, R0, R35, R23 ;  /* 0x0000002300177223 */ /* 0x004fca0000010017 */
[----:B------:R-:W-:Y:S02]  /*17480*/  FSEL R143, R23, -INF , !P2 ;  /* 0xff800000178f7808 */ /* 0x000fe40005000000 */
[----:B------:R2:W4:Y:S01]  /*17490*/  MUFU.TANH R7, R12 ;  /* 0x0000000c00077308 */ /* 0x0005220000002400 */
[----:B-1----:R-:W-:Y:S01]  /*174a0*/  FFMA.FTZ R19, R0, R35, R19 ;  /* 0x0000002300137223 */ /* 0x002fe20000010013 */
[----:B------:R-:W-:-:S04]  /*174b0*/  ISETP.GE.AND P2, PT, R216, R118, PT ;  /* 0x00000076d800720c */ /* 0x000fc80003f46270 */
[----:B------:R-:W-:Y:S02]  /*174c0*/  FSEL R142, R19, -INF , !P0 ;  /* 0xff800000138e7808 */ /* 0x000fe40004000000 */
[----:B------:R-:W1:Y:S01]  /*174d0*/  MUFU.TANH R6, R14 ;  /* 0x0000000e00067308 */ /* 0x000e620000002400 */
[----:B---3--:R-:W-:Y:S01]  /*174e0*/  FFMA.FTZ R16, R0, R215, R16 ;  /* 0x000000d700107223 */ /* 0x008fe20000010010 */
[----:B------:R-:W-:-:S04]  /*174f0*/  ISETP.GE.AND P0, PT, R216, R119, PT ;  /* 0x00000077d800720c */ /* 0x000fc80003f06270 */
[----:B------:R-:W-:Y:S01]  /*17500*/  FSEL R120, R16, -INF , !P1 ;  /* 0xff80000010787808 */ /* 0x000fe20004800000 */
[----:B--2---:R-:W-:Y:S01]  /*17510*/  FMUL.FTZ R12, R13, R164 ;  /* 0x000000a40d0c7220 */ /* 0x004fe20000410000 */
[----:B------:R-:W2:Y:S01]  /*17520*/  MUFU.TANH R10, R10 ;  /* 0x0000000a000a7308 */ /* 0x000ea20000002400 */
[----:B----4-:R-:W-:Y:S01]  /*17530*/  FFMA.FTZ R7, R0, R219, R7 ;  /* 0x000000db00077223 */ /* 0x010fe20000010007 */
[----:B------:R-:W-:-:S04]  /*17540*/  ISETP.GE.AND P1, PT, R239, R119, PT ;  /* 0x00000077ef00720c */ /* 0x000fc80003f26270 */
[----:B------:R-:W-:Y:S01]  /*17550*/  FSEL R123, R7, -INF , !P2 ;  /* 0xff800000077b7808 */ /* 0x000fe20005000000 */
[----:B-1----:R-:W-:Y:S01]  /*17560*/  FFMA.FTZ R6, R0, R219, R6 ;  /* 0x000000db00067223 */ /* 0x002fe20000010006 */
[----:B------:R-:W-:Y:S01]  /*17570*/  I2F R225, R67 ;  /* 0x0000004300e17306 */ /* 0x000fe20000201400 */
[----:B------:R-:W-:Y:S01]  /*17580*/  BAR.SYNC.DEFER_BLOCKING 0x0 ;  /* 0x0000000000007b1d */ /* 0x000fe20000010000 */
[C---:B------:R-:W-:Y:S02]  /*17590*/  ISETP.GE.AND P2, PT, R67.reuse, R118, PT ;  /* 0x000000764300720c */ /* 0x040fe40003f46270 */
[----:B------:R-:W-:Y:S02]  /*175a0*/  FSEL R118, R6, -INF , !P0 ;  /* 0xff80000006767808 */ /* 0x000fe40004000000 */
[----:B------:R-:W-:Y:S02]  /*175b0*/  ISETP.GE.AND P0, PT, R67, R119, PT ;  /* 0x000000774300720c */ /* 0x000fe40003f06270 */
[----:B------:R-:W1:Y:S01]  /*175c0*/  MUFU.TANH R8, R11 ;  /* 0x0000000b00087308 */ /* 0x000e620000002400 */
[----:B--2---:R-:W-:-:S05]  /*175d0*/  FFMA.FTZ R10, R0, R235, R10 ;  /* 0x000000eb000a7223 */ /* 0x004fca000001000a */
[----:B------:R-:W-:Y:S02]  /*175e0*/  FSEL R122, R10, -INF , !P1 ;  /* 0xff8000000a7a7808 */ /* 0x000fe40004800000 */
[----:B------:R-:W2:Y:S01]  /*175f0*/  MUFU.TANH R12, R12 ;  /* 0x0000000c000c7308 */ /* 0x000ea20000002400 */
[----:B------:R-:W-:-:S07]  /*17600*/  ISETP.GE.AND P1, PT, R218, R119, PT ;  /* 0x00000077da00720c */ /* 0x000fce0003f26270 */
[----:B------:R-:W3:Y:S01]  /*17610*/  MUFU.TANH R15, R15 ;  /* 0x0000000f000f7308 */ /* 0x000ee20000002400 */
[----:B-1----:R-:W-:-:S05]  /*17620*/  FFMA.FTZ R6, R0, R221, R8 ;  /* 0x000000dd00067223 */ /* 0x002fca0000010008 */
[----:B------:R-:W-:Y:S01]  /*17630*/  FSEL R6, R6, -INF , !P1 ;  /* 0xff80000006067808 */ /* 0x000fe20004800000 */
[----:B--2---:R-:W-:-:S05]  /*17640*/  FFMA.FTZ R12, R0, R225, R12 ;  /* 0x000000e1000c7223 */ /* 0x004fca000001000c */
[----:B------:R-:W-:Y:S01]  /*17650*/  FSEL R125, R12, -INF , !P2 ;  /* 0xff8000000c7d7808 */ /* 0x000fe20005000000 */
[----:B---3--:R-:W-:-:S05]  /*17660*/  FFMA.FTZ R15, R0, R225, R15 ;  /* 0x000000e1000f7223 */ /* 0x008fca000001000f */
[----:B------:R-:W-:Y:S01]  /*17670*/  FSEL R119, R15, -INF , !P0 ;  /* 0xff8000000f777808 */ /* 0x000fe20004000000 */
[----:B------:R-:W-:Y:S05]  /*17680*/  @!P6 BRA `(.L_x_3495) ;  /* 0x00000a700000e947 */ /* 0x000fea0003800000 */
[----:B------:R-:W-:Y:S01]  /*17690*/  BSSY B0, `(.L_x_3496) ;  /* 0x0000041000007945 */ /* 0x000fe20003800000 */
[----:B------:R-:W-:Y:S05]  /*176a0*/  @!P3 BRA `(.L_x_3497) ;  /* 0x000003c00000b947 */ /* 0x000fea0003800000 */
[----:B------:R-:W2:Y:S01]  /*176b0*/  LD.E R16, [R116.64+0x170] ;  /* 0x0001700474107980 */ /* 0x000ea2000c101900 */
[----:B------:R-:W-:Y:S02]  /*176c0*/  IABS R9, R165 ;  /* 0x000000a500097213 */ /* 0x000fe40000000000 */
[C---:B------:R-:W-:Y:S02]  /*176d0*/  IADD3 R11, R165.reuse, -0x80, RZ ;  /* 0xffffff80a50b7810 */ /* 0x040fe40007ffe0ff */
[-C--:B--2---:R-:W-:Y:S02]  /*176e0*/  IABS R10, R16.reuse ;  /* 0x00000010000a7213 */ /* 0x084fe40000000000 */
[-C--:B------:R-:W-:Y:S02]  /*176f0*/  IABS R8, R16.reuse ;  /* 0x0000001000087213 */ /* 0x080fe40000000000 */
[----:B------:R-:W1:Y:S01]  /*17700*/  I2F.RP R15, R10 ;  /* 0x0000000a000f7306 */ /* 0x000e620000209400 */
[----:B------:R-:W-:-:S02]  /*17710*/  LOP3.LUT R165, R165, R16, RZ, 0x3c, !PT ;  /* 0x00000010a5a57212 */ /* 0x000fc400078e3cff */
        /* <DEDUP_REMOVED lines=29> */
[----:B------:R-:W-:Y:S01]  /*178f0*/  @!P1 IMAD.MOV R12, RZ, RZ, -R12 ;  /* 0x000000ffff0c9224 */ /* 0x000fe200078e0a0c */
[C---:B------:R-:W-:Y:S02]  /*17900*/  SEL R10, R7.reuse, R14, !P2 ;  /* 0x0000000e070a7207 */ /* 0x040fe40005000000 */
[----:B------:R-:W2:Y:S02]  /*17910*/  LD.E.64 R14, [R116.64+0x20] ;  /* 0x00002004740e7980 */ /* 0x000ea4000c101b00 */
[----:B------:R-:W-:Y:S01]  /*17920*/  SEL R9, R7, R12, !P2 ;  /* 0x0000000c07097207 */ /* 0x000fe20005000000 */
[--C-:B------:R-:W-:Y:S01]  /*17930*/  IMAD.WIDE R18, R10, 0x4, R204.reuse ;  /* 0x000000040a127825 */ /* 0x100fe200078e02cc */
[----:B------:R-:W3:Y:S03]  /*17940*/  LD.E.64 R12, [R116.64+0x38] ;  /* 0x00003804740c7980 */ /* 0x000ee6000c101b00 */
        /* <DEDUP_REMOVED lines=18> */
.L_x_3497:
[----:B------:R-:W2:Y:S02]  /*17a70*/  LD.E R11, [R116.64+0x38] ;  /* 0x00003804740b7980 */ /* 0x000ea4000c101900 */
[----:B--2---:R-:W-:-:S04]  /*17a80*/  LEA R11, -R11, RZ, 0x7 ;  /* 0x000000ff0b0b7211 */ /* 0x004fc800078e39ff */
[----:B------:R-:W-:Y:S02]  /*17a90*/  SHF.R.S32.HI R12, RZ, 0x1f, R11 ;  /* 0x0000001fff0c7819 */ /* 0x000fe4000001140b */
.L_x_3498:
[----:B------:R-:W-:Y:S05]  /*17aa0*/  BSYNC B0 ;  /* 0x0000000000007941 */ /* 0x000fea0003800000 */
.L_x_3496:
[C---:B------:R-:W-:Y:S02]  /*17ab0*/  @P5 IADD3 R9, P0, R11.reuse, R192, RZ ;  /* 0x000000c00b095210 */ /* 0x040fe40007f1e0ff */
[----:B------:R-:W-:Y:S02]  /*17ac0*/  LOP3.LUT R7, R206, 0x1, RZ, 0xc0, !PT ;  /* 0x00000001ce077812 */ /* 0x000fe400078ec0ff */
[-C--:B------:R-:W-:Y:S01]  /*17ad0*/  LEA R20, P1, R11, R196.reuse, 0x1 ;  /* 0x000000c40b147211 */ /* 0x080fe200078208ff */
[----:B------:R-:W-:Y:S01]  /*17ae0*/  @P5 IMAD.X R8, R12, 0x1, R193, P0 ;  /* 0x000000010c085824 */ /* 0x000fe200000e06c1 */
[----:B------:R-:W-:Y:S02]  /*17af0*/  ISETP.NE.U32.AND P2, PT, R7, 0x1, PT ;  /* 0x000000010700780c */ /* 0x000fe40003f45070 */
        /* <DEDUP_REMOVED lines=13> */
[----:B------:R-:W-:Y:S01]  /*17bd0*/  @!P2 LEA R18, P0, R9, R196, 0x1 ;  /* 0x000000c40912a211 */ /* 0x000fe200078008ff */
[----:B------:R1:W-:Y:S01]  /*17be0*/  @P2 STS [R201+0x3004], RZ ;  /* 0x003004ffc9002388 */ /* 0x0003e20000000800 */
[----:B------:R-:W-:-:S02]  /*17bf0*/  @P4 LEA.HI.X R15, R7, R195, R8, 0x1, P1 ;  /* 0x000000c3070f4211 */ /* 0x000fc400008f0c08 */
[CC--:B------:R-:W-:Y:S01]  /*17c00*/  @P5 LEA R22, P1, R9.reuse, R196.reuse, 0x1 ;  /* 0x000000c409165211 */ /* 0x0c0fe200078208ff */
[----:B------:R1:W-:Y:S01]  /*17c10*/  @P2 STS.64 [R201+0x3008], RZ ;  /* 0x003008ffc9002388 */ /* 0x0003e20000000a00 */
[CCC-:B------:R-:W-:Y:S02]  /*17c20*/  @!P2 LEA.HI.X R19, R9.reuse, R195.reuse, R10.reuse, 0x1, P0 ;  /* 0x000000c30913a211 */ /* 0x1c0fe400000f0c0a */
[C---:B------:R-:W-:Y:S02]  /*17c30*/  @P4 LEA R8, P0, R9.reuse, R196, 0x1 ;  /* 0x000000c409084211 */ /* 0x040fe400078008ff */
[CCC-:B------:R-:W-:Y:S02]  /*17c40*/  @P5 LEA.HI.X R23, R9.reuse, R195.reuse, R10.reuse, 0x1, P1 ;  /* 0x000000c309175211 */ /* 0x1c0fe400008f0c0a */
[C---:B------:R-:W-:Y:S02]  /*17c50*/  IADD3 R7, P1, R9.reuse, R192, RZ ;  /* 0x000000c009077210 */ /* 0x040fe40007f3e0ff */
[----:B------:R-:W-:-:S02]  /*17c60*/  @P4 LEA.HI.X R9, R9, R195, R10, 0x1, P0 ;  /* 0x000000c309094211 */ /* 0x000fc400000f0c0a */
[----:B------:R-:W-:Y:S01]  /*17c70*/  @!P2 IADD3 R11, P0, R11, R192, RZ ;  /* 0x000000c00b0ba210 */ /* 0x000fe20007f1e0ff */
[----:B------:R-:W-:Y:S01]  /*17c80*/  IMAD.X R10, R10, 0x1, R193, P1 ;  /* 0x000000010a0a7824 */ /* 0x000fe200008e06c1 */
[----:B------:R-:W-:-:S03]  /*17c90*/  @P5 LEA R26, P1, R7, R196, 0x1 ;  /* 0x000000c4071a5211 */ /* 0x000fc600078208ff */
        /* <DEDUP_REMOVED lines=10> */
[----:B------:R-:W-:-:S02]  /*17d40*/  @P5 IMAD.MOV.U32 R11, RZ, RZ, R21 ;  /* 0x000000ffff0b5224 */ /* 0x000fc400078e0015 */
        /* <DEDUP_REMOVED lines=59> */
.L_x_3495:
[----:B------:R-:W-:Y:S05]  /*18100*/  BSYNC B1 ;  /* 0x0000000000017941 */ /* 0x000fea0003800000 */
.L_x_3494:
[----:B------:R-:W2:Y:S01]  /*18110*/  LD.E R139, [R116.64+0xdc] ;  /* 0x0000dc04748b7980 */ /* 0x000ea2000c101900 */
        /* <DEDUP_REMOVED lines=69> */
[----:B------:R-:W1:Y:S04]  /*18570*/  SHFL.BFLY PT, R7, R10, 0x2, 0x1f ;  /* 0x0c401f000a077f89 */ /* 0x000e6800000e0000 */
[----:B------:R-:W3:Y:S01]  /*18580*/  SHFL.BFLY PT, R8, R9, 0x2, 0x1f ;  /* 0x0c401f0009087f89 */ /* 0x000ee200000e0000 */
[----:B-1----:R-:W-:Y:S02]  /*18590*/  FMNMX.FTZ R7, R10, R7, !PT ;  /* 0x000000070a077209 */ /* 0x002fe40007810000 */
[----:B---3--:R-:W-:-:S03]  /*185a0*/  FMNMX.FTZ R8, R9, R8, !PT ;  /* 0x0000000809087209 */ /* 0x008fc60007810000 */
[----:B------:R-:W1:Y:S04]  /*185b0*/  SHFL.BFLY PT, R138, R7, 0x1, 0x1f ;  /* 0x0c201f00078a7f89 */ /* 0x000e6800000e0000 */
        /* <DEDUP_REMOVED lines=20> */
[----:B------:R-:W-:Y:S01]  /*18700*/  MUFU.EX2 R129, R129 ;  /* 0x0000008100817308 */ /* 0x000fe20000000800 */
[-CC-:B------:R-:W-:Y:S02]  /*18710*/  FFMA.FTZ R132, R61, R139.reuse, -R134.reuse ;  /* 0x0000008b3d847223 */ /* 0x180fe40000010886 */
[-C--:B------:R-:W-:Y:S02]  /*18720*/  FFMA.FTZ R141, R63, R139.reuse, -R134 ;  /* 0x0000008b3f8d7223 */ /* 0x080fe40000010886 */
[C---:B------:R-:W-:Y:S02]  /*18730*/  FMUL.FTZ R2, R139.reuse, R2 ;  /* 0x000000028b027220 */ /* 0x040fe40000410000 */
[----:B------:R-:W-:Y:S01]  /*18740*/  FMUL.FTZ R140, R139, R4 ;  /* 0x000000048b8c7220 */ /* 0x000fe20000410000 */
[----:B------:R-:W1:Y:S01]  /*18750*/  MUFU.EX2 R128, R128 ;  /* 0x0000008000807308 */ /* 0x000e620000000800 */
[----:B------:R-:W-:-:S02]  /*18760*/  FFMA.FTZ R40, R32, R139, -R131 ;  /* 0x0000008b20287223 */ /* 0x000fc40000010883 */
[-CC-:B------:R-:W-:Y:S02]  /*18770*/  FFMA.FTZ R3, R34, R139.reuse, -R131.reuse ;  /* 0x0000008b22037223 */ /* 0x180fe40000010883 */
[-CC-:B------:R-:W-:Y:S02]  /*18780*/  FFMA.FTZ R64, R64, R139.reuse, -R134.reuse ;  /* 0x0000008b40407223 */ /* 0x180fe40000010886 */
[-CC-:B------:R-:W-:Y:S01]  /*18790*/  FFMA.FTZ R58, R58, R139.reuse, -R134.reuse ;  /* 0x0000008b3a3a7223 */ /* 0x180fe20000010886 */
[----:B------:R-:W-:Y:S01]  /*187a0*/  MUFU.EX2 R127, R127 ;  /* 0x0000007f007f7308 */ /* 0x000fe20000000800 */
[-C--:B------:R-:W-:Y:S02]  /*187b0*/  FFMA.FTZ R164, R171, R139.reuse, -R134 ;  /* 0x0000008baba47223 */ /* 0x080fe40000010886 */
[-CC-:B------:R-:W-:Y:S02]  /*187c0*/  FFMA.FTZ R166, R220, R139.reuse, -R131.reuse ;  /* 0x0000008bdca67223 */ /* 0x180fe40000010883 */
[----:B------:R-:W-:-:S02]  /*187d0*/  FFMA.FTZ R170, R170, R139, -R131 ;  /* 0x0000008baaaa7223 */ /* 0x000fc40000010883 */
        /* <DEDUP_REMOVED lines=8> */
[-CC-:B------:R-:W-:Y:S02]  /*18860*/  FFMA.FTZ R174, R147, R139.reuse, -R134.reuse ;  /* 0x0000008b93ae7223 */ /* 0x180fe40000010886 */
[-CC-:B------:R-:W-:Y:S02]  /*18870*/  FFMA.FTZ R158, R158, R139.reuse, -R131.reuse ;  /* 0x0000008b9e9e7223 */ /* 0x180fe40000010883 */
[--C-:B------:R-:W-:Y:S01]  /*18880*/  FFMA.FTZ R153, R153, R139, -R134.reuse ;  /* 0x0000008b99997223 */ /* 0x100fe20000010886 */
[----:B------:R-:W-:Y:S01]  /*18890*/  MUFU.EX2 R130, R130 ;  /* 0x0000008200827308 */ /* 0x000fe20000000800 */
[----:B--2---:R-:W-:Y:S01]  /*188a0*/  F2FP.BF16.PACK_AB R7, R126, R127 ;  /* 0x0000007f7e07723e */ /* 0x004fe200000010ff */
[-C--:B------:R-:W-:Y:S02]  /*188b0*/  FFMA.FTZ R149, R149, R139.reuse, -R134 ;  /* 0x0000008b95957223 */ /* 0x080fe40000010886 */
[-CC-:B------:R-:W-:Y:S02]  /*188c0*/  FFMA.FTZ R147, R154, R139.reuse, -R131.reuse ;  /* 0x0000008b9a937223 */ /* 0x180fe40000010883 */
[----:B------:R-:W-:-:S02]  /*188d0*/  FFMA.FTZ R148, R148, R139, -R131 ;  /* 0x0000008b94947223 */ /* 0x000fc40000010883 */
[----:B------:R-:W2:Y:S01]  /*188e0*/  MUFU.EX2 R141, R141 ;  /* 0x0000008d008d7308 */ /* 0x000ea20000000800 */
[----:B-1----:R-:W-:Y:S01]  /*188f0*/  F2FP.BF16.PACK_AB R4, R132, R133 ;  /* 0x000000858404723e */ /* 0x002fe200000010ff */
[-C--:B------:R-:W-:Y:S02]  /*18900*/  FFMA.FTZ R150, R150, R139.reuse, -R131 ;  /* 0x0000008b96967223 */ /* 0x080fe40000010883 */
[-CC-:B------:R-:W-:Y:S02]  /*18910*/  FFMA.FTZ R146, R146, R139.reuse, -R134.reuse ;  /* 0x0000008b92927223 */ /* 0x180fe40000010886 */
[-CC-:B------:R-:W-:Y:S02]  /*18920*/  FFMA.FTZ R145, R145, R139.reuse, -R134.reuse ;  /* 0x0000008b91917223 */ /* 0x180fe40000010886 */
[----:B------:R-:W1:Y:S01]  /*18930*/  MUFU.EX2 R2, R2 ;  /* 0x0000000200027308 */ /* 0x000e620000000800 */
[-CC-:B------:R-:W-:Y:S02]  /*18940*/  FFMA.FTZ R144, R144, R139.reuse, -R134.reuse ;  /* 0x0000008b90907223 */ /* 0x180fe40000010886 */
[----:B------:R-:W-:-:S02]  /*18950*/  FFMA.FTZ R143, R143, R139, -R134 ;  /* 0x0000008b8f8f7223 */ /* 0x000fc40000010886 */
[-CC-:B------:R-:W-:Y:S02]  /*18960*/  FFMA.FTZ R167, R142, R139.reuse, -R131.reuse ;  /* 0x0000008b8ea77223 */ /* 0x180fe40000010883 */
[-CC-:B------:R-:W-:Y:S01]  /*18970*/  FFMA.FTZ R120, R120, R139.reuse, -R131.reuse ;  /* 0x0000008b78787223 */ /* 0x180fe20000010883 */
[----:B------:R-:W3:Y:S01]  /*18980*/  MUFU.EX2 R140, R140 ;  /* 0x0000008c008c7308 */ /* 0x000ee20000000800 */
[----:B--2---:R-:W-:Y:S01]  /*18990*/  F2FP.BF16.PACK_AB R6, R141, R130 ;  /* 0x000000828d06723e */ /* 0x004fe200000010ff */
[----:B------:R-:W-:Y:S02]  /*189a0*/  FFMA.FTZ R119, R119, R139, -R131 ;  /* 0x0000008b77777223 */ /* 0x000fe40000010883 */
[----:B-1----:R-:W-:-:S04]  /*189b0*/  FMUL.FTZ R26, R98, R2 ;  /* 0x00000002621a7220 */ /* 0x002fc80000410000 */
        /* <DEDUP_REMOVED lines=8> */
[-C--:B------:R-:W-:Y:S02]  /*18a40*/  FMUL.FTZ R93, R93, R140.reuse ;  /* 0x0000008c5d5d7220 */ /* 0x080fe40000410000 */
[----:B------:R-:W-:Y:S01]  /*18a50*/  FMUL.FTZ R32, R88, R140 ;  /* 0x0000008c58207220 */ /* 0x000fe20000410000 */
[C---:B------:R-:W-:Y:S01]  /*18a60*/  HMMA.16816.F32.BF16 R24, R4.reuse, R28, R24 ;  /* 0x0000001c0418723c */ /* 0x040fe20000041818 */
[-C--:B------:R-:W-:Y:S01]  /*18a70*/  FMUL.FTZ R34, R90, R2.reuse ;  /* 0x000000025a227220 */ /* 0x080fe20000410000 */
[----:B------:R-:W-:Y:S01]  /*18a80*/  MUFU.EX2 R166, R166 ;  /* 0x000000a600a67308 */ /* 0x000fe20000000800 */
[----:B------:R-:W-:Y:S02]  /*18a90*/  FMUL.FTZ R35, R91, R2 ;  /* 0x000000025b237220 */ /* 0x000fe40000410000 */
[----:B------:R-:W-:Y:S02]  /*18aa0*/  FMUL.FTZ R33, R89, R140 ;  /* 0x0000008c59217220 */ /* 0x000fe40000410000 */
[----:B------:R-:W-:Y:S01]  /*18ab0*/  FFMA.FTZ R88, R60, R139, -R131 ;  /* 0x0000008b3c587223 */ /* 0x000fe20000010883 */
[----:B------:R-:W-:Y:S01]  /*18ac0*/  HMMA.16816.F32.BF16 R28, R4, R30, R92 ;  /* 0x0000001e041c723c */ /* 0x000fe2000004185c */
[-C--:B------:R-:W-:Y:S01]  /*18ad0*/  FMUL.FTZ R86, R86, R2.reuse ;  /* 0x0000000256567220 */ /* 0x080fe20000410000 */
[----:B------:R1:W-:Y:S01]  /*18ae0*/  MUFU.EX2 R92, R40 ;  /* 0x00000028005c7308 */ /* 0x0003e20000000800 */
[----:B------:R-:W-:Y:S01]  /*18af0*/  FMUL.FTZ R87, R87, R2 ;  /* 0x0000000257577220 */ /* 0x000fe20000410000 */
[----:B------:R-:W2:Y:S01]  /*18b00*/  LDSM.16.MT88.4 R60, [R184+0xd000] ;  /* 0x00d00000b83c783b */ /* 0x000ea20000004200 */
[----:B------:R-:W-:-:S02]  /*18b10*/  FMUL.FTZ R84, R84, R140 ;  /* 0x0000008c54547220 */ /* 0x000fc40000410000 */
[----:B------:R-:W-:Y:S01]  /*18b20*/  FMUL.FTZ R85, R85, R140 ;  /* 0x0000008c55557220 */ /* 0x000fe20000410000 */
[C---:B------:R-:W-:Y:S01]  /*18b30*/  HMMA.16816.F32.BF16 R32, R4.reuse, R36, R32 ;  /* 0x000000240420723c */ /* 0x040fe20000041820 */
[-C--:B------:R-:W-:Y:S01]  /*18b40*/  FMUL.FTZ R42, R82, R2.reuse ;  /* 0x00000002522a7220 */ /* 0x080fe20000410000 */
[----:B------:R-:W-:Y:S01]  /*18b50*/  MUFU.EX2 R88, R88 ;  /* 0x0000005800587308 */ /* 0x000fe20000000800 */
[----:B------:R-:W-:Y:S02]  /*18b60*/  FMUL.FTZ R43, R83, R2 ;  /* 0x00000002532b7220 */ /* 0x000fe40000410000 */
[----:B------:R-:W-:Y:S02]  /*18b70*/  FMUL.FTZ R41, R81, R140 ;  /* 0x0000008c51297220 */ /* 0x000fe40000410000 */
[-C--:B------:R-:W-:Y:S01]  /*18b80*/  FMUL.FTZ R50, R78, R2.reuse ;  /* 0x000000024e327220 */ /* 0x080fe20000410000 */
[----:B------:R-:W-:Y:S01]  /*18b90*/  HMMA.16816.F32.BF16 R36, R4, R38, R84 ;  /* 0x000000260424723c */ /* 0x000fe20000041854 */
[----:B------:R-:W-:Y:S01]  /*18ba0*/  FMUL.FTZ R51, R79, R2 ;  /* 0x000000024f337220 */ /* 0x000fe20000410000 */
[----:B------:R3:W-:Y:S01]  /*18bb0*/  MUFU.EX2 R84, R64 ;  /* 0x0000004000547308 */ /* 0x0007e20000000800 */
[----:B-1----:R-:W-:-:S02]  /*18bc0*/  FMUL.FTZ R40, R80, R140 ;  /* 0x0000008c50287220 */ /* 0x002fc40000410000 */
[-C--:B------:R-:W-:Y:S02]  /*18bd0*/  FMUL.FTZ R48, R76, R140.reuse ;  /* 0x0000008c4c307220 */ /* 0x080fe40000410000 */
[----:B------:R-:W-:Y:S02]  /*18be0*/  FMUL.FTZ R49, R77, R140 ;  /* 0x0000008c4d317220 */ /* 0x000fe40000410000 */
[-C--:B------:R-:W-:Y:S01]  /*18bf0*/  FFMA.FTZ R81, R57, R139.reuse, -R134 ;  /* 0x0000008b39517223 */ /* 0x080fe20000010886 */
[----:B------:R-:W-:Y:S01]  /*18c00*/  HMMA.16816.F32.BF16 R40, R4, R44, R40 ;  /* 0x0000002c0428723c */ /* 0x000fe20000041828 */
[----:B------:R1:W-:Y:S01]  /*18c10*/  MUFU.EX2 R77, R58 ;  /* 0x0000003a004d7308 */ /* 0x0003e20000000800 */
[----:B------:R-:W-:Y:S02]  /*18c20*/  FFMA.FTZ R79, R56, R139, -R131 ;  /* 0x0000008b384f7223 */ /* 0x000fe40000010883 */
[-C--:B------:R-:W-:Y:S02]  /*18c30*/  FMUL.FTZ R10, R114, R2.reuse ;  /* 0x00000002720a7220 */ /* 0x080fe40000410000 */
[----:B------:R-:W-:-:S02]  /*18c40*/  FMUL.FTZ R11, R115, R2 ;  /* 0x00000002730b7220 */ /* 0x000fc40000410000 */
[C---:B------:R-:W-:Y:S01]  /*18c50*/  HMMA.16816.F32.BF16 R44, R4.reuse, R46, R48 ;  /* 0x0000002e042c723c */ /* 0x040fe20000041830 */
[----:B---3--:R-:W3:Y:S01]  /*18c60*/  LDSM.16.MT88.4 R64, [R186+0x9400] ;  /* 0x00940000ba40783b */ /* 0x008ee20000004200 */
[-C--:B------:R-:W-:Y:S01]  /*18c70*/  FMUL.FTZ R8, R112, R140.reuse ;  /* 0x0000008c70087220 */ /* 0x080fe20000410000 */
[----:B------:R-:W4:Y:S01]  /*18c80*/  MUFU.EX2 R81, R81 ;  /* 0x0000005100517308 */ /* 0x000f220000000800 */
[----:B------:R-:W-:Y:S01]  /*18c90*/  FMUL.FTZ R9, R113, R140 ;  /* 0x0000008c71097220 */ /* 0x000fe20000410000 */
[----:B------:R-:W5:Y:S01]  /*18ca0*/  LDSM.16.MT88.4 R48, [R184+0x9400] ;  /* 0x00940000b830783b */ /* 0x000f620000004200 */
[-C--:B------:R-:W-:Y:S02]  /*18cb0*/  FMUL.FTZ R18, R106, R2.reuse ;  /* 0x000000026a127220 */ /* 0x080fe40000410000 */
[----:B------:R-:W-:Y:S01]  /*18cc0*/  FMUL.FTZ R19, R107, R2 ;  /* 0x000000026b137220 */ /* 0x000fe20000410000 */
[----:B-1----:R-:W1:Y:S01]  /*18cd0*/  LDSM.16.MT88.4 R56, [R186+0xb400] ;  /* 0x00b40000ba38783b */ /* 0x002e620000004200 */
        /* <DEDUP_REMOVED lines=16> */
[----:B------:R-:W-:Y:S01]  /*18de0*/  FFMA.FTZ R76, R52, R139, -R134 ;  /* 0x0000008b344c7223 */ /* 0x000fe20000010886 */
[----:B------:R-:W-:Y:S01]  /*18df0*/  LDSM.16.MT88.4 R108, [R186+0xac00] ;  /* 0x00ac0000ba6c783b */ /* 0x000fe20000004200 */
[----:B------:R-:W-:-:S02]  /*18e00*/  FMUL.FTZ R54, R74, R2 ;  /* 0x000000024a367220 */ /* 0x000fc40000410000 */
[----:B------:R-:W-:Y:S01]  /*18e10*/  FMUL.FTZ R55, R75, R2 ;  /* 0x000000024b377220 */ /* 0x000fe20000410000 */
[C---:B------:R-:W-:Y:S01]  /*18e20*/  HMMA.16816.F32.BF16 R20, R4.reuse, R22, R100 ;  /* 0x000000160414723c */ /* 0x040fe20000041864 */
[-C--:B------:R-:W-:Y:S01]  /*18e30*/  FMUL.FTZ R52, R72, R140.reuse ;  /* 0x0000008c48347220 */ /* 0x080fe20000410000 */
[----:B------:R-:W1:Y:S01]  /*18e40*/  MUFU.EX2 R76, R76 ;  /* 0x0000004c004c7308 */ /* 0x000e620000000800 */
[----:B------:R-:W-:Y:S01]  /*18e50*/  FMUL.FTZ R53, R73, R140 ;  /* 0x0000008c49357220 */ /* 0x000fe20000410000 */
[----:B------:R-:W-:Y:S01]  /*18e60*/  LDSM.16.MT88.4 R100, [R184+0xac00] ;  /* 0x00ac0000b864783b */ /* 0x000fe20000004200 */
[-C--:B------:R-:W-:Y:S02]  /*18e70*/  FMUL.FTZ R70, R70, R2.reuse ;  /* 0x0000000246467220 */ /* 0x080fe40000410000 */
[----:B------:R-:W-:Y:S01]  /*18e80*/  FMUL.FTZ R71, R71, R2 ;  /* 0x0000000247477220 */ /* 0x000fe20000410000 */
[----:B------:R-:W-:Y:S01]  /*18e90*/  LDSM.16.MT88.4 R72, [R184+0x9800] ;  /* 0x00980000b848783b */ /* 0x000fe20000004200 */
[-C--:B------:R-:W-:Y:S01]  /*18ea0*/  FMUL.FTZ R68, R68, R140.reuse ;  /* 0x0000008c44447220 */ /* 0x080fe20000410000 */
[----:B--2---:R-:W-:Y:S01]  /*18eb0*/  HMMA.16816.F32.BF16 R52, R4, R60, R52 ;  /* 0x0000003c0434723c */ /* 0x004fe20000041834 */
[----:B------:R-:W-:Y:S01]  /*18ec0*/  FMUL.FTZ R69, R69, R140 ;  /* 0x0000008c45457220 */ /* 0x000fe20000410000 */
[----:B------:R-:W-:Y:S01]  /*18ed0*/  MUFU.EX2 R162, R162 ;  /* 0x000000a200a27308 */ /* 0x000fe20000000800 */
[----:B------:R-:W-:-:S02]  /*18ee0*/  FFMA.FTZ R78, R230, R139, -R131 ;  /* 0x0000008be64e7223 */ /* 0x000fc40000010883 */
[--C-:B------:R-:W-:Y:S02]  /*18ef0*/  FFMA.FTZ R83, R232, R139, -R131.reuse ;  /* 0x0000008be8537223 */ /* 0x100fe40000010883 */
[----:B----4-:R-:W-:Y:S01]  /*18f00*/  F2FP.BF16.PACK_AB R60, R81, R84 ;  /* 0x00000054513c723e */ /* 0x010fe200000010ff */
[----:B------:R-:W-:Y:S01]  /*18f10*/  HMMA.16816.F32.BF16 R4, R4, R62, R68 ;  /* 0x0000003e0404723c */ /* 0x000fe20000041844 */
[----:B------:R-:W-:Y:S01]  /*18f20*/  F2FP.BF16.PACK_AB R61, R92, R3 ;  /* 0x000000035c3d723e */ /* 0x000fe200000010ff */
[----:B------:R-:W2:Y:S01]  /*18f30*/  LDSM.16.MT88.4 R68, [R186+0xd400] ;  /* 0x00d40000ba44783b */ /* 0x000ea20000004200 */
[-C--:B------:R-:W-:Y:S01]  /*18f40*/  FFMA.FTZ R80, R234, R139.reuse, -R131 ;  /* 0x0000008bea507223 */ /* 0x080fe20000010883 */
[----:B------:R-:W-:Y:S01]  /*18f50*/  MUFU.EX2 R78, R78 ;  /* 0x0000004e004e7308 */ /* 0x000fe20000000800 */
[--C-:B------:R-:W-:Y:S02]  /*18f60*/  FFMA.FTZ R82, R173, R139, -R134.reuse ;  /* 0x0000008bad527223 */ /* 0x100fe40000010886 */
[----:B-1----:R-:W-:Y:S01]  /*18f70*/  F2FP.BF16.PACK_AB R62, R76, R77 ;  /* 0x0000004d4c3e723e */ /* 0x002fe200000010ff */
[-CC-:B------:R-:W-:Y:S01]  /*18f80*/  FFMA.FTZ R85, R211, R139.reuse, -R134.reuse ;  /* 0x0000008bd3557223 */ /* 0x180fe20000010886 */
[----:B------:R-:W-:Y:S01]  /*18f90*/  F2FP.BF16.PACK_AB R63, R79, R88 ;  /* 0x000000584f3f723e */ /* 0x000fe200000010ff */
[----:B------:R-:W-:-:S02]  /*18fa0*/  FFMA.FTZ R86, R177, R139, -R134 ;  /* 0x0000008bb1567223 */ /* 0x000fc40000010886 */
[-CC-:B------:R-:W-:Y:S01]  /*18fb0*/  FFMA.FTZ R87, R213, R139.reuse, -R134.reuse ;  /* 0x0000008bd5577223 */ /* 0x180fe20000010886 */
[----:B------:R-:W-:Y:S01]  /*18fc0*/  MUFU.EX2 R83, R83 ;  /* 0x0000005300537308 */ /* 0x000fe20000000800 */
[-CC-:B------:R-:W-:Y:S02]  /*18fd0*/  FFMA.FTZ R89, R228, R139.reuse, -R131.reuse ;  /* 0x0000008be4597223 */ /* 0x180fe40000010883 */
[----:B---3--:R-:W-:Y:S01]  /*18fe0*/  HMMA.16816.F32.BF16 R8, R60, R64, R8 ;  /* 0x000000403c08723c */ /* 0x008fe20000041808 */
[-C--:B------:R-:W-:Y:S02]  /*18ff0*/  FFMA.FTZ R94, R155, R139.reuse, -R134 ;  /* 0x0000008b9b5e7223 */ /* 0x080fe40000010886 */
[-CC-:B------:R-:W-:Y:S02]  /*19000*/  FFMA.FTZ R90, R222, R139.reuse, -R131.reuse ;  /* 0x0000008bde5a7223 */ /* 0x180fe40000010883 */
[----:B------:R-:W-:Y:S01]  /*19010*/  MUFU.EX2 R80, R80 ;  /* 0x0000005000507308 */ /* 0x000fe20000000800 */
[----:B------:R-:W-:-:S02]  /*19020*/  FFMA.FTZ R91, R224, R139, -R131 ;  /* 0x0000008be05b7223 */ /* 0x000fc40000010883 */
[C---:B------:R-:W-:Y:S01]  /*19030*/  HMMA.16816.F32.BF16 R12, R60.reuse, R66, R12 ;  /* 0x000000423c0c723c */ /* 0x040fe2000004180c */
[----:B------:R-:W1:Y:S01]  /*19040*/  LDSM.16.MT88.4 R64, [R184+0xb400] ;  /* 0x00b40000b840783b */ /* 0x000e620000004200 */
[-CC-:B------:R-:W-:Y:S02]  /*19050*/  FFMA.FTZ R93, R226, R139.reuse, -R131.reuse ;  /* 0x0000008be25d7223 */ /* 0x180fe40000010883 */
[-CC-:B------:R-:W-:Y:S01]  /*19060*/  FFMA.FTZ R95, R169, R139.reuse, -R134.reuse ;  /* 0x0000008ba95f7223 */ /* 0x180fe20000010886 */
[----:B------:R-:W-:Y:S01]  /*19070*/  MUFU.EX2 R82, R82 ;  /* 0x0000005200527308 */ /* 0x000fe20000000800 */
[-CC-:B------:R-:W-:Y:S02]  /*19080*/  FFMA.FTZ R155, R163, R139.reuse, -R134.reuse ;  /* 0x0000008ba39b7223 */ /* 0x180fe40000010886 */
[----:B-----5:R-:W-:Y:S01]  /*19090*/  HMMA.16816.F32.BF16 R16, R60, R48, R16 ;  /* 0x000000303c10723c */ /* 0x020fe20000041810 */
[-C--:B------:R-:W-:Y:S02]  /*190a0*/  FFMA.FTZ R163, R172, R139.reuse, -R131 ;  /* 0x0000008baca37223 */ /* 0x080fe40000010883 */
[----:B------:R-:W-:-:S02]  /*190b0*/  FFMA.FTZ R172, R161, R139, -R134 ;  /* 0x0000008ba1ac7223 */ /* 0x000fc40000010886 */
[----:B------:R-:W3:Y:S01]  /*190c0*/  MUFU.EX2 R85, R85 ;  /* 0x0000005500557308 */ /* 0x000ee20000000800 */
[-CC-:B------:R-:W-:Y:S02]  /*190d0*/  FFMA.FTZ R161, R156, R139.reuse, -R131.reuse ;  /* 0x0000008b9ca17223 */ /* 0x180fe40000010883 */
[C---:B------:R-:W-:Y:S01]  /*190e0*/  HMMA.16816.F32.BF16 R20, R60.reuse, R50, R20 ;  /* 0x000000323c14723c */ /* 0x040fe20000041814 */
[----:B------:R-:W4:Y:S01]  /*190f0*/  LDSM.16.MT88.4 R48, [R184+0xd400] ;  /* 0x00d40000b830783b */ /* 0x000f220000004200 */
[-CC-:B------:R-:W-:Y:S02]  /*19100*/  FFMA.FTZ R156, R160, R139.reuse, -R131.reuse ;  /* 0x0000008ba09c7223 */ /* 0x180fe40000010883 */
[-C--:B------:R-:W-:Y:S01]  /*19110*/  FFMA.FTZ R160, R151, R139.reuse, -R134 ;  /* 0x0000008b97a07223 */ /* 0x080fe20000010886 */
[----:B------:R-:W-:Y:S01]  /*19120*/  MUFU.EX2 R86, R86 ;  /* 0x0000005600567308 */ /* 0x000fe20000000800 */
[----:B------:R-:W-:Y:S02]  /*19130*/  FFMA.FTZ R151, R152, R139, -R131 ;  /* 0x0000008b98977223 */ /* 0x000fe40000010883 */
[----:B------:R-:W-:Y:S01]  /*19140*/  HMMA.16816.F32.BF16 R24, R60, R56, R24 ;  /* 0x000000383c18723c */ /* 0x000fe20000041818 */
[----:B------:R-:W-:-:S02]  /*19150*/  FFMA.FTZ R129, R212, R2, R129 ;  /* 0x00000002d4817223 */ /* 0x000fc40000010081 */
[----:B------:R-:W-:Y:S02]  /*19160*/  FFMA.FTZ R169, R122, R139, -R131 ;  /* 0x0000008b7aa97223 */ /* 0x000fe40000010883 */
[----:B------:R-:W5:Y:S01]  /*19170*/  MUFU.EX2 R87, R87 ;  /* 0x0000005700577308 */ /* 0x000f620000000800 */
[----:B------:R-:W-:Y:S02]  /*19180*/  FADD.FTZ R128, R128, R129 ;  /* 0x0000008180807221 */ /* 0x000fe40000010000 */
[----:B------:R-:W-:Y:S01]  /*19190*/  HMMA.16816.F32.BF16 R28, R60, R58, R28 ;  /* 0x0000003a3c1c723c */ /* 0x000fe2000004181c */
[----:B------:R-:W5:Y:S01]  /*191a0*/  LDSM.16.MT88.4 R56, [R186+0x9800] ;  /* 0x00980000ba38783b */ /* 0x000f620000004200 */
[----:B------:R-:W-:-:S03]  /*191b0*/  FADD.FTZ R127, R127, R128 ;  /* 0x000000807f7f7221 */ /* 0x000fc60000010000 */
[----:B------:R-:W3:Y:S01]  /*191c0*/  MUFU.EX2 R89, R89 ;  /* 0x0000005900597308 */ /* 0x000ee20000000800 */
[----:B------:R-:W-:Y:S02]  /*191d0*/  FADD.FTZ R126, R126, R127 ;  /* 0x0000007f7e7e7221 */ /* 0x000fe40000010000 */
[----:B--2---:R-:W-:Y:S02]  /*191e0*/  HMMA.16816.F32.BF16 R40, R60, R68, R40 ;  /* 0x000000443c28723c */ /* 0x004fe40000041828 */
[----:B------:R-:W-:-:S03]  /*191f0*/  FADD.FTZ R3, R3, R126 ;  /* 0x0000007e03037221 */ /* 0x000fc60000010000 */
[----:B------:R-:W-:Y:S01]  /*19200*/  MUFU.EX2 R90, R90 ;  /* 0x0000005a005a7308 */ /* 0x000fe20000000800 */
[----:B------:R-:W-:Y:S02]  /*19210*/  FADD.FTZ R3, R92, R3 ;  /* 0x000000035c037221 */ /* 0x000fe40000010000 */
[----:B-1----:R-:W-:Y:S02]  /*19220*/  HMMA.16816.F32.BF16 R32, R60, R64, R32 ;  /* 0x000000403c20723c */ /* 0x002fe40000041820 */
[----:B------:R-:W-:-:S03]  /*19230*/  FADD.FTZ R88, R88, R3 ;  /* 0x0000000358587221 */ /* 0x000fc60000010000 */
[----:B------:R-:W-:Y:S01]  /*19240*/  MUFU.EX2 R91, R91 ;  /* 0x0000005b005b7308 */ /* 0x000fe20000000800 */
[----:B------:R-:W-:Y:S02]  /*19250*/  FADD.FTZ R79, R79, R88 ;  /* 0x000000584f4f7221 */ /* 0x000fe40000010000 */
[C---:B------:R-:W-:Y:S01]  /*19260*/  HMMA.16816.F32.BF16 R36, R60.reuse, R66, R36 ;  /* 0x000000423c24723c */ /* 0x040fe20000041824 */
[----:B------:R-:W1:Y:S04]  /*19270*/  LDSM.16.MT88.4 R64, [R186+0xb800] ;  /* 0x00b80000ba40783b */ /* 0x000e680000004200 */
[----:B------:R-:W-:Y:S03]  /*19280*/  MUFU.EX2 R93, R93 ;  /* 0x0000005d005d7308 */ /* 0x000fe60000000800 */
[C---:B----4-:R-:W-:Y:S05]  /*19290*/  HMMA.16816.F32.BF16 R52, R60.reuse, R48, R52 ;  /* 0x000000303c34723c */ /* 0x050fea0000041834 */
[----:B------:R-:W-:Y:S02]  /*192a0*/  MUFU.EX2 R94, R94 ;  /* 0x0000005e005e7308 */ /* 0x000fe40000000800 */
[----:B---3--:R-:W-:Y:S01]  /*192b0*/  F2FP.BF16.PACK_AB R48, R85, R82 ;  /* 0x000000525530723e */ /* 0x008fe200000010ff */
[----:B------:R-:W-:Y:S01]  /*192c0*/  HMMA.16816.F32.BF16 R4, R60, R50, R4 ;  /* 0x000000323c04723c */ /* 0x000fe20000041804 */
[----:B------:R-:W-:Y:S01]  /*192d0*/  F2FP.BF16.PACK_AB R49, R83, R78 ;  /* 0x0000004e5331723e */ /* 0x000fe200000010ff */
[----:B------:R-:W-:-:S03]  /*192e0*/  FADD.FTZ R78, R78, R79 ;  /* 0x0000004f4e4e7221 */ /* 0x000fc60000010000 */
[----:B------:R-:W2:Y:S01]  /*192f0*/  MUFU.EX2 R95, R95 ;  /* 0x0000005f005f7308 */ /* 0x000ea20000000800 */
[----:B------:R-:W-:Y:S01]  /*19300*/  FADD.FTZ R83, R83, R78 ;  /* 0x0000004e53537221 */ /* 0x000fe20000010000 */
[----:B-----5:R-:W-:Y:S01]  /*19310*/  F2FP.BF16.PACK_AB R50, R87, R86 ;  /* 0x000000565732723e */ /* 0x020fe200000010ff */
[----:B------:R-:W-:Y:S01]  /*19320*/  HMMA.16816.F32.BF16 R44, R60, R70, R44 ;  /* 0x000000463c2c723c */ /* 0x000fe2000004182c */
[C---:B------:R-:W-:Y:S01]  /*19330*/  F2FP.BF16.PACK_AB R51, R89.reuse, R80 ;  /* 0x000000505933723e */ /* 0x040fe200000010ff */
[----:B------:R-:W3:Y:S01]  /*19340*/  LDSM.16.MT88.4 R60, [R184+0xd800] ;  /* 0x00d80000b83c783b */ /* 0x000ee20000004200 */
[----:B------:R-:W-:Y:S02]  /*19350*/  FADD.FTZ R80, R80, R83 ;  /* 0x0000005350507221 */ /* 0x000fe40000010000 */
[----:B------:R-:W4:Y:S01]  /*19360*/  MUFU.EX2 R155, R155 ;  /* 0x0000009b009b7308 */ /* 0x000f220000000800 */
[----:B------:R-:W-:Y:S01]  /*19370*/  LDSM.16.MT88.4 R68, [R186+0xd800] ;  /* 0x00d80000ba44783b */ /* 0x000fe20000004200 */
[----:B------:R-:W-:Y:S01]  /*19380*/  FADD.FTZ R89, R89, R80 ;  /* 0x0000005059597221 */ /* 0x000fe20000010000 */
[C---:B------:R-:W-:Y:S05]  /*19390*/  HMMA.16816.F32.BF16 R8, R48.reuse, R56, R8 ;  /* 0x000000383008723c */ /* 0x040fea0000041808 */
[----:B------:R-:W-:Y:S03]  /*193a0*/  MUFU.EX2 R163, R163 ;  /* 0x000000a300a37308 */ /* 0x000fe60000000800 */
[C---:B------:R-:W-:Y:S01]  /*193b0*/  HMMA.16816.F32.BF16 R12, R48.reuse, R58, R12 ;  /* 0x0000003a300c723c */ /* 0x040fe2000004180c */
[----:B------:R-:W5:Y:S04]  /*193c0*/  LDSM.16.MT88.4 R56, [R184+0xb800] ;  /* 0x00b80000b838783b */ /* 0x000f680000004200 */
[----:B------:R-:W2:Y:S03]  /*193d0*/  MUFU.EX2 R157, R157 ;  /* 0x0000009d009d7308 */ /* 0x000ea60000000800 */
[C---:B-1----:R-:W-:Y:S05]  /*193e0*/  HMMA.16816.F32.BF16 R24, R48.reuse, R64, R24 ;  /* 0x000000403018723c */ /* 0x042fea0000041818 */
[----:B------:R-:W-:Y:S03]  /*193f0*/  MUFU.EX2 R159, R159 ;  /* 0x0000009f009f7308 */ /* 0x000fe60000000800 */
[C---:B------:R-:W-:Y:S01]  /*19400*/  HMMA.16816.F32.BF16 R28, R48.reuse, R66, R28 ;  /* 0x00000042301c723c */ /* 0x040fe2000004181c */
[----:B------:R-:W1:Y:S04]  /*19410*/  LDSM.16.MT88.4 R64, [R186+0x9c00] ;  /* 0x009c0000ba40783b */ /* 0x000e680000004200 */
[----:B------:R-:W1:Y:S03]  /*19420*/  MUFU.EX2 R172, R172 ;  /* 0x000000ac00ac7308 */ /* 0x000e660000000800 */
[C---:B------:R-:W-:Y:S05]  /*19430*/  HMMA.16816.F32.BF16 R16, R48.reuse, R72, R16 ;  /* 0x000000483010723c */ /* 0x040fea0000041810 */
[----:B------:R-:W1:Y:S03]  /*19440*/  MUFU.EX2 R168, R168 ;  /* 0x000000a800a87308 */ /* 0x000e660000000800 */
[C---:B---3--:R-:W-:Y:S05]  /*19450*/  HMMA.16816.F32.BF16 R52, R48.reuse, R60, R52 ;  /* 0x0000003c3034723c */ /* 0x048fea0000041834 */
[----:B------:R-:W-:Y:S03]  /*19460*/  MUFU.EX2 R158, R158 ;  /* 0x0000009e009e7308 */ /* 0x000fe60000000800 */
[C---:B------:R-:W-:Y:S01]  /*19470*/  HMMA.16816.F32.BF16 R4, R48.reuse, R62, R4 ;  /* 0x0000003e3004723c */ /* 0x040fe20000041804 */
[----:B------:R-:W-:Y:S04]  /*19480*/  LDSM.16.MT88.4 R60, [R184+0xbc00] ;  /* 0x00bc0000b83c783b */ /* 0x000fe80000004200 */
[----:B------:R-:W-:Y:S03]  /*19490*/  MUFU.EX2 R161, R161 ;  /* 0x000000a100a17308 */ /* 0x000fe60000000800 */
[C---:B-----5:R-:W-:Y:S05]  /*194a0*/  HMMA.16816.F32.BF16 R32, R48.reuse, R56, R32 ;  /* 0x000000383020723c */ /* 0x060fea0000041820 */
[----:B------:R-:W-:Y:S03]  /*194b0*/  MUFU.EX2 R156, R156 ;  /* 0x0000009c009c7308 */ /* 0x000fe60000000800 */
[C---:B------:R-:W-:Y:S01]  /*194c0*/  HMMA.16816.F32.BF16 R36, R48.reuse, R58, R36 ;  /* 0x0000003a3024723c */ /* 0x040fe20000041824 */
[----:B------:R-:W3:Y:S04]  /*194d0*/  LDSM.16.MT88.4 R56, [R186+0xbc00] ;  /* 0x00bc0000ba38783b */ /* 0x000ee80000004200 */
[----:B------:R-:W-:Y:S03]  /*194e0*/  MUFU.EX2 R153, R153 ;  /* 0x0000009900997308 */ /* 0x000fe60000000800 */
[C---:B------:R-:W-:Y:S01]  /*194f0*/  HMMA.16816.F32.BF16 R20, R48.reuse, R74, R20 ;  /* 0x0000004a3014723c */ /* 0x040fe20000041814 */
[----:B------:R-:W5:Y:S04]  /*19500*/  LDSM.16.MT88.4 R72, [R184+0x9c00] ;  /* 0x009c0000b848783b */ /* 0x000f680000004200 */
[----:B------:R-:W1:Y:S03]  /*19510*/  MUFU.EX2 R160, R160 ;  /* 0x000000a000a07308 */ /* 0x000e660000000800 */
[C---:B------:R-:W-:Y:S05]  /*19520*/  HMMA.16816.F32.BF16 R40, R48.reuse, R68, R40 ;  /* 0x000000443028723c */ /* 0x040fea0000041828 */
[----:B------:R-:W-:Y:S03]  /*19530*/  MUFU.EX2 R149, R149 ;  /* 0x0000009500957308 */ /* 0x000fe60000000800 */
[----:B------:R-:W-:Y:S01]  /*19540*/  HMMA.16816.F32.BF16 R44, R48, R70, R44 ;  /* 0x00000046302c723c */ /* 0x000fe2000004182c */
[----:B------:R-:W5:Y:S04]  /*19550*/  LDSM.16.MT88.4 R68, [R186+0xdc00] ;  /* 0x00dc0000ba44783b */ /* 0x000f680000004200 */
[----:B------:R-:W3:Y:S02]  /*19560*/  MUFU.EX2 R174, R174 ;  /* 0x000000ae00ae7308 */ /* 0x000ee40000000800 */
[----:B--2---:R-:W-:-:S02]  /*19570*/  F2FP.BF16.PACK_AB R48, R95, R94 ;  /* 0x0000005e5f30723e */ /* 0x004fc400000010ff */
[----:B------:R-:W-:Y:S02]  /*19580*/  F2FP.BF16.PACK_AB R49, R91, R90 ;  /* 0x0000005a5b31723e */ /* 0x000fe400000010ff */
[----:B----4-:R-:W-:Y:S02]  /*19590*/  F2FP.BF16.PACK_AB R50, R164, R155 ;  /* 0x0000009ba432723e */ /* 0x010fe400000010ff */
[----:B------:R-:W-:Y:S01]  /*195a0*/  F2FP.BF16.PACK_AB R51, R166, R93 ;  /* 0x0000005da633723e */ /* 0x000fe200000010ff */
[----:B------:R-:W2:Y:S06]  /*195b0*/  MUFU.EX2 R147, R147 ;  /* 0x0000009300937308 */ /* 0x000eac0000000800 */
[C---:B-1----:R-:W-:Y:S02]  /*195c0*/  HMMA.16816.F32.BF16 R8, R48.reuse, R64, R8 ;  /* 0x000000403008723c */ /* 0x042fe40000041808 */
        /* <DEDUP_REMOVED lines=8> */
[----:B------:R-:W-:Y:S06]  /*19650*/  MUFU.EX2 R146, R146 ;  /* 0x0000009200927308 */ /* 0x000fec0000000800 */
[C---:B------:R-:W-:Y:S02]  /*19660*/  HMMA.16816.F32.BF16 R32, R48.reuse, R60, R32 ;  /* 0x0000003c3020723c */ /* 0x040fe40000041820 */
[----:B------:R-:W4:Y:S06]  /*19670*/  MUFU.EX2 R145, R145 ;  /* 0x0000009100917308 */ /* 0x000f2c0000000800 */
[C---:B------:R-:W-:Y:S01]  /*19680*/  HMMA.16816.F32.BF16 R36, R48.reuse, R62, R36 ;  /* 0x0000003e3024723c */ /* 0x040fe20000041824 */
[----:B------:R-:W2:Y:S01]  /*19690*/  LDSM.16.MT88.4 R60, [R186+0xc000] ;  /* 0x00c00000ba3c783b */ /* 0x000ea20000004200 */
[----:B------:R-:W-:Y:S06]  /*196a0*/  MUFU.EX2 R144, R144 ;  /* 0x0000009000907308 */ /* 0x000fec0000000800 */
[C---:B-----5:R-:W-:Y:S02]  /*196b0*/  HMMA.16816.F32.BF16 R16, R48.reuse, R72, R16 ;  /* 0x000000483010723c */ /* 0x060fe40000041810 */
[----:B------:R-:W5:Y:S06]  /*196c0*/  MUFU.EX2 R143, R143 ;  /* 0x0000008f008f7308 */ /* 0x000f6c0000000800 */
        /* <DEDUP_REMOVED lines=10> */
[----:B------:R-:W-:Y:S01]  /*19770*/  HMMA.16816.F32.BF16 R4, R48, R66, R4 ;  /* 0x000000423004723c */ /* 0x000fe20000041804 */
[----:B------:R-:W-:Y:S06]  /*19780*/  LDSM.16.MT88.4 R64, [R184+0xe000] ;  /* 0x00e00000b840783b */ /* 0x000fec0000004200 */
[----:B------:R-:W-:-:S02]  /*19790*/  F2FP.BF16.PACK_AB R48, R157, R162 ;  /* 0x000000a29d30723e */ /* 0x000fc400000010ff */
[----:B------:R-:W-:Y:S02]  /*197a0*/  F2FP.BF16.PACK_AB R49, R170, R163 ;  /* 0x000000a3aa31723e */ /* 0x000fe400000010ff */
[----:B------:R-:W-:Y:S02]  /*197b0*/  F2FP.BF16.PACK_AB R50, R172, R159 ;  /* 0x0000009fac32723e */ /* 0x000fe400000010ff */
[----:B------:R-:W-:-:S07]  /*197c0*/  F2FP.BF16.PACK_AB R51, R168, R165 ;  /* 0x000000a5a833723e */ /* 0x000fce00000010ff */
[C---:B---3--:R-:W-:Y:S08]  /*197d0*/  HMMA.16816.F32.BF16 R8, R48.reuse, R56, R8 ;  /* 0x000000383008723c */ /* 0x048ff00000041808 */
        /* <DEDUP_REMOVED lines=8> */
[C---:B------:R-:W-:Y:S08]  /*19860*/  HMMA.16816.F32.BF16 R40, R48.reuse, R68, R40 ;  /* 0x000000443028723c */ /* 0x040ff00000041828 */
[C---:B-1----:R-:W-:Y:S08]  /*19870*/  HMMA.16816.F32.BF16 R32, R48.reuse, R56, R32 ;  /* 0x000000383020723c */ /* 0x042ff00000041820 */
[C---:B------:R-:W-:Y:S01]  /*19880*/  HMMA.16816.F32.BF16 R36, R48.reuse, R58, R36 ;  /* 0x0000003a3024723c */ /* 0x040fe20000041824 */
[----:B------:R-:W1:Y:S07]  /*19890*/  LDSM.16.MT88.4 R56, [R186+0xc400] ;  /* 0x00c40000ba38783b */ /* 0x000e6e0000004200 */
[C---:B------:R-:W-:Y:S01]  /*198a0*/  HMMA.16816.F32.BF16 R44, R48.reuse, R70, R44 ;  /* 0x00000046302c723c */ /* 0x040fe2000004182c */
[----:B------:R-:W1:Y:S07]  /*198b0*/  LDSM.16.MT88.4 R68, [R186+0xe400] ;  /* 0x00e40000ba44783b */ /* 0x000e6e0000004200 */
        /* <DEDUP_REMOVED lines=16> */
[C---:B------:R-:W-:Y:S08]  /*199c0*/  HMMA.16816.F32.BF16 R40, R48.reuse, R68, R40 ;  /* 0x000000443028723c */ /* 0x040ff00000041828 */
[C---:B--2---:R-:W-:Y:S08]  /*199d0*/  HMMA.16816.F32.BF16 R32, R48.reuse, R60, R32 ;  /* 0x0000003c3020723c */ /* 0x044ff00000041820 */
[C---:B------:R-:W-:Y:S01]  /*199e0*/  HMMA.16816.F32.BF16 R36, R48.reuse, R62, R36 ;  /* 0x0000003e3024723c */ /* 0x040fe20000041824 */
[----:B------:R-:W1:Y:S07]  /*199f0*/  LDSM.16.MT88.4 R60, [R186+0xc800] ;  /* 0x00c80000ba3c783b */ /* 0x000e6e0000004200 */
[C---:B------:R-:W-:Y:S01]  /*19a00*/  HMMA.16816.F32.BF16 R44, R48.reuse, R70, R44 ;  /* 0x00000046302c723c */ /* 0x040fe2000004182c */
[----:B------:R-:W-:Y:S07]  /*19a10*/  LDSM.16.MT88.4 R68, [R186+0xe800] ;  /* 0x00e80000ba44783b */ /* 0x000fee0000004200 */
[C---:B------:R-:W-:Y:S07]  /*19a20*/  HMMA.16816.F32.BF16 R52, R48.reuse, R64, R52 ;  /* 0x000000403034723c */ /* 0x040fee0000041834 */
[----:B----4-:R-:W-:Y:S01]  /*19a30*/  F2FP.BF16.PACK_AB R64, R145, R146 ;  /* 0x000000929140723e */ /* 0x010fe200000010ff */
[----:B------:R-:W-:Y:S01]  /*19a40*/  HMMA.16816.F32.BF16 R4, R48, R66, R4 ;  /* 0x000000423004723c */ /* 0x000fe20000041804 */
[----:B------:R-:W2:Y:S01]  /*19a50*/  LDSM.16.MT88.4 R48, [R184+0xc800] ;  /* 0x00c80000b830783b */ /* 0x000ea20000004200 */
[----:B------:R-:W-:-:S05]  /*19a60*/  F2FP.BF16.PACK_AB R65, R148, R151 ;  /* 0x000000979441723e */ /* 0x000fca00000010ff */
[----:B-----5:R-:W-:Y:S02]  /*19a70*/  F2FP.BF16.PACK_AB R66, R143, R144 ;  /* 0x000000908f42723e */ /* 0x020fe400000010ff */
        /* <DEDUP_REMOVED lines=8> */
[-CC-:B------:R-:W-:Y:S01]  /*19b00*/  FFMA.FTZ R62, R124, R139.reuse, -R134.reuse ;  /* 0x0000008b7c3e7223 */ /* 0x180fe20000010886 */
[----:B------:R-:W-:Y:S01]  /*19b10*/  HMMA.16816.F32.BF16 R12, R64, R74, R12 ;  /* 0x0000004a400c723c */ /* 0x000fe2000004180c */
[----:B------:R-:W-:-:S04]  /*19b20*/  FFMA.FTZ R63, R123, R139, -R134 ;  /* 0x0000008b7b3f7223 */ /* 0x000fc80000010886 */
[----:B------:R-:W-:Y:S03]  /*19b30*/  MUFU.EX2 R61, R61 ;  /* 0x0000003d003d7308 */ /* 0x000fe60000000800 */
[C---:B--2---:R-:W-:Y:S05]  /*19b40*/  HMMA.16816.F32.BF16 R32, R64.reuse, R48, R32 ;  /* 0x000000304020723c */ /* 0x044fea0000041820 */
[----:B------:R-:W1:Y:S02]  /*19b50*/  MUFU.EX2 R62, R62 ;  /* 0x0000003e003e7308 */ /* 0x000e640000000800 */
[----:B------:R-:W-:Y:S01]  /*19b60*/  FFMA.FTZ R49, R209, R140, R133 ;  /* 0x0000008cd1317223 */ /* 0x000fe20000010085 */
[----:B------:R-:W-:Y:S03]  /*19b70*/  HMMA.16816.F32.BF16 R40, R64, R68, R40 ;  /* 0x000000444028723c */ /* 0x000fe60000041828 */
[----:B------:R-:W-:-:S02]  /*19b80*/  FADD.FTZ R49, R132, R49 ;  /* 0x0000003184317221 */ /* 0x000fc40000010000 */
[----:B------:R-:W-:Y:S02]  /*19b90*/  MUFU.EX2 R63, R63 ;  /* 0x0000003f003f7308 */ /* 0x000fe40000000800 */
[----:B------:R-:W-:Y:S01]  /*19ba0*/  FADD.FTZ R130, R130, R49 ;  /* 0x0000003182827221 */ /* 0x000fe20000010000 */
[C---:B------:R-:W-:Y:S01]  /*19bb0*/  HMMA.16816.F32.BF16 R44, R64.reuse, R70, R44 ;  /* 0x00000046402c723c */ /* 0x040fe2000004182c */
[----:B------:R-:W-:Y:S02]  /*19bc0*/  F2FP.BF16.PACK_AB R69, R169, R120 ;  /* 0x00000078a945723e */ /* 0x000fe400000010ff */
[----:B------:R-:W-:Y:S02]  /*19bd0*/  FADD.FTZ R141, R141, R130 ;  /* 0x000000828d8d7221 */ /* 0x000fe40000010000 */
[----:B------:R-:W2:Y:S01]  /*19be0*/  MUFU.EX2 R118, R118 ;  /* 0x0000007600767308 */ /* 0x000ea20000000800 */
[----:B-1----:R-:W-:Y:S01]  /*19bf0*/  F2FP.BF16.PACK_AB R68, R62, R61 ;  /* 0x0000003d3e44723e */ /* 0x002fe200000010ff */
[----:B------:R-:W-:Y:S01]  /*19c00*/  FADD.FTZ R2, R84, R141 ;  /* 0x0000008d54027221 */ /* 0x000fe20000010000 */
[----:B------:R-:W-:Y:S01]  /*19c10*/  F2FP.BF16.PACK_AB R71, R119, R60 ;  /* 0x0000003c7747723e */ /* 0x000fe200000010ff */
[----:B------:R-:W-:Y:S02]  /*19c20*/  HMMA.16816.F32.BF16 R16, R64, R56, R16 ;  /* 0x000000384010723c */ /* 0x000fe40000041810 */
[----:B------:R-:W-:-:S04]  /*19c30*/  FADD.FTZ R2, R81, R2 ;  /* 0x0000000251027221 */ /* 0x000fc80000010000 */
[----:B------:R-:W-:Y:S02]  /*19c40*/  FADD.FTZ R3, R77, R2 ;  /* 0x000000024d037221 */ /* 0x000fe40000010000 */
[C---:B------:R-:W-:Y:S01]  /*19c50*/  HMMA.16816.F32.BF16 R20, R64.reuse, R58, R20 ;  /* 0x0000003a4014723c */ /* 0x040fe20000041814 */
[----:B------:R-:W1:Y:S01]  /*19c60*/  LDSM.16.MT88.4 R56, [R184+0xe800] ;  /* 0x00e80000b838783b */ /* 0x000e620000004200 */
[----:B------:R-:W-:Y:S01]  /*19c70*/  FADD.FTZ R3, R76, R3 ;  /* 0x000000034c037221 */ /* 0x000fe20000010000 */
[----:B--2---:R-:W-:Y:S01]  /*19c80*/  F2FP.BF16.PACK_AB R70, R118, R63 ;  /* 0x0000003f7646723e */ /* 0x004fe200000010ff */
[----:B------:R-:W-:Y:S01]  /*19c90*/  FADD.FTZ R2, R90, R89 ;  /* 0x000000595a027221 */ /* 0x000fe20000010000 */
[----:B------:R-:W2:Y:S01]  /*19ca0*/  LDSM.16.MT88.4 R76, [R186+0xec00] ;  /* 0x00ec0000ba4c783b */ /* 0x000ea20000004200 */
[----:B------:R-:W-:Y:S02]  /*19cb0*/  FADD.FTZ R82, R82, R3 ;  /* 0x0000000352527221 */ /* 0x000fe40000010000 */
[----:B------:R-:W-:Y:S01]  /*19cc0*/  HMMA.16816.F32.BF16 R36, R64, R50, R36 ;  /* 0x000000324024723c */ /* 0x000fe20000041824 */
[----:B------:R-:W-:Y:S01]  /*19cd0*/  FADD.FTZ R2, R91, R2 ;  /* 0x000000025b027221 */ /* 0x000fe20000010000 */
[----:B------:R-:W3:Y:S01]  /*19ce0*/  LDSM.16.MT88.4 R48, [R186+0xcc00] ;  /* 0x00cc0000ba30783b */ /* 0x000ee20000004200 */
[----:B------:R-:W-:-:S02]  /*19cf0*/  FADD.FTZ R85, R85, R82 ;  /* 0x0000005255557221 */ /* 0x000fc40000010000 */
[----:B------:R-:W-:Y:S02]  /*19d00*/  FADD.FTZ R93, R93, R2 ;  /* 0x000000025d5d7221 */ /* 0x000fe40000010000 */
[----:B------:R-:W-:Y:S01]  /*19d10*/  FADD.FTZ R86, R86, R85 ;  /* 0x0000005556567221 */ /* 0x000fe20000010000 */
[----:B------:R-:W-:Y:S01]  /*19d20*/  HMMA.16816.F32.BF16 R112, R68, R108, R8 ;  /* 0x0000006c4470723c */ /* 0x000fe20000041808 */
[----:B------:R-:W-:Y:S01]  /*19d30*/  FADD.FTZ R166, R166, R93 ;  /* 0x0000005da6a67221 */ /* 0x000fe20000010000 */
[----:B------:R-:W4:Y:S01]  /*19d40*/  LDSM.16.MT88.4 R8, [R184+0xcc00] ;  /* 0x00cc0000b808783b */ /* 0x000f220000004200 */
[----:B------:R-:W-:Y:S02]  /*19d50*/  FADD.FTZ R87, R87, R86 ;  /* 0x0000005657577221 */ /* 0x000fe40000010000 */
[----:B------:R-:W-:-:S03]  /*19d60*/  FADD.FTZ R163, R163, R166 ;  /* 0x000000a6a3a37221 */ /* 0x000fc60000010000 */
[----:B------:R-:W-:Y:S01]  /*19d70*/  HMMA.16816.F32.BF16 R108, R68, R110, R12 ;  /* 0x0000006e446c723c */ /* 0x000fe2000004180c */
[----:B------:R-:W-:-:S06]  /*19d80*/  FADD.FTZ R170, R170, R163 ;  /* 0x000000a3aaaa7221 */ /* 0x000fcc0000010000 */
[----:B------:R-:W-:Y:S01]  /*19d90*/  FADD.FTZ R12, R94, R87 ;  /* 0x000000575e0c7221 */ /* 0x000fe20000010000 */
[----:B------:R-:W-:Y:S03]  /*19da0*/  HMMA.16816.F32.BF16 R104, R68, R100, R16 ;  /* 0x000000644468723c */ /* 0x000fe60000041810 */
[----:B------:R-:W-:-:S04]  /*19db0*/  FADD.FTZ R12, R95, R12 ;  /* 0x0000000c5f0c7221 */ /* 0x000fc80000010000 */
[----:B------:R-:W-:Y:S01]  /*19dc0*/  FADD.FTZ R3, R155, R12 ;  /* 0x0000000c9b037221 */ /* 0x000fe20000010000 */
[----:B------:R-:W-:Y:S01]  /*19dd0*/  HMMA.16816.F32.BF16 R100, R68, R102, R20 ;  /* 0x000000664464723c */ /* 0x000fe20000041814 */
[----:B------:R-:W5:Y:S02]  /*19de0*/  LDSM.16.MT88.4 R12, [R184+0xec00] ;  /* 0x00ec0000b80c783b */ /* 0x000f640000004200 */
        /* <DEDUP_REMOVED lines=17> */
[----:B---3--:R-:W-:Y:S01]  /*19f00*/  HMMA.16816.F32.BF16 R96, R68, R48, R24 ;  /* 0x000000304460723c */ /* 0x008fe20000041818 */
[----:B------:R-:W-:Y:S02]  /*19f10*/  FADD.FTZ R151, R151, R2 ;  /* 0x0000000297977221 */ /* 0x000fe40000010000 */
        /* <DEDUP_REMOVED lines=8> */
[----:B----4-:R-:W-:Y:S01]  /*19fa0*/  HMMA.16816.F32.BF16 R88, R68, R8, R32 ;  /* 0x000000084458723c */ /* 0x010fe20000041820 */
        /* <DEDUP_REMOVED lines=10> */
[----:B------:R-:W-:Y:S01]  /*1a050*/  HMMA.16816.F32.BF16 R76, R68, R78, R44 ;  /* 0x0000004e444c723c */ /* 0x000fe2000004182c */
[----:B------:R-:W-:Y:S02]  /*1a060*/  FADD.FTZ R212, R119, R60 ;  /* 0x0000003c77d47221 */ /* 0x000fe40000010000 */
[----:B------:R-:W-:-:S05]  /*1a070*/  FADD.FTZ R209, R118, R63 ;  /* 0x0000003f76d17221 */ /* 0x000fca0000010000 */
[C---:B-----5:R-:W-:Y:S08]  /*1a080*/  HMMA.16816.F32.BF16 R72, R68.reuse, R12, R52 ;  /* 0x0000000c4448723c */ /* 0x060ff00000041834 */
[----:B------:R-:W-:Y:S11]  /*1a090*/  HMMA.16816.F32.BF16 R68, R68, R14, R4 ;  /* 0x0000000e4444723c */ /* 0x000ff60000041804 */
[----:B------:R-:W-:Y:S08]  /*1a0a0*/  @!UPT UIADD3 URZ, URZ, URZ, URZ ;  /* 0x0000003f3f3ff290 */ /* 0x000ff0000fffe03f */
.L_x_3490:
[----:B------:R-:W-:Y:S05]  /*1a0b0*/  @!P6 BRA `(.L_x_3499) ;  /* 0x00004df00000e947 */ /* 0x000fea0003800000 */
[----:B------:R-:W-:Y:S02]  /*1a0c0*/  MOV R119, R2 ;  /* 0x0000000200777202 */ /* 0x000fe40000000f00 */
[----:B------:R-:W-:-:S02]  /*1a0d0*/  MOV R118, R3 ;  /* 0x0000000300767202 */ /* 0x000fc40000000f00 */
.L_x_3508:
        /* <DEDUP_REMOVED lines=69> */
.L_x_3501:
[----:B------:R-:W2:Y:S02]  /*1a530*/  LD.E R3, [R116.64+0x40] ;  /* 0x0000400474037980 */ /* 0x000ea4000c101900 */
[----:B--2---:R-:W-:Y:S04]  /*1a540*/  LEA R3, -R3, RZ, 0x7 ;  /* 0x000000ff03037211 */ /* 0x004fe800078e39ff */
[----:B------:R-:W-:Y:S02]  /*1a550*/  SHF.R.S32.HI R4, RZ, 0x1f, R3 ;  /* 0x0000001fff047819 */ /* 0x000fe40000011403 */
.L_x_3502:
[----:B------:R-:W-:Y:S05]  /*1a560*/  BSYNC B0 ;  /* 0x0000000000007941 */ /* 0x000fea0003800000 */
.L_x_3500:
        /* <DEDUP_REMOVED lines=47> */
[----:B------:R-:W-:Y:S07]  /*1a860*/  ISETP.GT.AND P0, PT, R203, R194, PT ;  /* 0x000000c2cb00720c */ /* 0x000fee0003f04270 */
        /* <DEDUP_REMOVED lines=283> */
[-C--:B------:R-:W-:Y:S04]  /*1ba20*/  FMUL.FTZ R61, R61, R211.reuse ;  /* 0x000000d33d3d7220 */ /* 0x080fe80000410000 */
[-C--:B------:R-:W-:Y:S02]  /*1ba30*/  FMUL.FTZ R57, R66, R211.reuse ;  /* 0x000000d342397220 */ /* 0x080fe40000410000 */
[-C--:B-----5:R-:W-:Y:S02]  /*1ba40*/  FMUL.FTZ R55, R67, R211.reuse ;  /* 0x000000d343377220 */ /* 0x0a0fe40000410000 */
[-C--:B------:R-:W-:Y:S01]  /*1ba50*/  FMUL.FTZ R65, R65, R211.reuse ;  /* 0x000000d341417220 */ /* 0x080fe20000410000 */
[----:B------:R3:W3:Y:S01]  /*1ba60*/  MUFU.TANH R139, R25 ;  /* 0x00000019008b7308 */ /* 0x0006e20000002400 */
[-C--:B-1----:R-:W-:Y:S09]  /*1ba70*/  FMUL.FTZ R4, R60, R211.reuse ;  /* 0x000000d33c047220 */ /* 0x082ff20000410000 */
[----:B------:R1:W1:Y:S01]  /*1ba80*/  MUFU.TANH R170, R26 ;  /* 0x0000001a00aa7308 */ /* 0x0002620000002400 */
[----:B--2---:R-:W-:Y:S09]  /*1ba90*/  FMUL.FTZ R6, R64, R211 ;  /* 0x000000d340067220 */ /* 0x004ff20000410000 */
        /* <DEDUP_REMOVED lines=39> */
[----:B---34-:R-:W-:Y:S01]  /*1bd10*/  BSSY B0, `(.L_x_3505) ;  /* 0x0000044000007945 */ /* 0x018fe20003800000 */
[----:B------:R-:W-:-:S05]  /*1bd20*/  @!P3 BRA `(.L_x_3506) ;  /* 0x000003f00000b947 */ /* 0x000fca0003800000 */
[----:B------:R-:W-:Y:S01]  /*1bd30*/  IMAD.SHL.U32 R3, R203, 0x80, RZ ;  /* 0x00000080cb037824 */ /* 0x000fe200078e00ff */
[----:B------:R-:W3:Y:S04]  /*1bd40*/  LD.E R12, [R116.64+0x170] ;  /* 0x00017004740c7980 */ /* 0x000ee8000c101900 */
[C---:B------:R-:W-:Y:S04]  /*1bd50*/  IADD3 R8, R3.reuse, -0x80, RZ ;  /* 0xffffff8003087810 */ /* 0x040fe80007ffe0ff */
[----:B--2---:R-:W-:Y:S02]  /*1bd60*/  IABS R4, R8 ;  /* 0x0000000800047213 */ /* 0x004fe40000000000 */
[-C--:B---3--:R-:W-:Y:S02]  /*1bd70*/  IABS R9, R12.reuse ;  /* 0x0000000c00097213 */ /* 0x088fe40000000000 */
[-C--:B------:R-:W-:Y:S02]  /*1bd80*/  IABS R7, R12.reuse ;  /* 0x0000000c00077213 */ /* 0x080fe40000000000 */
[----:B------:R-:W2:Y:S01]  /*1bd90*/  I2F.RP R6, R9 ;  /* 0x0000000900067306 */ /* 0x000ea20000209400 */
[-C--:B------:R-:W-:Y:S02]  /*1bda0*/  LOP3.LUT R8, R8, R12.reuse, RZ, 0x3c, !PT ;  /* 0x0000000c08087212 */ /* 0x080fe400078e3cff */
        /* <DEDUP_REMOVED lines=24> */
[----:B------:R-:W-:Y:S01]  /*1bf30*/  LOP3.LUT R2, RZ, R12, RZ, 0x33, !PT ;  /* 0x0000000cff027212 */ /* 0x000fe200078e33ff */
[----:B------:R-:W3:Y:S04]  /*1bf40*/  LD.E.64 R8, [R116.64+0x38] ;  /* 0x0000380474087980 */ /* 0x000ee8000c101b00 */
[----:B------:R-:W-:Y:S02]  /*1bf50*/  @P1 IADD3 R6, R6, 0x1, RZ ;  /* 0x0000000106061810 */ /* 0x000fe40007ffe0ff */
[----:B------:R-:W-:Y:S03]  /*1bf60*/  ISETP.GE.AND P1, PT, R3, RZ, PT ;  /* 0x000000ff0300720c */ /* 0x000fe60003f26270 */
[----:B------:R-:W-:Y:S01]  /*1bf70*/  @!P0 IMAD.MOV R6, RZ, RZ, -R6 ;  /* 0x000000ffff068224 */ /* 0x000fe200078e0a06 */
[----:B------:R-:W-:Y:S02]  /*1bf80*/  @P6 IADD3 R11, R11, 0x1, RZ ;  /* 0x000000010b0b6810 */ /* 0x000fe40007ffe0ff */
[----:B------:R-:W-:Y:S04]  /*1bf90*/  ISETP.NE.AND P6, PT, R12, RZ, PT ;  /* 0x000000ff0c00720c */ /* 0x000fe80003fc5270 */
[C---:B------:R-:W-:Y:S03]  /*1bfa0*/  SEL R7, R2.reuse, R6, !P6 ;  /* 0x0000000602077207 */ /* 0x040fe60007000000 */
[----:B------:R-:W-:Y:S01]  /*1bfb0*/  @!P1 IMAD.MOV R11, RZ, RZ, -R11 ;  /* 0x000000ffff0b9224 */ /* 0x000fe200078e0a0b */
[CC--:B-1----:R-:W-:Y:S04]  /*1bfc0*/  LEA R26, P1, R7.reuse, R204.reuse, 0x2 ;  /* 0x000000cc071a7211 */ /* 0x0c2fe800078210ff */
        /* <DEDUP_REMOVED lines=21> */
.L_x_3506:
[----:B------:R-:W3:Y:S02]  /*1c120*/  LD.E R9, [R116.64+0x38] ;  /* 0x0000380474097980 */ /* 0x000ee4000c101900 */
[----:B---3--:R-:W-:Y:S04]  /*1c130*/  LEA R9, -R9, RZ, 0x7 ;  /* 0x000000ff09097211 */ /* 0x008fe800078e39ff */
[----:B------:R-:W-:Y:S02]  /*1c140*/  SHF.R.S32.HI R2, RZ, 0x1f, R9 ;  /* 0x0000001fff027819 */ /* 0x000fe40000011409 */
.L_x_3507:
[----:B------:R-:W-:Y:S05]  /*1c150*/  BSYNC B0 ;  /* 0x0000000000007941 */ /* 0x000fea0003800000 */
.L_x_3505:
[C---:B------:R-:W-:Y:S02]  /*1c160*/  LEA R24, P1, R9.reuse, R196, 0x1 ;  /* 0x000000c409187211 */ /* 0x040fe400078208ff */
[C---:B------:R-:W-:Y:S02]  /*1c170*/  IADD3 R7, P0, R9.reuse, R192, RZ ;  /* 0x000000c009077210 */ /* 0x040fe40007f1e0ff */
[-C--:B------:R-:W-:Y:S02]  /*1c180*/  LEA.HI.X R25, R9, R195.reuse, R2, 0x1, P1 ;  /* 0x000000c309197211 */ /* 0x080fe400008f0c02 */
[CC--:B------:R-:W-:Y:S01]  /*1c190*/  @P5 LEA R22, P6, R7.reuse, R196.reuse, 0x1 ;  /* 0x000000c407165211 */ /* 0x0c0fe200078c08ff */
[--C-:B--2---:R-:W-:Y:S01]  /*1c1a0*/  IMAD.X R4, R2, 0x1, R193.reuse, P0 ;  /* 0x0000000102047824 */ /* 0x104fe200000e06c1 */
        /* <DEDUP_REMOVED lines=21> */
[C---:B-1----:R-:W-:Y:S02]  /*1c300*/  @P2 LEA R26, P0, R3.reuse, R196, 0x1 ;  /* 0x000000c4031a2211 */ /* 0x042fe400078008ff */
        /* <DEDUP_REMOVED lines=64> */
.L_x_3504:
[----:B---34-:R-:W-:Y:S05]  /*1c710*/  BSYNC B1 ;  /* 0x0000000000017941 */ /* 0x018fea0003800000 */
.L_x_3503:
[----:B--2---:R-:W2:Y:S01]  /*1c720*/  LD.E R54, [R116.64+0xdc] ;  /* 0x0000dc0474367980 */ /* 0x004ea2000c101900 */
[----:B------:R-:W-:Y:S03]  /*1c730*/  LEA R2, R203, R208, 0x7 ;  /* 0x000000d0cb027211 */ /* 0x000fe600078e38ff */
[----:B------:R-:W-:Y:S01]  /*1c740*/  LDSM.16.MT88.4 R44, [R186+0xd000] ;  /* 0x00d00000ba2c783b */ /* 0x000fe20000004200 */
[----:B------:R-:W-:Y:S01]  /*1c750*/  I2F R16, R2 ;  /* 0x0000000200107306 */ /* 0x000fe20000201400 */
[C---:B------:R-:W-:Y:S02]  /*1c760*/  IADD3 R14, R2.reuse, 0x1, RZ ;  /* 0x00000001020e7810 */ /* 0x040fe40007ffe0ff */
[C---:B------:R-:W-:Y:S02]  /*1c770*/  IADD3 R9, R2.reuse, 0x8, RZ ;  /* 0x0000000802097810 */ /* 0x040fe40007ffe0ff */
[C---:B------:R-:W-:Y:S02]  /*1c780*/  IADD3 R37, R2.reuse, 0x20, RZ ;  /* 0x0000002002257810 */ /* 0x040fe40007ffe0ff */
[----:B------:R-:W-:Y:S01]  /*1c790*/  LDSM.16.MT88.4 R64, [R184+0xd000] ;  /* 0x00d00000b840783b */ /* 0x000fe20000004200 */
[C---:B------:R-:W-:Y:S02]  /*1c7a0*/  IADD3 R31, R2.reuse, 0x30, RZ ;  /* 0x00000030021f7810 */ /* 0x040fe40007ffe0ff */
        /* <DEDUP_REMOVED lines=19> */
[C---:B------:R-:W-:Y:S02]  /*1c8e0*/  IADD3 R4, R2.reuse, 0x50, RZ ;  /* 0x0000005002047810 */ /* 0x040fe40007ffe0ff */
[----:B------:R-:W-:Y:S07]  /*1c8f0*/  IADD3 R3, R2, 0x51, RZ ;  /* 0x0000005102037810 */ /* 0x000fee0007ffe0ff */
        /* <DEDUP_REMOVED lines=16> */
[----:B------:R-:W2:Y:S01]  /*1ca00*/  I2F R3, R3 ;  /* 0x0000000300037306 */ /* 0x000ea20000201400 */
[CC--:B---3--:R-:W-:Y:S02]  /*1ca10*/  FFMA.FTZ R173, R0.reuse, R14.reuse, R173 ;  /* 0x0000000e00ad7223 */ /* 0x0c8fe400000100ad */
[----:B------:R-:W-:Y:S01]  /*1ca20*/  FFMA.FTZ R181, R0, R14, R181 ;  /* 0x0000000e00b57223 */ /* 0x000fe200000100b5 */
[----:B------:R-:W-:Y:S01]  /*1ca30*/  IADD3 R14, R2, 0x58, RZ ;  /* 0x00000058020e7810 */ /* 0x000fe20007ffe0ff */
[CC--:B----4-:R-:W-:Y:S02]  /*1ca40*/  FFMA.FTZ R215, R0.reuse, R9.reuse, R215 ;  /* 0x0000000900d77223 */ /* 0x0d0fe400000100d7 */
[C---:B------:R-:W-:Y:S02]  /*1ca50*/  FFMA.FTZ R183, R0.reuse, R9, R183 ;  /* 0x0000000900b77223 */ /* 0x040fe400000100b7 */
[CC--:B------:R-:W-:Y:S01]  /*1ca60*/  FFMA.FTZ R175, R0.reuse, R16.reuse, R175 ;  /* 0x0000001000af7223 */ /* 0x0c0fe200000100af */
[----:B------:R3:W4:Y:S01]  /*1ca70*/  I2F R9, R14 ;  /* 0x0000000e00097306 */ /* 0x0007220000201400 */
[C---:B------:R-:W-:Y:S02]  /*1ca80*/  FFMA.FTZ R171, R0.reuse, R16, R171 ;  /* 0x0000001000ab7223 */ /* 0x040fe400000100ab */
[CC--:B-----5:R-:W-:Y:S02]  /*1ca90*/  FFMA.FTZ R48, R0.reuse, R12.reuse, R21 ;  /* 0x0000000c00307223 */ /* 0x0e0fe40000010015 */
[C---:B------:R-:W-:Y:S02]  /*1caa0*/  FFMA.FTZ R167, R0.reuse, R12, R167 ;  /* 0x0000000c00a77223 */ /* 0x040fe400000100a7 */
[C---:B-1----:R-:W-:Y:S02]  /*1cab0*/  FFMA.FTZ R217, R0.reuse, R8, R217 ;  /* 0x0000000800d97223 */ /* 0x042fe400000100d9 */
[C---:B------:R-:W-:Y:S02]  /*1cac0*/  FFMA.FTZ R223, R0.reuse, R42, R223 ;  /* 0x0000002a00df7223 */ /* 0x040fe400000100df */
[C---:B------:R-:W-:Y:S02]  /*1cad0*/  FFMA.FTZ R221, R0.reuse, R41, R221 ;  /* 0x0000002900dd7223 */ /* 0x040fe400000100dd */
[----:B------:R-:W-:Y:S01]  /*1cae0*/  FFMA.FTZ R213, R0, R8, R213 ;  /* 0x0000000800d57223 */ /* 0x000fe200000100d5 */
[----:B------:R-:W-:Y:S01]  /*1caf0*/  IADD3 R8, R2, 0x59, RZ ;  /* 0x0000005902087810 */ /* 0x000fe20007ffe0ff */
[CC--:B------:R-:W-:Y:S02]  /*1cb00*/  FFMA.FTZ R169, R0.reuse, R10.reuse, R169 ;  /* 0x0000000a00a97223 */ /* 0x0c0fe400000100a9 */
[C---:B------:R-:W-:Y:S02]  /*1cb10*/  FFMA.FTZ R139, R0.reuse, R10, R139 ;  /* 0x0000000a008b7223 */ /* 0x040fe4000001008b */
[C---:B------:R-:W-:Y:S01]  /*1cb20*/  FFMA.FTZ R42, R0.reuse, R42, R219 ;  /* 0x0000002a002a7223 */ /* 0x040fe200000100db */
[----:B------:R-:W1:Y:S01]  /*1cb30*/  I2F R8, R8 ;  /* 0x0000000800087306 */ /* 0x000e620000201400 */
[C---:B------:R-:W-:Y:S02]  /*1cb40*/  FFMA.FTZ R33, R0.reuse, R40, R225 ;  /* 0x0000002800217223 */ /* 0x040fe400000100e1 */
[CC--:B------:R-:W-:Y:S01]  /*1cb50*/  FFMA.FTZ R32, R0.reuse, R50.reuse, R19 ;  /* 0x0000003200207223 */ /* 0x0c0fe20000010013 */
[----:B---3--:R-:W-:Y:S01]  /*1cb60*/  FMNMX.FTZ R14, R175, R119, !PT ;  /* 0x00000077af0e7209 */ /* 0x008fe20007810000 */
[C---:B------:R-:W-:Y:S02]  /*1cb70*/  FFMA.FTZ R50, R0.reuse, R50, R17 ;  /* 0x0000003200327223 */ /* 0x040fe40000010011 */
        /* <DEDUP_REMOVED lines=24> */
[CC--:B------:R-:W-:Y:S01]  /*1cd00*/  FFMA.FTZ R148, R0.reuse, R29.reuse, R148 ;  /* 0x0000001d00947223 */ /* 0x0c0fe20000010094 */
[----:B------:R-:W-:Y:S01]  /*1cd10*/  FMNMX.FTZ R21, R41, R12, !PT ;  /* 0x0000000c29157209 */ /* 0x000fe20007810000 */
[----:B------:R-:W-:Y:S01]  /*1cd20*/  FFMA.FTZ R155, R0, R29, R155 ;  /* 0x0000001d009b7223 */ /* 0x000fe2000001009b */
[----:B------:R-:W-:Y:S01]  /*1cd30*/  FMNMX.FTZ R12, R32, R17, !PT ;  /* 0x00000011200c7209 */ /* 0x000fe20007810000 */
[----:B------:R-:W-:Y:S01]  /*1cd40*/  FFMA.FTZ R147, R0, R27, R147 ;  /* 0x0000001b00937223 */ /* 0x000fe20000010093 */
[----:B------:R3:W5:Y:S01]  /*1cd50*/  I2F R17, R10 ;  /* 0x0000000a00117306 */ /* 0x0007620000201400 */
[----:B------:R-:W-:Y:S01]  /*1cd60*/  FMNMX.FTZ R21, R40, R21, !PT ;  /* 0x0000001528157209 */ /* 0x000fe20007810000 */
[C---:B------:R-:W-:Y:S01]  /*1cd70*/  FFMA.FTZ R161, R0.reuse, R6, R161 ;  /* 0x0000000600a17223 */ /* 0x040fe200000100a1 */
[----:B------:R-:W-:Y:S01]  /*1cd80*/  FMNMX.FTZ R19, R49, R12, !PT ;  /* 0x0000000c31137209 */ /* 0x000fe20007810000 */
[----:B------:R-:W-:Y:S01]  /*1cd90*/  FFMA.FTZ R165, R0, R6, R165 ;  /* 0x0000000600a57223 */ /* 0x000fe200000100a5 */
[----:B------:R-:W-:Y:S01]  /*1cda0*/  FMNMX.FTZ R21, R50, R21, !PT ;  /* 0x0000001532157209 */ /* 0x000fe20007810000 */
[----:B------:R-:W-:Y:S01]  /*1cdb0*/  FFMA.FTZ R156, R0, R27, R156 ;  /* 0x0000001b009c7223 */ /* 0x000fe2000001009c */
[----:B------:R-:W-:Y:S01]  /*1cdc0*/  FMNMX.FTZ R19, R48, R19, !PT ;  /* 0x0000001330137209 */ /* 0x000fe20007810000 */
[----:B------:R-:W-:Y:S01]  /*1cdd0*/  FFMA.FTZ R150, R0, R25, R150 ;  /* 0x0000001900967223 */ /* 0x000fe20000010096 */
[----:B------:R-:W-:Y:S01]  /*1cde0*/  FMNMX.FTZ R16, R168, R21, !PT ;  /* 0x00000015a8107209 */ /* 0x000fe20007810000 */
[----:B------:R-:W-:Y:S01]  /*1cdf0*/  FFMA.FTZ R159, R0, R25, R159 ;  /* 0x00000019009f7223 */ /* 0x000fe2000001009f */
[----:B------:R-:W-:Y:S01]  /*1ce00*/  IADD3 R14, R2, 0x69, RZ ;  /* 0x00000069020e7810 */ /* 0x000fe20007ffe0ff */
[CC--:B------:R-:W-:Y:S01]  /*1ce10*/  FFMA.FTZ R162, R0.reuse, R7.reuse, R162 ;  /* 0x0000000700a27223 */ /* 0x0c0fe200000100a2 */
[----:B------:R-:W-:Y:S01]  /*1ce20*/  FMNMX.FTZ R21, R167, R16, !PT ;  /* 0x00000010a7157209 */ /* 0x000fe20007810000 */
[----:B------:R-:W-:Y:S01]  /*1ce30*/  FFMA.FTZ R163, R0, R7, R163 ;  /* 0x0000000700a37223 */ /* 0x000fe200000100a3 */
[----:B------:R-:W-:Y:S01]  /*1ce40*/  FMNMX.FTZ R12, R170, R19, !PT ;  /* 0x00000013aa0c7209 */ /* 0x000fe20007810000 */
[-C--:B------:R-:W-:Y:S01]  /*1ce50*/  FFMA.FTZ R149, R0, R4.reuse, R149 ;  /* 0x0000000400957223 */ /* 0x080fe20000010095 */
[----:B------:R-:W5:Y:S01]  /*1ce60*/  I2F R19, R14 ;  /* 0x0000000e00137306 */ /* 0x000f620000201400 */
[----:B------:R-:W-:Y:S01]  /*1ce70*/  IADD3 R13, R2, 0x60, RZ ;  /* 0x00000060020d7810 */ /* 0x000fe20007ffe0ff */
[C---:B------:R-:W-:Y:S01]  /*1ce80*/  FFMA.FTZ R157, R0.reuse, R4, R157 ;  /* 0x00000004009d7223 */ /* 0x040fe2000001009d */
[----:B------:R-:W-:Y:S01]  /*1ce90*/  FMNMX.FTZ R12, R169, R12, !PT ;  /* 0x0000000ca90c7209 */ /* 0x000fe20007810000 */
[-C--:B--2---:R-:W-:Y:S01]  /*1cea0*/  FFMA.FTZ R154, R0, R3.reuse, R154 ;  /* 0x00000003009a7223 */ /* 0x084fe2000001009a */
[----:B------:R-:W-:Y:S01]  /*1ceb0*/  IADD3 R15, R2, 0x61, RZ ;  /* 0x00000061020f7810 */ /* 0x000fe20007ffe0ff */
[----:B------:R-:W-:Y:S01]  /*1cec0*/  FFMA.FTZ R146, R0, R3, R146 ;  /* 0x0000000300927223 */ /* 0x000fe20000010092 */
[----:B---3--:R-:W-:Y:S01]  /*1ced0*/  FMNMX.FTZ R10, R132, R21, !PT ;  /* 0x00000015840a7209 */ /* 0x008fe20007810000 */
[CC--:B----4-:R-:W-:Y:S01]  /*1cee0*/  FFMA.FTZ R153, R0.reuse, R9.reuse, R153 ;  /* 0x0000000900997223 */ /* 0x0d0fe20000010099 */
[----:B------:R-:W-:Y:S01]  /*1cef0*/  FMNMX.FTZ R21, R145, R12, !PT ;  /* 0x0000000c91157209 */ /* 0x000fe20007810000 */
[----:B------:R-:W2:Y:S01]  /*1cf00*/  I2F R13, R13 ;  /* 0x0000000d000d7306 */ /* 0x000ea20000201400 */
[----:B------:R-:W-:Y:S01]  /*1cf10*/  FMNMX.FTZ R23, R139, R10, !PT ;  /* 0x0000000a8b177209 */ /* 0x000fe20007810000 */
[----:B------:R-:W-:Y:S01]  /*1cf20*/  FFMA.FTZ R144, R0, R9, R144 ;  /* 0x0000000900907223 */ /* 0x000fe20000010090 */
[----:B------:R-:W-:Y:S01]  /*1cf30*/  IADD3 R10, R2, 0x70, RZ ;  /* 0x00000070020a7810 */ /* 0x000fe20007ffe0ff */
[-C--:B-1----:R-:W-:Y:S01]  /*1cf40*/  FFMA.FTZ R151, R0, R8.reuse, R151 ;  /* 0x0000000800977223 */ /* 0x082fe20000010097 */
[----:B------:R-:W-:Y:S01]  /*1cf50*/  FMNMX.FTZ R6, R152, R23, !PT ;  /* 0x0000001798067209 */ /* 0x000fe20007810000 */
[----:B------:R-:W-:Y:S01]  /*1cf60*/  FFMA.FTZ R143, R0, R8, R143 ;  /* 0x00000008008f7223 */ /* 0x000fe2000001008f */
[----:B------:R-:W-:Y:S01]  /*1cf70*/  FMNMX.FTZ R12, R148, R21, !PT ;  /* 0x00000015940c7209 */ /* 0x000fe20007810000 */
[CC--:B-----5:R-:W-:Y:S01]  /*1cf80*/  FFMA.FTZ R140, R0.reuse, R17.reuse, R140 ;  /* 0x00000011008c7223 */ /* 0x0e0fe2000001008c */
        /* <DEDUP_REMOVED lines=8> */
[----:B------:R-:W-:Y:S01]  /*1d010*/  FMNMX.FTZ R21, R150, R21, !PT ;  /* 0x0000001596157209 */ /* 0x000fe20007810000 */
[----:B------:R-:W-:Y:S02]  /*1d020*/  LDSM.16.MT88.4 R28, [R186+0xb000] ;  /* 0x00b00000ba1c783b */ /* 0x000fe40000004200 */
[----:B------:R-:W3:Y:S01]  /*1d030*/  I2F R15, R15 ;  /* 0x0000000f000f7306 */ /* 0x000ee20000201400 */
[----:B------:R-:W-:Y:S02]  /*1d040*/  FMNMX.FTZ R12, R158, R21, !PT ;  /* 0x000000159e0c7209 */ /* 0x000fe40007810000 */
[----:B------:R-:W-:Y:S01]  /*1d050*/  FMNMX.FTZ R21, R159, R14, !PT ;  /* 0x0000000e9f157209 */ /* 0x000fe20007810000 */
[CC--:B--2---:R-:W-:Y:S01]  /*1d060*/  FFMA.FTZ R142, R0.reuse, R13.reuse, R142 ;  /* 0x0000000d008e7223 */ /* 0x0c4fe2000001008e */
[----:B------:R-:W-:Y:S01]  /*1d070*/  FMNMX.FTZ R7, R161, R12, !PT ;  /* 0x0000000ca1077209 */ /* 0x000fe20007810000 */
[----:B------:R-:W-:Y:S01]  /*1d080*/  FFMA.FTZ R134, R0, R13, R134 ;  /* 0x0000000d00867223 */ /* 0x000fe20000010086 */
[----:B------:R-:W-:Y:S02]  /*1d090*/  LDSM.16.MT88.4 R36, [R184+0xb000] ;  /* 0x00b00000b824783b */ /* 0x000fe40000004200 */
[----:B------:R-:W-:Y:S01]  /*1d0a0*/  FMNMX.FTZ R12, R160, R7, !PT ;  /* 0x00000007a00c7209 */ /* 0x000fe20007810000 */
[----:B------:R-:W2:Y:S03]  /*1d0b0*/  I2F R4, R6 ;  /* 0x0000000600047306 */ /* 0x000ea60000201400 */
[----:B------:R-:W-:Y:S01]  /*1d0c0*/  FMNMX.FTZ R12, R163, R12, !PT ;  /* 0x0000000ca30c7209 */ /* 0x000fe20007810000 */
[----:B-1----:R-:W-:Y:S01]  /*1d0d0*/  FFMA.FTZ R56, R0, R11, R56 ;  /* 0x0000000b00387223 */ /* 0x002fe20000010038 */
[----:B------:R-:W-:Y:S01]  /*1d0e0*/  FMNMX.FTZ R10, R166, R21, !PT ;  /* 0x00000015a60a7209 */ /* 0x000fe20007810000 */
[----:B------:R-:W-:Y:S01]  /*1d0f0*/  FFMA.FTZ R126, R0, R11, R126 ;  /* 0x0000000b007e7223 */ /* 0x000fe2000001007e */
[----:B------:R-:W-:Y:S01]  /*1d100*/  FMNMX.FTZ R3, R157, R12, !PT ;  /* 0x0000000c9d037209 */ /* 0x000fe20007810000 */
[----:B------:R-:W-:Y:S01]  /*1d110*/  LDSM.16.MT88.4 R20, [R184+0x9000] ;  /* 0x00900000b814783b */ /* 0x000fe20000004200 */
[----:B------:R-:W-:Y:S02]  /*1d120*/  FMNMX.FTZ R7, R165, R10, !PT ;  /* 0x0000000aa5077209 */ /* 0x000fe40007810000 */
[----:B------:R-:W-:Y:S02]  /*1d130*/  IADD3 R10, R2, 0x78, RZ ;  /* 0x00000078020a7810 */ /* 0x000fe40007ffe0ff */
[----:B------:R-:W-:Y:S01]  /*1d140*/  FMNMX.FTZ R7, R164, R7, !PT ;  /* 0x00000007a4077209 */ /* 0x000fe20007810000 */
[----:B---3--:R-:W-:Y:S01]  /*1d150*/  FFMA.FTZ R141, R0, R15, R141 ;  /* 0x0000000f008d7223 */ /* 0x008fe2000001008d */
[----:B------:R1:W3:Y:S01]  /*1d160*/  I2F R6, R10 ;  /* 0x0000000a00067306 */ /* 0x0002e20000201400 */
[----:B------:R-:W-:Y:S01]  /*1d170*/  FMNMX.FTZ R14, R154, R3, !PT ;  /* 0x000000039a0e7209 */ /* 0x000fe20007810000 */
[----:B------:R-:W-:Y:S01]  /*1d180*/  FFMA.FTZ R130, R0, R15, R130 ;  /* 0x0000000f00827223 */ /* 0x000fe20000010082 */
[----:B------:R-:W-:Y:S02]  /*1d190*/  FMNMX.FTZ R12, R162, R7, !PT ;  /* 0x00000007a20c7209 */ /* 0x000fe40007810000 */
[----:B------:R-:W-:Y:S02]  /*1d1a0*/  IADD3 R2, R2, 0x79, RZ ;  /* 0x0000007902027810 */ /* 0x000fe40007ffe0ff */
[----:B------:R-:W-:Y:S02]  /*1d1b0*/  FMNMX.FTZ R3, R149, R12, !PT ;  /* 0x0000000c95037209 */ /* 0x000fe40007810000 */
[----:B------:R-:W-:Y:S01]  /*1d1c0*/  FMNMX.FTZ R14, R153, R14, !PT ;  /* 0x0000000e990e7209 */ /* 0x000fe20007810000 */
[-C--:B--2---:R-:W-:Y:S01]  /*1d1d0*/  FFMA.FTZ R59, R0, R4.reuse, R59 ;  /* 0x00000004003b7223 */ /* 0x084fe2000001003b */
[----:B------:R-:W-:Y:S01]  /*1d1e0*/  FMNMX.FTZ R7, R146, R3, !PT ;  /* 0x0000000392077209 */ /* 0x000fe20007810000 */
[----:B------:R-:W-:Y:S01]  /*1d1f0*/  FFMA.FTZ R131, R0, R4, R131 ;  /* 0x0000000400837223 */ /* 0x000fe20000010083 */
[----:B------:R-:W2:Y:S01]  /*1d200*/  I2F R3, R2 ;  /* 0x0000000200037306 */ /* 0x000ea20000201400 */
[----:B------:R-:W-:Y:S02]  /*1d210*/  FMNMX.FTZ R9, R151, R14, !PT ;  /* 0x0000000e97097209 */ /* 0x000fe40007810000 */
[----:B------:R-:W-:Y:S01]  /*1d220*/  FMNMX.FTZ R8, R144, R7, !PT ;  /* 0x0000000790087209 */ /* 0x000fe20007810000 */
[----:B------:R-:W-:Y:S03]  /*1d230*/  LDSM.16.MT88.4 R12, [R186+0x9000] ;  /* 0x00900000ba0c783b */ /* 0x000fe60000004200 */
[----:B------:R-:W-:Y:S02]  /*1d240*/  FMNMX.FTZ R7, R143, R8, !PT ;  /* 0x000000088f077209 */ /* 0x000fe40007810000 */
[----:B-1----:R-:W-:Y:S01]  /*1d250*/  FMNMX.FTZ R10, R142, R9, !PT ;  /* 0x000000098e0a7209 */ /* 0x002fe20007810000 */
[-C--:B---3--:R-:W-:Y:S01]  /*1d260*/  FFMA.FTZ R57, R0, R6.reuse, R57 ;  /* 0x0000000600397223 */ /* 0x088fe20000010039 */
[----:B------:R-:W-:Y:S01]  /*1d270*/  FMNMX.FTZ R7, R134, R7, !PT ;  /* 0x0000000786077209 */ /* 0x000fe20007810000 */
[----:B------:R-:W-:Y:S01]  /*1d280*/  FFMA.FTZ R129, R0, R6, R129 ;  /* 0x0000000600817223 */ /* 0x000fe20000010081 */
[----:B------:R-:W-:Y:S02]  /*1d290*/  FMNMX.FTZ R9, R141, R10, !PT ;  /* 0x0000000a8d097209 */ /* 0x000fe40007810000 */
        /* <DEDUP_REMOVED lines=43> */
[-C--:B------:R-:W-:Y:S02]  /*1d550*/  FFMA.FTZ R119, R213, R54.reuse, -R133 ;  /* 0x00000036d5777223 */ /* 0x080fe40000010885 */
[-C--:B------:R-:W-:Y:S02]  /*1d560*/  FFMA.FTZ R43, R33, R54.reuse, -R135 ;  /* 0x00000036212b7223 */ /* 0x080fe40000010887 */
[-C--:B------:R-:W-:Y:S02]  /*1d570*/  FFMA.FTZ R171, R58, R54.reuse, -R133 ;  /* 0x000000363aab7223 */ /* 0x080fe40000010885 */
[-C--:B------:R-:W-:Y:S01]  /*1d580*/  FFMA.FTZ R173, R59, R54.reuse, -R135 ;  /* 0x000000363bad7223 */ /* 0x080fe20000010887 */
        /* <DEDUP_REMOVED lines=31> */
[-CC-:B------:R-:W-:Y:S02]  /*1d780*/  FFMA.FTZ R85, R41, R54.reuse, -R133.reuse ;  /* 0x0000003629557223 */ /* 0x180fe40000010885 */
        /* <DEDUP_REMOVED lines=14> */
[-CC-:B------:R-:W-:Y:S01]  /*1d870*/  FFMA.FTZ R156, R156, R54.reuse, -R133.reuse ;  /* 0x000000369c9c7223 */ /* 0x180fe20000010885 */
[----:B------:R-:W2:Y:S01]  /*1d880*/  MUFU.EX2 R119, R119 ;  /* 0x0000007700777308 */ /* 0x000ea20000000800 */
[-C--:B------:R-:W-:Y:S02]  /*1d890*/  FFMA.FTZ R159, R159, R54.reuse, -R133 ;  /* 0x000000369f9f7223 */ /* 0x080fe40000010885 */
[-CC-:B------:R-:W-:Y:S01]  /*1d8a0*/  FFMA.FTZ R158, R158, R54.reuse, -R135.reuse ;  /* 0x000000369e9e7223 */ /* 0x180fe20000010887 */
[----:B-1----:R-:W-:Y:S01]  /*1d8b0*/  F2FP.BF16.PACK_AB R60, R122, R125 ;  /* 0x0000007d7a3c723e */ /* 0x002fe200000010ff */
[-CC-:B------:R-:W-:Y:S02]  /*1d8c0*/  FFMA.FTZ R161, R161, R54.reuse, -R135.reuse ;  /* 0x00000036a1a17223 */ /* 0x180fe40000010887 */
[-CC-:B------:R-:W-:Y:S02]  /*1d8d0*/  FFMA.FTZ R160, R160, R54.reuse, -R135.reuse ;  /* 0x00000036a0a07223 */ /* 0x180fe40000010887 */
[-C--:B------:R-:W-:Y:S01]  /*1d8e0*/  FFMA.FTZ R163, R163, R54.reuse, -R135 ;  /* 0x00000036a3a37223 */ /* 0x080fe20000010887 */
[----:B------:R-:W-:Y:S01]  /*1d8f0*/  MUFU.EX2 R87, R87 ;  /* 0x0000005700577308 */ /* 0x000fe20000000800 */
[-CC-:B------:R-:W-:Y:S02]  /*1d900*/  FFMA.FTZ R166, R166, R54.reuse, -R133.reuse ;  /* 0x00000036a6a67223 */ /* 0x180fe40000010885 */
[-CC-:B------:R-:W-:Y:S02]  /*1d910*/  FFMA.FTZ R165, R165, R54.reuse, -R133.reuse ;  /* 0x00000036a5a57223 */ /* 0x180fe40000010885 */
[-C--:B------:R-:W-:Y:S02]  /*1d920*/  FFMA.FTZ R164, R164, R54.reuse, -R133 ;  /* 0x00000036a4a47223 */ /* 0x080fe40000010885 */
[-CC-:B------:R-:W-:Y:S02]  /*1d930*/  FFMA.FTZ R157, R157, R54.reuse, -R135.reuse ;  /* 0x000000369d9d7223 */ /* 0x180fe40000010887 */
[-CC-:B------:R-:W-:Y:S01]  /*1d940*/  FFMA.FTZ R154, R154, R54.reuse, -R135.reuse ;  /* 0x000000369a9a7223 */ /* 0x180fe20000010887 */
[----:B------:R-:W-:Y:S01]  /*1d950*/  MUFU.EX2 R85, R85 ;  /* 0x0000005500557308 */ /* 0x000fe20000000800 */
[-C--:B------:R-:W-:Y:S02]  /*1d960*/  FFMA.FTZ R153, R153, R54.reuse, -R135 ;  /* 0x0000003699997223 */ /* 0x080fe40000010887 */
[--C-:B------:R-:W-:Y:S01]  /*1d970*/  FFMA.FTZ R149, R149, R54, -R133.reuse ;  /* 0x0000003695957223 */ /* 0x100fe20000010885 */
[----:B--2---:R-:W-:Y:S01]  /*1d980*/  F2FP.BF16.PACK_AB R62, R119, R120 ;  /* 0x00000078773e723e */ /* 0x004fe200000010ff */
[-CC-:B------:R-:W-:Y:S02]  /*1d990*/  FFMA.FTZ R146, R146, R54.reuse, -R133.reuse ;  /* 0x0000003692927223 */ /* 0x180fe40000010885 */
[-CC-:B------:R-:W-:Y:S02]  /*1d9a0*/  FFMA.FTZ R144, R144, R54.reuse, -R133.reuse ;  /* 0x0000003690907223 */ /* 0x180fe40000010885 */
[-C--:B------:R-:W-:Y:S01]  /*1d9b0*/  FFMA.FTZ R143, R143, R54.reuse, -R133 ;  /* 0x000000368f8f7223 */ /* 0x080fe20000010885 */
[----:B------:R-:W1:Y:S01]  /*1d9c0*/  MUFU.EX2 R86, R86 ;  /* 0x0000005600567308 */ /* 0x000e620000000800 */
        /* <DEDUP_REMOVED lines=15> */
[-CC-:B------:R-:W-:Y:S02]  /*1dac0*/  FFMA.FTZ R151, R138, R54.reuse, -R135.reuse ;  /* 0x000000368a977223 */ /* 0x180fe40000010887 */
        /* <DEDUP_REMOVED lines=8> */
[-CC-:B------:R-:W-:Y:S01]  /*1db50*/  FFMA.FTZ R99, R170, R54.reuse, -R135.reuse ;  /* 0x00000036aa637223 */ /* 0x180fe20000010887 */
[----:B------:R-:W-:Y:S01]  /*1db60*/  MUFU.EX2 R97, R97 ;  /* 0x0000006100617308 */ /* 0x000fe20000000800 */
[-C--:B------:R-:W-:Y:S02]  /*1db70*/  FFMA.FTZ R98, R169, R54.reuse, -R135 ;  /* 0x00000036a9627223 */ /* 0x080fe40000010887 */
[-C--:B------:R-:W-:Y:S01]  /*1db80*/  FFMA.FTZ R169, R130, R54.reuse, -R133 ;  /* 0x0000003682a97223 */ /* 0x080fe20000010885 */
[C---:B------:R-:W-:Y:S03]  /*1db90*/  HMMA.16816.F32.BF16 R20, R60.reuse, R28, R20 ;  /* 0x0000001c3c14723c */ /* 0x040fe60000041814 */
[--C-:B------:R-:W-:Y:S02]  /*1dba0*/  FFMA.FTZ R130, R56, R54, -R135.reuse ;  /* 0x0000003638827223 */ /* 0x100fe40000010887 */
[----:B------:R-:W-:Y:S01]  /*1dbb0*/  LDSM.16.MT88.4 R56, [R184+0xe800] ;  /* 0x00e80000b838783b */ /* 0x000fe20000004200 */
        /* <DEDUP_REMOVED lines=9> */
[----:B------:R-:W-:Y:S02]  /*1dc50*/  FMUL.FTZ R49, R52, R69 ;  /* 0x0000004534317220 */ /* 0x000fe40000410000 */
        /* <DEDUP_REMOVED lines=12> */
[C---:B------:R-:W-:Y:S02]  /*1dd20*/  FMUL.FTZ R39, R53.reuse, R83 ;  /* 0x0000005335277220 */ /* 0x040fe40000410000 */
[----:B------:R-:W-:Y:S01]  /*1dd30*/  LDSM.16.MT88.4 R80, [R186+0xd400] ;  /* 0x00d40000ba50783b */ /* 0x000fe20000004200 */
[----:B------:R-:W-:Y:S01]  /*1dd40*/  FMUL.FTZ R42, R53, R78 ;  /* 0x0000004e352a7220 */ /* 0x000fe20000410000 */
[----:B------:R-:W-:Y:S01]  /*1dd50*/  MUFU.EX2 R84, R84 ;  /* 0x0000005400547308 */ /* 0x000fe20000000800 */
[-CC-:B------:R-:W-:Y:S02]  /*1dd60*/  FFMA.FTZ R96, R221, R54.reuse, -R135.reuse ;  /* 0x00000036dd607223 */ /* 0x180fe40000010887 */
[C---:B------:R-:W-:Y:S03]  /*1dd70*/  HMMA.16816.F32.BF16 R36, R60.reuse, R44, R36 ;  /* 0x0000002c3c24723c */ /* 0x040fe60000041824 */
[----:B--2---:R-:W-:Y:S02]  /*1dd80*/  FMUL.FTZ R43, R53, R79 ;  /* 0x0000004f352b7220 */ /* 0x004fe40000410000 */
[----:B------:R-:W2:Y:S01]  /*1dd90*/  LDSM.16.MT88.4 R76, [R186+0x9400] ;  /* 0x00940000ba4c783b */ /* 0x000ea20000004200 */
[--C-:B------:R-:W-:Y:S01]  /*1dda0*/  FFMA.FTZ R141, R141, R54, -R135.reuse ;  /* 0x000000368d8d7223 */ /* 0x100fe20000010887 */
[----:B------:R-:W-:Y:S01]  /*1ddb0*/  MUFU.EX2 R91, R91 ;  /* 0x0000005b005b7308 */ /* 0x000fe20000000800 */
[C---:B------:R-:W-:Y:S02]  /*1ddc0*/  FMUL.FTZ R44, R52.reuse, R72 ;  /* 0x00000048342c7220 */ /* 0x040fe40000410000 */
[C---:B------:R-:W-:Y:S03]  /*1ddd0*/  HMMA.16816.F32.BF16 R40, R60.reuse, R46, R40 ;  /* 0x0000002e3c28723c */ /* 0x040fe60000041828 */
[----:B------:R-:W-:Y:S02]  /*1dde0*/  FMUL.FTZ R45, R52, R73 ;  /* 0x00000049342d7220 */ /* 0x000fe40000410000 */
[----:B------:R-:W-:Y:S02]  /*1ddf0*/  FFMA.FTZ R140, R140, R54, -R135 ;  /* 0x000000368c8c7223 */ /* 0x000fe40000010887 */
[----:B------:R-:W3:Y:S01]  /*1de00*/  MUFU.EX2 R96, R96 ;  /* 0x0000006000607308 */ /* 0x000ee20000000800 */
[C---:B------:R-:W-:Y:S04]  /*1de10*/  FMUL.FTZ R46, R53.reuse, R74 ;  /* 0x0000004a352e7220 */ /* 0x040fe80000410000 */
[----:B------:R-:W-:Y:S02]  /*1de20*/  FMUL.FTZ R47, R53, R75 ;  /* 0x0000004b352f7220 */ /* 0x000fe40000410000 */
[----:B------:R-:W4:Y:S01]  /*1de30*/  LDSM.16.MT88.4 R72, [R184+0x9400] ;  /* 0x00940000b848783b */ /* 0x000f220000004200 */
[-CC-:B------:R-:W-:Y:S02]  /*1de40*/  FFMA.FTZ R134, R134, R54.reuse, -R133.reuse ;  /* 0x0000003686867223 */ /* 0x180fe40000010885 */
[----:B------:R-:W5:Y:S01]  /*1de50*/  MUFU.EX2 R88, R88 ;  /* 0x0000005800587308 */ /* 0x000f620000000800 */
[-C--:B------:R-:W-:Y:S01]  /*1de60*/  FFMA.FTZ R128, R128, R54.reuse, -R133 ;  /* 0x0000003680807223 */ /* 0x080fe20000010885 */
[C---:B------:R-:W-:Y:S03]  /*1de70*/  HMMA.16816.F32.BF16 R44, R60.reuse, R64, R44 ;  /* 0x000000403c2c723c */ /* 0x040fe6000004182c */
[-C--:B------:R-:W-:Y:S02]  /*1de80*/  FFMA.FTZ R135, R55, R54.reuse, -R135 ;  /* 0x0000003637877223 */ /* 0x080fe40000010887 */
[----:B------:R-:W-:Y:S02]  /*1de90*/  FFMA.FTZ R55, R126, R54, -R133 ;  /* 0x000000367e377223 */ /* 0x000fe40000010885 */
[----:B------:R-:W-:Y:S01]  /*1dea0*/  FFMA.FTZ R125, R52, R209, R125 ;  /* 0x000000d1347d7223 */ /* 0x000fe2000001007d */
[----:B------:R-:W-:Y:S01]  /*1deb0*/  HMMA.16816.F32.BF16 R48, R60, R66, R48 ;  /* 0x000000423c30723c */ /* 0x000fe20000041830 */
[----:B------:R-:W5:Y:S01]  /*1dec0*/  LDSM.16.MT88.4 R64, [R186+0xb400] ;  /* 0x00b40000ba40783b */ /* 0x000f620000004200 */
[----:B------:R-:W-:Y:S02]  /*1ded0*/  MUFU.EX2 R145, R145 ;  /* 0x0000009100917308 */ /* 0x000fe40000000800 */
[----:B------:R-:W-:Y:S02]  /*1dee0*/  FADD.FTZ R125, R122, R125 ;  /* 0x0000007d7a7d7221 */ /* 0x000fe40000010000 */
[----:B------:R-:W-:Y:S01]  /*1def0*/  FFMA.FTZ R127, R53, R212, R127 ;  /* 0x000000d4357f7223 */ /* 0x000fe2000001007f */
[----:B-1----:R-:W-:Y:S01]  /*1df00*/  F2FP.BF16.PACK_AB R62, R87, R86 ;  /* 0x00000056573e723e */ /* 0x002fe200000010ff */
[----:B------:R-:W-:Y:S01]  /*1df10*/  FADD.FTZ R120, R120, R125 ;  /* 0x0000007d78787221 */ /* 0x000fe20000010000 */
[----:B---3--:R-:W-:Y:S03]  /*1df20*/  F2FP.BF16.PACK_AB R61, R96, R97 ;  /* 0x00000061603d723e */ /* 0x008fe600000010ff */
[----:B------:R-:W-:Y:S01]  /*1df30*/  F2FP.BF16.PACK_AB R63, R89, R90 ;  /* 0x0000005a593f723e */ /* 0x000fe200000010ff */
[----:B------:R-:W-:Y:S01]  /*1df40*/  FADD.FTZ R119, R119, R120 ;  /* 0x0000007877777221 */ /* 0x000fe20000010000 */
[----:B------:R-:W-:Y:S01]  /*1df50*/  F2FP.BF16.PACK_AB R60, R85, R84 ;  /* 0x00000054553c723e */ /* 0x000fe200000010ff */
[----:B------:R-:W1:Y:S01]  /*1df60*/  MUFU.EX2 R148, R148 ;  /* 0x0000009400947308 */ /* 0x000e620000000800 */
[----:B------:R-:W-:Y:S02]  /*1df70*/  FADD.FTZ R124, R124, R127 ;  /* 0x0000007f7c7c7221 */ /* 0x000fe40000010000 */
[----:B------:R-:W-:Y:S01]  /*1df80*/  FADD.FTZ R84, R84, R119 ;  /* 0x0000007754547221 */ /* 0x000fe20000010000 */
[----:B------:R-:W-:Y:S01]  /*1df90*/  MOV R119, R2 ;  /* 0x0000000200777202 */ /* 0x000fe20000000f00 */
[----:B------:R-:W-:Y:S01]  /*1dfa0*/  FADD.FTZ R121, R121, R124 ;  /* 0x0000007c79797221 */ /* 0x000fe20000010000 */
[C---:B--2---:R-:W-:Y:S03]  /*1dfb0*/  HMMA.16816.F32.BF16 R4, R60.reuse, R76, R4 ;  /* 0x0000004c3c04723c */ /* 0x044fe60000041804 */
[----:B------:R-:W-:Y:S01]  /*1dfc0*/  FADD.FTZ R85, R85, R84 ;  /* 0x0000005455557221 */ /* 0x000fe20000010000 */
[----:B------:R-:W-:Y:S01]  /*1dfd0*/  MUFU.EX2 R147, R147 ;  /* 0x0000009300937308 */ /* 0x000fe20000000800 */
[----:B------:R-:W-:Y:S02]  /*1dfe0*/  FADD.FTZ R118, R118, R121 ;  /* 0x0000007976767221 */ /* 0x000fe40000010000 */
[----:B------:R-:W-:Y:S01]  /*1dff0*/  FADD.FTZ R86, R86, R85 ;  /* 0x0000005556567221 */ /* 0x000fe20000010000 */
[C---:B------:R-:W-:Y:S01]  /*1e000*/  HMMA.16816.F32.BF16 R8, R60.reuse, R78, R8 ;  /* 0x0000004e3c08723c */ /* 0x040fe20000041808 */
[----:B------:R-:W2:Y:S03]  /*1e010*/  LDSM.16.MT88.4 R76, [R184+0xd400] ;  /* 0x00d40000b84c783b */ /* 0x000ea60000004200 */
[----:B------:R-:W-:Y:S01]  /*1e020*/  FADD.FTZ R97, R97, R118 ;  /* 0x0000007661617221 */ /* 0x000fe20000010000 */
[----:B------:R-:W-:Y:S01]  /*1e030*/  MOV R118, R3 ;  /* 0x0000000300767202 */ /* 0x000fe20000000f00 */
[----:B------:R-:W3:Y:S02]  /*1e040*/  MUFU.EX2 R150, R150 ;  /* 0x0000009600967308 */ /* 0x000ee40000000800 */
[C---:B----4-:R-:W-:Y:S04]  /*1e050*/  HMMA.16816.F32.BF16 R12, R60.reuse, R72, R12 ;  /* 0x000000483c0c723c */ /* 0x050fe8000004180c */
[----:B------:R-:W-:Y:S04]  /*1e060*/  FADD.FTZ R97, R96, R97 ;  /* 0x0000006160617221 */ /* 0x000fe80000010000 */
[C---:B------:R-:W-:Y:S01]  /*1e070*/  HMMA.16816.F32.BF16 R16, R60.reuse, R74, R16 ;  /* 0x0000004a3c10723c */ /* 0x040fe20000041810 */
[----:B------:R-:W4:Y:S01]  /*1e080*/  LDSM.16.MT88.4 R72, [R186+0x9800] ;  /* 0x00980000ba48783b */ /* 0x000f220000004200 */
[----:B------:R-:W-:Y:S02]  /*1e090*/  MUFU.EX2 R152, R152 ;  /* 0x0000009800987308 */ /* 0x000fe40000000800 */
        /* <DEDUP_REMOVED lines=20> */
[----:B------:R-:W-:Y:S02]  /*1e1e0*/  F2FP.BF16.PACK_AB R61, R91, R88 ;  /* 0x000000585b3d723e */ /* 0x000fe400000010ff */
[----:B------:R-:W-:Y:S03]  /*1e1f0*/  F2FP.BF16.PACK_AB R63, R98, R99 ;  /* 0x00000063623f723e */ /* 0x000fe600000010ff */
[----:B------:R-:W-:Y:S01]  /*1e200*/  F2FP.BF16.PACK_AB R60, R105, R104 ;  /* 0x00000068693c723e */ /* 0x000fe200000010ff */
[----:B------:R-:W1:Y:S01]  /*1e210*/  MUFU.EX2 R163, R163 ;  /* 0x000000a300a37308 */ /* 0x000e620000000800 */
[----:B------:R-:W-:Y:S07]  /*1e220*/  F2FP.BF16.PACK_AB R62, R139, R132 ;  /* 0x000000848b3e723e */ /* 0x000fee00000010ff */
[C---:B----4-:R-:W-:Y:S02]  /*1e230*/  HMMA.16816.F32.BF16 R4, R60.reuse, R72, R4 ;  /* 0x000000483c04723c */ /* 0x050fe40000041804 */
[----:B------:R-:W-:Y:S06]  /*1e240*/  MUFU.EX2 R166, R166 ;  /* 0x000000a600a67308 */ /* 0x000fec0000000800 */
[C---:B------:R-:W-:Y:S01]  /*1e250*/  HMMA.16816.F32.BF16 R8, R60.reuse, R74, R8 ;  /* 0x0000004a3c08723c */ /* 0x040fe20000041808 */
[----:B------:R-:W4:Y:S03]  /*1e260*/  LDSM.16.MT88.4 R72, [R186+0xd800] ;  /* 0x00d80000ba48783b */ /* 0x000f260000004200 */
        /* <DEDUP_REMOVED lines=8> */
[----:B------:R-:W3:Y:S02]  /*1e2f0*/  LDSM.16.MT88.4 R68, [R186+0x9c00] ;  /* 0x009c0000ba44783b */ /* 0x000ee40000004200 */
[----:B------:R-:W-:Y:S05]  /*1e300*/  MUFU.EX2 R157, R157 ;  /* 0x0000009d009d7308 */ /* 0x000fea0000000800 */
[C---:B--2---:R-:W-:Y:S05]  /*1e310*/  HMMA.16816.F32.BF16 R28, R60.reuse, R76, R28 ;  /* 0x0000004c3c1c723c */ /* 0x044fea000004181c */
[----:B------:R-:W2:Y:S03]  /*1e320*/  MUFU.EX2 R154, R154 ;  /* 0x0000009a009a7308 */ /* 0x000ea60000000800 */
[C---:B------:R-:W-:Y:S01]  /*1e330*/  HMMA.16816.F32.BF16 R32, R60.reuse, R78, R32 ;  /* 0x0000004e3c20723c */ /* 0x040fe20000041820 */
[----:B------:R-:W2:Y:S06]  /*1e340*/  LDSM.16.MT88.4 R76, [R184+0x9c00] ;  /* 0x009c0000b84c783b */ /* 0x000eac0000004200 */
[----:B------:R-:W-:Y:S01]  /*1e350*/  MUFU.EX2 R153, R153 ;  /* 0x0000009900997308 */ /* 0x000fe20000000800 */
[C---:B----4-:R-:W-:Y:S08]  /*1e360*/  HMMA.16816.F32.BF16 R36, R60.reuse, R72, R36 ;  /* 0x000000483c24723c */ /* 0x050ff00000041824 */
[C---:B------:R-:W-:Y:S01]  /*1e370*/  HMMA.16816.F32.BF16 R40, R60.reuse, R74, R40 ;  /* 0x0000004a3c28723c */ /* 0x040fe20000041828 */
[----:B------:R-:W4:Y:S01]  /*1e380*/  LDSM.16.MT88.4 R72, [R186+0xbc00] ;  /* 0x00bc0000ba48783b */ /* 0x000f220000004200 */
[----:B------:R-:W2:Y:S06]  /*1e390*/  MUFU.EX2 R162, R162 ;  /* 0x000000a200a27308 */ /* 0x000eac0000000800 */
[C---:B-1----:R-:W-:Y:S04]  /*1e3a0*/  HMMA.16816.F32.BF16 R44, R60.reuse, R64, R44 ;  /* 0x000000403c2c723c */ /* 0x042fe8000004182c */
[----:B------:R-:W-:Y:S04]  /*1e3b0*/  MUFU.EX2 R149, R149 ;  /* 0x0000009500957308 */ /* 0x000fe80000000800 */
[----:B------:R-:W-:Y:S01]  /*1e3c0*/  HMMA.16816.F32.BF16 R48, R60, R66, R48 ;  /* 0x000000423c30723c */ /* 0x000fe20000041830 */
[----:B------:R-:W1:Y:S05]  /*1e3d0*/  LDSM.16.MT88.4 R64, [R184+0xbc00] ;  /* 0x00bc0000b840783b */ /* 0x000e6a0000004200 */
[----:B------:R-:W1:Y:S01]  /*1e3e0*/  MUFU.EX2 R146, R146 ;  /* 0x0000009200927308 */ /* 0x000e620000000800 */
[----:B------:R-:W-:Y:S02]  /*1e3f0*/  F2FP.BF16.PACK_AB R61, R148, R145 ;  /* 0x00000091943d723e */ /* 0x000fe400000010ff */
[----:B---3--:R-:W-:Y:S03]  /*1e400*/  F2FP.BF16.PACK_AB R63, R150, R147 ;  /* 0x00000093963f723e */ /* 0x008fe600000010ff */
[----:B-----5:R-:W-:Y:S02]  /*1e410*/  F2FP.BF16.PACK_AB R60, R155, R152 ;  /* 0x000000989b3c723e */ /* 0x020fe400000010ff */
[----:B------:R-:W-:Y:S02]  /*1e420*/  F2FP.BF16.PACK_AB R62, R159, R156 ;  /* 0x0000009c9f3e723e */ /* 0x000fe400000010ff */
[----:B------:R-:W-:Y:S05]  /*1e430*/  MUFU.EX2 R144, R144 ;  /* 0x0000009000907308 */ /* 0x000fea0000000800 */
[C---:B------:R-:W-:Y:S05]  /*1e440*/  HMMA.16816.F32.BF16 R4, R60.reuse, R68, R4 ;  /* 0x000000443c04723c */ /* 0x040fea0000041804 */
[----:B------:R-:W3:Y:S03]  /*1e450*/  MUFU.EX2 R143, R143 ;  /* 0x0000008f008f7308 */ /* 0x000ee60000000800 */
[C---:B------:R-:W-:Y:S01]  /*1e460*/  HMMA.16816.F32.BF16 R8, R60.reuse, R70, R8 ;  /* 0x000000463c08723c */ /* 0x040fe20000041808 */
[----:B------:R-:W5:Y:S06]  /*1e470*/  LDSM.16.MT88.4 R68, [R186+0xdc00] ;  /* 0x00dc0000ba44783b */ /* 0x000f6c0000004200 */
[----:B------:R-:W-:Y:S01]  /*1e480*/  MUFU.EX2 R142, R142 ;  /* 0x0000008e008e7308 */ /* 0x000fe20000000800 */
[C---:B--2---:R-:W-:Y:S08]  /*1e490*/  HMMA.16816.F32.BF16 R12, R60.reuse, R76, R12 ;  /* 0x0000004c3c0c723c */ /* 0x044ff0000004180c */
[C---:B------:R-:W-:Y:S01]  /*1e4a0*/  HMMA.16816.F32.BF16 R16, R60.reuse, R78, R16 ;  /* 0x0000004e3c10723c */ /* 0x040fe20000041810 */
[----:B------:R-:W2:Y:S01]  /*1e4b0*/  LDSM.16.MT88.4 R76, [R184+0xdc00] ;  /* 0x00dc0000b84c783b */ /* 0x000ea20000004200 */
[----:B------:R-:W2:Y:S06]  /*1e4c0*/  MUFU.EX2 R141, R141 ;  /* 0x0000008d008d7308 */ /* 0x000eac0000000800 */
[C---:B----4-:R-:W-:Y:S04]  /*1e4d0*/  HMMA.16816.F32.BF16 R20, R60.reuse, R72, R20 ;  /* 0x000000483c14723c */ /* 0x050fe80000041814 */
[----:B------:R-:W-:Y:S04]  /*1e4e0*/  MUFU.EX2 R140, R140 ;  /* 0x0000008c008c7308 */ /* 0x000fe80000000800 */
[C---:B------:R-:W-:Y:S01]  /*1e4f0*/  HMMA.16816.F32.BF16 R24, R60.reuse, R74, R24 ;  /* 0x0000004a3c18723c */ /* 0x040fe20000041818 */
[----:B------:R-:W4:Y:S05]  /*1e500*/  LDSM.16.MT88.4 R72, [R186+0xa000] ;  /* 0x00a00000ba48783b */ /* 0x000f2a0000004200 */
        /* <DEDUP_REMOVED lines=14> */
[----:B------:R-:W-:Y:S02]  /*1e5f0*/  F2FP.BF16.PACK_AB R61, R161, R158 ;  /* 0x0000009ea13d723e */ /* 0x000fe400000010ff */
[----:B------:R-:W-:Y:S03]  /*1e600*/  F2FP.BF16.PACK_AB R63, R163, R160 ;  /* 0x000000a0a33f723e */ /* 0x000fe600000010ff */
[----:B------:R-:W-:Y:S01]  /*1e610*/  F2FP.BF16.PACK_AB R60, R165, R166 ;  /* 0x000000a6a53c723e */ /* 0x000fe200000010ff */
[----:B------:R-:W-:Y:S01]  /*1e620*/  MUFU.EX2 R130, R130 ;  /* 0x0000008200827308 */ /* 0x000fe20000000800 */
[----:B------:R-:W-:Y:S07]  /*1e630*/  F2FP.BF16.PACK_AB R62, R167, R164 ;  /* 0x000000a4a73e723e */ /* 0x000fee00000010ff */
[C---:B----4-:R-:W-:Y:S02]  /*1e640*/  HMMA.16816.F32.BF16 R4, R60.reuse, R72, R4 ;  /* 0x000000483c04723c */ /* 0x050fe40000041804 */
[----:B------:R-:W4:Y:S06]  /*1e650*/  MUFU.EX2 R173, R173 ;  /* 0x000000ad00ad7308 */ /* 0x000f2c0000000800 */
        /* <DEDUP_REMOVED lines=43> */
[----:B-----5:R-:W-:Y:S02]  /*1e910*/  F2FP.BF16.PACK_AB R60, R169, R134 ;  /* 0x00000086a93c723e */ /* 0x020fe400000010ff */
[----:B------:R-:W-:Y:S07]  /*1e920*/  F2FP.BF16.PACK_AB R62, R171, R128 ;  /* 0x00000080ab3e723e */ /* 0x000fee00000010ff */
[C---:B--2---:R-:W-:Y:S08]  /*1e930*/  HMMA.16816.F32.BF16 R4, R60.reuse, R72, R4 ;  /* 0x000000483c04723c */ /* 0x044ff00000041804 */
        /* <DEDUP_REMOVED lines=14> */
[----:B------:R-:W-:Y:S06]  /*1ea20*/  MUFU.EX2 R65, R65 ;  /* 0x0000004100417308 */ /* 0x000fec0000000800 */
[----:B------:R-:W-:Y:S01]  /*1ea30*/  F2FP.BF16.PACK_AB R71, R135, R138 ;  /* 0x0000008a8747723e */ /* 0x000fe200000010ff */
[C---:B--2---:R-:W-:Y:S03]  /*1ea40*/  HMMA.16816.F32.BF16 R36, R60.reuse, R72, R36 ;  /* 0x000000483c24723c */ /* 0x044fe60000041824 */
[----:B------:R-:W2:Y:S01]  /*1ea50*/  MUFU.EX2 R54, R133 ;  /* 0x0000008500367308 */ /* 0x000ea20000000800 */
[----:B-1----:R-:W-:Y:S04]  /*1ea60*/  F2FP.BF16.PACK_AB R68, R64, R55 ;  /* 0x000000374044723e */ /* 0x002fe800000010ff */
[C---:B------:R-:W-:Y:S08]  /*1ea70*/  HMMA.16816.F32.BF16 R40, R60.reuse, R74, R40 ;  /* 0x0000004a3c28723c */ /* 0x040ff00000041828 */
[C---:B------:R-:W-:Y:S08]  /*1ea80*/  HMMA.16816.F32.BF16 R44, R60.reuse, R56, R44 ;  /* 0x000000383c2c723c */ /* 0x040ff0000004182c */
[----:B------:R-:W-:Y:S04]  /*1ea90*/  HMMA.16816.F32.BF16 R48, R60, R58, R48 ;  /* 0x0000003a3c30723c */ /* 0x000fe80000041830 */
[----:B--2---:R-:W-:Y:S07]  /*1eaa0*/  F2FP.BF16.PACK_AB R70, R54, R65 ;  /* 0x000000413646723e */ /* 0x004fee00000010ff */
[C---:B------:R-:W-:Y:S07]  /*1eab0*/  HMMA.16816.F32.BF16 R112, R68.reuse, R108, R4 ;  /* 0x0000006c4470723c */ /* 0x040fee0000041804 */
[----:B------:R-:W-:Y:S01]  /*1eac0*/  FADD.FTZ R5, R87, R86 ;  /* 0x0000005657057221 */ /* 0x000fe20000010000 */
[C---:B------:R-:W-:Y:S01]  /*1ead0*/  HMMA.16816.F32.BF16 R108, R68.reuse, R110, R8 ;  /* 0x0000006e446c723c */ /* 0x040fe20000041808 */
[----:B------:R-:W1:Y:S03]  /*1eae0*/  LDSM.16.MT88.4 R84, [R184+0xcc00] ;  /* 0x00cc0000b854783b */ /* 0x000e660000004200 */
[----:B------:R-:W-:Y:S02]  /*1eaf0*/  FADD.FTZ R104, R104, R5 ;  /* 0x0000000568687221 */ /* 0x000fe40000010000 */
[----:B------:R-:W-:Y:S02]  /*1eb00*/  FADD.FTZ R4, R88, R89 ;  /* 0x0000005958047221 */ /* 0x000fe40000010000 */
[----:B------:R-:W-:Y:S02]  /*1eb10*/  FADD.FTZ R5, R105, R104 ;  /* 0x0000006869057221 */ /* 0x000fe40000010000 */
[C---:B------:R-:W-:Y:S03]  /*1eb20*/  HMMA.16816.F32.BF16 R104, R68.reuse, R100, R12 ;  /* 0x000000644468723c */ /* 0x040fe6000004180c */
[----:B------:R-:W-:Y:S02]  /*1eb30*/  FADD.FTZ R4, R91, R4 ;  /* 0x000000045b047221 */ /* 0x000fe40000010000 */
[----:B------:R-:W-:Y:S02]  /*1eb40*/  FADD.FTZ R132, R132, R5 ;  /* 0x0000000584847221 */ /* 0x000fe40000010000 */
[----:B------:R-:W-:Y:S01]  /*1eb50*/  FADD.FTZ R99, R99, R4 ;  /* 0x0000000463637221 */ /* 0x000fe20000010000 */
[C---:B------:R-:W-:Y:S01]  /*1eb60*/  HMMA.16816.F32.BF16 R100, R68.reuse, R102, R16 ;  /* 0x000000664464723c */ /* 0x040fe20000041810 */
[----:B------:R-:W2:Y:S03]  /*1eb70*/  LDSM.16.MT88.4 R4, [R184+0xec00] ;  /* 0x00ec0000b804783b */ /* 0x000ea60000004200 */
[----:B------:R-:W-:Y:S02]  /*1eb80*/  FADD.FTZ R98, R98, R99 ;  /* 0x0000006362627221 */ /* 0x000fe40000010000 */
[----:B------:R-:W-:Y:S02]  /*1eb90*/  FADD.FTZ R139, R139, R132 ;  /* 0x000000848b8b7221 */ /* 0x000fe40000010000 */
[----:B------:R-:W-:Y:S02]  /*1eba0*/  FADD.FTZ R145, R145, R98 ;  /* 0x0000006291917221 */ /* 0x000fe40000010000 */
        /* <DEDUP_REMOVED lines=48> */
.L_x_3499:
[----:B------:R1:W5:Y:S01]  /*1eeb0*/  LD.E R0, [R116.64+0xd8] ;  /* 0x0000d80474007980 */ /* 0x000362000c101900 */
[----:B------:R-:W-:-:S02]  /*1eec0*/  MOV R8, 0x1f ;  /* 0x0000001f00087802 */ /* 0x000fc40000000f00 */
[----:B------:R-:W-:Y:S01]  /*1eed0*/  MOV R5, 0xffffffff ;  /* 0xffffffff00057802 */ /* 0x000fe20000000f00 */
[----:B------:R-:W-:Y:S05]  /*1eee0*/  BRA.DIV ~URZ, `(.L_x_3509) ;  /* 0x000010027f007947 */ /* 0x000fea000b800000 */
[----:B------:R2:W3:Y:S02]  /*1eef0*/  SHFL.BFLY PT, R7, R209, 0x2, 0x1f ;  /* 0x0c401f00d1077f89 */ /* 0x0004e400000e0000 */
.L_x_3519:
[----:B---3--:R-:W-:Y:S01]  /*1ef00*/  FADD.FTZ R10, R7, R209 ;  /* 0x000000d1070a7221 */ /* 0x008fe20000010000 */
[----:B------:R-:W-:Y:S05]  /*1ef10*/  BRA.DIV ~URZ, `(.L_x_3510) ;  /* 0x000010227f007947 */ /* 0x000fea000b800000 */
[----:B------:R-:W3:Y:S04]  /*1ef20*/  SHFL.BFLY PT, R9, R212, 0x2, 0x1f ;  /* 0x0c401f00d4097f89 */ /* 0x000ee800000e0000 */
[----:B------:R-:W4:Y:S01]  /*1ef30*/  SHFL.BFLY PT, R5, R10, 0x1, 0x1f ;  /* 0x0c201f000a057f89 */ /* 0x000f2200000e0000 */
[----:B---3--:R-:W-:Y:S02]  /*1ef40*/  FADD.FTZ R9, R9, R212 ;  /* 0x000000d409097221 */ /* 0x008fe40000010000 */
[----:B----4-:R-:W-:-:S03]  /*1ef50*/  FADD.FTZ R4, R10, R5 ;  /* 0x000000050a047221 */ /* 0x010fc60000010000 */
[----:B------:R3:W4:Y:S04]  /*1ef60*/  SHFL.BFLY PT, R7, R9, 0x1, 0x1f ;  /* 0x0c201f0009077f89 */ /* 0x00072800000e0000 */
.L_x_3520:
        /* <DEDUP_REMOVED lines=187> */
.L_x_3512:
[----:B-123--:R-:W-:Y:S05]  /*1fb20*/  BSYNC B0 ;  /* 0x0000000000007941 */ /* 0x00efea0003800000 */
.L_x_3511:
        /* <DEDUP_REMOVED lines=20> */
.L_x_3514:
[----:B------:R-:W-:Y:S05]  /*1fc70*/  BSYNC B0 ;  /* 0x0000000000007941 */ /* 0x000fea0003800000 */
.L_x_3513:
        /* <DEDUP_REMOVED lines=11> */
.L_x_3516:
[----:B------:R-:W-:Y:S05]  /*1fd30*/  BSYNC B0 ;  /* 0x0000000000007941 */ /* 0x000fea0003800000 */
.L_x_3515:
        /* <DEDUP_REMOVED lines=11> */
.L_x_3518:
[----:B------:R-:W-:Y:S05]  /*1fdf0*/  BSYNC B0 ;  /* 0x0000000000007941 */ /* 0x000fea0003800000 */
.L_x_3517:
[----:B------:R-:W-:Y:S01]  /*1fe00*/  IADD3 R7, R7, 0x30, RZ ;  /* 0x0000003007077810 */ /* 0x000fe20007ffe0ff */
[----:B------:R-:W-:-:S03]  /*1fe10*/  IMAD.MOV.U32 R199, RZ, RZ, 0x0 ;  /* 0x00000000ffc77424 */ /* 0x000fc600078e00ff */
[----:B------:R-:W-:-:S13]  /*1fe20*/  ISETP.GE.AND P0, PT, R7, R200, PT ;  /* 0x000000c80700720c */ /* 0x000fda0003f06270 */
[----:B------:R-:W-:Y:S05]  /*1fe30*/  @P0 RET.REL.NODEC R198 `(_ZN5flash24flash_fwd_splitkv_kernelI23Flash_fwd_kernel_traitsILi96ELi64ELi128ELi4ELb0ELb0EN7cutlass10bfloat16_tE19Flash_kernel_traitsILi96ELi64ELi128ELi4ES3_EELb1ELb0ELb1ELb0ELb0ELb1ELb1ELb1EEEvNS_16Flash_fwd_paramsE) ;  /* 0xfffe01c0c6000950 */ /* 0x000fea0003c3ffff */
[CC--:B-----5:R-:W-:Y:S01]  /*1fe40*/  ISETP.GE.AND P0, PT, R3.reuse, R116.reuse, PT ;  /* 0x000000740300720c */ /* 0x0e0fe20003f06270 */
[----:B------:R-:W-:Y:S01]  /*1fe50*/  IMAD.MOV.U32 R199, RZ, RZ, 0x0 ;  /* 0x00000000ffc77424 */ /* 0x000fe200078e00ff */
[----:B------:R-:W-:Y:S02]  /*1fe60*/  IADD3 R3, R3, 0x20, RZ ;  /* 0x0000002003037810 */ /* 0x000fe40007ffe0ff */
[----:B------:R-:W-:-:S09]  /*1fe70*/  ISETP.GE.AND P1, PT, R68, R116, PT ;  /* 0x000000744400720c */ /* 0x000fd20003f26270 */
[----:B------:R1:W-:Y:S01]  /*1fe80*/  @!P0 ST.E.128 [R8.64+0x4880], R28 ;  /* 0x0048801c08008985 */ /* 0x0003e2000c101d04 */
[----:B------:R-:W-:-:S03]  /*1fe90*/  ISETP.GE.AND P0, PT, R3, R116, PT ;  /* 0x000000740300720c */ /* 0x000fc60003f06270 */
[----:B------:R1:W-:Y:S10]  /*1fea0*/  @!P1 ST.E.128 [R8.64+0x4800], R44 ;  /* 0x0048002c08009985 */ /* 0x0003f4000c101d04 */
[----:B------:R-:W-:Y:S05]  /*1feb0*/  @P0 RET.REL.NODEC R198 `(_ZN5flash24flash_fwd_splitkv_kernelI23Flash_fwd_kernel_traitsILi96ELi64ELi128ELi4ELb0ELb0EN7cutlass10bfloat16_tE19Flash_kernel_traitsILi96ELi64ELi128ELi4ES3_EELb1ELb0ELb1ELb0ELb0ELb1ELb1ELb1EEEvNS_16Flash_fwd_paramsE) ;  /* 0xfffe0140c6000950 */ /* 0x000fea0003c3ffff */
[----:B------:R-:W-:Y:S01]  /*1fec0*/  MOV R199, 0x0 ;  /* 0x0000000000c77802 */ /* 0x000fe20000000f00 */
[----:B------:R1:W-:Y:S03]  /*1fed0*/  ST.E.128 [R8.64+0x4900], R12 ;  /* 0x0049000c08007985 */ /* 0x0003e6000c101d04 */
[----:B------:R-:W-:Y:S05]  /*1fee0*/  RET.REL.NODEC R198 `(_ZN5flash24flash_fwd_splitkv_kernelI23Flash_fwd_kernel_traitsILi96ELi64ELi128ELi4ELb0ELb0EN7cutlass10bfloat16_tE19Flash_kernel_traitsILi96ELi64ELi128ELi4ES3_EELb1ELb0ELb1ELb0ELb0ELb1ELb1ELb1EEEvNS_16Flash_fwd_paramsE) ;  /* 0xfffe0110c6007950 */ /* 0x000fea0003c3ffff */
.L_x_3509:
[----:B------:R-:W-:Y:S01]  /*1fef0*/  IMAD.MOV.U32 R10, RZ, RZ, R209 ;  /* 0x000000ffff0a7224 */ /* 0x000fe200078e00d1 */
[----:B------:R-:W-:-:S02]  /*1ff00*/  MOV R7, 0x2 ;  /* 0x0000000200077802 */ /* 0x000fc40000000f00 */
[----:B------:R-:W-:Y:S02]  /*1ff10*/  MOV R6, 0x1ff30 ;  /* 0x0001ff3000067802 */ /* 0x000fe40000000f00 */
[----:B-1---5:R-:W-:Y:S05]  /*1ff20*/  CALL.REL.NOINC `($__internal_21_$__cuda_sm70_shflsync_bfly_p) ;  /* 0x000000f000007944 */ /* 0x022fea0003c00000 */
[----:B-12---:R-:W-:Y:S05]  /*1ff30*/  BRA `(.L_x_3519) ;  /* 0xffffefc000007947 */ /* 0x006fea000383ffff */
.L_x_3510:
[----:B------:R-:W-:Y:S02]  /*1ff40*/  MOV R7, 0x1 ;  /* 0x0000000100077802 */ /* 0x000fe40000000f00 */
[----:B------:R-:W-:Y:S02]  /*1ff50*/  MOV R6, 0x1ff70 ;  /* 0x0001ff7000067802 */ /* 0x000fe40000000f00 */
[----:B-12--5:R-:W-:Y:S05]  /*1ff60*/  CALL.REL.NOINC `($__internal_21_$__cuda_sm70_shflsync_bfly_p) ;  /* 0x000000b000007944 */ /* 0x026fea0003c00000 */
[----:B--2---:R-:W-:Y:S01]  /*1ff70*/  FADD.FTZ R4, R10, R7 ;  /* 0x000000070a047221 */ /* 0x004fe20000010000 */
[----:B-1----:R-:W-:Y:S02]  /*1ff80*/  MOV R10, R212 ;  /* 0x000000d4000a7202 */ /* 0x002fe40000000f00 */
[----:B------:R-:W-:Y:S02]  /*1ff90*/  MOV R7, 0x2 ;  /* 0x0000000200077802 */ /* 0x000fe40000000f00 */
[----:B------:R-:W-:Y:S02]  /*1ffa0*/  MOV R6, 0x1ffc0 ;  /* 0x0001ffc000067802 */ /* 0x000fe40000000f00 */
[----:B------:R-:W-:Y:S05]  /*1ffb0*/  CALL.REL.NOINC `($__internal_21_$__cuda_sm70_shflsync_bfly_p) ;  /* 0x0000006000007944 */ /* 0x000fea0003c00000 */
[----:B--2---:R-:W-:Y:S01]  /*1ffc0*/  FADD.FTZ R9, R212, R7 ;  /* 0x00000007d4097221 */ /* 0x004fe20000010000 */
[----:B------:R-:W-:Y:S02]  /*1ffd0*/  MOV R7, 0x1 ;  /* 0x0000000100077802 */ /* 0x000fe40000000f00 */
[----:B------:R-:W-:-:S02]  /*1ffe0*/  MOV R6, 0x20010 ;  /* 0x0002001000067802 */ /* 0x000fc40000000f00 */
[----:B-1----:R-:W-:Y:S02]  /*1fff0*/  MOV R10, R9 ;  /* 0x00000009000a7202 */ /* 0x002fe40000000f00 */
[----:B------:R-:W-:Y:S05]  /*20000*/  CALL.REL.NOINC `($__internal_21_$__cuda_sm70_shflsync_bfly_p) ;  /* 0x0000001000007944 */ /* 0x000fea0003c00000 */
[----:B-12---:R-:W-:Y:S05]  /*20010*/  BRA `(.L_x_3520) ;  /* 0xffffef5000007947 */ /* 0x006fea000383ffff */
        .weak           $__internal_21_$__cuda_sm70_shflsync_bfly_p
        .type           $__internal_21_$__cuda_sm70_shflsync_bfly_p,@function
        .size           $__internal_21_$__cuda_sm70_shflsync_bfly_p,(.L_x_6289 - $__internal_21_$__cuda_sm70_shflsync_bfly_p)
$__internal_21_$__cuda_sm70_shflsync_bfly_p:
[----:B------:R-:W-:Y:S01]  /*20020*/  MOV R12, R6 ;  /* 0x00000006000c7202 */ /* 0x000fe20000000f00 */
[----:B------:R-:W-:Y:S04]  /*20030*/  WARPSYNC R5 ;  /* 0x0000000500007348 */ /* 0x000fe80003800000 */
[----:B------:R-:W-:Y:S01]  /*20040*/  MOV R13, 0x0 ;  /* 0x00000000000d7802 */ /* 0x000fe20000000f00 */
[----:B------:R1:W2:Y:S03]  /*20050*/  SHFL.BFLY PT, R7, R10, R7, R8 ;  /* 0x0c0000070a077389 */ /* 0x0002a600000e0008 */
[----:B------:R-:W-:Y:S05]  /*20060*/  RET.REL.NODEC R12 `(_ZN5flash24flash_fwd_splitkv_kernelI23Flash_fwd_kernel_traitsILi96ELi64ELi128ELi4ELb0ELb0EN7cutlass10bfloat16_tE19Flash_kernel_traitsILi96ELi64ELi128ELi4ES3_EELb1ELb0ELb1ELb0ELb0ELb1ELb1ELb1EEEvNS_16Flash_fwd_paramsE) ;  /* 0xfffdff900c007950 */ /* 0x000fea0003c3ffff */
.L_x_3521:
        /* <DEDUP_REMOVED lines=9> */
.L_x_6289:


//--------------------- .text._ZN5flash32flash_fwd_splitkv_combine_kernelI23Flash_fwd_kernel_traitsILi96ELi64ELi64ELi4ELb0ELb0EN7cutlass10bfloat16_tE19Flash_kernel_traitsILi96ELi64ELi64ELi4ES3_EELi16ELi7ELb0EEEvNS_16Flash_fwd_paramsE --------------------------
	.section	.text._ZN5flash32flash_fwd_splitkv_combine_kernelI23Flash_fwd_kernel_traitsILi96ELi64ELi64ELi4ELb0ELb0EN7cutlass10bfloat16_tE19Flash_kernel_traitsILi96ELi64ELi64ELi4ES3_EELi16ELi7ELb0EEEvNS_16Flash_fwd_paramsE,"ax",@progbits
	.sectioninfo	@"SHI_REGISTERS=70"
	.align	128
        .global         _ZN5flash32flash_fwd_splitkv_combine_kernelI23Flash_fwd_kernel_traitsILi96ELi64ELi64ELi4ELb0ELb0EN7cutlass10bfloat16_tE19Flash_kernel_traitsILi96ELi64ELi64ELi4ES3_EELi16ELi7ELb0EEEvNS_16Flash_fwd_paramsE
        .type           _ZN5flash32flash_fwd_splitkv_combine_kernelI23Flash_fwd_kernel_traitsILi96ELi64ELi64ELi4ELb0ELb0EN7cutlass10bfloat16_tE19Flash_kernel_traitsILi96ELi64ELi64ELi4ES3_EELi16ELi7ELb0EEEvNS_16Flash_fwd_paramsE,@function
        .size           _ZN5flash32flash_fwd_splitkv_combine_kernelI23Flash_fwd_kernel_traitsILi96ELi64ELi64ELi4ELb0ELb0EN7cutlass10bfloat16_tE19Flash_kernel_traitsILi96ELi64ELi64ELi4ES3_EELi16ELi7ELb0EEEvNS_16Flash_fwd_paramsE,(.L_x_6290 - _ZN5flash32flash_fwd_splitkv_combine_kernelI23Flash_fwd_kernel_traitsILi96ELi64ELi64ELi4ELb0ELb0EN7cutlass10bfloat16_tE19Flash_kernel_traitsILi96ELi64ELi64ELi4ES3_EELi16ELi7ELb0EEEvNS_16Flash_fwd_paramsE)
        .other          _ZN5flash32flash_fwd_splitkv_combine_kernelI23Flash_fwd_kernel_traitsILi96ELi64ELi64ELi4ELb0ELb0EN7cutlass10bfloat16_tE19Flash_kernel_traitsILi96ELi64ELi64ELi4ES3_EELi16ELi7ELb0EEEvNS_16Flash_fwd_paramsE,@"STO_CUDA_ENTRY STV_DEFAULT"
_ZN5flash32flash_fwd_splitkv_combine_kernelI23Flash_fwd_kernel_traitsILi96ELi64ELi64ELi4ELb0ELb0EN7cutlass10bfloat16_tE19Flash_kernel_traitsILi96ELi64ELi64ELi4ES3_EELi16ELi7ELb0EEEvNS_16Flash_fwd_paramsE:
.text._ZN5flash32flash_fwd_splitkv_combine_kernelI23Flash_fwd_kernel_traitsILi96ELi64ELi64ELi4ELb0ELb0EN7cutlass10bfloat16_tE19Flash_kernel_traitsILi96ELi64ELi64ELi4ES3_EELi16ELi7ELb0EEEvNS_16Flash_fwd_paramsE:
        /* <DEDUP_REMOVED lines=23> */
[----:B------:R-:W-:Y:S05]  /*0170*/  CALL.REL.NOINC `($__internal_22_$__cuda_sm20_div_s64) ;  /* 0x00005e8000007944 */ /* 0x000fea0003c00000 */
[----:B------:R-:W-:Y:S02]  /*0180*/  MOV R8, R0 ;  /* 0x0000000000087202 */ /* 0x000fe40000000f00 */
[----:B------:R-:W-:Y:S01]  /*0190*/  MOV R9, R21 ;  /* 0x0000001500097202 */ /* 0x000fe20000000f00 */
[----:B------:R-:W-:Y:S05]  /*01a0*/  BRA `(.L_x_3523) ;  /* 0x0000013000007947 */ /* 0x000fea0003800000 */
.L_x_3522:
        /* <DEDUP_REMOVED lines=19> */
.L_x_3523:
        /* <DEDUP_REMOVED lines=17> */
.L_x_3525:
        /* <DEDUP_REMOVED lines=20> */
.L_x_3526:
[----:B------:R-:W-:Y:S05]  /*0530*/  BSYNC B0 ;  /* 0x0000000000007941 */ /* 0x000fea0003800000 */
.L_x_3524:
        /* <DEDUP_REMOVED lines=57> */
.L_x_3528:
        /* <DEDUP_REMOVED lines=19> */
.L_x_3529:
[----:B------:R-:W-:Y:S05]  /*0a00*/  BSYNC B0 ;  /* 0x0000000000007941 */ /* 0x000fea0003800000 */
.L_x_3527:
        /* <DEDUP_REMOVED lines=107> */
.L_x_3531:
        /* <DEDUP_REMOVED lines=19> */
.L_x_3532:
[----:B------:R-:W-:Y:S05]  /*11f0*/  BSYNC B0 ;  /* 0x0000000000007941 */ /* 0x000fea0003800000 */
.L_x_3530:
        /* <DEDUP_REMOVED lines=281> */
[----:B-1----:R-:W-:Y:S05]  /*2390*/  CALL.REL.NOINC `($__internal_22_$__cuda_sm20_div_s64) ;  /* 0x00003c6000007944 */ /* 0x002fea0003c00000 */
[----:B------:R-:W-:Y:S02]  /*23a0*/  MOV R50, R0 ;  /* 0x0000000000327202 */ /* 0x000fe40000000f00 */
[----:B------:R-:W-:Y:S01]  /*23b0*/  MOV R51, R21 ;  /* 0x0000001500337202 */ /* 0x000fe20000000f00 */
[----:B------:R-:W-:Y:S05]  /*23c0*/  BRA `(.L_x_3535) ;  /* 0x0000013000007947 */ /* 0x000fea0003800000 */
.L_x_3534:
        /* <DEDUP_REMOVED lines=19> */
.L_x_3535:
[----:B------:R-:W-:Y:S05]  /*2500*/  BSYNC B0 ;  /* 0x0000000000007941 */ /* 0x000fea0003800000 */
.L_x_3533:
        /* <DEDUP_REMOVED lines=257> */
.L_x_3540:
        /* <DEDUP_REMOVED lines=21> */
.L_x_3541:
[----:B------:R-:W-:Y:S05]  /*3670*/  BSYNC B0 ;  /* 0x0000000000007941 */ /* 0x000fea0003800000 */
.L_x_3539:
        /* <DEDUP_REMOVED lines=8> */
[----:B------:R-:W-:Y:S05]  /*3700*/  CALL.REL.NOINC `($__internal_22_$__cuda_sm20_div_s64) ;  /* 0x000028f000007944 */ /* 0x000fea0003c00000 */
        /* <DEDUP_REMOVED lines=12> */
.L_x_3543:
        /* <DEDUP_REMOVED lines=22> */
.L_x_3544:
[----:B------:R-:W-:Y:S05]  /*3930*/  BSYNC B0 ;  /* 0x0000000000007941 */ /* 0x000fea0003800000 */
.L_x_3542:
        /* <DEDUP_REMOVED lines=11> */
[----:B------:R-:W-:Y:S05]  /*39f0*/  CALL.REL.NOINC `($__internal_22_$__cuda_sm20_div_s64) ;  /* 0x0000260000007944 */ /* 0x000fea0003c00000 */
        /* <DEDUP_REMOVED lines=11> */
.L_x_3546:
        /* <DEDUP_REMOVED lines=22> */
.L_x_3547:
[----:B------:R-:W-:Y:S05]  /*3c10*/  BSYNC B0 ;  /* 0x0000000000007941 */ /* 0x000fea0003800000 */
.L_x_3545:
        /* <DEDUP_REMOVED lines=52> */
.L_x_3549:
        /* <DEDUP_REMOVED lines=22> */
.L_x_3550:
[----:B------:R-:W-:Y:S05]  /*40c0*/  BSYNC B0 ;  /* 0x0000000000007941 */ /* 0x000fea0003800000 */
.L_x_3548:
        /* <DEDUP_REMOVED lines=22> */
.L_x_3552:
        /* <DEDUP_REMOVED lines=22> */
.L_x_3553:
[----:B------:R-:W-:Y:S05]  /*4390*/  BSYNC B0 ;  /* 0x0000000000007941 */ /* 0x000fea0003800000 */
.L_x_3551:
        /* <DEDUP_REMOVED lines=21> */
.L_x_3555:
        /* <DEDUP_REMOVED lines=23> */
.L_x_3556:
[----:B------:R-:W-:Y:S05]  /*4660*/  BSYNC B0 ;  /* 0x0000000000007941 */ /* 0x000fea0003800000 */
.L_x_3554:
        /* <DEDUP_REMOVED lines=38> */
.L_x_3558:
        /* <DEDUP_REMOVED lines=23> */
.L_x_3559:
[----:B------:R-:W-:Y:S05]  /*4a40*/  BSYNC B0 ;  /* 0x0000000000007941 */ /* 0x000fea0003800000 */
.L_x_3557:
        /* <DEDUP_REMOVED lines=31> */
.L_x_3561:
        /* <DEDUP_REMOVED lines=23> */
.L_x_3562:
[----:B------:R-:W-:Y:S05]  /*4db0*/  BSYNC B0 ;  /* 0x0000000000007941 */ /* 0x000fea0003800000 */
.L_x_3560:
        /* <DEDUP_REMOVED lines=20> */
.L_x_3538:
[----:B------:R-:W-:-:S04]  /*4f00*/  LEA R2, P0, R52, c[0x0][0x200], 0x2 ;  /* 0x0000800034027a11 */ /* 0x000fc800078010ff */
[----:B------:R-:W-:-:S05]  /*4f10*/  LEA.HI.X R3, R52, c[0x0][0x204], R53, 0x2, P0 ;  /* 0x0000810034037a11 */ /* 0x000fca00000f1435 */
[----:B------:R0:W-:Y:S04]  /*4f20*/  STG.E [R2.64], R30 ;  /* 0x0000001e02007986 */ /* 0x0001e8000c101908 */
.L_x_3537:
[----:B------:R-:W-:Y:S05]  /*4f30*/  BSYNC B1 ;  /* 0x0000000000017941 */ /* 0x000fea0003800000 */
.L_x_3536:
        /* <DEDUP_REMOVED lines=132> */
.L_x_3566:
        /* <DEDUP_REMOVED lines=15> */
.L_x_3565:
[----:B------:R-:W-:Y:S05]  /*5870*/  BSYNC B0 ;  /* 0x0000000000007941 */ /* 0x000fea0003800000 */
.L_x_3564:
        /* <DEDUP_REMOVED lines=19> */
.L_x_3563:
        /* <DEDUP_REMOVED lines=101> */
        .weak           $__internal_22_$__cuda_sm20_div_s64
        .type           $__internal_22_$__cuda_sm20_div_s64,@function
        .size           $__internal_22_$__cuda_sm20_div_s64,(.L_x_6290 - $__internal_22_$__cuda_sm20_div_s64)
$__internal_22_$__cuda_sm20_div_s64:
        /* <DEDUP_REMOVED lines=82> */
[----:B------:R-:W-:Y:S06]  /*6520*/  RET.REL.NODEC R22 `(_ZN5flash32flash_fwd_splitkv_combine_kernelI23Flash_fwd_kernel_traitsILi96ELi64ELi64ELi4ELb0ELb0EN7cutlass10bfloat16_tE19Flash_kernel_traitsILi96ELi64ELi64ELi4ES3_EELi16ELi7ELb0EEEvNS_16Flash_fwd_paramsE) ;  /* 0xffff9ad016007950 */ /* 0x000fec0003c3ffff */
.L_x_3567:
        /* <DEDUP_REMOVED lines=13> */
.L_x_6290:


//--------------------- .text._ZN5flash32flash_fwd_splitkv_combine_kernelI23Flash_fwd_kernel_traitsILi96ELi64ELi64ELi4ELb0ELb0EN7cutlass10bfloat16_tE19Flash_kernel_traitsILi96ELi64ELi64ELi4ES3_EELi16ELi6ELb0EEEvNS_16Flash_fwd_paramsE --------------------------
	.section	.text._ZN5flash32flash_fwd_splitkv_combine_kernelI23Flash_fwd_kernel_traitsILi96ELi64ELi64ELi4ELb0ELb0EN7cutlass10bfloat16_tE19Flash_kernel_traitsILi96ELi64ELi64ELi4ES3_EELi16ELi6ELb0EEEvNS_16Flash_fwd_paramsE,"ax",@progbits
	.sectioninfo	@"SHI_REGISTERS=62"
	.align	128
        .global         _ZN5flash32flash_fwd_splitkv_combine_kernelI23Flash_fwd_kernel_traitsILi96ELi64ELi64ELi4ELb0ELb0EN7cutlass10bfloat16_tE19Flash_kernel_traitsILi96ELi64ELi64ELi4ES3_EELi16ELi6ELb0EEEvNS_16Flash_fwd_paramsE
        .type           _ZN5flash32flash_fwd_splitkv_combine_kernelI23Flash_fwd_kernel_traitsILi96ELi64ELi64ELi4ELb0ELb0EN7cutlass10bfloat16_tE19Flash_kernel_traitsILi96ELi64ELi64ELi4ES3_EELi16ELi6ELb0EEEvNS_16Flash_fwd_paramsE,@function
        .size           _ZN5flash32flash_fwd_splitkv_combine_kernelI23Flash_fwd_kernel_traitsILi96ELi64ELi64ELi4ELb0ELb0EN7cutlass10bfloat16_tE19Flash_kernel_traitsILi96ELi64ELi64ELi4ES3_EELi16ELi6ELb0EEEvNS_16Flash_fwd_paramsE,(.L_x_6291 - _ZN5flash32flash_fwd_splitkv_combine_kernelI23Flash_fwd_kernel_traitsILi96ELi64ELi64ELi4ELb0ELb0EN7cutlass10bfloat16_tE19Flash_kernel_traitsILi96ELi64ELi64ELi4ES3_EELi16ELi6ELb0EEEvNS_16Flash_fwd_paramsE)
        .other          _ZN5flash32flash_fwd_splitkv_combine_kernelI23Flash_fwd_kernel_traitsILi96ELi64ELi64ELi4ELb0ELb0EN7cutlass10bfloat16_tE19Flash_kernel_traitsILi96ELi64ELi64ELi4ES3_EELi16ELi6ELb0EEEvNS_16Flash_fwd_paramsE,@"STO_CUDA_ENTRY STV_DEFAULT"
_ZN5flash32flash_fwd_splitkv_combine_kernelI23Flash_fwd_kernel_traitsILi96ELi64ELi64ELi4ELb0ELb0EN7cutlass10bfloat16_tE19Flash_kernel_traitsILi96ELi64ELi64ELi4ES3_EELi16ELi6ELb0EEEvNS_16Flash_fwd_paramsE:
.text._ZN5flash32flash_fwd_splitkv_combine_kernelI23Flash_fwd_kernel_traitsILi96ELi64ELi64ELi4ELb0ELb0EN7cutlass10bfloat16_tE19Flash_kernel_traitsILi96ELi64ELi64ELi4ES3_EELi16ELi6ELb0EEEvNS_16Flash_fwd_paramsE:
        /* <DEDUP_REMOVED lines=23> */
[----:B------:R-:W-:Y:S05]  /*0170*/  CALL.REL.NOINC `($__internal_23_$__cuda_sm20_div_s64) ;  /* 0x000050a000007944 */ /* 0x000fea0003c00000 */
[----:B------:R-:W-:Y:S02]  /*0180*/  MOV R8, R0 ;  /* 0x0000000000087202 */ /* 0x000fe40000000f00 */
[----:B------:R-:W-:Y:S01]  /*0190*/  MOV R9, R21 ;  /* 0x0000001500097202 */ /* 0x000fe20000000f00 */
[----:B------:R-:W-:Y:S05]  /*01a0*/  BRA `(.L_x_3569) ;  /* 0x0000013000007947 */ /* 0x000fea0003800000 */
.L_x_3568:
        /* <DEDUP_REMOVED lines=19> */
.L_x_3569:
        /* <DEDUP_REMOVED lines=17> */
.L_x_3571:
        /* <DEDUP_REMOVED lines=20> */
.L_x_3572:
[----:B------:R-:W-:Y:S05]  /*0530*/  BSYNC B0 ;  /* 0x0000000000007941 */ /* 0x000fea0003800000 */
.L_x_3570:
        /* <DEDUP_REMOVED lines=57> */
.L_x_3574:
        /* <DEDUP_REMOVED lines=19> */
.L_x_3575:
[----:B------:R-:W-:Y:S05]  /*0a00*/  BSYNC B0 ;  /* 0x0000000000007941 */ /* 0x000fea0003800000 */
.L_x_3573:
        /* <DEDUP_REMOVED lines=107> */
.L_x_3577:
        /* <DEDUP_REMOVED lines=19> */
.L_x_3578:
[----:B------:R-:W-:Y:S05]  /*11f0*/  BSYNC B0 ;  /* 0x0000000000007941 */ /* 0x000fea0003800000 */
.L_x_3576:
        /* <DEDUP_REMOVED lines=163> */
[----:B------:R-:W-:Y:S05]  /*1c30*/  CALL.REL.NOINC `($__internal_23_$__cuda_sm20_div_s64) ;  /* 0x000035e000007944 */ /* 0x000fea0003c00000 */
[----:B------:R-:W-:Y:S02]  /*1c40*/  MOV R42, R0 ;  /* 0x00000000002a7202 */ /* 0x000fe40000000f00 */
[----:B------:R-:W-:Y:S01]  /*1c50*/  MOV R43, R21 ;  /* 0x00000015002b7202 */ /* 0x000fe20000000f00 */
[----:B------:R-:W-:Y:S05]  /*1c60*/  BRA `(.L_x_3581) ;  /* 0x0000013000007947 */ /* 0x000fea0003800000 */
.L_x_3580:
        /* <DEDUP_REMOVED lines=19> */
.L_x_3581:
[----:B------:R-:W-:Y:S05]  /*1da0*/  BSYNC B0 ;  /* 0x0000000000007941 */ /* 0x000fea0003800000 */
.L_x_3579:
        /* <DEDUP_REMOVED lines=201> */
.L_x_3586:
        /* <DEDUP_REMOVED lines=21> */
.L_x_3587:
[----:B------:R-:W-:Y:S05]  /*2b90*/  BSYNC B0 ;  /* 0x0000000000007941 */ /* 0x000fea0003800000 */
.L_x_3585:
        /* <DEDUP_REMOVED lines=8> */
[----:B------:R-:W-:Y:S05]  /*2c20*/  CALL.REL.NOINC `($__internal_23_$__cuda_sm20_div_s64) ;  /* 0x000025f000007944 */ /* 0x000fea0003c00000 */
        /* <DEDUP_REMOVED lines=12> */
.L_x_3589:
        /* <DEDUP_REMOVED lines=22> */
.L_x_3590:
[----:B------:R-:W-:Y:S05]  /*2e50*/  BSYNC B0 ;  /* 0x0000000000007941 */ /* 0x000fea0003800000 */
.L_x_3588:
        /* <DEDUP_REMOVED lines=11> */
[----:B------:R-:W-:Y:S05]  /*2f10*/  CALL.REL.NOINC `($__internal_23_$__cuda_sm20_div_s64) ;  /* 0x0000230000007944 */ /* 0x000fea0003c00000 */
        /* <DEDUP_REMOVED lines=11> */
.L_x_3592:
        /* <DEDUP_REMOVED lines=22> */
.L_x_3593:
[----:B------:R-:W-:Y:S05]  /*3130*/  BSYNC B0 ;  /* 0x0000000000007941 */ /* 0x000fea0003800000 */
.L_x_3591:
        /* <DEDUP_REMOVED lines=52> */
.L_x_3595:
        /* <DEDUP_REMOVED lines=22> */
.L_x_3596:
[----:B------:R-:W-:Y:S05]  /*35e0*/  BSYNC B0 ;  /* 0x0000000000007941 */ /* 0x000fea0003800000 */
.L_x_3594:
        /* <DEDUP_REMOVED lines=22> */
.L_x_3598:
        /* <DEDUP_REMOVED lines=22> */
.L_x_3599:
[----:B------:R-:W-:Y:S05]  /*38b0*/  BSYNC B0 ;  /* 0x0000000000007941 */ /* 0x000fea0003800000 */
.L_x_3597:
        /* <DEDUP_REMOVED lines=21> */
.L_x_3601:
        /* <DEDUP_REMOVED lines=23> */
.L_x_3602:
[----:B------:R-:W-:Y:S05]  /*3b80*/  BSYNC B0 ;  /* 0x0000000000007941 */ /* 0x000fea0003800000 */
.L_x_3600:
        /* <DEDUP_REMOVED lines=38> */
.L_x_3604:
        /* <DEDUP_REMOVED lines=23> */
.L_x_3605:
[----:B------:R-:W-:Y:S05]  /*3f60*/  BSYNC B0 ;  /* 0x0000000000007941 */ /* 0x000fea0003800000 */
.L_x_3603:
        /* <DEDUP_REMOVED lines=31> */
.L_x_3607:
        /* <DEDUP_REMOVED lines=23> */
.L_x_3608:
[----:B------:R-:W-:Y:S05]  /*42d0*/  BSYNC B0 ;  /* 0x0000000000007941 */ /* 0x000fea0003800000 */
.L_x_3606:
        /* <DEDUP_REMOVED lines=20> */
.L_x_3584:
[----:B------:R-:W-:-:S04]  /*4420*/  LEA R2, P0, R44, c[0x0][0x200], 0x2 ;  /* 0x000080002c027a11 */ /* 0x000fc800078010ff */
[----:B------:R-:W-:-:S05]  /*4430*/  LEA.HI.X R3, R44, c[0x0][0x204], R45, 0x2, P0 ;  /* 0x000081002c037a11 */ /* 0x000fca00000f142d */
[----:B------:R0:W-:Y:S04]  /*4440*/  STG.E [R2.64], R30 ;  /* 0x0000001e02007986 */ /* 0x0001e8000c101908 */
.L_x_3583:
[----:B------:R-:W-:Y:S05]  /*4450*/  BSYNC B1 ;  /* 0x0000000000017941 */ /* 0x000fea0003800000 */
.L_x_3582:
        /* <DEDUP_REMOVED lines=84> */
.L_x_3612:
        /* <DEDUP_REMOVED lines=15> */
.L_x_3611:
[----:B------:R-:W-:Y:S05]  /*4a90*/  BSYNC B0 ;  /* 0x0000000000007941 */ /* 0x000fea0003800000 */
.L_x_3610:
        /* <DEDUP_REMOVED lines=19> */
.L_x_3609:
        /* <DEDUP_REMOVED lines=101> */
        .weak           $__internal_23_$__cuda_sm20_div_s64
        .type           $__internal_23_$__cuda_sm20_div_s64,@function
        .size           $__internal_23_$__cuda_sm20_div_s64,(.L_x_6291 - $__internal_23_$__cuda_sm20_div_s64)
$__internal_23_$__cuda_sm20_div_s64:
        /* <DEDUP_REMOVED lines=82> */
[----:B------:R-:W-:Y:S06]  /*5740*/  RET.REL.NODEC R22 `(_ZN5flash32flash_fwd_splitkv_combine_kernelI23Flash_fwd_kernel_traitsILi96ELi64ELi64ELi4ELb0ELb0EN7cutlass10bfloat16_tE19Flash_kernel_traitsILi96ELi64ELi64ELi4ES3_EELi16ELi6ELb0EEEvNS_16Flash_fwd_paramsE) ;  /* 0xffffa8b016007950 */ /* 0x000fec0003c3ffff */
.L_x_3613:
        /* <DEDUP_REMOVED lines=11> */
.L_x_6291:


//--------------------- .text._ZN5flash32flash_fwd_splitkv_combine_kernelI23Flash_fwd_kernel_traitsILi96ELi64ELi64ELi4ELb0ELb0EN7cutlass10bfloat16_tE19Flash_kernel_traitsILi96ELi64ELi64ELi4ES3_EELi16ELi5ELb0EEEvNS_16Flash_fwd_paramsE --------------------------
	.section	.text._ZN5flash32flash_fwd_splitkv_combine_kernelI23Flash_fwd_kernel_traitsILi96ELi64ELi64ELi4ELb0ELb0EN7cutlass10bfloat16_tE19Flash_kernel_traitsILi96ELi64ELi64ELi4ES3_EELi16ELi5ELb0EEEvNS_16Flash_fwd_paramsE,"ax",@progbits
	.sectioninfo	@"SHI_REGISTERS=64"
	.align	128
        .global         _ZN5flash32flash_fwd_splitkv_combine_kernelI23Flash_fwd_kernel_traitsILi96ELi64ELi64ELi4ELb0ELb0EN7cutlass10bfloat16_tE19Flash_kernel_traitsILi96ELi64ELi64ELi4ES3_EELi16ELi5ELb0EEEvNS_16Flash_fwd_paramsE
        .type           _ZN5flash32flash_fwd_splitkv_combine_kernelI23Flash_fwd_kernel_traitsILi96ELi64ELi64ELi4ELb0ELb0EN7cutlass10bfloat16_tE19Flash_kernel_traitsILi96ELi64ELi64ELi4ES3_EELi16ELi5ELb0EEEvNS_16Flash_fwd_paramsE,@function
        .size           _ZN5flash32flash_fwd_splitkv_combine_kernelI23Flash_fwd_kernel_traitsILi96ELi64ELi64ELi4ELb0ELb0EN7cutlass10bfloat16_tE19Flash_kernel_traitsILi96ELi64ELi64ELi4ES3_EELi16ELi5ELb0EEEvNS_16Flash_fwd_paramsE,(.L_x_6292 - _ZN5flash32flash_fwd_splitkv_combine_kernelI23Flash_fwd_kernel_traitsILi96ELi64ELi64ELi4ELb0ELb0EN7cutlass10bfloat16_tE19Flash_kernel_traitsILi96ELi64ELi64ELi4ES3_EELi16ELi5ELb0EEEvNS_16Flash_fwd_paramsE)
        .other          _ZN5flash32flash_fwd_splitkv_combine_kernelI23Flash_fwd_kernel_traitsILi96ELi64ELi64ELi4ELb0ELb0EN7cutlass10bfloat16_tE19Flash_kernel_traitsILi96ELi64ELi64ELi4ES3_EELi16ELi5ELb0EEEvNS_16Flash_fwd_paramsE,@"STO_CUDA_ENTRY STV_DEFAULT"
_ZN5flash32flash_fwd_splitkv_combine_kernelI23Flash_fwd_kernel_traitsILi96ELi64ELi64ELi4ELb0ELb0EN7cutlass10bfloat16_tE19Flash_kernel_traitsILi96ELi64ELi64ELi4ES3_EELi16ELi5ELb0EEEvNS_16Flash_fwd_paramsE:
.text._ZN5flash32flash_fwd_splitkv_combine_kernelI23Flash_fwd_kernel_traitsILi96ELi64ELi64ELi4ELb0ELb0EN7cutlass10bfloat16_tE19Flash_kernel_traitsILi96ELi64ELi64ELi4ES3_EELi16ELi5ELb0EEEvNS_16Flash_fwd_paramsE:
        /* <DEDUP_REMOVED lines=23> */
[----:B------:R-:W-:Y:S05]  /*0170*/  CALL.REL.NOINC `($__internal_24_$__cuda_sm20_div_s64) ;  /* 0x0000484000007944 */ /* 0x000fea0003c00000 */
[----:B------:R-:W-:Y:S05]  /*0180*/  BRA `(.L_x_3615) ;  /* 0x0000013000007947 */ /* 0x000fea0003800000 */
.L_x_3614:
        /* <DEDUP_REMOVED lines=19> */
.L_x_3615:
        /* <DEDUP_REMOVED lines=11> */
[----:B------:R-:W-:Y:S05]  /*0370*/  CALL.REL.NOINC `($__internal_24_$__cuda_sm20_div_s64) ;  /* 0x0000464000007944 */ /* 0x000fea0003c00000 */
[----:B------:R-:W-:Y:S02]  /*0380*/  MOV R32, R20 ;  /* 0x0000001400207202 */ /* 0x000fe40000000f00 */
[----:B------:R-:W-:Y:S01]  /*0390*/  MOV R33, R21 ;  /* 0x0000001500217202 */ /* 0x000fe20000000f00 */
[----:B------:R-:W-:Y:S05]  /*03a0*/  BRA `(.L_x_3618) ;  /* 0x0000013000007947 */ /* 0x000fea0003800000 */
.L_x_3617:
        /* <DEDUP_REMOVED lines=19> */
.L_x_3618:
[----:B------:R-:W-:Y:S05]  /*04e0*/  BSYNC B0 ;  /* 0x0000000000007941 */ /* 0x000fea0003800000 */
.L_x_3616:
        /* <DEDUP_REMOVED lines=54> */
[----:B------:R-:W-:Y:S02]  /*0850*/  MOV R8, R20 ;  /* 0x0000001400087202 */ /* 0x000fe40000000f00 */
[----:B------:R-:W-:Y:S01]  /*0860*/  MOV R9, R21 ;  /* 0x0000001500097202 */ /* 0x000fe20000000f00 */
[----:B------:R-:W-:Y:S05]  /*0870*/  BRA `(.L_x_3621) ;  /* 0x0000013000007947 */ /* 0x000fea0003800000 */
.L_x_3620:
        /* <DEDUP_REMOVED lines=19> */
.L_x_3621:
[----:B------:R-:W-:Y:S05]  /*09b0*/  BSYNC B0 ;  /* 0x0000000000007941 */ /* 0x000fea0003800000 */
.L_x_3619:
        /* <DEDUP_REMOVED lines=104> */
.L_x_3623:
        /* <DEDUP_REMOVED lines=19> */
.L_x_3624:
[----:B------:R-:W-:Y:S05]  /*1170*/  BSYNC B0 ;  /* 0x0000000000007941 */ /* 0x000fea0003800000 */
.L_x_3622:
        /* <DEDUP_REMOVED lines=107> */
.L_x_3626:
        /* <DEDUP_REMOVED lines=19> */
.L_x_3627:
[----:B------:R-:W-:Y:S05]  /*1960*/  BSYNC B0 ;  /* 0x0000000000007941 */ /* 0x000fea0003800000 */
.L_x_3625:
        /* <DEDUP_REMOVED lines=161> */
[----:B------:R-:W-:Y:S05]  /*2380*/  CALL.REL.NOINC `($__internal_24_$__cuda_sm20_div_s64) ;  /* 0x0000263000007944 */ /* 0x000fea0003c00000 */
        /* <DEDUP_REMOVED lines=10> */
.L_x_3632:
        /* <DEDUP_REMOVED lines=22> */
.L_x_3633:
[----:B------:R-:W-:Y:S05]  /*2590*/  BSYNC B0 ;  /* 0x0000000000007941 */ /* 0x000fea0003800000 */
.L_x_3631:
[----:B------:R-:W-:Y:S01]  /*25a0*/  LOP3.LUT R19, R17, R0, RZ, 0xfc, !PT ;  /* 0x0000000011137212 */ /* 0x000fe200078efcff */
[----:B------:R-:W-:Y:S03]  /*25b0*/  BSSY B0, `(.L_x_3634) ;  /* 0x0000028000007945 */ /* 0x000fe60003800000 */
[----:B------:R-:W-:-:S13]  /*25c0*/  ISETP.NE.U32.AND P0, PT, R19, RZ, PT ;  /* 0x000000ff1300720c */ /* 0x000fda0003f05070 */
[----:B------:R-:W-:Y:S05]  /*25d0*/  @!P0 BRA `(.L_x_3635) ;  /* 0x000000f000008947 */ /* 0x000fea0003800000 */
[----:B------:R-:W-:Y:S01]  /*25e0*/  IMAD.MOV.U32 R26, RZ, RZ, R27 ;  /* 0x000000ffff1a7224 */ /* 0x000fe200078e001b */
[----:B------:R-:W-:Y:S02]  /*25f0*/  MOV R23, R0 ;  /* 0x0000000000177202 */ /* 0x000fe40000000f00 */
[----:B------:R-:W-:Y:S02]  /*2600*/  MOV R24, 0x2620 ;  /* 0x0000262000187802 */ /* 0x000fe40000000f00 */
[----:B------:R-:W-:Y:S05]  /*2610*/  CALL.REL.NOINC `($__internal_24_$__cuda_sm20_div_s64) ;  /* 0x000023a000007944 */ /* 0x000fea0003c00000 */
        /* <DEDUP_REMOVED lines=11> */
.L_x_3635:
        /* <DEDUP_REMOVED lines=22> */
.L_x_3636:
[----:B------:R-:W-:Y:S05]  /*2830*/  BSYNC B0 ;  /* 0x0000000000007941 */ /* 0x000fea0003800000 */
.L_x_3634:
        /* <DEDUP_REMOVED lines=11> */
[----:B------:R-:W-:Y:S05]  /*28f0*/  CALL.REL.NOINC `($__internal_24_$__cuda_sm20_div_s64) ;  /* 0x000020c000007944 */ /* 0x000fea0003c00000 */
[----:B------:R-:W-:-:S04]  /*2900*/  IADD3 R17, P0, RZ, -R20, RZ ;  /* 0x80000014ff117210 */ /* 0x000fc80007f1e0ff */
[----:B------:R-:W-:Y:S01]  /*2910*/  IADD3.X R18, RZ, ~R21, RZ, P0, !PT ;  /* 0x80000015ff127210 */ /* 0x000fe200007fe4ff */
[----:B------:R-:W-:-:S04]  /*2920*/  IMAD.WIDE.U32 R42, R5, R17, R42 ;  /* 0x00000011052a7225 */ /* 0x000fc800078e002a */
[----:B------:R-:W-:-:S04]  /*2930*/  IMAD R18, R18, R5, RZ ;  /* 0x0000000512127224 */ /* 0x000fc800078e02ff */
[----:B------:R-:W-:-:S05]  /*2940*/  IMAD R4, R4, R17, R18 ;  /* 0x0000001104047224 */ /* 0x000fca00078e0212 */
[----:B------:R-:W-:Y:S01]  /*2950*/  IADD3 R4, R43, R4, RZ ;  /* 0x000000042b047210 */ /* 0x000fe20007ffe0ff */
[----:B------:R-:W-:Y:S05]  /*2960*/  BRA `(.L_x_3639) ;  /* 0x0000016000007947 */ /* 0x000fea0003800000 */
.L_x_3638:
        /* <DEDUP_REMOVED lines=22> */
.L_x_3639:
[----:B------:R-:W-:Y:S05]  /*2ad0*/  BSYNC B0 ;  /* 0x0000000000007941 */ /* 0x000fea0003800000 */
.L_x_3637:
        /* <DEDUP_REMOVED lines=38> */
[----:B------:R-:W-:Y:S05]  /*2d40*/  CALL.REL.NOINC `($__internal_24_$__cuda_sm20_div_s64) ;  /* 0x00001c7000007944 */ /* 0x000fea0003c00000 */
        /* <DEDUP_REMOVED lines=12> */
.L_x_3641:
        /* <DEDUP_REMOVED lines=23> */
.L_x_3642:
[----:B------:R-:W-:Y:S05]  /*2f80*/  BSYNC B0 ;  /* 0x0000000000007941 */ /* 0x000fea0003800000 */
.L_x_3640:
        /* <DEDUP_REMOVED lines=19> */
.L_x_3644:
        /* <DEDUP_REMOVED lines=22> */
.L_x_3645:
[----:B------:R-:W-:Y:S05]  /*3220*/  BSYNC B0 ;  /* 0x0000000000007941 */ /* 0x000fea0003800000 */
.L_x_3643:
        /* <DEDUP_REMOVED lines=19> */
.L_x_3647:
        /* <DEDUP_REMOVED lines=23> */
.L_x_3648:
[----:B------:R-:W-:Y:S05]  /*34d0*/  BSYNC B0 ;  /* 0x0000000000007941 */ /* 0x000fea0003800000 */
.L_x_3646:
        /* <DEDUP_REMOVED lines=25> */
[----:B------:R-:W-:Y:S05]  /*3670*/  CALL.REL.NOINC `($__internal_24_$__cuda_sm20_div_s64) ;  /* 0x0000134000007944 */ /* 0x000fea0003c00000 */
        /* <DEDUP_REMOVED lines=12> */
.L_x_3650:
        /* <DEDUP_REMOVED lines=23> */
.L_x_3651:
[----:B------:R-:W-:Y:S05]  /*38b0*/  BSYNC B0 ;  /* 0x0000000000007941 */ /* 0x000fea0003800000 */
.L_x_3649:
        /* <DEDUP_REMOVED lines=29> */
.L_x_3653:
        /* <DEDUP_REMOVED lines=23> */
.L_x_3654:
[----:B------:R-:W-:Y:S05]  /*3c00*/  BSYNC B0 ;  /* 0x0000000000007941 */ /* 0x000fea0003800000 */
.L_x_3652:
        /* <DEDUP_REMOVED lines=20> */
.L_x_3630:
[----:B------:R-:W-:-:S04]  /*3d50*/  LEA R2, P0, R38, c[0x0][0x200], 0x2 ;  /* 0x0000800026027a11 */ /* 0x000fc800078010ff */
[----:B------:R-:W-:-:S05]  /*3d60*/  LEA.HI.X R3, R38, c[0x0][0x204], R39, 0x2, P0 ;  /* 0x0000810026037a11 */ /* 0x000fca00000f1427 */
[----:B------:R0:W-:Y:S04]  /*3d70*/  STG.E [R2.64], R30 ;  /* 0x0000001e02007986 */ /* 0x0001e8000c101908 */
.L_x_3629:
[----:B------:R-:W-:Y:S05]  /*3d80*/  BSYNC B1 ;  /* 0x0000000000017941 */ /* 0x000fea0003800000 */
.L_x_3628:
        /* <DEDUP_REMOVED lines=60> */
.L_x_3658:
        /* <DEDUP_REMOVED lines=15> */
.L_x_3657:
[----:B------:R-:W-:Y:S05]  /*4240*/  BSYNC B0 ;  /* 0x0000000000007941 */ /* 0x000fea0003800000 */
.L_x_3656:
        /* <DEDUP_REMOVED lines=19> */
.L_x_3655:
        /* <DEDUP_REMOVED lines=100> */
        .weak           $__internal_24_$__cuda_sm20_div_s64
        .type           $__internal_24_$__cuda_sm20_div_s64,@function
        .size           $__internal_24_$__cuda_sm20_div_s64,(.L_x_6292 - $__internal_24_$__cuda_sm20_div_s64)
$__internal_24_$__cuda_sm20_div_s64:
        /* <DEDUP_REMOVED lines=83> */
[----:B------:R-:W-:Y:S06]  /*4ef0*/  RET.REL.NODEC R44 `(_ZN5flash32flash_fwd_splitkv_combine_kernelI23Flash_fwd_kernel_traitsILi96ELi64ELi64ELi4ELb0ELb0EN7cutlass10bfloat16_tE19Flash_kernel_traitsILi96ELi64ELi64ELi4ES3_EELi16ELi5ELb0EEEvNS_16Flash_fwd_paramsE) ;  /* 0xffffb1002c007950 */ /* 0x000fec0003c3ffff */
.L_x_3659:
        /* <DEDUP_REMOVED lines=16> */
.L_x_6292:


//--------------------- .text._ZN5flash32flash_fwd_splitkv_combine_kernelI23Flash_fwd_kernel_traitsILi96ELi64ELi64ELi4ELb0ELb0EN7cutlass10bfloat16_tE19Flash_kernel_traitsILi96ELi64ELi64ELi4ES3_EELi16ELi4ELb0EEEvNS_16Flash_fwd_paramsE --------------------------
	.section	.text._ZN5flash32flash_fwd_splitkv_combine_kernelI23Flash_fwd_kernel_traitsILi96ELi64ELi64ELi4ELb0ELb0EN7cutlass10bfloat16_tE19Flash_kernel_traitsILi96ELi64ELi64ELi4ES3_EELi16ELi4ELb0EEEvNS_16Flash_fwd_paramsE,"ax",@progbits
	.sectioninfo	@"SHI_REGISTERS=62"
	.align	128
        .global         _ZN5flash32flash_fwd_splitkv_combine_kernelI23Flash_fwd_kernel_traitsILi96ELi64ELi64ELi4ELb0ELb0EN7cutlass10bfloat16_tE19Flash_kernel_traitsILi96ELi64ELi64ELi4ES3_EELi16ELi4ELb0EEEvNS_16Flash_fwd_paramsE
        .type           _ZN5flash32flash_fwd_splitkv_combine_kernelI23Flash_fwd_kernel_traitsILi96ELi64ELi64ELi4ELb0ELb0EN7cutlass10bfloat16_tE19Flash_kernel_traitsILi96ELi64ELi64ELi4ES3_EELi16ELi4ELb0EEEvNS_16Flash_fwd_paramsE,@function
        .size           _ZN5flash32flash_fwd_splitkv_combine_kernelI23Flash_fwd_kernel_traitsILi96ELi64ELi64ELi4ELb0ELb0EN7cutlass10bfloat16_tE19Flash_kernel_traitsILi96ELi64ELi64ELi4ES3_EELi16ELi4ELb0EEEvNS_16Flash_fwd_paramsE,(.L_x_6293 - _ZN5flash32flash_fwd_splitkv_combine_kernelI23Flash_fwd_kernel_traitsILi96ELi64ELi64ELi4ELb0ELb0EN7cutlass10bfloat16_tE19Flash_kernel_traitsILi96ELi64ELi64ELi4ES3_EELi16ELi4ELb0EEEvNS_16Flash_fwd_paramsE)
        .other          _ZN5flash32flash_fwd_splitkv_combine_kernelI23Flash_fwd_kernel_traitsILi96ELi64ELi64ELi4ELb0ELb0EN7cutlass10bfloat16_tE19Flash_kernel_traitsILi96ELi64ELi64ELi4ES3_EELi16ELi4ELb0EEEvNS_16Flash_fwd_paramsE,@"STO_CUDA_ENTRY STV_DEFAULT"
_ZN5flash32flash_fwd_splitkv_combine_kernelI23Flash_fwd_kernel_traitsILi96ELi64ELi64ELi4ELb0ELb0EN7cutlass10bfloat16_tE19Flash_kernel_traitsILi96ELi64ELi64ELi4ES3_EELi16ELi4ELb0EEEvNS_16Flash_fwd_paramsE:
.text._ZN5flash32flash_fwd_splitkv_combine_kernelI23Flash_fwd_kernel_traitsILi96ELi64ELi64ELi4ELb0ELb0EN7cutlass10bfloat16_tE19Flash_kernel_traitsILi96ELi64ELi64ELi4ES3_EELi16ELi4ELb0EEEvNS_16Flash_fwd_paramsE:
        /* <DEDUP_REMOVED lines=23> */
[----:B------:R-:W-:Y:S05]  /*0170*/  CALL.REL.NOINC `($__internal_25_$__cuda_sm20_div_s64) ;  /* 0x000044d000007944 */ /* 0x000fea0003c00000 */
[----:B------:R-:W-:Y:S05]  /*0180*/  BRA `(.L_x_3661) ;  /* 0x0000013000007947 */ /* 0x000fea0003800000 */
.L_x_3660:
        /* <DEDUP_REMOVED lines=19> */
.L_x_3661:
        /* <DEDUP_REMOVED lines=11> */
[----:B------:R-:W-:Y:S05]  /*0370*/  CALL.REL.NOINC `($__internal_25_$__cuda_sm20_div_s64) ;  /* 0x000042d000007944 */ /* 0x000fea0003c00000 */
[----:B------:R-:W-:Y:S02]  /*0380*/  MOV R8, R20 ;  /* 0x0000001400087202 */ /* 0x000fe40000000f00 */
[----:B------:R-:W-:Y:S01]  /*0390*/  MOV R9, R21 ;  /* 0x0000001500097202 */ /* 0x000fe20000000f00 */
[----:B------:R-:W-:Y:S05]  /*03a0*/  BRA `(.L_x_3664) ;  /* 0x0000013000007947 */ /* 0x000fea0003800000 */
.L_x_3663:
        /* <DEDUP_REMOVED lines=19> */
.L_x_3664:
[----:B------:R-:W-:Y:S05]  /*04e0*/  BSYNC B0 ;  /* 0x0000000000007941 */ /* 0x000fea0003800000 */
.L_x_3662:
        /* <DEDUP_REMOVED lines=42> */
.L_x_3666:
        /* <DEDUP_REMOVED lines=19> */
.L_x_3667:
[----:B------:R-:W-:Y:S05]  /*08c0*/  BSYNC B0 ;  /* 0x0000000000007941 */ /* 0x000fea0003800000 */
.L_x_3665:
        /* <DEDUP_REMOVED lines=74> */
[----:B------:R-:W-:Y:S02]  /*0d70*/  MOV R40, R20 ;  /* 0x0000001400287202 */ /* 0x000fe40000000f00 */
[----:B------:R-:W-:Y:S01]  /*0d80*/  MOV R41, R21 ;  /* 0x0000001500297202 */ /* 0x000fe20000000f00 */
[----:B------:R-:W-:Y:S05]  /*0d90*/  BRA `(.L_x_3670) ;  /* 0x0000013000007947 */ /* 0x000fea0003800000 */
.L_x_3669:
        /* <DEDUP_REMOVED lines=19> */
.L_x_3670:
[----:B------:R-:W-:Y:S05]  /*0ed0*/  BSYNC B0 ;  /* 0x0000000000007941 */ /* 0x000fea0003800000 */
.L_x_3668:
        /* <DEDUP_REMOVED lines=41> */
.L_x_3672:
        /* <DEDUP_REMOVED lines=19> */
.L_x_3673:
[----:B------:R-:W-:Y:S05]  /*12a0*/  BSYNC B0 ;  /* 0x0000000000007941 */ /* 0x000fea0003800000 */
.L_x_3671:
        /* <DEDUP_REMOVED lines=226> */
[----:B------:R-:W-:Y:S05]  /*20d0*/  CALL.REL.NOINC `($__internal_25_$__cuda_sm20_div_s64) ;  /* 0x0000257000007944 */ /* 0x000fea0003c00000 */
        /* <DEDUP_REMOVED lines=10> */
.L_x_3678:
        /* <DEDUP_REMOVED lines=22> */
.L_x_3679:
[----:B------:R-:W-:Y:S05]  /*22e0*/  BSYNC B0 ;  /* 0x0000000000007941 */ /* 0x000fea0003800000 */
.L_x_3677:
[----:B------:R-:W-:Y:S01]  /*22f0*/  LOP3.LUT R19, R17, R0, RZ, 0xfc, !PT ;  /* 0x0000000011137212 */ /* 0x000fe200078efcff */
[----:B------:R-:W-:Y:S03]  /*2300*/  BSSY B0, `(.L_x_3680) ;  /* 0x0000028000007945 */ /* 0x000fe60003800000 */
[----:B------:R-:W-:-:S13]  /*2310*/  ISETP.NE.U32.AND P0, PT, R19, RZ, PT ;  /* 0x000000ff1300720c */ /* 0x000fda0003f05070 */
[----:B------:R-:W-:Y:S05]  /*2320*/  @!P0 BRA `(.L_x_3681) ;  /* 0x000000f000008947 */ /* 0x000fea0003800000 */
[----:B------:R-:W-:Y:S01]  /*2330*/  IMAD.MOV.U32 R26, RZ, RZ, R29 ;  /* 0x000000ffff1a7224 */ /* 0x000fe200078e001d */
[----:B------:R-:W-:Y:S02]  /*2340*/  MOV R25, R0 ;  /* 0x0000000000197202 */ /* 0x000fe40000000f00 */
[----:B------:R-:W-:Y:S02]  /*2350*/  MOV R24, 0x2370 ;  /* 0x0000237000187802 */ /* 0x000fe40000000f00 */
[----:B------:R-:W-:Y:S05]  /*2360*/  CALL.REL.NOINC `($__internal_25_$__cuda_sm20_div_s64) ;  /* 0x000022e000007944 */ /* 0x000fea0003c00000 */
        /* <DEDUP_REMOVED lines=11> */
.L_x_3681:
        /* <DEDUP_REMOVED lines=22> */
.L_x_3682:
[----:B------:R-:W-:Y:S05]  /*2580*/  BSYNC B0 ;  /* 0x0000000000007941 */ /* 0x000fea0003800000 */
.L_x_3680:
        /* <DEDUP_REMOVED lines=11> */
[----:B------:R-:W-:Y:S05]  /*2640*/  CALL.REL.NOINC `($__internal_25_$__cuda_sm20_div_s64) ;  /* 0x0000200000007944 */ /* 0x000fea0003c00000 */
[----:B------:R-:W-:-:S04]  /*2650*/  IADD3 R17, P0, RZ, -R20, RZ ;  /* 0x80000014ff117210 */ /* 0x000fc80007f1e0ff */
[----:B------:R-:W-:Y:S01]  /*2660*/  IADD3.X R18, RZ, ~R21, RZ, P0, !PT ;  /* 0x80000015ff127210 */ /* 0x000fe200007fe4ff */
[----:B------:R-:W-:-:S04]  /*2670*/  IMAD.WIDE.U32 R42, R5, R17, R42 ;  /* 0x00000011052a7225 */ /* 0x000fc800078e002a */
[----:B------:R-:W-:-:S04]  /*2680*/  IMAD R18, R18, R5, RZ ;  /* 0x0000000512127224 */ /* 0x000fc800078e02ff */
[----:B------:R-:W-:-:S05]  /*2690*/  IMAD R4, R4, R17, R18 ;  /* 0x0000001104047224 */ /* 0x000fca00078e0212 */
[----:B------:R-:W-:Y:S01]  /*26a0*/  IADD3 R4, R43, R4, RZ ;  /* 0x000000042b047210 */ /* 0x000fe20007ffe0ff */
[----:B------:R-:W-:Y:S05]  /*26b0*/  BRA `(.L_x_3685) ;  /* 0x0000016000007947 */ /* 0x000fea0003800000 */
.L_x_3684:
        /* <DEDUP_REMOVED lines=22> */
.L_x_3685:
[----:B------:R-:W-:Y:S05]  /*2820*/  BSYNC B0 ;  /* 0x0000000000007941 */ /* 0x000fea0003800000 */
.L_x_3683:
        /* <DEDUP_REMOVED lines=38> */
[----:B------:R-:W-:Y:S05]  /*2a90*/  CALL.REL.NOINC `($__internal_25_$__cuda_sm20_div_s64) ;  /* 0x00001bb000007944 */ /* 0x000fea0003c00000 */
        /* <DEDUP_REMOVED lines=12> */
.L_x_3687:
        /* <DEDUP_REMOVED lines=23> */
.L_x_3688:
[----:B------:R-:W-:Y:S05]  /*2cd0*/  BSYNC B0 ;  /* 0x0000000000007941 */ /* 0x000fea0003800000 */
.L_x_3686:
        /* <DEDUP_REMOVED lines=19> */
.L_x_3690:
        /* <DEDUP_REMOVED lines=22> */
.L_x_3691:
[----:B------:R-:W-:Y:S05]  /*2f70*/  BSYNC B0 ;  /* 0x0000000000007941 */ /* 0x000fea0003800000 */
.L_x_3689:
        /* <DEDUP_REMOVED lines=19> */
.L_x_3693:
        /* <DEDUP_REMOVED lines=23> */
.L_x_3694:
[----:B------:R-:W-:Y:S05]  /*3220*/  BSYNC B0 ;  /* 0x0000000000007941 */ /* 0x000fea0003800000 */
.L_x_3692:
        /* <DEDUP_REMOVED lines=25> */
[----:B------:R-:W-:Y:S05]  /*33c0*/  CALL.REL.NOINC `($__internal_25_$__cuda_sm20_div_s64) ;  /* 0x0000128000007944 */ /* 0x000fea0003c00000 */
        /* <DEDUP_REMOVED lines=12> */
.L_x_3696:
        /* <DEDUP_REMOVED lines=23> */
.L_x_3697:
[----:B------:R-:W-:Y:S05]  /*3600*/  BSYNC B0 ;  /* 0x0000000000007941 */ /* 0x000fea0003800000 */
.L_x_3695:
        /* <DEDUP_REMOVED lines=29> */
.L_x_3699:
        /* <DEDUP_REMOVED lines=23> */
.L_x_3700:
[----:B------:R-:W-:Y:S05]  /*3950*/  BSYNC B0 ;  /* 0x0000000000007941 */ /* 0x000fea0003800000 */
.L_x_3698:
        /* <DEDUP_REMOVED lines=20> */
.L_x_3676:
[----:B------:R-:W-:-:S04]  /*3aa0*/  LEA R2, P0, R38, c[0x0][0x200], 0x2 ;  /* 0x0000800026027a11 */ /* 0x000fc800078010ff */
[----:B------:R-:W-:-:S05]  /*3ab0*/  LEA.HI.X R3, R38, c[0x0][0x204], R39, 0x2, P0 ;  /* 0x0000810026037a11 */ /* 0x000fca00000f1427 */
[----:B------:R0:W-:Y:S04]  /*3ac0*/  STG.E [R2.64], R31 ;  /* 0x0000001f02007986 */ /* 0x0001e8000c10190a */
.L_x_3675:
[----:B------:R-:W-:Y:S05]  /*3ad0*/  BSYNC B1 ;  /* 0x0000000000017941 */ /* 0x000fea0003800000 */
.L_x_3674:
        /* <DEDUP_REMOVED lines=48> */
.L_x_3704:
        /* <DEDUP_REMOVED lines=15> */
.L_x_3703:
[----:B------:R-:W-:Y:S05]  /*3ed0*/  BSYNC B0 ;  /* 0x0000000000007941 */ /* 0x000fea0003800000 */
.L_x_3702:
        /* <DEDUP_REMOVED lines=19> */
.L_x_3701:
        /* <DEDUP_REMOVED lines=100> */
        .weak           $__internal_25_$__cuda_sm20_div_s64
        .type           $__internal_25_$__cuda_sm20_div_s64,@function
        .size           $__internal_25_$__cuda_sm20_div_s64,(.L_x_6293 - $__internal_25_$__cuda_sm20_div_s64)
$__internal_25_$__cuda_sm20_div_s64:
        /* <DEDUP_REMOVED lines=83> */
[----:B------:R-:W-:Y:S06]  /*4b80*/  RET.REL.NODEC R22 `(_ZN5flash32flash_fwd_splitkv_combine_kernelI23Flash_fwd_kernel_traitsILi96ELi64ELi64ELi4ELb0ELb0EN7cutlass10bfloat16_tE19Flash_kernel_traitsILi96ELi64ELi64ELi4ES3_EELi16ELi4ELb0EEEvNS_16Flash_fwd_paramsE) ;  /* 0xffffb47016007950 */ /* 0x000fec0003c3ffff */
.L_x_3705:
        /* <DEDUP_REMOVED lines=15> */
.L_x_6293:


//--------------------- .text._ZN5flash32flash_fwd_splitkv_combine_kernelI23Flash_fwd_kernel_traitsILi96ELi64ELi64ELi4ELb0ELb0EN7cutlass10bfloat16_tE19Flash_kernel_traitsILi96ELi64ELi64ELi4ES3_EELi16ELi3ELb0EEEvNS_16Flash_fwd_paramsE --------------------------
	.section	.text._ZN5flash32flash_fwd_splitkv_combine_kernelI23Flash_fwd_kernel_traitsILi96ELi64ELi64ELi4ELb0ELb0EN7cutlass10bfloat16_tE19Flash_kernel_traitsILi96ELi64ELi64ELi4ES3_EELi16ELi3ELb0EEEvNS_16Flash_fwd_paramsE,"ax",@progbits
	.sectioninfo	@"SHI_REGISTERS=54"
	.align	128
        .global         _ZN5flash32flash_fwd_splitkv_combine_kernelI23Flash_fwd_kernel_traitsILi96ELi64ELi64ELi4ELb0ELb0EN7cutlass10bfloat16_tE19Flash_kernel_traitsILi96ELi64ELi64ELi4ES3_EELi16ELi3ELb0EEEvNS_16Flash_fwd_paramsE
        .type           _ZN5flash32flash_fwd_splitkv_combine_kernelI23Flash_fwd_kernel_traitsILi96ELi64ELi64ELi4ELb0ELb0EN7cutlass10bfloat16_tE19Flash_kernel_traitsILi96ELi64ELi64ELi4ES3_EELi16ELi3ELb0EEEvNS_16Flash_fwd_paramsE,@function
        .size           _ZN5flash32flash_fwd_splitkv_combine_kernelI23Flash_fwd_kernel_traitsILi96ELi64ELi64ELi4ELb0ELb0EN7cutlass10bfloat16_tE19Flash_kernel_traitsILi96ELi64ELi64ELi4ES3_EELi16ELi3ELb0EEEvNS_16Flash_fwd_paramsE,(.L_x_6294 - _ZN5flash32flash_fwd_splitkv_combine_kernelI23Flash_fwd_kernel_traitsILi96ELi64ELi64ELi4ELb0ELb0EN7cutlass10bfloat16_tE19Flash_kernel_traitsILi96ELi64ELi64ELi4ES3_EELi16ELi3ELb0EEEvNS_16Flash_fwd_paramsE)
        .other          _ZN5flash32flash_fwd_splitkv_combine_kernelI23Flash_fwd_kernel_traitsILi96ELi64ELi64ELi4ELb0ELb0EN7cutlass10bfloat16_tE19Flash_kernel_traitsILi96ELi64ELi64ELi4ES3_EELi16ELi3ELb0EEEvNS_16Flash_fwd_paramsE,@"STO_CUDA_ENTRY STV_DEFAULT"
_ZN5flash32flash_fwd_splitkv_combine_kernelI23Flash_fwd_kernel_traitsILi96ELi64ELi64ELi4ELb0ELb0EN7cutlass10bfloat16_tE19Flash_kernel_traitsILi96ELi64ELi64ELi4ES3_EELi16ELi3ELb0EEEvNS_16Flash_fwd_paramsE:
.text._ZN5flash32flash_fwd_splitkv_combine_kernelI23Flash_fwd_kernel_traitsILi96ELi64ELi64ELi4ELb0ELb0EN7cutlass10bfloat16_tE19Flash_kernel_traitsILi96ELi64ELi64ELi4ES3_EELi16ELi3ELb0EEEvNS_16Flash_fwd_paramsE:
        /* <DEDUP_REMOVED lines=23> */
[----:B------:R-:W-:Y:S05]  /*0170*/  CALL.REL.NOINC `($__internal_26_$__cuda_sm20_div_s64) ;  /* 0x0000444000007944 */ /* 0x000fea0003c00000 */
[----:B------:R-:W-:Y:S05]  /*0180*/  BRA `(.L_x_3707) ;  /* 0x0000013000007947 */ /* 0x000fea0003800000 */
.L_x_3706:
        /* <DEDUP_REMOVED lines=19> */
.L_x_3707:
        /* <DEDUP_REMOVED lines=12> */
[----:B------:R-:W-:Y:S05]  /*0380*/  CALL.REL.NOINC `($__internal_26_$__cuda_sm20_div_s64) ;  /* 0x0000423000007944 */ /* 0x000fea0003c00000 */
[----:B------:R-:W-:Y:S02]  /*0390*/  MOV R8, R20 ;  /* 0x0000001400087202 */ /* 0x000fe40000000f00 */
[----:B------:R-:W-:Y:S01]  /*03a0*/  MOV R9, R21 ;  /* 0x0000001500097202 */ /* 0x000fe20000000f00 */
[----:B------:R-:W-:Y:S05]  /*03b0*/  BRA `(.L_x_3710) ;  /* 0x0000013000007947 */ /* 0x000fea0003800000 */
.L_x_3709:
        /* <DEDUP_REMOVED lines=19> */
.L_x_3710:
[----:B------:R-:W-:Y:S05]  /*04f0*/  BSYNC B0 ;  /* 0x0000000000007941 */ /* 0x000fea0003800000 */
.L_x_3708:
        /* <DEDUP_REMOVED lines=43> */
.L_x_3712:
        /* <DEDUP_REMOVED lines=19> */
.L_x_3713:
[----:B------:R-:W-:Y:S05]  /*08e0*/  BSYNC B0 ;  /* 0x0000000000007941 */ /* 0x000fea0003800000 */
.L_x_3711:
        /* <DEDUP_REMOVED lines=74> */
[----:B------:R-:W-:Y:S02]  /*0d90*/  MOV R32, R20 ;  /* 0x0000001400207202 */ /* 0x000fe40000000f00 */
[----:B------:R-:W-:Y:S01]  /*0da0*/  MOV R33, R21 ;  /* 0x0000001500217202 */ /* 0x000fe20000000f00 */
[----:B------:R-:W-:Y:S05]  /*0db0*/  BRA `(.L_x_3716) ;  /* 0x0000013000007947 */ /* 0x000fea0003800000 */
.L_x_3715:
        /* <DEDUP_REMOVED lines=19> */
.L_x_3716:
[----:B------:R-:W-:Y:S05]  /*0ef0*/  BSYNC B0 ;  /* 0x0000000000007941 */ /* 0x000fea0003800000 */
.L_x_3714:
        /* <DEDUP_REMOVED lines=41> */
.L_x_3718:
        /* <DEDUP_REMOVED lines=19> */
.L_x_3719:
[----:B------:R-:W-:Y:S05]  /*12c0*/  BSYNC B0 ;  /* 0x0000000000007941 */ /* 0x000fea0003800000 */
.L_x_3717:
        /* <DEDUP_REMOVED lines=131> */
.L_x_3721:
[----:B------:R-:W-:Y:S05]  /*1b00*/  BSYNC B0 ;  /* 0x0000000000007941 */ /* 0x000fea0003800000 */
.L_x_3720:
        /* <DEDUP_REMOVED lines=91> */
.L_x_3726:
        /* <DEDUP_REMOVED lines=22> */
.L_x_3727:
[----:B------:R-:W-:Y:S05]  /*2220*/  BSYNC B0 ;  /* 0x0000000000007941 */ /* 0x000fea0003800000 */
.L_x_3725:
[----:B------:R-:W-:Y:S01]  /*2230*/  LOP3.LUT R19, R17, R0, RZ, 0xfc, !PT ;  /* 0x0000000011137212 */ /* 0x000fe200078efcff */
[----:B------:R-:W-:Y:S03]  /*2240*/  BSSY B0, `(.L_x_3728) ;  /* 0x0000028000007945 */ /* 0x000fe60003800000 */
[----:B------:R-:W-:-:S13]  /*2250*/  ISETP.NE.U32.AND P0, PT, R19, RZ, PT ;  /* 0x000000ff1300720c */ /* 0x000fda0003f05070 */
[----:B------:R-:W-:Y:S05]  /*2260*/  @!P0 BRA `(.L_x_3729) ;  /* 0x000000f000008947 */ /* 0x000fea0003800000 */
[----:B------:R-:W-:Y:S01]  /*2270*/  IMAD.MOV.U32 R24, RZ, RZ, R30 ;  /* 0x000000ffff187224 */ /* 0x000fe200078e001e */
[----:B------:R-:W-:Y:S02]  /*2280*/  MOV R23, R0 ;  /* 0x0000000000177202 */ /* 0x000fe40000000f00 */
[----:B------:R-:W-:Y:S02]  /*2290*/  MOV R22, 0x22b0 ;  /* 0x000022b000167802 */ /* 0x000fe40000000f00 */
[----:B------:R-:W-:Y:S05]  /*22a0*/  CALL.REL.NOINC `($__internal_26_$__cuda_sm20_div_s64) ;  /* 0x0000231000007944 */ /* 0x000fea0003c00000 */
        /* <DEDUP_REMOVED lines=11> */
.L_x_3729:
        /* <DEDUP_REMOVED lines=22> */
.L_x_3730:
[----:B------:R-:W-:Y:S05]  /*24c0*/  BSYNC B0 ;  /* 0x0000000000007941 */ /* 0x000fea0003800000 */
.L_x_3728:
        /* <DEDUP_REMOVED lines=11> */
[----:B------:R-:W-:Y:S05]  /*2580*/  CALL.REL.NOINC `($__internal_26_$__cuda_sm20_div_s64) ;  /* 0x0000203000007944 */ /* 0x000fea0003c00000 */
[----:B------:R-:W-:-:S04]  /*2590*/  IADD3 R17, P0, RZ, -R20, RZ ;  /* 0x80000014ff117210 */ /* 0x000fc80007f1e0ff */
[----:B------:R-:W-:Y:S01]  /*25a0*/  IADD3.X R18, RZ, ~R21, RZ, P0, !PT ;  /* 0x80000015ff127210 */ /* 0x000fe200007fe4ff */
[----:B------:R-:W-:-:S04]  /*25b0*/  IMAD.WIDE.U32 R36, R5, R17, R36 ;  /* 0x0000001105247225 */ /* 0x000fc800078e0024 */
[----:B------:R-:W-:-:S04]  /*25c0*/  IMAD R18, R18, R5, RZ ;  /* 0x0000000512127224 */ /* 0x000fc800078e02ff */
[----:B------:R-:W-:-:S05]  /*25d0*/  IMAD R4, R4, R17, R18 ;  /* 0x0000001104047224 */ /* 0x000fca00078e0212 */
[----:B------:R-:W-:Y:S01]  /*25e0*/  IADD3 R4, R37, R4, RZ ;  /* 0x0000000425047210 */ /* 0x000fe20007ffe0ff */
[----:B------:R-:W-:Y:S05]  /*25f0*/  BRA `(.L_x_3733) ;  /* 0x0000016000007947 */ /* 0x000fea0003800000 */
.L_x_3732:
        /* <DEDUP_REMOVED lines=22> */
.L_x_3733:
[----:B------:R-:W-:Y:S05]  /*2760*/  BSYNC B0 ;  /* 0x0000000000007941 */ /* 0x000fea0003800000 */
.L_x_3731:
        /* <DEDUP_REMOVED lines=38> */
[----:B------:R-:W-:Y:S05]  /*29d0*/  CALL.REL.NOINC `($__internal_26_$__cuda_sm20_div_s64) ;  /* 0x00001be000007944 */ /* 0x000fea0003c00000 */
        /* <DEDUP_REMOVED lines=12> */
.L_x_3735:
        /* <DEDUP_REMOVED lines=23> */
.L_x_3736:
[----:B------:R-:W-:Y:S05]  /*2c10*/  BSYNC B0 ;  /* 0x0000000000007941 */ /* 0x000fea0003800000 */
.L_x_3734:
        /* <DEDUP_REMOVED lines=19> */
.L_x_3738:
        /* <DEDUP_REMOVED lines=22> */
.L_x_3739:
[----:B------:R-:W-:Y:S05]  /*2eb0*/  BSYNC B0 ;  /* 0x0000000000007941 */ /* 0x000fea0003800000 */
.L_x_3737:
        /* <DEDUP_REMOVED lines=20> */
.L_x_3741:
        /* <DEDUP_REMOVED lines=23> */
.L_x_3742:
[----:B------:R-:W-:Y:S05]  /*3170*/  BSYNC B0 ;  /* 0x0000000000007941 */ /* 0x000fea0003800000 */
.L_x_3740:
        /* <DEDUP_REMOVED lines=25> */
[----:B------:R-:W-:Y:S05]  /*3310*/  CALL.REL.NOINC `($__internal_26_$__cuda_sm20_div_s64) ;  /* 0x000012a000007944 */ /* 0x000fea0003c00000 */
        /* <DEDUP_REMOVED lines=12> */
.L_x_3744:
        /* <DEDUP_REMOVED lines=23> */
.L_x_3745:
[----:B------:R-:W-:Y:S05]  /*3550*/  BSYNC B0 ;  /* 0x0000000000007941 */ /* 0x000fea0003800000 */
.L_x_3743:
        /* <DEDUP_REMOVED lines=29> */
.L_x_3747:
        /* <DEDUP_REMOVED lines=23> */
.L_x_3748:
[----:B------:R-:W-:Y:S05]  /*38a0*/  BSYNC B0 ;  /* 0x0000000000007941 */ /* 0x000fea0003800000 */
.L_x_3746:
        /* <DEDUP_REMOVED lines=20> */
.L_x_3724:
[----:B------:R-:W-:-:S04]  /*39f0*/  LEA R2, P0, R36, c[0x0][0x200], 0x2 ;  /* 0x0000800024027a11 */ /* 0x000fc800078010ff */
[----:B------:R-:W-:-:S05]  /*3a00*/  LEA.HI.X R3, R36, c[0x0][0x204], R37, 0x2, P0 ;  /* 0x0000810024037a11 */ /* 0x000fca00000f1425 */
[----:B------:R0:W-:Y:S04]  /*3a10*/  STG.E [R2.64], R28 ;  /* 0x0000001c02007986 */ /* 0x0001e8000c10190a */
.L_x_3723:
[----:B------:R-:W-:Y:S05]  /*3a20*/  BSYNC B1 ;  /* 0x0000000000017941 */ /* 0x000fea0003800000 */
.L_x_3722:
        /* <DEDUP_REMOVED lines=50> */
.L_x_3752:
        /* <DEDUP_REMOVED lines=15> */
.L_x_3751:
[----:B------:R-:W-:Y:S05]  /*3e40*/  BSYNC B0 ;  /* 0x0000000000007941 */ /* 0x000fea0003800000 */
.L_x_3750:
        /* <DEDUP_REMOVED lines=19> */
.L_x_3749:
        /* <DEDUP_REMOVED lines=100> */
        .weak           $__internal_26_$__cuda_sm20_div_s64
        .type           $__internal_26_$__cuda_sm20_div_s64,@function
        .size           $__internal_26_$__cuda_sm20_div_s64,(.L_x_6294 - $__internal_26_$__cuda_sm20_div_s64)
$__internal_26_$__cuda_sm20_div_s64:
        /* <DEDUP_REMOVED lines=83> */
[----:B------:R-:W-:Y:S06]  /*4af0*/  RET.REL.NODEC R26 `(_ZN5flash32flash_fwd_splitkv_combine_kernelI23Flash_fwd_kernel_traitsILi96ELi64ELi64ELi4ELb0ELb0EN7cutlass10bfloat16_tE19Flash_kernel_traitsILi96ELi64ELi64ELi4ES3_EELi16ELi3ELb0EEEvNS_16Flash_fwd_paramsE) ;  /* 0xffffb5001a007950 */ /* 0x000fec0003c3ffff */
.L_x_3753:
        /* <DEDUP_REMOVED lines=16> */
.L_x_6294:


//--------------------- .text._ZN5flash32flash_fwd_splitkv_combine_kernelI23Flash_fwd_kernel_traitsILi96ELi64ELi64ELi4ELb0ELb0EN7cutlass10bfloat16_tE19Flash_kernel_traitsILi96ELi64ELi64ELi4ES3_EELi16ELi2ELb0EEEvNS_16Flash_fwd_paramsE --------------------------
	.section	.text._ZN5flash32flash_fwd_splitkv_combine_kernelI23Flash_fwd_kernel_traitsILi96ELi64ELi64ELi4ELb0ELb0EN7cutlass10bfloat16_tE19Flash_kernel_traitsILi96ELi64ELi64ELi4ES3_EELi16ELi2ELb0EEEvNS_16Flash_fwd_paramsE,"ax",@progbits
	.sectioninfo	@"SHI_REGISTERS=54"
	.align	128
        .global         _ZN5flash32flash_fwd_splitkv_combine_kernelI23Flash_fwd_kernel_traitsILi96ELi64ELi64ELi4ELb0ELb0EN7cutlass10bfloat16_tE19Flash_kernel_traitsILi96ELi64ELi64ELi4ES3_EELi16ELi2ELb0EEEvNS_16Flash_fwd_paramsE
        .type           _ZN5flash32flash_fwd_splitkv_combine_kernelI23Flash_fwd_kernel_traitsILi96ELi64ELi64ELi4ELb0ELb0EN7cutlass10bfloat16_tE19Flash_kernel_traitsILi96ELi64ELi64ELi4ES3_EELi16ELi2ELb0EEEvNS_16Flash_fwd_paramsE,@function
        .size           _ZN5flash32flash_fwd_splitkv_combine_kernelI23Flash_fwd_kernel_traitsILi96ELi64ELi64ELi4ELb0ELb0EN7cutlass10bfloat16_tE19Flash_kernel_traitsILi96ELi64ELi64ELi4ES3_EELi16ELi2ELb0EEEvNS_16Flash_fwd_paramsE,(.L_x_6295 - _ZN5flash32flash_fwd_splitkv_combine_kernelI23Flash_fwd_kernel_traitsILi96ELi64ELi64ELi4ELb0ELb0EN7cutlass10bfloat16_tE19Flash_kernel_traitsILi96ELi64ELi64ELi4ES3_EELi16ELi2ELb0EEEvNS_16Flash_fwd_paramsE)
        .other          _ZN5flash32flash_fwd_splitkv_combine_kernelI23Flash_fwd_kernel_traitsILi96ELi64ELi64ELi4ELb0ELb0EN7cutlass10bfloat16_tE19Flash_kernel_traitsILi96ELi64ELi64ELi4ES3_EELi16ELi2ELb0EEEvNS_16Flash_fwd_paramsE,@"STO_CUDA_ENTRY STV_DEFAULT"
_ZN5flash32flash_fwd_splitkv_combine_kernelI23Flash_fwd_kernel_traitsILi96ELi64ELi64ELi4ELb0ELb0EN7cutlass10bfloat16_tE19Flash_kernel_traitsILi96ELi64ELi64ELi4ES3_EELi16ELi2ELb0EEEvNS_16Flash_fwd_paramsE:
.text._ZN5flash32flash_fwd_splitkv_combine_kernelI23Flash_fwd_kernel_traitsILi96ELi64ELi64ELi4ELb0ELb0EN7cutlass10bfloat16_tE19Flash_kernel_traitsILi96ELi64ELi64ELi4ES3_EELi16ELi2ELb0EEEvNS_16Flash_fwd_paramsE:
        /* <DEDUP_REMOVED lines=23> */
[----:B------:R-:W-:Y:S05]  /*0170*/  CALL.REL.NOINC `($__internal_27_$__cuda_sm20_div_s64) ;  /* 0x0000441000007944 */ /* 0x000fea0003c00000 */
[----:B------:R-:W-:Y:S05]  /*0180*/  BRA `(.L_x_3755) ;  /* 0x0000013000007947 */ /* 0x000fea0003800000 */
.L_x_3754:
        /* <DEDUP_REMOVED lines=19> */
.L_x_3755:
        /* <DEDUP_REMOVED lines=12> */
[----:B------:R-:W-:Y:S05]  /*0380*/  CALL.REL.NOINC `($__internal_27_$__cuda_sm20_div_s64) ;  /* 0x0000420000007944 */ /* 0x000fea0003c00000 */
[----:B------:R-:W-:Y:S02]  /*0390*/  MOV R8, R20 ;  /* 0x0000001400087202 */ /* 0x000fe40000000f00 */
[----:B------:R-:W-:Y:S01]  /*03a0*/  MOV R9, R21 ;  /* 0x0000001500097202 */ /* 0x000fe20000000f00 */
[----:B------:R-:W-:Y:S05]  /*03b0*/  BRA `(.L_x_3758) ;  /* 0x0000013000007947 */ /* 0x000fea0003800000 */
.L_x_3757:
        /* <DEDUP_REMOVED lines=19> */
.L_x_3758:
[----:B------:R-:W-:Y:S05]  /*04f0*/  BSYNC B0 ;  /* 0x0000000000007941 */ /* 0x000fea0003800000 */
.L_x_3756:
        /* <DEDUP_REMOVED lines=42> */
.L_x_3760:
        /* <DEDUP_REMOVED lines=19> */
.L_x_3761:
[----:B------:R-:W-:Y:S05]  /*08d0*/  BSYNC B0 ;  /* 0x0000000000007941 */ /* 0x000fea0003800000 */
.L_x_3759:
        /* <DEDUP_REMOVED lines=74> */
[----:B------:R-:W-:Y:S02]  /*0d80*/  MOV R32, R20 ;  /* 0x0000001400207202 */ /* 0x000fe40000000f00 */
[----:B------:R-:W-:Y:S01]  /*0d90*/  MOV R33, R21 ;  /* 0x0000001500217202 */ /* 0x000fe20000000f00 */
[----:B------:R-:W-:Y:S05]  /*0da0*/  BRA `(.L_x_3764) ;  /* 0x0000013000007947 */ /* 0x000fea0003800000 */
.L_x_3763:
        /* <DEDUP_REMOVED lines=19> */
.L_x_3764:
[----:B------:R-:W-:Y:S05]  /*0ee0*/  BSYNC B0 ;  /* 0x0000000000007941 */ /* 0x000fea0003800000 */
.L_x_3762:
        /* <DEDUP_REMOVED lines=42> */
.L_x_3766:
        /* <DEDUP_REMOVED lines=19> */
.L_x_3767:
[----:B------:R-:W-:Y:S05]  /*12c0*/  BSYNC B0 ;  /* 0x0000000000007941 */ /* 0x000fea0003800000 */
.L_x_3765:
        /* <DEDUP_REMOVED lines=131> */
.L_x_3769:
[----:B------:R-:W-:Y:S05]  /*1b00*/  BSYNC B0 ;  /* 0x0000000000007941 */ /* 0x000fea0003800000 */
.L_x_3768:
        /* <DEDUP_REMOVED lines=75> */
[----:B0-----:R-:W-:Y:S05]  /*1fc0*/  CALL.REL.NOINC `($__internal_27_$__cuda_sm20_div_s64) ;  /* 0x000025c000007944 */ /* 0x001fea0003c00000 */
        /* <DEDUP_REMOVED lines=10> */
.L_x_3774:
        /* <DEDUP_REMOVED lines=22> */
.L_x_3775:
[----:B------:R-:W-:Y:S05]  /*21d0*/  BSYNC B0 ;  /* 0x0000000000007941 */ /* 0x000fea0003800000 */
.L_x_3773:
[----:B------:R-:W-:Y:S01]  /*21e0*/  LOP3.LUT R19, R17, R0, RZ, 0xfc, !PT ;  /* 0x0000000011137212 */ /* 0x000fe200078efcff */
[----:B------:R-:W-:Y:S03]  /*21f0*/  BSSY B0, `(.L_x_3776) ;  /* 0x0000028000007945 */ /* 0x000fe60003800000 */
[----:B------:R-:W-:-:S13]  /*2200*/  ISETP.NE.U32.AND P0, PT, R19, RZ, PT ;  /* 0x000000ff1300720c */ /* 0x000fda0003f05070 */
[----:B------:R-:W-:Y:S05]  /*2210*/  @!P0 BRA `(.L_x_3777) ;  /* 0x000000f000008947 */ /* 0x000fea0003800000 */
[----:B------:R-:W-:Y:S01]  /*2220*/  IMAD.MOV.U32 R24, RZ, RZ, R30 ;  /* 0x000000ffff187224 */ /* 0x000fe200078e001e */
[----:B------:R-:W-:Y:S02]  /*2230*/  MOV R23, R0 ;  /* 0x0000000000177202 */ /* 0x000fe40000000f00 */
[----:B------:R-:W-:Y:S02]  /*2240*/  MOV R22, 0x2260 ;  /* 0x0000226000167802 */ /* 0x000fe40000000f00 */
[----:B0-----:R-:W-:Y:S05]  /*2250*/  CALL.REL.NOINC `($__internal_27_$__cuda_sm20_div_s64) ;  /* 0x0000233000007944 */ /* 0x001fea0003c00000 */
        /* <DEDUP_REMOVED lines=11> */
.L_x_3777:
        /* <DEDUP_REMOVED lines=22> */
.L_x_3778:
[----:B------:R-:W-:Y:S05]  /*2470*/  BSYNC B0 ;  /* 0x0000000000007941 */ /* 0x000fea0003800000 */
.L_x_3776:
        /* <DEDUP_REMOVED lines=11> */
[----:B0-----:R-:W-:Y:S05]  /*2530*/  CALL.REL.NOINC `($__internal_27_$__cuda_sm20_div_s64) ;  /* 0x0000205000007944 */ /* 0x001fea0003c00000 */
[----:B------:R-:W-:-:S04]  /*2540*/  IADD3 R17, P0, RZ, -R20, RZ ;  /* 0x80000014ff117210 */ /* 0x000fc80007f1e0ff */
[----:B------:R-:W-:Y:S01]  /*2550*/  IADD3.X R18, RZ, ~R21, RZ, P0, !PT ;  /* 0x80000015ff127210 */ /* 0x000fe200007fe4ff */
[----:B------:R-:W-:-:S04]  /*2560*/  IMAD.WIDE.U32 R36, R5, R17, R36 ;  /* 0x0000001105247225 */ /* 0x000fc800078e0024 */
[----:B------:R-:W-:-:S04]  /*2570*/  IMAD R18, R18, R5, RZ ;  /* 0x0000000512127224 */ /* 0x000fc800078e02ff */
[----:B------:R-:W-:-:S05]  /*2580*/  IMAD R4, R4, R17, R18 ;  /* 0x0000001104047224 */ /* 0x000fca00078e0212 */
[----:B------:R-:W-:Y:S01]  /*2590*/  IADD3 R4, R37, R4, RZ ;  /* 0x0000000425047210 */ /* 0x000fe20007ffe0ff */
[----:B------:R-:W-:Y:S05]  /*25a0*/  BRA `(.L_x_3781) ;  /* 0x0000016000007947 */ /* 0x000fea0003800000 */
.L_x_3780:
        /* <DEDUP_REMOVED lines=22> */
.L_x_3781:
[----:B------:R-:W-:Y:S05]  /*2710*/  BSYNC B0 ;  /* 0x0000000000007941 */ /* 0x000fea0003800000 */
.L_x_3779:
        /* <DEDUP_REMOVED lines=38> */
[----:B0-----:R-:W-:Y:S05]  /*2980*/  CALL.REL.NOINC `($__internal_27_$__cuda_sm20_div_s64) ;  /* 0x00001c0000007944 */ /* 0x001fea0003c00000 */
        /* <DEDUP_REMOVED lines=12> */
.L_x_3783:
        /* <DEDUP_REMOVED lines=23> */
.L_x_3784:
[----:B------:R-:W-:Y:S05]  /*2bc0*/  BSYNC B0 ;  /* 0x0000000000007941 */ /* 0x000fea0003800000 */
.L_x_3782:
        /* <DEDUP_REMOVED lines=19> */
.L_x_3786:
        /* <DEDUP_REMOVED lines=22> */
.L_x_3787:
[----:B------:R-:W-:Y:S05]  /*2e60*/  BSYNC B0 ;  /* 0x0000000000007941 */ /* 0x000fea0003800000 */
.L_x_3785:
        /* <DEDUP_REMOVED lines=9> */
[----:B0-----:R-:W-:Y:S05]  /*2f00*/  CALL.REL.NOINC `($__internal_27_$__cuda_sm20_div_s64) ;  /* 0x0000168000007944 */ /* 0x001fea0003c00000 */
        /* <DEDUP_REMOVED lines=10> */
.L_x_3789:
        /* <DEDUP_REMOVED lines=23> */
.L_x_3790:
[----:B------:R-:W-:Y:S05]  /*3120*/  BSYNC B0 ;  /* 0x0000000000007941 */ /* 0x000fea0003800000 */
.L_x_3788:
        /* <DEDUP_REMOVED lines=25> */
[----:B0-----:R-:W-:Y:S05]  /*32c0*/  CALL.REL.NOINC `($__internal_27_$__cuda_sm20_div_s64) ;  /* 0x000012c000007944 */ /* 0x001fea0003c00000 */
        /* <DEDUP_REMOVED lines=12> */
.L_x_3792:
        /* <DEDUP_REMOVED lines=23> */
.L_x_3793:
[----:B------:R-:W-:Y:S05]  /*3500*/  BSYNC B0 ;  /* 0x0000000000007941 */ /* 0x000fea0003800000 */
.L_x_3791:
        /* <DEDUP_REMOVED lines=29> */
.L_x_3795:
        /* <DEDUP_REMOVED lines=23> */
.L_x_3796:
[----:B------:R-:W-:Y:S05]  /*3850*/  BSYNC B0 ;  /* 0x0000000000007941 */ /* 0x000fea0003800000 */
.L_x_3794:
        /* <DEDUP_REMOVED lines=20> */
.L_x_3772:
[----:B------:R-:W-:-:S04]  /*39a0*/  LEA R2, P0, R36, c[0x0][0x200], 0x2 ;  /* 0x0000800024027a11 */ /* 0x000fc800078010ff */
[----:B------:R-:W-:-:S05]  /*39b0*/  LEA.HI.X R3, R36, c[0x0][0x204], R37, 0x2, P0 ;  /* 0x0000810024037a11 */ /* 0x000fca00000f1425 */
[----:B------:R1:W-:Y:S04]  /*39c0*/  STG.E [R2.64], R28 ;  /* 0x0000001c02007986 */ /* 0x0003e8000c10190a */
.L_x_3771:
[----:B------:R-:W-:Y:S05]  /*39d0*/  BSYNC B1 ;  /* 0x0000000000017941 */ /* 0x000fea0003800000 */
.L_x_3770:
        /* <DEDUP_REMOVED lines=53> */
.L_x_3800:
        /* <DEDUP_REMOVED lines=14> */
.L_x_3799:
[----:B------:R-:W-:Y:S05]  /*3e10*/  BSYNC B0 ;  /* 0x0000000000007941 */ /* 0x000fea0003800000 */
.L_x_3798:
        /* <DEDUP_REMOVED lines=19> */
.L_x_3797:
        /* <DEDUP_REMOVED lines=100> */
        .weak           $__internal_27_$__cuda_sm20_div_s64
        .type           $__internal_27_$__cuda_sm20_div_s64,@function
        .size           $__internal_27_$__cuda_sm20_div_s64,(.L_x_6295 - $__internal_27_$__cuda_sm20_div_s64)
$__internal_27_$__cuda_sm20_div_s64:
        /* <DEDUP_REMOVED lines=83> */
[----:B------:R-:W-:Y:S06]  /*4ac0*/  RET.REL.NODEC R26 `(_ZN5flash32flash_fwd_splitkv_combine_kernelI23Flash_fwd_kernel_traitsILi96ELi64ELi64ELi4ELb0ELb0EN7cutlass10bfloat16_tE19Flash_kernel_traitsILi96ELi64ELi64ELi4ES3_EELi16ELi2ELb0EEEvNS_16Flash_fwd_paramsE) ;  /* 0xffffb5301a007950 */ /* 0x000fec0003c3ffff */
.L_x_3801:
        /* <DEDUP_REMOVED lines=11> */
.L_x_6295:


//--------------------- .text._ZN5flash32flash_fwd_splitkv_combine_kernelI23Flash_fwd_kernel_traitsILi96ELi64ELi64ELi4ELb0ELb0EN7cutlass10bfloat16_tE19Flash_kernel_traitsILi96ELi64ELi64ELi4ES3_EELi16ELi1ELb0EEEvNS_16Flash_fwd_paramsE --------------------------
	.section	.text._ZN5flash32flash_fwd_splitkv_combine_kernelI23Flash_fwd_kernel_traitsILi96ELi64ELi64ELi4ELb0ELb0EN7cutlass10bfloat16_tE19Flash_kernel_traitsILi96ELi64ELi64ELi4ES3_EELi16ELi1ELb0EEEvNS_16Flash_fwd_paramsE,"ax",@progbits
	.sectioninfo	@"SHI_REGISTERS=54"
	.align	128
        .global         _ZN5flash32flash_fwd_splitkv_combine_kernelI23Flash_fwd_kernel_traitsILi96ELi64ELi64ELi4ELb0ELb0EN7cutlass10bfloat16_tE19Flash_kernel_traitsILi96ELi64ELi64ELi4ES3_EELi16ELi1ELb0EEEvNS_16Flash_fwd_paramsE
        .type           _ZN5flash32flash_fwd_splitkv_combine_kernelI23Flash_fwd_kernel_traitsILi96ELi64ELi64ELi4ELb0ELb0EN7cutlass10bfloat16_tE19Flash_kernel_traitsILi96ELi64ELi64ELi4ES3_EELi16ELi1ELb0EEEvNS_16Flash_fwd_paramsE,@function
        .size           _ZN5flash32flash_fwd_splitkv_combine_kernelI23Flash_fwd_kernel_traitsILi96ELi64ELi64ELi4ELb0ELb0EN7cutlass10bfloat16_tE19Flash_kernel_traitsILi96ELi64ELi64ELi4ES3_EELi16ELi1ELb0EEEvNS_16Flash_fwd_paramsE,(.L_x_6296 - _ZN5flash32flash_fwd_splitkv_combine_kernelI23Flash_fwd_kernel_traitsILi96ELi64ELi64ELi4ELb0ELb0EN7cutlass10bfloat16_tE19Flash_kernel_traitsILi96ELi64ELi64ELi4ES3_EELi16ELi1ELb0EEEvNS_16Flash_fwd_paramsE)
        .other          _ZN5flash32flash_fwd_splitkv_combine_kernelI23Flash_fwd_kernel_traitsILi96ELi64ELi64ELi4ELb0ELb0EN7cutlass10bfloat16_tE19Flash_kernel_traitsILi96ELi64ELi64ELi4ES3_EELi16ELi1ELb0EEEvNS_16Flash_fwd_paramsE,@"STO_CUDA_ENTRY STV_DEFAULT"
_ZN5flash32flash_fwd_splitkv_combine_kernelI23Flash_fwd_kernel_traitsILi96ELi64ELi64ELi4ELb0ELb0EN7cutlass10bfloat16_tE19Flash_kernel_traitsILi96ELi64ELi64ELi4ES3_EELi16ELi1ELb0EEEvNS_16Flash_fwd_paramsE:
.text._ZN5flash32flash_fwd_splitkv_combine_kernelI23Flash_fwd_kernel_traitsILi96ELi64ELi64ELi4ELb0ELb0EN7cutlass10bfloat16_tE19Flash_kernel_traitsILi96ELi64ELi64ELi4ES3_EELi16ELi1ELb0EEEvNS_16Flash_fwd_paramsE:
        /* <DEDUP_REMOVED lines=23> */
[----:B------:R-:W-:Y:S05]  /*0170*/  CALL.REL.NOINC `($__internal_28_$__cuda_sm20_div_s64) ;  /* 0x0000443000007944 */ /* 0x000fea0003c00000 */
[----:B------:R-:W-:Y:S05]  /*0180*/  BRA `(.L_x_3803) ;  /* 0x0000013000007947 */ /* 0x000fea0003800000 */
.L_x_3802:
        /* <DEDUP_REMOVED lines=19> */
.L_x_3803:
        /* <DEDUP_REMOVED lines=12> */
[----:B------:R-:W-:Y:S05]  /*0380*/  CALL.REL.NOINC `($__internal_28_$__cuda_sm20_div_s64) ;  /* 0x0000422000007944 */ /* 0x000fea0003c00000 */
[----:B------:R-:W-:Y:S02]  /*0390*/  MOV R8, R20 ;  /* 0x0000001400087202 */ /* 0x000fe40000000f00 */
[----:B------:R-:W-:Y:S01]  /*03a0*/  MOV R9, R21 ;  /* 0x0000001500097202 */ /* 0x000fe20000000f00 */
[----:B------:R-:W-:Y:S05]  /*03b0*/  BRA `(.L_x_3806) ;  /* 0x0000013000007947 */ /* 0x000fea0003800000 */
.L_x_3805:
        /* <DEDUP_REMOVED lines=19> */
.L_x_3806:
[----:B------:R-:W-:Y:S05]  /*04f0*/  BSYNC B0 ;  /* 0x0000000000007941 */ /* 0x000fea0003800000 */
.L_x_3804:
        /* <DEDUP_REMOVED lines=42> */
.L_x_3808:
        /* <DEDUP_REMOVED lines=19> */
.L_x_3809:
[----:B------:R-:W-:Y:S05]  /*08d0*/  BSYNC B0 ;  /* 0x0000000000007941 */ /* 0x000fea0003800000 */
.L_x_3807:
        /* <DEDUP_REMOVED lines=74> */
[----:B------:R-:W-:Y:S02]  /*0d80*/  MOV R32, R20 ;  /* 0x0000001400207202 */ /* 0x000fe40000000f00 */
[----:B------:R-:W-:Y:S01]  /*0d90*/  MOV R33, R21 ;  /* 0x0000001500217202 */ /* 0x000fe20000000f00 */
[----:B------:R-:W-:Y:S05]  /*0da0*/  BRA `(.L_x_3812) ;  /* 0x0000013000007947 */ /* 0x000fea0003800000 */
.L_x_3811:
        /* <DEDUP_REMOVED lines=19> */
.L_x_3812:
[----:B------:R-:W-:Y:S05]  /*0ee0*/  BSYNC B0 ;  /* 0x0000000000007941 */ /* 0x000fea0003800000 */
.L_x_3810:
        /* <DEDUP_REMOVED lines=42> */
.L_x_3814:
        /* <DEDUP_REMOVED lines=19> */
.L_x_3815:
[----:B------:R-:W-:Y:S05]  /*12c0*/  BSYNC B0 ;  /* 0x0000000000007941 */ /* 0x000fea0003800000 */
.L_x_3813:
        /* <DEDUP_REMOVED lines=132> */
.L_x_3817:
[----:B------:R-:W-:Y:S05]  /*1b10*/  BSYNC B0 ;  /* 0x0000000000007941 */ /* 0x000fea0003800000 */
.L_x_3816:
        /* <DEDUP_REMOVED lines=85> */
.L_x_3822:
        /* <DEDUP_REMOVED lines=22> */
.L_x_3823:
[----:B------:R-:W-:Y:S05]  /*21d0*/  BSYNC B0 ;  /* 0x0000000000007941 */ /* 0x000fea0003800000 */
.L_x_3821:
[----:B------:R-:W-:Y:S01]  /*21e0*/  LOP3.LUT R19, R17, R0, RZ, 0xfc, !PT ;  /* 0x0000000011137212 */ /* 0x000fe200078efcff */
[----:B------:R-:W-:Y:S03]  /*21f0*/  BSSY B0, `(.L_x_3824) ;  /* 0x0000028000007945 */ /* 0x000fe60003800000 */
[----:B------:R-:W-:-:S13]  /*2200*/  ISETP.NE.U32.AND P0, PT, R19, RZ, PT ;  /* 0x000000ff1300720c */ /* 0x000fda0003f05070 */
[----:B------:R-:W-:Y:S05]  /*2210*/  @!P0 BRA `(.L_x_3825) ;  /* 0x000000f000008947 */ /* 0x000fea0003800000 */
[----:B------:R-:W-:Y:S01]  /*2220*/  IMAD.MOV.U32 R24, RZ, RZ, R30 ;  /* 0x000000ffff187224 */ /* 0x000fe200078e001e */
[----:B------:R-:W-:Y:S02]  /*2230*/  MOV R23, R0 ;  /* 0x0000000000177202 */ /* 0x000fe40000000f00 */
[----:B------:R-:W-:Y:S02]  /*2240*/  MOV R22, 0x2260 ;  /* 0x0000226000167802 */ /* 0x000fe40000000f00 */
[----:B------:R-:W-:Y:S05]  /*2250*/  CALL.REL.NOINC `($__internal_28_$__cuda_sm20_div_s64) ;  /* 0x0000235000007944 */ /* 0x000fea0003c00000 */
        /* <DEDUP_REMOVED lines=11> */
.L_x_3825:
        /* <DEDUP_REMOVED lines=22> */
.L_x_3826:
[----:B------:R-:W-:Y:S05]  /*2470*/  BSYNC B0 ;  /* 0x0000000000007941 */ /* 0x000fea0003800000 */
.L_x_3824:
        /* <DEDUP_REMOVED lines=11> */
[----:B------:R-:W-:Y:S05]  /*2530*/  CALL.REL.NOINC `($__internal_28_$__cuda_sm20_div_s64) ;  /* 0x0000207000007944 */ /* 0x000fea0003c00000 */
[----:B------:R-:W-:-:S04]  /*2540*/  IADD3 R17, P0, RZ, -R20, RZ ;  /* 0x80000014ff117210 */ /* 0x000fc80007f1e0ff */
[----:B------:R-:W-:Y:S01]  /*2550*/  IADD3.X R18, RZ, ~R21, RZ, P0, !PT ;  /* 0x80000015ff127210 */ /* 0x000fe200007fe4ff */
[----:B------:R-:W-:-:S04]  /*2560*/  IMAD.WIDE.U32 R36, R5, R17, R36 ;  /* 0x0000001105247225 */ /* 0x000fc800078e0024 */
[----:B------:R-:W-:-:S04]  /*2570*/  IMAD R18, R18, R5, RZ ;  /* 0x0000000512127224 */ /* 0x000fc800078e02ff */
[----:B------:R-:W-:-:S05]  /*2580*/  IMAD R4, R4, R17, R18 ;  /* 0x0000001104047224 */ /* 0x000fca00078e0212 */
[----:B------:R-:W-:Y:S01]  /*2590*/  IADD3 R4, R37, R4, RZ ;  /* 0x0000000425047210 */ /* 0x000fe20007ffe0ff */
[----:B------:R-:W-:Y:S05]  /*25a0*/  BRA `(.L_x_3829) ;  /* 0x0000016000007947 */ /* 0x000fea0003800000 */
.L_x_3828:
        /* <DEDUP_REMOVED lines=22> */
.L_x_3829:
[----:B------:R-:W-:Y:S05]  /*2710*/  BSYNC B0 ;  /* 0x0000000000007941 */ /* 0x000fea0003800000 */
.L_x_3827:
        /* <DEDUP_REMOVED lines=38> */
[----:B------:R-:W-:Y:S05]  /*2980*/  CALL.REL.NOINC `($__internal_28_$__cuda_sm20_div_s64) ;  /* 0x00001c2000007944 */ /* 0x000fea0003c00000 */
        /* <DEDUP_REMOVED lines=12> */
.L_x_3831:
        /* <DEDUP_REMOVED lines=23> */
.L_x_3832:
[----:B------:R-:W-:Y:S05]  /*2bc0*/  BSYNC B0 ;  /* 0x0000000000007941 */ /* 0x000fea0003800000 */
.L_x_3830:
        /* <DEDUP_REMOVED lines=19> */
.L_x_3834:
        /* <DEDUP_REMOVED lines=22> */
.L_x_3835:
[----:B------:R-:W-:Y:S05]  /*2e60*/  BSYNC B0 ;  /* 0x0000000000007941 */ /* 0x000fea0003800000 */
.L_x_3833:
        /* <DEDUP_REMOVED lines=20> */
.L_x_3837:
        /* <DEDUP_REMOVED lines=23> */
.L_x_3838:
[----:B------:R-:W-:Y:S05]  /*3120*/  BSYNC B0 ;  /* 0x0000000000007941 */ /* 0x000fea0003800000 */
.L_x_3836:
        /* <DEDUP_REMOVED lines=25> */
[----:B------:R-:W-:Y:S05]  /*32c0*/  CALL.REL.NOINC `($__internal_28_$__cuda_sm20_div_s64) ;  /* 0x000012e000007944 */ /* 0x000fea0003c00000 */
        /* <DEDUP_REMOVED lines=12> */
.L_x_3840:
        /* <DEDUP_REMOVED lines=23> */
.L_x_3841:
[----:B------:R-:W-:Y:S05]  /*3500*/  BSYNC B0 ;  /* 0x0000000000007941 */ /* 0x000fea0003800000 */
.L_x_3839:
        /* <DEDUP_REMOVED lines=29> */
.L_x_3843:
        /* <DEDUP_REMOVED lines=23> */
.L_x_3844:
[----:B------:R-:W-:Y:S05]  /*3850*/  BSYNC B0 ;  /* 0x0000000000007941 */ /* 0x000fea0003800000 */
.L_x_3842:
        /* <DEDUP_REMOVED lines=20> */
.L_x_3820:
[----:B------:R-:W-:-:S04]  /*39a0*/  LEA R2, P0, R36, c[0x0][0x200], 0x2 ;  /* 0x0000800024027a11 */ /* 0x000fc800078010ff */
[----:B------:R-:W-:-:S05]  /*39b0*/  LEA.HI.X R3, R36, c[0x0][0x204], R37, 0x2, P0 ;  /* 0x0000810024037a11 */ /* 0x000fca00000f1425 */
[----:B------:R0:W-:Y:S04]  /*39c0*/  STG.E [R2.64], R28 ;  /* 0x0000001c02007986 */ /* 0x0001e8000c10190a */
.L_x_3819:
[----:B------:R-:W-:Y:S05]  /*39d0*/  BSYNC B1 ;  /* 0x0000000000017941 */ /* 0x000fea0003800000 */
.L_x_3818:
        /* <DEDUP_REMOVED lines=55> */
.L_x_3848:
        /* <DEDUP_REMOVED lines=14> */
.L_x_3847:
[----:B------:R-:W-:Y:S05]  /*3e30*/  BSYNC B0 ;  /* 0x0000000000007941 */ /* 0x000fea0003800000 */
.L_x_3846:
        /* <DEDUP_REMOVED lines=19> */
.L_x_3845:
        /* <DEDUP_REMOVED lines=100> */
        .weak           $__internal_28_$__cuda_sm20_div_s64
        .type           $__internal_28_$__cuda_sm20_div_s64,@function
        .size           $__internal_28_$__cuda_sm20_div_s64,(.L_x_6296 - $__internal_28_$__cuda_sm20_div_s64)
$__internal_28_$__cuda_sm20_div_s64:
        /* <DEDUP_REMOVED lines=83> */
[----:B------:R-:W-:Y:S06]  /*4ae0*/  RET.REL.NODEC R26 `(_ZN5flash32flash_fwd_splitkv_combine_kernelI23Flash_fwd_kernel_traitsILi96ELi64ELi64ELi4ELb0ELb0EN7cutlass10bfloat16_tE19Flash_kernel_traitsILi96ELi64ELi64ELi4ES3_EELi16ELi1ELb0EEEvNS_16Flash_fwd_paramsE) ;  /* 0xffffb5101a007950 */ /* 0x000fec0003c3ffff */
.L_x_3849:
        /* <DEDUP_REMOVED lines=9> */
.L_x_6296:


//--------------------- .text._ZN5flash32flash_fwd_splitkv_combine_kernelI23Flash_fwd_kernel_traitsILi96ELi64ELi64ELi4ELb0ELb0EN7cutlass10bfloat16_tE19Flash_kernel_traitsILi96ELi64ELi64ELi4ES3_EELi16ELi7ELb1EEEvNS_16Flash_fwd_paramsE --------------------------
	.section	.text._ZN5flash32flash_fwd_splitkv_combine_kernelI23Flash_fwd_kernel_traitsILi96ELi64ELi64ELi4ELb0ELb0EN7cutlass10bfloat16_tE19Flash_kernel_traitsILi96ELi64ELi64ELi4ES3_EELi16ELi7ELb1EEEvNS_16Flash_fwd_paramsE,"ax",@progbits
	.sectioninfo	@"SHI_REGISTERS=70"
	.align	128
        .global         _ZN5flash32flash_fwd_splitkv_combine_kernelI23Flash_fwd_kernel_traitsILi96ELi64ELi64ELi4ELb0ELb0EN7cutlass10bfloat16_tE19Flash_kernel_traitsILi96ELi64ELi64ELi4ES3_EELi16ELi7ELb1EEEvNS_16Flash_fwd_paramsE
        .type           _ZN5flash32flash_fwd_splitkv_combine_kernelI23Flash_fwd_kernel_traitsILi96ELi64ELi64ELi4ELb0ELb0EN7cutlass10bfloat16_tE19Flash_kernel_traitsILi96ELi64ELi64ELi4ES3_EELi16ELi7ELb1EEEvNS_16Flash_fwd_paramsE,@function
        .size           _ZN5flash32flash_fwd_splitkv_combine_kernelI23Flash_fwd_kernel_traitsILi96ELi64ELi64ELi4ELb0ELb0EN7cutlass10bfloat16_tE19Flash_kernel_traitsILi96ELi64ELi64ELi4ES3_EELi16ELi7ELb1EEEvNS_16Flash_fwd_paramsE,(.L_x_6297 - _ZN5flash32flash_fwd_splitkv_combine_kernelI23Flash_fwd_kernel_traitsILi96ELi64ELi64ELi4ELb0ELb0EN7cutlass10bfloat16_tE19Flash_kernel_traitsILi96ELi64ELi64ELi4ES3_EELi16ELi7ELb1EEEvNS_16Flash_fwd_paramsE)
        .other          _ZN5flash32flash_fwd_splitkv_combine_kernelI23Flash_fwd_kernel_traitsILi96ELi64ELi64ELi4ELb0ELb0EN7cutlass10bfloat16_tE19Flash_kernel_traitsILi96ELi64ELi64ELi4ES3_EELi16ELi7ELb1EEEvNS_16Flash_fwd_paramsE,@"STO_CUDA_ENTRY STV_DEFAULT"
_ZN5flash32flash_fwd_splitkv_combine_kernelI23Flash_fwd_kernel_traitsILi96ELi64ELi64ELi4ELb0ELb0EN7cutlass10bfloat16_tE19Flash_kernel_traitsILi96ELi64ELi64ELi4ES3_EELi16ELi7ELb1EEEvNS_16Flash_fwd_paramsE:
.text._ZN5flash32flash_fwd_splitkv_combine_kernelI23Flash_fwd_kernel_traitsILi96ELi64ELi64ELi4ELb0ELb0EN7cutlass10bfloat16_tE19Flash_kernel_traitsILi96ELi64ELi64ELi4ES3_EELi16ELi7ELb1EEEvNS_16Flash_fwd_paramsE:
        /* <DEDUP_REMOVED lines=23> */
[----:B------:R-:W-:Y:S05]  /*0170*/  CALL.REL.NOINC `($__internal_29_$__cuda_sm20_div_s64) ;  /* 0x0000653000007944 */ /* 0x000fea0003c00000 */
[----:B------:R-:W-:Y:S02]  /*0180*/  MOV R8, R0 ;  /* 0x0000000000087202 */ /* 0x000fe40000000f00 */
[----:B------:R-:W-:Y:S01]  /*0190*/  MOV R9, R21 ;  /* 0x0000001500097202 */ /* 0x000fe20000000f00 */
[----:B------:R-:W-:Y:S05]  /*01a0*/  BRA `(.L_x_3851) ;  /* 0x0000013000007947 */ /* 0x000fea0003800000 */
.L_x_3850:
        /* <DEDUP_REMOVED lines=19> */
.L_x_3851:
        /* <DEDUP_REMOVED lines=17> */
.L_x_3853:
        /* <DEDUP_REMOVED lines=20> */
.L_x_3854:
[----:B------:R-:W-:Y:S05]  /*0530*/  BSYNC B0 ;  /* 0x0000000000007941 */ /* 0x000fea0003800000 */
.L_x_3852:
        /* <DEDUP_REMOVED lines=57> */
.L_x_3856:
        /* <DEDUP_REMOVED lines=19> */
.L_x_3857:
[----:B------:R-:W-:Y:S05]  /*0a00*/  BSYNC B0 ;  /* 0x0000000000007941 */ /* 0x000fea0003800000 */
.L_x_3855:
        /* <DEDUP_REMOVED lines=107> */
.L_x_3859:
        /* <DEDUP_REMOVED lines=19> */
.L_x_3860:
[----:B------:R-:W-:Y:S05]  /*11f0*/  BSYNC B0 ;  /* 0x0000000000007941 */ /* 0x000fea0003800000 */
.L_x_3858:
        /* <DEDUP_REMOVED lines=281> */
[----:B-1----:R-:W-:Y:S05]  /*2390*/  CALL.REL.NOINC `($__internal_29_$__cuda_sm20_div_s64) ;  /* 0x0000431000007944 */ /* 0x002fea0003c00000 */
[----:B------:R-:W-:Y:S02]  /*23a0*/  MOV R50, R0 ;  /* 0x0000000000327202 */ /* 0x000fe40000000f00 */
[----:B------:R-:W-:Y:S01]  /*23b0*/  MOV R51, R21 ;  /* 0x0000001500337202 */ /* 0x000fe20000000f00 */
[----:B------:R-:W-:Y:S05]  /*23c0*/  BRA `(.L_x_3863) ;  /* 0x0000013000007947 */ /* 0x000fea0003800000 */
.L_x_3862:
        /* <DEDUP_REMOVED lines=19> */
.L_x_3863:
[----:B------:R-:W-:Y:S05]  /*2500*/  BSYNC B0 ;  /* 0x0000000000007941 */ /* 0x000fea0003800000 */
.L_x_3861:
        /* <DEDUP_REMOVED lines=257> */
.L_x_3868:
        /* <DEDUP_REMOVED lines=21> */
.L_x_3869:
[----:B------:R-:W-:Y:S05]  /*3670*/  BSYNC B0 ;  /* 0x0000000000007941 */ /* 0x000fea0003800000 */
.L_x_3867:
        /* <DEDUP_REMOVED lines=8> */
[----:B------:R-:W-:Y:S05]  /*3700*/  CALL.REL.NOINC `($__internal_29_$__cuda_sm20_div_s64) ;  /* 0x00002fa000007944 */ /* 0x000fea0003c00000 */
        /* <DEDUP_REMOVED lines=12> */
.L_x_3871:
        /* <DEDUP_REMOVED lines=22> */
.L_x_3872:
[----:B------:R-:W-:Y:S05]  /*3930*/  BSYNC B0 ;  /* 0x0000000000007941 */ /* 0x000fea0003800000 */
.L_x_3870:
        /* <DEDUP_REMOVED lines=11> */
[----:B------:R-:W-:Y:S05]  /*39f0*/  CALL.REL.NOINC `($__internal_29_$__cuda_sm20_div_s64) ;  /* 0x00002cb000007944 */ /* 0x000fea0003c00000 */
        /* <DEDUP_REMOVED lines=11> */
.L_x_3874:
        /* <DEDUP_REMOVED lines=22> */
.L_x_3875:
[----:B------:R-:W-:Y:S05]  /*3c10*/  BSYNC B0 ;  /* 0x0000000000007941 */ /* 0x000fea0003800000 */
.L_x_3873:
        /* <DEDUP_REMOVED lines=52> */
.L_x_3877:
        /* <DEDUP_REMOVED lines=22> */
.L_x_3878:
[----:B------:R-:W-:Y:S05]  /*40c0*/  BSYNC B0 ;  /* 0x0000000000007941 */ /* 0x000fea0003800000 */
.L_x_3876:
        /* <DEDUP_REMOVED lines=22> */
.L_x_3880:
        /* <DEDUP_REMOVED lines=22> */
.L_x_3881:
[----:B------:R-:W-:Y:S05]  /*4390*/  BSYNC B0 ;  /* 0x0000000000007941 */ /* 0x000fea0003800000 */
.L_x_3879:
        /* <DEDUP_REMOVED lines=21> */
.L_x_3883:
        /* <DEDUP_REMOVED lines=23> */
.L_x_3884:
[----:B------:R-:W-:Y:S05]  /*4660*/  BSYNC B0 ;  /* 0x0000000000007941 */ /* 0x000fea0003800000 */
.L_x_3882:
        /* <DEDUP_REMOVED lines=38> */
.L_x_3886:
        /* <DEDUP_REMOVED lines=23> */
.L_x_3887:
[----:B------:R-:W-:Y:S05]  /*4a40*/  BSYNC B0 ;  /* 0x0000000000007941 */ /* 0x000fea0003800000 */
.L_x_3885:
        /* <DEDUP_REMOVED lines=31> */
.L_x_3889:
        /* <DEDUP_REMOVED lines=23> */
.L_x_3890:
[----:B------:R-:W-:Y:S05]  /*4db0*/  BSYNC B0 ;  /* 0x0000000000007941 */ /* 0x000fea0003800000 */
.L_x_3888:
        /* <DEDUP_REMOVED lines=20> */
.L_x_3866:
[----:B------:R-:W-:-:S04]  /*4f00*/  LEA R2, P0, R52, c[0x0][0x200], 0x2 ;  /* 0x0000800034027a11 */ /* 0x000fc800078010ff */
[----:B------:R-:W-:-:S05]  /*4f10*/  LEA.HI.X R3, R52, c[0x0][0x204], R53, 0x2, P0 ;  /* 0x0000810034037a11 */ /* 0x000fca00000f1435 */
[----:B------:R0:W-:Y:S04]  /*4f20*/  STG.E [R2.64], R30 ;  /* 0x0000001e02007986 */ /* 0x0001e8000c101908 */
.L_x_3865:
[----:B------:R-:W-:Y:S05]  /*4f30*/  BSYNC B1 ;  /* 0x0000000000017941 */ /* 0x000fea0003800000 */
.L_x_3864:
        /* <DEDUP_REMOVED lines=136> */
.L_x_3893:
        /* <DEDUP_REMOVED lines=77> */
.L_x_3892:
        /* <DEDUP_REMOVED lines=45> */
.L_x_3894:
        /* <DEDUP_REMOVED lines=8> */
.L_x_3896:
[----:B------:R-:W-:Y:S05]  /*5fe0*/  BSYNC B0 ;  /* 0x0000000000007941 */ /* 0x000fea0003800000 */
.L_x_3895:
        /* <DEDUP_REMOVED lines=13> */
.L_x_3891:
        /* <DEDUP_REMOVED lines=95> */
        .weak           $__internal_29_$__cuda_sm20_div_s64
        .type           $__internal_29_$__cuda_sm20_div_s64,@function
        .size           $__internal_29_$__cuda_sm20_div_s64,(.L_x_6297 - $__internal_29_$__cuda_sm20_div_s64)
$__internal_29_$__cuda_sm20_div_s64:
        /* <DEDUP_REMOVED lines=82> */
[----:B------:R-:W-:Y:S06]  /*6bd0*/  RET.REL.NODEC R22 `(_ZN5flash32flash_fwd_splitkv_combine_kernelI23Flash_fwd_kernel_traitsILi96ELi64ELi64ELi4ELb0ELb0EN7cutlass10bfloat16_tE19Flash_kernel_traitsILi96ELi64ELi64ELi4ES3_EELi16ELi7ELb1EEEvNS_16Flash_fwd_paramsE) ;  /* 0xffff942016007950 */ /* 0x000fec0003c3ffff */
.L_x_3897:
        /* <DEDUP_REMOVED lines=10> */
.L_x_6297:


//--------------------- .text._ZN5flash32flash_fwd_splitkv_combine_kernelI23Flash_fwd_kernel_traitsILi96ELi64ELi64ELi4ELb0ELb0EN7cutlass10bfloat16_tE19Flash_kernel_traitsILi96ELi64ELi64ELi4ES3_EELi16ELi6ELb1EEEvNS_16Flash_fwd_paramsE --------------------------
	.section	.text._ZN5flash32flash_fwd_splitkv_combine_kernelI23Flash_fwd_kernel_traitsILi96ELi64ELi64ELi4ELb0ELb0EN7cutlass10bfloat16_tE19Flash_kernel_traitsILi96ELi64ELi64ELi4ES3_EELi16ELi6ELb1EEEvNS_16Flash_fwd_paramsE,"ax",@progbits
	.sectioninfo	@"SHI_REGISTERS=62"
	.align	128
        .global         _ZN5flash32flash_fwd_splitkv_combine_kernelI23Flash_fwd_kernel_traitsILi96ELi64ELi64ELi4ELb0ELb0EN7cutlass10bfloat16_tE19Flash_kernel_traitsILi96ELi64ELi64ELi4ES3_EELi16ELi6ELb1EEEvNS_16Flash_fwd_paramsE
        .type           _ZN5flash32flash_fwd_splitkv_combine_kernelI23Flash_fwd_kernel_traitsILi96ELi64ELi64ELi4ELb0ELb0EN7cutlass10bfloat16_tE19Flash_kernel_traitsILi96ELi64ELi64ELi4ES3_EELi16ELi6ELb1EEEvNS_16Flash_fwd_paramsE,@function
        .size           _ZN5flash32flash_fwd_splitkv_combine_kernelI23Flash_fwd_kernel_traitsILi96ELi64ELi64ELi4ELb0ELb0EN7cutlass10bfloat16_tE19Flash_kernel_traitsILi96ELi64ELi64ELi4ES3_EELi16ELi6ELb1EEEvNS_16Flash_fwd_paramsE,(.L_x_6298 - _ZN5flash32flash_fwd_splitkv_combine_kernelI23Flash_fwd_kernel_traitsILi96ELi64ELi64ELi4ELb0ELb0EN7cutlass10bfloat16_tE19Flash_kernel_traitsILi96ELi64ELi64ELi4ES3_EELi16ELi6ELb1EEEvNS_16Flash_fwd_paramsE)
        .other          _ZN5flash32flash_fwd_splitkv_combine_kernelI23Flash_fwd_kernel_traitsILi96ELi64ELi64ELi4ELb0ELb0EN7cutlass10bfloat16_tE19Flash_kernel_traitsILi96ELi64ELi64ELi4ES3_EELi16ELi6ELb1EEEvNS_16Flash_fwd_paramsE,@"STO_CUDA_ENTRY STV_DEFAULT"
_ZN5flash32flash_fwd_splitkv_combine_kernelI23Flash_fwd_kernel_traitsILi96ELi64ELi64ELi4ELb0ELb0EN7cutlass10bfloat16_tE19Flash_kernel_traitsILi96ELi64ELi64ELi4ES3_EELi16ELi6ELb1EEEvNS_16Flash_fwd_paramsE:
.text._ZN5flash32flash_fwd_splitkv_combine_kernelI23Flash_fwd_kernel_traitsILi96ELi64ELi64ELi4ELb0ELb0EN7cutlass10bfloat16_tE19Flash_kernel_traitsILi96ELi64ELi64ELi4ES3_EELi16ELi6ELb1EEEvNS_16Flash_fwd_paramsE:
        /* <DEDUP_REMOVED lines=23> */
[----:B------:R-:W-:Y:S05]  /*0170*/  CALL.REL.NOINC `($__internal_30_$__cuda_sm20_div_s64) ;  /* 0x0000575000007944 */ /* 0x000fea0003c00000 */
[----:B------:R-:W-:Y:S02]  /*0180*/  MOV R8, R0 ;  /* 0x0000000000087202 */ /* 0x000fe40000000f00 */
[----:B------:R-:W-:Y:S01]  /*0190*/  MOV R9, R21 ;  /* 0x0000001500097202 */ /* 0x000fe20000000f00 */
[----:B------:R-:W-:Y:S05]  /*01a0*/  BRA `(.L_x_3899) ;  /* 0x0000013000007947 */ /* 0x000fea0003800000 */
.L_x_3898:
        /* <DEDUP_REMOVED lines=19> */
.L_x_3899:
        /* <DEDUP_REMOVED lines=17> */
.L_x_3901:
        /* <DEDUP_REMOVED lines=20> */
.L_x_3902:
[----:B------:R-:W-:Y:S05]  /*0530*/  BSYNC B0 ;  /* 0x0000000000007941 */ /* 0x000fea0003800000 */
.L_x_3900:
        /* <DEDUP_REMOVED lines=57> */
.L_x_3904:
        /* <DEDUP_REMOVED lines=19> */
.L_x_3905:
[----:B------:R-:W-:Y:S05]  /*0a00*/  BSYNC B0 ;  /* 0x0000000000007941 */ /* 0x000fea0003800000 */
.L_x_3903:
        /* <DEDUP_REMOVED lines=107> */
.L_x_3907:
        /* <DEDUP_REMOVED lines=19> */
.L_x_3908:
[----:B------:R-:W-:Y:S05]  /*11f0*/  BSYNC B0 ;  /* 0x0000000000007941 */ /* 0x000fea0003800000 */
.L_x_3906:
        /* <DEDUP_REMOVED lines=163> */
[----:B------:R-:W-:Y:S05]  /*1c30*/  CALL.REL.NOINC `($__internal_30_$__cuda_sm20_div_s64) ;  /* 0x00003c9000007944 */ /* 0x000fea0003c00000 */
[----:B------:R-:W-:Y:S02]  /*1c40*/  MOV R42, R0 ;  /* 0x00000000002a7202 */ /* 0x000fe40000000f00 */
[----:B------:R-:W-:Y:S01]  /*1c50*/  MOV R43, R21 ;  /* 0x00000015002b7202 */ /* 0x000fe20000000f00 */
[----:B------:R-:W-:Y:S05]  /*1c60*/  BRA `(.L_x_3911) ;  /* 0x0000013000007947 */ /* 0x000fea0003800000 */
.L_x_3910:
        /* <DEDUP_REMOVED lines=19> */
.L_x_3911:
[----:B------:R-:W-:Y:S05]  /*1da0*/  BSYNC B0 ;  /* 0x0000000000007941 */ /* 0x000fea0003800000 */
.L_x_3909:
        /* <DEDUP_REMOVED lines=201> */
.L_x_3916:
        /* <DEDUP_REMOVED lines=21> */
.L_x_3917:
[----:B------:R-:W-:Y:S05]  /*2b90*/  BSYNC B0 ;  /* 0x0000000000007941 */ /* 0x000fea0003800000 */
.L_x_3915:
        /* <DEDUP_REMOVED lines=8> */
[----:B------:R-:W-:Y:S05]  /*2c20*/  CALL.REL.NOINC `($__internal_30_$__cuda_sm20_div_s64) ;  /* 0x00002ca000007944 */ /* 0x000fea0003c00000 */
        /* <DEDUP_REMOVED lines=12> */
.L_x_3919:
        /* <DEDUP_REMOVED lines=22> */
.L_x_3920:
[----:B------:R-:W-:Y:S05]  /*2e50*/  BSYNC B0 ;  /* 0x0000000000007941 */ /* 0x000fea0003800000 */
.L_x_3918:
        /* <DEDUP_REMOVED lines=11> */
[----:B------:R-:W-:Y:S05]  /*2f10*/  CALL.REL.NOINC `($__internal_30_$__cuda_sm20_div_s64) ;  /* 0x000029b000007944 */ /* 0x000fea0003c00000 */
        /* <DEDUP_REMOVED lines=11> */
.L_x_3922:
        /* <DEDUP_REMOVED lines=22> */
.L_x_3923:
[----:B------:R-:W-:Y:S05]  /*3130*/  BSYNC B0 ;  /* 0x0000000000007941 */ /* 0x000fea0003800000 */
.L_x_3921:
        /* <DEDUP_REMOVED lines=52> */
.L_x_3925:
        /* <DEDUP_REMOVED lines=22> */
.L_x_3926:
[----:B------:R-:W-:Y:S05]  /*35e0*/  BSYNC B0 ;  /* 0x0000000000007941 */ /* 0x000fea0003800000 */
.L_x_3924:
        /* <DEDUP_REMOVED lines=22> */
.L_x_3928:
        /* <DEDUP_REMOVED lines=22> */
.L_x_3929:
[----:B------:R-:W-:Y:S05]  /*38b0*/  BSYNC B0 ;  /* 0x0000000000007941 */ /* 0x000fea0003800000 */
.L_x_3927:
        /* <DEDUP_REMOVED lines=21> */
.L_x_3931:
        /* <DEDUP_REMOVED lines=23> */
.L_x_3932:
[----:B------:R-:W-:Y:S05]  /*3b80*/  BSYNC B0 ;  /* 0x0000000000007941 */ /* 0x000fea0003800000 */
.L_x_3930:
        /* <DEDUP_REMOVED lines=38> */
.L_x_3934:
        /* <DEDUP_REMOVED lines=23> */
.L_x_3935:
[----:B------:R-:W-:Y:S05]  /*3f60*/  BSYNC B0 ;  /* 0x0000000000007941 */ /* 0x000fea0003800000 */
.L_x_3933:
        /* <DEDUP_REMOVED lines=31> */
.L_x_3937:
        /* <DEDUP_REMOVED lines=23> */
.L_x_3938:
[----:B------:R-:W-:Y:S05]  /*42d0*/  BSYNC B0 ;  /* 0x0000000000007941 */ /* 0x000fea0003800000 */
.L_x_3936:
        /* <DEDUP_REMOVED lines=20> */
.L_x_3914:
[----:B------:R-:W-:-:S04]  /*4420*/  LEA R2, P0, R44, c[0x0][0x200], 0x2 ;  /* 0x000080002c027a11 */ /* 0x000fc800078010ff */
[----:B------:R-:W-:-:S05]  /*4430*/  LEA.HI.X R3, R44, c[0x0][0x204], R45, 0x2, P0 ;  /* 0x000081002c037a11 */ /* 0x000fca00000f142d */
[----:B------:R0:W-:Y:S04]  /*4440*/  STG.E [R2.64], R30 ;  /* 0x0000001e02007986 */ /* 0x0001e8000c101908 */
.L_x_3913:
[----:B------:R-:W-:Y:S05]  /*4450*/  BSYNC B1 ;  /* 0x0000000000017941 */ /* 0x000fea0003800000 */
.L_x_3912:
        /* <DEDUP_REMOVED lines=88> */
.L_x_3941:
        /* <DEDUP_REMOVED lines=77> */
.L_x_3940:
        /* <DEDUP_REMOVED lines=45> */
.L_x_3942:
        /* <DEDUP_REMOVED lines=8> */
.L_x_3944:
[----:B------:R-:W-:Y:S05]  /*5200*/  BSYNC B0 ;  /* 0x0000000000007941 */ /* 0x000fea0003800000 */
.L_x_3943:
        /* <DEDUP_REMOVED lines=13> */
.L_x_3939:
        /* <DEDUP_REMOVED lines=95> */
        .weak           $__internal_30_$__cuda_sm20_div_s64
        .type           $__internal_30_$__cuda_sm20_div_s64,@function
        .size           $__internal_30_$__cuda_sm20_div_s64,(.L_x_6298 - $__internal_30_$__cuda_sm20_div_s64)
$__internal_30_$__cuda_sm20_div_s64:
        /* <DEDUP_REMOVED lines=82> */
[----:B------:R-:W-:Y:S06]  /*5df0*/  RET.REL.NODEC R22 `(_ZN5flash32flash_fwd_splitkv_combine_kernelI23Flash_fwd_kernel_traitsILi96ELi64ELi64ELi4ELb0ELb0EN7cutlass10bfloat16_tE19Flash_kernel_traitsILi96ELi64ELi64ELi4ES3_EELi16ELi6ELb1EEEvNS_16Flash_fwd_paramsE) ;  /* 0xffffa20016007950 */ /* 0x000fec0003c3ffff */
.L_x_3945:
        /* <DEDUP_REMOVED lines=16> */
.L_x_6298:


//--------------------- .text._ZN5flash32flash_fwd_splitkv_combine_kernelI23Flash_fwd_kernel_traitsILi96ELi64ELi64ELi4ELb0ELb0EN7cutlass10bfloat16_tE19Flash_kernel_traitsILi96ELi64ELi64ELi4ES3_EELi16ELi5ELb1EEEvNS_16Flash_fwd_paramsE --------------------------
	.section	.text._ZN5flash32flash_fwd_splitkv_combine_kernelI23Flash_fwd_kernel_traitsILi96ELi64ELi64ELi4ELb0ELb0EN7cutlass10bfloat16_tE19Flash_kernel_traitsILi96ELi64ELi64ELi4ES3_EELi16ELi5ELb1EEEvNS_16Flash_fwd_paramsE,"ax",@progbits
	.sectioninfo	@"SHI_REGISTERS=64"
	.align	128
        .global         _ZN5flash32flash_fwd_splitkv_combine_kernelI23Flash_fwd_kernel_traitsILi96ELi64ELi64ELi4ELb0ELb0EN7cutlass10bfloat16_tE19Flash_kernel_traitsILi96ELi64ELi64ELi4ES3_EELi16ELi5ELb1EEEvNS_16Flash_fwd_paramsE
        .type           _ZN5flash32flash_fwd_splitkv_combine_kernelI23Flash_fwd_kernel_traitsILi96ELi64ELi64ELi4ELb0ELb0EN7cutlass10bfloat16_tE19Flash_kernel_traitsILi96ELi64ELi64ELi4ES3_EELi16ELi5ELb1EEEvNS_16Flash_fwd_paramsE,@function
        .size           _ZN5flash32flash_fwd_splitkv_combine_kernelI23Flash_fwd_kernel_traitsILi96ELi64ELi64ELi4ELb0ELb0EN7cutlass10bfloat16_tE19Flash_kernel_traitsILi96ELi64ELi64ELi4ES3_EELi16ELi5ELb1EEEvNS_16Flash_fwd_paramsE,(.L_x_6299 - _ZN5flash32flash_fwd_splitkv_combine_kernelI23Flash_fwd_kernel_traitsILi96ELi64ELi64ELi4ELb0ELb0EN7cutlass10bfloat16_tE19Flash_kernel_traitsILi96ELi64ELi64ELi4ES3_EELi16ELi5ELb1EEEvNS_16Flash_fwd_paramsE)
        .other          _ZN5flash32flash_fwd_splitkv_combine_kernelI23Flash_fwd_kernel_traitsILi96ELi64ELi64ELi4ELb0ELb0EN7cutlass10bfloat16_tE19Flash_kernel_traitsILi96ELi64ELi64ELi4ES3_EELi16ELi5ELb1EEEvNS_16Flash_fwd_paramsE,@"STO_CUDA_ENTRY STV_DEFAULT"
_ZN5flash32flash_fwd_splitkv_combine_kernelI23Flash_fwd_kernel_traitsILi96ELi64ELi64ELi4ELb0ELb0EN7cutlass10bfloat16_tE19Flash_kernel_traitsILi96ELi64ELi64ELi4ES3_EELi16ELi5ELb1EEEvNS_16Flash_fwd_paramsE:
.text._ZN5flash32flash_fwd_splitkv_combine_kernelI23Flash_fwd_kernel_traitsILi96ELi64ELi64ELi4ELb0ELb0EN7cutlass10bfloat16_tE19Flash_kernel_traitsILi96ELi64ELi64ELi4ES3_EELi16ELi5ELb1EEEvNS_16Flash_fwd_paramsE:
        /* <DEDUP_REMOVED lines=23> */
[----:B------:R-:W-:Y:S05]  /*0170*/  CALL.REL.NOINC `($__internal_31_$__cuda_sm20_div_s64) ;  /* 0x00004f0000007944 */ /* 0x000fea0003c00000 */
[----:B------:R-:W-:Y:S05]  /*0180*/  BRA `(.L_x_3947) ;  /* 0x0000013000007947 */ /* 0x000fea0003800000 */
.L_x_3946:
        /* <DEDUP_REMOVED lines=19> */
.L_x_3947:
        /* <DEDUP_REMOVED lines=11> */
[----:B------:R-:W-:Y:S05]  /*0370*/  CALL.REL.NOINC `($__internal_31_$__cuda_sm20_div_s64) ;  /* 0x00004d0000007944 */ /* 0x000fea0003c00000 */
[----:B------:R-:W-:Y:S02]  /*0380*/  MOV R32, R20 ;  /* 0x0000001400207202 */ /* 0x000fe40000000f00 */
[----:B------:R-:W-:Y:S01]  /*0390*/  MOV R33, R21 ;  /* 0x0000001500217202 */ /* 0x000fe20000000f00 */
[----:B------:R-:W-:Y:S05]  /*03a0*/  BRA `(.L_x_3950) ;  /* 0x0000013000007947 */ /* 0x000fea0003800000 */
.L_x_3949:
        /* <DEDUP_REMOVED lines=19> */
.L_x_3950:
[----:B------:R-:W-:Y:S05]  /*04e0*/  BSYNC B0 ;  /* 0x0000000000007941 */ /* 0x000fea0003800000 */
.L_x_3948:
        /* <DEDUP_REMOVED lines=54> */
[----:B------:R-:W-:Y:S02]  /*0850*/  MOV R8, R20 ;  /* 0x0000001400087202 */ /* 0x000fe40000000f00 */
[----:B------:R-:W-:Y:S01]  /*0860*/  MOV R9, R21 ;  /* 0x0000001500097202 */ /* 0x000fe20000000f00 */
[----:B------:R-:W-:Y:S05]  /*0870*/  BRA `(.L_x_3953) ;  /* 0x0000013000007947 */ /* 0x000fea0003800000 */
.L_x_3952:
        /* <DEDUP_REMOVED lines=19> */
.L_x_3953:
[----:B------:R-:W-:Y:S05]  /*09b0*/  BSYNC B0 ;  /* 0x0000000000007941 */ /* 0x000fea0003800000 */
.L_x_3951:
        /* <DEDUP_REMOVED lines=104> */
.L_x_3955:
        /* <DEDUP_REMOVED lines=19> */
.L_x_3956:
[----:B------:R-:W-:Y:S05]  /*1170*/  BSYNC B0 ;  /* 0x0000000000007941 */ /* 0x000fea0003800000 */
.L_x_3954:
        /* <DEDUP_REMOVED lines=107> */
.L_x_3958:
        /* <DEDUP_REMOVED lines=19> */
.L_x_3959:
[----:B------:R-:W-:Y:S05]  /*1960*/  BSYNC B0 ;  /* 0x0000000000007941 */ /* 0x000fea0003800000 */
.L_x_3957:
        /* <DEDUP_REMOVED lines=161> */
[----:B------:R-:W-:Y:S05]  /*2380*/  CALL.REL.NOINC `($__internal_31_$__cuda_sm20_div_s64) ;  /* 0x00002cf000007944 */ /* 0x000fea0003c00000 */
        /* <DEDUP_REMOVED lines=10> */
.L_x_3964:
        /* <DEDUP_REMOVED lines=22> */
.L_x_3965:
[----:B------:R-:W-:Y:S05]  /*2590*/  BSYNC B0 ;  /* 0x0000000000007941 */ /* 0x000fea0003800000 */
.L_x_3963:
[----:B------:R-:W-:Y:S01]  /*25a0*/  LOP3.LUT R19, R17, R0, RZ, 0xfc, !PT ;  /* 0x0000000011137212 */ /* 0x000fe200078efcff */
[----:B------:R-:W-:Y:S03]  /*25b0*/  BSSY B0, `(.L_x_3966) ;  /* 0x0000028000007945 */ /* 0x000fe60003800000 */
[----:B------:R-:W-:-:S13]  /*25c0*/  ISETP.NE.U32.AND P0, PT, R19, RZ, PT ;  /* 0x000000ff1300720c */ /* 0x000fda0003f05070 */
[----:B------:R-:W-:Y:S05]  /*25d0*/  @!P0 BRA `(.L_x_3967) ;  /* 0x000000f000008947 */ /* 0x000fea0003800000 */
[----:B------:R-:W-:Y:S01]  /*25e0*/  IMAD.MOV.U32 R26, RZ, RZ, R27 ;  /* 0x000000ffff1a7224 */ /* 0x000fe200078e001b */
[----:B------:R-:W-:Y:S02]  /*25f0*/  MOV R23, R0 ;  /* 0x0000000000177202 */ /* 0x000fe40000000f00 */
[----:B------:R-:W-:Y:S02]  /*2600*/  MOV R24, 0x2620 ;  /* 0x0000262000187802 */ /* 0x000fe40000000f00 */
[----:B------:R-:W-:Y:S05]  /*2610*/  CALL.REL.NOINC `($__internal_31_$__cuda_sm20_div_s64) ;  /* 0x00002a6000007944 */ /* 0x000fea0003c00000 */
        /* <DEDUP_REMOVED lines=11> */
.L_x_3967:
        /* <DEDUP_REMOVED lines=22> */
.L_x_3968:
[----:B------:R-:W-:Y:S05]  /*2830*/  BSYNC B0 ;  /* 0x0000000000007941 */ /* 0x000fea0003800000 */
.L_x_3966:
        /* <DEDUP_REMOVED lines=11> */
[----:B------:R-:W-:Y:S05]  /*28f0*/  CALL.REL.NOINC `($__internal_31_$__cuda_sm20_div_s64) ;  /* 0x0000278000007944 */ /* 0x000fea0003c00000 */
[----:B------:R-:W-:-:S04]  /*2900*/  IADD3 R17, P0, RZ, -R20, RZ ;  /* 0x80000014ff117210 */ /* 0x000fc80007f1e0ff */
[----:B------:R-:W-:Y:S01]  /*2910*/  IADD3.X R18, RZ, ~R21, RZ, P0, !PT ;  /* 0x80000015ff127210 */ /* 0x000fe200007fe4ff */
[----:B------:R-:W-:-:S04]  /*2920*/  IMAD.WIDE.U32 R42, R5, R17, R42 ;  /* 0x00000011052a7225 */ /* 0x000fc800078e002a */
[----:B------:R-:W-:-:S04]  /*2930*/  IMAD R18, R18, R5, RZ ;  /* 0x0000000512127224 */ /* 0x000fc800078e02ff */
[----:B------:R-:W-:-:S05]  /*2940*/  IMAD R4, R4, R17, R18 ;  /* 0x0000001104047224 */ /* 0x000fca00078e0212 */
[----:B------:R-:W-:Y:S01]  /*2950*/  IADD3 R4, R43, R4, RZ ;  /* 0x000000042b047210 */ /* 0x000fe20007ffe0ff */
[----:B------:R-:W-:Y:S05]  /*2960*/  BRA `(.L_x_3971) ;  /* 0x0000016000007947 */ /* 0x000fea0003800000 */
.L_x_3970:
        /* <DEDUP_REMOVED lines=22> */
.L_x_3971:
[----:B------:R-:W-:Y:S05]  /*2ad0*/  BSYNC B0 ;  /* 0x0000000000007941 */ /* 0x000fea0003800000 */
.L_x_3969:
        /* <DEDUP_REMOVED lines=38> */
[----:B------:R-:W-:Y:S05]  /*2d40*/  CALL.REL.NOINC `($__internal_31_$__cuda_sm20_div_s64) ;  /* 0x0000233000007944 */ /* 0x000fea0003c00000 */
        /* <DEDUP_REMOVED lines=12> */
.L_x_3973:
        /* <DEDUP_REMOVED lines=23> */
.L_x_3974:
[----:B------:R-:W-:Y:S05]  /*2f80*/  BSYNC B0 ;  /* 0x0000000000007941 */ /* 0x000fea0003800000 */
.L_x_3972:
        /* <DEDUP_REMOVED lines=19> */
.L_x_3976:
        /* <DEDUP_REMOVED lines=22> */
.L_x_3977:
[----:B------:R-:W-:Y:S05]  /*3220*/  BSYNC B0 ;  /* 0x0000000000007941 */ /* 0x000fea0003800000 */
.L_x_3975:
        /* <DEDUP_REMOVED lines=19> */
.L_x_3979:
        /* <DEDUP_REMOVED lines=23> */
.L_x_3980:
[----:B------:R-:W-:Y:S05]  /*34d0*/  BSYNC B0 ;  /* 0x0000000000007941 */ /* 0x000fea0003800000 */
.L_x_3978:
        /* <DEDUP_REMOVED lines=25> */
[----:B------:R-:W-:Y:S05]  /*3670*/  CALL.REL.NOINC `($__internal_31_$__cuda_sm20_div_s64) ;  /* 0x00001a0000007944 */ /* 0x000fea0003c00000 */
        /* <DEDUP_REMOVED lines=12> */
.L_x_3982:
        /* <DEDUP_REMOVED lines=23> */
.L_x_3983:
[----:B------:R-:W-:Y:S05]  /*38b0*/  BSYNC B0 ;  /* 0x0000000000007941 */ /* 0x000fea0003800000 */
.L_x_3981:
        /* <DEDUP_REMOVED lines=29> */
.L_x_3985:
        /* <DEDUP_REMOVED lines=23> */
.L_x_3986:
[----:B------:R-:W-:Y:S05]  /*3c00*/  BSYNC B0 ;  /* 0x0000000000007941 */ /* 0x000fea0003800000 */
.L_x_3984:
        /* <DEDUP_REMOVED lines=20> */
.L_x_3962:
[----:B------:R-:W-:-:S04]  /*3d50*/  LEA R2, P0, R38, c[0x0][0x200], 0x2 ;  /* 0x0000800026027a11 */ /* 0x000fc800078010ff */
[----:B------:R-:W-:-:S05]  /*3d60*/  LEA.HI.X R3, R38, c[0x0][0x204], R39, 0x2, P0 ;  /* 0x0000810026037a11 */ /* 0x000fca00000f1427 */
[----:B------:R0:W-:Y:S04]  /*3d70*/  STG.E [R2.64], R30 ;  /* 0x0000001e02007986 */ /* 0x0001e8000c101908 */
.L_x_3961:
[----:B------:R-:W-:Y:S05]  /*3d80*/  BSYNC B1 ;  /* 0x0000000000017941 */ /* 0x000fea0003800000 */
.L_x_3960:
        /* <DEDUP_REMOVED lines=64> */
.L_x_3989:
        /* <DEDUP_REMOVED lines=77> */
.L_x_3988:
        /* <DEDUP_REMOVED lines=45> */
.L_x_3990:
        /* <DEDUP_REMOVED lines=8> */
.L_x_3992:
[----:B------:R-:W-:Y:S05]  /*49b0*/  BSYNC B0 ;  /* 0x0000000000007941 */ /* 0x000fea0003800000 */
.L_x_3991:
        /* <DEDUP_REMOVED lines=13> */
.L_x_3987:
        /* <DEDUP_REMOVED lines=95> */
        .weak           $__internal_31_$__cuda_sm20_div_s64
        .type           $__internal_31_$__cuda_sm20_div_s64,@function
        .size           $__internal_31_$__cuda_sm20_div_s64,(.L_x_6299 - $__internal_31_$__cuda_sm20_div_s64)
$__internal_31_$__cuda_sm20_div_s64:
        /* <DEDUP_REMOVED lines=83> */
[----:B------:R-:W-:Y:S06]  /*55b0*/  RET.REL.NODEC R44 `(_ZN5flash32flash_fwd_splitkv_combine_kernelI23Flash_fwd_kernel_traitsILi96ELi64ELi64ELi4ELb0ELb0EN7cutlass10bfloat16_tE19Flash_kernel_traitsILi96ELi64ELi64ELi4ES3_EELi16ELi5ELb1EEEvNS_16Flash_fwd_paramsE) ;  /* 0xffffaa402c007950 */ /* 0x000fec0003c3ffff */
.L_x_3993:
        /* <DEDUP_REMOVED lines=12> */
.L_x_6299:


//--------------------- .text._ZN5flash32flash_fwd_splitkv_combine_kernelI23Flash_fwd_kernel_traitsILi96ELi64ELi64ELi4ELb0ELb0EN7cutlass10bfloat16_tE19Flash_kernel_traitsILi96ELi64ELi64ELi4ES3_EELi16ELi4ELb1EEEvNS_16Flash_fwd_paramsE --------------------------
	.section	.text._ZN5flash32flash_fwd_splitkv_combine_kernelI23Flash_fwd_kernel_traitsILi96ELi64ELi64ELi4ELb0ELb0EN7cutlass10bfloat16_tE19Flash_kernel_traitsILi96ELi64ELi64ELi4ES3_EELi16ELi4ELb1EEEvNS_16Flash_fwd_paramsE,"ax",@progbits
	.sectioninfo	@"SHI_REGISTERS=62"
	.align	128
        .global         _ZN5flash32flash_fwd_splitkv_combine_kernelI23Flash_fwd_kernel_traitsILi96ELi64ELi64ELi4ELb0ELb0EN7cutlass10bfloat16_tE19Flash_kernel_traitsILi96ELi64ELi64ELi4ES3_EELi16ELi4ELb1EEEvNS_16Flash_fwd_paramsE
        .type           _ZN5flash32flash_fwd_splitkv_combine_kernelI23Flash_fwd_kernel_traitsILi96ELi64ELi64ELi4ELb0ELb0EN7cutlass10bfloat16_tE19Flash_kernel_traitsILi96ELi64ELi64ELi4ES3_EELi16ELi4ELb1EEEvNS_16Flash_fwd_paramsE,@function
        .size           _ZN5flash32flash_fwd_splitkv_combine_kernelI23Flash_fwd_kernel_traitsILi96ELi64ELi64ELi4ELb0ELb0EN7cutlass10bfloat16_tE19Flash_kernel_traitsILi96ELi64ELi64ELi4ES3_EELi16ELi4ELb1EEEvNS_16Flash_fwd_paramsE,(.L_x_6300 - _ZN5flash32flash_fwd_splitkv_combine_kernelI23Flash_fwd_kernel_traitsILi96ELi64ELi64ELi4ELb0ELb0EN7cutlass10bfloat16_tE19Flash_kernel_traitsILi96ELi64ELi64ELi4ES3_EELi16ELi4ELb1EEEvNS_16Flash_fwd_paramsE)
        .other          _ZN5flash32flash_fwd_splitkv_combine_kernelI23Flash_fwd_kernel_traitsILi96ELi64ELi64ELi4ELb0ELb0EN7cutlass10bfloat16_tE19Flash_kernel_traitsILi96ELi64ELi64ELi4ES3_EELi16ELi4ELb1EEEvNS_16Flash_fwd_paramsE,@"STO_CUDA_ENTRY STV_DEFAULT"
_ZN5flash32flash_fwd_splitkv_combine_kernelI23Flash_fwd_kernel_traitsILi96ELi64ELi64ELi4ELb0ELb0EN7cutlass10bfloat16_tE19Flash_kernel_traitsILi96ELi64ELi64ELi4ES3_EELi16ELi4ELb1EEEvNS_16Flash_fwd_paramsE:
.text._ZN5flash32flash_fwd_splitkv_combine_kernelI23Flash_fwd_kernel_traitsILi96ELi64ELi64ELi4ELb0ELb0EN7cutlass10bfloat16_tE19Flash_kernel_traitsILi96ELi64ELi64ELi4ES3_EELi16ELi4ELb1EEEvNS_16Flash_fwd_paramsE:
        /* <DEDUP_REMOVED lines=23> */
[----:B------:R-:W-:Y:S05]  /*0170*/  CALL.REL.NOINC `($__internal_32_$__cuda_sm20_div_s64) ;  /* 0x00004b9000007944 */ /* 0x000fea0003c00000 */
[----:B------:R-:W-:Y:S05]  /*0180*/  BRA `(.L_x_3995) ;  /* 0x0000013000007947 */ /* 0x000fea0003800000 */
.L_x_3994:
        /* <DEDUP_REMOVED lines=19> */
.L_x_3995:
        /* <DEDUP_REMOVED lines=11> */
[----:B------:R-:W-:Y:S05]  /*0370*/  CALL.REL.NOINC `($__internal_32_$__cuda_sm20_div_s64) ;  /* 0x0000499000007944 */ /* 0x000fea0003c00000 */
[----:B------:R-:W-:Y:S02]  /*0380*/  MOV R8, R20 ;  /* 0x0000001400087202 */ /* 0x000fe40000000f00 */
[----:B------:R-:W-:Y:S01]  /*0390*/  MOV R9, R21 ;  /* 0x0000001500097202 */ /* 0x000fe20000000f00 */
[----:B------:R-:W-:Y:S05]  /*03a0*/  BRA `(.L_x_3998) ;  /* 0x0000013000007947 */ /* 0x000fea0003800000 */
.L_x_3997:
        /* <DEDUP_REMOVED lines=19> */
.L_x_3998:
[----:B------:R-:W-:Y:S05]  /*04e0*/  BSYNC B0 ;  /* 0x0000000000007941 */ /* 0x000fea0003800000 */
.L_x_3996:
        /* <DEDUP_REMOVED lines=42> */
.L_x_4000:
        /* <DEDUP_REMOVED lines=19> */
.L_x_4001:
[----:B------:R-:W-:Y:S05]  /*08c0*/  BSYNC B0 ;  /* 0x0000000000007941 */ /* 0x000fea0003800000 */
.L_x_3999:
        /* <DEDUP_REMOVED lines=74> */
[----:B------:R-:W-:Y:S02]  /*0d70*/  MOV R40, R20 ;  /* 0x0000001400287202 */ /* 0x000fe40000000f00 */
[----:B------:R-:W-:Y:S01]  /*0d80*/  MOV R41, R21 ;  /* 0x0000001500297202 */ /* 0x000fe20000000f00 */
[----:B------:R-:W-:Y:S05]  /*0d90*/  BRA `(.L_x_4004) ;  /* 0x0000013000007947 */ /* 0x000fea0003800000 */
.L_x_4003:
        /* <DEDUP_REMOVED lines=19> */
.L_x_4004:
[----:B------:R-:W-:Y:S05]  /*0ed0*/  BSYNC B0 ;  /* 0x0000000000007941 */ /* 0x000fea0003800000 */
.L_x_4002:
        /* <DEDUP_REMOVED lines=41> */
.L_x_4006:
        /* <DEDUP_REMOVED lines=19> */
.L_x_4007:
[----:B------:R-:W-:Y:S05]  /*12a0*/  BSYNC B0 ;  /* 0x0000000000007941 */ /* 0x000fea0003800000 */
.L_x_4005:
        /* <DEDUP_REMOVED lines=226> */
[----:B------:R-:W-:Y:S05]  /*20d0*/  CALL.REL.NOINC `($__internal_32_$__cuda_sm20_div_s64) ;  /* 0x00002c3000007944 */ /* 0x000fea0003c00000 */
        /* <DEDUP_REMOVED lines=10> */
.L_x_4012:
        /* <DEDUP_REMOVED lines=22> */
.L_x_4013:
[----:B------:R-:W-:Y:S05]  /*22e0*/  BSYNC B0 ;  /* 0x0000000000007941 */ /* 0x000fea0003800000 */
.L_x_4011:
[----:B------:R-:W-:Y:S01]  /*22f0*/  LOP3.LUT R19, R17, R0, RZ, 0xfc, !PT ;  /* 0x0000000011137212 */ /* 0x000fe200078efcff */
[----:B------:R-:W-:Y:S03]  /*2300*/  BSSY B0, `(.L_x_4014) ;  /* 0x0000028000007945 */ /* 0x000fe60003800000 */
[----:B------:R-:W-:-:S13]  /*2310*/  ISETP.NE.U32.AND P0, PT, R19, RZ, PT ;  /* 0x000000ff1300720c */ /* 0x000fda0003f05070 */
[----:B------:R-:W-:Y:S05]  /*2320*/  @!P0 BRA `(.L_x_4015) ;  /* 0x000000f000008947 */ /* 0x000fea0003800000 */
[----:B------:R-:W-:Y:S01]  /*2330*/  IMAD.MOV.U32 R26, RZ, RZ, R29 ;  /* 0x000000ffff1a7224 */ /* 0x000fe200078e001d */
[----:B------:R-:W-:Y:S02]  /*2340*/  MOV R25, R0 ;  /* 0x0000000000197202 */ /* 0x000fe40000000f00 */
[----:B------:R-:W-:Y:S02]  /*2350*/  MOV R24, 0x2370 ;  /* 0x0000237000187802 */ /* 0x000fe40000000f00 */
[----:B------:R-:W-:Y:S05]  /*2360*/  CALL.REL.NOINC `($__internal_32_$__cuda_sm20_div_s64) ;  /* 0x000029a000007944 */ /* 0x000fea0003c00000 */
        /* <DEDUP_REMOVED lines=11> */
.L_x_4015:
        /* <DEDUP_REMOVED lines=22> */
.L_x_4016:
[----:B------:R-:W-:Y:S05]  /*2580*/  BSYNC B0 ;  /* 0x0000000000007941 */ /* 0x000fea0003800000 */
.L_x_4014:
        /* <DEDUP_REMOVED lines=11> */
[----:B------:R-:W-:Y:S05]  /*2640*/  CALL.REL.NOINC `($__internal_32_$__cuda_sm20_div_s64) ;  /* 0x000026c000007944 */ /* 0x000fea0003c00000 */
[----:B------:R-:W-:-:S04]  /*2650*/  IADD3 R17, P0, RZ, -R20, RZ ;  /* 0x80000014ff117210 */ /* 0x000fc80007f1e0ff */
[----:B------:R-:W-:Y:S01]  /*2660*/  IADD3.X R18, RZ, ~R21, RZ, P0, !PT ;  /* 0x80000015ff127210 */ /* 0x000fe200007fe4ff */
[----:B------:R-:W-:-:S04]  /*2670*/  IMAD.WIDE.U32 R42, R5, R17, R42 ;  /* 0x00000011052a7225 */ /* 0x000fc800078e002a */
[----:B------:R-:W-:-:S04]  /*2680*/  IMAD R18, R18, R5, RZ ;  /* 0x0000000512127224 */ /* 0x000fc800078e02ff */
[----:B------:R-:W-:-:S05]  /*2690*/  IMAD R4, R4, R17, R18 ;  /* 0x0000001104047224 */ /* 0x000fca00078e0212 */
[----:B------:R-:W-:Y:S01]  /*26a0*/  IADD3 R4, R43, R4, RZ ;  /* 0x000000042b047210 */ /* 0x000fe20007ffe0ff */
[----:B------:R-:W-:Y:S05]  /*26b0*/  BRA `(.L_x_4019) ;  /* 0x0000016000007947 */ /* 0x000fea0003800000 */
.L_x_4018:
        /* <DEDUP_REMOVED lines=22> */
.L_x_4019:
[----:B------:R-:W-:Y:S05]  /*2820*/  BSYNC B0 ;  /* 0x0000000000007941 */ /* 0x000fea0003800000 */
.L_x_4017:
        /* <DEDUP_REMOVED lines=38> */
[----:B------:R-:W-:Y:S05]  /*2a90*/  CALL.REL.NOINC `($__internal_32_$__cuda_sm20_div_s64) ;  /* 0x0000227000007944 */ /* 0x000fea0003c00000 */
        /* <DEDUP_REMOVED lines=12> */
.L_x_4021:
        /* <DEDUP_REMOVED lines=23> */
.L_x_4022:
[----:B------:R-:W-:Y:S05]  /*2cd0*/  BSYNC B0 ;  /* 0x0000000000007941 */ /* 0x000fea0003800000 */
.L_x_4020:
        /* <DEDUP_REMOVED lines=19> */
.L_x_4024:
        /* <DEDUP_REMOVED lines=22> */
.L_x_4025:
[----:B------:R-:W-:Y:S05]  /*2f70*/  BSYNC B0 ;  /* 0x0000000000007941 */ /* 0x000fea0003800000 */
.L_x_4023:
        /* <DEDUP_REMOVED lines=19> */
.L_x_4027:
        /* <DEDUP_REMOVED lines=23> */
.L_x_4028:
[----:B------:R-:W-:Y:S05]  /*3220*/  BSYNC B0 ;  /* 0x0000000000007941 */ /* 0x000fea0003800000 */
.L_x_4026:
        /* <DEDUP_REMOVED lines=25> */
[----:B------:R-:W-:Y:S05]  /*33c0*/  CALL.REL.NOINC `($__internal_32_$__cuda_sm20_div_s64) ;  /* 0x0000194000007944 */ /* 0x000fea0003c00000 */
        /* <DEDUP_REMOVED lines=12> */
.L_x_4030:
        /* <DEDUP_REMOVED lines=23> */
.L_x_4031:
[----:B------:R-:W-:Y:S05]  /*3600*/  BSYNC B0 ;  /* 0x0000000000007941 */ /* 0x000fea0003800000 */
.L_x_4029:
        /* <DEDUP_REMOVED lines=29> */
.L_x_4033:
        /* <DEDUP_REMOVED lines=23> */
.L_x_4034:
[----:B------:R-:W-:Y:S05]  /*3950*/  BSYNC B0 ;  /* 0x0000000000007941 */ /* 0x000fea0003800000 */
.L_x_4032:
        /* <DEDUP_REMOVED lines=20> */
.L_x_4010:
[----:B------:R-:W-:-:S04]  /*3aa0*/  LEA R2, P0, R38, c[0x0][0x200], 0x2 ;  /* 0x0000800026027a11 */ /* 0x000fc800078010ff */
[----:B------:R-:W-:-:S05]  /*3ab0*/  LEA.HI.X R3, R38, c[0x0][0x204], R39, 0x2, P0 ;  /* 0x0000810026037a11 */ /* 0x000fca00000f1427 */
[----:B------:R0:W-:Y:S04]  /*3ac0*/  STG.E [R2.64], R31 ;  /* 0x0000001f02007986 */ /* 0x0001e8000c10190a */
.L_x_4009:
[----:B------:R-:W-:Y:S05]  /*3ad0*/  BSYNC B1 ;  /* 0x0000000000017941 */ /* 0x000fea0003800000 */
.L_x_4008:
        /* <DEDUP_REMOVED lines=52> */
.L_x_4037:
        /* <DEDUP_REMOVED lines=77> */
.L_x_4036:
        /* <DEDUP_REMOVED lines=45> */
.L_x_4038:
        /* <DEDUP_REMOVED lines=8> */
.L_x_4040:
[----:B------:R-:W-:Y:S05]  /*4640*/  BSYNC B0 ;  /* 0x0000000000007941 */ /* 0x000fea0003800000 */
.L_x_4039:
        /* <DEDUP_REMOVED lines=13> */
.L_x_4035:
        /* <DEDUP_REMOVED lines=95> */
        .weak           $__internal_32_$__cuda_sm20_div_s64
        .type           $__internal_32_$__cuda_sm20_div_s64,@function
        .size           $__internal_32_$__cuda_sm20_div_s64,(.L_x_6300 - $__internal_32_$__cuda_sm20_div_s64)
$__internal_32_$__cuda_sm20_div_s64:
        /* <DEDUP_REMOVED lines=83> */
[----:B------:R-:W-:Y:S06]  /*5240*/  RET.REL.NODEC R22 `(_ZN5flash32flash_fwd_splitkv_combine_kernelI23Flash_fwd_kernel_traitsILi96ELi64ELi64ELi4ELb0ELb0EN7cutlass10bfloat16_tE19Flash_kernel_traitsILi96ELi64ELi64ELi4ES3_EELi16ELi4ELb1EEEvNS_16Flash_fwd_paramsE) ;  /* 0xffffadb016007950 */ /* 0x000fec0003c3ffff */
.L_x_4041:
        /* <DEDUP_REMOVED lines=11> */
.L_x_6300:


//--------------------- .text._ZN5flash32flash_fwd_splitkv_combine_kernelI23Flash_fwd_kernel_traitsILi96ELi64ELi64ELi4ELb0ELb0EN7cutlass10bfloat16_tE19Flash_kernel_traitsILi96ELi64ELi64ELi4ES3_EELi16ELi3ELb1EEEvNS_16Flash_fwd_paramsE --------------------------
	.section	.text._ZN5flash32flash_fwd_splitkv_combine_kernelI23Flash_fwd_kernel_traitsILi96ELi64ELi64ELi4ELb0ELb0EN7cutlass10bfloat16_tE19Flash_kernel_traitsILi96ELi64ELi64ELi4ES3_EELi16ELi3ELb1EEEvNS_16Flash_fwd_paramsE,"ax",@progbits
	.sectioninfo	@"SHI_REGISTERS=54"
	.align	128
        .global         _ZN5flash32flash_fwd_splitkv_combine_kernelI23Flash_fwd_kernel_traitsILi96ELi64ELi64ELi4ELb0ELb0EN7cutlass10bfloat16_tE19Flash_kernel_traitsILi96ELi64ELi64ELi4ES3_EELi16ELi3ELb1EEEvNS_16Flash_fwd_paramsE
        .type           _ZN5flash32flash_fwd_splitkv_combine_kernelI23Flash_fwd_kernel_traitsILi96ELi64ELi64ELi4ELb0ELb0EN7cutlass10bfloat16_tE19Flash_kernel_traitsILi96ELi64ELi64ELi4ES3_EELi16ELi3ELb1EEEvNS_16Flash_fwd_paramsE,@function
        .size           _ZN5flash32flash_fwd_splitkv_combine_kernelI23Flash_fwd_kernel_traitsILi96ELi64ELi64ELi4ELb0ELb0EN7cutlass10bfloat16_tE19Flash_kernel_traitsILi96ELi64ELi64ELi4ES3_EELi16ELi3ELb1EEEvNS_16Flash_fwd_paramsE,(.L_x_6301 - _ZN5flash32flash_fwd_splitkv_combine_kernelI23Flash_fwd_kernel_traitsILi96ELi64ELi64ELi4ELb0ELb0EN7cutlass10bfloat16_tE19Flash_kernel_traitsILi96ELi64ELi64ELi4ES3_EELi16ELi3ELb1EEEvNS_16Flash_fwd_paramsE)
        .other          _ZN5flash32flash_fwd_splitkv_combine_kernelI23Flash_fwd_kernel_traitsILi96ELi64ELi64ELi4ELb0ELb0EN7cutlass10bfloat16_tE19Flash_kernel_traitsILi96ELi64ELi64ELi4ES3_EELi16ELi3ELb1EEEvNS_16Flash_fwd_paramsE,@"STO_CUDA_ENTRY STV_DEFAULT"
_ZN5flash32flash_fwd_splitkv_combine_kernelI23Flash_fwd_kernel_traitsILi96ELi64ELi64ELi4ELb0ELb0EN7cutlass10bfloat16_tE19Flash_kernel_traitsILi96ELi64ELi64ELi4ES3_EELi16ELi3ELb1EEEvNS_16Flash_fwd_paramsE:
.text._ZN5flash32flash_fwd_splitkv_combine_kernelI23Flash_fwd_kernel_traitsILi96ELi64ELi64ELi4ELb0ELb0EN7cutlass10bfloat16_tE19Flash_kernel_traitsILi96ELi64ELi64ELi4ES3_EELi16ELi3ELb1EEEvNS_16Flash_fwd_paramsE:
        /* <DEDUP_REMOVED lines=23> */
[----:B------:R-:W-:Y:S05]  /*0170*/  CALL.REL.NOINC `($__internal_33_$__cuda_sm20_div_s64) ;  /* 0x00004b7000007944 */ /* 0x000fea0003c00000 */
[----:B------:R-:W-:Y:S05]  /*0180*/  BRA `(.L_x_4043) ;  /* 0x0000018000007947 */ /* 0x000fea0003800000 */
.L_x_4042:
        /* <DEDUP_REMOVED lines=24> */
.L_x_4043:
        /* <DEDUP_REMOVED lines=11> */
[----:B------:R-:W-:Y:S05]  /*03c0*/  CALL.REL.NOINC `($__internal_33_$__cuda_sm20_div_s64) ;  /* 0x0000492000007944 */ /* 0x000fea0003c00000 */
[----:B------:R-:W-:Y:S02]  /*03d0*/  MOV R6, R18 ;  /* 0x0000001200067202 */ /* 0x000fe40000000f00 */
[----:B------:R-:W-:Y:S01]  /*03e0*/  MOV R7, R19 ;  /* 0x0000001300077202 */ /* 0x000fe20000000f00 */
[----:B------:R-:W-:Y:S05]  /*03f0*/  BRA `(.L_x_4046) ;  /* 0x0000013000007947 */ /* 0x000fea0003800000 */
.L_x_4045:
        /* <DEDUP_REMOVED lines=19> */
.L_x_4046:
[----:B------:R-:W-:Y:S05]  /*0530*/  BSYNC B0 ;  /* 0x0000000000007941 */ /* 0x000fea0003800000 */
.L_x_4044:
        /* <DEDUP_REMOVED lines=41> */
[----:B------:R-:W-:Y:S05]  /*07d0*/  CALL.REL.NOINC `($__internal_33_$__cuda_sm20_div_s64) ;  /* 0x0000451000007944 */ /* 0x000fea0003c00000 */
[----:B------:R-:W-:Y:S05]  /*07e0*/  BRA `(.L_x_4049) ;  /* 0x0000013000007947 */ /* 0x000fea0003800000 */
.L_x_4048:
        /* <DEDUP_REMOVED lines=19> */
.L_x_4049:
[----:B------:R-:W-:Y:S05]  /*0920*/  BSYNC B0 ;  /* 0x0000000000007941 */ /* 0x000fea0003800000 */
.L_x_4047:
        /* <DEDUP_REMOVED lines=73> */
[----:B------:R-:W-:Y:S02]  /*0dc0*/  MOV R34, R18 ;  /* 0x0000001200227202 */ /* 0x000fe40000000f00 */
[----:B------:R-:W-:Y:S01]  /*0dd0*/  MOV R35, R19 ;  /* 0x0000001300237202 */ /* 0x000fe20000000f00 */
[----:B------:R-:W-:Y:S05]  /*0de0*/  BRA `(.L_x_4052) ;  /* 0x0000013000007947 */ /* 0x000fea0003800000 */
.L_x_4051:
        /* <DEDUP_REMOVED lines=19> */
.L_x_4052:
[----:B------:R-:W-:Y:S05]  /*0f20*/  BSYNC B0 ;  /* 0x0000000000007941 */ /* 0x000fea0003800000 */
.L_x_4050:
        /* <DEDUP_REMOVED lines=42> */
.L_x_4054:
        /* <DEDUP_REMOVED lines=19> */
.L_x_4055:
[----:B------:R-:W-:Y:S05]  /*1300*/  BSYNC B0 ;  /* 0x0000000000007941 */ /* 0x000fea0003800000 */
.L_x_4053:
        /* <DEDUP_REMOVED lines=132> */
.L_x_4057:
[----:B------:R-:W-:Y:S05]  /*1b50*/  BSYNC B0 ;  /* 0x0000000000007941 */ /* 0x000fea0003800000 */
.L_x_4056:
        /* <DEDUP_REMOVED lines=80> */
[----:B------:R-:W-:Y:S05]  /*2060*/  CALL.REL.NOINC `($__internal_33_$__cuda_sm20_div_s64) ;  /* 0x00002c8000007944 */ /* 0x000fea0003c00000 */
        /* <DEDUP_REMOVED lines=9> */
.L_x_4062:
        /* <DEDUP_REMOVED lines=22> */
.L_x_4063:
[----:B------:R-:W-:Y:S05]  /*2260*/  BSYNC B0 ;  /* 0x0000000000007941 */ /* 0x000fea0003800000 */
.L_x_4061:
        /* <DEDUP_REMOVED lines=8> */
[----:B------:R-:W-:Y:S05]  /*22f0*/  CALL.REL.NOINC `($__internal_33_$__cuda_sm20_div_s64) ;  /* 0x000029f000007944 */ /* 0x000fea0003c00000 */
        /* <DEDUP_REMOVED lines=10> */
.L_x_4065:
        /* <DEDUP_REMOVED lines=22> */
.L_x_4066:
[----:B------:R-:W-:Y:S05]  /*2500*/  BSYNC B0 ;  /* 0x0000000000007941 */ /* 0x000fea0003800000 */
.L_x_4064:
        /* <DEDUP_REMOVED lines=11> */
[----:B------:R-:W-:Y:S05]  /*25c0*/  CALL.REL.NOINC `($__internal_33_$__cuda_sm20_div_s64) ;  /* 0x0000272000007944 */ /* 0x000fea0003c00000 */
[----:B------:R-:W-:-:S04]  /*25d0*/  IADD3 R17, P0, RZ, -R18, RZ ;  /* 0x80000012ff117210 */ /* 0x000fc80007f1e0ff */
[----:B------:R-:W-:Y:S01]  /*25e0*/  IADD3.X R16, RZ, ~R19, RZ, P0, !PT ;  /* 0x80000013ff107210 */ /* 0x000fe200007fe4ff */
[----:B------:R-:W-:-:S04]  /*25f0*/  IMAD.WIDE.U32 R36, R5, R17, R36 ;  /* 0x0000001105247225 */ /* 0x000fc800078e0024 */
[----:B------:R-:W-:-:S04]  /*2600*/  IMAD R16, R16, R5, RZ ;  /* 0x0000000510107224 */ /* 0x000fc800078e02ff */
[----:B------:R-:W-:-:S05]  /*2610*/  IMAD R4, R4, R17, R16 ;  /* 0x0000001104047224 */ /* 0x000fca00078e0210 */
[----:B------:R-:W-:Y:S01]  /*2620*/  IADD3 R4, R37, R4, RZ ;  /* 0x0000000425047210 */ /* 0x000fe20007ffe0ff */
[----:B------:R-:W-:Y:S05]  /*2630*/  BRA `(.L_x_4069) ;  /* 0x0000016000007947 */ /* 0x000fea0003800000 */
.L_x_4068:
        /* <DEDUP_REMOVED lines=22> */
.L_x_4069:
[----:B------:R-:W-:Y:S05]  /*27a0*/  BSYNC B0 ;  /* 0x0000000000007941 */ /* 0x000fea0003800000 */
.L_x_4067:
        /* <DEDUP_REMOVED lines=38> */
[----:B------:R-:W-:Y:S05]  /*2a10*/  CALL.REL.NOINC `($__internal_33_$__cuda_sm20_div_s64) ;  /* 0x000022d000007944 */ /* 0x000fea0003c00000 */
        /* <DEDUP_REMOVED lines=12> */
.L_x_4071:
        /* <DEDUP_REMOVED lines=23> */
.L_x_4072:
[----:B------:R-:W-:Y:S05]  /*2c50*/  BSYNC B0 ;  /* 0x0000000000007941 */ /* 0x000fea0003800000 */
.L_x_4070:
        /* <DEDUP_REMOVED lines=18> */
.L_x_4074:
        /* <DEDUP_REMOVED lines=22> */
.L_x_4075:
[----:B------:R-:W-:Y:S05]  /*2ee0*/  BSYNC B0 ;  /* 0x0000000000007941 */ /* 0x000fea0003800000 */
.L_x_4073:
        /* <DEDUP_REMOVED lines=20> */
.L_x_4077:
        /* <DEDUP_REMOVED lines=23> */
.L_x_4078:
[----:B------:R-:W-:Y:S05]  /*31a0*/  BSYNC B0 ;  /* 0x0000000000007941 */ /* 0x000fea0003800000 */
.L_x_4076:
        /* <DEDUP_REMOVED lines=25> */
[----:B------:R-:W-:Y:S05]  /*3340*/  CALL.REL.NOINC `($__internal_33_$__cuda_sm20_div_s64) ;  /* 0x000019a000007944 */ /* 0x000fea0003c00000 */
        /* <DEDUP_REMOVED lines=12> */
.L_x_4080:
        /* <DEDUP_REMOVED lines=23> */
.L_x_4081:
[----:B------:R-:W-:Y:S05]  /*3580*/  BSYNC B0 ;  /* 0x0000000000007941 */ /* 0x000fea0003800000 */
.L_x_4079:
        /* <DEDUP_REMOVED lines=29> */
.L_x_4083:
        /* <DEDUP_REMOVED lines=23> */
.L_x_4084:
[----:B------:R-:W-:Y:S05]  /*38d0*/  BSYNC B0 ;  /* 0x0000000000007941 */ /* 0x000fea0003800000 */
.L_x_4082:
        /* <DEDUP_REMOVED lines=20> */
.L_x_4060:
[----:B------:R-:W-:-:S04]  /*3a20*/  LEA R2, P0, R32, c[0x0][0x200], 0x2 ;  /* 0x0000800020027a11 */ /* 0x000fc800078010ff */
[----:B------:R-:W-:-:S05]  /*3a30*/  LEA.HI.X R3, R32, c[0x0][0x204], R33, 0x2, P0 ;  /* 0x0000810020037a11 */ /* 0x000fca00000f1421 */
[----:B------:R0:W-:Y:S04]  /*3a40*/  STG.E [R2.64], R27 ;  /* 0x0000001b02007986 */ /* 0x0001e8000c10190e */
.L_x_4059:
[----:B------:R-:W-:Y:S05]  /*3a50*/  BSYNC B1 ;  /* 0x0000000000017941 */ /* 0x000fea0003800000 */
.L_x_4058:
        /* <DEDUP_REMOVED lines=54> */
.L_x_4087:
        /* <DEDUP_REMOVED lines=77> */
.L_x_4086:
        /* <DEDUP_REMOVED lines=47> */
.L_x_4088:
        /* <DEDUP_REMOVED lines=10> */
.L_x_4090:
[----:B------:R-:W-:Y:S05]  /*4620*/  BSYNC B0 ;  /* 0x0000000000007941 */ /* 0x000fea0003800000 */
.L_x_4089:
        /* <DEDUP_REMOVED lines=13> */
.L_x_4085:
        /* <DEDUP_REMOVED lines=95> */
        .weak           $__internal_33_$__cuda_sm20_div_s64
        .type           $__internal_33_$__cuda_sm20_div_s64,@function
        .size           $__internal_33_$__cuda_sm20_div_s64,(.L_x_6301 - $__internal_33_$__cuda_sm20_div_s64)
$__internal_33_$__cuda_sm20_div_s64:
        /* <DEDUP_REMOVED lines=83> */
[----:B------:R-:W-:Y:S05]  /*5220*/  RET.REL.NODEC R20 `(_ZN5flash32flash_fwd_splitkv_combine_kernelI23Flash_fwd_kernel_traitsILi96ELi64ELi64ELi4ELb0ELb0EN7cutlass10bfloat16_tE19Flash_kernel_traitsILi96ELi64ELi64ELi4ES3_EELi16ELi3ELb1EEEvNS_16Flash_fwd_paramsE) ;  /* 0xffffadd014007950 */ /* 0x000fea0003c3ffff */
.L_x_4091:
        /* <DEDUP_REMOVED lines=13> */
.L_x_6301:


//--------------------- .text._ZN5flash32flash_fwd_splitkv_combine_kernelI23Flash_fwd_kernel_traitsILi96ELi64ELi64ELi4ELb0ELb0EN7cutlass10bfloat16_tE19Flash_kernel_traitsILi96ELi64ELi64ELi4ES3_EELi16ELi2ELb1EEEvNS_16Flash_fwd_paramsE --------------------------
	.section	.text._ZN5flash32flash_fwd_splitkv_combine_kernelI23Flash_fwd_kernel_traitsILi96ELi64ELi64ELi4ELb0ELb0EN7cutlass10bfloat16_tE19Flash_kernel_traitsILi96ELi64ELi64ELi4ES3_EELi16ELi2ELb1EEEvNS_16Flash_fwd_paramsE,"ax",@progbits
	.sectioninfo	@"SHI_REGISTERS=54"
	.align	128
        .global         _ZN5flash32flash_fwd_splitkv_combine_kernelI23Flash_fwd_kernel_traitsILi96ELi64ELi64ELi4ELb0ELb0EN7cutlass10bfloat16_tE19Flash_kernel_traitsILi96ELi64ELi64ELi4ES3_EELi16ELi2ELb1EEEvNS_16Flash_fwd_paramsE
        .type           _ZN5flash32flash_fwd_splitkv_combine_kernelI23Flash_fwd_kernel_traitsILi96ELi64ELi64ELi4ELb0ELb0EN7cutlass10bfloat16_tE19Flash_kernel_traitsILi96ELi64ELi64ELi4ES3_EELi16ELi2ELb1EEEvNS_16Flash_fwd_paramsE,@function
        .size           _ZN5flash32flash_fwd_splitkv_combine_kernelI23Flash_fwd_kernel_traitsILi96ELi64ELi64ELi4ELb0ELb0EN7cutlass10bfloat16_tE19Flash_kernel_traitsILi96ELi64ELi64ELi4ES3_EELi16ELi2ELb1EEEvNS_16Flash_fwd_paramsE,(.L_x_6302 - _ZN5flash32flash_fwd_splitkv_combine_kernelI23Flash_fwd_kernel_traitsILi96ELi64ELi64ELi4ELb0ELb0EN7cutlass10bfloat16_tE19Flash_kernel_traitsILi96ELi64ELi64ELi4ES3_EELi16ELi2ELb1EEEvNS_16Flash_fwd_paramsE)
        .other          _ZN5flash32flash_fwd_splitkv_combine_kernelI23Flash_fwd_kernel_traitsILi96ELi64ELi64ELi4ELb0ELb0EN7cutlass10bfloat16_tE19Flash_kernel_traitsILi96ELi64ELi64ELi4ES3_EELi16ELi2ELb1EEEvNS_16Flash_fwd_paramsE,@"STO_CUDA_ENTRY STV_DEFAULT"
_ZN5flash32flash_fwd_splitkv_combine_kernelI23Flash_fwd_kernel_traitsILi96ELi64ELi64ELi4ELb0ELb0EN7cutlass10bfloat16_tE19Flash_kernel_traitsILi96ELi64ELi64ELi4ES3_EELi16ELi2ELb1EEEvNS_16Flash_fwd_paramsE:
.text._ZN5flash32flash_fwd_splitkv_combine_kernelI23Flash_fwd_kernel_traitsILi96ELi64ELi64ELi4ELb0ELb0EN7cutlass10bfloat16_tE19Flash_kernel_traitsILi96ELi64ELi64ELi4ES3_EELi16ELi2ELb1EEEvNS_16Flash_fwd_paramsE:
        /* <DEDUP_REMOVED lines=23> */
[----:B------:R-:W-:Y:S05]  /*0170*/  CALL.REL.NOINC `($__internal_34_$__cuda_sm20_div_s64) ;  /* 0x00004b5000007944 */ /* 0x000fea0003c00000 */
[----:B------:R-:W-:Y:S05]  /*0180*/  BRA `(.L_x_4093) ;  /* 0x0000018000007947 */ /* 0x000fea0003800000 */
.L_x_4092:
        /* <DEDUP_REMOVED lines=24> */
.L_x_4093:
        /* <DEDUP_REMOVED lines=11> */
[----:B------:R-:W-:Y:S05]  /*03c0*/  CALL.REL.NOINC `($__internal_34_$__cuda_sm20_div_s64) ;  /* 0x0000490000007944 */ /* 0x000fea0003c00000 */
[----:B------:R-:W-:Y:S02]  /*03d0*/  MOV R6, R18 ;  /* 0x0000001200067202 */ /* 0x000fe40000000f00 */
[----:B------:R-:W-:Y:S01]  /*03e0*/  MOV R7, R19 ;  /* 0x0000001300077202 */ /* 0x000fe20000000f00 */
[----:B------:R-:W-:Y:S05]  /*03f0*/  BRA `(.L_x_4096) ;  /* 0x0000013000007947 */ /* 0x000fea0003800000 */
.L_x_4095:
        /* <DEDUP_REMOVED lines=19> */
.L_x_4096:
[----:B------:R-:W-:Y:S05]  /*0530*/  BSYNC B0 ;  /* 0x0000000000007941 */ /* 0x000fea0003800000 */
.L_x_4094:
        /* <DEDUP_REMOVED lines=40> */
[----:B------:R-:W-:Y:S05]  /*07c0*/  CALL.REL.NOINC `($__internal_34_$__cuda_sm20_div_s64) ;  /* 0x0000450000007944 */ /* 0x000fea0003c00000 */
[----:B------:R-:W-:Y:S05]  /*07d0*/  BRA `(.L_x_4099) ;  /* 0x0000013000007947 */ /* 0x000fea0003800000 */
.L_x_4098:
        /* <DEDUP_REMOVED lines=19> */
.L_x_4099:
[----:B------:R-:W-:Y:S05]  /*0910*/  BSYNC B0 ;  /* 0x0000000000007941 */ /* 0x000fea0003800000 */
.L_x_4097:
        /* <DEDUP_REMOVED lines=73> */
[----:B------:R-:W-:Y:S02]  /*0db0*/  MOV R34, R18 ;  /* 0x0000001200227202 */ /* 0x000fe40000000f00 */
[----:B------:R-:W-:Y:S01]  /*0dc0*/  MOV R35, R19 ;  /* 0x0000001300237202 */ /* 0x000fe20000000f00 */
[----:B------:R-:W-:Y:S05]  /*0dd0*/  BRA `(.L_x_4102) ;  /* 0x0000013000007947 */ /* 0x000fea0003800000 */
.L_x_4101:
        /* <DEDUP_REMOVED lines=19> */
.L_x_4102:
[----:B------:R-:W-:Y:S05]  /*0f10*/  BSYNC B0 ;  /* 0x0000000000007941 */ /* 0x000fea0003800000 */
.L_x_4100:
        /* <DEDUP_REMOVED lines=43> */
.L_x_4104:
        /* <DEDUP_REMOVED lines=19> */
.L_x_4105:
[----:B------:R-:W-:Y:S05]  /*1300*/  BSYNC B0 ;  /* 0x0000000000007941 */ /* 0x000fea0003800000 */
.L_x_4103:
        /* <DEDUP_REMOVED lines=132> */
.L_x_4107:
[----:B------:R-:W-:Y:S05]  /*1b50*/  BSYNC B0 ;  /* 0x0000000000007941 */ /* 0x000fea0003800000 */
.L_x_4106:
        /* <DEDUP_REMOVED lines=75> */
[----:B------:R-:W-:Y:S05]  /*2010*/  CALL.REL.NOINC `($__internal_34_$__cuda_sm20_div_s64) ;  /* 0x00002cb000007944 */ /* 0x000fea0003c00000 */
        /* <DEDUP_REMOVED lines=9> */
.L_x_4112:
        /* <DEDUP_REMOVED lines=22> */
.L_x_4113:
[----:B------:R-:W-:Y:S05]  /*2210*/  BSYNC B0 ;  /* 0x0000000000007941 */ /* 0x000fea0003800000 */
.L_x_4111:
        /* <DEDUP_REMOVED lines=8> */
[----:B------:R-:W-:Y:S05]  /*22a0*/  CALL.REL.NOINC `($__internal_34_$__cuda_sm20_div_s64) ;  /* 0x00002a2000007944 */ /* 0x000fea0003c00000 */
        /* <DEDUP_REMOVED lines=10> */
.L_x_4115:
        /* <DEDUP_REMOVED lines=22> */
.L_x_4116:
[----:B------:R-:W-:Y:S05]  /*24b0*/  BSYNC B0 ;  /* 0x0000000000007941 */ /* 0x000fea0003800000 */
.L_x_4114:
        /* <DEDUP_REMOVED lines=11> */
[----:B------:R-:W-:Y:S05]  /*2570*/  CALL.REL.NOINC `($__internal_34_$__cuda_sm20_div_s64) ;  /* 0x0000275000007944 */ /* 0x000fea0003c00000 */
[----:B------:R-:W-:-:S04]  /*2580*/  IADD3 R17, P0, RZ, -R18, RZ ;  /* 0x80000012ff117210 */ /* 0x000fc80007f1e0ff */
[----:B------:R-:W-:Y:S01]  /*2590*/  IADD3.X R16, RZ, ~R19, RZ, P0, !PT ;  /* 0x80000013ff107210 */ /* 0x000fe200007fe4ff */
[----:B------:R-:W-:-:S04]  /*25a0*/  IMAD.WIDE.U32 R36, R5, R17, R36 ;  /* 0x0000001105247225 */ /* 0x000fc800078e0024 */
[----:B------:R-:W-:-:S04]  /*25b0*/  IMAD R16, R16, R5, RZ ;  /* 0x0000000510107224 */ /* 0x000fc800078e02ff */
[----:B------:R-:W-:-:S05]  /*25c0*/  IMAD R4, R4, R17, R16 ;  /* 0x0000001104047224 */ /* 0x000fca00078e0210 */
[----:B------:R-:W-:Y:S01]  /*25d0*/  IADD3 R4, R37, R4, RZ ;  /* 0x0000000425047210 */ /* 0x000fe20007ffe0ff */
[----:B------:R-:W-:Y:S05]  /*25e0*/  BRA `(.L_x_4119) ;  /* 0x0000016000007947 */ /* 0x000fea0003800000 */
.L_x_4118:
        /* <DEDUP_REMOVED lines=22> */
.L_x_4119:
[----:B------:R-:W-:Y:S05]  /*2750*/  BSYNC B0 ;  /* 0x0000000000007941 */ /* 0x000fea0003800000 */
.L_x_4117:
        /* <DEDUP_REMOVED lines=38> */
[----:B------:R-:W-:Y:S05]  /*29c0*/  CALL.REL.NOINC `($__internal_34_$__cuda_sm20_div_s64) ;  /* 0x0000230000007944 */ /* 0x000fea0003c00000 */
        /* <DEDUP_REMOVED lines=12> */
.L_x_4121:
        /* <DEDUP_REMOVED lines=23> */
.L_x_4122:
[----:B------:R-:W-:Y:S05]  /*2c00*/  BSYNC B0 ;  /* 0x0000000000007941 */ /* 0x000fea0003800000 */
.L_x_4120:
        /* <DEDUP_REMOVED lines=18> */
.L_x_4124:
        /* <DEDUP_REMOVED lines=22> */
.L_x_4125:
[----:B------:R-:W-:Y:S05]  /*2e90*/  BSYNC B0 ;  /* 0x0000000000007941 */ /* 0x000fea0003800000 */
.L_x_4123:
        /* <DEDUP_REMOVED lines=20> */
.L_x_4127:
        /* <DEDUP_REMOVED lines=23> */
.L_x_4128:
[----:B------:R-:W-:Y:S05]  /*3150*/  BSYNC B0 ;  /* 0x0000000000007941 */ /* 0x000fea0003800000 */
.L_x_4126:
        /* <DEDUP_REMOVED lines=25> */
[----:B------:R-:W-:Y:S05]  /*32f0*/  CALL.REL.NOINC `($__internal_34_$__cuda_sm20_div_s64) ;  /* 0x000019d000007944 */ /* 0x000fea0003c00000 */
        /* <DEDUP_REMOVED lines=12> */
.L_x_4130:
        /* <DEDUP_REMOVED lines=23> */
.L_x_4131:
[----:B------:R-:W-:Y:S05]  /*3530*/  BSYNC B0 ;  /* 0x0000000000007941 */ /* 0x000fea0003800000 */
.L_x_4129:
        /* <DEDUP_REMOVED lines=29> */
.L_x_4133:
        /* <DEDUP_REMOVED lines=23> */
.L_x_4134:
[----:B------:R-:W-:Y:S05]  /*3880*/  BSYNC B0 ;  /* 0x0000000000007941 */ /* 0x000fea0003800000 */
.L_x_4132:
        /* <DEDUP_REMOVED lines=20> */
.L_x_4110:
[----:B------:R-:W-:-:S04]  /*39d0*/  LEA R2, P0, R32, c[0x0][0x200], 0x2 ;  /* 0x0000800020027a11 */ /* 0x000fc800078010ff */
[----:B------:R-:W-:-:S05]  /*39e0*/  LEA.HI.X R3, R32, c[0x0][0x204], R33, 0x2, P0 ;  /* 0x0000810020037a11 */ /* 0x000fca00000f1421 */
[----:B------:R0:W-:Y:S04]  /*39f0*/  STG.E [R2.64], R27 ;  /* 0x0000001b02007986 */ /* 0x0001e8000c10190e */
.L_x_4109:
[----:B------:R-:W-:Y:S05]  /*3a00*/  BSYNC B1 ;  /* 0x0000000000017941 */ /* 0x000fea0003800000 */
.L_x_4108:
        /* <DEDUP_REMOVED lines=57> */
.L_x_4137:
        /* <DEDUP_REMOVED lines=77> */
.L_x_4136:
        /* <DEDUP_REMOVED lines=47> */
.L_x_4138:
        /* <DEDUP_REMOVED lines=10> */
.L_x_4140:
[----:B------:R-:W-:Y:S05]  /*4600*/  BSYNC B0 ;  /* 0x0000000000007941 */ /* 0x000fea0003800000 */
.L_x_4139:
        /* <DEDUP_REMOVED lines=13> */
.L_x_4135:
        /* <DEDUP_REMOVED lines=95> */
        .weak           $__internal_34_$__cuda_sm20_div_s64
        .type           $__internal_34_$__cuda_sm20_div_s64,@function
        .size           $__internal_34_$__cuda_sm20_div_s64,(.L_x_6302 - $__internal_34_$__cuda_sm20_div_s64)
$__internal_34_$__cuda_sm20_div_s64:
        /* <DEDUP_REMOVED lines=83> */
[----:B------:R-:W-:Y:S05]  /*5200*/  RET.REL.NODEC R20 `(_ZN5flash32flash_fwd_splitkv_combine_kernelI23Flash_fwd_kernel_traitsILi96ELi64ELi64ELi4ELb0ELb0EN7cutlass10bfloat16_tE19Flash_kernel_traitsILi96ELi64ELi64ELi4ES3_EELi16ELi2ELb1EEEvNS_16Flash_fwd_paramsE) ;  /* 0xffffadf014007950 */ /* 0x000fea0003c3ffff */
.L_x_4141:
        /* <DEDUP_REMOVED lines=15> */
.L_x_6302:


//--------------------- .text._ZN5flash32flash_fwd_splitkv_combine_kernelI23Flash_fwd_kernel_traitsILi96ELi64ELi64ELi4ELb0ELb0EN7cutlass10bfloat16_tE19Flash_kernel_traitsILi96ELi64ELi64ELi4ES3_EELi16ELi1ELb1EEEvNS_16Flash_fwd_paramsE --------------------------
	.section	.text._ZN5flash32flash_fwd_splitkv_combine_kernelI23Flash_fwd_kernel_traitsILi96ELi64ELi64ELi4ELb0ELb0EN7cutlass10bfloat16_tE19Flash_kernel_traitsILi96ELi64ELi64ELi4ES3_EELi16ELi1ELb1EEEvNS_16Flash_fwd_paramsE,"ax",@progbits
	.sectioninfo	@"SHI_REGISTERS=54"
	.align	128
        .global         _ZN5flash32flash_fwd_splitkv_combine_kernelI23Flash_fwd_kernel_traitsILi96ELi64ELi64ELi4ELb0ELb0EN7cutlass10bfloat16_tE19Flash_kernel_traitsILi96ELi64ELi64ELi4ES3_EELi16ELi1ELb1EEEvNS_16Flash_fwd_paramsE
        .type           _ZN5flash32flash_fwd_splitkv_combine_kernelI23Flash_fwd_kernel_traitsILi96ELi64ELi64ELi4ELb0ELb0EN7cutlass10bfloat16_tE19Flash_kernel_traitsILi96ELi64ELi64ELi4ES3_EELi16ELi1ELb1EEEvNS_16Flash_fwd_paramsE,@function
        .size           _ZN5flash32flash_fwd_splitkv_combine_kernelI23Flash_fwd_kernel_traitsILi96ELi64ELi64ELi4ELb0ELb0EN7cutlass10bfloat16_tE19Flash_kernel_traitsILi96ELi64ELi64ELi4ES3_EELi16ELi1ELb1EEEvNS_16Flash_fwd_paramsE,(.L_x_6303 - _ZN5flash32flash_fwd_splitkv_combine_kernelI23Flash_fwd_kernel_traitsILi96ELi64ELi64ELi4ELb0ELb0EN7cutlass10bfloat16_tE19Flash_kernel_traitsILi96ELi64ELi64ELi4ES3_EELi16ELi1ELb1EEEvNS_16Flash_fwd_paramsE)
        .other          _ZN5flash32flash_fwd_splitkv_combine_kernelI23Flash_fwd_kernel_traitsILi96ELi64ELi64ELi4ELb0ELb0EN7cutlass10bfloat16_tE19Flash_kernel_traitsILi96ELi64ELi64ELi4ES3_EELi16ELi1ELb1EEEvNS_16Flash_fwd_paramsE,@"STO_CUDA_ENTRY STV_DEFAULT"
_ZN5flash32flash_fwd_splitkv_combine_kernelI23Flash_fwd_kernel_traitsILi96ELi64ELi64ELi4ELb0ELb0EN7cutlass10bfloat16_tE19Flash_kernel_traitsILi96ELi64ELi64ELi4ES3_EELi16ELi1ELb1EEEvNS_16Flash_fwd_paramsE:
.text._ZN5flash32flash_fwd_splitkv_combine_kernelI23Flash_fwd_kernel_traitsILi96ELi64ELi64ELi4ELb0ELb0EN7cutlass10bfloat16_tE19Flash_kernel_traitsILi96ELi64ELi64ELi4ES3_EELi16ELi1ELb1EEEvNS_16Flash_fwd_paramsE:
        /* <DEDUP_REMOVED lines=23> */
[----:B------:R-:W-:Y:S05]  /*0170*/  CALL.REL.NOINC `($__internal_35_$__cuda_sm20_div_s64) ;  /* 0x00004bb000007944 */ /* 0x000fea0003c00000 */
[----:B------:R-:W-:Y:S05]  /*0180*/  BRA `(.L_x_4143) ;  /* 0x0000017000007947 */ /* 0x000fea0003800000 */
.L_x_4142:
        /* <DEDUP_REMOVED lines=23> */
.L_x_4143:
        /* <DEDUP_REMOVED lines=11> */
[----:B------:R-:W-:Y:S05]  /*03b0*/  CALL.REL.NOINC `($__internal_35_$__cuda_sm20_div_s64) ;  /* 0x0000497000007944 */ /* 0x000fea0003c00000 */
[----:B------:R-:W-:Y:S02]  /*03c0*/  MOV R8, R18 ;  /* 0x0000001200087202 */ /* 0x000fe40000000f00 */
[----:B------:R-:W-:Y:S01]  /*03d0*/  MOV R9, R19 ;  /* 0x0000001300097202 */ /* 0x000fe20000000f00 */
[----:B------:R-:W-:Y:S05]  /*03e0*/  BRA `(.L_x_4146) ;  /* 0x0000013000007947 */ /* 0x000fea0003800000 */
.L_x_4145:
        /* <DEDUP_REMOVED lines=19> */
.L_x_4146:
[----:B------:R-:W-:Y:S05]  /*0520*/  BSYNC B0 ;  /* 0x0000000000007941 */ /* 0x000fea0003800000 */
.L_x_4144:
        /* <DEDUP_REMOVED lines=40> */
[----:B------:R-:W-:Y:S05]  /*07b0*/  CALL.REL.NOINC `($__internal_35_$__cuda_sm20_div_s64) ;  /* 0x0000457000007944 */ /* 0x000fea0003c00000 */
[----:B------:R-:W-:Y:S05]  /*07c0*/  BRA `(.L_x_4149) ;  /* 0x0000013000007947 */ /* 0x000fea0003800000 */
.L_x_4148:
        /* <DEDUP_REMOVED lines=19> */
.L_x_4149:
[----:B------:R-:W-:Y:S05]  /*0900*/  BSYNC B0 ;  /* 0x0000000000007941 */ /* 0x000fea0003800000 */
.L_x_4147:
        /* <DEDUP_REMOVED lines=73> */
[----:B------:R-:W-:Y:S02]  /*0da0*/  MOV R34, R18 ;  /* 0x0000001200227202 */ /* 0x000fe40000000f00 */
[----:B------:R-:W-:Y:S01]  /*0db0*/  MOV R35, R19 ;  /* 0x0000001300237202 */ /* 0x000fe20000000f00 */
[----:B------:R-:W-:Y:S05]  /*0dc0*/  BRA `(.L_x_4152) ;  /* 0x0000013000007947 */ /* 0x000fea0003800000 */
.L_x_4151:
        /* <DEDUP_REMOVED lines=19> */
.L_x_4152:
[----:B------:R-:W-:Y:S05]  /*0f00*/  BSYNC B0 ;  /* 0x0000000000007941 */ /* 0x000fea0003800000 */
.L_x_4150:
        /* <DEDUP_REMOVED lines=42> */
.L_x_4154:
        /* <DEDUP_REMOVED lines=19> */
.L_x_4155:
[----:B------:R-:W-:Y:S05]  /*12e0*/  BSYNC B0 ;  /* 0x0000000000007941 */ /* 0x000fea0003800000 */
.L_x_4153:
        /* <DEDUP_REMOVED lines=133> */
.L_x_4157:
[----:B------:R-:W-:Y:S05]  /*1b40*/  BSYNC B0 ;  /* 0x0000000000007941 */ /* 0x000fea0003800000 */
.L_x_4156:
        /* <DEDUP_REMOVED lines=74> */
[----:B------:R-:W-:Y:S05]  /*1ff0*/  CALL.REL.NOINC `($__internal_35_$__cuda_sm20_div_s64) ;  /* 0x00002d3000007944 */ /* 0x000fea0003c00000 */
        /* <DEDUP_REMOVED lines=10> */
.L_x_4162:
        /* <DEDUP_REMOVED lines=22> */
.L_x_4163:
[----:B------:R-:W-:Y:S05]  /*2200*/  BSYNC B0 ;  /* 0x0000000000007941 */ /* 0x000fea0003800000 */
.L_x_4161:
        /* <DEDUP_REMOVED lines=8> */
[----:B------:R-:W-:Y:S05]  /*2290*/  CALL.REL.NOINC `($__internal_35_$__cuda_sm20_div_s64) ;  /* 0x00002a9000007944 */ /* 0x000fea0003c00000 */
        /* <DEDUP_REMOVED lines=11> */
.L_x_4165:
        /* <DEDUP_REMOVED lines=22> */
.L_x_4166:
[----:B------:R-:W-:Y:S05]  /*24b0*/  BSYNC B0 ;  /* 0x0000000000007941 */ /* 0x000fea0003800000 */
.L_x_4164:
        /* <DEDUP_REMOVED lines=12> */
[----:B------:R-:W-:Y:S05]  /*2580*/  CALL.REL.NOINC `($__internal_35_$__cuda_sm20_div_s64) ;  /* 0x000027a000007944 */ /* 0x000fea0003c00000 */
        /* <DEDUP_REMOVED lines=9> */
.L_x_4168:
        /* <DEDUP_REMOVED lines=22> */
.L_x_4169:
[----:B------:R-:W-:Y:S05]  /*2780*/  BSYNC B0 ;  /* 0x0000000000007941 */ /* 0x000fea0003800000 */
.L_x_4167:
        /* <DEDUP_REMOVED lines=37> */
[----:B------:R-:W-:Y:S05]  /*29e0*/  CALL.REL.NOINC `($__internal_35_$__cuda_sm20_div_s64) ;  /* 0x0000234000007944 */ /* 0x000fea0003c00000 */
        /* <DEDUP_REMOVED lines=11> */
.L_x_4171:
        /* <DEDUP_REMOVED lines=23> */
.L_x_4172:
[----:B------:R-:W-:Y:S05]  /*2c10*/  BSYNC B0 ;  /* 0x0000000000007941 */ /* 0x000fea0003800000 */
.L_x_4170:
        /* <DEDUP_REMOVED lines=8> */
[----:B------:R-:W-:Y:S05]  /*2ca0*/  CALL.REL.NOINC `($__internal_35_$__cuda_sm20_div_s64) ;  /* 0x0000208000007944 */ /* 0x000fea0003c00000 */
        /* <DEDUP_REMOVED lines=11> */
.L_x_4174:
        /* <DEDUP_REMOVED lines=23> */
.L_x_4175:
[----:B------:R-:W-:Y:S05]  /*2ed0*/  BSYNC B0 ;  /* 0x0000000000007941 */ /* 0x000fea0003800000 */
.L_x_4173:
        /* <DEDUP_REMOVED lines=20> */
.L_x_4177:
        /* <DEDUP_REMOVED lines=23> */
.L_x_4178:
[----:B------:R-:W-:Y:S05]  /*3190*/  BSYNC B0 ;  /* 0x0000000000007941 */ /* 0x000fea0003800000 */
.L_x_4176:
        /* <DEDUP_REMOVED lines=25> */
[----:B------:R-:W-:Y:S05]  /*3330*/  CALL.REL.NOINC `($__internal_35_$__cuda_sm20_div_s64) ;  /* 0x000019f000007944 */ /* 0x000fea0003c00000 */
        /* <DEDUP_REMOVED lines=12> */
.L_x_4180:
        /* <DEDUP_REMOVED lines=23> */
.L_x_4181:
[----:B------:R-:W-:Y:S05]  /*3570*/  BSYNC B0 ;  /* 0x0000000000007941 */ /* 0x000fea0003800000 */
.L_x_4179:
        /* <DEDUP_REMOVED lines=29> */
.L_x_4183:
        /* <DEDUP_REMOVED lines=23> */
.L_x_4184:
[----:B------:R-:W-:Y:S05]  /*38c0*/  BSYNC B0 ;  /* 0x0000000000007941 */ /* 0x000fea0003800000 */
.L_x_4182:
        /* <DEDUP_REMOVED lines=20> */
.L_x_4160:
[----:B------:R-:W-:-:S04]  /*3a10*/  LEA R2, P0, R32, c[0x0][0x200], 0x2 ;  /* 0x0000800020027a11 */ /* 0x000fc800078010ff */
[----:B------:R-:W-:-:S05]  /*3a20*/  LEA.HI.X R3, R32, c[0x0][0x204], R33, 0x2, P0 ;  /* 0x0000810020037a11 */ /* 0x000fca00000f1421 */
[----:B------:R0:W-:Y:S04]  /*3a30*/  STG.E [R2.64], R26 ;  /* 0x0000001a02007986 */ /* 0x0001e8000c10190c */
.L_x_4159:
[----:B------:R-:W-:Y:S05]  /*3a40*/  BSYNC B1 ;  /* 0x0000000000017941 */ /* 0x000fea0003800000 */
.L_x_4158:
        /* <DEDUP_REMOVED lines=59> */
.L_x_4187:
        /* <DEDUP_REMOVED lines=77> */
.L_x_4186:
        /* <DEDUP_REMOVED lines=47> */
.L_x_4188:
        /* <DEDUP_REMOVED lines=10> */
.L_x_4190:
[----:B------:R-:W-:Y:S05]  /*4660*/  BSYNC B0 ;  /* 0x0000000000007941 */ /* 0x000fea0003800000 */
.L_x_4189:
        /* <DEDUP_REMOVED lines=13> */
.L_x_4185:
        /* <DEDUP_REMOVED lines=95> */
        .weak           $__internal_35_$__cuda_sm20_div_s64
        .type           $__internal_35_$__cuda_sm20_div_s64,@function
        .size           $__internal_35_$__cuda_sm20_div_s64,(.L_x_6303 - $__internal_35_$__cuda_sm20_div_s64)
$__internal_35_$__cuda_sm20_div_s64:
        /* <DEDUP_REMOVED lines=83> */
[----:B------:R-:W-:Y:S06]  /*5260*/  RET.REL.NODEC R38 `(_ZN5flash32flash_fwd_splitkv_combine_kernelI23Flash_fwd_kernel_traitsILi96ELi64ELi64ELi4ELb0ELb0EN7cutlass10bfloat16_tE19Flash_kernel_traitsILi96ELi64ELi64ELi4ES3_EELi16ELi1ELb1EEEvNS_16Flash_fwd_paramsE) ;  /* 0xffffad9026007950 */ /* 0x000fec0003c3ffff */
.L_x_4191:
        /* <DEDUP_REMOVED lines=9> */
.L_x_6303:


//--------------------- .text._ZN5flash24flash_fwd_splitkv_kernelI23Flash_fwd_kernel_traitsILi96ELi64ELi64ELi4ELb0ELb0EN7cutlass10bfloat16_tE19Flash_kernel_traitsILi96ELi64ELi64ELi4ES3_EELb1ELb0ELb0ELb0ELb0ELb0ELb0ELb0EEEvNS_16Flash_fwd_paramsE --------------------------
	.section	.text._ZN5flash24flash_fwd_splitkv_kernelI23Flash_fwd_kernel_traitsILi96ELi64ELi64ELi4ELb0ELb0EN7cutlass10bfloat16_tE19Flash_kernel_traitsILi96ELi64ELi64ELi4ES3_EELb1ELb0ELb0ELb0ELb0ELb0ELb0ELb0EEEvNS_16Flash_fwd_paramsE,"ax",@progbits
	.sectioninfo	@"SHI_REGISTERS=162"
	.align	128
        .global         _ZN5flash24flash_fwd_splitkv_kernelI23Flash_fwd_kernel_traitsILi96ELi64ELi64ELi4ELb0ELb0EN7cutlass10bfloat16_tE19Flash_kernel_traitsILi96ELi64ELi64ELi4ES3_EELb1ELb0ELb0ELb0ELb0ELb0ELb0ELb0EEEvNS_16Flash_fwd_paramsE
        .type           _ZN5flash24flash_fwd_splitkv_kernelI23Flash_fwd_kernel_traitsILi96ELi64ELi64ELi4ELb0ELb0EN7cutlass10bfloat16_tE19Flash_kernel_traitsILi96ELi64ELi64ELi4ES3_EELb1ELb0ELb0ELb0ELb0ELb0ELb0ELb0EEEvNS_16Flash_fwd_paramsE,@function
        .size           _ZN5flash24flash_fwd_splitkv_kernelI23Flash_fwd_kernel_traitsILi96ELi64ELi64ELi4ELb0ELb0EN7cutlass10bfloat16_tE19Flash_kernel_traitsILi96ELi64ELi64ELi4ES3_EELb1ELb0ELb0ELb0ELb0ELb0ELb0ELb0EEEvNS_16Flash_fwd_paramsE,(.L_x_6360 - _ZN5flash24flash_fwd_splitkv_kernelI23Flash_fwd_kernel_traitsILi96ELi64ELi64ELi4ELb0ELb0EN7cutlass10bfloat16_tE19Flash_kernel_traitsILi96ELi64ELi64ELi4ES3_EELb1ELb0ELb0ELb0ELb0ELb0ELb0ELb0EEEvNS_16Flash_fwd_paramsE)
        .other          _ZN5flash24flash_fwd_splitkv_kernelI23Flash_fwd_kernel_traitsILi96ELi64ELi64ELi4ELb0ELb0EN7cutlass10bfloat16_tE19Flash_kernel_traitsILi96ELi64ELi64ELi4ES3_EELb1ELb0ELb0ELb0ELb0ELb0ELb0ELb0EEEvNS_16Flash_fwd_paramsE,@"STO_CUDA_ENTRY STV_DEFAULT"
_ZN5flash24flash_fwd_splitkv_kernelI23Flash_fwd_kernel_traitsILi96ELi64ELi64ELi4ELb0ELb0EN7cutlass10bfloat16_tE19Flash_kernel_traitsILi96ELi64ELi64ELi4ES3_EELb1ELb0ELb0ELb0ELb0ELb0ELb0ELb0EEEvNS_16Flash_fwd_paramsE:
.text._ZN5flash24flash_fwd_splitkv_kernelI23Flash_fwd_kernel_traitsILi96ELi64ELi64ELi4ELb0ELb0EN7cutlass10bfloat16_tE19Flash_kernel_traitsILi96ELi64ELi64ELi4ES3_EELb1ELb0ELb0ELb0ELb0ELb0ELb0ELb0EEEvNS_16Flash_fwd_paramsE:
        /* <DEDUP_REMOVED lines=33> */
.L_x_4192:
[----:B-1-34-:R-:W-:Y:S02]  /*0210*/  MOV R0, c[0x0][0x218] ;  /* 0x0000860000007a02 */ /* 0x01afe40000000f00 */
.L_x_4193:
[----:B------:R-:W-:-:S04]  /*0220*/  ISETP.NE.U32.AND P2, PT, RZ, c[0x0][0x258], PT ;  /* 0x00009600ff007a0c */ /* 0x000fc80003f45070 */
[----:B------:R-:W-:-:S13]  /*0230*/  ISETP.NE.AND.EX P2, PT, RZ, c[0x0][0x25c], PT, P2 ;  /* 0x00009700ff007a0c */ /* 0x000fda0003f45320 */
[----:B------:R-:W-:-:S05]  /*0240*/  @P2 IMAD.WIDE R8, R21, R4, c[0x0][0x258] ;  /* 0x0000960015082625 */ /* 0x000fca00078e0204 */
[----:B-1----:R-:W2:Y:S01]  /*0250*/  @P2 LDG.E R7, [R8.64] ;  /* 0x0000000808072981 */ /* 0x002ea2000c1e1900 */
        /* <DEDUP_REMOVED lines=20> */
[----:B------:R-:W-:Y:S01]  /*03a0*/  SHF.R.S32.HI R5, RZ, 0x6, R5 ;  /* 0x00000006ff057819 */ /* 0x000fe20000011405 */
[----:B------:R-:W1:Y:S01]  /*03b0*/  S2R R6, SR_TID.X ;  /* 0x0000000000067919 */ /* 0x000e620000002100 */
        /* <DEDUP_REMOVED lines=16> */
[----:B------:R-:W-:Y:S02]  /*04c0*/  @P0 IMAD.WIDE.U32 R12, R122, c[0x0][0x1e8], RZ ;  /* 0x00007a007a0c0a25 */ /* 0x000fe400078e00ff */
[----:B------:R-:W-:Y:S02]  /*04d0*/  SHF.L.U32 R2, R6, 0x3, RZ ;  /* 0x0000000306027819 */ /* 0x000fe400000006ff */
[----:B------:R-:W-:Y:S02]  /*04e0*/  @P0 IMAD R7, R122, c[0x0][0x1ec], R13 ;  /* 0x00007b007a070a24 */ /* 0x000fe400078e020d */
[----:B------:R-:W-:Y:S01]  /*04f0*/  @!P0 IMAD R8, R8, c[0x0][0x1e0], RZ ;  /* 0x0000780008088a24 */ /* 0x000fe200078e02ff */
[----:B------:R-:W-:Y:S01]  /*0500*/  SHF.R.S32.HI R3, RZ, 0x1f, R2 ;  /* 0x0000001fff037819 */ /* 0x000fe20000011402 */
[----:B------:R-:W-:Y:S02]  /*0510*/  @P0 IMAD.MOV.U32 R4, RZ, RZ, R12 ;  /* 0x000000ffff040224 */ /* 0x000fe400078e000c */
[----:B------:R-:W-:-:S04]  /*0520*/  @!P0 IMAD.WIDE.U32 R12, R21, c[0x0][0x1e0], RZ ;  /* 0x00007800150c8a25 */ /* 0x000fc800078e00ff */
[----:B------:R-:W-:Y:S01]  /*0530*/  @!P0 IMAD R11, R21, c[0x0][0x1e4], R8 ;  /* 0x00007900150b8a24 */ /* 0x000fe200078e0208 */
[----:B------:R-:W-:Y:S01]  /*0540*/  @!P0 MOV R4, R12 ;  /* 0x0000000c00048202 */ /* 0x000fe20000000f00 */
[----:B------:R-:W-:-:S04]  /*0550*/  IMAD.WIDE.U32 R8, R15, c[0x0][0x1e8], R2 ;  /* 0x00007a000f087a25 */ /* 0x000fc800078e0002 */
        /* <DEDUP_REMOVED lines=8> */
[----:B------:R-:W-:-:S02]  /*05e0*/  IMAD R0, R21, c[0x0][0x1c0], R10 ;  /* 0x0000700015007a24 */ /* 0x000fc400078e020a */
[C---:B------:R-:W-:Y:S02]  /*05f0*/  IMAD R13, R10.reuse, c[0x0][0x1f4], R13 ;  /* 0x00007d000a0d7a24 */ /* 0x040fe400078e020d */
[----:B------:R-:W-:Y:S01]  /*0600*/  IMAD.WIDE.U32 R10, R10, c[0x0][0x1f0], R8 ;  /* 0x00007c000a0a7a25 */ /* 0x000fe200078e0008 */
[C---:B------:R-:W-:Y:S02]  /*0610*/  IADD3 R9, R2.reuse, 0x20, RZ ;  /* 0x0000002002097810 */ /* 0x040fe40007ffe0ff */
[----:B------:R-:W-:Y:S01]  /*0620*/  IADD3 R8, R2, 0x40, RZ ;  /* 0x0000004002087810 */ /* 0x000fe20007ffe0ff */
        /* <DEDUP_REMOVED lines=16> */
.L_x_4196:
[----:B------:R-:W-:Y:S05]  /*0730*/  BSYNC B0 ;  /* 0x0000000000007941 */ /* 0x000fea0003800000 */
.L_x_4195:
        /* <DEDUP_REMOVED lines=19> */
.L_x_4198:
[----:B------:R-:W-:Y:S05]  /*0870*/  BSYNC B0 ;  /* 0x0000000000007941 */ /* 0x000fea0003800000 */
.L_x_4197:
        /* <DEDUP_REMOVED lines=13> */
.L_x_4194:
        /* <DEDUP_REMOVED lines=47> */
[----:B------:R-:W-:Y:S01]  /*0c40*/  IABS R0, c[0x0][0x1c8] ;  /* 0x0000720000007a13 */ /* 0x000fe20000000000 */
[----:B------:R-:W-:-:S03]  /*0c50*/  IMAD.MOV.U32 R8, RZ, RZ, RZ ;  /* 0x000000ffff087224 */ /* 0x000fc600078e00ff */
        /* <DEDUP_REMOVED lines=32> */
[C---:B------:R-:W-:Y:S02]  /*0e60*/  IMAD R13, R30.reuse, c[0x0][0x18c], R13 ;  /* 0x000063001e0d7a24 */ /* 0x040fe400078e020d */
[----:B------:R-:W-:Y:S01]  /*0e70*/  IMAD.WIDE.U32 R30, R30, c[0x0][0x188], RZ ;  /* 0x000062001e1e7a25 */ /* 0x000fe200078e00ff */
[----:B------:R-:W-:-:S04]  /*0e80*/  IADD3 R17, R17, R2, RZ ;  /* 0x0000000211117210 */ /* 0x000fc80007ffe0ff */
[----:B------:R-:W-:Y:S01]  /*0e90*/  IADD3 R13, R31, R13, RZ ;  /* 0x0000000d1f0d7210 */ /* 0x000fe20007ffe0ff */
[----:B------:R-:W-:-:S04]  /*0ea0*/  IMAD.WIDE.U32 R28, R3, c[0x0][0x198], R16 ;  /* 0x00006600031c7a25 */ /* 0x000fc800078e0010 */
[----:B------:R-:W-:Y:S02]  /*0eb0*/  IMAD.IADD R29, R29, 0x1, R11 ;  /* 0x000000011d1d7824 */ /* 0x000fe400078e020b */
[----:B------:R-:W-:Y:S02]  /*0ec0*/  IMAD R11, R9, c[0x0][0x1b0], RZ ;  /* 0x00006c00090b7a24 */ /* 0x000fe400078e02ff */
[----:B------:R-:W-:-:S04]  /*0ed0*/  IMAD.WIDE.U32 R28, R8, c[0x0][0x1b0], R28 ;  /* 0x00006c00081c7a25 */ /* 0x000fc800078e001c */
[----:B------:R-:W-:-:S04]  /*0ee0*/  IMAD R11, R8, c[0x0][0x1b4], R11 ;  /* 0x00006d00080b7a24 */ /* 0x000fc800078e020b */
[----:B------:R-:W-:Y:S01]  /*0ef0*/  IMAD.IADD R11, R29, 0x1, R11 ;  /* 0x000000011d0b7824 */ /* 0x000fe200078e020b */
[----:B------:R-:W-:Y:S05]  /*0f00*/  BRA `(.L_x_4200) ;  /* 0x0000043000007947 */ /* 0x000fea0003800000 */
.L_x_4199:
        /* <DEDUP_REMOVED lines=17> */
.L_x_4201:
[----:B------:R-:W-:Y:S01]  /*1020*/  IABS R5, c[0x0][0x1c8] ;  /* 0x0000720000057a13 */ /* 0x000fe20000000000 */
[----:B------:R-:W-:-:S03]  /*1030*/  @P3 IMAD.IADD R13, R2, 0x1, R13 ;  /* 0x00000001020d3824 */ /* 0x000fc600078e020d */
[----:B------:R-:W1:Y:S01]  /*1040*/  I2F.RP R11, R5 ;  /* 0x00000005000b7306 */ /* 0x000e620000209400 */
[----:B------:R-:W-:-:S04]  /*1050*/  @P3 IMAD.WIDE.U32 R30, R13, c[0x0][0x1a0], RZ ;  /* 0x000068000d1e3a25 */ /* 0x000fc800078e00ff */
[----:B------:R-:W-:-:S03]  /*1060*/  @P3 IMAD R13, R13, c[0x0][0x1a4], R31 ;  /* 0x000069000d0d3a24 */ /* 0x000fc600078e021f */
        /* <DEDUP_REMOVED lines=8> */
[----:B------:R-:W-:-:S03]  /*10f0*/  MOV R17, R9 ;  /* 0x0000000900117202 */ /* 0x000fc60000000f00 */
[----:B------:R-:W-:Y:S02]  /*1100*/  IMAD.MOV.U32 R16, RZ, RZ, R12 ;  /* 0x000000ffff107224 */ /* 0x000fe400078e000c */
        /* <DEDUP_REMOVED lines=12> */
[----:B------:R-:W-:-:S05]  /*11d0*/  SHF.R.S32.HI R5, RZ, 0x1f, R3 ;  /* 0x0000001fff057819 */ /* 0x000fca0000011403 */
[----:B------:R-:W-:-:S04]  /*11e0*/  IMAD R4, R5, c[0x0][0x198], RZ ;  /* 0x0000660005047a24 */ /* 0x000fc800078e02ff */
[----:B------:R-:W-:Y:S02]  /*11f0*/  IMAD R11, R3, c[0x0][0x19c], R4 ;  /* 0x00006700030b7a24 */ /* 0x000fe400078e0204 */
[----:B------:R-:W-:-:S03]  /*1200*/  @P2 IADD3 R8, R8, 0x1, RZ ;  /* 0x0000000108082810 */ /* 0x000fc60007ffe0ff */
[----:B------:R-:W-:Y:S02]  /*1210*/  IADD3 R17, R17, R11, RZ ;  /* 0x0000000b11117210 */ /* 0x000fe40007ffe0ff */
[----:B------:R-:W-:Y:S02]  /*1220*/  @!P1 IADD3 R8, -R8, RZ, RZ ;  /* 0x000000ff08089210 */ /* 0x000fe40007ffe1ff */
[----:B------:R-:W-:-:S04]  /*1230*/  @!P0 LOP3.LUT R8, RZ, c[0x0][0x1c8], RZ, 0x33, !PT ;  /* 0x00007200ff088a12 */ /* 0x000fc800078e33ff */
        /* <DEDUP_REMOVED lines=16> */
.L_x_4200:
[----:B------:R-:W-:Y:S01]  /*1340*/  ISETP.NE.AND P0, PT, R122, -0x1, PT ;  /* 0xffffffff7a00780c */ /* 0x000fe20003f05270 */
[----:B------:R-:W-:Y:S01]  /*1350*/  IMAD R9, R9, c[0x0][0x1b8], RZ ;  /* 0x00006e0009097a24 */ /* 0x000fe200078e02ff */
[----:B------:R-:W-:Y:S01]  /*1360*/  SHF.R.S32.HI R17, RZ, 0x1f, R6 ;  /* 0x0000001fff117819 */ /* 0x000fe20000011406 */
[----:B------:R-:W-:Y:S03]  /*1370*/  BSSY B0, `(.L_x_4202) ;  /* 0x000006c000007945 */ /* 0x000fe60003800000 */
[----:B------:R-:W-:-:S04]  /*1380*/  LEA.HI R23, R17, R6, RZ, 0x2 ;  /* 0x0000000611177211 */ /* 0x000fc800078f10ff */
[----:B------:R-:W-:Y:S02]  /*1390*/  LOP3.LUT R29, R23, 0xfffffffc, RZ, 0xc0, !PT ;  /* 0xfffffffc171d7812 */ /* 0x000fe400078ec0ff */
[----:B------:R-:W-:Y:S01]  /*13a0*/  SHF.R.S32.HI R26, RZ, 0x2, R23 ;  /* 0x00000002ff1a7819 */ /* 0x000fe20000011417 */
[----:B------:R-:W-:Y:S01]  /*13b0*/  @!P0 IMAD.WIDE.U32 R32, R21, c[0x0][0x178], RZ ;  /* 0x00005e0015208a25 */ /* 0x000fe200078e00ff */
[----:B-----5:R-:W-:Y:S02]  /*13c0*/  @!P0 SHF.R.S32.HI R0, RZ, 0x1f, R21 ;  /* 0x0000001fff008819 */ /* 0x020fe40000011415 */
[----:B------:R-:W-:Y:S01]  /*13d0*/  LEA.HI R23, R23, R26, RZ, 0x1 ;  /* 0x0000001a17177211 */ /* 0x000fe200078f08ff */
[----:B------:R-:W-:Y:S01]  /*13e0*/  IMAD.IADD R128, R6, 0x1, -R29 ;  /* 0x0000000106807824 */ /* 0x000fe200078e0a1d */
[----:B------:R-:W-:Y:S01]  /*13f0*/  SHF.R.S32.HI R27, RZ, 0x1f, R26 ;  /* 0x0000001fff1b7819 */ /* 0x000fe2000001141a */
[----:B------:R-:W-:Y:S01]  /*1400*/  @!P0 IMAD R0, R0, c[0x0][0x178], RZ ;  /* 0x00005e0000008a24 */ /* 0x000fe200078e02ff */
[----:B------:R-:W-:Y:S01]  /*1410*/  LOP3.LUT R23, R23, 0x7fffffe, RZ, 0xc0, !PT ;  /* 0x07fffffe17177812 */ /* 0x000fe200078ec0ff */
[----:B------:R-:W-:-:S03]  /*1420*/  @P0 IMAD.WIDE.U32 R18, R122, c[0x0][0x190], RZ ;  /* 0x000064007a120a25 */ /* 0x000fc600078e00ff */
[----:B------:R-:W-:Y:S01]  /*1430*/  IADD3 R23, R26, -R23, RZ ;  /* 0x800000171a177210 */ /* 0x000fe20007ffe0ff */
[----:B------:R-:W-:Y:S01]  /*1440*/  @!P0 IMAD R0, R21, c[0x0][0x17c], R0 ;  /* 0x00005f0015008a24 */ /* 0x000fe200078e0200 */
[----:B------:R-:W-:Y:S01]  /*1450*/  LEA.HI R21, R17, R6, RZ, 0x3 ;  /* 0x0000000611157211 */ /* 0x000fe200078f18ff */
[----:B------:R-:W-:Y:S02]  /*1460*/  IMAD.SHL.U32 R128, R128, 0x8, RZ ;  /* 0x0000000880807824 */ /* 0x000fe400078e00ff */
[----:B------:R-:W-:Y:S01]  /*1470*/  @P0 IMAD R19, R122, c[0x0][0x194], R19 ;  /* 0x000065007a130a24 */ /* 0x000fe200078e0213 */
[----:B------:R-:W-:Y:S01]  /*1480*/  SHF.R.S32.HI R14, RZ, 0x3, R21 ;  /* 0x00000003ff0e7819 */ /* 0x000fe20000011415 */
[----:B------:R-:W-:Y:S01]  /*1490*/  @!P0 IMAD.IADD R19, R33, 0x1, R0 ;  /* 0x0000000121138824 */ /* 0x000fe200078e0200 */
[----:B------:R-:W-:Y:S01]  /*14a0*/  IADD3 R28, P2, R128, R28, RZ ;  /* 0x0000001c801c7210 */ /* 0x000fe20007f5e0ff */
[----:B------:R-:W-:Y:S01]  /*14b0*/  @!P0 IMAD.MOV.U32 R18, RZ, RZ, R32 ;  /* 0x000000ffff128224 */ /* 0x000fe200078e0020 */
[----:B------:R-:W-:Y:S01]  /*14c0*/  SHF.R.S32.HI R2, RZ, 0x1f, R128 ;  /* 0x0000001fff027819 */ /* 0x000fe20000011480 */
[----:B------:R-:W-:Y:S01]  /*14d0*/  IMAD.SHL.U32 R29, R14, 0x40, RZ ;  /* 0x000000400e1d7824 */ /* 0x000fe200078e00ff */
[-C--:B------:R-:W-:Y:S01]  /*14e0*/  LEA.HI R0, R17, R6.reuse, RZ, 0x5 ;  /* 0x0000000611007211 */ /* 0x080fe200078f28ff */
[----:B------:R-:W-:Y:S01]  /*14f0*/  IMAD R97, R27, c[0x0][0x198], RZ ;  /* 0x000066001b617a24 */ /* 0x000fe200078e02ff */
[----:B------:R-:W-:Y:S01]  /*1500*/  LEA.HI R17, R17, R6, RZ, 0x4 ;  /* 0x0000000611117211 */ /* 0x000fe200078f20ff */
[----:B------:R-:W-:Y:S01]  /*1510*/  IMAD.WIDE R24, R25, 0x40, R26 ;  /* 0x0000004019187825 */ /* 0x000fe200078e021a */
[----:B------:R-:W-:-:S02]  /*1520*/  LOP3.LUT R29, R29, 0xc0, RZ, 0xc0, !PT ;  /* 0x000000c01d1d7812 */ /* 0x000fc400078ec0ff */
[----:B------:R-:W-:Y:S01]  /*1530*/  IADD3 R30, P1, R128, R30, RZ ;  /* 0x0000001e801e7210 */ /* 0x000fe20007f3e0ff */
[----:B------:R-:W-:Y:S01]  /*1540*/  IMAD R97, R26, c[0x0][0x19c], R97 ;  /* 0x000067001a617a24 */ /* 0x000fe200078e0261 */
[----:B------:R-:W-:Y:S02]  /*1550*/  LOP3.LUT R33, R29, 0x18, R128, 0xf8, !PT ;  /* 0x000000181d217812 */ /* 0x000fe400078ef880 */
[----:B------:R-:W-:Y:S01]  /*1560*/  SHF.R.U32.HI R12, RZ, 0x3, R29 ;  /* 0x00000003ff0c7819 */ /* 0x000fe2000001161d */
[----:B------:R-:W-:Y:S01]  /*1570*/  IMAD.X R29, R2, 0x1, R11, P2 ;  /* 0x00000001021d7824 */ /* 0x000fe200010e060b */
[----:B------:R-:W-:Y:S01]  /*1580*/  IADD3 R18, P0, R128, R18, RZ ;  /* 0x0000001280127210 */ /* 0x000fe20007f1e0ff */
[----:B------:R-:W-:Y:S01]  /*1590*/  IMAD.X R31, R2, 0x1, R13, P1 ;  /* 0x00000001021f7824 */ /* 0x000fe200008e060d */
[----:B------:R-:W-:Y:S01]  /*15a0*/  LOP3.LUT R11, R17, 0xfffffff0, RZ, 0xc0, !PT ;  /* 0xfffffff0110b7812 */ /* 0x000fe200078ec0ff */
[----:B------:R-:W-:Y:S01]  /*15b0*/  IMAD.WIDE.U32 R98, R26, c[0x0][0x198], R28 ;  /* 0x000066001a627a25 */ /* 0x000fe200078e001c */
[----:B------:R-:W-:-:S02]  /*15c0*/  SHF.R.S32.HI R4, RZ, 0x5, R0 ;  /* 0x00000005ff047819 */ /* 0x000fc40000011400 */
[----:B------:R-:W-:Y:S01]  /*15d0*/  IADD3 R20, -R11, R6, RZ ;  /* 0x000000060b147210 */ /* 0x000fe20007ffe1ff */
[----:B------:R-:W-:Y:S01]  /*15e0*/  IMAD.X R19, R2, 0x1, R19, P0 ;  /* 0x0000000102137824 */ /* 0x000fe200000e0613 */
[----:B------:R-:W-:Y:S01]  /*15f0*/  LOP3.LUT R12, R33, R12, RZ, 0x3c, !PT ;  /* 0x0000000c210c7212 */ /* 0x000fe200078e3cff */
[----:B------:R-:W-:Y:S01]  /*1600*/  IMAD R125, R4, 0x8, R23 ;  /* 0x00000008047d7824 */ /* 0x000fe200078e0217 */
[----:B------:R-:W-:Y:S01]  /*1610*/  IADD3 R88, P0, R26, R3, RZ ;  /* 0x000000031a587210 */ /* 0x000fe20007f1e0ff */
[----:B------:R-:W-:Y:S01]  /*1620*/  IMAD R3, R8, c[0x0][0x1bc], R9 ;  /* 0x00006f0008037a24 */ /* 0x000fe200078e0209 */
[----:B------:R-:W-:Y:S01]  /*1630*/  LEA.HI R13, R20, R20, RZ, 0x1 ;  /* 0x00000014140d7211 */ /* 0x000fe200078f08ff */
[----:B------:R-:W-:Y:S01]  /*1640*/  IMAD.WIDE.U32 R8, R8, c[0x0][0x1b8], R30 ;  /* 0x00006e0008087a25 */ /* 0x000fe200078e001e */
[----:B------:R-:W-:Y:S02]  /*1650*/  SHF.R.S32.HI R23, RZ, 0x1f, R10 ;  /* 0x0000001fff177819 */ /* 0x000fe4000001140a */
[----:B------:R-:W-:Y:S01]  /*1660*/  IADD3 R97, R99, R97, RZ ;  /* 0x0000006163617210 */ /* 0x000fe20007ffe0ff */
[----:B------:R-:W-:Y:S01]  /*1670*/  IMAD.U32 R125, R125, 0x20, R12 ;  /* 0x000000207d7d7824 */ /* 0x000fe200078e000c */
[----:B------:R-:W-:Y:S01]  /*1680*/  SHF.R.S32.HI R12, RZ, 0x1f, R13 ;  /* 0x0000001fff0c7819 */ /* 0x000fe2000001140d */
[----:B------:R-:W-:Y:S01]  /*1690*/  IMAD.X R2, R27, 0x1, R5, P0 ;  /* 0x000000011b027824 */ /* 0x000fe200000e0605 */
[----:B------:R-:W-:Y:S01]  /*16a0*/  SHF.R.S32.HI R5, RZ, 0x1, R13 ;  /* 0x00000001ff057819 */ /* 0x000fe2000001140d */
[----:B------:R-:W-:Y:S01]  /*16b0*/  IMAD.IADD R29, R9, 0x1, R3 ;  /* 0x00000001091d7824 */ /* 0x000fe200078e0203 */
[----:B------:R-:W-:Y:S01]  /*16c0*/  LOP3.LUT R3, R0, 0xffffffe0, RZ, 0xc0, !PT ;  /* 0xffffffe000037812 */ /* 0x000fe200078ec0ff */
[----:B------:R-:W-:Y:S01]  /*16d0*/  IMAD.IADD R9, R126, 0x1, -R15 ;  /* 0x000000017e097824 */ /* 0x000fe200078e0a0f */
[----:B------:R-:W-:Y:S01]  /*16e0*/  LEA.HI R12, R12, R5, RZ, 0x2 ;  /* 0x000000050c0c7211 */ /* 0x000fe200078f10ff */
[----:B------:R-:W-:Y:S01]  /*16f0*/  IMAD R23, R23, c[0x0][0x1a8], RZ ;  /* 0x00006a0017177a24 */ /* 0x000fe200078e02ff */
[----:B------:R-:W-:Y:S01]  /*1700*/  IADD3 R119, R128, 0x20, RZ ;  /* 0x0000002080777810 */ /* 0x000fe20007ffe0ff */
[----:B------:R-:W-:Y:S01]  /*1710*/  IMAD.MOV.U32 R28, RZ, RZ, R8 ;  /* 0x000000ffff1c7224 */ /* 0x000fe200078e0008 */
[----:B------:R-:W-:Y:S01]  /*1720*/  ISETP.GE.AND P0, PT, R26, R9, PT ;  /* 0x000000091a00720c */ /* 0x000fe20003f06270 */
[----:B------:R-:W-:Y:S01]  /*1730*/  IMAD R23, R10, c[0x0][0x1ac], R23 ;  /* 0x00006b000a177a24 */ /* 0x000fe200078e0217 */
[----:B------:R-:W-:Y:S01]  /*1740*/  LOP3.LUT R12, R12, 0xfffffffc, RZ, 0xc0, !PT ;  /* 0xfffffffc0c0c7812 */ /* 0x000fe200078ec0ff */
[----:B------:R-:W-:Y:S01]  /*1750*/  IMAD.WIDE.U32 R10, R10, c[0x0][0x1a8], R18 ;  /* 0x00006a000a0a7a25 */ /* 0x000fe200078e0012 */
[----:B------:R-:W-:-:S02]  /*1760*/  IADD3 R118, R128, 0x40, RZ ;  /* 0x0000004080767810 */ /* 0x000fc40007ffe0ff */
[----:B------:R-:W-:Y:S01]  /*1770*/  SHF.L.U32 R125, R125, 0x1, RZ ;  /* 0x000000017d7d7819 */ /* 0x000fe200000006ff */
[----:B------:R-:W-:Y:S02]  /*1780*/  IMAD.IADD R12, R5, 0x1, -R12 ;  /* 0x00000001050c7824 */ /* 0x000fe400078e0a0c */
[----:B------:R-:W-:Y:S02]  /*1790*/  IMAD R19, R2, c[0x0][0x1a0], RZ ;  /* 0x0000680002137a24 */ /* 0x000fe400078e02ff */
[----:B------:R-:W-:Y:S01]  /*17a0*/  IMAD.MOV.U32 R5, RZ, RZ, 0x10 ;  /* 0x00000010ff057424 */ /* 0x000fe200078e00ff */
[----:B------:R-:W-:Y:S01]  /*17b0*/  LOP3.LUT P1, RZ, R12, 0x2, RZ, 0xc0, !PT ;  /* 0x000000020cff7812 */ /* 0x000fe2000782c0ff */
[C---:B------:R-:W-:Y:S02]  /*17c0*/  IMAD R19, R88.reuse, c[0x0][0x1a4], R19 ;  /* 0x0000690058137a24 */ /* 0x040fe400078e0213 */
[----:B------:R-:W-:-:S04]  /*17d0*/  IMAD.WIDE.U32 R88, R88, c[0x0][0x1a0], R28 ;  /* 0x0000680058587a25 */ /* 0x000fc800078e001c */
[----:B------:R-:W-:Y:S01]  /*17e0*/  IMAD.IADD R18, R6, 0x1, -R3 ;  /* 0x0000000106127824 */ /* 0x000fe200078e0a03 */
[----:B------:R-:W-:Y:S01]  /*17f0*/  SEL R3, R5, 0xfffffff0, !P1 ;  /* 0xfffffff005037807 */ /* 0x000fe20004800000 */
        /* <DEDUP_REMOVED lines=35> */
.L_x_4203:
[----:B------:R-:W-:Y:S05]  /*1a30*/  BSYNC B0 ;  /* 0x0000000000007941 */ /* 0x000fea0003800000 */
.L_x_4202:
        /* <DEDUP_REMOVED lines=36> */
.L_x_4205:
[----:B------:R-:W-:Y:S05]  /*1c80*/  BSYNC B0 ;  /* 0x0000000000007941 */ /* 0x000fea0003800000 */
.L_x_4204:
        /* <DEDUP_REMOVED lines=33> */
.L_x_4207:
[----:B------:R-:W-:Y:S05]  /*1ea0*/  BSYNC B0 ;  /* 0x0000000000007941 */ /* 0x000fea0003800000 */
.L_x_4206:
        /* <DEDUP_REMOVED lines=34> */
.L_x_4209:
[----:B------:R-:W-:Y:S05]  /*20d0*/  BSYNC B0 ;  /* 0x0000000000007941 */ /* 0x000fea0003800000 */
.L_x_4208:
[----:B------:R-:W0:Y:S01]  /*20e0*/  LDGDEPBAR ;  /* 0x00000000000079af */ /* 0x000e220000000000 */
[----:B--2---:R-:W-:Y:S01]  /*20f0*/  SHF.R.S32.HI R10, RZ, 0x4, R17 ;  /* 0x00000004ff0a7819 */ /* 0x004fe20000011411 */
[----:B------:R-:W-:Y:S01]  /*2100*/  IMAD.SHL.U32 R12, R12, 0x40, RZ ;  /* 0x000000400c0c7824 */ /* 0x000fe200078e00ff */
[----:B------:R-:W-:Y:S01]  /*2110*/  LOP3.LUT R21, R21, 0xfffffff8, RZ, 0xc0, !PT ;  /* 0xfffffff815157812 */ /* 0x000fe200078ec0ff */
[C---:B------:R-:W-:Y:S01]  /*2120*/  IMAD.SHL.U32 R87, R6.reuse, 0x2, RZ ;  /* 0x0000000206577824 */ /* 0x040fe200078e00ff */
[----:B------:R-:W-:Y:S01]  /*2130*/  LEA.HI R17, R17, R10, RZ, 0x1 ;  /* 0x0000000a11117211 */ /* 0x000fe200078f08ff */
[----:B------:R-:W-:Y:S01]  /*2140*/  BSSY B0, `(.L_x_4210) ;  /* 0x0000051000007945 */ /* 0x000fe20003800000 */
[----:B------:R-:W-:Y:S01]  /*2150*/  LOP3.LUT R11, R13, 0x7fffffe, RZ, 0xc0, !PT ;  /* 0x07fffffe0d0b7812 */ /* 0x000fe200078ec0ff */
[----:B------:R-:W-:Y:S01]  /*2160*/  IMAD.IADD R21, R6, 0x1, -R21 ;  /* 0x0000000106157824 */ /* 0x000fe200078e0a15 */
[----:B------:R-:W-:Y:S02]  /*2170*/  LOP3.LUT R17, R17, 0xfffffffe, RZ, 0xc0, !PT ;  /* 0xfffffffe11117812 */ /* 0x000fe400078ec0ff */
[----:B------:R-:W-:Y:S01]  /*2180*/  ISETP.GE.AND P1, PT, R26, R9, PT ;  /* 0x000000091a00720c */ /* 0x000fe20003f26270 */
[----:B------:R-:W-:Y:S01]  /*2190*/  IMAD.IADD R16, R20, 0x1, -R11 ;  /* 0x0000000114107824 */ /* 0x000fe200078e0a0b */
[----:B------:R-:W-:Y:S01]  /*21a0*/  SHF.R.S32.HI R19, RZ, 0x1f, R20 ;  /* 0x0000001fff137819 */ /* 0x000fe20000011414 */
[----:B------:R-:W-:Y:S01]  /*21b0*/  IMAD.IADD R17, R10, 0x1, -R17 ;  /* 0x000000010a117824 */ /* 0x000fe200078e0a11 */
[----:B------:R-:W-:Y:S01]  /*21c0*/  LEA.HI R11, R21, R21, RZ, 0x1 ;  /* 0x00000015150b7211 */ /* 0x000fe200078f08ff */
[----:B------:R-:W-:Y:S01]  /*21d0*/  IMAD R10, R4, 0x10, R15 ;  /* 0x00000010040a7824 */ /* 0x000fe200078e020f */
[----:B------:R-:W-:Y:S01]  /*21e0*/  LEA.HI R19, R19, R20, RZ, 0x3 ;  /* 0x0000001413137211 */ /* 0x000fe200078f18ff */
[----:B------:R-:W-:Y:S01]  /*21f0*/  IMAD.SHL.U32 R13, R17, 0x8, RZ ;  /* 0x00000008110d7824 */ /* 0x000fe200078e00ff */
[----:B------:R-:W-:-:S02]  /*2200*/  LOP3.LUT R116, R11, 0x7fffffe, RZ, 0xc0, !PT ;  /* 0x07fffffe0b747812 */ /* 0x000fc400078ec0ff */
[----:B------:R-:W-:Y:S01]  /*2210*/  LOP3.LUT R12, R12, 0xc0, RZ, 0xc0, !PT ;  /* 0x000000c00c0c7812 */ /* 0x000fe200078ec0ff */
[----:B------:R-:W-:Y:S01]  /*2220*/  IMAD.SHL.U32 R19, R19, 0x20, RZ ;  /* 0x0000002013137824 */ /* 0x000fe200078e00ff */
[----:B------:R-:W-:Y:S01]  /*2230*/  SHF.R.S32.HI R11, RZ, 0x1, R11 ;  /* 0x00000001ff0b7819 */ /* 0x000fe2000001140b */
[----:B------:R-:W-:-:S04]  /*2240*/  DEPBAR.LE SB0, 0x0 ;  /* 0x000080000000791a */ /* 0x000fc80000000000 */
[----:B------:R-:W-:Y:S01]  /*2250*/  BAR.SYNC.DEFER_BLOCKING 0x0 ;  /* 0x0000000000007b1d */ /* 0x000fe20000010000 */
[----:B------:R-:W-:Y:S01]  /*2260*/  LOP3.LUT R13, R12, 0x8, R13, 0xf8, !PT ;  /* 0x000000080c0d7812 */ /* 0x000fe200078ef80d */
[----:B------:R-:W-:Y:S01]  /*2270*/  IMAD.IADD R116, R21, 0x1, -R116 ;  /* 0x0000000115747824 */ /* 0x000fe200078e0a74 */
[----:B------:R-:W-:Y:S02]  /*2280*/  SHF.R.S32.HI R123, RZ, 0x1f, R18 ;  /* 0x0000001fff7b7819 */ /* 0x000fe40000011412 */
[----:B------:R-:W-:Y:S01]  /*2290*/  SHF.R.U32.HI R12, RZ, 0x3, R12 ;  /* 0x00000003ff0c7819 */ /* 0x000fe2000001160c */
[----:B------:R-:W-:Y:S01]  /*22a0*/  IMAD R116, R17, 0x8, R116 ;  /* 0x0000000811747824 */ /* 0x000fe200078e0274 */
[C---:B------:R-:W-:Y:S01]  /*22b0*/  LOP3.LUT P2, RZ, R11.reuse, 0x2, RZ, 0xc0, !PT ;  /* 0x000000020bff7812 */ /* 0x040fe2000784c0ff */
[----:B------:R-:W-:Y:S01]  /*22c0*/  IMAD.SHL.U32 R11, R11, 0x40, RZ ;  /* 0x000000400b0b7824 */ /* 0x000fe200078e00ff */
[----:B------:R-:W-:Y:S02]  /*22d0*/  LOP3.LUT R19, R19, 0xffffff00, RZ, 0xc0, !PT ;  /* 0xffffff0013137812 */ /* 0x000fe400078ec0ff */
[----:B------:R-:W-:-:S02]  /*22e0*/  LEA.HI R123, R123, R18, RZ, 0x2 ;  /* 0x000000127b7b7211 */ /* 0x000fc400078f10ff */
[----:B------:R-:W-:Y:S01]  /*22f0*/  LOP3.LUT R13, R13, R12, RZ, 0x3c, !PT ;  /* 0x0000000c0d0d7212 */ /* 0x000fe200078e3cff */
[----:B------:R-:W-:Y:S01]  /*2300*/  IMAD.SHL.U32 R12, R14, 0x8, RZ ;  /* 0x000000080e0c7824 */ /* 0x000fe200078e00ff */
[----:B------:R-:W-:Y:S01]  /*2310*/  LOP3.LUT R11, R11, 0xc0, RZ, 0xc0, !PT ;  /* 0x000000c00b0b7812 */ /* 0x000fe200078ec0ff */
[----:B------:R-:W-:Y:S01]  /*2320*/  IMAD R15, R4, 0x200, R19 ;  /* 0x00000200040f7824 */ /* 0x000fe200078e0213 */
[----:B------:R-:W-:Y:S01]  /*2330*/  SHF.R.S32.HI R123, RZ, 0x2, R123 ;  /* 0x00000002ff7b7819 */ /* 0x000fe2000001147b */
[C---:B------:R-:W-:Y:S01]  /*2340*/  IMAD R4, R16.reuse, 0x20, R19 ;  /* 0x0000002010047824 */ /* 0x040fe200078e0213 */
[----:B------:R-:W-:Y:S01]  /*2350*/  LOP3.LUT R12, R11, 0x8, R12, 0xf8, !PT ;  /* 0x000000080b0c7812 */ /* 0x000fe200078ef80c */
[----:B------:R-:W-:Y:S01]  /*2360*/  IMAD R15, R16, 0x20, R15 ;  /* 0x00000020100f7824 */ /* 0x000fe200078e020f */
[----:B------:R-:W-:Y:S01]  /*2370*/  SHF.R.U32.HI R11, RZ, 0x3, R11 ;  /* 0x00000003ff0b7819 */ /* 0x000fe2000001160b */
[C---:B------:R-:W-:Y:S01]  /*2380*/  IMAD.IADD R4, R13.reuse, 0x1, R4 ;  /* 0x000000010d047824 */ /* 0x040fe200078e0204 */
[----:B------:R-:W-:Y:S01]  /*2390*/  IADD3 R6, R10, 0x1, R123 ;  /* 0x000000010a067810 */ /* 0x000fe20007ffe07b */
[----:B------:R2:W-:Y:S01]  /*23a0*/  @P1 STS [R125+0x6000], RZ ;  /* 0x006000ff7d001388 */ /* 0x0005e20000000800 */
[----:B------:R-:W-:Y:S01]  /*23b0*/  LOP3.LUT R11, R12, R11, RZ, 0x3c, !PT ;  /* 0x0000000b0c0b7212 */ /* 0x000fe200078e3cff */
[----:B------:R-:W-:Y:S01]  /*23c0*/  IMAD.IADD R117, R13, 0x1, R15 ;  /* 0x000000010d757824 */ /* 0x000fe200078e020f */
[----:B------:R-:W-:Y:S01]  /*23d0*/  LEA R110, P0, R88, c[0x0][0x170], 0x1 ;  /* 0x00005c00586e7a11 */ /* 0x000fe200078008ff */
[----:B------:R2:W-:Y:S01]  /*23e0*/  @P1 STS [R125+0x6004], RZ ;  /* 0x006004ff7d001388 */ /* 0x0005e20000000800 */
[----:B------:R-:W-:Y:S01]  /*23f0*/  IADD3 R6, R7, R6, -R126 ;  /* 0x0000000607067210 */ /* 0x000fe20007ffe87e */
[----:B------:R-:W-:Y:S01]  /*2400*/  IMAD.U32 R116, R116, 0x20, R11 ;  /* 0x0000002074747824 */ /* 0x000fe200078e000b */
[----:B------:R-:W-:Y:S01]  /*2410*/  LEA.HI.X R111, R88, c[0x0][0x174], R84, 0x1, P0 ;  /* 0x00005d00586f7a11 */ /* 0x000fe200000f0c54 */
[----:B------:R2:W-:Y:S01]  /*2420*/  @P1 STS.64 [R125+0x6008], RZ ;  /* 0x006008ff7d001388 */ /* 0x0005e20000000a00 */
[----:B------:R-:W-:Y:S01]  /*2430*/  LOP3.LUT R87, R87, 0x6, RZ, 0xc0, !PT ;  /* 0x0000000657577812 */ /* 0x000fe200078ec0ff */
[----:B------:R-:W-:Y:S01]  /*2440*/  IMAD.SHL.U32 R117, R117, 0x2, RZ ;  /* 0x0000000275757824 */ /* 0x000fe200078e00ff */
[----:B------:R-:W-:Y:S01]  /*2450*/  SEL R5, R5, 0xfffffff0, !P2 ;  /* 0xfffffff005057807 */ /* 0x000fe20005000000 */
[----:B------:R2:W-:Y:S01]  /*2460*/  @P1 STS.128 [R125+0x7000], RZ ;  /* 0x007000ff7d001388 */ /* 0x0005e20000000c00 */
[----:B------:R-:W-:-:S03]  /*2470*/  IADD3 R6, R6, c[0x0][0x2e8], RZ ;  /* 0x0000ba0006067a10 */ /* 0x000fc60007ffe0ff */
[----:B------:R2:W-:Y:S01]  /*2480*/  @P1 STS.128 [R125+0x8000], RZ ;  /* 0x008000ff7d001388 */ /* 0x0005e20000000c00 */
[----:B------:R-:W-:Y:S05]  /*2490*/  @P1 BRA `(.L_x_4211) ;  /* 0x000001b000001947 */ /* 0x000fea0003800000 */
[----:B------:R-:W-:Y:S02]  /*24a0*/  ISETP.GE.AND P2, PT, R128, c[0x0][0x220], PT ;  /* 0x0000880080007a0c */ /* 0x000fe40003f46270 */
[----:B------:R-:W-:Y:S02]  /*24b0*/  ISETP.GE.AND P1, PT, R119, c[0x0][0x220], PT ;  /* 0x0000880077007a0c */ /* 0x000fe40003f26270 */
[----:B------:R-:W-:-:S09]  /*24c0*/  ISETP.GE.AND P0, PT, R118, c[0x0][0x220], PT ;  /* 0x0000880076007a0c */ /* 0x000fd20003f06270 */
[----:B------:R-:W-:Y:S01]  /*24d0*/  @!P2 IMAD.MOV.U32 R12, RZ, RZ, R110 ;  /* 0x000000ffff0ca224 */ /* 0x000fe200078e006e */
[----:B------:R3:W-:Y:S01]  /*24e0*/  @P2 STS [R125+0x6000], RZ ;  /* 0x006000ff7d002388 */ /* 0x0007e20000000800 */
[--C-:B------:R-:W-:Y:S01]  /*24f0*/  @!P2 IMAD.MOV.U32 R13, RZ, RZ, R111.reuse ;  /* 0x000000ffff0da224 */ /* 0x100fe200078e006f */
[----:B------:R-:W-:Y:S01]  /*2500*/  @!P1 MOV R10, R110 ;  /* 0x0000006e000a9202 */ /* 0x000fe20000000f00 */
[----:B------:R-:W-:Y:S01]  /*2510*/  @!P1 IMAD.MOV.U32 R11, RZ, RZ, R111 ;  /* 0x000000ffff0b9224 */ /* 0x000fe200078e006f */
        /* <DEDUP_REMOVED lines=13> */
[----:B---3--:R-:W-:Y:S02]  /*25f0*/  MOV R10, R110 ;  /* 0x0000006e000a7202 */ /* 0x008fe40000000f00 */
[----:B------:R-:W-:-:S05]  /*2600*/  MOV R11, R111 ;  /* 0x0000006f000b7202 */ /* 0x000fca0000000f00 */
[----:B------:R-:W-:Y:S01]  /*2610*/  @!PT LDS RZ, [RZ] ;  /* 0x00000000fffff984 */ /* 0x000fe20000000800 */
[----:B------:R-:W-:Y:S01]  /*2620*/  @!PT LDS RZ, [RZ] ;  /* 0x00000000fffff984 */ /* 0x000fe20000000800 */
[----:B------:R-:W-:Y:S01]  /*2630*/  @!PT LDS RZ, [RZ] ;  /* 0x00000000fffff984 */ /* 0x000fe20000000800 */
[----:B------:R3:W-:Y:S02]  /*2640*/  LDGSTS.E.BYPASS.LTC128B.128 [R125+0x8000], [R10.64+0x80] ;  /* 0x080000800a7d7fae */ /* 0x0007e4000b901d48 */
.L_x_4211:
[----:B------:R-:W-:Y:S05]  /*2650*/  BSYNC B0 ;  /* 0x0000000000007941 */ /* 0x000fea0003800000 */
.L_x_4210:
        /* <DEDUP_REMOVED lines=34> */
.L_x_4213:
[----:B------:R-:W-:Y:S05]  /*2880*/  BSYNC B0 ;  /* 0x0000000000007941 */ /* 0x000fea0003800000 */
.L_x_4212:
[----:B------:R-:W-:Y:S01]  /*2890*/  IMAD.SHL.U32 R116, R116, 0x2, RZ ;  /* 0x0000000274747824 */ /* 0x000fe200078e00ff */
[----:B------:R-:W-:Y:S01]  /*28a0*/  LDSM.16.M88.4 R68, [R117] ;  /* 0x000000007544783b */ /* 0x000fe20000000200 */
[----:B------:R-:W-:Y:S01]  /*28b0*/  IMAD R115, R3, 0x2, R117 ;  /* 0x0000000203737824 */ /* 0x000fe200078e0275 */
[----:B------:R-:W-:Y:S01]  /*28c0*/  IMNMX R100, R6, R7, PT ;  /* 0x0000000706647217 */ /* 0x000fe20003800200 */
[----:B------:R-:W-:Y:S01]  /*28d0*/  IMAD R113, R5, 0x2, R116 ;  /* 0x0000000205717824 */ /* 0x000fe200078e0274 */
[----:B-1----:R-:W1:Y:S04]  /*28e0*/  LDSM.16.M88.4 R32, [R116+0x3400] ;  /* 0x003400007420783b */ /* 0x002e680000000200 */
[----:B------:R-:W5:Y:S04]  /*28f0*/  LDSM.16.M88.4 R40, [R116+0x3000] ;  /* 0x003000007428783b */ /* 0x000f680000000200 */
[----:B------:R-:W2:Y:S04]  /*2900*/  LDSM.16.M88.4 R24, [R116+0x3800] ;  /* 0x003800007418783b */ /* 0x000ea80000000200 */
[----:B------:R-:W3:Y:S04]  /*2910*/  LDSM.16.M88.4 R20, [R116+0x3c00] ;  /* 0x003c00007414783b */ /* 0x000ee80000000200 */
[----:B------:R-:W-:Y:S04]  /*2920*/  LDSM.16.M88.4 R80, [R115] ;  /* 0x000000007350783b */ /* 0x000fe80000000200 */
[----:B---3--:R-:W3:Y:S04]  /*2930*/  LDSM.16.M88.4 R12, [R113+0x3400] ;  /* 0x00340000710c783b */ /* 0x008ee80000000200 */
[----:B------:R-:W4:Y:S04]  /*2940*/  LDSM.16.M88.4 R16, [R113+0x3000] ;  /* 0x003000007110783b */ /* 0x000f280000000200 */
[----:B------:R-:W2:Y:S04]  /*2950*/  LDSM.16.M88.4 R8, [R113+0x3800] ;  /* 0x003800007108783b */ /* 0x000ea80000000200 */
[----:B------:R-:W2:Y:S04]  /*2960*/  LDSM.16.M88.4 R76, [R113+0x3c00] ;  /* 0x003c0000714c783b */ /* 0x000ea80000000200 */
[----:B------:R-:W-:Y:S01]  /*2970*/  LDSM.16.M88.4 R64, [R117+0x1000] ;  /* 0x001000007540783b */ /* 0x000fe20000000200 */
[C---:B-1----:R-:W-:Y:S03]  /*2980*/  HMMA.16816.F32.BF16 R36, R68.reuse, R32, RZ ;  /* 0x000000204424723c */ /* 0x042fe600000418ff */
[----:B------:R-:W1:Y:S04]  /*2990*/  LDSM.16.M88.4 R56, [R116+0x4400] ;  /* 0x004400007438783b */ /* 0x000e680000000200 */
[----:B------:R-:W1:Y:S01]  /*29a0*/  LDSM.16.M88.4 R60, [R116+0x4000] ;  /* 0x00400000743c783b */ /* 0x000e620000000200 */
[C---:B------:R-:W-:Y:S03]  /*29b0*/  HMMA.16816.F32.BF16 R32, R68.reuse, R34, RZ ;  /* 0x000000224420723c */ /* 0x040fe600000418ff */
[----:B------:R-:W1:Y:S04]  /*29c0*/  LDSM.16.M88.4 R52, [R116+0x4800] ;  /* 0x004800007434783b */ /* 0x000e680000000200 */
[----:B------:R-:W1:Y:S01]  /*29d0*/  LDSM.16.M88.4 R48, [R116+0x4c00] ;  /* 0x004c00007430783b */ /* 0x000e620000000200 */
[C---:B-----5:R-:W-:Y:S03]  /*29e0*/  HMMA.16816.F32.BF16 R44, R68.reuse, R40, RZ ;  /* 0x00000028442c723c */ /* 0x060fe600000418ff */
[----:B------:R-:W0:Y:S05]  /*29f0*/  LDGDEPBAR ;  /* 0x00000000000079af */ /* 0x000e2a0000000000 */
[C---:B------:R-:W-:Y:S08]  /*2a00*/  HMMA.16816.F32.BF16 R40, R68.reuse, R42, RZ ;  /* 0x0000002a4428723c */ /* 0x040ff000000418ff */
[C---:B--2---:R-:W-:Y:S08]  /*2a10*/  HMMA.16816.F32.BF16 R28, R68.reuse, R24, RZ ;  /* 0x00000018441c723c */ /* 0x044ff000000418ff */
[C---:B------:R-:W-:Y:S08]  /*2a20*/  HMMA.16816.F32.BF16 R72, R68.reuse, R20, RZ ;  /* 0x000000144448723c */ /* 0x040ff000000418ff */
[----:B------:R-:W-:Y:S08]  /*2a30*/  HMMA.16816.F32.BF16 R24, R68, R26, RZ ;  /* 0x0000001a4418723c */ /* 0x000ff000000418ff */
[C---:B---3--:R-:W-:Y:S08]  /*2a40*/  HMMA.16816.F32.BF16 R36, R80.reuse, R12, R36 ;  /* 0x0000000c5024723c */ /* 0x048ff00000041824 */
[----:B------:R-:W-:Y:S01]  /*2a50*/  HMMA.16816.F32.BF16 R32, R80, R14, R32 ;  /* 0x0000000e5020723c */ /* 0x000fe20000041820 */
[----:B------:R-:W-:Y:S07]  /*2a60*/  LDSM.16.M88.4 R12, [R113+0x4400] ;  /* 0x00440000710c783b */ /* 0x000fee0000000200 */
[----:B------:R-:W-:Y:S01]  /*2a70*/  HMMA.16816.F32.BF16 R68, R68, R22, RZ ;  /* 0x000000164444723c */ /* 0x000fe200000418ff */
[----:B------:R-:W2:Y:S07]  /*2a80*/  LDSM.16.M88.4 R20, [R115+0x1000] ;  /* 0x001000007314783b */ /* 0x000eae0000000200 */
[C---:B----4-:R-:W-:Y:S08]  /*2a90*/  HMMA.16816.F32.BF16 R44, R80.reuse, R16, R44 ;  /* 0x00000010502c723c */ /* 0x050ff0000004182c */
[C---:B------:R-:W-:Y:S01]  /*2aa0*/  HMMA.16816.F32.BF16 R40, R80.reuse, R18, R40 ;  /* 0x000000125028723c */ /* 0x040fe20000041828 */
[----:B------:R-:W3:Y:S07]  /*2ab0*/  LDSM.16.M88.4 R16, [R113+0x4000] ;  /* 0x004000007110783b */ /* 0x000eee0000000200 */
[C---:B------:R-:W-:Y:S08]  /*2ac0*/  HMMA.16816.F32.BF16 R28, R80.reuse, R8, R28 ;  /* 0x00000008501c723c */ /* 0x040ff0000004181c */
[C---:B------:R-:W-:Y:S08]  /*2ad0*/  HMMA.16816.F32.BF16 R72, R80.reuse, R76, R72 ;  /* 0x0000004c5048723c */ /* 0x040ff00000041848 */
[----:B------:R-:W-:Y:S01]  /*2ae0*/  HMMA.16816.F32.BF16 R24, R80, R10, R24 ;  /* 0x0000000a5018723c */ /* 0x000fe20000041818 */
[----:B------:R-:W-:Y:S07]  /*2af0*/  LDSM.16.M88.4 R8, [R113+0x4800] ;  /* 0x004800007108783b */ /* 0x000fee0000000200 */
[C---:B-1----:R-:W-:Y:S08]  /*2b00*/  HMMA.16816.F32.BF16 R36, R64.reuse, R56, R36 ;  /* 0x000000384024723c */ /* 0x042ff00000041824 */
[----:B------:R-:W-:Y:S01]  /*2b10*/  HMMA.16816.F32.BF16 R32, R64, R58, R32 ;  /* 0x0000003a4020723c */ /* 0x000fe20000041820 */
[----:B------:R-:W-:Y:S07]  /*2b20*/  LDSM.16.M88.4 R56, [R117+0x2000] ;  /* 0x002000007538783b */ /* 0x000fee0000000200 */
[----:B------:R-:W-:Y:S01]  /*2b30*/  HMMA.16816.F32.BF16 R68, R80, R78, R68 ;  /* 0x0000004e5044723c */ /* 0x000fe20000041844 */
[----:B------:R-:W1:Y:S07]  /*2b40*/  LDSM.16.M88.4 R76, [R113+0x4c00] ;  /* 0x004c0000714c783b */ /* 0x000e6e0000000200 */
[C---:B------:R-:W-:Y:S08]  /*2b50*/  HMMA.16816.F32.BF16 R44, R64.reuse, R60, R44 ;  /* 0x0000003c402c723c */ /* 0x040ff0000004182c */
[C---:B------:R-:W-:Y:S08]  /*2b60*/  HMMA.16816.F32.BF16 R40, R64.reuse, R62, R40 ;  /* 0x0000003e4028723c */ /* 0x040ff00000041828 */
[C---:B------:R-:W-:Y:S01]  /*2b70*/  HMMA.16816.F32.BF16 R60, R64.reuse, R52, R28 ;  /* 0x00000034403c723c */ /* 0x040fe2000004181c */
[----:B------:R-:W4:Y:S07]  /*2b80*/  LDSM.16.M88.4 R28, [R116+0x5000] ;  /* 0x00500000741c783b */ /* 0x000f2e0000000200 */
[C---:B------:R-:W-:Y:S08]  /*2b90*/  HMMA.16816.F32.BF16 R72, R64.reuse, R48, R72 ;  /* 0x000000304048723c */ /* 0x040ff00000041848 */
[----:B------:R-:W-:Y:S08]  /*2ba0*/  HMMA.16816.F32.BF16 R24, R64, R54, R24 ;  /* 0x000000364018723c */ /* 0x000ff00000041818 */
[C---:B--2---:R-:W-:Y:S08]  /*2bb0*/  HMMA.16816.F32.BF16 R36, R20.reuse, R12, R36 ;  /* 0x0000000c1424723c */ /* 0x044ff00000041824 */
[----:B------:R-:W-:Y:S01]  /*2bc0*/  HMMA.16816.F32.BF16 R32, R20, R14, R32 ;  /* 0x0000000e1420723c */ /* 0x000fe20000041820 */
[----:B------:R-:W2:Y:S07]  /*2bd0*/  LDSM.16.M88.4 R12, [R116+0x5400] ;  /* 0x00540000740c783b */ /* 0x000eae0000000200 */
[----:B------:R-:W-:Y:S01]  /*2be0*/  HMMA.16816.F32.BF16 R68, R64, R50, R68 ;  /* 0x000000324044723c */ /* 0x000fe20000041844 */
[----:B------:R-:W-:Y:S07]  /*2bf0*/  LDSM.16.M88.4 R48, [R116+0x5800] ;  /* 0x005800007430783b */ /* 0x000fee0000000200 */
[C---:B---3--:R-:W-:Y:S08]  /*2c00*/  HMMA.16816.F32.BF16 R44, R20.reuse, R16, R44 ;  /* 0x00000010142c723c */ /* 0x048ff0000004182c */
[C---:B------:R-:W-:Y:S01]  /*2c10*/  HMMA.16816.F32.BF16 R40, R20.reuse, R18, R40 ;  /* 0x000000121428723c */ /* 0x040fe20000041828 */
[----:B------:R-:W3:Y:S07]  /*2c20*/  LDSM.16.M88.4 R16, [R116+0x5c00] ;  /* 0x005c00007410783b */ /* 0x000eee0000000200 */
[C---:B-1----:R-:W-:Y:S08]  /*2c30*/  HMMA.16816.F32.BF16 R72, R20.reuse, R76, R72 ;  /* 0x0000004c1448723c */ /* 0x042ff00000041848 */
[C---:B------:R-:W-:Y:S08]  /*2c40*/  HMMA.16816.F32.BF16 R60, R20.reuse, R8, R60 ;  /* 0x00000008143c723c */ /* 0x040ff0000004183c */
[C---:B------:R-:W-:Y:S01]  /*2c50*/  HMMA.16816.F32.BF16 R52, R20.reuse, R10, R24 ;  /* 0x0000000a1434723c */ /* 0x040fe20000041818 */
[----:B------:R-:W-:Y:S04]  /*2c60*/  LDSM.16.M88.4 R8, [R115+0x2000] ;  /* 0x002000007308783b */ /* 0x000fe80000000200 */
[----:B------:R-:W1:Y:S03]  /*2c70*/  LDSM.16.M88.4 R24, [R113+0x5000] ;  /* 0x005000007118783b */ /* 0x000e660000000200 */
[----:B------:R-:W-:Y:S07]  /*2c80*/  HMMA.16816.F32.BF16 R68, R20, R78, R68 ;  /* 0x0000004e1444723c */ /* 0x000fee0000041844 */
[----:B------:R-:W-:Y:S01]  /*2c90*/  IMAD.IADD R20, R0, 0x1, R87 ;  /* 0x0000000100147824 */ /* 0x000fe200078e0257 */
[----:B----4-:R-:W-:Y:S01]  /*2ca0*/  HMMA.16816.F32.BF16 R64, R56, R28, R44 ;  /* 0x0000001c3840723c */ /* 0x010fe2000004182c */
[----:B------:R-:W4:Y:S03]  /*2cb0*/  LDSM.16.M88.4 R44, [R113+0x5400] ;  /* 0x00540000712c783b */ /* 0x000f260000000200 */
[----:B------:R-:W-:-:S02]  /*2cc0*/  IADD3 R5, R20, 0x1, RZ ;  /* 0x0000000114057810 */ /* 0x000fc40007ffe0ff */
[----:B------:R-:W-:Y:S02]  /*2cd0*/  IADD3 R21, R20, 0x21, RZ ;  /* 0x0000002114157810 */ /* 0x000fe40007ffe0ff */
[----:B------:R-:W-:Y:S01]  /*2ce0*/  HMMA.16816.F32.BF16 R40, R56, R30, R40 ;  /* 0x0000001e3828723c */ /* 0x000fe20000041828 */
[----:B------:R-:W-:-:S07]  /*2cf0*/  ISETP.GE.AND P4, PT, R5, R100, PT ;  /* 0x000000640500720c */ /* 0x000fce0003f86270 */
[C---:B--2---:R-:W-:Y:S08]  /*2d00*/  HMMA.16816.F32.BF16 R36, R56.reuse, R12, R36 ;  /* 0x0000000c3824723c */ /* 0x044ff00000041824 */
[C---:B------:R-:W-:Y:S01]  /*2d10*/  HMMA.16816.F32.BF16 R32, R56.reuse, R14, R32 ;  /* 0x0000000e3820723c */ /* 0x040fe20000041820 */
[----:B------:R-:W2:Y:S07]  /*2d20*/  LDSM.16.M88.4 R12, [R113+0x5800] ;  /* 0x00580000710c783b */ /* 0x000eae0000000200 */
[C---:B---3--:R-:W-:Y:S07]  /*2d30*/  HMMA.16816.F32.BF16 R72, R56.reuse, R16, R72 ;  /* 0x000000103848723c */ /* 0x048fee0000041848 */
[----:B------:R-:W-:Y:S01]  /*2d40*/  IADD3 R16, R6, 0x8, RZ ;  /* 0x0000000806107810 */ /* 0x000fe20007ffe0ff */
[----:B------:R-:W-:Y:S01]  /*2d50*/  HMMA.16816.F32.BF16 R68, R56, R18, R68 ;  /* 0x000000123844723c */ /* 0x000fe20000041844 */
[----:B------:R-:W-:-:S02]  /*2d60*/  IADD3 R6, R20, 0x9, RZ ;  /* 0x0000000914067810 */ /* 0x000fc40007ffe0ff */
[----:B------:R-:W-:Y:S02]  /*2d70*/  IMNMX R99, R16, R7, PT ;  /* 0x0000000710637217 */ /* 0x000fe40003800200 */
[----:B------:R-:W3:Y:S01]  /*2d80*/  LDSM.16.M88.4 R16, [R113+0x5c00] ;  /* 0x005c00007110783b */ /* 0x000ee20000000200 */
[----:B------:R-:W-:Y:S01]  /*2d90*/  IADD3 R7, R20, 0x8, RZ ;  /* 0x0000000814077810 */ /* 0x000fe20007ffe0ff */
[----:B------:R-:W-:-:S04]  /*2da0*/  DEPBAR.LE SB0, 0x0 ;  /* 0x000080000000791a */ /* 0x000fc80000000000 */
[C---:B------:R-:W-:Y:S01]  /*2db0*/  HMMA.16816.F32.BF16 R60, R56.reuse, R48, R60 ;  /* 0x00000030383c723c */ /* 0x040fe2000004183c */
[-C--:B------:R-:W-:Y:S02]  /*2dc0*/  ISETP.GE.AND P3, PT, R5, R99.reuse, PT ;  /* 0x000000630500720c */ /* 0x080fe40003f66270 */
[CC--:B------:R-:W-:Y:S02]  /*2dd0*/  ISETP.GE.AND P1, PT, R7.reuse, R100.reuse, PT ;  /* 0x000000640700720c */ /* 0x0c0fe40003f26270 */
[----:B------:R-:W-:Y:S02]  /*2de0*/  IADD3 R5, R20, 0x10, RZ ;  /* 0x0000001014057810 */ /* 0x000fe40007ffe0ff */
[-C--:B------:R-:W-:Y:S01]  /*2df0*/  ISETP.GE.AND P5, PT, R7, R99.reuse, PT ;  /* 0x000000630700720c */ /* 0x080fe20003fa6270 */
[----:B------:R-:W-:Y:S01]  /*2e00*/  HMMA.16816.F32.BF16 R52, R56, R50, R52 ;  /* 0x000000323834723c */ /* 0x000fe20000041834 */
[C---:B------:R-:W-:Y:S02]  /*2e10*/  ISETP.GE.AND P2, PT, R6.reuse, R100, PT ;  /* 0x000000640600720c */ /* 0x040fe40003f46270 */
[----:B------:R-:W-:-:S02]  /*2e20*/  ISETP.GE.AND P0, PT, R6, R99, PT ;  /* 0x000000630600720c */ /* 0x000fc40003f06270 */
[----:B------:R-:W-:-:S03]  /*2e30*/  IADD3 R7, R20, 0x11, RZ ;  /* 0x0000001114077810 */ /* 0x000fc60007ffe0ff */
[C---:B-1----:R-:W-:Y:S08]  /*2e40*/  HMMA.16816.F32.BF16 R64, R8.reuse, R24, R64 ;  /* 0x000000180840723c */ /* 0x042ff00000041840 */
[C---:B------:R-:W-:Y:S08]  /*2e50*/  HMMA.16816.F32.BF16 R40, R8.reuse, R26, R40 ;  /* 0x0000001a0828723c */ /* 0x040ff00000041828 */
[C---:B----4-:R-:W-:Y:S08]  /*2e60*/  HMMA.16816.F32.BF16 R36, R8.reuse, R44, R36 ;  /* 0x0000002c0824723c */ /* 0x050ff00000041824 */
[----:B------:R-:W-:Y:S01]  /*2e70*/  HMMA.16816.F32.BF16 R32, R8, R46, R32 ;  /* 0x0000002e0820723c */ /* 0x000fe20000041820 */
[----:B------:R-:W-:-:S02]  /*2e80*/  FSEL R6, R65, -INF , !P4 ;  /* 0xff80000041067808 */ /* 0x000fc40006000000 */
[----:B------:R-:W-:Y:S02]  /*2e90*/  ISETP.GE.AND P4, PT, R5, R100, PT ;  /* 0x000000640500720c */ /* 0x000fe40003f86270 */
[----:B------:R-:W-:-:S03]  /*2ea0*/  FSEL R67, R67, -INF , !P3 ;  /* 0xff80000043437808 */ /* 0x000fc60005800000 */
[C---:B--2---:R-:W-:Y:S01]  /*2eb0*/  HMMA.16816.F32.BF16 R60, R8.reuse, R12, R60 ;  /* 0x0000000c083c723c */ /* 0x044fe2000004183c */
[----:B------:R-:W-:Y:S02]  /*2ec0*/  FSEL R40, R40, -INF , !P1 ;  /* 0xff80000028287808 */ /* 0x000fe40004800000 */
[-C--:B------:R-:W-:Y:S02]  /*2ed0*/  ISETP.GE.AND P1, PT, R5, R99.reuse, PT ;  /* 0x000000630500720c */ /* 0x080fe40003f26270 */
[----:B------:R-:W-:Y:S02]  /*2ee0*/  FSEL R5, R42, -INF , !P5 ;  /* 0xff8000002a057808 */ /* 0x000fe40006800000 */
[----:B------:R-:W-:Y:S01]  /*2ef0*/  FSEL R22, R41, -INF , !P2 ;  /* 0xff80000029167808 */ /* 0x000fe20005000000 */
[----:B------:R-:W-:Y:S01]  /*2f00*/  HMMA.16816.F32.BF16 R52, R8, R14, R52 ;  /* 0x0000000e0834723c */ /* 0x000fe20000041834 */
[C---:B------:R-:W-:Y:S02]  /*2f10*/  ISETP.GE.AND P5, PT, R7.reuse, R100, PT ;  /* 0x000000640700720c */ /* 0x040fe40003fa6270 */
[----:B------:R-:W-:-:S02]  /*2f20*/  ISETP.GE.AND P2, PT, R7, R99, PT ;  /* 0x000000630700720c */ /* 0x000fc40003f46270 */
[----:B------:R-:W-:Y:S02]  /*2f30*/  IADD3 R7, R20, 0x18, RZ ;  /* 0x0000001814077810 */ /* 0x000fe40007ffe0ff */
[----:B------:R-:W-:Y:S01]  /*2f40*/  FSEL R25, R43, -INF , !P0 ;  /* 0xff8000002b197808 */ /* 0x000fe20004000000 */
[C---:B---3--:R-:W-:Y:S01]  /*2f50*/  HMMA.16816.F32.BF16 R72, R8.reuse, R16, R72 ;  /* 0x000000100848723c */ /* 0x048fe20000041848 */
[----:B------:R-:W-:Y:S02]  /*2f60*/  FSEL R36, R36, -INF , !P4 ;  /* 0xff80000024247808 */ /* 0x000fe40006000000 */
[C---:B------:R-:W-:Y:S02]  /*2f70*/  ISETP.GE.AND P0, PT, R7.reuse, R100, PT ;  /* 0x000000640700720c */ /* 0x040fe40003f06270 */
[----:B------:R-:W-:Y:S02]  /*2f80*/  ISETP.GE.AND P4, PT, R7, R99, PT ;  /* 0x000000630700720c */ /* 0x000fe40003f86270 */
[C---:B------:R-:W-:Y:S01]  /*2f90*/  IADD3 R13, R20.reuse, 0x19, RZ ;  /* 0x00000019140d7810 */ /* 0x040fe20007ffe0ff */
[----:B------:R-:W-:Y:S01]  /*2fa0*/  HMMA.16816.F32.BF16 R68, R8, R18, R68 ;  /* 0x000000120844723c */ /* 0x000fe20000041844 */
[----:B------:R-:W-:-:S02]  /*2fb0*/  IADD3 R7, R20, 0x20, RZ ;  /* 0x0000002014077810 */ /* 0x000fc40007ffe0ff */
[----:B------:R-:W-:Y:S02]  /*2fc0*/  FSEL R12, R37, -INF , !P5 ;  /* 0xff800000250c7808 */ /* 0x000fe40006800000 */
[----:B------:R-:W-:Y:S01]  /*2fd0*/  FSEL R39, R39, -INF , !P2 ;  /* 0xff80000027277808 */ /* 0x000fe20005000000 */
[----:B------:R-:W-:Y:S01]  /*2fe0*/  BAR.SYNC.DEFER_BLOCKING 0x0 ;  /* 0x0000000000007b1d */ /* 0x000fe20000010000 */
[----:B------:R-:W-:Y:S02]  /*2ff0*/  ISETP.GE.AND P5, PT, R13, R99, PT ;  /* 0x000000630d00720c */ /* 0x000fe40003fa6270 */
[----:B------:R-:W-:Y:S02]  /*3000*/  ISETP.GE.AND P2, PT, R7, R100, PT ;  /* 0x000000640700720c */ /* 0x000fe40003f46270 */
[----:B------:R-:W-:Y:S02]  /*3010*/  FSEL R45, R38, -INF , !P1 ;  /* 0xff800000262d7808 */ /* 0x000fe40004800000 */
[----:B------:R-:W-:-:S02]  /*3020*/  IADD3 R15, R20, 0x28, RZ ;  /* 0x00000028140f7810 */ /* 0x000fc40007ffe0ff */
[----:B------:R-:W-:Y:S02]  /*3030*/  ISETP.GE.AND P1, PT, R13, R100, PT ;  /* 0x000000640d00720c */ /* 0x000fe40003f26270 */
[----:B------:R-:W-:Y:S02]  /*3040*/  FSEL R24, R32, -INF , !P0 ;  /* 0xff80000020187808 */ /* 0x000fe40004000000 */
[----:B------:R-:W-:Y:S02]  /*3050*/  ISETP.GE.AND P0, PT, R7, R99, PT ;  /* 0x000000630700720c */ /* 0x000fe40003f06270 */
[----:B------:R-:W-:Y:S02]  /*3060*/  FSEL R13, R34, -INF , !P4 ;  /* 0xff800000220d7808 */ /* 0x000fe40006000000 */
[----:B------:R-:W-:Y:S02]  /*3070*/  FSEL R7, R35, -INF , !P5 ;  /* 0xff80000023077808 */ /* 0x000fe40006800000 */
[----:B------:R-:W-:-:S02]  /*3080*/  FSEL R34, R60, -INF , !P2 ;  /* 0xff8000003c227808 */ /* 0x000fc40005000000 */
[C---:B------:R-:W-:Y:S02]  /*3090*/  ISETP.GE.AND P5, PT, R15.reuse, R100, PT ;  /* 0x000000640f00720c */ /* 0x040fe40003fa6270 */
[-C--:B------:R-:W-:Y:S02]  /*30a0*/  ISETP.GE.AND P2, PT, R15, R99.reuse, PT ;  /* 0x000000630f00720c */ /* 0x080fe40003f46270 */
[----:B------:R-:W-:Y:S02]  /*30b0*/  IADD3 R15, R20, 0x30, RZ ;  /* 0x00000030140f7810 */ /* 0x000fe40007ffe0ff */
[----:B------:R-:W-:Y:S02]  /*30c0*/  FSEL R91, R52, -INF , !P5 ;  /* 0xff800000345b7808 */ /* 0x000fe40006800000 */
[----:B------:R-:W-:Y:S02]  /*30d0*/  ISETP.GE.AND P5, PT, R15, R99, PT ;  /* 0x000000630f00720c */ /* 0x000fe40003fa6270 */
[----:B------:R-:W-:-:S02]  /*30e0*/  FSEL R14, R33, -INF , !P1 ;  /* 0xff800000210e7808 */ /* 0x000fc40004800000 */
[----:B------:R-:W-:Y:S02]  /*30f0*/  FSEL R27, R74, -INF , !P5 ;  /* 0xff8000004a1b7808 */ /* 0x000fe40006800000 */
[CC--:B------:R-:W-:Y:S02]  /*3100*/  ISETP.GE.AND P5, PT, R20.reuse, R100.reuse, PT ;  /* 0x000000641400720c */ /* 0x0c0fe40003fa6270 */
[C---:B------:R-:W-:Y:S02]  /*3110*/  ISETP.GE.AND P4, PT, R21.reuse, R100, PT ;  /* 0x000000641500720c */ /* 0x040fe40003f86270 */
[----:B------:R-:W-:Y:S02]  /*3120*/  ISETP.GE.AND P1, PT, R21, R99, PT ;  /* 0x000000631500720c */ /* 0x000fe40003f26270 */
[----:B------:R-:W-:Y:S02]  /*3130*/  IADD3 R16, R20, 0x29, RZ ;  /* 0x0000002914107810 */ /* 0x000fe40007ffe0ff */
[----:B------:R-:W-:-:S02]  /*3140*/  FSEL R64, R64, -INF , !P5 ;  /* 0xff80000040407808 */ /* 0x000fc40006800000 */
[----:B------:R-:W-:Y:S02]  /*3150*/  FSEL R35, R62, -INF , !P0 ;  /* 0xff8000003e237808 */ /* 0x000fe40004000000 */
[----:B------:R-:W-:Y:S02]  /*3160*/  FSEL R90, R61, -INF , !P4 ;  /* 0xff8000003d5a7808 */ /* 0x000fe40006000000 */
[----:B------:R-:W-:Y:S02]  /*3170*/  FSEL R87, R63, -INF , !P1 ;  /* 0xff8000003f577808 */ /* 0x000fe40004800000 */
[----:B------:R-:W-:Y:S02]  /*3180*/  ISETP.GE.AND P5, PT, R96, 0x2, PT ;  /* 0x000000026000780c */ /* 0x000fe40003fa6270 */
        /* <DEDUP_REMOVED lines=14> */
[----:B------:R-:W-:Y:S02]  /*3270*/  FSEL R103, R73, -INF , !P2 ;  /* 0xff80000049677808 */ /* 0x000fe40005000000 */
[----:B------:R-:W-:Y:S02]  /*3280*/  FSEL R26, R75, -INF , !P0 ;  /* 0xff8000004b1a7808 */ /* 0x000fe40004000000 */
        /* <DEDUP_REMOVED lines=67> */
.L_x_4215:
[----:B------:R-:W-:-:S04]  /*36c0*/  LEA R0, -R2, RZ, 0x6 ;  /* 0x000000ff02007211 */ /* 0x000fc800078e31ff */
[----:B------:R-:W-:Y:S02]  /*36d0*/  SHF.R.S32.HI R2, RZ, 0x1f, R0 ;  /* 0x0000001fff027819 */ /* 0x000fe40000011400 */
.L_x_4216:
[----:B------:R-:W-:Y:S01]  /*36e0*/  ISETP.GE.AND P4, PT, R128, c[0x0][0x220], PT ;  /* 0x0000880080007a0c */ /* 0x000fe20003f86270 */
[----:B------:R-:W-:Y:S01]  /*36f0*/  BSSY B0, `(.L_x_4217) ;  /* 0x000003a000007945 */ /* 0x000fe20003800000 */
[----:B------:R-:W-:Y:S02]  /*3700*/  ISETP.GE.AND P3, PT, R119, c[0x0][0x220], PT ;  /* 0x0000880077007a0c */ /* 0x000fe40003f66270 */
[----:B------:R-:W-:Y:S02]  /*3710*/  IADD3 R11, P1, R0, R98, RZ ;  /* 0x00000062000b7210 */ /* 0x000fe40007f3e0ff */
[----:B------:R-:W-:-:S03]  /*3720*/  IADD3 R9, P0, R121, R0, RZ ;  /* 0x0000000079097210 */ /* 0x000fc60007f1e0ff */
[--C-:B------:R-:W-:Y:S02]  /*3730*/  IMAD.X R8, R2, 0x1, R97.reuse, P1 ;  /* 0x0000000102087824 */ /* 0x100fe400008e0661 */
[----:B------:R-:W-:Y:S02]  /*3740*/  IMAD.X R2, R120, 0x1, R2, P0 ;  /* 0x0000000178027824 */ /* 0x000fe400000e0602 */
[----:B------:R-:W-:Y:S01]  /*3750*/  @!P4 LEA R18, P1, R11, c[0x0][0x168], 0x1 ;  /* 0x00005a000b12ca11 */ /* 0x000fe200078208ff */
[----:B------:R1:W-:Y:S01]  /*3760*/  @P4 STS [R125+0x3000], RZ ;  /* 0x003000ff7d004388 */ /* 0x0003e20000000800 */
[-C--:B------:R-:W-:Y:S02]  /*3770*/  @!P4 IADD3 R15, P0, R9, R98.reuse, RZ ;  /* 0x00000062090fc210 */ /* 0x080fe40007f1e0ff */
[----:B------:R-:W-:Y:S01]  /*3780*/  @!P4 LEA.HI.X R19, R11, c[0x0][0x16c], R8, 0x1, P1 ;  /* 0x00005b000b13ca11 */ /* 0x000fe200008f0c08 */
[----:B------:R1:W-:Y:S01]  /*3790*/  @P4 STS [R125+0x3004], RZ ;  /* 0x003004ff7d004388 */ /* 0x0003e20000000800 */
[----:B------:R-:W-:Y:S01]  /*37a0*/  ISETP.GE.AND P1, PT, R118, c[0x0][0x220], PT ;  /* 0x0000880076007a0c */ /* 0x000fe20003f26270 */
[----:B------:R-:W-:Y:S01]  /*37b0*/  @!P4 IMAD.X R10, R2, 0x1, R97, P0 ;  /* 0x00000001020ac824 */ /* 0x000fe200000e0661 */
[----:B------:R-:W-:Y:S01]  /*37c0*/  @!P4 LEA R16, P2, R15, c[0x0][0x168], 0x1 ;  /* 0x00005a000f10ca11 */ /* 0x000fe200078408ff */
[----:B------:R1:W-:Y:S01]  /*37d0*/  @P4 STS.64 [R125+0x3008], RZ ;  /* 0x003008ff7d004388 */ /* 0x0003e20000000a00 */
[----:B------:R-:W-:-:S02]  /*37e0*/  @!P3 IADD3 R0, P0, R9, R98, RZ ;  /* 0x000000620900b210 */ /* 0x000fc40007f1e0ff */
[----:B------:R-:W-:Y:S01]  /*37f0*/  @!P4 LEA.HI.X R17, R15, c[0x0][0x16c], R10, 0x1, P2 ;  /* 0x00005b000f11ca11 */ /* 0x000fe200010f0c0a */
[----:B------:R-:W-:Y:S01]  /*3800*/  @!PT LDS RZ, [RZ] ;  /* 0x00000000fffff984 */ /* 0x000fe20000000800 */
[----:B------:R-:W-:Y:S01]  /*3810*/  @!PT LDS RZ, [RZ] ;  /* 0x00000000fffff984 */ /* 0x000fe20000000800 */
[----:B------:R-:W-:Y:S01]  /*3820*/  @!PT LDS RZ, [RZ] ;  /* 0x00000000fffff984 */ /* 0x000fe20000000800 */
[----:B------:R1:W-:Y:S01]  /*3830*/  @!P4 LDGSTS.E.BYPASS.LTC128B.128 [R125+0x3000], [R18.64] ;  /* 0x03000000127dcfae */ /* 0x0003e2000b901d48 */
[C---:B------:R-:W-:Y:S01]  /*3840*/  @!P3 LEA R30, P2, R11.reuse, c[0x0][0x168], 0x1 ;  /* 0x00005a000b1eba11 */ /* 0x040fe200078408ff */
[----:B------:R-:W-:Y:S01]  /*3850*/  @!P3 IMAD.X R15, R2, 0x1, R97, P0 ;  /* 0x00000001020fb824 */ /* 0x000fe200000e0661 */
[C---:B------:R-:W-:Y:S01]  /*3860*/  @!P3 LEA R20, P0, R0.reuse, c[0x0][0x168], 0x1 ;  /* 0x00005a000014ba11 */ /* 0x040fe200078008ff */
[----:B------:R1:W-:Y:S01]  /*3870*/  @P3 STS.128 [R125+0x4000], RZ ;  /* 0x004000ff7d003388 */ /* 0x0003e20000000c00 */
[C-C-:B------:R-:W-:Y:S02]  /*3880*/  @!P3 LEA.HI.X R31, R11.reuse, c[0x0][0x16c], R8.reuse, 0x1, P2 ;  /* 0x00005b000b1fba11 */ /* 0x140fe400010f0c08 */
[----:B------:R-:W-:Y:S02]  /*3890*/  @!P3 LEA.HI.X R21, R0, c[0x0][0x16c], R15, 0x1, P0 ;  /* 0x00005b000015ba11 */ /* 0x000fe400000f0c0f */
        /* <DEDUP_REMOVED lines=31> */
.L_x_4218:
[----:B------:R-:W-:Y:S05]  /*3a90*/  BSYNC B0 ;  /* 0x0000000000007941 */ /* 0x000fea0003800000 */
.L_x_4217:
[----:B------:R-:W0:Y:S01]  /*3aa0*/  LDGDEPBAR ;  /* 0x00000000000079af */ /* 0x000e220000000000 */
[----:B------:R-:W-:Y:S02]  /*3ab0*/  MOV R98, R11 ;  /* 0x0000000b00627202 */ /* 0x000fe40000000f00 */
[----:B------:R-:W-:Y:S02]  /*3ac0*/  MOV R97, R8 ;  /* 0x0000000800617202 */ /* 0x000fe40000000f00 */
.L_x_4214:
[----:B------:R-:W-:Y:S02]  /*3ad0*/  FMNMX.FTZ R9, R64, R6, !PT ;  /* 0x0000000640097209 */ /* 0x000fe40007810000 */
[----:B------:R-:W-:Y:S02]  /*3ae0*/  SHF.L.U32 R114, R4, 0x1, RZ ;  /* 0x0000000104727819 */ /* 0x000fe400000006ff */
        /* <DEDUP_REMOVED lines=33> */
[----:B------:R-:W-:-:S03]  /*3d00*/  FMNMX.FTZ R0, R26, R9, !PT ;  /* 0x000000091a007209 */ /* 0x000fc60007810000 */
[----:B------:R-:W1:Y:S01]  /*3d10*/  SHFL.BFLY PT, R2, R15, 0x1, 0x1f ;  /* 0x0c201f000f027f89 */ /* 0x000e6200000e0000 */
[----:B------:R-:W-:-:S04]  /*3d20*/  FMNMX.FTZ R11, R29, R0, !PT ;  /* 0x000000001d0b7209 */ /* 0x000fc80007810000 */
        /* <DEDUP_REMOVED lines=9> */
[----:B------:R-:W2:Y:S01]  /*3dc0*/  LDSM.16.MT88.4 R40, [R114+0x6000] ;  /* 0x006000007228783b */ /* 0x000ea20000004200 */
[--C-:B------:R-:W-:Y:S02]  /*3dd0*/  FFMA.FTZ R136, R64, c[0x0][0x23c], -R107.reuse ;  /* 0x00008f0040887a23 */ /* 0x100fe4000001086b */
[--C-:B------:R-:W-:Y:S01]  /*3de0*/  FFMA.FTZ R131, R6, c[0x0][0x23c], -R107.reuse ;  /* 0x00008f0006837a23 */ /* 0x100fe2000001086b */
[----:B------:R-:W-:Y:S01]  /*3df0*/  MUFU.EX2 R108, R108 ;  /* 0x0000006c006c7308 */ /* 0x000fe20000000800 */
        /* <DEDUP_REMOVED lines=9> */
[----:B-1----:R-:W-:Y:S01]  /*3e90*/  FMNMX.FTZ R0, R8, R9, !PT ;  /* 0x0000000908007209 */ /* 0x002fe20007810000 */
[----:B------:R-:W1:Y:S01]  /*3ea0*/  MUFU.EX2 R131, R131 ;  /* 0x0000008300837308 */ /* 0x000e620000000800 */
[----:B------:R-:W-:Y:S01]  /*3eb0*/  LDSM.16.MT88.4 R8, [R114+0x6400] ;  /* 0x006400007208783b */ /* 0x000fe20000004200 */
[--C-:B------:R-:W-:Y:S01]  /*3ec0*/  FFMA.FTZ R91, R91, c[0x0][0x23c], -R107.reuse ;  /* 0x00008f005b5b7a23 */ /* 0x100fe2000001086b */
[C---:B------:R-:W-:Y:S01]  /*3ed0*/  FSETP.NEU.FTZ.AND P0, PT, R0.reuse, -INF , PT ;  /* 0xff8000000000780b */ /* 0x040fe20003f1d000 */
[----:B------:R-:W-:Y:S02]  /*3ee0*/  FMUL.FTZ R30, R0, c[0x0][0x23c] ;  /* 0x00008f00001e7a20 */ /* 0x000fe40000410000 */
[--C-:B------:R-:W-:Y:S02]  /*3ef0*/  FFMA.FTZ R102, R102, c[0x0][0x23c], -R107.reuse ;  /* 0x00008f0066667a23 */ /* 0x100fe4000001086b */
[----:B------:R-:W3:Y:S01]  /*3f00*/  MUFU.EX2 R31, R31 ;  /* 0x0000001f001f7308 */ /* 0x000ee20000000800 */
[----:B------:R-:W-:Y:S01]  /*3f10*/  FSEL R30, R30, RZ, P0 ;  /* 0x000000ff1e1e7208 */ /* 0x000fe20000000000 */
[----:B------:R-:W-:-:S02]  /*3f20*/  FFMA.FTZ R103, R103, c[0x0][0x23c], -R107 ;  /* 0x00008f0067677a23 */ /* 0x000fc4000001086b */
[----:B------:R-:W-:Y:S02]  /*3f30*/  FFMA.FTZ R104, R104, c[0x0][0x23c], -R107 ;  /* 0x00008f0068687a23 */ /* 0x000fe4000001086b */
[--C-:B------:R-:W-:Y:S02]  /*3f40*/  FFMA.FTZ R106, R66, c[0x0][0x23c], -R30.reuse ;  /* 0x00008f00426a7a23 */ /* 0x100fe4000001081e */
[--C-:B------:R-:W-:Y:S01]  /*3f50*/  FFMA.FTZ R109, R67, c[0x0][0x23c], -R30.reuse ;  /* 0x00008f00436d7a23 */ /* 0x100fe2000001081e */
[----:B-1----:R-:W-:Y:S01]  /*3f60*/  F2FP.BF16.PACK_AB R80, R131, R136 ;  /* 0x000000888350723e */ /* 0x002fe200000010ff */
[--C-:B------:R-:W-:Y:S01]  /*3f70*/  FFMA.FTZ R134, R5, c[0x0][0x23c], -R30.reuse ;  /* 0x00008f0005867a23 */ /* 0x100fe2000001081e */
[----:B------:R-:W1:Y:S01]  /*3f80*/  LDSM.16.MT88.4 R64, [R112+0x7000] ;  /* 0x007000007040783b */ /* 0x000e620000004200 */
[--C-:B------:R-:W-:Y:S01]  /*3f90*/  FFMA.FTZ R33, R25, c[0x0][0x23c], -R30.reuse ;  /* 0x00008f0019217a23 */ /* 0x100fe2000001081e */
[----:B------:R-:W-:Y:S01]  /*3fa0*/  MUFU.EX2 R106, R106 ;  /* 0x0000006a006a7308 */ /* 0x000fe20000000800 */
[--C-:B------:R-:W-:Y:S01]  /*3fb0*/  FFMA.FTZ R24, R45, c[0x0][0x23c], -R30.reuse ;  /* 0x00008f002d187a23 */ /* 0x100fe2000001081e */
[----:B---3--:R-:W-:Y:S01]  /*3fc0*/  F2FP.BF16.PACK_AB R82, R31, R108 ;  /* 0x0000006c1f52723e */ /* 0x008fe200000010ff */
[----:B------:R-:W-:-:S02]  /*3fd0*/  FFMA.FTZ R25, R39, c[0x0][0x23c], -R30 ;  /* 0x00008f0027197a23 */ /* 0x000fc4000001081e */
[----:B------:R-:W-:-:S03]  /*3fe0*/  FFMA.FTZ R22, R13, c[0x0][0x23c], -R30 ;  /* 0x00008f000d167a23 */ /* 0x000fc6000001081e */
[----:B------:R-:W3:Y:S01]  /*3ff0*/  MUFU.EX2 R109, R109 ;  /* 0x0000006d006d7308 */ /* 0x000ee20000000800 */
[--C-:B------:R-:W-:Y:S01]  /*4000*/  FFMA.FTZ R3, R7, c[0x0][0x23c], -R30.reuse ;  /* 0x00008f0007037a23 */ /* 0x100fe2000001081e */
[----:B------:R-:W4:Y:S01]  /*4010*/  LDSM.16.MT88.4 R12, [R114+0x7400] ;  /* 0x00740000720c783b */ /* 0x000f220000004200 */
[--C-:B------:R-:W-:Y:S02]  /*4020*/  FFMA.FTZ R92, R35, c[0x0][0x23c], -R30.reuse ;  /* 0x00008f00235c7a23 */ /* 0x100fe4000001081e */
[--C-:B------:R-:W-:Y:S02]  /*4030*/  FFMA.FTZ R87, R87, c[0x0][0x23c], -R30.reuse ;  /* 0x00008f0057577a23 */ /* 0x100fe4000001081e */
[--C-:B------:R-:W-:Y:S01]  /*4040*/  FFMA.FTZ R35, R95, c[0x0][0x23c], -R30.reuse ;  /* 0x00008f005f237a23 */ /* 0x100fe2000001081e */
[----:B------:R-:W-:Y:S01]  /*4050*/  MUFU.EX2 R134, R134 ;  /* 0x0000008600867308 */ /* 0x000fe20000000800 */
[----:B------:R-:W-:Y:S02]  /*4060*/  FFMA.FTZ R34, R101, c[0x0][0x23c], -R30 ;  /* 0x00008f0065227a23 */ /* 0x000fe4000001081e */
[----:B------:R-:W-:Y:S01]  /*4070*/  FADD.FTZ R131, R136, R131 ;  /* 0x0000008388837221 */ /* 0x000fe20000010000 */
[----:B------:R-:W-:Y:S01]  /*4080*/  LEA R136, P0, R98, c[0x0][0x168], 0x1 ;  /* 0x00005a0062887a11 */ /* 0x000fe200078008ff */
[----:B------:R-:W-:-:S02]  /*4090*/  FFMA.FTZ R105, R105, c[0x0][0x23c], -R107 ;  /* 0x00008f0069697a23 */ /* 0x000fc4000001086b */
[----:B------:R-:W-:Y:S01]  /*40a0*/  FADD.FTZ R108, R108, R131 ;  /* 0x000000836c6c7221 */ /* 0x000fe20000010000 */
[----:B------:R-:W5:Y:S01]  /*40b0*/  MUFU.EX2 R33, R33 ;  /* 0x0000002100217308 */ /* 0x000f620000000800 */
[----:B---3--:R-:W-:Y:S01]  /*40c0*/  F2FP.BF16.PACK_AB R81, R109, R106 ;  /* 0x0000006a6d51723e */ /* 0x008fe200000010ff */
[----:B------:R-:W-:Y:S01]  /*40d0*/  FFMA.FTZ R27, R27, c[0x0][0x23c], -R30 ;  /* 0x00008f001b1b7a23 */ /* 0x000fe2000001081e */
[----:B------:R-:W-:Y:S01]  /*40e0*/  LEA.HI.X R135, R98, c[0x0][0x16c], R97, 0x1, P0 ;  /* 0x00005b0062877a11 */ /* 0x000fe200000f0c61 */
[----:B------:R-:W-:Y:S02]  /*40f0*/  FADD.FTZ R31, R31, R108 ;  /* 0x0000006c1f1f7221 */ /* 0x000fe40000010000 */
[--C-:B------:R-:W-:Y:S02]  /*4100*/  FFMA.FTZ R26, R26, c[0x0][0x23c], -R30.reuse ;  /* 0x00008f001a1a7a23 */ /* 0x100fe4000001081e */
[----:B------:R-:W-:Y:S01]  /*4110*/  MUFU.EX2 R32, R32 ;  /* 0x0000002000207308 */ /* 0x000fe20000000800 */
[----:B------:R-:W-:-:S02]  /*4120*/  FFMA.FTZ R29, R29, c[0x0][0x23c], -R30 ;  /* 0x00008f001d1d7a23 */ /* 0x000fc4000001081e */
[----:B------:R-:W-:Y:S02]  /*4130*/  FFMA.FTZ R108, R28, c[0x0][0x23c], -R30 ;  /* 0x00008f001c6c7a23 */ /* 0x000fe4000001081e */
[----:B------:R-:W-:Y:S01]  /*4140*/  FADD.FTZ R109, R106, R109 ;  /* 0x0000006d6a6d7221 */ /* 0x000fe20000010000 */
[----:B-----5:R-:W-:Y:S02]  /*4150*/  F2FP.BF16.PACK_AB R83, R33, R134 ;  /* 0x000000862153723e */ /* 0x020fe400000010ff */
[----:B------:R-:W3:Y:S01]  /*4160*/  MUFU.EX2 R23, R23 ;  /* 0x0000001700177308 */ /* 0x000ee20000000800 */
[----:B------:R-:W-:-:S04]  /*4170*/  FADD.FTZ R134, R134, R109 ;  /* 0x0000006d86867221 */ /* 0x000fc80000010000 */
[----:B------:R-:W-:Y:S01]  /*4180*/  FADD.FTZ R33, R33, R134 ;  /* 0x0000008621217221 */ /* 0x000fe20000010000 */
[C---:B--2---:R-:W-:Y:S02]  /*4190*/  HMMA.16816.F32.BF16 R36, R80.reuse, R40, RZ ;  /* 0x000000285024723c */ /* 0x044fe400000418ff */
[----:B------:R-:W-:Y:S06]  /*41a0*/  MUFU.EX2 R21, R21 ;  /* 0x0000001500157308 */ /* 0x000fec0000000800 */
[----:B------:R-:W-:Y:S02]  /*41b0*/  HMMA.16816.F32.BF16 R40, R80, R42, RZ ;  /* 0x0000002a5028723c */ /* 0x000fe400000418ff */
[----:B------:R-:W2:Y:S01]  /*41c0*/  MUFU.EX2 R20, R20 ;  /* 0x0000001400147308 */ /* 0x000ea20000000800 */
[----:B---3--:R-:W-:Y:S01]  /*41d0*/  F2FP.BF16.PACK_AB R4, R23, R32 ;  /* 0x000000201704723e */ /* 0x008fe200000010ff */
[----:B------:R-:W-:-:S04]  /*41e0*/  FADD.FTZ R32, R32, R31 ;  /* 0x0000001f20207221 */ /* 0x000fc80000010000 */
[C---:B-1----:R-:W-:Y:S01]  /*41f0*/  HMMA.16816.F32.BF16 R60, R80.reuse, R64, RZ ;  /* 0x00000040503c723c */ /* 0x042fe200000418ff */
[----:B------:R-:W-:Y:S01]  /*4200*/  FADD.FTZ R32, R23, R32 ;  /* 0x0000002017207221 */ /* 0x000fe20000010000 */
[----:B------:R-:W-:Y:S06]  /*4210*/  MUFU.EX2 R24, R24 ;  /* 0x0000001800187308 */ /* 0x000fec0000000800 */
[----:B------:R-:W-:Y:S02]  /*4220*/  HMMA.16816.F32.BF16 R64, R80, R66, RZ ;  /* 0x000000425040723c */ /* 0x000fe400000418ff */
[----:B------:R-:W1:Y:S01]  /*4230*/  MUFU.EX2 R25, R25 ;  /* 0x0000001900197308 */ /* 0x000e620000000800 */
[----:B--2---:R-:W-:Y:S01]  /*4240*/  F2FP.BF16.PACK_AB R6, R20, R21 ;  /* 0x000000151406723e */ /* 0x004fe200000010ff */
[----:B------:R-:W-:-:S04]  /*4250*/  FADD.FTZ R21, R21, R32 ;  /* 0x0000002015157221 */ /* 0x000fc80000010000 */
[C---:B------:R-:W-:Y:S01]  /*4260*/  HMMA.16816.F32.BF16 R68, R80.reuse, R72, RZ ;  /* 0x000000485044723c */ /* 0x040fe200000418ff */
[----:B------:R-:W-:Y:S01]  /*4270*/  FADD.FTZ R21, R20, R21 ;  /* 0x0000001514157221 */ /* 0x000fe20000010000 */
[----:B------:R-:W-:Y:S06]  /*4280*/  MUFU.EX2 R22, R22 ;  /* 0x0000001600167308 */ /* 0x000fec0000000800 */
[----:B------:R-:W-:Y:S02]  /*4290*/  HMMA.16816.F32.BF16 R72, R80, R74, RZ ;  /* 0x0000004a5048723c */ /* 0x000fe400000418ff */
[----:B------:R-:W2:Y:S01]  /*42a0*/  MUFU.EX2 R3, R3 ;  /* 0x0000000300037308 */ /* 0x000ea20000000800 */
[----:B-1----:R-:W-:Y:S01]  /*42b0*/  F2FP.BF16.PACK_AB R5, R25, R24 ;  /* 0x000000181905723e */ /* 0x002fe200000010ff */
[----:B------:R-:W-:-:S04]  /*42c0*/  FADD.FTZ R24, R24, R33 ;  /* 0x0000002118187221 */ /* 0x000fc80000010000 */
[C---:B------:R-:W-:Y:S01]  /*42d0*/  HMMA.16816.F32.BF16 R44, R80.reuse, R48, RZ ;  /* 0x00000030502c723c */ /* 0x040fe200000418ff */
[----:B------:R-:W-:Y:S01]  /*42e0*/  FADD.FTZ R25, R25, R24 ;  /* 0x0000001819197221 */ /* 0x000fe20000010000 */
[----:B------:R-:W-:Y:S06]  /*42f0*/  MUFU.EX2 R94, R94 ;  /* 0x0000005e005e7308 */ /* 0x000fec0000000800 */
[----:B------:R-:W-:Y:S01]  /*4300*/  HMMA.16816.F32.BF16 R52, R80, R56, RZ ;  /* 0x000000385034723c */ /* 0x000fe200000418ff */
[----:B--2---:R-:W-:Y:S01]  /*4310*/  F2FP.BF16.PACK_AB R7, R3, R22 ;  /* 0x000000160307723e */ /* 0x004fe200000010ff */
[----:B------:R-:W1:Y:S01]  /*4320*/  MUFU.EX2 R93, R93 ;  /* 0x0000005d005d7308 */ /* 0x000e620000000800 */
[----:B------:R-:W-:-:S05]  /*4330*/  FADD.FTZ R22, R22, R25 ;  /* 0x0000001916167221 */ /* 0x000fca0000010000 */
[----:B------:R-:W-:Y:S01]  /*4340*/  HMMA.16816.F32.BF16 R48, R80, R50, RZ ;  /* 0x000000325030723c */ /* 0x000fe200000418ff */
[----:B------:R-:W-:Y:S01]  /*4350*/  FADD.FTZ R3, R3, R22 ;  /* 0x0000001603037221 */ /* 0x000fe20000010000 */
[----:B------:R-:W-:Y:S06]  /*4360*/  MUFU.EX2 R91, R91 ;  /* 0x0000005b005b7308 */ /* 0x000fec0000000800 */
[C---:B------:R-:W-:Y:S02]  /*4370*/  HMMA.16816.F32.BF16 R36, R4.reuse, R8, R36 ;  /* 0x000000080424723c */ /* 0x040fe40000041824 */
[----:B------:R-:W-:Y:S06]  /*4380*/  MUFU.EX2 R90, R90 ;  /* 0x0000005a005a7308 */ /* 0x000fec0000000800 */
[----:B------:R-:W-:Y:S01]  /*4390*/  HMMA.16816.F32.BF16 R40, R4, R10, R40 ;  /* 0x0000000a0428723c */ /* 0x000fe20000041828 */
[----:B------:R-:W2:Y:S01]  /*43a0*/  LDSM.16.MT88.4 R8, [R112+0x7400] ;  /* 0x007400007008783b */ /* 0x000ea20000004200 */
[----:B------:R-:W-:Y:S06]  /*43b0*/  MUFU.EX2 R92, R92 ;  /* 0x0000005c005c7308 */ /* 0x000fec0000000800 */
[----:B------:R-:W-:Y:S02]  /*43c0*/  HMMA.16816.F32.BF16 R56, R80, R58, RZ ;  /* 0x0000003a5038723c */ /* 0x000fe400000418ff */
[----:B------:R-:W3:Y:S06]  /*43d0*/  MUFU.EX2 R87, R87 ;  /* 0x0000005700577308 */ /* 0x000eec0000000800 */
[C---:B------:R-:W-:Y:S02]  /*43e0*/  HMMA.16816.F32.BF16 R44, R4.reuse, R16, R44 ;  /* 0x00000010042c723c */ /* 0x040fe4000004182c */
[----:B------:R-:W-:Y:S06]  /*43f0*/  MUFU.EX2 R35, R35 ;  /* 0x0000002300237308 */ /* 0x000fec0000000800 */
[C---:B------:R-:W-:Y:S01]  /*4400*/  HMMA.16816.F32.BF16 R48, R4.reuse, R18, R48 ;  /* 0x000000120430723c */ /* 0x040fe20000041830 */
[----:B------:R-:W-:Y:S01]  /*4410*/  LDSM.16.MT88.4 R16, [R114+0x6c00] ;  /* 0x006c00007210783b */ /* 0x000fe20000004200 */
[----:B------:R-:W5:Y:S06]  /*4420*/  MUFU.EX2 R34, R34 ;  /* 0x0000002200227308 */ /* 0x000f6c0000000800 */
[C---:B----4-:R-:W-:Y:S02]  /*4430*/  HMMA.16816.F32.BF16 R52, R4.reuse, R12, R52 ;  /* 0x0000000c0434723c */ /* 0x050fe40000041834 */
[----:B------:R-:W-:Y:S06]  /*4440*/  MUFU.EX2 R102, R102 ;  /* 0x0000006600667308 */ /* 0x000fec0000000800 */
[C---:B------:R-:W-:Y:S01]  /*4450*/  HMMA.16816.F32.BF16 R56, R4.reuse, R14, R56 ;  /* 0x0000000e0438723c */ /* 0x040fe20000041838 */
[----:B------:R-:W-:Y:S01]  /*4460*/  LDSM.16.MT88.4 R12, [R112+0x6c00] ;  /* 0x006c0000700c783b */ /* 0x000fe20000004200 */
[----:B------:R-:W4:Y:S06]  /*4470*/  MUFU.EX2 R103, R103 ;  /* 0x0000006700677308 */ /* 0x000f2c0000000800 */
[C---:B--2---:R-:W-:Y:S02]  /*4480*/  HMMA.16816.F32.BF16 R60, R4.reuse, R8, R60 ;  /* 0x00000008043c723c */ /* 0x044fe4000004183c */
[----:B------:R-:W-:Y:S06]  /*4490*/  MUFU.EX2 R104, R104 ;  /* 0x0000006800687308 */ /* 0x000fec0000000800 */
[C---:B------:R-:W-:Y:S01]  /*44a0*/  HMMA.16816.F32.BF16 R64, R4.reuse, R10, R64 ;  /* 0x0000000a0440723c */ /* 0x040fe20000041840 */
[----:B------:R-:W2:Y:S01]  /*44b0*/  LDSM.16.MT88.4 R8, [R114+0x8400] ;  /* 0x008400007208783b */ /* 0x000ea20000004200 */
[----:B------:R-:W-:Y:S08]  /*44c0*/  MUFU.EX2 R105, R105 ;  /* 0x0000006900697308 */ /* 0x000ff00000000800 */
[----:B------:R-:W-:Y:S08]  /*44d0*/  MUFU.EX2 R27, R27 ;  /* 0x0000001b001b7308 */ /* 0x000ff00000000800 */
[----:B------:R-:W1:Y:S08]  /*44e0*/  MUFU.EX2 R26, R26 ;  /* 0x0000001a001a7308 */ /* 0x000e700000000800 */
[----:B------:R-:W-:Y:S08]  /*44f0*/  MUFU.EX2 R29, R29 ;  /* 0x0000001d001d7308 */ /* 0x000ff00000000800 */
[----:B------:R-:W1:Y:S01]  /*4500*/  MUFU.EX2 R108, R108 ;  /* 0x0000006c006c7308 */ /* 0x000e620000000800 */
[C---:B--2---:R-:W-:Y:S08]  /*4510*/  HMMA.16816.F32.BF16 R68, R4.reuse, R8, R68 ;  /* 0x000000080444723c */ /* 0x044ff00000041844 */
[----:B------:R-:W-:Y:S01]  /*4520*/  HMMA.16816.F32.BF16 R72, R4, R10, R72 ;  /* 0x0000000a0448723c */ /* 0x000fe20000041848 */
[----:B------:R-:W2:Y:S07]  /*4530*/  LDSM.16.MT88.4 R8, [R112+0x8000] ;  /* 0x008000007008783b */ /* 0x000eae0000004200 */
[C---:B--2---:R-:W-:Y:S08]  /*4540*/  HMMA.16816.F32.BF16 R76, R80.reuse, R8, RZ ;  /* 0x00000008504c723c */ /* 0x044ff000000418ff */
[----:B------:R-:W-:Y:S01]  /*4550*/  HMMA.16816.F32.BF16 R80, R80, R10, RZ ;  /* 0x0000000a5050723c */ /* 0x000fe200000418ff */
[----:B------:R-:W2:Y:S11]  /*4560*/  LDSM.16.MT88.4 R8, [R112+0x8400] ;  /* 0x008400007008783b */ /* 0x000eb60000004200 */
[----:B------:R-:W-:Y:S04]  /*4570*/  @!UPT UIADD3 URZ, URZ, URZ, URZ ;  /* 0x0000003f3f3ff290 */ /* 0x000fe8000fffe03f */
[C---:B--2---:R-:W-:Y:S08]  /*4580*/  HMMA.16816.F32.BF16 R76, R4.reuse, R8, R76 ;  /* 0x00000008044c723c */ /* 0x044ff0000004184c */
[----:B------:R-:W-:Y:S01]  /*4590*/  HMMA.16816.F32.BF16 R80, R4, R10, R80 ;  /* 0x0000000a0450723c */ /* 0x000fe20000041850 */
[----:B------:R-:W2:Y:S06]  /*45a0*/  LDSM.16.MT88.4 R8, [R114+0x6800] ;  /* 0x006800007208783b */ /* 0x000eac0000004200 */
[----:B-1----:R-:W-:-:S02]  /*45b0*/  F2FP.BF16.PACK_AB R4, R93, R94 ;  /* 0x0000005e5d04723e */ /* 0x002fc400000010ff */
[C---:B---3--:R-:W-:Y:S01]  /*45c0*/  F2FP.BF16.PACK_AB R5, R87.reuse, R92 ;  /* 0x0000005c5705723e */ /* 0x048fe200000010ff */
[----:B------:R-:W-:Y:S01]  /*45d0*/  FADD.FTZ R92, R92, R3 ;  /* 0x000000035c5c7221 */ /* 0x000fe20000010000 */
[----:B------:R-:W-:Y:S02]  /*45e0*/  F2FP.BF16.PACK_AB R6, R90, R91 ;  /* 0x0000005b5a06723e */ /* 0x000fe400000010ff */
[----:B-----5:R-:W-:Y:S01]  /*45f0*/  F2FP.BF16.PACK_AB R7, R34, R35 ;  /* 0x000000232207723e */ /* 0x020fe200000010ff */
[----:B------:R-:W-:-:S04]  /*4600*/  FADD.FTZ R92, R87, R92 ;  /* 0x0000005c575c7221 */ /* 0x000fc80000010000 */
[----:B------:R-:W-:-:S04]  /*4610*/  FADD.FTZ R35, R35, R92 ;  /* 0x0000005c23237221 */ /* 0x000fc80000010000 */
[----:B------:R-:W-:Y:S01]  /*4620*/  FADD.FTZ R34, R34, R35 ;  /* 0x0000002322227221 */ /* 0x000fe20000010000 */
[C---:B--2---:R-:W-:Y:S08]  /*4630*/  HMMA.16816.F32.BF16 R36, R4.reuse, R8, R36 ;  /* 0x000000080424723c */ /* 0x044ff00000041824 */
        /* <DEDUP_REMOVED lines=17> */
[----:B----4-:R-:W-:-:S02]  /*4750*/  F2FP.BF16.PACK_AB R4, R103, R102 ;  /* 0x000000666704723e */ /* 0x010fc400000010ff */
        /* <DEDUP_REMOVED lines=27> */
[----:B-1----:R-:W-:Y:S03]  /*4910*/  HMMA.16816.F32.BF16 R76, R4, R8, R76 ;  /* 0x00000008044c723c */ /* 0x002fe6000004184c */
[----:B------:R-:W-:-:S05]  /*4920*/  FADD.FTZ R109, R105, R104 ;  /* 0x00000068696d7221 */ /* 0x000fca0000010000 */
        /* <DEDUP_REMOVED lines=64> */
.L_x_4220:
[----:B------:R-:W-:-:S04]  /*4d30*/  LEA R7, -R86, RZ, 0x6 ;  /* 0x000000ff56077211 */ /* 0x000fc800078e31ff */
[----:B------:R-:W-:Y:S02]  /*4d40*/  SHF.R.S32.HI R3, RZ, 0x1f, R7 ;  /* 0x0000001fff037819 */ /* 0x000fe40000011407 */
.L_x_4221:
[----:B------:R-:W-:Y:S02]  /*4d50*/  ISETP.GE.AND P4, PT, R128, c[0x0][0x220], PT ;  /* 0x0000880080007a0c */ /* 0x000fe40003f86270 */
[----:B------:R-:W-:Y:S02]  /*4d60*/  ISETP.GE.AND P3, PT, R119, c[0x0][0x220], PT ;  /* 0x0000880077007a0c */ /* 0x000fe40003f66270 */
[----:B------:R-:W-:Y:S02]  /*4d70*/  ISETP.GE.AND P2, PT, R118, c[0x0][0x220], PT ;  /* 0x0000880076007a0c */ /* 0x000fe40003f46270 */
[C---:B------:R-:W-:Y:S02]  /*4d80*/  LEA R110, P0, R7.reuse, R110, 0x1 ;  /* 0x0000006e076e7211 */ /* 0x040fe400078008ff */
[----:B------:R-:W-:Y:S02]  /*4d90*/  IADD3 R5, P1, R130, R7, RZ ;  /* 0x0000000782057210 */ /* 0x000fe40007f3e0ff */
[----:B------:R-:W-:-:S03]  /*4da0*/  LEA.HI.X R111, R7, R111, R3, 0x1, P0 ;  /* 0x0000006f076f7211 */ /* 0x000fc600000f0c03 */
[----:B------:R-:W-:Y:S01]  /*4db0*/  @!P4 IMAD.MOV.U32 R6, RZ, RZ, c[0x0][0x1a4] ;  /* 0x00006900ff06c624 */ /* 0x000fe200078e00ff */
[C---:B------:R-:W-:Y:S01]  /*4dc0*/  @!P4 LEA R10, P0, R86.reuse, R110, 0x6 ;  /* 0x0000006e560ac211 */ /* 0x040fe200078030ff */
[----:B------:R-:W-:Y:S01]  /*4dd0*/  @P4 STS [R125+0x6000], RZ ;  /* 0x006000ff7d004388 */ /* 0x000fe20000000800 */
[CC--:B------:R-:W-:Y:S02]  /*4de0*/  @!P3 IADD3 R4, P5, R7.reuse, R88.reuse, RZ ;  /* 0x000000580704b210 */ /* 0x0c0fe40007fbe0ff */
[----:B------:R-:W-:Y:S01]  /*4df0*/  @!P4 LEA.HI.X R11, R86, R111, R6, 0x6, P0 ;  /* 0x0000006f560bc211 */ /* 0x000fe200000f3406 */
[----:B------:R-:W-:Y:S01]  /*4e00*/  @P4 STS [R125+0x6004], RZ ;  /* 0x006004ff7d004388 */ /* 0x000fe20000000800 */
[-C--:B------:R-:W-:Y:S01]  /*4e10*/  @!P2 IADD3 R6, P0, R7, R88.reuse, RZ ;  /* 0x000000580706a210 */ /* 0x080fe20007f1e0ff */
[----:B------:R-:W-:Y:S01]  /*4e20*/  IMAD.X R7, R127, 0x1, R3, P1 ;  /* 0x000000017f077824 */ /* 0x000fe200008e0603 */
[-C--:B------:R-:W-:Y:S01]  /*4e30*/  @!P3 IADD3 R8, P1, R5, R88.reuse, RZ ;  /* 0x000000580508b210 */ /* 0x080fe20007f3e0ff */
[C-C-:B------:R-:W-:Y:S01]  /*4e40*/  @!P3 IMAD.X R9, R3.reuse, 0x1, R84.reuse, P5 ;  /* 0x000000010309b824 */ /* 0x140fe200028e0654 */
[----:B------:R-:W-:Y:S01]  /*4e50*/  @!P3 LEA R16, P5, R4, c[0x0][0x170], 0x1 ;  /* 0x00005c000410ba11 */ /* 0x000fe200078a08ff */
[--C-:B------:R-:W-:Y:S01]  /*4e60*/  @!P2 IMAD.X R3, R3, 0x1, R84.reuse, P0 ;  /* 0x000000010303a824 */ /* 0x100fe200000e0654 */
[----:B------:R-:W-:Y:S01]  /*4e70*/  @!P2 IADD3 R5, P0, R5, R88, RZ ;  /* 0x000000580505a210 */ /* 0x000fe20007f1e0ff */
[C-C-:B------:R-:W-:Y:S01]  /*4e80*/  @!P3 IMAD.X R13, R7.reuse, 0x1, R84.reuse, P1 ;  /* 0x00000001070db824 */ /* 0x140fe200008e0654 */
[----:B------:R-:W-:Y:S01]  /*4e90*/  @!P2 LEA R14, P1, R6, c[0x0][0x170], 0x1 ;  /* 0x00005c00060eaa11 */ /* 0x000fe200078208ff */
[----:B------:R-:W-:Y:S01]  /*4ea0*/  @P4 STS.64 [R125+0x6008], RZ ;  /* 0x006008ff7d004388 */ /* 0x000fe20000000a00 */
[----:B------:R-:W-:Y:S01]  /*4eb0*/  @!P3 LEA.HI.X R17, R4, c[0x0][0x174], R9, 0x1, P5 ;  /* 0x00005d000411ba11 */ /* 0x000fe200028f0c09 */
[----:B------:R-:W-:Y:S01]  /*4ec0*/  @!P2 IMAD.X R84, R7, 0x1, R84, P0 ;  /* 0x000000010754a824 */ /* 0x000fe200000e0654 */
[----:B------:R-:W-:Y:S01]  /*4ed0*/  @!P2 LEA.HI.X R15, R6, c[0x0][0x174], R3, 0x1, P1 ;  /* 0x00005d00060faa11 */ /* 0x000fe200008f0c03 */
[----:B------:R-:W-:Y:S01]  /*4ee0*/  @!PT LDS RZ, [RZ] ;  /* 0x00000000fffff984 */ /* 0x000fe20000000800 */
[----:B------:R-:W-:Y:S01]  /*4ef0*/  @!PT LDS RZ, [RZ] ;  /* 0x00000000fffff984 */ /* 0x000fe20000000800 */
[----:B------:R-:W-:Y:S01]  /*4f00*/  @!PT LDS RZ, [RZ] ;  /* 0x00000000fffff984 */ /* 0x000fe20000000800 */
[----:B------:R1:W-:Y:S01]  /*4f10*/  @!P4 LDGSTS.E.BYPASS.LTC128B.128 [R125+0x6000], [R110.64] ;  /* 0x060000006e7dcfae */ /* 0x0003e2000b901d48 */
[----:B------:R-:W-:-:S02]  /*4f20*/  @!P3 LEA R26, P1, R8, c[0x0][0x170], 0x1 ;  /* 0x00005c00081aba11 */ /* 0x000fc400078208ff */
[C---:B------:R-:W-:Y:S01]  /*4f30*/  @!P2 LEA R24, P0, R5.reuse, c[0x0][0x170], 0x1 ;  /* 0x00005c000518aa11 */ /* 0x040fe200078008ff */
[----:B------:R-:W-:Y:S01]  /*4f40*/  @P3 STS.128 [R125+0x7000], RZ ;  /* 0x007000ff7d003388 */ /* 0x000fe20000000c00 */
[----:B------:R-:W-:Y:S02]  /*4f50*/  @!P3 LEA.HI.X R27, R8, c[0x0][0x174], R13, 0x1, P1 ;  /* 0x00005d00081bba11 */ /* 0x000fe400008f0c0d */
[----:B------:R-:W-:Y:S01]  /*4f60*/  @!P2 LEA.HI.X R25, R5, c[0x0][0x174], R84, 0x1, P0 ;  /* 0x00005d000519aa11 */ /* 0x000fe200000f0c54 */
        /* <DEDUP_REMOVED lines=26> */
[----:B------:R-:W5:Y:S04]  /*5110*/  LDSM.16.M88.4 R20, [R116+0x3400] ;  /* 0x003400007414783b */ /* 0x000f680000000200 */
[----:B------:R-:W-:Y:S04]  /*5120*/  LDSM.16.M88.4 R84, [R115] ;  /* 0x000000007354783b */ /* 0x000fe80000000200 */
[----:B--2---:R-:W2:Y:S04]  /*5130*/  LDSM.16.M88.4 R16, [R113+0x3000] ;  /* 0x003000007110783b */ /* 0x004ea80000000200 */
[----:B---3--:R-:W3:Y:S04]  /*5140*/  LDSM.16.M88.4 R12, [R116+0x3800] ;  /* 0x00380000740c783b */ /* 0x008ee80000000200 */
[----:B----4-:R-:W4:Y:S04]  /*5150*/  LDSM.16.M88.4 R8, [R113+0x3400] ;  /* 0x003400007108783b */ /* 0x010f280000000200 */
[----:B------:R-:W2:Y:S04]  /*5160*/  LDSM.16.M88.4 R88, [R116+0x3c00] ;  /* 0x003c00007458783b */ /* 0x000ea80000000200 */
[----:B------:R-:W2:Y:S04]  /*5170*/  LDSM.16.M88.4 R92, [R113+0x3800] ;  /* 0x00380000715c783b */ /* 0x000ea80000000200 */
[----:B------:R-:W3:Y:S04]  /*5180*/  S2R R3, SR_TID.X ;  /* 0x0000000000037919 */ /* 0x000ee80000002100 */
[----:B------:R-:W0:Y:S01]  /*5190*/  LDGDEPBAR ;  /* 0x00000000000079af */ /* 0x000e220000000000 */
[C---:B-1----:R-:W-:Y:S08]  /*51a0*/  HMMA.16816.F32.BF16 R32, R4.reuse, R28, RZ ;  /* 0x0000001c0420723c */ /* 0x042ff000000418ff */
[C---:B------:R-:W-:Y:S08]  /*51b0*/  HMMA.16816.F32.BF16 R28, R4.reuse, R30, RZ ;  /* 0x0000001e041c723c */ /* 0x040ff000000418ff */
[----:B-----5:R-:W-:Y:S01]  /*51c0*/  HMMA.16816.F32.BF16 R24, R4, R20, RZ ;  /* 0x000000140418723c */ /* 0x020fe200000418ff */
[----:B---3--:R-:W-:-:S05]  /*51d0*/  IMAD.SHL.U32 R3, R3, 0x2, RZ ;  /* 0x0000000203037824 */ /* 0x008fca00078e00ff */
[----:B------:R-:W-:Y:S02]  /*51e0*/  LOP3.LUT R3, R3, 0x6, RZ, 0xc0, !PT ;  /* 0x0000000603037812 */ /* 0x000fe400078ec0ff */
[----:B------:R-:W-:Y:S03]  /*51f0*/  HMMA.16816.F32.BF16 R20, R4, R22, RZ ;  /* 0x000000160414723c */ /* 0x000fe600000418ff */
[----:B------:R-:W-:-:S05]  /*5200*/  IMAD R3, R124, 0x40, R3 ;  /* 0x000000407c037824 */ /* 0x000fca00078e0203 */
[C---:B--2---:R-:W-:Y:S08]  /*5210*/  HMMA.16816.F32.BF16 R32, R84.reuse, R16, R32 ;  /* 0x000000105420723c */ /* 0x044ff00000041820 */
[----:B------:R-:W-:Y:S08]  /*5220*/  HMMA.16816.F32.BF16 R28, R84, R18, R28 ;  /* 0x00000012541c723c */ /* 0x000ff0000004181c */
[----:B------:R-:W-:Y:S08]  /*5230*/  HMMA.16816.F32.BF16 R16, R4, R12, RZ ;  /* 0x0000000c0410723c */ /* 0x000ff000000418ff */
        /* <DEDUP_REMOVED lines=62> */
[----:B------:R-:W-:Y:S01]  /*5620*/  IADD3 R85, R3, 0x8, RZ ;  /* 0x0000000803557810 */ /* 0x000fe20007ffe0ff */
[----:B------:R-:W-:Y:S01]  /*5630*/  BAR.SYNC.DEFER_BLOCKING 0x0 ;  /* 0x0000000000007b1d */ /* 0x000fe20000010000 */
[----:B------:R-:W-:-:S02]  /*5640*/  ISETP.GE.AND P5, PT, R84, R100, PT ;  /* 0x000000645400720c */ /* 0x000fc40003fa6270 */
[-C--:B------:R-:W-:Y:S02]  /*5650*/  ISETP.GE.AND P1, PT, R84, R99.reuse, PT ;  /* 0x000000635400720c */ /* 0x080fe40003f26270 */
[-C--:B------:R-:W-:Y:S01]  /*5660*/  ISETP.GE.AND P0, PT, R85, R100.reuse, PT ;  /* 0x000000645500720c */ /* 0x080fe20003f06270 */
[C---:B--2---:R-:W-:Y:S01]  /*5670*/  HMMA.16816.F32.BF16 R16, R92.reuse, R88, R16 ;  /* 0x000000585c10723c */ /* 0x044fe20000041810 */
[----:B------:R-:W-:Y:S02]  /*5680*/  IADD3 R87, R3, 0x9, RZ ;  /* 0x0000000903577810 */ /* 0x000fe40007ffe0ff */
[----:B------:R-:W-:Y:S02]  /*5690*/  FSEL R84, R33, -INF , !P5 ;  /* 0xff80000021547808 */ /* 0x000fe40006800000 */
[----:B------:R-:W-:Y:S02]  /*56a0*/  ISETP.GE.AND P5, PT, R85, R99, PT ;  /* 0x000000635500720c */ /* 0x000fe40003fa6270 */
[----:B------:R-:W-:Y:S01]  /*56b0*/  FSEL R35, R35, -INF , !P1 ;  /* 0xff80000023237808 */ /* 0x000fe20004800000 */
[----:B------:R-:W-:Y:S01]  /*56c0*/  HMMA.16816.F32.BF16 R12, R92, R90, R12 ;  /* 0x0000005a5c0c723c */ /* 0x000fe2000004180c */
[----:B------:R-:W-:-:S02]  /*56d0*/  ISETP.GE.AND P1, PT, R87, R100, PT ;  /* 0x000000645700720c */ /* 0x000fc40003f26270 */
[----:B------:R-:W-:Y:S02]  /*56e0*/  FSEL R86, R28, -INF , !P0 ;  /* 0xff8000001c567808 */ /* 0x000fe40004000000 */
[----:B------:R-:W-:Y:S02]  /*56f0*/  IADD3 R85, R3, 0x10, RZ ;  /* 0x0000001003557810 */ /* 0x000fe40007ffe0ff */
[----:B------:R-:W-:Y:S02]  /*5700*/  ISETP.GE.AND P0, PT, R87, R99, PT ;  /* 0x000000635700720c */ /* 0x000fe40003f06270 */
[----:B------:R-:W-:Y:S02]  /*5710*/  FSEL R33, R30, -INF , !P5 ;  /* 0xff8000001e217808 */ /* 0x000fe40006800000 */
[----:B------:R-:W-:Y:S02]  /*5720*/  IADD3 R30, R3, 0x11, RZ ;  /* 0x00000011031e7810 */ /* 0x000fe40007ffe0ff */
[----:B------:R-:W-:-:S02]  /*5730*/  FSEL R28, R29, -INF , !P1 ;  /* 0xff8000001d1c7808 */ /* 0x000fc40004800000 */
[----:B------:R-:W-:Y:S02]  /*5740*/  ISETP.GE.AND P1, PT, R85, R99, PT ;  /* 0x000000635500720c */ /* 0x000fe40003f26270 */
[----:B------:R-:W-:Y:S02]  /*5750*/  FSEL R31, R31, -INF , !P0 ;  /* 0xff8000001f1f7808 */ /* 0x000fe40004000000 */
[-C--:B------:R-:W-:Y:S02]  /*5760*/  ISETP.GE.AND P0, PT, R30, R100.reuse, PT ;  /* 0x000000641e00720c */ /* 0x080fe40003f06270 */
[----:B------:R-:W-:Y:S02]  /*5770*/  IADD3 R29, R3, 0x18, RZ ;  /* 0x00000018031d7810 */ /* 0x000fe40007ffe0ff */
[----:B------:R-:W-:Y:S02]  /*5780*/  FSEL R143, R26, -INF , !P1 ;  /* 0xff8000001a8f7808 */ /* 0x000fe40004800000 */
[----:B------:R-:W-:-:S02]  /*5790*/  ISETP.GE.AND P1, PT, R29, R100, PT ;  /* 0x000000641d00720c */ /* 0x000fc40003f26270 */
[----:B------:R-:W-:Y:S02]  /*57a0*/  FSEL R144, R25, -INF , !P0 ;  /* 0xff80000019907808 */ /* 0x000fe40004000000 */
[----:B------:R-:W-:Y:S02]  /*57b0*/  ISETP.GE.AND P5, PT, R85, R100, PT ;  /* 0x000000645500720c */ /* 0x000fe40003fa6270 */
[----:B------:R-:W-:Y:S02]  /*57c0*/  IADD3 R26, R3, 0x19, RZ ;  /* 0x00000019031a7810 */ /* 0x000fe40007ffe0ff */
[----:B------:R-:W-:Y:S02]  /*57d0*/  ISETP.GE.AND P0, PT, R29, R99, PT ;  /* 0x000000631d00720c */ /* 0x000fe40003f06270 */
[----:B------:R-:W-:Y:S02]  /*57e0*/  FSEL R150, R20, -INF , !P1 ;  /* 0xff80000014967808 */ /* 0x000fe40004800000 */
[----:B------:R-:W-:-:S02]  /*57f0*/  FSEL R140, R24, -INF , !P5 ;  /* 0xff800000188c7808 */ /* 0x000fc40006800000 */
[-C--:B------:R-:W-:Y:S02]  /*5800*/  ISETP.GE.AND P1, PT, R26, R99.reuse, PT ;  /* 0x000000631a00720c */ /* 0x080fe40003f26270 */
[----:B------:R-:W-:Y:S02]  /*5810*/  FSEL R139, R22, -INF , !P0 ;  /* 0xff800000168b7808 */ /* 0x000fe40004000000 */
[----:B------:R-:W-:Y:S02]  /*5820*/  ISETP.GE.AND P5, PT, R30, R99, PT ;  /* 0x000000631e00720c */ /* 0x000fe40003fa6270 */
[C---:B------:R-:W-:Y:S02]  /*5830*/  IADD3 R22, R3.reuse, 0x21, RZ ;  /* 0x0000002103167810 */ /* 0x040fe40007ffe0ff */
[----:B------:R-:W-:Y:S02]  /*5840*/  IADD3 R24, R3, 0x20, RZ ;  /* 0x0000002003187810 */ /* 0x000fe40007ffe0ff */
[----:B------:R-:W-:-:S02]  /*5850*/  FSEL R151, R23, -INF , !P1 ;  /* 0xff80000017977808 */ /* 0x000fc40004800000 */
[----:B------:R-:W-:Y:S02]  /*5860*/  FSEL R153, R27, -INF , !P5 ;  /* 0xff8000001b997808 */ /* 0x000fe40006800000 */
[-C--:B------:R-:W-:Y:S02]  /*5870*/  ISETP.GE.AND P1, PT, R22, R100.reuse, PT ;  /* 0x000000641600720c */ /* 0x080fe40003f26270 */
[-C--:B------:R-:W-:Y:S02]  /*5880*/  ISETP.GE.AND P5, PT, R26, R100.reuse, PT ;  /* 0x000000641a00720c */ /* 0x080fe40003fa6270 */
[----:B------:R-:W-:Y:S02]  /*5890*/  ISETP.GE.AND P0, PT, R24, R100, PT ;  /* 0x000000641800720c */ /* 0x000fe40003f06270 */
[----:B------:R-:W-:Y:S02]  /*58a0*/  IADD3 R20, R3, 0x28, RZ ;  /* 0x0000002803147810 */ /* 0x000fe40007ffe0ff */
[----:B------:R-:W-:-:S02]  /*58b0*/  FSEL R106, R17, -INF , !P1 ;  /* 0xff800000116a7808 */ /* 0x000fc40004800000 */
[----:B------:R-:W-:Y:S02]  /*58c0*/  FSEL R152, R21, -INF , !P5 ;  /* 0xff80000015987808 */ /* 0x000fe40006800000 */
[----:B------:R-:W-:Y:S02]  /*58d0*/  FSEL R103, R16, -INF , !P0 ;  /* 0xff80000010677808 */ /* 0x000fe40004000000 */
[-C--:B------:R-:W-:Y:S02]  /*58e0*/  ISETP.GE.AND P1, PT, R20, R99.reuse, PT ;  /* 0x000000631400720c */ /* 0x080fe40003f26270 */
[----:B------:R-:W-:Y:S02]  /*58f0*/  ISETP.GE.AND P5, PT, R24, R99, PT ;  /* 0x000000631800720c */ /* 0x000fe40003fa6270 */
[----:B------:R-:W-:Y:S02]  /*5900*/  IADD3 R16, R3, 0x30, RZ ;  /* 0x0000003003107810 */ /* 0x000fe40007ffe0ff */
[----:B------:R-:W-:-:S02]  /*5910*/  FSEL R137, R14, -INF , !P1 ;  /* 0xff8000000e897808 */ /* 0x000fc40004800000 */
[----:B------:R-:W-:Y:S02]  /*5920*/  ISETP.GE.AND P0, PT, R22, R99, PT ;  /* 0x000000631600720c */ /* 0x000fe40003f06270 */
[----:B------:R-:W-:Y:S02]  /*5930*/  FSEL R105, R18, -INF , !P5 ;  /* 0xff80000012697808 */ /* 0x000fe40006800000 */
[-C--:B------:R-:W-:Y:S02]  /*5940*/  ISETP.GE.AND P1, PT, R16, R100.reuse, PT ;  /* 0x000000641000720c */ /* 0x080fe40003f26270 */
[----:B------:R-:W-:Y:S02]  /*5950*/  ISETP.GE.AND P5, PT, R20, R100, PT ;  /* 0x000000641400720c */ /* 0x000fe40003fa6270 */
[C---:B------:R-:W-:Y:S02]  /*5960*/  IADD3 R17, R3.reuse, 0x29, RZ ;  /* 0x0000002903117810 */ /* 0x040fe40007ffe0ff */
[----:B------:R-:W-:-:S02]  /*5970*/  IADD3 R14, R3, 0x31, RZ ;  /* 0x00000031030e7810 */ /* 0x000fc40007ffe0ff */
[----:B------:R-:W-:Y:S02]  /*5980*/  FSEL R107, R19, -INF , !P0 ;  /* 0xff800000136b7808 */ /* 0x000fe40004000000 */
[----:B------:R-:W-:Y:S02]  /*5990*/  FSEL R102, R8, -INF , !P1 ;  /* 0xff80000008667808 */ /* 0x000fe40004800000 */
[C---:B------:R-:W-:Y:S02]  /*59a0*/  ISETP.GE.AND P0, PT, R17.reuse, R100, PT ;  /* 0x000000641100720c */ /* 0x040fe40003f06270 */
[----:B------:R-:W-:Y:S02]  /*59b0*/  FSEL R134, R12, -INF , !P5 ;  /* 0xff8000000c867808 */ /* 0x000fe40006800000 */
[-C--:B------:R-:W-:Y:S02]  /*59c0*/  ISETP.GE.AND P1, PT, R14, R99.reuse, PT ;  /* 0x000000630e00720c */ /* 0x080fe40003f26270 */
[----:B------:R-:W-:-:S02]  /*59d0*/  ISETP.GE.AND P5, PT, R17, R99, PT ;  /* 0x000000631100720c */ /* 0x000fc40003fa6270 */
[----:B------:R-:W-:Y:S02]  /*59e0*/  FSEL R138, R13, -INF , !P0 ;  /* 0xff8000000d8a7808 */ /* 0x000fe40004000000 */
[----:B------:R-:W-:Y:S02]  /*59f0*/  FSEL R89, R11, -INF , !P1 ;  /* 0xff8000000b597808 */ /* 0x000fe40004800000 */
[----:B------:R-:W-:Y:S02]  /*5a00*/  ISETP.GE.AND P0, PT, R16, R99, PT ;  /* 0x000000631000720c */ /* 0x000fe40003f06270 */
[----:B------:R-:W-:Y:S02]  /*5a10*/  FSEL R101, R15, -INF , !P5 ;  /* 0xff8000000f657808 */ /* 0x000fe40006800000 */
[-C--:B------:R-:W-:Y:S02]  /*5a20*/  ISETP.GE.AND P1, PT, R3, R100.reuse, PT ;  /* 0x000000640300720c */ /* 0x080fe40003f26270 */
[----:B------:R-:W-:-:S02]  /*5a30*/  ISETP.GE.AND P5, PT, R14, R100, PT ;  /* 0x000000640e00720c */ /* 0x000fc40003fa6270 */
[----:B------:R-:W-:Y:S02]  /*5a40*/  IADD3 R12, R3, 0x38, RZ ;  /* 0x00000038030c7810 */ /* 0x000fe40007ffe0ff */
[----:B------:R-:W-:Y:S02]  /*5a50*/  FSEL R90, R10, -INF , !P0 ;  /* 0xff8000000a5a7808 */ /* 0x000fe40004000000 */
[----:B------:R-:W-:Y:S02]  /*5a60*/  FSEL R32, R32, -INF , !P1 ;  /* 0xff80000020207808 */ /* 0x000fe40004800000 */
[----:B------:R-:W-:Y:S02]  /*5a70*/  ISETP.GE.AND P0, PT, R12, R100, PT ;  /* 0x000000640c00720c */ /* 0x000fe40003f06270 */
[----:B------:R-:W-:Y:S02]  /*5a80*/  FSEL R104, R9, -INF , !P5 ;  /* 0xff80000009687808 */ /* 0x000fe40006800000 */
[----:B------:R-:W-:-:S02]  /*5a90*/  ISETP.GE.AND P1, PT, R96, 0x3, PT ;  /* 0x000000036000780c */ /* 0x000fc40003f26270 */
[-C--:B------:R-:W-:Y:S02]  /*5aa0*/  ISETP.GE.AND P5, PT, R12, R99.reuse, PT ;  /* 0x000000630c00720c */ /* 0x080fe40003fa6270 */
[C---:B------:R-:W-:Y:S02]  /*5ab0*/  IADD3 R8, R3.reuse, 0x39, RZ ;  /* 0x0000003903087810 */ /* 0x040fe40007ffe0ff */
[----:B------:R-:W-:Y:S02]  /*5ac0*/  FSEL R131, R4, -INF , !P0 ;  /* 0xff80000004837808 */ /* 0x000fe40004000000 */
[----:B------:R-:W-:Y:S02]  /*5ad0*/  ISETP.GE.AND P0, PT, R8, R100, PT ;  /* 0x000000640800720c */ /* 0x000fe40003f06270 */
[----:B------:R-:W-:Y:S02]  /*5ae0*/  FSEL R91, R6, -INF , !P5 ;  /* 0xff800000065b7808 */ /* 0x000fe40006800000 */
[----:B------:R-:W-:-:S02]  /*5af0*/  ISETP.GE.AND P5, PT, R3, R99, PT ;  /* 0x000000630300720c */ /* 0x000fc40003fa6270 */
[----:B------:R-:W-:Y:S02]  /*5b00*/  FSEL R142, R5, -INF , !P0 ;  /* 0xff800000058e7808 */ /* 0x000fe40004000000 */
[----:B------:R-:W-:Y:S02]  /*5b10*/  FSEL R5, R34, -INF , !P5 ;  /* 0xff80000022057808 */ /* 0x000fe40006800000 */
[----:B------:R-:W-:Y:S02]  /*5b20*/  LEA R136, P0, R98, c[0x0][0x168], 0x1 ;  /* 0x00005a0062887a11 */ /* 0x000fe400078008ff */
[----:B------:R-:W-:Y:S02]  /*5b30*/  ISETP.GE.AND P5, PT, R8, R99, PT ;  /* 0x000000630800720c */ /* 0x000fe40003fa6270 */
[----:B------:R-:W-:Y:S02]  /*5b40*/  LEA.HI.X R135, R98, c[0x0][0x16c], R97, 0x1, P0 ;  /* 0x00005b0062877a11 */ /* 0x000fe400000f0c61 */
[----:B------:R-:W-:Y:S01]  /*5b50*/  FSEL R96, R7, -INF , !P5 ;  /* 0xff80000007607808 */ /* 0x000fe20006800000 */
[----:B------:R-:W-:Y:S05]  /*5b60*/  @!P1 BRA `(.L_x_4222) ;  /* 0x000007d000009947 */ /* 0x000fea0003800000 */
[----:B------:R-:W-:Y:S05]  /*5b70*/  @!P6 BRA `(.L_x_4223) ;  /* 0x000003b00000e947 */ /* 0x000fea0003800000 */
[----:B------:R-:W-:Y:S01]  /*5b80*/  IABS R3, c[0x0][0x2d0] ;  /* 0x0000b40000037a13 */ /* 0x000fe20000000000 */
[----:B------:R-:W-:-:S03]  /*5b90*/  IMAD.MOV.U32 R6, RZ, RZ, RZ ;  /* 0x000000ffff067224 */ /* 0x000fc600078e00ff */
[----:B------:R-:W1:Y:S08]  /*5ba0*/  I2F.RP R10, R3 ;  /* 0x00000003000a7306 */ /* 0x000e700000209400 */
[----:B-1----:R-:W1:Y:S02]  /*5bb0*/  MUFU.RCP R8, R10 ;  /* 0x0000000a00087308 */ /* 0x002e640000001000 */
[----:B-1----:R-:W-:-:S06]  /*5bc0*/  IADD3 R8, R8, 0xffffffe, RZ ;  /* 0x0ffffffe08087810 */ /* 0x002fcc0007ffe0ff */
[----:B------:R-:W1:Y:S02]  /*5bd0*/  F2I.FTZ.U32.TRUNC.NTZ R7, R8 ;  /* 0x0000000800077305 */ /* 0x000e64000021f000 */
[----:B-1----:R-:W-:-:S04]  /*5be0*/  IMAD.MOV R4, RZ, RZ, -R7 ;  /* 0x000000ffff047224 */ /* 0x002fc800078e0a07 */
[----:B------:R-:W-:-:S04]  /*5bf0*/  IMAD R4, R4, R3, RZ ;  /* 0x0000000304047224 */ /* 0x000fc800078e02ff */
[----:B------:R-:W-:-:S04]  /*5c00*/  IMAD.HI.U32 R4, R7, R4, R6 ;  /* 0x0000000407047227 */ /* 0x000fc800078e0006 */
[----:B------:R-:W-:-:S05]  /*5c10*/  IMAD.SHL.U32 R6, R124, 0x40, RZ ;  /* 0x000000407c067824 */ /* 0x000fca00078e00ff */
[----:B------:R-:W-:Y:S02]  /*5c20*/  IABS R9, R6 ;  /* 0x0000000600097213 */ /* 0x000fe40000000000 */
[C---:B------:R-:W-:Y:S02]  /*5c30*/  IADD3 R10, R6.reuse, -0x40, RZ ;  /* 0xffffffc0060a7810 */ /* 0x040fe40007ffe0ff */
[----:B------:R-:W-:Y:S01]  /*5c40*/  LOP3.LUT R6, R6, c[0x0][0x2d0], RZ, 0x3c, !PT ;  /* 0x0000b40006067a12 */ /* 0x000fe200078e3cff */
[----:B------:R-:W-:Y:S01]  /*5c50*/  IMAD.HI.U32 R11, R4, R9, RZ ;  /* 0x00000009040b7227 */ /* 0x000fe200078e00ff */
[----:B------:R-:W-:Y:S02]  /*5c60*/  IABS R7, R10 ;  /* 0x0000000a00077213 */ /* 0x000fe40000000000 */
[----:B------:R-:W-:Y:S02]  /*5c70*/  LOP3.LUT R10, R10, c[0x0][0x2d0], RZ, 0x3c, !PT ;  /* 0x0000b4000a0a7a12 */ /* 0x000fe400078e3cff */
        /* <DEDUP_REMOVED lines=15> */
[----:B------:R-:W-:-:S02]  /*5d70*/  ISETP.GE.AND P5, PT, R6, RZ, PT ;  /* 0x000000ff0600720c */ /* 0x000fc40003fa6270 */
[----:B------:R-:W-:-:S05]  /*5d80*/  LOP3.LUT R4, RZ, c[0x0][0x2d0], RZ, 0x33, !PT ;  /* 0x0000b400ff047a12 */ /* 0x000fca00078e33ff */
        /* <DEDUP_REMOVED lines=26> */
.L_x_4223:
[----:B------:R-:W-:-:S05]  /*5f30*/  IMAD.MOV.U32 R7, RZ, RZ, c[0x0][0x198] ;  /* 0x00006600ff077624 */ /* 0x000fca00078e00ff */
[----:B------:R-:W-:-:S04]  /*5f40*/  LEA R7, -R7, RZ, 0x6 ;  /* 0x000000ff07077211 */ /* 0x000fc800078e31ff */
[----:B------:R-:W-:Y:S02]  /*5f50*/  SHF.R.S32.HI R4, RZ, 0x1f, R7 ;  /* 0x0000001fff047819 */ /* 0x000fe40000011407 */
.L_x_4224:
[C---:B------:R-:W-:Y:S01]  /*5f60*/  LEA R136, P0, R7.reuse, R136, 0x1 ;  /* 0x0000008807887211 */ /* 0x040fe200078008ff */
[----:B------:R1:W-:Y:S01]  /*5f70*/  @P4 STS [R125+0x3000], RZ ;  /* 0x003000ff7d004388 */ /* 0x0003e20000000800 */
[----:B------:R-:W-:Y:S02]  /*5f80*/  BSSY B0, `(.L_x_4225) ;  /* 0x000003a000007945 */ /* 0x000fe40003800000 */
[----:B------:R-:W-:Y:S01]  /*5f90*/  LEA.HI.X R135, R7, R135, R4, 0x1, P0 ;  /* 0x0000008707877211 */ /* 0x000fe200000f0c04 */
[----:B------:R-:W-:Y:S01]  /*5fa0*/  @!P4 IMAD.MOV.U32 R8, RZ, RZ, R136 ;  /* 0x000000ffff08c224 */ /* 0x000fe200078e0088 */
[-C--:B------:R-:W-:Y:S01]  /*5fb0*/  @!P3 IADD3 R6, P0, R98, R7.reuse, RZ ;  /* 0x000000076206b210 */ /* 0x080fe20007f1e0ff */
[----:B------:R1:W-:Y:S02]  /*5fc0*/  @P4 STS [R125+0x3004], RZ ;  /* 0x003004ff7d004388 */ /* 0x0003e40000000800 */
[----:B------:R-:W-:Y:S02]  /*5fd0*/  @!P4 IMAD.MOV.U32 R9, RZ, RZ, R135 ;  /* 0x000000ffff09c224 */ /* 0x000fe400078e0087 */
[----:B------:R-:W-:Y:S01]  /*5fe0*/  @!P3 IMAD.X R3, R97, 0x1, R4, P0 ;  /* 0x000000016103b824 */ /* 0x000fe200000e0604 */
[C---:B------:R-:W-:Y:S01]  /*5ff0*/  @!P3 LEA R10, P0, R6.reuse, c[0x0][0x168], 0x1 ;  /* 0x00005a00060aba11 */ /* 0x040fe200078008ff */
[----:B------:R1:W-:Y:S03]  /*6000*/  @P4 STS.64 [R125+0x3008], RZ ;  /* 0x003008ff7d004388 */ /* 0x0003e60000000a00 */
[----:B------:R-:W-:Y:S01]  /*6010*/  @!P3 LEA.HI.X R11, R6, c[0x0][0x16c], R3, 0x1, P0 ;  /* 0x00005b00060bba11 */ /* 0x000fe200000f0c03 */
[----:B------:R-:W-:Y:S01]  /*6020*/  @!PT LDS RZ, [RZ] ;  /* 0x00000000fffff984 */ /* 0x000fe20000000800 */
[----:B------:R-:W-:Y:S01]  /*6030*/  @!PT LDS RZ, [RZ] ;  /* 0x00000000fffff984 */ /* 0x000fe20000000800 */
[----:B------:R-:W-:Y:S01]  /*6040*/  @!PT LDS RZ, [RZ] ;  /* 0x00000000fffff984 */ /* 0x000fe20000000800 */
[----:B------:R2:W-:Y:S01]  /*6050*/  @!P4 LDGSTS.E.BYPASS.LTC128B.128 [R125+0x3000], [R8.64] ;  /* 0x03000000087dcfae */ /* 0x0005e2000b901d48 */
[----:B------:R-:W-:-:S02]  /*6060*/  @!P2 IADD3 R6, P0, R98, R7, RZ ;  /* 0x000000076206a210 */ /* 0x000fc40007f1e0ff */
[----:B------:R-:W-:Y:S01]  /*6070*/  IADD3 R7, P1, R121, R7, RZ ;  /* 0x0000000779077210 */ /* 0x000fe20007f3e0ff */
[----:B------:R1:W-:Y:S02]  /*6080*/  @P3 STS.128 [R125+0x4000], RZ ;  /* 0x004000ff7d003388 */ /* 0x0003e40000000c00 */
[--C-:B------:R-:W-:Y:S01]  /*6090*/  @!P2 IMAD.X R3, R97, 0x1, R4.reuse, P0 ;  /* 0x000000016103a824 */ /* 0x100fe200000e0604 */
[----:B------:R-:W-:Y:S01]  /*60a0*/  @!P2 LEA R12, P0, R6, c[0x0][0x168], 0x1 ;  /* 0x00005a00060caa11 */ /* 0x000fe200078008ff */
[----:B------:R-:W-:Y:S01]  /*60b0*/  IMAD.X R4, R120, 0x1, R4, P1 ;  /* 0x0000000178047824 */ /* 0x000fe200008e0604 */
[----:B------:R-:W-:Y:S01]  /*60c0*/  @!PT LDS RZ, [RZ] ;  /* 0x00000000fffff984 */ /* 0x000fe20000000800 */
[----:B------:R-:W-:Y:S01]  /*60d0*/  @!PT LDS RZ, [RZ] ;  /* 0x00000000fffff984 */ /* 0x000fe20000000800 */
[----:B------:R-:W-:Y:S01]  /*60e0*/  @!PT LDS RZ, [RZ] ;  /* 0x00000000fffff984 */ /* 0x000fe20000000800 */
[----:B------:R3:W-:Y:S02]  /*60f0*/  @!P3 LDGSTS.E.BYPASS.LTC128B.128 [R125+0x4000], [R10.64+0x40] ;  /* 0x040000400a7dbfae */ /* 0x0007e4000b901d48 */
[----:B------:R-:W-:Y:S01]  /*6100*/  @!P2 LEA.HI.X R13, R6, c[0x0][0x16c], R3, 0x1, P0 ;  /* 0x00005b00060daa11 */ /* 0x000fe200000f0c03 */
[----:B------:R-:W-:Y:S01]  /*6110*/  IMAD.MOV.U32 R3, RZ, RZ, c[0x0][0x198] ;  /* 0x00006600ff037624 */ /* 0x000fe200078e00ff */
[----:B------:R1:W-:Y:S01]  /*6120*/  @P2 STS.128 [R125+0x5000], RZ ;  /* 0x005000ff7d002388 */ /* 0x0003e20000000c00 */
[----:B------:R-:W-:-:S03]  /*6130*/  @!P4 IMAD.MOV.U32 R6, RZ, RZ, c[0x0][0x19c] ;  /* 0x00006700ff06c624 */ /* 0x000fc600078e00ff */
[----:B------:R-:W-:Y:S01]  /*6140*/  @!PT LDS RZ, [RZ] ;  /* 0x00000000fffff984 */ /* 0x000fe20000000800 */
[----:B------:R-:W-:Y:S01]  /*6150*/  @!PT LDS RZ, [RZ] ;  /* 0x00000000fffff984 */ /* 0x000fe20000000800 */
[----:B------:R-:W-:Y:S01]  /*6160*/  @!PT LDS RZ, [RZ] ;  /* 0x00000000fffff984 */ /* 0x000fe20000000800 */
[----:B------:R1:W-:Y:S04]  /*6170*/  @!P2 LDGSTS.E.BYPASS.LTC128B.128 [R125+0x5000], [R12.64+0x80] ;  /* 0x050000800c7dafae */ /* 0x0003e8000b901d48 */
[----:B------:R1:W-:Y:S01]  /*6180*/  @P4 STS.128 [R125+0x3800], RZ ;  /* 0x003800ff7d004388 */ /* 0x0003e20000000c00 */
[----:B--2---:R-:W-:-:S04]  /*6190*/  @!P4 LEA R8, P0, R3, R136, 0x6 ;  /* 0x000000880308c211 */ /* 0x004fc800078030ff */
        /* <DEDUP_REMOVED lines=9> */
[----:B------:R-:W-:-:S05]  /*6230*/  @!P3 LEA.HI.X R11, R6, c[0x0][0x16c], R3, 0x1, P0 ;  /* 0x00005b00060bba11 */ /* 0x000fca00000f0c03 */
        /* <DEDUP_REMOVED lines=14> */
.L_x_4226:
[----:B------:R-:W-:Y:S05]  /*6320*/  BSYNC B0 ;  /* 0x0000000000007941 */ /* 0x000fea0003800000 */
.L_x_4225:
[----:B------:R-:W0:Y:S02]  /*6330*/  LDGDEPBAR ;  /* 0x00000000000079af */ /* 0x000e240000000000 */
.L_x_4222:
        /* <DEDUP_REMOVED lines=16> */
[----:B--2---:R-:W-:Y:S02]  /*6440*/  FMNMX.FTZ R6, R152, R3, !PT ;  /* 0x0000000398067209 */ /* 0x004fe40007810000 */
        /* <DEDUP_REMOVED lines=12> */
[----:B------:R-:W-:-:S03]  /*6510*/  FMNMX.FTZ R3, R101, R4, !PT ;  /* 0x0000000465037209 */ /* 0x000fc60007810000 */
[----:B------:R-:W2:Y:S01]  /*6520*/  SHFL.BFLY PT, R7, R6, 0x2, 0x1f ;  /* 0x0c401f0006077f89 */ /* 0x000ea200000e0000 */
[----:B------:R-:W-:-:S04]  /*6530*/  FMNMX.FTZ R4, R90, R3, !PT ;  /* 0x000000035a047209 */ /* 0x000fc80007810000 */
[----:B------:R-:W-:-:S04]  /*6540*/  FMNMX.FTZ R4, R89, R4, !PT ;  /* 0x0000000459047209 */ /* 0x000fc80007810000 */
[----:B-1----:R-:W-:-:S04]  /*6550*/  FMNMX.FTZ R9, R91, R4, !PT ;  /* 0x000000045b097209 */ /* 0x002fc80007810000 */
[----:B------:R-:W-:-:S05]  /*6560*/  FMNMX.FTZ R9, R96, R9, !PT ;  /* 0x0000000960097209 */ /* 0x000fca0007810000 */
[----:B------:R-:W1:Y:S01]  /*6570*/  SHFL.BFLY PT, R4, R9, 0x2, 0x1f ;  /* 0x0c401f0009047f89 */ /* 0x000e6200000e0000 */
[----:B--2---:R-:W-:-:S05]  /*6580*/  FMNMX.FTZ R7, R6, R7, !PT ;  /* 0x0000000706077209 */ /* 0x004fca0007810000 */
[----:B------:R-:W2:Y:S01]  /*6590*/  SHFL.BFLY PT, R88, R7, 0x1, 0x1f ;  /* 0x0c201f0007587f89 */ /* 0x000ea200000e0000 */
[----:B-1----:R-:W-:-:S03]  /*65a0*/  FMNMX.FTZ R4, R9, R4, !PT ;  /* 0x0000000409047209 */ /* 0x002fc60007810000 */
[----:B------:R-:W-:Y:S04]  /*65b0*/  LDSM.16.MT88.4 R8, [R114+0x6000] ;  /* 0x006000007208783b */ /* 0x000fe80000004200 */
[----:B------:R-:W1:Y:S01]  /*65c0*/  SHFL.BFLY PT, R3, R4, 0x1, 0x1f ;  /* 0x0c201f0004037f89 */ /* 0x000e6200000e0000 */
[----:B--2---:R-:W-:-:S04]  /*65d0*/  FMNMX.FTZ R88, R7, R88, !PT ;  /* 0x0000005807587209 */ /* 0x004fc80007810000 */
[C---:B------:R-:W-:Y:S01]  /*65e0*/  FSETP.NEU.FTZ.AND P1, PT, R88.reuse, -INF , PT ;  /* 0xff8000005800780b */ /* 0x040fe20003f3d000 */
[----:B------:R-:W-:-:S03]  /*65f0*/  FMUL.FTZ R147, R88, c[0x0][0x23c] ;  /* 0x00008f0058937a20 */ /* 0x000fc60000410000 */
[----:B------:R-:W-:Y:S02]  /*6600*/  FSEL R149, R88, RZ, P1 ;  /* 0x000000ff58957208 */ /* 0x000fe40000800000 */
[----:B------:R-:W-:-:S03]  /*6610*/  FSEL R147, R147, RZ, P1 ;  /* 0x000000ff93937208 */ /* 0x000fc60000800000 */
[----:B------:R-:W-:Y:S02]  /*6620*/  FADD.FTZ R149, R2, -R149 ;  /* 0x8000009502957221 */ /* 0x000fe40000010000 */
[--C-:B------:R-:W-:Y:S02]  /*6630*/  FFMA.FTZ R148, R32, c[0x0][0x23c], -R147.reuse ;  /* 0x00008f0020947a23 */ /* 0x100fe40000010893 */
[--C-:B------:R-:W-:Y:S01]  /*6640*/  FFMA.FTZ R95, R84, c[0x0][0x23c], -R147.reuse ;  /* 0x00008f00545f7a23 */ /* 0x100fe20000010893 */
[----:B-1----:R-:W-:Y:S01]  /*6650*/  FMNMX.FTZ R3, R4, R3, !PT ;  /* 0x0000000304037209 */ /* 0x002fe20007810000 */
[--C-:B------:R-:W-:Y:S02]  /*6660*/  FFMA.FTZ R94, R86, c[0x0][0x23c], -R147.reuse ;  /* 0x00008f00565e7a23 */ /* 0x100fe40000010893 */
[----:B------:R-:W-:Y:S01]  /*6670*/  MUFU.EX2 R148, R148 ;  /* 0x0000009400947308 */ /* 0x000fe20000000800 */
[----:B------:R-:W-:Y:S01]  /*6680*/  FFMA.FTZ R93, R28, c[0x0][0x23c], -R147 ;  /* 0x00008f001c5d7a23 */ /* 0x000fe20000010893 */
[C---:B------:R-:W-:Y:S01]  /*6690*/  FSETP.NEU.FTZ.AND P0, PT, R3.reuse, -INF , PT ;  /* 0xff8000000300780b */ /* 0x040fe20003f1d000 */
[----:B------:R-:W-:-:S02]  /*66a0*/  FMUL.FTZ R98, R3, c[0x0][0x23c] ;  /* 0x00008f0003627a20 */ /* 0x000fc40000410000 */
[----:B------:R-:W-:Y:S02]  /*66b0*/  FMUL.FTZ R149, R149, c[0x0][0x23c] ;  /* 0x00008f0095957a20 */ /* 0x000fe40000410000 */
[--C-:B------:R-:W-:Y:S01]  /*66c0*/  FFMA.FTZ R145, R144, c[0x0][0x23c], -R147.reuse ;  /* 0x00008f0090917a23 */ /* 0x100fe20000010893 */
[----:B------:R-:W-:Y:S01]  /*66d0*/  FSEL R98, R98, RZ, P0 ;  /* 0x000000ff62627208 */ /* 0x000fe20000000000 */
[----:B------:R-:W1:Y:S01]  /*66e0*/  MUFU.EX2 R95, R95 ;  /* 0x0000005f005f7308 */ /* 0x000e620000000800 */
[--C-:B------:R-:W-:Y:S02]  /*66f0*/  FFMA.FTZ R146, R140, c[0x0][0x23c], -R147.reuse ;  /* 0x00008f008c927a23 */ /* 0x100fe40000010893 */
[----:B------:R-:W-:Y:S02]  /*6700*/  FFMA.FTZ R141, R150, c[0x0][0x23c], -R147 ;  /* 0x00008f00968d7a23 */ /* 0x000fe40000010893 */
[--C-:B------:R-:W-:Y:S01]  /*6710*/  FFMA.FTZ R99, R5, c[0x0][0x23c], -R98.reuse ;  /* 0x00008f0005637a23 */ /* 0x100fe20000010862 */
[----:B------:R-:W-:Y:S01]  /*6720*/  FSEL R5, R3, RZ, P0 ;  /* 0x000000ff03057208 */ /* 0x000fe20000000000 */
[--C-:B------:R-:W-:Y:S01]  /*6730*/  FFMA.FTZ R92, R35, c[0x0][0x23c], -R98.reuse ;  /* 0x00008f00235c7a23 */ /* 0x100fe20000010862 */
[----:B------:R-:W-:Y:S01]  /*6740*/  MUFU.EX2 R94, R94 ;  /* 0x0000005e005e7308 */ /* 0x000fe20000000800 */
[----:B------:R-:W-:-:S02]  /*6750*/  FFMA.FTZ R97, R33, c[0x0][0x23c], -R98 ;  /* 0x00008f0021617a23 */ /* 0x000fc40000010862 */
[----:B------:R-:W-:Y:S01]  /*6760*/  FADD.FTZ R2, R0, -R5 ;  /* 0x8000000500027221 */ /* 0x000fe20000010000 */
[----:B------:R-:W2:Y:S01]  /*6770*/  LDSM.16.MT88.4 R32, [R112+0x7000] ;  /* 0x007000007020783b */ /* 0x000ea20000004200 */
[--C-:B------:R-:W-:Y:S02]  /*6780*/  FFMA.FTZ R0, R31, c[0x0][0x23c], -R98.reuse ;  /* 0x00008f001f007a23 */ /* 0x100fe40000010862 */
[----:B------:R-:W-:Y:S01]  /*6790*/  FMUL.FTZ R2, R2, c[0x0][0x23c] ;  /* 0x00008f0002027a20 */ /* 0x000fe20000410000 */
[----:B------:R-:W3:Y:S01]  /*67a0*/  MUFU.EX2 R93, R93 ;  /* 0x0000005d005d7308 */ /* 0x000ee20000000800 */
[----:B-1----:R-:W-:Y:S01]  /*67b0*/  F2FP.BF16.PACK_AB R84, R95, R148 ;  /* 0x000000945f54723e */ /* 0x002fe200000010ff */
[--C-:B------:R-:W-:Y:S02]  /*67c0*/  FFMA.FTZ R144, R143, c[0x0][0x23c], -R98.reuse ;  /* 0x00008f008f907a23 */ /* 0x100fe40000010862 */
[----:B------:R-:W-:Y:S02]  /*67d0*/  FFMA.FTZ R140, R152, c[0x0][0x23c], -R147 ;  /* 0x00008f00988c7a23 */ /* 0x000fe40000010893 */
[----:B------:R-:W-:-:S02]  /*67e0*/  FFMA.FTZ R143, R153, c[0x0][0x23c], -R98 ;  /* 0x00008f00998f7a23 */ /* 0x000fc40000010862 */
        /* <DEDUP_REMOVED lines=20> */
[----:B------:R-:W1:Y:S01]  /*6930*/  MUFU.EX2 R2, R2 ;  /* 0x0000000200027308 */ /* 0x000e620000000800 */
[----:B------:R-:W-:-:S07]  /*6940*/  FFMA.FTZ R96, R96, c[0x0][0x23c], -R98 ;  /* 0x00008f0060607a23 */ /* 0x000fce0000010862 */
[----:B------:R-:W4:Y:S01]  /*6950*/  MUFU.EX2 R0, R0 ;  /* 0x0000000000007308 */ /* 0x000f220000000800 */
        /* <DEDUP_REMOVED lines=8> */
[-C--:B------:R-:W-:Y:S01]  /*69e0*/  FMUL.FTZ R59, R59, R2.reuse ;  /* 0x000000023b3b7220 */ /* 0x080fe20000410000 */
[----:B----4-:R-:W-:Y:S01]  /*69f0*/  F2FP.BF16.PACK_AB R87, R0, R97 ;  /* 0x000000610057723e */ /* 0x010fe200000010ff */
[-C--:B------:R-:W-:Y:S01]  /*6a00*/  FMUL.FTZ R4, R36, R149.reuse ;  /* 0x0000009524047220 */ /* 0x080fe20000410000 */
[----:B------:R-:W1:Y:S01]  /*6a10*/  MUFU.EX2 R145, R145 ;  /* 0x0000009100917308 */ /* 0x000e620000000800 */
[----:B------:R-:W-:Y:S02]  /*6a20*/  FMUL.FTZ R5, R37, R149 ;  /* 0x0000009525057220 */ /* 0x000fe40000410000 */
[-C--:B------:R-:W-:Y:S02]  /*6a30*/  FMUL.FTZ R6, R38, R2.reuse ;  /* 0x0000000226067220 */ /* 0x080fe40000410000 */
[----:B------:R-:W-:Y:S01]  /*6a40*/  HMMA.16816.F32.BF16 R20, R84, R24, R20 ;  /* 0x000000185414723c */ /* 0x000fe20000041814 */
[----:B------:R-:W-:-:S02]  /*6a50*/  FMUL.FTZ R7, R39, R2 ;  /* 0x0000000227077220 */ /* 0x000fc40000410000 */
[-C--:B------:R-:W-:Y:S01]  /*6a60*/  FMUL.FTZ R40, R40, R149.reuse ;  /* 0x0000009528287220 */ /* 0x080fe20000410000 */
[----:B------:R-:W-:Y:S01]  /*6a70*/  MUFU.EX2 R141, R141 ;  /* 0x0000008d008d7308 */ /* 0x000fe20000000800 */
[-C--:B------:R-:W-:Y:S02]  /*6a80*/  FMUL.FTZ R41, R41, R149.reuse ;  /* 0x0000009529297220 */ /* 0x080fe40000410000 */
[-C--:B------:R-:W-:Y:S01]  /*6a90*/  FMUL.FTZ R42, R42, R2.reuse ;  /* 0x000000022a2a7220 */ /* 0x080fe20000410000 */
[----:B------:R-:W-:Y:S01]  /*6aa0*/  HMMA.16816.F32.BF16 R24, R84, R26, R56 ;  /* 0x0000001a5418723c */ /* 0x000fe20000041838 */
[----:B------:R-:W-:Y:S01]  /*6ab0*/  LDSM.16.MT88.4 R56, [R114+0x6400] ;  /* 0x006400007238783b */ /* 0x000fe20000004200 */
[----:B------:R-:W-:Y:S01]  /*6ac0*/  FMUL.FTZ R43, R43, R2 ;  /* 0x000000022b2b7220 */ /* 0x000fe20000410000 */
[----:B-1----:R-:W-:Y:S01]  /*6ad0*/  F2FP.BF16.PACK_AB R52, R145, R146 ;  /* 0x000000929134723e */ /* 0x002fe200000010ff */
[----:B------:R-:W1:Y:S01]  /*6ae0*/  MUFU.EX2 R140, R140 ;  /* 0x0000008c008c7308 */ /* 0x000e620000000800 */
        /* <DEDUP_REMOVED lines=9> */
[-C--:B------:R-:W-:Y:S01]  /*6b80*/  FMUL.FTZ R50, R50, R2.reuse ;  /* 0x0000000232327220 */ /* 0x080fe20000410000 */
[----:B------:R-:W3:Y:S01]  /*6b90*/  LDSM.16.MT88.4 R40, [R114+0x8000] ;  /* 0x008000007228783b */ /* 0x000ee20000004200 */
[----:B------:R-:W-:Y:S01]  /*6ba0*/  FMUL.FTZ R51, R51, R2 ;  /* 0x0000000233337220 */ /* 0x000fe20000410000 */
[----:B------:R-:W4:Y:S01]  /*6bb0*/  MUFU.EX2 R143, R143 ;  /* 0x0000008f008f7308 */ /* 0x000f220000000800 */
[----:B-1----:R-:W-:Y:S01]  /*6bc0*/  F2FP.BF16.PACK_AB R54, R140, R141 ;  /* 0x0000008d8c36723e */ /* 0x002fe200000010ff */
[----:B------:R-:W-:-:S02]  /*6bd0*/  FMUL.FTZ R28, R60, R149 ;  /* 0x000000953c1c7220 */ /* 0x000fc40000410000 */
[C---:B------:R-:W-:Y:S01]  /*6be0*/  HMMA.16816.F32.BF16 R12, R84.reuse, R16, R12 ;  /* 0x00000010540c723c */ /* 0x040fe2000004180c */
[-C--:B------:R-:W-:Y:S02]  /*6bf0*/  FMUL.FTZ R29, R61, R149.reuse ;  /* 0x000000953d1d7220 */ /* 0x080fe40000410000 */
[-C--:B------:R-:W-:Y:S01]  /*6c00*/  FMUL.FTZ R30, R62, R2.reuse ;  /* 0x000000023e1e7220 */ /* 0x080fe20000410000 */
[----:B------:R-:W-:Y:S01]  /*6c10*/  MUFU.EX2 R139, R139 ;  /* 0x0000008b008b7308 */ /* 0x000fe20000000800 */
[-C--:B------:R-:W-:Y:S02]  /*6c20*/  FMUL.FTZ R31, R63, R2.reuse ;  /* 0x000000023f1f7220 */ /* 0x080fe40000410000 */
[-C--:B------:R-:W-:Y:S01]  /*6c30*/  FMUL.FTZ R64, R64, R149.reuse ;  /* 0x0000009540407220 */ /* 0x080fe20000410000 */
[C---:B------:R-:W-:Y:S01]  /*6c40*/  HMMA.16816.F32.BF16 R16, R84.reuse, R18, R48 ;  /* 0x000000125410723c */ /* 0x040fe20000041830 */
[-C--:B------:R-:W-:Y:S01]  /*6c50*/  FMUL.FTZ R65, R65, R149.reuse ;  /* 0x0000009541417220 */ /* 0x080fe20000410000 */
[----:B------:R-:W1:Y:S01]  /*6c60*/  LDSM.16.MT88.4 R48, [R112+0x8000] ;  /* 0x008000007030783b */ /* 0x000e620000004200 */
[----:B------:R-:W-:Y:S01]  /*6c70*/  FMUL.FTZ R66, R66, R2 ;  /* 0x0000000242427220 */ /* 0x000fe20000410000 */
[----:B------:R-:W5:Y:S01]  /*6c80*/  MUFU.EX2 R100, R100 ;  /* 0x0000006400647308 */ /* 0x000f620000000800 */
[----:B----4-:R-:W-:Y:S01]  /*6c90*/  F2FP.BF16.PACK_AB R53, R143, R144 ;  /* 0x000000908f35723e */ /* 0x010fe200000010ff */
[----:B------:R-:W-:Y:S01]  /*6ca0*/  FMUL.FTZ R67, R67, R2 ;  /* 0x0000000243437220 */ /* 0x000fe20000410000 */
[----:B------:R-:W-:Y:S01]  /*6cb0*/  LDSM.16.MT88.4 R60, [R114+0x6800] ;  /* 0x00680000723c783b */ /* 0x000fe20000004200 */
[----:B--2---:R-:W-:Y:S01]  /*6cc0*/  HMMA.16816.F32.BF16 R28, R84, R32, R28 ;  /* 0x00000020541c723c */ /* 0x004fe2000004181c */
        /* <DEDUP_REMOVED lines=9> */
[----:B-----5:R-:W-:Y:S01]  /*6d60*/  F2FP.BF16.PACK_AB R55, R100, R139 ;  /* 0x0000008b6437723e */ /* 0x020fe200000010ff */
[-C--:B------:R-:W-:Y:S01]  /*6d70*/  FMUL.FTZ R74, R74, R2.reuse ;  /* 0x000000024a4a7220 */ /* 0x080fe20000410000 */
[----:B------:R-:W-:Y:S01]  /*6d80*/  MUFU.EX2 R151, R151 ;  /* 0x0000009700977308 */ /* 0x000fe20000000800 */
[----:B------:R-:W-:-:S02]  /*6d90*/  FMUL.FTZ R75, R75, R2 ;  /* 0x000000024b4b7220 */ /* 0x000fc40000410000 */
[-C--:B------:R-:W-:Y:S01]  /*6da0*/  FMUL.FTZ R44, R76, R149.reuse ;  /* 0x000000954c2c7220 */ /* 0x080fe20000410000 */
[----:B---3--:R-:W-:Y:S01]  /*6db0*/  HMMA.16816.F32.BF16 R36, R84, R40, R36 ;  /* 0x000000285424723c */ /* 0x008fe20000041824 */
        /* <DEDUP_REMOVED lines=10> */
[----:B------:R-:W-:Y:S01]  /*6e60*/  FFMA.FTZ R148, R109, R149, R148 ;  /* 0x000000956d947223 */ /* 0x000fe20000010094 */
[----:B------:R-:W-:Y:S01]  /*6e70*/  HMMA.16816.F32.BF16 R8, R52, R58, R8 ;  /* 0x0000003a3408723c */ /* 0x000fe20000041808 */
[----:B------:R-:W2:Y:S01]  /*6e80*/  LDSM.16.MT88.4 R56, [R112+0x6400] ;  /* 0x006400007038783b */ /* 0x000ea20000004200 */
[--C-:B------:R-:W-:Y:S02]  /*6e90*/  FFMA.FTZ R109, R102, c[0x0][0x23c], -R147.reuse ;  /* 0x00008f00666d7a23 */ /* 0x100fe40000010893 */
[----:B------:R-:W-:Y:S01]  /*6ea0*/  MUFU.EX2 R138, R138 ;  /* 0x0000008a008a7308 */ /* 0x000fe20000000800 */
[----:B------:R-:W-:-:S02]  /*6eb0*/  FFMA.FTZ R102, R104, c[0x0][0x23c], -R147 ;  /* 0x00008f0068667a23 */ /* 0x000fc40000010893 */
[----:B------:R-:W-:Y:S01]  /*6ec0*/  FFMA.FTZ R104, R142, c[0x0][0x23c], -R147 ;  /* 0x00008f008e687a23 */ /* 0x000fe20000010893 */
[C---:B------:R-:W-:Y:S01]  /*6ed0*/  HMMA.16816.F32.BF16 R40, R84.reuse, R42, R72 ;  /* 0x0000002a5428723c */ /* 0x040fe20000041848 */
[----:B------:R-:W-:Y:S01]  /*6ee0*/  LDSM.16.MT88.4 R72, [R114+0x8800] ;  /* 0x008800007248783b */ /* 0x000fe20000004200 */
[----:B------:R-:W-:Y:S02]  /*6ef0*/  FFMA.FTZ R99, R108, R2, R99 ;  /* 0x000000026c637223 */ /* 0x000fe40000010063 */
[----:B------:R-:W-:Y:S01]  /*6f00*/  MUFU.EX2 R107, R107 ;  /* 0x0000006b006b7308 */ /* 0x000fe20000000800 */
[----:B------:R-:W-:Y:S02]  /*6f10*/  FADD.FTZ R95, R95, R148 ;  /* 0x000000945f5f7221 */ /* 0x000fe40000010000 */
[----:B------:R-:W-:Y:S01]  /*6f20*/  FADD.FTZ R92, R92, R99 ;  /* 0x000000635c5c7221 */ /* 0x000fe20000010000 */
[----:B-1----:R-:W-:Y:S01]  /*6f30*/  HMMA.16816.F32.BF16 R44, R84, R48, R44 ;  /* 0x00000030542c723c */ /* 0x002fe2000004182c */
[----:B------:R-:W-:-:S02]  /*6f40*/  FADD.FTZ R94, R94, R95 ;  /* 0x0000005f5e5e7221 */ /* 0x000fc40000010000 */
[----:B------:R-:W-:Y:S01]  /*6f50*/  FADD.FTZ R97, R97, R92 ;  /* 0x0000005c61617221 */ /* 0x000fe20000010000 */
[----:B------:R-:W-:Y:S01]  /*6f60*/  MUFU.EX2 R105, R105 ;  /* 0x0000006900697308 */ /* 0x000fe20000000800 */
[----:B------:R-:W-:Y:S02]  /*6f70*/  FADD.FTZ R93, R93, R94 ;  /* 0x0000005e5d5d7221 */ /* 0x000fe40000010000 */
[----:B------:R-:W-:Y:S01]  /*6f80*/  FADD.FTZ R97, R0, R97 ;  /* 0x0000006100617221 */ /* 0x000fe20000010000 */
[----:B------:R-:W-:Y:S01]  /*6f90*/  HMMA.16816.F32.BF16 R48, R84, R50, R80 ;  /* 0x000000325430723c */ /* 0x000fe20000041850 */
[----:B------:R-:W-:Y:S01]  /*6fa0*/  LDSM.16.MT88.4 R80, [R112+0x8800] ;  /* 0x008800007050783b */ /* 0x000fe20000004200 */
[----:B------:R-:W-:Y:S02]  /*6fb0*/  FADD.FTZ R0, R146, R93 ;  /* 0x0000005d92007221 */ /* 0x000fe40000010000 */
[----:B------:R-:W-:Y:S01]  /*6fc0*/  MUFU.EX2 R134, R134 ;  /* 0x0000008600867308 */ /* 0x000fe20000000800 */
[----:B------:R-:W-:-:S02]  /*6fd0*/  FADD.FTZ R2, R144, R97 ;  /* 0x0000006190027221 */ /* 0x000fc40000010000 */
[----:B------:R-:W-:Y:S02]  /*6fe0*/  FADD.FTZ R0, R145, R0 ;  /* 0x0000000091007221 */ /* 0x000fe40000010000 */
[----:B------:R-:W-:-:S03]  /*6ff0*/  FADD.FTZ R2, R143, R2 ;  /* 0x000000028f027221 */ /* 0x000fc60000010000 */
[----:B------:R-:W-:Y:S01]  /*7000*/  MUFU.EX2 R109, R109 ;  /* 0x0000006d006d7308 */ /* 0x000fe20000000800 */
[C---:B--2---:R-:W-:Y:S07]  /*7010*/  HMMA.16816.F32.BF16 R12, R52.reuse, R56, R12 ;  /* 0x00000038340c723c */ /* 0x044fee000004180c */
[----:B------:R-:W1:Y:S01]  /*7020*/  MUFU.EX2 R102, R102 ;  /* 0x0000006600667308 */ /* 0x000e620000000800 */
[----:B------:R-:W-:Y:S01]  /*7030*/  HMMA.16816.F32.BF16 R16, R52, R58, R16 ;  /* 0x0000003a3410723c */ /* 0x000fe20000041810 */
[----:B------:R-:W2:Y:S06]  /*7040*/  LDSM.16.MT88.4 R56, [R114+0x7400] ;  /* 0x007400007238783b */ /* 0x000eac0000004200 */
[----:B------:R-:W-:Y:S08]  /*7050*/  MUFU.EX2 R101, R101 ;  /* 0x0000006500657308 */ /* 0x000ff00000000800 */
[----:B------:R-:W3:Y:S01]  /*7060*/  MUFU.EX2 R104, R104 ;  /* 0x0000006800687308 */ /* 0x000ee20000000800 */
[----:B-1----:R-:W-:-:S07]  /*7070*/  F2FP.BF16.PACK_AB R84, R102, R109 ;  /* 0x0000006d6654723e */ /* 0x002fce00000010ff */
[----:B------:R-:W-:Y:S08]  /*7080*/  MUFU.EX2 R90, R90 ;  /* 0x0000005a005a7308 */ /* 0x000ff00000000800 */
[----:B------:R-:W1:Y:S01]  /*7090*/  MUFU.EX2 R89, R89 ;  /* 0x0000005900597308 */ /* 0x000e620000000800 */
[----:B---3--:R-:W-:-:S07]  /*70a0*/  F2FP.BF16.PACK_AB R86, R104, R101 ;  /* 0x000000656856723e */ /* 0x008fce00000010ff */
[----:B------:R-:W-:Y:S01]  /*70b0*/  MUFU.EX2 R91, R91 ;  /* 0x0000005b005b7308 */ /* 0x000fe20000000800 */
[C---:B--2---:R-:W-:Y:S07]  /*70c0*/  HMMA.16816.F32.BF16 R20, R52.reuse, R56, R20 ;  /* 0x000000383414723c */ /* 0x044fee0000041814 */
[----:B------:R-:W2:Y:S01]  /*70d0*/  MUFU.EX2 R108, R96 ;  /* 0x00000060006c7308 */ /* 0x000ea20000000800 */
[----:B-1----:R-:W-:Y:S01]  /*70e0*/  F2FP.BF16.PACK_AB R85, R89, R90 ;  /* 0x0000005a5955723e */ /* 0x002fe200000010ff */
[----:B------:R-:W-:Y:S01]  /*70f0*/  HMMA.16816.F32.BF16 R24, R52, R58, R24 ;  /* 0x0000003a3418723c */ /* 0x000fe20000041818 */
[----:B------:R-:W1:Y:S01]  /*7100*/  LDSM.16.MT88.4 R56, [R112+0x7400] ;  /* 0x007400007038783b */ /* 0x000e620000004200 */
[----:B--2---:R-:W-:-:S06]  /*7110*/  F2FP.BF16.PACK_AB R87, R108, R91 ;  /* 0x0000005b6c57723e */ /* 0x004fcc00000010ff */
        /* <DEDUP_REMOVED lines=22> */
[----:B------:R-:W-:Y:S08]  /*7280*/  HMMA.16816.F32.BF16 R76, R52, R80, R44 ;  /* 0x00000050344c723c */ /* 0x000ff0000004182c */
[----:B--2---:R-:W-:Y:S01]  /*7290*/  HMMA.16816.F32.BF16 R36, R84, R40, R4 ;  /* 0x000000285424723c */ /* 0x004fe20000041804 */
[----:B------:R-:W-:Y:S07]  /*72a0*/  LDSM.16.MT88.4 R4, [R112+0x8c00] ;  /* 0x008c00007004783b */ /* 0x000fee0000004200 */
[----:B------:R-:W-:Y:S01]  /*72b0*/  HMMA.16816.F32.BF16 R80, R52, R82, R48 ;  /* 0x000000523450723c */ /* 0x000fe20000041830 */
[----:B------:R-:W2:Y:S07]  /*72c0*/  LDSM.16.MT88.4 R48, [R112+0x6c00] ;  /* 0x006c00007030783b */ /* 0x000eae0000004200 */
[----:B------:R-:W-:Y:S01]  /*72d0*/  HMMA.16816.F32.BF16 R40, R84, R42, R8 ;  /* 0x0000002a5428723c */ /* 0x000fe20000041808 */
[----:B------:R-:W4:Y:S07]  /*72e0*/  LDSM.16.MT88.4 R8, [R114+0x8c00] ;  /* 0x008c00007208783b */ /* 0x000f2e0000004200 */
[C---:B---3--:R-:W-:Y:S08]  /*72f0*/  HMMA.16816.F32.BF16 R20, R52.reuse, R60, R20 ;  /* 0x0000003c3414723c */ /* 0x048ff00000041814 */
[C---:B-1----:R-:W-:Y:S08]  /*7300*/  HMMA.16816.F32.BF16 R28, R52.reuse, R56, R28 ;  /* 0x00000038341c723c */ /* 0x042ff0000004181c */
[C---:B------:R-:W-:Y:S01]  /*7310*/  HMMA.16816.F32.BF16 R32, R52.reuse, R58, R32 ;  /* 0x0000003a3420723c */ /* 0x040fe20000041820 */
[----:B------:R-:W1:Y:S07]  /*7320*/  LDSM.16.MT88.4 R56, [R114+0x7c00] ;  /* 0x007c00007238783b */ /* 0x000e6e0000004200 */
[----:B------:R-:W-:Y:S08]  /*7330*/  HMMA.16816.F32.BF16 R24, R52, R62, R24 ;  /* 0x0000003e3418723c */ /* 0x000ff00000041818 */
[C---:B--2---:R-:W-:Y:S07]  /*7340*/  HMMA.16816.F32.BF16 R44, R84.reuse, R48, R12 ;  /* 0x00000030542c723c */ /* 0x044fee000004180c */
[----:B------:R-:W-:Y:S01]  /*7350*/  FADD.FTZ R13, R139, R2 ;  /* 0x000000028b0d7221 */ /* 0x000fe20000010000 */
[----:B----4-:R-:W-:Y:S03]  /*7360*/  HMMA.16816.F32.BF16 R68, R84, R8, R68 ;  /* 0x000000085444723c */ /* 0x010fe60000041844 */
        /* <DEDUP_REMOVED lines=12> */
[----:B------:R-:W-:Y:S01]  /*7430*/  FADD.FTZ R103, R103, R0 ;  /* 0x0000000067677221 */ /* 0x000fe20000010000 */
[C---:B-1----:R-:W-:Y:S01]  /*7440*/  HMMA.16816.F32.BF16 R52, R84.reuse, R56, R20 ;  /* 0x000000385434723c */ /* 0x042fe20000041814 */
        /* <DEDUP_REMOVED lines=10> */
[----:B------:R-:W-:Y:S03]  /*74f0*/  HMMA.16816.F32.BF16 R56, R84, R58, R24 ;  /* 0x0000003a5438723c */ /* 0x000fe60000041818 */
[----:B------:R-:W-:-:S05]  /*7500*/  FADD.FTZ R109, R104, R101 ;  /* 0x00000065686d7221 */ /* 0x000fca0000010000 */
[C---:B------:R-:W-:Y:S08]  /*7510*/  HMMA.16816.F32.BF16 R64, R84.reuse, R66, R32 ;  /* 0x000000425440723c */ /* 0x040ff00000041820 */
[C---:B------:R-:W-:Y:S08]  /*7520*/  HMMA.16816.F32.BF16 R72, R84.reuse, R10, R72 ;  /* 0x0000000a5448723c */ /* 0x040ff00000041848 */
[----:B------:R-:W-:Y:S08]  /*7530*/  HMMA.16816.F32.BF16 R80, R84, R6, R80 ;  /* 0x000000065450723c */ /* 0x000ff00000041850 */
.L_x_4219:
[----:B------:R-:W-:-:S13]  /*7540*/  ISETP.GE.AND P0, PT, R124, 0x1, PT ;  /* 0x000000017c00780c */ /* 0x000fda0003f06270 */
[----:B------:R-:W-:Y:S05]  /*7550*/  @!P0 BRA `(.L_x_4227) ;  /* 0x000025f000008947 */ /* 0x000fea0003800000 */
[----:B------:R-:W-:Y:S01]  /*7560*/  ULDC UR7, c[0x0][0x1a0] ;  /* 0x0000680000077ab9 */ /* 0x000fe20000000800 */
[----:B------:R-:W-:Y:S01]  /*7570*/  IMAD.MOV.U32 R3, RZ, RZ, R0 ;  /* 0x000000ffff037224 */ /* 0x000fe200078e0000 */
[----:B------:R-:W-:Y:S01]  /*7580*/  ULEA UR7, -UR7, URZ, 0x6 ;  /* 0x0000003f07077291 */ /* 0x000fe2000f8e313f */
[----:B------:R-:W-:Y:S01]  /*7590*/  IMAD.MOV.U32 R85, RZ, RZ, R2 ;  /* 0x000000ffff557224 */ /* 0x000fe200078e0002 */
[----:B------:R-:W-:Y:S02]  /*75a0*/  ULDC UR5, c[0x0][0x198] ;  /* 0x0000660000057ab9 */ /* 0x000fe40000000800 */
[----:B------:R-:W-:Y:S02]  /*75b0*/  USHF.R.S32.HI UR6, URZ, 0x1f, UR7 ;  /* 0x0000001f3f067899 */ /* 0x000fe40008011407 */
[----:B------:R-:W-:Y:S01]  /*75c0*/  ULEA UR5, -UR5, URZ, 0x6 ;  /* 0x0000003f05057291 */ /* 0x000fe2000f8e313f */
[----:B------:R-:W-:-:S03]  /*75d0*/  MOV R134, UR7 ;  /* 0x0000000700867c02 */ /* 0x000fc60008000f00 */
[----:B------:R-:W-:Y:S01]  /*75e0*/  MOV R131, UR6 ;  /* 0x0000000600837c02 */ /* 0x000fe20008000f00 */
[----:B------:R-:W-:Y:S02]  /*75f0*/  USHF.R.S32.HI UR4, URZ, 0x1f, UR5 ;  /* 0x0000001f3f047899 */ /* 0x000fe40008011405 */
.L_x_4231:
        /* <DEDUP_REMOVED lines=65> */
.L_x_4228:
[----:B------:R-:W-:Y:S02]  /*7a10*/  ISETP.GE.AND P3, PT, R128, c[0x0][0x220], PT ;  /* 0x0000880080007a0c */ /* 0x000fe40003f66270 */
[----:B------:R-:W-:Y:S02]  /*7a20*/  ISETP.GE.AND P2, PT, R119, c[0x0][0x220], PT ;  /* 0x0000880077007a0c */ /* 0x000fe40003f46270 */
[CC--:B------:R-:W-:Y:S02]  /*7a30*/  LEA R138, P4, R87.reuse, R110.reuse, 0x1 ;  /* 0x0000006e578a7211 */ /* 0x0c0fe400078808ff */
[----:B------:R-:W-:Y:S02]  /*7a40*/  ISETP.GE.AND P1, PT, R118, c[0x0][0x220], PT ;  /* 0x0000880076007a0c */ /* 0x000fe40003f26270 */
[--C-:B------:R-:W-:Y:S02]  /*7a50*/  LEA.HI.X R139, R87, R111, R0.reuse, 0x1, P4 ;  /* 0x0000006f578b7211 */ /* 0x100fe400020f0c00 */
[----:B------:R-:W-:Y:S03]  /*7a60*/  IADD3 R137, P0, R130, R87, RZ ;  /* 0x0000005782897210 */ /* 0x000fe60007f1e0ff */
[----:B------:R-:W-:Y:S01]  /*7a70*/  @P3 STS [R125+0x6000], RZ ;  /* 0x006000ff7d003388 */ /* 0x000fe20000000800 */
[----:B------:R-:W-:Y:S01]  /*7a80*/  @!P3 IMAD.MOV.U32 R87, RZ, RZ, c[0x0][0x1a0] ;  /* 0x00006800ff57b624 */ /* 0x000fe200078e00ff */
[----:B------:R-:W-:Y:S01]  /*7a90*/  @!P2 LEA R140, P4, R137, R110, 0x1 ;  /* 0x0000006e898ca211 */ /* 0x000fe200078808ff */
[----:B------:R-:W-:Y:S01]  /*7aa0*/  @!P3 IMAD.MOV.U32 R2, RZ, RZ, c[0x0][0x1a4] ;  /* 0x00006900ff02b624 */ /* 0x000fe200078e00ff */
[----:B------:R-:W-:Y:S01]  /*7ab0*/  @P3 STS [R125+0x6004], RZ ;  /* 0x006004ff7d003388 */ /* 0x000fe20000000800 */
[----:B------:R-:W-:Y:S01]  /*7ac0*/  IMAD.X R0, R127, 0x1, R0, P0 ;  /* 0x000000017f007824 */ /* 0x000fe200000e0600 */
[----:B------:R-:W-:Y:S02]  /*7ad0*/  @!P3 LEA R86, P5, R87, R138, 0x6 ;  /* 0x0000008a5756b211 */ /* 0x000fe400078a30ff */
[----:B------:R-:W-:Y:S01]  /*7ae0*/  @P3 STS.64 [R125+0x6008], RZ ;  /* 0x006008ff7d003388 */ /* 0x000fe20000000a00 */
[----:B------:R-:W-:Y:S02]  /*7af0*/  @!P1 LEA R110, P0, R137, R110, 0x1 ;  /* 0x0000006e896e9211 */ /* 0x000fe400078008ff */
[----:B------:R-:W-:Y:S01]  /*7b00*/  @!P3 LEA.HI.X R87, R87, R139, R2, 0x6, P5 ;  /* 0x0000008b5757b211 */ /* 0x000fe200028f3402 */
[----:B------:R-:W-:Y:S01]  /*7b10*/  @!PT LDS RZ, [RZ] ;  /* 0x00000000fffff984 */ /* 0x000fe20000000800 */
[----:B------:R-:W-:Y:S01]  /*7b20*/  @!PT LDS RZ, [RZ] ;  /* 0x00000000fffff984 */ /* 0x000fe20000000800 */
[----:B------:R-:W-:Y:S01]  /*7b30*/  @!PT LDS RZ, [RZ] ;  /* 0x00000000fffff984 */ /* 0x000fe20000000800 */
[----:B------:R1:W-:Y:S01]  /*7b40*/  @!P3 LDGSTS.E.BYPASS.LTC128B.128 [R125+0x6000], [R138.64] ;  /* 0x060000008a7dbfae */ /* 0x0003e2000b901d48 */
[CCC-:B------:R-:W-:Y:S02]  /*7b50*/  @!P2 LEA.HI.X R141, R137.reuse, R111.reuse, R0.reuse, 0x1, P4 ;  /* 0x0000006f898da211 */ /* 0x1c0fe400020f0c00 */
[----:B------:R-:W-:Y:S01]  /*7b60*/  @!P1 LEA.HI.X R111, R137, R111, R0, 0x1, P0 ;  /* 0x0000006f896f9211 */ /* 0x000fe200000f0c00 */
[----:B------:R-:W-:Y:S01]  /*7b70*/  @P2 STS.128 [R125+0x7000], RZ ;  /* 0x007000ff7d002388 */ /* 0x000fe20000000c00 */
[----:B------:R-:W-:Y:S03]  /*7b80*/  ISETP.GE.AND P0, PT, R124, 0x2, PT ;  /* 0x000000027c00780c */ /* 0x000fe60003f06270 */
        /* <DEDUP_REMOVED lines=26> */
[----:B------:R-:W3:Y:S04]  /*7d30*/  LDSM.16.M88.4 R96, [R116+0x3400] ;  /* 0x003400007460783b */ /* 0x000ee80000000200 */
[----:B------:R-:W4:Y:S04]  /*7d40*/  LDSM.16.M88.4 R100, [R116+0x3800] ;  /* 0x003800007464783b */ /* 0x000f280000000200 */
[----:B------:R-:W0:Y:S04]  /*7d50*/  LDGDEPBAR ;  /* 0x00000000000079af */ /* 0x000e280000000000 */
[----:B------:R-:W5:Y:S01]  /*7d60*/  LDSM.16.M88.4 R104, [R116+0x3c00] ;  /* 0x003c00007468783b */ /* 0x000f620000000200 */
[C---:B--2---:R-:W-:Y:S08]  /*7d70*/  HMMA.16816.F32.BF16 R4, R88.reuse, R92, RZ ;  /* 0x0000005c5804723c */ /* 0x044ff000000418ff */
[C---:B------:R-:W-:Y:S01]  /*7d80*/  HMMA.16816.F32.BF16 R8, R88.reuse, R94, RZ ;  /* 0x0000005e5808723c */ /* 0x040fe200000418ff */
[----:B------:R-:W-:Y:S07]  /*7d90*/  LDSM.16.M88.4 R92, [R115] ;  /* 0x00000000735c783b */ /* 0x000fee0000000200 */
[C---:B---3--:R-:W-:Y:S08]  /*7da0*/  HMMA.16816.F32.BF16 R12, R88.reuse, R96, RZ ;  /* 0x00000060580c723c */ /* 0x048ff000000418ff */
[C---:B------:R-:W-:Y:S01]  /*7db0*/  HMMA.16816.F32.BF16 R16, R88.reuse, R98, RZ ;  /* 0x000000625810723c */ /* 0x040fe200000418ff */
[----:B------:R-:W2:Y:S07]  /*7dc0*/  LDSM.16.M88.4 R96, [R113+0x3000] ;  /* 0x003000007160783b */ /* 0x000eae0000000200 */
[C---:B----4-:R-:W-:Y:S08]  /*7dd0*/  HMMA.16816.F32.BF16 R20, R88.reuse, R100, RZ ;  /* 0x000000645814723c */ /* 0x050ff000000418ff */
[C---:B------:R-:W-:Y:S08]  /*7de0*/  HMMA.16816.F32.BF16 R24, R88.reuse, R102, RZ ;  /* 0x000000665818723c */ /* 0x040ff000000418ff */
[C---:B-----5:R-:W-:Y:S08]  /*7df0*/  HMMA.16816.F32.BF16 R28, R88.reuse, R104, RZ ;  /* 0x00000068581c723c */ /* 0x060ff000000418ff */
[----:B------:R-:W-:Y:S01]  /*7e00*/  HMMA.16816.F32.BF16 R32, R88, R106, RZ ;  /* 0x0000006a5820723c */ /* 0x000fe200000418ff */
[----:B------:R-:W3:Y:S07]  /*7e10*/  LDSM.16.M88.4 R88, [R113+0x3400] ;  /* 0x003400007158783b */ /* 0x000eee0000000200 */
[C---:B--2---:R-:W-:Y:S08]  /*7e20*/  HMMA.16816.F32.BF16 R4, R92.reuse, R96, R4 ;  /* 0x000000605c04723c */ /* 0x044ff00000041804 */
[C---:B------:R-:W-:Y:S01]  /*7e30*/  HMMA.16816.F32.BF16 R8, R92.reuse, R98, R8 ;  /* 0x000000625c08723c */ /* 0x040fe20000041808 */
[----:B------:R-:W2:Y:S07]  /*7e40*/  LDSM.16.M88.4 R96, [R113+0x3800] ;  /* 0x003800007160783b */ /* 0x000eae0000000200 */
[C---:B---3--:R-:W-:Y:S08]  /*7e50*/  HMMA.16816.F32.BF16 R12, R92.reuse, R88, R12 ;  /* 0x000000585c0c723c */ /* 0x048ff0000004180c */
[C---:B------:R-:W-:Y:S01]  /*7e60*/  HMMA.16816.F32.BF16 R16, R92.reuse, R90, R16 ;  /* 0x0000005a5c10723c */ /* 0x040fe20000041810 */
[----:B------:R-:W3:Y:S07]  /*7e70*/  LDSM.16.M88.4 R88, [R113+0x3c00] ;  /* 0x003c00007158783b */ /* 0x000eee0000000200 */
[C---:B--2---:R-:W-:Y:S08]  /*7e80*/  HMMA.16816.F32.BF16 R20, R92.reuse, R96, R20 ;  /* 0x000000605c14723c */ /* 0x044ff00000041814 */
[C---:B------:R-:W-:Y:S01]  /*7e90*/  HMMA.16816.F32.BF16 R24, R92.reuse, R98, R24 ;  /* 0x000000625c18723c */ /* 0x040fe20000041818 */
[----:B------:R-:W-:Y:S07]  /*7ea0*/  LDSM.16.M88.4 R96, [R117+0x1000] ;  /* 0x001000007560783b */ /* 0x000fee0000000200 */
[C---:B---3--:R-:W-:Y:S08]  /*7eb0*/  HMMA.16816.F32.BF16 R28, R92.reuse, R88, R28 ;  /* 0x000000585c1c723c */ /* 0x048ff0000004181c */
[----:B------:R-:W-:Y:S01]  /*7ec0*/  HMMA.16816.F32.BF16 R32, R92, R90, R32 ;  /* 0x0000005a5c20723c */ /* 0x000fe20000041820 */
[----:B------:R-:W2:Y:S04]  /*7ed0*/  LDSM.16.M88.4 R88, [R116+0x4000] ;  /* 0x004000007458783b */ /* 0x000ea80000000200 */
[----:B------:R-:W3:Y:S03]  /*7ee0*/  LDSM.16.M88.4 R92, [R116+0x4400] ;  /* 0x00440000745c783b */ /* 0x000ee60000000200 */
        /* <DEDUP_REMOVED lines=47> */
[C---:B--2---:R-:W-:Y:S08]  /*81e0*/  HMMA.16816.F32.BF16 R20, R88.reuse, R92, R20 ;  /* 0x0000005c5814723c */ /* 0x044ff00000041814 */
[C---:B------:R-:W-:Y:S08]  /*81f0*/  HMMA.16816.F32.BF16 R24, R88.reuse, R94, R24 ;  /* 0x0000005e5818723c */ /* 0x040ff00000041818 */
[C---:B---3--:R-:W-:Y:S08]  /*8200*/  HMMA.16816.F32.BF16 R28, R88.reuse, R96, R28 ;  /* 0x00000060581c723c */ /* 0x048ff0000004181c */
[----:B------:R-:W-:Y:S01]  /*8210*/  HMMA.16816.F32.BF16 R32, R88, R98, R32 ;  /* 0x000000625820723c */ /* 0x000fe20000041820 */
[----:B------:R-:W-:Y:S03]  /*8220*/  @!UPT UIADD3 URZ, URZ, URZ, URZ ;  /* 0x0000003f3f3ff290 */ /* 0x000fe6000fffe03f */
[----:B------:R-:W-:-:S11]  /*8230*/  @!P0 BRA `(.L_x_4229) ;  /* 0x000006e000008947 */ /* 0x000fd60003800000 */
[----:B-1----:R-:W-:Y:S02]  /*8240*/  MOV R86, UR5 ;  /* 0x0000000500567c02 */ /* 0x002fe40008000f00 */
[----:B------:R-:W-:Y:S01]  /*8250*/  MOV R84, UR4 ;  /* 0x0000000400547c02 */ /* 0x000fe20008000f00 */
[----:B------:R-:W-:-:S06]  /*8260*/  @!P6 BRA `(.L_x_4230) ;  /* 0x000003c00000e947 */ /* 0x000fcc0003800000 */
        /* <DEDUP_REMOVED lines=60> */
.L_x_4230:
[----:B------:R1:W-:Y:S01]  /*8630*/  @P3 STS [R125+0x3000], RZ ;  /* 0x003000ff7d003388 */ /* 0x0003e20000000800 */
[C---:B------:R-:W-:Y:S01]  /*8640*/  LEA R88, P4, R86.reuse, R136, 0x1 ;  /* 0x0000008856587211 */ /* 0x040fe200078808ff */
[----:B------:R-:W-:Y:S01]  /*8650*/  @!P3 IMAD.MOV.U32 R87, RZ, RZ, c[0x0][0x198] ;  /* 0x00006600ff57b624 */ /* 0x000fe200078e00ff */
[----:B------:R-:W-:Y:S01]  /*8660*/  IADD3 R2, P0, R121, R86, RZ ;  /* 0x0000005679027210 */ /* 0x000fe20007f1e0ff */
[----:B------:R1:W-:Y:S01]  /*8670*/  @P3 STS [R125+0x3004], RZ ;  /* 0x003004ff7d003388 */ /* 0x0003e20000000800 */
[--C-:B------:R-:W-:Y:S01]  /*8680*/  LEA.HI.X R89, R86, R135, R84.reuse, 0x1, P4 ;  /* 0x0000008756597211 */ /* 0x100fe200020f0c54 */
[----:B------:R-:W-:Y:S01]  /*8690*/  @!P3 IMAD.MOV.U32 R0, RZ, RZ, c[0x0][0x19c] ;  /* 0x00006700ff00b624 */ /* 0x000fe200078e00ff */
[C---:B------:R-:W-:Y:S01]  /*86a0*/  @!P3 LEA R86, P5, R87.reuse, R88, 0x6 ;  /* 0x000000585756b211 */ /* 0x040fe200078a30ff */
[----:B------:R1:W-:Y:S01]  /*86b0*/  @P3 STS.64 [R125+0x3008], RZ ;  /* 0x003008ff7d003388 */ /* 0x0003e20000000a00 */
[-C--:B------:R-:W-:Y:S01]  /*86c0*/  @!P2 LEA R90, P4, R2, R136.reuse, 0x1 ;  /* 0x00000088025aa211 */ /* 0x080fe200078808ff */
[----:B------:R-:W-:Y:S01]  /*86d0*/  IMAD.X R84, R120, 0x1, R84, P0 ;  /* 0x0000000178547824 */ /* 0x000fe200000e0654 */
[----:B------:R-:W-:Y:S01]  /*86e0*/  @!P3 LEA.HI.X R87, R87, R89, R0, 0x6, P5 ;  /* 0x000000595757b211 */ /* 0x000fe200028f3400 */
[----:B------:R-:W-:Y:S01]  /*86f0*/  @!PT LDS RZ, [RZ] ;  /* 0x00000000fffff984 */ /* 0x000fe20000000800 */
[----:B------:R-:W-:Y:S01]  /*8700*/  @!PT LDS RZ, [RZ] ;  /* 0x00000000fffff984 */ /* 0x000fe20000000800 */
[----:B------:R-:W-:Y:S01]  /*8710*/  @!PT LDS RZ, [RZ] ;  /* 0x00000000fffff984 */ /* 0x000fe20000000800 */
[----:B------:R1:W-:Y:S01]  /*8720*/  @!P3 LDGSTS.E.BYPASS.LTC128B.128 [R125+0x3000], [R88.64] ;  /* 0x03000000587dbfae */ /* 0x0003e2000b901d48 */
[C---:B------:R-:W-:Y:S01]  /*8730*/  @!P1 LEA R92, P0, R2.reuse, R136, 0x1 ;  /* 0x00000088025c9211 */ /* 0x040fe200078008ff */
[----:B------:R-:W-:Y:S01]  /*8740*/  IMAD.MOV.U32 R136, RZ, RZ, R88 ;  /* 0x000000ffff887224 */ /* 0x000fe200078e0058 */
[CCC-:B------:R-:W-:Y:S01]  /*8750*/  @!P2 LEA.HI.X R91, R2.reuse, R135.reuse, R84.reuse, 0x1, P4 ;  /* 0x00000087025ba211 */ /* 0x1c0fe200020f0c54 */
[----:B------:R1:W-:Y:S01]  /*8760*/  @P2 STS.128 [R125+0x4000], RZ ;  /* 0x004000ff7d002388 */ /* 0x0003e20000000c00 */
[----:B------:R-:W-:Y:S01]  /*8770*/  @!P1 LEA.HI.X R93, R2, R135, R84, 0x1, P0 ;  /* 0x00000087025d9211 */ /* 0x000fe200000f0c54 */
[----:B------:R-:W-:Y:S02]  /*8780*/  IMAD.MOV.U32 R135, RZ, RZ, R89 ;  /* 0x000000ffff877224 */ /* 0x000fe400078e0059 */
        /* <DEDUP_REMOVED lines=25> */
.L_x_4229:
[----:B-1----:R-:W-:Y:S01]  /*8920*/  FMNMX.FTZ R0, R4, R85, !PT ;  /* 0x0000005504007209 */ /* 0x002fe20007810000 */
        /* <DEDUP_REMOVED lines=42> */
[C---:B------:R-:W-:Y:S02]  /*8bd0*/  FADD.FTZ R84, -R2.reuse, R85 ;  /* 0x0000005502547221 */ /* 0x040fe40000010100 */
[----:B------:R-:W-:Y:S02]  /*8be0*/  FMUL.FTZ R100, R2, c[0x0][0x23c] ;  /* 0x00008f0002647a20 */ /* 0x000fe40000410000 */
[----:B------:R-:W-:Y:S02]  /*8bf0*/  FMUL.FTZ R86, R84, c[0x0][0x23c] ;  /* 0x00008f0054567a20 */ /* 0x000fe40000410000 */
[----:B------:R-:W-:Y:S01]  /*8c00*/  FADD.FTZ R85, -R0, R3 ;  /* 0x0000000300557221 */ /* 0x000fe20000010100 */
[----:B------:R-:W-:Y:S01]  /*8c10*/  FSEL R100, R100, RZ, P0 ;  /* 0x000000ff64647208 */ /* 0x000fe20000000000 */
[----:B------:R1:W2:Y:S01]  /*8c20*/  MUFU.EX2 R84, R86 ;  /* 0x0000005600547308 */ /* 0x0002a20000000800 */
[----:B------:R-:W-:Y:S01]  /*8c30*/  FSETP.NEU.FTZ.AND P0, PT, R0, -INF , PT ;  /* 0xff8000000000780b */ /* 0x000fe20003f1d000 */
[----:B------:R-:W-:Y:S01]  /*8c40*/  FMUL.FTZ R3, R85, c[0x0][0x23c] ;  /* 0x00008f0055037a20 */ /* 0x000fe20000410000 */
[----:B------:R-:W-:Y:S01]  /*8c50*/  MOV R85, R2 ;  /* 0x0000000200557202 */ /* 0x000fe20000000f00 */
[--C-:B------:R-:W-:Y:S01]  /*8c60*/  FFMA.FTZ R105, R4, c[0x0][0x23c], -R100.reuse ;  /* 0x00008f0004697a23 */ /* 0x100fe20000010864 */
[----:B------:R-:W-:Y:S01]  /*8c70*/  FSEL R90, R90, RZ, P0 ;  /* 0x000000ff5a5a7208 */ /* 0x000fe20000000000 */
[--C-:B------:R-:W-:Y:S01]  /*8c80*/  FFMA.FTZ R104, R5, c[0x0][0x23c], -R100.reuse ;  /* 0x00008f0005687a23 */ /* 0x100fe20000010864 */
[----:B------:R-:W-:Y:S01]  /*8c90*/  ISETP.GT.AND P0, PT, R124, 0x1, PT ;  /* 0x000000017c00780c */ /* 0x000fe20003f04270 */
[----:B------:R-:W-:Y:S01]  /*8ca0*/  FFMA.FTZ R111, R8, c[0x0][0x23c], -R100 ;  /* 0x00008f00086f7a23 */ /* 0x000fe20000010864 */
[----:B------:R-:W-:Y:S01]  /*8cb0*/  IADD3 R124, R124, -0x1, RZ ;  /* 0xffffffff7c7c7810 */ /* 0x000fe20007ffe0ff */
[--C-:B------:R-:W-:Y:S01]  /*8cc0*/  FFMA.FTZ R106, R6, c[0x0][0x23c], -R90.reuse ;  /* 0x00008f00066a7a23 */ /* 0x100fe2000001085a */
[----:B------:R-:W3:Y:S01]  /*8cd0*/  MUFU.EX2 R3, R3 ;  /* 0x0000000300037308 */ /* 0x000ee20000000800 */
[--C-:B------:R-:W-:Y:S02]  /*8ce0*/  FFMA.FTZ R89, R7, c[0x0][0x23c], -R90.reuse ;  /* 0x00008f0007597a23 */ /* 0x100fe4000001085a */
[--C-:B------:R-:W-:Y:S02]  /*8cf0*/  FFMA.FTZ R87, R10, c[0x0][0x23c], -R90.reuse ;  /* 0x00008f000a577a23 */ /* 0x100fe4000001085a */
[----:B------:R-:W-:Y:S02]  /*8d00*/  FFMA.FTZ R88, R11, c[0x0][0x23c], -R90 ;  /* 0x00008f000b587a23 */ /* 0x000fe4000001085a */
[--C-:B------:R-:W-:Y:S02]  /*8d10*/  FFMA.FTZ R145, R12, c[0x0][0x23c], -R100.reuse ;  /* 0x00008f000c917a23 */ /* 0x100fe40000010864 */
[--C-:B------:R-:W-:Y:S01]  /*8d20*/  FFMA.FTZ R140, R13, c[0x0][0x23c], -R100.reuse ;  /* 0x00008f000d8c7a23 */ /* 0x100fe20000010864 */
[----:B------:R-:W-:Y:S01]  /*8d30*/  MUFU.EX2 R104, R104 ;  /* 0x0000006800687308 */ /* 0x000fe20000000800 */
[--C-:B------:R-:W-:Y:S02]  /*8d40*/  FFMA.FTZ R141, R16, c[0x0][0x23c], -R100.reuse ;  /* 0x00008f00108d7a23 */ /* 0x100fe40000010864 */
[--C-:B-1----:R-:W-:Y:S02]  /*8d50*/  FFMA.FTZ R86, R9, c[0x0][0x23c], -R100.reuse ;  /* 0x00008f0009567a23 */ /* 0x102fe40000010864 */
[C---:B--2---:R-:W-:Y:S02]  /*8d60*/  FMUL.FTZ R36, R84.reuse, R36 ;  /* 0x0000002454247220 */ /* 0x044fe40000410000 */
        /* <DEDUP_REMOVED lines=14> */
[----:B------:R-:W2:Y:S01]  /*8e50*/  MUFU.EX2 R89, R89 ;  /* 0x0000005900597308 */ /* 0x000ea20000000800 */
[C---:B------:R-:W-:Y:S02]  /*8e60*/  FMUL.FTZ R49, R84.reuse, R49 ;  /* 0x0000003154317220 */ /* 0x040fe40000410000 */
[C---:B------:R-:W-:Y:S02]  /*8e70*/  FMUL.FTZ R50, R3.reuse, R50 ;  /* 0x0000003203327220 */ /* 0x040fe40000410000 */
[C---:B------:R-:W-:Y:S02]  /*8e80*/  FMUL.FTZ R51, R3.reuse, R51 ;  /* 0x0000003303337220 */ /* 0x040fe40000410000 */
[C---:B------:R-:W-:Y:S02]  /*8e90*/  FMUL.FTZ R52, R84.reuse, R52 ;  /* 0x0000003454347220 */ /* 0x040fe40000410000 */
[----:B------:R-:W-:Y:S01]  /*8ea0*/  FMUL.FTZ R53, R84, R53 ;  /* 0x0000003554357220 */ /* 0x000fe20000410000 */
[----:B------:R-:W-:Y:S01]  /*8eb0*/  MUFU.EX2 R111, R111 ;  /* 0x0000006f006f7308 */ /* 0x000fe20000000800 */
[C---:B------:R-:W-:Y:S02]  /*8ec0*/  FMUL.FTZ R54, R3.reuse, R54 ;  /* 0x0000003603367220 */ /* 0x040fe40000410000 */
[C---:B------:R-:W-:Y:S01]  /*8ed0*/  FMUL.FTZ R55, R3.reuse, R55 ;  /* 0x0000003703377220 */ /* 0x040fe20000410000 */
[----:B-1----:R-:W-:Y:S01]  /*8ee0*/  F2FP.BF16.PACK_AB R92, R104, R105 ;  /* 0x00000069685c723e */ /* 0x002fe200000010ff */
[C---:B------:R-:W-:Y:S02]  /*8ef0*/  FMUL.FTZ R56, R84.reuse, R56 ;  /* 0x0000003854387220 */ /* 0x040fe40000410000 */
[C---:B------:R-:W-:Y:S02]  /*8f00*/  FMUL.FTZ R57, R84.reuse, R57 ;  /* 0x0000003954397220 */ /* 0x040fe40000410000 */
[C---:B------:R-:W-:Y:S01]  /*8f10*/  FMUL.FTZ R58, R3.reuse, R58 ;  /* 0x0000003a033a7220 */ /* 0x040fe20000410000 */
        /* <DEDUP_REMOVED lines=28> */
[----:B------:R-:W-:Y:S01]  /*90e0*/  FMUL.FTZ R80, R84, R80 ;  /* 0x0000005054507220 */ /* 0x000fe20000410000 */
[----:B--2---:R-:W-:Y:S01]  /*90f0*/  F2FP.BF16.PACK_AB R95, R88, R87 ;  /* 0x00000057585f723e */ /* 0x004fe200000010ff */
[--C-:B------:R-:W-:Y:S02]  /*9100*/  FFMA.FTZ R144, R17, c[0x0][0x23c], -R100.reuse ;  /* 0x00008f0011907a23 */ /* 0x100fe40000010864 */
[--C-:B------:R-:W-:Y:S02]  /*9110*/  FFMA.FTZ R151, R20, c[0x0][0x23c], -R100.reuse ;  /* 0x00008f0014977a23 */ /* 0x100fe40000010864 */
[--C-:B------:R-:W-:Y:S01]  /*9120*/  FFMA.FTZ R150, R21, c[0x0][0x23c], -R100.reuse ;  /* 0x00008f0015967a23 */ /* 0x100fe20000010864 */
[----:B------:R-:W-:Y:S01]  /*9130*/  MUFU.EX2 R141, R141 ;  /* 0x0000008d008d7308 */ /* 0x000fe20000000800 */
[C---:B------:R-:W-:Y:S05]  /*9140*/  HMMA.16816.F32.BF16 R36, R92.reuse, R96, R36 ;  /* 0x000000605c24723c */ /* 0x040fea0000041824 */
[--C-:B------:R-:W-:Y:S02]  /*9150*/  FFMA.FTZ R149, R24, c[0x0][0x23c], -R100.reuse ;  /* 0x00008f0018957a23 */ /* 0x100fe40000010864 */
[--C-:B------:R-:W-:Y:S01]  /*9160*/  FFMA.FTZ R148, R25, c[0x0][0x23c], -R100.reuse ;  /* 0x00008f0019947a23 */ /* 0x100fe20000010864 */
[C---:B------:R-:W-:Y:S01]  /*9170*/  HMMA.16816.F32.BF16 R40, R92.reuse, R98, R40 ;  /* 0x000000625c28723c */ /* 0x040fe20000041828 */
[----:B------:R-:W2:Y:S01]  /*9180*/  LDSM.16.MT88.4 R96, [R112+0x6000] ;  /* 0x006000007060783b */ /* 0x000ea20000004200 */
[----:B------:R-:W-:Y:S02]  /*9190*/  MUFU.EX2 R144, R144 ;  /* 0x0000009000907308 */ /* 0x000fe40000000800 */
[--C-:B------:R-:W-:Y:S02]  /*91a0*/  FFMA.FTZ R156, R28, c[0x0][0x23c], -R100.reuse ;  /* 0x00008f001c9c7a23 */ /* 0x100fe40000010864 */
[--C-:B------:R-:W-:Y:S02]  /*91b0*/  FFMA.FTZ R107, R29, c[0x0][0x23c], -R100.reuse ;  /* 0x00008f001d6b7a23 */ /* 0x100fe40000010864 */
[--C-:B------:R-:W-:Y:S04]  /*91c0*/  FFMA.FTZ R110, R32, c[0x0][0x23c], -R100.reuse ;  /* 0x00008f00206e7a23 */ /* 0x100fe80000010864 */
[----:B------:R-:W-:Y:S01]  /*91d0*/  FFMA.FTZ R155, R33, c[0x0][0x23c], -R100 ;  /* 0x00008f00219b7a23 */ /* 0x000fe20000010864 */
[----:B------:R3:W-:Y:S01]  /*91e0*/  MUFU.EX2 R157, R107 ;  /* 0x0000006b009d7308 */ /* 0x0007e20000000800 */
[----:B------:R-:W-:Y:S01]  /*91f0*/  LDSM.16.MT88.4 R100, [R112+0x6800] ;  /* 0x006800007064783b */ /* 0x000fe20000004200 */
[----:B------:R-:W-:Y:S02]  /*9200*/  FFMA.FTZ R105, R84, R109, R105 ;  /* 0x0000006d54697223 */ /* 0x000fe40000010069 */
[----:B------:R-:W-:Y:S02]  /*9210*/  FFMA.FTZ R108, R3, R108, R106 ;  /* 0x0000006c036c7223 */ /* 0x000fe4000001006a */
[----:B------:R-:W-:Y:S02]  /*9220*/  FFMA.FTZ R109, R34, c[0x0][0x23c], -R90 ;  /* 0x00008f00226d7a23 */ /* 0x000fe4000001085a */
[----:B------:R-:W-:Y:S02]  /*9230*/  FADD.FTZ R34, R104, R105 ;  /* 0x0000006968227221 */ /* 0x000fe40000010000 */
[----:B------:R-:W-:Y:S01]  /*9240*/  MUFU.EX2 R158, R110 ;  /* 0x0000006e009e7308 */ /* 0x000fe20000000800 */
[----:B------:R-:W-:Y:S02]  /*9250*/  FADD.FTZ R108, R89, R108 ;  /* 0x0000006c596c7221 */ /* 0x000fe40000010000 */
[----:B------:R-:W-:Y:S02]  /*9260*/  FADD.FTZ R111, R111, R34 ;  /* 0x000000226f6f7221 */ /* 0x000fe40000010000 */
[----:B------:R-:W-:Y:S02]  /*9270*/  FADD.FTZ R87, R87, R108 ;  /* 0x0000006c57577221 */ /* 0x000fe40000010000 */
[----:B------:R-:W-:Y:S02]  /*9280*/  FADD.FTZ R86, R86, R111 ;  /* 0x0000006f56567221 */ /* 0x000fe40000010000 */
[----:B------:R-:W-:Y:S01]  /*9290*/  FMUL.FTZ R81, R84, R81 ;  /* 0x0000005154517220 */ /* 0x000fe20000410000 */
[----:B------:R-:W-:Y:S01]  /*92a0*/  MUFU.EX2 R151, R151 ;  /* 0x0000009700977308 */ /* 0x000fe20000000800 */
[C---:B------:R-:W-:Y:S02]  /*92b0*/  FMUL.FTZ R82, R3.reuse, R82 ;  /* 0x0000005203527220 */ /* 0x040fe40000410000 */
[----:B------:R-:W-:Y:S01]  /*92c0*/  FMUL.FTZ R83, R3, R83 ;  /* 0x0000005303537220 */ /* 0x000fe20000410000 */
[----:B---3--:R-:W-:Y:S01]  /*92d0*/  LDSM.16.MT88.4 R104, [R114+0x6c00] ;  /* 0x006c00007268783b */ /* 0x008fe20000004200 */
[--C-:B------:R-:W-:Y:S01]  /*92e0*/  FFMA.FTZ R142, R14, c[0x0][0x23c], -R90.reuse ;  /* 0x00008f000e8e7a23 */ /* 0x100fe2000001085a */
[----:B------:R-:W-:Y:S01]  /*92f0*/  MOV R3, R0 ;  /* 0x0000000000037202 */ /* 0x000fe20000000f00 */
[--C-:B------:R-:W-:Y:S01]  /*9300*/  FFMA.FTZ R137, R15, c[0x0][0x23c], -R90.reuse ;  /* 0x00008f000f897a23 */ /* 0x100fe2000001085a */
[C---:B--2---:R-:W-:Y:S02]  /*9310*/  HMMA.16816.F32.BF16 R44, R92.reuse, R96, R44 ;  /* 0x000000605c2c723c */ /* 0x044fe4000004182c */
        /* <DEDUP_REMOVED lines=8> */
[--C-:B------:R-:W-:Y:S02]  /*93a0*/  FFMA.FTZ R154, R26, c[0x0][0x23c], -R90.reuse ;  /* 0x00008f001a9a7a23 */ /* 0x100fe4000001085a */
[--C-:B------:R-:W-:Y:S03]  /*93b0*/  FFMA.FTZ R153, R27, c[0x0][0x23c], -R90.reuse ;  /* 0x00008f001b997a23 */ /* 0x100fe6000001085a */
[--C-:B------:R-:W-:Y:S02]  /*93c0*/  FFMA.FTZ R159, R30, c[0x0][0x23c], -R90.reuse ;  /* 0x00008f001e9f7a23 */ /* 0x100fe4000001085a */
[----:B------:R-:W3:Y:S01]  /*93d0*/  MUFU.EX2 R137, R137 ;  /* 0x0000008900897308 */ /* 0x000ee20000000800 */
[--C-:B------:R-:W-:Y:S02]  /*93e0*/  FFMA.FTZ R84, R31, c[0x0][0x23c], -R90.reuse ;  /* 0x00008f001f547a23 */ /* 0x100fe4000001085a */
[----:B------:R-:W-:Y:S02]  /*93f0*/  FFMA.FTZ R90, R35, c[0x0][0x23c], -R90 ;  /* 0x00008f00235a7a23 */ /* 0x000fe4000001085a */
[----:B------:R-:W-:Y:S05]  /*9400*/  FADD.FTZ R87, R88, R87 ;  /* 0x0000005758577221 */ /* 0x000fea0000010000 */
[----:B------:R4:W-:Y:S10]  /*9410*/  MUFU.EX2 R35, R109 ;  /* 0x0000006d00237308 */ /* 0x0009f40000000800 */
[----:B------:R-:W-:Y:S01]  /*9420*/  MUFU.EX2 R146, R146 ;  /* 0x0000009200927308 */ /* 0x000fe20000000800 */
[C---:B--2---:R-:W-:Y:S09]  /*9430*/  HMMA.16816.F32.BF16 R52, R92.reuse, R96, R52 ;  /* 0x000000605c34723c */ /* 0x044ff20000041834 */
[----:B------:R-:W2:Y:S01]  /*9440*/  MUFU.EX2 R143, R143 ;  /* 0x0000008f008f7308 */ /* 0x000ea20000000800 */
[----:B----4-:R-:W-:Y:S01]  /*9450*/  LDSM.16.MT88.4 R108, [R112+0x7c00] ;  /* 0x007c0000706c783b */ /* 0x010fe20000004200 */
[C---:B------:R-:W-:Y:S08]  /*9460*/  HMMA.16816.F32.BF16 R56, R92.reuse, R98, R56 ;  /* 0x000000625c38723c */ /* 0x040ff00000041838 */
[----:B------:R-:W-:Y:S01]  /*9470*/  MUFU.EX2 R152, R152 ;  /* 0x0000009800987308 */ /* 0x000fe20000000800 */
[----:B------:R-:W4:Y:S09]  /*9480*/  LDSM.16.MT88.4 R96, [R112+0x7000] ;  /* 0x007000007060783b */ /* 0x000f320000004200 */
[----:B------:R-:W5:Y:S10]  /*9490*/  MUFU.EX2 R147, R147 ;  /* 0x0000009300937308 */ /* 0x000f740000000800 */
[----:B------:R-:W-:Y:S10]  /*94a0*/  MUFU.EX2 R149, R149 ;  /* 0x0000009500957308 */ /* 0x000ff40000000800 */
[----:B------:R-:W1:Y:S10]  /*94b0*/  MUFU.EX2 R148, R148 ;  /* 0x0000009400947308 */ /* 0x000e740000000800 */
[----:B------:R-:W-:Y:S01]  /*94c0*/  MUFU.EX2 R154, R154 ;  /* 0x0000009a009a7308 */ /* 0x000fe20000000800 */
[C---:B----4-:R-:W-:Y:S08]  /*94d0*/  HMMA.16816.F32.BF16 R60, R92.reuse, R96, R60 ;  /* 0x000000605c3c723c */ /* 0x050ff0000004183c */
[C---:B------:R-:W-:Y:S01]  /*94e0*/  HMMA.16816.F32.BF16 R64, R92.reuse, R98, R64 ;  /* 0x000000625c40723c */ /* 0x040fe20000041840 */
[----:B------:R-:W4:Y:S01]  /*94f0*/  LDSM.16.MT88.4 R96, [R114+0x8000] ;  /* 0x008000007260783b */ /* 0x000f220000004200 */
[----:B------:R-:W1:Y:S10]  /*9500*/  MUFU.EX2 R153, R153 ;  /* 0x0000009900997308 */ /* 0x000e740000000800 */
[----:B------:R-:W1:Y:S10]  /*9510*/  MUFU.EX2 R156, R156 ;  /* 0x0000009c009c7308 */ /* 0x000e740000000800 */
[----:B------:R-:W-:Y:S10]  /*9520*/  MUFU.EX2 R159, R159 ;  /* 0x0000009f009f7308 */ /* 0x000ff40000000800 */
[----:B------:R-:W1:Y:S01]  /*9530*/  MUFU.EX2 R84, R84 ;  /* 0x0000005400547308 */ /* 0x000e620000000800 */
[C---:B----4-:R-:W-:Y:S09]  /*9540*/  HMMA.16816.F32.BF16 R68, R92.reuse, R96, R68 ;  /* 0x000000605c44723c */ /* 0x050ff20000041844 */
[----:B------:R-:W4:Y:S01]  /*9550*/  MUFU.EX2 R155, R155 ;  /* 0x0000009b009b7308 */ /* 0x000f220000000800 */
[C---:B------:R-:W-:Y:S01]  /*9560*/  HMMA.16816.F32.BF16 R72, R92.reuse, R98, R72 ;  /* 0x000000625c48723c */ /* 0x040fe20000041848 */
[----:B------:R-:W1:Y:S08]  /*9570*/  LDSM.16.MT88.4 R96, [R112+0x8000] ;  /* 0x008000007060783b */ /* 0x000e700000004200 */
[----:B------:R-:W1:Y:S02]  /*9580*/  MUFU.EX2 R90, R90 ;  /* 0x0000005a005a7308 */ /* 0x000e640000000800 */
[C---:B-1----:R-:W-:Y:S08]  /*9590*/  HMMA.16816.F32.BF16 R76, R92.reuse, R96, R76 ;  /* 0x000000605c4c723c */ /* 0x042ff0000004184c */
[----:B------:R-:W-:Y:S01]  /*95a0*/  HMMA.16816.F32.BF16 R80, R92, R98, R80 ;  /* 0x000000625c50723c */ /* 0x000fe20000041850 */
[----:B------:R-:W1:Y:S06]  /*95b0*/  LDSM.16.MT88.4 R96, [R114+0x6400] ;  /* 0x006400007260783b */ /* 0x000e6c0000004200 */
[----:B------:R-:W-:Y:S01]  /*95c0*/  F2FP.BF16.PACK_AB R92, R140, R145 ;  /* 0x000000918c5c723e */ /* 0x000fe200000010ff */
[----:B------:R-:W-:Y:S01]  /*95d0*/  FADD.FTZ R145, R145, R86 ;  /* 0x0000005691917221 */ /* 0x000fe20000010000 */
[----:B---3--:R-:W-:Y:S03]  /*95e0*/  F2FP.BF16.PACK_AB R93, R137, R142 ;  /* 0x0000008e895d723e */ /* 0x008fe600000010ff */
[----:B------:R-:W-:Y:S01]  /*95f0*/  F2FP.BF16.PACK_AB R94, R144, R141 ;  /* 0x0000008d905e723e */ /* 0x000fe200000010ff */
[----:B------:R-:W-:Y:S01]  /*9600*/  FADD.FTZ R142, R142, R87 ;  /* 0x000000578e8e7221 */ /* 0x000fe20000010000 */
[----:B--2---:R-:W-:Y:S01]  /*9610*/  F2FP.BF16.PACK_AB R95, R143, R146 ;  /* 0x000000928f5f723e */ /* 0x004fe200000010ff */
[----:B------:R-:W-:Y:S02]  /*9620*/  FADD.FTZ R140, R140, R145 ;  /* 0x000000918c8c7221 */ /* 0x000fe40000010000 */
[----:B------:R-:W-:Y:S02]  /*9630*/  FADD.FTZ R137, R137, R142 ;  /* 0x0000008e89897221 */ /* 0x000fe40000010000 */
[----:B------:R-:W-:Y:S02]  /*9640*/  FADD.FTZ R141, R141, R140 ;  /* 0x0000008c8d8d7221 */ /* 0x000fe40000010000 */
[----:B------:R-:W-:Y:S02]  /*9650*/  FADD.FTZ R146, R146, R137 ;  /* 0x0000008992927221 */ /* 0x000fe40000010000 */
[----:B------:R-:W-:Y:S02]  /*9660*/  FADD.FTZ R144, R144, R141 ;  /* 0x0000008d90907221 */ /* 0x000fe40000010000 */
        /* <DEDUP_REMOVED lines=21> */
[----:B-----5:R-:W-:Y:S03]  /*97c0*/  F2FP.BF16.PACK_AB R93, R147, R152 ;  /* 0x00000098935d723e */ /* 0x020fe600000010ff */
[----:B------:R-:W-:Y:S01]  /*97d0*/  F2FP.BF16.PACK_AB R94, R148, R149 ;  /* 0x00000095945e723e */ /* 0x000fe200000010ff */
[----:B------:R-:W-:Y:S01]  /*97e0*/  FADD.FTZ R152, R152, R143 ;  /* 0x0000008f98987221 */ /* 0x000fe20000010000 */
[----:B------:R-:W-:Y:S01]  /*97f0*/  F2FP.BF16.PACK_AB R95, R153, R154 ;  /* 0x0000009a995f723e */ /* 0x000fe200000010ff */
        /* <DEDUP_REMOVED lines=9> */
[C---:B------:R-:W-:Y:S08]  /*9890*/  HMMA.16816.F32.BF16 R44, R92.reuse, R100, R44 ;  /* 0x000000645c2c723c */ /* 0x040ff0000004182c */
        /* <DEDUP_REMOVED lines=17> */
[----:B----4-:R-:W-:Y:S01]  /*99b0*/  F2FP.BF16.PACK_AB R94, R155, R158 ;  /* 0x0000009e9b5e723e */ /* 0x010fe200000010ff */
[----:B------:R-:W-:Y:S01]  /*99c0*/  FADD.FTZ R159, R159, R154 ;  /* 0x0000009a9f9f7221 */ /* 0x000fe20000010000 */
[----:B------:R-:W-:Y:S01]  /*99d0*/  F2FP.BF16.PACK_AB R95, R90, R35 ;  /* 0x000000235a5f723e */ /* 0x000fe200000010ff */
[----:B------:R-:W-:Y:S02]  /*99e0*/  FADD.FTZ R157, R157, R156 ;  /* 0x0000009c9d9d7221 */ /* 0x000fe40000010000 */
[----:B------:R-:W-:Y:S02]  /*99f0*/  FADD.FTZ R84, R84, R159 ;  /* 0x0000009f54547221 */ /* 0x000fe40000010000 */
[----:B------:R-:W-:Y:S02]  /*9a00*/  FADD.FTZ R158, R158, R157 ;  /* 0x0000009d9e9e7221 */ /* 0x000fe40000010000 */
[C---:B------:R-:W-:Y:S03]  /*9a10*/  HMMA.16816.F32.BF16 R36, R92.reuse, R104, R36 ;  /* 0x000000685c24723c */ /* 0x040fe60000041824 */
[----:B------:R-:W-:Y:S05]  /*9a20*/  FADD.FTZ R35, R35, R84 ;  /* 0x0000005423237221 */ /* 0x000fea0000010000 */
[C---:B------:R-:W-:Y:S01]  /*9a30*/  HMMA.16816.F32.BF16 R40, R92.reuse, R106, R40 ;  /* 0x0000006a5c28723c */ /* 0x040fe20000041828 */
[----:B------:R-:W3:Y:S07]  /*9a40*/  LDSM.16.MT88.4 R104, [R114+0x8c00] ;  /* 0x008c00007268783b */ /* 0x000eee0000004200 */
[C---:B-1----:R-:W-:Y:S08]  /*9a50*/  HMMA.16816.F32.BF16 R44, R92.reuse, R96, R44 ;  /* 0x000000605c2c723c */ /* 0x042ff0000004182c */
[C---:B------:R-:W-:Y:S01]  /*9a60*/  HMMA.16816.F32.BF16 R48, R92.reuse, R98, R48 ;  /* 0x000000625c30723c */ /* 0x040fe20000041830 */
[----:B------:R-:W1:Y:S07]  /*9a70*/  LDSM.16.MT88.4 R96, [R112+0x8c00] ;  /* 0x008c00007060783b */ /* 0x000e6e0000004200 */
[C---:B--2---:R-:W-:Y:S08]  /*9a80*/  HMMA.16816.F32.BF16 R52, R92.reuse, R100, R52 ;  /* 0x000000645c34723c */ /* 0x044ff00000041834 */
[C---:B------:R-:W-:Y:S08]  /*9a90*/  HMMA.16816.F32.BF16 R56, R92.reuse, R102, R56 ;  /* 0x000000665c38723c */ /* 0x040ff00000041838 */
[C---:B------:R-:W-:Y:S07]  /*9aa0*/  HMMA.16816.F32.BF16 R60, R92.reuse, R108, R60 ;  /* 0x0000006c5c3c723c */ /* 0x040fee000004183c */
[----:B------:R-:W-:Y:S01]  /*9ab0*/  FADD.FTZ R109, R155, R158 ;  /* 0x0000009e9b6d7221 */ /* 0x000fe20000010000 */
[C---:B------:R-:W-:Y:S04]  /*9ac0*/  HMMA.16816.F32.BF16 R64, R92.reuse, R110, R64 ;  /* 0x0000006e5c40723c */ /* 0x040fe80000041840 */
[----:B------:R-:W-:Y:S03]  /*9ad0*/  FADD.FTZ R108, R90, R35 ;  /* 0x000000235a6c7221 */ /* 0x000fe60000010000 */
[----:B------:R-:W-:Y:S01]  /*9ae0*/  MOV R110, R138 ;  /* 0x0000008a006e7202 */ /* 0x000fe20000000f00 */
[C---:B---3--:R-:W-:Y:S04]  /*9af0*/  HMMA.16816.F32.BF16 R68, R92.reuse, R104, R68 ;  /* 0x000000685c44723c */ /* 0x048fe80000041844 */
[----:B------:R-:W-:Y:S04]  /*9b00*/  MOV R111, R139 ;  /* 0x0000008b006f7202 */ /* 0x000fe80000000f00 */
[C---:B------:R-:W-:Y:S08]  /*9b10*/  HMMA.16816.F32.BF16 R72, R92.reuse, R106, R72 ;  /* 0x0000006a5c48723c */ /* 0x040ff00000041848 */
[C---:B-1----:R-:W-:Y:S08]  /*9b20*/  HMMA.16816.F32.BF16 R76, R92.reuse, R96, R76 ;  /* 0x000000605c4c723c */ /* 0x042ff0000004184c */
[----:B------:R-:W-:Y:S01]  /*9b30*/  HMMA.16816.F32.BF16 R80, R92, R98, R80 ;  /* 0x000000625c50723c */ /* 0x000fe20000041850 */
[----:B------:R-:W-:-:S07]  /*9b40*/  @P0 BRA `(.L_x_4231) ;  /* 0xffffdab000000947 */ /* 0x000fce000383ffff */
.L_x_4227:
        /* <DEDUP_REMOVED lines=126> */
[----:B------:R2:W-:Y:S01]  /*a330*/  STS [R15+0x200], R38 ;  /* 0x000200260f007388 */ /* 0x0005e20000000800 */
[----:B------:R-:W-:Y:S02]  /*a340*/  IADD3 R33, R15, R10, RZ ;  /* 0x0000000a0f217210 */ /* 0x000fe40007ffe0ff */
[----:B------:R-:W-:Y:S01]  /*a350*/  ISETP.NE.AND P1, PT, R122, -0x1, PT ;  /* 0xffffffff7a00780c */ /* 0x000fe20003f25270 */
[----:B------:R-:W-:Y:S01]  /*a360*/  IMAD.IADD R37, R10, 0x1, R13 ;  /* 0x000000010a257824 */ /* 0x000fe200078e020d */
[----:B------:R-:W-:Y:S01]  /*a370*/  STS [R13], R40 ;  /* 0x000000280d007388 */ /* 0x000fe20000000800 */
[----:B-1----:R-:W-:-:S03]  /*a380*/  ISETP.NE.AND P2, PT, R12, RZ, PT ;  /* 0x000000ff0c00720c */ /* 0x002fc60003f45270 */
[----:B------:R-:W-:Y:S01]  /*a390*/  STS [R13+0x200], R42 ;  /* 0x0002002a0d007388 */ /* 0x000fe20000000800 */
[----:B------:R-:W-:-:S03]  /*a3a0*/  ISETP.NE.OR P0, PT, R122, -0x1, !P2 ;  /* 0xffffffff7a00780c */ /* 0x000fc60005705670 */
[----:B------:R-:W-:Y:S04]  /*a3b0*/  STS [R33], R44 ;  /* 0x0000002c21007388 */ /* 0x000fe80000000800 */
[----:B------:R-:W-:Y:S04]  /*a3c0*/  STS [R33+0x200], R46 ;  /* 0x0002002e21007388 */ /* 0x000fe80000000800 */
[----:B------:R-:W-:Y:S04]  /*a3d0*/  STS [R37], R48 ;  /* 0x0000003025007388 */ /* 0x000fe80000000800 */
[----:B------:R-:W-:Y:S01]  /*a3e0*/  STS [R37+0x200], R50 ;  /* 0x0002003225007388 */ /* 0x000fe20000000800 */
[----:B--2---:R-:W-:-:S03]  /*a3f0*/  @P1 IMAD.WIDE.U32 R38, R122, c[0x0][0x1e8], RZ ;  /* 0x00007a007a261a25 */ /* 0x004fc600078e00ff */
        /* <DEDUP_REMOVED lines=59> */
.L_x_4233:
[----:B------:R-:W-:Y:S05]  /*a7b0*/  BSYNC B0 ;  /* 0x0000000000007941 */ /* 0x000fea0003800000 */
.L_x_4232:
[----:B---3--:R-:W3:Y:S01]  /*a7c0*/  S2R R5, SR_CTAID.X ;  /* 0x0000000000057919 */ /* 0x008ee20000002500 */
[----:B------:R-:W-:Y:S01]  /*a7d0*/  SHF.R.S32.HI R129, RZ, 0x1f, R128 ;  /* 0x0000001fff817819 */ /* 0x000fe20000011480 */
[----:B------:R-:W-:Y:S01]  /*a7e0*/  BSSY B0, `(.L_x_4234) ;  /* 0x0000022000007945 */ /* 0x000fe20003800000 */
[----:B------:R-:W-:Y:S01]  /*a7f0*/  SHF.R.S32.HI R4, RZ, 0x1f, R10 ;  /* 0x0000001fff047819 */ /* 0x000fe2000001140a */
[----:B------:R-:W5:Y:S01]  /*a800*/  S2R R0, SR_TID.X ;  /* 0x0000000000007919 */ /* 0x000f620000002100 */
[----:B---3--:R-:W-:-:S04]  /*a810*/  IMAD.SHL.U32 R3, R5, 0x40, RZ ;  /* 0x0000004005037824 */ /* 0x008fc800078e00ff */
[----:B------:R-:W-:Y:S01]  /*a820*/  IMAD.WIDE.U32 R40, R3, c[0x0][0x1e8], R128 ;  /* 0x00007a0003287a25 */ /* 0x000fe200078e0080 */
[----:B------:R-:W-:Y:S02]  /*a830*/  SHF.R.S32.HI R2, RZ, 0x1f, R3 ;  /* 0x0000001fff027819 */ /* 0x000fe40000011403 */
[----:B-----5:R-:W-:Y:S02]  /*a840*/  SHF.R.S32.HI R7, RZ, 0x1f, R0 ;  /* 0x0000001fff077819 */ /* 0x020fe40000011400 */
[----:B------:R-:W-:Y:S01]  /*a850*/  IADD3 R38, P0, R38, R40, RZ ;  /* 0x0000002826267210 */ /* 0x000fe20007f1e0ff */
[----:B------:R-:W-:Y:S01]  /*a860*/  IMAD R2, R2, c[0x0][0x1e8], RZ ;  /* 0x00007a0002027a24 */ /* 0x000fe200078e02ff */
[----:B------:R-:W-:-:S03]  /*a870*/  LEA.HI R7, R7, R0, RZ, 0x2 ;  /* 0x0000000007077211 */ /* 0x000fc600078f10ff */
[----:B------:R-:W-:Y:S01]  /*a880*/  IMAD R2, R3, c[0x0][0x1ec], R2 ;  /* 0x00007b0003027a24 */ /* 0x000fe200078e0202 */
[----:B------:R-:W-:-:S04]  /*a890*/  SHF.R.S32.HI R0, RZ, 0x2, R7 ;  /* 0x00000002ff007819 */ /* 0x000fc80000011407 */
[----:B------:R-:W-:Y:S01]  /*a8a0*/  IADD3.X R39, R37, R41, R2, P0, !PT ;  /* 0x0000002925277210 */ /* 0x000fe200007fe402 */
[----:B------:R-:W-:Y:S01]  /*a8b0*/  IMAD.IADD R2, R126, 0x1, -R3 ;  /* 0x000000017e027824 */ /* 0x000fe200078e0a03 */
[----:B------:R-:W-:Y:S01]  /*a8c0*/  SHF.R.S32.HI R0, RZ, 0x1f, R0 ;  /* 0x0000001fff007819 */ /* 0x000fe20000011400 */
[----:B------:R-:W-:Y:S02]  /*a8d0*/  IMAD R3, R4, c[0x0][0x1f0], RZ ;  /* 0x00007c0004037a24 */ /* 0x000fe400078e02ff */
[----:B------:R-:W-:Y:S01]  /*a8e0*/  IMAD.WIDE.U32 R38, R10, c[0x0][0x1f0], R38 ;  /* 0x00007c000a267a25 */ /* 0x000fe200078e0026 */
[----:B------:R-:W-:-:S03]  /*a8f0*/  ISETP.GE.AND P0, PT, R9, R2, PT ;  /* 0x000000020900720c */ /* 0x000fc60003f06270 */
[----:B------:R-:W-:-:S04]  /*a900*/  IMAD R3, R10, c[0x0][0x1f4], R3 ;  /* 0x00007d000a037a24 */ /* 0x000fc800078e0203 */
        /* <DEDUP_REMOVED lines=15> */
.L_x_4235:
[----:B------:R-:W-:Y:S05]  /*aa00*/  BSYNC B0 ;  /* 0x0000000000007941 */ /* 0x000fea0003800000 */
.L_x_4234:
[----:B------:R-:W-:Y:S01]  /*aa10*/  IMAD R5, R5, -0x40, R126 ;  /* 0xffffffc005057824 */ /* 0x000fe200078e027e */
[----:B------:R-:W-:-:S04]  /*aa20*/  LEA.HI.SX32 R8, R8, 0x20, 0x1e ;  /* 0x0000002008087811 */ /* 0x000fc800078ff2ff */
[----:B------:R-:W-:-:S13]  /*aa30*/  ISETP.GE.AND P0, PT, R8, R5, PT ;  /* 0x000000050800720c */ /* 0x000fda0003f06270 */
[----:B------:R-:W-:Y:S05]  /*aa40*/  @P0 EXIT ;  /* 0x000000000000094d */ /* 0x000fea0003800000 */
[----:B------:R-:W-:Y:S01]  /*aa50*/  IADD3 R9, P0, R9, 0x20, RZ ;  /* 0x0000002009097810 */ /* 0x000fe20007f1e0ff */
[----:B------:R-:W-:Y:S01]  /*aa60*/  IMAD.MOV.U32 R2, RZ, RZ, R38 ;  /* 0x000000ffff027224 */ /* 0x000fe200078e0026 */
[----:B------:R-:W-:Y:S02]  /*aa70*/  MOV R3, R7 ;  /* 0x0000000700037202 */ /* 0x000fe40000000f00 */
        /* <DEDUP_REMOVED lines=15> */
.L_x_4236:
        /* <DEDUP_REMOVED lines=9> */
.L_x_6360:


//--------------------- .text._ZN5flash24flash_fwd_splitkv_kernelI23Flash_fwd_kernel_traitsILi96ELi64ELi64ELi4ELb0ELb0EN7cutlass10bfloat16_tE19Flash_kernel_traitsILi96ELi64ELi64ELi4ES3_EELb1ELb0ELb0ELb0ELb0ELb1ELb0ELb0EEEvNS_16Flash_fwd_paramsE --------------------------
	.section	.text._ZN5flash24flash_fwd_splitkv_kernelI23Flash_fwd_kernel_traitsILi96ELi64ELi64ELi4ELb0ELb0EN7cutlass10bfloat16_tE19Flash_kernel_traitsILi96ELi64ELi64ELi4ES3_EELb1ELb0ELb0ELb0ELb0ELb1ELb0ELb0EEEvNS_16Flash_fwd_paramsE,"ax",@progbits
	.sectioninfo	@"SHI_REGISTERS=168"
	.align	128
        .global         _ZN5flash24flash_fwd_splitkv_kernelI23Flash_fwd_kernel_traitsILi96ELi64ELi64ELi4ELb0ELb0EN7cutlass10bfloat16_tE19Flash_kernel_traitsILi96ELi64ELi64ELi4ES3_EELb1ELb0ELb0ELb0ELb0ELb1ELb0ELb0EEEvNS_16Flash_fwd_paramsE
        .type           _ZN5flash24flash_fwd_splitkv_kernelI23Flash_fwd_kernel_traitsILi96ELi64ELi64ELi4ELb0ELb0EN7cutlass10bfloat16_tE19Flash_kernel_traitsILi96ELi64ELi64ELi4ES3_EELb1ELb0ELb0ELb0ELb0ELb1ELb0ELb0EEEvNS_16Flash_fwd_paramsE,@function
        .size           _ZN5flash24flash_fwd_splitkv_kernelI23Flash_fwd_kernel_traitsILi96ELi64ELi64ELi4ELb0ELb0EN7cutlass10bfloat16_tE19Flash_kernel_traitsILi96ELi64ELi64ELi4ES3_EELb1ELb0ELb0ELb0ELb0ELb1ELb0ELb0EEEvNS_16Flash_fwd_paramsE,(.L_x_6361 - _ZN5flash24flash_fwd_splitkv_kernelI23Flash_fwd_kernel_traitsILi96ELi64ELi64ELi4ELb0ELb0EN7cutlass10bfloat16_tE19Flash_kernel_traitsILi96ELi64ELi64ELi4ES3_EELb1ELb0ELb0ELb0ELb0ELb1ELb0ELb0EEEvNS_16Flash_fwd_paramsE)
        .other          _ZN5flash24flash_fwd_splitkv_kernelI23Flash_fwd_kernel_traitsILi96ELi64ELi64ELi4ELb0ELb0EN7cutlass10bfloat16_tE19Flash_kernel_traitsILi96ELi64ELi64ELi4ES3_EELb1ELb0ELb0ELb0ELb0ELb1ELb0ELb0EEEvNS_16Flash_fwd_paramsE,@"STO_CUDA_ENTRY STV_DEFAULT"
_ZN5flash24flash_fwd_splitkv_kernelI23Flash_fwd_kernel_traitsILi96ELi64ELi64ELi4ELb0ELb0EN7cutlass10bfloat16_tE19Flash_kernel_traitsILi96ELi64ELi64ELi4ES3_EELb1ELb0ELb0ELb0ELb0ELb1ELb0ELb0EEEvNS_16Flash_fwd_paramsE:
.text._ZN5flash24flash_fwd_splitkv_kernelI23Flash_fwd_kernel_traitsILi96ELi64ELi64ELi4ELb0ELb0EN7cutlass10bfloat16_tE19Flash_kernel_traitsILi96ELi64ELi64ELi4ES3_EELb1ELb0ELb0ELb0ELb0ELb1ELb0ELb0EEEvNS_16Flash_fwd_paramsE:
        /* <DEDUP_REMOVED lines=33> */
.L_x_4237:
[----:B-1-34-:R-:W-:Y:S02]  /*0210*/  MOV R0, c[0x0][0x218] ;  /* 0x0000860000007a02 */ /* 0x01afe40000000f00 */
.L_x_4238:
        /* <DEDUP_REMOVED lines=81> */
.L_x_4241:
[----:B------:R-:W-:Y:S05]  /*0730*/  BSYNC B0 ;  /* 0x0000000000007941 */ /* 0x000fea0003800000 */
.L_x_4240:
        /* <DEDUP_REMOVED lines=19> */
.L_x_4243:
[----:B------:R-:W-:Y:S05]  /*0870*/  BSYNC B0 ;  /* 0x0000000000007941 */ /* 0x000fea0003800000 */
.L_x_4242:
        /* <DEDUP_REMOVED lines=13> */
.L_x_4239:
        /* <DEDUP_REMOVED lines=92> */
.L_x_4244:
        /* <DEDUP_REMOVED lines=17> */
.L_x_4246:
        /* <DEDUP_REMOVED lines=50> */
.L_x_4245:
        /* <DEDUP_REMOVED lines=111> */
.L_x_4248:
[----:B------:R-:W-:Y:S05]  /*1a30*/  BSYNC B0 ;  /* 0x0000000000007941 */ /* 0x000fea0003800000 */
.L_x_4247:
        /* <DEDUP_REMOVED lines=36> */
.L_x_4250:
[----:B------:R-:W-:Y:S05]  /*1c80*/  BSYNC B0 ;  /* 0x0000000000007941 */ /* 0x000fea0003800000 */
.L_x_4249:
        /* <DEDUP_REMOVED lines=33> */
.L_x_4252:
[----:B------:R-:W-:Y:S05]  /*1ea0*/  BSYNC B0 ;  /* 0x0000000000007941 */ /* 0x000fea0003800000 */
.L_x_4251:
        /* <DEDUP_REMOVED lines=34> */
.L_x_4254:
[----:B------:R-:W-:Y:S05]  /*20d0*/  BSYNC B0 ;  /* 0x0000000000007941 */ /* 0x000fea0003800000 */
.L_x_4253:
        /* <DEDUP_REMOVED lines=87> */
.L_x_4256:
[----:B------:R-:W-:Y:S05]  /*2650*/  BSYNC B0 ;  /* 0x0000000000007941 */ /* 0x000fea0003800000 */
.L_x_4255:
        /* <DEDUP_REMOVED lines=34> */
.L_x_4258:
[----:B------:R-:W-:Y:S05]  /*2880*/  BSYNC B0 ;  /* 0x0000000000007941 */ /* 0x000fea0003800000 */
.L_x_4257:
        /* <DEDUP_REMOVED lines=8> */
[----:B---3--:R-:W3:Y:S04]  /*2910*/  LDSM.16.M88.4 R12, [R109+0x3000] ;  /* 0x003000006d0c783b */ /* 0x008ee80000000200 */
[----:B------:R-:W2:Y:S04]  /*2920*/  LDSM.16.M88.4 R24, [R109+0x3400] ;  /* 0x003400006d18783b */ /* 0x000ea80000000200 */
[----:B------:R-:W-:Y:S04]  /*2930*/  LDSM.16.M88.4 R56, [R113+0x1000] ;  /* 0x001000007138783b */ /* 0x000fe80000000200 */
[----:B-1----:R-:W1:Y:S04]  /*2940*/  LDSM.16.M88.4 R32, [R112+0x4000] ;  /* 0x004000007020783b */ /* 0x002e680000000200 */
[----:B------:R-:W4:Y:S04]  /*2950*/  LDSM.16.M88.4 R52, [R112+0x3800] ;  /* 0x003800007034783b */ /* 0x000f280000000200 */
[----:B------:R-:W-:Y:S04]  /*2960*/  LDSM.16.M88.4 R48, [R111+0x1000] ;  /* 0x001000006f30783b */ /* 0x000fe80000000200 */
[----:B------:R-:W1:Y:S01]  /*2970*/  LDSM.16.M88.4 R8, [R109+0x4000] ;  /* 0x004000006d08783b */ /* 0x000e620000000200 */
[C---:B-----5:R-:W-:Y:S03]  /*2980*/  HMMA.16816.F32.BF16 R16, R60.reuse, R20, RZ ;  /* 0x000000143c10723c */ /* 0x060fe600000418ff */
[----:B------:R-:W5:Y:S04]  /*2990*/  LDSM.16.M88.4 R68, [R112+0x4400] ;  /* 0x004400007044783b */ /* 0x000f680000000200 */
[----:B------:R-:W-:Y:S01]  /*29a0*/  LDSM.16.M88.4 R44, [R112+0x5000] ;  /* 0x00500000702c783b */ /* 0x000fe20000000200 */
[C---:B------:R-:W-:Y:S03]  /*29b0*/  HMMA.16816.F32.BF16 R20, R60.reuse, R22, RZ ;  /* 0x000000163c14723c */ /* 0x040fe600000418ff */
[----:B------:R-:W-:Y:S04]  /*29c0*/  LDSM.16.M88.4 R84, [R109+0x4400] ;  /* 0x004400006d54783b */ /* 0x000fe80000000200 */
[----:B------:R-:W-:Y:S01]  /*29d0*/  LDSM.16.M88.4 R76, [R112+0x4800] ;  /* 0x00480000704c783b */ /* 0x000fe20000000200 */
[C---:B------:R-:W-:Y:S03]  /*29e0*/  HMMA.16816.F32.BF16 R28, R60.reuse, R40, RZ ;  /* 0x000000283c1c723c */ /* 0x040fe600000418ff */
[----:B------:R-:W-:Y:S04]  /*29f0*/  LDSM.16.M88.4 R80, [R109+0x5000] ;  /* 0x005000006d50783b */ /* 0x000fe80000000200 */
[----:B------:R-:W0:Y:S01]  /*2a00*/  LDGDEPBAR ;  /* 0x00000000000079af */ /* 0x000e220000000000 */
[----:B------:R-:W-:Y:S08]  /*2a10*/  HMMA.16816.F32.BF16 R40, R60, R42, RZ ;  /* 0x0000002a3c28723c */ /* 0x000ff000000418ff */
[C---:B---3--:R-:W-:Y:S08]  /*2a20*/  HMMA.16816.F32.BF16 R16, R72.reuse, R12, R16 ;  /* 0x0000000c4810723c */ /* 0x048ff00000041810 */
[C---:B------:R-:W-:Y:S01]  /*2a30*/  HMMA.16816.F32.BF16 R20, R72.reuse, R14, R20 ;  /* 0x0000000e4814723c */ /* 0x040fe20000041814 */
[----:B------:R-:W-:Y:S07]  /*2a40*/  LDSM.16.M88.4 R12, [R113+0x2000] ;  /* 0x00200000710c783b */ /* 0x000fee0000000200 */
[C---:B--2---:R-:W-:Y:S08]  /*2a50*/  HMMA.16816.F32.BF16 R28, R72.reuse, R24, R28 ;  /* 0x00000018481c723c */ /* 0x044ff0000004181c */
[----:B------:R-:W-:Y:S01]  /*2a60*/  HMMA.16816.F32.BF16 R40, R72, R26, R40 ;  /* 0x0000001a4828723c */ /* 0x000fe20000041828 */
[----:B------:R-:W2:Y:S07]  /*2a70*/  LDSM.16.M88.4 R24, [R109+0x3800] ;  /* 0x003800006d18783b */ /* 0x000eae0000000200 */
[C---:B-1----:R-:W-:Y:S08]  /*2a80*/  HMMA.16816.F32.BF16 R16, R56.reuse, R32, R16 ;  /* 0x000000203810723c */ /* 0x042ff00000041810 */
[----:B------:R-:W-:Y:S01]  /*2a90*/  HMMA.16816.F32.BF16 R20, R56, R34, R20 ;  /* 0x000000223814723c */ /* 0x000fe20000041814 */
[----:B------:R-:W1:Y:S07]  /*2aa0*/  LDSM.16.M88.4 R32, [R112+0x3c00] ;  /* 0x003c00007020783b */ /* 0x000e6e0000000200 */
[C---:B----4-:R-:W-:Y:S08]  /*2ab0*/  HMMA.16816.F32.BF16 R36, R60.reuse, R52, RZ ;  /* 0x000000343c24723c */ /* 0x050ff000000418ff */
[----:B------:R-:W-:Y:S08]  /*2ac0*/  HMMA.16816.F32.BF16 R52, R60, R54, RZ ;  /* 0x000000363c34723c */ /* 0x000ff000000418ff */
[----:B------:R-:W-:Y:S08]  /*2ad0*/  HMMA.16816.F32.BF16 R20, R48, R10, R20 ;  /* 0x0000000a3014723c */ /* 0x000ff00000041814 */
[----:B-----5:R-:W-:Y:S08]  /*2ae0*/  HMMA.16816.F32.BF16 R28, R56, R68, R28 ;  /* 0x00000044381c723c */ /* 0x020ff0000004181c */
[----:B--2---:R-:W-:Y:S08]  /*2af0*/  HMMA.16816.F32.BF16 R36, R72, R24, R36 ;  /* 0x000000184824723c */ /* 0x004ff00000041824 */
[----:B------:R-:W-:Y:S01]  /*2b00*/  HMMA.16816.F32.BF16 R40, R56, R70, R40 ;  /* 0x000000463828723c */ /* 0x000fe20000041828 */
[----:B------:R-:W2:Y:S07]  /*2b10*/  LDSM.16.M88.4 R68, [R109+0x3c00] ;  /* 0x003c00006d44783b */ /* 0x000eae0000000200 */
[----:B------:R-:W-:Y:S01]  /*2b20*/  HMMA.16816.F32.BF16 R52, R72, R26, R52 ;  /* 0x0000001a4834723c */ /* 0x000fe20000041834 */
[----:B------:R-:W-:Y:S07]  /*2b30*/  LDSM.16.M88.4 R24, [R109+0x5400] ;  /* 0x005400006d18783b */ /* 0x000fee0000000200 */
[----:B------:R-:W-:Y:S01]  /*2b40*/  HMMA.16816.F32.BF16 R16, R48, R8, R16 ;  /* 0x000000083010723c */ /* 0x000fe20000041810 */
[----:B------:R-:W3:Y:S07]  /*2b50*/  LDSM.16.M88.4 R8, [R111+0x2000] ;  /* 0x002000006f08783b */ /* 0x000eee0000000200 */
[C---:B-1----:R-:W-:Y:S08]  /*2b60*/  HMMA.16816.F32.BF16 R64, R60.reuse, R32, RZ ;  /* 0x000000203c40723c */ /* 0x042ff000000418ff */
[----:B------:R-:W-:Y:S01]  /*2b70*/  HMMA.16816.F32.BF16 R60, R60, R34, RZ ;  /* 0x000000223c3c723c */ /* 0x000fe200000418ff */
[----:B------:R-:W1:Y:S07]  /*2b80*/  LDSM.16.M88.4 R32, [R112+0x5400] ;  /* 0x005400007020783b */ /* 0x000e6e0000000200 */
[----:B------:R-:W-:Y:S08]  /*2b90*/  HMMA.16816.F32.BF16 R20, R12, R46, R20 ;  /* 0x0000002e0c14723c */ /* 0x000ff00000041814 */
[----:B------:R-:W-:Y:S08]  /*2ba0*/  HMMA.16816.F32.BF16 R28, R48, R84, R28 ;  /* 0x00000054301c723c */ /* 0x000ff0000004181c */
[----:B------:R-:W-:Y:S08]  /*2bb0*/  HMMA.16816.F32.BF16 R36, R56, R76, R36 ;  /* 0x0000004c3824723c */ /* 0x000ff00000041824 */
[----:B------:R-:W-:Y:S08]  /*2bc0*/  HMMA.16816.F32.BF16 R40, R48, R86, R40 ;  /* 0x000000563028723c */ /* 0x000ff00000041828 */
[----:B------:R-:W-:Y:S01]  /*2bd0*/  HMMA.16816.F32.BF16 R52, R56, R78, R52 ;  /* 0x0000004e3834723c */ /* 0x000fe20000041834 */
[----:B------:R-:W4:Y:S07]  /*2be0*/  LDSM.16.M88.4 R76, [R112+0x4c00] ;  /* 0x004c0000704c783b */ /* 0x000f2e0000000200 */
[----:B------:R-:W-:Y:S01]  /*2bf0*/  HMMA.16816.F32.BF16 R16, R12, R44, R16 ;  /* 0x0000002c0c10723c */ /* 0x000fe20000041810 */
[----:B------:R-:W5:Y:S07]  /*2c00*/  LDSM.16.M88.4 R44, [R109+0x4800] ;  /* 0x004800006d2c783b */ /* 0x000f6e0000000200 */
[----:B--2---:R-:W-:Y:S08]  /*2c10*/  HMMA.16816.F32.BF16 R60, R72, R70, R60 ;  /* 0x00000046483c723c */ /* 0x004ff0000004183c */
[----:B---3--:R-:W-:Y:S08]  /*2c20*/  HMMA.16816.F32.BF16 R20, R8, R82, R20 ;  /* 0x000000520814723c */ /* 0x008ff00000041814 */
[C---:B-1----:R-:W-:Y:S08]  /*2c30*/  HMMA.16816.F32.BF16 R28, R12.reuse, R32, R28 ;  /* 0x000000200c1c723c */ /* 0x042ff0000004181c */
[----:B------:R-:W-:Y:S01]  /*2c40*/  HMMA.16816.F32.BF16 R40, R12, R34, R40 ;  /* 0x000000220c28723c */ /* 0x000fe20000041828 */
[----:B------:R-:W1:Y:S07]  /*2c50*/  LDSM.16.M88.4 R32, [R109+0x4c00] ;  /* 0x004c00006d20783b */ /* 0x000e6e0000000200 */
[----:B------:R-:W-:Y:S01]  /*2c60*/  HMMA.16816.F32.BF16 R64, R72, R68, R64 ;  /* 0x000000444840723c */ /* 0x000fe20000041840 */
[----:B------:R-:W-:-:S02]  /*2c70*/  FMUL.FTZ R20, R20, c[0x0][0x2ec] ;  /* 0x0000bb0014147a20 */ /* 0x000fc40000410000 */
[----:B------:R-:W-:Y:S02]  /*2c80*/  FMUL.FTZ R21, R21, c[0x0][0x2ec] ;  /* 0x0000bb0015157a20 */ /* 0x000fe40000410000 */
[----:B------:R-:W-:Y:S01]  /*2c90*/  FMUL.FTZ R22, R22, c[0x0][0x2ec] ;  /* 0x0000bb0016167a20 */ /* 0x000fe20000410000 */
[----:B------:R-:W-:Y:S02]  /*2ca0*/  MUFU.TANH R85, R20 ;  /* 0x0000001400557308 */ /* 0x000fe40000002400 */
[----:B------:R-:W-:Y:S01]  /*2cb0*/  HMMA.16816.F32.BF16 R16, R8, R80, R16 ;  /* 0x000000500810723c */ /* 0x000fe20000041810 */
[----:B------:R-:W2:Y:S05]  /*2cc0*/  LDSM.16.M88.4 R80, [R112+0x5800] ;  /* 0x005800007050783b */ /* 0x000eaa0000000200 */
[----:B------:R-:W-:Y:S02]  /*2cd0*/  MUFU.TANH R68, R21 ;  /* 0x0000001500447308 */ /* 0x000fe40000002400 */
[----:B----4-:R-:W-:Y:S08]  /*2ce0*/  HMMA.16816.F32.BF16 R60, R56, R78, R60 ;  /* 0x0000004e383c723c */ /* 0x010ff0000004183c */
[C---:B-----5:R-:W-:Y:S01]  /*2cf0*/  HMMA.16816.F32.BF16 R52, R48.reuse, R46, R52 ;  /* 0x0000002e3034723c */ /* 0x060fe20000041834 */
[----:B------:R3:W-:Y:S06]  /*2d00*/  MUFU.TANH R46, R22 ;  /* 0x00000016002e7308 */ /* 0x0007ec0000002400 */
[----:B------:R-:W-:Y:S01]  /*2d10*/  FMUL.FTZ R47, R23, c[0x0][0x2ec] ;  /* 0x0000bb00172f7a20 */ /* 0x000fe20000410000 */
[----:B------:R-:W-:Y:S01]  /*2d20*/  HMMA.16816.F32.BF16 R36, R48, R44, R36 ;  /* 0x0000002c3024723c */ /* 0x000fe20000041824 */
[----:B------:R-:W-:-:S02]  /*2d30*/  FMUL.FTZ R17, R17, c[0x0][0x2ec] ;  /* 0x0000bb0011117a20 */ /* 0x000fc40000410000 */
[----:B------:R-:W-:Y:S02]  /*2d40*/  FMUL.FTZ R5, R16, c[0x0][0x2ec] ;  /* 0x0000bb0010057a20 */ /* 0x000fe40000410000 */
[----:B------:R4:W5:Y:S02]  /*2d50*/  MUFU.TANH R84, R17 ;  /* 0x0000001100547308 */ /* 0x0009640000002400 */
[----:B------:R-:W-:Y:S01]  /*2d60*/  FMUL.FTZ R44, R18, c[0x0][0x2ec] ;  /* 0x0000bb00122c7a20 */ /* 0x000fe20000410000 */
[----:B------:R-:W-:Y:S01]  /*2d70*/  HMMA.16816.F32.BF16 R64, R56, R76, R64 ;  /* 0x0000004c3840723c */ /* 0x000fe20000041840 */
[----:B---3--:R-:W3:Y:S01]  /*2d80*/  LDSM.16.M88.4 R20, [R112+0x5c00] ;  /* 0x005c00007014783b */ /* 0x008ee20000000200 */
[----:B------:R-:W-:-:S03]  /*2d90*/  FMUL.FTZ R45, R19, c[0x0][0x2ec] ;  /* 0x0000bb00132d7a20 */ /* 0x000fc60000410000 */
[----:B------:R-:W-:Y:S03]  /*2da0*/  MUFU.TANH R47, R47 ;  /* 0x0000002f002f7308 */ /* 0x000fe60000002400 */
[----:B-1----:R-:W-:Y:S01]  /*2db0*/  HMMA.16816.F32.BF16 R60, R48, R34, R60 ;  /* 0x00000022303c723c */ /* 0x002fe2000004183c */
[----:B----4-:R-:W1:Y:S04]  /*2dc0*/  LDSM.16.M88.4 R16, [R109+0x5800] ;  /* 0x005800006d10783b */ /* 0x010e680000000200 */
[----:B------:R-:W4:Y:S03]  /*2dd0*/  MUFU.TANH R45, R45 ;  /* 0x0000002d002d7308 */ /* 0x000f260000002400 */
[C---:B------:R-:W-:Y:S05]  /*2de0*/  HMMA.16816.F32.BF16 R28, R8.reuse, R24, R28 ;  /* 0x00000018081c723c */ /* 0x040fea000004181c */
[----:B------:R-:W-:Y:S03]  /*2df0*/  MUFU.TANH R5, R5 ;  /* 0x0000000500057308 */ /* 0x000fe60000002400 */
[----:B------:R-:W-:Y:S01]  /*2e00*/  HMMA.16816.F32.BF16 R40, R8, R26, R40 ;  /* 0x0000001a0828723c */ /* 0x000fe20000041828 */
[----:B------:R-:W4:Y:S01]  /*2e10*/  LDSM.16.M88.4 R24, [R109+0x5c00] ;  /* 0x005c00006d18783b */ /* 0x000f220000000200 */
[----:B------:R-:W-:-:S04]  /*2e20*/  DEPBAR.LE SB0, 0x0 ;  /* 0x000080000000791a */ /* 0x000fc80000000000 */
[----:B------:R-:W-:Y:S02]  /*2e30*/  MUFU.TANH R44, R44 ;  /* 0x0000002c002c7308 */ /* 0x000fe40000002400 */
[----:B--2---:R-:W-:Y:S08]  /*2e40*/  HMMA.16816.F32.BF16 R36, R12, R80, R36 ;  /* 0x000000500c24723c */ /* 0x004ff00000041824 */
[----:B------:R-:W-:Y:S01]  /*2e50*/  HMMA.16816.F32.BF16 R64, R48, R32, R64 ;  /* 0x000000203040723c */ /* 0x000fe20000041840 */
[----:B------:R-:W-:-:S02]  /*2e60*/  FMUL.FTZ R29, R29, c[0x0][0x2ec] ;  /* 0x0000bb001d1d7a20 */ /* 0x000fc40000410000 */
[----:B------:R-:W-:Y:S02]  /*2e70*/  FMUL.FTZ R31, R31, c[0x0][0x2ec] ;  /* 0x0000bb001f1f7a20 */ /* 0x000fe40000410000 */
[----:B------:R-:W-:Y:S02]  /*2e80*/  FMUL.FTZ R28, R28, c[0x0][0x2ec] ;  /* 0x0000bb001c1c7a20 */ /* 0x000fe40000410000 */
[----:B------:R-:W2:Y:S01]  /*2e90*/  MUFU.TANH R29, R29 ;  /* 0x0000001d001d7308 */ /* 0x000ea20000002400 */
[----:B------:R-:W-:Y:S01]  /*2ea0*/  HMMA.16816.F32.BF16 R52, R12, R82, R52 ;  /* 0x000000520c34723c */ /* 0x000fe20000041834 */
[----:B------:R-:W-:Y:S02]  /*2eb0*/  FMUL.FTZ R32, R42, c[0x0][0x2ec] ;  /* 0x0000bb002a207a20 */ /* 0x000fe40000410000 */
[----:B------:R-:W-:Y:S02]  /*2ec0*/  FMUL.FTZ R30, R30, c[0x0][0x2ec] ;  /* 0x0000bb001e1e7a20 */ /* 0x000fe40000410000 */
[----:B------:R-:W-:-:S02]  /*2ed0*/  FMUL.FTZ R33, R43, c[0x0][0x2ec] ;  /* 0x0000bb002b217a20 */ /* 0x000fc40000410000 */
[----:B------:R-:W2:Y:S01]  /*2ee0*/  MUFU.TANH R31, R31 ;  /* 0x0000001f001f7308 */ /* 0x000ea20000002400 */
[----:B---3--:R-:W-:Y:S07]  /*2ef0*/  HMMA.16816.F32.BF16 R60, R12, R22, R60 ;  /* 0x000000160c3c723c */ /* 0x008fee000004183c */
[----:B------:R-:W-:Y:S01]  /*2f00*/  MUFU.TANH R32, R32 ;  /* 0x0000002000207308 */ /* 0x000fe20000002400 */
[----:B-1----:R-:W-:Y:S07]  /*2f10*/  HMMA.16816.F32.BF16 R36, R8, R16, R36 ;  /* 0x000000100824723c */ /* 0x002fee0000041824 */
[----:B------:R-:W-:Y:S01]  /*2f20*/  FMUL.FTZ R16, R40, c[0x0][0x2ec] ;  /* 0x0000bb0028107a20 */ /* 0x000fe20000410000 */
[----:B------:R-:W-:Y:S01]  /*2f30*/  HMMA.16816.F32.BF16 R64, R12, R20, R64 ;  /* 0x000000140c40723c */ /* 0x000fe20000041840 */
[----:B------:R-:W-:Y:S01]  /*2f40*/  MUFU.TANH R28, R28 ;  /* 0x0000001c001c7308 */ /* 0x000fe20000002400 */
[----:B------:R-:W-:-:S05]  /*2f50*/  FMUL.FTZ R17, R41, c[0x0][0x2ec] ;  /* 0x0000bb0029117a20 */ /* 0x000fca0000410000 */
[----:B------:R-:W-:Y:S01]  /*2f60*/  IADD3 R20, R6, 0x8, RZ ;  /* 0x0000000806147810 */ /* 0x000fe20007ffe0ff */
[----:B------:R-:W-:Y:S01]  /*2f70*/  HMMA.16816.F32.BF16 R52, R8, R18, R52 ;  /* 0x000000120834723c */ /* 0x000fe20000041834 */
[----:B------:R-:W1:Y:S02]  /*2f80*/  MUFU.TANH R16, R16 ;  /* 0x0000001000107308 */ /* 0x000e640000002400 */
[----:B------:R-:W-:-:S04]  /*2f90*/  IMNMX R99, R20, R7, PT ;  /* 0x0000000714637217 */ /* 0x000fc80003800200 */
[----:B------:R-:W-:Y:S01]  /*2fa0*/  IMAD.IADD R19, R0, 0x1, R91 ;  /* 0x0000000100137824 */ /* 0x000fe200078e025b */
[C---:B----4-:R-:W-:Y:S01]  /*2fb0*/  HMMA.16816.F32.BF16 R60, R8.reuse, R26, R60 ;  /* 0x0000001a083c723c */ /* 0x050fe2000004183c */
        /* <DEDUP_REMOVED lines=9> */
[----:B------:R-:W3:Y:S01]  /*3050*/  MUFU.TANH R135, R36 ;  /* 0x0000002400877308 */ /* 0x000ee20000002400 */
[----:B------:R-:W-:-:S02]  /*3060*/  ISETP.GE.AND P0, PT, R6, R99, PT ;  /* 0x000000630600720c */ /* 0x000fc40003f06270 */
[----:B------:R-:W-:Y:S02]  /*3070*/  IADD3 R6, R19, 0x8, RZ ;  /* 0x0000000813067810 */ /* 0x000fe40007ffe0ff */
[CC--:B------:R-:W-:Y:S01]  /*3080*/  ISETP.GE.AND P4, PT, R7.reuse, R100.reuse, PT ;  /* 0x000000640700720c */ /* 0x0c0fe20003f86270 */
[----:B------:R-:W-:Y:S01]  /*3090*/  FMUL.FTZ R35, R54, c[0x0][0x2ec] ;  /* 0x0000bb0036237a20 */ /* 0x000fe20000410000 */
[-C--:B------:R-:W-:Y:S01]  /*30a0*/  ISETP.GE.AND P2, PT, R7, R99.reuse, PT ;  /* 0x000000630700720c */ /* 0x080fe20003f46270 */
[----:B------:R-:W4:Y:S01]  /*30b0*/  MUFU.TANH R87, R38 ;  /* 0x0000002600577308 */ /* 0x000f220000002400 */
[----:B------:R-:W-:Y:S01]  /*30c0*/  IADD3 R7, R19, 0x10, RZ ;  /* 0x0000001013077810 */ /* 0x000fe20007ffe0ff */
[----:B------:R-:W-:Y:S01]  /*30d0*/  FMUL.FTZ R52, R52, c[0x0][0x2ec] ;  /* 0x0000bb0034347a20 */ /* 0x000fe20000410000 */
[CC--:B------:R-:W-:Y:S01]  /*30e0*/  ISETP.GE.AND P5, PT, R6.reuse, R100.reuse, PT ;  /* 0x000000640600720c */ /* 0x0c0fe20003fa6270 */
[----:B------:R-:W-:Y:S01]  /*30f0*/  FMUL.FTZ R55, R55, c[0x0][0x2ec] ;  /* 0x0000bb0037377a20 */ /* 0x000fe20000410000 */
[-C--:B------:R-:W-:Y:S01]  /*3100*/  ISETP.GE.AND P1, PT, R6, R99.reuse, PT ;  /* 0x000000630600720c */ /* 0x080fe20003f26270 */
[----:B------:R-:W-:Y:S01]  /*3110*/  FMUL.FTZ R6, R53, c[0x0][0x2ec] ;  /* 0x0000bb0035067a20 */ /* 0x000fe20000410000 */
[C---:B------:R-:W-:Y:S01]  /*3120*/  IADD3 R12, R19.reuse, 0x11, RZ ;  /* 0x00000011130c7810 */ /* 0x040fe20007ffe0ff */
[----:B------:R-:W1:Y:S01]  /*3130*/  MUFU.TANH R18, R18 ;  /* 0x0000001200127308 */ /* 0x000e620000002400 */
[----:B------:R-:W-:Y:S01]  /*3140*/  IADD3 R13, R19, 0x18, RZ ;  /* 0x00000018130d7810 */ /* 0x000fe20007ffe0ff */
[----:B------:R-:W-:Y:S01]  /*3150*/  FMUL.FTZ R60, R60, c[0x0][0x2ec] ;  /* 0x0000bb003c3c7a20 */ /* 0x000fe20000410000 */
[----:B-----5:R-:W-:Y:S01]  /*3160*/  FSEL R21, R84, -INF , !P3 ;  /* 0xff80000054157808 */ /* 0x020fe20005800000 */
[----:B------:R-:W-:Y:S01]  /*3170*/  FMUL.FTZ R27, R62, c[0x0][0x2ec] ;  /* 0x0000bb003e1b7a20 */ /* 0x000fe20000410000 */
[----:B------:R-:W-:Y:S01]  /*3180*/  FSEL R45, R45, -INF , !P0 ;  /* 0xff8000002d2d7808 */ /* 0x000fe20004000000 */
[----:B------:R-:W-:Y:S01]  /*3190*/  FMUL.FTZ R64, R64, c[0x0][0x2ec] ;  /* 0x0000bb0040407a20 */ /* 0x000fe20000410000 */
[C---:B------:R-:W-:Y:S01]  /*31a0*/  ISETP.GE.AND P3, PT, R7.reuse, R100, PT ;  /* 0x000000640700720c */ /* 0x040fe20003f66270 */
[----:B------:R5:W1:Y:S01]  /*31b0*/  MUFU.TANH R127, R39 ;  /* 0x00000027007f7308 */ /* 0x000a620000002400 */
        /* <DEDUP_REMOVED lines=8> */
[----:B------:R-:W-:-:S02]  /*3240*/  FSEL R47, R47, -INF , !P2 ;  /* 0xff8000002f2f7808 */ /* 0x000fc40005000000 */
[CC--:B------:R-:W-:Y:S02]  /*3250*/  ISETP.GE.AND P5, PT, R12.reuse, R100.reuse, PT ;  /* 0x000000640c00720c */ /* 0x0c0fe40003fa6270 */
[-C--:B------:R-:W-:Y:S02]  /*3260*/  ISETP.GE.AND P1, PT, R12, R99.reuse, PT ;  /* 0x000000630c00720c */ /* 0x080fe40003f26270 */
[C---:B------:R-:W-:Y:S01]  /*3270*/  ISETP.GE.AND P4, PT, R13.reuse, R100, PT ;  /* 0x000000640d00720c */ /* 0x040fe20003f86270 */
[----:B------:R-:W3:Y:S01]  /*3280*/  MUFU.TANH R101, R60 ;  /* 0x0000003c00657308 */ /* 0x000ee20000002400 */
[----:B------:R-:W-:Y:S02]  /*3290*/  ISETP.GE.AND P2, PT, R13, R99, PT ;  /* 0x000000630d00720c */ /* 0x000fe40003f46270 */
[C---:B------:R-:W-:Y:S02]  /*32a0*/  IADD3 R10, R19.reuse, 0x20, RZ ;  /* 0x00000020130a7810 */ /* 0x040fe40007ffe0ff */
[----:B------:R-:W-:-:S02]  /*32b0*/  IADD3 R8, R19, 0x21, RZ ;  /* 0x0000002113087810 */ /* 0x000fc40007ffe0ff */
[----:B--2---:R-:W-:Y:S01]  /*32c0*/  FSEL R11, R29, -INF , !P5 ;  /* 0xff8000001d0b7808 */ /* 0x004fe20006800000 */
[----:B------:R-:W2:Y:S01]  /*32d0*/  MUFU.TANH R17, R17 ;  /* 0x0000001100117308 */ /* 0x000ea20000002400 */
[----:B------:R-:W-:Y:S01]  /*32e0*/  FSEL R9, R31, -INF , !P1 ;  /* 0xff8000001f097808 */ /* 0x000fe20004800000 */
[----:B------:R-:W-:Y:S01]  /*32f0*/  FMUL.FTZ R29, R66, c[0x0][0x2ec] ;  /* 0x0000bb00421d7a20 */ /* 0x000fe20000410000 */
[----:B-1----:R-:W-:Y:S02]  /*3300*/  FSEL R41, R16, -INF , !P4 ;  /* 0xff80000010297808 */ /* 0x002fe40006000000 */
[----:B------:R-:W-:Y:S02]  /*3310*/  FSEL R37, R32, -INF , !P2 ;  /* 0xff80000020257808 */ /* 0x000fe40005000000 */
[C---:B------:R-:W-:Y:S01]  /*3320*/  ISETP.GE.AND P5, PT, R10.reuse, R100, PT ;  /* 0x000000640a00720c */ /* 0x040fe20003fa6270 */
[----:B------:R-:W1:Y:S01]  /*3330*/  MUFU.TANH R33, R33 ;  /* 0x0000002100217308 */ /* 0x000e620000002400 */
[----:B------:R-:W-:-:S02]  /*3340*/  ISETP.GE.AND P1, PT, R10, R99, PT ;  /* 0x000000630a00720c */ /* 0x000fc40003f26270 */
[CC--:B------:R-:W-:Y:S02]  /*3350*/  ISETP.GE.AND P4, PT, R8.reuse, R100.reuse, PT ;  /* 0x000000640800720c */ /* 0x0c0fe40003f86270 */
[----:B------:R-:W-:Y:S02]  /*3360*/  ISETP.GE.AND P2, PT, R8, R99, PT ;  /* 0x000000630800720c */ /* 0x000fe40003f46270 */
[----:B------:R-:W-:Y:S01]  /*3370*/  IADD3 R8, R19, 0x29, RZ ;  /* 0x0000002913087810 */ /* 0x000fe20007ffe0ff */
[----:B------:R-:W1:Y:S01]  /*3380*/  MUFU.TANH R133, R52 ;  /* 0x0000003400857308 */ /* 0x000e620000002400 */
[----:B---3--:R-:W-:Y:S02]  /*3390*/  FSEL R135, R135, -INF , !P5 ;  /* 0xff80000087877808 */ /* 0x008fe40006800000 */
[----:B----4-:R-:W-:Y:S02]  /*33a0*/  FSEL R87, R87, -INF , !P1 ;  /* 0xff80000057577808 */ /* 0x010fe40004800000 */
[----:B------:R-:W-:-:S02]  /*33b0*/  ISETP.GE.AND P5, PT, R8, R100, PT ;  /* 0x000000640800720c */ /* 0x000fc40003fa6270 */
[----:B------:R-:W-:Y:S01]  /*33c0*/  ISETP.GE.AND P1, PT, R8, R99, PT ;  /* 0x000000630800720c */ /* 0x000fe20003f26270 */
[----:B------:R-:W3:Y:S01]  /*33d0*/  MUFU.TANH R35, R35 ;  /* 0x0000002300237308 */ /* 0x000ee20000002400 */
[----:B------:R-:W-:Y:S02]  /*33e0*/  IADD3 R8, R19, 0x30, RZ ;  /* 0x0000003013087810 */ /* 0x000fe40007ffe0ff */
[----:B-----5:R-:W-:Y:S01]  /*33f0*/  FSEL R39, R28, -INF , !P3 ;  /* 0xff8000001c277808 */ /* 0x020fe20005800000 */
[----:B------:R-:W-:Y:S01]  /*3400*/  FMUL.FTZ R28, R67, c[0x0][0x2ec] ;  /* 0x0000bb00431c7a20 */ /* 0x000fe20000410000 */
[----:B------:R-:W-:Y:S02]  /*3410*/  FSEL R91, R18, -INF , !P4 ;  /* 0xff800000125b7808 */ /* 0x000fe40006000000 */
[----:B------:R-:W-:Y:S01]  /*3420*/  FSEL R127, R127, -INF , !P2 ;  /* 0xff8000007f7f7808 */ /* 0x000fe20005000000 */
[----:B------:R-:W4:Y:S01]  /*3430*/  MUFU.TANH R105, R55 ;  /* 0x0000003700697308 */ /* 0x000f220000002400 */
[----:B------:R-:W-:-:S02]  /*3440*/  ISETP.GE.AND P4, PT, R8, R100, PT ;  /* 0x000000640800720c */ /* 0x000fc40003f86270 */
[----:B------:R-:W-:Y:S02]  /*3450*/  ISETP.GE.AND P2, PT, R8, R99, PT ;  /* 0x000000630800720c */ /* 0x000fe40003f46270 */
[C---:B------:R-:W-:Y:S02]  /*3460*/  IADD3 R8, R19.reuse, 0x38, RZ ;  /* 0x0000003813087810 */ /* 0x040fe40007ffe0ff */
[----:B------:R-:W-:Y:S01]  /*3470*/  IADD3 R12, R19, 0x19, RZ ;  /* 0x00000019130c7810 */ /* 0x000fe20007ffe0ff */
[----:B------:R-:W5:Y:S01]  /*3480*/  MUFU.TANH R103, R64 ;  /* 0x0000004000677308 */ /* 0x000f620000002400 */
[----:B------:R-:W-:Y:S02]  /*3490*/  FSEL R85, R6, -INF , !P5 ;  /* 0xff80000006557808 */ /* 0x000fe40006800000 */
[----:B------:R-:W-:Y:S02]  /*34a0*/  FSEL R15, R30, -INF , !P0 ;  /* 0xff8000001e0f7808 */ /* 0x000fe40004000000 */
[----:B------:R-:W-:-:S02]  /*34b0*/  ISETP.GE.AND P5, PT, R8, R100, PT ;  /* 0x000000640800720c */ /* 0x000fc40003fa6270 */
[C---:B------:R-:W-:Y:S01]  /*34c0*/  ISETP.GE.AND P3, PT, R12.reuse, R100, PT ;  /* 0x000000640c00720c */ /* 0x040fe20003f66270 */
[----:B------:R-:W-:Y:S01]  /*34d0*/  MUFU.TANH R102, R65 ;  /* 0x0000004100667308 */ /* 0x000fe20000002400 */
[----:B------:R-:W-:Y:S02]  /*34e0*/  ISETP.GE.AND P0, PT, R12, R99, PT ;  /* 0x000000630c00720c */ /* 0x000fe40003f06270 */
[----:B------:R-:W-:Y:S02]  /*34f0*/  IADD3 R10, R19, 0x28, RZ ;  /* 0x00000028130a7810 */ /* 0x000fe40007ffe0ff */
[----:B------:R-:W-:Y:S02]  /*3500*/  FSEL R101, R101, -INF , !P5 ;  /* 0xff80000065657808 */ /* 0x000fe40006800000 */
[----:B--2---:R-:W-:Y:S01]  /*3510*/  FSEL R17, R17, -INF , !P3 ;  /* 0xff80000011117808 */ /* 0x004fe20005800000 */
[----:B------:R-:W2:Y:S01]  /*3520*/  MUFU.TANH R29, R29 ;  /* 0x0000001d001d7308 */ /* 0x000ea20000002400 */
[----:B-1----:R-:W-:-:S02]  /*3530*/  FSEL R13, R33, -INF , !P0 ;  /* 0xff800000210d7808 */ /* 0x002fc40004000000 */
[----:B------:R-:W-:Y:S02]  /*3540*/  ISETP.GE.AND P5, PT, R96, 0x2, PT ;  /* 0x000000026000780c */ /* 0x000fe40003fa6270 */
[C---:B------:R-:W-:Y:S02]  /*3550*/  ISETP.GE.AND P3, PT, R10.reuse, R100, PT ;  /* 0x000000640a00720c */ /* 0x040fe40003f66270 */
[----:B------:R-:W-:Y:S01]  /*3560*/  ISETP.GE.AND P0, PT, R10, R99, PT ;  /* 0x000000630a00720c */ /* 0x000fe20003f06270 */
[----:B------:R-:W1:Y:S01]  /*3570*/  MUFU.TANH R28, R28 ;  /* 0x0000001c001c7308 */ /* 0x000e620000002400 */
[----:B------:R-:W-:Y:S02]  /*3580*/  IADD3 R10, R19, 0x31, RZ ;  /* 0x00000031130a7810 */ /* 0x000fe40007ffe0ff */
[----:B------:R-:W-:Y:S02]  /*3590*/  FSEL R133, R133, -INF , !P3 ;  /* 0xff80000085857808 */ /* 0x000fe40005800000 */
[----:B---3--:R-:W-:-:S02]  /*35a0*/  FSEL R35, R35, -INF , !P0 ;  /* 0xff80000023237808 */ /* 0x008fc40004000000 */
[C---:B------:R-:W-:Y:S01]  /*35b0*/  ISETP.GE.AND P3, PT, R10.reuse, R100, PT ;  /* 0x000000640a00720c */ /* 0x040fe20003f66270 */
[----:B------:R-:W-:Y:S01]  /*35c0*/  MUFU.TANH R95, R61 ;  /* 0x0000003d005f7308 */ /* 0x000fe20000002400 */
[----:B------:R-:W-:Y:S02]  /*35d0*/  ISETP.GE.AND P0, PT, R10, R99, PT ;  /* 0x000000630a00720c */ /* 0x000fe40003f06270 */
[----:B------:R-:W-:Y:S02]  /*35e0*/  IADD3 R6, R19, 0x39, RZ ;  /* 0x0000003913067810 */ /* 0x000fe40007ffe0ff */
[----:B----4-:R-:W-:Y:S02]  /*35f0*/  FSEL R105, R105, -INF , !P1 ;  /* 0xff80000069697808 */ /* 0x010fe40004800000 */
[----:B-----5:R-:W-:Y:S01]  /*3600*/  FSEL R103, R103, -INF , !P4 ;  /* 0xff80000067677808 */ /* 0x020fe20006000000 */
[----:B------:R-:W3:Y:S01]  /*3610*/  MUFU.TANH R27, R27 ;  /* 0x0000001b001b7308 */ /* 0x000ee20000002400 */
[----:B--2---:R-:W-:-:S02]  /*3620*/  FSEL R29, R29, -INF , !P2 ;  /* 0xff8000001d1d7808 */ /* 0x004fc40005000000 */
[----:B------:R-:W-:Y:S02]  /*3630*/  FSEL R102, R102, -INF , !P3 ;  /* 0xff80000066667808 */ /* 0x000fe40005800000 */
[----:B-1----:R-:W-:Y:S01]  /*3640*/  FSEL R28, R28, -INF , !P0 ;  /* 0xff8000001c1c7808 */ /* 0x002fe20004000000 */
[----:B------:R-:W-:Y:S01]  /*3650*/  BAR.SYNC.DEFER_BLOCKING 0x0 ;  /* 0x0000000000007b1d */ /* 0x000fe20000010000 */
[-C--:B------:R-:W-:Y:S02]  /*3660*/  ISETP.GE.AND P1, PT, R8, R99.reuse, PT ;  /* 0x000000630800720c */ /* 0x080fe40003f26270 */
[CC--:B------:R-:W-:Y:S02]  /*3670*/  ISETP.GE.AND P4, PT, R19.reuse, R100.reuse, PT ;  /* 0x000000641300720c */ /* 0x0c0fe40003f86270 */
[----:B------:R-:W-:Y:S01]  /*3680*/  ISETP.GE.AND P2, PT, R19, R99, PT ;  /* 0x000000631300720c */ /* 0x000fe20003f46270 */
[----:B------:R-:W1:Y:S01]  /*3690*/  MUFU.TANH R26, R26 ;  /* 0x0000001a001a7308 */ /* 0x000e620000002400 */
[----:B------:R-:W-:-:S02]  /*36a0*/  ISETP.GE.AND P3, PT, R6, R100, PT ;  /* 0x000000640600720c */ /* 0x000fc40003f66270 */
[----:B------:R-:W-:Y:S02]  /*36b0*/  ISETP.GE.AND P0, PT, R6, R99, PT ;  /* 0x000000630600720c */ /* 0x000fe40003f06270 */
[----:B---3--:R-:W-:Y:S02]  /*36c0*/  FSEL R27, R27, -INF , !P1 ;  /* 0xff8000001b1b7808 */ /* 0x008fe40004800000 */
[----:B------:R-:W-:Y:S02]  /*36d0*/  FSEL R5, R5, -INF , !P4 ;  /* 0xff80000005057808 */ /* 0x000fe40006000000 */
[----:B------:R-:W-:Y:S02]  /*36e0*/  FSEL R44, R44, -INF , !P2 ;  /* 0xff8000002c2c7808 */ /* 0x000fe40005000000 */
[----:B------:R-:W-:Y:S02]  /*36f0*/  FSEL R95, R95, -INF , !P3 ;  /* 0xff8000005f5f7808 */ /* 0x000fe40005800000 */
[----:B-1----:R-:W-:Y:S01]  /*3700*/  FSEL R26, R26, -INF , !P0 ;  /* 0xff8000001a1a7808 */ /* 0x002fe20004000000 */
        /* <DEDUP_REMOVED lines=59> */
.L_x_4260:
[----:B------:R-:W-:-:S04]  /*3ac0*/  LEA R0, -R2, RZ, 0x6 ;  /* 0x000000ff02007211 */ /* 0x000fc800078e31ff */
[----:B------:R-:W-:Y:S02]  /*3ad0*/  SHF.R.S32.HI R2, RZ, 0x1f, R0 ;  /* 0x0000001fff027819 */ /* 0x000fe40000011400 */
.L_x_4261:
        /* <DEDUP_REMOVED lines=59> */
.L_x_4263:
[----:B------:R-:W-:Y:S05]  /*3e90*/  BSYNC B0 ;  /* 0x0000000000007941 */ /* 0x000fea0003800000 */
.L_x_4262:
[----:B------:R-:W0:Y:S01]  /*3ea0*/  LDGDEPBAR ;  /* 0x00000000000079af */ /* 0x000e220000000000 */
[----:B------:R-:W-:Y:S02]  /*3eb0*/  MOV R98, R31 ;  /* 0x0000001f00627202 */ /* 0x000fe40000000f00 */
[----:B------:R-:W-:Y:S02]  /*3ec0*/  MOV R97, R6 ;  /* 0x0000000600617202 */ /* 0x000fe40000000f00 */
.L_x_4259:
        /* <DEDUP_REMOVED lines=22> */
[----:B--2---:R-:W-:-:S02]  /*4030*/  FMNMX.FTZ R19, R103, R2, !PT ;  /* 0x0000000267137209 */ /* 0x004fc40007810000 */
[----:B------:R-:W-:Y:S02]  /*4040*/  SHF.L.U32 R110, R4, 0x1, RZ ;  /* 0x00000001046e7819 */ /* 0x000fe400000006ff */
        /* <DEDUP_REMOVED lines=8> */
[----:B------:R-:W-:Y:S01]  /*40d0*/  LEA R108, R3, R110, 0x1 ;  /* 0x0000006e036c7211 */ /* 0x000fe200078e08ff */
[----:B------:R-:W2:Y:S01]  /*40e0*/  SHFL.BFLY PT, R31, R6, 0x2, 0x1f ;  /* 0x0c401f00061f7f89 */ /* 0x000ea200000e0000 */
[----:B------:R-:W-:-:S03]  /*40f0*/  FMNMX.FTZ R19, R26, R19, !PT ;  /* 0x000000131a137209 */ /* 0x000fc60007810000 */
[----:B-1----:R-:W-:Y:S04]  /*4100*/  LDSM.16.MT88.4 R52, [R108+0x7000] ;  /* 0x007000006c34783b */ /* 0x002fe80000004200 */
[----:B------:R-:W-:Y:S01]  /*4110*/  LDSM.16.MT88.4 R68, [R108+0x6000] ;  /* 0x006000006c44783b */ /* 0x000fe20000004200 */
[----:B--2---:R-:W-:-:S03]  /*4120*/  FMNMX.FTZ R31, R6, R31, !PT ;  /* 0x0000001f061f7209 */ /* 0x004fc60007810000 */
[----:B------:R-:W1:Y:S04]  /*4130*/  SHFL.BFLY PT, R6, R19, 0x2, 0x1f ;  /* 0x0c401f0013067f89 */ /* 0x000e6800000e0000 */
[----:B------:R-:W2:Y:S01]  /*4140*/  SHFL.BFLY PT, R2, R31, 0x1, 0x1f ;  /* 0x0c201f001f027f89 */ /* 0x000ea200000e0000 */
[----:B-1----:R-:W-:Y:S02]  /*4150*/  FMNMX.FTZ R6, R19, R6, !PT ;  /* 0x0000000613067209 */ /* 0x002fe40007810000 */
[----:B--2---:R-:W-:-:S04]  /*4160*/  FMNMX.FTZ R2, R31, R2, !PT ;  /* 0x000000021f027209 */ /* 0x004fc80007810000 */
[C---:B------:R-:W-:Y:S01]  /*4170*/  FSETP.NEU.FTZ.AND P0, PT, R2.reuse, -INF , PT ;  /* 0xff8000000200780b */ /* 0x040fe20003f1d000 */
[----:B------:R-:W-:-:S05]  /*4180*/  FMUL.FTZ R130, R2, c[0x0][0x23c] ;  /* 0x00008f0002827a20 */ /* 0x000fca0000410000 */
[----:B------:R-:W-:-:S05]  /*4190*/  FSEL R130, R130, RZ, P0 ;  /* 0x000000ff82827208 */ /* 0x000fca0000000000 */
[--C-:B------:R-:W-:Y:S02]  /*41a0*/  FFMA.FTZ R131, R5, c[0x0][0x23c], -R130.reuse ;  /* 0x00008f0005837a23 */ /* 0x100fe40000010882 */
[----:B------:R-:W1:Y:S01]  /*41b0*/  SHFL.BFLY PT, R5, R6, 0x1, 0x1f ;  /* 0x0c201f0006057f89 */ /* 0x000e6200000e0000 */
[--C-:B------:R-:W-:Y:S02]  /*41c0*/  FFMA.FTZ R34, R21, c[0x0][0x23c], -R130.reuse ;  /* 0x00008f0015227a23 */ /* 0x100fe40000010882 */
[--C-:B------:R-:W-:Y:S01]  /*41d0*/  FFMA.FTZ R106, R23, c[0x0][0x23c], -R130.reuse ;  /* 0x00008f00176a7a23 */ /* 0x100fe20000010882 */
[----:B------:R-:W-:Y:S01]  /*41e0*/  MUFU.EX2 R131, R131 ;  /* 0x0000008300837308 */ /* 0x000fe20000000800 */
[--C-:B------:R-:W-:Y:S02]  /*41f0*/  FFMA.FTZ R31, R25, c[0x0][0x23c], -R130.reuse ;  /* 0x00008f00191f7a23 */ /* 0x100fe40000010882 */
[--C-:B------:R-:W-:Y:S02]  /*4200*/  FFMA.FTZ R23, R11, c[0x0][0x23c], -R130.reuse ;  /* 0x00008f000b177a23 */ /* 0x100fe40000010882 */
[----:B------:R-:W-:-:S02]  /*4210*/  FFMA.FTZ R32, R39, c[0x0][0x23c], -R130 ;  /* 0x00008f0027207a23 */ /* 0x000fc40000010882 */
[--C-:B------:R-:W-:Y:S01]  /*4220*/  FFMA.FTZ R21, R41, c[0x0][0x23c], -R130.reuse ;  /* 0x00008f0029157a23 */ /* 0x100fe20000010882 */
[----:B------:R-:W2:Y:S01]  /*4230*/  MUFU.EX2 R34, R34 ;  /* 0x0000002200227308 */ /* 0x000ea20000000800 */
[--C-:B------:R-:W-:Y:S01]  /*4240*/  FFMA.FTZ R20, R17, c[0x0][0x23c], -R130.reuse ;  /* 0x00008f0011147a23 */ /* 0x100fe20000010882 */
[----:B------:R-:W3:Y:S01]  /*4250*/  LDSM.16.MT88.4 R40, [R110+0x8000] ;  /* 0x008000006e28783b */ /* 0x000ee20000004200 */
[--C-:B------:R-:W-:Y:S02]  /*4260*/  FFMA.FTZ R94, R135, c[0x0][0x23c], -R130.reuse ;  /* 0x00008f00875e7a23 */ /* 0x100fe40000010882 */
[--C-:B------:R-:W-:Y:S01]  /*4270*/  FFMA.FTZ R91, R91, c[0x0][0x23c], -R130.reuse ;  /* 0x00008f005b5b7a23 */ /* 0x100fe20000010882 */
[----:B------:R-:W-:Y:S01]  /*4280*/  LDSM.16.MT88.4 R16, [R108+0x6400] ;  /* 0x006400006c10783b */ /* 0x000fe20000004200 */
[--C-:B------:R-:W-:Y:S01]  /*4290*/  FFMA.FTZ R86, R133, c[0x0][0x23c], -R130.reuse ;  /* 0x00008f0085567a23 */ /* 0x100fe20000010882 */
[----:B------:R-:W-:Y:S01]  /*42a0*/  MUFU.EX2 R106, R106 ;  /* 0x0000006a006a7308 */ /* 0x000fe20000000800 */
[----:B------:R-:W-:-:S02]  /*42b0*/  FFMA.FTZ R85, R85, c[0x0][0x23c], -R130 ;  /* 0x00008f0055557a23 */ /* 0x000fc40000010882 */
[--C-:B------:R-:W-:Y:S01]  /*42c0*/  FFMA.FTZ R103, R103, c[0x0][0x23c], -R130.reuse ;  /* 0x00008f0067677a23 */ /* 0x100fe20000010882 */
[----:B-1----:R-:W-:Y:S01]  /*42d0*/  FMNMX.FTZ R0, R6, R5, !PT ;  /* 0x0000000506007209 */ /* 0x002fe20007810000 */
[--C-:B------:R-:W-:Y:S02]  /*42e0*/  FFMA.FTZ R102, R102, c[0x0][0x23c], -R130.reuse ;  /* 0x00008f0066667a23 */ /* 0x100fe40000010882 */
[----:B------:R-:W-:Y:S01]  /*42f0*/  FFMA.FTZ R95, R95, c[0x0][0x23c], -R130 ;  /* 0x00008f005f5f7a23 */ /* 0x000fe20000010882 */
[C---:B------:R-:W-:Y:S01]  /*4300*/  FSETP.NEU.FTZ.AND P0, PT, R0.reuse, -INF , PT ;  /* 0xff8000000000780b */ /* 0x040fe20003f1d000 */
[----:B------:R-:W-:Y:S01]  /*4310*/  FMUL.FTZ R30, R0, c[0x0][0x23c] ;  /* 0x00008f00001e7a20 */ /* 0x000fe20000410000 */
[----:B------:R-:W1:Y:S01]  /*4320*/  MUFU.EX2 R31, R31 ;  /* 0x0000001f001f7308 */ /* 0x000e620000000800 */
[----:B--2---:R-:W-:Y:S01]  /*4330*/  F2FP.BF16.PACK_AB R48, R34, R131 ;  /* 0x000000832230723e */ /* 0x004fe200000010ff */
[----:B------:R-:W-:Y:S02]  /*4340*/  FADD.FTZ R131, R131, R34 ;  /* 0x0000002283837221 */ /* 0x000fe40000010000 */
[----:B------:R-:W-:Y:S01]  /*4350*/  FSEL R30, R30, RZ, P0 ;  /* 0x000000ff1e1e7208 */ /* 0x000fe20000000000 */
[----:B------:R-:W-:-:S03]  /*4360*/  FFMA.FTZ R101, R101, c[0x0][0x23c], -R130 ;  /* 0x00008f0065657a23 */ /* 0x000fc60000010882 */
[----:B------:R-:W-:Y:S01]  /*4370*/  MUFU.EX2 R32, R32 ;  /* 0x0000002000207308 */ /* 0x000fe20000000800 */
[--C-:B------:R-:W-:Y:S02]  /*4380*/  FFMA.FTZ R104, R44, c[0x0][0x23c], -R30.reuse ;  /* 0x00008f002c687a23 */ /* 0x100fe4000001081e */
[--C-:B------:R-:W-:Y:S02]  /*4390*/  FFMA.FTZ R107, R45, c[0x0][0x23c], -R30.reuse ;  /* 0x00008f002d6b7a23 */ /* 0x100fe4000001081e */
[--C-:B------:R-:W-:Y:S02]  /*43a0*/  FFMA.FTZ R132, R7, c[0x0][0x23c], -R30.reuse ;  /* 0x00008f0007847a23 */ /* 0x100fe4000001081e */
[--C-:B------:R-:W-:Y:S01]  /*43b0*/  FFMA.FTZ R33, R47, c[0x0][0x23c], -R30.reuse ;  /* 0x00008f002f217a23 */ /* 0x100fe2000001081e */
[----:B------:R-:W-:Y:S01]  /*43c0*/  MUFU.EX2 R104, R104 ;  /* 0x0000006800687308 */ /* 0x000fe20000000800 */
[--C-:B------:R-:W-:Y:S01]  /*43d0*/  FFMA.FTZ R25, R9, c[0x0][0x23c], -R30.reuse ;  /* 0x00008f0009197a23 */ /* 0x100fe2000001081e */
[----:B-1----:R-:W-:Y:S01]  /*43e0*/  F2FP.BF16.PACK_AB R50, R31, R106 ;  /* 0x0000006a1f32723e */ /* 0x002fe200000010ff */
[----:B------:R-:W1:Y:S01]  /*43f0*/  LDSM.16.MT88.4 R8, [R110+0x6400] ;  /* 0x006400006e08783b */ /* 0x000e620000004200 */
[----:B------:R-:W-:-:S02]  /*4400*/  FFMA.FTZ R24, R15, c[0x0][0x23c], -R30 ;  /* 0x00008f000f187a23 */ /* 0x000fc4000001081e */
[--C-:B------:R-:W-:Y:S02]  /*4410*/  FFMA.FTZ R22, R37, c[0x0][0x23c], -R30.reuse ;  /* 0x00008f0025167a23 */ /* 0x100fe4000001081e */
[----:B------:R-:W2:Y:S01]  /*4420*/  MUFU.EX2 R107, R107 ;  /* 0x0000006b006b7308 */ /* 0x000ea20000000800 */
[--C-:B------:R-:W-:Y:S02]  /*4430*/  FFMA.FTZ R3, R13, c[0x0][0x23c], -R30.reuse ;  /* 0x00008f000d037a23 */ /* 0x100fe4000001081e */
[----:B------:R-:W4:Y:S01]  /*4440*/  LDSM.16.MT88.4 R12, [R110+0x7400] ;  /* 0x007400006e0c783b */ /* 0x000f220000004200 */
[--C-:B------:R-:W-:Y:S02]  /*4450*/  FFMA.FTZ R87, R87, c[0x0][0x23c], -R30.reuse ;  /* 0x00008f0057577a23 */ /* 0x100fe4000001081e */
[--C-:B------:R-:W-:Y:S02]  /*4460*/  FFMA.FTZ R84, R127, c[0x0][0x23c], -R30.reuse ;  /* 0x00008f007f547a23 */ /* 0x100fe4000001081e */
[----:B------:R-:W-:Y:S01]  /*4470*/  MUFU.EX2 R132, R132 ;  /* 0x0000008400847308 */ /* 0x000fe20000000800 */
[----:B------:R-:W-:-:S02]  /*4480*/  FFMA.FTZ R35, R35, c[0x0][0x23c], -R30 ;  /* 0x00008f0023237a23 */ /* 0x000fc4000001081e */
[--C-:B------:R-:W-:Y:S02]  /*4490*/  FFMA.FTZ R34, R105, c[0x0][0x23c], -R30.reuse ;  /* 0x00008f0069227a23 */ /* 0x100fe4000001081e */
[--C-:B------:R-:W-:Y:S02]  /*44a0*/  FFMA.FTZ R29, R29, c[0x0][0x23c], -R30.reuse ;  /* 0x00008f001d1d7a23 */ /* 0x100fe4000001081e */
[--C-:B------:R-:W-:Y:S01]  /*44b0*/  FFMA.FTZ R28, R28, c[0x0][0x23c], -R30.reuse ;  /* 0x00008f001c1c7a23 */ /* 0x100fe2000001081e */
[----:B------:R-:W5:Y:S01]  /*44c0*/  MUFU.EX2 R33, R33 ;  /* 0x0000002100217308 */ /* 0x000f620000000800 */
[----:B--2---:R-:W-:Y:S01]  /*44d0*/  F2FP.BF16.PACK_AB R49, R107, R104 ;  /* 0x000000686b31723e */ /* 0x004fe200000010ff */
[--C-:B------:R-:W-:Y:S02]  /*44e0*/  FFMA.FTZ R27, R27, c[0x0][0x23c], -R30.reuse ;  /* 0x00008f001b1b7a23 */ /* 0x100fe4000001081e */
[----:B------:R-:W-:Y:S02]  /*44f0*/  FFMA.FTZ R136, R26, c[0x0][0x23c], -R30 ;  /* 0x00008f001a887a23 */ /* 0x000fe4000001081e */
[----:B------:R-:W-:-:S02]  /*4500*/  FADD.FTZ R107, R104, R107 ;  /* 0x0000006b686b7221 */ /* 0x000fc40000010000 */
[----:B------:R-:W2:Y:S01]  /*4510*/  MUFU.EX2 R23, R23 ;  /* 0x0000001700177308 */ /* 0x000ea20000000800 */
[----:B------:R-:W-:-:S04]  /*4520*/  FADD.FTZ R106, R106, R131 ;  /* 0x000000836a6a7221 */ /* 0x000fc80000010000 */
[----:B------:R-:W-:Y:S01]  /*4530*/  FADD.FTZ R31, R31, R106 ;  /* 0x0000006a1f1f7221 */ /* 0x000fe20000010000 */
[----:B-----5:R-:W-:Y:S02]  /*4540*/  F2FP.BF16.PACK_AB R51, R33, R132 ;  /* 0x000000842133723e */ /* 0x020fe400000010ff */
[----:B------:R-:W-:Y:S01]  /*4550*/  MUFU.EX2 R21, R21 ;  /* 0x0000001500157308 */ /* 0x000fe20000000800 */
[----:B------:R-:W-:-:S04]  /*4560*/  FADD.FTZ R132, R132, R107 ;  /* 0x0000006b84847221 */ /* 0x000fc80000010000 */
[----:B------:R-:W-:Y:S01]  /*4570*/  FADD.FTZ R33, R33, R132 ;  /* 0x0000008421217221 */ /* 0x000fe20000010000 */
[----:B------:R-:W-:Y:S01]  /*4580*/  HMMA.16816.F32.BF16 R80, R48, R76, RZ ;  /* 0x0000004c3050723c */ /* 0x000fe200000418ff */
[----:B--2---:R-:W-:Y:S01]  /*4590*/  F2FP.BF16.PACK_AB R4, R23, R32 ;  /* 0x000000201704723e */ /* 0x004fe200000010ff */
[----:B------:R-:W2:Y:S01]  /*45a0*/  MUFU.EX2 R20, R20 ;  /* 0x0000001400147308 */ /* 0x000ea20000000800 */
[----:B------:R-:W-:Y:S01]  /*45b0*/  FADD.FTZ R32, R32, R31 ;  /* 0x0000001f20207221 */ /* 0x000fe20000010000 */
[----:B------:R-:W-:-:S03]  /*45c0*/  LEA R132, P0, R98, c[0x0][0x168], 0x1 ;  /* 0x00005a0062847a11 */ /* 0x000fc600078008ff */
[----:B------:R-:W-:Y:S01]  /*45d0*/  FADD.FTZ R32, R23, R32 ;  /* 0x0000002017207221 */ /* 0x000fe20000010000 */
[C---:B------:R-:W-:Y:S01]  /*45e0*/  HMMA.16816.F32.BF16 R76, R48.reuse, R78, RZ ;  /* 0x0000004e304c723c */ /* 0x040fe200000418ff */
[----:B------:R-:W-:Y:S01]  /*45f0*/  LEA.HI.X R131, R98, c[0x0][0x16c], R97, 0x1, P0 ;  /* 0x00005b0062837a11 */ /* 0x000fe200000f0c61 */
[----:B------:R-:W-:Y:S06]  /*4600*/  MUFU.EX2 R24, R24 ;  /* 0x0000001800187308 */ /* 0x000fec0000000800 */
[----:B------:R-:W-:Y:S02]  /*4610*/  HMMA.16816.F32.BF16 R56, R48, R52, RZ ;  /* 0x000000343038723c */ /* 0x000fe400000418ff */
[----:B------:R-:W5:Y:S01]  /*4620*/  MUFU.EX2 R25, R25 ;  /* 0x0000001900197308 */ /* 0x000f620000000800 */
[----:B--2---:R-:W-:Y:S01]  /*4630*/  F2FP.BF16.PACK_AB R6, R20, R21 ;  /* 0x000000151406723e */ /* 0x004fe200000010ff */
[----:B------:R-:W-:-:S04]  /*4640*/  FADD.FTZ R21, R21, R32 ;  /* 0x0000002015157221 */ /* 0x000fc80000010000 */
[C---:B------:R-:W-:Y:S01]  /*4650*/  HMMA.16816.F32.BF16 R52, R48.reuse, R54, RZ ;  /* 0x000000363034723c */ /* 0x040fe200000418ff */
[----:B------:R-:W-:Y:S01]  /*4660*/  FADD.FTZ R21, R20, R21 ;  /* 0x0000001514157221 */ /* 0x000fe20000010000 */
[----:B------:R-:W-:Y:S06]  /*4670*/  MUFU.EX2 R22, R22 ;  /* 0x0000001600167308 */ /* 0x000fec0000000800 */
[----:B---3--:R-:W-:Y:S02]  /*4680*/  HMMA.16816.F32.BF16 R36, R48, R40, RZ ;  /* 0x000000283024723c */ /* 0x008fe400000418ff */
[----:B------:R-:W2:Y:S01]  /*4690*/  MUFU.EX2 R3, R3 ;  /* 0x0000000300037308 */ /* 0x000ea20000000800 */
[----:B-----5:R-:W-:Y:S01]  /*46a0*/  F2FP.BF16.PACK_AB R5, R25, R24 ;  /* 0x000000181905723e */ /* 0x020fe200000010ff */
[----:B------:R-:W-:-:S04]  /*46b0*/  FADD.FTZ R24, R24, R33 ;  /* 0x0000002118187221 */ /* 0x000fc80000010000 */
[C---:B------:R-:W-:Y:S01]  /*46c0*/  HMMA.16816.F32.BF16 R40, R48.reuse, R42, RZ ;  /* 0x0000002a3028723c */ /* 0x040fe200000418ff */
[----:B------:R-:W-:Y:S01]  /*46d0*/  FADD.FTZ R25, R25, R24 ;  /* 0x0000001819197221 */ /* 0x000fe20000010000 */
[----:B------:R-:W-:Y:S06]  /*46e0*/  MUFU.EX2 R94, R94 ;  /* 0x0000005e005e7308 */ /* 0x000fec0000000800 */
[----:B------:R-:W-:Y:S01]  /*46f0*/  HMMA.16816.F32.BF16 R72, R48, R68, RZ ;  /* 0x000000443048723c */ /* 0x000fe200000418ff */
[----:B--2---:R-:W-:Y:S01]  /*4700*/  F2FP.BF16.PACK_AB R7, R3, R22 ;  /* 0x000000160307723e */ /* 0x004fe200000010ff */
[----:B------:R-:W2:Y:S01]  /*4710*/  MUFU.EX2 R91, R91 ;  /* 0x0000005b005b7308 */ /* 0x000ea20000000800 */
[----:B------:R-:W-:-:S05]  /*4720*/  FADD.FTZ R22, R22, R25 ;  /* 0x0000001916167221 */ /* 0x000fca0000010000 */
[----:B------:R-:W-:Y:S01]  /*4730*/  HMMA.16816.F32.BF16 R64, R48, R60, RZ ;  /* 0x0000003c3040723c */ /* 0x000fe200000418ff */
[----:B------:R-:W-:Y:S01]  /*4740*/  FADD.FTZ R22, R3, R22 ;  /* 0x0000001603167221 */ /* 0x000fe20000010000 */
[----:B------:R-:W-:Y:S06]  /*4750*/  MUFU.EX2 R86, R86 ;  /* 0x0000005600567308 */ /* 0x000fec0000000800 */
[C---:B-1----:R-:W-:Y:S02]  /*4760*/  HMMA.16816.F32.BF16 R80, R4.reuse, R8, R80 ;  /* 0x000000080450723c */ /* 0x042fe40000041850 */
[----:B------:R-:W-:Y:S06]  /*4770*/  MUFU.EX2 R85, R85 ;  /* 0x0000005500557308 */ /* 0x000fec0000000800 */
[----:B------:R-:W-:Y:S01]  /*4780*/  HMMA.16816.F32.BF16 R76, R4, R10, R76 ;  /* 0x0000000a044c723c */ /* 0x000fe2000004184c */
[----:B------:R-:W1:Y:S01]  /*4790*/  LDSM.16.MT88.4 R8, [R108+0x7400] ;  /* 0x007400006c08783b */ /* 0x000e620000004200 */
[----:B------:R-:W-:Y:S06]  /*47a0*/  MUFU.EX2 R87, R87 ;  /* 0x0000005700577308 */ /* 0x000fec0000000800 */
[C---:B------:R-:W-:Y:S02]  /*47b0*/  HMMA.16816.F32.BF16 R68, R48.reuse, R70, RZ ;  /* 0x000000463044723c */ /* 0x040fe400000418ff */
[----:B------:R-:W3:Y:S06]  /*47c0*/  MUFU.EX2 R84, R84 ;  /* 0x0000005400547308 */ /* 0x000eec0000000800 */
[----:B------:R-:W-:Y:S02]  /*47d0*/  HMMA.16816.F32.BF16 R60, R48, R62, RZ ;  /* 0x0000003e303c723c */ /* 0x000fe400000418ff */
[----:B------:R-:W-:Y:S06]  /*47e0*/  MUFU.EX2 R35, R35 ;  /* 0x0000002300237308 */ /* 0x000fec0000000800 */
[C---:B------:R-:W-:Y:S02]  /*47f0*/  HMMA.16816.F32.BF16 R72, R4.reuse, R16, R72 ;  /* 0x000000100448723c */ /* 0x040fe40000041848 */
[----:B------:R-:W5:Y:S06]  /*4800*/  MUFU.EX2 R34, R34 ;  /* 0x0000002200227308 */ /* 0x000f6c0000000800 */
[C---:B------:R-:W-:Y:S01]  /*4810*/  HMMA.16816.F32.BF16 R68, R4.reuse, R18, R68 ;  /* 0x000000120444723c */ /* 0x040fe20000041844 */
[----:B------:R-:W-:Y:S01]  /*4820*/  LDSM.16.MT88.4 R16, [R110+0x6c00] ;  /* 0x006c00006e10783b */ /* 0x000fe20000004200 */
[----:B------:R-:W-:Y:S06]  /*4830*/  MUFU.EX2 R103, R103 ;  /* 0x0000006700677308 */ /* 0x000fec0000000800 */
[C---:B----4-:R-:W-:Y:S02]  /*4840*/  HMMA.16816.F32.BF16 R64, R4.reuse, R12, R64 ;  /* 0x0000000c0440723c */ /* 0x050fe40000041840 */
[----:B------:R-:W4:Y:S06]  /*4850*/  MUFU.EX2 R102, R102 ;  /* 0x0000006600667308 */ /* 0x000f2c0000000800 */
[C---:B-1----:R-:W-:Y:S02]  /*4860*/  HMMA.16816.F32.BF16 R56, R4.reuse, R8, R56 ;  /* 0x000000080438723c */ /* 0x042fe40000041838 */
[----:B------:R-:W-:Y:S06]  /*4870*/  MUFU.EX2 R104, R101 ;  /* 0x0000006500687308 */ /* 0x000fec0000000800 */
[C---:B------:R-:W-:Y:S01]  /*4880*/  HMMA.16816.F32.BF16 R52, R4.reuse, R10, R52 ;  /* 0x0000000a0434723c */ /* 0x040fe20000041834 */
[----:B------:R-:W1:Y:S01]  /*4890*/  LDSM.16.MT88.4 R8, [R110+0x8400] ;  /* 0x008400006e08783b */ /* 0x000e620000004200 */
[----:B------:R-:W-:Y:S06]  /*48a0*/  MUFU.EX2 R95, R95 ;  /* 0x0000005f005f7308 */ /* 0x000fec0000000800 */
[C---:B------:R-:W-:Y:S01]  /*48b0*/  HMMA.16816.F32.BF16 R60, R4.reuse, R14, R60 ;  /* 0x0000000e043c723c */ /* 0x040fe2000004183c */
[----:B------:R-:W-:Y:S01]  /*48c0*/  LDSM.16.MT88.4 R12, [R108+0x6c00] ;  /* 0x006c00006c0c783b */ /* 0x000fe20000004200 */
[----:B------:R-:W-:Y:S08]  /*48d0*/  MUFU.EX2 R29, R29 ;  /* 0x0000001d001d7308 */ /* 0x000ff00000000800 */
[----:B------:R-:W1:Y:S08]  /*48e0*/  MUFU.EX2 R28, R28 ;  /* 0x0000001c001c7308 */ /* 0x000e700000000800 */
[----:B------:R-:W-:Y:S08]  /*48f0*/  MUFU.EX2 R27, R27 ;  /* 0x0000001b001b7308 */ /* 0x000ff00000000800 */
[----:B------:R-:W2:Y:S01]  /*4900*/  MUFU.EX2 R136, R136 ;  /* 0x0000008800887308 */ /* 0x000ea20000000800 */
[C---:B-1----:R-:W-:Y:S08]  /*4910*/  HMMA.16816.F32.BF16 R36, R4.reuse, R8, R36 ;  /* 0x000000080424723c */ /* 0x042ff00000041824 */
[----:B------:R-:W-:Y:S01]  /*4920*/  HMMA.16816.F32.BF16 R40, R4, R10, R40 ;  /* 0x0000000a0428723c */ /* 0x000fe20000041828 */
[----:B------:R-:W1:Y:S07]  /*4930*/  LDSM.16.MT88.4 R8, [R108+0x8000] ;  /* 0x008000006c08783b */ /* 0x000e6e0000004200 */
[C---:B-1----:R-:W-:Y:S08]  /*4940*/  HMMA.16816.F32.BF16 R44, R48.reuse, R8, RZ ;  /* 0x00000008302c723c */ /* 0x042ff000000418ff */
[----:B------:R-:W-:Y:S01]  /*4950*/  HMMA.16816.F32.BF16 R48, R48, R10, RZ ;  /* 0x0000000a3030723c */ /* 0x000fe200000418ff */
[----:B------:R-:W1:Y:S11]  /*4960*/  LDSM.16.MT88.4 R8, [R108+0x8400] ;  /* 0x008400006c08783b */ /* 0x000e760000004200 */
[----:B------:R-:W-:Y:S04]  /*4970*/  @!UPT UIADD3 URZ, URZ, URZ, URZ ;  /* 0x0000003f3f3ff290 */ /* 0x000fe8000fffe03f */
[C---:B-1----:R-:W-:Y:S08]  /*4980*/  HMMA.16816.F32.BF16 R44, R4.reuse, R8, R44 ;  /* 0x00000008042c723c */ /* 0x042ff0000004182c */
[----:B------:R-:W-:Y:S01]  /*4990*/  HMMA.16816.F32.BF16 R48, R4, R10, R48 ;  /* 0x0000000a0430723c */ /* 0x000fe20000041830 */
[----:B------:R-:W1:Y:S06]  /*49a0*/  LDSM.16.MT88.4 R8, [R110+0x6800] ;  /* 0x006800006e08783b */ /* 0x000e6c0000004200 */
[----:B--2---:R-:W-:Y:S01]  /*49b0*/  F2FP.BF16.PACK_AB R4, R91, R94 ;  /* 0x0000005e5b04723e */ /* 0x004fe200000010ff */
[----:B------:R-:W-:Y:S01]  /*49c0*/  FADD.FTZ R94, R94, R21 ;  /* 0x000000155e5e7221 */ /* 0x000fe20000010000 */
[----:B---3--:R-:W-:Y:S01]  /*49d0*/  F2FP.BF16.PACK_AB R5, R84, R87 ;  /* 0x000000575405723e */ /* 0x008fe200000010ff */
[----:B------:R-:W-:Y:S01]  /*49e0*/  FADD.FTZ R87, R87, R22 ;  /* 0x0000001657577221 */ /* 0x000fe20000010000 */
[----:B------:R-:W-:Y:S01]  /*49f0*/  F2FP.BF16.PACK_AB R6, R85, R86 ;  /* 0x000000565506723e */ /* 0x000fe200000010ff */
[----:B------:R-:W-:Y:S01]  /*4a00*/  FADD.FTZ R91, R91, R94 ;  /* 0x0000005e5b5b7221 */ /* 0x000fe20000010000 */
[----:B-----5:R-:W-:Y:S01]  /*4a10*/  F2FP.BF16.PACK_AB R7, R34, R35 ;  /* 0x000000232207723e */ /* 0x020fe200000010ff */
[----:B------:R-:W-:-:S04]  /*4a20*/  FADD.FTZ R84, R84, R87 ;  /* 0x0000005754547221 */ /* 0x000fc80000010000 */
        /* <DEDUP_REMOVED lines=38> */
[C---:B------:R-:W-:Y:S08]  /*4c90*/  HMMA.16816.F32.BF16 R52, R4.reuse, R18, R52 ;  /* 0x000000120434723c */ /* 0x040ff00000041834 */
[C---:B-1----:R-:W-:Y:S07]  /*4ca0*/  HMMA.16816.F32.BF16 R44, R4.reuse, R8, R44 ;  /* 0x00000008042c723c */ /* 0x042fee000004182c */
[----:B------:R-:W-:Y:S01]  /*4cb0*/  FADD.FTZ R8, R86, R91 ;  /* 0x0000005b56087221 */ /* 0x000fe20000010000 */
[----:B---3--:R-:W-:Y:S03]  /*4cc0*/  HMMA.16816.F32.BF16 R36, R4, R12, R36 ;  /* 0x0000000c0424723c */ /* 0x008fe60000041824 */
[----:B------:R-:W-:-:S04]  /*4cd0*/  FADD.FTZ R8, R85, R8 ;  /* 0x0000000855087221 */ /* 0x000fc80000010000 */
[----:B------:R-:W-:Y:S01]  /*4ce0*/  FADD.FTZ R103, R103, R8 ;  /* 0x0000000867677221 */ /* 0x000fe20000010000 */
[----:B------:R-:W-:Y:S03]  /*4cf0*/  HMMA.16816.F32.BF16 R40, R4, R14, R40 ;  /* 0x0000000e0428723c */ /* 0x000fe60000041828 */
[----:B------:R-:W-:-:S04]  /*4d00*/  FADD.FTZ R103, R102, R103 ;  /* 0x0000006766677221 */ /* 0x000fc80000010000 */
[----:B------:R-:W-:Y:S01]  /*4d10*/  FADD.FTZ R104, R104, R103 ;  /* 0x0000006768687221 */ /* 0x000fe20000010000 */
[----:B------:R-:W-:Y:S03]  /*4d20*/  HMMA.16816.F32.BF16 R48, R4, R10, R48 ;  /* 0x0000000a0430723c */ /* 0x000fe60000041830 */
[----:B------:R-:W-:Y:S01]  /*4d30*/  FADD.FTZ R133, R95, R104 ;  /* 0x000000685f857221 */ /* 0x000fe20000010000 */
[----:B------:R-:W-:Y:S05]  /*4d40*/  @!P5 BRA `(.L_x_4264) ;  /* 0x000030000000d947 */ /* 0x000fea0003800000 */
        /* <DEDUP_REMOVED lines=62> */
.L_x_4265:
[----:B------:R-:W-:-:S04]  /*5130*/  LEA R7, -R90, RZ, 0x6 ;  /* 0x000000ff5a077211 */ /* 0x000fc800078e31ff */
[----:B------:R-:W-:Y:S02]  /*5140*/  SHF.R.S32.HI R3, RZ, 0x1f, R7 ;  /* 0x0000001fff037819 */ /* 0x000fe40000011407 */
.L_x_4266:
        /* <DEDUP_REMOVED lines=8> */
[----:B------:R-:W-:Y:S01]  /*51d0*/  @!P4 IMAD.MOV.U32 R139, RZ, RZ, R137 ;  /* 0x000000ffff8bc224 */ /* 0x000fe200078e0089 */
[CC--:B------:R-:W-:Y:S01]  /*51e0*/  @!P3 IADD3 R4, P5, R7.reuse, R92.reuse, RZ ;  /* 0x0000005c0704b210 */ /* 0x0c0fe20007fbe0ff */
[----:B------:R-:W-:Y:S01]  /*51f0*/  @P4 STS [R121+0x6000], RZ ;  /* 0x006000ff79004388 */ /* 0x000fe20000000800 */
[----:B------:R-:W-:Y:S02]  /*5200*/  @!P4 LEA.HI.X R11, R90, R137, R6, 0x6, P0 ;  /* 0x000000895a0bc211 */ /* 0x000fe400000f3406 */
        /* <DEDUP_REMOVED lines=9> */
[----:B------:R-:W-:Y:S01]  /*52a0*/  @P4 STS [R121+0x6004], RZ ;  /* 0x006004ff79004388 */ /* 0x000fe20000000800 */
[----:B------:R-:W-:Y:S01]  /*52b0*/  @!P3 LEA.HI.X R17, R4, c[0x0][0x174], R9, 0x1, P5 ;  /* 0x00005d000411ba11 */ /* 0x000fe200028f0c09 */
[----:B------:R-:W-:Y:S01]  /*52c0*/  @!P2 IMAD.X R88, R7, 0x1, R88, P0 ;  /* 0x000000010758a824 */ /* 0x000fe200000e0658 */
[----:B------:R-:W-:Y:S01]  /*52d0*/  @!P2 LEA.HI.X R15, R6, c[0x0][0x174], R3, 0x1, P1 ;  /* 0x00005d00060faa11 */ /* 0x000fe200008f0c03 */
[----:B------:R-:W-:Y:S01]  /*52e0*/  @P4 STS.64 [R121+0x6008], RZ ;  /* 0x006008ff79004388 */ /* 0x000fe20000000a00 */
[----:B------:R-:W-:-:S02]  /*52f0*/  @!P3 LEA R26, P1, R8, c[0x0][0x170], 0x1 ;  /* 0x00005c00081aba11 */ /* 0x000fc400078208ff */
[C---:B------:R-:W-:Y:S01]  /*5300*/  @!P2 LEA R24, P0, R5.reuse, c[0x0][0x170], 0x1 ;  /* 0x00005c000518aa11 */ /* 0x040fe200078008ff */
[----:B------:R-:W-:Y:S01]  /*5310*/  @!PT LDS RZ, [RZ] ;  /* 0x00000000fffff984 */ /* 0x000fe20000000800 */
[----:B------:R-:W-:Y:S01]  /*5320*/  @!PT LDS RZ, [RZ] ;  /* 0x00000000fffff984 */ /* 0x000fe20000000800 */
[----:B------:R-:W-:Y:S01]  /*5330*/  @!PT LDS RZ, [RZ] ;  /* 0x00000000fffff984 */ /* 0x000fe20000000800 */
[----:B------:R1:W-:Y:S01]  /*5340*/  @!P4 LDGSTS.E.BYPASS.LTC128B.128 [R121+0x6000], [R138.64] ;  /* 0x060000008a79cfae */ /* 0x0003e2000b901d48 */
[----:B------:R-:W-:Y:S02]  /*5350*/  @!P3 LEA.HI.X R27, R8, c[0x0][0x174], R13, 0x1, P1 ;  /* 0x00005d00081bba11 */ /* 0x000fe400008f0c0d */
[----:B------:R-:W-:Y:S01]  /*5360*/  @!P2 LEA.HI.X R25, R5, c[0x0][0x174], R88, 0x1, P0 ;  /* 0x00005d000519aa11 */ /* 0x000fe200000f0c58 */
        /* <DEDUP_REMOVED lines=34> */
[----:B------:R-:W0:Y:S01]  /*5590*/  LDGDEPBAR ;  /* 0x00000000000079af */ /* 0x000e220000000000 */
[C---:B-1----:R-:W-:Y:S08]  /*55a0*/  HMMA.16816.F32.BF16 R32, R4.reuse, R28, RZ ;  /* 0x0000001c0420723c */ /* 0x042ff000000418ff */
[C---:B------:R-:W-:Y:S08]  /*55b0*/  HMMA.16816.F32.BF16 R28, R4.reuse, R30, RZ ;  /* 0x0000001e041c723c */ /* 0x040ff000000418ff */
[C---:B-----5:R-:W-:Y:S08]  /*55c0*/  HMMA.16816.F32.BF16 R24, R4.reuse, R20, RZ ;  /* 0x000000140418723c */ /* 0x060ff000000418ff */
[----:B------:R-:W-:Y:S08]  /*55d0*/  HMMA.16816.F32.BF16 R20, R4, R22, RZ ;  /* 0x000000160414723c */ /* 0x000ff000000418ff */
[C---:B--2---:R-:W-:Y:S08]  /*55e0*/  HMMA.16816.F32.BF16 R32, R84.reuse, R16, R32 ;  /* 0x000000105420723c */ /* 0x044ff00000041820 */
        /* <DEDUP_REMOVED lines=60> */
[----:B------:R-:W-:Y:S01]  /*59b0*/  FMUL.FTZ R33, R33, c[0x0][0x2ec] ;  /* 0x0000bb0021217a20 */ /* 0x000fe20000410000 */
[----:B------:R-:W-:-:S04]  /*59c0*/  DEPBAR.LE SB0, 0x0 ;  /* 0x000080000000791a */ /* 0x000fc80000000000 */
[----:B------:R-:W-:Y:S01]  /*59d0*/  FMUL.FTZ R3, R34, c[0x0][0x2ec] ;  /* 0x0000bb0022037a20 */ /* 0x000fe20000410000 */
[----:B------:R-:W3:Y:S01]  /*59e0*/  MUFU.TANH R33, R33 ;  /* 0x0000002100217308 */ /* 0x000ee20000002400 */
[----:B------:R-:W-:Y:S02]  /*59f0*/  FMUL.FTZ R35, R35, c[0x0][0x2ec] ;  /* 0x0000bb0023237a20 */ /* 0x000fe40000410000 */
[----:B------:R-:W-:Y:S02]  /*5a00*/  FMUL.FTZ R34, R28, c[0x0][0x2ec] ;  /* 0x0000bb001c227a20 */ /* 0x000fe40000410000 */
[----:B------:R-:W-:Y:S02]  /*5a10*/  FMUL.FTZ R28, R29, c[0x0][0x2ec] ;  /* 0x0000bb001d1c7a20 */ /* 0x000fe40000410000 */
[----:B------:R-:W-:Y:S01]  /*5a20*/  FMUL.FTZ R30, R30, c[0x0][0x2ec] ;  /* 0x0000bb001e1e7a20 */ /* 0x000fe20000410000 */
[----:B------:R-:W4:Y:S01]  /*5a30*/  MUFU.TANH R35, R35 ;  /* 0x0000002300237308 */ /* 0x000f220000002400 */
[----:B------:R-:W-:-:S02]  /*5a40*/  FMUL.FTZ R148, R24, c[0x0][0x2ec] ;  /* 0x0000bb0018947a20 */ /* 0x000fc40000410000 */
[----:B------:R-:W5:Y:S01]  /*5a50*/  S2R R24, SR_TID.X ;  /* 0x0000000000187919 */ /* 0x000f620000002100 */
[----:B------:R-:W-:Y:S02]  /*5a60*/  FMUL.FTZ R29, R31, c[0x0][0x2ec] ;  /* 0x0000bb001f1d7a20 */ /* 0x000fe40000410000 */
[----:B------:R-:W-:Y:S02]  /*5a70*/  FMUL.FTZ R25, R25, c[0x0][0x2ec] ;  /* 0x0000bb0019197a20 */ /* 0x000fe40000410000 */
[----:B------:R-:W-:Y:S01]  /*5a80*/  FMUL.FTZ R130, R21, c[0x0][0x2ec] ;  /* 0x0000bb0015827a20 */ /* 0x000fe20000410000 */
[----:B-1----:R-:W-:Y:S01]  /*5a90*/  HMMA.16816.F32.BF16 R16, R92, R88, R16 ;  /* 0x000000585c10723c */ /* 0x002fe20000041810 */
[----:B------:R-:W-:Y:S01]  /*5aa0*/  FMUL.FTZ R20, R20, c[0x0][0x2ec] ;  /* 0x0000bb0014147a20 */ /* 0x000fe20000410000 */
[----:B------:R-:W1:Y:S01]  /*5ab0*/  MUFU.TANH R34, R34 ;  /* 0x0000002200227308 */ /* 0x000e620000002400 */
[----:B------:R-:W-:Y:S02]  /*5ac0*/  FMUL.FTZ R26, R26, c[0x0][0x2ec] ;  /* 0x0000bb001a1a7a20 */ /* 0x000fe40000410000 */
[----:B------:R-:W-:-:S02]  /*5ad0*/  FMUL.FTZ R27, R27, c[0x0][0x2ec] ;  /* 0x0000bb001b1b7a20 */ /* 0x000fc40000410000 */
[----:B------:R-:W-:Y:S01]  /*5ae0*/  FMUL.FTZ R22, R22, c[0x0][0x2ec] ;  /* 0x0000bb0016167a20 */ /* 0x000fe20000410000 */
[----:B------:R-:W-:Y:S01]  /*5af0*/  HMMA.16816.F32.BF16 R12, R92, R90, R12 ;  /* 0x0000005a5c0c723c */ /* 0x000fe2000004180c */
[----:B------:R-:W-:Y:S01]  /*5b00*/  FMUL.FTZ R23, R23, c[0x0][0x2ec] ;  /* 0x0000bb0017177a20 */ /* 0x000fe20000410000 */
[----:B------:R1:W-:Y:S01]  /*5b10*/  MUFU.TANH R146, R20 ;  /* 0x0000001400927308 */ /* 0x0003e20000002400 */
[----:B------:R-:W-:-:S05]  /*5b20*/  FMUL.FTZ R32, R32, c[0x0][0x2ec] ;  /* 0x0000bb0020207a20 */ /* 0x000fca0000410000 */
[C---:B--2---:R-:W-:Y:S01]  /*5b30*/  HMMA.16816.F32.BF16 R8, R92.reuse, R84, R8 ;  /* 0x000000545c08723c */ /* 0x044fe20000041808 */
[----:B-----5:R-:W-:Y:S01]  /*5b40*/  IMAD.SHL.U32 R21, R24, 0x2, RZ ;  /* 0x0000000218157824 */ /* 0x020fe200078e00ff */
[----:B------:R-:W-:Y:S04]  /*5b50*/  MUFU.TANH R28, R28 ;  /* 0x0000001c001c7308 */ /* 0x000fe80000002400 */
[----:B------:R-:W-:Y:S02]  /*5b60*/  LOP3.LUT R21, R21, 0x6, RZ, 0xc0, !PT ;  /* 0x0000000615157812 */ /* 0x000fe400078ec0ff */
[----:B------:R-:W-:Y:S01]  /*5b70*/  FMUL.FTZ R107, R17, c[0x0][0x2ec] ;  /* 0x0000bb00116b7a20 */ /* 0x000fe20000410000 */
[----:B------:R-:W-:Y:S01]  /*5b80*/  HMMA.16816.F32.BF16 R4, R92, R86, R4 ;  /* 0x000000565c04723c */ /* 0x000fe20000041804 */
[----:B------:R-:W-:Y:S01]  /*5b90*/  FMUL.FTZ R106, R16, c[0x0][0x2ec] ;  /* 0x0000bb00106a7a20 */ /* 0x000fe20000410000 */
[----:B------:R-:W2:Y:S01]  /*5ba0*/  MUFU.TANH R30, R30 ;  /* 0x0000001e001e7308 */ /* 0x000ea20000002400 */
[----:B-1----:R-:W-:-:S02]  /*5bb0*/  IMAD R20, R120, 0x40, R21 ;  /* 0x0000004078147824 */ /* 0x002fc400078e0215 */
[----:B------:R-:W-:Y:S02]  /*5bc0*/  FMUL.FTZ R105, R18, c[0x0][0x2ec] ;  /* 0x0000bb0012697a20 */ /* 0x000fe40000410000 */
[----:B------:R-:W-:Y:S01]  /*5bd0*/  FMUL.FTZ R141, R19, c[0x0][0x2ec] ;  /* 0x0000bb00138d7a20 */ /* 0x000fe20000410000 */
[----:B------:R-:W-:Y:S01]  /*5be0*/  IADD3 R17, R20, 0x1, RZ ;  /* 0x0000000114117810 */ /* 0x000fe20007ffe0ff */
[----:B------:R-:W-:Y:S01]  /*5bf0*/  FMUL.FTZ R142, R12, c[0x0][0x2ec] ;  /* 0x0000bb000c8e7a20 */ /* 0x000fe20000410000 */
[----:B------:R-:W1:Y:S01]  /*5c00*/  MUFU.TANH R29, R29 ;  /* 0x0000001d001d7308 */ /* 0x000e620000002400 */
[----:B------:R-:W-:Y:S01]  /*5c10*/  IADD3 R16, R20, 0x8, RZ ;  /* 0x0000000814107810 */ /* 0x000fe20007ffe0ff */
[----:B------:R-:W-:Y:S01]  /*5c20*/  FMUL.FTZ R140, R13, c[0x0][0x2ec] ;  /* 0x0000bb000d8c7a20 */ /* 0x000fe20000410000 */
[CC--:B------:R-:W-:Y:S01]  /*5c30*/  ISETP.GE.AND P0, PT, R17.reuse, R100.reuse, PT ;  /* 0x000000641100720c */ /* 0x0c0fe20003f06270 */
[----:B------:R-:W-:Y:S01]  /*5c40*/  FMUL.FTZ R14, R14, c[0x0][0x2ec] ;  /* 0x0000bb000e0e7a20 */ /* 0x000fe20000410000 */
[-C--:B------:R-:W-:Y:S01]  /*5c50*/  ISETP.GE.AND P1, PT, R17, R99.reuse, PT ;  /* 0x000000631100720c */ /* 0x080fe20003f26270 */
[----:B------:R-:W-:Y:S01]  /*5c60*/  FMUL.FTZ R102, R8, c[0x0][0x2ec] ;  /* 0x0000bb0008667a20 */ /* 0x000fe20000410000 */
[-C--:B------:R-:W-:Y:S01]  /*5c70*/  ISETP.GE.AND P5, PT, R16, R100.reuse, PT ;  /* 0x000000641000720c */ /* 0x080fe20003fa6270 */
[----:B------:R-:W5:Y:S01]  /*5c80*/  MUFU.TANH R148, R148 ;  /* 0x0000009400947308 */ /* 0x000f620000002400 */
[----:B------:R-:W-:Y:S01]  /*5c90*/  IADD3 R17, R20, 0x9, RZ ;  /* 0x0000000914117810 */ /* 0x000fe20007ffe0ff */
[----:B------:R-:W-:Y:S01]  /*5ca0*/  FMUL.FTZ R11, R11, c[0x0][0x2ec] ;  /* 0x0000bb000b0b7a20 */ /* 0x000fe20000410000 */
[----:B---3--:R-:W-:Y:S01]  /*5cb0*/  FSEL R18, R33, -INF , !P0 ;  /* 0xff80000021127808 */ /* 0x008fe20004000000 */
[----:B------:R-:W-:Y:S01]  /*5cc0*/  FMUL.FTZ R15, R15, c[0x0][0x2ec] ;  /* 0x0000bb000f0f7a20 */ /* 0x000fe20000410000 */
[-C--:B------:R-:W-:Y:S01]  /*5cd0*/  ISETP.GE.AND P0, PT, R16, R99.reuse, PT ;  /* 0x000000631000720c */ /* 0x080fe20003f06270 */
[----:B------:R-:W-:Y:S01]  /*5ce0*/  FMUL.FTZ R9, R9, c[0x0][0x2ec] ;  /* 0x0000bb0009097a20 */ /* 0x000fe20000410000 */
[----:B----4-:R-:W-:Y:S01]  /*5cf0*/  FSEL R21, R35, -INF , !P1 ;  /* 0xff80000023157808 */ /* 0x010fe20004800000 */
[----:B------:R-:W-:Y:S01]  /*5d00*/  MUFU.TANH R134, R25 ;  /* 0x0000001900867308 */ /* 0x000fe20000002400 */
[----:B------:R-:W-:Y:S01]  /*5d10*/  FSEL R16, R34, -INF , !P5 ;  /* 0xff80000022107808 */ /* 0x000fe20006800000 */
[----:B------:R-:W-:Y:S01]  /*5d20*/  FMUL.FTZ R10, R10, c[0x0][0x2ec] ;  /* 0x0000bb000a0a7a20 */ /* 0x000fe20000410000 */
[CC--:B------:R-:W-:Y:S01]  /*5d30*/  ISETP.GE.AND P1, PT, R17.reuse, R100.reuse, PT ;  /* 0x000000641100720c */ /* 0x0c0fe20003f26270 */
[----:B------:R-:W-:Y:S01]  /*5d40*/  FMUL.FTZ R104, R4, c[0x0][0x2ec] ;  /* 0x0000bb0004687a20 */ /* 0x000fe20000410000 */
[----:B------:R-:W-:Y:S01]  /*5d50*/  ISETP.GE.AND P5, PT, R17, R99, PT ;  /* 0x000000631100720c */ /* 0x000fe20003fa6270 */
[----:B------:R-:W-:Y:S01]  /*5d60*/  FMUL.FTZ R6, R6, c[0x0][0x2ec] ;  /* 0x0000bb0006067a20 */ /* 0x000fe20000410000 */
[----:B------:R-:W-:Y:S01]  /*5d70*/  IADD3 R17, R20, 0x10, RZ ;  /* 0x0000001014117810 */ /* 0x000fe20007ffe0ff */
[----:B------:R-:W3:Y:S01]  /*5d80*/  MUFU.TANH R127, R26 ;  /* 0x0000001a007f7308 */ /* 0x000ee20000002400 */
[----:B--2---:R-:W-:Y:S01]  /*5d90*/  FSEL R19, R30, -INF , !P0 ;  /* 0xff8000001e137808 */ /* 0x004fe20004000000 */
[----:B------:R-:W-:Y:S01]  /*5da0*/  FMUL.FTZ R5, R5, c[0x0][0x2ec] ;  /* 0x0000bb0005057a20 */ /* 0x000fe20000410000 */
[----:B------:R-:W-:Y:S01]  /*5db0*/  FSEL R12, R28, -INF , !P1 ;  /* 0xff8000001c0c7808 */ /* 0x000fe20004800000 */
[----:B------:R-:W-:Y:S01]  /*5dc0*/  FMUL.FTZ R7, R7, c[0x0][0x2ec] ;  /* 0x0000bb0007077a20 */ /* 0x000fe20000410000 */
[----:B------:R-:W-:-:S02]  /*5dd0*/  ISETP.GE.AND P0, PT, R17, R100, PT ;  /* 0x000000641100720c */ /* 0x000fc40003f06270 */
[----:B------:R-:W-:Y:S01]  /*5de0*/  ISETP.GE.AND P1, PT, R17, R99, PT ;  /* 0x000000631100720c */ /* 0x000fe20003f26270 */
[----:B------:R-:W2:Y:S01]  /*5df0*/  MUFU.TANH R151, R27 ;  /* 0x0000001b00977308 */ /* 0x000ea20000002400 */
[----:B-1----:R-:W-:Y:S02]  /*5e00*/  FSEL R17, R29, -INF , !P5 ;  /* 0xff8000001d117808 */ /* 0x002fe40006800000 */
[----:B------:R-:W-:Y:S02]  /*5e10*/  IADD3 R13, R20, 0x18, RZ ;  /* 0x00000018140d7810 */ /* 0x000fe40007ffe0ff */
[----:B-----5:R-:W-:Y:S02]  /*5e20*/  FSEL R148, R148, -INF , !P0 ;  /* 0xff80000094947808 */ /* 0x020fe40004000000 */
[----:B------:R-:W-:Y:S01]  /*5e30*/  IADD3 R8, R20, 0x21, RZ ;  /* 0x0000002114087810 */ /* 0x000fe20007ffe0ff */
[----:B------:R1:W4:Y:S01]  /*5e40*/  MUFU.TANH R149, R22 ;  /* 0x0000001600957308 */ /* 0x0003220000002400 */
[----:B---3--:R-:W-:-:S02]  /*5e50*/  FSEL R127, R127, -INF , !P1 ;  /* 0xff8000007f7f7808 */ /* 0x008fc40004800000 */
[----:B------:R-:W-:Y:S02]  /*5e60*/  ISETP.GE.AND P1, PT, R13, R100, PT ;  /* 0x000000640d00720c */ /* 0x000fe40003f26270 */
[----:B------:R-:W-:Y:S02]  /*5e70*/  IADD3 R4, R20, 0x31, RZ ;  /* 0x0000003114047810 */ /* 0x000fe40007ffe0ff */
[----:B------:R-:W-:Y:S01]  /*5e80*/  FSEL R146, R146, -INF , !P1 ;  /* 0xff80000092927808 */ /* 0x000fe20004800000 */
[----:B------:R-:W3:Y:S01]  /*5e90*/  MUFU.TANH R130, R130 ;  /* 0x0000008200827308 */ /* 0x000ee20000002400 */
[----:B-1----:R-:W-:-:S07]  /*5ea0*/  IADD3 R22, R20, 0x11, RZ ;  /* 0x0000001114167810 */ /* 0x002fce0007ffe0ff */
[----:B------:R-:W1:Y:S01]  /*5eb0*/  MUFU.TANH R147, R23 ;  /* 0x0000001700937308 */ /* 0x000e620000002400 */
[C---:B------:R-:W-:Y:S02]  /*5ec0*/  ISETP.GE.AND P5, PT, R22.reuse, R100, PT ;  /* 0x000000641600720c */ /* 0x040fe40003fa6270 */
[----:B------:R-:W-:Y:S02]  /*5ed0*/  ISETP.GE.AND P0, PT, R22, R99, PT ;  /* 0x000000631600720c */ /* 0x000fe40003f06270 */
[----:B------:R-:W-:-:S03]  /*5ee0*/  FSEL R134, R134, -INF , !P5 ;  /* 0xff80000086867808 */ /* 0x000fc60006800000 */
[----:B------:R-:W5:Y:S01]  /*5ef0*/  MUFU.TANH R106, R106 ;  /* 0x0000006a006a7308 */ /* 0x000f620000002400 */
[-C--:B------:R-:W-:Y:S02]  /*5f00*/  ISETP.GE.AND P5, PT, R13, R99.reuse, PT ;  /* 0x000000630d00720c */ /* 0x080fe40003fa6270 */
[C---:B------:R-:W-:Y:S02]  /*5f10*/  IADD3 R13, R20.reuse, 0x19, RZ ;  /* 0x00000019140d7810 */ /* 0x040fe40007ffe0ff */
[----:B--2---:R-:W-:Y:S02]  /*5f20*/  FSEL R151, R151, -INF , !P0 ;  /* 0xff80000097977808 */ /* 0x004fe40004000000 */
[C---:B------:R-:W-:Y:S01]  /*5f30*/  ISETP.GE.AND P0, PT, R13.reuse, R100, PT ;  /* 0x000000640d00720c */ /* 0x040fe20003f06270 */
[----:B------:R-:W2:Y:S01]  /*5f40*/  MUFU.TANH R107, R107 ;  /* 0x0000006b006b7308 */ /* 0x000ea20000002400 */
[----:B------:R-:W-:Y:S02]  /*5f50*/  ISETP.GE.AND P1, PT, R13, R99, PT ;  /* 0x000000630d00720c */ /* 0x000fe40003f26270 */
[----:B------:R-:W-:-:S02]  /*5f60*/  IADD3 R13, R20, 0x20, RZ ;  /* 0x00000020140d7810 */ /* 0x000fc40007ffe0ff */
[----:B----4-:R-:W-:Y:S02]  /*5f70*/  FSEL R149, R149, -INF , !P5 ;  /* 0xff80000095957808 */ /* 0x010fe40006800000 */
[-C--:B------:R-:W-:Y:S01]  /*5f80*/  ISETP.GE.AND P5, PT, R13, R100.reuse, PT ;  /* 0x000000640d00720c */ /* 0x080fe20003fa6270 */
[----:B------:R-:W4:Y:S01]  /*5f90*/  MUFU.TANH R105, R105 ;  /* 0x0000006900697308 */ /* 0x000f220000002400 */
[----:B---3--:R-:W-:Y:S02]  /*5fa0*/  FSEL R130, R130, -INF , !P0 ;  /* 0xff80000082827808 */ /* 0x008fe40004000000 */
[----:B-1----:R-:W-:Y:S02]  /*5fb0*/  FSEL R147, R147, -INF , !P1 ;  /* 0xff80000093937808 */ /* 0x002fe40004800000 */
[----:B-----5:R-:W-:Y:S02]  /*5fc0*/  FSEL R106, R106, -INF , !P5 ;  /* 0xff8000006a6a7808 */ /* 0x020fe40006800000 */
[----:B------:R-:W-:Y:S01]  /*5fd0*/  ISETP.GE.AND P0, PT, R13, R99, PT ;  /* 0x000000630d00720c */ /* 0x000fe20003f06270 */
[----:B------:R-:W1:Y:S01]  /*5fe0*/  MUFU.TANH R141, R141 ;  /* 0x0000008d008d7308 */ /* 0x000e620000002400 */
[----:B------:R-:W-:-:S02]  /*5ff0*/  ISETP.GE.AND P1, PT, R8, R100, PT ;  /* 0x000000640800720c */ /* 0x000fc40003f26270 */
[-C--:B------:R-:W-:Y:S02]  /*6000*/  ISETP.GE.AND P5, PT, R8, R99.reuse, PT ;  /* 0x000000630800720c */ /* 0x080fe40003fa6270 */
[----:B------:R-:W-:Y:S02]  /*6010*/  IADD3 R8, R20, 0x28, RZ ;  /* 0x0000002814087810 */ /* 0x000fe40007ffe0ff */
[----:B--2---:R-:W-:Y:S01]  /*6020*/  FSEL R107, R107, -INF , !P1 ;  /* 0xff8000006b6b7808 */ /* 0x004fe20004800000 */
[----:B------:R-:W2:Y:S01]  /*6030*/  MUFU.TANH R142, R142 ;  /* 0x0000008e008e7308 */ /* 0x000ea20000002400 */
[----:B----4-:R-:W-:Y:S02]  /*6040*/  FSEL R105, R105, -INF , !P0 ;  /* 0xff80000069697808 */ /* 0x010fe40004000000 */
[C---:B------:R-:W-:Y:S02]  /*6050*/  ISETP.GE.AND P0, PT, R8.reuse, R100, PT ;  /* 0x000000640800720c */ /* 0x040fe40003f06270 */
[----:B------:R-:W-:-:S02]  /*6060*/  ISETP.GE.AND P1, PT, R8, R99, PT ;  /* 0x000000630800720c */ /* 0x000fc40003f26270 */
[----:B------:R-:W-:Y:S01]  /*6070*/  IADD3 R8, R20, 0x29, RZ ;  /* 0x0000002914087810 */ /* 0x000fe20007ffe0ff */
        /* <DEDUP_REMOVED lines=25> */
[----:B------:R-:W-:-:S05]  /*6210*/  ISETP.GE.AND P1, PT, R96, 0x3, PT ;  /* 0x000000036000780c */ /* 0x000fca0003f26270 */
[----:B------:R-:W2:Y:S01]  /*6220*/  MUFU.TANH R104, R104 ;  /* 0x0000006800687308 */ /* 0x000ea20000002400 */
[----:B---3--:R-:W-:Y:S01]  /*6230*/  FSEL R103, R103, -INF , !P0 ;  /* 0xff80000067677808 */ /* 0x008fe20004000000 */
[----:B------:R-:W-:Y:S01]  /*6240*/  BAR.SYNC.DEFER_BLOCKING 0x0 ;  /* 0x0000000000007b1d */ /* 0x000fe20000010000 */
        /* <DEDUP_REMOVED lines=10> */
[----:B------:R-:W-:-:S04]  /*62f0*/  LEA R132, P0, R98, c[0x0][0x168], 0x1 ;  /* 0x00005a0062847a11 */ /* 0x000fc800078008ff */
[----:B------:R-:W-:Y:S01]  /*6300*/  LEA.HI.X R131, R98, c[0x0][0x16c], R97, 0x1, P0 ;  /* 0x00005b0062837a11 */ /* 0x000fe200000f0c61 */
[----:B------:R-:W3:Y:S01]  /*6310*/  MUFU.TANH R92, R7 ;  /* 0x00000007005c7308 */ /* 0x000ee20000002400 */
[----:B-1----:R-:W-:Y:S02]  /*6320*/  FSEL R100, R5, -INF , !P5 ;  /* 0xff80000005647808 */ /* 0x002fe40006800000 */
[-C--:B------:R-:W-:Y:S02]  /*6330*/  ISETP.GE.AND P5, PT, R20, R99.reuse, PT ;  /* 0x000000631400720c */ /* 0x080fe40003fa6270 */
[----:B------:R-:W-:Y:S02]  /*6340*/  ISETP.GE.AND P0, PT, R4, R99, PT ;  /* 0x000000630400720c */ /* 0x000fe40003f06270 */
[----:B--2---:R-:W-:Y:S02]  /*6350*/  FSEL R5, R3, -INF , !P5 ;  /* 0xff80000003057808 */ /* 0x004fe40006800000 */
[----:B---3--:R-:W-:Y:S01]  /*6360*/  FSEL R92, R92, -INF , !P0 ;  /* 0xff8000005c5c7808 */ /* 0x008fe20004000000 */
        /* <DEDUP_REMOVED lines=61> */
.L_x_4268:
[----:B------:R-:W-:-:S05]  /*6740*/  IMAD.MOV.U32 R7, RZ, RZ, c[0x0][0x198] ;  /* 0x00006600ff077624 */ /* 0x000fca00078e00ff */
[----:B------:R-:W-:-:S04]  /*6750*/  LEA R7, -R7, RZ, 0x6 ;  /* 0x000000ff07077211 */ /* 0x000fc800078e31ff */
[----:B------:R-:W-:Y:S02]  /*6760*/  SHF.R.S32.HI R4, RZ, 0x1f, R7 ;  /* 0x0000001fff047819 */ /* 0x000fe40000011407 */
.L_x_4269:
        /* <DEDUP_REMOVED lines=60> */
.L_x_4271:
[----:B------:R-:W-:Y:S05]  /*6b30*/  BSYNC B0 ;  /* 0x0000000000007941 */ /* 0x000fea0003800000 */
.L_x_4270:
[----:B------:R-:W0:Y:S02]  /*6b40*/  LDGDEPBAR ;  /* 0x00000000000079af */ /* 0x000e240000000000 */
.L_x_4267:
        /* <DEDUP_REMOVED lines=28> */
[----:B------:R-:W-:Y:S02]  /*6d10*/  FMNMX.FTZ R6, R100, R3, !PT ;  /* 0x0000000364067209 */ /* 0x000fe40007810000 */
[----:B------:R-:W-:-:S03]  /*6d20*/  FMNMX.FTZ R3, R91, R4, !PT ;  /* 0x000000045b037209 */ /* 0x000fc60007810000 */
[----:B------:R-:W2:Y:S01]  /*6d30*/  SHFL.BFLY PT, R7, R6, 0x2, 0x1f ;  /* 0x0c401f0006077f89 */ /* 0x000ea200000e0000 */
        /* <DEDUP_REMOVED lines=14> */
[----:B------:R-:W-:Y:S01]  /*6e20*/  FADD.FTZ R145, R2, -R145 ;  /* 0x8000009102917221 */ /* 0x000fe20000010000 */
[----:B-1----:R-:W-:Y:S01]  /*6e30*/  FMNMX.FTZ R3, R4, R3, !PT ;  /* 0x0000000304037209 */ /* 0x002fe20007810000 */
[--C-:B------:R-:W-:Y:S02]  /*6e40*/  FFMA.FTZ R144, R32, c[0x0][0x23c], -R143.reuse ;  /* 0x00008f0020907a23 */ /* 0x100fe4000001088f */
[----:B------:R-:W1:Y:S01]  /*6e50*/  LDSM.16.MT88.4 R32, [R108+0x7000] ;  /* 0x007000006c20783b */ /* 0x000e620000004200 */
[C---:B------:R-:W-:Y:S01]  /*6e60*/  FSETP.NEU.FTZ.AND P0, PT, R3.reuse, -INF , PT ;  /* 0xff8000000300780b */ /* 0x040fe20003f1d000 */
[----:B------:R-:W-:Y:S02]  /*6e70*/  FMUL.FTZ R94, R3, c[0x0][0x23c] ;  /* 0x00008f00035e7a20 */ /* 0x000fe40000410000 */
[----:B------:R-:W-:Y:S01]  /*6e80*/  FMUL.FTZ R145, R145, c[0x0][0x23c] ;  /* 0x00008f0091917a20 */ /* 0x000fe20000410000 */
[----:B------:R-:W-:Y:S01]  /*6e90*/  MUFU.EX2 R144, R144 ;  /* 0x0000009000907308 */ /* 0x000fe20000000800 */
[--C-:B------:R-:W-:Y:S01]  /*6ea0*/  FFMA.FTZ R89, R18, c[0x0][0x23c], -R143.reuse ;  /* 0x00008f0012597a23 */ /* 0x100fe2000001088f */
[----:B------:R-:W-:Y:S01]  /*6eb0*/  FSEL R94, R94, RZ, P0 ;  /* 0x000000ff5e5e7208 */ /* 0x000fe20000000000 */
[----:B------:R-:W-:-:S02]  /*6ec0*/  FFMA.FTZ R90, R16, c[0x0][0x23c], -R143 ;  /* 0x00008f00105a7a23 */ /* 0x000fc4000001088f */
[----:B------:R-:W-:Y:S02]  /*6ed0*/  FFMA.FTZ R87, R12, c[0x0][0x23c], -R143 ;  /* 0x00008f000c577a23 */ /* 0x000fe4000001088f */
[--C-:B------:R-:W-:Y:S01]  /*6ee0*/  FFMA.FTZ R95, R5, c[0x0][0x23c], -R94.reuse ;  /* 0x00008f00055f7a23 */ /* 0x100fe2000001085e */
[----:B------:R-:W-:Y:S01]  /*6ef0*/  FSEL R5, R3, RZ, P0 ;  /* 0x000000ff03057208 */ /* 0x000fe20000000000 */
[--C-:B------:R-:W-:Y:S01]  /*6f00*/  FFMA.FTZ R86, R21, c[0x0][0x23c], -R94.reuse ;  /* 0x00008f0015567a23 */ /* 0x100fe2000001085e */
[----:B------:R-:W2:Y:S01]  /*6f10*/  MUFU.EX2 R145, R145 ;  /* 0x0000009100917308 */ /* 0x000ea20000000800 */
[--C-:B------:R-:W-:Y:S02]  /*6f20*/  FFMA.FTZ R93, R19, c[0x0][0x23c], -R94.reuse ;  /* 0x00008f00135d7a23 */ /* 0x100fe4000001085e */
[----:B------:R-:W-:Y:S02]  /*6f30*/  FADD.FTZ R2, R0, -R5 ;  /* 0x8000000500027221 */ /* 0x000fe40000010000 */
[----:B------:R-:W-:-:S02]  /*6f40*/  FFMA.FTZ R0, R17, c[0x0][0x23c], -R94 ;  /* 0x00008f0011007a23 */ /* 0x000fc4000001085e */
[----:B------:R-:W-:Y:S01]  /*6f50*/  FMUL.FTZ R2, R2, c[0x0][0x23c] ;  /* 0x00008f0002027a20 */ /* 0x000fe20000410000 */
[----:B------:R-:W3:Y:S01]  /*6f60*/  MUFU.EX2 R89, R89 ;  /* 0x0000005900597308 */ /* 0x000ee20000000800 */
[--C-:B------:R-:W-:Y:S01]  /*6f70*/  FFMA.FTZ R98, R130, c[0x0][0x23c], -R143.reuse ;  /* 0x00008f0082627a23 */ /* 0x100fe2000001088f */
[----:B------:R-:W4:Y:S01]  /*6f80*/  LDSM.16.MT88.4 R16, [R108+0x6000] ;  /* 0x006000006c10783b */ /* 0x000f220000004200 */
[----:B------:R-:W-:Y:S02]  /*6f90*/  FFMA.FTZ R130, R127, c[0x0][0x23c], -R94 ;  /* 0x00008f007f827a23 */ /* 0x000fe4000001085e */
[--C-:B------:R-:W-:Y:S02]  /*6fa0*/  FFMA.FTZ R135, R148, c[0x0][0x23c], -R143.reuse ;  /* 0x00008f0094877a23 */ /* 0x100fe4000001088f */
[----:B------:R-:W-:Y:S01]  /*6fb0*/  FFMA.FTZ R134, R134, c[0x0][0x23c], -R143 ;  /* 0x00008f0086867a23 */ /* 0x000fe2000001088f */
[----:B------:R-:W5:Y:S01]  /*6fc0*/  MUFU.EX2 R2, R2 ;  /* 0x0000000200027308 */ /* 0x000f620000000800 */
[----:B--2---:R-:W-:-:S02]  /*6fd0*/  FMUL.FTZ R4, R80, R145 ;  /* 0x0000009150047220 */ /* 0x004fc40000410000 */
[-C--:B------:R-:W-:Y:S02]  /*6fe0*/  FMUL.FTZ R5, R81, R145.reuse ;  /* 0x0000009151057220 */ /* 0x080fe40000410000 */
[-C--:B------:R-:W-:Y:S02]  /*6ff0*/  FMUL.FTZ R28, R56, R145.reuse ;  /* 0x00000091381c7220 */ /* 0x080fe40000410000 */
[-C--:B------:R-:W-:Y:S01]  /*7000*/  FMUL.FTZ R29, R57, R145.reuse ;  /* 0x00000091391d7220 */ /* 0x080fe20000410000 */
[----:B------:R-:W-:Y:S01]  /*7010*/  MUFU.EX2 R90, R90 ;  /* 0x0000005a005a7308 */ /* 0x000fe20000000800 */
[----:B---3--:R-:W-:Y:S01]  /*7020*/  F2FP.BF16.PACK_AB R80, R89, R144 ;  /* 0x000000905950723e */ /* 0x008fe200000010ff */
[-C--:B------:R-:W-:Y:S02]  /*7030*/  FMUL.FTZ R52, R52, R145.reuse ;  /* 0x0000009134347220 */ /* 0x080fe40000410000 */
[-C--:B------:R-:W-:Y:S02]  /*7040*/  FMUL.FTZ R53, R53, R145.reuse ;  /* 0x0000009135357220 */ /* 0x080fe40000410000 */
[----:B------:R-:W-:-:S02]  /*7050*/  FMUL.FTZ R36, R36, R145 ;  /* 0x0000009124247220 */ /* 0x000fc40000410000 */
[----:B------:R-:W2:Y:S01]  /*7060*/  MUFU.EX2 R87, R87 ;  /* 0x0000005700577308 */ /* 0x000ea20000000800 */
[-C--:B-----5:R-:W-:Y:S02]  /*7070*/  FMUL.FTZ R6, R82, R2.reuse ;  /* 0x0000000252067220 */ /* 0x0a0fe40000410000 */
[-C--:B------:R-:W-:Y:S02]  /*7080*/  FMUL.FTZ R7, R83, R2.reuse ;  /* 0x0000000253077220 */ /* 0x080fe40000410000 */
[-C--:B------:R-:W-:Y:S02]  /*7090*/  FMUL.FTZ R30, R58, R2.reuse ;  /* 0x000000023a1e7220 */ /* 0x080fe40000410000 */
[-C--:B------:R-:W-:Y:S01]  /*70a0*/  FMUL.FTZ R31, R59, R2.reuse ;  /* 0x000000023b1f7220 */ /* 0x080fe20000410000 */
[----:B------:R-:W-:Y:S01]  /*70b0*/  MUFU.EX2 R95, R95 ;  /* 0x0000005f005f7308 */ /* 0x000fe20000000800 */
[-C--:B------:R-:W-:Y:S01]  /*70c0*/  FMUL.FTZ R54, R54, R2.reuse ;  /* 0x0000000236367220 */ /* 0x080fe20000410000 */
[----:B------:R-:W-:Y:S01]  /*70d0*/  LDSM.16.MT88.4 R56, [R110+0x6400] ;  /* 0x006400006e38783b */ /* 0x000fe20000004200 */
[----:B------:R-:W-:-:S02]  /*70e0*/  FMUL.FTZ R55, R55, R2 ;  /* 0x0000000237377220 */ /* 0x000fc40000410000 */
[-C--:B------:R-:W-:Y:S02]  /*70f0*/  FMUL.FTZ R37, R37, R145.reuse ;  /* 0x0000009125257220 */ /* 0x080fe40000410000 */
[----:B------:R-:W-:Y:S01]  /*7100*/  FMUL.FTZ R38, R38, R2 ;  /* 0x0000000226267220 */ /* 0x000fe20000410000 */
[----:B------:R-:W3:Y:S01]  /*7110*/  MUFU.EX2 R86, R86 ;  /* 0x0000005600567308 */ /* 0x000ee20000000800 */
[----:B--2---:R-:W-:Y:S01]  /*7120*/  F2FP.BF16.PACK_AB R82, R87, R90 ;  /* 0x0000005a5752723e */ /* 0x004fe200000010ff */
[-C--:B------:R-:W-:Y:S02]  /*7130*/  FMUL.FTZ R39, R39, R2.reuse ;  /* 0x0000000227277220 */ /* 0x080fe40000410000 */
[-C--:B------:R-:W-:Y:S02]  /*7140*/  FMUL.FTZ R40, R40, R145.reuse ;  /* 0x0000009128287220 */ /* 0x080fe40000410000 */
[----:B------:R-:W-:Y:S02]  /*7150*/  FMUL.FTZ R41, R41, R145 ;  /* 0x0000009129297220 */ /* 0x000fe40000410000 */
[----:B------:R-:W-:Y:S01]  /*7160*/  MUFU.EX2 R93, R93 ;  /* 0x0000005d005d7308 */ /* 0x000fe20000000800 */
[----:B------:R-:W-:-:S02]  /*7170*/  FMUL.FTZ R42, R42, R2 ;  /* 0x000000022a2a7220 */ /* 0x000fc40000410000 */
[-C--:B------:R-:W-:Y:S02]  /*7180*/  FMUL.FTZ R43, R43, R2.reuse ;  /* 0x000000022b2b7220 */ /* 0x080fe40000410000 */
[-C--:B------:R-:W-:Y:S02]  /*7190*/  FMUL.FTZ R76, R76, R145.reuse ;  /* 0x000000914c4c7220 */ /* 0x080fe40000410000 */
[----:B------:R-:W-:Y:S01]  /*71a0*/  FMUL.FTZ R77, R77, R145 ;  /* 0x000000914d4d7220 */ /* 0x000fe20000410000 */
[----:B------:R-:W2:Y:S01]  /*71b0*/  MUFU.EX2 R0, R0 ;  /* 0x0000000000007308 */ /* 0x000ea20000000800 */
[----:B---3--:R-:W-:Y:S01]  /*71c0*/  F2FP.BF16.PACK_AB R81, R86, R95 ;  /* 0x0000005f5651723e */ /* 0x008fe200000010ff */
[-C--:B------:R-:W-:Y:S02]  /*71d0*/  FMUL.FTZ R78, R78, R2.reuse ;  /* 0x000000024e4e7220 */ /* 0x080fe40000410000 */
[----:B------:R-:W-:Y:S02]  /*71e0*/  FMUL.FTZ R79, R79, R2 ;  /* 0x000000024f4f7220 */ /* 0x000fe40000410000 */
[----:B------:R-:W-:-:S02]  /*71f0*/  FFMA.FTZ R99, R146, c[0x0][0x23c], -R143 ;  /* 0x00008f0092637a23 */ /* 0x000fc4000001088f */
[--C-:B------:R-:W-:Y:S01]  /*7200*/  FFMA.FTZ R127, R151, c[0x0][0x23c], -R94.reuse ;  /* 0x00008f00977f7a23 */ /* 0x100fe2000001085e */
[----:B------:R-:W-:Y:S01]  /*7210*/  MUFU.EX2 R135, R135 ;  /* 0x0000008700877308 */ /* 0x000fe20000000800 */
[--C-:B------:R-:W-:Y:S02]  /*7220*/  FFMA.FTZ R97, R149, c[0x0][0x23c], -R94.reuse ;  /* 0x00008f0095617a23 */ /* 0x100fe4000001085e */
[----:B------:R-:W-:Y:S02]  /*7230*/  FFMA.FTZ R96, R147, c[0x0][0x23c], -R94 ;  /* 0x00008f0093607a23 */ /* 0x000fe4000001085e */
[----:B------:R-:W-:Y:S01]  /*7240*/  FMUL.FTZ R44, R44, R145 ;  /* 0x000000912c2c7220 */ /* 0x000fe20000410000 */
[----:B--2---:R-:W-:Y:S02]  /*7250*/  F2FP.BF16.PACK_AB R83, R0, R93 ;  /* 0x0000005d0053723e */ /* 0x004fe400000010ff */
[----:B------:R-:W-:Y:S01]  /*7260*/  MUFU.EX2 R134, R134 ;  /* 0x0000008600867308 */ /* 0x000fe20000000800 */
[----:B------:R-:W-:-:S02]  /*7270*/  FMUL.FTZ R45, R45, R145 ;  /* 0x000000912d2d7220 */ /* 0x000fc40000410000 */
[-C--:B------:R-:W-:Y:S02]  /*7280*/  FMUL.FTZ R46, R46, R2.reuse ;  /* 0x000000022e2e7220 */ /* 0x080fe40000410000 */
[-C--:B------:R-:W-:Y:S01]  /*7290*/  FMUL.FTZ R47, R47, R2.reuse ;  /* 0x000000022f2f7220 */ /* 0x080fe20000410000 */
[C---:B-1----:R-:W-:Y:S01]  /*72a0*/  HMMA.16816.F32.BF16 R28, R80.reuse, R32, R28 ;  /* 0x00000020501c723c */ /* 0x042fe2000004181c */
[-C--:B------:R-:W-:Y:S01]  /*72b0*/  FMUL.FTZ R48, R48, R145.reuse ;  /* 0x0000009130307220 */ /* 0x080fe20000410000 */
[----:B------:R-:W-:Y:S01]  /*72c0*/  MUFU.EX2 R99, R99 ;  /* 0x0000006300637308 */ /* 0x000fe20000000800 */
[-C--:B------:R-:W-:Y:S02]  /*72d0*/  FMUL.FTZ R49, R49, R145.reuse ;  /* 0x0000009131317220 */ /* 0x080fe40000410000 */
[-C--:B------:R-:W-:Y:S02]  /*72e0*/  FMUL.FTZ R50, R50, R2.reuse ;  /* 0x0000000232327220 */ /* 0x080fe40000410000 */
[----:B------:R-:W-:Y:S01]  /*72f0*/  FMUL.FTZ R51, R51, R2 ;  /* 0x0000000233337220 */ /* 0x000fe20000410000 */
[----:B------:R-:W-:Y:S01]  /*7300*/  HMMA.16816.F32.BF16 R32, R80, R34, R52 ;  /* 0x000000225020723c */ /* 0x000fe20000041834 */
[----:B------:R-:W1:Y:S01]  /*7310*/  LDSM.16.MT88.4 R52, [R110+0x8000] ;  /* 0x008000006e34783b */ /* 0x000e620000004200 */
[----:B------:R-:W-:Y:S01]  /*7320*/  MUFU.EX2 R98, R98 ;  /* 0x0000006200627308 */ /* 0x000fe20000000800 */
[----:B------:R-:W-:-:S02]  /*7330*/  FMUL.FTZ R12, R72, R145 ;  /* 0x00000091480c7220 */ /* 0x000fc40000410000 */
[-C--:B------:R-:W-:Y:S02]  /*7340*/  FMUL.FTZ R13, R73, R145.reuse ;  /* 0x00000091490d7220 */ /* 0x080fe40000410000 */
[-C--:B------:R-:W-:Y:S01]  /*7350*/  FMUL.FTZ R14, R74, R2.reuse ;  /* 0x000000024a0e7220 */ /* 0x080fe20000410000 */
[C---:B------:R-:W-:Y:S01]  /*7360*/  HMMA.16816.F32.BF16 R4, R80.reuse, R8, R4 ;  /* 0x000000085004723c */ /* 0x040fe20000041804 */
[-C--:B------:R-:W-:Y:S01]  /*7370*/  FMUL.FTZ R15, R75, R2.reuse ;  /* 0x000000024b0f7220 */ /* 0x080fe20000410000 */
[----:B------:R-:W2:Y:S01]  /*7380*/  MUFU.EX2 R130, R130 ;  /* 0x0000008200827308 */ /* 0x000ea20000000800 */
[-C--:B------:R-:W-:Y:S02]  /*7390*/  FMUL.FTZ R68, R68, R145.reuse ;  /* 0x0000009144447220 */ /* 0x080fe40000410000 */
[-C--:B------:R-:W-:Y:S02]  /*73a0*/  FMUL.FTZ R69, R69, R145.reuse ;  /* 0x0000009145457220 */ /* 0x080fe40000410000 */
[-C--:B------:R-:W-:Y:S01]  /*73b0*/  FMUL.FTZ R70, R70, R2.reuse ;  /* 0x0000000246467220 */ /* 0x080fe20000410000 */
[----:B------:R-:W-:Y:S01]  /*73c0*/  HMMA.16816.F32.BF16 R8, R80, R10, R76 ;  /* 0x0000000a5008723c */ /* 0x000fe2000004184c */
[----:B------:R-:W-:Y:S01]  /*73d0*/  FMUL.FTZ R71, R71, R2 ;  /* 0x0000000247477220 */ /* 0x000fe20000410000 */
[----:B------:R-:W3:Y:S01]  /*73e0*/  MUFU.EX2 R127, R127 ;  /* 0x0000007f007f7308 */ /* 0x000ee20000000800 */
[-C--:B------:R-:W-:Y:S01]  /*73f0*/  FMUL.FTZ R20, R64, R145.reuse ;  /* 0x0000009140147220 */ /* 0x080fe20000410000 */
[----:B------:R-:W-:Y:S01]  /*7400*/  LDSM.16.MT88.4 R76, [R110+0x6c00] ;  /* 0x006c00006e4c783b */ /* 0x000fe20000004200 */
[----:B------:R-:W-:-:S02]  /*7410*/  FMUL.FTZ R21, R65, R145 ;  /* 0x0000009141157220 */ /* 0x000fc40000410000 */
[-C--:B------:R-:W-:Y:S01]  /*7420*/  FMUL.FTZ R22, R66, R2.reuse ;  /* 0x0000000242167220 */ /* 0x080fe20000410000 */
[C---:B----4-:R-:W-:Y:S01]  /*7430*/  HMMA.16816.F32.BF16 R12, R80.reuse, R16, R12 ;  /* 0x00000010500c723c */ /* 0x050fe2000004180c */
[-C--:B------:R-:W-:Y:S01]  /*7440*/  FMUL.FTZ R23, R67, R2.reuse ;  /* 0x0000000243177220 */ /* 0x080fe20000410000 */
[----:B------:R-:W-:Y:S01]  /*7450*/  MUFU.EX2 R97, R97 ;  /* 0x0000006100617308 */ /* 0x000fe20000000800 */
[-C--:B------:R-:W-:Y:S02]  /*7460*/  FMUL.FTZ R60, R60, R145.reuse ;  /* 0x000000913c3c7220 */ /* 0x080fe40000410000 */
[----:B------:R-:W-:Y:S02]  /*7470*/  FMUL.FTZ R61, R61, R145 ;  /* 0x000000913d3d7220 */ /* 0x000fe40000410000 */
[-C--:B------:R-:W-:Y:S01]  /*7480*/  FMUL.FTZ R62, R62, R2.reuse ;  /* 0x000000023e3e7220 */ /* 0x080fe20000410000 */
[----:B------:R-:W-:Y:S01]  /*7490*/  HMMA.16816.F32.BF16 R16, R80, R18, R68 ;  /* 0x000000125010723c */ /* 0x000fe20000041844 */
[----:B------:R-:W-:Y:S01]  /*74a0*/  FMUL.FTZ R63, R63, R2 ;  /* 0x000000023f3f7220 */ /* 0x000fe20000410000 */
[----:B------:R-:W4:Y:S01]  /*74b0*/  MUFU.EX2 R96, R96 ;  /* 0x0000006000607308 */ /* 0x000f220000000800 */
[--C-:B------:R-:W-:Y:S01]  /*74c0*/  FFMA.FTZ R146, R106, c[0x0][0x23c], -R143.reuse ;  /* 0x00008f006a927a23 */ /* 0x100fe2000001088f */
[----:B------:R-:W-:Y:S01]  /*74d0*/  LDSM.16.MT88.4 R68, [R108+0x6c00] ;  /* 0x006c00006c44783b */ /* 0x000fe20000004200 */
[----:B------:R-:W-:-:S02]  /*74e0*/  FFMA.FTZ R147, R107, c[0x0][0x23c], -R143 ;  /* 0x00008f006b937a23 */ /* 0x000fc4000001088f */
[--C-:B------:R-:W-:Y:S01]  /*74f0*/  FFMA.FTZ R106, R142, c[0x0][0x23c], -R143.reuse ;  /* 0x00008f008e6a7a23 */ /* 0x100fe2000001088f */
[C---:B------:R-:W-:Y:S01]  /*7500*/  HMMA.16816.F32.BF16 R20, R80.reuse, R24, R20 ;  /* 0x000000185014723c */ /* 0x040fe20000041814 */
[----:B------:R-:W-:Y:S01]  /*7510*/  FFMA.FTZ R107, R140, c[0x0][0x23c], -R143 ;  /* 0x00008f008c6b7a23 */ /* 0x000fe2000001088f */
[----:B------:R-:W-:Y:S01]  /*7520*/  MUFU.EX2 R146, R146 ;  /* 0x0000009200927308 */ /* 0x000fe20000000800 */
[--C-:B------:R-:W-:Y:S02]  /*7530*/  FFMA.FTZ R142, R105, c[0x0][0x23c], -R94.reuse ;  /* 0x00008f00698e7a23 */ /* 0x100fe4000001085e */
[--C-:B------:R-:W-:Y:S02]  /*7540*/  FFMA.FTZ R141, R141, c[0x0][0x23c], -R94.reuse ;  /* 0x00008f008d8d7a23 */ /* 0x100fe4000001085e */
[--C-:B------:R-:W-:Y:S01]  /*7550*/  FFMA.FTZ R105, R139, c[0x0][0x23c], -R94.reuse ;  /* 0x00008f008b697a23 */ /* 0x100fe2000001085e */
[----:B-1----:R-:W-:Y:S01]  /*7560*/  HMMA.16816.F32.BF16 R36, R80, R52, R36 ;  /* 0x000000345024723c */ /* 0x002fe20000041824 */
[----:B------:R-:W-:Y:S01]  /*7570*/  FFMA.FTZ R140, R101, c[0x0][0x23c], -R94 ;  /* 0x00008f00658c7a23 */ /* 0x000fe2000001085e */
[----:B------:R-:W-:Y:S01]  /*7580*/  MUFU.EX2 R147, R147 ;  /* 0x0000009300937308 */ /* 0x000fe20000000800 */
[----:B------:R-:W-:-:S02]  /*7590*/  FFMA.FTZ R144, R133, R145, R144 ;  /* 0x0000009185907223 */ /* 0x000fc40000010090 */
[--C-:B------:R-:W-:Y:S02]  /*75a0*/  FFMA.FTZ R101, R103, c[0x0][0x23c], -R143.reuse ;  /* 0x00008f0067657a23 */ /* 0x100fe4000001088f */
[--C-:B------:R-:W-:Y:S01]  /*75b0*/  FFMA.FTZ R64, R104, c[0x0][0x23c], -R143.reuse ;  /* 0x00008f0068407a23 */ /* 0x100fe2000001088f */
[C---:B------:R-:W-:Y:S01]  /*75c0*/  HMMA.16816.F32.BF16 R40, R80.reuse, R54, R40 ;  /* 0x000000365028723c */ /* 0x040fe20000041828 */
[----:B------:R-:W1:Y:S01]  /*75d0*/  LDSM.16.MT88.4 R52, [R108+0x8000] ;  /* 0x008000006c34783b */ /* 0x000e620000004200 */
[----:B------:R-:W-:Y:S01]  /*75e0*/  MUFU.EX2 R106, R106 ;  /* 0x0000006a006a7308 */ /* 0x000fe20000000800 */
[--C-:B------:R-:W-:Y:S02]  /*75f0*/  FFMA.FTZ R102, R102, c[0x0][0x23c], -R143.reuse ;  /* 0x00008f0066667a23 */ /* 0x100fe4000001088f */
[----:B------:R-:W-:Y:S02]  /*7600*/  FFMA.FTZ R133, R100, c[0x0][0x23c], -R143 ;  /* 0x00008f0064857a23 */ /* 0x000fe4000001088f */
[--C-:B------:R-:W-:Y:S01]  /*7610*/  FFMA.FTZ R91, R91, c[0x0][0x23c], -R94.reuse ;  /* 0x00008f005b5b7a23 */ /* 0x100fe2000001085e */
[----:B------:R-:W-:Y:S01]  /*7620*/  HMMA.16816.F32.BF16 R24, R80, R26, R60 ;  /* 0x0000001a5018723c */ /* 0x000fe2000004183c */
[----:B------:R-:W-:Y:S01]  /*7630*/  LDSM.16.MT88.4 R60, [R110+0x6800] ;  /* 0x006800006e3c783b */ /* 0x000fe20000004200 */
[----:B------:R-:W-:Y:S01]  /*7640*/  MUFU.EX2 R107, R107 ;  /* 0x0000006b006b7308 */ /* 0x000fe20000000800 */
[----:B------:R-:W-:-:S02]  /*7650*/  FFMA.FTZ R104, R84, c[0x0][0x23c], -R94 ;  /* 0x00008f0054687a23 */ /* 0x000fc4000001085e */
[--C-:B------:R-:W-:Y:S02]  /*7660*/  FFMA.FTZ R103, R85, c[0x0][0x23c], -R94.reuse ;  /* 0x00008f0055677a23 */ /* 0x100fe4000001085e */
[----:B------:R-:W-:Y:S02]  /*7670*/  FFMA.FTZ R92, R92, c[0x0][0x23c], -R94 ;  /* 0x00008f005c5c7a23 */ /* 0x000fe4000001085e */
[----:B------:R-:W-:Y:S01]  /*7680*/  FFMA.FTZ R95, R136, R2, R95 ;  /* 0x00000002885f7223 */ /* 0x000fe2000001005f */
[----:B------:R-:W-:Y:S01]  /*7690*/  MUFU.EX2 R142, R142 ;  /* 0x0000008e008e7308 */ /* 0x000fe20000000800 */
[----:B------:R-:W-:Y:S02]  /*76a0*/  FADD.FTZ R89, R89, R144 ;  /* 0x0000009059597221 */ /* 0x000fe40000010000 */
[----:B------:R-:W-:Y:S02]  /*76b0*/  FADD.FTZ R86, R86, R95 ;  /* 0x0000005f56567221 */ /* 0x000fe40000010000 */
[----:B------:R-:W-:-:S02]  /*76c0*/  FADD.FTZ R2, R90, R89 ;  /* 0x000000595a027221 */ /* 0x000fc40000010000 */
[----:B------:R-:W-:Y:S01]  /*76d0*/  FADD.FTZ R93, R93, R86 ;  /* 0x000000565d5d7221 */ /* 0x000fe20000010000 */
[----:B------:R-:W-:Y:S01]  /*76e0*/  MUFU.EX2 R141, R141 ;  /* 0x0000008d008d7308 */ /* 0x000fe20000000800 */
[----:B------:R-:W-:Y:S02]  /*76f0*/  FADD.FTZ R2, R87, R2 ;  /* 0x0000000257027221 */ /* 0x000fe40000010000 */
[----:B------:R-:W-:-:S04]  /*7700*/  FADD.FTZ R93, R0, R93 ;  /* 0x0000005d005d7221 */ /* 0x000fc80000010000 */
[----:B--2---:R-:W-:Y:S01]  /*7710*/  FADD.FTZ R0, R130, R93 ;  /* 0x0000005d82007221 */ /* 0x004fe20000010000 */
[----:B------:R-:W-:Y:S03]  /*7720*/  MUFU.EX2 R105, R105 ;  /* 0x0000006900697308 */ /* 0x000fe60000000800 */
[C---:B---3--:R-:W-:Y:S01]  /*7730*/  FADD.FTZ R0, R127.reuse, R0 ;  /* 0x000000007f007221 */ /* 0x048fe20000010000 */
[C---:B-1----:R-:W-:Y:S04]  /*7740*/  HMMA.16816.F32.BF16 R44, R80.reuse, R52, R44 ;  /* 0x00000034502c723c */ /* 0x042fe8000004182c */
[----:B------:R-:W-:Y:S03]  /*7750*/  MUFU.EX2 R140, R140 ;  /* 0x0000008c008c7308 */ /* 0x000fe60000000800 */
[----:B------:R-:W-:Y:S01]  /*7760*/  F2FP.BF16.PACK_AB R52, R134, R135 ;  /* 0x000000878634723e */ /* 0x000fe200000010ff */
[----:B------:R-:W-:Y:S01]  /*7770*/  HMMA.16816.F32.BF16 R48, R80, R54, R48 ;  /* 0x000000365030723c */ /* 0x000fe20000041830 */
[----:B------:R-:W-:-:S03]  /*7780*/  F2FP.BF16.PACK_AB R53, R127, R130 ;  /* 0x000000827f35723e */ /* 0x000fc600000010ff */
[----:B------:R-:W-:Y:S01]  /*7790*/  MUFU.EX2 R102, R102 ;  /* 0x0000006600667308 */ /* 0x000fe20000000800 */
[----:B------:R-:W-:Y:S01]  /*77a0*/  FADD.FTZ R135, R135, R2 ;  /* 0x0000000287877221 */ /* 0x000fe20000010000 */
[----:B------:R-:W-:Y:S02]  /*77b0*/  MOV R2, R88 ;  /* 0x0000005800027202 */ /* 0x000fe40000000f00 */
[----:B------:R-:W-:Y:S01]  /*77c0*/  F2FP.BF16.PACK_AB R54, R98, R99 ;  /* 0x000000636236723e */ /* 0x000fe200000010ff */
[----:B------:R-:W-:Y:S01]  /*77d0*/  FADD.FTZ R134, R134, R135 ;  /* 0x0000008786867221 */ /* 0x000fe20000010000 */
[----:B----4-:R-:W-:Y:S02]  /*77e0*/  F2FP.BF16.PACK_AB R55, R96, R97 ;  /* 0x000000616037723e */ /* 0x010fe400000010ff */
[----:B------:R-:W1:Y:S05]  /*77f0*/  MUFU.EX2 R101, R101 ;  /* 0x0000006500657308 */ /* 0x000e6a0000000800 */
[C---:B------:R-:W-:Y:S03]  /*7800*/  HMMA.16816.F32.BF16 R4, R52.reuse, R56, R4 ;  /* 0x000000383404723c */ /* 0x040fe60000041804 */
[----:B------:R-:W-:Y:S05]  /*7810*/  MUFU.EX2 R100, R64 ;  /* 0x0000004000647308 */ /* 0x000fea0000000800 */
[----:B------:R-:W-:Y:S01]  /*7820*/  HMMA.16816.F32.BF16 R8, R52, R58, R8 ;  /* 0x0000003a3408723c */ /* 0x000fe20000041808 */
[----:B------:R-:W2:Y:S02]  /*7830*/  LDSM.16.MT88.4 R56, [R108+0x6400] ;  /* 0x006400006c38783b */ /* 0x000ea40000004200 */
[----:B------:R-:W3:Y:S01]  /*7840*/  MUFU.EX2 R133, R133 ;  /* 0x0000008500857308 */ /* 0x000ee20000000800 */
[----:B-1----:R-:W-:-:S07]  /*7850*/  F2FP.BF16.PACK_AB R84, R101, R102 ;  /* 0x000000666554723e */ /* 0x002fce00000010ff */
[----:B------:R-:W-:Y:S08]  /*7860*/  MUFU.EX2 R91, R91 ;  /* 0x0000005b005b7308 */ /* 0x000ff00000000800 */
[----:B------:R-:W1:Y:S01]  /*7870*/  MUFU.EX2 R104, R104 ;  /* 0x0000006800687308 */ /* 0x000e620000000800 */
[----:B---3--:R-:W-:-:S07]  /*7880*/  F2FP.BF16.PACK_AB R86, R133, R100 ;  /* 0x000000648556723e */ /* 0x008fce00000010ff */
[----:B------:R-:W-:Y:S08]  /*7890*/  MUFU.EX2 R103, R103 ;  /* 0x0000006700677308 */ /* 0x000ff00000000800 */
[----:B------:R-:W3:Y:S01]  /*78a0*/  MUFU.EX2 R136, R92 ;  /* 0x0000005c00887308 */ /* 0x000ee20000000800 */
[----:B-1----:R-:W-:Y:S01]  /*78b0*/  F2FP.BF16.PACK_AB R85, R104, R91 ;  /* 0x0000005b6855723e */ /* 0x002fe200000010ff */
[C---:B--2---:R-:W-:Y:S08]  /*78c0*/  HMMA.16816.F32.BF16 R12, R52.reuse, R56, R12 ;  /* 0x00000038340c723c */ /* 0x044ff0000004180c */
[----:B------:R-:W-:Y:S01]  /*78d0*/  HMMA.16816.F32.BF16 R16, R52, R58, R16 ;  /* 0x0000003a3410723c */ /* 0x000fe20000041810 */
[----:B------:R-:W1:Y:S01]  /*78e0*/  LDSM.16.MT88.4 R56, [R110+0x7400] ;  /* 0x007400006e38783b */ /* 0x000e620000004200 */
[----:B---3--:R-:W-:-:S06]  /*78f0*/  F2FP.BF16.PACK_AB R87, R136, R103 ;  /* 0x000000678857723e */ /* 0x008fcc00000010ff */
        /* <DEDUP_REMOVED lines=19> */
[C---:B-1----:R-:W-:Y:S08]  /*7a30*/  HMMA.16816.F32.BF16 R12, R52.reuse, R56, R12 ;  /* 0x00000038340c723c */ /* 0x042ff0000004180c */
[----:B------:R-:W-:Y:S01]  /*7a40*/  HMMA.16816.F32.BF16 R16, R52, R58, R16 ;  /* 0x0000003a3410723c */ /* 0x000fe20000041810 */
[----:B------:R-:W1:Y:S07]  /*7a50*/  LDSM.16.MT88.4 R56, [R108+0x7800] ;  /* 0x007800006c38783b */ /* 0x000e6e0000004200 */
[C---:B------:R-:W-:Y:S01]  /*7a60*/  HMMA.16816.F32.BF16 R80, R84.reuse, R76, R4 ;  /* 0x0000004c5450723c */ /* 0x040fe20000041804 */
[----:B------:R-:W-:Y:S07]  /*7a70*/  LDSM.16.MT88.4 R4, [R108+0x8c00] ;  /* 0x008c00006c04783b */ /* 0x000fee0000004200 */
[----:B------:R-:W-:Y:S01]  /*7a80*/  HMMA.16816.F32.BF16 R76, R84, R78, R8 ;  /* 0x0000004e544c723c */ /* 0x000fe20000041808 */
[----:B------:R-:W-:Y:S07]  /*7a90*/  LDSM.16.MT88.4 R8, [R110+0x8c00] ;  /* 0x008c00006e08783b */ /* 0x000fee0000004200 */
[C---:B--2---:R-:W-:Y:S08]  /*7aa0*/  HMMA.16816.F32.BF16 R20, R52.reuse, R60, R20 ;  /* 0x0000003c3414723c */ /* 0x044ff00000041814 */
[----:B------:R-:W-:Y:S01]  /*7ab0*/  HMMA.16816.F32.BF16 R24, R52, R62, R24 ;  /* 0x0000003e3418723c */ /* 0x000fe20000041818 */
[----:B------:R-:W2:Y:S07]  /*7ac0*/  LDSM.16.MT88.4 R60, [R110+0x8800] ;  /* 0x008800006e3c783b */ /* 0x000eae0000004200 */
[----:B------:R-:W-:Y:S07]  /*7ad0*/  HMMA.16816.F32.BF16 R72, R84, R68, R12 ;  /* 0x000000445448723c */ /* 0x000fee000004180c */
        /* <DEDUP_REMOVED lines=19> */
[----:B------:R-:W-:Y:S01]  /*7c10*/  HMMA.16816.F32.BF16 R48, R52, R58, R48 ;  /* 0x0000003a3430723c */ /* 0x000fe20000041830 */
[----:B------:R-:W1:Y:S07]  /*7c20*/  LDSM.16.MT88.4 R52, [R108+0x7c00] ;  /* 0x007c00006c34783b */ /* 0x000e6e0000004200 */
[C---:B------:R-:W-:Y:S07]  /*7c30*/  HMMA.16816.F32.BF16 R36, R84.reuse, R8, R36 ;  /* 0x000000085424723c */ /* 0x040fee0000041824 */
        /* <DEDUP_REMOVED lines=13> */
[----:B-1----:R-:W-:Y:S03]  /*7d10*/  HMMA.16816.F32.BF16 R56, R84, R52, R28 ;  /* 0x000000345438723c */ /* 0x002fe6000004181c */
[----:B------:R-:W-:-:S05]  /*7d20*/  FADD.FTZ R133, R133, R100 ;  /* 0x0000006485857221 */ /* 0x000fca0000010000 */
[C---:B------:R-:W-:Y:S08]  /*7d30*/  HMMA.16816.F32.BF16 R52, R84.reuse, R54, R32 ;  /* 0x000000365434723c */ /* 0x040ff00000041820 */
[----:B------:R-:W-:Y:S08]  /*7d40*/  HMMA.16816.F32.BF16 R48, R84, R6, R48 ;  /* 0x000000065430723c */ /* 0x000ff00000041830 */
.L_x_4264:
        /* <DEDUP_REMOVED lines=12> */
.L_x_4276:
        /* <DEDUP_REMOVED lines=65> */
.L_x_4273:
[----:B------:R-:W-:Y:S02]  /*8220*/  ISETP.GE.AND P3, PT, R124, c[0x0][0x220], PT ;  /* 0x000088007c007a0c */ /* 0x000fe40003f66270 */
[----:B------:R-:W-:Y:S02]  /*8230*/  LEA R134, P4, R3, R138, 0x1 ;  /* 0x0000008a03867211 */ /* 0x000fe400078808ff */
[----:B------:R-:W-:Y:S02]  /*8240*/  ISETP.GE.AND P2, PT, R115, c[0x0][0x220], PT ;  /* 0x0000880073007a0c */ /* 0x000fe40003f46270 */
[----:B------:R-:W-:Y:S02]  /*8250*/  LEA.HI.X R135, R3, R137, R0, 0x1, P4 ;  /* 0x0000008903877211 */ /* 0x000fe400020f0c00 */
[----:B------:R-:W-:Y:S02]  /*8260*/  ISETP.GE.AND P1, PT, R114, c[0x0][0x220], PT ;  /* 0x0000880072007a0c */ /* 0x000fe40003f26270 */
[----:B------:R-:W-:Y:S03]  /*8270*/  IADD3 R139, P0, R126, R3, RZ ;  /* 0x000000037e8b7210 */ /* 0x000fe60007f1e0ff */
[----:B------:R-:W-:Y:S01]  /*8280*/  @P3 STS [R121+0x6000], RZ ;  /* 0x006000ff79003388 */ /* 0x000fe20000000800 */
[----:B------:R-:W-:Y:S02]  /*8290*/  @!P3 MOV R3, c[0x0][0x1a0] ;  /* 0x000068000003ba02 */ /* 0x000fe40000000f00 */
[----:B------:R-:W-:Y:S02]  /*82a0*/  @!P3 MOV R2, c[0x0][0x1a4] ;  /* 0x000069000002ba02 */ /* 0x000fe40000000f00 */
[----:B------:R-:W-:Y:S01]  /*82b0*/  @!P3 LEA R142, P5, R3, R134, 0x6 ;  /* 0x00000086038eb211 */ /* 0x000fe200078a30ff */
[----:B------:R-:W-:Y:S01]  /*82c0*/  @P3 STS [R121+0x6004], RZ ;  /* 0x006004ff79003388 */ /* 0x000fe20000000800 */
[----:B------:R-:W-:Y:S02]  /*82d0*/  @!P2 LEA R140, P4, R139, R138, 0x1 ;  /* 0x0000008a8b8ca211 */ /* 0x000fe400078808ff */
[----:B------:R-:W-:Y:S02]  /*82e0*/  @!P3 LEA.HI.X R143, R3, R135, R2, 0x6, P5 ;  /* 0x00000087038fb211 */ /* 0x000fe400028f3402 */
[----:B------:R-:W-:Y:S01]  /*82f0*/  IADD3.X R0, R123, R0, RZ, P0, !PT ;  /* 0x000000007b007210 */ /* 0x000fe200007fe4ff */
[----:B------:R-:W-:Y:S01]  /*8300*/  @P3 STS.64 [R121+0x6008], RZ ;  /* 0x006008ff79003388 */ /* 0x000fe20000000a00 */
[C---:B------:R-:W-:Y:S02]  /*8310*/  @!P1 LEA R138, P0, R139.reuse, R138, 0x1 ;  /* 0x0000008a8b8a9211 */ /* 0x040fe400078008ff */
[CCC-:B------:R-:W-:Y:S02]  /*8320*/  @!P2 LEA.HI.X R141, R139.reuse, R137.reuse, R0.reuse, 0x1, P4 ;  /* 0x000000898b8da211 */ /* 0x1c0fe400020f0c00 */
[----:B------:R-:W-:Y:S01]  /*8330*/  @!P1 LEA.HI.X R139, R139, R137, R0, 0x1, P0 ;  /* 0x000000898b8b9211 */ /* 0x000fe200000f0c00 */
[----:B------:R-:W-:Y:S01]  /*8340*/  @!PT LDS RZ, [RZ] ;  /* 0x00000000fffff984 */ /* 0x000fe20000000800 */
[----:B------:R-:W-:Y:S01]  /*8350*/  @!PT LDS RZ, [RZ] ;  /* 0x00000000fffff984 */ /* 0x000fe20000000800 */
[----:B------:R-:W-:Y:S01]  /*8360*/  @!PT LDS RZ, [RZ] ;  /* 0x00000000fffff984 */ /* 0x000fe20000000800 */
[----:B------:R1:W-:Y:S01]  /*8370*/  @!P3 LDGSTS.E.BYPASS.LTC128B.128 [R121+0x6000], [R134.64] ;  /* 0x060000008679bfae */ /* 0x0003e2000b901d48 */
[----:B------:R-:W-:Y:S05]  /*8380*/  ISETP.GE.AND P0, PT, R120, 0x2, PT ;  /* 0x000000027800780c */ /* 0x000fea0003f06270 */
[----:B------:R-:W-:Y:S06]  /*8390*/  @P2 STS.128 [R121+0x7000], RZ ;  /* 0x007000ff79002388 */ /* 0x000fec0000000c00 */
[----:B------:R-:W-:Y:S01]  /*83a0*/  @!PT LDS RZ, [RZ] ;  /* 0x00000000fffff984 */ /* 0x000fe20000000800 */
[----:B------:R-:W-:Y:S01]  /*83b0*/  @!PT LDS RZ, [RZ] ;  /* 0x00000000fffff984 */ /* 0x000fe20000000800 */
[----:B------:R-:W-:Y:S01]  /*83c0*/  @!PT LDS RZ, [RZ] ;  /* 0x00000000fffff984 */ /* 0x000fe20000000800 */
[----:B------:R1:W-:Y:S06]  /*83d0*/  @!P2 LDGSTS.E.BYPASS.LTC128B.128 [R121+0x7000], [R134.64+0x40] ;  /* 0x070000408679afae */ /* 0x0003ec000b901d48 */
        /* <DEDUP_REMOVED lines=9> */
[----:B------:R2:W-:Y:S06]  /*8470*/  @!P3 LDGSTS.E.BYPASS.LTC128B.128 [R121+0x6800], [R142.64] ;  /* 0x068000008e79bfae */ /* 0x0005ec000b901d48 */
        /* <DEDUP_REMOVED lines=10> */
[----:B------:R-:W-:Y:S06]  /*8520*/  LDSM.16.M88.4 R88, [R113] ;  /* 0x000000007158783b */ /* 0x000fec0000000200 */
[----:B------:R-:W5:Y:S06]  /*8530*/  LDSM.16.M88.4 R92, [R112+0x3000] ;  /* 0x00300000705c783b */ /* 0x000f6c0000000200 */
[----:B------:R-:W1:Y:S06]  /*8540*/  LDSM.16.M88.4 R96, [R112+0x3400] ;  /* 0x003400007060783b */ /* 0x000e6c0000000200 */
[----:B------:R-:W1:Y:S06]  /*8550*/  LDSM.16.M88.4 R100, [R112+0x3800] ;  /* 0x003800007064783b */ /* 0x000e6c0000000200 */
[----:B------:R-:W0:Y:S06]  /*8560*/  LDGDEPBAR ;  /* 0x00000000000079af */ /* 0x000e2c0000000000 */
[----:B------:R-:W2:Y:S01]  /*8570*/  LDSM.16.M88.4 R104, [R112+0x3c00] ;  /* 0x003c00007068783b */ /* 0x000ea20000000200 */
[C---:B-----5:R-:W-:Y:S08]  /*8580*/  HMMA.16816.F32.BF16 R4, R88.reuse, R92, RZ ;  /* 0x0000005c5804723c */ /* 0x060ff000000418ff */
[C---:B------:R-:W-:Y:S01]  /*8590*/  HMMA.16816.F32.BF16 R8, R88.reuse, R94, RZ ;  /* 0x0000005e5808723c */ /* 0x040fe200000418ff */
[----:B------:R-:W-:Y:S07]  /*85a0*/  LDSM.16.M88.4 R92, [R111] ;  /* 0x000000006f5c783b */ /* 0x000fee0000000200 */
[C---:B-1----:R-:W-:Y:S08]  /*85b0*/  HMMA.16816.F32.BF16 R12, R88.reuse, R96, RZ ;  /* 0x00000060580c723c */ /* 0x042ff000000418ff */
[C---:B------:R-:W-:Y:S01]  /*85c0*/  HMMA.16816.F32.BF16 R16, R88.reuse, R98, RZ ;  /* 0x000000625810723c */ /* 0x040fe200000418ff */
[----:B------:R-:W1:Y:S07]  /*85d0*/  LDSM.16.M88.4 R96, [R109+0x3000] ;  /* 0x003000006d60783b */ /* 0x000e6e0000000200 */
[C---:B------:R-:W-:Y:S08]  /*85e0*/  HMMA.16816.F32.BF16 R20, R88.reuse, R100, RZ ;  /* 0x000000645814723c */ /* 0x040ff000000418ff */
[C---:B------:R-:W-:Y:S08]  /*85f0*/  HMMA.16816.F32.BF16 R24, R88.reuse, R102, RZ ;  /* 0x000000665818723c */ /* 0x040ff000000418ff */
[C---:B--2---:R-:W-:Y:S08]  /*8600*/  HMMA.16816.F32.BF16 R28, R88.reuse, R104, RZ ;  /* 0x00000068581c723c */ /* 0x044ff000000418ff */
[----:B------:R-:W-:Y:S01]  /*8610*/  HMMA.16816.F32.BF16 R32, R88, R106, RZ ;  /* 0x0000006a5820723c */ /* 0x000fe200000418ff */
        /* <DEDUP_REMOVED lines=12> */
[----:B------:R-:W1:Y:S06]  /*86e0*/  LDSM.16.M88.4 R88, [R112+0x4000] ;  /* 0x004000007058783b */ /* 0x000e6c0000000200 */
[----:B------:R-:W2:Y:S01]  /*86f0*/  LDSM.16.M88.4 R92, [R112+0x4400] ;  /* 0x00440000705c783b */ /* 0x000ea20000000200 */
        /* <DEDUP_REMOVED lines=44> */
[----:B------:R-:W2:Y:S01]  /*89c0*/  LDSM.16.M88.4 R96, [R109+0x5c00] ;  /* 0x005c00006d60783b */ /* 0x000ea20000000200 */
[----:B------:R-:W-:Y:S04]  /*89d0*/  DEPBAR.LE SB0, 0x0 ;  /* 0x000080000000791a */ /* 0x000fe80000000000 */
[----:B------:R-:W-:Y:S02]  /*89e0*/  FMUL.FTZ R164, R4, c[0x0][0x2ec] ;  /* 0x0000bb0004a47a20 */ /* 0x000fe40000410000 */
[----:B------:R-:W-:Y:S04]  /*89f0*/  FMUL.FTZ R162, R5, c[0x0][0x2ec] ;  /* 0x0000bb0005a27a20 */ /* 0x000fe80000410000 */
[----:B------:R-:W2:Y:S01]  /*8a00*/  MUFU.TANH R164, R164 ;  /* 0x000000a400a47308 */ /* 0x000ea20000002400 */
[----:B------:R-:W-:Y:S01]  /*8a10*/  BAR.SYNC.DEFER_BLOCKING 0x0 ;  /* 0x0000000000007b1d */ /* 0x000fe20000010000 */
[----:B------:R-:W-:Y:S02]  /*8a20*/  FMUL.FTZ R161, R6, c[0x0][0x2ec] ;  /* 0x0000bb0006a17a20 */ /* 0x000fe40000410000 */
[----:B------:R-:W-:Y:S02]  /*8a30*/  FMUL.FTZ R159, R7, c[0x0][0x2ec] ;  /* 0x0000bb00079f7a20 */ /* 0x000fe40000410000 */
[----:B------:R-:W-:Y:S02]  /*8a40*/  FMUL.FTZ R160, R8, c[0x0][0x2ec] ;  /* 0x0000bb0008a07a20 */ /* 0x000fe40000410000 */
[----:B------:R-:W-:Y:S02]  /*8a50*/  FMUL.FTZ R165, R10, c[0x0][0x2ec] ;  /* 0x0000bb000aa57a20 */ /* 0x000fe40000410000 */
[----:B------:R-:W3:Y:S01]  /*8a60*/  MUFU.TANH R162, R162 ;  /* 0x000000a200a27308 */ /* 0x000ee20000002400 */
[----:B------:R-:W-:Y:S01]  /*8a70*/  FMUL.FTZ R163, R11, c[0x0][0x2ec] ;  /* 0x0000bb000ba37a20 */ /* 0x000fe20000410000 */
[C---:B-1----:R-:W-:Y:S05]  /*8a80*/  HMMA.16816.F32.BF16 R20, R88.reuse, R92, R20 ;  /* 0x0000005c5814723c */ /* 0x042fea0000041814 */
[----:B------:R-:W-:Y:S03]  /*8a90*/  FMUL.FTZ R148, R12, c[0x0][0x2ec] ;  /* 0x0000bb000c947a20 */ /* 0x000fe60000410000 */
[----:B------:R-:W1:Y:S01]  /*8aa0*/  MUFU.TANH R161, R161 ;  /* 0x000000a100a17308 */ /* 0x000e620000002400 */
[C---:B------:R-:W-:Y:S03]  /*8ab0*/  HMMA.16816.F32.BF16 R24, R88.reuse, R94, R24 ;  /* 0x0000005e5818723c */ /* 0x040fe60000041818 */
[----:B------:R-:W-:Y:S02]  /*8ac0*/  FMUL.FTZ R146, R13, c[0x0][0x2ec] ;  /* 0x0000bb000d927a20 */ /* 0x000fe40000410000 */
[----:B------:R-:W-:Y:S03]  /*8ad0*/  FMUL.FTZ R153, R14, c[0x0][0x2ec] ;  /* 0x0000bb000e997a20 */ /* 0x000fe60000410000 */
[C---:B--2---:R-:W-:Y:S01]  /*8ae0*/  HMMA.16816.F32.BF16 R28, R88.reuse, R96, R28 ;  /* 0x00000060581c723c */ /* 0x044fe2000004181c */
[----:B------:R-:W2:Y:S03]  /*8af0*/  MUFU.TANH R159, R159 ;  /* 0x0000009f009f7308 */ /* 0x000ea60000002400 */
[----:B------:R-:W-:Y:S02]  /*8b00*/  FMUL.FTZ R151, R15, c[0x0][0x2ec] ;  /* 0x0000bb000f977a20 */ /* 0x000fe40000410000 */
[----:B------:R-:W-:Y:S02]  /*8b10*/  FMUL.FTZ R144, R16, c[0x0][0x2ec] ;  /* 0x0000bb0010907a20 */ /* 0x000fe40000410000 */
[----:B------:R-:W-:Y:S03]  /*8b20*/  HMMA.16816.F32.BF16 R32, R88, R98, R32 ;  /* 0x000000625820723c */ /* 0x000fe60000041820 */
[----:B------:R-:W1:Y:S01]  /*8b30*/  MUFU.TANH R160, R160 ;  /* 0x000000a000a07308 */ /* 0x000e620000002400 */
[----:B------:R-:W-:Y:S02]  /*8b40*/  FMUL.FTZ R152, R17, c[0x0][0x2ec] ;  /* 0x0000bb0011987a20 */ /* 0x000fe40000410000 */
[----:B------:R-:W-:Y:S02]  /*8b50*/  FMUL.FTZ R149, R18, c[0x0][0x2ec] ;  /* 0x0000bb0012957a20 */ /* 0x000fe40000410000 */
[----:B------:R-:W-:Y:S04]  /*8b60*/  FMUL.FTZ R147, R19, c[0x0][0x2ec] ;  /* 0x0000bb0013937a20 */ /* 0x000fe80000410000 */
[----:B---3--:R-:W-:Y:S01]  /*8b70*/  FMUL.FTZ R140, R20, c[0x0][0x2ec] ;  /* 0x0000bb00148c7a20 */ /* 0x008fe20000410000 */
[----:B------:R-:W3:Y:S01]  /*8b80*/  MUFU.TANH R165, R165 ;  /* 0x000000a500a57308 */ /* 0x000ee20000002400 */
[----:B------:R-:W-:Y:S02]  /*8b90*/  FMUL.FTZ R142, R21, c[0x0][0x2ec] ;  /* 0x0000bb00158e7a20 */ /* 0x000fe40000410000 */
[----:B------:R-:W-:Y:S02]  /*8ba0*/  FMUL.FTZ R141, R22, c[0x0][0x2ec] ;  /* 0x0000bb00168d7a20 */ /* 0x000fe40000410000 */
[----:B------:R-:W-:Y:S02]  /*8bb0*/  FMUL.FTZ R143, R23, c[0x0][0x2ec] ;  /* 0x0000bb00178f7a20 */ /* 0x000fe40000410000 */
[----:B------:R-:W-:Y:S02]  /*8bc0*/  FMUL.FTZ R150, R24, c[0x0][0x2ec] ;  /* 0x0000bb0018967a20 */ /* 0x000fe40000410000 */
[----:B------:R-:W-:Y:S01]  /*8bd0*/  FMUL.FTZ R154, R25, c[0x0][0x2ec] ;  /* 0x0000bb00199a7a20 */ /* 0x000fe20000410000 */
        /* <DEDUP_REMOVED lines=36> */
[----:B------:R-:W1:Y:S01]  /*8e20*/  MUFU.TANH R3, R3 ;  /* 0x0000000300037308 */ /* 0x000e620000002400 */
[----:B------:R-:W-:-:S05]  /*8e30*/  @!P0 BRA `(.L_x_4274) ;  /* 0x000006e000008947 */ /* 0x000fca0003800000 */
[----:B--234-:R-:W-:Y:S02]  /*8e40*/  MOV R6, UR5 ;  /* 0x0000000500067c02 */ /* 0x01cfe40008000f00 */
        /* <DEDUP_REMOVED lines=8> */
[----:B------:R-:W-:Y:S02]  /*8ed0*/  IABS R9, R8 ;  /* 0x0000000800097213 */ /* 0x000fe40000000000 */
[----:B------:R-:W-:Y:S02]  /*8ee0*/  LOP3.LUT R6, R6, c[0x0][0x2d0], RZ, 0x3c, !PT ;  /* 0x0000b40006067a12 */ /* 0x000fe400078e3cff */
[----:B------:R-:W-:Y:S01]  /*8ef0*/  LOP3.LUT R8, R8, c[0x0][0x2d0], RZ, 0x3c, !PT ;  /* 0x0000b40008087a12 */ /* 0x000fe200078e3cff */
[----:B-12---:R-:W1:Y:S02]  /*8f00*/  MUFU.RCP R0, R4 ;  /* 0x0000000400007308 */ /* 0x006e640000001000 */
        /* <DEDUP_REMOVED lines=50> */
.L_x_4275:
[----:B------:R2:W-:Y:S01]  /*9230*/  @P3 STS [R121+0x3000], RZ ;  /* 0x003000ff79003388 */ /* 0x0005e20000000800 */
[C---:B------:R-:W-:Y:S01]  /*9240*/  LEA R8, P4, R6.reuse, R132, 0x1 ;  /* 0x0000008406087211 */ /* 0x040fe200078808ff */
[----:B------:R-:W-:Y:S01]  /*9250*/  @!P3 IMAD.MOV.U32 R5, RZ, RZ, c[0x0][0x198] ;  /* 0x00006600ff05b624 */ /* 0x000fe200078e00ff */
[----:B------:R-:W-:Y:S01]  /*9260*/  IADD3 R2, P0, R117, R6, RZ ;  /* 0x0000000675027210 */ /* 0x000fe20007f1e0ff */
[----:B------:R2:W-:Y:S01]  /*9270*/  @P3 STS [R121+0x3004], RZ ;  /* 0x003004ff79003388 */ /* 0x0005e20000000800 */
[--C-:B------:R-:W-:Y:S01]  /*9280*/  LEA.HI.X R9, R6, R131, R4.reuse, 0x1, P4 ;  /* 0x0000008306097211 */ /* 0x100fe200020f0c04 */
[----:B-1----:R-:W-:Y:S01]  /*9290*/  @!P3 IMAD.MOV.U32 R0, RZ, RZ, c[0x0][0x19c] ;  /* 0x00006700ff00b624 */ /* 0x002fe200078e00ff */
        /* <DEDUP_REMOVED lines=40> */
.L_x_4274:
        /* <DEDUP_REMOVED lines=57> */
[C---:B------:R-:W-:Y:S01]  /*98b0*/  ISETP.GT.AND P0, PT, R120.reuse, 0x1, PT ;  /* 0x000000017800780c */ /* 0x040fe20003f04270 */
[--C-:B------:R-:W-:Y:S01]  /*98c0*/  FFMA.FTZ R104, R161, c[0x0][0x23c], -R92.reuse ;  /* 0x00008f00a1687a23 */ /* 0x100fe2000001085c */
[----:B------:R-:W-:Y:S01]  /*98d0*/  IADD3 R120, R120, -0x1, RZ ;  /* 0xffffffff78787810 */ /* 0x000fe20007ffe0ff */
        /* <DEDUP_REMOVED lines=37> */
[----:B------:R-:W1:Y:S01]  /*9b30*/  LDSM.16.MT88.4 R60, [R108+0x7000] ;  /* 0x007000006c3c783b */ /* 0x000e620000004200 */
[C---:B------:R-:W-:Y:S02]  /*9b40*/  FMUL.FTZ R34, R85.reuse, R54 ;  /* 0x0000003655227220 */ /* 0x040fe40000410000 */
[C---:B------:R-:W-:Y:S02]  /*9b50*/  FMUL.FTZ R35, R85.reuse, R55 ;  /* 0x0000003755237220 */ /* 0x040fe40000410000 */
[C---:B------:R-:W-:Y:S02]  /*9b60*/  FMUL.FTZ R36, R86.reuse, R36 ;  /* 0x0000002456247220 */ /* 0x040fe40000410000 */
[C---:B------:R-:W-:Y:S01]  /*9b70*/  FMUL.FTZ R37, R86.reuse, R37 ;  /* 0x0000002556257220 */ /* 0x040fe20000410000 */
[----:B------:R-:W3:Y:S01]  /*9b80*/  LDSM.16.MT88.4 R52, [R110+0x8000] ;  /* 0x008000006e34783b */ /* 0x000ee20000004200 */
        /* <DEDUP_REMOVED lines=8> */
[----:B------:R-:W-:Y:S02]  /*9c10*/  FMUL.FTZ R43, R85, R43 ;  /* 0x0000002b552b7220 */ /* 0x000fe40000410000 */
[--C-:B------:R-:W-:Y:S02]  /*9c20*/  FFMA.FTZ R102, R149, c[0x0][0x23c], -R92.reuse ;  /* 0x00008f0095667a23 */ /* 0x100fe4000001085c */
[--C-:B------:R-:W-:Y:S02]  /*9c30*/  FFMA.FTZ R99, R147, c[0x0][0x23c], -R92.reuse ;  /* 0x00008f0093637a23 */ /* 0x100fe4000001085c */
[C---:B------:R-:W-:Y:S02]  /*9c40*/  FMUL.FTZ R44, R86.reuse, R44 ;  /* 0x0000002c562c7220 */ /* 0x040fe40000410000 */
[----:B------:R-:W-:Y:S01]  /*9c50*/  FMUL.FTZ R45, R86, R45 ;  /* 0x0000002d562d7220 */ /* 0x000fe20000410000 */
        /* <DEDUP_REMOVED lines=17> */
[----:B------:R-:W-:Y:S02]  /*9d70*/  FFMA.FTZ R139, R139, c[0x0][0x23c], -R92 ;  /* 0x00008f008b8b7a23 */ /* 0x000fe4000001085c */
        /* <DEDUP_REMOVED lines=9> */
[----:B------:R-:W-:Y:S02]  /*9e10*/  FFMA.FTZ R158, R158, c[0x0][0x23c], -R103 ;  /* 0x00008f009e9e7a23 */ /* 0x000fe40000010867 */
[C---:B------:R-:W-:Y:S03]  /*9e20*/  FMUL.FTZ R14, R85.reuse, R74 ;  /* 0x0000004a550e7220 */ /* 0x040fe60000410000 */
[----:B------:R-:W-:Y:S01]  /*9e30*/  MUFU.EX2 R97, R97 ;  /* 0x0000006100617308 */ /* 0x000fe20000000800 */
[C---:B------:R-:W-:Y:S02]  /*9e40*/  FMUL.FTZ R15, R85.reuse, R75 ;  /* 0x0000004b550f7220 */ /* 0x040fe40000410000 */
[----:B------:R-:W-:Y:S02]  /*9e50*/  FFMA.FTZ R101, R86, R133, R101 ;  /* 0x0000008556657223 */ /* 0x000fe40000010065 */
[----:B------:R-:W-:Y:S02]  /*9e60*/  FFMA.FTZ R104, R85, R136, R104 ;  /* 0x0000008855687223 */ /* 0x000fe40000010068 */
[----:B------:R-:W-:Y:S01]  /*9e70*/  FFMA.FTZ R84, R84, c[0x0][0x23c], -R92 ;  /* 0x00008f0054547a23 */ /* 0x000fe2000001085c */
[C---:B------:R-:W-:Y:S02]  /*9e80*/  HMMA.16816.F32.BF16 R12, R80.reuse, R20, R12 ;  /* 0x00000014500c723c */ /* 0x040fe4000004180c */
[----:B------:R-:W-:Y:S01]  /*9e90*/  MUFU.EX2 R107, R107 ;  /* 0x0000006b006b7308 */ /* 0x000fe20000000800 */
[----:B------:R-:W-:Y:S02]  /*9ea0*/  FADD.FTZ R104, R91, R104 ;  /* 0x000000685b687221 */ /* 0x000fe40000010000 */
[----:B------:R-:W-:Y:S02]  /*9eb0*/  FADD.FTZ R94, R94, R101 ;  /* 0x000000655e5e7221 */ /* 0x000fe40000010000 */
[C---:B------:R-:W-:Y:S01]  /*9ec0*/  FMUL.FTZ R20, R86.reuse, R64 ;  /* 0x0000004056147220 */ /* 0x040fe20000410000 */
[C---:B------:R-:W-:Y:S04]  /*9ed0*/  HMMA.16816.F32.BF16 R16, R80.reuse, R22, R16 ;  /* 0x000000165010723c */ /* 0x040fe80000041810 */
[----:B------:R-:W-:Y:S01]  /*9ee0*/  FMUL.FTZ R21, R86, R65 ;  /* 0x0000004156157220 */ /* 0x000fe20000410000 */
[----:B------:R-:W-:Y:S01]  /*9ef0*/  MUFU.EX2 R100, R100 ;  /* 0x0000006400647308 */ /* 0x000fe20000000800 */
[----:B------:R-:W-:Y:S02]  /*9f00*/  FFMA.FTZ R65, R148, c[0x0][0x23c], -R103 ;  /* 0x00008f0094417a23 */ /* 0x000fe40000010867 */
[C---:B------:R-:W-:Y:S04]  /*9f10*/  FMUL.FTZ R22, R85.reuse, R66 ;  /* 0x0000004255167220 */ /* 0x040fe80000410000 */
[----:B------:R-:W-:Y:S02]  /*9f20*/  FMUL.FTZ R23, R85, R67 ;  /* 0x0000004355177220 */ /* 0x000fe40000410000 */
[----:B------:R-:W-:Y:S01]  /*9f30*/  FFMA.FTZ R103, R143, c[0x0][0x23c], -R92 ;  /* 0x00008f008f677a23 */ /* 0x000fe2000001085c */
[----:B------:R-:W-:Y:S01]  /*9f40*/  MUFU.EX2 R142, R142 ;  /* 0x0000008e008e7308 */ /* 0x000fe20000000800 */
[----:B------:R-:W-:Y:S02]  /*9f50*/  FADD.FTZ R89, R89, R104 ;  /* 0x0000006859597221 */ /* 0x000fe40000010000 */
[----:B------:R-:W-:Y:S01]  /*9f60*/  FADD.FTZ R93, R93, R94 ;  /* 0x0000005e5d5d7221 */ /* 0x000fe20000010000 */
[C---:B------:R-:W-:Y:S03]  /*9f70*/  HMMA.16816.F32.BF16 R20, R80.reuse, R28, R20 ;  /* 0x0000001c5014723c */ /* 0x040fe60000041814 */
[----:B------:R-:W-:Y:S02]  /*9f80*/  FADD.FTZ R90, R90, R93 ;  /* 0x0000005d5a5a7221 */ /* 0x000fe40000010000 */
[----:B------:R-:W-:Y:S01]  /*9f90*/  FADD.FTZ R93, R88, R89 ;  /* 0x00000059585d7221 */ /* 0x000fe20000010000 */
[----:B------:R-:W-:Y:S01]  /*9fa0*/  MUFU.EX2 R103, R103 ;  /* 0x0000006700677308 */ /* 0x000fe20000000800 */
[C---:B------:R-:W-:Y:S01]  /*9fb0*/  FMUL.FTZ R28, R86.reuse, R56 ;  /* 0x00000038561c7220 */ /* 0x040fe20000410000 */
[C---:B------:R-:W-:Y:S04]  /*9fc0*/  HMMA.16816.F32.BF16 R24, R80.reuse, R30, R24 ;  /* 0x0000001e5018723c */ /* 0x040fe80000041818 */
[----:B------:R-:W-:Y:S02]  /*9fd0*/  FMUL.FTZ R29, R86, R57 ;  /* 0x00000039561d7220 */ /* 0x000fe40000410000 */
[--C-:B------:R-:W-:Y:S01]  /*9fe0*/  FFMA.FTZ R86, R137, c[0x0][0x23c], -R92.reuse ;  /* 0x00008f0089567a23 */ /* 0x100fe2000001085c */
[----:B------:R-:W-:Y:S01]  /*9ff0*/  MOV R137, R135 ;  /* 0x0000008700897202 */ /* 0x000fe20000000f00 */
[C---:B------:R-:W-:Y:S01]  /*a000*/  FMUL.FTZ R30, R85.reuse, R58 ;  /* 0x0000003a551e7220 */ /* 0x040fe20000410000 */
[----:B------:R-:W2:Y:S03]  /*a010*/  MUFU.EX2 R65, R65 ;  /* 0x0000004100417308 */ /* 0x000ea60000000800 */
[----:B------:R-:W-:Y:S02]  /*a020*/  FMUL.FTZ R31, R85, R59 ;  /* 0x0000003b551f7220 */ /* 0x000fe40000410000 */
[----:B------:R-:W-:Y:S01]  /*a030*/  LDSM.16.MT88.4 R56, [R110+0x6400] ;  /* 0x006400006e38783b */ /* 0x000fe20000004200 */
[--C-:B------:R-:W-:Y:S01]  /*a040*/  FFMA.FTZ R85, R138, c[0x0][0x23c], -R92.reuse ;  /* 0x00008f008a557a23 */ /* 0x100fe2000001085c */
[----:B------:R-:W-:Y:S01]  /*a050*/  MOV R138, R134 ;  /* 0x00000086008a7202 */ /* 0x000fe20000000f00 */
[----:B------:R-:W-:Y:S02]  /*a060*/  FFMA.FTZ R92, R3, c[0x0][0x23c], -R92 ;  /* 0x00008f00035c7a23 */ /* 0x000fe4000001085c */
[C---:B-1----:R-:W-:Y:S01]  /*a070*/  HMMA.16816.F32.BF16 R28, R80.reuse, R60, R28 ;  /* 0x0000003c501c723c */ /* 0x042fe2000004181c */
[----:B------:R-:W-:Y:S07]  /*a080*/  MUFU.EX2 R106, R106 ;  /* 0x0000006a006a7308 */ /* 0x000fee0000000800 */
[C---:B------:R-:W-:Y:S01]  /*a090*/  HMMA.16816.F32.BF16 R32, R80.reuse, R62, R32 ;  /* 0x0000003e5020723c */ /* 0x040fe20000041820 */
[----:B------:R-:W-:Y:S02]  /*a0a0*/  LDSM.16.MT88.4 R60, [R108+0x6800] ;  /* 0x006800006c3c783b */ /* 0x000fe40000004200 */
[----:B------:R-:W-:Y:S01]  /*a0b0*/  MUFU.EX2 R105, R105 ;  /* 0x0000006900697308 */ /* 0x000fe20000000800 */
[----:B--2---:R-:W-:Y:S04]  /*a0c0*/  FADD.FTZ R101, R65, R90 ;  /* 0x0000005a41657221 */ /* 0x004fe80000010000 */
[C---:B---3--:R-:W-:Y:S05]  /*a0d0*/  HMMA.16816.F32.BF16 R36, R80.reuse, R52, R36 ;  /* 0x000000345024723c */ /* 0x048fea0000041824 */
[----:B------:R-:W-:Y:S03]  /*a0e0*/  MUFU.EX2 R144, R144 ;  /* 0x0000009000907308 */ /* 0x000fe60000000800 */
[C---:B------:R-:W-:Y:S01]  /*a0f0*/  HMMA.16816.F32.BF16 R40, R80.reuse, R54, R40 ;  /* 0x000000365028723c */ /* 0x040fe20000041828 */
[----:B------:R-:W1:Y:S06]  /*a100*/  LDSM.16.MT88.4 R52, [R108+0x8000] ;  /* 0x008000006c34783b */ /* 0x000e6c0000004200 */
[----:B------:R-:W-:Y:S10]  /*a110*/  MUFU.EX2 R102, R102 ;  /* 0x0000006600667308 */ /* 0x000ff40000000800 */
[----:B------:R-:W2:Y:S10]  /*a120*/  MUFU.EX2 R99, R99 ;  /* 0x0000006300637308 */ /* 0x000eb40000000800 */
[----:B------:R-:W-:Y:S10]  /*a130*/  MUFU.EX2 R139, R139 ;  /* 0x0000008b008b7308 */ /* 0x000ff40000000800 */
[----:B------:R-:W-:Y:S01]  /*a140*/  MUFU.EX2 R155, R155 ;  /* 0x0000009b009b7308 */ /* 0x000fe20000000800 */
[C---:B-1----:R-:W-:Y:S09]  /*a150*/  HMMA.16816.F32.BF16 R44, R80.reuse, R52, R44 ;  /* 0x00000034502c723c */ /* 0x042ff2000004182c */
[----:B------:R-:W1:Y:S03]  /*a160*/  MUFU.EX2 R156, R156 ;  /* 0x0000009c009c7308 */ /* 0x000e660000000800 */
[----:B------:R-:W-:Y:S01]  /*a170*/  F2FP.BF16.PACK_AB R52, R98, R65 ;  /* 0x000000416234723e */ /* 0x000fe200000010ff */
[----:B------:R-:W-:Y:S03]  /*a180*/  HMMA.16816.F32.BF16 R48, R80, R54, R48 ;  /* 0x000000365030723c */ /* 0x000fe60000041830 */
[----:B------:R-:W-:Y:S01]  /*a190*/  F2FP.BF16.PACK_AB R53, R95, R96 ;  /* 0x000000605f35723e */ /* 0x000fe200000010ff */
[----:B------:R-:W-:Y:S03]  /*a1a0*/  FADD.FTZ R96, R96, R93 ;  /* 0x0000005d60607221 */ /* 0x000fe60000010000 */
[----:B------:R-:W-:Y:S01]  /*a1b0*/  F2FP.BF16.PACK_AB R54, R100, R97 ;  /* 0x000000616436723e */ /* 0x000fe200000010ff */
[----:B------:R-:W-:Y:S01]  /*a1c0*/  MUFU.EX2 R86, R86 ;  /* 0x0000005600567308 */ /* 0x000fe20000000800 */
[----:B--2---:R-:W-:Y:S03]  /*a1d0*/  F2FP.BF16.PACK_AB R55, R99, R102 ;  /* 0x000000666337723e */ /* 0x004fe600000010ff */
[----:B------:R-:W-:Y:S02]  /*a1e0*/  FADD.FTZ R98, R98, R101 ;  /* 0x0000006562627221 */ /* 0x000fe40000010000 */
[----:B------:R-:W-:Y:S02]  /*a1f0*/  FADD.FTZ R95, R95, R96 ;  /* 0x000000605f5f7221 */ /* 0x000fe40000010000 */
[C---:B------:R-:W-:Y:S02]  /*a200*/  HMMA.16816.F32.BF16 R4, R52.reuse, R56, R4 ;  /* 0x000000383404723c */ /* 0x040fe40000041804 */
[----:B------:R-:W2:Y:S03]  /*a210*/  MUFU.EX2 R85, R85 ;  /* 0x0000005500557308 */ /* 0x000ea60000000800 */
[----:B------:R-:W-:Y:S01]  /*a220*/  FADD.FTZ R102, R102, R95 ;  /* 0x0000005f66667221 */ /* 0x000fe20000010000 */
[----:B-1----:R-:W-:Y:S02]  /*a230*/  F2FP.BF16.PACK_AB R88, R156, R155 ;  /* 0x0000009b9c58723e */ /* 0x002fe400000010ff */
[C---:B------:R-:W-:Y:S01]  /*a240*/  HMMA.16816.F32.BF16 R8, R52.reuse, R58, R8 ;  /* 0x0000003a3408723c */ /* 0x040fe20000041808 */
[----:B------:R-:W1:Y:S03]  /*a250*/  LDSM.16.MT88.4 R56, [R108+0x6400] ;  /* 0x006400006c38783b */ /* 0x000e660000004200 */
[----:B------:R-:W-:Y:S01]  /*a260*/  MUFU.EX2 R157, R157 ;  /* 0x0000009d009d7308 */ /* 0x000fe20000000800 */
[----:B------:R-:W-:Y:S09]  /*a270*/  FADD.FTZ R99, R99, R102 ;  /* 0x0000006663637221 */ /* 0x000ff20000010000 */
[----:B------:R-:W3:Y:S01]  /*a280*/  MUFU.EX2 R158, R158 ;  /* 0x0000009e009e7308 */ /* 0x000ee20000000800 */
[----:B--2---:R-:W-:Y:S09]  /*a290*/  F2FP.BF16.PACK_AB R89, R85, R86 ;  /* 0x000000565559723e */ /* 0x004ff200000010ff */
[----:B------:R-:W-:Y:S10]  /*a2a0*/  MUFU.EX2 R3, R84 ;  /* 0x0000005400037308 */ /* 0x000ff40000000800 */
[----:B------:R-:W2:Y:S01]  /*a2b0*/  MUFU.EX2 R92, R92 ;  /* 0x0000005c005c7308 */ /* 0x000ea20000000800 */
[----:B---3--:R-:W-:Y:S01]  /*a2c0*/  F2FP.BF16.PACK_AB R90, R158, R157 ;  /* 0x0000009d9e5a723e */ /* 0x008fe200000010ff */
[C---:B-1----:R-:W-:Y:S08]  /*a2d0*/  HMMA.16816.F32.BF16 R12, R52.reuse, R56, R12 ;  /* 0x00000038340c723c */ /* 0x042ff0000004180c */
[C---:B------:R-:W-:Y:S01]  /*a2e0*/  HMMA.16816.F32.BF16 R16, R52.reuse, R58, R16 ;  /* 0x0000003a3410723c */ /* 0x040fe20000041810 */
[----:B------:R-:W1:Y:S03]  /*a2f0*/  LDSM.16.MT88.4 R56, [R110+0x7400] ;  /* 0x007400006e38783b */ /* 0x000e660000004200 */
[----:B--2---:R-:W-:Y:S04]  /*a300*/  F2FP.BF16.PACK_AB R91, R92, R3 ;  /* 0x000000035c5b723e */ /* 0x004fe800000010ff */
        /* <DEDUP_REMOVED lines=14> */
[----:B------:R-:W-:Y:S01]  /*a3f0*/  F2FP.BF16.PACK_AB R54, R105, R106 ;  /* 0x0000006a6936723e */ /* 0x000fe200000010ff */
[----:B------:R-:W-:Y:S01]  /*a400*/  FADD.FTZ R142, R142, R99 ;  /* 0x000000638e8e7221 */ /* 0x000fe20000010000 */
[----:B------:R-:W-:Y:S03]  /*a410*/  F2FP.BF16.PACK_AB R55, R139, R144 ;  /* 0x000000908b37723e */ /* 0x000fe600000010ff */
[----:B------:R-:W-:Y:S04]  /*a420*/  FADD.FTZ R103, R103, R142 ;  /* 0x0000008e67677221 */ /* 0x000fe80000010000 */
[----:B------:R-:W-:Y:S04]  /*a430*/  FADD.FTZ R144, R144, R103 ;  /* 0x0000006790907221 */ /* 0x000fe80000010000 */
[----:B------:R-:W-:Y:S04]  /*a440*/  FADD.FTZ R139, R139, R144 ;  /* 0x000000908b8b7221 */ /* 0x000fe80000010000 */
[----:B------:R-:W-:Y:S04]  /*a450*/  FADD.FTZ R86, R86, R139 ;  /* 0x0000008b56567221 */ /* 0x000fe80000010000 */
[----:B------:R-:W-:Y:S01]  /*a460*/  FADD.FTZ R86, R85, R86 ;  /* 0x0000005655567221 */ /* 0x000fe20000010000 */
[----:B------:R-:W-:Y:S03]  /*a470*/  MOV R85, R0 ;  /* 0x0000000000557202 */ /* 0x000fe60000000f00 */
[----:B------:R-:W-:Y:S01]  /*a480*/  FADD.FTZ R3, R3, R86 ;  /* 0x0000005603037221 */ /* 0x000fe20000010000 */
[C---:B-1----:R-:W-:Y:S03]  /*a490*/  HMMA.16816.F32.BF16 R4, R52.reuse, R56, R4 ;  /* 0x000000383404723c */ /* 0x042fe60000041804 */
[----:B------:R-:W-:Y:S05]  /*a4a0*/  FADD.FTZ R136, R92, R3 ;  /* 0x000000035c887221 */ /* 0x000fea0000010000 */
        /* <DEDUP_REMOVED lines=12> */
[C---:B------:R-:W-:Y:S08]  /*a570*/  HMMA.16816.F32.BF16 R40, R52.reuse, R58, R40 ;  /* 0x0000003a3428723c */ /* 0x040ff00000041828 */
[C---:B--2---:R-:W-:Y:S08]  /*a580*/  HMMA.16816.F32.BF16 R44, R52.reuse, R60, R44 ;  /* 0x0000003c342c723c */ /* 0x044ff0000004182c */
[----:B------:R-:W-:Y:S01]  /*a590*/  HMMA.16816.F32.BF16 R48, R52, R62, R48 ;  /* 0x0000003e3430723c */ /* 0x000fe20000041830 */
[----:B------:R-:W1:Y:S07]  /*a5a0*/  LDSM.16.MT88.4 R60, [R110+0x7c00] ;  /* 0x007c00006e3c783b */ /* 0x000e6e0000004200 */
[C---:B------:R-:W-:Y:S01]  /*a5b0*/  HMMA.16816.F32.BF16 R80, R88.reuse, R76, R4 ;  /* 0x0000004c5850723c */ /* 0x040fe20000041804 */
[----:B------:R-:W2:Y:S07]  /*a5c0*/  LDSM.16.MT88.4 R52, [R108+0x7c00] ;  /* 0x007c00006c34783b */ /* 0x000eae0000004200 */
[C---:B------:R-:W-:Y:S01]  /*a5d0*/  HMMA.16816.F32.BF16 R76, R88.reuse, R78, R8 ;  /* 0x0000004e584c723c */ /* 0x040fe20000041808 */
[----:B------:R-:W3:Y:S07]  /*a5e0*/  LDSM.16.MT88.4 R4, [R110+0x8c00] ;  /* 0x008c00006e04783b */ /* 0x000eee0000004200 */
[C---:B------:R-:W-:Y:S01]  /*a5f0*/  HMMA.16816.F32.BF16 R72, R88.reuse, R68, R12 ;  /* 0x000000445848723c */ /* 0x040fe2000004180c */
[----:B------:R-:W4:Y:S06]  /*a600*/  LDSM.16.MT88.4 R8, [R108+0x8c00] ;  /* 0x008c00006c08783b */ /* 0x000f2c0000004200 */
[----:B------:R-:W-:Y:S01]  /*a610*/  FADD.FTZ R13, R97, R98 ;  /* 0x00000062610d7221 */ /* 0x000fe20000010000 */
[C---:B------:R-:W-:Y:S04]  /*a620*/  HMMA.16816.F32.BF16 R68, R88.reuse, R70, R16 ;  /* 0x000000465844723c */ /* 0x040fe80000041810 */
[----:B------:R-:W-:Y:S04]  /*a630*/  FADD.FTZ R13, R100, R13 ;  /* 0x0000000d640d7221 */ /* 0x000fe80000010000 */
[----:B------:R-:W-:Y:S01]  /*a640*/  FADD.FTZ R140, R140, R13 ;  /* 0x0000000d8c8c7221 */ /* 0x000fe20000010000 */
[C---:B-1----:R-:W-:Y:S03]  /*a650*/  HMMA.16816.F32.BF16 R64, R88.reuse, R60, R20 ;  /* 0x0000003c5840723c */ /* 0x042fe60000041814 */
[----:B------:R-:W-:Y:S05]  /*a660*/  FADD.FTZ R107, R107, R140 ;  /* 0x0000008c6b6b7221 */ /* 0x000fea0000010000 */
[C---:B------:R-:W-:Y:S08]  /*a670*/  HMMA.16816.F32.BF16 R60, R88.reuse, R62, R24 ;  /* 0x0000003e583c723c */ /* 0x040ff00000041818 */
[C---:B--2---:R-:W-:Y:S08]  /*a680*/  HMMA.16816.F32.BF16 R56, R88.reuse, R52, R28 ;  /* 0x000000345838723c */ /* 0x044ff0000004181c */
[C---:B------:R-:W-:Y:S08]  /*a690*/  HMMA.16816.F32.BF16 R52, R88.reuse, R54, R32 ;  /* 0x000000365834723c */ /* 0x040ff00000041820 */
[C---:B---3--:R-:W-:Y:S07]  /*a6a0*/  HMMA.16816.F32.BF16 R36, R88.reuse, R4, R36 ;  /* 0x000000045824723c */ /* 0x048fee0000041824 */
[----:B------:R-:W-:Y:S01]  /*a6b0*/  FADD.FTZ R4, R106, R107 ;  /* 0x0000006b6a047221 */ /* 0x000fe20000010000 */
[C---:B------:R-:W-:Y:S04]  /*a6c0*/  HMMA.16816.F32.BF16 R40, R88.reuse, R6, R40 ;  /* 0x000000065828723c */ /* 0x040fe80000041828 */
[----:B------:R-:W-:Y:S04]  /*a6d0*/  FADD.FTZ R4, R105, R4 ;  /* 0x0000000469047221 */ /* 0x000fe80000010000 */
[C---:B----4-:R-:W-:Y:S04]  /*a6e0*/  HMMA.16816.F32.BF16 R44, R88.reuse, R8, R44 ;  /* 0x00000008582c723c */ /* 0x050fe8000004182c */
[----:B------:R-:W-:Y:S04]  /*a6f0*/  FADD.FTZ R155, R155, R4 ;  /* 0x000000049b9b7221 */ /* 0x000fe80000010000 */
[----:B------:R-:W-:Y:S04]  /*a700*/  HMMA.16816.F32.BF16 R48, R88, R10, R48 ;  /* 0x0000000a5830723c */ /* 0x000fe80000041830 */
[----:B------:R-:W-:Y:S04]  /*a710*/  FADD.FTZ R156, R156, R155 ;  /* 0x0000009b9c9c7221 */ /* 0x000fe80000010000 */
[----:B------:R-:W-:Y:S04]  /*a720*/  FADD.FTZ R133, R157, R156 ;  /* 0x0000009c9d857221 */ /* 0x000fe80000010000 */
[----:B------:R-:W-:Y:S01]  /*a730*/  FADD.FTZ R133, R158, R133 ;  /* 0x000000859e857221 */ /* 0x000fe20000010000 */
[----:B------:R-:W-:-:S05]  /*a740*/  @P0 BRA `(.L_x_4276) ;  /* 0xffffd6c000000947 */ /* 0x000fca000383ffff */
.L_x_4272:
        /* <DEDUP_REMOVED lines=154> */
[----:B-1----:R-:W-:-:S03]  /*b0f0*/  @P1 IMAD.WIDE.U32 R38, R118, c[0x0][0x1e8], RZ ;  /* 0x00007a0076261a25 */ /* 0x002fc600078e00ff */
[----:B------:R-:W-:Y:S06]  /*b100*/  BAR.SYNC.DEFER_BLOCKING 0x0 ;  /* 0x0000000000007b1d */ /* 0x000fec0000010000 */
[----:B------:R-:W1:Y:S04]  /*b110*/  S2R R7, SR_CTAID.Y ;  /* 0x0000000000077919 */ /* 0x000e680000002600 */
[----:B------:R-:W3:Y:S01]  /*b120*/  S2R R10, SR_CTAID.Z ;  /* 0x00000000000a7919 */ /* 0x000ee20000002700 */
[----:B--2---:R-:W-:-:S02]  /*b130*/  @P1 IMAD R37, R118, c[0x0][0x1ec], R39 ;  /* 0x00007b0076251a24 */ /* 0x004fc400078e0227 */
[----:B----4-:R-:W-:Y:S01]  /*b140*/  @P3 FMUL.FTZ R39, R4, 0.69314718246459960938 ;  /* 0x3f31721804273820 */ /* 0x010fe20000410000 */
[----:B------:R2:W4:Y:S04]  /*b150*/  LDS.128 R28, [R121] ;  /* 0x00000000791c7984 */ /* 0x0005280000000c00 */
[----:B------:R2:W2:Y:S01]  /*b160*/  LDS.128 R24, [R121+0x800] ;  /* 0x0008000079187984 */ /* 0x0004a20000000c00 */
[C---:B-1----:R-:W-:Y:S01]  /*b170*/  @!P1 IMAD.WIDE.U32 R40, R7.reuse, c[0x0][0x1e0], RZ ;  /* 0x0000780007289a25 */ /* 0x042fe200078e00ff */
        /* <DEDUP_REMOVED lines=35> */
.L_x_4278:
[----:B------:R-:W-:Y:S05]  /*b3b0*/  BSYNC B0 ;  /* 0x0000000000007941 */ /* 0x000fea0003800000 */
.L_x_4277:
        /* <DEDUP_REMOVED lines=36> */
.L_x_4280:
[----:B------:R-:W-:Y:S05]  /*b600*/  BSYNC B0 ;  /* 0x0000000000007941 */ /* 0x000fea0003800000 */
.L_x_4279:
        /* <DEDUP_REMOVED lines=18> */
[----:B--2---:R1:W-:Y:S10]  /*b730*/  @!P1 STG.E.128 [R4.64], R24 ;  /* 0x0000001804009986 */ /* 0x0043f4000c101d08 */
[----:B------:R-:W-:Y:S05]  /*b740*/  @P0 EXIT ;  /* 0x000000000000094d */ /* 0x000fea0003800000 */
[----:B------:R-:W-:Y:S01]  /*b750*/  STG.E.128 [R4.64+0x80], R32 ;  /* 0x0000802004007986 */ /* 0x000fe2000c101d08 */
[----:B------:R-:W-:Y:S05]  /*b760*/  EXIT ;  /* 0x000000000000794d */ /* 0x000fea0003800000 */
.L_x_4281:
        /* <DEDUP_REMOVED lines=9> */
.L_x_6361:


//--------------------- .text._ZN5flash24flash_fwd_splitkv_kernelI23Flash_fwd_kernel_traitsILi96ELi64ELi64ELi4ELb0ELb0EN7cutlass10bfloat16_tE19Flash_kernel_traitsILi96ELi64ELi64ELi4ES3_EELb1ELb0ELb0ELb0ELb0ELb0ELb0ELb1EEEvNS_16Flash_fwd_paramsE --------------------------
	.section	.text._ZN5flash24flash_fwd_splitkv_kernelI23Flash_fwd_kernel_traitsILi96ELi64ELi64ELi4ELb0ELb0EN7cutlass10bfloat16_tE19Flash_kernel_traitsILi96ELi64ELi64ELi4ES3_EELb1ELb0ELb0ELb0ELb0ELb0ELb0ELb1EEEvNS_16Flash_fwd_paramsE,"ax",@progbits
	.sectioninfo	@"SHI_REGISTERS=160"
	.align	128
        .global         _ZN5flash24flash_fwd_splitkv_kernelI23Flash_fwd_kernel_traitsILi96ELi64ELi64ELi4ELb0ELb0EN7cutlass10bfloat16_tE19Flash_kernel_traitsILi96ELi64ELi64ELi4ES3_EELb1ELb0ELb0ELb0ELb0ELb0ELb0ELb1EEEvNS_16Flash_fwd_paramsE
        .type           _ZN5flash24flash_fwd_splitkv_kernelI23Flash_fwd_kernel_traitsILi96ELi64ELi64ELi4ELb0ELb0EN7cutlass10bfloat16_tE19Flash_kernel_traitsILi96ELi64ELi64ELi4ES3_EELb1ELb0ELb0ELb0ELb0ELb0ELb0ELb1EEEvNS_16Flash_fwd_paramsE,@function
        .size           _ZN5flash24flash_fwd_splitkv_kernelI23Flash_fwd_kernel_traitsILi96ELi64ELi64ELi4ELb0ELb0EN7cutlass10bfloat16_tE19Flash_kernel_traitsILi96ELi64ELi64ELi4ES3_EELb1ELb0ELb0ELb0ELb0ELb0ELb0ELb1EEEvNS_16Flash_fwd_paramsE,(.L_x_6362 - _ZN5flash24flash_fwd_splitkv_kernelI23Flash_fwd_kernel_traitsILi96ELi64ELi64ELi4ELb0ELb0EN7cutlass10bfloat16_tE19Flash_kernel_traitsILi96ELi64ELi64ELi4ES3_EELb1ELb0ELb0ELb0ELb0ELb0ELb0ELb1EEEvNS_16Flash_fwd_paramsE)
        .other          _ZN5flash24flash_fwd_splitkv_kernelI23Flash_fwd_kernel_traitsILi96ELi64ELi64ELi4ELb0ELb0EN7cutlass10bfloat16_tE19Flash_kernel_traitsILi96ELi64ELi64ELi4ES3_EELb1ELb0ELb0ELb0ELb0ELb0ELb0ELb1EEEvNS_16Flash_fwd_paramsE,@"STO_CUDA_ENTRY STV_DEFAULT"
_ZN5flash24flash_fwd_splitkv_kernelI23Flash_fwd_kernel_traitsILi96ELi64ELi64ELi4ELb0ELb0EN7cutlass10bfloat16_tE19Flash_kernel_traitsILi96ELi64ELi64ELi4ES3_EELb1ELb0ELb0ELb0ELb0ELb0ELb0ELb1EEEvNS_16Flash_fwd_paramsE:
.text._ZN5flash24flash_fwd_splitkv_kernelI23Flash_fwd_kernel_traitsILi96ELi64ELi64ELi4ELb0ELb0EN7cutlass10bfloat16_tE19Flash_kernel_traitsILi96ELi64ELi64ELi4ES3_EELb1ELb0ELb0ELb0ELb0ELb0ELb0ELb1EEEvNS_16Flash_fwd_paramsE:
        /* <DEDUP_REMOVED lines=14> */
[----:B------:R1:W2:Y:S01]  /*00e0*/  @P1 LDG.E R127, [R6.64] ;  /* 0x00000006067f1981 */ /* 0x0002a2000c1e1900 */
[CC--:B------:R-:W-:Y:S01]  /*00f0*/  IMAD.WIDE R116, R4.reuse, R3.reuse, c[0x0][0x250] ;  /* 0x0000940004747625 */ /* 0x0c0fe200078e0203 */
[----:B------:R-:W-:Y:S02]  /*0100*/  ISETP.EQ.OR.EX P0, PT, RZ, c[0x0][0x24c], !P2, P0 ;  /* 0x00009300ff007a0c */ /* 0x000fe40005702700 */
[----:B------:R1:W2:Y:S04]  /*0110*/  @P1 LDG.E R126, [R6.64+0x4] ;  /* 0x00000406067e1981 */ /* 0x0002a8000c1e1900 */
[----:B------:R3:W5:Y:S01]  /*0120*/  @P5 LDG.E R0, [R116.64] ;  /* 0x0000000674005981 */ /* 0x000762000c1e1900 */
[----:B------:R-:W-:Y:S02]  /*0130*/  IMAD.MOV.U32 R19, RZ, RZ, -0x1 ;  /* 0xffffffffff137424 */ /* 0x000fe400078e00ff */
[----:B------:R-:W-:Y:S01]  /*0140*/  IMAD.WIDE R8, R4, R3, c[0x0][0x248] ;  /* 0x0000920004087625 */ /* 0x000fe200078e0203 */
[----:B------:R-:W4:Y:S04]  /*0150*/  S2R R25, SR_CTAID.X ;  /* 0x0000000000197919 */ /* 0x000f280000002500 */
[----:B------:R3:W5:Y:S01]  /*0160*/  @!P0 LDG.E R19, [R8.64] ;  /* 0x0000000608138981 */ /* 0x000762000c1e1900 */
[----:B------:R-:W-:-:S03]  /*0170*/  ISETP.NE.U32.AND P0, PT, RZ, c[0x0][0x248], PT ;  /* 0x00009200ff007a0c */ /* 0x000fc60003f05070 */
[----:B------:R-:W2:Y:S01]  /*0180*/  S2R R114, SR_CTAID.Z ;  /* 0x0000000000727919 */ /* 0x000ea20000002700 */
[----:B------:R-:W-:Y:S02]  /*0190*/  ISETP.NE.AND.EX P0, PT, RZ, c[0x0][0x24c], PT, P0 ;  /* 0x00009300ff007a0c */ /* 0x000fe40003f05300 */
[----:B------:R-:W-:-:S04]  /*01a0*/  MOV R11, R4 ;  /* 0x00000004000b7202 */ /* 0x000fc80000000f00 */
[--C-:B------:R-:W-:Y:S01]  /*01b0*/  SHF.R.S32.HI R2, RZ, 0x1f, R11.reuse ;  /* 0x0000001fff027819 */ /* 0x100fe2000001140b */
[----:B-1----:R-:W-:Y:S02]  /*01c0*/  IMAD.MOV.U32 R7, RZ, RZ, R11 ;  /* 0x000000ffff077224 */ /* 0x002fe400078e000b */
[----:B--2---:R-:W-:Y:S01]  /*01d0*/  @P1 IMAD.IADD R126, R126, 0x1, -R127 ;  /* 0x000000017e7e1824 */ /* 0x004fe200078e0a7f */
[----:B------:R-:W-:-:S03]  /*01e0*/  @!P1 MOV R126, c[0x0][0x214] ;  /* 0x00008500007e9a02 */ /* 0x000fc60000000f00 */
[----:B------:R-:W-:Y:S05]  /*01f0*/  @!P0 BRA `(.L_x_4282) ;  /* 0x0000004000008947 */ /* 0x000fea0003800000 */
[----:B---34-:R-:W2:Y:S02]  /*0200*/  @P2 LDG.E R6, [R8.64+0x4] ;  /* 0x0000040608062981 */ /* 0x018ea4000c1e1900 */
[----:B--2--5:R-:W-:-:S06]  /*0210*/  @P2 IADD3 R5, R6, -R19, RZ ;  /* 0x8000001306052210 */ /* 0x024fcc0007ffe0ff */
[----:B------:R1:W5:Y:S01]  /*0220*/  @!P2 LDG.E R5, [R8.64] ;  /* 0x000000060805a981 */ /* 0x000362000c1e1900 */
[----:B------:R-:W-:Y:S05]  /*0230*/  BRA `(.L_x_4283) ;  /* 0x0000001000007947 */ /* 0x000fea0003800000 */
.L_x_4282:
[----:B---34-:R-:W-:Y:S02]  /*0240*/  MOV R5, c[0x0][0x218] ;  /* 0x0000860000057a02 */ /* 0x018fe40000000f00 */
.L_x_4283:
        /* <DEDUP_REMOVED lines=37> */
[----:B------:R-:W-:Y:S02]  /*04a0*/  LOP3.LUT R3, R0, 0xfffffffc, RZ, 0xc0, !PT ;  /* 0xfffffffc00037812 */ /* 0x000fe400078ec0ff */
[----:B------:R-:W-:Y:S01]  /*04b0*/  SHF.R.S32.HI R9, RZ, 0x2, R0 ;  /* 0x00000002ff097819 */ /* 0x000fe20000011400 */
[----:B------:R-:W-:-:S02]  /*04c0*/  IMAD R0, R11, c[0x0][0x1c0], R114 ;  /* 0x000070000b007a24 */ /* 0x000fc400078e0272 */
[----:B------:R-:W-:Y:S01]  /*04d0*/  IMAD.IADD R62, R62, 0x1, -R3 ;  /* 0x000000013e3e7824 */ /* 0x000fe200078e0a03 */
[----:B------:R-:W-:Y:S01]  /*04e0*/  SHF.R.S32.HI R3, RZ, 0x1f, R71 ;  /* 0x0000001fff037819 */ /* 0x000fe20000011447 */
[----:B------:R-:W-:Y:S02]  /*04f0*/  @!P0 IMAD R2, R2, c[0x0][0x1e0], RZ ;  /* 0x0000780002028a24 */ /* 0x000fe400078e02ff */
[----:B------:R-:W-:Y:S02]  /*0500*/  IMAD.SHL.U32 R4, R62, 0x8, RZ ;  /* 0x000000083e047824 */ /* 0x000fe400078e00ff */
[----:B------:R-:W-:-:S03]  /*0510*/  @!P0 IMAD.WIDE.U32 R12, R11, c[0x0][0x1e0], RZ ;  /* 0x000078000b0c8a25 */ /* 0x000fc600078e00ff */
[----:B------:R-:W-:Y:S01]  /*0520*/  SHF.R.S32.HI R5, RZ, 0x1f, R4 ;  /* 0x0000001fff057819 */ /* 0x000fe20000011404 */
[----:B------:R-:W-:Y:S01]  /*0530*/  @P0 IMAD.WIDE.U32 R6, R127, c[0x0][0x1e8], RZ ;  /* 0x00007a007f060a25 */ /* 0x000fe200078e00ff */
[----:B------:R-:W-:-:S03]  /*0540*/  @!P0 MOV R6, R12 ;  /* 0x0000000c00068202 */ /* 0x000fc60000000f00 */
[----:B------:R-:W-:Y:S02]  /*0550*/  @!P0 IMAD R2, R11, c[0x0][0x1e4], R2 ;  /* 0x000079000b028a24 */ /* 0x000fe400078e0202 */
[----:B------:R-:W-:Y:S02]  /*0560*/  IMAD R8, R3, c[0x0][0x1e8], RZ ;  /* 0x00007a0003087a24 */ /* 0x000fe400078e02ff */
[----:B------:R-:W-:-:S04]  /*0570*/  IMAD.WIDE.U32 R14, R71, c[0x0][0x1e8], R4 ;  /* 0x00007a00470e7a25 */ /* 0x000fc800078e0004 */
[----:B------:R-:W-:Y:S02]  /*0580*/  @P0 IMAD R127, R127, c[0x0][0x1ec], R7 ;  /* 0x00007b007f7f0a24 */ /* 0x000fe400078e0207 */
[----:B------:R-:W-:Y:S01]  /*0590*/  @!P0 IMAD.IADD R127, R13, 0x1, R2 ;  /* 0x000000010d7f8824 */ /* 0x000fe200078e0202 */
[----:B------:R-:W-:Y:S01]  /*05a0*/  IADD3 R6, P0, R6, R14, RZ ;  /* 0x0000000e06067210 */ /* 0x000fe20007f1e0ff */
[----:B------:R-:W-:Y:S01]  /*05b0*/  IMAD R8, R71, c[0x0][0x1ec], R8 ;  /* 0x00007b0047087a24 */ /* 0x000fe200078e0208 */
[----:B------:R-:W-:Y:S01]  /*05c0*/  SHF.R.S32.HI R2, RZ, 0x1f, R114 ;  /* 0x0000001fff027819 */ /* 0x000fe20000011472 */
[----:B------:R-:W-:-:S03]  /*05d0*/  IMAD R0, R0, c[0x0][0x214], R71 ;  /* 0x0000850000007a24 */ /* 0x000fc600078e0247 */
[----:B------:R-:W-:Y:S01]  /*05e0*/  IADD3.X R7, R127, R15, R8, P0, !PT ;  /* 0x0000000f7f077210 */ /* 0x000fe200007fe408 */
[----:B------:R-:W-:Y:S01]  /*05f0*/  IMAD R3, R2, c[0x0][0x1f0], RZ ;  /* 0x00007c0002037a24 */ /* 0x000fe200078e02ff */
[----:B------:R-:W-:Y:S02]  /*0600*/  ISETP.GE.AND P0, PT, R9, R126, PT ;  /* 0x0000007e0900720c */ /* 0x000fe40003f06270 */
[----:B------:R-:W-:Y:S01]  /*0610*/  IADD3 R2, R4, 0x40, RZ ;  /* 0x0000004004027810 */ /* 0x000fe20007ffe0ff */
[C---:B------:R-:W-:Y:S02]  /*0620*/  IMAD R3, R114.reuse, c[0x0][0x1f4], R3 ;  /* 0x00007d0072037a24 */ /* 0x040fe400078e0203 */
[----:B------:R-:W-:Y:S01]  /*0630*/  IMAD.WIDE.U32 R114, R114, c[0x0][0x1f0], R6 ;  /* 0x00007c0072727a25 */ /* 0x000fe200078e0006 */
[----:B------:R-:W-:Y:S02]  /*0640*/  SHF.R.S32.HI R7, RZ, 0x1f, R9 ;  /* 0x0000001fff077819 */ /* 0x000fe40000011409 */
[----:B------:R-:W-:-:S02]  /*0650*/  IADD3 R6, R4, 0x20, RZ ;  /* 0x0000002004067810 */ /* 0x000fc40007ffe0ff */
[----:B------:R-:W-:-:S03]  /*0660*/  IADD3 R13, R115, R3, RZ ;  /* 0x00000003730d7210 */ /* 0x000fc60007ffe0ff */
        /* <DEDUP_REMOVED lines=14> */
.L_x_4286:
[----:B------:R-:W-:Y:S05]  /*0750*/  BSYNC B0 ;  /* 0x0000000000007941 */ /* 0x000fea0003800000 */
.L_x_4285:
        /* <DEDUP_REMOVED lines=19> */
.L_x_4288:
[----:B------:R-:W-:Y:S05]  /*0890*/  BSYNC B0 ;  /* 0x0000000000007941 */ /* 0x000fea0003800000 */
.L_x_4287:
[----:B------:R-:W-:-:S04]  /*08a0*/  ISETP.NE.AND P2, PT, R62, RZ, PT ;  /* 0x000000ff3e00720c */ /* 0x000fc80003f45270 */
        /* <DEDUP_REMOVED lines=12> */
.L_x_4284:
[----:B-1----:R-:W-:Y:S02]  /*0970*/  ISETP.NE.U32.AND P1, PT, RZ, c[0x0][0x2c0], PT ;  /* 0x0000b000ff007a0c */ /* 0x002fe40003f25070 */
[----:B------:R-:W-:Y:S02]  /*0980*/  ISETP.NE.U32.AND P0, PT, RZ, c[0x0][0x2b8], PT ;  /* 0x0000ae00ff007a0c */ /* 0x000fe40003f05070 */
[----:B------:R-:W-:Y:S02]  /*0990*/  ISETP.NE.AND.EX P1, PT, RZ, c[0x0][0x2c4], PT, P1 ;  /* 0x0000b100ff007a0c */ /* 0x000fe40003f25310 */
[----:B------:R-:W-:-:S11]  /*09a0*/  ISETP.NE.AND.EX P0, PT, RZ, c[0x0][0x2bc], PT, P0 ;  /* 0x0000af00ff007a0c */ /* 0x000fd60003f05300 */
[----:B------:R-:W-:Y:S02]  /*09b0*/  @P1 IMAD R6, R2, c[0x0][0x2c8], RZ ;  /* 0x0000b20002061a24 */ /* 0x000fe400078e02ff */
[----:B------:R-:W-:-:S04]  /*09c0*/  @P0 IMAD.WIDE R8, R4, R3, c[0x0][0x2b8] ;  /* 0x0000ae0004080625 */ /* 0x000fc800078e0203 */
[C---:B------:R-:W-:Y:S01]  /*09d0*/  @P1 IMAD.WIDE.U32 R4, R7.reuse, c[0x0][0x2c8], RZ ;  /* 0x0000b20007041a25 */ /* 0x040fe200078e00ff */
[----:B------:R-:W-:Y:S01]  /*09e0*/  CS2R R128, SRZ ;  /* 0x0000000000807805 */ /* 0x000fe2000001ff00 */
[----:B------:R1:W5:Y:S01]  /*09f0*/  @P0 LDG.E R11, [R8.64] ;  /* 0x00000006080b0981 */ /* 0x000362000c1e1900 */
[----:B------:R-:W-:Y:S01]  /*0a00*/  PLOP3.LUT P3, PT, PT, PT, PT, 0x8, 0x0 ;  /* 0x000000000000781c */ /* 0x000fe20003f6e170 */
        /* <DEDUP_REMOVED lines=39> */
[----:B-----5:R-:W1:Y:S02]  /*0c80*/  F2I.FTZ.U32.TRUNC.NTZ R11, R10 ;  /* 0x0000000a000b7305 */ /* 0x020e64000021f000 */
[----:B-1----:R-:W-:Y:S01]  /*0c90*/  IMAD.MOV R6, RZ, RZ, -R11 ;  /* 0x000000ffff067224 */ /* 0x002fe200078e0a0b */
        /* <DEDUP_REMOVED lines=8> */
[----:B------:R-:W-:-:S13]  /*0d20*/  ISETP.GT.U32.AND P0, PT, R4, R9, PT ;  /* 0x000000090400720c */ /* 0x000fda0003f04070 */
[-C--:B------:R-:W-:Y:S02]  /*0d30*/  @!P0 IADD3 R9, R9, -R4.reuse, RZ ;  /* 0x8000000409098210 */ /* 0x080fe40007ffe0ff */
[----:B------:R-:W-:Y:S02]  /*0d40*/  @!P0 IADD3 R8, R8, 0x1, RZ ;  /* 0x0000000108088810 */ /* 0x000fe40007ffe0ff */
[----:B------:R-:W-:Y:S01]  /*0d50*/  ISETP.GE.U32.AND P1, PT, R9, R4, PT ;  /* 0x000000040900720c */ /* 0x000fe20003f26070 */
[----:B------:R-:W-:Y:S01]  /*0d60*/  IMAD.MOV R4, RZ, RZ, -R5 ;  /* 0x000000ffff047224 */ /* 0x000fe200078e0a05 */
[----:B------:R-:W-:-:S03]  /*0d70*/  ISETP.GE.AND P0, PT, R6, RZ, PT ;  /* 0x000000ff0600720c */ /* 0x000fc60003f06270 */
[----:B------:R-:W-:-:S05]  /*0d80*/  IMAD R9, R4, c[0x0][0x2d0], R3 ;  /* 0x0000b40004097a24 */ /* 0x000fca00078e0203 */
[----:B------:R-:W-:-:S03]  /*0d90*/  SHF.R.S32.HI R5, RZ, 0x1f, R9 ;  /* 0x0000001fff057819 */ /* 0x000fc60000011409 */
[----:B------:R-:W-:Y:S02]  /*0da0*/  @P1 IADD3 R8, R8, 0x1, RZ ;  /* 0x0000000108081810 */ /* 0x000fe40007ffe0ff */
[----:B------:R-:W-:Y:S01]  /*0db0*/  ISETP.NE.AND P1, PT, RZ, c[0x0][0x1c8], PT ;  /* 0x00007200ff007a0c */ /* 0x000fe20003f25270 */
[----:B------:R-:W-:Y:S01]  /*0dc0*/  IMAD R4, R5, c[0x0][0x198], RZ ;  /* 0x0000660005047a24 */ /* 0x000fe200078e02ff */
[----:B------:R-:W-:-:S03]  /*0dd0*/  @!P0 IADD3 R8, -R8, RZ, RZ ;  /* 0x000000ff08088210 */ /* 0x000fc60007ffe1ff */
        /* <DEDUP_REMOVED lines=10> */
[----:B------:R-:W-:Y:S01]  /*0e80*/  IMAD R19, R0, c[0x0][0x18c], R19 ;  /* 0x0000630000137a24 */ /* 0x000fe200078e0213 */
[----:B------:R-:W-:Y:S01]  /*0e90*/  MOV R18, R14 ;  /* 0x0000000e00127202 */ /* 0x000fe20000000f00 */
[----:B------:R-:W-:-:S04]  /*0ea0*/  IMAD.WIDE.U32 R10, R9, c[0x0][0x198], R12 ;  /* 0x00006600090a7a25 */ /* 0x000fc800078e000c */
[----:B------:R-:W-:Y:S01]  /*0eb0*/  IMAD.MOV.U32 R12, RZ, RZ, R10 ;  /* 0x000000ffff0c7224 */ /* 0x000fe200078e000a */
[----:B------:R-:W-:Y:S01]  /*0ec0*/  IADD3 R13, R11, R4, RZ ;  /* 0x000000040b0d7210 */ /* 0x000fe20007ffe0ff */
[----:B------:R-:W-:Y:S02]  /*0ed0*/  IMAD R11, R6, c[0x0][0x1b0], RZ ;  /* 0x00006c00060b7a24 */ /* 0x000fe400078e02ff */
[----:B------:R-:W-:Y:S02]  /*0ee0*/  IMAD.IADD R19, R15, 0x1, R19 ;  /* 0x000000010f137824 */ /* 0x000fe400078e0213 */
[C---:B------:R-:W-:Y:S02]  /*0ef0*/  IMAD R11, R8.reuse, c[0x0][0x1b4], R11 ;  /* 0x00006d00080b7a24 */ /* 0x040fe400078e020b */
[----:B------:R-:W-:-:S05]  /*0f00*/  IMAD.WIDE.U32 R110, R8, c[0x0][0x1b0], R12 ;  /* 0x00006c00086e7a25 */ /* 0x000fca00078e000c */
[----:B------:R-:W-:Y:S01]  /*0f10*/  IADD3 R13, R111, R11, RZ ;  /* 0x0000000b6f0d7210 */ /* 0x000fe20007ffe0ff */
[----:B------:R-:W-:Y:S05]  /*0f20*/  BRA `(.L_x_4290) ;  /* 0x0000046000007947 */ /* 0x000fea0003800000 */
.L_x_4289:
        /* <DEDUP_REMOVED lines=17> */
.L_x_4291:
[----:B------:R-:W-:Y:S02]  /*1040*/  IABS R5, c[0x0][0x1c8] ;  /* 0x0000720000057a13 */ /* 0x000fe40000000000 */
[----:B------:R-:W-:Y:S02]  /*1050*/  @P4 IADD3 R19, R0, R19, RZ ;  /* 0x0000001300134210 */ /* 0x000fe40007ffe0ff */
[----:B------:R-:W1:Y:S03]  /*1060*/  I2F.RP R10, R5 ;  /* 0x00000005000a7306 */ /* 0x000e660000209400 */
[----:B------:R-:W-:-:S04]  /*1070*/  @P4 IMAD.WIDE.U32 R14, R19, c[0x0][0x1a0], RZ ;  /* 0x00006800130e4a25 */ /* 0x000fc800078e00ff */
[----:B------:R-:W-:Y:S02]  /*1080*/  @P4 IMAD R19, R19, c[0x0][0x1a4], R15 ;  /* 0x0000690013134a24 */ /* 0x000fe400078e020f */
[----:B------:R-:W-:Y:S01]  /*1090*/  @P4 IMAD.MOV.U32 R18, RZ, RZ, R14 ;  /* 0x000000ffff124224 */ /* 0x000fe200078e000e */
[----:B-1----:R-:W1:Y:S02]  /*10a0*/  MUFU.RCP R12, R10 ;  /* 0x0000000a000c7308 */ /* 0x002e640000001000 */
[----:B-1----:R-:W-:-:S06]  /*10b0*/  IADD3 R12, R12, 0xffffffe, RZ ;  /* 0x0ffffffe0c0c7810 */ /* 0x002fcc0007ffe0ff */
[----:B------:R-:W1:Y:S02]  /*10c0*/  F2I.FTZ.U32.TRUNC.NTZ R13, R12 ;  /* 0x0000000c000d7305 */ /* 0x000e64000021f000 */
[----:B-1----:R-:W-:Y:S01]  /*10d0*/  IMAD.MOV R3, RZ, RZ, -R13 ;  /* 0x000000ffff037224 */ /* 0x002fe200078e0a0d */
[----:B------:R-:W-:-:S03]  /*10e0*/  MOV R12, RZ ;  /* 0x000000ff000c7202 */ /* 0x000fc60000000f00 */
[----:B------:R-:W-:Y:S01]  /*10f0*/  IMAD R4, R3, R5, RZ ;  /* 0x0000000503047224 */ /* 0x000fe200078e02ff */
[----:B------:R-:W-:-:S03]  /*1100*/  IABS R3, R114 ;  /* 0x0000007200037213 */ /* 0x000fc60000000000 */
[----:B------:R-:W-:Y:S01]  /*1110*/  IMAD.HI.U32 R4, R13, R4, R12 ;  /* 0x000000040d047227 */ /* 0x000fe200078e000c */
[----:B------:R-:W-:-:S03]  /*1120*/  MOV R12, R6 ;  /* 0x00000006000c7202 */ /* 0x000fc60000000f00 */
[----:B------:R-:W-:Y:S02]  /*1130*/  IMAD.MOV.U32 R13, RZ, RZ, R9 ;  /* 0x000000ffff0d7224 */ /* 0x000fe400078e0009 */
[----:B------:R-:W-:-:S04]  /*1140*/  IMAD.HI.U32 R8, R4, R3, RZ ;  /* 0x0000000304087227 */ /* 0x000fc800078e00ff */
[----:B------:R-:W-:-:S04]  /*1150*/  IMAD.MOV R4, RZ, RZ, -R8 ;  /* 0x000000ffff047224 */ /* 0x000fc800078e0a08 */
[----:B------:R-:W-:Y:S01]  /*1160*/  IMAD R4, R5, R4, R3 ;  /* 0x0000000405047224 */ /* 0x000fe200078e0203 */
[----:B------:R-:W-:-:S04]  /*1170*/  LOP3.LUT R3, R114, c[0x0][0x1c8], RZ, 0x3c, !PT ;  /* 0x0000720072037a12 */ /* 0x000fc800078e3cff */
[----:B------:R-:W-:Y:S02]  /*1180*/  ISETP.GT.U32.AND P0, PT, R5, R4, PT ;  /* 0x000000040500720c */ /* 0x000fe40003f04070 */
[----:B------:R-:W-:Y:S02]  /*1190*/  ISETP.GE.AND P1, PT, R3, RZ, PT ;  /* 0x000000ff0300720c */ /* 0x000fe40003f26270 */
[----:B------:R-:W-:-:S05]  /*11a0*/  LEA R3, R87, 0xffffffc0, 0x6 ;  /* 0xffffffc057037811 */ /* 0x000fca00078e30ff */
[----:B------:R-:W-:-:S04]  /*11b0*/  IMAD.WIDE.U32 R12, R3, c[0x0][0x198], R12 ;  /* 0x00006600030c7a25 */ /* 0x000fc800078e000c */
[-C--:B------:R-:W-:Y:S01]  /*11c0*/  @!P0 IADD3 R4, R4, -R5.reuse, RZ ;  /* 0x8000000504048210 */ /* 0x080fe20007ffe0ff */
[--C-:B------:R-:W-:Y:S01]  /*11d0*/  IMAD.MOV.U32 R9, RZ, RZ, R3.reuse ;  /* 0x000000ffff097224 */ /* 0x100fe200078e0003 */
[----:B------:R-:W-:Y:S02]  /*11e0*/  @!P0 IADD3 R8, R8, 0x1, RZ ;  /* 0x0000000108088810 */ /* 0x000fe40007ffe0ff */
[----:B------:R-:W-:Y:S02]  /*11f0*/  ISETP.GE.U32.AND P2, PT, R4, R5, PT ;  /* 0x000000050400720c */ /* 0x000fe40003f46070 */
[----:B------:R-:W-:Y:S02]  /*1200*/  ISETP.NE.AND P0, PT, RZ, c[0x0][0x1c8], PT ;  /* 0x00007200ff007a0c */ /* 0x000fe40003f05270 */
[----:B------:R-:W-:Y:S02]  /*1210*/  SHF.R.S32.HI R5, RZ, 0x1f, R3 ;  /* 0x0000001fff057819 */ /* 0x000fe40000011403 */
[----:B------:R-:W-:-:S03]  /*1220*/  MOV R110, R12 ;  /* 0x0000000c006e7202 */ /* 0x000fc60000000f00 */
        /* <DEDUP_REMOVED lines=22> */
.L_x_4290:
[----:B------:R1:W5:Y:S01]  /*1390*/  @P5 LDG.E R118, [R116.64] ;  /* 0x0000000674765981 */ /* 0x000362000c1e1900 */
[----:B------:R-:W-:Y:S01]  /*13a0*/  ISETP.NE.AND P0, PT, R127, -0x1, PT ;  /* 0xffffffff7f00780c */ /* 0x000fe20003f05270 */
[----:B------:R-:W-:Y:S01]  /*13b0*/  IMAD.MOV.U32 R4, RZ, RZ, 0x2 ;  /* 0x00000002ff047424 */ /* 0x000fe200078e00ff */
[----:B------:R-:W-:Y:S01]  /*13c0*/  SHF.R.S32.HI R67, RZ, 0x1f, R62 ;  /* 0x0000001fff437819 */ /* 0x000fe2000001143e */
[----:B------:R-:W-:Y:S02]  /*13d0*/  IMAD.MOV.U32 R81, RZ, RZ, c[0x0][0x230] ;  /* 0x00008c00ff517624 */ /* 0x000fe400078e00ff */
[----:B------:R-:W-:Y:S01]  /*13e0*/  IMAD.MOV.U32 R16, RZ, RZ, RZ ;  /* 0x000000ffff107224 */ /* 0x000fe200078e00ff */
[CC--:B------:R-:W-:Y:S01]  /*13f0*/  LEA.HI R63, R67.reuse, R62.reuse, RZ, 0x5 ;  /* 0x0000003e433f7211 */ /* 0x0c0fe200078f28ff */
[----:B------:R-:W-:Y:S01]  /*1400*/  IMAD.MOV.U32 R17, RZ, RZ, c[0x0][0x230] ;  /* 0x00008c00ff117624 */ /* 0x000fe200078e00ff */
[----:B------:R-:W-:Y:S01]  /*1410*/  LEA.HI R70, R67, R62, RZ, 0x3 ;  /* 0x0000003e43467211 */ /* 0x000fe200078f18ff */
[----:B------:R-:W-:Y:S01]  /*1420*/  IMAD.MOV.U32 R61, RZ, RZ, c[0x0][0x1a0] ;  /* 0x00006800ff3d7624 */ /* 0x000fe200078e00ff */
[----:B------:R-:W-:Y:S01]  /*1430*/  SHF.R.S32.HI R68, RZ, 0x5, R63 ;  /* 0x00000005ff447819 */ /* 0x000fe2000001143f */
[----:B------:R-:W-:Y:S01]  /*1440*/  IMAD.HI.U32 R81, R4, R81, R16 ;  /* 0x0000005104517227 */ /* 0x000fe200078e0010 */
[----:B------:R-:W-:-:S02]  /*1450*/  SHF.R.S32.HI R69, RZ, 0x3, R70 ;  /* 0x00000003ff457819 */ /* 0x000fc40000011446 */
[----:B------:R-:W-:Y:S01]  /*1460*/  LOP3.LUT R63, R63, 0xffffffe0, RZ, 0xc0, !PT ;  /* 0xffffffe03f3f7812 */ /* 0x000fe200078ec0ff */
[----:B------:R-:W-:Y:S01]  /*1470*/  @!P0 IMAD R0, R2, c[0x0][0x178], RZ ;  /* 0x00005e0002008a24 */ /* 0x000fe200078e02ff */
[----:B------:R-:W-:Y:S01]  /*1480*/  SHF.R.S32.HI R77, RZ, 0x1, R81 ;  /* 0x00000001ff4d7819 */ /* 0x000fe20000011451 */
[----:B------:R-:W-:-:S03]  /*1490*/  @P0 IMAD.WIDE.U32 R22, R127, c[0x0][0x190], RZ ;  /* 0x000064007f160a25 */ /* 0x000fc600078e00ff */
[----:B------:R-:W-:Y:S01]  /*14a0*/  SHF.L.U32 R80, R77, 0x5, RZ ;  /* 0x000000054d507819 */ /* 0x000fe200000006ff */
[----:B-----5:R-:W-:-:S04]  /*14b0*/  @!P0 IMAD.WIDE.U32 R10, R7, c[0x0][0x178], RZ ;  /* 0x00005e00070a8a25 */ /* 0x020fc800078e00ff */
[----:B------:R-:W-:Y:S02]  /*14c0*/  @!P0 IMAD R0, R7, c[0x0][0x17c], R0 ;  /* 0x00005f0007008a24 */ /* 0x000fe400078e0200 */
[----:B------:R-:W-:Y:S02]  /*14d0*/  @P0 IMAD R15, R127, c[0x0][0x194], R23 ;  /* 0x000065007f0f0a24 */ /* 0x000fe400078e0217 */
[----:B------:R-:W-:Y:S01]  /*14e0*/  @!P0 IMAD.IADD R15, R11, 0x1, R0 ;  /* 0x000000010b0f8824 */ /* 0x000fe200078e0200 */
[CC--:B------:R-:W-:Y:S01]  /*14f0*/  LEA.HI R11, R67.reuse, R62.reuse, RZ, 0x2 ;  /* 0x0000003e430b7211 */ /* 0x0c0fe200078f10ff */
[----:B------:R-:W-:Y:S01]  /*1500*/  @!P0 IMAD.MOV.U32 R22, RZ, RZ, R10 ;  /* 0x000000ffff168224 */ /* 0x000fe200078e000a */
[----:B------:R-:W-:Y:S01]  /*1510*/  LEA.HI R67, R67, R62, RZ, 0x4 ;  /* 0x0000003e43437211 */ /* 0x000fe200078f20ff */
[----:B------:R-:W-:Y:S01]  /*1520*/  IMAD.SHL.U32 R17, R69, 0x40, RZ ;  /* 0x0000004045117824 */ /* 0x000fe200078e00ff */
[----:B------:R-:W-:Y:S01]  /*1530*/  SHF.R.S32.HI R112, RZ, 0x2, R11 ;  /* 0x00000002ff707819 */ /* 0x000fe2000001140b */
[----:B------:R-:W-:Y:S01]  /*1540*/  IMAD.MOV.U32 R49, RZ, RZ, 0x10 ;  /* 0x00000010ff317424 */ /* 0x000fe200078e00ff */
[C---:B------:R-:W-:Y:S01]  /*1550*/  LOP3.LUT R21, R11.reuse, 0xfffffffc, RZ, 0xc0, !PT ;  /* 0xfffffffc0b157812 */ /* 0x040fe200078ec0ff */
[----:B------:R-:W-:Y:S01]  /*1560*/  IMAD.IADD R63, R62, 0x1, -R63 ;  /* 0x000000013e3f7824 */ /* 0x000fe200078e0a3f */
[----:B------:R-:W-:-:S02]  /*1570*/  LEA.HI R11, R11, R112, RZ, 0x1 ;  /* 0x000000700b0b7211 */ /* 0x000fc400078f08ff */
[----:B------:R-:W-:Y:S02]  /*1580*/  IADD3 R78, -R21, R62, RZ ;  /* 0x0000003e154e7210 */ /* 0x000fe40007ffe1ff */
[----:B------:R-:W-:Y:S02]  /*1590*/  LOP3.LUT R11, R11, 0x7fffffe, RZ, 0xc0, !PT ;  /* 0x07fffffe0b0b7812 */ /* 0x000fe400078ec0ff */
[--C-:B------:R-:W-:Y:S01]  /*15a0*/  SHF.R.S32.HI R113, RZ, 0x1f, R112.reuse ;  /* 0x0000001fff717819 */ /* 0x100fe20000011470 */
[----:B------:R-:W-:Y:S01]  /*15b0*/  IMAD.SHL.U32 R10, R78, 0x8, RZ ;  /* 0x000000084e0a7824 */ /* 0x000fe200078e00ff */
[----:B------:R-:W-:Y:S01]  /*15c0*/  LOP3.LUT R17, R17, 0xc0, RZ, 0xc0, !PT ;  /* 0x000000c011117812 */ /* 0x000fe200078ec0ff */
[----:B------:R-:W-:Y:S01]  /*15d0*/  IMAD.IADD R11, R112, 0x1, -R11 ;  /* 0x00000001700b7824 */ /* 0x000fe200078e0a0b */
[----:B------:R-:W-:Y:S01]  /*15e0*/  LOP3.LUT R21, R67, 0xfffffff0, RZ, 0xc0, !PT ;  /* 0xfffffff043157812 */ /* 0x000fe200078ec0ff */
[----:B------:R-:W-:Y:S01]  /*15f0*/  IMAD.WIDE R24, R25, 0x40, R112 ;  /* 0x0000004019187825 */ /* 0x000fe200078e0270 */
[----:B------:R-:W-:-:S02]  /*1600*/  IADD3 R22, P0, R10, R22, RZ ;  /* 0x000000160a167210 */ /* 0x000fc40007f1e0ff */
[----:B------:R-:W-:Y:S01]  /*1610*/  IADD3 R85, R10, 0x20, RZ ;  /* 0x000000200a557810 */ /* 0x000fe20007ffe0ff */
[----:B------:R-:W-:Y:S01]  /*1620*/  IMAD R108, R68, 0x8, R11 ;  /* 0x00000008446c7824 */ /* 0x000fe200078e020b */
[--C-:B------:R-:W-:Y:S01]  /*1630*/  SHF.R.S32.HI R11, RZ, 0x1f, R10.reuse ;  /* 0x0000001fff0b7819 */ /* 0x100fe2000001140a */
[----:B------:R-:W-:Y:S01]  /*1640*/  IMAD.IADD R66, R62, 0x1, -R21 ;  /* 0x000000013e427824 */ /* 0x000fe200078e0a15 */
[----:B------:R-:W-:Y:S01]  /*1650*/  LOP3.LUT R0, R17, 0x18, R10, 0xf8, !PT ;  /* 0x0000001811007812 */ /* 0x000fe200078ef80a */
[----:B------:R-:W-:Y:S01]  /*1660*/  IMAD.SHL.U32 R78, R78, 0x4, RZ ;  /* 0x000000044e4e7824 */ /* 0x000fe200078e00ff */
[----:B------:R-:W-:Y:S01]  /*1670*/  IADD3.X R23, R11, R15, RZ, P0, !PT ;  /* 0x0000000f0b177210 */ /* 0x000fe200007fe4ff */
[----:B------:R-:W-:Y:S01]  /*1680*/  IMAD R15, R6, c[0x0][0x1b8], RZ ;  /* 0x00006e00060f7a24 */ /* 0x000fe200078e02ff */
[----:B------:R-:W-:Y:S01]  /*1690*/  ISETP.GE.AND P0, PT, R85, c[0x0][0x220], PT ;  /* 0x0000880055007a0c */ /* 0x000fe20003f06270 */
[----:B------:R-:W-:Y:S01]  /*16a0*/  IMAD R79, R112, R77, R78 ;  /* 0x0000004d704f7224 */ /* 0x000fe200078e024e */
[----:B------:R-:W-:Y:S01]  /*16b0*/  SHF.R.U32.HI R17, RZ, 0x3, R17 ;  /* 0x00000003ff117819 */ /* 0x000fe20000011611 */
[----:B------:R-:W-:Y:S01]  /*16c0*/  IMAD R15, R8, c[0x0][0x1bc], R15 ;  /* 0x00006f00080f7a24 */ /* 0x000fe200078e020f */
[----:B------:R-:W-:Y:S01]  /*16d0*/  SEL R4, RZ, 0xffffffff, P0 ;  /* 0xffffffffff047807 */ /* 0x000fe20000000000 */
[----:B------:R-:W-:Y:S01]  /*16e0*/  IMAD.WIDE.U32 R22, R24, c[0x0][0x190], R22 ;  /* 0x0000640018167a25 */ /* 0x000fe200078e0016 */
[----:B------:R-:W-:-:S02]  /*16f0*/  IADD3 R18, P0, R10, R18, RZ ;  /* 0x000000120a127210 */ /* 0x000fc40007f1e0ff */
[----:B------:R-:W-:Y:S01]  /*1700*/  LOP3.LUT R17, R0, R17, RZ, 0x3c, !PT ;  /* 0x0000001100117212 */ /* 0x000fe200078e3cff */
[----:B------:R-:W-:Y:S01]  /*1710*/  IMAD R0, R25, c[0x0][0x190], RZ ;  /* 0x0000640019007a24 */ /* 0x000fe200078e02ff */
[----:B------:R-:W-:Y:S01]  /*1720*/  ISETP.GE.AND P1, PT, R10, c[0x0][0x220], PT ;  /* 0x000088000a007a0c */ /* 0x000fe20003f26270 */
[----:B------:R-:W-:Y:S01]  /*1730*/  IMAD.X R19, R11, 0x1, R19, P0 ;  /* 0x000000010b137824 */ /* 0x000fe200000e0613 */
[----:B------:R-:W-:Y:S01]  /*1740*/  IADD3 R90, P0, R112, R9, RZ ;  /* 0x00000009705a7210 */ /* 0x000fe20007f1e0ff */
[----:B------:R-:W-:Y:S01]  /*1750*/  IMAD.U32 R108, R108, 0x20, R17 ;  /* 0x000000206c6c7824 */ /* 0x000fe200078e0011 */
[----:B------:R-:W-:Y:S01]  /*1760*/  IADD3 R84, R10, 0x40, RZ ;  /* 0x000000400a547810 */ /* 0x000fe20007ffe0ff */
[----:B------:R-:W-:Y:S01]  /*1770*/  IMAD.WIDE.U32 R18, R8, c[0x0][0x1b8], R18 ;  /* 0x00006e0008127a25 */ /* 0x000fe200078e0012 */
[----:B------:R-:W-:Y:S02]  /*1780*/  IADD3.X R5, R113, R5, RZ, P0, !PT ;  /* 0x0000000571057210 */ /* 0x000fe400007fe4ff */
[----:B------:R-:W-:Y:S01]  /*1790*/  LEA.HI R65, R66, R66, RZ, 0x1 ;  /* 0x0000004242417211 */ /* 0x000fe200078f08ff */
[----:B------:R-:W-:Y:S01]  /*17a0*/  IMAD.IADD R15, R19, 0x1, R15 ;  /* 0x00000001130f7824 */ /* 0x000fe200078e020f */
[----:B------:R-:W-:Y:S01]  /*17b0*/  SEL R17, RZ, 0x1, P1 ;  /* 0x00000001ff117807 */ /* 0x000fe20000800000 */
[----:B------:R-:W-:Y:S01]  /*17c0*/  IMAD R5, R5, c[0x0][0x1a0], RZ ;  /* 0x0000680005057a24 */ /* 0x000fe200078e02ff */
[----:B------:R-:W-:Y:S01]  /*17d0*/  ISETP.GE.AND P1, PT, R84, c[0x0][0x220], PT ;  /* 0x0000880054007a0c */ /* 0x000fe20003f26270 */
[----:B------:R-:W-:Y:S01]  /*17e0*/  IMAD.MOV.U32 R14, RZ, RZ, R18 ;  /* 0x000000ffff0e7224 */ /* 0x000fe200078e0012 */
[----:B------:R-:W-:Y:S01]  /*17f0*/  SHF.R.S32.HI R21, RZ, 0x1, R65 ;  /* 0x00000001ff157819 */ /* 0x000fe20000011441 */
[C---:B------:R-:W-:Y:S01]  /*1800*/  IMAD R5, R90.reuse, c[0x0][0x1a4], R5 ;  /* 0x000069005a057a24 */ /* 0x040fe200078e0205 */
[----:B------:R-:W-:Y:S01]  /*1810*/  SHF.R.S32.HI R64, RZ, 0x1f, R65 ;  /* 0x0000001fff407819 */ /* 0x000fe20000011441 */
[----:B------:R-:W-:Y:S01]  /*1820*/  IMAD.WIDE.U32 R90, R90, c[0x0][0x1a0], R14 ;  /* 0x000068005a5a7a25 */ /* 0x000fe200078e000e */
[----:B------:R-:W-:-:S02]  /*1830*/  SHF.R.S32.HI R15, RZ, 0x1f, R74 ;  /* 0x0000001fff0f7819 */ /* 0x000fc4000001144a */
[----:B------:R-:W-:Y:S01]  /*1840*/  IADD3 R110, P0, R10, R110, RZ ;  /* 0x0000006e0a6e7210 */ /* 0x000fe20007f1e0ff */
[----:B------:R-:W-:Y:S01]  /*1850*/  IMAD R0, R24, c[0x0][0x194], R0 ;  /* 0x0000650018007a24 */ /* 0x000fe200078e0200 */
[----:B------:R-:W-:Y:S01]  /*1860*/  LEA.HI R88, R15, R74, RZ, 0x6 ;  /* 0x0000004a0f587211 */ /* 0x000fe200078f30ff */
[----:B------:R-:W-:Y:S01]  /*1870*/  IMAD.SHL.U32 R4, R4, 0x2, RZ ;  /* 0x0000000204047824 */ /* 0x000fe200078e00ff */
[----:B------:R-:W-:Y:S01]  /*1880*/  SEL R9, RZ, 0x4, P1 ;  /* 0x00000004ff097807 */ /* 0x000fe20000800000 */
[----:B------:R-:W-:Y:S01]  /*1890*/  IMAD.IADD R23, R23, 0x1, R0 ;  /* 0x0000000117177824 */ /* 0x000fe200078e0200 */
[----:B------:R-:W-:Y:S01]  /*18a0*/  SHF.R.S32.HI R88, RZ, 0x6, R88 ;  /* 0x00000006ff587819 */ /* 0x000fe20000011458 */
[----:B------:R-:W-:Y:S01]  /*18b0*/  IMAD.X R111, R11, 0x1, R13, P0 ;  /* 0x000000010b6f7824 */ /* 0x000fe200000e060d */
[----:B------:R-:W-:Y:S01]  /*18c0*/  SHF.R.S32.HI R0, RZ, 0x1f, R114 ;  /* 0x0000001fff007819 */ /* 0x000fe20000011472 */
[----:B------:R-:W-:Y:S01]  /*18d0*/  IMAD.IADD R78, R78, 0x1, R79 ;  /* 0x000000014e4e7824 */ /* 0x000fe200078e024f */
[----:B------:R-:W-:Y:S01]  /*18e0*/  LOP3.LUT R4, R4, 0x2, R17, 0xe2, !PT ;  /* 0x0000000204047812 */ /* 0x000fe200078ee211 */
[----:B------:R-:W-:Y:S01]  /*18f0*/  IMAD.WIDE.U32 R110, R112, c[0x0][0x198], R110 ;  /* 0x00006600706e7a25 */ /* 0x000fe200078e006e */
[----:B------:R-:W-:-:S02]  /*1900*/  IMNMX R88, RZ, R88, !PT ;  /* 0x00000058ff587217 */ /* 0x000fc40007800200 */
[----:B------:R-:W-:Y:S01]  /*1910*/  LEA.HI R64, R64, R21, RZ, 0x2 ;  /* 0x0000001540407211 */ /* 0x000fe200078f10ff */
[----:B------:R-:W-:Y:S01]  /*1920*/  IMAD R73, R0, c[0x0][0x1a8], RZ ;  /* 0x00006a0000497a24 */ /* 0x000fe200078e02ff */
[----:B------:R-:W-:Y:S01]  /*1930*/  LOP3.LUT R72, R4, R9, RZ, 0xfc, !PT ;  /* 0x0000000904487212 */ /* 0x000fe200078efcff */
[----:B------:R-:W-:Y:S01]  /*1940*/  IMAD.MOV.U32 R9, RZ, RZ, c[0x0][0x198] ;  /* 0x00006600ff097624 */ /* 0x000fe200078e00ff */
[----:B------:R-:W-:Y:S01]  /*1950*/  ISETP.GT.AND P0, PT, R87, R88, PT ;  /* 0x000000585700720c */ /* 0x000fe20003f04270 */
[----:B------:R-:W-:Y:S01]  /*1960*/  IMAD.MOV.U32 R0, RZ, RZ, 0x5 ;  /* 0x00000005ff007424 */ /* 0x000fe200078e00ff */
[----:B------:R-:W-:Y:S01]  /*1970*/  LOP3.LUT R64, R64, 0xfffffffc, RZ, 0xc0, !PT ;  /* 0xfffffffc40407812 */ /* 0x000fe200078ec0ff */
[C---:B------:R-:W-:Y:S01]  /*1980*/  IMAD R73, R114.reuse, c[0x0][0x1ac], R73 ;  /* 0x00006b0072497a24 */ /* 0x040fe200078e0249 */
[C---:B------:R-:W-:Y:S01]  /*1990*/  SHF.L.U32 R57, R9.reuse, 0x5, RZ ;  /* 0x0000000509397819 */ /* 0x040fe200000006ff */
[----:B------:R-:W-:Y:S01]  /*19a0*/  IMAD.WIDE.U32 R114, R114, c[0x0][0x1a8], R22 ;  /* 0x00006a0072727a25 */ /* 0x000fe200078e0016 */
[----:B------:R-:W-:-:S02]  /*19b0*/  SHF.L.U64.HI R58, R9, R0, c[0x0][0x19c] ;  /* 0x00006700093a7619 */ /* 0x000fc40000010200 */
[----:B------:R-:W-:Y:S01]  /*19c0*/  SHF.L.U64.HI R60, R61, R0, c[0x0][0x1a4] ;  /* 0x000069003d3c7619 */ /* 0x000fe20000010200 */
[----:B------:R-:W-:Y:S01]  /*19d0*/  IMAD.IADD R64, R21, 0x1, -R64 ;  /* 0x0000000115407824 */ /* 0x000fe200078e0a40 */
[----:B------:R-:W-:Y:S01]  /*19e0*/  SHF.R.S32.HI R76, RZ, 0x1f, R79 ;  /* 0x0000001fff4c7819 */ /* 0x000fe2000001144f */
[----:B------:R-:W-:Y:S01]  /*19f0*/  IMAD R9, R113, c[0x0][0x198], RZ ;  /* 0x0000660071097a24 */ /* 0x000fe200078e02ff */
[----:B------:R-:W-:Y:S01]  /*1a00*/  SHF.R.S32.HI R75, RZ, 0x1f, R78 ;  /* 0x0000001fff4b7819 */ /* 0x000fe2000001144e */
[----:B------:R-:W-:Y:S01]  /*1a10*/  IMAD.SHL.U32 R61, R61, 0x20, RZ ;  /* 0x000000203d3d7824 */ /* 0x000fe200078e00ff */
[----:B------:R-:W-:Y:S01]  /*1a20*/  LOP3.LUT P1, RZ, R64, 0x2, RZ, 0xc0, !PT ;  /* 0x0000000240ff7812 */ /* 0x000fe2000782c0ff */
[----:B------:R-:W-:Y:S02]  /*1a30*/  IMAD R9, R112, c[0x0][0x19c], R9 ;  /* 0x0000670070097a24 */ /* 0x000fe400078e0209 */
[----:B------:R-:W-:Y:S01]  /*1a40*/  IMAD.IADD R86, R91, 0x1, R5 ;  /* 0x000000015b567824 */ /* 0x000fe200078e0205 */
[----:B------:R-:W-:Y:S01]  /*1a50*/  SEL R49, R49, 0xfffffff0, !P1 ;  /* 0xfffffff031317807 */ /* 0x000fe20004800000 */
[----:B------:R-:W-:-:S02]  /*1a60*/  IMAD.IADD R56, R111, 0x1, R9 ;  /* 0x000000016f387824 */ /* 0x000fc400078e0209 */
[----:B------:R-:W-:Y:S02]  /*1a70*/  IMAD.IADD R73, R115, 0x1, R73 ;  /* 0x0000000173497824 */ /* 0x000fe400078e0249 */
[----:B------:R-:W-:Y:S01]  /*1a80*/  @!P5 IMAD.MOV.U32 R118, RZ, RZ, RZ ;  /* 0x000000ffff76d224 */ /* 0x000fe200078e00ff */
[----:B------:R-:W-:Y:S05]  /*1a90*/  @!P0 BRA `(.L_x_4292) ;  /* 0x0000475000008947 */ /* 0x000fea0003800000 */
[C---:B-1----:R-:W-:Y:S01]  /*1aa0*/  IMAD R4, R2.reuse, c[0x0][0x280], RZ ;  /* 0x0000a00002047a24 */ /* 0x042fe200078e02ff */
[----:B------:R-:W-:Y:S01]  /*1ab0*/  SHF.R.S32.HI R5, RZ, 0x1f, R3 ;  /* 0x0000001fff057819 */ /* 0x000fe20000011403 */
[----:B------:R-:W-:Y:S01]  /*1ac0*/  IMAD R2, R2, c[0x0][0x278], RZ ;  /* 0x00009e0002027a24 */ /* 0x000fe200078e02ff */
[----:B------:R-:W-:Y:S01]  /*1ad0*/  SHF.R.S32.HI R12, RZ, 0x1f, R74 ;  /* 0x0000001fff0c7819 */ /* 0x000fe2000001144a */
[----:B------:R-:W-:Y:S01]  /*1ae0*/  IMAD.WIDE.U32 R16, R7, c[0x0][0x280], R10 ;  /* 0x0000a00007107a25 */ /* 0x000fe200078e000a */
[----:B------:R-:W-:Y:S01]  /*1af0*/  IADD3 R9, P1, P0, R3, R112, -R74 ;  /* 0x0000007003097210 */ /* 0x000fe2000783e84a */
[----:B------:R-:W-:Y:S01]  /*1b00*/  ULDC UR4, c[0x0][0x230] ;  /* 0x00008c0000047ab9 */ /* 0x000fe20000000800 */
[----:B------:R-:W-:Y:S01]  /*1b10*/  LOP3.LUT R105, R72, 0xffff, RZ, 0xc0, !PT ;  /* 0x0000ffff48697812 */ /* 0x000fe200078ec0ff */
[----:B------:R-:W-:Y:S01]  /*1b20*/  IMAD R4, R7, c[0x0][0x284], R4 ;  /* 0x0000a10007047a24 */ /* 0x000fe200078e0204 */
[----:B------:R-:W-:Y:S01]  /*1b30*/  IADD3.X R5, R5, R113, ~R12, P1, P0 ;  /* 0x0000007105057210 */ /* 0x000fe20000fe0c0c */
[C---:B------:R-:W-:Y:S01]  /*1b40*/  IMAD.WIDE.U32 R14, R7.reuse, c[0x0][0x278], R10 ;  /* 0x00009e00070e7a25 */ /* 0x040fe200078e000a */
[C---:B------:R-:W-:Y:S01]  /*1b50*/  IADD3 R104, R80.reuse, 0x20, RZ ;  /* 0x0000002050687810 */ /* 0x040fe20007ffe0ff */
[----:B------:R-:W-:Y:S01]  /*1b60*/  ULDC.U8 UR8, c[0x0][0x313] ;  /* 0x0000c4c000087ab9 */ /* 0x000fe20000000000 */
[----:B------:R-:W-:Y:S01]  /*1b70*/  IADD3 R102, R80, 0x40, RZ ;  /* 0x0000004050667810 */ /* 0x000fe20007ffe0ff */
[----:B------:R-:W-:Y:S01]  /*1b80*/  IMAD R2, R7, c[0x0][0x27c], R2 ;  /* 0x00009f0007027a24 */ /* 0x000fe200078e0202 */
[----:B------:R-:W-:Y:S01]  /*1b90*/  LOP3.LUT R107, R105, 0x1, RZ, 0xc0, !PT ;  /* 0x00000001696b7812 */ /* 0x000fe200078ec0ff */
[----:B------:R-:W-:Y:S01]  /*1ba0*/  IMAD.IADD R17, R17, 0x1, R4 ;  /* 0x0000000111117824 */ /* 0x000fe200078e0204 */
[----:B------:R-:W-:Y:S01]  /*1bb0*/  LOP3.LUT R106, R105, 0x2, RZ, 0xc0, !PT ;  /* 0x00000002696a7812 */ /* 0x000fe200078ec0ff */
[----:B------:R-:W-:Y:S01]  /*1bc0*/  IMAD.IADD R15, R15, 0x1, R2 ;  /* 0x000000010f0f7824 */ /* 0x000fe200078e0202 */
[----:B------:R-:W-:Y:S01]  /*1bd0*/  IADD3 R82, R112, 0x20, RZ ;  /* 0x0000002070527810 */ /* 0x000fe20007ffe0ff */
[C---:B------:R-:W-:Y:S01]  /*1be0*/  IMAD R4, R5.reuse, c[0x0][0x288], RZ ;  /* 0x0000a20005047a24 */ /* 0x040fe200078e02ff */
[----:B------:R-:W-:Y:S01]  /*1bf0*/  SHF.R.S32.HI R103, RZ, 0x1f, R80 ;  /* 0x0000001fff677819 */ /* 0x000fe20000011450 */
[----:B------:R-:W-:Y:S01]  /*1c00*/  IMAD R2, R5, c[0x0][0x290], RZ ;  /* 0x0000a40005027a24 */ /* 0x000fe200078e02ff */
[----:B------:R-:W-:Y:S01]  /*1c10*/  LOP3.LUT R105, R105, 0x4, RZ, 0xc0, !PT ;  /* 0x0000000469697812 */ /* 0x000fe200078ec0ff */
[C---:B------:R-:W-:Y:S01]  /*1c20*/  IMAD R4, R9.reuse, c[0x0][0x28c], R4 ;  /* 0x0000a30009047a24 */ /* 0x040fe200078e0204 */
[----:B------:R-:W-:Y:S01]  /*1c30*/  SHF.R.S32.HI R101, RZ, 0x1f, R104 ;  /* 0x0000001fff657819 */ /* 0x000fe20000011468 */
[----:B------:R-:W-:Y:S01]  /*1c40*/  IMAD.WIDE.U32 R14, R9, c[0x0][0x288], R14 ;  /* 0x0000a200090e7a25 */ /* 0x000fe200078e000e */
[----:B------:R-:W-:-:S03]  /*1c50*/  SHF.R.S32.HI R100, RZ, 0x1f, R102 ;  /* 0x0000001fff647819 */ /* 0x000fc60000011466 */
[C---:B------:R-:W-:Y:S02]  /*1c60*/  IMAD R2, R9.reuse, c[0x0][0x294], R2 ;  /* 0x0000a50009027a24 */ /* 0x040fe400078e0202 */
[----:B------:R-:W-:-:S04]  /*1c70*/  IMAD.WIDE.U32 R16, R9, c[0x0][0x290], R16 ;  /* 0x0000a40009107a25 */ /* 0x000fc800078e0010 */
[----:B------:R-:W-:Y:S02]  /*1c80*/  IMAD.IADD R7, R15, 0x1, R4 ;  /* 0x000000010f077824 */ /* 0x000fe400078e0204 */
[----:B------:R-:W-:Y:S02]  /*1c90*/  IMAD.IADD R5, R17, 0x1, R2 ;  /* 0x0000000111057824 */ /* 0x000fe400078e0202 */
[C---:B------:R-:W-:Y:S02]  /*1ca0*/  IMAD R99, R6.reuse, c[0x0][0x2a0], RZ ;  /* 0x0000a80006637a24 */ /* 0x040fe400078e02ff */
[----:B------:R-:W-:Y:S02]  /*1cb0*/  IMAD R133, R6, c[0x0][0x298], RZ ;  /* 0x0000a60006857a24 */ /* 0x000fe400078e02ff */
[----:B------:R-:W-:Y:S02]  /*1cc0*/  IMAD.MOV.U32 R4, RZ, RZ, R16 ;  /* 0x000000ffff047224 */ /* 0x000fe400078e0010 */
[----:B------:R-:W-:-:S02]  /*1cd0*/  IMAD.MOV.U32 R6, RZ, RZ, R14 ;  /* 0x000000ffff067224 */ /* 0x000fc400078e000e */
[C---:B------:R-:W-:Y:S02]  /*1ce0*/  IMAD R99, R8.reuse, c[0x0][0x2a4], R99 ;  /* 0x0000a90008637a24 */ /* 0x040fe400078e0263 */
[C---:B------:R-:W-:Y:S02]  /*1cf0*/  IMAD R133, R8.reuse, c[0x0][0x29c], R133 ;  /* 0x0000a70008857a24 */ /* 0x040fe400078e0285 */
[----:B------:R-:W-:-:S04]  /*1d00*/  IMAD.WIDE.U32 R4, R8, c[0x0][0x2a0], R4 ;  /* 0x0000a80008047a25 */ /* 0x000fc800078e0004 */
[----:B------:R-:W-:Y:S01]  /*1d10*/  IMAD.WIDE.U32 R8, R8, c[0x0][0x298], R6 ;  /* 0x0000a60008087a25 */ /* 0x000fe200078e0006 */
[----:B------:R-:W-:-:S03]  /*1d20*/  LEA R98, P1, R4, c[0x0][0x270], 0x1 ;  /* 0x00009c0004627a11 */ /* 0x000fc600078208ff */
[----:B------:R-:W-:Y:S01]  /*1d30*/  IMAD.IADD R133, R9, 0x1, R133 ;  /* 0x0000000109857824 */ /* 0x000fe200078e0285 */
[----:B------:R-:W-:Y:S01]  /*1d40*/  LEA R132, P0, R8, c[0x0][0x268], 0x1 ;  /* 0x00009a0008847a11 */ /* 0x000fe200078008ff */
[----:B------:R-:W-:Y:S02]  /*1d50*/  IMAD.IADD R118, R118, 0x1, R3 ;  /* 0x0000000176767824 */ /* 0x000fe400078e0203 */
[----:B------:R-:W-:Y:S01]  /*1d60*/  IMAD.MOV.U32 R3, RZ, RZ, c[0x0][0x288] ;  /* 0x0000a200ff037624 */ /* 0x000fe200078e00ff */
[----:B------:R-:W-:Y:S01]  /*1d70*/  LEA.HI.X R133, R8, c[0x0][0x26c], R133, 0x1, P0 ;  /* 0x00009b0008857a11 */ /* 0x000fe200000f0c85 */
[----:B------:R-:W-:Y:S01]  /*1d80*/  IMAD R118, R77, R118, RZ ;  /* 0x000000764d767224 */ /* 0x000fe200078e02ff */
[C---:B------:R-:W-:Y:S01]  /*1d90*/  LEA R122, P0, R90.reuse, c[0x0][0x170], 0x1 ;  /* 0x00005c005a7a7a11 */ /* 0x040fe200078008ff */
[----:B------:R-:W-:Y:S01]  /*1da0*/  IMAD.MOV.U32 R93, RZ, RZ, c[0x0][0x290] ;  /* 0x0000a400ff5d7624 */ /* 0x000fe200078e00ff */
[C---:B------:R-:W-:Y:S01]  /*1db0*/  SHF.L.U64.HI R83, R3.reuse, R0, c[0x0][0x28c] ;  /* 0x0000a30003537619 */ /* 0x040fe20000010200 */
[----:B------:R-:W-:Y:S01]  /*1dc0*/  IMAD.SHL.U32 R92, R3, 0x20, RZ ;  /* 0x00000020035c7824 */ /* 0x000fe200078e00ff */
[----:B------:R-:W-:Y:S01]  /*1dd0*/  LEA.HI.X R123, R90, c[0x0][0x174], R86, 0x1, P0 ;  /* 0x00005d005a7b7a11 */ /* 0x000fe200000f0c56 */
[----:B------:R-:W-:Y:S01]  /*1de0*/  IMAD.IADD R99, R5, 0x1, R99 ;  /* 0x0000000105637824 */ /* 0x000fe200078e0263 */
[----:B------:R-:W-:Y:S01]  /*1df0*/  SHF.R.S32.HI R3, RZ, 0x1f, R118 ;  /* 0x0000001fff037819 */ /* 0x000fe20000011476 */
[----:B------:R-:W-:Y:S01]  /*1e00*/  IMAD.MOV.U32 R9, RZ, RZ, R87 ;  /* 0x000000ffff097224 */ /* 0x000fe200078e0057 */
[----:B------:R-:W-:-:S02]  /*1e10*/  IADD3 R50, P0, R79, R118, RZ ;  /* 0x000000764f327210 */ /* 0x000fc40007f1e0ff */
[----:B------:R-:W-:Y:S02]  /*1e20*/  IADD3 R118, P2, R78, R118, RZ ;  /* 0x000000764e767210 */ /* 0x000fe40007f5e0ff */
[C---:B------:R-:W-:Y:S01]  /*1e30*/  SHF.L.U64.HI R0, R93.reuse, R0, c[0x0][0x294] ;  /* 0x0000a5005d007619 */ /* 0x040fe20000010200 */
[----:B------:R-:W-:Y:S01]  /*1e40*/  IMAD.SHL.U32 R93, R93, 0x20, RZ ;  /* 0x000000205d5d7824 */ /* 0x000fe200078e00ff */
[----:B------:R-:W-:Y:S01]  /*1e50*/  LEA.HI.X R99, R4, c[0x0][0x274], R99, 0x1, P1 ;  /* 0x00009d0004637a11 */ /* 0x000fe200008f0c63 */
[--C-:B------:R-:W-:Y:S01]  /*1e60*/  IMAD.X R5, R76, 0x1, R3.reuse, P0 ;  /* 0x000000014c057824 */ /* 0x100fe200000e0603 */
[C---:B------:R-:W-:Y:S01]  /*1e70*/  LEA R124, P1, R110.reuse, c[0x0][0x168], 0x1 ;  /* 0x00005a006e7c7a11 */ /* 0x040fe200078208ff */
[----:B------:R-:W-:Y:S01]  /*1e80*/  IMAD.X R3, R75, 0x1, R3, P2 ;  /* 0x000000014b037824 */ /* 0x000fe200010e0603 */
[C---:B------:R-:W-:Y:S01]  /*1e90*/  SHF.L.U64.HI R89, R93.reuse, 0x1, R0 ;  /* 0x000000015d597819 */ /* 0x040fe20000010200 */
[----:B------:R-:W-:Y:S01]  /*1ea0*/  IMAD.SHL.U32 R93, R93, 0x2, RZ ;  /* 0x000000025d5d7824 */ /* 0x000fe200078e00ff */
[----:B------:R-:W-:-:S02]  /*1eb0*/  LEA.HI.X R125, R110, c[0x0][0x16c], R56, 0x1, P1 ;  /* 0x00005b006e7d7a11 */ /* 0x000fc400008f0c38 */
[C---:B------:R-:W-:Y:S02]  /*1ec0*/  IADD3 R95, P1, R92.reuse, 0x20, RZ ;  /* 0x000000205c5f7810 */ /* 0x040fe40007f3e0ff */
[----:B------:R-:W-:Y:S02]  /*1ed0*/  IADD3 R97, P0, R92, 0x40, RZ ;  /* 0x000000405c617810 */ /* 0x000fe40007f1e0ff */
[C---:B------:R-:W-:Y:S01]  /*1ee0*/  SHF.L.U64.HI R2, R50.reuse, 0x1, R5 ;  /* 0x0000000132027819 */ /* 0x040fe20000010205 */
[----:B------:R-:W-:Y:S01]  /*1ef0*/  IMAD.SHL.U32 R50, R50, 0x2, RZ ;  /* 0x0000000232327824 */ /* 0x000fe200078e00ff */
[C---:B------:R-:W-:Y:S01]  /*1f00*/  SHF.L.U64.HI R0, R118.reuse, 0x1, R3 ;  /* 0x0000000176007819 */ /* 0x040fe20000010203 */
[----:B------:R-:W-:Y:S02]  /*1f10*/  IMAD.SHL.U32 R118, R118, 0x2, RZ ;  /* 0x0000000276767824 */ /* 0x000fe400078e00ff */
[--C-:B------:R-:W-:Y:S01]  /*1f20*/  IMAD.X R94, RZ, RZ, R83.reuse, P1 ;  /* 0x000000ffff5e7224 */ /* 0x100fe200008e0653 */
[----:B------:R-:W-:Y:S01]  /*1f30*/  IADD3 R14, P1, R50, c[0x0][0x2b0], RZ ;  /* 0x0000ac00320e7a10 */ /* 0x000fe20007f3e0ff */
[----:B------:R-:W-:Y:S01]  /*1f40*/  IMAD.X R96, RZ, RZ, R83, P0 ;  /* 0x000000ffff607224 */ /* 0x000fe200000e0653 */
[----:B------:R-:W-:-:S02]  /*1f50*/  IADD3 R120, P4, R118, c[0x0][0x2b0], RZ ;  /* 0x0000ac0076787a10 */ /* 0x000fc40007f9e0ff */
[----:B------:R-:W-:Y:S02]  /*1f60*/  IADD3 R118, P2, R118, c[0x0][0x2a8], RZ ;  /* 0x0000aa0076767a10 */ /* 0x000fe40007f5e0ff */
[----:B------:R-:W-:Y:S02]  /*1f70*/  IADD3 R50, P0, R50, c[0x0][0x2a8], RZ ;  /* 0x0000aa0032327a10 */ /* 0x000fe40007f1e0ff */
[C---:B------:R-:W-:Y:S01]  /*1f80*/  SHF.L.U64.HI R94, R95.reuse, 0x1, R94 ;  /* 0x000000015f5e7819 */ /* 0x040fe2000001025e */
[----:B------:R-:W-:Y:S01]  /*1f90*/  IMAD.SHL.U32 R95, R95, 0x2, RZ ;  /* 0x000000025f5f7824 */ /* 0x000fe200078e00ff */
[C---:B------:R-:W-:Y:S01]  /*1fa0*/  SHF.L.U64.HI R96, R97.reuse, 0x1, R96 ;  /* 0x0000000161607819 */ /* 0x040fe20000010260 */
[----:B------:R-:W-:Y:S01]  /*1fb0*/  IMAD.SHL.U32 R97, R97, 0x2, RZ ;  /* 0x0000000261617824 */ /* 0x000fe200078e00ff */
[C---:B------:R-:W-:Y:S02]  /*1fc0*/  IADD3.X R121, R0.reuse, c[0x0][0x2b4], RZ, P4, !PT ;  /* 0x0000ad0000797a10 */ /* 0x040fe400027fe4ff */
[----:B------:R-:W-:-:S02]  /*1fd0*/  IADD3.X R119, R0, c[0x0][0x2ac], RZ, P2, !PT ;  /* 0x0000ab0000777a10 */ /* 0x000fc400017fe4ff */
[C---:B------:R-:W-:Y:S02]  /*1fe0*/  IADD3.X R15, R2.reuse, c[0x0][0x2b4], RZ, P1, !PT ;  /* 0x0000ad00020f7a10 */ /* 0x040fe40000ffe4ff */
[----:B------:R-:W-:Y:S02]  /*1ff0*/  IADD3.X R51, R2, c[0x0][0x2ac], RZ, P0, !PT ;  /* 0x0000ab0002337a10 */ /* 0x000fe400007fe4ff */
.L_x_4341:
[----:B------:R-:W-:Y:S01]  /*2000*/  IMAD.SHL.U32 R13, R9, 0x40, RZ ;  /* 0x00000040090d7824 */ /* 0x000fe200078e00ff */
[----:B------:R-:W-:Y:S04]  /*2010*/  BSSY B0, `(.L_x_4293) ;  /* 0x0000011000007945 */ /* 0x000fe80003800000 */
[----:B------:R-:W-:Y:S05]  /*2020*/  IADD3 R12, R13, -0x40, RZ ;  /* 0xffffffc00d0c7810 */ /* 0x000fea0007ffe0ff */
[--C-:B------:R-:W-:Y:S02]  /*2030*/  IMAD.IADD R25, R59, 0x1, -R12.reuse ;  /* 0x000000013b197824 */ /* 0x100fe400078e0a0c */
[----:B------:R-:W-:Y:S03]  /*2040*/  IMAD.IADD R3, R74, 0x1, -R12 ;  /* 0x000000014a037824 */ /* 0x000fe600078e0a0c */
[C---:B------:R-:W-:Y:S04]  /*2050*/  ISETP.GE.AND P2, PT, R112.reuse, R25, PT ;  /* 0x000000197000720c */ /* 0x040fe80003f46270 */
[----:B------:R-:W-:Y:S11]  /*2060*/  ISETP.GE.AND P2, PT, R112, R3, !P2 ;  /* 0x000000037000720c */ /* 0x000ff60005746270 */
[----:B------:R-:W-:Y:S02]  /*2070*/  @!UPT UIADD3 URZ, URZ, URZ, URZ ;  /* 0x0000003f3f3ff290 */ /* 0x000fe4000fffe03f */
[----:B---3--:R-:W-:-:S05]  /*2080*/  @!P2 BRA `(.L_x_4294) ;  /* 0x000000900000a947 */ /* 0x008fca0003800000 */
[----:B------:R-:W-:Y:S02]  /*2090*/  ISETP.NE.AND P0, PT, R107, RZ, PT ;  /* 0x000000ff6b00720c */ /* 0x000fe40003f05270 */
[----:B------:R-:W-:Y:S11]  /*20a0*/  ISETP.NE.AND P1, PT, R106, RZ, PT ;  /* 0x000000ff6a00720c */ /* 0x000ff60003f25270 */
[----:B------:R-:W2:Y:S04]  /*20b0*/  @P0 LDG.E.128 R20, [R98.64] ;  /* 0x0000000662140981 */ /* 0x000ea8000c1e1d00 */
[----:B--2---:R1:W-:Y:S01]  /*20c0*/  @P0 STG.E.128 [R122.64], R20 ;  /* 0x000000147a000986 */ /* 0x0043e2000c101d06 */
[----:B------:R-:W-:Y:S03]  /*20d0*/  ISETP.NE.AND P0, PT, R105, RZ, PT ;  /* 0x000000ff6900720c */ /* 0x000fe60003f05270 */
[----:B------:R-:W2:Y:S04]  /*20e0*/  @P1 LDG.E.128 R16, [R98.64+0x40] ;  /* 0x0000400662101981 */ /* 0x000ea8000c1e1d00 */
[----:B--2---:R1:W-:Y:S06]  /*20f0*/  @P1 STG.E.128 [R122.64+0x40], R16 ;  /* 0x000040107a001986 */ /* 0x0043ec000c101d06 */
[----:B------:R-:W2:Y:S04]  /*2100*/  @P0 LDG.E.128 R4, [R98.64+0x80] ;  /* 0x0000800662040981 */ /* 0x000ea8000c1e1d00 */
[----:B--2---:R1:W-:Y:S02]  /*2110*/  @P0 STG.E.128 [R122.64+0x80], R4 ;  /* 0x000080047a000986 */ /* 0x0043e4000c101d06 */
.L_x_4294:
[----:B------:R-:W-:Y:S05]  /*2120*/  BSYNC B0 ;  /* 0x0000000000007941 */ /* 0x000fea0003800000 */
.L_x_4293:
        /* <DEDUP_REMOVED lines=11> */
[----:B-1----:R-:W2:Y:S04]  /*21e0*/  @P4 LDG.E.128 R20, [R24.64] ;  /* 0x0000000618144981 */ /* 0x002ea8000c1e1d00 */
[----:B--2---:R1:W-:Y:S01]  /*21f0*/  @P4 STG.E.128 [R2.64], R20 ;  /* 0x0000001402004986 */ /* 0x0043e2000c101d06 */
[----:B------:R-:W-:Y:S03]  /*2200*/  ISETP.NE.AND P4, PT, R105, RZ, PT ;  /* 0x000000ff6900720c */ /* 0x000fe60003f85270 */
[----:B------:R-:W2:Y:S04]  /*2210*/  @P0 LDG.E.128 R16, [R24.64+0x40] ;  /* 0x0000400618100981 */ /* 0x000ea8000c1e1d00 */
[----:B--2---:R1:W-:Y:S06]  /*2220*/  @P0 STG.E.128 [R2.64+0x40], R16 ;  /* 0x0000401002000986 */ /* 0x0043ec000c101d06 */
[----:B------:R-:W2:Y:S04]  /*2230*/  @P4 LDG.E.128 R4, [R24.64+0x80] ;  /* 0x0000800618044981 */ /* 0x000ea8000c1e1d00 */
[----:B--2---:R1:W-:Y:S02]  /*2240*/  @P4 STG.E.128 [R2.64+0x80], R4 ;  /* 0x0000800402004986 */ /* 0x0043e4000c101d06 */
.L_x_4296:
[----:B------:R-:W-:Y:S05]  /*2250*/  BSYNC B0 ;  /* 0x0000000000007941 */ /* 0x000fea0003800000 */
.L_x_4295:
[----:B------:R-:W-:Y:S01]  /*2260*/  ISETP.NE.AND P6, PT, RZ, UR4, PT ;  /* 0x00000004ff007c0c */ /* 0x000fe2000bfc5270 */
[----:B-1----:R-:W-:Y:S01]  /*2270*/  IMAD.MOV.U32 R3, RZ, RZ, c[0x0][0x290] ;  /* 0x0000a400ff037624 */ /* 0x002fe200078e00ff */
[C---:B------:R-:W-:Y:S02]  /*2280*/  LEA R134, P5, R92.reuse, R132, 0x1 ;  /* 0x000000845c867211 */ /* 0x040fe400078a08ff */
[----:B------:R-:W-:Y:S01]  /*2290*/  LEA R130, P4, R57, R124, 0x1 ;  /* 0x0000007c39827211 */ /* 0x000fe200078808ff */
[----:B------:R-:W-:Y:S01]  /*22a0*/  IMAD.U32 R3, R3, -0x40, RZ ;  /* 0xffffffc003037824 */ /* 0x000fe200078e00ff */
[----:B------:R-:W-:Y:S02]  /*22b0*/  LEA.HI.X R135, R92, R133, R83, 0x1, P5 ;  /* 0x000000855c877211 */ /* 0x000fe400028f0c53 */
[----:B------:R-:W-:Y:S02]  /*22c0*/  LEA.HI.X R131, R57, R125, R58, 0x1, P4 ;  /* 0x0000007d39837211 */ /* 0x000fe400020f0c3a */
[C---:B------:R-:W-:Y:S04]  /*22d0*/  LEA R98, P0, R3.reuse, R98, 0x1 ;  /* 0x0000006203627211 */ /* 0x040fe800078008ff */
[----:B------:R-:W-:Y:S01]  /*22e0*/  LEA.HI.X.SX32 R99, R3, R99, 0x1, P0 ;  /* 0x0000006303637211 */ /* 0x000fe200000f0eff */
[----:B------:R-:W-:-:S05]  /*22f0*/  @!P6 BRA `(.L_x_4297) ;  /* 0x000037a00000e947 */ /* 0x000fca0003800000 */
[----:B------:R-:W-:Y:S11]  /*2300*/  ISETP.NE.AND P0, PT, RZ, UR8, PT ;  /* 0x00000008ff007c0c */ /* 0x000ff6000bf05270 */
[----:B------:R-:W-:Y:S02]  /*2310*/  @!UPT UIADD3 URZ, URZ, URZ, URZ ;  /* 0x0000003f3f3ff290 */ /* 0x000fe4000fffe03f */
[----:B------:R-:W-:-:S05]  /*2320*/  @!P0 BRA `(.L_x_4298) ;  /* 0x0000141000008947 */ /* 0x000fca0003800000 */
[----:B------:R-:W-:Y:S01]  /*2330*/  BSSY B1, `(.L_x_4299) ;  /* 0x0000099000017945 */ /* 0x000fe20003800000 */
[----:B------:R-:W-:-:S05]  /*2340*/  @!P2 BRA `(.L_x_4300) ;  /* 0x000009700000a947 */ /* 0x000fca0003800000 */
[----:B------:R-:W-:Y:S01]  /*2350*/  ISETP.GE.AND P0, PT, R10, c[0x0][0x220], PT ;  /* 0x000088000a007a0c */ /* 0x000fe20003f06270 */
[----:B------:R-:W-:Y:S01]  /*2360*/  @!UPT UIADD3 URZ, URZ, URZ, URZ ;  /* 0x0000003f3f3ff290 */ /* 0x000fe2000fffe03f */
[----:B------:R-:W-:Y:S11]  /*2370*/  BSSY B0, `(.L_x_4301) ;  /* 0x0000030000007945 */ /* 0x000ff60003800000 */
[----:B------:R-:W-:-:S05]  /*2380*/  @P0 BRA `(.L_x_4302) ;  /* 0x000002e000000947 */ /* 0x000fca0003800000 */
[----:B------:R-:W-:Y:S01]  /*2390*/  ISETP.GE.AND P0, PT, R10, UR4, PT ;  /* 0x000000040a007c0c */ /* 0x000fe2000bf06270 */
[----:B------:R-:W2:Y:S11]  /*23a0*/  LDG.E.128 R16, [R132.64] ;  /* 0x0000000684107981 */ /* 0x000eb6000c1e1d00 */
[----:B------:R-:W-:Y:S01]  /*23b0*/  @!UPT UIADD3 URZ, URZ, URZ, URZ ;  /* 0x0000003f3f3ff290 */ /* 0x000fe2000fffe03f */
[----:B------:R-:W3:Y:S06]  /*23c0*/  @!P0 LDG.E.64 R6, [R14.64] ;  /* 0x000000060e068981 */ /* 0x000eec000c1e1b00 */
[----:B------:R-:W4:Y:S01]  /*23d0*/  @!P0 LDG.E.64 R26, [R50.64] ;  /* 0x00000006321a8981 */ /* 0x000f22000c1e1b00 */
[C---:B--2---:R-:W-:Y:S02]  /*23e0*/  @!P0 LOP3.LUT R22, R16.reuse, 0xffff0000, RZ, 0xc0, !PT ;  /* 0xffff000010168812 */ /* 0x044fe400078ec0ff */
[----:B------:R-:W-:Y:S02]  /*23f0*/  @!P0 SHF.L.U32 R20, R16, 0x10, RZ ;  /* 0x0000001010148819 */ /* 0x000fe400000006ff */
[----:B------:R-:W-:Y:S01]  /*2400*/  @!P0 SHF.L.U32 R21, R17, 0x10, RZ ;  /* 0x0000001011158819 */ /* 0x000fe200000006ff */
[C---:B---3--:R-:W-:Y:S01]  /*2410*/  @!P0 IMAD.U32 R5, R6.reuse, 0x10000, RZ ;  /* 0x0001000006058824 */ /* 0x048fe200078e00ff */
[----:B------:R-:W-:Y:S02]  /*2420*/  @!P0 LOP3.LUT R8, R6, 0xffff0000, RZ, 0xc0, !PT ;  /* 0xffff000006088812 */ /* 0x000fe400078ec0ff */
[----:B------:R-:W-:Y:S01]  /*2430*/  @!P0 SHF.L.U32 R6, R19, 0x10, RZ ;  /* 0x0000001013068819 */ /* 0x000fe200000006ff */
[-C--:B------:R-:W-:Y:S02]  /*2440*/  @!P0 FMUL.FTZ R29, R22, R5.reuse ;  /* 0x00000005161d8220 */ /* 0x080fe40000410000 */
[----:B------:R-:W-:Y:S01]  /*2450*/  @!P0 FMUL.FTZ R0, R20, R5 ;  /* 0x0000000514008220 */ /* 0x000fe20000410000 */
[C---:B----4-:R-:W-:Y:S01]  /*2460*/  @!P0 SHF.L.U32 R23, R26.reuse, 0x10, RZ ;  /* 0x000000101a178819 */ /* 0x050fe200000006ff */
[----:B------:R-:W-:Y:S01]  /*2470*/  @!P0 IMAD.U32 R5, R7, 0x10000, RZ ;  /* 0x0001000007058824 */ /* 0x000fe200078e00ff */
[----:B------:R-:W-:Y:S01]  /*2480*/  @!P0 LOP3.LUT R24, R26, 0xffff0000, RZ, 0xc0, !PT ;  /* 0xffff00001a188812 */ /* 0x000fe200078ec0ff */
[-C--:B------:R-:W-:Y:S01]  /*2490*/  @!P0 FMUL.FTZ R2, R21, R8.reuse ;  /* 0x0000000815028220 */ /* 0x080fe20000410000 */
[----:B------:R-:W-:Y:S01]  /*24a0*/  @!P0 LOP3.LUT R26, R19, 0xffff0000, RZ, 0xc0, !PT ;  /* 0xffff0000131a8812 */ /* 0x000fe200078ec0ff */
[-C--:B------:R-:W-:Y:S01]  /*24b0*/  @!P0 FFMA.FTZ R29, R20, R23.reuse, -R29 ;  /* 0x00000017141d8223 */ /* 0x080fe2000001081d */
[----:B------:R-:W-:Y:S01]  /*24c0*/  @!P0 SHF.L.U32 R25, R27, 0x10, RZ ;  /* 0x000000101b198819 */ /* 0x000fe200000006ff */
[----:B------:R-:W-:Y:S01]  /*24d0*/  @!P0 FFMA.FTZ R0, R22, R23, R0 ;  /* 0x0000001716008223 */ /* 0x000fe20000010000 */
[----:B------:R-:W-:Y:S01]  /*24e0*/  @!P0 LOP3.LUT R23, R17, 0xffff0000, RZ, 0xc0, !PT ;  /* 0xffff000011178812 */ /* 0x000fe200078ec0ff */
[C---:B------:R-:W-:Y:S01]  /*24f0*/  @!P0 IMAD.U32 R20, R18.reuse, 0x10000, RZ ;  /* 0x0001000012148824 */ /* 0x040fe200078e00ff */
[----:B------:R-:W-:Y:S02]  /*2500*/  @!P0 LOP3.LUT R22, R18, 0xffff0000, RZ, 0xc0, !PT ;  /* 0xffff000012168812 */ /* 0x000fe400078ec0ff */
[----:B------:R-:W-:Y:S01]  /*2510*/  @!P0 LOP3.LUT R7, R7, 0xffff0000, RZ, 0xc0, !PT ;  /* 0xffff000007078812 */ /* 0x000fe200078ec0ff */
[----:B------:R-:W-:Y:S01]  /*2520*/  @!P0 FMUL.FTZ R3, R20, R5 ;  /* 0x0000000514038220 */ /* 0x000fe20000410000 */
[----:B------:R-:W-:Y:S01]  /*2530*/  @!P0 F2FP.BF16.PACK_AB R29, R0, R29 ;  /* 0x0000001d001d823e */ /* 0x000fe200000010ff */
[----:B------:R-:W-:Y:S01]  /*2540*/  @!P0 FMUL.FTZ R31, R23, R8 ;  /* 0x00000008171f8220 */ /* 0x000fe20000410000 */
[----:B------:R-:W-:Y:S01]  /*2550*/  @!P0 LOP3.LUT R27, R27, 0xffff0000, RZ, 0xc0, !PT ;  /* 0xffff00001b1b8812 */ /* 0x000fe200078ec0ff */
[----:B------:R-:W-:Y:S01]  /*2560*/  @!P0 FMUL.FTZ R28, R22, R5 ;  /* 0x00000005161c8220 */ /* 0x000fe20000410000 */
        /* <DEDUP_REMOVED lines=16> */
.L_x_4302:
[----:B------:R-:W-:Y:S05]  /*2670*/  BSYNC B0 ;  /* 0x0000000000007941 */ /* 0x000fea0003800000 */
.L_x_4301:
[----:B------:R-:W-:Y:S01]  /*2680*/  ISETP.GE.AND P0, PT, R85, c[0x0][0x220], PT ;  /* 0x0000880055007a0c */ /* 0x000fe20003f06270 */
[----:B------:R-:W-:Y:S01]  /*2690*/  @!UPT UIADD3 URZ, URZ, URZ, URZ ;  /* 0x0000003f3f3ff290 */ /* 0x000fe2000fffe03f */
[----:B------:R-:W-:Y:S11]  /*26a0*/  BSSY B0, `(.L_x_4303) ;  /* 0x0000030000007945 */ /* 0x000ff60003800000 */
[----:B------:R-:W-:-:S05]  /*26b0*/  @P0 BRA `(.L_x_4304) ;  /* 0x000002e000000947 */ /* 0x000fca0003800000 */
[----:B------:R-:W-:Y:S01]  /*26c0*/  ISETP.GE.AND P0, PT, R85, UR4, PT ;  /* 0x0000000455007c0c */ /* 0x000fe2000bf06270 */
[----:B-1----:R-:W2:Y:S11]  /*26d0*/  LDG.E.128 R16, [R132.64+0x40] ;  /* 0x0000400684107981 */ /* 0x002eb6000c1e1d00 */
[----:B------:R-:W-:Y:S01]  /*26e0*/  @!UPT UIADD3 URZ, URZ, URZ, URZ ;  /* 0x0000003f3f3ff290 */ /* 0x000fe2000fffe03f */
[----:B------:R-:W3:Y:S06]  /*26f0*/  @!P0 LDG.E.64 R6, [R14.64+0x20] ;  /* 0x000020060e068981 */ /* 0x000eec000c1e1b00 */
[----:B------:R-:W4:Y:S01]  /*2700*/  @!P0 LDG.E.64 R26, [R50.64+0x20] ;  /* 0x00002006321a8981 */ /* 0x000f22000c1e1b00 */
        /* <DEDUP_REMOVED lines=41> */
.L_x_4304:
[----:B------:R-:W-:Y:S05]  /*29a0*/  BSYNC B0 ;  /* 0x0000000000007941 */ /* 0x000fea0003800000 */
.L_x_4303:
[----:B------:R-:W-:Y:S11]  /*29b0*/  ISETP.GE.AND P0, PT, R84, c[0x0][0x220], PT ;  /* 0x0000880054007a0c */ /* 0x000ff60003f06270 */
[----:B------:R-:W-:Y:S02]  /*29c0*/  @!UPT UIADD3 URZ, URZ, URZ, URZ ;  /* 0x0000003f3f3ff290 */ /* 0x000fe4000fffe03f */
        /* <DEDUP_REMOVED lines=47> */
.L_x_4300:
[----:B------:R-:W-:Y:S05]  /*2cc0*/  BSYNC B1 ;  /* 0x0000000000017941 */ /* 0x000fea0003800000 */
.L_x_4299:
[----:B------:R-:W-:Y:S01]  /*2cd0*/  BSSY B1, `(.L_x_4305) ;  /* 0x000009e000017945 */ /* 0x000fe20003800000 */
[----:B------:R-:W-:-:S05]  /*2ce0*/  @!P1 BRA `(.L_x_4306) ;  /* 0x000009c000009947 */ /* 0x000fca0003800000 */
[----:B------:R-:W-:Y:S01]  /*2cf0*/  ISETP.GE.AND P0, PT, R10, c[0x0][0x220], PT ;  /* 0x000088000a007a0c */ /* 0x000fe20003f06270 */
        /* <DEDUP_REMOVED lines=8> */
[----:B------:R-:W-:Y:S01]  /*2d80*/  ISETP.GE.AND P0, PT, R10, UR4, PT ;  /* 0x000000040a007c0c */ /* 0x000fe2000bf06270 */
[----:B-1----:R-:W2:Y:S11]  /*2d90*/  LDG.E.128 R16, [R134.64] ;  /* 0x0000000686107981 */ /* 0x002eb6000c1e1d00 */
        /* <DEDUP_REMOVED lines=44> */
.L_x_4308:
[----:B------:R-:W-:Y:S05]  /*3060*/  BSYNC B0 ;  /* 0x0000000000007941 */ /* 0x000fea0003800000 */
.L_x_4307:
        /* <DEDUP_REMOVED lines=50> */
.L_x_4310:
[----:B------:R-:W-:Y:S05]  /*3390*/  BSYNC B0 ;  /* 0x0000000000007941 */ /* 0x000fea0003800000 */
.L_x_4309:
[----:B------:R-:W-:Y:S11]  /*33a0*/  ISETP.GE.AND P0, PT, R84, c[0x0][0x220], PT ;  /* 0x0000880054007a0c */ /* 0x000ff60003f06270 */
[----:B------:R-:W-:Y:S02]  /*33b0*/  @!UPT UIADD3 URZ, URZ, URZ, URZ ;  /* 0x0000003f3f3ff290 */ /* 0x000fe4000fffe03f */
[----:B------:R-:W-:-:S05]  /*33c0*/  @P0 BRA `(.L_x_4306) ;  /* 0x000002e000000947 */ /* 0x000fca0003800000 */
[----:B------:R-:W-:Y:S01]  /*33d0*/  ISETP.GE.AND P0, PT, R84, UR4, PT ;  /* 0x0000000454007c0c */ /* 0x000fe2000bf06270 */
[----:B-1----:R-:W2:Y:S11]  /*33e0*/  LDG.E.128 R16, [R134.64+0x80] ;  /* 0x0000800686107981 */ /* 0x002eb6000c1e1d00 */
[----:B------:R-:W-:Y:S01]  /*33f0*/  @!UPT UIADD3 URZ, URZ, URZ, URZ ;  /* 0x0000003f3f3ff290 */ /* 0x000fe2000fffe03f */
[----:B------:R1:W3:Y:S06]  /*3400*/  @!P0 LDG.E.64 R6, [R20.64+0x40] ;  /* 0x0000400614068981 */ /* 0x0002ec000c1e1b00 */
[----:B------:R-:W4:Y:S01]  /*3410*/  @!P0 LDG.E.64 R30, [R30.64+0x40] ;  /* 0x000040061e1e8981 */ /* 0x000f22000c1e1b00 */
[----:B--2---:R-:W-:Y:S01]  /*3420*/  @!P0 SHF.L.U32 R22, R16, 0x10, RZ ;  /* 0x0000001010168819 */ /* 0x004fe200000006ff */
[----:B-1----:R-:W-:Y:S01]  /*3430*/  @!P0 IMAD.U32 R20, R18, 0x10000, RZ ;  /* 0x0001000012148824 */ /* 0x002fe200078e00ff */
[----:B------:R-:W-:Y:S02]  /*3440*/  @!P0 LOP3.LUT R23, R16, 0xffff0000, RZ, 0xc0, !PT ;  /* 0xffff000010178812 */ /* 0x000fe400078ec0ff */
[----:B------:R-:W-:Y:S02]  /*3450*/  @!P0 SHF.L.U32 R21, R17, 0x10, RZ ;  /* 0x0000001011158819 */ /* 0x000fe400000006ff */
[----:B------:R-:W-:Y:S01]  /*3460*/  @!P0 LOP3.LUT R26, R18, 0xffff0000, RZ, 0xc0, !PT ;  /* 0xffff0000121a8812 */ /* 0x000fe200078ec0ff */
        /* <DEDUP_REMOVED lines=9> */
[----:B------:R-:W-:Y:S01]  /*3500*/  @!P0 SHF.L.U32 R27, R31, 0x10, RZ ;  /* 0x000000101f1b8819 */ /* 0x000fe200000006ff */
[-C--:B------:R-:W-:Y:S01]  /*3510*/  @!P0 FFMA.FTZ R0, R23, R25.reuse, R0 ;  /* 0x0000001917008223 */ /* 0x080fe20000010000 */
[----:B------:R-:W-:Y:S01]  /*3520*/  @!P0 LOP3.LUT R23, R17, 0xffff0000, RZ, 0xc0, !PT ;  /* 0xffff000011178812 */ /* 0x000fe200078ec0ff */
[----:B------:R-:W-:Y:S01]  /*3530*/  @!P0 FFMA.FTZ R33, R22, R25, -R33 ;  /* 0x0000001916218223 */ /* 0x000fe20000010821 */
[----:B------:R-:W-:Y:S01]  /*3540*/  @!P0 LOP3.LUT R25, R19, 0xffff0000, RZ, 0xc0, !PT ;  /* 0xffff000013198812 */ /* 0x000fe200078ec0ff */
[-C--:B------:R-:W-:Y:S01]  /*3550*/  @!P0 FMUL.FTZ R3, R20, R5.reuse ;  /* 0x0000000514038220 */ /* 0x080fe20000410000 */
        /* <DEDUP_REMOVED lines=21> */
.L_x_4306:
[----:B------:R-:W-:Y:S05]  /*36b0*/  BSYNC B1 ;  /* 0x0000000000017941 */ /* 0x000fea0003800000 */
.L_x_4305:
        /* <DEDUP_REMOVED lines=8> */
.L_x_4298:
[----:B------:R-:W-:Y:S01]  /*3740*/  BSSY B2, `(.L_x_4312) ;  /* 0x000010e000027945 */ /* 0x000fe20003800000 */
[----:B------:R-:W-:-:S05]  /*3750*/  @!P2 BRA `(.L_x_4313) ;  /* 0x000010c00000a947 */ /* 0x000fca0003800000 */
[----:B------:R-:W-:Y:S01]  /*3760*/  ISETP.GE.AND P0, PT, R10, c[0x0][0x220], PT ;  /* 0x000088000a007a0c */ /* 0x000fe20003f06270 */
[----:B------:R-:W-:Y:S01]  /*3770*/  @!UPT UIADD3 URZ, URZ, URZ, URZ ;  /* 0x0000003f3f3ff290 */ /* 0x000fe2000fffe03f */
[----:B------:R-:W-:Y:S11]  /*3780*/  BSSY B1, `(.L_x_4314) ;  /* 0x0000057000017945 */ /* 0x000ff60003800000 */
[----:B------:R-:W-:-:S05]  /*3790*/  @P0 BRA `(.L_x_4315) ;  /* 0x0000055000000947 */ /* 0x000fca0003800000 */
[----:B------:R1:W5:Y:S01]  /*37a0*/  LDG.E.128 R44, [R132.64] ;  /* 0x00000006842c7981 */ /* 0x000362000c1e1d00 */
[----:B------:R-:W-:Y:S01]  /*37b0*/  ISETP.GE.AND P0, PT, R10, UR4, PT ;  /* 0x000000040a007c0c */ /* 0x000fe2000bf06270 */
[----:B------:R-:W-:Y:S01]  /*37c0*/  @!UPT UIADD3 URZ, URZ, URZ, URZ ;  /* 0x0000003f3f3ff290 */ /* 0x000fe2000fffe03f */
[----:B------:R-:W-:Y:S11]  /*37d0*/  BSSY B0, `(.L_x_4316) ;  /* 0x0000050000007945 */ /* 0x000ff60003800000 */
[----:B------:R-:W-:-:S05]  /*37e0*/  @P0 BRA `(.L_x_4317) ;  /* 0x000004e000000947 */ /* 0x000fca0003800000 */
[C---:B-----5:R-:W-:Y:S01]  /*37f0*/  SHF.L.U32 R33, R44.reuse, 0x10, RZ ;  /* 0x000000102c217819 */ /* 0x060fe200000006ff */
[----:B------:R-:W-:Y:S01]  /*3800*/  ULEA.HI UR5, UR4, UR4, URZ, 0x1 ;  /* 0x0000000404057291 */ /* 0x000fe2000f8f083f */
[----:B------:R-:W-:Y:S01]  /*3810*/  LOP3.LUT R35, R44, 0xffff0000, RZ, 0xc0, !PT ;  /* 0xffff00002c237812 */ /* 0x000fe200078ec0ff */
[----:B------:R-:W-:Y:S01]  /*3820*/  IMAD.MOV.U32 R137, RZ, RZ, RZ ;  /* 0x000000ffff897224 */ /* 0x000fe200078e00ff */
[C---:B------:R-:W-:Y:S01]  /*3830*/  LOP3.LUT R39, R45.reuse, 0xffff0000, RZ, 0xc0, !PT ;  /* 0xffff00002d277812 */ /* 0x040fe200078ec0ff */
[----:B------:R-:W-:Y:S01]  /*3840*/  IMAD.U32 R38, R45, 0x10000, RZ ;  /* 0x000100002d267824 */ /* 0x000fe200078e00ff */
[C---:B------:R-:W-:Y:S01]  /*3850*/  SHF.L.U32 R42, R46.reuse, 0x10, RZ ;  /* 0x000000102e2a7819 */ /* 0x040fe200000006ff */
[----:B------:R-:W-:Y:S01]  /*3860*/  USHF.R.S32.HI UR5, URZ, 0x1, UR5 ;  /* 0x000000013f057899 */ /* 0x000fe20008011405 */
[----:B------:R-:W-:Y:S01]  /*3870*/  LOP3.LUT R43, R46, 0xffff0000, RZ, 0xc0, !PT ;  /* 0xffff00002e2b7812 */ /* 0x000fe200078ec0ff */
[C---:B------:R-:W-:Y:S01]  /*3880*/  IMAD.U32 R46, R47.reuse, 0x10000, RZ ;  /* 0x000100002f2e7824 */ /* 0x040fe200078e00ff */
[----:B------:R-:W-:Y:S03]  /*3890*/  LOP3.LUT R47, R47, 0xffff0000, RZ, 0xc0, !PT ;  /* 0xffff00002f2f7812 */ /* 0x000fe600078ec0ff */
        /* <DEDUP_REMOVED lines=25> */
[C---:B------:R-:W-:Y:S01]  /*3a30*/  IMAD.U32 R28, R21.reuse, 0x10000, RZ ;  /* 0x00010000151c7824 */ /* 0x040fe200078e00ff */
[----:B------:R-:W-:Y:S01]  /*3a40*/  LOP3.LUT R30, R20, 0xffff0000, RZ, 0xc0, !PT ;  /* 0xffff0000141e7812 */ /* 0x000fe200078ec0ff */
[----:B------:R-:W-:Y:S01]  /*3a50*/  @!P2 FADD.FTZ R24, -R24, -RZ ;  /* 0x800000ff1818a221 */ /* 0x000fe20000010100 */
[----:B------:R-:W-:Y:S01]  /*3a60*/  LOP3.LUT R18, R138, 0xffff0000, RZ, 0xc0, !PT ;  /* 0xffff00008a127812 */ /* 0x000fe200078ec0ff */
[----:B------:R-:W-:Y:S01]  /*3a70*/  FMUL.FTZ R0, R32, R31 ;  /* 0x0000001f20007220 */ /* 0x000fe20000410000 */
[----:B------:R-:W-:Y:S01]  /*3a80*/  LOP3.LUT R29, R21, 0xffff0000, RZ, 0xc0, !PT ;  /* 0xffff0000151d7812 */ /* 0x000fe200078ec0ff */
[----:B------:R-:W-:Y:S01]  /*3a90*/  FMUL.FTZ R2, R30, R27 ;  /* 0x0000001b1e027220 */ /* 0x000fe20000410000 */
[----:B------:R-:W-:Y:S01]  /*3aa0*/  SHF.L.U32 R34, R52, 0x10, RZ ;  /* 0x0000001034227819 */ /* 0x000fe200000006ff */
        /* <DEDUP_REMOVED lines=13> */
[----:B------:R-:W-:Y:S01]  /*3b80*/  LOP3.LUT R44, R54, 0xffff0000, RZ, 0xc0, !PT ;  /* 0xffff0000362c7812 */ /* 0x000fe200078ec0ff */
[C---:B------:R-:W-:Y:S01]  /*3b90*/  IMAD.U32 R20, R23.reuse, 0x10000, RZ ;  /* 0x0001000017147824 */ /* 0x040fe200078e00ff */
        /* <DEDUP_REMOVED lines=19> */
.L_x_4317:
[----:B------:R-:W-:Y:S05]  /*3cd0*/  BSYNC B0 ;  /* 0x0000000000007941 */ /* 0x000fea0003800000 */
.L_x_4316:
[----:B-----5:R2:W-:Y:S02]  /*3ce0*/  STG.E.128 [R124.64], R44 ;  /* 0x0000002c7c007986 */ /* 0x0205e4000c101d06 */
.L_x_4315:
[----:B------:R-:W-:Y:S05]  /*3cf0*/  BSYNC B1 ;  /* 0x0000000000017941 */ /* 0x000fea0003800000 */
.L_x_4314:
[----:B------:R-:W-:Y:S01]  /*3d00*/  ISETP.GE.AND P0, PT, R85, c[0x0][0x220], PT ;  /* 0x0000880055007a0c */ /* 0x000fe20003f06270 */
[----:B------:R-:W-:Y:S01]  /*3d10*/  @!UPT UIADD3 URZ, URZ, URZ, URZ ;  /* 0x0000003f3f3ff290 */ /* 0x000fe2000fffe03f */
[----:B------:R-:W-:Y:S11]  /*3d20*/  BSSY B1, `(.L_x_4318) ;  /* 0x0000057000017945 */ /* 0x000ff60003800000 */
[----:B------:R-:W-:-:S05]  /*3d30*/  @P0 BRA `(.L_x_4319) ;  /* 0x0000055000000947 */ /* 0x000fca0003800000 */
[----:B--2---:R2:W5:Y:S01]  /*3d40*/  LDG.E.128 R44, [R132.64+0x40] ;  /* 0x00004006842c7981 */ /* 0x004562000c1e1d00 */
        /* <DEDUP_REMOVED lines=23> */
[----:B------:R-:W3:Y:S01]  /*3ec0*/  LDG.E.128 R136, [R138.64+0x40] ;  /* 0x000040068a887981 */ /* 0x000ee2000c1e1d00 */
[----:B------:R-:W-:Y:S01]  /*3ed0*/  MOV R109, RZ ;  /* 0x000000ff006d7202 */ /* 0x000fe20000000f00 */
[----:B------:R-:W-:Y:S05]  /*3ee0*/  @P2 IMAD R109, RZ, RZ, -UR5 ;  /* 0x80000005ff6d2e24 */ /* 0x000fea000f8e02ff */
[C---:B------:R-:W-:Y:S01]  /*3ef0*/  LEA R36, P0, R109.reuse, R118, 0x1 ;  /* 0x000000766d247211 */ /* 0x040fe200078008ff */
[----:B--2---:R4:W2:Y:S03]  /*3f00*/  LDG.E.128 R20, [R16.64+0x40] ;  /* 0x0000400610147981 */ /* 0x0048a6000c1e1d00 */
[----:B------:R-:W-:Y:S05]  /*3f10*/  LEA.HI.X.SX32 R37, R109, R119, 0x1, P0 ;  /* 0x000000776d257211 */ /* 0x000fea00000f0eff */
[----:B------:R-:W2:Y:S01]  /*3f20*/  LDG.E.128 R52, [R36.64+0x40] ;  /* 0x0000400624347981 */ /* 0x000ea2000c1e1d00 */
[----:B---3--:R-:W-:Y:S01]  /*3f30*/  IMAD.U32 R25, R137, 0x10000, RZ ;  /* 0x0001000089197824 */ /* 0x008fe200078e00ff */
[C---:B------:R-:W-:Y:S01]  /*3f40*/  SHF.L.U32 R31, R136.reuse, 0x10, RZ ;  /* 0x00000010881f7819 */ /* 0x040fe200000006ff */
[----:B----4-:R-:W-:Y:S01]  /*3f50*/  IMAD.U32 R17, R139, 0x10000, RZ ;  /* 0x000100008b117824 */ /* 0x010fe200078e00ff */
[----:B------:R-:W-:Y:S01]  /*3f60*/  LOP3.LUT R27, R136, 0xffff0000, RZ, 0xc0, !PT ;  /* 0xffff0000881b7812 */ /* 0x000fe200078ec0ff */
[----:B------:R-:W-:Y:S01]  /*3f70*/  @!P2 FADD.FTZ R25, -R25, -RZ ;  /* 0x800000ff1919a221 */ /* 0x000fe20000010100 */
[----:B------:R-:W-:Y:S01]  /*3f80*/  LOP3.LUT R24, R137, 0xffff0000, RZ, 0xc0, !PT ;  /* 0xffff000089187812 */ /* 0x000fe200078ec0ff */
[----:B------:R-:W-:Y:S01]  /*3f90*/  @!P2 FADD.FTZ R31, -R31, -RZ ;  /* 0x800000ff1f1fa221 */ /* 0x000fe20000010100 */
[----:B------:R-:W-:Y:S01]  /*3fa0*/  SHF.L.U32 R19, R138, 0x10, RZ ;  /* 0x000000108a137819 */ /* 0x000fe200000006ff */
[----:B------:R-:W-:Y:S01]  /*3fb0*/  @!P2 FADD.FTZ R27, -R27, -RZ ;  /* 0x800000ff1b1ba221 */ /* 0x000fe20000010100 */
[C---:B--2---:R-:W-:Y:S01]  /*3fc0*/  SHF.L.U32 R32, R20.reuse, 0x10, RZ ;  /* 0x0000001014207819 */ /* 0x044fe200000006ff */
        /* <DEDUP_REMOVED lines=42> */
.L_x_4321:
[----:B------:R-:W-:Y:S05]  /*4270*/  BSYNC B0 ;  /* 0x0000000000007941 */ /* 0x000fea0003800000 */
.L_x_4320:
[----:B-----5:R3:W-:Y:S02]  /*4280*/  STG.E.128 [R124.64+0x40], R44 ;  /* 0x0000402c7c007986 */ /* 0x0207e4000c101d06 */
.L_x_4319:
[----:B------:R-:W-:Y:S05]  /*4290*/  BSYNC B1 ;  /* 0x0000000000017941 */ /* 0x000fea0003800000 */
.L_x_4318:
[----:B------:R-:W-:Y:S11]  /*42a0*/  ISETP.GE.AND P0, PT, R84, c[0x0][0x220], PT ;  /* 0x0000880054007a0c */ /* 0x000ff60003f06270 */
[----:B------:R-:W-:Y:S02]  /*42b0*/  @!UPT UIADD3 URZ, URZ, URZ, URZ ;  /* 0x0000003f3f3ff290 */ /* 0x000fe4000fffe03f */
[----:B------:R-:W-:-:S05]  /*42c0*/  @P0 BRA `(.L_x_4313) ;  /* 0x0000055000000947 */ /* 0x000fca0003800000 */
[----:B--23--:R2:W5:Y:S01]  /*42d0*/  LDG.E.128 R44, [R132.64+0x80] ;  /* 0x00008006842c7981 */ /* 0x00c562000c1e1d00 */
        /* <DEDUP_REMOVED lines=82> */
.L_x_4323:
[----:B------:R-:W-:Y:S05]  /*4800*/  BSYNC B0 ;  /* 0x0000000000007941 */ /* 0x000fea0003800000 */
.L_x_4322:
[----:B-----5:R3:W-:Y:S02]  /*4810*/  STG.E.128 [R124.64+0x80], R44 ;  /* 0x0000802c7c007986 */ /* 0x0207e4000c101d06 */
.L_x_4313:
[----:B------:R-:W-:Y:S05]  /*4820*/  BSYNC B2 ;  /* 0x0000000000027941 */ /* 0x000fea0003800000 */
.L_x_4312:
[----:B------:R-:W-:Y:S01]  /*4830*/  BSSY B2, `(.L_x_4324) ;  /* 0x000011e000027945 */ /* 0x000fe20003800000 */
[----:B------:R-:W-:-:S05]  /*4840*/  @!P1 BRA `(.L_x_4325) ;  /* 0x000011c000009947 */ /* 0x000fca0003800000 */
[----:B------:R-:W-:Y:S01]  /*4850*/  ISETP.GE.AND P0, PT, R10, c[0x0][0x220], PT ;  /* 0x000088000a007a0c */ /* 0x000fe20003f06270 */
[----:B------:R-:W-:Y:S01]  /*4860*/  @!UPT UIADD3 URZ, URZ, URZ, URZ ;  /* 0x0000003f3f3ff290 */ /* 0x000fe2000fffe03f */
[----:B------:R-:W-:Y:S11]  /*4870*/  BSSY B1, `(.L_x_4326) ;  /* 0x000005b000017945 */ /* 0x000ff60003800000 */
[----:B------:R-:W-:-:S05]  /*4880*/  @P0 BRA `(.L_x_4327) ;  /* 0x0000059000000947 */ /* 0x000fca0003800000 */
[----:B--23--:R2:W5:Y:S01]  /*4890*/  LDG.E.128 R44, [R134.64] ;  /* 0x00000006862c7981 */ /* 0x00c562000c1e1d00 */
[----:B------:R-:W-:Y:S01]  /*48a0*/  ISETP.GE.AND P0, PT, R10, UR4, PT ;  /* 0x000000040a007c0c */ /* 0x000fe2000bf06270 */
[----:B------:R-:W-:Y:S01]  /*48b0*/  @!UPT UIADD3 URZ, URZ, URZ, URZ ;  /* 0x0000003f3f3ff290 */ /* 0x000fe2000fffe03f */
[----:B------:R-:W-:Y:S11]  /*48c0*/  BSSY B0, `(.L_x_4328) ;  /* 0x0000054000007945 */ /* 0x000ff60003800000 */
[----:B------:R-:W-:-:S05]  /*48d0*/  @P0 BRA `(.L_x_4329) ;  /* 0x0000052000000947 */ /* 0x000fca0003800000 */
[----:B-----5:R-:W-:Y:S01]  /*48e0*/  LOP3.LUT R35, R44, 0xffff0000, RZ, 0xc0, !PT ;  /* 0xffff00002c237812 */ /* 0x020fe200078ec0ff */
[----:B------:R-:W-:Y:S01]  /*48f0*/  ULEA.HI UR5, UR4, UR4, URZ, 0x1 ;  /* 0x0000000404057291 */ /* 0x000fe2000f8f083f */
[C---:B------:R-:W-:Y:S01]  /*4900*/  LOP3.LUT R39, R45.reuse, 0xffff0000, RZ, 0xc0, !PT ;  /* 0xffff00002d277812 */ /* 0x040fe200078ec0ff */
[----:B------:R-:W-:Y:S01]  /*4910*/  IMAD.MOV.U32 R137, RZ, RZ, RZ ;  /* 0x000000ffff897224 */ /* 0x000fe200078e00ff */
[C---:B------:R-:W-:Y:S01]  /*4920*/  SHF.L.U32 R42, R46.reuse, 0x10, RZ ;  /* 0x000000102e2a7819 */ /* 0x040fe200000006ff */
[----:B------:R-:W-:Y:S01]  /*4930*/  USHF.R.S32.HI UR5, URZ, 0x1, UR5 ;  /* 0x000000013f057899 */ /* 0x000fe20008011405 */
[----:B------:R-:W-:Y:S01]  /*4940*/  LOP3.LUT R43, R46, 0xffff0000, RZ, 0xc0, !PT ;  /* 0xffff00002e2b7812 */ /* 0x000fe200078ec0ff */
[----:B------:R-:W-:Y:S02]  /*4950*/  IMAD.U32 R33, R44, 0x10000, RZ ;  /* 0x000100002c217824 */ /* 0x000fe400078e00ff */
[----:B------:R-:W-:Y:S02]  /*4960*/  IMAD.U32 R38, R45, 0x10000, RZ ;  /* 0x000100002d267824 */ /* 0x000fe400078e00ff */
[----:B------:R-:W-:Y:S01]  /*4970*/  ISETP.GE.AND P1, PT, R10, UR5, PT ;  /* 0x000000050a007c0c */ /* 0x000fe2000bf26270 */
[C---:B------:R-:W-:Y:S01]  /*4980*/  IMAD.U32 R46, R47.reuse, 0x10000, RZ ;  /* 0x000100002f2e7824 */ /* 0x040fe200078e00ff */
[----:B------:R-:W-:Y:S02]  /*4990*/  MOV R109, UR5 ;  /* 0x00000005006d7c02 */ /* 0x000fe40008000f00 */
[----:B------:R-:W-:Y:S09]  /*49a0*/  LOP3.LUT R47, R47, 0xffff0000, RZ, 0xc0, !PT ;  /* 0xffff00002f2f7812 */ /* 0x000ff200078ec0ff */
[----:B------:R-:W-:Y:S02]  /*49b0*/  @P1 IMAD R137, RZ, RZ, -UR5 ;  /* 0x80000005ff891e24 */ /* 0x000fe4000f8e02ff */
[----:B------:R-:W-:Y:S03]  /*49c0*/  @P1 IMAD R109, RZ, RZ, -UR5 ;  /* 0x80000005ff6d1e24 */ /* 0x000fe6000f8e02ff */
[C---:B------:R-:W-:Y:S04]  /*49d0*/  IADD3 R139, P0, R80.reuse, R137, RZ ;  /* 0x00000089508b7210 */ /* 0x040fe80007f1e0ff */
[----:B------:R-:W-:Y:S02]  /*49e0*/  LEA.HI.X.SX32 R137, R137, R103, 0x1, P0 ;  /* 0x0000006789897211 */ /* 0x000fe400000f0eff */
[C---:B------:R-:W-:Y:S04]  /*49f0*/  LEA R142, P0, R139.reuse, R120, 0x1 ;  /* 0x000000788b8e7211 */ /* 0x040fe800078008ff */
[----:B------:R-:W-:Y:S02]  /*4a00*/  LEA.HI.X R143, R139, R121, R137, 0x1, P0 ;  /* 0x000000798b8f7211 */ /* 0x000fe400000f0c89 */
[C---:B------:R-:W-:Y:S03]  /*4a10*/  LEA R16, P0, R109.reuse, R134, 0x1 ;  /* 0x000000866d107211 */ /* 0x040fe600078008ff */
[----:B------:R-:W3:Y:S01]  /*4a20*/  LDG.E.128 R136, [R142.64] ;  /* 0x000000068e887981 */ /* 0x000ee2000c1e1d00 */
[----:B------:R-:W-:Y:S01]  /*4a30*/  LEA.HI.X.SX32 R17, R109, R135, 0x1, P0 ;  /* 0x000000876d117211 */ /* 0x000fe200000f0eff */
[----:B------:R-:W-:Y:S01]  /*4a40*/  IMAD.MOV.U32 R109, RZ, RZ, RZ ;  /* 0x000000ffff6d7224 */ /* 0x000fe200078e00ff */
[----:B------:R-:W-:Y:S04]  /*4a50*/  @P1 IADD3 R109, RZ, -UR5, RZ ;  /* 0x80000005ff6d1c10 */ /* 0x000fe8000fffe0ff */
[----:B------:R-:W-:Y:S01]  /*4a60*/  IADD3 R141, P0, R80, R109, RZ ;  /* 0x0000006d508d7210 */ /* 0x000fe20007f1e0ff */
[----:B------:R-:W4:Y:S03]  /*4a70*/  LDG.E.128 R20, [R16.64] ;  /* 0x0000000610147981 */ /* 0x000f26000c1e1d00 */
[----:B------:R-:W-:Y:S02]  /*4a80*/  LEA.HI.X.SX32 R109, R109, R103, 0x1, P0 ;  /* 0x000000676d6d7211 */ /* 0x000fe400000f0eff */
[C---:B------:R-:W-:Y:S04]  /*4a90*/  LEA R36, P0, R141.reuse, R118, 0x1 ;  /* 0x000000768d247211 */ /* 0x040fe800078008ff */
[----:B------:R-:W-:Y:S05]  /*4aa0*/  LEA.HI.X R37, R141, R119, R109, 0x1, P0 ;  /* 0x000000778d257211 */ /* 0x000fea00000f0c6d */
[----:B--2---:R-:W2:Y:S01]  /*4ab0*/  LDG.E.128 R52, [R36.64] ;  /* 0x0000000624347981 */ /* 0x004ea2000c1e1d00 */
[C---:B---3--:R-:W-:Y:S01]  /*4ac0*/  IMAD.U32 R31, R136.reuse, 0x10000, RZ ;  /* 0x00010000881f7824 */ /* 0x048fe200078e00ff */
[----:B------:R-:W-:Y:S01]  /*4ad0*/  LOP3.LUT R27, R136, 0xffff0000, RZ, 0xc0, !PT ;  /* 0xffff0000881b7812 */ /* 0x000fe200078ec0ff */
[C---:B------:R-:W-:Y:S01]  /*4ae0*/  IMAD.U32 R19, R138.reuse, 0x10000, RZ ;  /* 0x000100008a137824 */ /* 0x040fe200078e00ff */
[----:B------:R-:W-:Y:S01]  /*4af0*/  SHF.L.U32 R25, R137, 0x10, RZ ;  /* 0x0000001089197819 */ /* 0x000fe200000006ff */
[----:B------:R-:W-:Y:S01]  /*4b00*/  @!P1 FADD.FTZ R31, -R31, -RZ ;  /* 0x800000ff1f1f9221 */ /* 0x000fe20000010100 */
[----:B------:R-:W-:Y:S01]  /*4b10*/  LOP3.LUT R24, R137, 0xffff0000, RZ, 0xc0, !PT ;  /* 0xffff000089187812 */ /* 0x000fe200078ec0ff */
[----:B------:R-:W-:Y:S01]  /*4b20*/  @!P1 FADD.FTZ R27, -R27, -RZ ;  /* 0x800000ff1b1b9221 */ /* 0x000fe20000010100 */
[----:B------:R-:W-:Y:S01]  /*4b30*/  LOP3.LUT R18, R138, 0xffff0000, RZ, 0xc0, !PT ;  /* 0xffff00008a127812 */ /* 0x000fe200078ec0ff */
[C---:B----4-:R-:W-:Y:S01]  /*4b40*/  IMAD.U32 R32, R20.reuse, 0x10000, RZ ;  /* 0x0001000014207824 */ /* 0x050fe200078e00ff */
[----:B------:R-:W-:Y:S01]  /*4b50*/  LOP3.LUT R30, R20, 0xffff0000, RZ, 0xc0, !PT ;  /* 0xffff0000141e7812 */ /* 0x000fe200078ec0ff */
[----:B------:R-:W-:Y:S01]  /*4b60*/  @!P1 FADD.FTZ R25, -R25, -RZ ;  /* 0x800000ff19199221 */ /* 0x000fe20000010100 */
[C---:B------:R-:W-:Y:S01]  /*4b70*/  SHF.L.U32 R28, R21.reuse, 0x10, RZ ;  /* 0x00000010151c7819 */ /* 0x040fe200000006ff */
[----:B------:R-:W-:Y:S01]  /*4b80*/  FMUL.FTZ R0, R32, R31 ;  /* 0x0000001f20007220 */ /* 0x000fe20000410000 */
[----:B------:R-:W-:Y:S01]  /*4b90*/  LOP3.LUT R29, R21, 0xffff0000, RZ, 0xc0, !PT ;  /* 0xffff0000151d7812 */ /* 0x000fe200078ec0ff */
[----:B------:R-:W-:Y:S01]  /*4ba0*/  @!P1 FADD.FTZ R24, -R24, -RZ ;  /* 0x800000ff18189221 */ /* 0x000fe20000010100 */
[C---:B------:R-:W-:Y:S01]  /*4bb0*/  SHF.L.U32 R17, R139.reuse, 0x10, RZ ;  /* 0x000000108b117819 */ /* 0x040fe200000006ff */
[----:B------:R-:W-:Y:S01]  /*4bc0*/  FMUL.FTZ R2, R30, R27 ;  /* 0x0000001b1e027220 */ /* 0x000fe20000410000 */
[----:B------:R-:W-:Y:S01]  /*4bd0*/  LOP3.LUT R16, R139, 0xffff0000, RZ, 0xc0, !PT ;  /* 0xffff00008b107812 */ /* 0x000fe200078ec0ff */
[C---:B------:R-:W-:Y:S01]  /*4be0*/  IMAD.U32 R26, R22.reuse, 0x10000, RZ ;  /* 0x00010000161a7824 */ /* 0x040fe200078e00ff */
[----:B------:R-:W-:Y:S01]  /*4bf0*/  LOP3.LUT R21, R22, 0xffff0000, RZ, 0xc0, !PT ;  /* 0xffff000016157812 */ /* 0x000fe200078ec0ff */
[----:B------:R-:W-:Y:S01]  /*4c00*/  FMUL.FTZ R3, R28, R25 ;  /* 0x000000191c037220 */ /* 0x000fe20000410000 */
[----:B------:R-:W-:Y:S01]  /*4c10*/  SHF.L.U32 R20, R23, 0x10, RZ ;  /* 0x0000001017147819 */ /* 0x000fe200000006ff */
[C---:B--2---:R-:W-:Y:S01]  /*4c20*/  IMAD.U32 R34, R52.reuse, 0x10000, RZ ;  /* 0x0001000034227824 */ /* 0x044fe200078e00ff */
[----:B------:R-:W-:Y:S01]  /*4c30*/  LOP3.LUT R36, R52, 0xffff0000, RZ, 0xc0, !PT ;  /* 0xffff000034247812 */ /* 0x000fe200078ec0ff */
[----:B------:R-:W-:Y:S01]  /*4c40*/  @!P1 FADD.FTZ R19, -R19, -RZ ;  /* 0x800000ff13139221 */ /* 0x000fe20000010100 */
[----:B------:R-:W-:Y:S01]  /*4c50*/  SHF.L.U32 R37, R53, 0x10, RZ ;  /* 0x0000001035257819 */ /* 0x000fe200000006ff */
[----:B------:R-:W-:Y:S01]  /*4c60*/  FFMA.FTZ R0, R33, R34, R0 ;  /* 0x0000002221007223 */ /* 0x000fe20000010000 */
[----:B------:R-:W-:Y:S01]  /*4c70*/  LOP3.LUT R40, R53, 0xffff0000, RZ, 0xc0, !PT ;  /* 0xffff000035287812 */ /* 0x000fe200078ec0ff */
[----:B------:R-:W-:Y:S01]  /*4c80*/  FMUL.FTZ R4, R29, R24 ;  /* 0x000000181d047220 */ /* 0x000fe20000410000 */
[----:B------:R-:W-:Y:S01]  /*4c90*/  LOP3.LUT R23, R23, 0xffff0000, RZ, 0xc0, !PT ;  /* 0xffff000017177812 */ /* 0x000fe200078ec0ff */
[----:B------:R-:W-:Y:S01]  /*4ca0*/  @!P1 FADD.FTZ R18, -R18, -RZ ;  /* 0x800000ff12129221 */ /* 0x000fe20000010100 */
[----:B------:R-:W-:Y:S01]  /*4cb0*/  LOP3.LUT R44, R54, 0xffff0000, RZ, 0xc0, !PT ;  /* 0xffff0000362c7812 */ /* 0x000fe200078ec0ff */
[----:B------:R-:W-:Y:S01]  /*4cc0*/  FFMA.FTZ R2, R35, R36, R2 ;  /* 0x0000002423027223 */ /* 0x000fe20000010002 */
[----:B------:R-:W-:Y:S01]  /*4cd0*/  SHF.L.U32 R45, R55, 0x10, RZ ;  /* 0x00000010372d7819 */ /* 0x000fe200000006ff */
        /* <DEDUP_REMOVED lines=18> */
.L_x_4329:
[----:B------:R-:W-:Y:S05]  /*4e00*/  BSYNC B0 ;  /* 0x0000000000007941 */ /* 0x000fea0003800000 */
.L_x_4328:
[----:B-----5:R3:W-:Y:S02]  /*4e10*/  STG.E.128 [R130.64], R44 ;  /* 0x0000002c82007986 */ /* 0x0207e4000c101d06 */
.L_x_4327:
[----:B------:R-:W-:Y:S05]  /*4e20*/  BSYNC B1 ;  /* 0x0000000000017941 */ /* 0x000fea0003800000 */
.L_x_4326:
[----:B------:R-:W-:Y:S01]  /*4e30*/  ISETP.GE.AND P0, PT, R85, c[0x0][0x220], PT ;  /* 0x0000880055007a0c */ /* 0x000fe20003f06270 */
[----:B------:R-:W-:Y:S01]  /*4e40*/  @!UPT UIADD3 URZ, URZ, URZ, URZ ;  /* 0x0000003f3f3ff290 */ /* 0x000fe2000fffe03f */
[----:B------:R-:W-:Y:S11]  /*4e50*/  BSSY B1, `(.L_x_4330) ;  /* 0x000005d000017945 */ /* 0x000ff60003800000 */
[----:B------:R-:W-:-:S05]  /*4e60*/  @P0 BRA `(.L_x_4331) ;  /* 0x000005b000000947 */ /* 0x000fca0003800000 */
[----:B--23--:R2:W5:Y:S01]  /*4e70*/  LDG.E.128 R44, [R134.64+0x40] ;  /* 0x00004006862c7981 */ /* 0x00c562000c1e1d00 */
[----:B------:R-:W-:Y:S01]  /*4e80*/  ISETP.GE.AND P0, PT, R85, UR4, PT ;  /* 0x0000000455007c0c */ /* 0x000fe2000bf06270 */
[----:B------:R-:W-:Y:S01]  /*4e90*/  @!UPT UIADD3 URZ, URZ, URZ, URZ ;  /* 0x0000003f3f3ff290 */ /* 0x000fe2000fffe03f */
[----:B------:R-:W-:Y:S11]  /*4ea0*/  BSSY B0, `(.L_x_4332) ;  /* 0x0000056000007945 */ /* 0x000ff60003800000 */
[----:B------:R-:W-:-:S05]  /*4eb0*/  @P0 BRA `(.L_x_4333) ;  /* 0x0000054000000947 */ /* 0x000fca0003800000 */
[----:B------:R-:W-:Y:S01]  /*4ec0*/  IADD3 R140, P2, R132, R95, RZ ;  /* 0x0000005f848c7210 */ /* 0x000fe20007f5e0ff */
[----:B------:R-:W-:Y:S01]  /*4ed0*/  ULEA.HI UR5, UR4, UR4, URZ, 0x1 ;  /* 0x0000000404057291 */ /* 0x000fe2000f8f083f */
[----:B-----5:R-:W-:Y:S01]  /*4ee0*/  LOP3.LUT R35, R44, 0xffff0000, RZ, 0xc0, !PT ;  /* 0xffff00002c237812 */ /* 0x020fe200078ec0ff */
[----:B------:R-:W-:Y:S01]  /*4ef0*/  IMAD.MOV.U32 R137, RZ, RZ, RZ ;  /* 0x000000ffff897224 */ /* 0x000fe200078e00ff */
[C---:B------:R-:W-:Y:S01]  /*4f00*/  SHF.L.U32 R38, R45.reuse, 0x10, RZ ;  /* 0x000000102d267819 */ /* 0x040fe200000006ff */
[----:B------:R-:W-:Y:S01]  /*4f10*/  USHF.R.S32.HI UR5, URZ, 0x1, UR5 ;  /* 0x000000013f057899 */ /* 0x000fe20008011405 */
[----:B------:R-:W-:Y:S01]  /*4f20*/  LOP3.LUT R39, R45, 0xffff0000, RZ, 0xc0, !PT ;  /* 0xffff00002d277812 */ /* 0x000fe200078ec0ff */
[----:B------:R-:W-:Y:S01]  /*4f30*/  IMAD.X R141, R133, 0x1, R94, P2 ;  /* 0x00000001858d7824 */ /* 0x000fe200010e065e */
[----:B------:R-:W-:Y:S01]  /*4f40*/  LOP3.LUT R43, R46, 0xffff0000, RZ, 0xc0, !PT ;  /* 0xffff00002e2b7812 */ /* 0x000fe200078ec0ff */
[----:B------:R-:W-:Y:S02]  /*4f50*/  IMAD.U32 R33, R44, 0x10000, RZ ;  /* 0x000100002c217824 */ /* 0x000fe400078e00ff */
[----:B------:R-:W-:Y:S01]  /*4f60*/  ISETP.GE.AND P0, PT, R85, UR5, PT ;  /* 0x0000000555007c0c */ /* 0x000fe2000bf06270 */
[----:B------:R-:W-:Y:S01]  /*4f70*/  IMAD.U32 R42, R46, 0x10000, RZ ;  /* 0x000100002e2a7824 */ /* 0x000fe200078e00ff */
[----:B------:R-:W-:Y:S01]  /*4f80*/  MOV R109, UR5 ;  /* 0x00000005006d7c02 */ /* 0x000fe20008000f00 */
[C---:B------:R-:W-:Y:S01]  /*4f90*/  IMAD.U32 R46, R47.reuse, 0x10000, RZ ;  /* 0x000100002f2e7824 */ /* 0x040fe200078e00ff */
        /* <DEDUP_REMOVED lines=9> */
[----:B------:R-:W-:Y:S02]  /*5030*/  LEA.HI.X.SX32 R17, R109, R141, 0x1, P1 ;  /* 0x0000008d6d117211 */ /* 0x000fe400008f0eff */
[----:B------:R-:W-:Y:S01]  /*5040*/  MOV R109, RZ ;  /* 0x000000ff006d7202 */ /* 0x000fe20000000f00 */
[----:B------:R-:W-:Y:S04]  /*5050*/  @P0 IMAD R109, RZ, RZ, -UR5 ;  /* 0x80000005ff6d0e24 */ /* 0x000fe8000f8e02ff */
[----:B------:R-:W4:Y:S01]  /*5060*/  LDG.E.128 R20, [R16.64] ;  /* 0x0000000610147981 */ /* 0x000f22000c1e1d00 */
[----:B------:R-:W-:Y:S04]  /*5070*/  IADD3 R141, P1, R104, R109, RZ ;  /* 0x0000006d688d7210 */ /* 0x000fe80007f3e0ff */
[----:B------:R-:W-:Y:S02]  /*5080*/  LEA.HI.X.SX32 R109, R109, R101, 0x1, P1 ;  /* 0x000000656d6d7211 */ /* 0x000fe400008f0eff */
[C---:B------:R-:W-:Y:S04]  /*5090*/  LEA R36, P1, R141.reuse, R118, 0x1 ;  /* 0x000000768d247211 */ /* 0x040fe800078208ff */
[----:B------:R-:W-:Y:S05]  /*50a0*/  LEA.HI.X R37, R141, R119, R109, 0x1, P1 ;  /* 0x000000778d257211 */ /* 0x000fea00008f0c6d */
[----:B--2---:R-:W2:Y:S01]  /*50b0*/  LDG.E.128 R52, [R36.64] ;  /* 0x0000000624347981 */ /* 0x004ea2000c1e1d00 */
        /* <DEDUP_REMOVED lines=27> */
[----:B------:R-:W-:Y:S01]  /*5270*/  SHF.L.U32 R37, R53, 0x10, RZ ;  /* 0x0000001035257819 */ /* 0x000fe200000006ff */
[----:B------:R-:W-:Y:S01]  /*5280*/  FFMA.FTZ R0, R33, R34, R0 ;  /* 0x0000002221007223 */ /* 0x000fe20000010000 */
        /* <DEDUP_REMOVED lines=23> */
.L_x_4333:
[----:B------:R-:W-:Y:S05]  /*5400*/  BSYNC B0 ;  /* 0x0000000000007941 */ /* 0x000fea0003800000 */
.L_x_4332:
[----:B-----5:R3:W-:Y:S02]  /*5410*/  STG.E.128 [R130.64+0x40], R44 ;  /* 0x0000402c82007986 */ /* 0x0207e4000c101d06 */
.L_x_4331:
[----:B------:R-:W-:Y:S05]  /*5420*/  BSYNC B1 ;  /* 0x0000000000017941 */ /* 0x000fea0003800000 */
.L_x_4330:
        /* <DEDUP_REMOVED lines=11> */
[----:B--2---:R-:W-:Y:S01]  /*54e0*/  IMAD.MOV.U32 R135, RZ, RZ, RZ ;  /* 0x000000ffff877224 */ /* 0x004fe200078e00ff */
        /* <DEDUP_REMOVED lines=17> */
[C---:B------:R-:W-:Y:S04]  /*5600*/  LEA R16, P1, R109.reuse, R140, 0x1 ;  /* 0x0000008c6d107211 */ /* 0x040fe800078208ff */
[----:B------:R-:W-:Y:S01]  /*5610*/  LEA.HI.X.SX32 R17, R109, R141, 0x1, P1 ;  /* 0x0000008d6d117211 */ /* 0x000fe200008f0eff */
[----:B------:R-:W2:Y:S01]  /*5620*/  LDG.E.128 R136, [R138.64] ;  /* 0x000000068a887981 */ /* 0x000ea2000c1e1d00 */
[----:B------:R-:W-:Y:S01]  /*5630*/  MOV R109, RZ ;  /* 0x000000ff006d7202 */ /* 0x000fe20000000f00 */
[----:B------:R-:W-:Y:S05]  /*5640*/  @P0 IMAD R109, RZ, RZ, -UR5 ;  /* 0x80000005ff6d0e24 */ /* 0x000fea000f8e02ff */
[----:B------:R-:W-:Y:S01]  /*5650*/  IADD3 R135, P1, R102, R109, RZ ;  /* 0x0000006d66877210 */ /* 0x000fe20007f3e0ff */
[----:B------:R-:W3:Y:S03]  /*5660*/  LDG.E.128 R20, [R16.64] ;  /* 0x0000000610147981 */ /* 0x000ee6000c1e1d00 */
[----:B------:R-:W-:Y:S02]  /*5670*/  LEA.HI.X.SX32 R109, R109, R100, 0x1, P1 ;  /* 0x000000646d6d7211 */ /* 0x000fe400008f0eff */
[C---:B------:R-:W-:Y:S04]  /*5680*/  LEA R36, P1, R135.reuse, R118, 0x1 ;  /* 0x0000007687247211 */ /* 0x040fe800078208ff */
[----:B------:R-:W-:Y:S05]  /*5690*/  LEA.HI.X R37, R135, R119, R109, 0x1, P1 ;  /* 0x0000007787257211 */ /* 0x000fea00008f0c6d */
[----:B------:R-:W4:Y:S01]  /*56a0*/  LDG.E.128 R52, [R36.64] ;  /* 0x0000000624347981 */ /* 0x000f22000c1e1d00 */
[----:B--2---:R-:W-:Y:S01]  /*56b0*/  IMAD.U32 R25, R137, 0x10000, RZ ;  /* 0x0001000089197824 */ /* 0x004fe200078e00ff */
[----:B------:R-:W-:Y:S01]  /*56c0*/  SHF.L.U32 R31, R136, 0x10, RZ ;  /* 0x00000010881f7819 */ /* 0x000fe200000006ff */
[----:B------:R-:W-:Y:S01]  /*56d0*/  IMAD.U32 R19, R138, 0x10000, RZ ;  /* 0x000100008a137824 */ /* 0x000fe200078e00ff */
[----:B------:R-:W-:Y:S01]  /*56e0*/  LOP3.LUT R27, R136, 0xffff0000, RZ, 0xc0, !PT ;  /* 0xffff0000881b7812 */ /* 0x000fe200078ec0ff */
[----:B------:R-:W-:Y:S01]  /*56f0*/  @!P0 FADD.FTZ R25, -R25, -RZ ;  /* 0x800000ff19198221 */ /* 0x000fe20000010100 */
[----:B------:R-:W-:Y:S01]  /*5700*/  LOP3.LUT R24, R137, 0xffff0000, RZ, 0xc0, !PT ;  /* 0xffff000089187812 */ /* 0x000fe200078ec0ff */
[----:B------:R-:W-:Y:S01]  /*5710*/  @!P0 FADD.FTZ R31, -R31, -RZ ;  /* 0x800000ff1f1f8221 */ /* 0x000fe20000010100 */
[----:B------:R-:W-:Y:S01]  /*5720*/  LOP3.LUT R18, R138, 0xffff0000, RZ, 0xc0, !PT ;  /* 0xffff00008a127812 */ /* 0x000fe200078ec0ff */
[C---:B---3--:R-:W-:Y:S01]  /*5730*/  IMAD.U32 R32, R20.reuse, 0x10000, RZ ;  /* 0x0001000014207824 */ /* 0x048fe200078e00ff */
        /* <DEDUP_REMOVED lines=13> */
[C---:B----4-:R-:W-:Y:S01]  /*5810*/  IMAD.U32 R34, R52.reuse, 0x10000, RZ ;  /* 0x0001000034227824 */ /* 0x050fe200078e00ff */
        /* <DEDUP_REMOVED lines=29> */
.L_x_4335:
[----:B------:R-:W-:Y:S05]  /*59f0*/  BSYNC B0 ;  /* 0x0000000000007941 */ /* 0x000fea0003800000 */
.L_x_4334:
[----:B-----5:R3:W-:Y:S02]  /*5a00*/  STG.E.128 [R130.64+0x80], R44 ;  /* 0x0000802c82007986 */ /* 0x0207e4000c101d06 */
.L_x_4325:
[----:B------:R-:W-:Y:S05]  /*5a10*/  BSYNC B2 ;  /* 0x0000000000027941 */ /* 0x000fea0003800000 */
.L_x_4324:
        /* <DEDUP_REMOVED lines=8> */
.L_x_4297:
[----:B------:R-:W-:Y:S01]  /*5aa0*/  BSSY B0, `(.L_x_4336) ;  /* 0x000000b000007945 */ /* 0x000fe20003800000 */
[----:B------:R-:W-:-:S05]  /*5ab0*/  @!P2 BRA `(.L_x_4337) ;  /* 0x000000900000a947 */ /* 0x000fca0003800000 */
        /* <DEDUP_REMOVED lines=9> */
.L_x_4337:
[----:B------:R-:W-:Y:S05]  /*5b50*/  BSYNC B0 ;  /* 0x0000000000007941 */ /* 0x000fea0003800000 */
.L_x_4336:
[----:B------:R-:W-:Y:S01]  /*5b60*/  UMOV UR4, URZ ;  /* 0x0000003f00047c82 */ /* 0x000fe20008000000 */
[----:B------:R-:W-:Y:S01]  /*5b70*/  BSSY B0, `(.L_x_4311) ;  /* 0x000000b000007945 */ /* 0x000fe20003800000 */
[----:B------:R-:W-:-:S05]  /*5b80*/  @!P1 BRA `(.L_x_4338) ;  /* 0x0000009000009947 */ /* 0x000fca0003800000 */
[----:B------:R-:W-:Y:S02]  /*5b90*/  ISETP.NE.AND P0, PT, R107, RZ, PT ;  /* 0x000000ff6b00720c */ /* 0x000fe40003f05270 */
[----:B------:R-:W-:Y:S11]  /*5ba0*/  ISETP.NE.AND P1, PT, R106, RZ, PT ;  /* 0x000000ff6a00720c */ /* 0x000ff60003f25270 */
[----:B-1----:R-:W2:Y:S04]  /*5bb0*/  @P0 LDG.E.128 R16, [R134.64] ;  /* 0x0000000686100981 */ /* 0x002ea8000c1e1d00 */
[----:B--2---:R1:W-:Y:S01]  /*5bc0*/  @P0 STG.E.128 [R130.64], R16 ;  /* 0x0000001082000986 */ /* 0x0043e2000c101d06 */
[----:B------:R-:W-:Y:S03]  /*5bd0*/  ISETP.NE.AND P0, PT, R105, RZ, PT ;  /* 0x000000ff6900720c */ /* 0x000fe60003f05270 */
[----:B------:R-:W2:Y:S04]  /*5be0*/  @P1 LDG.E.128 R4, [R134.64+0x40] ;  /* 0x0000400686041981 */ /* 0x000ea8000c1e1d00 */
[----:B--2---:R1:W-:Y:S06]  /*5bf0*/  @P1 STG.E.128 [R130.64+0x40], R4 ;  /* 0x0000400482001986 */ /* 0x0043ec000c101d06 */
[----:B------:R-:W2:Y:S04]  /*5c00*/  @P0 LDG.E.128 R20, [R134.64+0x80] ;  /* 0x0000800686140981 */ /* 0x000ea8000c1e1d00 */
[----:B--2---:R1:W-:Y:S02]  /*5c10*/  @P0 STG.E.128 [R130.64+0x80], R20 ;  /* 0x0000801482000986 */ /* 0x0043e4000c101d06 */
.L_x_4338:
[----:B------:R-:W-:Y:S05]  /*5c20*/  BSYNC B0 ;  /* 0x0000000000007941 */ /* 0x000fea0003800000 */
.L_x_4311:
[----:B------:R-:W-:Y:S04]  /*5c30*/  IMAD.MOV.U32 R3, RZ, RZ, c[0x0][0x288] ;  /* 0x0000a200ff037624 */ /* 0x000fe800078e00ff */
[----:B------:R-:W-:Y:S05]  /*5c40*/  IMAD.U32 R3, R3, -0x40, RZ ;  /* 0xffffffc003037824 */ /* 0x000fea00078e00ff */
        /* <DEDUP_REMOVED lines=8> */
[----:B------:R-:W-:Y:S02]  /*5cd0*/  IABS R5, c[0x0][0x2d0] ;  /* 0x0000b40000057a13 */ /* 0x000fe40000000000 */
[----:B------:R-:W-:Y:S02]  /*5ce0*/  IADD3 R13, R13, -0x80, RZ ;  /* 0xffffff800d0d7810 */ /* 0x000fe40007ffe0ff */
[----:B------:R-:W1:Y:S01]  /*5cf0*/  I2F.RP R17, R5 ;  /* 0x0000000500117306 */ /* 0x000e620000209400 */
[----:B------:R-:W-:Y:S02]  /*5d00*/  IABS R16, R12 ;  /* 0x0000000c00107213 */ /* 0x000fe40000000000 */
[----:B------:R-:W-:Y:S01]  /*5d10*/  IMAD.IADD R0, R13, 0x1, -R12 ;  /* 0x000000010d007824 */ /* 0x000fe200078e0a0c */
[----:B------:R-:W-:Y:S02]  /*5d20*/  IABS R7, R13 ;  /* 0x0000000d00077213 */ /* 0x000fe40000000000 */
[----:B------:R-:W-:Y:S04]  /*5d30*/  LOP3.LUT R3, RZ, c[0x0][0x2d0], RZ, 0x33, !PT ;  /* 0x0000b400ff037a12 */ /* 0x000fe800078e33ff */
[----:B-1----:R-:W1:Y:S02]  /*5d40*/  MUFU.RCP R6, R17 ;  /* 0x0000001100067308 */ /* 0x002e640000001000 */
[----:B-1----:R-:W-:Y:S08]  /*5d50*/  IADD3 R8, R6, 0xffffffe, RZ ;  /* 0x0ffffffe06087810 */ /* 0x002ff00007ffe0ff */
[----:B------:R-:W1:Y:S02]  /*5d60*/  F2I.FTZ.U32.TRUNC.NTZ R19, R8 ;  /* 0x0000000800137305 */ /* 0x000e64000021f000 */
[--C-:B-1----:R-:W-:Y:S04]  /*5d70*/  IMAD.MOV R6, RZ, RZ, -R19.reuse ;  /* 0x000000ffff067224 */ /* 0x102fe800078e0a13 */
        /* <DEDUP_REMOVED lines=20> */
[----:B------:R-:W-:Y:S05]  /*5ec0*/  ISETP.GE.AND P1, PT, R5, RZ, PT ;  /* 0x000000ff0500720c */ /* 0x000fea0003f26270 */
[----:B------:R-:W-:Y:S02]  /*5ed0*/  @P5 IADD3 R2, R2, 0x1, RZ ;  /* 0x0000000102025810 */ /* 0x000fe40007ffe0ff */
[----:B------:R-:W-:Y:S05]  /*5ee0*/  @P6 IADD3 R4, R4, 0x1, RZ ;  /* 0x0000000104046810 */ /* 0x000fea0007ffe0ff */
[----:B------:R-:W-:Y:S02]  /*5ef0*/  @!P2 IMAD.MOV R4, RZ, RZ, -R4 ;  /* 0x000000ffff04a224 */ /* 0x000fe400078e0a04 */
[----:B------:R-:W-:Y:S05]  /*5f00*/  @!P1 IMAD.MOV R2, RZ, RZ, -R2 ;  /* 0x000000ffff029224 */ /* 0x000fea00078e0a02 */
[C---:B------:R-:W-:Y:S02]  /*5f10*/  SEL R2, R3.reuse, R2, !P0 ;  /* 0x0000000203027207 */ /* 0x040fe40004000000 */
[----:B------:R-:W-:Y:S02]  /*5f20*/  SEL R3, R3, R4, !P0 ;  /* 0x0000000403037207 */ /* 0x000fe40004000000 */
[CC--:B------:R-:W-:Y:S02]  /*5f30*/  LEA R22, P1, R2.reuse, R128.reuse, 0x2 ;  /* 0x0000008002167211 */ /* 0x0c0fe400078210ff */
[C---:B------:R-:W-:Y:S02]  /*5f40*/  LEA R18, P0, R3.reuse, R128, 0x2 ;  /* 0x0000008003127211 */ /* 0x040fe400078010ff */
[-C--:B------:R-:W-:Y:S02]  /*5f50*/  LEA.HI.X.SX32 R23, R2, R129.reuse, 0x2, P1 ;  /* 0x0000008102177211 */ /* 0x080fe400008f16ff */
[C---:B------:R-:W-:Y:S02]  /*5f60*/  LEA.HI.X.SX32 R19, R3.reuse, R129, 0x2, P0 ;  /* 0x0000008103137211 */ /* 0x040fe400000f16ff */
[----:B------:R-:W-:Y:S01]  /*5f70*/  IADD3 R3, R3, -R2, RZ ;  /* 0x8000000203037210 */ /* 0x000fe20007ffe0ff */
[----:B------:R-:W2:Y:S04]  /*5f80*/  LDG.E R5, [R22.64] ;  /* 0x0000000616057981 */ /* 0x000ea8000c1e1900 */
[----:B------:R-:W-:Y:S01]  /*5f90*/  IMAD R0, R3, c[0x0][0x2d0], R0 ;  /* 0x0000b40003007a24 */ /* 0x000fe200078e0200 */
[----:B------:R-:W2:Y:S03]  /*5fa0*/  LDG.E R6, [R18.64] ;  /* 0x0000000612067981 */ /* 0x000ea6000c1e1900 */
[----:B------:R-:W-:Y:S01]  /*5fb0*/  IMAD.WIDE.U32 R20, R0, c[0x0][0x1a0], RZ ;  /* 0x0000680000147a25 */ /* 0x000fe200078e00ff */
[----:B------:R-:W-:Y:S03]  /*5fc0*/  SHF.R.S32.HI R7, RZ, 0x1f, R0 ;  /* 0x0000001fff077819 */ /* 0x000fe60000011400 */
[----:B--2---:R-:W-:Y:S02]  /*5fd0*/  IMAD.IADD R16, R5, 0x1, -R6 ;  /* 0x0000000105107824 */ /* 0x004fe400078e0a06 */
[----:B------:R-:W-:Y:S02]  /*5fe0*/  IMAD R6, R7, c[0x0][0x1a0], RZ ;  /* 0x0000680007067a24 */ /* 0x000fe400078e02ff */
[----:B------:R-:W-:Y:S01]  /*5ff0*/  IMAD.WIDE.U32 R18, R16, c[0x0][0x180], RZ ;  /* 0x0000600010127a25 */ /* 0x000fe200078e00ff */
[----:B------:R-:W-:Y:S03]  /*6000*/  SHF.R.S32.HI R8, RZ, 0x1f, R16 ;  /* 0x0000001fff087819 */ /* 0x000fe60000011410 */
[----:B------:R-:W-:Y:S02]  /*6010*/  IMAD R6, R0, c[0x0][0x1a4], R6 ;  /* 0x0000690000067a24 */ /* 0x000fe400078e0206 */
[----:B------:R-:W-:Y:S02]  /*6020*/  IMAD R5, R8, c[0x0][0x180], RZ ;  /* 0x0000600008057a24 */ /* 0x000fe400078e02ff */
[----:B------:R-:W-:Y:S02]  /*6030*/  IMAD.IADD R21, R21, 0x1, R6 ;  /* 0x0000000115157824 */ /* 0x000fe400078e0206 */
[----:B------:R-:W-:Y:S02]  /*6040*/  IMAD R5, R16, c[0x0][0x184], R5 ;  /* 0x0000610010057a24 */ /* 0x000fe400078e0205 */
[----:B------:R-:W-:Y:S02]  /*6050*/  IMAD R17, R8, c[0x0][0x188], RZ ;  /* 0x0000620008117a24 */ /* 0x000fe400078e02ff */
[----:B------:R-:W-:Y:S02]  /*6060*/  IMAD.IADD R19, R19, 0x1, R5 ;  /* 0x0000000113137824 */ /* 0x000fe400078e0205 */
[----:B------:R-:W-:Y:S02]  /*6070*/  IMAD R7, R7, c[0x0][0x198], RZ ;  /* 0x0000660007077a24 */ /* 0x000fe400078e02ff */
[C---:B------:R-:W-:Y:S04]  /*6080*/  IMAD.WIDE.U32 R20, R16.reuse, c[0x0][0x188], R20 ;  /* 0x0000620010147a25 */ /* 0x040fe800078e0014 */
[----:B------:R-:W-:Y:S01]  /*6090*/  IMAD R17, R16, c[0x0][0x18c], R17 ;  /* 0x0000630010117a24 */ /* 0x000fe200078e0211 */
[----:B------:R-:W-:Y:S01]  /*60a0*/  LEA R122, P1, R20, R122, 0x1 ;  /* 0x0000007a147a7211 */ /* 0x000fe200078208ff */
[C---:B------:R-:W-:Y:S02]  /*60b0*/  IMAD R7, R0.reuse, c[0x0][0x19c], R7 ;  /* 0x0000670000077a24 */ /* 0x040fe400078e0207 */
[----:B------:R-:W-:Y:S01]  /*60c0*/  IMAD.WIDE.U32 R18, R0, c[0x0][0x198], R18 ;  /* 0x0000660000127a25 */ /* 0x000fe200078e0012 */
[----:B------:R-:W-:Y:S03]  /*60d0*/  IADD3 R17, R21, R17, RZ ;  /* 0x0000001115117210 */ /* 0x000fe60007ffe0ff */
[----:B------:R-:W-:Y:S01]  /*60e0*/  IMAD.IADD R7, R19, 0x1, R7 ;  /* 0x0000000113077824 */ /* 0x000fe200078e0207 */
[----:B---3--:R-:W-:Y:S02]  /*60f0*/  LEA R124, P0, R18, R124, 0x1 ;  /* 0x0000007c127c7211 */ /* 0x008fe400078008ff */
[----:B------:R-:W-:Y:S02]  /*6100*/  LEA.HI.X R123, R20, R123, R17, 0x1, P1 ;  /* 0x0000007b147b7211 */ /* 0x000fe400008f0c11 */
[----:B------:R-:W-:Y:S01]  /*6110*/  LEA.HI.X R125, R18, R125, R7, 0x1, P0 ;  /* 0x0000007d127d7211 */ /* 0x000fe200000f0c07 */
[----:B------:R-:W-:-:S05]  /*6120*/  BRA `(.L_x_4340) ;  /* 0x0000008000007947 */ /* 0x000fca0003800000 */
.L_x_4339:
[----:B------:R-:W-:Y:S02]  /*6130*/  IMAD.MOV.U32 R5, RZ, RZ, c[0x0][0x1a0] ;  /* 0x00006800ff057624 */ /* 0x000fe400078e00ff */
[----:B------:R-:W-:Y:S02]  /*6140*/  IMAD.MOV.U32 R3, RZ, RZ, c[0x0][0x198] ;  /* 0x00006600ff037624 */ /* 0x000fe400078e00ff */
[----:B------:R-:W-:Y:S02]  /*6150*/  IMAD.U32 R5, R5, -0x40, RZ ;  /* 0xffffffc005057824 */ /* 0x000fe400078e00ff */
[----:B------:R-:W-:Y:S03]  /*6160*/  IMAD.U32 R3, R3, -0x40, RZ ;  /* 0xffffffc003037824 */ /* 0x000fe600078e00ff */
[----:B------:R-:W-:Y:S02]  /*6170*/  LEA R122, P1, R5, R122, 0x1 ;  /* 0x0000007a057a7211 */ /* 0x000fe400078208ff */
[----:B---3--:R-:W-:Y:S02]  /*6180*/  LEA R124, P0, R3, R124, 0x1 ;  /* 0x0000007c037c7211 */ /* 0x008fe400078008ff */
[----:B------:R-:W-:Y:S02]  /*6190*/  LEA.HI.X.SX32 R123, R5, R123, 0x1, P1 ;  /* 0x0000007b057b7211 */ /* 0x000fe400008f0eff */
[----:B------:R-:W-:Y:S02]  /*61a0*/  LEA.HI.X.SX32 R125, R3, R125, 0x1, P0 ;  /* 0x0000007d037d7211 */ /* 0x000fe400000f0eff */
.L_x_4340:
[----:B------:R-:W-:Y:S04]  /*61b0*/  IADD3 R9, R9, -0x1, RZ ;  /* 0xffffffff09097810 */ /* 0x000fe80007ffe0ff */
[----:B------:R-:W-:Y:S11]  /*61c0*/  ISETP.GT.AND P0, PT, R9, R88, PT ;  /* 0x000000580900720c */ /* 0x000ff60003f04270 */
[----:B------:R-:W-:Y:S02]  /*61d0*/  @!UPT UIADD3 URZ, URZ, URZ, URZ ;  /* 0x0000003f3f3ff290 */ /* 0x000fe4000fffe03f */
[----:B------:R-:W-:-:S05]  /*61e0*/  @P0 BRA `(.L_x_4341) ;  /* 0xffffbe1000000947 */ /* 0x000fca000383ffff */
.L_x_4292:
[----:B-1----:R-:W-:Y:S01]  /*61f0*/  BAR.SYNC.DEFER_BLOCKING 0x0 ;  /* 0x0000000000007b1d */ /* 0x002fe20000010000 */
[----:B------:R-:W-:Y:S01]  /*6200*/  ISETP.NE.AND P2, PT, RZ, c[0x0][0x230], PT ;  /* 0x00008c00ff007a0c */ /* 0x000fe20003f45270 */
[----:B------:R-:W-:Y:S01]  /*6210*/  IMAD.SHL.U32 R135, R108, 0x2, RZ ;  /* 0x000000026c877824 */ /* 0x000fe200078e00ff */
[----:B------:R-:W-:Y:S02]  /*6220*/  ISETP.GE.AND P1, PT, R85, c[0x0][0x220], PT ;  /* 0x0000880055007a0c */ /* 0x000fe40003f26270 */
[----:B------:R-:W-:Y:S01]  /*6230*/  ISETP.GE.AND P0, PT, R84, c[0x0][0x220], PT ;  /* 0x0000880054007a0c */ /* 0x000fe20003f06270 */
[----:B------:R-:W-:Y:S01]  /*6240*/  UMOV UR8, 0x5 ;  /* 0x0000000500087882 */ /* 0x000fe20000000000 */
[----:B------:R-:W-:Y:S01]  /*6250*/  BSSY B3, `(.L_x_4342) ;  /* 0x00003c5000037945 */ /* 0x000fe20003800000 */
[----:B------:R-:W-:Y:S02]  /*6260*/  ULDC.64 UR4, c[0x0][0x190] ;  /* 0x0000640000047ab9 */ /* 0x000fe40000000a00 */
[----:B------:R-:W-:-:S02]  /*6270*/  USHF.L.U64.HI UR5, UR4, UR8, UR5 ;  /* 0x0000000804057299 */ /* 0x000fc40008010205 */
[----:B------:R-:W-:Y:S02]  /*6280*/  USHF.L.U32 UR4, UR4, 0x5, URZ ;  /* 0x0000000504047899 */ /* 0x000fe4000800063f */
[----:B------:R-:W-:Y:S05]  /*6290*/  @!P2 BRA `(.L_x_4343) ;  /* 0x000038600000a947 */ /* 0x000fea0003800000 */
[----:B------:R-:W-:Y:S01]  /*62a0*/  ISETP.NE.U32.AND P2, PT, RZ, c[0x0][0x250], PT ;  /* 0x00009400ff007a0c */ /* 0x000fe20003f45070 */
[----:B------:R-:W-:-:S03]  /*62b0*/  IMAD.MOV.U32 R0, RZ, RZ, RZ ;  /* 0x000000ffff007224 */ /* 0x000fc600078e00ff */
[----:B------:R-:W-:-:S13]  /*62c0*/  ISETP.NE.AND.EX P2, PT, RZ, c[0x0][0x254], PT, P2 ;  /* 0x00009500ff007a0c */ /* 0x000fda0003f45320 */
[----:B------:R-:W2:Y:S01]  /*62d0*/  @P2 LDG.E R0, [R116.64] ;  /* 0x0000000674002981 */ /* 0x000ea2000c1e1900 */
[C---:B------:R-:W-:Y:S02]  /*62e0*/  LEA R8, P2, R114.reuse, c[0x0][0x160], 0x1 ;  /* 0x0000580072087a11 */ /* 0x040fe400078408ff */
[C---:B------:R-:W-:Y:S01]  /*62f0*/  IADD3 R2, P4, R114.reuse, UR4, RZ ;  /* 0x0000000472027c10 */ /* 0x040fe2000ff9e0ff */
[----:B------:R-:W-:Y:S01]  /*6300*/  ULDC.U8 UR4, c[0x0][0x313] ;  /* 0x0000c4c000047ab9 */ /* 0x000fe20000000000 */
[----:B------:R-:W-:Y:S02]  /*6310*/  LEA.HI.X R9, R114, c[0x0][0x164], R73, 0x1, P2 ;  /* 0x0000590072097a11 */ /* 0x000fe400010f0c49 */
[----:B------:R-:W-:Y:S02]  /*6320*/  IADD3.X R73, R73, UR5, RZ, P4, !PT ;  /* 0x0000000549497c10 */ /* 0x000fe4000a7fe4ff */
[----:B------:R-:W-:-:S04]  /*6330*/  LEA R26, P5, R2, c[0x0][0x160], 0x1 ;  /* 0x00005800021a7a11 */ /* 0x000fc800078a08ff */
[----:B------:R-:W-:Y:S02]  /*6340*/  LEA.HI.X R27, R2, c[0x0][0x164], R73, 0x1, P5 ;  /* 0x00005900021b7a11 */ /* 0x000fe400028f0c49 */
[----:B--2---:R-:W-:-:S05]  /*6350*/  IADD3 R0, R0, R74, R71 ;  /* 0x0000004a00007210 */ /* 0x004fca0007ffe047 */
[----:B------:R-:W-:Y:S02]  /*6360*/  IMAD R4, R77, R0, RZ ;  /* 0x000000004d047224 */ /* 0x000fe400078e02ff */
[----:B------:R-:W-:-:S03]  /*6370*/  IMAD.IADD R0, R126, 0x1, -R71 ;  /* 0x000000017e007824 */ /* 0x000fc600078e0a47 */
[-C--:B------:R-:W-:Y:S02]  /*6380*/  IADD3 R79, P2, R79, R4.reuse, RZ ;  /* 0x000000044f4f7210 */ /* 0x080fe40007f5e0ff */
[----:B------:R-:W-:Y:S02]  /*6390*/  IADD3 R3, P6, R78, R4, RZ ;  /* 0x000000044e037210 */ /* 0x000fe40007fde0ff */
[----:B------:R-:W-:Y:S02]  /*63a0*/  SHF.R.S32.HI R4, RZ, 0x1f, R4 ;  /* 0x0000001fff047819 */ /* 0x000fe40000011404 */
[----:B------:R-:W-:-:S03]  /*63b0*/  ISETP.GE.AND P4, PT, R112, R0, PT ;  /* 0x000000007000720c */ /* 0x000fc60003f86270 */
[--C-:B------:R-:W-:Y:S01]  /*63c0*/  IMAD.X R76, R76, 0x1, R4.reuse, P2 ;  /* 0x000000014c4c7824 */ /* 0x100fe200010e0604 */
[----:B------:R-:W-:Y:S01]  /*63d0*/  ISETP.NE.AND P2, PT, RZ, UR4, PT ;  /* 0x00000004ff007c0c */ /* 0x000fe2000bf45270 */
[----:B------:R-:W-:Y:S01]  /*63e0*/  IMAD.X R25, R75, 0x1, R4, P6 ;  /* 0x000000014b197824 */ /* 0x000fe200030e0604 */
[----:B------:R-:W-:-:S11]  /*63f0*/  ISETP.GT.AND P4, PT, R62, -0x4, !P4 ;  /* 0xfffffffc3e00780c */ /* 0x000fd60006784270 */
[----:B------:R-:W-:Y:S05]  /*6400*/  @!P2 BRA `(.L_x_4344) ;  /* 0x000013600000a947 */ /* 0x000fea0003800000 */
[----:B------:R-:W-:Y:S01]  /*6410*/  BSSY B2, `(.L_x_4345) ;  /* 0x0000099000027945 */ /* 0x000fe20003800000 */
[----:B------:R-:W-:Y:S05]  /*6420*/  @!P4 BRA `(.L_x_4346) ;  /* 0x000009700000c947 */ /* 0x000fea0003800000 */
[----:B------:R-:W-:Y:S01]  /*6430*/  ISETP.GE.AND P2, PT, R10, c[0x0][0x220], PT ;  /* 0x000088000a007a0c */ /* 0x000fe20003f46270 */
[C---:B------:R-:W-:Y:S01]  /*6440*/  IMAD.SHL.U32 R22, R79.reuse, 0x2, RZ ;  /* 0x000000024f167824 */ /* 0x040fe200078e00ff */
[----:B------:R-:W-:Y:S01]  /*6450*/  SHF.L.U64.HI R2, R79, 0x1, R76 ;  /* 0x000000014f027819 */ /* 0x000fe2000001024c */
[----:B------:R-:W-:Y:S03]  /*6460*/  BSSY B1, `(.L_x_4347) ;  /* 0x0000035000017945 */ /* 0x000fe60003800000 */
[C---:B------:R-:W-:Y:S02]  /*6470*/  IADD3 R6, P5, R22.reuse, c[0x0][0x2a8], RZ ;  /* 0x0000aa0016067a10 */ /* 0x040fe40007fbe0ff */
[----:B------:R-:W-:Y:S02]  /*6480*/  IADD3 R22, P4, R22, c[0x0][0x2b0], RZ ;  /* 0x0000ac0016167a10 */ /* 0x000fe40007f9e0ff */
[----:B------:R-:W-:-:S02]  /*6490*/  IADD3.X R7, R2, c[0x0][0x2ac], RZ, P5, !PT ;  /* 0x0000ab0002077a10 */ /* 0x000fc40002ffe4ff */
[----:B------:R-:W-:Y:S01]  /*64a0*/  IADD3.X R23, R2, c[0x0][0x2b4], RZ, P4, !PT ;  /* 0x0000ad0002177a10 */ /* 0x000fe200027fe4ff */
[----:B------:R1:W-:Y:S04]  /*64b0*/  @P2 STS [R135], RZ ;  /* 0x000000ff87002388 */ /* 0x0003e80000000800 */
[----:B------:R1:W-:Y:S04]  /*64c0*/  @P2 STS [R135+0x4], RZ ;  /* 0x000004ff87002388 */ /* 0x0003e80000000800 */
[----:B------:R1:W-:Y:S01]  /*64d0*/  @P2 STS.64 [R135+0x8], RZ ;  /* 0x000008ff87002388 */ /* 0x0003e20000000a00 */
[----:B------:R-:W-:Y:S05]  /*64e0*/  @P2 BRA `(.L_x_4348) ;  /* 0x000002c000002947 */ /* 0x000fea0003800000 */
[----:B------:R2:W5:Y:S01]  /*64f0*/  LDG.E.128 R12, [R8.64] ;  /* 0x00000006080c7981 */ /* 0x000562000c1e1d00 */
[----:B------:R-:W-:Y:S01]  /*6500*/  ISETP.GE.AND P2, PT, R10, c[0x0][0x230], PT ;  /* 0x00008c000a007a0c */ /* 0x000fe20003f46270 */
[----:B------:R-:W-:-:S12]  /*6510*/  BSSY B0, `(.L_x_4349) ;  /* 0x0000028000007945 */ /* 0x000fd80003800000 */
[----:B------:R-:W-:Y:S05]  /*6520*/  @P2 BRA `(.L_x_4350) ;  /* 0x0000026000002947 */ /* 0x000fea0003800000 */
[----:B------:R-:W4:Y:S04]  /*6530*/  LDG.E.64 R2, [R22.64] ;  /* 0x0000000616027981 */ /* 0x000f28000c1e1b00 */
[----:B--2---:R-:W2:Y:S01]  /*6540*/  LDG.E.64 R4, [R6.64] ;  /* 0x0000000606047981 */ /* 0x004ea2000c1e1b00 */
        /* <DEDUP_REMOVED lines=8> */
[----:B----4-:R-:W-:Y:S02]  /*65d0*/  LOP3.LUT R12, R2, 0xffff0000, RZ, 0xc0, !PT ;  /* 0xffff0000020c7812 */ /* 0x010fe400078ec0ff */
        /* <DEDUP_REMOVED lines=27> */
.L_x_4350:
[----:B------:R-:W-:Y:S05]  /*6790*/  BSYNC B0 ;  /* 0x0000000000007941 */ /* 0x000fea0003800000 */
.L_x_4349:
[----:B-----5:R4:W-:Y:S02]  /*67a0*/  STS.128 [R135], R12 ;  /* 0x0000000c87007388 */ /* 0x0209e40000000c00 */
.L_x_4348:
[----:B------:R-:W-:Y:S05]  /*67b0*/  BSYNC B1 ;  /* 0x0000000000017941 */ /* 0x000fea0003800000 */
.L_x_4347:
[----:B------:R1:W-:Y:S01]  /*67c0*/  @P1 STS.128 [R135+0x1000], RZ ;  /* 0x001000ff87001388 */ /* 0x0003e20000000c00 */
[----:B------:R-:W-:Y:S01]  /*67d0*/  BSSY B1, `(.L_x_4351) ;  /* 0x000002e000017945 */ /* 0x000fe20003800000 */
[----:B------:R-:W-:Y:S05]  /*67e0*/  @P1 BRA `(.L_x_4352) ;  /* 0x000002c000001947 */ /* 0x000fea0003800000 */
[----:B----4-:R4:W5:Y:S01]  /*67f0*/  LDG.E.128 R12, [R8.64+0x40] ;  /* 0x00004006080c7981 */ /* 0x010962000c1e1d00 */
[----:B------:R-:W-:Y:S01]  /*6800*/  ISETP.GE.AND P2, PT, R85, c[0x0][0x230], PT ;  /* 0x00008c0055007a0c */ /* 0x000fe20003f46270 */
[----:B------:R-:W-:-:S12]  /*6810*/  BSSY B0, `(.L_x_4353) ;  /* 0x0000028000007945 */ /* 0x000fd80003800000 */
[----:B------:R-:W-:Y:S05]  /*6820*/  @P2 BRA `(.L_x_4354) ;  /* 0x0000026000002947 */ /* 0x000fea0003800000 */
[----:B--2---:R-:W2:Y:S04]  /*6830*/  LDG.E.64 R2, [R22.64+0x20] ;  /* 0x0000200616027981 */ /* 0x004ea8000c1e1b00 */
[----:B---3--:R-:W3:Y:S01]  /*6840*/  LDG.E.64 R4, [R6.64+0x20] ;  /* 0x0000200606047981 */ /* 0x008ee2000c1e1b00 */
        /* <DEDUP_REMOVED lines=36> */
.L_x_4354:
[----:B------:R-:W-:Y:S05]  /*6a90*/  BSYNC B0 ;  /* 0x0000000000007941 */ /* 0x000fea0003800000 */
.L_x_4353:
[----:B-----5:R1:W-:Y:S02]  /*6aa0*/  STS.128 [R135+0x1000], R12 ;  /* 0x0010000c87007388 */ /* 0x0203e40000000c00 */
.L_x_4352:
[----:B------:R-:W-:Y:S05]  /*6ab0*/  BSYNC B1 ;  /* 0x0000000000017941 */ /* 0x000fea0003800000 */
.L_x_4351:
[----:B------:R1:W-:Y:S01]  /*6ac0*/  @P0 STS.128 [R135+0x2000], RZ ;  /* 0x002000ff87000388 */ /* 0x0003e20000000c00 */
[----:B------:R-:W-:Y:S05]  /*6ad0*/  @P0 BRA `(.L_x_4346) ;  /* 0x000002c000000947 */ /* 0x000fea0003800000 */
[----:B-1--4-:R1:W5:Y:S01]  /*6ae0*/  LDG.E.128 R12, [R8.64+0x80] ;  /* 0x00008006080c7981 */ /* 0x012362000c1e1d00 */
[----:B------:R-:W-:Y:S01]  /*6af0*/  ISETP.GE.AND P2, PT, R84, c[0x0][0x230], PT ;  /* 0x00008c0054007a0c */ /* 0x000fe20003f46270 */
[----:B------:R-:W-:-:S12]  /*6b00*/  BSSY B0, `(.L_x_4355) ;  /* 0x0000028000007945 */ /* 0x000fd80003800000 */
[----:B------:R-:W-:Y:S05]  /*6b10*/  @P2 BRA `(.L_x_4356) ;  /* 0x0000026000002947 */ /* 0x000fea0003800000 */
[----:B------:R-:W4:Y:S04]  /*6b20*/  LDG.E.64 R2, [R22.64+0x40] ;  /* 0x0000400616027981 */ /* 0x000f28000c1e1b00 */
[----:B--2---:R-:W2:Y:S01]  /*6b30*/  LDG.E.64 R4, [R6.64+0x40] ;  /* 0x0000400606047981 */ /* 0x004ea2000c1e1b00 */
[C---:B-1---5:R-:W-:Y:S01]  /*6b40*/  SHF.L.U32 R9, R13.reuse, 0x10, RZ ;  /* 0x000000100d097819 */ /* 0x062fe200000006ff */
[----:B------:R-:W-:Y:S01]  /*6b50*/  IMAD.U32 R17, R14, 0x10000, RZ ;  /* 0x000100000e117824 */ /* 0x000fe200078e00ff */
        /* <DEDUP_REMOVED lines=11> */
[----:B------:R-:W-:Y:S01]  /*6c10*/  SHF.L.U32 R2, R2, 0x10, RZ ;  /* 0x0000001002027819 */ /* 0x000fe200000006ff */
[C---:B------:R-:W-:Y:S01]  /*6c20*/  FMUL.FTZ R6, R8.reuse, R12 ;  /* 0x0000000c08067220 */ /* 0x040fe20000410000 */
[C---:B------:R-:W-:Y:S01]  /*6c30*/  LOP3.LUT R7, R5.reuse, 0xffff0000, RZ, 0xc0, !PT ;  /* 0xffff000005077812 */ /* 0x040fe200078ec0ff */
[-C--:B------:R-:W-:Y:S01]  /*6c40*/  FFMA.FTZ R21, R8, R19.reuse, R21 ;  /* 0x0000001308157223 */ /* 0x080fe20000010015 */
[----:B------:R-:W-:Y:S01]  /*6c50*/  SHF.L.U32 R8, R5, 0x10, RZ ;  /* 0x0000001005087819 */ /* 0x000fe200000006ff */
[----:B------:R-:W-:Y:S01]  /*6c60*/  FFMA.FTZ R6, R9, R19, -R6 ;  /* 0x0000001309067223 */ /* 0x000fe20000010806 */
[----:B------:R-:W-:Y:S01]  /*6c70*/  SHF.L.U32 R4, R4, 0x10, RZ ;  /* 0x0000001004047819 */ /* 0x000fe200000006ff */
[----:B------:R-:W-:-:S02]  /*6c80*/  FMUL.FTZ R12, R15, R14 ;  /* 0x0000000e0f0c7220 */ /* 0x000fc40000410000 */
[-C--:B------:R-:W-:Y:S02]  /*6c90*/  FMUL.FTZ R5, R18, R2.reuse ;  /* 0x0000000212057220 */ /* 0x080fe40000410000 */
[----:B------:R-:W-:Y:S02]  /*6ca0*/  FMUL.FTZ R9, R13, R2 ;  /* 0x000000020d097220 */ /* 0x000fe40000410000 */
[----:B------:R-:W-:Y:S02]  /*6cb0*/  FMUL.FTZ R14, R16, R14 ;  /* 0x0000000e100e7220 */ /* 0x000fe40000410000 */
[-C--:B------:R-:W-:Y:S02]  /*6cc0*/  FMUL.FTZ R2, R20, R3.reuse ;  /* 0x0000000314027220 */ /* 0x080fe40000410000 */
[----:B------:R-:W-:Y:S02]  /*6cd0*/  FMUL.FTZ R3, R17, R3 ;  /* 0x0000000311037220 */ /* 0x000fe40000410000 */
[----:B------:R-:W-:-:S02]  /*6ce0*/  FFMA.FTZ R12, R16, R7, -R12 ;  /* 0x00000007100c7223 */ /* 0x000fc4000001080c */
[----:B------:R-:W-:Y:S02]  /*6cf0*/  FFMA.FTZ R7, R15, R7, R14 ;  /* 0x000000070f077223 */ /* 0x000fe4000001000e */
[----:B------:R-:W-:Y:S01]  /*6d00*/  FFMA.FTZ R5, R13, R4, -R5 ;  /* 0x000000040d057223 */ /* 0x000fe20000010805 */
[----:B------:R-:W-:Y:S01]  /*6d10*/  F2FP.BF16.PACK_AB R13, R21, R6 ;  /* 0x00000006150d723e */ /* 0x000fe200000010ff */
[----:B------:R-:W-:Y:S01]  /*6d20*/  FFMA.FTZ R4, R18, R4, R9 ;  /* 0x0000000412047223 */ /* 0x000fe20000010009 */
[----:B------:R-:W-:Y:S01]  /*6d30*/  F2FP.BF16.PACK_AB R15, R7, R12 ;  /* 0x0000000c070f723e */ /* 0x000fe200000010ff */
[-C--:B------:R-:W-:Y:S02]  /*6d40*/  FFMA.FTZ R2, R17, R8.reuse, -R2 ;  /* 0x0000000811027223 */ /* 0x080fe40000010802 */
[----:B------:R-:W-:Y:S01]  /*6d50*/  FFMA.FTZ R3, R20, R8, R3 ;  /* 0x0000000814037223 */ /* 0x000fe20000010003 */
[----:B------:R-:W-:-:S04]  /*6d60*/  F2FP.BF16.PACK_AB R12, R4, R5 ;  /* 0x00000005040c723e */ /* 0x000fc800000010ff */
[----:B------:R-:W-:Y:S02]  /*6d70*/  F2FP.BF16.PACK_AB R14, R3, R2 ;  /* 0x00000002030e723e */ /* 0x000fe400000010ff */
.L_x_4356:
[----:B------:R-:W-:Y:S05]  /*6d80*/  BSYNC B0 ;  /* 0x0000000000007941 */ /* 0x000fea0003800000 */
.L_x_4355:
[----:B-----5:R4:W-:Y:S02]  /*6d90*/  STS.128 [R135+0x2000], R12 ;  /* 0x0020000c87007388 */ /* 0x0209e40000000c00 */
.L_x_4346:
[----:B------:R-:W-:Y:S05]  /*6da0*/  BSYNC B2 ;  /* 0x0000000000027941 */ /* 0x000fea0003800000 */
.L_x_4345:
[----:B-12-4-:R-:W-:-:S04]  /*6db0*/  IADD3 R9, R112, 0x20, RZ ;  /* 0x0000002070097810 */ /* 0x016fc80007ffe0ff */
[----:B------:R-:W-:-:S04]  /*6dc0*/  ISETP.GE.AND P2, PT, R9, R0, PT ;  /* 0x000000000900720c */ /* 0x000fc80003f46270 */
[----:B------:R-:W-:-:S13]  /*6dd0*/  ISETP.LT.OR P2, PT, R62, -0x83, P2 ;  /* 0xffffff7d3e00780c */ /* 0x000fda0001741670 */
[----:B------:R-:W-:Y:S05]  /*6de0*/  @P2 BRA `(.L_x_4357) ;  /* 0x000030b000002947 */ /* 0x000fea0003800000 */
[----:B------:R-:W-:Y:S01]  /*6df0*/  ISETP.GE.AND P2, PT, R10, c[0x0][0x220], PT ;  /* 0x000088000a007a0c */ /* 0x000fe20003f46270 */
[----:B------:R-:W-:Y:S01]  /*6e00*/  BSSY B1, `(.L_x_4358) ;  /* 0x0000037000017945 */ /* 0x000fe20003800000 */
[----:B------:R-:W-:-:S04]  /*6e10*/  IADD3 R0, P4, R80, R79, RZ ;  /* 0x0000004f50007210 */ /* 0x000fc80007f9e0ff */
[----:B------:R-:W-:Y:S01]  /*6e20*/  LEA.HI.X.SX32 R3, R80, R76, 0x1, P4 ;  /* 0x0000004c50037211 */ /* 0x000fe200020f0eff */
[----:B------:R-:W-:-:S03]  /*6e30*/  IMAD.SHL.U32 R16, R0, 0x2, RZ ;  /* 0x0000000200107824 */ /* 0x000fc600078e00ff */
[----:B------:R-:W-:Y:S02]  /*6e40*/  SHF.L.U64.HI R0, R0, 0x1, R3 ;  /* 0x0000000100007819 */ /* 0x000fe40000010203 */
[C---:B------:R-:W-:Y:S01]  /*6e50*/  IADD3 R6, P5, R16.reuse, c[0x0][0x2a8], RZ ;  /* 0x0000aa0010067a10 */ /* 0x040fe20007fbe0ff */
[----:B------:R1:W-:Y:S01]  /*6e60*/  @P2 STS.128 [R135+0x800], RZ ;  /* 0x000800ff87002388 */ /* 0x0003e20000000c00 */
[----:B------:R-:W-:Y:S02]  /*6e70*/  IADD3 R16, P4, R16, c[0x0][0x2b0], RZ ;  /* 0x0000ac0010107a10 */ /* 0x000fe40007f9e0ff */
[C---:B------:R-:W-:Y:S02]  /*6e80*/  IADD3.X R7, R0.reuse, c[0x0][0x2ac], RZ, P5, !PT ;  /* 0x0000ab0000077a10 */ /* 0x040fe40002ffe4ff */
[----:B------:R-:W-:Y:S01]  /*6e90*/  IADD3.X R17, R0, c[0x0][0x2b4], RZ, P4, !PT ;  /* 0x0000ad0000117a10 */ /* 0x000fe200027fe4ff */
        /* <DEDUP_REMOVED lines=27> */
[----:B------:R-:W-:-:S02]  /*7050*/  FFMA.FTZ R22, R0, R29, R22 ;  /* 0x0000001d00167223 */ /* 0x000fc40000010016 */
[----:B------:R-:W-:Y:S02]  /*7060*/  FFMA.FTZ R12, R12, R25, R23 ;  /* 0x000000190c0c7223 */ /* 0x000fe40000010017 */
[-C--:B------:R-:W-:Y:S02]  /*7070*/  FMUL.FTZ R0, R20, R2.reuse ;  /* 0x0000000214007220 */ /* 0x080fe40000410000 */
[----:B------:R-:W-:Y:S02]  /*7080*/  FMUL.FTZ R23, R13, R2 ;  /* 0x000000020d177220 */ /* 0x000fe40000410000 */
[-C--:B------:R-:W-:Y:S02]  /*7090*/  FMUL.FTZ R2, R14, R3.reuse ;  /* 0x000000030e027220 */ /* 0x080fe40000410000 */
[----:B------:R-:W-:Y:S02]  /*70a0*/  FMUL.FTZ R3, R19, R3 ;  /* 0x0000000313037220 */ /* 0x000fe40000410000 */
[----:B------:R-:W-:-:S02]  /*70b0*/  FFMA.FTZ R15, R18, R25, -R15 ;  /* 0x00000019120f7223 */ /* 0x000fc4000001080f */
        /* <DEDUP_REMOVED lines=9> */
.L_x_4361:
[----:B------:R-:W-:Y:S05]  /*7150*/  BSYNC B0 ;  /* 0x0000000000007941 */ /* 0x000fea0003800000 */
.L_x_4360:
[----:B-----5:R4:W-:Y:S02]  /*7160*/  STS.128 [R135+0x800], R12 ;  /* 0x0008000c87007388 */ /* 0x0209e40000000c00 */
.L_x_4359:
[----:B------:R-:W-:Y:S05]  /*7170*/  BSYNC B1 ;  /* 0x0000000000017941 */ /* 0x000fea0003800000 */
.L_x_4358:
        /* <DEDUP_REMOVED lines=45> */
.L_x_4365:
[----:B------:R-:W-:Y:S05]  /*7450*/  BSYNC B0 ;  /* 0x0000000000007941 */ /* 0x000fea0003800000 */
.L_x_4364:
[----:B-----5:R1:W-:Y:S02]  /*7460*/  STS.128 [R135+0x1800], R12 ;  /* 0x0018000c87007388 */ /* 0x0203e40000000c00 */
.L_x_4363:
[----:B------:R-:W-:Y:S05]  /*7470*/  BSYNC B1 ;  /* 0x0000000000017941 */ /* 0x000fea0003800000 */
.L_x_4362:
[----:B------:R1:W-:Y:S01]  /*7480*/  @P0 STS.128 [R135+0x2800], RZ ;  /* 0x002800ff87000388 */ /* 0x0003e20000000c00 */
[----:B------:R-:W-:Y:S05]  /*7490*/  @P0 BRA `(.L_x_4357) ;  /* 0x00002a0000000947 */ /* 0x000fea0003800000 */
[----:B--2-4-:R-:W5:Y:S01]  /*74a0*/  LDG.E.128 R24, [R26.64+0x80] ;  /* 0x000080061a187981 */ /* 0x014f62000c1e1d00 */
[----:B------:R-:W-:Y:S01]  /*74b0*/  ISETP.GE.AND P0, PT, R84, c[0x0][0x230], PT ;  /* 0x00008c0054007a0c */ /* 0x000fe20003f06270 */
[----:B------:R-:W-:-:S12]  /*74c0*/  BSSY B0, `(.L_x_4366) ;  /* 0x0000028000007945 */ /* 0x000fd80003800000 */
[----:B------:R-:W-:Y:S05]  /*74d0*/  @P0 BRA `(.L_x_4367) ;  /* 0x0000026000000947 */ /* 0x000fea0003800000 */
[----:B------:R-:W2:Y:S04]  /*74e0*/  LDG.E.64 R2, [R16.64+0x40] ;  /* 0x0000400610027981 */ /* 0x000ea8000c1e1b00 */
[----:B------:R-:W4:Y:S01]  /*74f0*/  LDG.E.64 R4, [R6.64+0x40] ;  /* 0x0000400606047981 */ /* 0x000f22000c1e1b00 */
[C---:B-----5:R-:W-:Y:S01]  /*7500*/  SHF.L.U32 R8, R25.reuse, 0x10, RZ ;  /* 0x0000001019087819 */ /* 0x060fe200000006ff */
[----:B------:R-:W-:Y:S01]  /*7510*/  IMAD.U32 R18, R26, 0x10000, RZ ;  /* 0x000100001a127824 */ /* 0x000fe200078e00ff */
[----:B------:R-:W-:Y:S02]  /*7520*/  LOP3.LUT R0, R25, 0xffff0000, RZ, 0xc0, !PT ;  /* 0xffff000019007812 */ /* 0x000fe400078ec0ff */
[C---:B-1----:R-:W-:Y:S02]  /*7530*/  LOP3.LUT R14, R27.reuse, 0xffff0000, RZ, 0xc0, !PT ;  /* 0xffff00001b0e7812 */ /* 0x042fe400078ec0ff */
[----:B------:R-:W-:-:S02]  /*7540*/  SHF.L.U32 R15, R27, 0x10, RZ ;  /* 0x000000101b0f7819 */ /* 0x000fc400000006ff */
[C---:B------:R-:W-:Y:S02]  /*7550*/  SHF.L.U32 R12, R24.reuse, 0x10, RZ ;  /* 0x00000010180c7819 */ /* 0x040fe400000006ff */
[----:B------:R-:W-:Y:S02]  /*7560*/  LOP3.LUT R24, R24, 0xffff0000, RZ, 0xc0, !PT ;  /* 0xffff000018187812 */ /* 0x000fe400078ec0ff */
[----:B------:R-:W-:Y:S02]  /*7570*/  LOP3.LUT R26, R26, 0xffff0000, RZ, 0xc0, !PT ;  /* 0xffff00001a1a7812 */ /* 0x000fe400078ec0ff */
[----:B--2---:R-:W-:Y:S02]  /*7580*/  LOP3.LUT R13, R2, 0xffff0000, RZ, 0xc0, !PT ;  /* 0xffff0000020d7812 */ /* 0x004fe400078ec0ff */
[C---:B------:R-:W-:Y:S01]  /*7590*/  LOP3.LUT R16, R3.reuse, 0xffff0000, RZ, 0xc0, !PT ;  /* 0xffff000003107812 */ /* 0x040fe200078ec0ff */
[----:B------:R-:W-:Y:S01]  /*75a0*/  IMAD.U32 R3, R3, 0x10000, RZ ;  /* 0x0001000003037824 */ /* 0x000fe200078e00ff */
[C---:B----4-:R-:W-:Y:S01]  /*75b0*/  LOP3.LUT R6, R5.reuse, 0xffff0000, RZ, 0xc0, !PT ;  /* 0xffff000005067812 */ /* 0x050fe200078ec0ff */
[-C--:B------:R-:W-:Y:S01]  /*75c0*/  FMUL.FTZ R7, R0, R13.reuse ;  /* 0x0000000d00077220 */ /* 0x080fe20000410000 */
[----:B------:R-:W-:Y:S01]  /*75d0*/  LOP3.LUT R17, R4, 0xffff0000, RZ, 0xc0, !PT ;  /* 0xffff000004117812 */ /* 0x000fe200078ec0ff */
[----:B------:R-:W-:Y:S01]  /*75e0*/  FMUL.FTZ R19, R8, R13 ;  /* 0x0000000d08137220 */ /* 0x000fe20000410000 */
[----:B------:R-:W-:Y:S01]  /*75f0*/  SHF.L.U32 R5, R5, 0x10, RZ ;  /* 0x0000001005057819 */ /* 0x000fe200000006ff */
[----:B------:R-:W-:-:S02]  /*7600*/  FMUL.FTZ R13, R14, R16 ;  /* 0x000000100e0d7220 */ /* 0x000fc40000410000 */
[C---:B------:R-:W-:Y:S02]  /*7610*/  FMUL.FTZ R21, R15.reuse, R16 ;  /* 0x000000100f157220 */ /* 0x040fe40000410000 */
[----:B------:R-:W-:Y:S01]  /*7620*/  FFMA.FTZ R13, R15, R6, -R13 ;  /* 0x000000060f0d7223 */ /* 0x000fe2000001080d */
[----:B------:R-:W-:Y:S01]  /*7630*/  SHF.L.U32 R15, R2, 0x10, RZ ;  /* 0x00000010020f7819 */ /* 0x000fe200000006ff */
        /* <DEDUP_REMOVED lines=16> */
.L_x_4367:
[----:B------:R-:W-:Y:S05]  /*7740*/  BSYNC B0 ;  /* 0x0000000000007941 */ /* 0x000fea0003800000 */
.L_x_4366:
[----:B-----5:R2:W-:Y:S01]  /*7750*/  STS.128 [R135+0x2800], R24 ;  /* 0x0028001887007388 */ /* 0x0205e20000000c00 */
[----:B------:R-:W-:Y:S05]  /*7760*/  BRA `(.L_x_4357) ;  /* 0x0000273000007947 */ /* 0x000fea0003800000 */
.L_x_4344:
[----:B------:R-:W-:Y:S01]  /*7770*/  BSSY B2, `(.L_x_4368) ;  /* 0x0000119000027945 */ /* 0x000fe20003800000 */
[----:B------:R-:W-:Y:S05]  /*7780*/  @!P4 BRA `(.L_x_4369) ;  /* 0x000011700000c947 */ /* 0x000fea0003800000 */
[----:B------:R-:W-:Y:S01]  /*7790*/  ISETP.GE.AND P2, PT, R10, c[0x0][0x220], PT ;  /* 0x000088000a007a0c */ /* 0x000fe20003f46270 */
[----:B------:R-:W-:-:S12]  /*77a0*/  BSSY B1, `(.L_x_4370) ;  /* 0x000005e000017945 */ /* 0x000fd80003800000 */
        /* <DEDUP_REMOVED lines=20> */
[----:B------:R-:W4:Y:S01]  /*78f0*/  LDG.E.128 R4, [R4.64] ;  /* 0x0000000604047981 */ /* 0x000f22000c1e1d00 */
[----:B------:R-:W-:Y:S02]  /*7900*/  LEA.HI.X R13, R13, c[0x0][0x2b4], R2, 0x1, P4 ;  /* 0x0000ad000d0d7a11 */ /* 0x000fe400020f0c02 */
[----:B------:R-:W-:-:S04]  /*7910*/  @P2 SHF.R.S32.HI R2, RZ, 0x1, R81 ;  /* 0x00000001ff022819 */ /* 0x000fc80000011451 */
[----:B------:R-:W-:Y:S01]  /*7920*/  @P2 IADD3 R16, -R2, RZ, RZ ;  /* 0x000000ff02102210 */ /* 0x000fe20007ffe1ff */
[----:B--2---:R-:W2:Y:S03]  /*7930*/  LDG.E.128 R12, [R12.64] ;  /* 0x000000060c0c7981 */ /* 0x004ea6000c1e1d00 */
[----:B------:R-:W-:-:S04]  /*7940*/  IADD3 R2, P4, R16, R3, RZ ;  /* 0x0000000310027210 */ /* 0x000fc80007f9e0ff */
[----:B------:R-:W-:Y:S02]  /*7950*/  LEA.HI.X.SX32 R17, R16, R25, 0x1, P4 ;  /* 0x0000001910117211 */ /* 0x000fe400020f0eff */
[----:B------:R-:W-:-:S04]  /*7960*/  LEA R16, P4, R2, c[0x0][0x2a8], 0x1 ;  /* 0x0000aa0002107a11 */ /* 0x000fc800078808ff */
[----:B------:R-:W-:-:S06]  /*7970*/  LEA.HI.X R17, R2, c[0x0][0x2ac], R17, 0x1, P4 ;  /* 0x0000ab0002117a11 */ /* 0x000fcc00020f0c11 */
[----:B---3--:R-:W3:Y:S01]  /*7980*/  LDG.E.128 R16, [R16.64] ;  /* 0x0000000610107981 */ /* 0x008ee2000c1e1d00 */
        /* <DEDUP_REMOVED lines=8> */
[C---:B----4-:R-:W-:Y:S01]  /*7a10*/  IMAD.U32 R30, R4.reuse, 0x10000, RZ ;  /* 0x00010000041e7824 */ /* 0x050fe200078e00ff */
[----:B------:R-:W-:Y:S01]  /*7a20*/  LOP3.LUT R23, R4, 0xffff0000, RZ, 0xc0, !PT ;  /* 0xffff000004177812 */ /* 0x000fe200078ec0ff */
[----:B------:R-:W-:Y:S01]  /*7a30*/  IMAD.U32 R32, R6, 0x10000, RZ ;  /* 0x0001000006207824 */ /* 0x000fe200078e00ff */
[----:B------:R-:W-:-:S02]  /*7a40*/  SHF.L.U32 R4, R5, 0x10, RZ ;  /* 0x0000001005047819 */ /* 0x000fc400000006ff */
[----:B------:R-:W-:Y:S01]  /*7a50*/  LOP3.LUT R33, R5, 0xffff0000, RZ, 0xc0, !PT ;  /* 0xffff000005217812 */ /* 0x000fe200078ec0ff */
[C---:B------:R-:W-:Y:S01]  /*7a60*/  IMAD.U32 R5, R7.reuse, 0x10000, RZ ;  /* 0x0001000007057824 */ /* 0x040fe200078e00ff */
[----:B------:R-:W-:Y:S01]  /*7a70*/  LOP3.LUT R34, R7, 0xffff0000, RZ, 0xc0, !PT ;  /* 0xffff000007227812 */ /* 0x000fe200078ec0ff */
[C---:B--2---:R-:W-:Y:S01]  /*7a80*/  IMAD.U32 R7, R13.reuse, 0x10000, RZ ;  /* 0x000100000d077824 */ /* 0x044fe200078e00ff */
        /* <DEDUP_REMOVED lines=15> */
[C---:B---3--:R-:W-:Y:S01]  /*7b80*/  IMAD.U32 R5, R17.reuse, 0x10000, RZ ;  /* 0x0001000011057824 */ /* 0x048fe200078e00ff */
        /* <DEDUP_REMOVED lines=29> */
.L_x_4373:
[----:B------:R-:W-:Y:S05]  /*7d60*/  BSYNC B0 ;  /* 0x0000000000007941 */ /* 0x000fea0003800000 */
.L_x_4372:
[----:B-----5:R4:W-:Y:S02]  /*7d70*/  STS.128 [R135], R20 ;  /* 0x0000001487007388 */ /* 0x0209e40000000c00 */
.L_x_4371:
[----:B------:R-:W-:Y:S05]  /*7d80*/  BSYNC B1 ;  /* 0x0000000000017941 */ /* 0x000fea0003800000 */
.L_x_4370:
[----:B------:R1:W-:Y:S01]  /*7d90*/  @P1 STS.128 [R135+0x1000], RZ ;  /* 0x001000ff87001388 */ /* 0x0003e20000000c00 */
[----:B------:R-:W-:Y:S01]  /*7da0*/  BSSY B1, `(.L_x_4374) ;  /* 0x000005b000017945 */ /* 0x000fe20003800000 */
[----:B------:R-:W-:Y:S05]  /*7db0*/  @P1 BRA `(.L_x_4375) ;  /* 0x0000059000001947 */ /* 0x000fea0003800000 */
[----:B----4-:R4:W5:Y:S01]  /*7dc0*/  LDG.E.128 R20, [R8.64+0x40] ;  /* 0x0000400608147981 */ /* 0x010962000c1e1d00 */
        /* <DEDUP_REMOVED lines=15> */
[----:B--2---:R-:W2:Y:S01]  /*7ec0*/  LDG.E.128 R4, [R4.64+0x40] ;  /* 0x0000400604047981 */ /* 0x004ea2000c1e1d00 */
[----:B------:R-:W-:Y:S02]  /*7ed0*/  LEA.HI.X R13, R13, c[0x0][0x2b4], R2, 0x1, P4 ;  /* 0x0000ad000d0d7a11 */ /* 0x000fe400020f0c02 */
[----:B------:R-:W-:-:S04]  /*7ee0*/  @P2 SHF.R.S32.HI R2, RZ, 0x1, R81 ;  /* 0x00000001ff022819 */ /* 0x000fc80000011451 */
[----:B------:R-:W-:Y:S01]  /*7ef0*/  @P2 IADD3 R16, -R2, RZ, RZ ;  /* 0x000000ff02102210 */ /* 0x000fe20007ffe1ff */
[----:B---3--:R-:W3:Y:S03]  /*7f00*/  LDG.E.128 R12, [R12.64+0x40] ;  /* 0x000040060c0c7981 */ /* 0x008ee6000c1e1d00 */
[----:B------:R-:W-:-:S04]  /*7f10*/  IADD3 R2, P4, R16, R3, RZ ;  /* 0x0000000310027210 */ /* 0x000fc80007f9e0ff */
[----:B------:R-:W-:Y:S02]  /*7f20*/  LEA.HI.X.SX32 R17, R16, R25, 0x1, P4 ;  /* 0x0000001910117211 */ /* 0x000fe400020f0eff */
[----:B------:R-:W-:-:S04]  /*7f30*/  LEA R16, P4, R2, c[0x0][0x2a8], 0x1 ;  /* 0x0000aa0002107a11 */ /* 0x000fc800078808ff */
[----:B------:R-:W-:-:S06]  /*7f40*/  LEA.HI.X R17, R2, c[0x0][0x2ac], R17, 0x1, P4 ;  /* 0x0000ab0002117a11 */ /* 0x000fcc00020f0c11 */
[----:B----4-:R-:W4:Y:S01]  /*7f50*/  LDG.E.128 R16, [R16.64+0x40] ;  /* 0x0000400610107981 */ /* 0x010f22000c1e1d00 */
        /* <DEDUP_REMOVED lines=11> */
[----:B------:R-:W-:-:S02]  /*8010*/  SHF.L.U32 R4, R5, 0x10, RZ ;  /* 0x0000001005047819 */ /* 0x000fc400000006ff */
[----:B------:R-:W-:Y:S01]  /*8020*/  LOP3.LUT R33, R5, 0xffff0000, RZ, 0xc0, !PT ;  /* 0xffff000005217812 */ /* 0x000fe200078ec0ff */
[C---:B------:R-:W-:Y:S01]  /*8030*/  IMAD.U32 R5, R7.reuse, 0x10000, RZ ;  /* 0x0001000007057824 */ /* 0x040fe200078e00ff */
[----:B------:R-:W-:Y:S01]  /*8040*/  LOP3.LUT R34, R7, 0xffff0000, RZ, 0xc0, !PT ;  /* 0xffff000007227812 */ /* 0x000fe200078ec0ff */
[C---:B---3--:R-:W-:Y:S01]  /*8050*/  IMAD.U32 R7, R13.reuse, 0x10000, RZ ;  /* 0x000100000d077824 */ /* 0x048fe200078e00ff */
        /* <DEDUP_REMOVED lines=45> */
.L_x_4377:
[----:B------:R-:W-:Y:S05]  /*8330*/  BSYNC B0 ;  /* 0x0000000000007941 */ /* 0x000fea0003800000 */
.L_x_4376:
[----:B-----5:R1:W-:Y:S02]  /*8340*/  STS.128 [R135+0x1000], R20 ;  /* 0x0010001487007388 */ /* 0x0203e40000000c00 */
.L_x_4375:
[----:B------:R-:W-:Y:S05]  /*8350*/  BSYNC B1 ;  /* 0x0000000000017941 */ /* 0x000fea0003800000 */
.L_x_4374:
[----:B------:R1:W-:Y:S01]  /*8360*/  @P0 STS.128 [R135+0x2000], RZ ;  /* 0x002000ff87000388 */ /* 0x0003e20000000c00 */
[----:B------:R-:W-:Y:S05]  /*8370*/  @P0 BRA `(.L_x_4369) ;  /* 0x0000058000000947 */ /* 0x000fea0003800000 */
[----:B-1--4-:R1:W5:Y:S01]  /*8380*/  LDG.E.128 R20, [R8.64+0x80] ;  /* 0x0000800608147981 */ /* 0x012362000c1e1d00 */
        /* <DEDUP_REMOVED lines=10> */
[----:B------:R-:W-:-:S03]  /*8430*/  IADD3 R2, P4, R4, R3, RZ ;  /* 0x0000000304027210 */ /* 0x000fc60007f9e0ff */
[----:B------:R-:W-:Y:S01]  /*8440*/  IMAD.WIDE R6, R5, 0x2, R8 ;  /* 0x0000000205067825 */ /* 0x000fe200078e0208 */
[----:B-12---:R-:W-:Y:S02]  /*8450*/  LEA.HI.X.SX32 R9, R4, R25, 0x1, P4 ;  /* 0x0000001904097211 */ /* 0x006fe400020f0eff */
[C---:B------:R-:W-:Y:S01]  /*8460*/  LEA R12, P4, R2.reuse, c[0x0][0x2b0], 0x1 ;  /* 0x0000ac00020c7a11 */ /* 0x040fe200078808ff */
[----:B------:R-:W-:Y:S02]  /*8470*/  IMAD.MOV.U32 R8, RZ, RZ, RZ ;  /* 0x000000ffff087224 */ /* 0x000fe400078e00ff */
[----:B------:R-:W2:Y:S01]  /*8480*/  LDG.E.128 R4, [R6.64+0x80] ;  /* 0x0000800606047981 */ /* 0x000ea2000c1e1d00 */
        /* <DEDUP_REMOVED lines=8> */
[----:B---3--:R-:W3:Y:S01]  /*8510*/  LDG.E.128 R16, [R16.64+0x80] ;  /* 0x0000800610107981 */ /* 0x008ee2000c1e1d00 */
        /* <DEDUP_REMOVED lines=32> */
[C---:B---3--:R-:W-:Y:S01]  /*8720*/  LOP3.LUT R22, R17.reuse, 0xffff0000, RZ, 0xc0, !PT ;  /* 0xffff000011167812 */ /* 0x048fe200078ec0ff */
        /* <DEDUP_REMOVED lines=27> */
.L_x_4379:
[----:B------:R-:W-:Y:S05]  /*88e0*/  BSYNC B0 ;  /* 0x0000000000007941 */ /* 0x000fea0003800000 */
.L_x_4378:
[----:B-----5:R4:W-:Y:S02]  /*88f0*/  STS.128 [R135+0x2000], R20 ;  /* 0x0020001487007388 */ /* 0x0209e40000000c00 */
.L_x_4369:
[----:B------:R-:W-:Y:S05]  /*8900*/  BSYNC B2 ;  /* 0x0000000000027941 */ /* 0x000fea0003800000 */
.L_x_4368:
[----:B-12-4-:R-:W-:-:S04]  /*8910*/  IADD3 R9, R112, 0x20, RZ ;  /* 0x0000002070097810 */ /* 0x016fc80007ffe0ff */
[----:B------:R-:W-:-:S04]  /*8920*/  ISETP.GE.AND P2, PT, R9, R0, PT ;  /* 0x000000000900720c */ /* 0x000fc80003f46270 */
[----:B------:R-:W-:-:S13]  /*8930*/  ISETP.LT.OR P2, PT, R62, -0x83, P2 ;  /* 0xffffff7d3e00780c */ /* 0x000fda0001741670 */
[----:B------:R-:W-:Y:S05]  /*8940*/  @P2 BRA `(.L_x_4357) ;  /* 0x0000155000002947 */ /* 0x000fea0003800000 */
[----:B------:R-:W-:Y:S01]  /*8950*/  ISETP.GE.AND P2, PT, R10, c[0x0][0x220], PT ;  /* 0x000088000a007a0c */ /* 0x000fe20003f46270 */
[----:B------:R-:W-:-:S12]  /*8960*/  BSSY B1, `(.L_x_4380) ;  /* 0x000005b000017945 */ /* 0x000fd80003800000 */
[----:B------:R1:W-:Y:S01]  /*8970*/  @P2 STS.128 [R135+0x800], RZ ;  /* 0x000800ff87002388 */ /* 0x0003e20000000c00 */
[----:B------:R-:W-:Y:S05]  /*8980*/  @P2 BRA `(.L_x_4381) ;  /* 0x0000058000002947 */ /* 0x000fea0003800000 */
[----:B------:R2:W5:Y:S01]  /*8990*/  LDG.E.128 R20, [R26.64] ;  /* 0x000000061a147981 */ /* 0x000562000c1e1d00 */
[----:B------:R-:W-:Y:S01]  /*89a0*/  ISETP.GE.AND P2, PT, R10, c[0x0][0x230], PT ;  /* 0x00008c000a007a0c */ /* 0x000fe20003f46270 */
[----:B------:R-:W-:-:S12]  /*89b0*/  BSSY B0, `(.L_x_4382) ;  /* 0x0000054000007945 */ /* 0x000fd80003800000 */
[----:B------:R-:W-:Y:S05]  /*89c0*/  @P2 BRA `(.L_x_4383) ;  /* 0x0000052000002947 */ /* 0x000fea0003800000 */
[----:B------:R-:W-:Y:S01]  /*89d0*/  ISETP.GE.AND P2, PT, R10, R77, PT ;  /* 0x0000004d0a00720c */ /* 0x000fe20003f46270 */
[----:B------:R-:W-:Y:S01]  /*89e0*/  IMAD.MOV.U32 R5, RZ, RZ, RZ ;  /* 0x000000ffff057224 */ /* 0x000fe200078e00ff */
[----:B------:R-:W-:-:S04]  /*89f0*/  IADD3 R8, P4, R80, R3, RZ ;  /* 0x0000000350087210 */ /* 0x000fc80007f9e0ff */
[----:B------:R-:W-:-:S07]  /*8a00*/  LEA.HI.X.SX32 R2, R80, R25, 0x1, P4 ;  /* 0x0000001950027211 */ /* 0x000fce00020f0eff */
[----:B------:R-:W-:-:S05]  /*8a10*/  @P2 SHF.R.S32.HI R0, RZ, 0x1, R81 ;  /* 0x00000001ff002819 */ /* 0x000fca0000011451 */
[----:B------:R-:W-:-:S05]  /*8a20*/  @P2 IMAD.MOV R5, RZ, RZ, -R0 ;  /* 0x000000ffff052224 */ /* 0x000fca00078e0a00 */
[----:B------:R-:W-:-:S04]  /*8a30*/  IADD3 R7, P4, R5, R8, RZ ;  /* 0x0000000805077210 */ /* 0x000fc80007f9e0ff */
[----:B------:R-:W-:Y:S02]  /*8a40*/  LEA.HI.X.SX32 R4, R5, R2, 0x1, P4 ;  /* 0x0000000205047211 */ /* 0x000fe400020f0eff */
[C---:B------:R-:W-:Y:S01]  /*8a50*/  LEA R12, P4, R7.reuse, c[0x0][0x2b0], 0x1 ;  /* 0x0000ac00070c7a11 */ /* 0x040fe200078808ff */
[----:B------:R-:W-:Y:S01]  /*8a60*/  IMAD.MOV.U32 R17, RZ, RZ, RZ ;  /* 0x000000ffff117224 */ /* 0x000fe200078e00ff */
[----:B------:R-:W-:Y:S01]  /*8a70*/  MOV R5, R77 ;  /* 0x0000004d00057202 */ /* 0x000fe20000000f00 */
[----:B------:R-:W-:Y:S01]  /*8a80*/  @P2 IMAD.MOV R5, RZ, RZ, -R0 ;  /* 0x000000ffff052224 */ /* 0x000fe200078e0a00 */
[----:B------:R-:W-:Y:S02]  /*8a90*/  LEA.HI.X R13, R7, c[0x0][0x2b4], R4, 0x1, P4 ;  /* 0x0000ad00070d7a11 */ /* 0x000fe400020f0c04 */
[----:B------:R-:W-:Y:S01]  /*8aa0*/  @P2 IADD3 R17, -R0, RZ, RZ ;  /* 0x000000ff00112210 */ /* 0x000fe20007ffe1ff */
[----:B------:R-:W-:-:S03]  /*8ab0*/  IMAD.WIDE R4, R5, 0x2, R26 ;  /* 0x0000000205047825 */ /* 0x000fc600078e021a */
[C---:B------:R-:W-:Y:S01]  /*8ac0*/  IADD3 R8, P4, R17.reuse, R8, RZ ;  /* 0x0000000811087210 */ /* 0x040fe20007f9e0ff */
[----:B------:R-:W4:Y:S03]  /*8ad0*/  LDG.E.128 R12, [R12.64] ;  /* 0x000000060c0c7981 */ /* 0x000f26000c1e1d00 */
[----:B------:R-:W-:Y:S01]  /*8ae0*/  LEA.HI.X.SX32 R17, R17, R2, 0x1, P4 ;  /* 0x0000000211117211 */ /* 0x000fe200020f0eff */
[----:B--2---:R-:W2:Y:S01]  /*8af0*/  LDG.E.128 R4, [R4.64] ;  /* 0x0000000604047981 */ /* 0x004ea2000c1e1d00 */
[----:B------:R-:W-:-:S04]  /*8b00*/  LEA R16, P4, R8, c[0x0][0x2a8], 0x1 ;  /* 0x0000aa0008107a11 */ /* 0x000fc800078808ff */
[----:B------:R-:W-:-:S06]  /*8b10*/  LEA.HI.X R17, R8, c[0x0][0x2ac], R17, 0x1, P4 ;  /* 0x0000ab0008117a11 */ /* 0x000fcc00020f0c11 */
[----:B---3--:R-:W3:Y:S01]  /*8b20*/  LDG.E.128 R16, [R16.64] ;  /* 0x0000000610107981 */ /* 0x008ee2000c1e1d00 */
        /* <DEDUP_REMOVED lines=8> */
[C---:B----4-:R-:W-:Y:S01]  /*8bb0*/  IMAD.U32 R23, R12.reuse, 0x10000, RZ ;  /* 0x000100000c177824 */ /* 0x050fe200078e00ff */
        /* <DEDUP_REMOVED lines=24> */
[C---:B---3--:R-:W-:Y:S01]  /*8d40*/  SHF.L.U32 R5, R17.reuse, 0x10, RZ ;  /* 0x0000001011057819 */ /* 0x048fe200000006ff */
        /* <DEDUP_REMOVED lines=26> */
.L_x_4383:
[----:B------:R-:W-:Y:S05]  /*8ef0*/  BSYNC B0 ;  /* 0x0000000000007941 */ /* 0x000fea0003800000 */
.L_x_4382:
[----:B-----5:R4:W-:Y:S02]  /*8f00*/  STS.128 [R135+0x800], R20 ;  /* 0x0008001487007388 */ /* 0x0209e40000000c00 */
.L_x_4381:
[----:B------:R-:W-:Y:S05]  /*8f10*/  BSYNC B1 ;  /* 0x0000000000017941 */ /* 0x000fea0003800000 */
.L_x_4380:
        /* <DEDUP_REMOVED lines=8> */
[----:B------:R-:W-:Y:S01]  /*8fa0*/  IMAD.MOV.U32 R5, RZ, RZ, RZ ;  /* 0x000000ffff057224 */ /* 0x000fe200078e00ff */
[----:B------:R-:W-:-:S04]  /*8fb0*/  IADD3 R2, R80, 0x20, RZ ;  /* 0x0000002050027810 */ /* 0x000fc80007ffe0ff */
[----:B------:R-:W-:-:S04]  /*8fc0*/  IADD3 R8, P2, R2, R3, RZ ;  /* 0x0000000302087210 */ /* 0x000fc80007f5e0ff */
[----:B------:R-:W-:-:S03]  /*8fd0*/  LEA.HI.X.SX32 R2, R2, R25, 0x1, P2 ;  /* 0x0000001902027211 */ /* 0x000fc600010f0eff */
        /* <DEDUP_REMOVED lines=12> */
[----:B--2---:R-:W2:Y:S03]  /*90a0*/  LDG.E.128 R12, [R12.64] ;  /* 0x000000060c0c7981 */ /* 0x004ea6000c1e1d00 */
[----:B------:R-:W-:Y:S01]  /*90b0*/  LEA.HI.X.SX32 R17, R17, R2, 0x1, P2 ;  /* 0x0000000211117211 */ /* 0x000fe200010f0eff */
[----:B---3--:R-:W3:Y:S01]  /*90c0*/  LDG.E.128 R4, [R4.64+0x40] ;  /* 0x0000400604047981 */ /* 0x008ee2000c1e1d00 */
[----:B------:R-:W-:-:S04]  /*90d0*/  LEA R16, P2, R8, c[0x0][0x2a8], 0x1 ;  /* 0x0000aa0008107a11 */ /* 0x000fc800078408ff */
        /* <DEDUP_REMOVED lines=13> */
[----:B------:R-:W-:Y:S01]  /*91b0*/  SHF.L.U32 R12, R13, 0x10, RZ ;  /* 0x000000100d0c7819 */ /* 0x000fe200000006ff */
[----:B---3--:R-:W-:Y:S01]  /*91c0*/  IMAD.U32 R33, R5, 0x10000, RZ ;  /* 0x0001000005217824 */ /* 0x008fe200078e00ff */
        /* <DEDUP_REMOVED lines=47> */
.L_x_4387:
[----:B------:R-:W-:Y:S05]  /*94c0*/  BSYNC B0 ;  /* 0x0000000000007941 */ /* 0x000fea0003800000 */
.L_x_4386:
[----:B-----5:R1:W-:Y:S02]  /*94d0*/  STS.128 [R135+0x1800], R20 ;  /* 0x0018001487007388 */ /* 0x0203e40000000c00 */
.L_x_4385:
[----:B------:R-:W-:Y:S05]  /*94e0*/  BSYNC B1 ;  /* 0x0000000000017941 */ /* 0x000fea0003800000 */
.L_x_4384:
[----:B------:R1:W-:Y:S01]  /*94f0*/  @P0 STS.128 [R135+0x2800], RZ ;  /* 0x002800ff87000388 */ /* 0x0003e20000000c00 */
[----:B------:R-:W-:Y:S05]  /*9500*/  @P0 BRA `(.L_x_4357) ;  /* 0x0000099000000947 */ /* 0x000fea0003800000 */
[----:B------:R1:W5:Y:S01]  /*9510*/  LDG.E.128 R4, [R26.64+0x80] ;  /* 0x000080061a047981 */ /* 0x000362000c1e1d00 */
[----:B------:R-:W-:Y:S01]  /*9520*/  ISETP.GE.AND P0, PT, R84, c[0x0][0x230], PT ;  /* 0x00008c0054007a0c */ /* 0x000fe20003f06270 */
[----:B------:R-:W-:Y:S01]  /*9530*/  BSSY B0, `(.L_x_4388) ;  /* 0x000005a000007945 */ /* 0x000fe20003800000 */
[----:B------:R-:W-:-:S05]  /*9540*/  IADD3 R12, P1, R26, 0x80, RZ ;  /* 0x000000801a0c7810 */ /* 0x000fca0007f3e0ff */
[----:B------:R-:W-:-:S06]  /*9550*/  IMAD.X R13, RZ, RZ, R27, P1 ;  /* 0x000000ffff0d7224 */ /* 0x000fcc00008e061b */
        /* <DEDUP_REMOVED lines=9> */
[----:B------:R-:W-:Y:S02]  /*95f0*/  @P0 SHF.R.S32.HI R81, RZ, 0x1, R81 ;  /* 0x00000001ff510819 */ /* 0x000fe40000011451 */
[----:B------:R-:W-:Y:S02]  /*9600*/  @P0 IADD3 R77, -R8, RZ, RZ ;  /* 0x000000ff084d0210 */ /* 0x000fe40007ffe1ff */
[----:B------:R-:W-:-:S03]  /*9610*/  IADD3 R0, P1, R2, R3, RZ ;  /* 0x0000000302007210 */ /* 0x000fc60007f3e0ff */
[----:B------:R-:W-:Y:S01]  /*9620*/  IMAD.WIDE R12, R77, 0x2, R12 ;  /* 0x000000024d0c7825 */ /* 0x000fe200078e020c */
[----:B------:R-:W-:Y:S02]  /*9630*/  LEA.HI.X.SX32 R17, R2, R25, 0x1, P1 ;  /* 0x0000001902117211 */ /* 0x000fe400008f0eff */
[----:B------:R-:W-:-:S03]  /*9640*/  LEA R16, P1, R0, c[0x0][0x2b0], 0x1 ;  /* 0x0000ac0000107a11 */ /* 0x000fc600078208ff */
[----:B--2---:R-:W2:Y:S01]  /*9650*/  LDG.E.128 R12, [R12.64] ;  /* 0x000000060c0c7981 */ /* 0x004ea2000c1e1d00 */
[----:B------:R-:W-:Y:S01]  /*9660*/  LEA.HI.X R17, R0, c[0x0][0x2b4], R17, 0x1, P1 ;  /* 0x0000ad0000117a11 */ /* 0x000fe200008f0c11 */
[----:B------:R-:W-:Y:S02]  /*9670*/  IMAD.MOV.U32 R0, RZ, RZ, RZ ;  /* 0x000000ffff007224 */ /* 0x000fe400078e00ff */
[----:B------:R-:W-:-:S03]  /*9680*/  @P0 IMAD.MOV R0, RZ, RZ, -R81 ;  /* 0x000000ffff000224 */ /* 0x000fc600078e0a51 */
[----:B---3--:R-:W3:Y:S02]  /*9690*/  LDG.E.128 R16, [R16.64] ;  /* 0x0000000610107981 */ /* 0x008ee4000c1e1d00 */
[----:B------:R-:W-:-:S04]  /*96a0*/  IADD3 R3, P1, R0, R3, RZ ;  /* 0x0000000300037210 */ /* 0x000fc80007f3e0ff */
[----:B------:R-:W-:Y:S02]  /*96b0*/  LEA.HI.X.SX32 R0, R0, R25, 0x1, P1 ;  /* 0x0000001900007211 */ /* 0x000fe400008f0eff */
[----:B-1--4-:R-:W-:-:S04]  /*96c0*/  LEA R20, P1, R3, c[0x0][0x2a8], 0x1 ;  /* 0x0000aa0003147a11 */ /* 0x012fc800078208ff */
[----:B------:R-:W-:-:S06]  /*96d0*/  LEA.HI.X R21, R3, c[0x0][0x2ac], R0, 0x1, P1 ;  /* 0x0000ab0003157a11 */ /* 0x000fcc00008f0c00 */
[----:B------:R-:W4:Y:S01]  /*96e0*/  LDG.E.128 R20, [R20.64] ;  /* 0x0000000614147981 */ /* 0x000f22000c1e1d00 */
[C---:B-----5:R-:W-:Y:S01]  /*96f0*/  LOP3.LUT R0, R5.reuse, 0xffff0000, RZ, 0xc0, !PT ;  /* 0xffff000005007812 */ /* 0x060fe200078ec0ff */
[----:B------:R-:W-:Y:S01]  /*9700*/  IMAD.U32 R24, R5, 0x10000, RZ ;  /* 0x0001000005187824 */ /* 0x000fe200078e00ff */
[----:B------:R-:W-:Y:S01]  /*9710*/  SHF.L.U32 R3, R4, 0x10, RZ ;  /* 0x0000001004037819 */ /* 0x000fe200000006ff */
[----:B------:R-:W-:Y:S01]  /*9720*/  IMAD.U32 R8, R6, 0x10000, RZ ;  /* 0x0001000006087824 */ /* 0x000fe200078e00ff */
        /* <DEDUP_REMOVED lines=10> */
[----:B------:R-:W-:Y:S01]  /*97d0*/  LOP3.LUT R13, R14, 0xffff0000, RZ, 0xc0, !PT ;  /* 0xffff00000e0d7812 */ /* 0x000fe200078ec0ff */
[----:B---3--:R-:W-:Y:S01]  /*97e0*/  IMAD.U32 R30, R16, 0x10000, RZ ;  /* 0x00010000101e7824 */ /* 0x008fe200078e00ff */
[----:B------:R-:W-:Y:S01]  /*97f0*/  LOP3.LUT R29, R15, 0xffff0000, RZ, 0xc0, !PT ;  /* 0xffff00000f1d7812 */ /* 0x000fe200078ec0ff */
[----:B------:R-:W-:Y:S01]  /*9800*/  IMAD.U32 R32, R18, 0x10000, RZ ;  /* 0x0001000012207824 */ /* 0x000fe200078e00ff */
        /* <DEDUP_REMOVED lines=9> */
[----:B------:R-:W-:-:S02]  /*98a0*/  @!P0 FADD.FTZ R17, -R17, -RZ ;  /* 0x800000ff11118221 */ /* 0x000fc40000010100 */
[----:B------:R-:W-:Y:S02]  /*98b0*/  @!P0 FADD.FTZ R16, -R16, -RZ ;  /* 0x800000ff10108221 */ /* 0x000fe40000010100 */
[----:B------:R-:W-:Y:S02]  /*98c0*/  @!P0 FADD.FTZ R31, -R31, -RZ ;  /* 0x800000ff1f1f8221 */ /* 0x000fe40000010100 */
[----:B------:R-:W-:Y:S02]  /*98d0*/  @!P0 FADD.FTZ R18, -R18, -RZ ;  /* 0x800000ff12128221 */ /* 0x000fe40000010100 */
[----:B------:R-:W-:Y:S01]  /*98e0*/  FMUL.FTZ R16, R13, R16 ;  /* 0x000000100d107220 */ /* 0x000fe20000410000 */
[----:B----4-:R-:W-:Y:S01]  /*98f0*/  SHF.L.U32 R13, R20, 0x10, RZ ;  /* 0x00000010140d7819 */ /* 0x010fe200000006ff */
[----:B------:R-:W-:Y:S01]  /*9900*/  FMUL.FTZ R17, R12, R17 ;  /* 0x000000110c117220 */ /* 0x000fe20000410000 */
[----:B------:R-:W-:Y:S01]  /*9910*/  LOP3.LUT R12, R20, 0xffff0000, RZ, 0xc0, !PT ;  /* 0xffff0000140c7812 */ /* 0x000fe200078ec0ff */
[----:B------:R-:W-:Y:S01]  /*9920*/  FMUL.FTZ R15, R6, R15 ;  /* 0x0000000f060f7220 */ /* 0x000fe20000410000 */
[----:B------:R-:W-:Y:S01]  /*9930*/  LOP3.LUT R20, R21, 0xffff0000, RZ, 0xc0, !PT ;  /* 0xffff000015147812 */ /* 0x000fe200078ec0ff */
[----:B------:R-:W-:-:S02]  /*9940*/  @!P0 FADD.FTZ R14, -R14, -RZ ;  /* 0x800000ff0e0e8221 */ /* 0x000fc40000010100 */
[----:B------:R-:W-:Y:S02]  /*9950*/  FMUL.FTZ R31, R28, R31 ;  /* 0x0000001f1c1f7220 */ /* 0x000fe40000410000 */
[----:B------:R-:W-:Y:S01]  /*9960*/  FMUL.FTZ R29, R29, R18 ;  /* 0x000000121d1d7220 */ /* 0x000fe20000410000 */
[C---:B------:R-:W-:Y:S01]  /*9970*/  LOP3.LUT R18, R22.reuse, 0xffff0000, RZ, 0xc0, !PT ;  /* 0xffff000016127812 */ /* 0x040fe200078ec0ff */
[----:B------:R-:W-:Y:S02]  /*9980*/  IMAD.U32 R6, R21, 0x10000, RZ ;  /* 0x0001000015067824 */ /* 0x000fe400078e00ff */
[----:B------:R-:W-:Y:S02]  /*9990*/  FMUL.FTZ R27, R27, R32 ;  /* 0x000000201b1b7220 */ /* 0x000fe40000410000 */
[----:B------:R-:W-:Y:S01]  /*99a0*/  IMAD.U32 R19, R22, 0x10000, RZ ;  /* 0x0001000016137824 */ /* 0x000fe200078e00ff */
[----:B------:R-:W-:Y:S01]  /*99b0*/  LOP3.LUT R22, R23, 0xffff0000, RZ, 0xc0, !PT ;  /* 0xffff000017167812 */ /* 0x000fe200078ec0ff */
[----:B------:R-:W-:Y:S01]  /*99c0*/  FMUL.FTZ R7, R7, R14 ;  /* 0x0000000e07077220 */ /* 0x000fe20000410000 */
[----:B------:R-:W-:Y:S01]  /*99d0*/  SHF.L.U32 R14, R23, 0x10, RZ ;  /* 0x00000010170e7819 */ /* 0x000fe200000006ff */
        /* <DEDUP_REMOVED lines=15> */
.L_x_4389:
[----:B------:R-:W-:Y:S05]  /*9ad0*/  BSYNC B0 ;  /* 0x0000000000007941 */ /* 0x000fea0003800000 */
.L_x_4388:
[----:B-----5:R1:W-:Y:S01]  /*9ae0*/  STS.128 [R135+0x2800], R4 ;  /* 0x0028000487007388 */ /* 0x0203e20000000c00 */
[----:B------:R-:W-:Y:S05]  /*9af0*/  BRA `(.L_x_4357) ;  /* 0x000003a000007947 */ /* 0x000fea0003800000 */
.L_x_4343:
[----:B------:R-:W-:Y:S01]  /*9b00*/  IADD3 R0, -R71, R126, RZ ;  /* 0x0000007e47007210 */ /* 0x000fe20007ffe1ff */
[----:B------:R-:W-:Y:S03]  /*9b10*/  BSSY B0, `(.L_x_4390) ;  /* 0x000001c000007945 */ /* 0x000fe60003800000 */
[----:B------:R-:W-:-:S13]  /*9b20*/  ISETP.GE.AND P2, PT, R112, R0, PT ;  /* 0x000000007000720c */ /* 0x000fda0003f46270 */
[----:B------:R-:W-:Y:S05]  /*9b30*/  @P2 BRA `(.L_x_4391) ;  /* 0x0000019000002947 */ /* 0x000fea0003800000 */
[----:B------:R-:W-:Y:S02]  /*9b40*/  ISETP.GE.AND P5, PT, R10, c[0x0][0x220], PT ;  /* 0x000088000a007a0c */ /* 0x000fe40003fa6270 */
[----:B------:R-:W-:-:S04]  /*9b50*/  @!P1 LEA R2, P2, R114, c[0x0][0x160], 0x1 ;  /* 0x0000580072029a11 */ /* 0x000fc800078408ff */
[----:B------:R-:W-:-:S07]  /*9b60*/  @!P1 LEA.HI.X R3, R114, c[0x0][0x164], R73, 0x1, P2 ;  /* 0x0000590072039a11 */ /* 0x000fce00010f0c49 */
[C---:B------:R-:W-:Y:S01]  /*9b70*/  @!P5 LEA R4, P4, R114.reuse, c[0x0][0x160], 0x1 ;  /* 0x000058007204da11 */ /* 0x040fe200078808ff */
[----:B------:R1:W-:Y:S03]  /*9b80*/  @P5 STS [R135], RZ ;  /* 0x000000ff87005388 */ /* 0x0003e60000000800 */
[----:B------:R-:W-:Y:S01]  /*9b90*/  @!P5 LEA.HI.X R5, R114, c[0x0][0x164], R73, 0x1, P4 ;  /* 0x000059007205da11 */ /* 0x000fe200020f0c49 */
        /* <DEDUP_REMOVED lines=19> */
.L_x_4391:
[----:B------:R-:W-:Y:S05]  /*9cd0*/  BSYNC B0 ;  /* 0x0000000000007941 */ /* 0x000fea0003800000 */
.L_x_4390:
[----:B------:R-:W-:-:S04]  /*9ce0*/  IADD3 R9, R112, 0x20, RZ ;  /* 0x0000002070097810 */ /* 0x000fc80007ffe0ff */
[----:B------:R-:W-:-:S13]  /*9cf0*/  ISETP.GE.AND P2, PT, R9, R0, PT ;  /* 0x000000000900720c */ /* 0x000fda0003f46270 */
[----:B------:R-:W-:Y:S05]  /*9d00*/  @P2 BRA `(.L_x_4357) ;  /* 0x0000019000002947 */ /* 0x000fea0003800000 */
[----:B------:R-:W-:Y:S02]  /*9d10*/  ISETP.GE.AND P4, PT, R10, c[0x0][0x220], PT ;  /* 0x000088000a007a0c */ /* 0x000fe40003f86270 */
[----:B------:R-:W-:-:S04]  /*9d20*/  IADD3 R114, P2, R114, UR4, RZ ;  /* 0x0000000472727c10 */ /* 0x000fc8000ff5e0ff */
[----:B------:R-:W-:Y:S02]  /*9d30*/  IADD3.X R73, R73, UR5, RZ, P2, !PT ;  /* 0x0000000549497c10 */ /* 0x000fe400097fe4ff */
[----:B-1----:R-:W-:-:S04]  /*9d40*/  @!P1 LEA R2, P2, R114, c[0x0][0x160], 0x1 ;  /* 0x0000580072029a11 */ /* 0x002fc800078408ff */
[C---:B------:R-:W-:Y:S01]  /*9d50*/  @!P1 LEA.HI.X R3, R114.reuse, c[0x0][0x164], R73, 0x1, P2 ;  /* 0x0000590072039a11 */ /* 0x040fe200010f0c49 */
[----:B------:R1:W-:Y:S01]  /*9d60*/  @P4 STS.128 [R135+0x800], RZ ;  /* 0x000800ff87004388 */ /* 0x0003e20000000c00 */
[----:B------:R-:W-:-:S04]  /*9d70*/  @!P4 LEA R4, P5, R114, c[0x0][0x160], 0x1 ;  /* 0x000058007204ca11 */ /* 0x000fc800078a08ff */
[----:B------:R-:W-:-:S05]  /*9d80*/  @!P4 LEA.HI.X R5, R114, c[0x0][0x164], R73, 0x1, P5 ;  /* 0x000059007205ca11 */ /* 0x000fca00028f0c49 */
        /* <DEDUP_REMOVED lines=17> */
.L_x_4357:
[----:B------:R-:W-:Y:S05]  /*9ea0*/  BSYNC B3 ;  /* 0x0000000000037941 */ /* 0x000fea0003800000 */
.L_x_4342:
[----:B------:R-:W-:Y:S01]  /*9eb0*/  IADD3 R134, R87, -0x1, RZ ;  /* 0xffffffff57867810 */ /* 0x000fe20007ffe0ff */
[----:B------:R-:W-:Y:S01]  /*9ec0*/  BSSY B0, `(.L_x_4392) ;  /* 0x0000023000007945 */ /* 0x000fe20003800000 */
[----:B------:R-:W-:Y:S02]  /*9ed0*/  LEA R132, P0, R110, c[0x0][0x168], 0x1 ;  /* 0x00005a006e847a11 */ /* 0x000fe400078008ff */
[----:B---3--:R-:W-:Y:S01]  /*9ee0*/  LOP3.LUT R130, R72, 0xffff, RZ, 0xc0, !PT ;  /* 0x0000ffff48827812 */ /* 0x008fe200078ec0ff */
[----:B------:R-:W-:Y:S01]  /*9ef0*/  IMAD.SHL.U32 R0, R134, 0x40, RZ ;  /* 0x0000004086007824 */ /* 0x000fe200078e00ff */
[----:B------:R-:W-:Y:S02]  /*9f00*/  LEA.HI.X R131, R110, c[0x0][0x16c], R56, 0x1, P0 ;  /* 0x00005b006e837a11 */ /* 0x000fe400000f0c38 */
[----:B-1----:R-:W-:Y:S01]  /*9f10*/  LOP3.LUT R2, R130, 0xff, RZ, 0xc0, !PT ;  /* 0x000000ff82027812 */ /* 0x002fe200078ec0ff */
[----:B------:R-:W-:-:S05]  /*9f20*/  IMAD.IADD R4, R59, 0x1, -R0 ;  /* 0x000000013b047824 */ /* 0x000fca00078e0a00 */
[----:B------:R-:W-:-:S13]  /*9f30*/  ISETP.GE.AND P1, PT, R112, R4, PT ;  /* 0x000000047000720c */ /* 0x000fda0003f26270 */
[----:B------:R-:W-:Y:S05]  /*9f40*/  @P1 BRA `(.L_x_4393) ;  /* 0x000001a000001947 */ /* 0x000fea0003800000 */
[C---:B------:R-:W-:Y:S02]  /*9f50*/  LOP3.LUT R3, R2.reuse, 0x1, RZ, 0xc0, !PT ;  /* 0x0000000102037812 */ /* 0x040fe400078ec0ff */
[----:B------:R-:W-:Y:S02]  /*9f60*/  R2P PR, R2, 0x6 ;  /* 0x0000000602007804 */ /* 0x000fe40000000000 */
[----:B------:R-:W-:-:S11]  /*9f70*/  ISETP.NE.U32.AND P0, PT, R3, 0x1, PT ;  /* 0x000000010300780c */ /* 0x000fd60003f05070 */
[--C-:B------:R-:W-:Y:S02]  /*9f80*/  @P1 IMAD.MOV.U32 R133, RZ, RZ, R131.reuse ;  /* 0x000000ffff851224 */ /* 0x100fe400078e0083 */
        /* <DEDUP_REMOVED lines=15> */
[----:B-1----:R-:W-:-:S05]  /*a080*/  MOV R133, R131 ;  /* 0x0000008300857202 */ /* 0x002fca0000000f00 */
[----:B------:R-:W-:Y:S01]  /*a090*/  @!PT LDS RZ, [RZ] ;  /* 0x00000000fffff984 */ /* 0x000fe20000000800 */
[----:B------:R-:W-:Y:S01]  /*a0a0*/  @!PT LDS RZ, [RZ] ;  /* 0x00000000fffff984 */ /* 0x000fe20000000800 */
[----:B------:R-:W-:Y:S01]  /*a0b0*/  @!PT LDS RZ, [RZ] ;  /* 0x00000000fffff984 */ /* 0x000fe20000000800 */
[----:B------:R1:W-:Y:S01]  /*a0c0*/  LDGSTS.E.BYPASS.LTC128B.128 [R135+0x5000], [R132.64+0x80] ;  /* 0x0500008084877fae */ /* 0x0003e2000b901d46 */
[----:B------:R-:W-:Y:S05]  /*a0d0*/  BRA `(.L_x_4393) ;  /* 0x0000001000007947 */ /* 0x000fea0003800000 */
.L_x_4394:
[----:B------:R3:W-:Y:S02]  /*a0e0*/  STS.128 [R135+0x5000], RZ ;  /* 0x005000ff87007388 */ /* 0x0007e40000000c00 */
.L_x_4393:
[----:B------:R-:W-:Y:S05]  /*a0f0*/  BSYNC B0 ;  /* 0x0000000000007941 */ /* 0x000fea0003800000 */
.L_x_4392:
        /* <DEDUP_REMOVED lines=8> */
[C---:B----4-:R-:W-:Y:S02]  /*a180*/  @P0 LEA R12, P2, R6.reuse, c[0x0][0x168], 0x1 ;  /* 0x00005a00060c0a11 */ /* 0x050fe400078408ff */
[C---:B------:R-:W-:Y:S02]  /*a190*/  @!P1 LEA R14, P4, R57.reuse, R132, 0x1 ;  /* 0x00000084390e9211 */ /* 0x040fe400078808ff */
[----:B------:R-:W-:Y:S02]  /*a1a0*/  @P0 LEA.HI.X R13, R6, c[0x0][0x16c], R3, 0x1, P2 ;  /* 0x00005b00060d0a11 */ /* 0x000fe400010f0c03 */
        /* <DEDUP_REMOVED lines=13> */
[----:B-1----:R-:W-:-:S04]  /*a280*/  LEA R12, P0, R6, c[0x0][0x168], 0x1 ;  /* 0x00005a00060c7a11 */ /* 0x002fc800078008ff */
[----:B------:R-:W-:-:S05]  /*a290*/  LEA.HI.X R13, R6, c[0x0][0x16c], R3, 0x1, P0 ;  /* 0x00005b00060d7a11 */ /* 0x000fca00000f0c03 */
[----:B------:R-:W-:Y:S01]  /*a2a0*/  @!PT LDS RZ, [RZ] ;  /* 0x00000000fffff984 */ /* 0x000fe20000000800 */
[----:B------:R-:W-:Y:S01]  /*a2b0*/  @!PT LDS RZ, [RZ] ;  /* 0x00000000fffff984 */ /* 0x000fe20000000800 */
[----:B------:R-:W-:Y:S01]  /*a2c0*/  @!PT LDS RZ, [RZ] ;  /* 0x00000000fffff984 */ /* 0x000fe20000000800 */
[----:B------:R1:W-:Y:S01]  /*a2d0*/  LDGSTS.E.BYPASS.LTC128B.128 [R135+0x5800], [R12.64+0x80] ;  /* 0x058000800c877fae */ /* 0x0003e2000b901d46 */
[----:B------:R-:W-:Y:S05]  /*a2e0*/  BRA `(.L_x_4396) ;  /* 0x0000001000007947 */ /* 0x000fea0003800000 */
.L_x_4397:
[----:B------:R4:W-:Y:S02]  /*a2f0*/  STS.128 [R135+0x5800], RZ ;  /* 0x005800ff87007388 */ /* 0x0009e40000000c00 */
.L_x_4396:
[----:B------:R-:W-:Y:S05]  /*a300*/  BSYNC B0 ;  /* 0x0000000000007941 */ /* 0x000fea0003800000 */
.L_x_4395:
[----:B------:R-:W0:Y:S01]  /*a310*/  LDGDEPBAR ;  /* 0x00000000000079af */ /* 0x000e220000000000 */
[----:B------:R-:W-:Y:S01]  /*a320*/  LOP3.LUT R5, R70, 0xfffffff8, RZ, 0xc0, !PT ;  /* 0xfffffff846057812 */ /* 0x000fe200078ec0ff */
[----:B------:R-:W-:Y:S01]  /*a330*/  IMAD.SHL.U32 R64, R64, 0x40, RZ ;  /* 0x0000004040407824 */ /* 0x000fe200078e00ff */
[----:B-1----:R-:W-:Y:S01]  /*a340*/  SHF.R.S32.HI R7, RZ, 0x1f, R66 ;  /* 0x0000001fff077819 */ /* 0x002fe20000011442 */
[C---:B------:R-:W-:Y:S01]  /*a350*/  IMAD.SHL.U32 R51, R62.reuse, 0x2, RZ ;  /* 0x000000023e337824 */ /* 0x040fe200078e00ff */
[----:B------:R-:W-:Y:S01]  /*a360*/  SHF.R.S32.HI R6, RZ, 0x4, R67 ;  /* 0x00000004ff067819 */ /* 0x000fe20000011443 */
[----:B------:R-:W-:Y:S01]  /*a370*/  IMAD.IADD R5, R62, 0x1, -R5 ;  /* 0x000000013e057824 */ /* 0x000fe200078e0a05 */
[----:B----4-:R-:W-:Y:S01]  /*a380*/  LEA.HI R12, R7, R66, RZ, 0x3 ;  /* 0x00000042070c7211 */ /* 0x010fe200078f18ff */
[----:B------:R-:W-:Y:S01]  /*a390*/  BSSY B0, `(.L_x_4398) ;  /* 0x000004d000007945 */ /* 0x000fe20003800000 */
[----:B------:R-:W-:-:S02]  /*a3a0*/  SHF.R.S32.HI R8, RZ, 0x1f, R63 ;  /* 0x0000001fff087819 */ /* 0x000fc4000001143f */
[----:B------:R-:W-:Y:S01]  /*a3b0*/  LEA.HI R7, R5, R5, RZ, 0x1 ;  /* 0x0000000505077211 */ /* 0x000fe200078f08ff */
[----:B------:R-:W-:Y:S01]  /*a3c0*/  IMAD.SHL.U32 R12, R12, 0x20, RZ ;  /* 0x000000200c0c7824 */ /* 0x000fe200078e00ff */
[----:B------:R-:W-:Y:S02]  /*a3d0*/  LEA.HI R13, R67, R6, RZ, 0x1 ;  /* 0x00000006430d7211 */ /* 0x000fe400078f08ff */
[----:B------:R-:W-:Y:S02]  /*a3e0*/  ISETP.GE.AND P1, PT, R112, R4, PT ;  /* 0x000000047000720c */ /* 0x000fe40003f26270 */
[----:B------:R-:W-:Y:S02]  /*a3f0*/  LEA.HI R133, R8, R63, RZ, 0x2 ;  /* 0x0000003f08857211 */ /* 0x000fe400078f10ff */
[----:B------:R-:W-:Y:S02]  /*a400*/  LOP3.LUT R8, R7, 0x7fffffe, RZ, 0xc0, !PT ;  /* 0x07fffffe07087812 */ /* 0x000fe400078ec0ff */
[----:B------:R-:W-:-:S02]  /*a410*/  LOP3.LUT R13, R13, 0xfffffffe, RZ, 0xc0, !PT ;  /* 0xfffffffe0d0d7812 */ /* 0x000fc400078ec0ff */
[----:B------:R-:W-:Y:S01]  /*a420*/  SHF.R.S32.HI R7, RZ, 0x1, R7 ;  /* 0x00000001ff077819 */ /* 0x000fe20000011407 */
[----:B------:R-:W-:-:S04]  /*a430*/  DEPBAR.LE SB0, 0x0 ;  /* 0x000080000000791a */ /* 0x000fc80000000000 */
[----:B------:R-:W-:Y:S01]  /*a440*/  BAR.SYNC.DEFER_BLOCKING 0x0 ;  /* 0x0000000000007b1d */ /* 0x000fe20000010000 */
[----:B------:R-:W-:Y:S01]  /*a450*/  LOP3.LUT R3, R65, 0x7fffffe, RZ, 0xc0, !PT ;  /* 0x07fffffe41037812 */ /* 0x000fe200078ec0ff */
[----:B------:R-:W-:Y:S01]  /*a460*/  IMAD.IADD R13, R6, 0x1, -R13 ;  /* 0x00000001060d7824 */ /* 0x000fe200078e0a0d */
[----:B------:R-:W-:Y:S01]  /*a470*/  LOP3.LUT R12, R12, 0xffffff00, RZ, 0xc0, !PT ;  /* 0xffffff000c0c7812 */ /* 0x000fe200078ec0ff */
[----:B------:R-:W-:Y:S01]  /*a480*/  IMAD.SHL.U32 R14, R7, 0x40, RZ ;  /* 0x00000040070e7824 */ /* 0x000fe200078e00ff */
[----:B------:R-:W-:Y:S01]  /*a490*/  LOP3.LUT R64, R64, 0xc0, RZ, 0xc0, !PT ;  /* 0x000000c040407812 */ /* 0x000fe200078ec0ff */
[----:B------:R-:W-:Y:S01]  /*a4a0*/  IMAD R6, R68, 0x10, R71 ;  /* 0x0000001044067824 */ /* 0x000fe200078e0247 */
[----:B------:R-:W-:Y:S01]  /*a4b0*/  SHF.R.S32.HI R133, RZ, 0x2, R133 ;  /* 0x00000002ff857819 */ /* 0x000fe20000011485 */
[----:B------:R-:W-:Y:S01]  /*a4c0*/  IMAD.IADD R3, R66, 0x1, -R3 ;  /* 0x0000000142037824 */ /* 0x000fe200078e0a03 */
[----:B------:R-:W-:Y:S01]  /*a4d0*/  LOP3.LUT R14, R14, 0xc0, RZ, 0xc0, !PT ;  /* 0x000000c00e0e7812 */ /* 0x000fe200078ec0ff */
[----:B------:R-:W-:Y:S01]  /*a4e0*/  IMAD R68, R68, 0x200, R12 ;  /* 0x0000020044447824 */ /* 0x000fe200078e020c */
[----:B------:R-:W-:Y:S01]  /*a4f0*/  SHF.R.U32.HI R16, RZ, 0x3, R64 ;  /* 0x00000003ff107819 */ /* 0x000fe20000011640 */
[----:B------:R-:W-:Y:S01]  /*a500*/  IMAD.IADD R8, R5, 0x1, -R8 ;  /* 0x0000000105087824 */ /* 0x000fe200078e0a08 */
[----:B------:R-:W-:Y:S01]  /*a510*/  IADD3 R6, R6, 0x1, R133 ;  /* 0x0000000106067810 */ /* 0x000fe20007ffe085 */
[----:B------:R-:W-:Y:S01]  /*a520*/  IMAD.SHL.U32 R5, R69, 0x8, RZ ;  /* 0x0000000845057824 */ /* 0x000fe200078e00ff */
[----:B------:R-:W-:Y:S01]  /*a530*/  LOP3.LUT P2, RZ, R7, 0x2, RZ, 0xc0, !PT ;  /* 0x0000000207ff7812 */ /* 0x000fe2000784c0ff */
[C---:B------:R-:W-:Y:S01]  /*a540*/  IMAD R12, R3.reuse, 0x20, R12 ;  /* 0x00000020030c7824 */ /* 0x040fe200078e020c */
[----:B------:R-:W-:Y:S01]  /*a550*/  LEA R142, P0, R90, c[0x0][0x170], 0x1 ;  /* 0x00005c005a8e7a11 */ /* 0x000fe200078008ff */
[----:B------:R-:W-:Y:S01]  /*a560*/  IMAD R68, R3, 0x20, R68 ;  /* 0x0000002003447824 */ /* 0x000fe200078e0244 */
[----:B------:R-:W-:Y:S01]  /*a570*/  LOP3.LUT R5, R14, 0x8, R5, 0xf8, !PT ;  /* 0x000000080e057812 */ /* 0x000fe200078ef805 */
[C---:B------:R-:W-:Y:S01]  /*a580*/  IMAD.SHL.U32 R3, R13.reuse, 0x8, RZ ;  /* 0x000000080d037824 */ /* 0x040fe200078e00ff */
[----:B------:R-:W-:Y:S01]  /*a590*/  SHF.R.U32.HI R14, RZ, 0x3, R14 ;  /* 0x00000003ff0e7819 */ /* 0x000fe2000001160e */
[----:B------:R-:W-:Y:S01]  /*a5a0*/  IMAD R8, R13, 0x8, R8 ;  /* 0x000000080d087824 */ /* 0x000fe200078e0208 */
[----:B------:R-:W-:Y:S01]  /*a5b0*/  LOP3.LUT R51, R51, 0x6, RZ, 0xc0, !PT ;  /* 0x0000000633337812 */ /* 0x000fe200078ec0ff */
[----:B------:R1:W-:Y:S01]  /*a5c0*/  @P1 STS [R135+0x6000], RZ ;  /* 0x006000ff87001388 */ /* 0x0003e20000000800 */
[----:B------:R-:W-:-:S02]  /*a5d0*/  LOP3.LUT R3, R64, 0x8, R3, 0xf8, !PT ;  /* 0x0000000840037812 */ /* 0x000fc400078ef803 */
[----:B------:R-:W-:Y:S01]  /*a5e0*/  LOP3.LUT R5, R5, R14, RZ, 0x3c, !PT ;  /* 0x0000000e05057212 */ /* 0x000fe200078e3cff */
[----:B------:R1:W-:Y:S01]  /*a5f0*/  @P1 STS [R135+0x6004], RZ ;  /* 0x006004ff87001388 */ /* 0x0003e20000000800 */
[----:B------:R-:W-:Y:S02]  /*a600*/  LOP3.LUT R3, R3, R16, RZ, 0x3c, !PT ;  /* 0x0000001003037212 */ /* 0x000fe400078e3cff */
[----:B------:R-:W-:Y:S01]  /*a610*/  LEA.HI.X R143, R90, c[0x0][0x174], R86, 0x1, P0 ;  /* 0x00005d005a8f7a11 */ /* 0x000fe200000f0c56 */
[----:B------:R1:W-:Y:S01]  /*a620*/  @P1 STS.64 [R135+0x6008], RZ ;  /* 0x006008ff87001388 */ /* 0x0003e20000000a00 */
[----:B------:R-:W-:Y:S01]  /*a630*/  IMAD.U32 R124, R8, 0x20, R5 ;  /* 0x00000020087c7824 */ /* 0x000fe200078e0005 */
[----:B------:R-:W-:Y:S01]  /*a640*/  IADD3 R8, R59, R6, -R126 ;  /* 0x000000063b087210 */ /* 0x000fe20007ffe87e */
[----:B------:R-:W-:Y:S01]  /*a650*/  IMAD.MOV.U32 R5, RZ, RZ, 0x10 ;  /* 0x00000010ff057424 */ /* 0x000fe200078e00ff */
[----:B------:R1:W-:Y:S01]  /*a660*/  @P1 STS.128 [R135+0x7000], RZ ;  /* 0x007000ff87001388 */ /* 0x0003e20000000c00 */
[C---:B------:R-:W-:Y:S01]  /*a670*/  IMAD.IADD R125, R3.reuse, 0x1, R68 ;  /* 0x00000001037d7824 */ /* 0x040fe200078e0244 */
[----:B------:R-:W-:Y:S01]  /*a680*/  IADD3 R8, R8, c[0x0][0x2e8], RZ ;  /* 0x0000ba0008087a10 */ /* 0x000fe20007ffe0ff */
[----:B------:R-:W-:Y:S01]  /*a690*/  IMAD.IADD R3, R3, 0x1, R12 ;  /* 0x0000000103037824 */ /* 0x000fe200078e020c */
[----:B------:R1:W-:Y:S01]  /*a6a0*/  @P1 STS.128 [R135+0x8000], RZ ;  /* 0x008000ff87001388 */ /* 0x0003e20000000c00 */
[----:B------:R-:W-:Y:S01]  /*a6b0*/  SEL R5, R5, 0xfffffff0, !P2 ;  /* 0xfffffff005057807 */ /* 0x000fe20005000000 */
[----:B------:R-:W-:Y:S01]  /*a6c0*/  IMAD.SHL.U32 R125, R125, 0x2, RZ ;  /* 0x000000027d7d7824 */ /* 0x000fe200078e00ff */
        /* <DEDUP_REMOVED lines=24> */
.L_x_4400:
[----:B------:R1:W-:Y:S02]  /*a850*/  STS.128 [R135+0x8000], RZ ;  /* 0x008000ff87007388 */ /* 0x0003e40000000c00 */
.L_x_4399:
[----:B------:R-:W-:Y:S05]  /*a860*/  BSYNC B0 ;  /* 0x0000000000007941 */ /* 0x000fea0003800000 */
.L_x_4398:
        /* <DEDUP_REMOVED lines=9> */
[CC--:B----4-:R-:W-:Y:S02]  /*a900*/  @P1 LEA R6, P0, R61.reuse, R142.reuse, 0x1 ;  /* 0x0000008e3d061211 */ /* 0x0d0fe400078008ff */
        /* <DEDUP_REMOVED lines=15> */
[----:B----4-:R-:W-:-:S04]  /*aa00*/  LEA R6, P0, R61, R142, 0x1 ;  /* 0x0000008e3d067211 */ /* 0x010fc800078008ff */
[----:B------:R-:W-:-:S05]  /*aa10*/  LEA.HI.X R7, R61, R143, R60, 0x1, P0 ;  /* 0x0000008f3d077211 */ /* 0x000fca00000f0c3c */
[----:B------:R-:W-:Y:S01]  /*aa20*/  @!PT LDS RZ, [RZ] ;  /* 0x00000000fffff984 */ /* 0x000fe20000000800 */
[----:B------:R-:W-:Y:S01]  /*aa30*/  @!PT LDS RZ, [RZ] ;  /* 0x00000000fffff984 */ /* 0x000fe20000000800 */
[----:B------:R-:W-:Y:S01]  /*aa40*/  @!PT LDS RZ, [RZ] ;  /* 0x00000000fffff984 */ /* 0x000fe20000000800 */
[----:B------:R4:W-:Y:S01]  /*aa50*/  LDGSTS.E.BYPASS.LTC128B.128 [R135+0x8800], [R6.64+0x80] ;  /* 0x0880008006877fae */ /* 0x0009e2000b901d46 */
[----:B------:R-:W-:Y:S05]  /*aa60*/  BRA `(.L_x_4402) ;  /* 0x0000001000007947 */ /* 0x000fea0003800000 */
.L_x_4403:
[----:B------:R1:W-:Y:S02]  /*aa70*/  STS.128 [R135+0x8800], RZ ;  /* 0x008800ff87007388 */ /* 0x0003e40000000c00 */
.L_x_4402:
[----:B------:R-:W-:Y:S05]  /*aa80*/  BSYNC B0 ;  /* 0x0000000000007941 */ /* 0x000fea0003800000 */
.L_x_4401:
[----:B------:R-:W-:Y:S01]  /*aa90*/  IMAD.SHL.U32 R124, R124, 0x2, RZ ;  /* 0x000000027c7c7824 */ /* 0x000fe200078e00ff */
[----:B------:R-:W-:Y:S01]  /*aaa0*/  LDSM.16.M88.4 R28, [R125] ;  /* 0x000000007d1c783b */ /* 0x000fe20000000200 */
[----:B------:R-:W-:Y:S01]  /*aab0*/  IMAD R123, R49, 0x2, R125 ;  /* 0x00000002317b7824 */ /* 0x000fe200078e027d */
[----:B------:R-:W-:Y:S01]  /*aac0*/  ISETP.GE.AND P4, PT, R87, 0x2, PT ;  /* 0x000000025700780c */ /* 0x000fe20003f86270 */
[----:B------:R-:W-:Y:S01]  /*aad0*/  IMAD R121, R5, 0x2, R124 ;  /* 0x0000000205797824 */ /* 0x000fe200078e027c */
[----:B------:R-:W5:Y:S04]  /*aae0*/  LDSM.16.M88.4 R60, [R124+0x3000] ;  /* 0x003000007c3c783b */ /* 0x000f680000000200 */
[----:B------:R-:W1:Y:S04]  /*aaf0*/  LDSM.16.M88.4 R44, [R124+0x3400] ;  /* 0x003400007c2c783b */ /* 0x000e680000000200 */
[----:B------:R-:W2:Y:S04]  /*ab00*/  LDSM.16.M88.4 R36, [R124+0x3800] ;  /* 0x003800007c24783b */ /* 0x000ea80000000200 */
[----:B------:R-:W3:Y:S04]  /*ab10*/  LDSM.16.M88.4 R68, [R124+0x3c00] ;  /* 0x003c00007c44783b */ /* 0x000ee80000000200 */
[----:B----4-:R-:W-:Y:S04]  /*ab20*/  LDSM.16.M88.4 R4, [R123] ;  /* 0x000000007b04783b */ /* 0x010fe80000000200 */
[----:B------:R-:W4:Y:S04]  /*ab30*/  LDSM.16.M88.4 R12, [R121+0x3c00] ;  /* 0x003c0000790c783b */ /* 0x000f280000000200 */
[----:B--2---:R-:W2:Y:S04]  /*ab40*/  LDSM.16.M88.4 R24, [R121+0x3000] ;  /* 0x003000007918783b */ /* 0x004ea80000000200 */
[----:B------:R-:W2:Y:S04]  /*ab50*/  LDSM.16.M88.4 R20, [R121+0x3400] ;  /* 0x003400007914783b */ /* 0x000ea80000000200 */
[----:B------:R-:W2:Y:S04]  /*ab60*/  LDSM.16.M88.4 R16, [R121+0x3800] ;  /* 0x003800007910783b */ /* 0x000ea80000000200 */
[----:B------:R-:W-:Y:S01]  /*ab70*/  LDSM.16.M88.4 R72, [R124+0x4c00] ;  /* 0x004c00007c48783b */ /* 0x000fe20000000200 */
[C---:B-----5:R-:W-:Y:S03]  /*ab80*/  HMMA.16816.F32.BF16 R64, R28.reuse, R60, RZ ;  /* 0x0000003c1c40723c */ /* 0x060fe600000418ff */
[----:B------:R-:W-:Y:S04]  /*ab90*/  LDSM.16.M88.4 R92, [R124+0x4000] ;  /* 0x004000007c5c783b */ /* 0x000fe80000000200 */
[----:B------:R-:W-:Y:S01]  /*aba0*/  LDSM.16.M88.4 R80, [R124+0x4400] ;  /* 0x004400007c50783b */ /* 0x000fe20000000200 */
[C---:B-1----:R-:W-:Y:S03]  /*abb0*/  HMMA.16816.F32.BF16 R52, R28.reuse, R44, RZ ;  /* 0x0000002c1c34723c */ /* 0x042fe600000418ff */
[----:B------:R-:W-:Y:S04]  /*abc0*/  LDSM.16.M88.4 R76, [R124+0x4800] ;  /* 0x004800007c4c783b */ /* 0x000fe80000000200 */
[----:B------:R-:W0:Y:S01]  /*abd0*/  LDGDEPBAR ;  /* 0x00000000000079af */ /* 0x000e220000000000 */
[C---:B------:R-:W-:Y:S08]  /*abe0*/  HMMA.16816.F32.BF16 R40, R28.reuse, R36, RZ ;  /* 0x000000241c28723c */ /* 0x040ff000000418ff */
[C---:B---3--:R-:W-:Y:S08]  /*abf0*/  HMMA.16816.F32.BF16 R32, R28.reuse, R68, RZ ;  /* 0x000000441c20723c */ /* 0x048ff000000418ff */
[C---:B------:R-:W-:Y:S08]  /*ac00*/  HMMA.16816.F32.BF16 R60, R28.reuse, R62, RZ ;  /* 0x0000003e1c3c723c */ /* 0x040ff000000418ff */
[C---:B------:R-:W-:Y:S08]  /*ac10*/  HMMA.16816.F32.BF16 R44, R28.reuse, R46, RZ ;  /* 0x0000002e1c2c723c */ /* 0x040ff000000418ff */
[C---:B------:R-:W-:Y:S08]  /*ac20*/  HMMA.16816.F32.BF16 R36, R28.reuse, R38, RZ ;  /* 0x000000261c24723c */ /* 0x040ff000000418ff */
[----:B------:R-:W-:Y:S01]  /*ac30*/  HMMA.16816.F32.BF16 R28, R28, R70, RZ ;  /* 0x000000461c1c723c */ /* 0x000fe200000418ff */
[----:B------:R-:W1:Y:S07]  /*ac40*/  LDSM.16.M88.4 R68, [R125+0x1000] ;  /* 0x001000007d44783b */ /* 0x000e6e0000000200 */
[C---:B----4-:R-:W-:Y:S08]  /*ac50*/  HMMA.16816.F32.BF16 R32, R4.reuse, R12, R32 ;  /* 0x0000000c0420723c */ /* 0x050ff00000041820 */
        /* <DEDUP_REMOVED lines=11> */
[----:B------:R-:W2:Y:S03]  /*ad10*/  LDSM.16.M88.4 R12, [R121+0x4c00] ;  /* 0x004c0000790c783b */ /* 0x000ea60000000200 */
[C---:B-1----:R-:W-:Y:S08]  /*ad20*/  HMMA.16816.F32.BF16 R32, R68.reuse, R72, R32 ;  /* 0x000000484420723c */ /* 0x042ff00000041820 */
        /* <DEDUP_REMOVED lines=10> */
[----:B------:R-:W1:Y:S04]  /*add0*/  LDSM.16.M88.4 R68, [R124+0x5c00] ;  /* 0x005c00007c44783b */ /* 0x000e680000000200 */
[----:B------:R-:W3:Y:S03]  /*ade0*/  LDSM.16.M88.4 R72, [R124+0x5800] ;  /* 0x005800007c48783b */ /* 0x000ee60000000200 */
[C---:B--2---:R-:W-:Y:S08]  /*adf0*/  HMMA.16816.F32.BF16 R32, R4.reuse, R12, R32 ;  /* 0x0000000c0420723c */ /* 0x044ff00000041820 */
        /* <DEDUP_REMOVED lines=10> */
[----:B------:R-:W2:Y:S04]  /*aea0*/  LDSM.16.M88.4 R4, [R121+0x5c00] ;  /* 0x005c00007904783b */ /* 0x000ea80000000200 */
[----:B------:R-:W4:Y:S01]  /*aeb0*/  LDSM.16.M88.4 R12, [R121+0x5800] ;  /* 0x00580000790c783b */ /* 0x000f220000000200 */
[----:B------:R-:W-:-:S04]  /*aec0*/  DEPBAR.LE SB0, 0x0 ;  /* 0x000080000000791a */ /* 0x000fc80000000000 */
[C---:B-1----:R-:W-:Y:S08]  /*aed0*/  HMMA.16816.F32.BF16 R32, R92.reuse, R68, R32 ;  /* 0x000000445c20723c */ /* 0x042ff00000041820 */
[C---:B------:R-:W-:Y:S08]  /*aee0*/  HMMA.16816.F32.BF16 R64, R92.reuse, R80, R64 ;  /* 0x000000505c40723c */ /* 0x040ff00000041840 */
[C---:B------:R-:W-:Y:S08]  /*aef0*/  HMMA.16816.F32.BF16 R60, R92.reuse, R82, R60 ;  /* 0x000000525c3c723c */ /* 0x040ff0000004183c */
[C---:B------:R-:W-:Y:S08]  /*af00*/  HMMA.16816.F32.BF16 R52, R92.reuse, R76, R52 ;  /* 0x0000004c5c34723c */ /* 0x040ff00000041834 */
[C---:B------:R-:W-:Y:S08]  /*af10*/  HMMA.16816.F32.BF16 R44, R92.reuse, R78, R44 ;  /* 0x0000004e5c2c723c */ /* 0x040ff0000004182c */
[C---:B---3--:R-:W-:Y:S08]  /*af20*/  HMMA.16816.F32.BF16 R40, R92.reuse, R72, R40 ;  /* 0x000000485c28723c */ /* 0x048ff00000041828 */
[C---:B------:R-:W-:Y:S08]  /*af30*/  HMMA.16816.F32.BF16 R36, R92.reuse, R74, R36 ;  /* 0x0000004a5c24723c */ /* 0x040ff00000041824 */
[----:B------:R-:W-:Y:S08]  /*af40*/  HMMA.16816.F32.BF16 R28, R92, R70, R28 ;  /* 0x000000465c1c723c */ /* 0x000ff0000004181c */
[C---:B--2---:R-:W-:Y:S07]  /*af50*/  HMMA.16816.F32.BF16 R32, R24.reuse, R4, R32 ;  /* 0x000000041820723c */ /* 0x044fee0000041820 */
[C---:B------:R-:W-:Y:S01]  /*af60*/  IADD3 R4, R8.reuse, 0x8, RZ ;  /* 0x0000000808047810 */ /* 0x040fe20007ffe0ff */
[----:B------:R-:W-:Y:S01]  /*af70*/  HMMA.16816.F32.BF16 R64, R24, R20, R64 ;  /* 0x000000141840723c */ /* 0x000fe20000041840 */
[----:B------:R-:W-:-:S02]  /*af80*/  IMNMX R8, R8, R59, PT ;  /* 0x0000003b08087217 */ /* 0x000fc40003800200 */
[----:B------:R-:W-:-:S05]  /*af90*/  IMNMX R9, R4, R59, PT ;  /* 0x0000003b04097217 */ /* 0x000fca0003800200 */
[C---:B------:R-:W-:Y:S08]  /*afa0*/  HMMA.16816.F32.BF16 R60, R24.reuse, R22, R60 ;  /* 0x00000016183c723c */ /* 0x040ff0000004183c */
[C---:B------:R-:W-:Y:S08]  /*afb0*/  HMMA.16816.F32.BF16 R52, R24.reuse, R16, R52 ;  /* 0x000000101834723c */ /* 0x040ff00000041834 */
[C---:B------:R-:W-:Y:S08]  /*afc0*/  HMMA.16816.F32.BF16 R44, R24.reuse, R18, R44 ;  /* 0x00000012182c723c */ /* 0x040ff0000004182c */
[C---:B----4-:R-:W-:Y:S08]  /*afd0*/  HMMA.16816.F32.BF16 R40, R24.reuse, R12, R40 ;  /* 0x0000000c1828723c */ /* 0x050ff00000041828 */
        /* <DEDUP_REMOVED lines=33> */
[----:B------:R-:W-:Y:S02]  /*b1f0*/  LOP3.LUT R4, R0, c[0x0][0x2d0], RZ, 0x3c, !PT ;  /* 0x0000b40000047a12 */ /* 0x000fe400078e3cff */
[----:B------:R-:W-:-:S02]  /*b200*/  @!P1 IADD3 R13, R13, 0x1, RZ ;  /* 0x000000010d0d9810 */ /* 0x000fc40007ffe0ff */
[----:B------:R-:W-:Y:S02]  /*b210*/  ISETP.GE.AND P2, PT, R4, RZ, PT ;  /* 0x000000ff0400720c */ /* 0x000fe40003f46270 */
[----:B------:R-:W-:Y:S02]  /*b220*/  ISETP.NE.AND P1, PT, RZ, c[0x0][0x2d0], PT ;  /* 0x0000b400ff007a0c */ /* 0x000fe40003f25270 */
[----:B------:R-:W-:Y:S02]  /*b230*/  LOP3.LUT R4, RZ, c[0x0][0x2d0], RZ, 0x33, !PT ;  /* 0x0000b400ff047a12 */ /* 0x000fe400078e33ff */
[----:B------:R-:W-:Y:S02]  /*b240*/  @P6 IADD3 R15, R15, 0x1, RZ ;  /* 0x000000010f0f6810 */ /* 0x000fe40007ffe0ff */
[----:B------:R-:W-:-:S05]  /*b250*/  @P5 IADD3 R13, R13, 0x1, RZ ;  /* 0x000000010d0d5810 */ /* 0x000fca0007ffe0ff */
[----:B------:R-:W-:Y:S01]  /*b260*/  @!P2 IADD3 R15, -R15, RZ, RZ ;  /* 0x000000ff0f0fa210 */ /* 0x000fe20007ffe1ff */
[----:B------:R-:W-:-:S03]  /*b270*/  @!P0 IMAD.MOV R13, RZ, RZ, -R13 ;  /* 0x000000ffff0d8224 */ /* 0x000fc600078e0a0d */
        /* <DEDUP_REMOVED lines=18> */
[----:B------:R-:W-:-:S04]  /*b3a0*/  IMAD.WIDE.U32 R6, R6, c[0x0][0x180], R12 ;  /* 0x0000600006067a25 */ /* 0x000fc800078e000c */
[----:B------:R-:W-:Y:S01]  /*b3b0*/  IMAD.MOV.U32 R4, RZ, RZ, R6 ;  /* 0x000000ffff047224 */ /* 0x000fe200078e0006 */
[----:B------:R-:W-:Y:S01]  /*b3c0*/  IADD3 R5, R7, R5, RZ ;  /* 0x0000000507057210 */ /* 0x000fe20007ffe0ff */
[----:B------:R-:W-:Y:S05]  /*b3d0*/  BRA `(.L_x_4406) ;  /* 0x0000003000007947 */ /* 0x000fea0003800000 */
.L_x_4405:
[----:B------:R-:W-:-:S05]  /*b3e0*/  IMAD.MOV.U32 R4, RZ, RZ, c[0x0][0x198] ;  /* 0x00006600ff047624 */ /* 0x000fca00078e00ff */
[----:B------:R-:W-:-:S04]  /*b3f0*/  LEA R4, -R4, RZ, 0x6 ;  /* 0x000000ff04047211 */ /* 0x000fc800078e31ff */
[----:B------:R-:W-:Y:S02]  /*b400*/  SHF.R.S32.HI R5, RZ, 0x1f, R4 ;  /* 0x0000001fff057819 */ /* 0x000fe40000011404 */
.L_x_4406:
[C---:B------:R-:W-:Y:S02]  /*b410*/  LOP3.LUT P2, RZ, R2.reuse, 0x2, RZ, 0xc0, !PT ;  /* 0x0000000202ff7812 */ /* 0x040fe4000784c0ff */
[----:B------:R-:W-:Y:S02]  /*b420*/  LOP3.LUT P1, RZ, R2, 0x4, RZ, 0xc0, !PT ;  /* 0x0000000402ff7812 */ /* 0x000fe4000782c0ff */
[----:B------:R-:W-:Y:S02]  /*b430*/  LEA R132, P5, R4, R132, 0x1 ;  /* 0x0000008404847211 */ /* 0x000fe400078a08ff */
[----:B------:R-:W-:Y:S02]  /*b440*/  LOP3.LUT P6, RZ, R2, 0x1, RZ, 0xc0, !PT ;  /* 0x0000000102ff7812 */ /* 0x000fe400078cc0ff */
[----:B------:R-:W-:-:S05]  /*b450*/  LEA.HI.X R131, R4, R131, R5, 0x1, P5 ;  /* 0x0000008304837211 */ /* 0x000fca00028f0c05 */
[----:B------:R-:W-:-:S04]  /*b460*/  @P2 IADD3 R7, P0, R4, R110, RZ ;  /* 0x0000006e04072210 */ /* 0x000fc80007f1e0ff */
[----:B------:R-:W-:Y:S01]  /*b470*/  @P2 LEA R14, P5, R7, c[0x0][0x168], 0x1 ;  /* 0x00005a00070e2a11 */ /* 0x000fe200078a08ff */
[----:B------:R-:W-:Y:S01]  /*b480*/  @P2 IMAD.X R6, R5, 0x1, R56, P0 ;  /* 0x0000000105062824 */ /* 0x000fe200000e0638 */
[----:B------:R-:W-:Y:S01]  /*b490*/  @P1 IADD3 R2, P0, R4, R110, RZ ;  /* 0x0000006e04021210 */ /* 0x000fe20007f1e0ff */
[----:B------:R-:W-:Y:S02]  /*b4a0*/  @P6 IMAD.MOV.U32 R20, RZ, RZ, R132 ;  /* 0x000000ffff146224 */ /* 0x000fe400078e0084 */
[----:B------:R-:W-:Y:S01]  /*b4b0*/  @P6 IMAD.MOV.U32 R21, RZ, RZ, R131 ;  /* 0x000000ffff156224 */ /* 0x000fe200078e0083 */
[----:B------:R-:W-:Y:S01]  /*b4c0*/  @P2 LEA.HI.X R15, R7, c[0x0][0x16c], R6, 0x1, P5 ;  /* 0x00005b00070f2a11 */ /* 0x000fe200028f0c06 */
[----:B------:R-:W-:Y:S01]  /*b4d0*/  @P1 IMAD.X R7, R5, 0x1, R56, P0 ;  /* 0x0000000105071824 */ /* 0x000fe200000e0638 */
[C---:B------:R-:W-:Y:S02]  /*b4e0*/  IADD3 R13, P5, R57.reuse, R4, RZ ;  /* 0x00000004390d7210 */ /* 0x040fe40007fbe0ff */
[----:B------:R-:W-:Y:S01]  /*b4f0*/  @P6 LEA R16, P0, R57, R132, 0x1 ;  /* 0x0000008439106211 */ /* 0x000fe200078008ff */
[----:B------:R-:W-:Y:S01]  /*b500*/  @!PT LDS RZ, [RZ] ;  /* 0x00000000fffff984 */ /* 0x000fe20000000800 */
[----:B------:R-:W-:Y:S01]  /*b510*/  @!PT LDS RZ, [RZ] ;  /* 0x00000000fffff984 */ /* 0x000fe20000000800 */
[----:B------:R-:W-:Y:S01]  /*b520*/  @!PT LDS RZ, [RZ] ;  /* 0x00000000fffff984 */ /* 0x000fe20000000800 */
[----:B------:R1:W-:Y:S02]  /*b530*/  @P6 LDGSTS.E.BYPASS.LTC128B.128 [R135+0x3000], [R20.64] ;  /* 0x0300000014876fae */ /* 0x0003e4000b901d46 */
[----:B------:R-:W-:Y:S01]  /*b540*/  IMAD.X R5, R58, 0x1, R5, P5 ;  /* 0x000000013a057824 */ /* 0x000fe200028e0605 */
[----:B------:R-:W-:Y:S01]  /*b550*/  @P2 IADD3 R4, P5, R13, R110, RZ ;  /* 0x0000006e0d042210 */ /* 0x000fe20007fbe0ff */
[----:B------:R1:W-:Y:S01]  /*b560*/  @!P6 STS [R135+0x3000], RZ ;  /* 0x003000ff8700e388 */ /* 0x0003e20000000800 */
[----:B------:R-:W-:-:S02]  /*b570*/  @P6 LEA.HI.X R17, R57, R131, R58, 0x1, P0 ;  /* 0x0000008339116211 */ /* 0x000fc400000f0c3a */
[----:B------:R-:W-:Y:S01]  /*b580*/  @P1 IADD3 R13, P0, R13, R110, RZ ;  /* 0x0000006e0d0d1210 */ /* 0x000fe20007f1e0ff */
[C-C-:B------:R-:W-:Y:S01]  /*b590*/  @P2 IMAD.X R19, R5.reuse, 0x1, R56.reuse, P5 ;  /* 0x0000000105132824 */ /* 0x140fe200028e0638 */
[C---:B------:R-:W-:Y:S01]  /*b5a0*/  @P1 LEA R6, P5, R2.reuse, c[0x0][0x168], 0x1 ;  /* 0x00005a0002061a11 */ /* 0x040fe200078a08ff */
[----:B------:R1:W-:Y:S02]  /*b5b0*/  @!P6 STS [R135+0x3004], RZ ;  /* 0x003004ff8700e388 */ /* 0x0003e40000000800 */
[----:B------:R-:W-:Y:S01]  /*b5c0*/  @P1 IMAD.X R56, R5, 0x1, R56, P0 ;  /* 0x0000000105381824 */ /* 0x000fe200000e0638 */
[----:B------:R-:W-:Y:S01]  /*b5d0*/  @P1 LEA.HI.X R7, R2, c[0x0][0x16c], R7, 0x1, P5 ;  /* 0x00005b0002071a11 */ /* 0x000fe200028f0c07 */
[----:B------:R1:W-:Y:S01]  /*b5e0*/  @!P6 STS.64 [R135+0x3008], RZ ;  /* 0x003008ff8700e388 */ /* 0x0003e20000000a00 */
[C---:B------:R-:W-:Y:S02]  /*b5f0*/  @P2 LEA R18, P5, R4.reuse, c[0x0][0x168], 0x1 ;  /* 0x00005a0004122a11 */ /* 0x040fe400078a08ff */
[----:B------:R-:W-:Y:S01]  /*b600*/  @P1 LEA R12, P0, R13, c[0x0][0x168], 0x1 ;  /* 0x00005a000d0c1a11 */ /* 0x000fe200078008ff */
[----:B------:R-:W-:Y:S01]  /*b610*/  @!PT LDS RZ, [RZ] ;  /* 0x00000000fffff984 */ /* 0x000fe20000000800 */
[----:B------:R-:W-:Y:S01]  /*b620*/  @!PT LDS RZ, [RZ] ;  /* 0x00000000fffff984 */ /* 0x000fe20000000800 */
[----:B------:R-:W-:Y:S01]  /*b630*/  @!PT LDS RZ, [RZ] ;  /* 0x00000000fffff984 */ /* 0x000fe20000000800 */
[----:B------:R1:W-:Y:S01]  /*b640*/  @P2 LDGSTS.E.BYPASS.LTC128B.128 [R135+0x4000], [R14.64+0x40] ;  /* 0x040000400e872fae */ /* 0x0003e2000b901d46 */
[----:B------:R-:W-:-:S02]  /*b650*/  @P2 LEA.HI.X R19, R4, c[0x0][0x16c], R19, 0x1, P5 ;  /* 0x00005b0004132a11 */ /* 0x000fc400028f0c13 */
[----:B------:R-:W-:Y:S01]  /*b660*/  @P1 LEA.HI.X R13, R13, c[0x0][0x16c], R56, 0x1, P0 ;  /* 0x00005b000d0d1a11 */ /* 0x000fe200000f0c38 */
        /* <DEDUP_REMOVED lines=22> */
.L_x_4404:
[----:B------:R-:W-:Y:S02]  /*b7d0*/  IMAD.IADD R51, R0, 0x1, R51 ;  /* 0x0000000100337824 */ /* 0x000fe400078e0233 */
[----:B------:R-:W-:-:S03]  /*b7e0*/  IMAD.SHL.U32 R122, R3, 0x2, RZ ;  /* 0x00000002037a7824 */ /* 0x000fc600078e00ff */
[----:B------:R-:W-:Y:S01]  /*b7f0*/  IADD3 R0, R51, 0x1, RZ ;  /* 0x0000000133007810 */ /* 0x000fe20007ffe0ff */
[----:B------:R-:W-:Y:S01]  /*b800*/  IMAD R120, R49, 0x2, R122 ;  /* 0x0000000231787824 */ /* 0x000fe200078e027a */
[C---:B------:R-:W-:Y:S01]  /*b810*/  IADD3 R2, R51.reuse, 0x8, RZ ;  /* 0x0000000833027810 */ /* 0x040fe20007ffe0ff */
[----:B------:R-:W-:Y:S01]  /*b820*/  LDSM.16.MT88.4 R76, [R122+0x8000] ;  /* 0x008000007a4c783b */ /* 0x000fe20000004200 */
[CC--:B------:R-:W-:Y:S02]  /*b830*/  ISETP.GE.AND P1, PT, R0.reuse, R8.reuse, PT ;  /* 0x000000080000720c */ /* 0x0c0fe40003f26270 */
[----:B------:R-:W-:Y:S02]  /*b840*/  ISETP.GE.AND P2, PT, R0, R9, PT ;  /* 0x000000090000720c */ /* 0x000fe40003f46270 */
[----:B------:R-:W-:Y:S02]  /*b850*/  ISETP.GE.AND P6, PT, R2, R8, PT ;  /* 0x000000080200720c */ /* 0x000fe40003fc6270 */
[----:B------:R-:W-:-:S02]  /*b860*/  IADD3 R0, R51, 0x9, RZ ;  /* 0x0000000933007810 */ /* 0x000fc40007ffe0ff */
[-C--:B------:R-:W-:Y:S02]  /*b870*/  ISETP.GE.AND P0, PT, R2, R9.reuse, PT ;  /* 0x000000090200720c */ /* 0x080fe40003f06270 */
[C---:B------:R-:W-:Y:S02]  /*b880*/  IADD3 R2, R51.reuse, 0x10, RZ ;  /* 0x0000001033027810 */ /* 0x040fe40007ffe0ff */
[----:B------:R-:W-:Y:S02]  /*b890*/  FSEL R60, R60, -INF , !P6 ;  /* 0xff8000003c3c7808 */ /* 0x000fe40007000000 */
[C---:B------:R-:W-:Y:S02]  /*b8a0*/  ISETP.GE.AND P5, PT, R0.reuse, R8, PT ;  /* 0x000000080000720c */ /* 0x040fe40003fa6270 */
[----:B------:R-:W-:Y:S02]  /*b8b0*/  ISETP.GE.AND P6, PT, R0, R9, PT ;  /* 0x000000090000720c */ /* 0x000fe40003fc6270 */
[----:B------:R-:W-:-:S02]  /*b8c0*/  IADD3 R0, R51, 0x11, RZ ;  /* 0x0000001133007810 */ /* 0x000fc40007ffe0ff */
[----:B------:R-:W-:Y:S02]  /*b8d0*/  FSEL R62, R62, -INF , !P0 ;  /* 0xff8000003e3e7808 */ /* 0x000fe40004000000 */
[-C--:B------:R-:W-:Y:S02]  /*b8e0*/  ISETP.GE.AND P0, PT, R2, R8.reuse, PT ;  /* 0x000000080200720c */ /* 0x080fe40003f06270 */
[----:B-1----:R-:W-:Y:S02]  /*b8f0*/  FSEL R20, R63, -INF , !P6 ;  /* 0xff8000003f147808 */ /* 0x002fe40007000000 */
        /* <DEDUP_REMOVED lines=10> */
[C---:B------:R-:W-:Y:S02]  /*b9a0*/  ISETP.GE.AND P5, PT, R0.reuse, R8, PT ;  /* 0x000000080000720c */ /* 0x040fe40003fa6270 */
[----:B------:R-:W-:Y:S02]  /*b9b0*/  ISETP.GE.AND P0, PT, R0, R9, PT ;  /* 0x000000090000720c */ /* 0x000fe40003f06270 */
[----:B------:R-:W-:Y:S02]  /*b9c0*/  FSEL R64, R64, -INF , !P6 ;  /* 0xff80000040407808 */ /* 0x000fe40007000000 */
[----:B------:R-:W-:Y:S02]  /*b9d0*/  FSEL R0, R65, -INF , !P1 ;  /* 0xff80000041007808 */ /* 0x000fe40004800000 */
[----:B------:R-:W-:-:S02]  /*b9e0*/  IADD3 R4, R51, 0x19, RZ ;  /* 0x0000001933047810 */ /* 0x000fc40007ffe0ff */
[----:B------:R-:W-:Y:S02]  /*b9f0*/  FMNMX.FTZ R5, R64, R0, !PT ;  /* 0x0000000040057209 */ /* 0x000fe40007810000 */
[----:B------:R-:W-:Y:S02]  /*ba00*/  ISETP.GE.AND P1, PT, R4, R9, PT ;  /* 0x000000090400720c */ /* 0x000fe40003f26270 */
[----:B------:R-:W-:Y:S02]  /*ba10*/  FMNMX.FTZ R5, R60, R5, !PT ;  /* 0x000000053c057209 */ /* 0x000fe40007810000 */
[----:B------:R-:W-:Y:S02]  /*ba20*/  IADD3 R2, R51, 0x20, RZ ;  /* 0x0000002033027810 */ /* 0x000fe40007ffe0ff */
[----:B------:R-:W-:Y:S02]  /*ba30*/  FMNMX.FTZ R5, R24, R5, !PT ;  /* 0x0000000518057209 */ /* 0x000fe40007810000 */
[----:B------:R-:W-:-:S02]  /*ba40*/  ISETP.GE.AND P6, PT, R4, R8, PT ;  /* 0x000000080400720c */ /* 0x000fc40003fc6270 */
[----:B------:R-:W-:Y:S02]  /*ba50*/  FMNMX.FTZ R19, R52, R5, !PT ;  /* 0x0000000534137209 */ /* 0x000fe40007810000 */
[----:B------:R-:W-:Y:S02]  /*ba60*/  FSEL R22, R44, -INF , !P5 ;  /* 0xff8000002c167808 */ /* 0x000fe40006800000 */
[----:B------:R-:W-:Y:S02]  /*ba70*/  FSEL R4, R47, -INF , !P1 ;  /* 0xff8000002f047808 */ /* 0x000fe40004800000 */
[----:B------:R-:W-:Y:S02]  /*ba80*/  FMNMX.FTZ R19, R18, R19, !PT ;  /* 0x0000001312137209 */ /* 0x000fe40007810000 */
[----:B------:R-:W-:Y:S02]  /*ba90*/  ISETP.GE.AND P1, PT, R51, R9, PT ;  /* 0x000000093300720c */ /* 0x000fe40003f26270 */
[----:B------:R-:W-:-:S02]  /*baa0*/  FSEL R6, R46, -INF , !P0 ;  /* 0xff8000002e067808 */ /* 0x000fc40004000000 */
[C---:B------:R-:W-:Y:S02]  /*bab0*/  ISETP.GE.AND P5, PT, R2.reuse, R8, PT ;  /* 0x000000080200720c */ /* 0x040fe40003fa6270 */
[----:B------:R-:W-:Y:S02]  /*bac0*/  ISETP.GE.AND P0, PT, R2, R9, PT ;  /* 0x000000090200720c */ /* 0x000fe40003f06270 */
[----:B------:R-:W-:Y:S02]  /*bad0*/  FSEL R16, R45, -INF , !P6 ;  /* 0xff8000002d107808 */ /* 0x000fe40007000000 */
[----:B------:R-:W-:Y:S01]  /*bae0*/  IADD3 R2, R51, 0x21, RZ ;  /* 0x0000002133027810 */ /* 0x000fe20007ffe0ff */
[----:B------:R-:W-:Y:S01]  /*baf0*/  LDSM.16.MT88.4 R44, [R120+0x6000] ;  /* 0x00600000782c783b */ /* 0x000fe20000004200 */
[----:B------:R-:W-:Y:S02]  /*bb00*/  FMNMX.FTZ R19, R22, R19, !PT ;  /* 0x0000001316137209 */ /* 0x000fe40007810000 */
[----:B------:R-:W-:-:S02]  /*bb10*/  FSEL R26, R67, -INF , !P2 ;  /* 0xff800000431a7808 */ /* 0x000fc40005000000 */
[----:B------:R-:W-:Y:S02]  /*bb20*/  FSEL R66, R66, -INF , !P1 ;  /* 0xff80000042427808 */ /* 0x000fe40004800000 */
[----:B------:R-:W-:Y:S02]  /*bb30*/  ISETP.GE.AND P6, PT, R2, R8, PT ;  /* 0x000000080200720c */ /* 0x000fe40003fc6270 */
[----:B------:R-:W-:Y:S02]  /*bb40*/  IADD3 R15, R51, 0x28, RZ ;  /* 0x00000028330f7810 */ /* 0x000fe40007ffe0ff */
        /* <DEDUP_REMOVED lines=9> */
[-C--:B------:R-:W-:Y:S02]  /*bbe0*/  ISETP.GE.AND P5, PT, R13, R8.reuse, PT ;  /* 0x000000080d00720c */ /* 0x080fe40003fa6270 */
        /* <DEDUP_REMOVED lines=22> */
[----:B------:R-:W-:-:S02]  /*bd50*/  FSEL R114, R42, -INF , !P0 ;  /* 0xff8000002a727808 */ /* 0x000fc40004000000 */
[----:B------:R-:W-:Y:S02]  /*bd60*/  FMNMX.FTZ R17, R4, R17, !PT ;  /* 0x0000001104117209 */ /* 0x000fe40007810000 */
[----:B------:R-:W-:Y:S02]  /*bd70*/  FSEL R92, R29, -INF , !P5 ;  /* 0xff8000001d5c7808 */ /* 0x000fe40006800000 */
        /* <DEDUP_REMOVED lines=11> */
[----:B------:R-:W-:Y:S01]  /*be30*/  FMNMX.FTZ R17, R116, R17, !PT ;  /* 0x0000001174117209 */ /* 0x000fe20007810000 */
[----:B------:R-:W-:Y:S01]  /*be40*/  LDSM.16.MT88.4 R36, [R122+0x6000] ;  /* 0x006000007a24783b */ /* 0x000fe20000004200 */
[----:B------:R-:W-:Y:S02]  /*be50*/  ISETP.GE.AND P1, PT, R5, R9, PT ;  /* 0x000000090500720c */ /* 0x000fe40003f26270 */
[----:B------:R-:W-:Y:S02]  /*be60*/  FSEL R100, R34, -INF , !P0 ;  /* 0xff80000022647808 */ /* 0x000fe40004000000 */
[----:B------:R-:W-:Y:S02]  /*be70*/  FMNMX.FTZ R17, R112, R17, !PT ;  /* 0x0000001170117209 */ /* 0x000fe40007810000 */
[----:B------:R-:W-:Y:S02]  /*be80*/  ISETP.GE.AND P0, PT, R2, R9, PT ;  /* 0x000000090200720c */ /* 0x000fe40003f06270 */
[----:B------:R-:W-:-:S02]  /*be90*/  FSEL R35, R35, -INF , !P1 ;  /* 0xff80000023237808 */ /* 0x000fc40004800000 */
[----:B------:R-:W-:Y:S02]  /*bea0*/  FMNMX.FTZ R2, R100, R17, !PT ;  /* 0x0000001164027209 */ /* 0x000fe40007810000 */
[----:B------:R-:W-:Y:S02]  /*beb0*/  ISETP.GE.AND P1, PT, R51, R9, PT ;  /* 0x000000093300720c */ /* 0x000fe40003f26270 */
[----:B------:R-:W-:Y:S02]  /*bec0*/  FSEL R34, R30, -INF , !P0 ;  /* 0xff8000001e227808 */ /* 0x000fe40004000000 */
[----:B------:R-:W-:Y:S02]  /*bed0*/  FMNMX.FTZ R5, R35, R2, !PT ;  /* 0x0000000223057209 */ /* 0x000fe40007810000 */
[----:B------:R-:W-:Y:S02]  /*bee0*/  FSEL R96, R31, -INF , !P1 ;  /* 0xff8000001f607808 */ /* 0x000fe40004800000 */
[----:B------:R-:W-:-:S02]  /*bef0*/  FMNMX.FTZ R5, R34, R5, !PT ;  /* 0x0000000522057209 */ /* 0x000fc40007810000 */
        /* <DEDUP_REMOVED lines=16> */
[--C-:B------:R-:W-:Y:S01]  /*c000*/  FFMA.FTZ R27, R22, c[0x0][0x23c], -R101.reuse ;  /* 0x00008f00161b7a23 */ /* 0x100fe20000010865 */
[----:B------:R-:W2:Y:S01]  /*c010*/  LDSM.16.MT88.4 R52, [R122+0x7000] ;  /* 0x007000007a34783b */ /* 0x000ea20000004200 */
[----:B------:R-:W-:-:S02]  /*c020*/  FFMA.FTZ R24, R16, c[0x0][0x23c], -R101 ;  /* 0x00008f0010187a23 */ /* 0x000fc40000010865 */
[--C-:B------:R-:W-:Y:S01]  /*c030*/  FFMA.FTZ R109, R110, c[0x0][0x23c], -R101.reuse ;  /* 0x00008f006e6d7a23 */ /* 0x100fe20000010865 */
[----:B------:R-:W3:Y:S01]  /*c040*/  MUFU.EX2 R97, R97 ;  /* 0x0000006100617308 */ /* 0x000ee20000000800 */
[--C-:B------:R-:W-:Y:S01]  /*c050*/  FFMA.FTZ R107, R106, c[0x0][0x23c], -R101.reuse ;  /* 0x00008f006a6b7a23 */ /* 0x100fe20000010865 */
[----:B-1----:R-:W-:Y:S01]  /*c060*/  FMNMX.FTZ R0, R28, R5, !PT ;  /* 0x000000051c007209 */ /* 0x002fe20007810000 */
[--C-:B------:R-:W-:Y:S02]  /*c070*/  FFMA.FTZ R28, R18, c[0x0][0x23c], -R101.reuse ;  /* 0x00008f00121c7a23 */ /* 0x100fe40000010865 */
[----:B------:R-:W-:Y:S01]  /*c080*/  LDSM.16.MT88.4 R16, [R122+0x7400] ;  /* 0x007400007a10783b */ /* 0x000fe20000004200 */
[C---:B------:R-:W-:Y:S01]  /*c090*/  FSETP.NEU.FTZ.AND P0, PT, R0.reuse, -INF , PT ;  /* 0xff8000000000780b */ /* 0x040fe20003f1d000 */
[----:B------:R-:W-:Y:S01]  /*c0a0*/  FMUL.FTZ R93, R0, c[0x0][0x23c] ;  /* 0x00008f00005d7a20 */ /* 0x000fe20000410000 */
[----:B------:R-:W-:Y:S01]  /*c0b0*/  MUFU.EX2 R95, R95 ;  /* 0x0000005f005f7308 */ /* 0x000fe20000000800 */
[----:B------:R-:W-:-:S02]  /*c0c0*/  FFMA.FTZ R108, R108, c[0x0][0x23c], -R101 ;  /* 0x00008f006c6c7a23 */ /* 0x000fc40000010865 */
[--C-:B------:R-:W-:Y:S01]  /*c0d0*/  FFMA.FTZ R104, R104, c[0x0][0x23c], -R101.reuse ;  /* 0x00008f0068687a23 */ /* 0x100fe20000010865 */
[----:B------:R-:W-:Y:S01]  /*c0e0*/  FSEL R93, R93, RZ, P0 ;  /* 0x000000ff5d5d7208 */ /* 0x000fe20000000000 */
[----:B------:R-:W-:Y:S01]  /*c0f0*/  FFMA.FTZ R88, R88, c[0x0][0x23c], -R101 ;  /* 0x00008f0058587a23 */ /* 0x000fe20000010865 */
[----:B---3--:R-:W-:Y:S02]  /*c100*/  F2FP.BF16.PACK_AB R72, R94, R97 ;  /* 0x000000615e48723e */ /* 0x008fe400000010ff */
[----:B------:R-:W1:Y:S01]  /*c110*/  MUFU.EX2 R30, R30 ;  /* 0x0000001e001e7308 */ /* 0x000e620000000800 */
[--C-:B------:R-:W-:Y:S02]  /*c120*/  FFMA.FTZ R99, R66, c[0x0][0x23c], -R93.reuse ;  /* 0x00008f0042637a23 */ /* 0x100fe4000001085d */
[--C-:B------:R-:W-:Y:S02]  /*c130*/  FFMA.FTZ R98, R26, c[0x0][0x23c], -R93.reuse ;  /* 0x00008f001a627a23 */ /* 0x100fe4000001085d */
[----:B------:R-:W-:-:S02]  /*c140*/  FFMA.FTZ R102, R62, c[0x0][0x23c], -R93 ;  /* 0x00008f003e667a23 */ /* 0x000fc4000001085d */
[--C-:B------:R-:W-:Y:S01]  /*c150*/  FFMA.FTZ R31, R20, c[0x0][0x23c], -R93.reuse ;  /* 0x00008f00141f7a23 */ /* 0x100fe2000001085d */
[----:B------:R-:W-:Y:S01]  /*c160*/  MUFU.EX2 R99, R99 ;  /* 0x0000006300637308 */ /* 0x000fe20000000800 */
[--C-:B------:R-:W-:Y:S01]  /*c170*/  FFMA.FTZ R32, R14, c[0x0][0x23c], -R93.reuse ;  /* 0x00008f000e207a23 */ /* 0x100fe2000001085d */
[----:B------:R-:W3:Y:S01]  /*c180*/  LDSM.16.MT88.4 R60, [R120+0x7000] ;  /* 0x00700000783c783b */ /* 0x000ee20000004200 */
[--C-:B------:R-:W-:Y:S02]  /*c190*/  FFMA.FTZ R25, R12, c[0x0][0x23c], -R93.reuse ;  /* 0x00008f000c197a23 */ /* 0x100fe4000001085d */
[--C-:B------:R-:W-:Y:S01]  /*c1a0*/  FFMA.FTZ R26, R6, c[0x0][0x23c], -R93.reuse ;  /* 0x00008f00061a7a23 */ /* 0x100fe2000001085d */
[----:B------:R-:W4:Y:S01]  /*c1b0*/  LDSM.16.MT88.4 R12, [R120+0x6400] ;  /* 0x00640000780c783b */ /* 0x000f220000004200 */
[--C-:B------:R-:W-:Y:S01]  /*c1c0*/  FFMA.FTZ R3, R4, c[0x0][0x23c], -R93.reuse ;  /* 0x00008f0004037a23 */ /* 0x100fe2000001085d */
[----:B------:R-:W5:Y:S01]  /*c1d0*/  MUFU.EX2 R98, R98 ;  /* 0x0000006200627308 */ /* 0x000f620000000800 */
[----:B-1----:R-:W-:Y:S01]  /*c1e0*/  F2FP.BF16.PACK_AB R74, R30, R95 ;  /* 0x0000005f1e4a723e */ /* 0x002fe200000010ff */
[----:B------:R-:W1:Y:S01]  /*c1f0*/  LDSM.16.MT88.4 R20, [R122+0x6400] ;  /* 0x006400007a14783b */ /* 0x000e620000004200 */
[----:B------:R-:W-:-:S02]  /*c200*/  FFMA.FTZ R110, R114, c[0x0][0x23c], -R93 ;  /* 0x00008f00726e7a23 */ /* 0x000fc4000001085d */
[--C-:B------:R-:W-:Y:S02]  /*c210*/  FFMA.FTZ R105, R118, c[0x0][0x23c], -R93.reuse ;  /* 0x00008f0076697a23 */ /* 0x100fe4000001085d */
[--C-:B------:R-:W-:Y:S01]  /*c220*/  FFMA.FTZ R106, R116, c[0x0][0x23c], -R93.reuse ;  /* 0x00008f00746a7a23 */ /* 0x100fe2000001085d */
[----:B------:R-:W-:Y:S01]  /*c230*/  MUFU.EX2 R102, R102 ;  /* 0x0000006600667308 */ /* 0x000fe20000000800 */
[--C-:B------:R-:W-:Y:S02]  /*c240*/  FFMA.FTZ R103, R112, c[0x0][0x23c], -R93.reuse ;  /* 0x00008f0070677a23 */ /* 0x100fe4000001085d */
[--C-:B------:R-:W-:Y:S02]  /*c250*/  FFMA.FTZ R100, R100, c[0x0][0x23c], -R93.reuse ;  /* 0x00008f0064647a23 */ /* 0x100fe4000001085d */
[--C-:B------:R-:W-:Y:S02]  /*c260*/  FFMA.FTZ R35, R35, c[0x0][0x23c], -R93.reuse ;  /* 0x00008f0023237a23 */ /* 0x100fe4000001085d */
[----:B------:R-:W-:Y:S01]  /*c270*/  FFMA.FTZ R34, R34, c[0x0][0x23c], -R93 ;  /* 0x00008f0022227a23 */ /* 0x000fe2000001085d */
[----:B------:R-:W2:Y:S01]  /*c280*/  MUFU.EX2 R31, R31 ;  /* 0x0000001f001f7308 */ /* 0x000ea20000000800 */
[----:B-----5:R-:W-:Y:S01]  /*c290*/  F2FP.BF16.PACK_AB R73, R98, R99 ;  /* 0x000000636249723e */ /* 0x020fe200000010ff */
[----:B------:R-:W-:-:S02]  /*c2a0*/  FFMA.FTZ R33, R33, c[0x0][0x23c], -R101 ;  /* 0x00008f0021217a23 */ /* 0x000fc40000010865 */
[--C-:B------:R-:W-:Y:S02]  /*c2b0*/  FFMA.FTZ R89, R89, c[0x0][0x23c], -R101.reuse ;  /* 0x00008f0059597a23 */ /* 0x100fe40000010865 */
[----:B------:R-:W-:Y:S02]  /*c2c0*/  FFMA.FTZ R92, R92, c[0x0][0x23c], -R101 ;  /* 0x00008f005c5c7a23 */ /* 0x000fe40000010865 */
[----:B------:R-:W-:Y:S01]  /*c2d0*/  MUFU.EX2 R29, R29 ;  /* 0x0000001d001d7308 */ /* 0x000fe20000000800 */
[----:B------:R-:W-:Y:S02]  /*c2e0*/  FFMA.FTZ R93, R96, c[0x0][0x23c], -R93 ;  /* 0x00008f00605d7a23 */ /* 0x000fe4000001085d */
[----:B------:R-:W-:Y:S02]  /*c2f0*/  FADD.FTZ R94, R97, R94 ;  /* 0x0000005e615e7221 */ /* 0x000fe40000010000 */
[----:B------:R-:W-:Y:S02]  /*c300*/  FADD.FTZ R99, R99, R98 ;  /* 0x0000006263637221 */ /* 0x000fe40000010000 */
[----:B------:R-:W-:Y:S01]  /*c310*/  FADD.FTZ R95, R95, R94 ;  /* 0x0000005e5f5f7221 */ /* 0x000fe20000010000 */
[----:B--2---:R-:W-:Y:S01]  /*c320*/  F2FP.BF16.PACK_AB R75, R31, R102 ;  /* 0x000000661f4b723e */ /* 0x004fe200000010ff */
[----:B------:R-:W2:Y:S01]  /*c330*/  MUFU.EX2 R28, R28 ;  /* 0x0000001c001c7308 */ /* 0x000ea20000000800 */
[----:B------:R-:W-:-:S02]  /*c340*/  FADD.FTZ R102, R102, R99 ;  /* 0x0000006366667221 */ /* 0x000fc40000010000 */
[----:B------:R-:W-:Y:S02]  /*c350*/  FADD.FTZ R30, R30, R95 ;  /* 0x0000005f1e1e7221 */ /* 0x000fe40000010000 */
[----:B------:R-:W-:Y:S01]  /*c360*/  FADD.FTZ R31, R31, R102 ;  /* 0x000000661f1f7221 */ /* 0x000fe20000010000 */
[C---:B------:R-:W-:Y:S02]  /*c370*/  HMMA.16816.F32.BF16 R40, R72.reuse, R44, RZ ;  /* 0x0000002c4828723c */ /* 0x040fe400000418ff */
        /* <DEDUP_REMOVED lines=8> */
[----:B------:R-:W-:Y:S02]  /*c400*/  HMMA.16816.F32.BF16 R52, R72, R54, RZ ;  /* 0x000000364834723c */ /* 0x000fe400000418ff */
[----:B------:R-:W2:Y:S01]  /*c410*/  MUFU.EX2 R25, R25 ;  /* 0x0000001900197308 */ /* 0x000ea20000000800 */
[----:B-----5:R-:W-:Y:S01]  /*c420*/  F2FP.BF16.PACK_AB R6, R24, R27 ;  /* 0x0000001b1806723e */ /* 0x020fe200000010ff */
[----:B------:R-:W-:-:S04]  /*c430*/  FADD.FTZ R27, R27, R28 ;  /* 0x0000001c1b1b7221 */ /* 0x000fc80000010000 */
[C---:B------:R-:W-:Y:S01]  /*c440*/  HMMA.16816.F32.BF16 R80, R72.reuse, R36, RZ ;  /* 0x000000244850723c */ /* 0x040fe200000418ff */
[----:B------:R-:W-:Y:S01]  /*c450*/  FADD.FTZ R24, R24, R27 ;  /* 0x0000001b18187221 */ /* 0x000fe20000010000 */
[----:B------:R-:W-:Y:S06]  /*c460*/  MUFU.EX2 R26, R26 ;  /* 0x0000001a001a7308 */ /* 0x000fec0000000800 */
[----:B---3--:R-:W-:Y:S02]  /*c470*/  HMMA.16816.F32.BF16 R56, R72, R60, RZ ;  /* 0x0000003c4838723c */ /* 0x008fe400000418ff */
[----:B------:R-:W3:Y:S01]  /*c480*/  MUFU.EX2 R3, R3 ;  /* 0x0000000300037308 */ /* 0x000ee20000000800 */
[----:B--2---:R-:W-:Y:S01]  /*c490*/  F2FP.BF16.PACK_AB R5, R25, R32 ;  /* 0x000000201905723e */ /* 0x004fe200000010ff */
[----:B------:R-:W-:-:S04]  /*c4a0*/  FADD.FTZ R32, R32, R31 ;  /* 0x0000001f20207221 */ /* 0x000fc80000010000 */
[C---:B------:R-:W-:Y:S01]  /*c4b0*/  HMMA.16816.F32.BF16 R64, R72.reuse, R76, RZ ;  /* 0x0000004c4840723c */ /* 0x040fe200000418ff */
[----:B------:R-:W-:Y:S01]  /*c4c0*/  FADD.FTZ R25, R25, R32 ;  /* 0x0000002019197221 */ /* 0x000fe20000010000 */
[----:B------:R-:W-:Y:S06]  /*c4d0*/  MUFU.EX2 R109, R109 ;  /* 0x0000006d006d7308 */ /* 0x000fec0000000800 */
[----:B------:R-:W-:Y:S01]  /*c4e0*/  HMMA.16816.F32.BF16 R36, R72, R38, RZ ;  /* 0x000000264824723c */ /* 0x000fe200000418ff */
[----:B---3--:R-:W-:Y:S01]  /*c4f0*/  F2FP.BF16.PACK_AB R7, R3, R26 ;  /* 0x0000001a0307723e */ /* 0x008fe200000010ff */
[----:B------:R-:W2:Y:S01]  /*c500*/  MUFU.EX2 R108, R108 ;  /* 0x0000006c006c7308 */ /* 0x000ea20000000800 */
[----:B------:R-:W-:-:S05]  /*c510*/  FADD.FTZ R26, R26, R25 ;  /* 0x000000191a1a7221 */ /* 0x000fca0000010000 */
[----:B------:R-:W-:Y:S01]  /*c520*/  HMMA.16816.F32.BF16 R60, R72, R62, RZ ;  /* 0x0000003e483c723c */ /* 0x000fe200000418ff */
[----:B------:R-:W-:Y:S01]  /*c530*/  FADD.FTZ R3, R3, R26 ;  /* 0x0000001a03037221 */ /* 0x000fe20000010000 */
[----:B------:R-:W-:Y:S06]  /*c540*/  MUFU.EX2 R107, R107 ;  /* 0x0000006b006b7308 */ /* 0x000fec0000000800 */
[C---:B----4-:R-:W-:Y:S02]  /*c550*/  HMMA.16816.F32.BF16 R40, R4.reuse, R12, R40 ;  /* 0x0000000c0428723c */ /* 0x050fe40000041828 */
[----:B------:R-:W3:Y:S06]  /*c560*/  MUFU.EX2 R104, R104 ;  /* 0x0000006800687308 */ /* 0x000eec0000000800 */
[----:B------:R-:W-:Y:S01]  /*c570*/  HMMA.16816.F32.BF16 R44, R4, R14, R44 ;  /* 0x0000000e042c723c */ /* 0x000fe2000004182c */
[----:B------:R-:W4:Y:S01]  /*c580*/  LDSM.16.MT88.4 R12, [R120+0x8000] ;  /* 0x00800000780c783b */ /* 0x000f220000004200 */
[----:B------:R-:W-:Y:S06]  /*c590*/  MUFU.EX2 R110, R110 ;  /* 0x0000006e006e7308 */ /* 0x000fec0000000800 */
[----:B------:R-:W-:Y:S02]  /*c5a0*/  HMMA.16816.F32.BF16 R76, R72, R78, RZ ;  /* 0x0000004e484c723c */ /* 0x000fe400000418ff */
[----:B------:R-:W5:Y:S06]  /*c5b0*/  MUFU.EX2 R105, R105 ;  /* 0x0000006900697308 */ /* 0x000f6c0000000800 */
        /* <DEDUP_REMOVED lines=8> */
[----:B------:R-:W1:Y:S01]  /*c640*/  LDSM.16.MT88.4 R20, [R120+0x7400] ;  /* 0x007400007814783b */ /* 0x000e620000004200 */
[----:B------:R-:W1:Y:S06]  /*c650*/  MUFU.EX2 R33, R33 ;  /* 0x0000002100217308 */ /* 0x000e6c0000000800 */
[C---:B----4-:R-:W-:Y:S02]  /*c660*/  HMMA.16816.F32.BF16 R68, R72.reuse, R12, RZ ;  /* 0x0000000c4844723c */ /* 0x050fe400000418ff */
[----:B------:R-:W-:Y:S06]  /*c670*/  MUFU.EX2 R89, R89 ;  /* 0x0000005900597308 */ /* 0x000fec0000000800 */
[----:B------:R-:W-:Y:S01]  /*c680*/  HMMA.16816.F32.BF16 R72, R72, R14, RZ ;  /* 0x0000000e4848723c */ /* 0x000fe200000418ff */
[----:B------:R-:W4:Y:S01]  /*c690*/  LDSM.16.MT88.4 R12, [R120+0x8400] ;  /* 0x00840000780c783b */ /* 0x000f220000004200 */
[----:B------:R-:W1:Y:S06]  /*c6a0*/  MUFU.EX2 R92, R92 ;  /* 0x0000005c005c7308 */ /* 0x000e6c0000000800 */
[C---:B--2---:R-:W-:Y:S02]  /*c6b0*/  HMMA.16816.F32.BF16 R64, R4.reuse, R16, R64 ;  /* 0x000000100440723c */ /* 0x044fe40000041840 */
        /* <DEDUP_REMOVED lines=8> */
[----:B------:R-:W1:Y:S06]  /*c740*/  MUFU.EX2 R93, R93 ;  /* 0x0000005d005d7308 */ /* 0x000e6c0000000800 */
[C---:B----4-:R-:W-:Y:S08]  /*c750*/  HMMA.16816.F32.BF16 R68, R4.reuse, R12, R68 ;  /* 0x0000000c0444723c */ /* 0x050ff00000041844 */
[----:B------:R-:W-:Y:S01]  /*c760*/  HMMA.16816.F32.BF16 R72, R4, R14, R72 ;  /* 0x0000000e0448723c */ /* 0x000fe20000041848 */
[----:B------:R-:W4:Y:S06]  /*c770*/  LDSM.16.MT88.4 R12, [R120+0x6800] ;  /* 0x00680000780c783b */ /* 0x000f2c0000004200 */
[----:B------:R-:W-:Y:S01]  /*c780*/  F2FP.BF16.PACK_AB R4, R108, R109 ;  /* 0x0000006d6c04723e */ /* 0x000fe200000010ff */
[----:B------:R-:W-:Y:S01]  /*c790*/  FADD.FTZ R109, R109, R24 ;  /* 0x000000186d6d7221 */ /* 0x000fe20000010000 */
[----:B---3--:R-:W-:-:S02]  /*c7a0*/  F2FP.BF16.PACK_AB R6, R104, R107 ;  /* 0x0000006b6806723e */ /* 0x008fc400000010ff */
[----:B-----5:R-:W-:Y:S01]  /*c7b0*/  F2FP.BF16.PACK_AB R5, R105, R110 ;  /* 0x0000006e6905723e */ /* 0x020fe200000010ff */
        /* <DEDUP_REMOVED lines=11> */
[C---:B----4-:R-:W-:Y:S08]  /*c870*/  HMMA.16816.F32.BF16 R40, R4.reuse, R12, R40 ;  /* 0x0000000c0428723c */ /* 0x050ff00000041828 */
[C---:B------:R-:W-:Y:S01]  /*c880*/  HMMA.16816.F32.BF16 R44, R4.reuse, R14, R44 ;  /* 0x0000000e042c723c */ /* 0x040fe2000004182c */
[----:B------:R-:W3:Y:S07]  /*c890*/  LDSM.16.MT88.4 R12, [R120+0x7800] ;  /* 0x00780000780c783b */ /* 0x000eee0000004200 */
[C---:B--2---:R-:W-:Y:S08]  /*c8a0*/  HMMA.16816.F32.BF16 R48, R4.reuse, R16, R48 ;  /* 0x000000100430723c */ /* 0x044ff00000041830 */
[C---:B------:R-:W-:Y:S01]  /*c8b0*/  HMMA.16816.F32.BF16 R52, R4.reuse, R18, R52 ;  /* 0x000000120434723c */ /* 0x040fe20000041834 */
[----:B------:R-:W2:Y:S07]  /*c8c0*/  LDSM.16.MT88.4 R16, [R122+0x8800] ;  /* 0x008800007a10783b */ /* 0x000eae0000004200 */
[C---:B---3--:R-:W-:Y:S08]  /*c8d0*/  HMMA.16816.F32.BF16 R56, R4.reuse, R12, R56 ;  /* 0x0000000c0438723c */ /* 0x048ff00000041838 */
[C---:B------:R-:W-:Y:S01]  /*c8e0*/  HMMA.16816.F32.BF16 R60, R4.reuse, R14, R60 ;  /* 0x0000000e043c723c */ /* 0x040fe2000004183c */
[----:B------:R-:W3:Y:S07]  /*c8f0*/  LDSM.16.MT88.4 R12, [R120+0x8800] ;  /* 0x00880000780c783b */ /* 0x000eee0000004200 */
        /* <DEDUP_REMOVED lines=11> */
[----:B-1----:R-:W-:Y:S01]  /*c9b0*/  F2FP.BF16.PACK_AB R7, R93, R34 ;  /* 0x000000225d07723e */ /* 0x002fe200000010ff */
        /* <DEDUP_REMOVED lines=84> */
.L_x_4408:
[----:B------:R-:W-:-:S05]  /*cf00*/  IMAD.MOV.U32 R6, RZ, RZ, c[0x0][0x1a0] ;  /* 0x00006800ff067624 */ /* 0x000fca00078e00ff */
[----:B------:R-:W-:-:S04]  /*cf10*/  LEA R6, -R6, RZ, 0x6 ;  /* 0x000000ff06067211 */ /* 0x000fc800078e31ff */
[----:B------:R-:W-:Y:S02]  /*cf20*/  SHF.R.S32.HI R13, RZ, 0x1f, R6 ;  /* 0x0000001fff0d7819 */ /* 0x000fe40000011406 */
.L_x_4409:
[----:B------:R-:W-:Y:S02]  /*cf30*/  LOP3.LUT R3, R130, 0xff, RZ, 0xc0, !PT ;  /* 0x000000ff82037812 */ /* 0x000fe400078ec0ff */
[C---:B------:R-:W-:Y:S02]  /*cf40*/  LEA R142, P0, R6.reuse, R142, 0x1 ;  /* 0x0000008e068e7211 */ /* 0x040fe400078008ff */
[C---:B------:R-:W-:Y:S02]  /*cf50*/  LOP3.LUT P5, RZ, R3.reuse, 0x2, RZ, 0xc0, !PT ;  /* 0x0000000203ff7812 */ /* 0x040fe400078ac0ff */
[C---:B------:R-:W-:Y:S02]  /*cf60*/  LOP3.LUT P4, RZ, R3.reuse, 0x4, RZ, 0xc0, !PT ;  /* 0x0000000403ff7812 */ /* 0x040fe4000788c0ff */
[----:B------:R-:W-:Y:S01]  /*cf70*/  LOP3.LUT P6, RZ, R3, 0x1, RZ, 0xc0, !PT ;  /* 0x0000000103ff7812 */ /* 0x000fe200078cc0ff */
[----:B------:R-:W-:Y:S01]  /*cf80*/  IMAD.MOV.U32 R3, RZ, RZ, c[0x0][0x1a0] ;  /* 0x00006800ff037624 */ /* 0x000fe200078e00ff */
[----:B------:R-:W-:-:S04]  /*cf90*/  LEA.HI.X R143, R6, R143, R13, 0x1, P0 ;  /* 0x0000008f068f7211 */ /* 0x000fc800000f0c0d */
[----:B------:R-:W-:-:S03]  /*cfa0*/  LEA R7, P2, R3, R6, 0x5 ;  /* 0x0000000603077211 */ /* 0x000fc600078428ff */
[CC--:B------:R-:W-:Y:S02]  /*cfb0*/  @P5 IADD3 R15, P1, R6.reuse, R90.reuse, RZ ;  /* 0x0000005a060f5210 */ /* 0x0c0fe40007f3e0ff */
[-C--:B------:R-:W-:Y:S01]  /*cfc0*/  @P4 IADD3 R5, P0, R6, R90.reuse, RZ ;  /* 0x0000005a06054210 */ /* 0x080fe20007f1e0ff */
[----:B------:R-:W-:Y:S01]  /*cfd0*/  IMAD.MOV.U32 R6, RZ, RZ, c[0x0][0x1a4] ;  /* 0x00006900ff067624 */ /* 0x000fe200078e00ff */
[----:B------:R-:W-:Y:S01]  /*cfe0*/  @!PT LDS RZ, [RZ] ;  /* 0x00000000fffff984 */ /* 0x000fe20000000800 */
[----:B------:R-:W-:Y:S01]  /*cff0*/  @!PT LDS RZ, [RZ] ;  /* 0x00000000fffff984 */ /* 0x000fe20000000800 */
[----:B------:R-:W-:Y:S01]  /*d000*/  @!PT LDS RZ, [RZ] ;  /* 0x00000000fffff984 */ /* 0x000fe20000000800 */
[----:B------:R1:W-:Y:S01]  /*d010*/  @P6 LDGSTS.E.BYPASS.LTC128B.128 [R135+0x6000], [R142.64] ;  /* 0x060000008e876fae */ /* 0x0003e2000b901d46 */
[----:B------:R-:W-:Y:S01]  /*d020*/  @P5 IMAD.X R4, R13, 0x1, R86, P1 ;  /* 0x000000010d045824 */ /* 0x000fe200008e0656 */
[C---:B------:R-:W-:Y:S02]  /*d030*/  @P5 LEA R16, P1, R15.reuse, c[0x0][0x170], 0x1 ;  /* 0x00005c000f105a11 */ /* 0x040fe400078208ff */
[----:B------:R-:W-:Y:S02]  /*d040*/  @!P6 STS [R135+0x6000], RZ ;  /* 0x006000ff8700e388 */ /* 0x000fe40000000800 */
[----:B------:R-:W-:Y:S01]  /*d050*/  @P5 LEA.HI.X R17, R15, c[0x0][0x174], R4, 0x1, P1 ;  /* 0x00005d000f115a11 */ /* 0x000fe200008f0c04 */
[----:B------:R-:W-:Y:S01]  /*d060*/  @P4 IMAD.X R4, R13, 0x1, R86, P0 ;  /* 0x000000010d044824 */ /* 0x000fe200000e0656 */
[-C--:B------:R-:W-:Y:S01]  /*d070*/  @P5 IADD3 R12, P1, R7, R90.reuse, RZ ;  /* 0x0000005a070c5210 */ /* 0x080fe20007f3e0ff */
[----:B------:R-:W-:Y:S01]  /*d080*/  @!P6 STS [R135+0x6004], RZ ;  /* 0x006004ff8700e388 */ /* 0x000fe20000000800 */
[C-C-:B------:R-:W-:Y:S01]  /*d090*/  LEA.HI.X R15, R3.reuse, R13, R6.reuse, 0x5, P2 ;  /* 0x0000000d030f7211 */ /* 0x140fe200010f2c06 */
[C---:B------:R-:W-:Y:S01]  /*d0a0*/  @P6 IMAD.SHL.U32 R13, R3.reuse, 0x20, RZ ;  /* 0x00000020030d6824 */ /* 0x040fe200078e00ff */
[----:B------:R-:W-:Y:S01]  /*d0b0*/  @P6 SHF.L.U64.HI R6, R3, 0x5, R6 ;  /* 0x0000000503066819 */ /* 0x000fe20000010206 */
[----:B------:R-:W-:Y:S01]  /*d0c0*/  @!P6 STS.64 [R135+0x6008], RZ ;  /* 0x006008ff8700e388 */ /* 0x000fe20000000a00 */
[----:B------:R-:W-:Y:S01]  /*d0d0*/  @P4 IADD3 R7, P0, R7, R90, RZ ;  /* 0x0000005a07074210 */ /* 0x000fe20007f1e0ff */
[--C-:B------:R-:W-:Y:S01]  /*d0e0*/  @P5 IMAD.X R3, R15, 0x1, R86.reuse, P1 ;  /* 0x000000010f035824 */ /* 0x100fe200008e0656 */
[----:B------:R-:W-:Y:S01]  /*d0f0*/  @P6 LEA R18, P1, R13, R142, 0x1 ;  /* 0x0000008e0d126211 */ /* 0x000fe200078208ff */
[----:B------:R-:W-:Y:S01]  /*d100*/  @!PT LDS RZ, [RZ] ;  /* 0x00000000fffff984 */ /* 0x000fe20000000800 */
[----:B------:R-:W-:Y:S01]  /*d110*/  @!PT LDS RZ, [RZ] ;  /* 0x00000000fffff984 */ /* 0x000fe20000000800 */
[----:B------:R-:W-:Y:S01]  /*d120*/  @!PT LDS RZ, [RZ] ;  /* 0x00000000fffff984 */ /* 0x000fe20000000800 */
[----:B------:R2:W-:Y:S01]  /*d130*/  @P5 LDGSTS.E.BYPASS.LTC128B.128 [R135+0x7000], [R16.64+0x40] ;  /* 0x0700004010875fae */ /* 0x0005e2000b901d46 */
[----:B------:R-:W-:Y:S01]  /*d140*/  @P4 LEA R14, P2, R5, c[0x0][0x170], 0x1 ;  /* 0x00005c00050e4a11 */ /* 0x000fe200078408ff */
[----:B------:R-:W-:Y:S01]  /*d150*/  @P4 IMAD.X R86, R15, 0x1, R86, P0 ;  /* 0x000000010f564824 */ /* 0x000fe200000e0656 */
[----:B------:R-:W-:Y:S01]  /*d160*/  @P6 LEA.HI.X R19, R13, R143, R6, 0x1, P1 ;  /* 0x0000008f0d136211 */ /* 0x000fe200008f0c06 */
[----:B------:R-:W-:Y:S01]  /*d170*/  @!P5 STS.128 [R135+0x7000], RZ ;  /* 0x007000ff8700d388 */ /* 0x000fe20000000c00 */
[----:B------:R-:W-:-:S02]  /*d180*/  @P4 LEA.HI.X R15, R5, c[0x0][0x174], R4, 0x1, P2 ;  /* 0x00005d00050f4a11 */ /* 0x000fc400010f0c04 */
[C---:B------:R-:W-:Y:S02]  /*d190*/  @P5 LEA R22, P1, R12.reuse, c[0x0][0x170], 0x1 ;  /* 0x00005c000c165a11 */ /* 0x040fe400078208ff */
[C---:B------:R-:W-:Y:S01]  /*d1a0*/  @P4 LEA R20, P0, R7.reuse, c[0x0][0x170], 0x1 ;  /* 0x00005c0007144a11 */ /* 0x040fe200078008ff */
[----:B------:R-:W-:Y:S01]  /*d1b0*/  @!PT LDS RZ, [RZ] ;  /* 0x00000000fffff984 */ /* 0x000fe20000000800 */
[----:B------:R-:W-:Y:S01]  /*d1c0*/  @!PT LDS RZ, [RZ] ;  /* 0x00000000fffff984 */ /* 0x000fe20000000800 */
[----:B------:R-:W-:Y:S01]  /*d1d0*/  @!PT LDS RZ, [RZ] ;  /* 0x00000000fffff984 */ /* 0x000fe20000000800 */
[----:B------:R3:W-:Y:S01]  /*d1e0*/  @P4 LDGSTS.E.BYPASS.LTC128B.128 [R135+0x8000], [R14.64+0x80] ;  /* 0x080000800e874fae */ /* 0x0007e2000b901d46 */
[----:B------:R-:W-:Y:S02]  /*d1f0*/  @P5 LEA.HI.X R23, R12, c[0x0][0x174], R3, 0x1, P1 ;  /* 0x00005d000c175a11 */ /* 0x000fe400008f0c03 */
[----:B------:R-:W-:Y:S01]  /*d200*/  @P4 LEA.HI.X R21, R7, c[0x0][0x174], R86, 0x1, P0 ;  /* 0x00005d0007154a11 */ /* 0x000fe200000f0c56 */
[----:B------:R-:W-:Y:S01]  /*d210*/  @!P4 STS.128 [R135+0x8000], RZ ;  /* 0x008000ff8700c388 */ /* 0x000fe20000000c00 */
[----:B------:R-:W-:-:S03]  /*d220*/  ISETP.GE.AND P0, PT, R87, 0x3, PT ;  /* 0x000000035700780c */ /* 0x000fc60003f06270 */
        /* <DEDUP_REMOVED lines=16> */
[----:B------:R-:W5:Y:S04]  /*d330*/  LDSM.16.M88.4 R24, [R124+0x3400] ;  /* 0x003400007c18783b */ /* 0x000f680000000200 */
[----:B------:R-:W1:Y:S04]  /*d340*/  LDSM.16.M88.4 R32, [R124+0x3000] ;  /* 0x003000007c20783b */ /* 0x000e680000000200 */
[----:B--2---:R-:W4:Y:S04]  /*d350*/  LDSM.16.M88.4 R16, [R124+0x3800] ;  /* 0x003800007c10783b */ /* 0x004f280000000200 */
[----:B------:R-:W3:Y:S04]  /*d360*/  LDSM.16.M88.4 R100, [R124+0x3c00] ;  /* 0x003c00007c64783b */ /* 0x000ee80000000200 */
[----:B------:R-:W-:Y:S04]  /*d370*/  LDSM.16.M88.4 R92, [R123] ;  /* 0x000000007b5c783b */ /* 0x000fe80000000200 */
[----:B------:R-:W2:Y:S04]  /*d380*/  LDSM.16.M88.4 R96, [R121+0x3400] ;  /* 0x003400007960783b */ /* 0x000ea80000000200 */
[----:B------:R-:W2:Y:S04]  /*d390*/  LDSM.16.M88.4 R104, [R121+0x3000] ;  /* 0x003000007968783b */ /* 0x000ea80000000200 */
[----:B------:R-:W1:Y:S04]  /*d3a0*/  S2R R3, SR_TID.X ;  /* 0x0000000000037919 */ /* 0x000e680000002100 */
[----:B------:R-:W0:Y:S01]  /*d3b0*/  LDGDEPBAR ;  /* 0x00000000000079af */ /* 0x000e220000000000 */
[C---:B-----5:R-:W-:Y:S08]  /*d3c0*/  HMMA.16816.F32.BF16 R28, R4.reuse, R24, RZ ;  /* 0x00000018041c723c */ /* 0x060ff000000418ff */
[----:B------:R-:W-:Y:S01]  /*d3d0*/  HMMA.16816.F32.BF16 R24, R4, R26, RZ ;  /* 0x0000001a0418723c */ /* 0x000fe200000418ff */
[----:B-1----:R-:W-:-:S07]  /*d3e0*/  IMAD.SHL.U32 R3, R3, 0x2, RZ ;  /* 0x0000000203037824 */ /* 0x002fce00078e00ff */
[----:B------:R-:W-:Y:S01]  /*d3f0*/  HMMA.16816.F32.BF16 R88, R4, R32, RZ ;  /* 0x000000200458723c */ /* 0x000fe200000418ff */
[----:B------:R-:W-:-:S05]  /*d400*/  LOP3.LUT R3, R3, 0x6, RZ, 0xc0, !PT ;  /* 0x0000000603037812 */ /* 0x000fca00078ec0ff */
[----:B------:R-:W-:Y:S02]  /*d410*/  IMAD R86, R134, 0x40, R3 ;  /* 0x0000004086567824 */ /* 0x000fe400078e0203 */
[C---:B----4-:R-:W-:Y:S03]  /*d420*/  HMMA.16816.F32.BF16 R20, R4.reuse, R16, RZ ;  /* 0x000000100414723c */ /* 0x050fe600000418ff */
[C---:B------:R-:W-:Y:S02]  /*d430*/  IADD3 R3, R86.reuse, 0x1, RZ ;  /* 0x0000000156037810 */ /* 0x040fe40007ffe0ff */
[----:B------:R-:W-:Y:S02]  /*d440*/  IADD3 R87, R86, 0x8, RZ ;  /* 0x0000000856577810 */ /* 0x000fe40007ffe0ff */
[C---:B------:R-:W-:Y:S01]  /*d450*/  ISETP.GE.AND P5, PT, R3.reuse, R8, PT ;  /* 0x000000080300720c */ /* 0x040fe20003fa6270 */
[----:B------:R-:W-:Y:S01]  /*d460*/  HMMA.16816.F32.BF16 R32, R4, R34, RZ ;  /* 0x000000220420723c */ /* 0x000fe200000418ff */
[----:B------:R-:W-:-:S02]  /*d470*/  ISETP.GE.AND P1, PT, R3, R9, PT ;  /* 0x000000090300720c */ /* 0x000fc40003f26270 */
[C---:B------:R-:W-:Y:S02]  /*d480*/  IADD3 R3, R86.reuse, 0x9, RZ ;  /* 0x0000000956037810 */ /* 0x040fe40007ffe0ff */
[CC--:B------:R-:W-:Y:S02]  /*d490*/  ISETP.GE.AND P4, PT, R87.reuse, R8.reuse, PT ;  /* 0x000000085700720c */ /* 0x0c0fe40003f86270 */
[----:B------:R-:W-:Y:S01]  /*d4a0*/  ISETP.GE.AND P6, PT, R87, R9, PT ;  /* 0x000000095700720c */ /* 0x000fe20003fc6270 */
[----:B------:R-:W-:Y:S01]  /*d4b0*/  HMMA.16816.F32.BF16 R16, R4, R18, RZ ;  /* 0x000000120410723c */ /* 0x000fe200000418ff */
[----:B------:R-:W-:Y:S02]  /*d4c0*/  IADD3 R87, R86, 0x10, RZ ;  /* 0x0000001056577810 */ /* 0x000fe40007ffe0ff */
[----:B------:R-:W-:-:S05]  /*d4d0*/  ISETP.GE.AND P2, PT, R3, R8, PT ;  /* 0x000000080300720c */ /* 0x000fca0003f46270 */
[C---:B---3--:R-:W-:Y:S08]  /*d4e0*/  HMMA.16816.F32.BF16 R12, R4.reuse, R100, RZ ;  /* 0x00000064040c723c */ /* 0x048ff000000418ff */
[----:B------:R-:W-:Y:S01]  /*d4f0*/  HMMA.16816.F32.BF16 R4, R4, R102, RZ ;  /* 0x000000660404723c */ /* 0x000fe200000418ff */
[----:B------:R-:W1:Y:S07]  /*d500*/  LDSM.16.M88.4 R100, [R121+0x3800] ;  /* 0x003800007964783b */ /* 0x000e6e0000000200 */
[C---:B--2---:R-:W-:Y:S08]  /*d510*/  HMMA.16816.F32.BF16 R28, R92.reuse, R96, R28 ;  /* 0x000000605c1c723c */ /* 0x044ff0000004181c */
        /* <DEDUP_REMOVED lines=56> */
[----:B------:R-:W-:Y:S01]  /*d8a0*/  FSEL R89, R89, -INF , !P5 ;  /* 0xff80000059597808 */ /* 0x000fe20006800000 */
[----:B------:R-:W-:-:S04]  /*d8b0*/  DEPBAR.LE SB0, 0x0 ;  /* 0x000080000000791a */ /* 0x000fc80000000000 */
[----:B------:R-:W-:Y:S01]  /*d8c0*/  BAR.SYNC.DEFER_BLOCKING 0x0 ;  /* 0x0000000000007b1d */ /* 0x000fe20000010000 */
[-C--:B------:R-:W-:Y:S02]  /*d8d0*/  ISETP.GE.AND P5, PT, R3, R9.reuse, PT ;  /* 0x000000090300720c */ /* 0x080fe40003fa6270 */
[----:B------:R-:W-:Y:S02]  /*d8e0*/  FSEL R3, R32, -INF , !P4 ;  /* 0xff80000020037808 */ /* 0x000fe40006000000 */
[----:B------:R-:W-:Y:S02]  /*d8f0*/  ISETP.GE.AND P4, PT, R87, R9, PT ;  /* 0x000000095700720c */ /* 0x000fe40003f86270 */
[----:B------:R-:W-:Y:S02]  /*d900*/  FSEL R157, R34, -INF , !P6 ;  /* 0xff800000229d7808 */ /* 0x000fe40007000000 */
[----:B------:R-:W-:Y:S02]  /*d910*/  FSEL R33, R33, -INF , !P2 ;  /* 0xff80000021217808 */ /* 0x000fe40005000000 */
[----:B------:R-:W-:-:S02]  /*d920*/  IADD3 R32, R86, 0x19, RZ ;  /* 0x0000001956207810 */ /* 0x000fc40007ffe0ff */
[----:B------:R-:W-:Y:S02]  /*d930*/  FSEL R35, R35, -INF , !P5 ;  /* 0xff80000023237808 */ /* 0x000fe40006800000 */
[----:B------:R-:W-:Y:S02]  /*d940*/  FSEL R109, R30, -INF , !P4 ;  /* 0xff8000001e6d7808 */ /* 0x000fe40006000000 */
[----:B------:R-:W-:Y:S01]  /*d950*/  ISETP.GE.AND P4, PT, R32, R8, PT ;  /* 0x000000082000720c */ /* 0x000fe20003f86270 */
[----:B-1----:R-:W-:Y:S03]  /*d960*/  HMMA.16816.F32.BF16 R20, R100, R96, R20 ;  /* 0x000000606414723c */ /* 0x002fe60000041814 */
[----:B------:R-:W-:Y:S02]  /*d970*/  FSEL R155, R25, -INF , !P4 ;  /* 0xff800000199b7808 */ /* 0x000fe40006000000 */
[----:B------:R-:W-:-:S03]  /*d980*/  IADD3 R25, R86, 0x28, RZ ;  /* 0x0000002856197810 */ /* 0x000fc60007ffe0ff */
[C---:B------:R-:W-:Y:S08]  /*d990*/  HMMA.16816.F32.BF16 R16, R100.reuse, R98, R16 ;  /* 0x000000626410723c */ /* 0x040ff00000041810 */
[C---:B--2---:R-:W-:Y:S07]  /*d9a0*/  HMMA.16816.F32.BF16 R12, R100.reuse, R92, R12 ;  /* 0x0000005c640c723c */ /* 0x044fee000004180c */
[----:B------:R-:W-:Y:S01]  /*d9b0*/  FSEL R93, R91, -INF , !P1 ;  /* 0xff8000005b5d7808 */ /* 0x000fe20004800000 */
[----:B------:R-:W-:Y:S01]  /*d9c0*/  HMMA.16816.F32.BF16 R4, R100, R94, R4 ;  /* 0x0000005e6404723c */ /* 0x000fe20000041804 */
[----:B------:R-:W-:-:S02]  /*d9d0*/  IADD3 R92, R86, 0x11, RZ ;  /* 0x00000011565c7810 */ /* 0x000fc40007ffe0ff */
[-C--:B------:R-:W-:Y:S02]  /*d9e0*/  ISETP.GE.AND P1, PT, R87, R8.reuse, PT ;  /* 0x000000085700720c */ /* 0x080fe40003f26270 */
[----:B------:R-:W-:Y:S02]  /*d9f0*/  IADD3 R87, R86, 0x18, RZ ;  /* 0x0000001856577810 */ /* 0x000fe40007ffe0ff */
[C---:B------:R-:W-:Y:S02]  /*da00*/  ISETP.GE.AND P6, PT, R92.reuse, R8, PT ;  /* 0x000000085c00720c */ /* 0x040fe40003fc6270 */
[----:B------:R-:W-:Y:S02]  /*da10*/  ISETP.GE.AND P2, PT, R92, R9, PT ;  /* 0x000000095c00720c */ /* 0x000fe40003f46270 */
[----:B------:R-:W-:Y:S02]  /*da20*/  FSEL R107, R28, -INF , !P1 ;  /* 0xff8000001c6b7808 */ /* 0x000fe40004800000 */
[----:B------:R-:W-:-:S02]  /*da30*/  IADD3 R28, R86, 0x20, RZ ;  /* 0x00000020561c7810 */ /* 0x000fc40007ffe0ff */
[CC--:B------:R-:W-:Y:S02]  /*da40*/  ISETP.GE.AND P5, PT, R87.reuse, R8.reuse, PT ;  /* 0x000000085700720c */ /* 0x0c0fe40003fa6270 */
[----:B------:R-:W-:Y:S02]  /*da50*/  ISETP.GE.AND P1, PT, R87, R9, PT ;  /* 0x000000095700720c */ /* 0x000fe40003f26270 */
[----:B------:R-:W-:Y:S02]  /*da60*/  FSEL R111, R29, -INF , !P6 ;  /* 0xff8000001d6f7808 */ /* 0x000fe40007000000 */
[----:B------:R-:W-:Y:S02]  /*da70*/  FSEL R151, R31, -INF , !P2 ;  /* 0xff8000001f977808 */ /* 0x000fe40005000000 */
[----:B------:R-:W-:Y:S02]  /*da80*/  IADD3 R29, R86, 0x21, RZ ;  /* 0x00000021561d7810 */ /* 0x000fe40007ffe0ff */
[----:B------:R-:W-:-:S02]  /*da90*/  ISETP.GE.AND P2, PT, R28, R8, PT ;  /* 0x000000081c00720c */ /* 0x000fc40003f46270 */
[----:B------:R-:W-:Y:S02]  /*daa0*/  FSEL R153, R24, -INF , !P5 ;  /* 0xff80000018997808 */ /* 0x000fe40006800000 */
[----:B------:R-:W-:Y:S02]  /*dab0*/  FSEL R105, R26, -INF , !P1 ;  /* 0xff8000001a697808 */ /* 0x000fe40004800000 */
[-C--:B------:R-:W-:Y:S02]  /*dac0*/  ISETP.GE.AND P6, PT, R32, R9.reuse, PT ;  /* 0x000000092000720c */ /* 0x080fe40003fc6270 */
[-C--:B------:R-:W-:Y:S02]  /*dad0*/  ISETP.GE.AND P5, PT, R28, R9.reuse, PT ;  /* 0x000000091c00720c */ /* 0x080fe40003fa6270 */
[C---:B------:R-:W-:Y:S02]  /*dae0*/  ISETP.GE.AND P1, PT, R29.reuse, R8, PT ;  /* 0x000000081d00720c */ /* 0x040fe40003f26270 */
[----:B------:R-:W-:-:S02]  /*daf0*/  ISETP.GE.AND P4, PT, R29, R9, PT ;  /* 0x000000091d00720c */ /* 0x000fc40003f86270 */
[----:B------:R-:W-:Y:S02]  /*db00*/  FSEL R119, R20, -INF , !P2 ;  /* 0xff80000014777808 */ /* 0x000fe40005000000 */
[C---:B------:R-:W-:Y:S02]  /*db10*/  IADD3 R24, R86.reuse, 0x29, RZ ;  /* 0x0000002956187810 */ /* 0x040fe40007ffe0ff */
[----:B------:R-:W-:Y:S02]  /*db20*/  IADD3 R20, R86, 0x30, RZ ;  /* 0x0000003056147810 */ /* 0x000fe40007ffe0ff */
[----:B------:R-:W-:Y:S02]  /*db30*/  FSEL R149, R27, -INF , !P6 ;  /* 0xff8000001b957808 */ /* 0x000fe40007000000 */
[----:B------:R-:W-:Y:S02]  /*db40*/  ISETP.GE.AND P2, PT, R25, R9, PT ;  /* 0x000000091900720c */ /* 0x000fe40003f46270 */
[----:B------:R-:W-:-:S02]  /*db50*/  FSEL R137, R22, -INF , !P5 ;  /* 0xff80000016897808 */ /* 0x000fc40006800000 */
[----:B------:R-:W-:Y:S02]  /*db60*/  FSEL R139, R21, -INF , !P1 ;  /* 0xff800000158b7808 */ /* 0x000fe40004800000 */
[----:B------:R-:W-:Y:S02]  /*db70*/  FSEL R117, R23, -INF , !P4 ;  /* 0xff80000017757808 */ /* 0x000fe40006000000 */
[-C--:B------:R-:W-:Y:S02]  /*db80*/  ISETP.GE.AND P6, PT, R25, R8.reuse, PT ;  /* 0x000000081900720c */ /* 0x080fe40003fc6270 */
[C---:B------:R-:W-:Y:S02]  /*db90*/  ISETP.GE.AND P5, PT, R24.reuse, R8, PT ;  /* 0x000000081800720c */ /* 0x040fe40003fa6270 */
[----:B------:R-:W-:Y:S02]  /*dba0*/  ISETP.GE.AND P1, PT, R24, R9, PT ;  /* 0x000000091800720c */ /* 0x000fe40003f26270 */
[----:B------:R-:W-:-:S02]  /*dbb0*/  IADD3 R21, R86, 0x31, RZ ;  /* 0x0000003156157810 */ /* 0x000fc40007ffe0ff */
[-C--:B------:R-:W-:Y:S02]  /*dbc0*/  ISETP.GE.AND P4, PT, R20, R8.reuse, PT ;  /* 0x000000081400720c */ /* 0x080fe40003f86270 */
[----:B------:R-:W-:Y:S02]  /*dbd0*/  FSEL R113, R18, -INF , !P2 ;  /* 0xff80000012717808 */ /* 0x000fe40005000000 */
[----:B------:R-:W-:Y:S02]  /*dbe0*/  FSEL R145, R16, -INF , !P6 ;  /* 0xff80000010917808 */ /* 0x000fe40007000000 */
[----:B------:R-:W-:Y:S02]  /*dbf0*/  ISETP.GE.AND P2, PT, R21, R8, PT ;  /* 0x000000081500720c */ /* 0x000fe40003f46270 */
[----:B------:R-:W-:Y:S02]  /*dc00*/  FSEL R147, R17, -INF , !P5 ;  /* 0xff80000011937808 */ /* 0x000fe40006800000 */
[----:B------:R-:W-:-:S02]  /*dc10*/  FSEL R115, R19, -INF , !P1 ;  /* 0xff80000013737808 */ /* 0x000fc40004800000 */
[----:B------:R-:W-:Y:S02]  /*dc20*/  FSEL R100, R12, -INF , !P4 ;  /* 0xff8000000c647808 */ /* 0x000fe40006000000 */
[-C--:B------:R-:W-:Y:S02]  /*dc30*/  ISETP.GE.AND P6, PT, R20, R9.reuse, PT ;  /* 0x000000091400720c */ /* 0x080fe40003fc6270 */
[-C--:B------:R-:W-:Y:S02]  /*dc40*/  ISETP.GE.AND P5, PT, R21, R9.reuse, PT ;  /* 0x000000091500720c */ /* 0x080fe40003fa6270 */
[C---:B------:R-:W-:Y:S02]  /*dc50*/  ISETP.GE.AND P1, PT, R86.reuse, R8, PT ;  /* 0x000000085600720c */ /* 0x040fe40003f26270 */
[C---:B------:R-:W-:Y:S02]  /*dc60*/  IADD3 R16, R86.reuse, 0x38, RZ ;  /* 0x0000003856107810 */ /* 0x040fe40007ffe0ff */
[----:B------:R-:W-:-:S02]  /*dc70*/  ISETP.GE.AND P4, PT, R86, R9, PT ;  /* 0x000000095600720c */ /* 0x000fc40003f86270 */
        /* <DEDUP_REMOVED lines=9> */
[----:B------:R-:W-:Y:S02]  /*dd10*/  FSEL R9, R90, -INF , !P4 ;  /* 0xff8000005a097808 */ /* 0x000fe40006000000 */
[----:B------:R-:W-:Y:S02]  /*dd20*/  FSEL R102, R4, -INF , !P6 ;  /* 0xff80000004667808 */ /* 0x000fe40007000000 */
[----:B------:R-:W-:-:S02]  /*dd30*/  FSEL R88, R6, -INF , !P2 ;  /* 0xff80000006587808 */ /* 0x000fc40005000000 */
[----:B------:R-:W-:Y:S02]  /*dd40*/  FSEL R103, R5, -INF , !P5 ;  /* 0xff80000005677808 */ /* 0x000fe40006800000 */
[----:B------:R-:W-:Y:S01]  /*dd50*/  FSEL R91, R7, -INF , !P1 ;  /* 0xff800000075b7808 */ /* 0x000fe20004800000 */
[----:B------:R-:W-:Y:S05]  /*dd60*/  @!P0 BRA `(.L_x_4410) ;  /* 0x0000073000008947 */ /* 0x000fea0003800000 */
        /* <DEDUP_REMOVED lines=60> */
.L_x_4411:
[----:B------:R-:W-:-:S05]  /*e130*/  IMAD.MOV.U32 R5, RZ, RZ, c[0x0][0x198] ;  /* 0x00006600ff057624 */ /* 0x000fca00078e00ff */
[----:B------:R-:W-:-:S04]  /*e140*/  LEA R5, -R5, RZ, 0x6 ;  /* 0x000000ff05057211 */ /* 0x000fc800078e31ff */
[----:B------:R-:W-:Y:S02]  /*e150*/  SHF.R.S32.HI R4, RZ, 0x1f, R5 ;  /* 0x0000001fff047819 */ /* 0x000fe40000011405 */
.L_x_4412:
[----:B------:R-:W-:Y:S01]  /*e160*/  ISETP.GE.AND P0, PT, R84, c[0x0][0x220], PT ;  /* 0x0000880054007a0c */ /* 0x000fe20003f06270 */
[----:B------:R-:W-:Y:S01]  /*e170*/  IMAD.MOV.U32 R11, RZ, RZ, c[0x0][0x19c] ;  /* 0x00006700ff0b7624 */ /* 0x000fe200078e00ff */
[----:B------:R-:W-:Y:S02]  /*e180*/  ISETP.GE.AND P2, PT, R10, c[0x0][0x220], PT ;  /* 0x000088000a007a0c */ /* 0x000fe40003f46270 */
[----:B------:R-:W-:Y:S02]  /*e190*/  SEL R6, RZ, 0x3fffc, P0 ;  /* 0x0003fffcff067807 */ /* 0x000fe40000000000 */
[----:B------:R-:W-:Y:S02]  /*e1a0*/  ISETP.GE.AND P1, PT, R85, c[0x0][0x220], PT ;  /* 0x0000880055007a0c */ /* 0x000fe40003f26270 */
[----:B------:R-:W-:Y:S01]  /*e1b0*/  LOP3.LUT P6, RZ, R6, 0x4, RZ, 0xc0, !PT ;  /* 0x0000000406ff7812 */ /* 0x000fe200078cc0ff */
[----:B------:R-:W-:Y:S01]  /*e1c0*/  IMAD.MOV.U32 R6, RZ, RZ, c[0x0][0x198] ;  /* 0x00006600ff067624 */ /* 0x000fe200078e00ff */
[----:B------:R-:W-:-:S04]  /*e1d0*/  LEA R14, P4, R5, R132, 0x1 ;  /* 0x00000084050e7211 */ /* 0x000fc800078808ff */
[C---:B------:R-:W-:Y:S02]  /*e1e0*/  LEA R7, P0, R6.reuse, R5, 0x5 ;  /* 0x0000000506077211 */ /* 0x040fe400078028ff */
[----:B------:R-:W-:Y:S02]  /*e1f0*/  LEA.HI.X R15, R5, R131, R4, 0x1, P4 ;  /* 0x00000083050f7211 */ /* 0x000fe400020f0c04 */
[C---:B------:R-:W-:Y:S02]  /*e200*/  @!P2 LEA R10, P5, R6.reuse, R14, 0x6 ;  /* 0x0000000e060aa211 */ /* 0x040fe400078a30ff */
[C-C-:B------:R-:W-:Y:S01]  /*e210*/  LEA.HI.X R4, R6.reuse, R4, R11.reuse, 0x5, P0 ;  /* 0x0000000406047211 */ /* 0x140fe200000f2c0b */
[----:B------:R-:W-:Y:S01]  /*e220*/  @!PT LDS RZ, [RZ] ;  /* 0x00000000fffff984 */ /* 0x000fe20000000800 */
[----:B------:R-:W-:Y:S01]  /*e230*/  @!PT LDS RZ, [RZ] ;  /* 0x00000000fffff984 */ /* 0x000fe20000000800 */
[----:B------:R-:W-:Y:S01]  /*e240*/  @!PT LDS RZ, [RZ] ;  /* 0x00000000fffff984 */ /* 0x000fe20000000800 */
[----:B------:R1:W-:Y:S01]  /*e250*/  @!P2 LDGSTS.E.BYPASS.LTC128B.128 [R135+0x3000], [R14.64] ;  /* 0x030000000e87afae */ /* 0x0003e2000b901d46 */
[CC--:B------:R-:W-:Y:S02]  /*e260*/  @!P1 LEA R16, P4, R7.reuse, R132.reuse, 0x1 ;  /* 0x0000008407109211 */ /* 0x0c0fe400078808ff */
[C---:B------:R-:W-:Y:S01]  /*e270*/  @P6 LEA R18, P0, R7.reuse, R132, 0x1 ;  /* 0x0000008407126211 */ /* 0x040fe200078008ff */
[----:B------:R1:W-:Y:S01]  /*e280*/  @P2 STS [R135+0x3000], RZ ;  /* 0x003000ff87002388 */ /* 0x0003e20000000800 */
[----:B------:R-:W-:Y:S01]  /*e290*/  @!P2 LEA.HI.X R11, R6, R15, R11, 0x6, P5 ;  /* 0x0000000f060ba211 */ /* 0x000fe200028f340b */
[----:B------:R-:W-:Y:S01]  /*e2a0*/  IMAD.MOV.U32 R132, RZ, RZ, R14 ;  /* 0x000000ffff847224 */ /* 0x000fe200078e000e */
[CCC-:B------:R-:W-:Y:S01]  /*e2b0*/  @!P1 LEA.HI.X R17, R7.reuse, R131.reuse, R4.reuse, 0x1, P4 ;  /* 0x0000008307119211 */ /* 0x1c0fe200020f0c04 */
[----:B------:R1:W-:Y:S01]  /*e2c0*/  @P2 STS [R135+0x3004], RZ ;  /* 0x003004ff87002388 */ /* 0x0003e20000000800 */
[----:B------:R-:W-:Y:S01]  /*e2d0*/  @P6 LEA.HI.X R19, R7, R131, R4, 0x1, P0 ;  /* 0x0000008307136211 */ /* 0x000fe200000f0c04 */
[----:B------:R-:W-:-:S02]  /*e2e0*/  IMAD.MOV.U32 R131, RZ, RZ, R15 ;  /* 0x000000ffff837224 */ /* 0x000fc400078e000f */
[----:B------:R1:W-:Y:S04]  /*e2f0*/  @P2 STS.64 [R135+0x3008], RZ ;  /* 0x003008ff87002388 */ /* 0x0003e80000000a00 */
        /* <DEDUP_REMOVED lines=25> */
[----:B------:R-:W0:Y:S02]  /*e490*/  LDGDEPBAR ;  /* 0x00000000000079af */ /* 0x000e240000000000 */
.L_x_4410:
[----:B------:R-:W-:Y:S01]  /*e4a0*/  FMNMX.FTZ R6, R2, R13, !PT ;  /* 0x0000000d02067209 */ /* 0x000fe20007810000 */
[----:B------:R-:W-:Y:S01]  /*e4b0*/  LDSM.16.MT88.4 R24, [R122+0x7000] ;  /* 0x007000007a18783b */ /* 0x000fe20000004200 */
[----:B------:R-:W-:-:S02]  /*e4c0*/  FMNMX.FTZ R4, R0, R9, !PT ;  /* 0x0000000900047209 */ /* 0x000fc40007810000 */
[----:B------:R-:W-:Y:S01]  /*e4d0*/  FMNMX.FTZ R6, R89, R6, !PT ;  /* 0x0000000659067209 */ /* 0x000fe20007810000 */
[----:B-1----:R-:W-:Y:S01]  /*e4e0*/  LDSM.16.MT88.4 R16, [R120+0x6000] ;  /* 0x006000007810783b */ /* 0x002fe20000004200 */
        /* <DEDUP_REMOVED lines=46> */
[----:B------:R-:W-:Y:S02]  /*e7d0*/  FFMA.FTZ R90, R89, c[0x0][0x23c], -R104 ;  /* 0x00008f00595a7a23 */ /* 0x000fe40000010868 */
[----:B------:R-:W-:Y:S02]  /*e7e0*/  FADD.FTZ R0, R0, -R5 ;  /* 0x8000000500007221 */ /* 0x000fe40000010000 */
[----:B------:R-:W-:Y:S02]  /*e7f0*/  FFMA.FTZ R89, R9, c[0x0][0x23c], -R96 ;  /* 0x00008f0009597a23 */ /* 0x000fe40000010860 */
[----:B------:R-:W1:Y:S01]  /*e800*/  LDSM.16.MT88.4 R8, [R122+0x6000] ;  /* 0x006000007a08783b */ /* 0x000e620000004200 */
[----:B------:R-:W-:Y:S01]  /*e810*/  FMUL.FTZ R98, R98, c[0x0][0x23c] ;  /* 0x00008f0062627a20 */ /* 0x000fe20000410000 */
[----:B------:R-:W-:Y:S01]  /*e820*/  MUFU.EX2 R90, R90 ;  /* 0x0000005a005a7308 */ /* 0x000fe20000000800 */
[----:B------:R-:W-:-:S02]  /*e830*/  FMUL.FTZ R0, R0, c[0x0][0x23c] ;  /* 0x00008f0000007a20 */ /* 0x000fc40000410000 */
[----:B------:R-:W-:Y:S02]  /*e840*/  FFMA.FTZ R86, R3, c[0x0][0x23c], -R104 ;  /* 0x00008f0003567a23 */ /* 0x000fe40000010868 */
[----:B------:R-:W-:Y:S02]  /*e850*/  FFMA.FTZ R94, R93, c[0x0][0x23c], -R96 ;  /* 0x00008f005d5e7a23 */ /* 0x000fe40000010860 */
[--C-:B------:R-:W-:Y:S01]  /*e860*/  FFMA.FTZ R97, R13, c[0x0][0x23c], -R104.reuse ;  /* 0x00008f000d617a23 */ /* 0x100fe20000010868 */
[----:B------:R-:W2:Y:S01]  /*e870*/  MUFU.EX2 R98, R98 ;  /* 0x0000006200627308 */ /* 0x000ea20000000800 */
[----:B------:R-:W-:Y:S02]  /*e880*/  FFMA.FTZ R3, R33, c[0x0][0x23c], -R104 ;  /* 0x00008f0021037a23 */ /* 0x000fe40000010868 */
[--C-:B------:R-:W-:Y:S02]  /*e890*/  FFMA.FTZ R93, R35, c[0x0][0x23c], -R96.reuse ;  /* 0x00008f00235d7a23 */ /* 0x100fe40000010860 */
[----:B------:R-:W-:Y:S01]  /*e8a0*/  FFMA.FTZ R157, R157, c[0x0][0x23c], -R96 ;  /* 0x00008f009d9d7a23 */ /* 0x000fe20000010860 */
[----:B------:R-:W3:Y:S01]  /*e8b0*/  LDSM.16.MT88.4 R32, [R120+0x7000] ;  /* 0x007000007820783b */ /* 0x000ee20000004200 */
[----:B------:R-:W-:Y:S01]  /*e8c0*/  FFMA.FTZ R112, R107, c[0x0][0x23c], -R104 ;  /* 0x00008f006b707a23 */ /* 0x000fe20000010868 */
[----:B------:R-:W4:Y:S01]  /*e8d0*/  MUFU.EX2 R0, R0 ;  /* 0x0000000000007308 */ /* 0x000f220000000800 */
[----:B------:R-:W-:-:S02]  /*e8e0*/  FFMA.FTZ R110, R109, c[0x0][0x23c], -R96 ;  /* 0x00008f006d6e7a23 */ /* 0x000fc40000010860 */
[----:B------:R-:W-:Y:S02]  /*e8f0*/  FFMA.FTZ R106, R105, c[0x0][0x23c], -R96 ;  /* 0x00008f00696a7a23 */ /* 0x000fe40000010860 */
[--C-:B------:R-:W-:Y:S02]  /*e900*/  FFMA.FTZ R111, R111, c[0x0][0x23c], -R104.reuse ;  /* 0x00008f006f6f7a23 */ /* 0x100fe40000010868 */
[----:B------:R-:W-:Y:S01]  /*e910*/  FFMA.FTZ R108, R153, c[0x0][0x23c], -R104 ;  /* 0x00008f00996c7a23 */ /* 0x000fe20000010868 */
[----:B------:R-:W5:Y:S01]  /*e920*/  MUFU.EX2 R97, R97 ;  /* 0x0000006100617308 */ /* 0x000f620000000800 */
[-C--:B--2---:R-:W-:Y:S02]  /*e930*/  FMUL.FTZ R28, R56, R98.reuse ;  /* 0x00000062381c7220 */ /* 0x084fe40000410000 */
[-C--:B------:R-:W-:Y:S02]  /*e940*/  FMUL.FTZ R29, R57, R98.reuse ;  /* 0x00000062391d7220 */ /* 0x080fe40000410000 */
[----:B------:R-:W-:-:S02]  /*e950*/  FMUL.FTZ R4, R80, R98 ;  /* 0x0000006250047220 */ /* 0x000fc40000410000 */
[----:B------:R-:W-:Y:S01]  /*e960*/  FMUL.FTZ R5, R81, R98 ;  /* 0x0000006251057220 */ /* 0x000fe20000410000 */
[----:B------:R-:W-:Y:S01]  /*e970*/  MUFU.EX2 R86, R86 ;  /* 0x0000005600567308 */ /* 0x000fe20000000800 */
[-C--:B----4-:R-:W-:Y:S02]  /*e980*/  FMUL.FTZ R30, R58, R0.reuse ;  /* 0x000000003a1e7220 */ /* 0x090fe40000410000 */
[-C--:B------:R-:W-:Y:S02]  /*e990*/  FMUL.FTZ R31, R59, R0.reuse ;  /* 0x000000003b1f7220 */ /* 0x080fe40000410000 */
[----:B------:R-:W-:Y:S01]  /*e9a0*/  LDSM.16.MT88.4 R56, [R122+0x6400] ;  /* 0x006400007a38783b */ /* 0x000fe20000004200 */
[-C--:B------:R-:W-:Y:S02]  /*e9b0*/  FMUL.FTZ R6, R82, R0.reuse ;  /* 0x0000000052067220 */ /* 0x080fe40000410000 */
[----:B------:R-:W2:Y:S01]  /*e9c0*/  MUFU.EX2 R3, R3 ;  /* 0x0000000300037308 */ /* 0x000ea20000000800 */
[----:B------:R-:W-:Y:S01]  /*e9d0*/  FMUL.FTZ R7, R83, R0 ;  /* 0x0000000053077220 */ /* 0x000fe20000410000 */
[----:B-----5:R-:W-:Y:S01]  /*e9e0*/  F2FP.BF16.PACK_AB R80, R90, R97 ;  /* 0x000000615a50723e */ /* 0x020fe200000010ff */
[----:B------:R-:W-:-:S02]  /*e9f0*/  FMUL.FTZ R36, R36, R98 ;  /* 0x0000006224247220 */ /* 0x000fc40000410000 */
[----:B------:R-:W-:Y:S02]  /*ea00*/  FMUL.FTZ R37, R37, R98 ;  /* 0x0000006225257220 */ /* 0x000fe40000410000 */
[-C--:B------:R-:W-:Y:S01]  /*ea10*/  FMUL.FTZ R38, R38, R0.reuse ;  /* 0x0000000026267220 */ /* 0x080fe20000410000 */
[----:B------:R-:W-:Y:S01]  /*ea20*/  MUFU.EX2 R89, R89 ;  /* 0x0000005900597308 */ /* 0x000fe20000000800 */
[----:B------:R-:W-:Y:S02]  /*ea30*/  FMUL.FTZ R39, R39, R0 ;  /* 0x0000000027277220 */ /* 0x000fe40000410000 */
[----:B------:R-:W-:Y:S02]  /*ea40*/  FFMA.FTZ R107, R155, c[0x0][0x23c], -R104 ;  /* 0x00008f009b6b7a23 */ /* 0x000fe40000010868 */
[--C-:B------:R-:W-:Y:S02]  /*ea50*/  FFMA.FTZ R109, R151, c[0x0][0x23c], -R96.reuse ;  /* 0x00008f00976d7a23 */ /* 0x100fe40000010860 */
[----:B------:R-:W-:Y:S01]  /*ea60*/  FFMA.FTZ R105, R149, c[0x0][0x23c], -R96 ;  /* 0x00008f0095697a23 */ /* 0x000fe20000010860 */
[----:B------:R-:W4:Y:S01]  /*ea70*/  MUFU.EX2 R94, R94 ;  /* 0x0000005e005e7308 */ /* 0x000f220000000800 */
[----:B--2---:R-:W-:Y:S01]  /*ea80*/  F2FP.BF16.PACK_AB R82, R3, R86 ;  /* 0x000000560352723e */ /* 0x004fe200000010ff */
[----:B------:R-:W-:-:S02]  /*ea90*/  FMUL.FTZ R20, R48, R98 ;  /* 0x0000006230147220 */ /* 0x000fc40000410000 */
[----:B------:R-:W-:Y:S02]  /*eaa0*/  FMUL.FTZ R21, R49, R98 ;  /* 0x0000006231157220 */ /* 0x000fe40000410000 */
[-C--:B------:R-:W-:Y:S02]  /*eab0*/  FMUL.FTZ R22, R50, R0.reuse ;  /* 0x0000000032167220 */ /* 0x080fe40000410000 */
[----:B------:R-:W-:Y:S01]  /*eac0*/  MUFU.EX2 R2, R157 ;  /* 0x0000009d00027308 */ /* 0x000fe20000000800 */
[----:B------:R-:W-:Y:S02]  /*ead0*/  FMUL.FTZ R23, R51, R0 ;  /* 0x0000000033177220 */ /* 0x000fe40000410000 */
[-C--:B------:R-:W-:Y:S01]  /*eae0*/  FMUL.FTZ R52, R52, R98.reuse ;  /* 0x0000006234347220 */ /* 0x080fe20000410000 */
[----:B------:R-:W-:Y:S01]  /*eaf0*/  LDSM.16.MT88.4 R48, [R120+0x8000] ;  /* 0x008000007830783b */ /* 0x000fe20000004200 */
[----:B------:R-:W-:Y:S02]  /*eb00*/  FMUL.FTZ R53, R53, R98 ;  /* 0x0000006235357220 */ /* 0x000fe40000410000 */
[-C--:B------:R-:W-:Y:S01]  /*eb10*/  FMUL.FTZ R54, R54, R0.reuse ;  /* 0x0000000036367220 */ /* 0x080fe20000410000 */
[----:B------:R-:W2:Y:S01]  /*eb20*/  MUFU.EX2 R93, R93 ;  /* 0x0000005d005d7308 */ /* 0x000ea20000000800 */
[----:B----4-:R-:W-:Y:S01]  /*eb30*/  F2FP.BF16.PACK_AB R81, R94, R89 ;  /* 0x000000595e51723e */ /* 0x010fe200000010ff */
[----:B------:R-:W-:-:S02]  /*eb40*/  FMUL.FTZ R55, R55, R0 ;  /* 0x0000000037377220 */ /* 0x000fc40000410000 */
[-C--:B------:R-:W-:Y:S02]  /*eb50*/  FMUL.FTZ R60, R60, R98.reuse ;  /* 0x000000623c3c7220 */ /* 0x080fe40000410000 */
[----:B------:R-:W-:Y:S02]  /*eb60*/  FMUL.FTZ R61, R61, R98 ;  /* 0x000000623d3d7220 */ /* 0x000fe40000410000 */
[----:B------:R-:W-:Y:S01]  /*eb70*/  MUFU.EX2 R112, R112 ;  /* 0x0000007000707308 */ /* 0x000fe20000000800 */
[-C--:B------:R-:W-:Y:S02]  /*eb80*/  FMUL.FTZ R62, R62, R0.reuse ;  /* 0x000000003e3e7220 */ /* 0x080fe40000410000 */
[----:B------:R-:W-:Y:S02]  /*eb90*/  FMUL.FTZ R63, R63, R0 ;  /* 0x000000003f3f7220 */ /* 0x000fe40000410000 */
[-C--:B------:R-:W-:Y:S02]  /*eba0*/  FMUL.FTZ R12, R40, R98.reuse ;  /* 0x00000062280c7220 */ /* 0x080fe40000410000 */
[----:B------:R-:W-:Y:S01]  /*ebb0*/  FMUL.FTZ R13, R41, R98 ;  /* 0x00000062290d7220 */ /* 0x000fe20000410000 */
[----:B--2---:R-:W-:Y:S01]  /*ebc0*/  F2FP.BF16.PACK_AB R83, R93, R2 ;  /* 0x000000025d53723e */ /* 0x004fe200000010ff */
[----:B------:R-:W2:Y:S01]  /*ebd0*/  MUFU.EX2 R111, R111 ;  /* 0x0000006f006f7308 */ /* 0x000ea20000000800 */
[----:B------:R-:W-:-:S02]  /*ebe0*/  FMUL.FTZ R14, R42, R0 ;  /* 0x000000002a0e7220 */ /* 0x000fc40000410000 */
[----:B------:R-:W-:Y:S02]  /*ebf0*/  FMUL.FTZ R15, R43, R0 ;  /* 0x000000002b0f7220 */ /* 0x000fe40000410000 */
[-C--:B------:R-:W-:Y:S01]  /*ec00*/  FMUL.FTZ R44, R44, R98.reuse ;  /* 0x000000622c2c7220 */ /* 0x080fe20000410000 */
[C---:B-1----:R-:W-:Y:S01]  /*ec10*/  HMMA.16816.F32.BF16 R4, R80.reuse, R8, R4 ;  /* 0x000000085004723c */ /* 0x042fe20000041804 */
[----:B------:R-:W-:Y:S01]  /*ec20*/  FMUL.FTZ R45, R45, R98 ;  /* 0x000000622d2d7220 */ /* 0x000fe20000410000 */
[----:B------:R-:W-:Y:S01]  /*ec30*/  MUFU.EX2 R108, R108 ;  /* 0x0000006c006c7308 */ /* 0x000fe20000000800 */
[-C--:B------:R-:W-:Y:S01]  /*ec40*/  FMUL.FTZ R46, R46, R0.reuse ;  /* 0x000000002e2e7220 */ /* 0x080fe20000410000 */
[----:B------:R-:W1:Y:S01]  /*ec50*/  LDSM.16.MT88.4 R40, [R122+0x8000] ;  /* 0x008000007a28783b */ /* 0x000e620000004200 */
[----:B------:R-:W-:Y:S02]  /*ec60*/  FMUL.FTZ R47, R47, R0 ;  /* 0x000000002f2f7220 */ /* 0x000fe40000410000 */
[-C--:B------:R-:W-:Y:S01]  /*ec70*/  FMUL.FTZ R76, R76, R98.reuse ;  /* 0x000000624c4c7220 */ /* 0x080fe20000410000 */
[----:B------:R-:W-:Y:S01]  /*ec80*/  HMMA.16816.F32.BF16 R8, R80, R10, R36 ;  /* 0x0000000a5008723c */ /* 0x000fe20000041824 */
[----:B------:R-:W-:Y:S01]  /*ec90*/  FMUL.FTZ R77, R77, R98 ;  /* 0x000000624d4d7220 */ /* 0x000fe20000410000 */
[----:B------:R-:W4:Y:S01]  /*eca0*/  MUFU.EX2 R107, R107 ;  /* 0x0000006b006b7308 */ /* 0x000f220000000800 */
        /* <DEDUP_REMOVED lines=9> */
[----:B---3--:R-:W-:Y:S01]  /*ed40*/  HMMA.16816.F32.BF16 R28, R80, R32, R28 ;  /* 0x00000020501c723c */ /* 0x008fe2000004181c */
[----:B------:R-:W-:Y:S01]  /*ed50*/  FMUL.FTZ R73, R73, R98 ;  /* 0x0000006249497220 */ /* 0x000fe20000410000 */
[----:B------:R-:W3:Y:S01]  /*ed60*/  MUFU.EX2 R109, R109 ;  /* 0x0000006d006d7308 */ /* 0x000ee20000000800 */
[----:B------:R-:W-:-:S02]  /*ed70*/  FMUL.FTZ R74, R74, R0 ;  /* 0x000000004a4a7220 */ /* 0x000fc40000410000 */
[----:B------:R-:W-:Y:S02]  /*ed80*/  FMUL.FTZ R75, R75, R0 ;  /* 0x000000004b4b7220 */ /* 0x000fe40000410000 */
[--C-:B------:R-:W-:Y:S01]  /*ed90*/  FFMA.FTZ R116, R119, c[0x0][0x23c], -R104.reuse ;  /* 0x00008f0077747a23 */ /* 0x100fe20000010868 */
[C---:B------:R-:W-:Y:S01]  /*eda0*/  HMMA.16816.F32.BF16 R24, R80.reuse, R26, R52 ;  /* 0x0000001a5018723c */ /* 0x040fe20000041834 */
[--C-:B------:R-:W-:Y:S01]  /*edb0*/  FFMA.FTZ R139, R139, c[0x0][0x23c], -R104.reuse ;  /* 0x00008f008b8b7a23 */ /* 0x100fe20000010868 */
[----:B------:R-:W-:Y:S01]  /*edc0*/  MUFU.EX2 R106, R106 ;  /* 0x0000006a006a7308 */ /* 0x000fe20000000800 */
[--C-:B------:R-:W-:Y:S02]  /*edd0*/  FFMA.FTZ R114, R145, c[0x0][0x23c], -R104.reuse ;  /* 0x00008f0091727a23 */ /* 0x100fe40000010868 */
[----:B------:R-:W-:Y:S02]  /*ede0*/  FFMA.FTZ R119, R147, c[0x0][0x23c], -R104 ;  /* 0x00008f0093777a23 */ /* 0x000fe40000010868 */
[----:B--2---:R-:W-:Y:S01]  /*edf0*/  F2FP.BF16.PACK_AB R52, R111, R112 ;  /* 0x000000706f34723e */ /* 0x004fe200000010ff */
[----:B------:R-:W-:Y:S01]  /*ee00*/  HMMA.16816.F32.BF16 R32, R80, R34, R60 ;  /* 0x000000225020723c */ /* 0x000fe2000004183c */
[----:B----4-:R-:W-:Y:S01]  /*ee10*/  F2FP.BF16.PACK_AB R54, R107, R108 ;  /* 0x0000006c6b36723e */ /* 0x010fe200000010ff */
[----:B------:R-:W2:Y:S01]  /*ee20*/  MUFU.EX2 R105, R105 ;  /* 0x0000006900697308 */ /* 0x000ea20000000800 */
[----:B---3--:R-:W-:Y:S01]  /*ee30*/  F2FP.BF16.PACK_AB R53, R109, R110 ;  /* 0x0000006e6d35723e */ /* 0x008fe200000010ff */
[----:B------:R-:W3:Y:S01]  /*ee40*/  LDSM.16.MT88.4 R60, [R120+0x6400] ;  /* 0x00640000783c783b */ /* 0x000ee20000004200 */
[----:B------:R-:W-:-:S02]  /*ee50*/  FFMA.FTZ R136, R137, c[0x0][0x23c], -R96 ;  /* 0x00008f0089887a23 */ /* 0x000fc40000010860 */
[--C-:B------:R-:W-:Y:S01]  /*ee60*/  FFMA.FTZ R117, R117, c[0x0][0x23c], -R96.reuse ;  /* 0x00008f0075757a23 */ /* 0x100fe20000010860 */
[C---:B------:R-:W-:Y:S01]  /*ee70*/  HMMA.16816.F32.BF16 R12, R80.reuse, R16, R12 ;  /* 0x00000010500c723c */ /* 0x040fe2000004180c */
[--C-:B------:R-:W-:Y:S01]  /*ee80*/  FFMA.FTZ R113, R113, c[0x0][0x23c], -R96.reuse ;  /* 0x00008f0071717a23 */ /* 0x100fe20000010860 */
[----:B------:R-:W-:Y:S01]  /*ee90*/  MUFU.EX2 R116, R116 ;  /* 0x0000007400747308 */ /* 0x000fe20000000800 */
[----:B------:R-:W-:Y:S02]  /*eea0*/  FFMA.FTZ R118, R115, c[0x0][0x23c], -R96 ;  /* 0x00008f0073767a23 */ /* 0x000fe40000010860 */
[--C-:B------:R-:W-:Y:S02]  /*eeb0*/  FFMA.FTZ R100, R100, c[0x0][0x23c], -R104.reuse ;  /* 0x00008f0064647a23 */ /* 0x100fe40000010868 */
[--C-:B------:R-:W-:Y:S01]  /*eec0*/  FFMA.FTZ R101, R101, c[0x0][0x23c], -R104.reuse ;  /* 0x00008f0065657a23 */ /* 0x100fe20000010868 */
[----:B------:R-:W-:Y:S01]  /*eed0*/  HMMA.16816.F32.BF16 R16, R80, R18, R44 ;  /* 0x000000125010723c */ /* 0x000fe2000004182c */
[--C-:B------:R-:W-:Y:S01]  /*eee0*/  FFMA.FTZ R102, R102, c[0x0][0x23c], -R104.reuse ;  /* 0x00008f0066667a23 */ /* 0x100fe20000010868 */
[----:B--2---:R-:W-:Y:S01]  /*eef0*/  F2FP.BF16.PACK_AB R55, R105, R106 ;  /* 0x0000006a6937723e */ /* 0x004fe200000010ff */
[----:B------:R-:W-:Y:S01]  /*ef00*/  MUFU.EX2 R139, R139 ;  /* 0x0000008b008b7308 */ /* 0x000fe20000000800 */
[----:B------:R-:W-:-:S02]  /*ef10*/  FFMA.FTZ R103, R103, c[0x0][0x23c], -R104 ;  /* 0x00008f0067677a23 */ /* 0x000fc40000010868 */
[--C-:B------:R-:W-:Y:S02]  /*ef20*/  FFMA.FTZ R104, R99, c[0x0][0x23c], -R96.reuse ;  /* 0x00008f0063687a23 */ /* 0x100fe40000010860 */
[----:B-1----:R-:W-:Y:S01]  /*ef30*/  HMMA.16816.F32.BF16 R36, R80, R40, R36 ;  /* 0x000000285024723c */ /* 0x002fe20000041824 */
[-C--:B------:R-:W-:Y:S02]  /*ef40*/  FMUL.FTZ R44, R68, R98.reuse ;  /* 0x00000062442c7220 */ /* 0x080fe40000410000 */
[----:B------:R-:W-:Y:S01]  /*ef50*/  FMUL.FTZ R45, R69, R98 ;  /* 0x00000062452d7220 */ /* 0x000fe20000410000 */
[----:B------:R-:W-:Y:S01]  /*ef60*/  MUFU.EX2 R114, R114 ;  /* 0x0000007200727308 */ /* 0x000fe20000000800 */
[-C--:B------:R-:W-:Y:S02]  /*ef70*/  FMUL.FTZ R46, R70, R0.reuse ;  /* 0x00000000462e7220 */ /* 0x080fe40000410000 */
[----:B------:R-:W-:Y:S01]  /*ef80*/  FMUL.FTZ R47, R71, R0 ;  /* 0x00000000472f7220 */ /* 0x000fe20000410000 */
[----:B------:R-:W-:Y:S01]  /*ef90*/  HMMA.16816.F32.BF16 R4, R52, R56, R4 ;  /* 0x000000383404723c */ /* 0x000fe20000041804 */
[----:B------:R-:W-:-:S02]  /*efa0*/  FFMA.FTZ R95, R95, c[0x0][0x23c], -R96 ;  /* 0x00008f005f5f7a23 */ /* 0x000fc40000010860 */
[--C-:B------:R-:W-:Y:S01]  /*efb0*/  FFMA.FTZ R99, R88, c[0x0][0x23c], -R96.reuse ;  /* 0x00008f0058637a23 */ /* 0x100fe20000010860 */
[----:B------:R-:W-:Y:S01]  /*efc0*/  MUFU.EX2 R119, R119 ;  /* 0x0000007700777308 */ /* 0x000fe20000000800 */
[----:B------:R-:W-:Y:S02]  /*efd0*/  FFMA.FTZ R96, R91, c[0x0][0x23c], -R96 ;  /* 0x00008f005b607a23 */ /* 0x000fe40000010860 */
[----:B------:R-:W-:Y:S01]  /*efe0*/  FFMA.FTZ R97, R141, R98, R97 ;  /* 0x000000628d617223 */ /* 0x000fe20000010061 */
[C---:B------:R-:W-:Y:S01]  /*eff0*/  HMMA.16816.F32.BF16 R8, R52.reuse, R58, R8 ;  /* 0x0000003a3408723c */ /* 0x040fe20000041808 */
[----:B------:R-:W1:Y:S02]  /*f000*/  LDSM.16.MT88.4 R56, [R122+0x7400] ;  /* 0x007400007a38783b */ /* 0x000e640000004200 */
[----:B------:R-:W-:Y:S01]  /*f010*/  FADD.FTZ R97, R90, R97 ;  /* 0x000000615a617221 */ /* 0x000fe20000010000 */
[----:B------:R-:W-:Y:S03]  /*f020*/  MUFU.EX2 R136, R136 ;  /* 0x0000008800887308 */ /* 0x000fe60000000800 */
[----:B------:R-:W-:Y:S01]  /*f030*/  FADD.FTZ R86, R86, R97 ;  /* 0x0000006156567221 */ /* 0x000fe20000010000 */
[C---:B---3--:R-:W-:Y:S03]  /*f040*/  HMMA.16816.F32.BF16 R12, R52.reuse, R60, R12 ;  /* 0x0000003c340c723c */ /* 0x048fe6000004180c */
[----:B------:R-:W-:Y:S01]  /*f050*/  FADD.FTZ R3, R3, R86 ;  /* 0x0000005603037221 */ /* 0x000fe20000010000 */
[----:B------:R-:W-:Y:S03]  /*f060*/  MUFU.EX2 R117, R117 ;  /* 0x0000007500757308 */ /* 0x000fe60000000800 */
[----:B------:R-:W-:Y:S01]  /*f070*/  FADD.FTZ R112, R112, R3 ;  /* 0x0000000370707221 */ /* 0x000fe20000010000 */
[----:B------:R-:W-:Y:S01]  /*f080*/  HMMA.16816.F32.BF16 R16, R52, R62, R16 ;  /* 0x0000003e3410723c */ /* 0x000fe20000041810 */
[----:B------:R-:W2:Y:S02]  /*f090*/  LDSM.16.MT88.4 R60, [R120+0x7400] ;  /* 0x00740000783c783b */ /* 0x000ea40000004200 */
[----:B------:R-:W-:Y:S01]  /*f0a0*/  FADD.FTZ R111, R111, R112 ;  /* 0x000000706f6f7221 */ /* 0x000fe20000010000 */
[----:B------:R-:W-:Y:S03]  /*f0b0*/  MUFU.EX2 R113, R113 ;  /* 0x0000007100717308 */ /* 0x000fe60000000800 */
[----:B------:R-:W-:Y:S01]  /*f0c0*/  FADD.FTZ R108, R108, R111 ;  /* 0x0000006f6c6c7221 */ /* 0x000fe20000010000 */
[C---:B------:R-:W-:Y:S01]  /*f0d0*/  HMMA.16816.F32.BF16 R40, R80.reuse, R42, R76 ;  /* 0x0000002a5028723c */ /* 0x040fe2000004184c */
[----:B------:R-:W-:Y:S02]  /*f0e0*/  LDSM.16.MT88.4 R76, [R122+0x8800] ;  /* 0x008800007a4c783b */ /* 0x000fe40000004200 */
[----:B------:R-:W-:Y:S01]  /*f0f0*/  FADD.FTZ R107, R107, R108 ;  /* 0x0000006c6b6b7221 */ /* 0x000fe20000010000 */
[----:B------:R-:W-:Y:S04]  /*f100*/  MUFU.EX2 R118, R118 ;  /* 0x0000007600767308 */ /* 0x000fe80000000800 */
[C---:B------:R-:W-:Y:S04]  /*f110*/  HMMA.16816.F32.BF16 R44, R80.reuse, R48, R44 ;  /* 0x00000030502c723c */ /* 0x040fe8000004182c */
[----:B------:R-:W-:Y:S04]  /*f120*/  MUFU.EX2 R100, R100 ;  /* 0x0000006400647308 */ /* 0x000fe80000000800 */
[----:B------:R-:W-:Y:S01]  /*f130*/  HMMA.16816.F32.BF16 R48, R80, R50, R72 ;  /* 0x000000325030723c */ /* 0x000fe20000041848 */
[----:B------:R-:W-:Y:S03]  /*f140*/  LDSM.16.MT88.4 R72, [R120+0x8800] ;  /* 0x008800007848783b */ /* 0x000fe60000004200 */
[----:B------:R-:W3:Y:S04]  /*f150*/  MUFU.EX2 R101, R101 ;  /* 0x0000006500657308 */ /* 0x000ee80000000800 */
[C---:B-1----:R-:W-:Y:S04]  /*f160*/  HMMA.16816.F32.BF16 R20, R52.reuse, R56, R20 ;  /* 0x000000383414723c */ /* 0x042fe80000041814 */
[----:B------:R-:W-:Y:S04]  /*f170*/  MUFU.EX2 R102, R102 ;  /* 0x0000006600667308 */ /* 0x000fe80000000800 */
[----:B------:R-:W-:Y:S01]  /*f180*/  HMMA.16816.F32.BF16 R24, R52, R58, R24 ;  /* 0x0000003a3418723c */ /* 0x000fe20000041818 */
[----:B------:R-:W1:Y:S03]  /*f190*/  LDSM.16.MT88.4 R56, [R122+0x8400] ;  /* 0x008400007a38783b */ /* 0x000e660000004200 */
[----:B------:R-:W4:Y:S01]  /*f1a0*/  MUFU.EX2 R103, R103 ;  /* 0x0000006700677308 */ /* 0x000f220000000800 */
[----:B---3--:R-:W-:-:S03]  /*f1b0*/  F2FP.BF16.PACK_AB R88, R101, R100 ;  /* 0x000000646558723e */ /* 0x008fc600000010ff */
[C---:B--2---:R-:W-:Y:S04]  /*f1c0*/  HMMA.16816.F32.BF16 R28, R52.reuse, R60, R28 ;  /* 0x0000003c341c723c */ /* 0x044fe8000004181c */
[----:B------:R-:W-:Y:S04]  /*f1d0*/  MUFU.EX2 R95, R95 ;  /* 0x0000005f005f7308 */ /* 0x000fe80000000800 */
[----:B------:R-:W-:Y:S01]  /*f1e0*/  HMMA.16816.F32.BF16 R32, R52, R62, R32 ;  /* 0x0000003e3420723c */ /* 0x000fe20000041820 */
[----:B------:R-:W2:Y:S03]  /*f1f0*/  LDSM.16.MT88.4 R60, [R120+0x8400] ;  /* 0x00840000783c783b */ /* 0x000ea60000004200 */
[----:B------:R-:W-:Y:S01]  /*f200*/  MUFU.EX2 R104, R104 ;  /* 0x0000006800687308 */ /* 0x000fe20000000800 */
[----:B----4-:R-:W-:-:S07]  /*f210*/  F2FP.BF16.PACK_AB R90, R103, R102 ;  /* 0x00000066675a723e */ /* 0x010fce00000010ff */
[----:B------:R-:W-:Y:S08]  /*f220*/  MUFU.EX2 R99, R99 ;  /* 0x0000006300637308 */ /* 0x000ff00000000800 */
[----:B------:R-:W3:Y:S01]  /*f230*/  MUFU.EX2 R96, R96 ;  /* 0x0000006000607308 */ /* 0x000ee20000000800 */
[C---:B-1----:R-:W-:Y:S08]  /*f240*/  HMMA.16816.F32.BF16 R36, R52.reuse, R56, R36 ;  /* 0x000000383424723c */ /* 0x042ff00000041824 */
[----:B------:R-:W-:Y:S01]  /*f250*/  HMMA.16816.F32.BF16 R40, R52, R58, R40 ;  /* 0x0000003a3428723c */ /* 0x000fe20000041828 */
[----:B------:R-:W1:Y:S01]  /*f260*/  LDSM.16.MT88.4 R56, [R122+0x6800] ;  /* 0x006800007a38783b */ /* 0x000e620000004200 */
[----:B---3--:R-:W-:-:S06]  /*f270*/  F2FP.BF16.PACK_AB R91, R96, R99 ;  /* 0x00000063605b723e */ /* 0x008fcc00000010ff */
        /* <DEDUP_REMOVED lines=8> */
[----:B------:R-:W-:-:S03]  /*f300*/  F2FP.BF16.PACK_AB R55, R118, R113 ;  /* 0x000000717637723e */ /* 0x000fc600000010ff */
[----:B------:R-:W-:-:S04]  /*f310*/  FADD.FTZ R114, R114, R139 ;  /* 0x0000008b72727221 */ /* 0x000fc80000010000 */
[----:B------:R-:W-:Y:S01]  /*f320*/  HMMA.16816.F32.BF16 R64, R52, R76, R36 ;  /* 0x0000004c3440723c */ /* 0x000fe20000041824 */
[----:B------:R-:W-:Y:S01]  /*f330*/  LDSM.16.MT88.4 R36, [R122+0x6c00] ;  /* 0x006c00007a24783b */ /* 0x000fe20000004200 */
[----:B------:R-:W-:-:S04]  /*f340*/  FADD.FTZ R119, R119, R114 ;  /* 0x0000007277777221 */ /* 0x000fc80000010000 */
[----:B------:R-:W-:Y:S02]  /*f350*/  FADD.FTZ R100, R100, R119 ;  /* 0x0000007764647221 */ /* 0x000fe40000010000 */
[----:B-1----:R-:W-:Y:S02]  /*f360*/  HMMA.16816.F32.BF16 R4, R52, R56, R4 ;  /* 0x000000383404723c */ /* 0x002fe40000041804 */
[----:B------:R-:W-:-:S04]  /*f370*/  FADD.FTZ R101, R101, R100 ;  /* 0x0000006465657221 */ /* 0x000fc80000010000 */
[----:B------:R-:W-:Y:S02]  /*f380*/  FADD.FTZ R102, R102, R101 ;  /* 0x0000006566667221 */ /* 0x000fe40000010000 */
[----:B------:R-:W-:Y:S01]  /*f390*/  HMMA.16816.F32.BF16 R8, R52, R58, R8 ;  /* 0x0000003a3408723c */ /* 0x000fe20000041808 */
[----:B------:R-:W1:Y:S01]  /*f3a0*/  LDSM.16.MT88.4 R56, [R122+0x7800] ;  /* 0x007800007a38783b */ /* 0x000e620000004200 */
[----:B------:R-:W-:-:S06]  /*f3b0*/  FADD.FTZ R141, R103, R102 ;  /* 0x00000066678d7221 */ /* 0x000fcc0000010000 */
[C---:B------:R-:W-:Y:S01]  /*f3c0*/  HMMA.16816.F32.BF16 R68, R52.reuse, R72, R44 ;  /* 0x000000483444723c */ /* 0x040fe2000004182c */
[----:B------:R-:W-:Y:S07]  /*f3d0*/  LDSM.16.MT88.4 R44, [R120+0x6c00] ;  /* 0x006c0000782c783b */ /* 0x000fee0000004200 */
[C---:B--2---:R-:W-:Y:S08]  /*f3e0*/  HMMA.16816.F32.BF16 R12, R52.reuse, R60, R12 ;  /* 0x0000003c340c723c */ /* 0x044ff0000004180c */
[C---:B------:R-:W-:Y:S01]  /*f3f0*/  HMMA.16816.F32.BF16 R16, R52.reuse, R62, R16 ;  /* 0x0000003e3410723c */ /* 0x040fe20000041810 */
[----:B------:R-:W-:Y:S07]  /*f400*/  LDSM.16.MT88.4 R60, [R120+0x7c00] ;  /* 0x007c0000783c783b */ /* 0x000fee0000004200 */
[C---:B------:R-:W-:Y:S08]  /*f410*/  HMMA.16816.F32.BF16 R76, R52.reuse, R78, R40 ;  /* 0x0000004e344c723c */ /* 0x040ff00000041828 */
[C---:B------:R-:W-:Y:S08]  /*f420*/  HMMA.16816.F32.BF16 R72, R52.reuse, R74, R48 ;  /* 0x0000004a3448723c */ /* 0x040ff00000041830 */
[C---:B-1----:R-:W-:Y:S08]  /*f430*/  HMMA.16816.F32.BF16 R20, R52.reuse, R56, R20 ;  /* 0x000000383414723c */ /* 0x042ff00000041814 */
[C---:B------:R-:W-:Y:S01]  /*f440*/  HMMA.16816.F32.BF16 R24, R52.reuse, R58, R24 ;  /* 0x0000003a3418723c */ /* 0x040fe20000041818 */
[----:B------:R-:W1:Y:S07]  /*f450*/  LDSM.16.MT88.4 R56, [R120+0x7800] ;  /* 0x007800007838783b */ /* 0x000e6e0000004200 */
[C---:B-1----:R-:W-:Y:S07]  /*f460*/  HMMA.16816.F32.BF16 R28, R52.reuse, R56, R28 ;  /* 0x00000038341c723c */ /* 0x042fee000004181c */
[----:B------:R-:W-:Y:S01]  /*f470*/  FFMA.FTZ R57, R140, R0, R89 ;  /* 0x000000008c397223 */ /* 0x000fe20000010059 */
[----:B------:R-:W-:Y:S01]  /*f480*/  F2FP.BF16.PACK_AB R89, R104, R95 ;  /* 0x0000005f6859723e */ /* 0x000fe200000010ff */
[----:B------:R-:W-:Y:S01]  /*f490*/  HMMA.16816.F32.BF16 R32, R52, R58, R32 ;  /* 0x0000003a3420723c */ /* 0x000fe20000041820 */
[----:B------:R-:W1:Y:S07]  /*f4a0*/  LDSM.16.MT88.4 R52, [R122+0x7c00] ;  /* 0x007c00007a34783b */ /* 0x000e6e0000004200 */
[C---:B------:R-:W-:Y:S01]  /*f4b0*/  HMMA.16816.F32.BF16 R80, R88.reuse, R36, R4 ;  /* 0x000000245850723c */ /* 0x040fe20000041804 */
[----:B------:R-:W-:Y:S07]  /*f4c0*/  LDSM.16.MT88.4 R4, [R120+0x8c00] ;  /* 0x008c00007804783b */ /* 0x000fee0000004200 */
[C---:B------:R-:W-:Y:S01]  /*f4d0*/  HMMA.16816.F32.BF16 R36, R88.reuse, R38, R8 ;  /* 0x000000265824723c */ /* 0x040fe20000041808 */
[----:B------:R-:W2:Y:S07]  /*f4e0*/  LDSM.16.MT88.4 R8, [R122+0x8c00] ;  /* 0x008c00007a08783b */ /* 0x000eae0000004200 */
[C---:B------:R-:W-:Y:S07]  /*f4f0*/  HMMA.16816.F32.BF16 R40, R88.reuse, R44, R12 ;  /* 0x0000002c5828723c */ /* 0x040fee000004180c */
        /* <DEDUP_REMOVED lines=14> */
[----:B------:R-:W-:Y:S03]  /*f5e0*/  HMMA.16816.F32.BF16 R60, R88, R62, R32 ;  /* 0x0000003e583c723c */ /* 0x000fe60000041820 */
[----:B------:R-:W-:Y:S01]  /*f5f0*/  FADD.FTZ R113, R113, R0 ;  /* 0x0000000071717221 */ /* 0x000fe20000010000 */
[----:B------:R-:W-:-:S03]  /*f600*/  MOV R0, R87 ;  /* 0x0000005700007202 */ /* 0x000fc60000000f00 */
[----:B------:R-:W-:Y:S01]  /*f610*/  FADD.FTZ R118, R118, R113 ;  /* 0x0000007176767221 */ /* 0x000fe20000010000 */
[----:B--2---:R-:W-:Y:S03]  /*f620*/  HMMA.16816.F32.BF16 R64, R88, R8, R64 ;  /* 0x000000085840723c */ /* 0x004fe60000041840 */
[----:B------:R-:W-:-:S04]  /*f630*/  FADD.FTZ R95, R95, R118 ;  /* 0x000000765f5f7221 */ /* 0x000fc80000010000 */
[----:B------:R-:W-:Y:S01]  /*f640*/  FADD.FTZ R104, R104, R95 ;  /* 0x0000005f68687221 */ /* 0x000fe20000010000 */
[----:B------:R-:W-:Y:S03]  /*f650*/  HMMA.16816.F32.BF16 R76, R88, R10, R76 ;  /* 0x0000000a584c723c */ /* 0x000fe6000004184c */
[----:B------:R-:W-:-:S04]  /*f660*/  FADD.FTZ R99, R99, R104 ;  /* 0x0000006863637221 */ /* 0x000fc80000010000 */
[----:B------:R-:W-:Y:S01]  /*f670*/  FADD.FTZ R140, R96, R99 ;  /* 0x00000063608c7221 */ /* 0x000fe20000010000 */
[C---:B------:R-:W-:Y:S08]  /*f680*/  HMMA.16816.F32.BF16 R68, R88.reuse, R4, R68 ;  /* 0x000000045844723c */ /* 0x040ff00000041844 */
[----:B------:R-:W-:Y:S08]  /*f690*/  HMMA.16816.F32.BF16 R72, R88, R6, R72 ;  /* 0x000000065848723c */ /* 0x000ff00000041848 */
.L_x_4407:
        /* <DEDUP_REMOVED lines=12> */
.L_x_4417:
        /* <DEDUP_REMOVED lines=65> */
.L_x_4414:
[C---:B------:R-:W-:Y:S01]  /*fb70*/  LOP3.LUT P6, RZ, R130.reuse, 0x1, RZ, 0xc0, !PT ;  /* 0x0000000182ff7812 */ /* 0x040fe200078cc0ff */
[----:B------:R-:W-:Y:S01]  /*fb80*/  IMAD.MOV.U32 R0, RZ, RZ, c[0x0][0x1a0] ;  /* 0x00006800ff007624 */ /* 0x000fe200078e00ff */
[C---:B------:R-:W-:Y:S01]  /*fb90*/  LEA R138, P1, R139.reuse, R142, 0x1 ;  /* 0x0000008e8b8a7211 */ /* 0x040fe200078208ff */
[----:B------:R-:W-:Y:S01]  /*fba0*/  IMAD.MOV.U32 R145, RZ, RZ, c[0x0][0x1a4] ;  /* 0x00006900ff917624 */ /* 0x000fe200078e00ff */
[----:B------:R-:W-:Y:S02]  /*fbb0*/  LOP3.LUT P5, RZ, R130, 0x2, RZ, 0xc0, !PT ;  /* 0x0000000282ff7812 */ /* 0x000fe400078ac0ff */
[----:B------:R-:W-:Y:S02]  /*fbc0*/  LEA R2, P0, R0, R139, 0x5 ;  /* 0x0000008b00027211 */ /* 0x000fe400078028ff */
[----:B------:R-:W-:Y:S02]  /*fbd0*/  LEA.HI.X R139, R139, R143, R86, 0x1, P1 ;  /* 0x0000008f8b8b7211 */ /* 0x000fe400008f0c56 */
[----:B------:R-:W-:Y:S02]  /*fbe0*/  LOP3.LUT P4, RZ, R130, 0x4, RZ, 0xc0, !PT ;  /* 0x0000000482ff7812 */ /* 0x000fe4000788c0ff */
[C-C-:B------:R-:W-:Y:S01]  /*fbf0*/  LEA.HI.X R86, R0.reuse, R86, R145.reuse, 0x5, P0 ;  /* 0x0000005600567211 */ /* 0x140fe200000f2c91 */
[----:B------:R-:W-:Y:S01]  /*fc00*/  @!PT LDS RZ, [RZ] ;  /* 0x00000000fffff984 */ /* 0x000fe20000000800 */
[----:B------:R-:W-:Y:S01]  /*fc10*/  @!PT LDS RZ, [RZ] ;  /* 0x00000000fffff984 */ /* 0x000fe20000000800 */
[----:B------:R-:W-:Y:S01]  /*fc20*/  @!PT LDS RZ, [RZ] ;  /* 0x00000000fffff984 */ /* 0x000fe20000000800 */
[----:B------:R1:W-:Y:S01]  /*fc30*/  @P6 LDGSTS.E.BYPASS.LTC128B.128 [R135+0x6000], [R138.64] ;  /* 0x060000008a876fae */ /* 0x0003e2000b901d46 */
[C---:B------:R-:W-:Y:S03]  /*fc40*/  @P6 LEA R144, P2, R0.reuse, R138, 0x6 ;  /* 0x0000008a00906211 */ /* 0x040fe600078430ff */
[----:B------:R-:W-:Y:S01]  /*fc50*/  @!P6 STS [R135+0x6000], RZ ;  /* 0x006000ff8700e388 */ /* 0x000fe20000000800 */
[----:B------:R-:W-:Y:S02]  /*fc60*/  @P6 LEA.HI.X R145, R0, R139, R145, 0x6, P2 ;  /* 0x0000008b00916211 */ /* 0x000fe400010f3491 */
[CC--:B------:R-:W-:Y:S01]  /*fc70*/  @P5 LEA R146, P1, R2.reuse, R142.reuse, 0x1 ;  /* 0x0000008e02925211 */ /* 0x0c0fe200078208ff */
[----:B------:R-:W-:Y:S02]  /*fc80*/  @!P6 STS [R135+0x6004], RZ ;  /* 0x006004ff8700e388 */ /* 0x000fe40000000800 */
[C---:B------:R-:W-:Y:S02]  /*fc90*/  @P4 LEA R142, P0, R2.reuse, R142, 0x1 ;  /* 0x0000008e028e4211 */ /* 0x040fe400078008ff */
[----:B------:R-:W-:Y:S01]  /*fca0*/  @!P6 STS.64 [R135+0x6008], RZ ;  /* 0x006008ff8700e388 */ /* 0x000fe20000000a00 */
        /* <DEDUP_REMOVED lines=29> */
[----:B------:R-:W2:Y:S04]  /*fe80*/  LDSM.16.M88.4 R92, [R124+0x3000] ;  /* 0x003000007c5c783b */ /* 0x000ea80000000200 */
[----:B------:R-:W3:Y:S04]  /*fe90*/  LDSM.16.M88.4 R96, [R124+0x3400] ;  /* 0x003400007c60783b */ /* 0x000ee80000000200 */
[----:B------:R-:W4:Y:S04]  /*fea0*/  LDSM.16.M88.4 R100, [R124+0x3800] ;  /* 0x003800007c64783b */ /* 0x000f280000000200 */
[----:B------:R-:W0:Y:S04]  /*feb0*/  LDGDEPBAR ;  /* 0x00000000000079af */ /* 0x000e280000000000 */
[----:B------:R-:W5:Y:S04]  /*fec0*/  LDSM.16.M88.4 R104, [R124+0x3c00] ;  /* 0x003c00007c68783b */ /* 0x000f680000000200 */
[----:B------:R-:W-:Y:S04]  /*fed0*/  LDSM.16.M88.4 R108, [R123] ;  /* 0x000000007b6c783b */ /* 0x000fe80000000200 */
[----:B------:R-:W1:Y:S04]  /*fee0*/  LDSM.16.M88.4 R112, [R121+0x3000] ;  /* 0x003000007970783b */ /* 0x000e680000000200 */
[----:B------:R-:W1:Y:S01]  /*fef0*/  LDSM.16.M88.4 R116, [R121+0x3400] ;  /* 0x003400007974783b */ /* 0x000e620000000200 */
[C---:B--2---:R-:W-:Y:S08]  /*ff00*/  HMMA.16816.F32.BF16 R4, R88.reuse, R92, RZ ;  /* 0x0000005c5804723c */ /* 0x044ff000000418ff */
[C---:B------:R-:W-:Y:S01]  /*ff10*/  HMMA.16816.F32.BF16 R8, R88.reuse, R94, RZ ;  /* 0x0000005e5808723c */ /* 0x040fe200000418ff */
[----:B------:R-:W-:Y:S07]  /*ff20*/  LDSM.16.M88.4 R92, [R121+0x3c00] ;  /* 0x003c0000795c783b */ /* 0x000fee0000000200 */
[C---:B---3--:R-:W-:Y:S08]  /*ff30*/  HMMA.16816.F32.BF16 R12, R88.reuse, R96, RZ ;  /* 0x00000060580c723c */ /* 0x048ff000000418ff */
[C---:B------:R-:W-:Y:S01]  /*ff40*/  HMMA.16816.F32.BF16 R16, R88.reuse, R98, RZ ;  /* 0x000000625810723c */ /* 0x040fe200000418ff */
[----:B------:R-:W-:Y:S07]  /*ff50*/  LDSM.16.M88.4 R96, [R124+0x4000] ;  /* 0x004000007c60783b */ /* 0x000fee0000000200 */
[C---:B----4-:R-:W-:Y:S08]  /*ff60*/  HMMA.16816.F32.BF16 R20, R88.reuse, R100, RZ ;  /* 0x000000645814723c */ /* 0x050ff000000418ff */
[C---:B------:R-:W-:Y:S01]  /*ff70*/  HMMA.16816.F32.BF16 R24, R88.reuse, R102, RZ ;  /* 0x000000665818723c */ /* 0x040fe200000418ff */
[----:B------:R-:W-:Y:S07]  /*ff80*/  LDSM.16.M88.4 R100, [R124+0x4c00] ;  /* 0x004c00007c64783b */ /* 0x000fee0000000200 */
[C---:B-----5:R-:W-:Y:S08]  /*ff90*/  HMMA.16816.F32.BF16 R28, R88.reuse, R104, RZ ;  /* 0x00000068581c723c */ /* 0x060ff000000418ff */
[----:B------:R-:W-:Y:S01]  /*ffa0*/  HMMA.16816.F32.BF16 R32, R88, R106, RZ ;  /* 0x0000006a5820723c */ /* 0x000fe200000418ff */
[----:B------:R-:W2:Y:S07]  /*ffb0*/  LDSM.16.M88.4 R88, [R121+0x3800] ;  /* 0x003800007958783b */ /* 0x000eae0000000200 */
[C---:B-1----:R-:W-:Y:S08]  /*ffc0*/  HMMA.16816.F32.BF16 R4, R108.reuse, R112, R4 ;  /* 0x000000706c04723c */ /* 0x042ff00000041804 */
[C---:B------:R-:W-:Y:S08]  /*ffd0*/  HMMA.16816.F32.BF16 R8, R108.reuse, R114, R8 ;  /* 0x000000726c08723c */ /* 0x040ff00000041808 */
[C---:B------:R-:W-:Y:S08]  /*ffe0*/  HMMA.16816.F32.BF16 R12, R108.reuse, R116, R12 ;  /* 0x000000746c0c723c */ /* 0x040ff0000004180c */
[C---:B------:R-:W-:Y:S08]  /*fff0*/  HMMA.16816.F32.BF16 R16, R108.reuse, R118, R16 ;  /* 0x000000766c10723c */ /* 0x040ff00000041810 */
        /* <DEDUP_REMOVED lines=47> */
[----:B------:R-:W1:Y:S01]  /*102f0*/  LDSM.16.M88.4 R96, [R121+0x5800] ;  /* 0x005800007960783b */ /* 0x000e620000000200 */
[----:B------:R-:W-:Y:S04]  /*10300*/  DEPBAR.LE SB0, 0x0 ;  /* 0x000080000000791a */ /* 0x000fe80000000000 */
[----:B------:R-:W-:Y:S02]  /*10310*/  BAR.SYNC.DEFER_BLOCKING 0x0 ;  /* 0x0000000000007b1d */ /* 0x000fe40000010000 */
[C---:B--2---:R-:W-:Y:S08]  /*10320*/  HMMA.16816.F32.BF16 R12, R92.reuse, R88, R12 ;  /* 0x000000585c0c723c */ /* 0x044ff0000004180c */
[C---:B------:R-:W-:Y:S08]  /*10330*/  HMMA.16816.F32.BF16 R16, R92.reuse, R90, R16 ;  /* 0x0000005a5c10723c */ /* 0x040ff00000041810 */
[C---:B-1----:R-:W-:Y:S08]  /*10340*/  HMMA.16816.F32.BF16 R20, R92.reuse, R96, R20 ;  /* 0x000000605c14723c */ /* 0x042ff00000041814 */
[C---:B------:R-:W-:Y:S08]  /*10350*/  HMMA.16816.F32.BF16 R24, R92.reuse, R98, R24 ;  /* 0x000000625c18723c */ /* 0x040ff00000041818 */
[C---:B------:R-:W-:Y:S08]  /*10360*/  HMMA.16816.F32.BF16 R28, R92.reuse, R100, R28 ;  /* 0x000000645c1c723c */ /* 0x040ff0000004181c */
[----:B------:R-:W-:Y:S01]  /*10370*/  HMMA.16816.F32.BF16 R32, R92, R102, R32 ;  /* 0x000000665c20723c */ /* 0x000fe20000041820 */
[----:B------:R-:W-:Y:S03]  /*10380*/  @!UPT UIADD3 URZ, URZ, URZ, URZ ;  /* 0x0000003f3f3ff290 */ /* 0x000fe6000fffe03f */
[----:B------:R-:W-:-:S11]  /*10390*/  @!P0 BRA `(.L_x_4415) ;  /* 0x000006e000008947 */ /* 0x000fd60003800000 */
[----:B------:R-:W-:Y:S02]  /*103a0*/  MOV R88, UR5 ;  /* 0x0000000500587c02 */ /* 0x000fe40008000f00 */
        /* <DEDUP_REMOVED lines=62> */
.L_x_4416:
[C---:B------:R-:W-:Y:S01]  /*10790*/  LEA R90, P1, R88.reuse, R132, 0x1 ;  /* 0x00000084585a7211 */ /* 0x040fe200078208ff */
[----:B------:R-:W-:Y:S02]  /*107a0*/  IMAD.MOV.U32 R89, RZ, RZ, c[0x0][0x198] ;  /* 0x00006600ff597624 */ /* 0x000fe400078e00ff */
[----:B------:R-:W-:Y:S01]  /*107b0*/  IMAD.MOV.U32 R0, RZ, RZ, c[0x0][0x19c] ;  /* 0x00006700ff007624 */ /* 0x000fe200078e00ff */
[----:B------:R-:W-:Y:S02]  /*107c0*/  LEA.HI.X R91, R88, R131, R86, 0x1, P1 ;  /* 0x00000083585b7211 */ /* 0x000fe400008f0c56 */
[C---:B------:R-:W-:Y:S02]  /*107d0*/  LEA R2, P0, R89.reuse, R88, 0x5 ;  /* 0x0000005859027211 */ /* 0x040fe400078028ff */
[C---:B------:R-:W-:Y:S01]  /*107e0*/  @P6 LEA R88, P2, R89.reuse, R90, 0x6 ;  /* 0x0000005a59586211 */ /* 0x040fe200078430ff */
[----:B------:R-:W-:Y:S01]  /*107f0*/  @!PT LDS RZ, [RZ] ;  /* 0x00000000fffff984 */ /* 0x000fe20000000800 */
[----:B------:R-:W-:Y:S01]  /*10800*/  @!PT LDS RZ, [RZ] ;  /* 0x00000000fffff984 */ /* 0x000fe20000000800 */
[----:B------:R-:W-:Y:S01]  /*10810*/  @!PT LDS RZ, [RZ] ;  /* 0x00000000fffff984 */ /* 0x000fe20000000800 */
[----:B------:R1:W-:Y:S01]  /*10820*/  @P6 LDGSTS.E.BYPASS.LTC128B.128 [R135+0x3000], [R90.64] ;  /* 0x030000005a876fae */ /* 0x0003e2000b901d46 */
[C---:B------:R-:W-:Y:S02]  /*10830*/  @P5 LEA R92, P1, R2.reuse, R132, 0x1 ;  /* 0x00000084025c5211 */ /* 0x040fe400078208ff */
[C-C-:B------:R-:W-:Y:S01]  /*10840*/  LEA.HI.X R86, R89.reuse, R86, R0.reuse, 0x5, P0 ;  /* 0x0000005659567211 */ /* 0x140fe200000f2c00 */
[----:B------:R1:W-:Y:S01]  /*10850*/  @!P6 STS [R135+0x3000], RZ ;  /* 0x003000ff8700e388 */ /* 0x0003e20000000800 */
[----:B------:R-:W-:Y:S02]  /*10860*/  @P6 LEA.HI.X R89, R89, R91, R0, 0x6, P2 ;  /* 0x0000005b59596211 */ /* 0x000fe400010f3400 */
[CC--:B------:R-:W-:Y:S01]  /*10870*/  @P5 LEA.HI.X R93, R2.reuse, R131.reuse, R86, 0x1, P1 ;  /* 0x00000083025d5211 */ /* 0x0c0fe200008f0c56 */
[----:B------:R1:W-:Y:S01]  /*10880*/  @!P6 STS [R135+0x3004], RZ ;  /* 0x003004ff8700e388 */ /* 0x0003e20000000800 */
[C---:B------:R-:W-:Y:S01]  /*10890*/  @P4 LEA R94, P0, R2.reuse, R132, 0x1 ;  /* 0x00000084025e4211 */ /* 0x040fe200078008ff */
[----:B------:R-:W-:Y:S02]  /*108a0*/  IMAD.MOV.U32 R132, RZ, RZ, R90 ;  /* 0x000000ffff847224 */ /* 0x000fe400078e005a */
[----:B------:R1:W-:Y:S01]  /*108b0*/  @!P6 STS.64 [R135+0x3008], RZ ;  /* 0x003008ff8700e388 */ /* 0x0003e20000000a00 */
[----:B------:R-:W-:Y:S01]  /*108c0*/  @P4 LEA.HI.X R95, R2, R131, R86, 0x1, P0 ;  /* 0x00000083025f4211 */ /* 0x000fe200000f0c56 */
[----:B------:R-:W-:Y:S02]  /*108d0*/  IMAD.MOV.U32 R131, RZ, RZ, R91 ;  /* 0x000000ffff837224 */ /* 0x000fe400078e005b */
        /* <DEDUP_REMOVED lines=26> */
.L_x_4415:
        /* <DEDUP_REMOVED lines=29> */
[----:B------:R-:W-:Y:S02]  /*10c50*/  MOV R142, R138 ;  /* 0x0000008a008e7202 */ /* 0x000fe40000000f00 */
[----:B------:R-:W-:Y:S02]  /*10c60*/  FMNMX.FTZ R90, R33, R0, !PT ;  /* 0x00000000215a7209 */ /* 0x000fe40007810000 */
[----:B------:R-:W-:Y:S02]  /*10c70*/  FMNMX.FTZ R0, R34, R93, !PT ;  /* 0x0000005d22007209 */ /* 0x000fe40007810000 */
[----:B------:R-:W-:Y:S01]  /*10c80*/  MOV R143, R139 ;  /* 0x0000008b008f7202 */ /* 0x000fe20000000f00 */
        /* <DEDUP_REMOVED lines=9> */
[----:B--2---:R-:W-:Y:S02]  /*10d20*/  FMNMX.FTZ R2, R95, R2, !PT ;  /* 0x000000025f027209 */ /* 0x004fe40007810000 */
[----:B------:R-:W-:Y:S02]  /*10d30*/  LDSM.16.MT88.4 R92, [R120+0x6000] ;  /* 0x00600000785c783b */ /* 0x000fe40000004200 */
        /* <DEDUP_REMOVED lines=14> */
[--C-:B------:R-:W-:Y:S01]  /*10e20*/  FFMA.FTZ R98, R8, c[0x0][0x23c], -R104.reuse ;  /* 0x00008f0008627a23 */ /* 0x100fe20000010868 */
[----:B------:R-:W-:Y:S01]  /*10e30*/  IADD3 R134, R134, -0x1, RZ ;  /* 0xffffffff86867810 */ /* 0x000fe20007ffe0ff */
        /* <DEDUP_REMOVED lines=8> */
[--C-:B------:R-:W-:Y:S01]  /*10ec0*/  FFMA.FTZ R103, R14, c[0x0][0x23c], -R99.reuse ;  /* 0x00008f000e677a23 */ /* 0x100fe20000010863 */
[----:B-1----:R-:W1:Y:S01]  /*10ed0*/  LDSM.16.MT88.4 R88, [R122+0x6000] ;  /* 0x006000007a58783b */ /* 0x002e620000004200 */
[C---:B--2---:R-:W-:Y:S02]  /*10ee0*/  FMUL.FTZ R8, R86.reuse, R80 ;  /* 0x0000005056087220 */ /* 0x044fe40000410000 */
[C---:B------:R-:W-:Y:S02]  /*10ef0*/  FMUL.FTZ R9, R86.reuse, R81 ;  /* 0x0000005156097220 */ /* 0x040fe40000410000 */
[C---:B------:R-:W-:Y:S03]  /*10f00*/  FMUL.FTZ R36, R86.reuse, R36 ;  /* 0x0000002456247220 */ /* 0x040fe60000410000 */
        /* <DEDUP_REMOVED lines=47> */
[----:B------:R-:W-:Y:S02]  /*11200*/  FMUL.FTZ R69, R86, R69 ;  /* 0x0000004556457220 */ /* 0x000fe40000410000 */
[C---:B------:R-:W-:Y:S02]  /*11210*/  FMUL.FTZ R70, R3.reuse, R70 ;  /* 0x0000004603467220 */ /* 0x040fe40000410000 */
[----:B------:R-:W-:Y:S02]  /*11220*/  FMUL.FTZ R71, R3, R71 ;  /* 0x0000004703477220 */ /* 0x000fe40000410000 */
[--C-:B------:R-:W-:Y:S01]  /*11230*/  FFMA.FTZ R16, R16, c[0x0][0x23c], -R104.reuse ;  /* 0x00008f0010107a23 */ /* 0x100fe20000010868 */
[----:B------:R-:W-:Y:S01]  /*11240*/  MUFU.EX2 R103, R103 ;  /* 0x0000006700677308 */ /* 0x000fe20000000800 */
[C---:B------:R-:W-:Y:S02]  /*11250*/  FMUL.FTZ R72, R86.reuse, R72 ;  /* 0x0000004856487220 */ /* 0x040fe40000410000 */
[----:B------:R-:W-:Y:S01]  /*11260*/  FMUL.FTZ R73, R86, R73 ;  /* 0x0000004956497220 */ /* 0x000fe20000410000 */
[----:B---3--:R-:W-:Y:S01]  /*11270*/  F2FP.BF16.PACK_AB R83, R7, R6 ;  /* 0x000000060753723e */ /* 0x008fe200000010ff */
        /* <DEDUP_REMOVED lines=15> */
[----:B------:R-:W-:Y:S02]  /*11370*/  FFMA.FTZ R113, R32, c[0x0][0x23c], -R104 ;  /* 0x00008f0020717a23 */ /* 0x000fe40000010868 */
[C---:B------:R-:W-:Y:S01]  /*11380*/  HMMA.16816.F32.BF16 R44, R80.reuse, R94, R44 ;  /* 0x0000005e502c723c */ /* 0x040fe2000004182c */
[----:B------:R-:W2:Y:S03]  /*11390*/  LDSM.16.MT88.4 R92, [R120+0x7000] ;  /* 0x00700000785c783b */ /* 0x000ea60000004200 */
[--C-:B------:R-:W-:Y:S02]  /*113a0*/  FFMA.FTZ R115, R30, c[0x0][0x23c], -R99.reuse ;  /* 0x00008f001e737a23 */ /* 0x100fe40000010863 */
[--C-:B------:R-:W-:Y:S01]  /*113b0*/  FFMA.FTZ R112, R31, c[0x0][0x23c], -R99.reuse ;  /* 0x00008f001f707a23 */ /* 0x100fe20000010863 */
[----:B------:R-:W-:Y:S01]  /*113c0*/  MUFU.EX2 R106, R106 ;  /* 0x0000006a006a7308 */ /* 0x000fe20000000800 */
[----:B------:R-:W-:Y:S01]  /*113d0*/  FFMA.FTZ R116, R34, c[0x0][0x23c], -R99 ;  /* 0x00008f0022747a23 */ /* 0x000fe20000010863 */
[----:B------:R-:W-:Y:S03]  /*113e0*/  LDSM.16.MT88.4 R28, [R120+0x6c00] ;  /* 0x006c0000781c783b */ /* 0x000fe60000004200 */
[C---:B------:R-:W-:Y:S02]  /*113f0*/  FMUL.FTZ R74, R3.reuse, R74 ;  /* 0x0000004a034a7220 */ /* 0x040fe40000410000 */
[C---:B------:R-:W-:Y:S02]  /*11400*/  FMUL.FTZ R75, R3.reuse, R75 ;  /* 0x0000004b034b7220 */ /* 0x040fe40000410000 */
[----:B------:R-:W-:Y:S01]  /*11410*/  FFMA.FTZ R97, R86, R141, R97 ;  /* 0x0000008d56617223 */ /* 0x000fe20000010061 */
[----:B------:R-:W-:Y:S01]  /*11420*/  MUFU.EX2 R110, R110 ;  /* 0x0000006e006e7308 */ /* 0x000fe20000000800 */
[----:B------:R-:W-:Y:S02]  /*11430*/  FFMA.FTZ R101, R3, R140, R101 ;  /* 0x0000008c03657223 */ /* 0x000fe40000010065 */
[----:B------:R-:W-:Y:S02]  /*11440*/  FADD.FTZ R97, R100, R97 ;  /* 0x0000006164617221 */ /* 0x000fe40000010000 */
[----:B------:R-:W-:Y:S02]  /*11450*/  FADD.FTZ R101, R96, R101 ;  /* 0x0000006560657221 */ /* 0x000fe40000010000 */
[----:B------:R-:W-:Y:S01]  /*11460*/  FADD.FTZ R98, R98, R97 ;  /* 0x0000006162627221 */ /* 0x000fe20000010000 */
[C---:B-1----:R-:W-:Y:S02]  /*11470*/  HMMA.16816.F32.BF16 R48, R80.reuse, R88, R48 ;  /* 0x000000585030723c */ /* 0x042fe40000041830 */
[----:B------:R-:W-:Y:S01]  /*11480*/  MUFU.EX2 R109, R109 ;  /* 0x0000006d006d7308 */ /* 0x000fe20000000800 */
[----:B------:R-:W-:Y:S02]  /*11490*/  FADD.FTZ R6, R6, R101 ;  /* 0x0000006506067221 */ /* 0x000fe40000010000 */
[----:B------:R-:W-:Y:S02]  /*114a0*/  FADD.FTZ R5, R5, R98 ;  /* 0x0000006205057221 */ /* 0x000fe40000010000 */
[----:B------:R-:W-:Y:S01]  /*114b0*/  FADD.FTZ R6, R7, R6 ;  /* 0x0000000607067221 */ /* 0x000fe20000010000 */
[C---:B------:R-:W-:Y:S01]  /*114c0*/  HMMA.16816.F32.BF16 R52, R80.reuse, R90, R52 ;  /* 0x0000005a5034723c */ /* 0x040fe20000041834 */
[----:B------:R-:W1:Y:S03]  /*114d0*/  LDSM.16.MT88.4 R88, [R122+0x8000] ;  /* 0x008000007a58783b */ /* 0x000e660000004200 */
[----:B------:R-:W-:Y:S04]  /*114e0*/  MUFU.EX2 R111, R111 ;  /* 0x0000006f006f7308 */ /* 0x000fe80000000800 */
[C---:B--2---:R-:W-:Y:S06]  /*114f0*/  HMMA.16816.F32.BF16 R56, R80.reuse, R92, R56 ;  /* 0x0000005c5038723c */ /* 0x044fec0000041838 */
[----:B------:R-:W-:Y:S02]  /*11500*/  MUFU.EX2 R114, R114 ;  /* 0x0000007200727308 */ /* 0x000fe40000000800 */
[C---:B------:R-:W-:Y:S01]  /*11510*/  HMMA.16816.F32.BF16 R60, R80.reuse, R94, R60 ;  /* 0x0000005e503c723c */ /* 0x040fe2000004183c */
[----:B------:R-:W2:Y:S07]  /*11520*/  LDSM.16.MT88.4 R92, [R120+0x8000] ;  /* 0x00800000785c783b */ /* 0x000eae0000004200 */
[----:B------:R-:W-:Y:S10]  /*11530*/  MUFU.EX2 R115, R115 ;  /* 0x0000007300737308 */ /* 0x000ff40000000800 */
[----:B------:R-:W-:Y:S01]  /*11540*/  MUFU.EX2 R112, R112 ;  /* 0x0000007000707308 */ /* 0x000fe20000000800 */
[C---:B-1----:R-:W-:Y:S09]  /*11550*/  HMMA.16816.F32.BF16 R64, R80.reuse, R88, R64 ;  /* 0x000000585040723c */ /* 0x042ff20000041840 */
[----:B------:R-:W-:Y:S03]  /*11560*/  MUFU.EX2 R113, R113 ;  /* 0x0000007100717308 */ /* 0x000fe60000000800 */
[--C-:B------:R-:W-:Y:S02]  /*11570*/  FFMA.FTZ R89, R13, c[0x0][0x23c], -R104.reuse ;  /* 0x00008f000d597a23 */ /* 0x100fe40000010868 */
[----:B------:R-:W-:Y:S02]  /*11580*/  FMUL.FTZ R13, R86, R77 ;  /* 0x0000004d560d7220 */ /* 0x000fe40000410000 */
[--C-:B------:R-:W-:Y:S03]  /*11590*/  FFMA.FTZ R88, R15, c[0x0][0x23c], -R99.reuse ;  /* 0x00008f000f587a23 */ /* 0x100fe60000010863 */
[----:B------:R-:W-:Y:S01]  /*115a0*/  MUFU.EX2 R89, R89 ;  /* 0x0000005900597308 */ /* 0x000fe20000000800 */
[----:B------:R-:W-:Y:S01]  /*115b0*/  FMUL.FTZ R15, R3, R79 ;  /* 0x0000004f030f7220 */ /* 0x000fe20000410000 */
[----:B------:R-:W-:Y:S01]  /*115c0*/  MOV R3, R0 ;  /* 0x0000000000037202 */ /* 0x000fe20000000f00 */
[----:B------:R-:W1:Y:S05]  /*115d0*/  LDSM.16.MT88.4 R76, [R122+0x6400] ;  /* 0x006400007a4c783b */ /* 0x000e6a0000004200 */
[C---:B------:R-:W-:Y:S02]  /*115e0*/  HMMA.16816.F32.BF16 R12, R80.reuse, R90, R12 ;  /* 0x0000005a500c723c */ /* 0x040fe4000004180c */
[----:B------:R-:W3:Y:S05]  /*115f0*/  MUFU.EX2 R88, R88 ;  /* 0x0000005800587308 */ /* 0x000eea0000000800 */
[--C-:B------:R-:W-:Y:S01]  /*11600*/  FFMA.FTZ R91, R17, c[0x0][0x23c], -R104.reuse ;  /* 0x00008f00115b7a23 */ /* 0x100fe20000010868 */
[C---:B--2---:R-:W-:Y:S04]  /*11610*/  HMMA.16816.F32.BF16 R68, R80.reuse, R92, R68 ;  /* 0x0000005c5044723c */ /* 0x044fe80000041844 */
[----:B------:R2:W-:Y:S03]  /*11620*/  MUFU.EX2 R90, R16 ;  /* 0x00000010005a7308 */ /* 0x0005e60000000800 */
[--C-:B------:R-:W-:Y:S01]  /*11630*/  FFMA.FTZ R92, R18, c[0x0][0x23c], -R99.reuse ;  /* 0x00008f00125c7a23 */ /* 0x100fe20000010863 */
[----:B------:R-:W-:Y:S01]  /*11640*/  HMMA.16816.F32.BF16 R72, R80, R94, R72 ;  /* 0x0000005e5048723c */ /* 0x000fe20000041848 */
[----:B------:R-:W4:Y:S03]  /*11650*/  LDSM.16.MT88.4 R80, [R120+0x6400] ;  /* 0x006400007850783b */ /* 0x000f260000004200 */
[--C-:B------:R-:W-:Y:S02]  /*11660*/  FFMA.FTZ R93, R19, c[0x0][0x23c], -R99.reuse ;  /* 0x00008f00135d7a23 */ /* 0x100fe40000010863 */
[----:B------:R-:W5:Y:S01]  /*11670*/  MUFU.EX2 R91, R91 ;  /* 0x0000005b005b7308 */ /* 0x000f620000000800 */
[--C-:B------:R-:W-:Y:S02]  /*11680*/  FFMA.FTZ R94, R23, c[0x0][0x23c], -R99.reuse ;  /* 0x00008f00175e7a23 */ /* 0x100fe40000010863 */
[----:B------:R-:W-:Y:S03]  /*11690*/  LDSM.16.MT88.4 R20, [R122+0x6800] ;  /* 0x006800007a14783b */ /* 0x000fe60000004200 */
[----:B---3--:R-:W-:Y:S01]  /*116a0*/  F2FP.BF16.PACK_AB R17, R88, R103 ;  /* 0x000000675811723e */ /* 0x008fe200000010ff */
[--C-:B------:R-:W-:Y:S02]  /*116b0*/  FFMA.FTZ R95, R24, c[0x0][0x23c], -R104.reuse ;  /* 0x00008f00185f7a23 */ /* 0x100fe40000010868 */
[----:B------:R-:W-:Y:S01]  /*116c0*/  FFMA.FTZ R104, R33, c[0x0][0x23c], -R104 ;  /* 0x00008f0021687a23 */ /* 0x000fe20000010868 */
[----:B------:R-:W-:Y:S01]  /*116d0*/  MUFU.EX2 R92, R92 ;  /* 0x0000005c005c7308 */ /* 0x000fe20000000800 */
[----:B------:R-:W-:Y:S01]  /*116e0*/  LDSM.16.MT88.4 R24, [R120+0x6800] ;  /* 0x006800007818783b */ /* 0x000fe20000004200 */
[----:B------:R-:W-:Y:S01]  /*116f0*/  FFMA.FTZ R99, R35, c[0x0][0x23c], -R99 ;  /* 0x00008f0023637a23 */ /* 0x000fe20000010863 */
[----:B--2---:R-:W-:Y:S01]  /*11700*/  F2FP.BF16.PACK_AB R16, R89, R102 ;  /* 0x000000665910723e */ /* 0x004fe200000010ff */
[----:B------:R-:W-:Y:S02]  /*11710*/  FADD.FTZ R102, R102, R5 ;  /* 0x0000000566667221 */ /* 0x000fe40000010000 */
[----:B------:R-:W-:Y:S03]  /*11720*/  FADD.FTZ R103, R103, R6 ;  /* 0x0000000667677221 */ /* 0x000fe60000010000 */
[----:B------:R-:W-:Y:S01]  /*11730*/  LDSM.16.MT88.4 R32, [R122+0x7c00] ;  /* 0x007c00007a20783b */ /* 0x000fe20000004200 */
[----:B------:R-:W2:Y:S01]  /*11740*/  MUFU.EX2 R93, R93 ;  /* 0x0000005d005d7308 */ /* 0x000ea20000000800 */
[----:B------:R-:W-:Y:S02]  /*11750*/  FADD.FTZ R89, R89, R102 ;  /* 0x0000006659597221 */ /* 0x000fe40000010000 */
[----:B------:R-:W-:Y:S01]  /*11760*/  FADD.FTZ R103, R88, R103 ;  /* 0x0000006758677221 */ /* 0x000fe20000010000 */
[C---:B-----5:R-:W-:Y:S01]  /*11770*/  F2FP.BF16.PACK_AB R18, R91.reuse, R90 ;  /* 0x0000005a5b12723e */ /* 0x060fe200000010ff */
[----:B------:R-:W-:Y:S04]  /*11780*/  FADD.FTZ R6, R90, R89 ;  /* 0x000000595a067221 */ /* 0x000fe80000010000 */
[----:B------:R-:W-:Y:S01]  /*11790*/  FADD.FTZ R6, R91, R6 ;  /* 0x000000065b067221 */ /* 0x000fe20000010000 */
[----:B------:R-:W3:Y:S10]  /*117a0*/  MUFU.EX2 R94, R94 ;  /* 0x0000005e005e7308 */ /* 0x000ef40000000800 */
[----:B------:R-:W5:Y:S01]  /*117b0*/  MUFU.EX2 R95, R95 ;  /* 0x0000005f005f7308 */ /* 0x000f620000000800 */
[C---:B--2---:R-:W-:Y:S01]  /*117c0*/  F2FP.BF16.PACK_AB R19, R93.reuse, R92 ;  /* 0x0000005c5d13723e */ /* 0x044fe200000010ff */
[----:B------:R-:W-:Y:S04]  /*117d0*/  FADD.FTZ R92, R92, R103 ;  /* 0x000000675c5c7221 */ /* 0x000fe80000010000 */
[----:B------:R-:W-:Y:S04]  /*117e0*/  FADD.FTZ R92, R93, R92 ;  /* 0x0000005c5d5c7221 */ /* 0x000fe80000010000 */
[----:B------:R-:W2:Y:S01]  /*117f0*/  MUFU.EX2 R104, R104 ;  /* 0x0000006800687308 */ /* 0x000ea20000000800 */
[C---:B-1----:R-:W-:Y:S08]  /*11800*/  HMMA.16816.F32.BF16 R8, R16.reuse, R76, R8 ;  /* 0x0000004c1008723c */ /* 0x042ff00000041808 */
[C---:B------:R-:W-:Y:S01]  /*11810*/  HMMA.16816.F32.BF16 R36, R16.reuse, R78, R36 ;  /* 0x0000004e1024723c */ /* 0x040fe20000041824 */
[----:B------:R-:W1:Y:S01]  /*11820*/  LDSM.16.MT88.4 R76, [R122+0x7400] ;  /* 0x007400007a4c783b */ /* 0x000e620000004200 */
[----:B------:R-:W-:Y:S06]  /*11830*/  MUFU.EX2 R116, R116 ;  /* 0x0000007400747308 */ /* 0x000fec0000000800 */
[C---:B----4-:R-:W-:Y:S04]  /*11840*/  HMMA.16816.F32.BF16 R40, R16.reuse, R80, R40 ;  /* 0x000000501028723c */ /* 0x050fe80000041828 */
[----:B------:R-:W4:Y:S04]  /*11850*/  MUFU.EX2 R99, R99 ;  /* 0x0000006300637308 */ /* 0x000f280000000800 */
        /* <DEDUP_REMOVED lines=12> */
[----:B------:R-:W-:Y:S07]  /*11920*/  HMMA.16816.F32.BF16 R72, R16, R82, R72 ;  /* 0x000000521048723c */ /* 0x000fee0000041848 */
[----:B------:R-:W-:Y:S01]  /*11930*/  F2FP.BF16.PACK_AB R16, R108, R105 ;  /* 0x000000696c10723e */ /* 0x000fe200000010ff */
[----:B------:R-:W-:Y:S01]  /*11940*/  FADD.FTZ R105, R105, R6 ;  /* 0x0000000669697221 */ /* 0x000fe20000010000 */
[----:B---3--:R-:W-:Y:S03]  /*11950*/  F2FP.BF16.PACK_AB R17, R94, R107 ;  /* 0x0000006b5e11723e */ /* 0x008fe600000010ff */
[----:B-----5:R-:W-:Y:S01]  /*11960*/  F2FP.BF16.PACK_AB R18, R106, R95 ;  /* 0x0000005f6a12723e */ /* 0x020fe200000010ff */
[----:B------:R-:W-:Y:S01]  /*11970*/  FADD.FTZ R107, R107, R92 ;  /* 0x0000005c6b6b7221 */ /* 0x000fe20000010000 */
[----:B------:R-:W-:Y:S01]  /*11980*/  F2FP.BF16.PACK_AB R19, R109, R110 ;  /* 0x0000006e6d13723e */ /* 0x000fe200000010ff */
        /* <DEDUP_REMOVED lines=33> */
[----:B------:R-:W-:Y:S02]  /*11ba0*/  FADD.FTZ R116, R116, R115 ;  /* 0x0000007374747221 */ /* 0x000fe40000010000 */
[----:B------:R-:W-:Y:S01]  /*11bb0*/  FADD.FTZ R141, R104, R113 ;  /* 0x00000071688d7221 */ /* 0x000fe20000010000 */
[C---:B-1----:R-:W-:Y:S01]  /*11bc0*/  HMMA.16816.F32.BF16 R80, R16.reuse, R20, R8 ;  /* 0x000000141050723c */ /* 0x042fe20000041808 */
[----:B------:R-:W1:Y:S02]  /*11bd0*/  LDSM.16.MT88.4 R8, [R120+0x8c00] ;  /* 0x008c00007808783b */ /* 0x000e640000004200 */
[----:B------:R-:W-:Y:S05]  /*11be0*/  FADD.FTZ R140, R99, R116 ;  /* 0x00000074638c7221 */ /* 0x000fea0000010000 */
[C---:B------:R-:W-:Y:S08]  /*11bf0*/  HMMA.16816.F32.BF16 R36, R16.reuse, R22, R36 ;  /* 0x000000161024723c */ /* 0x040ff00000041824 */
[C---:B------:R-:W-:Y:S08]  /*11c00*/  HMMA.16816.F32.BF16 R40, R16.reuse, R28, R40 ;  /* 0x0000001c1028723c */ /* 0x040ff00000041828 */
[C---:B------:R-:W-:Y:S08]  /*11c10*/  HMMA.16816.F32.BF16 R44, R16.reuse, R30, R44 ;  /* 0x0000001e102c723c */ /* 0x040ff0000004182c */
[C---:B------:R-:W-:Y:S08]  /*11c20*/  HMMA.16816.F32.BF16 R48, R16.reuse, R32, R48 ;  /* 0x000000201030723c */ /* 0x040ff00000041830 */
[C---:B------:R-:W-:Y:S08]  /*11c30*/  HMMA.16816.F32.BF16 R52, R16.reuse, R34, R52 ;  /* 0x000000221034723c */ /* 0x040ff00000041834 */
[C---:B--2---:R-:W-:Y:S08]  /*11c40*/  HMMA.16816.F32.BF16 R56, R16.reuse, R24, R56 ;  /* 0x000000181038723c */ /* 0x044ff00000041838 */
[C---:B------:R-:W-:Y:S08]  /*11c50*/  HMMA.16816.F32.BF16 R60, R16.reuse, R26, R60 ;  /* 0x0000001a103c723c */ /* 0x040ff0000004183c */
[C---:B------:R-:W-:Y:S08]  /*11c60*/  HMMA.16816.F32.BF16 R64, R16.reuse, R76, R64 ;  /* 0x0000004c1040723c */ /* 0x040ff00000041840 */
[C---:B------:R-:W-:Y:S08]  /*11c70*/  HMMA.16816.F32.BF16 R76, R16.reuse, R78, R12 ;  /* 0x0000004e104c723c */ /* 0x040ff0000004180c */
[C---:B-1----:R-:W-:Y:S08]  /*11c80*/  HMMA.16816.F32.BF16 R68, R16.reuse, R8, R68 ;  /* 0x000000081044723c */ /* 0x042ff00000041844 */
[----:B------:R-:W-:Y:S01]  /*11c90*/  HMMA.16816.F32.BF16 R72, R16, R10, R72 ;  /* 0x0000000a1048723c */ /* 0x000fe20000041848 */
[----:B------:R-:W-:-:S07]  /*11ca0*/  @P0 BRA `(.L_x_4417) ;  /* 0xffffdab000000947 */ /* 0x000fce000383ffff */
.L_x_4413:
[----:B------:R-:W1:Y:S01]  /*11cb0*/  SHFL.BFLY PT, R4, R141, 0x2, 0x1f ;  /* 0x0c401f008d047f89 */ /* 0x000e6200000e0000 */
[----:B------:R-:W-:Y:S01]  /*11cc0*/  MOV R7, 0x3f800000 ;  /* 0x3f80000000077802 */ /* 0x000fe20000000f00 */
[----:B------:R-:W-:Y:S01]  /*11cd0*/  IMAD.MOV.U32 R8, RZ, RZ, 0x3f800000 ;  /* 0x3f800000ff087424 */ /* 0x000fe200078e00ff */
[----:B------:R-:W-:Y:S01]  /*11ce0*/  ULDC.U8 UR4, c[0x0][0x328] ;  /* 0x0000ca0000047ab9 */ /* 0x000fe20000000000 */
        /* <DEDUP_REMOVED lines=18> */
[----:B------:R-:W-:Y:S02]  /*11e10*/  LOP3.LUT R11, R11, 0xfffffffc, RZ, 0xc0, !PT ;  /* 0xfffffffc0b0b7812 */ /* 0x000fe400078ec0ff */
[----:B------:R-:W-:Y:S02]  /*11e20*/  IADD3 R10, R3, -R10, RZ ;  /* 0x8000000a030a7210 */ /* 0x000fe40007ffe0ff */
[----:B------:R-:W-:Y:S01]  /*11e30*/  LEA.HI R9, R9, R4, RZ, 0x5 ;  /* 0x0000000409097211 */ /* 0x000fe200078f28ff */
[----:B------:R-:W1:Y:S01]  /*11e40*/  @P3 MUFU.RCP R7, R6 ;  /* 0x0000000600073308 */ /* 0x000e620000001000 */
[----:B------:R-:W-:-:S02]  /*11e50*/  LEA.HI R12, R10, R10, RZ, 0x1 ;  /* 0x0000000a0a0c7211 */ /* 0x000fc400078f08ff */
[----:B------:R-:W-:Y:S02]  /*11e60*/  SHF.R.S32.HI R13, RZ, 0x5, R9 ;  /* 0x00000005ff0d7819 */ /* 0x000fe40000011409 */
[----:B------:R-:W-:Y:S02]  /*11e70*/  SHF.R.S32.HI R14, RZ, 0x1, R12 ;  /* 0x00000001ff0e7819 */ /* 0x000fe4000001140c */
[----:B------:R-:W-:Y:S01]  /*11e80*/  LOP3.LUT R15, R12, 0x3fffffe, RZ, 0xc0, !PT ;  /* 0x03fffffe0c0f7812 */ /* 0x000fe200078ec0ff */
[----:B------:R-:W-:Y:S01]  /*11e90*/  IMAD.IADD R12, R4, 0x1, -R11 ;  /* 0x00000001040c7824 */ /* 0x000fe200078e0a0b */
[C---:B------:R-:W-:Y:S01]  /*11ea0*/  SHF.L.U32 R11, R14.reuse, 0x6, RZ ;  /* 0x000000060e0b7819 */ /* 0x040fe200000006ff */
[----:B------:R-:W2:Y:S01]  /*11eb0*/  @P2 MUFU.RCP R8, R5 ;  /* 0x0000000500082308 */ /* 0x000ea20000001000 */
[----:B------:R-:W-:Y:S01]  /*11ec0*/  LOP3.LUT P0, RZ, R14, 0x2, RZ, 0xc0, !PT ;  /* 0x000000020eff7812 */ /* 0x000fe2000780c0ff */
[----:B------:R-:W-:Y:S01]  /*11ed0*/  IMAD.IADD R15, R10, 0x1, -R15 ;  /* 0x000000010a0f7824 */ /* 0x000fe200078e0a0f */
[----:B------:R-:W-:-:S02]  /*11ee0*/  LEA R10, R13, R12, 0x8 ;  /* 0x0000000c0d0a7211 */ /* 0x000fc400078e40ff */
[----:B------:R-:W-:Y:S01]  /*11ef0*/  LOP3.LUT R11, R11, 0xc0, RZ, 0xc0, !PT ;  /* 0x000000c00b0b7812 */ /* 0x000fe200078ec0ff */
[----:B-1----:R-:W-:Y:S01]  /*11f00*/  FMUL.FTZ R80, R7, R80 ;  /* 0x0000005007507220 */ /* 0x002fe20000410000 */
[----:B------:R-:W-:Y:S01]  /*11f10*/  SHF.R.S32.HI R16, RZ, 0x1f, R13 ;  /* 0x0000001fff107819 */ /* 0x000fe2000001140d */
[----:B------:R-:W-:Y:S01]  /*11f20*/  IMAD R10, R15, 0x10, R10 ;  /* 0x000000100f0a7824 */ /* 0x000fe200078e020a */
[----:B------:R-:W-:Y:S01]  /*11f30*/  LOP3.LUT R15, R14, 0x1, RZ, 0xc0, !PT ;  /* 0x000000010e0f7812 */ /* 0x000fe200078ec0ff */
[----:B------:R-:W-:Y:S01]  /*11f40*/  FMUL.FTZ R81, R7, R81 ;  /* 0x0000005107517220 */ /* 0x000fe20000410000 */
[----:B------:R-:W-:Y:S01]  /*11f50*/  LEA.HI R11, R11, R11, RZ, 0x1d ;  /* 0x0000000b0b0b7211 */ /* 0x000fe200078fe8ff */
[----:B------:R-:W-:Y:S01]  /*11f60*/  FMUL.FTZ R36, R7, R36 ;  /* 0x0000002407247220 */ /* 0x000fe20000410000 */
[----:B------:R-:W-:Y:S01]  /*11f70*/  ISETP.NE.U32.AND P1, PT, R15, 0x1, PT ;  /* 0x000000010f00780c */ /* 0x000fe20003f25070 */
[----:B------:R-:W-:Y:S01]  /*11f80*/  FMUL.FTZ R37, R7, R37 ;  /* 0x0000002507257220 */ /* 0x000fe20000410000 */
[----:B------:R-:W-:Y:S01]  /*11f90*/  LEA R10, R10, R11, 0x1 ;  /* 0x0000000b0a0a7211 */ /* 0x000fe200078e08ff */
[C---:B--2---:R-:W-:Y:S01]  /*11fa0*/  FMUL.FTZ R83, R8.reuse, R83 ;  /* 0x0000005308537220 */ /* 0x044fe20000410000 */
[----:B------:R-:W-:Y:S01]  /*11fb0*/  F2FP.BF16.PACK_AB R80, R81, R80 ;  /* 0x000000505150723e */ /* 0x000fe200000010ff */
[----:B------:R-:W-:Y:S01]  /*11fc0*/  FMUL.FTZ R82, R8, R82 ;  /* 0x0000005208527220 */ /* 0x000fe20000410000 */
[----:B------:R-:W-:Y:S01]  /*11fd0*/  SHF.L.U32 R11, R10, 0x1, RZ ;  /* 0x000000010a0b7819 */ /* 0x000fe200000006ff */
[----:B------:R-:W-:Y:S01]  /*11fe0*/  IMAD.MOV.U32 R10, RZ, RZ, 0x20 ;  /* 0x00000020ff0a7424 */ /* 0x000fe200078e00ff */
[----:B------:R-:W-:Y:S01]  /*11ff0*/  F2FP.BF16.PACK_AB R36, R37, R36 ;  /* 0x000000242524723e */ /* 0x000fe200000010ff */
[C---:B------:R-:W-:Y:S01]  /*12000*/  FMUL.FTZ R39, R8.reuse, R39 ;  /* 0x0000002708277220 */ /* 0x040fe20000410000 */
[----:B------:R-:W-:Y:S01]  /*12010*/  IADD3 R15, R11, -0x10, RZ ;  /* 0xfffffff00b0f7810 */ /* 0x000fe20007ffe0ff */
[----:B------:R-:W-:Y:S01]  /*12020*/  FMUL.FTZ R38, R8, R38 ;  /* 0x0000002608267220 */ /* 0x000fe20000410000 */
[----:B------:R-:W-:Y:S01]  /*12030*/  SEL R10, R10, 0xffffffe0, !P0 ;  /* 0xffffffe00a0a7807 */ /* 0x000fe20004000000 */
[----:B------:R-:W-:Y:S01]  /*12040*/  FMUL.FTZ R40, R7, R40 ;  /* 0x0000002807287220 */ /* 0x000fe20000410000 */
[----:B------:R-:W-:Y:S01]  /*12050*/  @P1 IADD3 R15, R11, 0x10, RZ ;  /* 0x000000100b0f1810 */ /* 0x000fe20007ffe0ff */
[----:B------:R-:W-:Y:S01]  /*12060*/  FMUL.FTZ R41, R7, R41 ;  /* 0x0000002907297220 */ /* 0x000fe20000410000 */
[----:B------:R-:W-:Y:S01]  /*12070*/  F2FP.BF16.PACK_AB R82, R83, R82 ;  /* 0x000000525352723e */ /* 0x000fe200000010ff */
[C---:B------:R-:W-:Y:S01]  /*12080*/  FMUL.FTZ R43, R8.reuse, R43 ;  /* 0x0000002b082b7220 */ /* 0x040fe20000410000 */
[----:B------:R-:W-:Y:S01]  /*12090*/  F2FP.BF16.PACK_AB R38, R39, R38 ;  /* 0x000000262726723e */ /* 0x000fe200000010ff */
[C---:B------:R-:W-:Y:S01]  /*120a0*/  FMUL.FTZ R42, R8.reuse, R42 ;  /* 0x0000002a082a7220 */ /* 0x040fe20000410000 */
[----:B------:R-:W-:Y:S01]  /*120b0*/  F2FP.BF16.PACK_AB R40, R41, R40 ;  /* 0x000000282928723e */ /* 0x000fe200000010ff */
[----:B------:R-:W-:Y:S01]  /*120c0*/  FMUL.FTZ R44, R7, R44 ;  /* 0x0000002c072c7220 */ /* 0x000fe20000410000 */
[----:B------:R-:W-:Y:S01]  /*120d0*/  IADD3 R17, R11, R10, RZ ;  /* 0x0000000a0b117210 */ /* 0x000fe20007ffe0ff */
        /* <DEDUP_REMOVED lines=39> */
[----:B------:R-:W-:Y:S01]  /*12350*/  STS [R11+0x1000], R48 ;  /* 0x001000300b007388 */ /* 0x000fe20000000800 */
        /* <DEDUP_REMOVED lines=25> */
[----:B------:R1:W-:Y:S01]  /*124f0*/  @P3 MUFU.LG2 R14, R6 ;  /* 0x00000006000e3308 */ /* 0x0003e20000000c00 */
[----:B------:R-:W-:Y:S01]  /*12500*/  FMUL.FTZ R7, R7, R73 ;  /* 0x0000004907077220 */ /* 0x000fe20000410000 */
[----:B------:R-:W-:Y:S01]  /*12510*/  F2FP.BF16.PACK_AB R70, R71, R70 ;  /* 0x000000464746723e */ /* 0x000fe200000010ff */
[----:B------:R-:W-:Y:S01]  /*12520*/  FMUL.FTZ R8, R8, R74 ;  /* 0x0000004a08087220 */ /* 0x000fe20000410000 */
[----:B------:R-:W-:Y:S01]  /*12530*/  STS [R19+0x1200], R62 ;  /* 0x0012003e13007388 */ /* 0x000fe20000000800 */
[----:B------:R-:W-:-:S02]  /*12540*/  ISETP.NE.AND P0, PT, RZ, UR4, PT ;  /* 0x00000004ff007c0c */ /* 0x000fc4000bf05270 */
[----:B------:R-:W-:Y:S01]  /*12550*/  F2FP.BF16.PACK_AB R7, R7, R72 ;  /* 0x000000480707723e */ /* 0x000fe200000010ff */
[----:B------:R-:W-:Y:S01]  /*12560*/  STS [R11+0x2000], R64 ;  /* 0x002000400b007388 */ /* 0x000fe20000000800 */
[----:B------:R-:W-:Y:S01]  /*12570*/  F2FP.BF16.PACK_AB R8, R75, R8 ;  /* 0x000000084b08723e */ /* 0x000fe200000010ff */
[----:B------:R-:W2:Y:S01]  /*12580*/  @P2 MUFU.LG2 R5, R5 ;  /* 0x0000000500052308 */ /* 0x000ea20000000c00 */
[----:B------:R-:W-:Y:S01]  /*12590*/  MOV R10, 0x7f800000 ;  /* 0x7f800000000a7802 */ /* 0x000fe20000000f00 */
[----:B------:R3:W-:Y:S04]  /*125a0*/  STS [R11+0x2200], R66 ;  /* 0x002200420b007388 */ /* 0x0007e80000000800 */
[----:B------:R-:W-:Y:S01]  /*125b0*/  STS [R15+0x2000], R76 ;  /* 0x0020004c0f007388 */ /* 0x000fe20000000800 */
[----:B-1----:R-:W-:-:S03]  /*125c0*/  IMAD.MOV.U32 R6, RZ, RZ, 0x7f800000 ;  /* 0x7f800000ff067424 */ /* 0x002fc600078e00ff */
[----:B------:R1:W-:Y:S04]  /*125d0*/  STS [R15+0x2200], R78 ;  /* 0x0022004e0f007388 */ /* 0x0003e80000000800 */
[----:B------:R4:W-:Y:S01]  /*125e0*/  STS [R17+0x2000], R68 ;  /* 0x0020004411007388 */ /* 0x0009e20000000800 */
[----:B--2---:R-:W-:-:S03]  /*125f0*/  @P2 FMUL.FTZ R5, R5, 0.69314718246459960938 ;  /* 0x3f31721805052820 */ /* 0x004fc60000410000 */
[----:B------:R4:W-:Y:S01]  /*12600*/  STS [R17+0x2200], R70 ;  /* 0x0022004611007388 */ /* 0x0009e20000000800 */
[----:B------:R-:W-:-:S03]  /*12610*/  @P2 FFMA.FTZ R10, R0, c[0x0][0x238], R5 ;  /* 0x00008e00000a2a23 */ /* 0x000fc60000010005 */
[----:B------:R4:W-:Y:S04]  /*12620*/  STS [R19+0x2000], R7 ;  /* 0x0020000713007388 */ /* 0x0009e80000000800 */
[----:B------:R4:W-:Y:S01]  /*12630*/  STS [R19+0x2200], R8 ;  /* 0x0022000813007388 */ /* 0x0009e20000000800 */
[----:B---3--:R-:W-:Y:S01]  /*12640*/  LEA.HI R11, R16, R13, RZ, 0x2 ;  /* 0x0000000d100b7211 */ /* 0x008fe200078f10ff */
[----:B-1----:R-:W-:-:S03]  /*12650*/  @P3 FMUL.FTZ R15, R14, 0.69314718246459960938 ;  /* 0x3f3172180e0f3820 */ /* 0x002fc60000410000 */
[----:B------:R-:W-:Y:S01]  /*12660*/  LOP3.LUT R14, R11, 0xfffffffc, RZ, 0xc0, !PT ;  /* 0xfffffffc0b0e7812 */ /* 0x000fe200078ec0ff */
[----:B------:R-:W-:-:S03]  /*12670*/  @P3 FFMA.FTZ R6, R2, c[0x0][0x238], R15 ;  /* 0x00008e0002063a23 */ /* 0x000fc6000001000f */
[----:B------:R-:W-:Y:S01]  /*12680*/  IADD3 R2, R13, -R14, RZ ;  /* 0x8000000e0d027210 */ /* 0x000fe20007ffe0ff */
[----:B------:R-:W-:Y:S05]  /*12690*/  @!P0 BRA `(.L_x_4418) ;  /* 0x0000007000008947 */ /* 0x000fea0003800000 */
[----:B------:R-:W1:Y:S01]  /*126a0*/  S2R R0, SR_CTAID.Y ;  /* 0x0000000000007919 */ /* 0x000e620000002600 */
[----:B------:R-:W-:-:S03]  /*126b0*/  ISETP.NE.AND P0, PT, R127, -0x1, PT ;  /* 0xffffffff7f00780c */ /* 0x000fc60003f05270 */
[----:B------:R-:W2:Y:S01]  /*126c0*/  S2R R5, SR_CTAID.Z ;  /* 0x0000000000057919 */ /* 0x000ea20000002700 */
[----:B-1--4-:R-:W-:-:S05]  /*126d0*/  IMAD R8, R0, c[0x0][0x214], RZ ;  /* 0x0000850000087a24 */ /* 0x012fca00078e02ff */
[----:B------:R-:W-:-:S05]  /*126e0*/  SEL R8, R8, R127, !P0 ;  /* 0x0000007f08087207 */ /* 0x000fca0004000000 */
[----:B--2---:R-:W-:Y:S01]  /*126f0*/  IMAD R7, R5, c[0x0][0x234], R8 ;  /* 0x00008d0005077a24 */ /* 0x004fe200078e0208 */
[----:B------:R-:W-:Y:S05]  /*12700*/  BRA `(.L_x_4419) ;  /* 0x0000004000007947 */ /* 0x000fea0003800000 */
.L_x_4418:
[----:B------:R-:W1:Y:S04]  /*12710*/  S2R R5, SR_CTAID.Z ;  /* 0x0000000000057919 */ /* 0x000e680000002700 */
[----:B------:R-:W1:Y:S02]  /*12720*/  S2R R0, SR_CTAID.Y ;  /* 0x0000000000007919 */ /* 0x000e640000002600 */
[----:B-1--4-:R-:W-:-:S04]  /*12730*/  IMAD R7, R0, c[0x0][0x1c0], R5 ;  /* 0x0000700000077a24 */ /* 0x012fc800078e0205 */
[----:B------:R-:W-:Y:S02]  /*12740*/  IMAD R7, R7, c[0x0][0x214], RZ ;  /* 0x0000850007077a24 */ /* 0x000fe400078e02ff */
.L_x_4419:
[----:B------:R-:W-:Y:S01]  /*12750*/  BAR.SYNC.DEFER_BLOCKING 0x0 ;  /* 0x0000000000007b1d */ /* 0x000fe20000010000 */
[----:B------:R-:W-:Y:S01]  /*12760*/  LOP3.LUT R9, R9, 0xffffffe0, RZ, 0xc0, !PT ;  /* 0xffffffe009097812 */ /* 0x000fe200078ec0ff */
[----:B------:R-:W-:Y:S01]  /*12770*/  IMAD.WIDE.U32 R14, R127, c[0x0][0x1e8], RZ ;  /* 0x00007a007f0e7a25 */ /* 0x000fe200078e00ff */
[----:B------:R-:W-:Y:S02]  /*12780*/  SHF.R.S32.HI R8, RZ, 0x1f, R0 ;  /* 0x0000001fff087819 */ /* 0x000fe40000011400 */
[----:B------:R-:W-:Y:S01]  /*12790*/  IADD3 R9, -R9, R4, RZ ;  /* 0x0000000409097210 */ /* 0x000fe20007ffe1ff */
[----:B------:R-:W-:Y:S01]  /*127a0*/  BSSY B0, `(.L_x_4420) ;  /* 0x000001e000007945 */ /* 0x000fe20003800000 */
[----:B------:R-:W-:Y:S01]  /*127b0*/  ISETP.NE.AND P0, PT, R127, -0x1, PT ;  /* 0xffffffff7f00780c */ /* 0x000fe20003f05270 */
[----:B------:R-:W-:Y:S01]  /*127c0*/  IMAD R11, R8, c[0x0][0x1e0], RZ ;  /* 0x00007800080b7a24 */ /* 0x000fe200078e02ff */
[----:B------:R-:W-:Y:S01]  /*127d0*/  LOP3.LUT P1, RZ, R9, 0x3, RZ, 0xc0, !PT ;  /* 0x0000000309ff7812 */ /* 0x000fe2000782c0ff */
[----:B------:R-:W-:Y:S01]  /*127e0*/  IMAD.WIDE.U32 R8, R0, c[0x0][0x1e0], RZ ;  /* 0x0000780000087a25 */ /* 0x000fe200078e00ff */
[----:B------:R-:W-:-:S03]  /*127f0*/  LEA R2, R2, R133, 0x4 ;  /* 0x0000008502027211 */ /* 0x000fc600078e20ff */
[----:B------:R-:W-:Y:S01]  /*12800*/  IMAD R11, R0, c[0x0][0x1e4], R11 ;  /* 0x00007900000b7a24 */ /* 0x000fe200078e020b */
[----:B------:R-:W-:Y:S01]  /*12810*/  SEL R0, R8, R14, !P0 ;  /* 0x0000000e08007207 */ /* 0x000fe20004000000 */
[----:B------:R-:W-:-:S04]  /*12820*/  IMAD R127, R127, c[0x0][0x1ec], R15 ;  /* 0x00007b007f7f7a24 */ /* 0x000fc800078e020f */
[----:B------:R-:W-:Y:S01]  /*12830*/  @!P0 IADD3 R127, R9, R11, RZ ;  /* 0x0000000b097f8210 */ /* 0x000fe20007ffe0ff */
[----:B------:R1:W2:Y:S04]  /*12840*/  LDS.128 R32, [R135] ;  /* 0x0000000087207984 */ /* 0x0002a80000000c00 */
[----:B------:R1:W3:Y:S04]  /*12850*/  LDS.128 R28, [R135+0x800] ;  /* 0x00080000871c7984 */ /* 0x0002e80000000c00 */
[----:B------:R1:W4:Y:S04]  /*12860*/  LDS.128 R24, [R135+0x1000] ;  /* 0x0010000087187984 */ /* 0x0003280000000c00 */
[----:B------:R1:W1:Y:S04]  /*12870*/  LDS.128 R20, [R135+0x1800] ;  /* 0x0018000087147984 */ /* 0x0002680000000c00 */
[----:B------:R1:W1:Y:S04]  /*12880*/  LDS.128 R16, [R135+0x2000] ;  /* 0x0020000087107984 */ /* 0x0002680000000c00 */
[----:B------:R1:W1:Y:S01]  /*12890*/  LDS.128 R36, [R135+0x2800] ;  /* 0x0028000087247984 */ /* 0x0002620000000c00 */
[----:B------:R-:W-:Y:S05]  /*128a0*/  @P1 BRA `(.L_x_4421) ;  /* 0x000000d000001947 */ /* 0x000fea0003800000 */
[----:B------:R-:W5:Y:S01]  /*128b0*/  S2R R4, SR_CTAID.X ;  /* 0x0000000000047919 */ /* 0x000f620000002500 */
[----:B------:R-:W-:Y:S01]  /*128c0*/  IADD3 R8, R2, 0x8, RZ ;  /* 0x0000000802087810 */ /* 0x000fe20007ffe0ff */
[----:B-----5:R-:W-:-:S02]  /*128d0*/  IMAD R11, R4, 0x40, R7 ;  /* 0x00000040040b7824 */ /* 0x020fc400078e0207 */
        /* <DEDUP_REMOVED lines=10> */
.L_x_4421:
[----:B------:R-:W-:Y:S05]  /*12980*/  BSYNC B0 ;  /* 0x0000000000007941 */ /* 0x000fea0003800000 */
.L_x_4420:
[----:B------:R-:W5:Y:S01]  /*12990*/  S2R R7, SR_CTAID.X ;  /* 0x0000000000077919 */ /* 0x000f620000002500 */
[----:B------:R-:W-:Y:S01]  /*129a0*/  IMAD.SHL.U32 R12, R12, 0x8, RZ ;  /* 0x000000080c0c7824 */ /* 0x000fe200078e00ff */
[----:B------:R-:W-:Y:S01]  /*129b0*/  SHF.R.S32.HI R4, RZ, 0x1f, R5 ;  /* 0x0000001fff047819 */ /* 0x000fe20000011405 */
[----:B------:R-:W-:Y:S03]  /*129c0*/  BSSY B0, `(.L_x_4422) ;  /* 0x000001e000007945 */ /* 0x000fe60003800000 */
[----:B------:R-:W-:Y:S01]  /*129d0*/  SHF.R.S32.HI R13, RZ, 0x1f, R12 ;  /* 0x0000001fff0d7819 */ /* 0x000fe2000001140c */
[----:B------:R-:W-:-:S04]  /*129e0*/  IMAD R4, R4, c[0x0][0x1f0], RZ ;  /* 0x00007c0004047a24 */ /* 0x000fc800078e02ff */
[----:B------:R-:W-:Y:S02]  /*129f0*/  IMAD R4, R5, c[0x0][0x1f4], R4 ;  /* 0x00007d0005047a24 */ /* 0x000fe400078e0204 */
[----:B-----5:R-:W-:-:S04]  /*12a00*/  IMAD.SHL.U32 R7, R7, 0x40, RZ ;  /* 0x0000004007077824 */ /* 0x020fc800078e00ff */
[C---:B----4-:R-:W-:Y:S01]  /*12a10*/  IMAD.WIDE.U32 R8, R7.reuse, c[0x0][0x1e8], R12 ;  /* 0x00007a0007087a25 */ /* 0x050fe200078e000c */
        /* <DEDUP_REMOVED lines=21> */
[----:B--2---:R2:W-:Y:S04]  /*12b70*/  @!P2 STG.E.128 [R10.64], R32 ;  /* 0x000000200a00a986 */ /* 0x0045e8000c101d06 */
[----:B------:R2:W-:Y:S04]  /*12b80*/  @!P1 STG.E.128 [R10.64+0x40], R24 ;  /* 0x000040180a009986 */ /* 0x0005e8000c101d06 */
[----:B-1----:R2:W-:Y:S02]  /*12b90*/  @!P0 STG.E.128 [R10.64+0x80], R16 ;  /* 0x000080100a008986 */ /* 0x0025e4000c101d06 */
.L_x_4423:
[----:B------:R-:W-:Y:S05]  /*12ba0*/  BSYNC B0 ;  /* 0x0000000000007941 */ /* 0x000fea0003800000 */
.L_x_4422:
[----:B------:R-:W-:-:S04]  /*12bb0*/  IADD3 R5, R3, 0x20, RZ ;  /* 0x0000002003057810 */ /* 0x000fc80007ffe0ff */
        /* <DEDUP_REMOVED lines=16> */
[----:B---3--:R1:W-:Y:S10]  /*12cc0*/  @!P1 STG.E.128 [R2.64], R28 ;  /* 0x0000001c02009986 */ /* 0x0083f4000c101d06 */
[----:B------:R-:W-:Y:S05]  /*12cd0*/  @P0 EXIT ;  /* 0x000000000000094d */ /* 0x000fea0003800000 */
[----:B------:R-:W-:Y:S01]  /*12ce0*/  STG.E.128 [R2.64+0x80], R36 ;  /* 0x0000802402007986 */ /* 0x000fe2000c101d06 */
[----:B------:R-:W-:Y:S05]  /*12cf0*/  EXIT ;  /* 0x000000000000794d */ /* 0x000fea0003800000 */
.L_x_4424:
        /* <DEDUP_REMOVED lines=16> */
.L_x_6362:


//--------------------- .text._ZN5flash24flash_fwd_splitkv_kernelI23Flash_fwd_kernel_traitsILi96ELi64ELi64ELi4ELb0ELb0EN7cutlass10bfloat16_tE19Flash_kernel_traitsILi96ELi64ELi64ELi4ES3_EELb1ELb0ELb0ELb0ELb0ELb1ELb0ELb1EEEvNS_16Flash_fwd_paramsE --------------------------
	.section	.text._ZN5flash24flash_fwd_splitkv_kernelI23Flash_fwd_kernel_traitsILi96ELi64ELi64ELi4ELb0ELb0EN7cutlass10bfloat16_tE19Flash_kernel_traitsILi96ELi64ELi64ELi4ES3_EELb1ELb0ELb0ELb0ELb0ELb1ELb0ELb1EEEvNS_16Flash_fwd_paramsE,"ax",@progbits
	.sectioninfo	@"SHI_REGISTERS=168"
	.align	128
        .global         _ZN5flash24flash_fwd_splitkv_kernelI23Flash_fwd_kernel_traitsILi96ELi64ELi64ELi4ELb0ELb0EN7cutlass10bfloat16_tE19Flash_kernel_traitsILi96ELi64ELi64ELi4ES3_EELb1ELb0ELb0ELb0ELb0ELb1ELb0ELb1EEEvNS_16Flash_fwd_paramsE
        .type           _ZN5flash24flash_fwd_splitkv_kernelI23Flash_fwd_kernel_traitsILi96ELi64ELi64ELi4ELb0ELb0EN7cutlass10bfloat16_tE19Flash_kernel_traitsILi96ELi64ELi64ELi4ES3_EELb1ELb0ELb0ELb0ELb0ELb1ELb0ELb1EEEvNS_16Flash_fwd_paramsE,@function
        .size           _ZN5flash24flash_fwd_splitkv_kernelI23Flash_fwd_kernel_traitsILi96ELi64ELi64ELi4ELb0ELb0EN7cutlass10bfloat16_tE19Flash_kernel_traitsILi96ELi64ELi64ELi4ES3_EELb1ELb0ELb0ELb0ELb0ELb1ELb0ELb1EEEvNS_16Flash_fwd_paramsE,(.L_x_6363 - _ZN5flash24flash_fwd_splitkv_kernelI23Flash_fwd_kernel_traitsILi96ELi64ELi64ELi4ELb0ELb0EN7cutlass10bfloat16_tE19Flash_kernel_traitsILi96ELi64ELi64ELi4ES3_EELb1ELb0ELb0ELb0ELb0ELb1ELb0ELb1EEEvNS_16Flash_fwd_paramsE)
        .other          _ZN5flash24flash_fwd_splitkv_kernelI23Flash_fwd_kernel_traitsILi96ELi64ELi64ELi4ELb0ELb0EN7cutlass10bfloat16_tE19Flash_kernel_traitsILi96ELi64ELi64ELi4ES3_EELb1ELb0ELb0ELb0ELb0ELb1ELb0ELb1EEEvNS_16Flash_fwd_paramsE,@"STO_CUDA_ENTRY STV_DEFAULT"
_ZN5flash24flash_fwd_splitkv_kernelI23Flash_fwd_kernel_traitsILi96ELi64ELi64ELi4ELb0ELb0EN7cutlass10bfloat16_tE19Flash_kernel_traitsILi96ELi64ELi64ELi4ES3_EELb1ELb0ELb0ELb0ELb0ELb1ELb0ELb1EEEvNS_16Flash_fwd_paramsE:
.text._ZN5flash24flash_fwd_splitkv_kernelI23Flash_fwd_kernel_traitsILi96ELi64ELi64ELi4ELb0ELb0EN7cutlass10bfloat16_tE19Flash_kernel_traitsILi96ELi64ELi64ELi4ES3_EELb1ELb0ELb0ELb0ELb0ELb1ELb0ELb1EEEvNS_16Flash_fwd_paramsE:
        /* <DEDUP_REMOVED lines=36> */
.L_x_4425:
[----:B---34-:R-:W-:Y:S02]  /*0240*/  MOV R5, c[0x0][0x218] ;  /* 0x0000860000057a02 */ /* 0x018fe40000000f00 */
.L_x_4426:
        /* <DEDUP_REMOVED lines=80> */
.L_x_4429:
[----:B------:R-:W-:Y:S05]  /*0750*/  BSYNC B0 ;  /* 0x0000000000007941 */ /* 0x000fea0003800000 */
.L_x_4428:
        /* <DEDUP_REMOVED lines=19> */
.L_x_4431:
[----:B------:R-:W-:Y:S05]  /*0890*/  BSYNC B0 ;  /* 0x0000000000007941 */ /* 0x000fea0003800000 */
.L_x_4430:
        /* <DEDUP_REMOVED lines=13> */
.L_x_4427:
        /* <DEDUP_REMOVED lines=92> */
.L_x_4432:
        /* <DEDUP_REMOVED lines=17> */
.L_x_4434:
        /* <DEDUP_REMOVED lines=53> */
.L_x_4433:
        /* <DEDUP_REMOVED lines=199> */
.L_x_4484:
        /* <DEDUP_REMOVED lines=18> */
.L_x_4437:
[----:B------:R-:W-:Y:S05]  /*2120*/  BSYNC B0 ;  /* 0x0000000000007941 */ /* 0x000fea0003800000 */
.L_x_4436:
        /* <DEDUP_REMOVED lines=18> */
.L_x_4439:
[----:B------:R-:W-:Y:S05]  /*2250*/  BSYNC B0 ;  /* 0x0000000000007941 */ /* 0x000fea0003800000 */
.L_x_4438:
        /* <DEDUP_REMOVED lines=65> */
.L_x_4445:
[----:B------:R-:W-:Y:S05]  /*2670*/  BSYNC B0 ;  /* 0x0000000000007941 */ /* 0x000fea0003800000 */
.L_x_4444:
        /* <DEDUP_REMOVED lines=50> */
.L_x_4447:
[----:B------:R-:W-:Y:S05]  /*29a0*/  BSYNC B0 ;  /* 0x0000000000007941 */ /* 0x000fea0003800000 */
.L_x_4446:
        /* <DEDUP_REMOVED lines=49> */
.L_x_4443:
[----:B------:R-:W-:Y:S05]  /*2cc0*/  BSYNC B1 ;  /* 0x0000000000017941 */ /* 0x000fea0003800000 */
.L_x_4442:
        /* <DEDUP_REMOVED lines=57> */
.L_x_4451:
[----:B------:R-:W-:Y:S05]  /*3060*/  BSYNC B0 ;  /* 0x0000000000007941 */ /* 0x000fea0003800000 */
.L_x_4450:
        /* <DEDUP_REMOVED lines=50> */
.L_x_4453:
[----:B------:R-:W-:Y:S05]  /*3390*/  BSYNC B0 ;  /* 0x0000000000007941 */ /* 0x000fea0003800000 */
.L_x_4452:
        /* <DEDUP_REMOVED lines=49> */
.L_x_4449:
[----:B------:R-:W-:Y:S05]  /*36b0*/  BSYNC B1 ;  /* 0x0000000000017941 */ /* 0x000fea0003800000 */
.L_x_4448:
        /* <DEDUP_REMOVED lines=8> */
.L_x_4441:
        /* <DEDUP_REMOVED lines=89> */
.L_x_4460:
[----:B------:R-:W-:Y:S05]  /*3cd0*/  BSYNC B0 ;  /* 0x0000000000007941 */ /* 0x000fea0003800000 */
.L_x_4459:
[----:B-----5:R2:W-:Y:S02]  /*3ce0*/  STG.E.128 [R124.64], R44 ;  /* 0x0000002c7c007986 */ /* 0x0205e4000c101d06 */
.L_x_4458:
[----:B------:R-:W-:Y:S05]  /*3cf0*/  BSYNC B1 ;  /* 0x0000000000017941 */ /* 0x000fea0003800000 */
.L_x_4457:
        /* <DEDUP_REMOVED lines=87> */
.L_x_4464:
[----:B------:R-:W-:Y:S05]  /*4270*/  BSYNC B0 ;  /* 0x0000000000007941 */ /* 0x000fea0003800000 */
.L_x_4463:
[----:B-----5:R3:W-:Y:S02]  /*4280*/  STG.E.128 [R124.64+0x40], R44 ;  /* 0x0000402c7c007986 */ /* 0x0207e4000c101d06 */
.L_x_4462:
[----:B------:R-:W-:Y:S05]  /*4290*/  BSYNC B1 ;  /* 0x0000000000017941 */ /* 0x000fea0003800000 */
.L_x_4461:
        /* <DEDUP_REMOVED lines=86> */
.L_x_4466:
[----:B------:R-:W-:Y:S05]  /*4800*/  BSYNC B0 ;  /* 0x0000000000007941 */ /* 0x000fea0003800000 */
.L_x_4465:
[----:B-----5:R3:W-:Y:S02]  /*4810*/  STG.E.128 [R124.64+0x80], R44 ;  /* 0x0000802c7c007986 */ /* 0x0207e4000c101d06 */
.L_x_4456:
[----:B------:R-:W-:Y:S05]  /*4820*/  BSYNC B2 ;  /* 0x0000000000027941 */ /* 0x000fea0003800000 */
.L_x_4455:
        /* <DEDUP_REMOVED lines=93> */
.L_x_4472:
[----:B------:R-:W-:Y:S05]  /*4e00*/  BSYNC B0 ;  /* 0x0000000000007941 */ /* 0x000fea0003800000 */
.L_x_4471:
[----:B-----5:R3:W-:Y:S02]  /*4e10*/  STG.E.128 [R126.64], R44 ;  /* 0x0000002c7e007986 */ /* 0x0207e4000c101d06 */
.L_x_4470:
[----:B------:R-:W-:Y:S05]  /*4e20*/  BSYNC B1 ;  /* 0x0000000000017941 */ /* 0x000fea0003800000 */
.L_x_4469:
        /* <DEDUP_REMOVED lines=93> */
.L_x_4476:
[----:B------:R-:W-:Y:S05]  /*5400*/  BSYNC B0 ;  /* 0x0000000000007941 */ /* 0x000fea0003800000 */
.L_x_4475:
[----:B-----5:R3:W-:Y:S02]  /*5410*/  STG.E.128 [R126.64+0x40], R44 ;  /* 0x0000402c7e007986 */ /* 0x0207e4000c101d06 */
.L_x_4474:
[----:B------:R-:W-:Y:S05]  /*5420*/  BSYNC B1 ;  /* 0x0000000000017941 */ /* 0x000fea0003800000 */
.L_x_4473:
        /* <DEDUP_REMOVED lines=92> */
.L_x_4478:
[----:B------:R-:W-:Y:S05]  /*59f0*/  BSYNC B0 ;  /* 0x0000000000007941 */ /* 0x000fea0003800000 */
.L_x_4477:
[----:B-----5:R3:W-:Y:S02]  /*5a00*/  STG.E.128 [R126.64+0x80], R44 ;  /* 0x0000802c7e007986 */ /* 0x0207e4000c101d06 */
.L_x_4468:
[----:B------:R-:W-:Y:S05]  /*5a10*/  BSYNC B2 ;  /* 0x0000000000027941 */ /* 0x000fea0003800000 */
.L_x_4467:
        /* <DEDUP_REMOVED lines=8> */
.L_x_4440:
        /* <DEDUP_REMOVED lines=11> */
.L_x_4480:
[----:B------:R-:W-:Y:S05]  /*5b50*/  BSYNC B0 ;  /* 0x0000000000007941 */ /* 0x000fea0003800000 */
.L_x_4479:
        /* <DEDUP_REMOVED lines=12> */
.L_x_4481:
[----:B------:R-:W-:Y:S05]  /*5c20*/  BSYNC B0 ;  /* 0x0000000000007941 */ /* 0x000fea0003800000 */
.L_x_4454:
        /* <DEDUP_REMOVED lines=80> */
.L_x_4482:
        /* <DEDUP_REMOVED lines=8> */
.L_x_4483:
[----:B------:R-:W-:Y:S04]  /*61b0*/  IADD3 R9, R9, -0x1, RZ ;  /* 0xffffffff09097810 */ /* 0x000fe80007ffe0ff */
[----:B------:R-:W-:Y:S11]  /*61c0*/  ISETP.GT.AND P0, PT, R9, R88, PT ;  /* 0x000000580900720c */ /* 0x000ff60003f04270 */
[----:B------:R-:W-:Y:S02]  /*61d0*/  @!UPT UIADD3 URZ, URZ, URZ, URZ ;  /* 0x0000003f3f3ff290 */ /* 0x000fe4000fffe03f */
[----:B------:R-:W-:-:S05]  /*61e0*/  @P0 BRA `(.L_x_4484) ;  /* 0xffffbe1000000947 */ /* 0x000fca000383ffff */
.L_x_4435:
        /* <DEDUP_REMOVED lines=90> */
.L_x_4493:
[----:B------:R-:W-:Y:S05]  /*6790*/  BSYNC B0 ;  /* 0x0000000000007941 */ /* 0x000fea0003800000 */
.L_x_4492:
[----:B-----5:R4:W-:Y:S02]  /*67a0*/  STS.128 [R137], R12 ;  /* 0x0000000c89007388 */ /* 0x0209e40000000c00 */
.L_x_4491:
[----:B------:R-:W-:Y:S05]  /*67b0*/  BSYNC B1 ;  /* 0x0000000000017941 */ /* 0x000fea0003800000 */
.L_x_4490:
        /* <DEDUP_REMOVED lines=45> */
.L_x_4497:
[----:B------:R-:W-:Y:S05]  /*6a90*/  BSYNC B0 ;  /* 0x0000000000007941 */ /* 0x000fea0003800000 */
.L_x_4496:
[----:B-----5:R1:W-:Y:S02]  /*6aa0*/  STS.128 [R137+0x1000], R12 ;  /* 0x0010000c89007388 */ /* 0x0203e40000000c00 */
.L_x_4495:
[----:B------:R-:W-:Y:S05]  /*6ab0*/  BSYNC B1 ;  /* 0x0000000000017941 */ /* 0x000fea0003800000 */
.L_x_4494:
        /* <DEDUP_REMOVED lines=44> */
.L_x_4499:
[----:B------:R-:W-:Y:S05]  /*6d80*/  BSYNC B0 ;  /* 0x0000000000007941 */ /* 0x000fea0003800000 */
.L_x_4498:
[----:B-----5:R4:W-:Y:S02]  /*6d90*/  STS.128 [R137+0x2000], R12 ;  /* 0x0020000c89007388 */ /* 0x0209e40000000c00 */
.L_x_4489:
[----:B------:R-:W-:Y:S05]  /*6da0*/  BSYNC B2 ;  /* 0x0000000000027941 */ /* 0x000fea0003800000 */
.L_x_4488:
        /* <DEDUP_REMOVED lines=58> */
.L_x_4504:
[----:B------:R-:W-:Y:S05]  /*7150*/  BSYNC B0 ;  /* 0x0000000000007941 */ /* 0x000fea0003800000 */
.L_x_4503:
[----:B-----5:R4:W-:Y:S02]  /*7160*/  STS.128 [R137+0x800], R12 ;  /* 0x0008000c89007388 */ /* 0x0209e40000000c00 */
.L_x_4502:
[----:B------:R-:W-:Y:S05]  /*7170*/  BSYNC B1 ;  /* 0x0000000000017941 */ /* 0x000fea0003800000 */
.L_x_4501:
        /* <DEDUP_REMOVED lines=45> */
.L_x_4508:
[----:B------:R-:W-:Y:S05]  /*7450*/  BSYNC B0 ;  /* 0x0000000000007941 */ /* 0x000fea0003800000 */
.L_x_4507:
[----:B-----5:R1:W-:Y:S02]  /*7460*/  STS.128 [R137+0x1800], R12 ;  /* 0x0018000c89007388 */ /* 0x0203e40000000c00 */
.L_x_4506:
[----:B------:R-:W-:Y:S05]  /*7470*/  BSYNC B1 ;  /* 0x0000000000017941 */ /* 0x000fea0003800000 */
.L_x_4505:
        /* <DEDUP_REMOVED lines=44> */
.L_x_4510:
[----:B------:R-:W-:Y:S05]  /*7740*/  BSYNC B0 ;  /* 0x0000000000007941 */ /* 0x000fea0003800000 */
.L_x_4509:
[----:B-----5:R2:W-:Y:S01]  /*7750*/  STS.128 [R137+0x2800], R24 ;  /* 0x0028001889007388 */ /* 0x0205e20000000c00 */
[----:B------:R-:W-:Y:S05]  /*7760*/  BRA `(.L_x_4500) ;  /* 0x0000273000007947 */ /* 0x000fea0003800000 */
.L_x_4487:
        /* <DEDUP_REMOVED lines=95> */
.L_x_4516:
[----:B------:R-:W-:Y:S05]  /*7d60*/  BSYNC B0 ;  /* 0x0000000000007941 */ /* 0x000fea0003800000 */
.L_x_4515:
[----:B-----5:R4:W-:Y:S02]  /*7d70*/  STS.128 [R137], R20 ;  /* 0x0000001489007388 */ /* 0x0209e40000000c00 */
.L_x_4514:
[----:B------:R-:W-:Y:S05]  /*7d80*/  BSYNC B1 ;  /* 0x0000000000017941 */ /* 0x000fea0003800000 */
.L_x_4513:
        /* <DEDUP_REMOVED lines=90> */
.L_x_4520:
[----:B------:R-:W-:Y:S05]  /*8330*/  BSYNC B0 ;  /* 0x0000000000007941 */ /* 0x000fea0003800000 */
.L_x_4519:
[----:B-----5:R1:W-:Y:S02]  /*8340*/  STS.128 [R137+0x1000], R20 ;  /* 0x0010001489007388 */ /* 0x0203e40000000c00 */
.L_x_4518:
[----:B------:R-:W-:Y:S05]  /*8350*/  BSYNC B1 ;  /* 0x0000000000017941 */ /* 0x000fea0003800000 */
.L_x_4517:
        /* <DEDUP_REMOVED lines=88> */
.L_x_4522:
[----:B------:R-:W-:Y:S05]  /*88e0*/  BSYNC B0 ;  /* 0x0000000000007941 */ /* 0x000fea0003800000 */
.L_x_4521:
[----:B-----5:R4:W-:Y:S02]  /*88f0*/  STS.128 [R137+0x2000], R20 ;  /* 0x0020001489007388 */ /* 0x0209e40000000c00 */
.L_x_4512:
[----:B------:R-:W-:Y:S05]  /*8900*/  BSYNC B2 ;  /* 0x0000000000027941 */ /* 0x000fea0003800000 */
.L_x_4511:
        /* <DEDUP_REMOVED lines=94> */
.L_x_4526:
[----:B------:R-:W-:Y:S05]  /*8ef0*/  BSYNC B0 ;  /* 0x0000000000007941 */ /* 0x000fea0003800000 */
.L_x_4525:
[----:B-----5:R4:W-:Y:S02]  /*8f00*/  STS.128 [R137+0x800], R20 ;  /* 0x0008001489007388 */ /* 0x0209e40000000c00 */
.L_x_4524:
[----:B------:R-:W-:Y:S05]  /*8f10*/  BSYNC B1 ;  /* 0x0000000000017941 */ /* 0x000fea0003800000 */
.L_x_4523:
        /* <DEDUP_REMOVED lines=90> */
.L_x_4530:
[----:B------:R-:W-:Y:S05]  /*94c0*/  BSYNC B0 ;  /* 0x0000000000007941 */ /* 0x000fea0003800000 */
.L_x_4529:
[----:B-----5:R1:W-:Y:S02]  /*94d0*/  STS.128 [R137+0x1800], R20 ;  /* 0x0018001489007388 */ /* 0x0203e40000000c00 */
.L_x_4528:
[----:B------:R-:W-:Y:S05]  /*94e0*/  BSYNC B1 ;  /* 0x0000000000017941 */ /* 0x000fea0003800000 */
.L_x_4527:
        /* <DEDUP_REMOVED lines=94> */
.L_x_4532:
[----:B------:R-:W-:Y:S05]  /*9ad0*/  BSYNC B0 ;  /* 0x0000000000007941 */ /* 0x000fea0003800000 */
.L_x_4531:
[----:B-----5:R1:W-:Y:S01]  /*9ae0*/  STS.128 [R137+0x2800], R4 ;  /* 0x0028000489007388 */ /* 0x0203e20000000c00 */
[----:B------:R-:W-:Y:S05]  /*9af0*/  BRA `(.L_x_4500) ;  /* 0x000003a000007947 */ /* 0x000fea0003800000 */
.L_x_4486:
        /* <DEDUP_REMOVED lines=29> */
.L_x_4534:
[----:B------:R-:W-:Y:S05]  /*9cd0*/  BSYNC B0 ;  /* 0x0000000000007941 */ /* 0x000fea0003800000 */
.L_x_4533:
        /* <DEDUP_REMOVED lines=28> */
.L_x_4500:
[----:B------:R-:W-:Y:S05]  /*9ea0*/  BSYNC B3 ;  /* 0x0000000000037941 */ /* 0x000fea0003800000 */
.L_x_4485:
[----:B------:R-:W-:Y:S01]  /*9eb0*/  IADD3 R136, R87, -0x1, RZ ;  /* 0xffffffff57887810 */ /* 0x000fe20007ffe0ff */
[----:B------:R-:W-:Y:S01]  /*9ec0*/  BSSY B0, `(.L_x_4535) ;  /* 0x0000023000007945 */ /* 0x000fe20003800000 */
[----:B------:R-:W-:Y:S02]  /*9ed0*/  LEA R134, P0, R110, c[0x0][0x168], 0x1 ;  /* 0x00005a006e867a11 */ /* 0x000fe400078008ff */
[----:B------:R-:W-:Y:S01]  /*9ee0*/  LOP3.LUT R132, R72, 0xffff, RZ, 0xc0, !PT ;  /* 0x0000ffff48847812 */ /* 0x000fe200078ec0ff */
        /* <DEDUP_REMOVED lines=31> */
.L_x_4537:
[----:B------:R1:W-:Y:S02]  /*a0e0*/  STS.128 [R137+0x5000], RZ ;  /* 0x005000ff89007388 */ /* 0x0003e40000000c00 */
.L_x_4536:
[----:B------:R-:W-:Y:S05]  /*a0f0*/  BSYNC B0 ;  /* 0x0000000000007941 */ /* 0x000fea0003800000 */
.L_x_4535:
        /* <DEDUP_REMOVED lines=31> */
.L_x_4540:
[----:B------:R4:W-:Y:S02]  /*a2f0*/  STS.128 [R137+0x5800], RZ ;  /* 0x005800ff89007388 */ /* 0x0009e40000000c00 */
.L_x_4539:
[----:B------:R-:W-:Y:S05]  /*a300*/  BSYNC B0 ;  /* 0x0000000000007941 */ /* 0x000fea0003800000 */
.L_x_4538:
        /* <DEDUP_REMOVED lines=50> */
[----:B---3--:R-:W-:Y:S01]  /*a630*/  IMAD.U32 R126, R8, 0x20, R5 ;  /* 0x00000020087e7824 */ /* 0x008fe200078e0005 */
        /* <DEDUP_REMOVED lines=33> */
.L_x_4543:
[----:B------:R4:W-:Y:S02]  /*a850*/  STS.128 [R137+0x8000], RZ ;  /* 0x008000ff89007388 */ /* 0x0009e40000000c00 */
.L_x_4542:
[----:B------:R-:W-:Y:S05]  /*a860*/  BSYNC B0 ;  /* 0x0000000000007941 */ /* 0x000fea0003800000 */
.L_x_4541:
        /* <DEDUP_REMOVED lines=32> */
.L_x_4546:
[----:B------:R1:W-:Y:S02]  /*aa70*/  STS.128 [R137+0x8800], RZ ;  /* 0x008800ff89007388 */ /* 0x0003e40000000c00 */
.L_x_4545:
[----:B------:R-:W-:Y:S05]  /*aa80*/  BSYNC B0 ;  /* 0x0000000000007941 */ /* 0x000fea0003800000 */
.L_x_4544:
[----:B------:R-:W-:Y:S01]  /*aa90*/  SHF.L.U32 R126, R126, 0x1, RZ ;  /* 0x000000017e7e7819 */ /* 0x000fe200000006ff */
[----:B------:R-:W-:Y:S01]  /*aaa0*/  LDSM.16.M88.4 R80, [R127] ;  /* 0x000000007f50783b */ /* 0x000fe20000000200 */
[----:B------:R-:W-:Y:S02]  /*aab0*/  LEA R125, R49, R127, 0x1 ;  /* 0x0000007f317d7211 */ /* 0x000fe400078e08ff */
[----:B------:R-:W-:Y:S01]  /*aac0*/  LEA R91, R5, R126, 0x1 ;  /* 0x0000007e055b7211 */ /* 0x000fe200078e08ff */
[----:B------:R-:W5:Y:S01]  /*aad0*/  LDSM.16.M88.4 R16, [R126+0x3000] ;  /* 0x003000007e10783b */ /* 0x000f620000000200 */
[----:B------:R-:W-:-:S03]  /*aae0*/  ISETP.GE.AND P4, PT, R87, 0x2, PT ;  /* 0x000000025700780c */ /* 0x000fc60003f86270 */
[----:B------:R-:W-:Y:S04]  /*aaf0*/  LDSM.16.M88.4 R96, [R125] ;  /* 0x000000007d60783b */ /* 0x000fe80000000200 */
[----:B------:R-:W-:Y:S04]  /*ab00*/  LDSM.16.M88.4 R32, [R91+0x3000] ;  /* 0x003000005b20783b */ /* 0x000fe80000000200 */
[----:B------:R-:W1:Y:S04]  /*ab10*/  LDSM.16.M88.4 R36, [R126+0x3400] ;  /* 0x003400007e24783b */ /* 0x000e680000000200 */
[----:B------:R-:W-:Y:S04]  /*ab20*/  LDSM.16.M88.4 R76, [R127+0x1000] ;  /* 0x001000007f4c783b */ /* 0x000fe80000000200 */
[----:B------:R-:W2:Y:S04]  /*ab30*/  LDSM.16.M88.4 R60, [R126+0x3800] ;  /* 0x003800007e3c783b */ /* 0x000ea80000000200 */
[----:B------:R-:W-:Y:S04]  /*ab40*/  LDSM.16.M88.4 R40, [R126+0x3c00] ;  /* 0x003c00007e28783b */ /* 0x000fe80000000200 */
[----:B------:R-:W-:Y:S04]  /*ab50*/  LDSM.16.M88.4 R28, [R91+0x3400] ;  /* 0x003400005b1c783b */ /* 0x000fe80000000200 */
[----:B------:R-:W-:Y:S04]  /*ab60*/  LDSM.16.M88.4 R44, [R125+0x1000] ;  /* 0x001000007d2c783b */ /* 0x000fe80000000200 */
[----:B------:R-:W-:Y:S01]  /*ab70*/  LDSM.16.M88.4 R68, [R91+0x4000] ;  /* 0x004000005b44783b */ /* 0x000fe20000000200 */
[C---:B---3-5:R-:W-:Y:S03]  /*ab80*/  HMMA.16816.F32.BF16 R12, R80.reuse, R16, RZ ;  /* 0x00000010500c723c */ /* 0x068fe600000418ff */
[----:B------:R-:W-:Y:S04]  /*ab90*/  LDSM.16.M88.4 R20, [R91+0x3800] ;  /* 0x003800005b14783b */ /* 0x000fe80000000200 */
[----:B------:R-:W-:Y:S01]  /*aba0*/  LDSM.16.M88.4 R100, [R91+0x4400] ;  /* 0x004400005b64783b */ /* 0x000fe20000000200 */
[C---:B------:R-:W-:Y:S03]  /*abb0*/  HMMA.16816.F32.BF16 R4, R80.reuse, R18, RZ ;  /* 0x000000125004723c */ /* 0x040fe600000418ff */
[----:B------:R-:W3:Y:S04]  /*abc0*/  LDSM.16.M88.4 R16, [R126+0x4000] ;  /* 0x004000007e10783b */ /* 0x000ee80000000200 */
[----:B------:R-:W-:Y:S01]  /*abd0*/  LDSM.16.M88.4 R72, [R126+0x4800] ;  /* 0x004800007e48783b */ /* 0x000fe20000000200 */
[----:B-12---:R-:W-:Y:S03]  /*abe0*/  HMMA.16816.F32.BF16 R24, R80, R36, RZ ;  /* 0x000000245018723c */ /* 0x006fe600000418ff */
[----:B------:R-:W-:Y:S04]  /*abf0*/  LDSM.16.M88.4 R104, [R91+0x3c00] ;  /* 0x003c00005b68783b */ /* 0x000fe80000000200 */
[----:B------:R-:W0:Y:S01]  /*ac00*/  LDGDEPBAR ;  /* 0x00000000000079af */ /* 0x000e220000000000 */
[----:B------:R-:W-:Y:S08]  /*ac10*/  HMMA.16816.F32.BF16 R12, R96, R32, R12 ;  /* 0x00000020600c723c */ /* 0x000ff0000004180c */
[----:B------:R-:W-:Y:S08]  /*ac20*/  HMMA.16816.F32.BF16 R36, R80, R38, RZ ;  /* 0x000000265024723c */ /* 0x000ff000000418ff */
[----:B------:R-:W-:Y:S01]  /*ac30*/  HMMA.16816.F32.BF16 R4, R96, R34, R4 ;  /* 0x000000226004723c */ /* 0x000fe20000041804 */
[----:B------:R-:W-:Y:S07]  /*ac40*/  LDSM.16.M88.4 R32, [R127+0x2000] ;  /* 0x002000007f20783b */ /* 0x000fee0000000200 */
[----:B------:R-:W-:Y:S08]  /*ac50*/  HMMA.16816.F32.BF16 R64, R80, R60, RZ ;  /* 0x0000003c5040723c */ /* 0x000ff000000418ff */
[----:B---3--:R-:W-:Y:S08]  /*ac60*/  HMMA.16816.F32.BF16 R12, R76, R16, R12 ;  /* 0x000000104c0c723c */ /* 0x008ff0000004180c */
[C---:B------:R-:W-:Y:S08]  /*ac70*/  HMMA.16816.F32.BF16 R60, R80.reuse, R62, RZ ;  /* 0x0000003e503c723c */ /* 0x040ff000000418ff */
[C---:B------:R-:W-:Y:S08]  /*ac80*/  HMMA.16816.F32.BF16 R52, R80.reuse, R40, RZ ;  /* 0x000000285034723c */ /* 0x040ff000000418ff */
[----:B------:R-:W-:Y:S01]  /*ac90*/  HMMA.16816.F32.BF16 R80, R80, R42, RZ ;  /* 0x0000002a5050723c */ /* 0x000fe200000418ff */
[----:B------:R-:W1:Y:S07]  /*aca0*/  LDSM.16.M88.4 R40, [R126+0x5000] ;  /* 0x005000007e28783b */ /* 0x000e6e0000000200 */
[C---:B------:R-:W-:Y:S08]  /*acb0*/  HMMA.16816.F32.BF16 R24, R96.reuse, R28, R24 ;  /* 0x0000001c6018723c */ /* 0x040ff00000041818 */
[----:B------:R-:W-:Y:S01]  /*acc0*/  HMMA.16816.F32.BF16 R36, R96, R30, R36 ;  /* 0x0000001e6024723c */ /* 0x000fe20000041824 */
[----:B------:R-:W2:Y:S07]  /*acd0*/  LDSM.16.M88.4 R28, [R126+0x4400] ;  /* 0x004400007e1c783b */ /* 0x000eae0000000200 */
[----:B------:R-:W-:Y:S01]  /*ace0*/  HMMA.16816.F32.BF16 R4, R76, R18, R4 ;  /* 0x000000124c04723c */ /* 0x000fe20000041804 */
[----:B------:R-:W-:Y:S07]  /*acf0*/  LDSM.16.M88.4 R16, [R91+0x5000] ;  /* 0x005000005b10783b */ /* 0x000fee0000000200 */
[----:B------:R-:W-:Y:S08]  /*ad00*/  HMMA.16816.F32.BF16 R12, R44, R68, R12 ;  /* 0x000000442c0c723c */ /* 0x000ff0000004180c */
[C---:B------:R-:W-:Y:S08]  /*ad10*/  HMMA.16816.F32.BF16 R64, R96.reuse, R20, R64 ;  /* 0x000000146040723c */ /* 0x040ff00000041840 */
[----:B------:R-:W-:Y:S01]  /*ad20*/  HMMA.16816.F32.BF16 R60, R96, R22, R60 ;  /* 0x00000016603c723c */ /* 0x000fe2000004183c */
[----:B------:R-:W3:Y:S07]  /*ad30*/  LDSM.16.M88.4 R20, [R125+0x2000] ;  /* 0x002000007d14783b */ /* 0x000eee0000000200 */
[----:B------:R-:W-:Y:S01]  /*ad40*/  HMMA.16816.F32.BF16 R4, R44, R70, R4 ;  /* 0x000000462c04723c */ /* 0x000fe20000041804 */
[----:B------:R-:W-:Y:S07]  /*ad50*/  LDSM.16.M88.4 R68, [R126+0x4c00] ;  /* 0x004c00007e44783b */ /* 0x000fee0000000200 */
[----:B-1----:R-:W-:Y:S08]  /*ad60*/  HMMA.16816.F32.BF16 R12, R32, R40, R12 ;  /* 0x00000028200c723c */ /* 0x002ff0000004180c */
[C---:B--2---:R-:W-:Y:S08]  /*ad70*/  HMMA.16816.F32.BF16 R24, R76.reuse, R28, R24 ;  /* 0x0000001c4c18723c */ /* 0x044ff00000041818 */
[----:B------:R-:W-:Y:S01]  /*ad80*/  HMMA.16816.F32.BF16 R36, R76, R30, R36 ;  /* 0x0000001e4c24723c */ /* 0x000fe20000041824 */
[----:B------:R-:W1:Y:S07]  /*ad90*/  LDSM.16.M88.4 R28, [R126+0x5400] ;  /* 0x005400007e1c783b */ /* 0x000e6e0000000200 */
[----:B------:R-:W-:Y:S01]  /*ada0*/  HMMA.16816.F32.BF16 R4, R32, R42, R4 ;  /* 0x0000002a2004723c */ /* 0x000fe20000041804 */
[----:B------:R-:W2:Y:S07]  /*adb0*/  LDSM.16.M88.4 R40, [R91+0x4800] ;  /* 0x004800005b28783b */ /* 0x000eae0000000200 */
[----:B---3--:R-:W-:Y:S08]  /*adc0*/  HMMA.16816.F32.BF16 R12, R20, R16, R12 ;  /* 0x00000010140c723c */ /* 0x008ff0000004180c */
[----:B------:R-:W-:Y:S08]  /*add0*/  HMMA.16816.F32.BF16 R24, R44, R100, R24 ;  /* 0x000000642c18723c */ /* 0x000ff00000041818 */
[C---:B------:R-:W-:Y:S08]  /*ade0*/  HMMA.16816.F32.BF16 R64, R76.reuse, R72, R64 ;  /* 0x000000484c40723c */ /* 0x040ff00000041840 */
[----:B------:R-:W-:Y:S01]  /*adf0*/  HMMA.16816.F32.BF16 R72, R76, R74, R60 ;  /* 0x0000004a4c48723c */ /* 0x000fe2000004183c */
[----:B------:R-:W3:Y:S01]  /*ae00*/  LDSM.16.M88.4 R60, [R91+0x5400] ;  /* 0x005400005b3c783b */ /* 0x000ee20000000200 */
[----:B------:R-:W-:-:S02]  /*ae10*/  FMUL.FTZ R12, R12, c[0x0][0x2ec] ;  /* 0x0000bb000c0c7a20 */ /* 0x000fc40000410000 */
[----:B------:R-:W-:Y:S02]  /*ae20*/  FMUL.FTZ R50, R13, c[0x0][0x2ec] ;  /* 0x0000bb000d327a20 */ /* 0x000fe40000410000 */
[----:B------:R5:W4:Y:S02]  /*ae30*/  MUFU.TANH R48, R12 ;  /* 0x0000000c00307308 */ /* 0x000b240000002400 */
[C---:B------:R-:W-:Y:S06]  /*ae40*/  HMMA.16816.F32.BF16 R52, R96.reuse, R104, R52 ;  /* 0x000000686034723c */ /* 0x040fec0000041834 */
[----:B------:R-:W1:Y:S02]  /*ae50*/  MUFU.TANH R50, R50 ;  /* 0x0000003200327308 */ /* 0x000e640000002400 */
[----:B------:R-:W-:Y:S08]  /*ae60*/  HMMA.16816.F32.BF16 R80, R96, R106, R80 ;  /* 0x0000006a6050723c */ /* 0x000ff00000041850 */
[----:B------:R-:W-:Y:S01]  /*ae70*/  HMMA.16816.F32.BF16 R4, R20, R18, R4 ;  /* 0x000000121404723c */ /* 0x000fe20000041804 */
[----:B------:R-:W4:Y:S07]  /*ae80*/  LDSM.16.M88.4 R16, [R126+0x5800] ;  /* 0x005800007e10783b */ /* 0x000f2e0000000200 */
[----:B-1----:R-:W-:Y:S08]  /*ae90*/  HMMA.16816.F32.BF16 R24, R32, R28, R24 ;  /* 0x0000001c2018723c */ /* 0x002ff00000041818 */
[----:B--2---:R-:W-:Y:S07]  /*aea0*/  HMMA.16816.F32.BF16 R64, R44, R40, R64 ;  /* 0x000000282c40723c */ /* 0x004fee0000041840 */
[----:B------:R-:W-:Y:S01]  /*aeb0*/  FMUL.FTZ R40, R14, c[0x0][0x2ec] ;  /* 0x0000bb000e287a20 */ /* 0x000fe20000410000 */
[----:B------:R-:W-:Y:S01]  /*aec0*/  HMMA.16816.F32.BF16 R52, R76, R68, R52 ;  /* 0x000000444c34723c */ /* 0x000fe20000041834 */
[----:B------:R-:W-:-:S02]  /*aed0*/  FMUL.FTZ R41, R15, c[0x0][0x2ec] ;  /* 0x0000bb000f297a20 */ /* 0x000fc40000410000 */
[----:B-----5:R-:W1:Y:S01]  /*aee0*/  LDSM.16.M88.4 R12, [R91+0x4c00] ;  /* 0x004c00005b0c783b */ /* 0x020e620000000200 */
[----:B------:R-:W-:Y:S01]  /*aef0*/  FMUL.FTZ R4, R4, c[0x0][0x2ec] ;  /* 0x0000bb0004047a20 */ /* 0x000fe20000410000 */
[----:B------:R-:W2:Y:S01]  /*af00*/  MUFU.TANH R40, R40 ;  /* 0x0000002800287308 */ /* 0x000ea20000002400 */
[----:B------:R-:W-:Y:S02]  /*af10*/  FMUL.FTZ R9, R5, c[0x0][0x2ec] ;  /* 0x0000bb0005097a20 */ /* 0x000fe40000410000 */
[----:B------:R-:W-:Y:S05]  /*af20*/  HMMA.16816.F32.BF16 R80, R76, R70, R80 ;  /* 0x000000464c50723c */ /* 0x000fea0000041850 */
[----:B------:R-:W1:Y:S03]  /*af30*/  MUFU.TANH R41, R41 ;  /* 0x0000002900297308 */ /* 0x000e660000002400 */
[----:B---3--:R-:W-:Y:S05]  /*af40*/  HMMA.16816.F32.BF16 R24, R20, R60, R24 ;  /* 0x0000003c1418723c */ /* 0x008fea0000041818 */
[----:B------:R3:W1:Y:S02]  /*af50*/  MUFU.TANH R60, R4 ;  /* 0x00000004003c7308 */ /* 0x0006640000002400 */
[----:B------:R-:W-:Y:S01]  /*af60*/  FMUL.FTZ R61, R7, c[0x0][0x2ec] ;  /* 0x0000bb00073d7a20 */ /* 0x000fe20000410000 */
[C---:B------:R-:W-:Y:S05]  /*af70*/  HMMA.16816.F32.BF16 R72, R44.reuse, R42, R72 ;  /* 0x0000002a2c48723c */ /* 0x040fea0000041848 */
[----:B------:R-:W1:Y:S02]  /*af80*/  MUFU.TANH R61, R61 ;  /* 0x0000003d003d7308 */ /* 0x000e640000002400 */
[----:B------:R-:W-:Y:S01]  /*af90*/  FMUL.FTZ R43, R6, c[0x0][0x2ec] ;  /* 0x0000bb00062b7a20 */ /* 0x000fe20000410000 */
[----:B------:R-:W-:Y:S01]  /*afa0*/  HMMA.16816.F32.BF16 R36, R44, R102, R36 ;  /* 0x000000662c24723c */ /* 0x000fe20000041824 */
[----:B---3--:R-:W3:Y:S04]  /*afb0*/  LDSM.16.M88.4 R4, [R126+0x5c00] ;  /* 0x005c00007e04783b */ /* 0x008ee80000000200 */
[----:B------:R-:W2:Y:S03]  /*afc0*/  MUFU.TANH R43, R43 ;  /* 0x0000002b002b7308 */ /* 0x000ea60000002400 */
[----:B----4-:R-:W-:Y:S01]  /*afd0*/  HMMA.16816.F32.BF16 R64, R32, R16, R64 ;  /* 0x000000102040723c */ /* 0x010fe20000041840 */
[----:B------:R-:W-:-:S02]  /*afe0*/  FMUL.FTZ R24, R24, c[0x0][0x2ec] ;  /* 0x0000bb0018187a20 */ /* 0x000fc40000410000 */
[----:B------:R-:W-:Y:S02]  /*aff0*/  FMUL.FTZ R25, R25, c[0x0][0x2ec] ;  /* 0x0000bb0019197a20 */ /* 0x000fe40000410000 */
[----:B------:R4:W2:Y:S03]  /*b000*/  MUFU.TANH R42, R9 ;  /* 0x00000009002a7308 */ /* 0x0008a60000002400 */
[C---:B-1----:R-:W-:Y:S05]  /*b010*/  HMMA.16816.F32.BF16 R52, R44.reuse, R12, R52 ;  /* 0x0000000c2c34723c */ /* 0x042fea0000041834 */
[----:B------:R-:W1:Y:S02]  /*b020*/  MUFU.TANH R24, R24 ;  /* 0x0000001800187308 */ /* 0x000e640000002400 */
[----:B------:R-:W-:Y:S01]  /*b030*/  FMUL.FTZ R12, R26, c[0x0][0x2ec] ;  /* 0x0000bb001a0c7a20 */ /* 0x000fe20000410000 */
[----:B------:R-:W-:Y:S01]  /*b040*/  HMMA.16816.F32.BF16 R80, R44, R14, R80 ;  /* 0x0000000e2c50723c */ /* 0x000fe20000041850 */
[----:B------:R-:W-:-:S04]  /*b050*/  FMUL.FTZ R13, R27, c[0x0][0x2ec] ;  /* 0x0000bb001b0d7a20 */ /* 0x000fc80000410000 */
[----:B------:R-:W1:Y:S03]  /*b060*/  MUFU.TANH R25, R25 ;  /* 0x0000001900197308 */ /* 0x000e660000002400 */
[C---:B------:R-:W-:Y:S01]  /*b070*/  HMMA.16816.F32.BF16 R72, R32.reuse, R18, R72 ;  /* 0x000000122048723c */ /* 0x040fe20000041848 */
[----:B------:R-:W5:Y:S04]  /*b080*/  LDSM.16.M88.4 R16, [R91+0x5c00] ;  /* 0x005c00005b10783b */ /* 0x000f680000000200 */
[----:B------:R-:W1:Y:S03]  /*b090*/  MUFU.TANH R12, R12 ;  /* 0x0000000c000c7308 */ /* 0x000e660000002400 */
[----:B------:R-:W-:Y:S01]  /*b0a0*/  HMMA.16816.F32.BF16 R36, R32, R30, R36 ;  /* 0x0000001e2024723c */ /* 0x000fe20000041824 */
[----:B------:R-:W1:Y:S01]  /*b0b0*/  LDSM.16.M88.4 R28, [R91+0x5800] ;  /* 0x005800005b1c783b */ /* 0x000e620000000200 */
[----:B------:R-:W-:-:S04]  /*b0c0*/  DEPBAR.LE SB0, 0x0 ;  /* 0x000080000000791a */ /* 0x000fc80000000000 */
[----:B------:R-:W1:Y:S02]  /*b0d0*/  MUFU.TANH R13, R13 ;  /* 0x0000000d000d7308 */ /* 0x000e640000002400 */
[C---:B---3--:R-:W-:Y:S08]  /*b0e0*/  HMMA.16816.F32.BF16 R52, R32.reuse, R4, R52 ;  /* 0x000000042034723c */ /* 0x048ff00000041834 */
[----:B------:R-:W-:Y:S07]  /*b0f0*/  HMMA.16816.F32.BF16 R80, R32, R6, R80 ;  /* 0x000000062050723c */ /* 0x000fee0000041850 */
[C---:B------:R-:W-:Y:S01]  /*b100*/  IADD3 R6, R8.reuse, 0x8, RZ ;  /* 0x0000000808067810 */ /* 0x040fe20007ffe0ff */
[----:B------:R-:W-:Y:S01]  /*b110*/  HMMA.16816.F32.BF16 R36, R20, R62, R36 ;  /* 0x0000003e1424723c */ /* 0x000fe20000041824 */
[----:B------:R-:W-:-:S02]  /*b120*/  IMNMX R8, R8, R59, PT ;  /* 0x0000003b08087217 */ /* 0x000fc40003800200 */
[----:B----4-:R-:W-:-:S05]  /*b130*/  IMNMX R9, R6, R59, PT ;  /* 0x0000003b06097217 */ /* 0x010fca0003800200 */
[C---:B-----5:R-:W-:Y:S08]  /*b140*/  HMMA.16816.F32.BF16 R52, R20.reuse, R16, R52 ;  /* 0x000000101434723c */ /* 0x060ff00000041834 */
[C---:B-1----:R-:W-:Y:S08]  /*b150*/  HMMA.16816.F32.BF16 R64, R20.reuse, R28, R64 ;  /* 0x0000001c1440723c */ /* 0x042ff00000041840 */
[----:B------:R-:W-:Y:S01]  /*b160*/  FMUL.FTZ R26, R36, c[0x0][0x2ec] ;  /* 0x0000bb00241a7a20 */ /* 0x000fe20000410000 */
[----:B------:R-:W-:Y:S01]  /*b170*/  HMMA.16816.F32.BF16 R72, R20, R30, R72 ;  /* 0x0000001e1448723c */ /* 0x000fe20000041848 */
[----:B------:R-:W-:-:S02]  /*b180*/  FMUL.FTZ R27, R37, c[0x0][0x2ec] ;  /* 0x0000bb00251b7a20 */ /* 0x000fc40000410000 */
[----:B------:R-:W-:Y:S02]  /*b190*/  FMUL.FTZ R14, R38, c[0x0][0x2ec] ;  /* 0x0000bb00260e7a20 */ /* 0x000fe40000410000 */
[----:B------:R-:W-:Y:S01]  /*b1a0*/  FMUL.FTZ R4, R39, c[0x0][0x2ec] ;  /* 0x0000bb0027047a20 */ /* 0x000fe20000410000 */
[----:B------:R-:W1:Y:S02]  /*b1b0*/  MUFU.TANH R26, R26 ;  /* 0x0000001a001a7308 */ /* 0x000e640000002400 */
[----:B------:R-:W-:Y:S01]  /*b1c0*/  HMMA.16816.F32.BF16 R80, R20, R18, R80 ;  /* 0x000000121450723c */ /* 0x000fe20000041850 */
[----:B------:R-:W-:Y:S02]  /*b1d0*/  FMUL.FTZ R5, R52, c[0x0][0x2ec] ;  /* 0x0000bb0034057a20 */ /* 0x000fe40000410000 */
[----:B------:R-:W-:Y:S02]  /*b1e0*/  FMUL.FTZ R53, R53, c[0x0][0x2ec] ;  /* 0x0000bb0035357a20 */ /* 0x000fe40000410000 */
[----:B------:R-:W-:Y:S01]  /*b1f0*/  FMUL.FTZ R54, R54, c[0x0][0x2ec] ;  /* 0x0000bb0036367a20 */ /* 0x000fe20000410000 */
[----:B------:R-:W3:Y:S01]  /*b200*/  MUFU.TANH R27, R27 ;  /* 0x0000001b001b7308 */ /* 0x000ee20000002400 */
[----:B------:R-:W-:-:S02]  /*b210*/  FMUL.FTZ R55, R55, c[0x0][0x2ec] ;  /* 0x0000bb0037377a20 */ /* 0x000fc40000410000 */
[----:B------:R-:W-:Y:S02]  /*b220*/  FMUL.FTZ R64, R64, c[0x0][0x2ec] ;  /* 0x0000bb0040407a20 */ /* 0x000fe40000410000 */
[----:B------:R-:W-:Y:S02]  /*b230*/  FMUL.FTZ R65, R65, c[0x0][0x2ec] ;  /* 0x0000bb0041417a20 */ /* 0x000fe40000410000 */
[----:B------:R-:W-:Y:S01]  /*b240*/  FMUL.FTZ R66, R66, c[0x0][0x2ec] ;  /* 0x0000bb0042427a20 */ /* 0x000fe20000410000 */
[----:B------:R-:W4:Y:S01]  /*b250*/  MUFU.TANH R14, R14 ;  /* 0x0000000e000e7308 */ /* 0x000f220000002400 */
[----:B------:R-:W-:Y:S02]  /*b260*/  FMUL.FTZ R67, R67, c[0x0][0x2ec] ;  /* 0x0000bb0043437a20 */ /* 0x000fe40000410000 */
[----:B------:R-:W-:Y:S02]  /*b270*/  FMUL.FTZ R72, R72, c[0x0][0x2ec] ;  /* 0x0000bb0048487a20 */ /* 0x000fe40000410000 */
[----:B------:R-:W-:-:S02]  /*b280*/  FMUL.FTZ R73, R73, c[0x0][0x2ec] ;  /* 0x0000bb0049497a20 */ /* 0x000fc40000410000 */
[----:B------:R-:W-:Y:S01]  /*b290*/  FMUL.FTZ R74, R74, c[0x0][0x2ec] ;  /* 0x0000bb004a4a7a20 */ /* 0x000fe20000410000 */
[----:B------:R-:W1:Y:S01]  /*b2a0*/  MUFU.TANH R4, R4 ;  /* 0x0000000400047308 */ /* 0x000e620000002400 */
[----:B------:R-:W-:Y:S02]  /*b2b0*/  FMUL.FTZ R75, R75, c[0x0][0x2ec] ;  /* 0x0000bb004b4b7a20 */ /* 0x000fe40000410000 */
[----:B------:R-:W-:Y:S02]  /*b2c0*/  FMUL.FTZ R80, R80, c[0x0][0x2ec] ;  /* 0x0000bb0050507a20 */ /* 0x000fe40000410000 */
[----:B------:R-:W-:Y:S02]  /*b2d0*/  FMUL.FTZ R81, R81, c[0x0][0x2ec] ;  /* 0x0000bb0051517a20 */ /* 0x000fe40000410000 */
[----:B------:R-:W-:Y:S01]  /*b2e0*/  FMUL.FTZ R82, R82, c[0x0][0x2ec] ;  /* 0x0000bb0052527a20 */ /* 0x000fe20000410000 */
[----:B------:R1:W1:Y:S01]  /*b2f0*/  MUFU.TANH R118, R64 ;  /* 0x0000004000767308 */ /* 0x0002620000002400 */
[----:B------:R-:W-:-:S07]  /*b300*/  FMUL.FTZ R83, R83, c[0x0][0x2ec] ;  /* 0x0000bb0053537a20 */ /* 0x000fce0000410000 */
        /* <DEDUP_REMOVED lines=10> */
[----:B------:R1:W1:Y:S08]  /*b3b0*/  MUFU.TANH R96, R55 ;  /* 0x0000003700607308 */ /* 0x0002700000002400 */
[----:B------:R1:W1:Y:S08]  /*b3c0*/  MUFU.TANH R106, R80 ;  /* 0x00000050006a7308 */ /* 0x0002700000002400 */
[----:B------:R1:W1:Y:S08]  /*b3d0*/  MUFU.TANH R104, R81 ;  /* 0x0000005100687308 */ /* 0x0002700000002400 */
[----:B------:R1:W1:Y:S08]  /*b3e0*/  MUFU.TANH R94, R82 ;  /* 0x00000052005e7308 */ /* 0x0002700000002400 */
[----:B------:R1:W1:Y:S01]  /*b3f0*/  MUFU.TANH R88, R83 ;  /* 0x0000005300587308 */ /* 0x0002620000002400 */
        /* <DEDUP_REMOVED lines=61> */
.L_x_4548:
[----:B------:R-:W-:-:S05]  /*b7d0*/  IMAD.MOV.U32 R6, RZ, RZ, c[0x0][0x198] ;  /* 0x00006600ff067624 */ /* 0x000fca00078e00ff */
[----:B------:R-:W-:-:S04]  /*b7e0*/  LEA R6, -R6, RZ, 0x6 ;  /* 0x000000ff06067211 */ /* 0x000fc800078e31ff */
[----:B------:R-:W-:Y:S02]  /*b7f0*/  SHF.R.S32.HI R7, RZ, 0x1f, R6 ;  /* 0x0000001fff077819 */ /* 0x000fe40000011406 */
.L_x_4549:
[C---:B------:R-:W-:Y:S02]  /*b800*/  LOP3.LUT P2, RZ, R2.reuse, 0x2, RZ, 0xc0, !PT ;  /* 0x0000000202ff7812 */ /* 0x040fe4000784c0ff */
[----:B------:R-:W-:Y:S02]  /*b810*/  LOP3.LUT P1, RZ, R2, 0x4, RZ, 0xc0, !PT ;  /* 0x0000000402ff7812 */ /* 0x000fe4000782c0ff */
[----:B------:R-:W-:Y:S02]  /*b820*/  LEA R134, P5, R6, R134, 0x1 ;  /* 0x0000008606867211 */ /* 0x000fe400078a08ff */
[----:B------:R-:W-:Y:S02]  /*b830*/  LOP3.LUT P6, RZ, R2, 0x1, RZ, 0xc0, !PT ;  /* 0x0000000102ff7812 */ /* 0x000fe400078cc0ff */
[----:B------:R-:W-:-:S05]  /*b840*/  LEA.HI.X R133, R6, R133, R7, 0x1, P5 ;  /* 0x0000008506857211 */ /* 0x000fca00028f0c07 */
[----:B------:R-:W-:-:S04]  /*b850*/  @P2 IADD3 R16, P0, R6, R110, RZ ;  /* 0x0000006e06102210 */ /* 0x000fc80007f1e0ff */
[----:B------:R-:W-:Y:S01]  /*b860*/  @P2 LEA R18, P5, R16, c[0x0][0x168], 0x1 ;  /* 0x00005a0010122a11 */ /* 0x000fe200078a08ff */
[C---:B------:R-:W-:Y:S01]  /*b870*/  @P2 IMAD.X R15, R7.reuse, 0x1, R56, P0 ;  /* 0x00000001070f2824 */ /* 0x040fe200000e0638 */
        /* <DEDUP_REMOVED lines=52> */
.L_x_4547:
[----:B--234-:R-:W-:Y:S02]  /*bbc0*/  IMAD.IADD R0, R0, 0x1, R51 ;  /* 0x0000000100007824 */ /* 0x01cfe400078e0233 */
[----:B------:R-:W-:-:S03]  /*bbd0*/  IMAD.SHL.U32 R124, R3, 0x2, RZ ;  /* 0x00000002037c7824 */ /* 0x000fc600078e00ff */
[C---:B------:R-:W-:Y:S01]  /*bbe0*/  IADD3 R2, R0.reuse, 0x1, RZ ;  /* 0x0000000100027810 */ /* 0x040fe20007ffe0ff */
[----:B------:R-:W-:Y:S01]  /*bbf0*/  IMAD R90, R49, 0x2, R124 ;  /* 0x00000002315a7824 */ /* 0x000fe200078e027c */
[----:B------:R-:W-:Y:S01]  /*bc00*/  IADD3 R6, R0, 0x8, RZ ;  /* 0x0000000800067810 */ /* 0x000fe20007ffe0ff */
[----:B------:R-:W-:Y:S01]  /*bc10*/  LDSM.16.MT88.4 R76, [R124+0x6000] ;  /* 0x006000007c4c783b */ /* 0x000fe20000004200 */
[C---:B------:R-:W-:Y:S02]  /*bc20*/  ISETP.GE.AND P2, PT, R2.reuse, R8, PT ;  /* 0x000000080200720c */ /* 0x040fe40003f46270 */
[-C--:B------:R-:W-:Y:S01]  /*bc30*/  ISETP.GE.AND P1, PT, R2, R9.reuse, PT ;  /* 0x000000090200720c */ /* 0x080fe20003f26270 */
[----:B------:R-:W-:Y:S01]  /*bc40*/  LDSM.16.MT88.4 R68, [R90+0x6000] ;  /* 0x006000005a44783b */ /* 0x000fe20000004200 */
[----:B------:R-:W-:Y:S02]  /*bc50*/  IADD3 R2, R0, 0x9, RZ ;  /* 0x0000000900027810 */ /* 0x000fe40007ffe0ff */
[----:B------:R-:W-:Y:S01]  /*bc60*/  FSEL R50, R50, -INF , !P2 ;  /* 0xff80000032327808 */ /* 0x000fe20005000000 */
[----:B-1----:R-:W-:Y:S01]  /*bc70*/  LDSM.16.MT88.4 R52, [R90+0x7000] ;  /* 0x007000005a34783b */ /* 0x002fe20000004200 */
        /* <DEDUP_REMOVED lines=8> */
[-C--:B------:R-:W-:Y:S02]  /*bd00*/  ISETP.GE.AND P6, PT, R2, R9.reuse, PT ;  /* 0x000000090200720c */ /* 0x080fe40003fc6270 */
[C---:B------:R-:W-:Y:S02]  /*bd10*/  ISETP.GE.AND P2, PT, R0.reuse, R8, PT ;  /* 0x000000080000720c */ /* 0x040fe40003f46270 */
[----:B------:R-:W-:Y:S02]  /*bd20*/  IADD3 R2, R0, 0x19, RZ ;  /* 0x0000001900027810 */ /* 0x000fe40007ffe0ff */
[----:B------:R-:W-:Y:S02]  /*bd30*/  FSEL R48, R48, -INF , !P2 ;  /* 0xff80000030307808 */ /* 0x000fe40005000000 */
[----:B------:R-:W-:-:S02]  /*bd40*/  ISETP.GE.AND P2, PT, R2, R9, PT ;  /* 0x000000090200720c */ /* 0x000fc40003f46270 */
[----:B------:R-:W-:Y:S02]  /*bd50*/  ISETP.GE.AND P5, PT, R6, R8, PT ;  /* 0x000000080600720c */ /* 0x000fe40003fa6270 */
[----:B------:R-:W-:Y:S02]  /*bd60*/  FSEL R4, R4, -INF , !P2 ;  /* 0xff80000004047808 */ /* 0x000fe40005000000 */
[C---:B------:R-:W-:Y:S02]  /*bd70*/  ISETP.GE.AND P2, PT, R0.reuse, R9, PT ;  /* 0x000000090000720c */ /* 0x040fe40003f46270 */
[----:B------:R-:W-:Y:S02]  /*bd80*/  IADD3 R6, R0, 0x10, RZ ;  /* 0x0000001000067810 */ /* 0x000fe40007ffe0ff */
[----:B------:R-:W-:Y:S02]  /*bd90*/  FSEL R60, R60, -INF , !P5 ;  /* 0xff8000003c3c7808 */ /* 0x000fe40006800000 */
[----:B------:R-:W-:-:S02]  /*bda0*/  FMNMX.FTZ R7, R48, R50, !PT ;  /* 0x0000003230077209 */ /* 0x000fc40007810000 */
[----:B------:R-:W-:Y:S02]  /*bdb0*/  FSEL R20, R41, -INF , !P1 ;  /* 0xff80000029147808 */ /* 0x000fe40004800000 */
[----:B------:R-:W-:Y:S02]  /*bdc0*/  FSEL R40, R40, -INF , !P2 ;  /* 0xff80000028287808 */ /* 0x000fe40005000000 */
[----:B------:R-:W-:Y:S02]  /*bdd0*/  ISETP.GE.AND P5, PT, R6, R9, PT ;  /* 0x000000090600720c */ /* 0x000fe40003fa6270 */
[----:B------:R-:W-:Y:S02]  /*bde0*/  IADD3 R17, R0, 0x28, RZ ;  /* 0x0000002800117810 */ /* 0x000fe40007ffe0ff */
[----:B------:R-:W-:Y:S02]  /*bdf0*/  ISETP.GE.AND P1, PT, R6, R8, PT ;  /* 0x000000080600720c */ /* 0x000fe40003f26270 */
[----:B------:R-:W-:-:S02]  /*be00*/  FMNMX.FTZ R7, R60, R7, !PT ;  /* 0x000000073c077209 */ /* 0x000fc40007810000 */
[----:B------:R-:W-:Y:S02]  /*be10*/  FMNMX.FTZ R21, R40, R20, !PT ;  /* 0x0000001428157209 */ /* 0x000fe40007810000 */
[----:B------:R-:W-:Y:S02]  /*be20*/  FSEL R16, R12, -INF , !P5 ;  /* 0xff8000000c107808 */ /* 0x000fe40006800000 */
[----:B------:R-:W-:Y:S02]  /*be30*/  FSEL R12, R13, -INF , !P6 ;  /* 0xff8000000d0c7808 */ /* 0x000fe40007000000 */
[----:B------:R-:W-:Y:S02]  /*be40*/  ISETP.GE.AND P2, PT, R17, R8, PT ;  /* 0x000000081100720c */ /* 0x000fe40003f46270 */
[----:B------:R-:W-:Y:S02]  /*be50*/  IADD3 R6, R0, 0x18, RZ ;  /* 0x0000001800067810 */ /* 0x000fe40007ffe0ff */
[----:B------:R-:W-:-:S02]  /*be60*/  FSEL R24, R24, -INF , !P1 ;  /* 0xff80000018187808 */ /* 0x000fc40004800000 */
[----:B------:R-:W-:Y:S02]  /*be70*/  FMNMX.FTZ R7, R42, R7, !PT ;  /* 0x000000072a077209 */ /* 0x000fe40007810000 */
[----:B------:R-:W-:Y:S02]  /*be80*/  IADD3 R13, R0, 0x30, RZ ;  /* 0x00000030000d7810 */ /* 0x000fe40007ffe0ff */
[----:B------:R-:W-:Y:S02]  /*be90*/  FMNMX.FTZ R21, R28, R21, !PT ;  /* 0x000000151c157209 */ /* 0x000fe40007810000 */
[----:B------:R-:W-:Y:S02]  /*bea0*/  FSEL R114, R114, -INF , !P2 ;  /* 0xff80000072727808 */ /* 0x000fe40005000000 */
[----:B------:R-:W-:Y:S02]  /*beb0*/  ISETP.GE.AND P1, PT, R6, R8, PT ;  /* 0x000000080600720c */ /* 0x000fe40003f26270 */
[----:B------:R-:W-:-:S02]  /*bec0*/  FSEL R18, R25, -INF , !P0 ;  /* 0xff80000019127808 */ /* 0x000fc40004000000 */
[----:B------:R-:W-:Y:S02]  /*bed0*/  FMNMX.FTZ R7, R24, R7, !PT ;  /* 0x0000000718077209 */ /* 0x000fe40007810000 */
[-C--:B------:R-:W-:Y:S02]  /*bee0*/  ISETP.GE.AND P2, PT, R13, R8.reuse, PT ;  /* 0x000000080d00720c */ /* 0x080fe40003f46270 */
[----:B------:R-:W-:Y:S02]  /*bef0*/  ISETP.GE.AND P5, PT, R6, R9, PT ;  /* 0x000000090600720c */ /* 0x000fe40003fa6270 */
[----:B------:R-:W-:Y:S02]  /*bf00*/  FMNMX.FTZ R21, R22, R21, !PT ;  /* 0x0000001516157209 */ /* 0x000fe40007810000 */
[----:B------:R-:W-:Y:S02]  /*bf10*/  IADD3 R6, R0, 0x20, RZ ;  /* 0x0000002000067810 */ /* 0x000fe40007ffe0ff */
[----:B------:R-:W-:-:S02]  /*bf20*/  ISETP.GE.AND P0, PT, R2, R8, PT ;  /* 0x000000080200720c */ /* 0x000fc40003f06270 */
[----:B------:R-:W-:Y:S02]  /*bf30*/  FSEL R26, R26, -INF , !P1 ;  /* 0xff8000001a1a7808 */ /* 0x000fe40004800000 */
[----:B------:R-:W-:Y:S02]  /*bf40*/  FMNMX.FTZ R19, R18, R7, !PT ;  /* 0x0000000712137209 */ /* 0x000fe40007810000 */
[----:B------:R-:W-:Y:S02]  /*bf50*/  FSEL R110, R5, -INF , !P2 ;  /* 0xff800000056e7808 */ /* 0x000fe40005000000 */
[----:B------:R-:W-:Y:S02]  /*bf60*/  FMNMX.FTZ R5, R16, R21, !PT ;  /* 0x0000001510057209 */ /* 0x000fe40007810000 */
[C---:B------:R-:W-:Y:S02]  /*bf70*/  ISETP.GE.AND P6, PT, R6.reuse, R8, PT ;  /* 0x000000080600720c */ /* 0x040fe40003fc6270 */
[----:B------:R-:W-:-:S02]  /*bf80*/  ISETP.GE.AND P1, PT, R6, R9, PT ;  /* 0x000000090600720c */ /* 0x000fc40003f26270 */
[----:B------:R-:W-:Y:S02]  /*bf90*/  FSEL R6, R14, -INF , !P5 ;  /* 0xff8000000e067808 */ /* 0x000fe40006800000 */
[----:B------:R-:W-:Y:S02]  /*bfa0*/  IADD3 R2, R0, 0x21, RZ ;  /* 0x0000002100027810 */ /* 0x000fe40007ffe0ff */
[----:B------:R-:W-:Y:S02]  /*bfb0*/  FSEL R14, R27, -INF , !P0 ;  /* 0xff8000001b0e7808 */ /* 0x000fe40004000000 */
[----:B------:R-:W-:Y:S02]  /*bfc0*/  FMNMX.FTZ R19, R26, R19, !PT ;  /* 0x000000131a137209 */ /* 0x000fe40007810000 */
[----:B------:R-:W-:Y:S02]  /*bfd0*/  FMNMX.FTZ R5, R12, R5, !PT ;  /* 0x000000050c057209 */ /* 0x000fe40007810000 */
[----:B------:R-:W-:-:S02]  /*bfe0*/  ISETP.GE.AND P5, PT, R2, R8, PT ;  /* 0x000000080200720c */ /* 0x000fc40003fa6270 */
[----:B------:R-:W-:Y:S02]  /*bff0*/  FSEL R118, R118, -INF , !P6 ;  /* 0xff80000076767808 */ /* 0x000fe40007000000 */
[----:B------:R-:W-:Y:S02]  /*c000*/  FMNMX.FTZ R19, R14, R19, !PT ;  /* 0x000000130e137209 */ /* 0x000fe40007810000 */
[----:B------:R-:W-:Y:S02]  /*c010*/  FMNMX.FTZ R5, R6, R5, !PT ;  /* 0x0000000506057209 */ /* 0x000fe40007810000 */
[----:B------:R-:W-:Y:S02]  /*c020*/  IADD3 R15, R0, 0x29, RZ ;  /* 0x00000029000f7810 */ /* 0x000fe40007ffe0ff */
[----:B------:R-:W-:Y:S02]  /*c030*/  FSEL R140, R140, -INF , !P5 ;  /* 0xff8000008c8c7808 */ /* 0x000fe40006800000 */
[----:B------:R-:W-:-:S02]  /*c040*/  FMNMX.FTZ R19, R118, R19, !PT ;  /* 0x0000001376137209 */ /* 0x000fc40007810000 */
[----:B------:R-:W-:Y:S02]  /*c050*/  ISETP.GE.AND P0, PT, R2, R9, PT ;  /* 0x000000090200720c */ /* 0x000fe40003f06270 */
[----:B------:R-:W-:Y:S02]  /*c060*/  FSEL R116, R116, -INF , !P1 ;  /* 0xff80000074747808 */ /* 0x000fe40004800000 */
[----:B------:R-:W-:Y:S02]  /*c070*/  FMNMX.FTZ R5, R4, R5, !PT ;  /* 0x0000000504057209 */ /* 0x000fe40007810000 */
[----:B------:R-:W-:Y:S02]  /*c080*/  ISETP.GE.AND P5, PT, R15, R8, PT ;  /* 0x000000080f00720c */ /* 0x000fe40003fa6270 */
[----:B------:R-:W-:Y:S02]  /*c090*/  FMNMX.FTZ R19, R140, R19, !PT ;  /* 0x000000138c137209 */ /* 0x000fe40007810000 */
[----:B------:R-:W-:-:S02]  /*c0a0*/  ISETP.GE.AND P1, PT, R17, R9, PT ;  /* 0x000000091100720c */ /* 0x000fc40003f26270 */
[----:B------:R-:W-:Y:S02]  /*c0b0*/  FSEL R122, R122, -INF , !P0 ;  /* 0xff8000007a7a7808 */ /* 0x000fe40004000000 */
[----:B------:R-:W-:Y:S02]  /*c0c0*/  FMNMX.FTZ R17, R116, R5, !PT ;  /* 0x0000000574117209 */ /* 0x000fe40007810000 */
[----:B------:R-:W-:Y:S02]  /*c0d0*/  IADD3 R7, R0, 0x31, RZ ;  /* 0x0000003100077810 */ /* 0x000fe40007ffe0ff */
[----:B------:R-:W-:Y:S02]  /*c0e0*/  FSEL R138, R138, -INF , !P5 ;  /* 0xff8000008a8a7808 */ /* 0x000fe40006800000 */
[----:B------:R-:W-:Y:S02]  /*c0f0*/  FMNMX.FTZ R19, R114, R19, !PT ;  /* 0x0000001372137209 */ /* 0x000fe40007810000 */
[----:B------:R-:W-:-:S02]  /*c100*/  ISETP.GE.AND P0, PT, R15, R9, PT ;  /* 0x000000090f00720c */ /* 0x000fc40003f06270 */
[----:B------:R-:W-:Y:S02]  /*c110*/  FSEL R112, R112, -INF , !P1 ;  /* 0xff80000070707808 */ /* 0x000fe40004800000 */
[----:B------:R-:W-:Y:S02]  /*c120*/  FMNMX.FTZ R17, R122, R17, !PT ;  /* 0x000000117a117209 */ /* 0x000fe40007810000 */
[----:B------:R-:W-:Y:S02]  /*c130*/  IADD3 R2, R0, 0x38, RZ ;  /* 0x0000003800027810 */ /* 0x000fe40007ffe0ff */
[----:B------:R-:W-:Y:S02]  /*c140*/  ISETP.GE.AND P5, PT, R7, R8, PT ;  /* 0x000000080700720c */ /* 0x000fe40003fa6270 */
[----:B------:R-:W-:Y:S02]  /*c150*/  FMNMX.FTZ R19, R138, R19, !PT ;  /* 0x000000138a137209 */ /* 0x000fe40007810000 */
[----:B------:R-:W-:-:S02]  /*c160*/  ISETP.GE.AND P1, PT, R13, R9, PT ;  /* 0x000000090d00720c */ /* 0x000fc40003f26270 */
[----:B------:R-:W-:Y:S02]  /*c170*/  FSEL R120, R120, -INF , !P0 ;  /* 0xff80000078787808 */ /* 0x000fe40004000000 */
[----:B------:R-:W-:Y:S02]  /*c180*/  FMNMX.FTZ R17, R112, R17, !PT ;  /* 0x0000001170117209 */ /* 0x000fe40007810000 */
[----:B------:R-:W-:Y:S02]  /*c190*/  IADD3 R0, R0, 0x39, RZ ;  /* 0x0000003900007810 */ /* 0x000fe40007ffe0ff */
[----:B------:R-:W-:Y:S02]  /*c1a0*/  ISETP.GE.AND P2, PT, R2, R8, PT ;  /* 0x000000080200720c */ /* 0x000fe40003f46270 */
[----:B------:R-:W-:Y:S02]  /*c1b0*/  FSEL R108, R108, -INF , !P5 ;  /* 0xff8000006c6c7808 */ /* 0x000fe40006800000 */
[----:B------:R-:W-:-:S02]  /*c1c0*/  FMNMX.FTZ R19, R110, R19, !PT ;  /* 0x000000136e137209 */ /* 0x000fc40007810000 */
[----:B------:R-:W-:Y:S02]  /*c1d0*/  ISETP.GE.AND P0, PT, R7, R9, PT ;  /* 0x000000090700720c */ /* 0x000fe40003f06270 */
[----:B------:R-:W-:Y:S02]  /*c1e0*/  FSEL R102, R102, -INF , !P1 ;  /* 0xff80000066667808 */ /* 0x000fe40004800000 */
[----:B------:R-:W-:Y:S02]  /*c1f0*/  FMNMX.FTZ R17, R120, R17, !PT ;  /* 0x0000001178117209 */ /* 0x000fe40007810000 */
[----:B------:R-:W-:Y:S02]  /*c200*/  ISETP.GE.AND P5, PT, R0, R8, PT ;  /* 0x000000080000720c */ /* 0x000fe40003fa6270 */
[----:B------:R-:W-:Y:S02]  /*c210*/  FSEL R106, R106, -INF , !P2 ;  /* 0xff8000006a6a7808 */ /* 0x000fe40005000000 */
        /* <DEDUP_REMOVED lines=10> */
[----:B------:R-:W-:Y:S02]  /*c2c0*/  FSEL R88, R88, -INF , !P0 ;  /* 0xff80000058587808 */ /* 0x000fe40004000000 */
[----:B------:R-:W-:Y:S01]  /*c2d0*/  FMNMX.FTZ R7, R94, R17, !PT ;  /* 0x000000115e077209 */ /* 0x000fe20007810000 */
[----:B------:R-:W1:Y:S03]  /*c2e0*/  SHFL.BFLY PT, R30, R5, 0x2, 0x1f ;  /* 0x0c401f00051e7f89 */ /* 0x000e6600000e0000 */
        /* <DEDUP_REMOVED lines=9> */
[----:B--2---:R-:W-:-:S04]  /*c380*/  FMNMX.FTZ R0, R5, R0, !PT ;  /* 0x0000000005007209 */ /* 0x004fc80007810000 */
[----:B------:R-:W-:Y:S02]  /*c390*/  FSEL R97, R97, RZ, P0 ;  /* 0x000000ff61617208 */ /* 0x000fe40000000000 */
[C---:B------:R-:W-:Y:S01]  /*c3a0*/  FSETP.NEU.FTZ.AND P0, PT, R0.reuse, -INF , PT ;  /* 0xff8000000000780b */ /* 0x040fe20003f1d000 */
[----:B------:R-:W-:Y:S02]  /*c3b0*/  FMUL.FTZ R33, R0, c[0x0][0x23c] ;  /* 0x00008f0000217a20 */ /* 0x000fe40000410000 */
[--C-:B------:R-:W-:Y:S02]  /*c3c0*/  FFMA.FTZ R89, R48, c[0x0][0x23c], -R97.reuse ;  /* 0x00008f0030597a23 */ /* 0x100fe40000010861 */
[--C-:B------:R-:W-:Y:S01]  /*c3d0*/  FFMA.FTZ R34, R50, c[0x0][0x23c], -R97.reuse ;  /* 0x00008f0032227a23 */ /* 0x100fe20000010861 */
[----:B------:R-:W-:Y:S01]  /*c3e0*/  FSEL R33, R33, RZ, P0 ;  /* 0x000000ff21217208 */ /* 0x000fe20000000000 */
[--C-:B------:R-:W-:Y:S02]  /*c3f0*/  FFMA.FTZ R35, R60, c[0x0][0x23c], -R97.reuse ;  /* 0x00008f003c237a23 */ /* 0x100fe40000010861 */
[----:B------:R-:W-:Y:S01]  /*c400*/  FFMA.FTZ R30, R42, c[0x0][0x23c], -R97 ;  /* 0x00008f002a1e7a23 */ /* 0x000fe20000010861 */
[----:B------:R-:W-:Y:S01]  /*c410*/  MUFU.EX2 R89, R89 ;  /* 0x0000005900597308 */ /* 0x000fe20000000800 */
[--C-:B------:R-:W-:Y:S01]  /*c420*/  FFMA.FTZ R98, R40, c[0x0][0x23c], -R33.reuse ;  /* 0x00008f0028627a23 */ /* 0x100fe20000010821 */
[----:B------:R-:W1:Y:S01]  /*c430*/  LDSM.16.MT88.4 R60, [R124+0x7000] ;  /* 0x007000007c3c783b */ /* 0x000e620000004200 */
[----:B------:R-:W-:-:S02]  /*c440*/  FFMA.FTZ R95, R20, c[0x0][0x23c], -R33 ;  /* 0x00008f00145f7a23 */ /* 0x000fc40000010821 */
[--C-:B------:R-:W-:Y:S01]  /*c450*/  FFMA.FTZ R100, R28, c[0x0][0x23c], -R33.reuse ;  /* 0x00008f001c647a23 */ /* 0x100fe20000010821 */
[----:B------:R-:W2:Y:S01]  /*c460*/  LDSM.16.MT88.4 R40, [R124+0x8000] ;  /* 0x008000007c28783b */ /* 0x000ea20000004200 */
[----:B------:R-:W-:Y:S01]  /*c470*/  FFMA.FTZ R31, R22, c[0x0][0x23c], -R33 ;  /* 0x00008f00161f7a23 */ /* 0x000fe20000010821 */
[----:B------:R-:W3:Y:S01]  /*c480*/  MUFU.EX2 R34, R34 ;  /* 0x0000002200227308 */ /* 0x000ee20000000800 */
[--C-:B------:R-:W-:Y:S01]  /*c490*/  FFMA.FTZ R29, R24, c[0x0][0x23c], -R97.reuse ;  /* 0x00008f00181d7a23 */ /* 0x100fe20000010861 */
[----:B------:R-:W-:Y:S01]  /*c4a0*/  LDSM.16.MT88.4 R20, [R124+0x6400] ;  /* 0x006400007c14783b */ /* 0x000fe20000004200 */
[----:B------:R-:W-:Y:S02]  /*c4b0*/  FFMA.FTZ R24, R14, c[0x0][0x23c], -R97 ;  /* 0x00008f000e187a23 */ /* 0x000fe40000010861 */
[----:B------:R-:W-:Y:S02]  /*c4c0*/  FFMA.FTZ R25, R12, c[0x0][0x23c], -R33 ;  /* 0x00008f000c197a23 */ /* 0x000fe40000010821 */
[----:B------:R-:W4:Y:S01]  /*c4d0*/  LDSM.16.MT88.4 R12, [R90+0x6400] ;  /* 0x006400005a0c783b */ /* 0x000f220000004200 */
[----:B------:R-:W-:Y:S01]  /*c4e0*/  MUFU.EX2 R35, R35 ;  /* 0x0000002300237308 */ /* 0x000fe20000000800 */
[----:B------:R-:W-:-:S02]  /*c4f0*/  FFMA.FTZ R27, R26, c[0x0][0x23c], -R97 ;  /* 0x00008f001a1b7a23 */ /* 0x000fc40000010861 */
[----:B------:R-:W-:Y:S02]  /*c500*/  FFMA.FTZ R28, R18, c[0x0][0x23c], -R97 ;  /* 0x00008f00121c7a23 */ /* 0x000fe40000010861 */
[--C-:B------:R-:W-:Y:S02]  /*c510*/  FFMA.FTZ R32, R16, c[0x0][0x23c], -R33.reuse ;  /* 0x00008f0010207a23 */ /* 0x100fe40000010821 */
[--C-:B------:R-:W-:Y:S01]  /*c520*/  FFMA.FTZ R26, R6, c[0x0][0x23c], -R33.reuse ;  /* 0x00008f00061a7a23 */ /* 0x100fe20000010821 */
[----:B------:R-:W5:Y:S01]  /*c530*/  MUFU.EX2 R30, R30 ;  /* 0x0000001e001e7308 */ /* 0x000f620000000800 */
[----:B---3--:R-:W-:Y:S01]  /*c540*/  F2FP.BF16.PACK_AB R48, R34, R89 ;  /* 0x000000592230723e */ /* 0x008fe200000010ff */
[----:B------:R-:W-:Y:S01]  /*c550*/  FFMA.FTZ R3, R4, c[0x0][0x23c], -R33 ;  /* 0x00008f0004037a23 */ /* 0x000fe20000010821 */
[----:B------:R-:W3:Y:S01]  /*c560*/  LDSM.16.MT88.4 R16, [R124+0x7400] ;  /* 0x007400007c10783b */ /* 0x000ee20000004200 */
[--C-:B------:R-:W-:Y:S02]  /*c570*/  FFMA.FTZ R118, R118, c[0x0][0x23c], -R97.reuse ;  /* 0x00008f0076767a23 */ /* 0x100fe40000010861 */
[----:B------:R-:W-:-:S02]  /*c580*/  FFMA.FTZ R105, R140, c[0x0][0x23c], -R97 ;  /* 0x00008f008c697a23 */ /* 0x000fc40000010861 */
[----:B------:R-:W-:Y:S01]  /*c590*/  MUFU.EX2 R98, R98 ;  /* 0x0000006200627308 */ /* 0x000fe20000000800 */
        /* <DEDUP_REMOVED lines=14> */
[----:B------:R-:W5:Y:S01]  /*c680*/  MUFU.EX2 R31, R31 ;  /* 0x0000001f001f7308 */ /* 0x000f620000000800 */
[----:B-1----:R-:W-:Y:S01]  /*c690*/  F2FP.BF16.PACK_AB R49, R95, R98 ;  /* 0x000000625f31723e */ /* 0x002fe200000010ff */
[----:B------:R-:W-:-:S02]  /*c6a0*/  FFMA.FTZ R96, R96, c[0x0][0x23c], -R33 ;  /* 0x00008f0060607a23 */ /* 0x000fc40000010821 */
[--C-:B------:R-:W-:Y:S02]  /*c6b0*/  FFMA.FTZ R94, R94, c[0x0][0x23c], -R33.reuse ;  /* 0x00008f005e5e7a23 */ /* 0x100fe40000010821 */
[----:B------:R-:W-:Y:S02]  /*c6c0*/  FFMA.FTZ R33, R88, c[0x0][0x23c], -R33 ;  /* 0x00008f0058217a23 */ /* 0x000fe40000010821 */
[----:B------:R-:W-:Y:S01]  /*c6d0*/  MUFU.EX2 R29, R29 ;  /* 0x0000001d001d7308 */ /* 0x000fe20000000800 */
[----:B------:R-:W-:Y:S02]  /*c6e0*/  FADD.FTZ R34, R89, R34 ;  /* 0x0000002259227221 */ /* 0x000fe40000010000 */
[----:B------:R-:W-:Y:S02]  /*c6f0*/  FADD.FTZ R95, R98, R95 ;  /* 0x0000005f625f7221 */ /* 0x000fe40000010000 */
[----:B------:R-:W-:Y:S01]  /*c700*/  FADD.FTZ R35, R35, R34 ;  /* 0x0000002223237221 */ /* 0x000fe20000010000 */
[----:B-----5:R-:W-:-:S02]  /*c710*/  F2FP.BF16.PACK_AB R51, R31, R100 ;  /* 0x000000641f33723e */ /* 0x020fc400000010ff */
[----:B------:R-:W1:Y:S01]  /*c720*/  MUFU.EX2 R28, R28 ;  /* 0x0000001c001c7308 */ /* 0x000e620000000800 */
[----:B------:R-:W-:Y:S02]  /*c730*/  FADD.FTZ R100, R100, R95 ;  /* 0x0000005f64647221 */ /* 0x000fe40000010000 */
[----:B------:R-:W-:Y:S02]  /*c740*/  FADD.FTZ R30, R30, R35 ;  /* 0x000000231e1e7221 */ /* 0x000fe40000010000 */
[----:B------:R-:W-:Y:S01]  /*c750*/  FADD.FTZ R31, R31, R100 ;  /* 0x000000641f1f7221 */ /* 0x000fe20000010000 */
[C---:B------:R-:W-:Y:S02]  /*c760*/  HMMA.16816.F32.BF16 R72, R48.reuse, R68, RZ ;  /* 0x000000443048723c */ /* 0x040fe400000418ff */
[----:B------:R-:W-:Y:S06]  /*c770*/  MUFU.EX2 R27, R27 ;  /* 0x0000001b001b7308 */ /* 0x000fec0000000800 */
[----:B------:R-:W-:Y:S02]  /*c780*/  HMMA.16816.F32.BF16 R68, R48, R70, RZ ;  /* 0x000000463044723c */ /* 0x000fe400000418ff */
[----:B------:R-:W5:Y:S01]  /*c790*/  MUFU.EX2 R24, R24 ;  /* 0x0000001800187308 */ /* 0x000f620000000800 */
[----:B-1----:R-:W-:Y:S01]  /*c7a0*/  F2FP.BF16.PACK_AB R4, R28, R29 ;  /* 0x0000001d1c04723e */ /* 0x002fe200000010ff */
[----:B------:R-:W-:-:S04]  /*c7b0*/  FADD.FTZ R29, R29, R30 ;  /* 0x0000001e1d1d7221 */ /* 0x000fc80000010000 */
[C---:B------:R-:W-:Y:S01]  /*c7c0*/  HMMA.16816.F32.BF16 R64, R48.reuse, R60, RZ ;  /* 0x0000003c3040723c */ /* 0x040fe200000418ff */
[----:B------:R-:W-:Y:S01]  /*c7d0*/  FADD.FTZ R28, R28, R29 ;  /* 0x0000001d1c1c7221 */ /* 0x000fe20000010000 */
[----:B------:R-:W-:Y:S06]  /*c7e0*/  MUFU.EX2 R32, R32 ;  /* 0x0000002000207308 */ /* 0x000fec0000000800 */
[----:B------:R-:W-:Y:S02]  /*c7f0*/  HMMA.16816.F32.BF16 R60, R48, R62, RZ ;  /* 0x0000003e303c723c */ /* 0x000fe400000418ff */
[----:B------:R-:W1:Y:S01]  /*c800*/  MUFU.EX2 R25, R25 ;  /* 0x0000001900197308 */ /* 0x000e620000000800 */
[----:B-----5:R-:W-:Y:S01]  /*c810*/  F2FP.BF16.PACK_AB R6, R24, R27 ;  /* 0x0000001b1806723e */ /* 0x020fe200000010ff */
[----:B------:R-:W-:-:S04]  /*c820*/  FADD.FTZ R27, R27, R28 ;  /* 0x0000001c1b1b7221 */ /* 0x000fc80000010000 */
[C---:B------:R-:W-:Y:S01]  /*c830*/  HMMA.16816.F32.BF16 R80, R48.reuse, R76, RZ ;  /* 0x0000004c3050723c */ /* 0x040fe200000418ff */
[----:B------:R-:W-:Y:S01]  /*c840*/  FADD.FTZ R27, R24, R27 ;  /* 0x0000001b181b7221 */ /* 0x000fe20000010000 */
[----:B------:R-:W-:Y:S06]  /*c850*/  MUFU.EX2 R26, R26 ;  /* 0x0000001a001a7308 */ /* 0x000fec0000000800 */
[----:B------:R-:W-:Y:S02]  /*c860*/  HMMA.16816.F32.BF16 R56, R48, R52, RZ ;  /* 0x000000343038723c */ /* 0x000fe400000418ff */
[----:B------:R-:W5:Y:S01]  /*c870*/  MUFU.EX2 R3, R3 ;  /* 0x0000000300037308 */ /* 0x000f620000000800 */
[----:B-1----:R-:W-:Y:S01]  /*c880*/  F2FP.BF16.PACK_AB R5, R25, R32 ;  /* 0x000000201905723e */ /* 0x002fe200000010ff */
[----:B------:R-:W-:-:S04]  /*c890*/  FADD.FTZ R32, R32, R31 ;  /* 0x0000001f20207221 */ /* 0x000fc80000010000 */
[C---:B--2---:R-:W-:Y:S01]  /*c8a0*/  HMMA.16816.F32.BF16 R36, R48.reuse, R40, RZ ;  /* 0x000000283024723c */ /* 0x044fe200000418ff */
[----:B------:R-:W-:Y:S01]  /*c8b0*/  FADD.FTZ R25, R25, R32 ;  /* 0x0000002019197221 */ /* 0x000fe20000010000 */
[----:B------:R-:W-:Y:S06]  /*c8c0*/  MUFU.EX2 R118, R118 ;  /* 0x0000007600767308 */ /* 0x000fec0000000800 */
[----:B------:R-:W-:Y:S01]  /*c8d0*/  HMMA.16816.F32.BF16 R76, R48, R78, RZ ;  /* 0x0000004e304c723c */ /* 0x000fe200000418ff */
[----:B-----5:R-:W-:Y:S01]  /*c8e0*/  F2FP.BF16.PACK_AB R7, R3, R26 ;  /* 0x0000001a0307723e */ /* 0x020fe200000010ff */
[----:B------:R-:W1:Y:S01]  /*c8f0*/  MUFU.EX2 R105, R105 ;  /* 0x0000006900697308 */ /* 0x000e620000000800 */
[----:B------:R-:W-:-:S05]  /*c900*/  FADD.FTZ R26, R26, R25 ;  /* 0x000000191a1a7221 */ /* 0x000fca0000010000 */
[----:B------:R-:W-:Y:S01]  /*c910*/  HMMA.16816.F32.BF16 R52, R48, R54, RZ ;  /* 0x000000363034723c */ /* 0x000fe200000418ff */
[----:B------:R-:W-:Y:S01]  /*c920*/  FADD.FTZ R3, R3, R26 ;  /* 0x0000001a03037221 */ /* 0x000fe20000010000 */
[----:B------:R-:W-:Y:S06]  /*c930*/  MUFU.EX2 R114, R114 ;  /* 0x0000007200727308 */ /* 0x000fec0000000800 */
[C---:B----4-:R-:W-:Y:S02]  /*c940*/  HMMA.16816.F32.BF16 R72, R4.reuse, R12, R72 ;  /* 0x0000000c0448723c */ /* 0x050fe40000041848 */
[----:B------:R-:W2:Y:S06]  /*c950*/  MUFU.EX2 R101, R101 ;  /* 0x0000006500657308 */ /* 0x000eac0000000800 */
[----:B------:R-:W-:Y:S01]  /*c960*/  HMMA.16816.F32.BF16 R68, R4, R14, R68 ;  /* 0x0000000e0444723c */ /* 0x000fe20000041844 */
[----:B------:R-:W4:Y:S01]  /*c970*/  LDSM.16.MT88.4 R12, [R90+0x8000] ;  /* 0x008000005a0c783b */ /* 0x000f220000004200 */
[----:B------:R-:W-:Y:S06]  /*c980*/  MUFU.EX2 R116, R116 ;  /* 0x0000007400747308 */ /* 0x000fec0000000800 */
[----:B------:R-:W-:Y:S02]  /*c990*/  HMMA.16816.F32.BF16 R40, R48, R42, RZ ;  /* 0x0000002a3028723c */ /* 0x000fe400000418ff */
[----:B------:R-:W5:Y:S06]  /*c9a0*/  MUFU.EX2 R103, R103 ;  /* 0x0000006700677308 */ /* 0x000f6c0000000800 */
[C---:B---3--:R-:W-:Y:S02]  /*c9b0*/  HMMA.16816.F32.BF16 R64, R4.reuse, R16, R64 ;  /* 0x000000100440723c */ /* 0x048fe40000041840 */
[----:B------:R-:W-:Y:S06]  /*c9c0*/  MUFU.EX2 R112, R112 ;  /* 0x0000007000707308 */ /* 0x000fec0000000800 */
[C---:B------:R-:W-:Y:S01]  /*c9d0*/  HMMA.16816.F32.BF16 R60, R4.reuse, R18, R60 ;  /* 0x00000012043c723c */ /* 0x040fe2000004183c */
[----:B------:R-:W3:Y:S01]  /*c9e0*/  LDSM.16.MT88.4 R16, [R124+0x8400] ;  /* 0x008400007c10783b */ /* 0x000ee20000004200 */
[----:B------:R-:W1:Y:S06]  /*c9f0*/  MUFU.EX2 R99, R99 ;  /* 0x0000006300637308 */ /* 0x000e6c0000000800 */
[C---:B------:R-:W-:Y:S02]  /*ca00*/  HMMA.16816.F32.BF16 R80, R4.reuse, R20, R80 ;  /* 0x000000140450723c */ /* 0x040fe40000041850 */
        /* <DEDUP_REMOVED lines=9> */
[C---:B---3--:R-:W-:Y:S02]  /*caa0*/  HMMA.16816.F32.BF16 R36, R4.reuse, R16, R36 ;  /* 0x000000100424723c */ /* 0x048fe40000041824 */
[----:B------:R-:W-:Y:S06]  /*cab0*/  MUFU.EX2 R97, R97 ;  /* 0x0000006100617308 */ /* 0x000fec0000000800 */
[C---:B------:R-:W-:Y:S01]  /*cac0*/  HMMA.16816.F32.BF16 R40, R4.reuse, R18, R40 ;  /* 0x000000120428723c */ /* 0x040fe20000041828 */
[----:B------:R-:W3:Y:S01]  /*cad0*/  LDSM.16.MT88.4 R16, [R124+0x6800] ;  /* 0x006800007c10783b */ /* 0x000ee20000004200 */
        /* <DEDUP_REMOVED lines=129> */
.L_x_4551:
[----:B------:R-:W-:-:S05]  /*d2f0*/  IMAD.MOV.U32 R6, RZ, RZ, c[0x0][0x1a0] ;  /* 0x00006800ff067624 */ /* 0x000fca00078e00ff */
[----:B------:R-:W-:-:S04]  /*d300*/  LEA R6, -R6, RZ, 0x6 ;  /* 0x000000ff06067211 */ /* 0x000fc800078e31ff */
[----:B------:R-:W-:Y:S02]  /*d310*/  SHF.R.S32.HI R13, RZ, 0x1f, R6 ;  /* 0x0000001fff0d7819 */ /* 0x000fe40000011406 */
.L_x_4552:
        /* <DEDUP_REMOVED lines=71> */
[----:B------:R-:W0:Y:S01]  /*d790*/  LDGDEPBAR ;  /* 0x00000000000079af */ /* 0x000e220000000000 */
[C---:B-----5:R-:W-:Y:S08]  /*d7a0*/  HMMA.16816.F32.BF16 R28, R4.reuse, R24, RZ ;  /* 0x00000018041c723c */ /* 0x060ff000000418ff */
[C---:B------:R-:W-:Y:S08]  /*d7b0*/  HMMA.16816.F32.BF16 R24, R4.reuse, R26, RZ ;  /* 0x0000001a0418723c */ /* 0x040ff000000418ff */
[C---:B-1----:R-:W-:Y:S08]  /*d7c0*/  HMMA.16816.F32.BF16 R92, R4.reuse, R32, RZ ;  /* 0x00000020045c723c */ /* 0x042ff000000418ff */
[C---:B----4-:R-:W-:Y:S08]  /*d7d0*/  HMMA.16816.F32.BF16 R20, R4.reuse, R16, RZ ;  /* 0x000000100414723c */ /* 0x050ff000000418ff */
[C---:B------:R-:W-:Y:S08]  /*d7e0*/  HMMA.16816.F32.BF16 R32, R4.reuse, R34, RZ ;  /* 0x000000220420723c */ /* 0x040ff000000418ff */
[C---:B------:R-:W-:Y:S08]  /*d7f0*/  HMMA.16816.F32.BF16 R16, R4.reuse, R18, RZ ;  /* 0x000000120410723c */ /* 0x040ff000000418ff */
        /* <DEDUP_REMOVED lines=70> */
[----:B------:R-:W-:Y:S02]  /*dc60*/  FMUL.FTZ R24, R25, c[0x0][0x2ec] ;  /* 0x0000bb0019187a20 */ /* 0x000fe40000410000 */
[----:B------:R-:W5:Y:S01]  /*dc70*/  S2R R25, SR_TID.X ;  /* 0x0000000000197919 */ /* 0x000f620000002100 */
[----:B------:R-:W-:Y:S02]  /*dc80*/  FMUL.FTZ R34, R34, c[0x0][0x2ec] ;  /* 0x0000bb0022227a20 */ /* 0x000fe40000410000 */
[----:B------:R-:W-:Y:S01]  /*dc90*/  FMUL.FTZ R28, R28, c[0x0][0x2ec] ;  /* 0x0000bb001c1c7a20 */ /* 0x000fe20000410000 */
[----:B-1----:R-:W-:Y:S01]  /*dca0*/  HMMA.16816.F32.BF16 R20, R104, R100, R20 ;  /* 0x000000646814723c */ /* 0x002fe20000041814 */
[----:B------:R-:W1:Y:S01]  /*dcb0*/  MUFU.TANH R89, R89 ;  /* 0x0000005900597308 */ /* 0x000e620000002400 */
[----:B------:R-:W-:Y:S02]  /*dcc0*/  FMUL.FTZ R30, R30, c[0x0][0x2ec] ;  /* 0x0000bb001e1e7a20 */ /* 0x000fe40000410000 */
[----:B------:R-:W-:-:S02]  /*dcd0*/  FMUL.FTZ R31, R31, c[0x0][0x2ec] ;  /* 0x0000bb001f1f7a20 */ /* 0x000fc40000410000 */
[----:B------:R-:W-:Y:S02]  /*dce0*/  FMUL.FTZ R29, R29, c[0x0][0x2ec] ;  /* 0x0000bb001d1d7a20 */ /* 0x000fe40000410000 */
[C---:B------:R-:W-:Y:S01]  /*dcf0*/  HMMA.16816.F32.BF16 R16, R104.reuse, R102, R16 ;  /* 0x000000666810723c */ /* 0x040fe20000041810 */
[----:B------:R-:W-:Y:S01]  /*dd00*/  MUFU.TANH R32, R32 ;  /* 0x0000002000207308 */ /* 0x000fe20000002400 */
[----:B------:R-:W-:Y:S02]  /*dd10*/  FMUL.FTZ R26, R26, c[0x0][0x2ec] ;  /* 0x0000bb001a1a7a20 */ /* 0x000fe40000410000 */
[----:B------:R-:W-:Y:S02]  /*dd20*/  FMUL.FTZ R27, R27, c[0x0][0x2ec] ;  /* 0x0000bb001b1b7a20 */ /* 0x000fe40000410000 */
[----:B------:R-:W-:Y:S02]  /*dd30*/  FMUL.FTZ R86, R94, c[0x0][0x2ec] ;  /* 0x0000bb005e567a20 */ /* 0x000fe40000410000 */
[C---:B--2---:R-:W-:Y:S01]  /*dd40*/  HMMA.16816.F32.BF16 R12, R104.reuse, R96, R12 ;  /* 0x00000060680c723c */ /* 0x044fe2000004180c */
[----:B------:R-:W2:Y:S07]  /*dd50*/  MUFU.TANH R33, R33 ;  /* 0x0000002100217308 */ /* 0x000eae0000002400 */
[----:B------:R-:W-:Y:S01]  /*dd60*/  FMUL.FTZ R117, R21, c[0x0][0x2ec] ;  /* 0x0000bb0015757a20 */ /* 0x000fe20000410000 */
[----:B------:R-:W1:Y:S01]  /*dd70*/  MUFU.TANH R113, R28 ;  /* 0x0000001c00717308 */ /* 0x000e620000002400 */
[----:B-----5:R-:W-:Y:S01]  /*dd80*/  IMAD.SHL.U32 R21, R25, 0x2, RZ ;  /* 0x0000000219157824 */ /* 0x020fe200078e00ff */
[----:B------:R-:W-:Y:S01]  /*dd90*/  HMMA.16816.F32.BF16 R4, R104, R98, R4 ;  /* 0x000000626804723c */ /* 0x000fe20000041804 */
[----:B------:R-:W-:-:S02]  /*dda0*/  FMUL.FTZ R115, R20, c[0x0][0x2ec] ;  /* 0x0000bb0014737a20 */ /* 0x000fc40000410000 */
[----:B------:R-:W-:Y:S01]  /*ddb0*/  FMUL.FTZ R22, R22, c[0x0][0x2ec] ;  /* 0x0000bb0016167a20 */ /* 0x000fe20000410000 */
[----:B------:R-:W-:Y:S01]  /*ddc0*/  LOP3.LUT R21, R21, 0x6, RZ, 0xc0, !PT ;  /* 0x0000000615157812 */ /* 0x000fe200078ec0ff */
[----:B------:R-:W-:Y:S01]  /*ddd0*/  FMUL.FTZ R119, R16, c[0x0][0x2ec] ;  /* 0x0000bb0010777a20 */ /* 0x000fe20000410000 */
[----:B------:R-:W5:Y:S01]  /*dde0*/  MUFU.TANH R34, R34 ;  /* 0x0000002200227308 */ /* 0x000f620000002400 */
[----:B------:R-:W-:Y:S02]  /*ddf0*/  FMUL.FTZ R23, R23, c[0x0][0x2ec] ;  /* 0x0000bb0017177a20 */ /* 0x000fe40000410000 */
[----:B------:R-:W-:Y:S02]  /*de00*/  IMAD R20, R136, 0x40, R21 ;  /* 0x0000004088147824 */ /* 0x000fe400078e0215 */
[----:B------:R-:W-:Y:S02]  /*de10*/  FMUL.FTZ R116, R18, c[0x0][0x2ec] ;  /* 0x0000bb0012747a20 */ /* 0x000fe40000410000 */
[----:B------:R-:W-:Y:S01]  /*de20*/  FMUL.FTZ R17, R17, c[0x0][0x2ec] ;  /* 0x0000bb0011117a20 */ /* 0x000fe20000410000 */
[C---:B------:R-:W-:Y:S01]  /*de30*/  IADD3 R16, R20.reuse, 0x1, RZ ;  /* 0x0000000114107810 */ /* 0x040fe20007ffe0ff */
[----:B------:R-:W1:Y:S01]  /*de40*/  MUFU.TANH R112, R30 ;  /* 0x0000001e00707308 */ /* 0x000e620000002400 */
[----:B------:R-:W-:Y:S01]  /*de50*/  IADD3 R21, R20, 0x8, RZ ;  /* 0x0000000814157810 */ /* 0x000fe20007ffe0ff */
[----:B------:R-:W-:Y:S01]  /*de60*/  FMUL.FTZ R118, R19, c[0x0][0x2ec] ;  /* 0x0000bb0013767a20 */ /* 0x000fe20000410000 */
[-C--:B------:R-:W-:Y:S01]  /*de70*/  ISETP.GE.AND P5, PT, R16, R8.reuse, PT ;  /* 0x000000081000720c */ /* 0x080fe20003fa6270 */
[----:B------:R-:W-:Y:S01]  /*de80*/  FMUL.FTZ R103, R12, c[0x0][0x2ec] ;  /* 0x0000bb000c677a20 */ /* 0x000fe20000410000 */
[-C--:B------:R-:W-:Y:S01]  /*de90*/  ISETP.GE.AND P6, PT, R16, R9.reuse, PT ;  /* 0x000000091000720c */ /* 0x080fe20003fc6270 */
[----:B------:R-:W-:Y:S01]  /*dea0*/  FMUL.FTZ R101, R13, c[0x0][0x2ec] ;  /* 0x0000bb000d657a20 */ /* 0x000fe20000410000 */
[----:B------:R-:W-:Y:S01]  /*deb0*/  IADD3 R16, R20, 0x9, RZ ;  /* 0x0000000914107810 */ /* 0x000fe20007ffe0ff */
[----:B------:R-:W-:Y:S01]  /*dec0*/  MUFU.TANH R140, R31 ;  /* 0x0000001f008c7308 */ /* 0x000fe20000002400 */
[CC--:B------:R-:W-:Y:S01]  /*ded0*/  ISETP.GE.AND P4, PT, R21.reuse, R8.reuse, PT ;  /* 0x000000081500720c */ /* 0x0c0fe20003f86270 */
[----:B------:R-:W-:Y:S01]  /*dee0*/  FMUL.FTZ R102, R14, c[0x0][0x2ec] ;  /* 0x0000bb000e667a20 */ /* 0x000fe20000410000 */
[-C--:B------:R-:W-:Y:S01]  /*def0*/  ISETP.GE.AND P1, PT, R21, R9.reuse, PT ;  /* 0x000000091500720c */ /* 0x080fe20003f26270 */
[----:B------:R-:W-:Y:S01]  /*df00*/  FMUL.FTZ R104, R4, c[0x0][0x2ec] ;  /* 0x0000bb0004687a20 */ /* 0x000fe20000410000 */
[----:B---3--:R-:W-:Y:S01]  /*df10*/  FSEL R21, R88, -INF , !P5 ;  /* 0xff80000058157808 */ /* 0x008fe20006800000 */
[----:B------:R-:W-:Y:S01]  /*df20*/  FMUL.FTZ R15, R15, c[0x0][0x2ec] ;  /* 0x0000bb000f0f7a20 */ /* 0x000fe20000410000 */
[CC--:B------:R-:W-:Y:S01]  /*df30*/  ISETP.GE.AND P2, PT, R16.reuse, R8.reuse, PT ;  /* 0x000000081000720c */ /* 0x0c0fe20003f46270 */
[----:B------:R-:W3:Y:S01]  /*df40*/  MUFU.TANH R109, R109 ;  /* 0x0000006d006d7308 */ /* 0x000ee20000002400 */
[----:B------:R-:W-:Y:S01]  /*df50*/  ISETP.GE.AND P5, PT, R16, R9, PT ;  /* 0x000000091000720c */ /* 0x000fe20003fa6270 */
[----:B------:R-:W-:Y:S01]  /*df60*/  FMUL.FTZ R5, R5, c[0x0][0x2ec] ;  /* 0x0000bb0005057a20 */ /* 0x000fe20000410000 */
[----:B------:R-:W-:Y:S01]  /*df70*/  IADD3 R16, R20, 0x10, RZ ;  /* 0x0000001014107810 */ /* 0x000fe20007ffe0ff */
[----:B------:R-:W-:Y:S01]  /*df80*/  FMUL.FTZ R6, R6, c[0x0][0x2ec] ;  /* 0x0000bb0006067a20 */ /* 0x000fe20000410000 */
[----:B----4-:R-:W-:Y:S01]  /*df90*/  FSEL R18, R92, -INF , !P6 ;  /* 0xff8000005c127808 */ /* 0x010fe20007000000 */
[----:B------:R-:W-:Y:S01]  /*dfa0*/  FMUL.FTZ R7, R7, c[0x0][0x2ec] ;  /* 0x0000bb0007077a20 */ /* 0x000fe20000410000 */
[----:B------:R-:W-:Y:S01]  /*dfb0*/  ISETP.GE.AND P6, PT, R16, R8, PT ;  /* 0x000000081000720c */ /* 0x000fe20003fc6270 */
[----:B------:R-:W4:Y:S01]  /*dfc0*/  MUFU.TANH R111, R29 ;  /* 0x0000001d006f7308 */ /* 0x000f220000002400 */
[----:B-1----:R-:W-:-:S02]  /*dfd0*/  FSEL R19, R89, -INF , !P4 ;  /* 0xff80000059137808 */ /* 0x002fc40006000000 */
[----:B--2---:R-:W-:Y:S02]  /*dfe0*/  FSEL R12, R33, -INF , !P5 ;  /* 0xff800000210c7808 */ /* 0x004fe40006800000 */
[----:B------:R-:W-:Y:S02]  /*dff0*/  FSEL R113, R113, -INF , !P6 ;  /* 0xff80000071717808 */ /* 0x000fe40007000000 */
[----:B------:R-:W-:Y:S01]  /*e000*/  ISETP.GE.AND P4, PT, R16, R9, PT ;  /* 0x000000091000720c */ /* 0x000fe20003f86270 */
[----:B------:R-:W-:Y:S01]  /*e010*/  MUFU.TANH R24, R24 ;  /* 0x0000001800187308 */ /* 0x000fe20000002400 */
[----:B------:R-:W-:Y:S02]  /*e020*/  IADD3 R13, R20, 0x20, RZ ;  /* 0x00000020140d7810 */ /* 0x000fe40007ffe0ff */
[----:B-----5:R-:W-:Y:S02]  /*e030*/  FSEL R16, R34, -INF , !P1 ;  /* 0xff80000022107808 */ /* 0x020fe40004800000 */
[----:B------:R-:W-:-:S02]  /*e040*/  FSEL R112, R112, -INF , !P4 ;  /* 0xff80000070707808 */ /* 0x000fc40006000000 */
[C---:B------:R-:W-:Y:S01]  /*e050*/  IADD3 R14, R20.reuse, 0x28, RZ ;  /* 0x00000028140e7810 */ /* 0x040fe20007ffe0ff */
[----:B------:R-:W1:Y:S01]  /*e060*/  MUFU.TANH R108, R26 ;  /* 0x0000001a006c7308 */ /* 0x000e620000002400 */
[----:B------:R-:W-:-:S07]  /*e070*/  IADD3 R4, R20, 0x31, RZ ;  /* 0x0000003114047810 */ /* 0x000fce0007ffe0ff */
[----:B------:R2:W5:Y:S08]  /*e080*/  MUFU.TANH R122, R22 ;  /* 0x00000016007a7308 */ /* 0x0005700000002400 */
[----:B------:R1:W-:Y:S01]  /*e090*/  MUFU.TANH R120, R23 ;  /* 0x0000001700787308 */ /* 0x0003e20000002400 */
[----:B--2---:R-:W-:-:S07]  /*e0a0*/  IADD3 R22, R20, 0x18, RZ ;  /* 0x0000001814167810 */ /* 0x004fce0007ffe0ff */
[----:B------:R-:W2:Y:S01]  /*e0b0*/  MUFU.TANH R138, R27 ;  /* 0x0000001b008a7308 */ /* 0x000ea20000002400 */
[C---:B------:R-:W-:Y:S02]  /*e0c0*/  ISETP.GE.AND P5, PT, R22.reuse, R8, PT ;  /* 0x000000081600720c */ /* 0x040fe40003fa6270 */
[----:B------:R-:W-:Y:S02]  /*e0d0*/  ISETP.GE.AND P6, PT, R22, R9, PT ;  /* 0x000000091600720c */ /* 0x000fe40003fc6270 */
[----:B-1----:R-:W-:-:S03]  /*e0e0*/  IADD3 R23, R20, 0x11, RZ ;  /* 0x0000001114177810 */ /* 0x002fc60007ffe0ff */
[----:B------:R-:W1:Y:S01]  /*e0f0*/  MUFU.TANH R115, R115 ;  /* 0x0000007300737308 */ /* 0x000e620000002400 */
[----:B------:R-:W-:Y:S02]  /*e100*/  IADD3 R22, R20, 0x19, RZ ;  /* 0x0000001914167810 */ /* 0x000fe40007ffe0ff */
[----:B---3--:R-:W-:Y:S02]  /*e110*/  FSEL R109, R109, -INF , !P5 ;  /* 0xff8000006d6d7808 */ /* 0x008fe40006800000 */
[-C--:B------:R-:W-:Y:S02]  /*e120*/  ISETP.GE.AND P1, PT, R23, R8.reuse, PT ;  /* 0x000000081700720c */ /* 0x080fe40003f26270 */
[----:B------:R-:W-:Y:S01]  /*e130*/  ISETP.GE.AND P4, PT, R22, R8, PT ;  /* 0x000000081600720c */ /* 0x000fe20003f86270 */
[----:B------:R-:W3:Y:S01]  /*e140*/  MUFU.TANH R117, R117 ;  /* 0x0000007500757308 */ /* 0x000ee20000002400 */
[----:B------:R-:W-:Y:S02]  /*e150*/  ISETP.GE.AND P5, PT, R13, R9, PT ;  /* 0x000000090d00720c */ /* 0x000fe40003fa6270 */
[----:B----4-:R-:W-:-:S02]  /*e160*/  FSEL R111, R111, -INF , !P1 ;  /* 0xff8000006f6f7808 */ /* 0x010fc40004800000 */
[----:B------:R-:W-:Y:S02]  /*e170*/  FSEL R108, R108, -INF , !P6 ;  /* 0xff8000006c6c7808 */ /* 0x000fe40007000000 */
[----:B------:R-:W-:Y:S01]  /*e180*/  FSEL R107, R24, -INF , !P4 ;  /* 0xff800000186b7808 */ /* 0x000fe20006000000 */
[----:B------:R4:W-:Y:S01]  /*e190*/  MUFU.TANH R121, R17 ;  /* 0x0000001100797308 */ /* 0x0009e20000002400 */
[----:B------:R-:W-:Y:S02]  /*e1a0*/  ISETP.GE.AND P1, PT, R22, R9, PT ;  /* 0x000000091600720c */ /* 0x000fe40003f26270 */
[----:B-----5:R-:W-:Y:S02]  /*e1b0*/  FSEL R122, R122, -INF , !P5 ;  /* 0xff8000007a7a7808 */ /* 0x020fe40006800000 */
[----:B--2---:R-:W-:Y:S02]  /*e1c0*/  FSEL R138, R138, -INF , !P1 ;  /* 0xff8000008a8a7808 */ /* 0x004fe40004800000 */
[----:B------:R-:W-:Y:S01]  /*e1d0*/  ISETP.GE.AND P1, PT, R14, R8, PT ;  /* 0x000000080e00720c */ /* 0x000fe20003f26270 */
[----:B------:R-:W2:Y:S01]  /*e1e0*/  MUFU.TANH R119, R119 ;  /* 0x0000007700777308 */ /* 0x000ea20000002400 */
[----:B----4-:R-:W-:-:S07]  /*e1f0*/  FSEL R17, R32, -INF , !P2 ;  /* 0xff80000020117808 */ /* 0x010fce0005000000 */
[----:B------:R-:W4:Y:S01]  /*e200*/  MUFU.TANH R116, R116 ;  /* 0x0000007400747308 */ /* 0x000f220000002400 */
[----:B------:R-:W-:-:S04]  /*e210*/  ISETP.GE.AND P2, PT, R23, R9, PT ;  /* 0x000000091700720c */ /* 0x000fc80003f46270 */
[----:B------:R-:W-:Y:S02]  /*e220*/  FSEL R140, R140, -INF , !P2 ;  /* 0xff8000008c8c7808 */ /* 0x000fe40005000000 */
[-C--:B------:R-:W-:Y:S01]  /*e230*/  ISETP.GE.AND P2, PT, R13, R8.reuse, PT ;  /* 0x000000080d00720c */ /* 0x080fe20003f46270 */
[----:B------:R-:W5:Y:S01]  /*e240*/  MUFU.TANH R118, R118 ;  /* 0x0000007600767308 */ /* 0x000f620000002400 */
[C---:B------:R-:W-:Y:S02]  /*e250*/  IADD3 R13, R20.reuse, 0x21, RZ ;  /* 0x00000021140d7810 */ /* 0x040fe40007ffe0ff */
[----:B-1----:R-:W-:Y:S02]  /*e260*/  FSEL R115, R115, -INF , !P2 ;  /* 0xff80000073737808 */ /* 0x002fe40005000000 */
[C---:B------:R-:W-:Y:S02]  /*e270*/  ISETP.GE.AND P6, PT, R13.reuse, R8, PT ;  /* 0x000000080d00720c */ /* 0x040fe40003fc6270 */
[----:B------:R-:W-:Y:S01]  /*e280*/  ISETP.GE.AND P4, PT, R13, R9, PT ;  /* 0x000000090d00720c */ /* 0x000fe20003f86270 */
[----:B------:R-:W1:Y:S01]  /*e290*/  MUFU.TANH R103, R103 ;  /* 0x0000006700677308 */ /* 0x000e620000002400 */
[----:B------:R-:W-:-:S02]  /*e2a0*/  IADD3 R13, R20, 0x29, RZ ;  /* 0x00000029140d7810 */ /* 0x000fc40007ffe0ff */
[----:B---3--:R-:W-:Y:S02]  /*e2b0*/  FSEL R117, R117, -INF , !P6 ;  /* 0xff80000075757808 */ /* 0x008fe40007000000 */
[-C--:B------:R-:W-:Y:S02]  /*e2c0*/  ISETP.GE.AND P2, PT, R14, R9.reuse, PT ;  /* 0x000000090e00720c */ /* 0x080fe40003f46270 */
[C---:B------:R-:W-:Y:S01]  /*e2d0*/  ISETP.GE.AND P5, PT, R13.reuse, R8, PT ;  /* 0x000000080d00720c */ /* 0x040fe20003fa6270 */
[----:B------:R-:W3:Y:S01]  /*e2e0*/  MUFU.TANH R102, R102 ;  /* 0x0000006600667308 */ /* 0x000ee20000002400 */
[----:B------:R-:W-:Y:S02]  /*e2f0*/  ISETP.GE.AND P6, PT, R13, R9, PT ;  /* 0x000000090d00720c */ /* 0x000fe40003fc6270 */
[----:B------:R-:W-:Y:S02]  /*e300*/  IADD3 R13, R20, 0x30, RZ ;  /* 0x00000030140d7810 */ /* 0x000fe40007ffe0ff */
[----:B------:R-:W-:-:S02]  /*e310*/  FSEL R120, R120, -INF , !P4 ;  /* 0xff80000078787808 */ /* 0x000fc40006000000 */
[----:B--2---:R-:W-:Y:S01]  /*e320*/  FSEL R119, R119, -INF , !P1 ;  /* 0xff80000077777808 */ /* 0x004fe20004800000 */
[----:B------:R-:W2:Y:S01]  /*e330*/  MUFU.TANH R101, R101 ;  /* 0x0000006500657308 */ /* 0x000ea20000002400 */
[----:B----4-:R-:W-:Y:S02]  /*e340*/  FSEL R116, R116, -INF , !P2 ;  /* 0xff80000074747808 */ /* 0x010fe40005000000 */
[----:B------:R-:W-:Y:S02]  /*e350*/  FSEL R121, R121, -INF , !P5 ;  /* 0xff80000079797808 */ /* 0x000fe40006800000 */
[CC--:B------:R-:W-:Y:S02]  /*e360*/  ISETP.GE.AND P4, PT, R13.reuse, R8.reuse, PT ;  /* 0x000000080d00720c */ /* 0x0c0fe40003f86270 */
[----:B------:R-:W-:Y:S01]  /*e370*/  ISETP.GE.AND P1, PT, R13, R9, PT ;  /* 0x000000090d00720c */ /* 0x000fe20003f26270 */
[----:B------:R-:W4:Y:S01]  /*e380*/  MUFU.TANH R100, R15 ;  /* 0x0000000f00647308 */ /* 0x000f220000002400 */
[----:B------:R-:W-:-:S02]  /*e390*/  ISETP.GE.AND P2, PT, R4, R8, PT ;  /* 0x000000080400720c */ /* 0x000fc40003f46270 */
[----:B------:R-:W-:Y:S02]  /*e3a0*/  ISETP.GE.AND P5, PT, R4, R9, PT ;  /* 0x000000090400720c */ /* 0x000fe40003fa6270 */
[----:B------:R-:W-:Y:S02]  /*e3b0*/  IADD3 R4, R20, 0x38, RZ ;  /* 0x0000003814047810 */ /* 0x000fe40007ffe0ff */
[----:B-----5:R-:W-:Y:S01]  /*e3c0*/  FSEL R118, R118, -INF , !P6 ;  /* 0xff80000076767808 */ /* 0x020fe20007000000 */
[----:B------:R-:W5:Y:S01]  /*e3d0*/  MUFU.TANH R104, R104 ;  /* 0x0000006800687308 */ /* 0x000f620000002400 */
[----:B-1----:R-:W-:Y:S02]  /*e3e0*/  FSEL R103, R103, -INF , !P4 ;  /* 0xff80000067677808 */ /* 0x002fe40006000000 */
[----:B---3--:R-:W-:Y:S02]  /*e3f0*/  FSEL R102, R102, -INF , !P1 ;  /* 0xff80000066667808 */ /* 0x008fe40004800000 */
[----:B------:R-:W-:-:S02]  /*e400*/  ISETP.GE.AND P6, PT, R20, R8, PT ;  /* 0x000000081400720c */ /* 0x000fc40003fc6270 */
[-C--:B------:R-:W-:Y:S01]  /*e410*/  ISETP.GE.AND P4, PT, R20, R9.reuse, PT ;  /* 0x000000091400720c */ /* 0x080fe20003f86270 */
[----:B------:R-:W1:Y:S01]  /*e420*/  MUFU.TANH R3, R3 ;  /* 0x0000000300037308 */ /* 0x000e620000002400 */
[----:B------:R-:W-:Y:S02]  /*e430*/  ISETP.GE.AND P1, PT, R4, R8, PT ;  /* 0x000000080400720c */ /* 0x000fe40003f26270 */
[----:B------:R-:W-:Y:S02]  /*e440*/  IADD3 R20, R20, 0x39, RZ ;  /* 0x0000003914147810 */ /* 0x000fe40007ffe0ff */
[----:B--2---:R-:W-:Y:S02]  /*e450*/  FSEL R101, R101, -INF , !P2 ;  /* 0xff80000065657808 */ /* 0x004fe40005000000 */
[----:B----4-:R-:W-:Y:S01]  /*e460*/  FSEL R100, R100, -INF , !P5 ;  /* 0xff80000064647808 */ /* 0x010fe20006800000 */
[----:B------:R-:W2:Y:S01]  /*e470*/  MUFU.TANH R86, R86 ;  /* 0x0000005600567308 */ /* 0x000ea20000002400 */
[----:B-----5:R-:W-:Y:S01]  /*e480*/  FSEL R104, R104, -INF , !P1 ;  /* 0xff80000068687808 */ /* 0x020fe20004800000 */
[----:B------:R-:W-:Y:S01]  /*e490*/  BAR.SYNC.DEFER_BLOCKING 0x0 ;  /* 0x0000000000007b1d */ /* 0x000fe20000010000 */
[----:B------:R-:W-:-:S02]  /*e4a0*/  ISETP.GE.AND P2, PT, R4, R9, PT ;  /* 0x000000090400720c */ /* 0x000fc40003f46270 */
[C---:B------:R-:W-:Y:S02]  /*e4b0*/  ISETP.GE.AND P5, PT, R20.reuse, R8, PT ;  /* 0x000000081400720c */ /* 0x040fe40003fa6270 */
[----:B------:R-:W-:Y:S01]  /*e4c0*/  ISETP.GE.AND P1, PT, R20, R9, PT ;  /* 0x000000091400720c */ /* 0x000fe20003f26270 */
[----:B------:R-:W3:Y:S01]  /*e4d0*/  MUFU.TANH R105, R5 ;  /* 0x0000000500697308 */ /* 0x000ee20000002400 */
[----:B-1----:R-:W-:-:S07]  /*e4e0*/  FSEL R3, R3, -INF , !P6 ;  /* 0xff80000003037808 */ /* 0x002fce0007000000 */
[----:B------:R-:W1:Y:S01]  /*e4f0*/  MUFU.TANH R95, R6 ;  /* 0x00000006005f7308 */ /* 0x000e620000002400 */
[----:B--2---:R-:W-:-:S07]  /*e500*/  FSEL R4, R86, -INF , !P4 ;  /* 0xff80000056047808 */ /* 0x004fce0006000000 */
[----:B------:R-:W2:Y:S01]  /*e510*/  MUFU.TANH R94, R7 ;  /* 0x00000007005e7308 */ /* 0x000ea20000002400 */
[----:B---3--:R-:W-:Y:S02]  /*e520*/  FSEL R105, R105, -INF , !P5 ;  /* 0xff80000069697808 */ /* 0x008fe40006800000 */
[----:B-1----:R-:W-:Y:S02]  /*e530*/  FSEL R95, R95, -INF , !P2 ;  /* 0xff8000005f5f7808 */ /* 0x002fe40005000000 */
[----:B--2---:R-:W-:Y:S01]  /*e540*/  FSEL R94, R94, -INF , !P1 ;  /* 0xff8000005e5e7808 */ /* 0x004fe20004800000 */
        /* <DEDUP_REMOVED lines=61> */
.L_x_4554:
[----:B------:R-:W-:-:S05]  /*e920*/  IMAD.MOV.U32 R5, RZ, RZ, c[0x0][0x198] ;  /* 0x00006600ff057624 */ /* 0x000fca00078e00ff */
[----:B------:R-:W-:-:S04]  /*e930*/  LEA R5, -R5, RZ, 0x6 ;  /* 0x000000ff05057211 */ /* 0x000fc800078e31ff */
[----:B------:R-:W-:Y:S02]  /*e940*/  SHF.R.S32.HI R6, RZ, 0x1f, R5 ;  /* 0x0000001fff067819 */ /* 0x000fe40000011405 */
.L_x_4555:
[----:B------:R-:W-:Y:S02]  /*e950*/  ISETP.GE.AND P0, PT, R84, c[0x0][0x220], PT ;  /* 0x0000880054007a0c */ /* 0x000fe40003f06270 */
[----:B------:R-:W-:Y:S01]  /*e960*/  ISETP.GE.AND P2, PT, R10, c[0x0][0x220], PT ;  /* 0x000088000a007a0c */ /* 0x000fe20003f46270 */
[----:B------:R-:W-:Y:S01]  /*e970*/  IMAD.MOV.U32 R10, RZ, RZ, c[0x0][0x19c] ;  /* 0x00006700ff0a7624 */ /* 0x000fe200078e00ff */
[----:B------:R-:W-:Y:S02]  /*e980*/  SEL R7, RZ, 0x3fffc, P0 ;  /* 0x0003fffcff077807 */ /* 0x000fe40000000000 */
[----:B------:R-:W-:Y:S02]  /*e990*/  ISETP.GE.AND P1, PT, R85, c[0x0][0x220], PT ;  /* 0x0000880055007a0c */ /* 0x000fe40003f26270 */
[----:B------:R-:W-:Y:S01]  /*e9a0*/  LOP3.LUT P6, RZ, R7, 0x4, RZ, 0xc0, !PT ;  /* 0x0000000407ff7812 */ /* 0x000fe200078cc0ff */
[----:B------:R-:W-:Y:S01]  /*e9b0*/  IMAD.MOV.U32 R7, RZ, RZ, c[0x0][0x198] ;  /* 0x00006600ff077624 */ /* 0x000fe200078e00ff */
[----:B------:R-:W-:-:S04]  /*e9c0*/  LEA R14, P4, R5, R134, 0x1 ;  /* 0x00000086050e7211 */ /* 0x000fc800078808ff */
[----:B------:R-:W-:Y:S02]  /*e9d0*/  LEA R8, P0, R7, R5, 0x5 ;  /* 0x0000000507087211 */ /* 0x000fe400078028ff */
        /* <DEDUP_REMOVED lines=43> */
.L_x_4553:
        /* <DEDUP_REMOVED lines=36> */
[----:B-1----:R-:W-:-:S03]  /*eed0*/  FMNMX.FTZ R5, R8, R5, !PT ;  /* 0x0000000508057209 */ /* 0x002fc60007810000 */
[----:B------:R-:W-:Y:S01]  /*eee0*/  LDSM.16.MT88.4 R8, [R124+0x6000] ;  /* 0x006000007c08783b */ /* 0x000fe20000004200 */
[----:B--2---:R-:W-:-:S03]  /*eef0*/  FMNMX.FTZ R6, R7, R6, !PT ;  /* 0x0000000607067209 */ /* 0x004fc60007810000 */
[----:B------:R-:W1:Y:S04]  /*ef00*/  SHFL.BFLY PT, R88, R5, 0x1, 0x1f ;  /* 0x0c201f0005587f89 */ /* 0x000e6800000e0000 */
[----:B------:R-:W2:Y:S01]  /*ef10*/  SHFL.BFLY PT, R87, R6, 0x1, 0x1f ;  /* 0x0c201f0006577f89 */ /* 0x000ea200000e0000 */
[----:B-1----:R-:W-:Y:S02]  /*ef20*/  FMNMX.FTZ R88, R5, R88, !PT ;  /* 0x0000005805587209 */ /* 0x002fe40007810000 */
[----:B--2---:R-:W-:-:S03]  /*ef30*/  FMNMX.FTZ R87, R6, R87, !PT ;  /* 0x0000005706577209 */ /* 0x004fc60007810000 */
[C---:B------:R-:W-:Y:S01]  /*ef40*/  FMUL.FTZ R106, R88.reuse, c[0x0][0x23c] ;  /* 0x00008f00586a7a20 */ /* 0x040fe20000410000 */
[C---:B------:R-:W-:Y:S02]  /*ef50*/  FSETP.NEU.FTZ.AND P1, PT, R88.reuse, -INF , PT ;  /* 0xff8000005800780b */ /* 0x040fe40003f3d000 */
[C---:B------:R-:W-:Y:S01]  /*ef60*/  FSETP.NEU.FTZ.AND P0, PT, R87.reuse, -INF , PT ;  /* 0xff8000005700780b */ /* 0x040fe20003f1d000 */
[C---:B------:R-:W-:Y:S01]  /*ef70*/  FMUL.FTZ R97, R87.reuse, c[0x0][0x23c] ;  /* 0x00008f0057617a20 */ /* 0x040fe20000410000 */
[----:B------:R-:W-:Y:S02]  /*ef80*/  FSEL R99, R88, RZ, P1 ;  /* 0x000000ff58637208 */ /* 0x000fe40000800000 */
[----:B------:R-:W-:Y:S02]  /*ef90*/  FSEL R5, R87, RZ, P0 ;  /* 0x000000ff57057208 */ /* 0x000fe40000000000 */
[----:B------:R-:W-:Y:S01]  /*efa0*/  FSEL R106, R106, RZ, P1 ;  /* 0x000000ff6a6a7208 */ /* 0x000fe20000800000 */
[----:B------:R-:W-:Y:S01]  /*efb0*/  FADD.FTZ R99, R2, -R99 ;  /* 0x8000006302637221 */ /* 0x000fe20000010000 */
[----:B------:R-:W-:Y:S01]  /*efc0*/  FSEL R97, R97, RZ, P0 ;  /* 0x000000ff61617208 */ /* 0x000fe20000000000 */
[----:B------:R-:W-:-:S02]  /*efd0*/  FADD.FTZ R0, R0, -R5 ;  /* 0x8000000500007221 */ /* 0x000fc40000010000 */
[----:B------:R-:W-:Y:S02]  /*efe0*/  FMUL.FTZ R99, R99, c[0x0][0x23c] ;  /* 0x00008f0063637a20 */ /* 0x000fe40000410000 */
[----:B------:R-:W-:Y:S02]  /*eff0*/  FMUL.FTZ R0, R0, c[0x0][0x23c] ;  /* 0x00008f0000007a20 */ /* 0x000fe40000410000 */
[--C-:B------:R-:W-:Y:S02]  /*f000*/  FFMA.FTZ R98, R3, c[0x0][0x23c], -R106.reuse ;  /* 0x00008f0003627a23 */ /* 0x100fe4000001086a */
[----:B------:R-:W1:Y:S01]  /*f010*/  MUFU.EX2 R99, R99 ;  /* 0x0000006300637308 */ /* 0x000e620000000800 */
[--C-:B------:R-:W-:Y:S02]  /*f020*/  FFMA.FTZ R92, R21, c[0x0][0x23c], -R106.reuse ;  /* 0x00008f00155c7a23 */ /* 0x100fe4000001086a */
[--C-:B------:R-:W-:Y:S02]  /*f030*/  FFMA.FTZ R86, R19, c[0x0][0x23c], -R106.reuse ;  /* 0x00008f0013567a23 */ /* 0x100fe4000001086a */
[----:B------:R-:W-:-:S02]  /*f040*/  FFMA.FTZ R3, R17, c[0x0][0x23c], -R106 ;  /* 0x00008f0011037a23 */ /* 0x000fc4000001086a */
[--C-:B------:R-:W-:Y:S01]  /*f050*/  FFMA.FTZ R93, R4, c[0x0][0x23c], -R97.reuse ;  /* 0x00008f00045d7a23 */ /* 0x100fe20000010861 */
[----:B------:R-:W2:Y:S01]  /*f060*/  MUFU.EX2 R0, R0 ;  /* 0x0000000000007308 */ /* 0x000ea20000000800 */
[--C-:B------:R-:W-:Y:S02]  /*f070*/  FFMA.FTZ R96, R18, c[0x0][0x23c], -R97.reuse ;  /* 0x00008f0012607a23 */ /* 0x100fe40000010861 */
[--C-:B------:R-:W-:Y:S02]  /*f080*/  FFMA.FTZ R89, R12, c[0x0][0x23c], -R97.reuse ;  /* 0x00008f000c597a23 */ /* 0x100fe40000010861 */
[----:B------:R-:W-:Y:S02]  /*f090*/  FFMA.FTZ R16, R16, c[0x0][0x23c], -R97 ;  /* 0x00008f0010107a23 */ /* 0x000fe40000010861 */
[----:B------:R-:W-:Y:S01]  /*f0a0*/  FFMA.FTZ R114, R113, c[0x0][0x23c], -R106 ;  /* 0x00008f0071727a23 */ /* 0x000fe2000001086a */
[----:B------:R-:W-:Y:S01]  /*f0b0*/  MUFU.EX2 R98, R98 ;  /* 0x0000006200627308 */ /* 0x000fe20000000800 */
[----:B-1----:R-:W-:-:S02]  /*f0c0*/  FMUL.FTZ R28, R56, R99 ;  /* 0x00000063381c7220 */ /* 0x002fc40000410000 */
[-C--:B------:R-:W-:Y:S02]  /*f0d0*/  FMUL.FTZ R29, R57, R99.reuse ;  /* 0x00000063391d7220 */ /* 0x080fe40000410000 */
[-C--:B------:R-:W-:Y:S02]  /*f0e0*/  FMUL.FTZ R4, R80, R99.reuse ;  /* 0x0000006350047220 */ /* 0x080fe40000410000 */
[----:B------:R-:W-:Y:S01]  /*f0f0*/  FMUL.FTZ R5, R81, R99 ;  /* 0x0000006351057220 */ /* 0x000fe20000410000 */
[----:B------:R-:W1:Y:S01]  /*f100*/  MUFU.EX2 R92, R92 ;  /* 0x0000005c005c7308 */ /* 0x000e620000000800 */
[-C--:B--2---:R-:W-:Y:S02]  /*f110*/  FMUL.FTZ R30, R58, R0.reuse ;  /* 0x000000003a1e7220 */ /* 0x084fe40000410000 */
[-C--:B------:R-:W-:Y:S02]  /*f120*/  FMUL.FTZ R31, R59, R0.reuse ;  /* 0x000000003b1f7220 */ /* 0x080fe40000410000 */
[----:B------:R-:W2:Y:S01]  /*f130*/  LDSM.16.MT88.4 R56, [R124+0x8000] ;  /* 0x008000007c38783b */ /* 0x000ea20000004200 */
[----:B------:R-:W-:-:S02]  /*f140*/  FMUL.FTZ R6, R82, R0 ;  /* 0x0000000052067220 */ /* 0x000fc40000410000 */
[----:B------:R-:W-:Y:S01]  /*f150*/  MUFU.EX2 R86, R86 ;  /* 0x0000005600567308 */ /* 0x000fe20000000800 */
[-C--:B------:R-:W-:Y:S02]  /*f160*/  FMUL.FTZ R7, R83, R0.reuse ;  /* 0x0000000053077220 */ /* 0x080fe40000410000 */
[-C--:B------:R-:W-:Y:S02]  /*f170*/  FMUL.FTZ R52, R52, R99.reuse ;  /* 0x0000006334347220 */ /* 0x080fe40000410000 */
[----:B------:R-:W-:Y:S02]  /*f180*/  FMUL.FTZ R53, R53, R99 ;  /* 0x0000006335357220 */ /* 0x000fe40000410000 */
[----:B------:R-:W-:Y:S01]  /*f190*/  FMUL.FTZ R54, R54, R0 ;  /* 0x0000000036367220 */ /* 0x000fe20000410000 */
[----:B------:R-:W3:Y:S01]  /*f1a0*/  MUFU.EX2 R3, R3 ;  /* 0x0000000300037308 */ /* 0x000ee20000000800 */
[----:B-1----:R-:W-:Y:S01]  /*f1b0*/  F2FP.BF16.PACK_AB R80, R92, R98 ;  /* 0x000000625c50723e */ /* 0x002fe200000010ff */
[----:B------:R-:W-:-:S02]  /*f1c0*/  FMUL.FTZ R55, R55, R0 ;  /* 0x0000000037377220 */ /* 0x000fc40000410000 */
[-C--:B------:R-:W-:Y:S02]  /*f1d0*/  FMUL.FTZ R36, R36, R99.reuse ;  /* 0x0000006324247220 */ /* 0x080fe40000410000 */
[-C--:B------:R-:W-:Y:S02]  /*f1e0*/  FMUL.FTZ R37, R37, R99.reuse ;  /* 0x0000006325257220 */ /* 0x080fe40000410000 */
[----:B------:R-:W-:Y:S01]  /*f1f0*/  MUFU.EX2 R93, R93 ;  /* 0x0000005d005d7308 */ /* 0x000fe20000000800 */
[-C--:B------:R-:W-:Y:S02]  /*f200*/  FMUL.FTZ R38, R38, R0.reuse ;  /* 0x0000000026267220 */ /* 0x080fe40000410000 */
[----:B------:R-:W-:Y:S02]  /*f210*/  FMUL.FTZ R39, R39, R0 ;  /* 0x0000000027277220 */ /* 0x000fe40000410000 */
[-C--:B------:R-:W-:Y:S02]  /*f220*/  FMUL.FTZ R40, R40, R99.reuse ;  /* 0x0000006328287220 */ /* 0x080fe40000410000 */
[----:B------:R-:W-:Y:S01]  /*f230*/  FMUL.FTZ R41, R41, R99 ;  /* 0x0000006329297220 */ /* 0x000fe20000410000 */
[----:B------:R-:W1:Y:S01]  /*f240*/  MUFU.EX2 R96, R96 ;  /* 0x0000006000607308 */ /* 0x000e620000000800 */
[----:B---3--:R-:W-:Y:S01]  /*f250*/  F2FP.BF16.PACK_AB R82, R3, R86 ;  /* 0x000000560352723e */ /* 0x008fe200000010ff */
[----:B------:R-:W-:-:S02]  /*f260*/  FMUL.FTZ R42, R42, R0 ;  /* 0x000000002a2a7220 */ /* 0x000fc40000410000 */
[-C--:B------:R-:W-:Y:S02]  /*f270*/  FMUL.FTZ R43, R43, R0.reuse ;  /* 0x000000002b2b7220 */ /* 0x080fe40000410000 */
[-C--:B------:R-:W-:Y:S02]  /*f280*/  FMUL.FTZ R20, R64, R99.reuse ;  /* 0x0000006340147220 */ /* 0x080fe40000410000 */
[----:B------:R3:W-:Y:S01]  /*f290*/  MUFU.EX2 R2, R16 ;  /* 0x0000001000027308 */ /* 0x0007e20000000800 */
[-C--:B------:R-:W-:Y:S02]  /*f2a0*/  FMUL.FTZ R21, R65, R99.reuse ;  /* 0x0000006341157220 */ /* 0x080fe40000410000 */
[-C--:B------:R-:W-:Y:S02]  /*f2b0*/  FMUL.FTZ R22, R66, R0.reuse ;  /* 0x0000000042167220 */ /* 0x080fe40000410000 */
[----:B------:R-:W-:Y:S02]  /*f2c0*/  FMUL.FTZ R23, R67, R0 ;  /* 0x0000000043177220 */ /* 0x000fe40000410000 */
[----:B------:R-:W-:Y:S01]  /*f2d0*/  FMUL.FTZ R60, R60, R99 ;  /* 0x000000633c3c7220 */ /* 0x000fe20000410000 */
[----:B------:R-:W4:Y:S01]  /*f2e0*/  MUFU.EX2 R89, R89 ;  /* 0x0000005900597308 */ /* 0x000f220000000800 */
[----:B-1----:R-:W-:Y:S01]  /*f2f0*/  F2FP.BF16.PACK_AB R81, R96, R93 ;  /* 0x0000005d6051723e */ /* 0x002fe200000010ff */
[----:B------:R-:W-:-:S02]  /*f300*/  FMUL.FTZ R61, R61, R99 ;  /* 0x000000633d3d7220 */ /* 0x000fc40000410000 */
[-C--:B------:R-:W-:Y:S02]  /*f310*/  FMUL.FTZ R62, R62, R0.reuse ;  /* 0x000000003e3e7220 */ /* 0x080fe40000410000 */
[-C--:B------:R-:W-:Y:S01]  /*f320*/  FMUL.FTZ R63, R63, R0.reuse ;  /* 0x000000003f3f7220 */ /* 0x080fe20000410000 */
[----:B---3--:R-:W1:Y:S01]  /*f330*/  LDSM.16.MT88.4 R16, [R90+0x6000] ;  /* 0x006000005a10783b */ /* 0x008e620000004200 */
[-C--:B------:R-:W-:Y:S01]  /*f340*/  FMUL.FTZ R76, R76, R99.reuse ;  /* 0x000000634c4c7220 */ /* 0x080fe20000410000 */
[----:B------:R-:W-:Y:S01]  /*f350*/  MUFU.EX2 R114, R114 ;  /* 0x0000007200727308 */ /* 0x000fe20000000800 */
[----:B------:R-:W-:Y:S02]  /*f360*/  FMUL.FTZ R77, R77, R99 ;  /* 0x000000634d4d7220 */ /* 0x000fe40000410000 */
[-C--:B------:R-:W-:Y:S02]  /*f370*/  FMUL.FTZ R78, R78, R0.reuse ;  /* 0x000000004e4e7220 */ /* 0x080fe40000410000 */
[----:B------:R-:W-:Y:S01]  /*f380*/  FMUL.FTZ R79, R79, R0 ;  /* 0x000000004f4f7220 */ /* 0x000fe20000410000 */
[----:B----4-:R-:W-:Y:S01]  /*f390*/  F2FP.BF16.PACK_AB R83, R89, R2 ;  /* 0x000000025953723e */ /* 0x010fe200000010ff */
[----:B------:R-:W-:-:S02]  /*f3a0*/  FFMA.FTZ R110, R109, c[0x0][0x23c], -R106 ;  /* 0x00008f006d6e7a23 */ /* 0x000fc4000001086a */
[--C-:B------:R-:W-:Y:S02]  /*f3b0*/  FFMA.FTZ R113, R111, c[0x0][0x23c], -R106.reuse ;  /* 0x00008f006f717a23 */ /* 0x100fe4000001086a */
[----:B------:R-:W-:Y:S02]  /*f3c0*/  FFMA.FTZ R109, R107, c[0x0][0x23c], -R106 ;  /* 0x00008f006b6d7a23 */ /* 0x000fe4000001086a */
[C---:B------:R-:W-:Y:S01]  /*f3d0*/  HMMA.16816.F32.BF16 R28, R80.reuse, R32, R28 ;  /* 0x00000020501c723c */ /* 0x040fe2000004181c */
[--C-:B------:R-:W-:Y:S01]  /*f3e0*/  FFMA.FTZ R112, R112, c[0x0][0x23c], -R97.reuse ;  /* 0x00008f0070707a23 */ /* 0x100fe20000010861 */
[----:B------:R-:W3:Y:S01]  /*f3f0*/  MUFU.EX2 R113, R113 ;  /* 0x0000007100717308 */ /* 0x000ee20000000800 */
[--C-:B------:R-:W-:Y:S02]  /*f400*/  FFMA.FTZ R111, R140, c[0x0][0x23c], -R97.reuse ;  /* 0x00008f008c6f7a23 */ /* 0x100fe40000010861 */
[--C-:B------:R-:W-:Y:S02]  /*f410*/  FFMA.FTZ R108, R108, c[0x0][0x23c], -R97.reuse ;  /* 0x00008f006c6c7a23 */ /* 0x100fe40000010861 */
[----:B------:R-:W-:Y:S01]  /*f420*/  FFMA.FTZ R107, R138, c[0x0][0x23c], -R97 ;  /* 0x00008f008a6b7a23 */ /* 0x000fe20000010861 */
[----:B------:R-:W-:Y:S01]  /*f430*/  HMMA.16816.F32.BF16 R32, R80, R34, R52 ;  /* 0x000000225020723c */ /* 0x000fe20000041834 */
[----:B------:R-:W4:Y:S01]  /*f440*/  LDSM.16.MT88.4 R52, [R90+0x8000] ;  /* 0x008000005a34783b */ /* 0x000f220000004200 */
[-C--:B------:R-:W-:Y:S01]  /*f450*/  FMUL.FTZ R12, R72, R99.reuse ;  /* 0x00000063480c7220 */ /* 0x080fe20000410000 */
[----:B------:R-:W-:Y:S01]  /*f460*/  MUFU.EX2 R110, R110 ;  /* 0x0000006e006e7308 */ /* 0x000fe20000000800 */
[----:B------:R-:W-:-:S02]  /*f470*/  FMUL.FTZ R13, R73, R99 ;  /* 0x00000063490d7220 */ /* 0x000fc40000410000 */
[-C--:B------:R-:W-:Y:S02]  /*f480*/  FMUL.FTZ R14, R74, R0.reuse ;  /* 0x000000004a0e7220 */ /* 0x080fe40000410000 */
[C---:B--2---:R-:W-:Y:S01]  /*f490*/  HMMA.16816.F32.BF16 R36, R80.reuse, R56, R36 ;  /* 0x000000385024723c */ /* 0x044fe20000041824 */
[-C--:B------:R-:W-:Y:S02]  /*f4a0*/  FMUL.FTZ R15, R75, R0.reuse ;  /* 0x000000004b0f7220 */ /* 0x080fe40000410000 */
[----:B------:R-:W-:Y:S01]  /*f4b0*/  MUFU.EX2 R109, R109 ;  /* 0x0000006d006d7308 */ /* 0x000fe20000000800 */
[-C--:B------:R-:W-:Y:S02]  /*f4c0*/  FMUL.FTZ R68, R68, R99.reuse ;  /* 0x0000006344447220 */ /* 0x080fe40000410000 */
[----:B------:R-:W-:Y:S02]  /*f4d0*/  FMUL.FTZ R69, R69, R99 ;  /* 0x0000006345457220 */ /* 0x000fe40000410000 */
[----:B------:R-:W-:Y:S01]  /*f4e0*/  HMMA.16816.F32.BF16 R40, R80, R58, R40 ;  /* 0x0000003a5028723c */ /* 0x000fe20000041828 */
[----:B------:R-:W2:Y:S01]  /*f4f0*/  LDSM.16.MT88.4 R56, [R124+0x6400] ;  /* 0x006400007c38783b */ /* 0x000ea20000004200 */
[-C--:B------:R-:W-:Y:S01]  /*f500*/  FMUL.FTZ R70, R70, R0.reuse ;  /* 0x0000000046467220 */ /* 0x080fe20000410000 */
[----:B------:R-:W-:Y:S01]  /*f510*/  MUFU.EX2 R112, R112 ;  /* 0x0000007000707308 */ /* 0x000fe20000000800 */
[----:B------:R-:W-:-:S02]  /*f520*/  FMUL.FTZ R71, R71, R0 ;  /* 0x0000000047477220 */ /* 0x000fc40000410000 */
[-C--:B------:R-:W-:Y:S02]  /*f530*/  FMUL.FTZ R44, R44, R99.reuse ;  /* 0x000000632c2c7220 */ /* 0x080fe40000410000 */
[C---:B------:R-:W-:Y:S01]  /*f540*/  HMMA.16816.F32.BF16 R20, R80.reuse, R24, R20 ;  /* 0x000000185014723c */ /* 0x040fe20000041814 */
[-C--:B------:R-:W-:Y:S02]  /*f550*/  FMUL.FTZ R45, R45, R99.reuse ;  /* 0x000000632d2d7220 */ /* 0x080fe40000410000 */
[----:B------:R-:W5:Y:S01]  /*f560*/  MUFU.EX2 R111, R111 ;  /* 0x0000006f006f7308 */ /* 0x000f620000000800 */
        /* <DEDUP_REMOVED lines=9> */
[----:B------:R-:W-:Y:S02]  /*f600*/  FMUL.FTZ R51, R51, R0 ;  /* 0x0000000033337220 */ /* 0x000fe40000410000 */
[----:B------:R-:W2:Y:S01]  /*f610*/  MUFU.EX2 R107, R107 ;  /* 0x0000006b006b7308 */ /* 0x000ea20000000800 */
[--C-:B------:R-:W-:Y:S02]  /*f620*/  FFMA.FTZ R123, R115, c[0x0][0x23c], -R106.reuse ;  /* 0x00008f00737b7a23 */ /* 0x100fe4000001086a */
[--C-:B------:R-:W-:Y:S02]  /*f630*/  FFMA.FTZ R140, R117, c[0x0][0x23c], -R106.reuse ;  /* 0x00008f00758c7a23 */ /* 0x100fe4000001086a */
[----:B------:R-:W-:Y:S01]  /*f640*/  HMMA.16816.F32.BF16 R8, R80, R10, R76 ;  /* 0x0000000a5008723c */ /* 0x000fe2000004184c */
[--C-:B------:R-:W-:Y:S01]  /*f650*/  FFMA.FTZ R115, R119, c[0x0][0x23c], -R106.reuse ;  /* 0x00008f0077737a23 */ /* 0x100fe2000001086a */
[----:B------:R-:W-:Y:S01]  /*f660*/  LDSM.16.MT88.4 R76, [R124+0x6c00] ;  /* 0x006c00007c4c783b */ /* 0x000fe20000004200 */
[----:B------:R-:W-:Y:S01]  /*f670*/  FFMA.FTZ R138, R121, c[0x0][0x23c], -R106 ;  /* 0x00008f00798a7a23 */ /* 0x000fe2000001086a */
[----:B------:R-:W-:Y:S01]  /*f680*/  MUFU.EX2 R123, R123 ;  /* 0x0000007b007b7308 */ /* 0x000fe20000000800 */
[----:B------:R-:W-:-:S02]  /*f690*/  FFMA.FTZ R119, R122, c[0x0][0x23c], -R97 ;  /* 0x00008f007a777a23 */ /* 0x000fc40000010861 */
[--C-:B------:R-:W-:Y:S01]  /*f6a0*/  FFMA.FTZ R120, R120, c[0x0][0x23c], -R97.reuse ;  /* 0x00008f0078787a23 */ /* 0x100fe20000010861 */
[C---:B-1----:R-:W-:Y:S01]  /*f6b0*/  HMMA.16816.F32.BF16 R12, R80.reuse, R16, R12 ;  /* 0x00000010500c723c */ /* 0x042fe2000004180c */
[--C-:B------:R-:W-:Y:S02]  /*f6c0*/  FFMA.FTZ R116, R116, c[0x0][0x23c], -R97.reuse ;  /* 0x00008f0074747a23 */ /* 0x100fe40000010861 */
[----:B------:R-:W-:Y:S01]  /*f6d0*/  FFMA.FTZ R117, R118, c[0x0][0x23c], -R97 ;  /* 0x00008f0076757a23 */ /* 0x000fe20000010861 */
[----:B------:R-:W-:Y:S01]  /*f6e0*/  MUFU.EX2 R140, R140 ;  /* 0x0000008c008c7308 */ /* 0x000fe20000000800 */
[--C-:B------:R-:W-:Y:S02]  /*f6f0*/  FFMA.FTZ R118, R101, c[0x0][0x23c], -R106.reuse ;  /* 0x00008f0065767a23 */ /* 0x100fe4000001086a */
[--C-:B------:R-:W-:Y:S01]  /*f700*/  FFMA.FTZ R101, R104, c[0x0][0x23c], -R106.reuse ;  /* 0x00008f0068657a23 */ /* 0x100fe2000001086a */
[----:B------:R-:W-:Y:S01]  /*f710*/  HMMA.16816.F32.BF16 R16, R80, R18, R68 ;  /* 0x000000125010723c */ /* 0x000fe20000041844 */
[----:B------:R-:W-:Y:S01]  /*f720*/  LDSM.16.MT88.4 R68, [R90+0x6c00] ;  /* 0x006c00005a44783b */ /* 0x000fe20000004200 */
[----:B------:R-:W-:-:S02]  /*f730*/  FFMA.FTZ R104, R105, c[0x0][0x23c], -R106 ;  /* 0x00008f0069687a23 */ /* 0x000fc4000001086a */
[----:B------:R-:W-:Y:S01]  /*f740*/  MUFU.EX2 R115, R115 ;  /* 0x0000007300737308 */ /* 0x000fe20000000800 */
[--C-:B------:R-:W-:Y:S02]  /*f750*/  FFMA.FTZ R105, R100, c[0x0][0x23c], -R97.reuse ;  /* 0x00008f0064697a23 */ /* 0x100fe40000010861 */
[--C-:B------:R-:W-:Y:S01]  /*f760*/  FFMA.FTZ R102, R102, c[0x0][0x23c], -R97.reuse ;  /* 0x00008f0066667a23 */ /* 0x100fe20000010861 */
[C---:B----4-:R-:W-:Y:S01]  /*f770*/  HMMA.16816.F32.BF16 R44, R80.reuse, R52, R44 ;  /* 0x00000034502c723c */ /* 0x050fe2000004182c */
[--C-:B------:R-:W-:Y:S02]  /*f780*/  FFMA.FTZ R100, R95, c[0x0][0x23c], -R97.reuse ;  /* 0x00008f005f647a23 */ /* 0x100fe40000010861 */
[----:B------:R-:W-:Y:S01]  /*f790*/  FFMA.FTZ R103, R103, c[0x0][0x23c], -R106 ;  /* 0x00008f0067677a23 */ /* 0x000fe2000001086a */
[----:B------:R-:W-:Y:S01]  /*f7a0*/  MUFU.EX2 R138, R138 ;  /* 0x0000008a008a7308 */ /* 0x000fe20000000800 */
[----:B------:R-:W-:Y:S02]  /*f7b0*/  FFMA.FTZ R97, R94, c[0x0][0x23c], -R97 ;  /* 0x00008f005e617a23 */ /* 0x000fe40000010861 */
[----:B---3--:R-:W-:Y:S01]  /*f7c0*/  F2FP.BF16.PACK_AB R52, R113, R114 ;  /* 0x000000727134723e */ /* 0x008fe200000010ff */
[----:B------:R-:W-:Y:S01]  /*f7d0*/  HMMA.16816.F32.BF16 R48, R80, R54, R48 ;  /* 0x000000365030723c */ /* 0x000fe20000041830 */
[----:B-----5:R-:W-:Y:S01]  /*f7e0*/  F2FP.BF16.PACK_AB R53, R111, R112 ;  /* 0x000000706f35723e */ /* 0x020fe200000010ff */
[----:B------:R-:W-:-:S02]  /*f7f0*/  FFMA.FTZ R99, R143, R99, R98 ;  /* 0x000000638f637223 */ /* 0x000fc40000010062 */
[----:B------:R-:W-:Y:S02]  /*f800*/  MUFU.EX2 R119, R119 ;  /* 0x0000007700777308 */ /* 0x000fe40000000800 */
[----:B------:R-:W-:Y:S01]  /*f810*/  FADD.FTZ R99, R92, R99 ;  /* 0x000000635c637221 */ /* 0x000fe20000010000 */
[----:B------:R-:W-:Y:S02]  /*f820*/  F2FP.BF16.PACK_AB R54, R109, R110 ;  /* 0x0000006e6d36723e */ /* 0x000fe400000010ff */
[----:B--2---:R-:W-:Y:S01]  /*f830*/  F2FP.BF16.PACK_AB R55, R107, R108 ;  /* 0x0000006c6b37723e */ /* 0x004fe200000010ff */
[----:B------:R-:W-:Y:S02]  /*f840*/  FADD.FTZ R86, R86, R99 ;  /* 0x0000006356567221 */ /* 0x000fe40000010000 */
[----:B------:R-:W-:Y:S02]  /*f850*/  MUFU.EX2 R120, R120 ;  /* 0x0000007800787308 */ /* 0x000fe40000000800 */
[----:B------:R-:W-:-:S02]  /*f860*/  FADD.FTZ R3, R3, R86 ;  /* 0x0000005603037221 */ /* 0x000fc40000010000 */
[C---:B------:R-:W-:Y:S02]  /*f870*/  HMMA.16816.F32.BF16 R4, R52.reuse, R56, R4 ;  /* 0x000000383404723c */ /* 0x040fe40000041804 */
[----:B------:R-:W-:Y:S02]  /*f880*/  FADD.FTZ R114, R114, R3 ;  /* 0x0000000372727221 */ /* 0x000fe40000010000 */
[----:B------:R-:W-:Y:S02]  /*f890*/  MUFU.EX2 R116, R116 ;  /* 0x0000007400747308 */ /* 0x000fe40000000800 */
[----:B------:R-:W-:Y:S02]  /*f8a0*/  FADD.FTZ R113, R113, R114 ;  /* 0x0000007271717221 */ /* 0x000fe40000010000 */
[C---:B------:R-:W-:Y:S01]  /*f8b0*/  HMMA.16816.F32.BF16 R8, R52.reuse, R58, R8 ;  /* 0x0000003a3408723c */ /* 0x040fe20000041808 */
[----:B------:R-:W1:Y:S03]  /*f8c0*/  LDSM.16.MT88.4 R56, [R124+0x7400] ;  /* 0x007400007c38783b */ /* 0x000e660000004200 */
[----:B------:R-:W-:Y:S04]  /*f8d0*/  MUFU.EX2 R117, R117 ;  /* 0x0000007500757308 */ /* 0x000fe80000000800 */
[C---:B------:R-:W-:Y:S04]  /*f8e0*/  HMMA.16816.F32.BF16 R12, R52.reuse, R60, R12 ;  /* 0x0000003c340c723c */ /* 0x040fe8000004180c */
[----:B------:R-:W-:Y:S04]  /*f8f0*/  MUFU.EX2 R103, R103 ;  /* 0x0000006700677308 */ /* 0x000fe80000000800 */
[C---:B------:R-:W-:Y:S01]  /*f900*/  HMMA.16816.F32.BF16 R16, R52.reuse, R62, R16 ;  /* 0x0000003e3410723c */ /* 0x040fe20000041810 */
[----:B------:R-:W2:Y:S03]  /*f910*/  LDSM.16.MT88.4 R60, [R90+0x7400] ;  /* 0x007400005a3c783b */ /* 0x000ea60000004200 */
[----:B------:R-:W3:Y:S08]  /*f920*/  MUFU.EX2 R118, R118 ;  /* 0x0000007600767308 */ /* 0x000ef00000000800 */
[----:B------:R-:W-:Y:S08]  /*f930*/  MUFU.EX2 R101, R101 ;  /* 0x0000006500657308 */ /* 0x000ff00000000800 */
[----:B------:R-:W4:Y:S01]  /*f940*/  MUFU.EX2 R104, R104 ;  /* 0x0000006800687308 */ /* 0x000f220000000800 */
[----:B---3--:R-:W-:Y:S01]  /*f950*/  F2FP.BF16.PACK_AB R92, R118, R103 ;  /* 0x00000067765c723e */ /* 0x008fe200000010ff */
[C---:B-1----:R-:W-:Y:S06]  /*f960*/  HMMA.16816.F32.BF16 R20, R52.reuse, R56, R20 ;  /* 0x000000383414723c */ /* 0x042fec0000041814 */
[----:B------:R-:W-:Y:S02]  /*f970*/  MUFU.EX2 R102, R102 ;  /* 0x0000006600667308 */ /* 0x000fe40000000800 */
[C---:B------:R-:W-:Y:S01]  /*f980*/  HMMA.16816.F32.BF16 R24, R52.reuse, R58, R24 ;  /* 0x0000003a3418723c */ /* 0x040fe20000041818 */
[----:B------:R-:W1:Y:S05]  /*f990*/  LDSM.16.MT88.4 R56, [R124+0x8400] ;  /* 0x008400007c38783b */ /* 0x000e6a0000004200 */
[----:B------:R-:W-:Y:S01]  /*f9a0*/  MUFU.EX2 R105, R105 ;  /* 0x0000006900697308 */ /* 0x000fe20000000800 */
[----:B----4-:R-:W-:Y:S01]  /*f9b0*/  F2FP.BF16.PACK_AB R94, R104, R101 ;  /* 0x00000065685e723e */ /* 0x010fe200000010ff */
[C---:B--2---:R-:W-:Y:S06]  /*f9c0*/  HMMA.16816.F32.BF16 R28, R52.reuse, R60, R28 ;  /* 0x0000003c341c723c */ /* 0x044fec000004181c */
[----:B------:R-:W-:Y:S02]  /*f9d0*/  MUFU.EX2 R100, R100 ;  /* 0x0000006400647308 */ /* 0x000fe40000000800 */
[C---:B------:R-:W-:Y:S01]  /*f9e0*/  HMMA.16816.F32.BF16 R32, R52.reuse, R62, R32 ;  /* 0x0000003e3420723c */ /* 0x040fe20000041820 */
[----:B------:R-:W2:Y:S05]  /*f9f0*/  LDSM.16.MT88.4 R60, [R90+0x8400] ;  /* 0x008400005a3c783b */ /* 0x000eaa0000004200 */
[----:B------:R-:W3:Y:S02]  /*fa00*/  MUFU.EX2 R97, R97 ;  /* 0x0000006100617308 */ /* 0x000ee40000000800 */
[----:B---3--:R-:W-:Y:S01]  /*fa10*/  F2FP.BF16.PACK_AB R95, R97, R100 ;  /* 0x00000064615f723e */ /* 0x008fe200000010ff */
[C---:B-1----:R-:W-:Y:S08]  /*fa20*/  HMMA.16816.F32.BF16 R36, R52.reuse, R56, R36 ;  /* 0x000000383424723c */ /* 0x042ff00000041824 */
[C---:B------:R-:W-:Y:S01]  /*fa30*/  HMMA.16816.F32.BF16 R40, R52.reuse, R58, R40 ;  /* 0x0000003a3428723c */ /* 0x040fe20000041828 */
[----:B------:R-:W1:Y:S07]  /*fa40*/  LDSM.16.MT88.4 R56, [R124+0x6800] ;  /* 0x006800007c38783b */ /* 0x000e6e0000004200 */
[C---:B--2---:R-:W-:Y:S08]  /*fa50*/  HMMA.16816.F32.BF16 R44, R52.reuse, R60, R44 ;  /* 0x0000003c342c723c */ /* 0x044ff0000004182c */
        /* <DEDUP_REMOVED lines=18> */
[C---:B-1----:R-:W-:Y:S07]  /*fb80*/  HMMA.16816.F32.BF16 R36, R52.reuse, R56, R36 ;  /* 0x000000383424723c */ /* 0x042fee0000041824 */
[----:B------:R-:W-:Y:S01]  /*fb90*/  FFMA.FTZ R57, R142, R0, R93 ;  /* 0x000000008e397223 */ /* 0x000fe2000001005d */
[----:B------:R-:W-:Y:S01]  /*fba0*/  F2FP.BF16.PACK_AB R93, R105, R102 ;  /* 0x00000066695d723e */ /* 0x000fe200000010ff */
[----:B------:R-:W-:Y:S01]  /*fbb0*/  HMMA.16816.F32.BF16 R40, R52, R58, R40 ;  /* 0x0000003a3428723c */ /* 0x000fe20000041828 */
[----:B------:R-:W-:-:S04]  /*fbc0*/  FADD.FTZ R0, R110, R113 ;  /* 0x000000716e007221 */ /* 0x000fc80000010000 */
[----:B------:R-:W-:-:S03]  /*fbd0*/  FADD.FTZ R0, R109, R0 ;  /* 0x000000006d007221 */ /* 0x000fc60000010000 */
[----:B--2---:R-:W-:Y:S01]  /*fbe0*/  HMMA.16816.F32.BF16 R44, R52, R60, R44 ;  /* 0x0000003c342c723c */ /* 0x004fe2000004182c */
[----:B------:R-:W-:Y:S01]  /*fbf0*/  FADD.FTZ R123, R123, R0 ;  /* 0x000000007b7b7221 */ /* 0x000fe20000010000 */
[----:B------:R-:W-:-:S03]  /*fc00*/  MOV R0, R87 ;  /* 0x0000005700007202 */ /* 0x000fc60000000f00 */
[----:B------:R-:W-:-:S03]  /*fc10*/  FADD.FTZ R140, R140, R123 ;  /* 0x0000007b8c8c7221 */ /* 0x000fc60000010000 */
[----:B------:R-:W-:Y:S01]  /*fc20*/  HMMA.16816.F32.BF16 R48, R52, R62, R48 ;  /* 0x0000003e3430723c */ /* 0x000fe20000041830 */
[----:B------:R-:W1:Y:S01]  /*fc30*/  LDSM.16.MT88.4 R60, [R124+0x7c00] ;  /* 0x007c00007c3c783b */ /* 0x000e620000004200 */
[----:B------:R-:W-:-:S03]  /*fc40*/  FADD.FTZ R115, R115, R140 ;  /* 0x0000008c73737221 */ /* 0x000fc60000010000 */
[----:B------:R-:W2:Y:S01]  /*fc50*/  LDSM.16.MT88.4 R52, [R90+0x7c00] ;  /* 0x007c00005a34783b */ /* 0x000ea20000004200 */
[----:B------:R-:W-:Y:S02]  /*fc60*/  FADD.FTZ R138, R138, R115 ;  /* 0x000000738a8a7221 */ /* 0x000fe40000010000 */
[----:B------:R-:W-:Y:S01]  /*fc70*/  HMMA.16816.F32.BF16 R80, R92, R76, R4 ;  /* 0x0000004c5c50723c */ /* 0x000fe20000041804 */
[----:B------:R-:W-:Y:S01]  /*fc80*/  LDSM.16.MT88.4 R4, [R90+0x8c00] ;  /* 0x008c00005a04783b */ /* 0x000fe20000004200 */
[----:B------:R-:W-:-:S04]  /*fc90*/  FADD.FTZ R103, R103, R138 ;  /* 0x0000008a67677221 */ /* 0x000fc80000010000 */
[----:B------:R-:W-:Y:S02]  /*fca0*/  FADD.FTZ R118, R118, R103 ;  /* 0x0000006776767221 */ /* 0x000fe40000010000 */
[----:B------:R-:W-:Y:S01]  /*fcb0*/  HMMA.16816.F32.BF16 R76, R92, R78, R8 ;  /* 0x0000004e5c4c723c */ /* 0x000fe20000041808 */
[----:B------:R-:W3:Y:S01]  /*fcc0*/  LDSM.16.MT88.4 R8, [R124+0x8c00] ;  /* 0x008c00007c08783b */ /* 0x000ee20000004200 */
[----:B------:R-:W-:-:S04]  /*fcd0*/  FADD.FTZ R101, R101, R118 ;  /* 0x0000007665657221 */ /* 0x000fc80000010000 */
[----:B------:R-:W-:Y:S02]  /*fce0*/  FADD.FTZ R143, R104, R101 ;  /* 0x00000065688f7221 */ /* 0x000fe40000010000 */
[C---:B------:R-:W-:Y:S07]  /*fcf0*/  HMMA.16816.F32.BF16 R72, R92.reuse, R68, R12 ;  /* 0x000000445c48723c */ /* 0x040fee000004180c */
[----:B------:R-:W-:Y:S01]  /*fd00*/  FADD.FTZ R13, R96, R57 ;  /* 0x00000039600d7221 */ /* 0x000fe20000010000 */
[----:B------:R-:W-:Y:S03]  /*fd10*/  HMMA.16816.F32.BF16 R68, R92, R70, R16 ;  /* 0x000000465c44723c */ /* 0x000fe60000041810 */
[----:B------:R-:W-:-:S04]  /*fd20*/  FADD.FTZ R2, R2, R13 ;  /* 0x0000000d02027221 */ /* 0x000fc80000010000 */
[----:B------:R-:W-:Y:S01]  /*fd30*/  FADD.FTZ R89, R89, R2 ;  /* 0x0000000259597221 */ /* 0x000fe20000010000 */
[----:B-1----:R-:W-:Y:S03]  /*fd40*/  HMMA.16816.F32.BF16 R64, R92, R60, R20 ;  /* 0x0000003c5c40723c */ /* 0x002fe60000041814 */
[----:B------:R-:W-:-:S04]  /*fd50*/  FADD.FTZ R112, R112, R89 ;  /* 0x0000005970707221 */ /* 0x000fc80000010000 */
[----:B------:R-:W-:Y:S01]  /*fd60*/  FADD.FTZ R111, R111, R112 ;  /* 0x000000706f6f7221 */ /* 0x000fe20000010000 */
[----:B--2---:R-:W-:Y:S03]  /*fd70*/  HMMA.16816.F32.BF16 R56, R92, R52, R28 ;  /* 0x000000345c38723c */ /* 0x004fe6000004181c */
[----:B------:R-:W-:-:S04]  /*fd80*/  FADD.FTZ R2, R108, R111 ;  /* 0x0000006f6c027221 */ /* 0x000fc80000010000 */
[----:B------:R-:W-:Y:S01]  /*fd90*/  FADD.FTZ R2, R107, R2 ;  /* 0x000000026b027221 */ /* 0x000fe20000010000 */
[----:B------:R-:W-:Y:S03]  /*fda0*/  HMMA.16816.F32.BF16 R60, R92, R62, R24 ;  /* 0x0000003e5c3c723c */ /* 0x000fe60000041818 */
[----:B------:R-:W-:Y:S01]  /*fdb0*/  FADD.FTZ R3, R119, R2 ;  /* 0x0000000277037221 */ /* 0x000fe20000010000 */
[----:B------:R-:W-:-:S03]  /*fdc0*/  MOV R2, R88 ;  /* 0x0000005800027202 */ /* 0x000fc60000000f00 */
        /* <DEDUP_REMOVED lines=10> */
[C---:B------:R-:W-:Y:S08]  /*fe70*/  HMMA.16816.F32.BF16 R44, R92.reuse, R4, R44 ;  /* 0x000000045c2c723c */ /* 0x040ff0000004182c */
[----:B------:R-:W-:Y:S08]  /*fe80*/  HMMA.16816.F32.BF16 R48, R92, R6, R48 ;  /* 0x000000065c30723c */ /* 0x000ff00000041830 */
.L_x_4550:
        /* <DEDUP_REMOVED lines=12> */
.L_x_4560:
        /* <DEDUP_REMOVED lines=65> */
.L_x_4557:
[C---:B------:R-:W-:Y:S02]  /*10360*/  LOP3.LUT P6, RZ, R132.reuse, 0x1, RZ, 0xc0, !PT ;  /* 0x0000000184ff7812 */ /* 0x040fe400078cc0ff */
[C---:B------:R-:W-:Y:S02]  /*10370*/  LEA R140, P1, R141.reuse, R144, 0x1 ;  /* 0x000000908d8c7211 */ /* 0x040fe400078208ff */
[----:B------:R-:W-:Y:S02]  /*10380*/  MOV R0, c[0x0][0x1a0] ;  /* 0x0000680000007a02 */ /* 0x000fe40000000f00 */
[----:B------:R-:W-:Y:S02]  /*10390*/  LOP3.LUT P5, RZ, R132, 0x2, RZ, 0xc0, !PT ;  /* 0x0000000284ff7812 */ /* 0x000fe400078ac0ff */
[----:B------:R-:W-:Y:S02]  /*103a0*/  LEA R2, P0, R0, R141, 0x5 ;  /* 0x0000008d00027211 */ /* 0x000fe400078028ff */
[----:B------:R-:W-:Y:S02]  /*103b0*/  LEA.HI.X R141, R141, R145, R86, 0x1, P1 ;  /* 0x000000918d8d7211 */ /* 0x000fe400008f0c56 */
[----:B------:R-:W-:Y:S02]  /*103c0*/  LOP3.LUT P4, RZ, R132, 0x4, RZ, 0xc0, !PT ;  /* 0x0000000484ff7812 */ /* 0x000fe4000788c0ff */
[----:B------:R-:W-:Y:S01]  /*103d0*/  @P6 LEA R146, P2, R0, R140, 0x6 ;  /* 0x0000008c00926211 */ /* 0x000fe200078430ff */
[----:B------:R-:W-:Y:S01]  /*103e0*/  @!PT LDS RZ, [RZ] ;  /* 0x00000000fffff984 */ /* 0x000fe20000000800 */
[----:B------:R-:W-:Y:S01]  /*103f0*/  @!PT LDS RZ, [RZ] ;  /* 0x00000000fffff984 */ /* 0x000fe20000000800 */
[----:B------:R-:W-:Y:S01]  /*10400*/  @!PT LDS RZ, [RZ] ;  /* 0x00000000fffff984 */ /* 0x000fe20000000800 */
[----:B------:R1:W-:Y:S01]  /*10410*/  @P6 LDGSTS.E.BYPASS.LTC128B.128 [R137+0x6000], [R140.64] ;  /* 0x060000008c896fae */ /* 0x0003e2000b901d46 */
[----:B------:R-:W-:Y:S03]  /*10420*/  MOV R87, c[0x0][0x1a4] ;  /* 0x0000690000577a02 */ /* 0x000fe60000000f00 */
[----:B------:R-:W-:Y:S02]  /*10430*/  @P5 LEA R148, P1, R2, R144, 0x1 ;  /* 0x0000009002945211 */ /* 0x000fe400078208ff */
[----:B------:R-:W-:Y:S01]  /*10440*/  @!P6 STS [R137+0x6000], RZ ;  /* 0x006000ff8900e388 */ /* 0x000fe20000000800 */
[C-C-:B------:R-:W-:Y:S02]  /*10450*/  @P6 LEA.HI.X R147, R0.reuse, R141, R87.reuse, 0x6, P2 ;  /* 0x0000008d00936211 */ /* 0x140fe400010f3457 */
[----:B------:R-:W-:Y:S02]  /*10460*/  LEA.HI.X R86, R0, R86, R87, 0x5, P0 ;  /* 0x0000005600567211 */ /* 0x000fe400000f2c57 */
[C---:B------:R-:W-:Y:S01]  /*10470*/  @P4 LEA R144, P0, R2.reuse, R144, 0x1 ;  /* 0x0000009002904211 */ /* 0x040fe200078008ff */
[----:B------:R-:W-:Y:S01]  /*10480*/  @!P6 STS [R137+0x6004], RZ ;  /* 0x006004ff8900e388 */ /* 0x000fe20000000800 */
[CCC-:B------:R-:W-:Y:S02]  /*10490*/  @P5 LEA.HI.X R149, R2.reuse, R145.reuse, R86.reuse, 0x1, P1 ;  /* 0x0000009102955211 */ /* 0x1c0fe400008f0c56 */
[----:B------:R-:W-:Y:S02]  /*104a0*/  @P4 LEA.HI.X R145, R2, R145, R86, 0x1, P0 ;  /* 0x0000009102914211 */ /* 0x000fe400000f0c56 */
[----:B------:R-:W-:Y:S01]  /*104b0*/  ISETP.GE.AND P0, PT, R136, 0x2, PT ;  /* 0x000000028800780c */ /* 0x000fe20003f06270 */
[----:B------:R-:W-:Y:S06]  /*104c0*/  @!P6 STS.64 [R137+0x6008], RZ ;  /* 0x006008ff8900e388 */ /* 0x000fec0000000a00 */
[----:B------:R-:W-:Y:S01]  /*104d0*/  @!PT LDS RZ, [RZ] ;  /* 0x00000000fffff984 */ /* 0x000fe20000000800 */
[----:B------:R-:W-:Y:S01]  /*104e0*/  @!PT LDS RZ, [RZ] ;  /* 0x00000000fffff984 */ /* 0x000fe20000000800 */
[----:B------:R-:W-:Y:S01]  /*104f0*/  @!PT LDS RZ, [RZ] ;  /* 0x00000000fffff984 */ /* 0x000fe20000000800 */
[----:B------:R1:W-:Y:S06]  /*10500*/  @P5 LDGSTS.E.BYPASS.LTC128B.128 [R137+0x7000], [R140.64+0x40] ;  /* 0x070000408c895fae */ /* 0x0003ec000b901d46 */
[----:B------:R-:W-:Y:S06]  /*10510*/  @!P5 STS.128 [R137+0x7000], RZ ;  /* 0x007000ff8900d388 */ /* 0x000fec0000000c00 */
        /* <DEDUP_REMOVED lines=8> */
[----:B------:R2:W-:Y:S06]  /*105a0*/  @P6 LDGSTS.E.BYPASS.LTC128B.128 [R137+0x6800], [R146.64] ;  /* 0x0680000092896fae */ /* 0x0005ec000b901d46 */
        /* <DEDUP_REMOVED lines=11> */
[----:B------:R-:W-:Y:S06]  /*10660*/  LDSM.16.M88.4 R92, [R127] ;  /* 0x000000007f5c783b */ /* 0x000fec0000000200 */
[----:B------:R-:W5:Y:S06]  /*10670*/  LDSM.16.M88.4 R96, [R126+0x3000] ;  /* 0x003000007e60783b */ /* 0x000f6c0000000200 */
[----:B------:R-:W1:Y:S06]  /*10680*/  LDSM.16.M88.4 R100, [R126+0x3400] ;  /* 0x003400007e64783b */ /* 0x000e6c0000000200 */
[----:B------:R-:W1:Y:S06]  /*10690*/  LDSM.16.M88.4 R104, [R126+0x3800] ;  /* 0x003800007e68783b */ /* 0x000e6c0000000200 */
[----:B------:R-:W0:Y:S06]  /*106a0*/  LDGDEPBAR ;  /* 0x00000000000079af */ /* 0x000e2c0000000000 */
[----:B------:R-:W2:Y:S06]  /*106b0*/  LDSM.16.M88.4 R108, [R126+0x3c00] ;  /* 0x003c00007e6c783b */ /* 0x000eac0000000200 */
[----:B------:R-:W-:Y:S06]  /*106c0*/  LDSM.16.M88.4 R112, [R125] ;  /* 0x000000007d70783b */ /* 0x000fec0000000200 */
[----:B------:R-:W2:Y:S01]  /*106d0*/  LDSM.16.M88.4 R116, [R91+0x3000] ;  /* 0x003000005b74783b */ /* 0x000ea20000000200 */
[C---:B-----5:R-:W-:Y:S05]  /*106e0*/  HMMA.16816.F32.BF16 R4, R92.reuse, R96, RZ ;  /* 0x000000605c04723c */ /* 0x060fea00000418ff */
[----:B------:R-:W5:Y:S03]  /*106f0*/  LDSM.16.M88.4 R120, [R91+0x3400] ;  /* 0x003400005b78783b */ /* 0x000f660000000200 */
[C---:B------:R-:W-:Y:S03]  /*10700*/  HMMA.16816.F32.BF16 R8, R92.reuse, R98, RZ ;  /* 0x000000625c08723c */ /* 0x040fe600000418ff */
[----:B------:R-:W-:Y:S05]  /*10710*/  LDSM.16.M88.4 R96, [R91+0x3c00] ;  /* 0x003c00005b60783b */ /* 0x000fea0000000200 */
[C---:B-1----:R-:W-:Y:S08]  /*10720*/  HMMA.16816.F32.BF16 R12, R92.reuse, R100, RZ ;  /* 0x000000645c0c723c */ /* 0x042ff000000418ff */
[C---:B------:R-:W-:Y:S01]  /*10730*/  HMMA.16816.F32.BF16 R16, R92.reuse, R102, RZ ;  /* 0x000000665c10723c */ /* 0x040fe200000418ff */
[----:B------:R-:W-:Y:S07]  /*10740*/  LDSM.16.M88.4 R100, [R126+0x4000] ;  /* 0x004000007e64783b */ /* 0x000fee0000000200 */
[C---:B------:R-:W-:Y:S08]  /*10750*/  HMMA.16816.F32.BF16 R20, R92.reuse, R104, RZ ;  /* 0x000000685c14723c */ /* 0x040ff000000418ff */
[C---:B------:R-:W-:Y:S01]  /*10760*/  HMMA.16816.F32.BF16 R24, R92.reuse, R106, RZ ;  /* 0x0000006a5c18723c */ /* 0x040fe200000418ff */
[----:B------:R-:W-:Y:S07]  /*10770*/  LDSM.16.M88.4 R104, [R126+0x4c00] ;  /* 0x004c00007e68783b */ /* 0x000fee0000000200 */
[C---:B--2---:R-:W-:Y:S08]  /*10780*/  HMMA.16816.F32.BF16 R28, R92.reuse, R108, RZ ;  /* 0x0000006c5c1c723c */ /* 0x044ff000000418ff */
[----:B------:R-:W-:Y:S01]  /*10790*/  HMMA.16816.F32.BF16 R32, R92, R110, RZ ;  /* 0x0000006e5c20723c */ /* 0x000fe200000418ff */
[----:B------:R-:W1:Y:S07]  /*107a0*/  LDSM.16.M88.4 R92, [R91+0x3800] ;  /* 0x003800005b5c783b */ /* 0x000e6e0000000200 */
[C---:B------:R-:W-:Y:S08]  /*107b0*/  HMMA.16816.F32.BF16 R4, R112.reuse, R116, R4 ;  /* 0x000000747004723c */ /* 0x040ff00000041804 */
[C---:B------:R-:W-:Y:S08]  /*107c0*/  HMMA.16816.F32.BF16 R8, R112.reuse, R118, R8 ;  /* 0x000000767008723c */ /* 0x040ff00000041808 */
[C---:B-----5:R-:W-:Y:S08]  /*107d0*/  HMMA.16816.F32.BF16 R12, R112.reuse, R120, R12 ;  /* 0x00000078700c723c */ /* 0x060ff0000004180c */
[C---:B------:R-:W-:Y:S08]  /*107e0*/  HMMA.16816.F32.BF16 R16, R112.reuse, R122, R16 ;  /* 0x0000007a7010723c */ /* 0x040ff00000041810 */
        /* <DEDUP_REMOVED lines=17> */
[----:B------:R-:W2:Y:S06]  /*10900*/  LDSM.16.M88.4 R92, [R91+0x4400] ;  /* 0x004400005b5c783b */ /* 0x000eac0000000200 */
[----:B------:R-:W-:Y:S01]  /*10910*/  LDSM.16.M88.4 R104, [R91+0x4c00] ;  /* 0x004c00005b68783b */ /* 0x000fe20000000200 */
        /* <DEDUP_REMOVED lines=33> */
[----:B----4-:R-:W-:Y:S02]  /*10b30*/  FMUL.FTZ R144, R9, c[0x0][0x2ec] ;  /* 0x0000bb0009907a20 */ /* 0x010fe40000410000 */
[----:B------:R-:W4:Y:S01]  /*10b40*/  MUFU.TANH R122, R88 ;  /* 0x00000058007a7308 */ /* 0x000f220000002400 */
[----:B------:R-:W-:Y:S01]  /*10b50*/  BAR.SYNC.DEFER_BLOCKING 0x0 ;  /* 0x0000000000007b1d */ /* 0x000fe20000010000 */
[----:B------:R-:W-:Y:S02]  /*10b60*/  FMUL.FTZ R2, R5, c[0x0][0x2ec] ;  /* 0x0000bb0005027a20 */ /* 0x000fe40000410000 */
[----:B------:R-:W-:Y:S02]  /*10b70*/  FMUL.FTZ R0, R6, c[0x0][0x2ec] ;  /* 0x0000bb0006007a20 */ /* 0x000fe40000410000 */
[----:B------:R-:W-:Y:S02]  /*10b80*/  FMUL.FTZ R87, R7, c[0x0][0x2ec] ;  /* 0x0000bb0007577a20 */ /* 0x000fe40000410000 */
[----:B------:R-:W-:Y:S02]  /*10b90*/  FMUL.FTZ R164, R12, c[0x0][0x2ec] ;  /* 0x0000bb000ca47a20 */ /* 0x000fe40000410000 */
[----:B------:R5:W3:Y:S01]  /*10ba0*/  MUFU.TANH R123, R144 ;  /* 0x00000090007b7308 */ /* 0x000ae20000002400 */
[----:B------:R-:W-:Y:S02]  /*10bb0*/  FMUL.FTZ R162, R13, c[0x0][0x2ec] ;  /* 0x0000bb000da27a20 */ /* 0x000fe40000410000 */
[----:B------:R-:W-:Y:S01]  /*10bc0*/  FMUL.FTZ R165, R14, c[0x0][0x2ec] ;  /* 0x0000bb000ea57a20 */ /* 0x000fe20000410000 */
[C---:B-1----:R-:W-:Y:S06]  /*10bd0*/  HMMA.16816.F32.BF16 R20, R96.reuse, R100, R20 ;  /* 0x000000646014723c */ /* 0x042fec0000041814 */
[----:B------:R1:W1:Y:S01]  /*10be0*/  MUFU.TANH R118, R2 ;  /* 0x0000000200767308 */ /* 0x0002620000002400 */
[----:B------:R-:W-:Y:S01]  /*10bf0*/  FMUL.FTZ R163, R15, c[0x0][0x2ec] ;  /* 0x0000bb000fa37a20 */ /* 0x000fe20000410000 */
[C---:B------:R-:W-:Y:S04]  /*10c00*/  HMMA.16816.F32.BF16 R24, R96.reuse, R102, R24 ;  /* 0x000000666018723c */ /* 0x040fe80000041818 */
[----:B------:R-:W-:Y:S02]  /*10c10*/  FMUL.FTZ R160, R16, c[0x0][0x2ec] ;  /* 0x0000bb0010a07a20 */ /* 0x000fe40000410000 */
[----:B------:R-:W-:Y:S02]  /*10c20*/  FMUL.FTZ R158, R17, c[0x0][0x2ec] ;  /* 0x0000bb00119e7a20 */ /* 0x000fe40000410000 */
[----:B------:R1:W1:Y:S01]  /*10c30*/  MUFU.TANH R117, R0 ;  /* 0x0000000000757308 */ /* 0x0002620000002400 */
[C---:B--2---:R-:W-:Y:S03]  /*10c40*/  HMMA.16816.F32.BF16 R28, R96.reuse, R92, R28 ;  /* 0x0000005c601c723c */ /* 0x044fe6000004181c */
[----:B------:R-:W-:Y:S02]  /*10c50*/  FMUL.FTZ R161, R18, c[0x0][0x2ec] ;  /* 0x0000bb0012a17a20 */ /* 0x000fe40000410000 */
[----:B------:R-:W-:Y:S03]  /*10c60*/  FMUL.FTZ R159, R19, c[0x0][0x2ec] ;  /* 0x0000bb00139f7a20 */ /* 0x000fe60000410000 */
[----:B------:R-:W-:Y:S01]  /*10c70*/  HMMA.16816.F32.BF16 R32, R96, R94, R32 ;  /* 0x0000005e6020723c */ /* 0x000fe20000041820 */
[----:B------:R2:W1:Y:S03]  /*10c80*/  MUFU.TANH R111, R87 ;  /* 0x00000057006f7308 */ /* 0x0004660000002400 */
[----:B------:R-:W-:Y:S02]  /*10c90*/  FMUL.FTZ R147, R20, c[0x0][0x2ec] ;  /* 0x0000bb0014937a20 */ /* 0x000fe40000410000 */
[----:B---3--:R-:W-:Y:S02]  /*10ca0*/  FMUL.FTZ R148, R21, c[0x0][0x2ec] ;  /* 0x0000bb0015947a20 */ /* 0x008fe40000410000 */
[----:B------:R-:W-:Y:S03]  /*10cb0*/  FMUL.FTZ R151, R22, c[0x0][0x2ec] ;  /* 0x0000bb0016977a20 */ /* 0x000fe60000410000 */
[----:B------:R-:W3:Y:S01]  /*10cc0*/  MUFU.TANH R164, R164 ;  /* 0x000000a400a47308 */ /* 0x000ee20000002400 */
[----:B------:R-:W-:Y:S02]  /*10cd0*/  FMUL.FTZ R153, R23, c[0x0][0x2ec] ;  /* 0x0000bb0017997a20 */ /* 0x000fe40000410000 */
[----:B------:R-:W-:Y:S02]  /*10ce0*/  FMUL.FTZ R156, R24, c[0x0][0x2ec] ;  /* 0x0000bb00189c7a20 */ /* 0x000fe40000410000 */
[----:B------:R-:W-:Y:S02]  /*10cf0*/  FMUL.FTZ R157, R25, c[0x0][0x2ec] ;  /* 0x0000bb00199d7a20 */ /* 0x000fe40000410000 */
[----:B------:R-:W-:Y:S02]  /*10d00*/  FMUL.FTZ R155, R26, c[0x0][0x2ec] ;  /* 0x0000bb001a9b7a20 */ /* 0x000fe40000410000 */
[----:B------:R-:W-:Y:S01]  /*10d10*/  FMUL.FTZ R149, R27, c[0x0][0x2ec] ;  /* 0x0000bb001b957a20 */ /* 0x000fe20000410000 */
[----:B------:R-:W2:Y:S01]  /*10d20*/  MUFU.TANH R162, R162 ;  /* 0x000000a200a27308 */ /* 0x000ea20000002400 */
[----:B------:R-:W-:Y:S02]  /*10d30*/  FMUL.FTZ R146, R28, c[0x0][0x2ec] ;  /* 0x0000bb001c927a20 */ /* 0x000fe40000410000 */
[----:B------:R-:W-:Y:S02]  /*10d40*/  FMUL.FTZ R150, R29, c[0x0][0x2ec] ;  /* 0x0000bb001d967a20 */ /* 0x000fe40000410000 */
[----:B-----5:R-:W-:Y:S02]  /*10d50*/  FMUL.FTZ R144, R30, c[0x0][0x2ec] ;  /* 0x0000bb001e907a20 */ /* 0x020fe40000410000 */
[----:B------:R-:W-:Y:S02]  /*10d60*/  FMUL.FTZ R145, R31, c[0x0][0x2ec] ;  /* 0x0000bb001f917a20 */ /* 0x000fe40000410000 */
[----:B------:R-:W-:Y:S01]  /*10d70*/  FMUL.FTZ R152, R32, c[0x0][0x2ec] ;  /* 0x0000bb0020987a20 */ /* 0x000fe20000410000 */
[----:B------:R-:W2:Y:S01]  /*10d80*/  MUFU.TANH R165, R165 ;  /* 0x000000a500a57308 */ /* 0x000ea20000002400 */
[----:B------:R-:W-:Y:S02]  /*10d90*/  FMUL.FTZ R154, R33, c[0x0][0x2ec] ;  /* 0x0000bb00219a7a20 */ /* 0x000fe40000410000 */
[----:B------:R-:W-:Y:S02]  /*10da0*/  FMUL.FTZ R88, R34, c[0x0][0x2ec] ;  /* 0x0000bb0022587a20 */ /* 0x000fe40000410000 */
[----:B------:R-:W-:Y:S02]  /*10db0*/  FMUL.FTZ R86, R8, c[0x0][0x2ec] ;  /* 0x0000bb0008567a20 */ /* 0x000fe40000410000 */
[----:B-1----:R-:W-:Y:S02]  /*10dc0*/  FMUL.FTZ R2, R10, c[0x0][0x2ec] ;  /* 0x0000bb000a027a20 */ /* 0x002fe40000410000 */
[----:B------:R-:W-:Y:S01]  /*10dd0*/  FMUL.FTZ R0, R11, c[0x0][0x2ec] ;  /* 0x0000bb000b007a20 */ /* 0x000fe20000410000 */
[----:B------:R1:W1:Y:S01]  /*10de0*/  MUFU.TANH R110, R86 ;  /* 0x00000056006e7308 */ /* 0x0002620000002400 */
[----:B------:R-:W-:Y:S09]  /*10df0*/  FMUL.FTZ R35, R35, c[0x0][0x2ec] ;  /* 0x0000bb0023237a20 */ /* 0x000ff20000410000 */
[----:B------:R1:W1:Y:S10]  /*10e00*/  MUFU.TANH R121, R2 ;  /* 0x0000000200797308 */ /* 0x0002740000002400 */
        /* <DEDUP_REMOVED lines=21> */
[----:B------:R1:W1:Y:S01]  /*10f60*/  MUFU.TANH R87, R35 ;  /* 0x0000002300577308 */ /* 0x0002620000002400 */
[----:B------:R-:W-:-:S05]  /*10f70*/  @!P0 BRA `(.L_x_4558) ;  /* 0x000006e000008947 */ /* 0x000fca0003800000 */
[----:B--234-:R-:W-:Y:S02]  /*10f80*/  MOV R6, UR5 ;  /* 0x0000000500067c02 */ /* 0x01cfe40008000f00 */
[----:B------:R-:W-:Y:S01]  /*10f90*/  MOV R4, UR4 ;  /* 0x0000000400047c02 */ /* 0x000fe20008000f00 */
[----:B------:R-:W-:-:S05]  /*10fa0*/  @!P3 BRA `(.L_x_4559) ;  /* 0x000003c00000b947 */ /* 0x000fca0003800000 */
[----:B------:R-:W-:Y:S01]  /*10fb0*/  IMAD.SHL.U32 R8, R136, 0x40, RZ ;  /* 0x0000004088087824 */ /* 0x000fe200078e00ff */
[----:B-1----:R-:W-:Y:S04]  /*10fc0*/  IABS R2, c[0x0][0x2d0] ;  /* 0x0000b40000027a13 */ /* 0x002fe80000000000 */
        /* <DEDUP_REMOVED lines=58> */
.L_x_4559:
[C---:B------:R-:W-:Y:S01]  /*11370*/  LEA R8, P1, R6.reuse, R134, 0x1 ;  /* 0x0000008606087211 */ /* 0x040fe200078208ff */
[----:B------:R-:W-:Y:S02]  /*11380*/  IMAD.MOV.U32 R5, RZ, RZ, c[0x0][0x198] ;  /* 0x00006600ff057624 */ /* 0x000fe400078e00ff */
[----:B-1----:R-:W-:Y:S01]  /*11390*/  IMAD.MOV.U32 R0, RZ, RZ, c[0x0][0x19c] ;  /* 0x00006700ff007624 */ /* 0x002fe200078e00ff */
        /* <DEDUP_REMOVED lines=8> */
[C-C-:B------:R-:W-:Y:S01]  /*11420*/  @P6 LEA.HI.X R7, R5.reuse, R9, R0.reuse, 0x6, P2 ;  /* 0x0000000905076211 */ /* 0x140fe200010f3400 */
[----:B------:R1:W-:Y:S01]  /*11430*/  @!P6 STS [R137+0x3000], RZ ;  /* 0x003000ff8900e388 */ /* 0x0003e20000000800 */
[----:B------:R-:W-:Y:S02]  /*11440*/  LEA.HI.X R4, R5, R4, R0, 0x5, P0 ;  /* 0x0000000405047211 */ /* 0x000fe400000f2c00 */
[C---:B------:R-:W-:Y:S01]  /*11450*/  @P4 LEA R12, P0, R2.reuse, R134, 0x1 ;  /* 0x00000086020c4211 */ /* 0x040fe200078008ff */
[----:B------:R1:W-:Y:S01]  /*11460*/  @!P6 STS [R137+0x3004], RZ ;  /* 0x003004ff8900e388 */ /* 0x0003e20000000800 */
[CC--:B------:R-:W-:Y:S01]  /*11470*/  @P5 LEA.HI.X R11, R2.reuse, R133.reuse, R4, 0x1, P1 ;  /* 0x00000085020b5211 */ /* 0x0c0fe200008f0c04 */
[----:B------:R-:W-:Y:S01]  /*11480*/  IMAD.MOV.U32 R134, RZ, RZ, R8 ;  /* 0x000000ffff867224 */ /* 0x000fe200078e0008 */
[----:B------:R-:W-:Y:S01]  /*11490*/  @P4 LEA.HI.X R13, R2, R133, R4, 0x1, P0 ;  /* 0x00000085020d4211 */ /* 0x000fe200000f0c04 */
[----:B------:R1:W-:Y:S01]  /*114a0*/  @!P6 STS.64 [R137+0x3008], RZ ;  /* 0x003008ff8900e388 */ /* 0x0003e20000000a00 */
        /* <DEDUP_REMOVED lines=27> */
.L_x_4558:
        /* <DEDUP_REMOVED lines=104> */
[----:B------:R-:W-:Y:S01]  /*11ce0*/  LDSM.16.MT88.4 R52, [R90+0x8000] ;  /* 0x008000005a34783b */ /* 0x000fe20000004200 */
[C---:B------:R-:W-:Y:S01]  /*11cf0*/  FMUL.FTZ R39, R3.reuse, R39 ;  /* 0x0000002703277220 */ /* 0x040fe20000410000 */
[----:B--2---:R-:W-:Y:S01]  /*11d00*/  F2FP.BF16.PACK_AB R81, R92, R95 ;  /* 0x0000005f5c51723e */ /* 0x004fe200000010ff */
[C---:B------:R-:W-:Y:S02]  /*11d10*/  FMUL.FTZ R40, R86.reuse, R40 ;  /* 0x0000002856287220 */ /* 0x040fe40000410000 */
[----:B------:R-:W-:Y:S02]  /*11d20*/  FMUL.FTZ R41, R86, R41 ;  /* 0x0000002956297220 */ /* 0x000fe40000410000 */
[C---:B------:R-:W-:Y:S02]  /*11d30*/  FMUL.FTZ R42, R3.reuse, R42 ;  /* 0x0000002a032a7220 */ /* 0x040fe40000410000 */
[----:B------:R-:W-:Y:S01]  /*11d40*/  MUFU.EX2 R97, R97 ;  /* 0x0000006100617308 */ /* 0x000fe20000000800 */
[----:B------:R-:W-:Y:S02]  /*11d50*/  FMUL.FTZ R43, R3, R43 ;  /* 0x0000002b032b7220 */ /* 0x000fe40000410000 */
[--C-:B------:R-:W-:Y:S02]  /*11d60*/  FFMA.FTZ R106, R158, c[0x0][0x23c], -R109.reuse ;  /* 0x00008f009e6a7a23 */ /* 0x100fe4000001086d */
[--C-:B------:R-:W-:Y:S02]  /*11d70*/  FFMA.FTZ R107, R161, c[0x0][0x23c], -R94.reuse ;  /* 0x00008f00a16b7a23 */ /* 0x100fe4000001085e */
[--C-:B------:R-:W-:Y:S02]  /*11d80*/  FFMA.FTZ R108, R159, c[0x0][0x23c], -R94.reuse ;  /* 0x00008f009f6c7a23 */ /* 0x100fe4000001085e */
[C---:B------:R-:W-:Y:S01]  /*11d90*/  FMUL.FTZ R44, R86.reuse, R44 ;  /* 0x0000002c562c7220 */ /* 0x040fe20000410000 */
[----:B------:R-:W2:Y:S01]  /*11da0*/  MUFU.EX2 R96, R96 ;  /* 0x0000006000607308 */ /* 0x000ea20000000800 */
[----:B------:R-:W-:Y:S02]  /*11db0*/  FMUL.FTZ R45, R86, R45 ;  /* 0x0000002d562d7220 */ /* 0x000fe40000410000 */
[C---:B------:R-:W-:Y:S01]  /*11dc0*/  FMUL.FTZ R46, R3.reuse, R46 ;  /* 0x0000002e032e7220 */ /* 0x040fe20000410000 */
[----:B-1----:R-:W-:Y:S01]  /*11dd0*/  F2FP.BF16.PACK_AB R82, R98, R93 ;  /* 0x0000005d6252723e */ /* 0x002fe200000010ff */
        /* <DEDUP_REMOVED lines=9> */
[----:B------:R-:W1:Y:S01]  /*11e70*/  MUFU.EX2 R104, R104 ;  /* 0x0000006800687308 */ /* 0x000e620000000800 */
        /* <DEDUP_REMOVED lines=8> */
[C---:B------:R-:W-:Y:S02]  /*11f00*/  FFMA.FTZ R95, R3.reuse, R142, R95 ;  /* 0x0000008e035f7223 */ /* 0x040fe4000001005f */
[C---:B------:R-:W-:Y:S01]  /*11f10*/  FMUL.FTZ R12, R86.reuse, R72 ;  /* 0x00000048560c7220 */ /* 0x040fe20000410000 */
[C---:B------:R-:W-:Y:S01]  /*11f20*/  HMMA.16816.F32.BF16 R8, R80.reuse, R14, R8 ;  /* 0x0000000e5008723c */ /* 0x040fe20000041808 */
[----:B------:R-:W-:Y:S03]  /*11f30*/  MUFU.EX2 R103, R103 ;  /* 0x0000006700677308 */ /* 0x000fe60000000800 */
[----:B------:R-:W-:Y:S02]  /*11f40*/  FMUL.FTZ R13, R86, R73 ;  /* 0x00000049560d7220 */ /* 0x000fe40000410000 */
[--C-:B------:R-:W-:Y:S02]  /*11f50*/  FFMA.FTZ R118, R146, c[0x0][0x23c], -R109.reuse ;  /* 0x00008f0092767a23 */ /* 0x100fe4000001086d */
[C---:B------:R-:W-:Y:S03]  /*11f60*/  FMUL.FTZ R14, R3.reuse, R74 ;  /* 0x0000004a030e7220 */ /* 0x040fe60000410000 */
[----:B------:R-:W2:Y:S01]  /*11f70*/  MUFU.EX2 R102, R102 ;  /* 0x0000006600667308 */ /* 0x000ea20000000800 */
[----:B------:R-:W-:Y:S02]  /*11f80*/  FMUL.FTZ R15, R3, R75 ;  /* 0x0000004b030f7220 */ /* 0x000fe40000410000 */
[--C-:B------:R-:W-:Y:S02]  /*11f90*/  FFMA.FTZ R121, R150, c[0x0][0x23c], -R109.reuse ;  /* 0x00008f0096797a23 */ /* 0x100fe4000001086d */
[--C-:B------:R-:W-:Y:S02]  /*11fa0*/  FFMA.FTZ R120, R152, c[0x0][0x23c], -R109.reuse ;  /* 0x00008f0098787a23 */ /* 0x100fe4000001086d */
[----:B------:R-:W-:Y:S01]  /*11fb0*/  FFMA.FTZ R109, R154, c[0x0][0x23c], -R109 ;  /* 0x00008f009a6d7a23 */ /* 0x000fe2000001086d */
[C---:B------:R-:W-:Y:S02]  /*11fc0*/  HMMA.16816.F32.BF16 R12, R80.reuse, R20, R12 ;  /* 0x00000014500c723c */ /* 0x040fe4000004180c */
[----:B------:R-:W-:Y:S01]  /*11fd0*/  MUFU.EX2 R113, R113 ;  /* 0x0000007100717308 */ /* 0x000fe20000000800 */
[--C-:B------:R-:W-:Y:S01]  /*11fe0*/  FFMA.FTZ R122, R144, c[0x0][0x23c], -R94.reuse ;  /* 0x00008f00907a7a23 */ /* 0x100fe2000001085e */
[----:B------:R-:W-:Y:S01]  /*11ff0*/  MOV R144, R140 ;  /* 0x0000008c00907202 */ /* 0x000fe20000000f00 */
[--C-:B------:R-:W-:Y:S01]  /*12000*/  FFMA.FTZ R119, R145, c[0x0][0x23c], -R94.reuse ;  /* 0x00008f0091777a23 */ /* 0x100fe2000001085e */
[----:B------:R-:W-:Y:S01]  /*12010*/  MOV R145, R141 ;  /* 0x0000008d00917202 */ /* 0x000fe20000000f00 */
[C---:B------:R-:W-:Y:S01]  /*12020*/  FMUL.FTZ R20, R86.reuse, R64 ;  /* 0x0000004056147220 */ /* 0x040fe20000410000 */
[C---:B------:R-:W-:Y:S04]  /*12030*/  HMMA.16816.F32.BF16 R16, R80.reuse, R22, R16 ;  /* 0x000000165010723c */ /* 0x040fe80000041810 */
[----:B------:R-:W-:Y:S01]  /*12040*/  FMUL.FTZ R21, R86, R65 ;  /* 0x0000004156157220 */ /* 0x000fe20000410000 */
[----:B------:R-:W-:Y:S01]  /*12050*/  MUFU.EX2 R105, R105 ;  /* 0x0000006900697308 */ /* 0x000fe20000000800 */
[--C-:B------:R-:W-:Y:S02]  /*12060*/  FFMA.FTZ R88, R88, c[0x0][0x23c], -R94.reuse ;  /* 0x00008f0058587a23 */ /* 0x100fe4000001085e */
[C---:B------:R-:W-:Y:S04]  /*12070*/  FMUL.FTZ R22, R3.reuse, R66 ;  /* 0x0000004203167220 */ /* 0x040fe80000410000 */
[----:B------:R-:W-:Y:S02]  /*12080*/  FMUL.FTZ R23, R3, R67 ;  /* 0x0000004303177220 */ /* 0x000fe40000410000 */
[----:B------:R-:W3:Y:S01]  /*12090*/  LDSM.16.MT88.4 R64, [R90+0x7000] ;  /* 0x007000005a40783b */ /* 0x000ee20000004200 */
[----:B------:R-:W-:Y:S01]  /*120a0*/  MUFU.EX2 R115, R115 ;  /* 0x0000007300737308 */ /* 0x000fe20000000800 */
[----:B------:R-:W-:Y:S02]  /*120b0*/  FFMA.FTZ R94, R87, c[0x0][0x23c], -R94 ;  /* 0x00008f00575e7a23 */ /* 0x000fe4000001085e */
[C---:B------:R-:W-:Y:S01]  /*120c0*/  FFMA.FTZ R100, R86.reuse, R143, R100 ;  /* 0x0000008f56647223 */ /* 0x040fe20000010064 */
[C---:B------:R-:W-:Y:S03]  /*120d0*/  HMMA.16816.F32.BF16 R20, R80.reuse, R28, R20 ;  /* 0x0000001c5014723c */ /* 0x040fe60000041814 */
[----:B------:R-:W-:Y:S03]  /*120e0*/  FADD.FTZ R100, R99, R100 ;  /* 0x0000006463647221 */ /* 0x000fe60000010000 */
[----:B------:R-:W-:Y:S01]  /*120f0*/  MUFU.EX2 R110, R110 ;  /* 0x0000006e006e7308 */ /* 0x000fe20000000800 */
[C---:B------:R-:W-:Y:S01]  /*12100*/  FMUL.FTZ R28, R86.reuse, R56 ;  /* 0x00000038561c7220 */ /* 0x040fe20000410000 */
[C---:B------:R-:W-:Y:S04]  /*12110*/  HMMA.16816.F32.BF16 R24, R80.reuse, R30, R24 ;  /* 0x0000001e5018723c */ /* 0x040fe80000041818 */
[----:B------:R-:W-:Y:S02]  /*12120*/  FMUL.FTZ R29, R86, R57 ;  /* 0x00000039561d7220 */ /* 0x000fe40000410000 */
[----:B------:R-:W-:Y:S02]  /*12130*/  FADD.FTZ R86, R92, R95 ;  /* 0x0000005f5c567221 */ /* 0x000fe40000010000 */
[C---:B------:R-:W-:Y:S01]  /*12140*/  FMUL.FTZ R30, R3.reuse, R58 ;  /* 0x0000003a031e7220 */ /* 0x040fe20000410000 */
[----:B------:R-:W4:Y:S03]  /*12150*/  MUFU.EX2 R106, R106 ;  /* 0x0000006a006a7308 */ /* 0x000f260000000800 */
[----:B------:R-:W-:Y:S02]  /*12160*/  FMUL.FTZ R31, R3, R59 ;  /* 0x0000003b031f7220 */ /* 0x000fe40000410000 */
[----:B------:R-:W5:Y:S01]  /*12170*/  LDSM.16.MT88.4 R56, [R124+0x8000] ;  /* 0x008000007c38783b */ /* 0x000f620000004200 */
[----:B------:R-:W-:Y:S02]  /*12180*/  FADD.FTZ R3, R93, R100 ;  /* 0x000000645d037221 */ /* 0x000fe40000010000 */
[----:B------:R-:W-:Y:S02]  /*12190*/  FADD.FTZ R97, R97, R86 ;  /* 0x0000005661617221 */ /* 0x000fe40000010000 */
[----:B------:R-:W-:Y:S01]  /*121a0*/  MUFU.EX2 R111, R111 ;  /* 0x0000006f006f7308 */ /* 0x000fe20000000800 */
[----:B------:R-:W-:Y:S02]  /*121b0*/  FADD.FTZ R98, R98, R3 ;  /* 0x0000000362627221 */ /* 0x000fe40000010000 */
[----:B------:R-:W-:Y:S01]  /*121c0*/  FADD.FTZ R96, R96, R97 ;  /* 0x0000006160607221 */ /* 0x000fe20000010000 */
[C---:B---3--:R-:W-:Y:S06]  /*121d0*/  HMMA.16816.F32.BF16 R28, R80.reuse, R64, R28 ;  /* 0x00000040501c723c */ /* 0x048fec000004181c */
[----:B------:R-:W-:Y:S02]  /*121e0*/  MUFU.EX2 R114, R114 ;  /* 0x0000007200727308 */ /* 0x000fe40000000800 */
[C---:B------:R-:W-:Y:S08]  /*121f0*/  HMMA.16816.F32.BF16 R32, R80.reuse, R66, R32 ;  /* 0x000000425020723c */ /* 0x040ff00000041820 */
[----:B------:R-:W-:Y:S10]  /*12200*/  MUFU.EX2 R117, R117 ;  /* 0x0000007500757308 */ /* 0x000ff40000000800 */
[----:B------:R-:W-:Y:S01]  /*12210*/  MUFU.EX2 R116, R116 ;  /* 0x0000007400747308 */ /* 0x000fe20000000800 */
[C---:B-----5:R-:W-:Y:S09]  /*12220*/  HMMA.16816.F32.BF16 R36, R80.reuse, R56, R36 ;  /* 0x000000385024723c */ /* 0x060ff20000041824 */
[----:B------:R-:W-:Y:S01]  /*12230*/  MUFU.EX2 R107, R107 ;  /* 0x0000006b006b7308 */ /* 0x000fe20000000800 */
[C---:B------:R-:W-:Y:S01]  /*12240*/  HMMA.16816.F32.BF16 R40, R80.reuse, R58, R40 ;  /* 0x0000003a5028723c */ /* 0x040fe20000041828 */
[----:B------:R-:W3:Y:S08]  /*12250*/  LDSM.16.MT88.4 R56, [R124+0x6400] ;  /* 0x006400007c38783b */ /* 0x000ef00000004200 */
[----:B------:R-:W5:Y:S01]  /*12260*/  MUFU.EX2 R108, R108 ;  /* 0x0000006c006c7308 */ /* 0x000f620000000800 */
[C---:B------:R-:W-:Y:S07]  /*12270*/  HMMA.16816.F32.BF16 R44, R80.reuse, R52, R44 ;  /* 0x00000034502c723c */ /* 0x040fee000004182c */
[----:B-1----:R-:W-:Y:S01]  /*12280*/  F2FP.BF16.PACK_AB R52, R104, R101 ;  /* 0x000000656834723e */ /* 0x002fe200000010ff */
[----:B------:R-:W-:Y:S01]  /*12290*/  HMMA.16816.F32.BF16 R48, R80, R54, R48 ;  /* 0x000000365030723c */ /* 0x000fe20000041830 */
[----:B------:R-:W-:Y:S03]  /*122a0*/  MUFU.EX2 R118, R118 ;  /* 0x0000007600767308 */ /* 0x000fe60000000800 */
[----:B--2---:R-:W-:Y:S01]  /*122b0*/  F2FP.BF16.PACK_AB R53, R102, R103 ;  /* 0x000000676635723e */ /* 0x004fe200000010ff */
[----:B------:R-:W-:Y:S02]  /*122c0*/  FADD.FTZ R101, R101, R98 ;  /* 0x0000006265657221 */ /* 0x000fe40000010000 */
[----:B----4-:R-:W-:Y:S01]  /*122d0*/  F2FP.BF16.PACK_AB R54, R106, R105 ;  /* 0x000000696a36723e */ /* 0x010fe200000010ff */
[----:B------:R-:W-:Y:S03]  /*122e0*/  FADD.FTZ R103, R103, R96 ;  /* 0x0000006067677221 */ /* 0x000fe60000010000 */
[----:B------:R-:W1:Y:S01]  /*122f0*/  MUFU.EX2 R121, R121 ;  /* 0x0000007900797308 */ /* 0x000e620000000800 */
[----:B------:R-:W-:Y:S02]  /*12300*/  FADD.FTZ R104, R104, R101 ;  /* 0x0000006568687221 */ /* 0x000fe40000010000 */
[----:B------:R-:W-:Y:S01]  /*12310*/  FADD.FTZ R102, R102, R103 ;  /* 0x0000006766667221 */ /* 0x000fe20000010000 */
[----:B-----5:R-:W-:Y:S01]  /*12320*/  F2FP.BF16.PACK_AB R55, R108, R107 ;  /* 0x0000006b6c37723e */ /* 0x020fe200000010ff */
[----:B------:R-:W-:Y:S02]  /*12330*/  FADD.FTZ R3, R105, R104 ;  /* 0x0000006869037221 */ /* 0x000fe40000010000 */
[----:B------:R-:W-:Y:S02]  /*12340*/  FADD.FTZ R107, R107, R102 ;  /* 0x000000666b6b7221 */ /* 0x000fe40000010000 */
[----:B------:R-:W-:Y:S01]  /*12350*/  FADD.FTZ R3, R106, R3 ;  /* 0x000000036a037221 */ /* 0x000fe20000010000 */
[----:B------:R-:W-:Y:S01]  /*12360*/  MUFU.EX2 R122, R122 ;  /* 0x0000007a007a7308 */ /* 0x000fe20000000800 */
[----:B------:R-:W-:Y:S01]  /*12370*/  FADD.FTZ R108, R108, R107 ;  /* 0x0000006b6c6c7221 */ /* 0x000fe20000010000 */
[C---:B---3--:R-:W-:Y:S08]  /*12380*/  HMMA.16816.F32.BF16 R4, R52.reuse, R56, R4 ;  /* 0x000000383404723c */ /* 0x048ff00000041804 */
[----:B------:R-:W2:Y:S01]  /*12390*/  MUFU.EX2 R119, R119 ;  /* 0x0000007700777308 */ /* 0x000ea20000000800 */
[C---:B------:R-:W-:Y:S01]  /*123a0*/  HMMA.16816.F32.BF16 R8, R52.reuse, R58, R8 ;  /* 0x0000003a3408723c */ /* 0x040fe20000041808 */
[----:B------:R-:W3:Y:S02]  /*123b0*/  LDSM.16.MT88.4 R56, [R124+0x7400] ;  /* 0x007400007c38783b */ /* 0x000ee40000004200 */
[----:B-1----:R-:W-:Y:S05]  /*123c0*/  F2FP.BF16.PACK_AB R92, R121, R118 ;  /* 0x00000076795c723e */ /* 0x002fea00000010ff */
[C---:B------:R-:W-:Y:S01]  /*123d0*/  HMMA.16816.F32.BF16 R12, R52.reuse, R60, R12 ;  /* 0x0000003c340c723c */ /* 0x040fe2000004180c */
[----:B------:R-:W-:Y:S07]  /*123e0*/  MUFU.EX2 R120, R120 ;  /* 0x0000007800787308 */ /* 0x000fee0000000800 */
[C---:B------:R-:W-:Y:S01]  /*123f0*/  HMMA.16816.F32.BF16 R16, R52.reuse, R62, R16 ;  /* 0x0000003e3410723c */ /* 0x040fe20000041810 */
[----:B------:R-:W1:Y:S02]  /*12400*/  LDSM.16.MT88.4 R60, [R90+0x7400] ;  /* 0x007400005a3c783b */ /* 0x000e640000004200 */
[----:B------:R-:W4:Y:S01]  /*12410*/  MUFU.EX2 R109, R109 ;  /* 0x0000006d006d7308 */ /* 0x000f220000000800 */
[----:B--2---:R-:W-:Y:S09]  /*12420*/  F2FP.BF16.PACK_AB R93, R119, R122 ;  /* 0x0000007a775d723e */ /* 0x004ff200000010ff */
[----:B------:R-:W-:Y:S10]  /*12430*/  MUFU.EX2 R88, R88 ;  /* 0x0000005800587308 */ /* 0x000ff40000000800 */
[----:B------:R4:W2:Y:S01]  /*12440*/  MUFU.EX2 R87, R94 ;  /* 0x0000005e00577308 */ /* 0x0008a20000000800 */
[C---:B---3--:R-:W-:Y:S08]  /*12450*/  HMMA.16816.F32.BF16 R20, R52.reuse, R56, R20 ;  /* 0x000000383414723c */ /* 0x048ff00000041814 */
[C---:B------:R-:W-:Y:S01]  /*12460*/  HMMA.16816.F32.BF16 R24, R52.reuse, R58, R24 ;  /* 0x0000003a3418723c */ /* 0x040fe20000041818 */
[----:B------:R-:W3:Y:S07]  /*12470*/  LDSM.16.MT88.4 R56, [R124+0x8400] ;  /* 0x008400007c38783b */ /* 0x000eee0000004200 */
[C---:B-1----:R-:W-:Y:S04]  /*12480*/  HMMA.16816.F32.BF16 R28, R52.reuse, R60, R28 ;  /* 0x0000003c341c723c */ /* 0x042fe8000004181c */
[----:B----4-:R-:W-:Y:S04]  /*12490*/  F2FP.BF16.PACK_AB R94, R109, R120 ;  /* 0x000000786d5e723e */ /* 0x010fe800000010ff */
[C---:B------:R-:W-:Y:S01]  /*124a0*/  HMMA.16816.F32.BF16 R32, R52.reuse, R62, R32 ;  /* 0x0000003e3420723c */ /* 0x040fe20000041820 */
[----:B------:R-:W1:Y:S03]  /*124b0*/  LDSM.16.MT88.4 R60, [R90+0x8400] ;  /* 0x008400005a3c783b */ /* 0x000e660000004200 */
[----:B--2---:R-:W-:Y:S04]  /*124c0*/  F2FP.BF16.PACK_AB R95, R87, R88 ;  /* 0x00000058575f723e */ /* 0x004fe800000010ff */
        /* <DEDUP_REMOVED lines=19> */
[C---:B-1----:R-:W-:Y:S04]  /*12600*/  HMMA.16816.F32.BF16 R12, R52.reuse, R60, R12 ;  /* 0x0000003c340c723c */ /* 0x042fe8000004180c */
[----:B------:R-:W-:Y:S04]  /*12610*/  FADD.FTZ R88, R88, R119 ;  /* 0x0000007758587221 */ /* 0x000fe80000010000 */
[C---:B------:R-:W-:Y:S01]  /*12620*/  HMMA.16816.F32.BF16 R16, R52.reuse, R62, R16 ;  /* 0x0000003e3410723c */ /* 0x040fe20000041810 */
[----:B------:R-:W1:Y:S03]  /*12630*/  LDSM.16.MT88.4 R60, [R90+0x7800] ;  /* 0x007800005a3c783b */ /* 0x000e660000004200 */
[----:B------:R-:W-:Y:S04]  /*12640*/  FADD.FTZ R142, R87, R88 ;  /* 0x00000058578e7221 */ /* 0x000fe80000010000 */
        /* <DEDUP_REMOVED lines=11> */
[----:B------:R-:W1:Y:S07]  /*12700*/  LDSM.16.MT88.4 R52, [R90+0x7c00] ;  /* 0x007c00005a34783b */ /* 0x000e6e0000004200 */
[C---:B------:R-:W-:Y:S01]  /*12710*/  HMMA.16816.F32.BF16 R80, R92.reuse, R76, R4 ;  /* 0x0000004c5c50723c */ /* 0x040fe20000041804 */
[----:B------:R-:W3:Y:S07]  /*12720*/  LDSM.16.MT88.4 R4, [R124+0x8c00] ;  /* 0x008c00007c04783b */ /* 0x000eee0000004200 */
[C---:B------:R-:W-:Y:S01]  /*12730*/  HMMA.16816.F32.BF16 R76, R92.reuse, R78, R8 ;  /* 0x0000004e5c4c723c */ /* 0x040fe20000041808 */
[----:B------:R-:W4:Y:S07]  /*12740*/  LDSM.16.MT88.4 R8, [R90+0x8c00] ;  /* 0x008c00005a08783b */ /* 0x000f2e0000004200 */
[C---:B------:R-:W-:Y:S08]  /*12750*/  HMMA.16816.F32.BF16 R72, R92.reuse, R68, R12 ;  /* 0x000000445c48723c */ /* 0x040ff0000004180c */
[C---:B------:R-:W-:Y:S08]  /*12760*/  HMMA.16816.F32.BF16 R68, R92.reuse, R70, R16 ;  /* 0x000000465c44723c */ /* 0x040ff00000041810 */
[C---:B--2---:R-:W-:Y:S08]  /*12770*/  HMMA.16816.F32.BF16 R64, R92.reuse, R56, R20 ;  /* 0x000000385c40723c */ /* 0x044ff00000041814 */
[C---:B------:R-:W-:Y:S08]  /*12780*/  HMMA.16816.F32.BF16 R60, R92.reuse, R58, R24 ;  /* 0x0000003a5c3c723c */ /* 0x040ff00000041818 */
[C---:B-1----:R-:W-:Y:S08]  /*12790*/  HMMA.16816.F32.BF16 R56, R92.reuse, R52, R28 ;  /* 0x000000345c38723c */ /* 0x042ff0000004181c */
[C---:B------:R-:W-:Y:S08]  /*127a0*/  HMMA.16816.F32.BF16 R52, R92.reuse, R54, R32 ;  /* 0x000000365c34723c */ /* 0x040ff00000041820 */
[C---:B---3--:R-:W-:Y:S07]  /*127b0*/  HMMA.16816.F32.BF16 R36, R92.reuse, R4, R36 ;  /* 0x000000045c24723c */ /* 0x048fee0000041824 */
[----:B------:R-:W-:Y:S01]  /*127c0*/  FADD.FTZ R4, R112, R3 ;  /* 0x0000000370047221 */ /* 0x000fe20000010000 */
[C---:B------:R-:W-:Y:S04]  /*127d0*/  HMMA.16816.F32.BF16 R40, R92.reuse, R6, R40 ;  /* 0x000000065c28723c */ /* 0x040fe80000041828 */
[----:B------:R-:W-:Y:S04]  /*127e0*/  FADD.FTZ R4, R113, R4 ;  /* 0x0000000471047221 */ /* 0x000fe80000010000 */
[C---:B----4-:R-:W-:Y:S04]  /*127f0*/  HMMA.16816.F32.BF16 R44, R92.reuse, R8, R44 ;  /* 0x000000085c2c723c */ /* 0x050fe8000004182c */
[----:B------:R-:W-:Y:S04]  /*12800*/  FADD.FTZ R3, R111, R4 ;  /* 0x000000046f037221 */ /* 0x000fe80000010000 */
[----:B------:R-:W-:Y:S01]  /*12810*/  FADD.FTZ R3, R114, R3 ;  /* 0x0000000372037221 */ /* 0x000fe20000010000 */
[----:B------:R-:W-:Y:S03]  /*12820*/  HMMA.16816.F32.BF16 R48, R92, R10, R48 ;  /* 0x0000000a5c30723c */ /* 0x000fe60000041830 */
[----:B------:R-:W-:Y:S01]  /*12830*/  FADD.FTZ R118, R118, R3 ;  /* 0x0000000376767221 */ /* 0x000fe20000010000 */
[----:B------:R-:W-:Y:S03]  /*12840*/  MOV R3, R0 ;  /* 0x0000000000037202 */ /* 0x000fe60000000f00 */
[----:B------:R-:W-:Y:S05]  /*12850*/  FADD.FTZ R121, R121, R118 ;  /* 0x0000007679797221 */ /* 0x000fea0000010000 */
[----:B------:R-:W-:Y:S04]  /*12860*/  FADD.FTZ R120, R120, R121 ;  /* 0x0000007978787221 */ /* 0x000fe80000010000 */
[----:B------:R-:W-:Y:S01]  /*12870*/  FADD.FTZ R143, R109, R120 ;  /* 0x000000786d8f7221 */ /* 0x000fe20000010000 */
[----:B------:R-:W-:-:S05]  /*12880*/  @P0 BRA `(.L_x_4560) ;  /* 0xffffd6c000000947 */ /* 0x000fca000383ffff */
.L_x_4556:
        /* <DEDUP_REMOVED lines=166> */
.L_x_4561:
[----:B------:R-:W1:Y:S04]  /*132f0*/  S2R R5, SR_CTAID.Z ;  /* 0x0000000000057919 */ /* 0x000e680000002700 */
[----:B------:R-:W1:Y:S02]  /*13300*/  S2R R0, SR_CTAID.Y ;  /* 0x0000000000007919 */ /* 0x000e640000002600 */
[----:B-1--4-:R-:W-:-:S04]  /*13310*/  IMAD R7, R0, c[0x0][0x1c0], R5 ;  /* 0x0000700000077a24 */ /* 0x012fc800078e0205 */
[----:B------:R-:W-:Y:S02]  /*13320*/  IMAD R7, R7, c[0x0][0x214], RZ ;  /* 0x0000850007077a24 */ /* 0x000fe400078e02ff */
.L_x_4562:
        /* <DEDUP_REMOVED lines=35> */
.L_x_4564:
[----:B------:R-:W-:Y:S05]  /*13560*/  BSYNC B0 ;  /* 0x0000000000007941 */ /* 0x000fea0003800000 */
.L_x_4563:
        /* <DEDUP_REMOVED lines=33> */
.L_x_4566:
[----:B------:R-:W-:Y:S05]  /*13780*/  BSYNC B0 ;  /* 0x0000000000007941 */ /* 0x000fea0003800000 */
.L_x_4565:
        /* <DEDUP_REMOVED lines=21> */
.L_x_4567:
        /* <DEDUP_REMOVED lines=10> */
.L_x_6363:


//--------------------- .text._ZN5flash24flash_fwd_splitkv_kernelI23Flash_fwd_kernel_traitsILi96ELi64ELi64ELi4ELb0ELb0EN7cutlass10bfloat16_tE19Flash_kernel_traitsILi96ELi64ELi64ELi4ES3_EELb1ELb0ELb0ELb0ELb0ELb0ELb1ELb0EEEvNS_16Flash_fwd_paramsE --------------------------
	.section	.text._ZN5flash24flash_fwd_splitkv_kernelI23Flash_fwd_kernel_traitsILi96ELi64ELi64ELi4ELb0ELb0EN7cutlass10bfloat16_tE19Flash_kernel_traitsILi96ELi64ELi64ELi4ES3_EELb1ELb0ELb0ELb0ELb0ELb0ELb1ELb0EEEvNS_16Flash_fwd_paramsE,"ax",@progbits
	.sectioninfo	@"SHI_REGISTERS=160"
	.align	128
        .global         _ZN5flash24flash_fwd_splitkv_kernelI23Flash_fwd_kernel_traitsILi96ELi64ELi64ELi4ELb0ELb0EN7cutlass10bfloat16_tE19Flash_kernel_traitsILi96ELi64ELi64ELi4ES3_EELb1ELb0ELb0ELb0ELb0ELb0ELb1ELb0EEEvNS_16Flash_fwd_paramsE
        .type           _ZN5flash24flash_fwd_splitkv_kernelI23Flash_fwd_kernel_traitsILi96ELi64ELi64ELi4ELb0ELb0EN7cutlass10bfloat16_tE19Flash_kernel_traitsILi96ELi64ELi64ELi4ES3_EELb1ELb0ELb0ELb0ELb0ELb0ELb1ELb0EEEvNS_16Flash_fwd_paramsE,@function
        .size           _ZN5flash24flash_fwd_splitkv_kernelI23Flash_fwd_kernel_traitsILi96ELi64ELi64ELi4ELb0ELb0EN7cutlass10bfloat16_tE19Flash_kernel_traitsILi96ELi64ELi64ELi4ES3_EELb1ELb0ELb0ELb0ELb0ELb0ELb1ELb0EEEvNS_16Flash_fwd_paramsE,(.L_x_6364 - _ZN5flash24flash_fwd_splitkv_kernelI23Flash_fwd_kernel_traitsILi96ELi64ELi64ELi4ELb0ELb0EN7cutlass10bfloat16_tE19Flash_kernel_traitsILi96ELi64ELi64ELi4ES3_EELb1ELb0ELb0ELb0ELb0ELb0ELb1ELb0EEEvNS_16Flash_fwd_paramsE)
        .other          _ZN5flash24flash_fwd_splitkv_kernelI23Flash_fwd_kernel_traitsILi96ELi64ELi64ELi4ELb0ELb0EN7cutlass10bfloat16_tE19Flash_kernel_traitsILi96ELi64ELi64ELi4ES3_EELb1ELb0ELb0ELb0ELb0ELb0ELb1ELb0EEEvNS_16Flash_fwd_paramsE,@"STO_CUDA_ENTRY STV_DEFAULT"
_ZN5flash24flash_fwd_splitkv_kernelI23Flash_fwd_kernel_traitsILi96ELi64ELi64ELi4ELb0ELb0EN7cutlass10bfloat16_tE19Flash_kernel_traitsILi96ELi64ELi64ELi4ES3_EELb1ELb0ELb0ELb0ELb0ELb0ELb1ELb0EEEvNS_16Flash_fwd_paramsE:
.text._ZN5flash24flash_fwd_splitkv_kernelI23Flash_fwd_kernel_traitsILi96ELi64ELi64ELi4ELb0ELb0EN7cutlass10bfloat16_tE19Flash_kernel_traitsILi96ELi64ELi64ELi4ES3_EELb1ELb0ELb0ELb0ELb0ELb0ELb1ELb0EEEvNS_16Flash_fwd_paramsE:
        /* <DEDUP_REMOVED lines=8> */
[----:B------:R-:W-:-:S05]  /*0080*/  IMAD.MOV.U32 R6, RZ, RZ, -0x1 ;  /* 0xffffffffff067424 */ /* 0x000fca00078e00ff */
        /* <DEDUP_REMOVED lines=33> */
[----:B------:R-:W2:Y:S04]  /*02a0*/  S2R R0, SR_CTAID.Y ;  /* 0x0000000000007919 */ /* 0x000ea80000002600 */
[----:B------:R-:W2:Y:S01]  /*02b0*/  S2R R80, SR_TID.X ;  /* 0x0000000000507919 */ /* 0x000ea20000002100 */
        /* <DEDUP_REMOVED lines=10> */
.L_x_4568:
[----:B---34-:R-:W-:Y:S02]  /*0360*/  MOV R3, c[0x0][0x218] ;  /* 0x0000860000037a02 */ /* 0x018fe40000000f00 */
.L_x_4569:
        /* <DEDUP_REMOVED lines=60> */
[----:B------:R-:W-:Y:S02]  /*0730*/  BSSY B0, `(.L_x_4571) ;  /* 0x000001a000007945 */ /* 0x000fe40003800000 */
[----:B------:R-:W-:Y:S01]  /*0740*/  LEA.HI R2, R3, R80, RZ, 0x3 ;  /* 0x0000005003027211 */ /* 0x000fe200078f18ff */
[----:B------:R-:W-:-:S03]  /*0750*/  IMAD R12, R129, c[0x0][0x1c0], R12 ;  /* 0x00007000810c7a24 */ /* 0x000fc600078e020c */
[----:B------:R-:W-:Y:S02]  /*0760*/  LOP3.LUT R3, R2, 0xfffffff8, RZ, 0xc0, !PT ;  /* 0xfffffff802037812 */ /* 0x000fe400078ec0ff */
[----:B------:R-:W-:-:S03]  /*0770*/  SHF.R.S32.HI R0, RZ, 0x3, R2 ;  /* 0x00000003ff007819 */ /* 0x000fc60000011402 */
[----:B------:R-:W-:Y:S02]  /*0780*/  IMAD.IADD R80, R80, 0x1, -R3 ;  /* 0x0000000150507824 */ /* 0x000fe400078e0a03 */
[--C-:B------:R-:W-:Y:S02]  /*0790*/  IMAD R3, R12, c[0x0][0x214], R85.reuse ;  /* 0x000085000c037a24 */ /* 0x100fe400078e0255 */
[----:B------:R-:W-:Y:S02]  /*07a0*/  IMAD.SHL.U32 R4, R80, 0x4, RZ ;  /* 0x0000000450047824 */ /* 0x000fe400078e00ff */
[----:B------:R-:W-:Y:S02]  /*07b0*/  IMAD.IADD R85, R90, 0x1, -R85 ;  /* 0x000000015a557824 */ /* 0x000fe400078e0a55 */
[----:B------:R-:W-:Y:S01]  /*07c0*/  IMAD R7, R3, c[0x0][0x22c], RZ ;  /* 0x00008b0003077a24 */ /* 0x000fe200078e02ff */
[----:B------:R-:W-:Y:S02]  /*07d0*/  SHF.R.S32.HI R5, RZ, 0x1f, R4 ;  /* 0x0000001fff057819 */ /* 0x000fe40000011404 */
[----:B------:R-:W-:-:S03]  /*07e0*/  ISETP.GE.AND P1, PT, R0, R85, PT ;  /* 0x000000550000720c */ /* 0x000fc60003f26270 */
        /* <DEDUP_REMOVED lines=14> */
.L_x_4572:
[----:B------:R-:W-:Y:S05]  /*08d0*/  BSYNC B0 ;  /* 0x0000000000007941 */ /* 0x000fea0003800000 */
.L_x_4571:
        /* <DEDUP_REMOVED lines=10> */
.L_x_4574:
[----:B------:R-:W-:Y:S05]  /*0980*/  BSYNC B0 ;  /* 0x0000000000007941 */ /* 0x000fea0003800000 */
.L_x_4573:
        /* <DEDUP_REMOVED lines=10> */
.L_x_4576:
[----:B------:R-:W-:Y:S05]  /*0a30*/  BSYNC B0 ;  /* 0x0000000000007941 */ /* 0x000fea0003800000 */
.L_x_4575:
        /* <DEDUP_REMOVED lines=10> */
.L_x_4578:
[----:B------:R-:W-:Y:S05]  /*0ae0*/  BSYNC B0 ;  /* 0x0000000000007941 */ /* 0x000fea0003800000 */
.L_x_4577:
        /* <DEDUP_REMOVED lines=20> */
.L_x_4570:
        /* <DEDUP_REMOVED lines=77> */
[----:B------:R-:W-:Y:S02]  /*1100*/  IMAD.MOV.U32 R24, RZ, RZ, R4 ;  /* 0x000000ffff187224 */ /* 0x000fe400078e0004 */
[----:B------:R-:W-:Y:S01]  /*1110*/  IMAD R2, R26, c[0x0][0x184], R9 ;  /* 0x000061001a027a24 */ /* 0x000fe200078e0209 */
[----:B------:R-:W-:Y:S01]  /*1120*/  SHF.R.S32.HI R9, RZ, 0x1f, R20 ;  /* 0x0000001fff097819 */ /* 0x000fe20000011414 */
[----:B------:R-:W-:-:S03]  /*1130*/  IMAD R7, R7, c[0x0][0x188], RZ ;  /* 0x0000620007077a24 */ /* 0x000fc600078e02ff */
[----:B------:R-:W-:Y:S01]  /*1140*/  IADD3 R25, R5, R2, RZ ;  /* 0x0000000205197210 */ /* 0x000fe20007ffe0ff */
[C---:B------:R-:W-:Y:S02]  /*1150*/  IMAD R5, R11.reuse, c[0x0][0x19c], R0 ;  /* 0x000067000b057a24 */ /* 0x040fe400078e0200 */
[----:B------:R-:W-:Y:S02]  /*1160*/  IMAD R4, R26, c[0x0][0x18c], R7 ;  /* 0x000063001a047a24 */ /* 0x000fe400078e0207 */
[----:B------:R-:W-:-:S04]  /*1170*/  IMAD.WIDE.U32 R24, R11, c[0x0][0x198], R24 ;  /* 0x000066000b187a25 */ /* 0x000fc800078e0018 */
[----:B------:R-:W-:Y:S01]  /*1180*/  IMAD.WIDE.U32 R26, R26, c[0x0][0x188], RZ ;  /* 0x000062001a1a7a25 */ /* 0x000fe200078e00ff */
[----:B------:R-:W-:-:S03]  /*1190*/  IADD3 R25, R25, R5, RZ ;  /* 0x0000000519197210 */ /* 0x000fc60007ffe0ff */
[----:B------:R-:W-:Y:S02]  /*11a0*/  IMAD R5, R9, c[0x0][0x1b0], RZ ;  /* 0x00006c0009057a24 */ /* 0x000fe400078e02ff */
[----:B------:R-:W-:-:S04]  /*11b0*/  IMAD.WIDE.U32 R24, R20, c[0x0][0x1b0], R24 ;  /* 0x00006c0014187a25 */ /* 0x000fc800078e0018 */
[----:B------:R-:W-:Y:S02]  /*11c0*/  IMAD R2, R20, c[0x0][0x1b4], R5 ;  /* 0x00006d0014027a24 */ /* 0x000fe400078e0205 */
[----:B------:R-:W-:-:S03]  /*11d0*/  IMAD.IADD R4, R27, 0x1, R4 ;  /* 0x000000011b047824 */ /* 0x000fc600078e0204 */
[----:B------:R-:W-:Y:S01]  /*11e0*/  IADD3 R2, R25, R2, RZ ;  /* 0x0000000219027210 */ /* 0x000fe20007ffe0ff */
[----:B------:R-:W-:Y:S05]  /*11f0*/  BRA `(.L_x_4580) ;  /* 0x0000041000007947 */ /* 0x000fea0003800000 */
.L_x_4579:
        /* <DEDUP_REMOVED lines=15> */
.L_x_4581:
[----:B------:R-:W-:Y:S01]  /*12f0*/  IABS R9, c[0x0][0x1c8] ;  /* 0x0000720000097a13 */ /* 0x000fe20000000000 */
[----:B------:R-:W-:Y:S02]  /*1300*/  IMAD.MOV.U32 R10, RZ, RZ, RZ ;  /* 0x000000ffff0a7224 */ /* 0x000fe400078e00ff */
[----:B------:R-:W-:Y:S01]  /*1310*/  @P3 IMAD.IADD R4, R5, 0x1, R4 ;  /* 0x0000000105043824 */ /* 0x000fe200078e0204 */
[----:B------:R-:W1:Y:S03]  /*1320*/  I2F.RP R13, R9 ;  /* 0x00000009000d7306 */ /* 0x000e660000209400 */
        /* <DEDUP_REMOVED lines=9> */
[----:B------:R-:W-:Y:S02]  /*13c0*/  MOV R3, R2 ;  /* 0x0000000200037202 */ /* 0x000fe40000000f00 */
[----:B------:R-:W-:-:S03]  /*13d0*/  LEA R11, R86, 0xffffffc0, 0x6 ;  /* 0xffffffc0560b7811 */ /* 0x000fc600078e30ff */
[----:B------:R-:W-:-:S04]  /*13e0*/  IMAD.HI.U32 R20, R10, R3, RZ ;  /* 0x000000030a147227 */ /* 0x000fc800078e00ff */
[----:B------:R-:W-:-:S04]  /*13f0*/  IMAD.MOV R2, RZ, RZ, -R20 ;  /* 0x000000ffff027224 */ /* 0x000fc800078e0a14 */
[----:B------:R-:W-:Y:S01]  /*1400*/  IMAD R2, R9, R2, R3 ;  /* 0x0000000209027224 */ /* 0x000fe200078e0203 */
[----:B------:R-:W-:-:S04]  /*1410*/  SHF.R.S32.HI R3, RZ, 0x1f, R11 ;  /* 0x0000001fff037819 */ /* 0x000fc8000001140b */
[----:B------:R-:W-:-:S13]  /*1420*/  ISETP.GT.U32.AND P0, PT, R9, R2, PT ;  /* 0x000000020900720c */ /* 0x000fda0003f04070 */
[-C--:B------:R-:W-:Y:S02]  /*1430*/  @!P0 IADD3 R2, R2, -R9.reuse, RZ ;  /* 0x8000000902028210 */ /* 0x080fe40007ffe0ff */
[----:B------:R-:W-:Y:S02]  /*1440*/  @!P0 IADD3 R20, R20, 0x1, RZ ;  /* 0x0000000114148810 */ /* 0x000fe40007ffe0ff */
[----:B------:R-:W-:Y:S02]  /*1450*/  ISETP.GE.U32.AND P2, PT, R2, R9, PT ;  /* 0x000000090200720c */ /* 0x000fe40003f46070 */
[----:B------:R-:W-:Y:S02]  /*1460*/  LOP3.LUT R2, R12, c[0x0][0x1c8], RZ, 0x3c, !PT ;  /* 0x000072000c027a12 */ /* 0x000fe400078e3cff */
[----:B------:R-:W-:Y:S02]  /*1470*/  ISETP.NE.AND P0, PT, RZ, c[0x0][0x1c8], PT ;  /* 0x00007200ff007a0c */ /* 0x000fe40003f05270 */
[----:B------:R-:W-:Y:S01]  /*1480*/  ISETP.GE.AND P1, PT, R2, RZ, PT ;  /* 0x000000ff0200720c */ /* 0x000fe20003f26270 */
[----:B------:R-:W-:Y:S01]  /*1490*/  IMAD R2, R3, c[0x0][0x198], RZ ;  /* 0x0000660003027a24 */ /* 0x000fe200078e02ff */
[----:B------:R-:W-:-:S03]  /*14a0*/  MOV R9, R7 ;  /* 0x0000000700097202 */ /* 0x000fc60000000f00 */
[C---:B------:R-:W-:Y:S02]  /*14b0*/  IMAD R7, R11.reuse, c[0x0][0x19c], R2 ;  /* 0x000067000b077a24 */ /* 0x040fe400078e0202 */
[----:B------:R-:W-:Y:S01]  /*14c0*/  @P2 IADD3 R20, R20, 0x1, RZ ;  /* 0x0000000114142810 */ /* 0x000fe20007ffe0ff */
[----:B------:R-:W-:-:S05]  /*14d0*/  IMAD.WIDE.U32 R14, R11, c[0x0][0x198], R8 ;  /* 0x000066000b0e7a25 */ /* 0x000fca00078e0008 */
[----:B------:R-:W-:Y:S01]  /*14e0*/  @!P1 IMAD.MOV R20, RZ, RZ, -R20 ;  /* 0x000000ffff149224 */ /* 0x000fe200078e0a14 */
        /* <DEDUP_REMOVED lines=18> */
.L_x_4580:
        /* <DEDUP_REMOVED lines=8> */
[----:B------:R-:W-:Y:S01]  /*1690*/  SHF.R.S32.HI R18, RZ, 0x2, R7 ;  /* 0x00000002ff127819 */ /* 0x000fe20000011407 */
[----:B------:R-:W-:Y:S01]  /*16a0*/  @P0 IMAD.WIDE.U32 R22, R6, c[0x0][0x190], RZ ;  /* 0x0000640006160a25 */ /* 0x000fe200078e00ff */
[----:B-----5:R-:W-:Y:S02]  /*16b0*/  @!P0 SHF.R.S32.HI R0, RZ, 0x1f, R129 ;  /* 0x0000001fff008819 */ /* 0x020fe40000011481 */
[----:B------:R-:W-:Y:S01]  /*16c0*/  LEA.HI R116, R5, R80, RZ, 0x4 ;  /* 0x0000005005747211 */ /* 0x000fe200078f20ff */
[----:B------:R-:W-:Y:S01]  /*16d0*/  @!P0 IMAD.WIDE.U32 R28, R129, c[0x0][0x178], RZ ;  /* 0x00005e00811c8a25 */ /* 0x000fe200078e00ff */
[----:B------:R-:W-:-:S03]  /*16e0*/  SHF.R.S32.HI R19, RZ, 0x1f, R18 ;  /* 0x0000001fff137819 */ /* 0x000fc60000011412 */
[----:B------:R-:W-:Y:S02]  /*16f0*/  @!P0 IMAD R0, R0, c[0x0][0x178], RZ ;  /* 0x00005e0000008a24 */ /* 0x000fe400078e02ff */
[----:B------:R-:W-:Y:S02]  /*1700*/  IMAD.IADD R128, R80, 0x1, -R15 ;  /* 0x0000000150807824 */ /* 0x000fe400078e0a0f */
[----:B------:R-:W-:Y:S02]  /*1710*/  @!P0 IMAD R0, R129, c[0x0][0x17c], R0 ;  /* 0x00005f0081008a24 */ /* 0x000fe400078e0200 */
[----:B------:R-:W-:Y:S02]  /*1720*/  @P0 IMAD R6, R6, c[0x0][0x194], R23 ;  /* 0x0000650006060a24 */ /* 0x000fe400078e0217 */
[----:B------:R-:W-:Y:S01]  /*1730*/  @!P0 IMAD.IADD R6, R29, 0x1, R0 ;  /* 0x000000011d068824 */ /* 0x000fe200078e0200 */
[----:B------:R-:W-:Y:S01]  /*1740*/  SHF.R.S32.HI R0, RZ, 0x3, R13 ;  /* 0x00000003ff007819 */ /* 0x000fe2000001140d */
[----:B------:R-:W-:-:S02]  /*1750*/  @!P0 IMAD.MOV.U32 R22, RZ, RZ, R28 ;  /* 0x000000ffff168224 */ /* 0x000fc400078e001c */
[----:B------:R-:W-:Y:S01]  /*1760*/  IMAD.SHL.U32 R128, R128, 0x8, RZ ;  /* 0x0000000880807824 */ /* 0x000fe200078e00ff */
[----:B------:R-:W-:Y:S01]  /*1770*/  LEA.HI R21, R13, R0, RZ, 0x1 ;  /* 0x000000000d157211 */ /* 0x000fe200078f08ff */
[----:B------:R-:W-:Y:S01]  /*1780*/  IMAD R97, R19, c[0x0][0x198], RZ ;  /* 0x0000660013617a24 */ /* 0x000fe200078e02ff */
[----:B------:R-:W-:Y:S01]  /*1790*/  LOP3.LUT R13, R13, 0xfffffff8, RZ, 0xc0, !PT ;  /* 0xfffffff80d0d7812 */ /* 0x000fe200078ec0ff */
[----:B------:R-:W-:Y:S01]  /*17a0*/  IMAD.WIDE R16, R17, 0x40, R18 ;  /* 0x0000004011107825 */ /* 0x000fe200078e0212 */
[----:B------:R-:W-:Y:S02]  /*17b0*/  IADD3 R26, P1, R128, R26, RZ ;  /* 0x0000001a801a7210 */ /* 0x000fe40007f3e0ff */
[----:B------:R-:W-:Y:S01]  /*17c0*/  SHF.R.S32.HI R15, RZ, 0x1f, R128 ;  /* 0x0000001fff0f7819 */ /* 0x000fe20000011480 */
[----:B------:R-:W-:Y:S01]  /*17d0*/  IMAD R97, R18, c[0x0][0x19c], R97 ;  /* 0x0000670012617a24 */ /* 0x000fe200078e0261 */
[C---:B------:R-:W-:Y:S02]  /*17e0*/  IADD3 R24, P2, R128.reuse, R24, RZ ;  /* 0x0000001880187210 */ /* 0x040fe40007f5e0ff */
[----:B------:R-:W-:Y:S01]  /*17f0*/  IADD3 R22, P0, R128, R22, RZ ;  /* 0x0000001680167210 */ /* 0x000fe20007f1e0ff */
[----:B------:R-:W-:Y:S01]  /*1800*/  IMAD.X R27, R15, 0x1, R4, P1 ;  /* 0x000000010f1b7824 */ /* 0x000fe200008e0604 */
[----:B------:R-:W-:Y:S01]  /*1810*/  LOP3.LUT R21, R21, 0xfffffffe, RZ, 0xc0, !PT ;  /* 0xfffffffe15157812 */ /* 0x000fe200078ec0ff */
[----:B------:R-:W-:Y:S01]  /*1820*/  IMAD.X R25, R15, 0x1, R2, P2 ;  /* 0x000000010f197824 */ /* 0x000fe200010e0602 */
[----:B------:R-:W-:Y:S01]  /*1830*/  LEA.HI R2, R5, R80, RZ, 0x5 ;  /* 0x0000005005027211 */ /* 0x000fe200078f28ff */
[----:B------:R-:W-:Y:S01]  /*1840*/  IMAD.X R23, R15, 0x1, R6, P0 ;  /* 0x000000010f177824 */ /* 0x000fe200000e0606 */
[C---:B------:R-:W-:Y:S01]  /*1850*/  SHF.L.U32 R15, R0.reuse, 0x6, RZ ;  /* 0x00000006000f7819 */ /* 0x040fe200000006ff */
[----:B------:R-:W-:Y:S01]  /*1860*/  IMAD.IADD R8, R0, 0x1, -R21 ;  /* 0x0000000100087824 */ /* 0x000fe200078e0a15 */
[----:B------:R-:W-:Y:S01]  /*1870*/  LEA.HI R0, R7, R18, RZ, 0x1 ;  /* 0x0000001207007211 */ /* 0x000fe200078f08ff */
[----:B------:R-:W-:Y:S01]  /*1880*/  IMAD.IADD R7, R80, 0x1, -R13 ;  /* 0x0000000150077824 */ /* 0x000fe200078e0a0d */
[----:B------:R-:W-:Y:S01]  /*1890*/  LOP3.LUT R15, R15, 0xc0, RZ, 0xc0, !PT ;  /* 0x000000c00f0f7812 */ /* 0x000fe200078ec0ff */
[----:B------:R-:W-:Y:S01]  /*18a0*/  IMAD.WIDE.U32 R24, R18, c[0x0][0x198], R24 ;  /* 0x0000660012187a25 */ /* 0x000fe200078e0018 */
[----:B------:R-:W-:-:S02]  /*18b0*/  LOP3.LUT R13, R0, 0x7fffffe, RZ, 0xc0, !PT ;  /* 0x07fffffe000d7812 */ /* 0x000fc400078ec0ff */
[----:B------:R-:W-:Y:S01]  /*18c0*/  LOP3.LUT R5, R15, 0x18, R128, 0xf8, !PT ;  /* 0x000000180f057812 */ /* 0x000fe200078ef880 */
[----:B------:R-:W-:Y:S01]  /*18d0*/  IMAD.IADD R97, R25, 0x1, R97 ;  /* 0x0000000119617824 */ /* 0x000fe200078e0261 */
[----:B------:R-:W-:Y:S01]  /*18e0*/  SHF.R.U32.HI R0, RZ, 0x3, R15 ;  /* 0x00000003ff007819 */ /* 0x000fe2000001160f */
[----:B------:R-:W-:Y:S01]  /*18f0*/  IMAD.IADD R6, R18, 0x1, -R13 ;  /* 0x0000000112067824 */ /* 0x000fe200078e0a0d */
[----:B------:R-:W-:Y:S01]  /*1900*/  SHF.R.S32.HI R83, RZ, 0x5, R2 ;  /* 0x00000005ff537819 */ /* 0x000fe20000011402 */
[----:B------:R-:W-:Y:S01]  /*1910*/  IMAD.MOV.U32 R96, RZ, RZ, R24 ;  /* 0x000000ffff607224 */ /* 0x000fe200078e0018 */
[----:B------:R-:W-:Y:S02]  /*1920*/  LOP3.LUT R0, R5, R0, RZ, 0x3c, !PT ;  /* 0x0000000005007212 */ /* 0x000fe400078e3cff */
[----:B------:R-:W-:Y:S01]  /*1930*/  LOP3.LUT R5, R116, 0xfffffff0, RZ, 0xc0, !PT ;  /* 0xfffffff074057812 */ /* 0x000fe200078ec0ff */
[----:B------:R-:W-:Y:S01]  /*1940*/  IMAD R125, R83, 0x8, R6 ;  /* 0x00000008537d7824 */ /* 0x000fe200078e0206 */
[----:B------:R-:W-:-:S02]  /*1950*/  LEA.HI R4, R7, R7, RZ, 0x1 ;  /* 0x0000000707047211 */ /* 0x000fc400078f08ff */
[----:B------:R-:W-:Y:S01]  /*1960*/  IADD3 R88, P0, R18, R11, RZ ;  /* 0x0000000b12587210 */ /* 0x000fe20007f1e0ff */
[----:B------:R-:W-:Y:S01]  /*1970*/  IMAD.IADD R5, R80, 0x1, -R5 ;  /* 0x0000000150057824 */ /* 0x000fe200078e0a05 */
[----:B------:R-:W-:Y:S02]  /*1980*/  LOP3.LUT R10, R4, 0xfffffffe, RZ, 0xc0, !PT ;  /* 0xfffffffe040a7812 */ /* 0x000fe400078ec0ff */
[----:B------:R-:W-:Y:S01]  /*1990*/  SHF.R.S32.HI R15, RZ, 0x1f, R12 ;  /* 0x0000001fff0f7819 */ /* 0x000fe2000001140c */
[----:B------:R-:W-:Y:S01]  /*19a0*/  IMAD.X R3, R19, 0x1, R3, P0 ;  /* 0x0000000113037824 */ /* 0x000fe200000e0603 */
[----:B------:R-:W-:Y:S01]  /*19b0*/  LEA.HI R6, R5, R5, RZ, 0x1 ;  /* 0x0000000505067211 */ /* 0x000fe200078f08ff */
[----:B------:R-:W-:Y:S01]  /*19c0*/  IMAD.IADD R7, R7, 0x1, -R10 ;  /* 0x0000000107077824 */ /* 0x000fe200078e0a0a */
[----:B------:R-:W-:Y:S01]  /*19d0*/  ISETP.GE.AND P0, PT, R18, R118, PT ;  /* 0x000000761200720c */ /* 0x000fe20003f06270 */
[----:B------:R-:W-:Y:S01]  /*19e0*/  IMAD R15, R15, c[0x0][0x1a8], RZ ;  /* 0x00006a000f0f7a24 */ /* 0x000fe200078e02ff */
[----:B------:R-:W-:Y:S01]  /*19f0*/  LEA R125, R125, R0, 0x5 ;  /* 0x000000007d7d7211 */ /* 0x000fe200078e28ff */
[C---:B------:R-:W-:Y:S01]  /*1a00*/  IMAD R0, R20.reuse, c[0x0][0x1bc], R9 ;  /* 0x00006f0014007a24 */ /* 0x040fe200078e0209 */
[----:B------:R-:W-:Y:S01]  /*1a10*/  SHF.R.S32.HI R10, RZ, 0x1, R6 ;  /* 0x00000001ff0a7819 */ /* 0x000fe20000011406 */
[----:B------:R-:W-:Y:S01]  /*1a20*/  IMAD.WIDE.U32 R20, R20, c[0x0][0x1b8], R26 ;  /* 0x00006e0014147a25 */ /* 0x000fe200078e001a */
[----:B------:R-:W-:-:S02]  /*1a30*/  SHF.R.S32.HI R77, RZ, 0x1f, R6 ;  /* 0x0000001fff4d7819 */ /* 0x000fc40000011406 */
[----:B------:R-:W-:Y:S01]  /*1a40*/  SHF.R.S32.HI R4, RZ, 0x1, R4 ;  /* 0x00000001ff047819 */ /* 0x000fe20000011404 */
[----:B------:R-:W-:Y:S01]  /*1a50*/  IMAD R3, R3, c[0x0][0x1a0], RZ ;  /* 0x0000680003037a24 */ /* 0x000fe200078e02ff */
[----:B------:R-:W-:Y:S01]  /*1a60*/  LEA.HI R77, R77, R10, RZ, 0x2 ;  /* 0x0000000a4d4d7211 */ /* 0x000fe200078f10ff */
[----:B------:R-:W-:Y:S01]  /*1a70*/  IMAD.IADD R21, R21, 0x1, R0 ;  /* 0x0000000115157824 */ /* 0x000fe200078e0200 */
[----:B------:R-:W-:Y:S01]  /*1a80*/  IADD3 R127, R128, 0x20, RZ ;  /* 0x00000020807f7810 */ /* 0x000fe20007ffe0ff */
[----:B------:R-:W-:Y:S01]  /*1a90*/  IMAD R15, R12, c[0x0][0x1ac], R15 ;  /* 0x00006b000c0f7a24 */ /* 0x000fe200078e020f */
[----:B------:R-:W-:Y:S01]  /*1aa0*/  LOP3.LUT R77, R77, 0xfffffffc, RZ, 0xc0, !PT ;  /* 0xfffffffc4d4d7812 */ /* 0x000fe200078ec0ff */
        /* <DEDUP_REMOVED lines=41> */
.L_x_4583:
[----:B------:R-:W-:Y:S05]  /*1d40*/  BSYNC B0 ;  /* 0x0000000000007941 */ /* 0x000fea0003800000 */
.L_x_4582:
        /* <DEDUP_REMOVED lines=36> */
.L_x_4585:
[----:B------:R-:W-:Y:S05]  /*1f90*/  BSYNC B0 ;  /* 0x0000000000007941 */ /* 0x000fea0003800000 */
.L_x_4584:
        /* <DEDUP_REMOVED lines=33> */
.L_x_4587:
[----:B------:R-:W-:Y:S05]  /*21b0*/  BSYNC B0 ;  /* 0x0000000000007941 */ /* 0x000fea0003800000 */
.L_x_4586:
[----:B------:R-:W-:Y:S01]  /*21c0*/  ISETP.GE.AND P0, PT, R10, R3, PT ;  /* 0x000000030a00720c */ /* 0x000fe20003f06270 */
[----:B------:R-:W-:Y:S01]  /*21d0*/  IMAD.MOV.U32 R122, RZ, RZ, 0x5 ;  /* 0x00000005ff7a7424 */ /* 0x000fe200078e00ff */
[----:B------:R-:W-:Y:S01]  /*21e0*/  LOP3.LUT R9, R2, 0xffffffe0, RZ, 0xc0, !PT ;  /* 0xffffffe002097812 */ /* 0x000fe200078ec0ff */
[----:B------:R-:W-:Y:S01]  /*21f0*/  IMAD.MOV.U32 R2, RZ, RZ, c[0x0][0x198] ;  /* 0x00006600ff027624 */ /* 0x000fe200078e00ff */
[----:B------:R-:W-:Y:S02]  /*2200*/  BSSY B0, `(.L_x_4588) ;  /* 0x0000020000007945 */ /* 0x000fe40003800000 */
[----:B------:R-:W-:Y:S01]  /*2210*/  IADD3 R9, R80, -R9, RZ ;  /* 0x8000000950097210 */ /* 0x000fe20007ffe0ff */
[C---:B------:R-:W-:Y:S01]  /*2220*/  IMAD.SHL.U32 R121, R2.reuse, 0x20, RZ ;  /* 0x0000002002797824 */ /* 0x040fe200078e00ff */
[----:B------:R-:W-:-:S05]  /*2230*/  SHF.L.U64.HI R120, R2, R122, c[0x0][0x19c] ;  /* 0x0000670002787619 */ /* 0x000fca000001027a */
        /* <DEDUP_REMOVED lines=28> */
.L_x_4589:
[----:B------:R-:W-:Y:S05]  /*2400*/  BSYNC B0 ;  /* 0x0000000000007941 */ /* 0x000fea0003800000 */
.L_x_4588:
[----:B------:R-:W0:Y:S01]  /*2410*/  LDGDEPBAR ;  /* 0x00000000000079af */ /* 0x000e220000000000 */
[----:B------:R-:W-:Y:S01]  /*2420*/  ISETP.GE.AND P1, PT, R18, R3, PT ;  /* 0x000000031200720c */ /* 0x000fe20003f26270 */
[----:B------:R-:W-:Y:S01]  /*2430*/  BSSY B0, `(.L_x_4590) ;  /* 0x0000025000007945 */ /* 0x000fe20003800000 */
[----:B------:R-:W-:Y:S02]  /*2440*/  SHF.R.S32.HI R82, RZ, 0x1f, R9 ;  /* 0x0000001fff527819 */ /* 0x000fe40000011409 */
[----:B------:R-:W-:Y:S02]  /*2450*/  LEA R110, P0, R88, c[0x0][0x170], 0x1 ;  /* 0x00005c00586e7a11 */ /* 0x000fe400078008ff */
[----:B------:R-:W-:Y:S02]  /*2460*/  LEA.HI R82, R82, R9, RZ, 0x2 ;  /* 0x0000000952527211 */ /* 0x000fe400078f10ff */
[----:B------:R-:W-:Y:S02]  /*2470*/  LEA.HI.X R111, R88, c[0x0][0x174], R84, 0x1, P0 ;  /* 0x00005d00586f7a11 */ /* 0x000fe400000f0c54 */
        /* <DEDUP_REMOVED lines=12> */
[----:B--2---:R-:W-:Y:S01]  /*2540*/  @!P2 IMAD.MOV.U32 R12, RZ, RZ, R110 ;  /* 0x000000ffff0ca224 */ /* 0x004fe200078e006e */
        /* <DEDUP_REMOVED lines=19> */
.L_x_4591:
[----:B------:R-:W-:Y:S05]  /*2680*/  BSYNC B0 ;  /* 0x0000000000007941 */ /* 0x000fea0003800000 */
.L_x_4590:
[----:B------:R-:W-:Y:S01]  /*2690*/  ISETP.GE.AND P0, PT, R10, R3, PT ;  /* 0x000000030a00720c */ /* 0x000fe20003f06270 */
[----:B------:R-:W-:Y:S01]  /*26a0*/  IMAD.MOV.U32 R123, RZ, RZ, c[0x0][0x1a0] ;  /* 0x00006800ff7b7624 */ /* 0x000fe200078e00ff */
[----:B------:R-:W-:Y:S01]  /*26b0*/  LOP3.LUT P1, RZ, R77, 0x2, RZ, 0xc0, !PT ;  /* 0x000000024dff7812 */ /* 0x000fe2000782c0ff */
[----:B------:R-:W-:Y:S01]  /*26c0*/  IMAD.MOV.U32 R3, RZ, RZ, 0x10 ;  /* 0x00000010ff037424 */ /* 0x000fe200078e00ff */
[----:B------:R-:W-:Y:S01]  /*26d0*/  BSSY B0, `(.L_x_4592) ;  /* 0x0000022000007945 */ /* 0x000fe20003800000 */
[----:B------:R-:W-:-:S02]  /*26e0*/  SHF.R.S32.HI R116, RZ, 0x4, R116 ;  /* 0x00000004ff747819 */ /* 0x000fc40000011474 */
[C---:B------:R-:W-:Y:S01]  /*26f0*/  SHF.L.U64.HI R122, R123.reuse, R122, c[0x0][0x1a4] ;  /* 0x000069007b7a7619 */ /* 0x040fe2000001027a */
[----:B------:R-:W-:Y:S01]  /*2700*/  IMAD.SHL.U32 R123, R123, 0x20, RZ ;  /* 0x000000207b7b7824 */ /* 0x000fe200078e00ff */
[----:B------:R-:W-:-:S04]  /*2710*/  SEL R3, R3, 0xfffffff0, !P1 ;  /* 0xfffffff003037807 */ /* 0x000fc80004800000 */
        /* <DEDUP_REMOVED lines=29> */
.L_x_4593:
[----:B------:R-:W-:Y:S05]  /*28f0*/  BSYNC B0 ;  /* 0x0000000000007941 */ /* 0x000fea0003800000 */
.L_x_4592:
[----:B------:R-:W-:Y:S01]  /*2900*/  LEA.HI R9, R116, R116, RZ, 0x1 ;  /* 0x0000007474097211 */ /* 0x000fe200078f08ff */
[----:B------:R-:W-:Y:S01]  /*2910*/  IMAD.SHL.U32 R77, R77, 0x40, RZ ;  /* 0x000000404d4d7824 */ /* 0x000fe200078e00ff */
[----:B------:R-:W-:Y:S01]  /*2920*/  SHF.R.S32.HI R78, RZ, 0x1f, R5 ;  /* 0x0000001fff4e7819 */ /* 0x000fe20000011405 */
[----:B------:R-:W-:Y:S01]  /*2930*/  IMAD.SHL.U32 R8, R8, 0x8, RZ ;  /* 0x0000000808087824 */ /* 0x000fe200078e00ff */
[----:B------:R-:W-:Y:S01]  /*2940*/  LOP3.LUT R6, R6, 0x7fffffe, RZ, 0xc0, !PT ;  /* 0x07fffffe06067812 */ /* 0x000fe200078ec0ff */
[----:B------:R-:W-:Y:S01]  /*2950*/  IMAD.SHL.U32 R80, R80, 0x2, RZ ;  /* 0x0000000250507824 */ /* 0x000fe200078e00ff */
[----:B------:R-:W-:Y:S01]  /*2960*/  LOP3.LUT R9, R9, 0xfffffffe, RZ, 0xc0, !PT ;  /* 0xfffffffe09097812 */ /* 0x000fe200078ec0ff */
[----:B------:R-:W0:Y:S01]  /*2970*/  LDGDEPBAR ;  /* 0x00000000000079af */ /* 0x000e220000000000 */
        /* <DEDUP_REMOVED lines=8> */
[C---:B--2---:R-:W-:Y:S02]  /*2a00*/  IMAD.SHL.U32 R10, R116.reuse, 0x8, RZ ;  /* 0x00000008740a7824 */ /* 0x044fe400078e00ff */
[----:B------:R-:W-:Y:S01]  /*2a10*/  IMAD R116, R116, 0x8, R7 ;  /* 0x0000000874747824 */ /* 0x000fe200078e0207 */
[----:B------:R-:W-:Y:S02]  /*2a20*/  LOP3.LUT R78, R78, 0xffffff00, RZ, 0xc0, !PT ;  /* 0xffffff004e4e7812 */ /* 0x000fe400078ec0ff */
[----:B------:R-:W-:Y:S02]  /*2a30*/  LOP3.LUT R8, R5, 0x8, R8, 0xf8, !PT ;  /* 0x0000000805087812 */ /* 0x000fe400078ef808 */
[----:B------:R-:W-:Y:S01]  /*2a40*/  LOP3.LUT R10, R77, 0x8, R10, 0xf8, !PT ;  /* 0x000000084d0a7812 */ /* 0x000fe200078ef80a */
[C---:B------:R-:W-:Y:S01]  /*2a50*/  IMAD R6, R83.reuse, 0x200, R78 ;  /* 0x0000020053067824 */ /* 0x040fe200078e024e */
[----:B------:R-:W-:Y:S01]  /*2a60*/  SHF.R.U32.HI R5, RZ, 0x3, R5 ;  /* 0x00000003ff057819 */ /* 0x000fe20000011605 */
[----:B------:R-:W-:Y:S01]  /*2a70*/  IMAD R83, R83, 0x10, R85 ;  /* 0x0000001053537824 */ /* 0x000fe200078e0255 */
[----:B------:R-:W-:Y:S01]  /*2a80*/  SHF.R.U32.HI R77, RZ, 0x3, R77 ;  /* 0x00000003ff4d7819 */ /* 0x000fe2000001164d */
[C---:B------:R-:W-:Y:S01]  /*2a90*/  IMAD R6, R79.reuse, 0x20, R6 ;  /* 0x000000204f067824 */ /* 0x040fe200078e0206 */
[----:B------:R-:W-:Y:S01]  /*2aa0*/  LOP3.LUT R5, R8, R5, RZ, 0x3c, !PT ;  /* 0x0000000508057212 */ /* 0x000fe200078e3cff */
[----:B------:R-:W-:Y:S01]  /*2ab0*/  IMAD R78, R79, 0x20, R78 ;  /* 0x000000204f4e7824 */ /* 0x000fe200078e024e */
[----:B------:R-:W-:-:S02]  /*2ac0*/  LOP3.LUT R77, R10, R77, RZ, 0x3c, !PT ;  /* 0x0000004d0a4d7212 */ /* 0x000fc400078e3cff */
[----:B------:R-:W-:Y:S01]  /*2ad0*/  IADD3 R82, R83, 0x1, R82 ;  /* 0x0000000153527810 */ /* 0x000fe20007ffe052 */
[----:B------:R-:W-:Y:S02]  /*2ae0*/  IMAD.U32 R116, R116, 0x20, R5 ;  /* 0x0000002074747824 */ /* 0x000fe400078e0005 */
[----:B------:R-:W-:Y:S01]  /*2af0*/  IMAD.IADD R117, R77, 0x1, R6 ;  /* 0x000000014d757824 */ /* 0x000fe200078e0206 */
[----:B------:R-:W-:Y:S01]  /*2b00*/  IADD3 R90, R81, R82, -R90 ;  /* 0x00000052515a7210 */ /* 0x000fe20007ffe85a */
[----:B------:R-:W-:Y:S02]  /*2b10*/  IMAD.SHL.U32 R116, R116, 0x2, RZ ;  /* 0x0000000274747824 */ /* 0x000fe400078e00ff */
[----:B------:R-:W-:Y:S01]  /*2b20*/  IMAD.SHL.U32 R117, R117, 0x2, RZ ;  /* 0x0000000275757824 */ /* 0x000fe200078e00ff */
[----:B------:R-:W-:Y:S01]  /*2b30*/  IADD3 R90, R90, c[0x0][0x2e8], RZ ;  /* 0x0000ba005a5a7a10 */ /* 0x000fe20007ffe0ff */
[----:B------:R-:W-:Y:S01]  /*2b40*/  IMAD.MOV.U32 R5, RZ, RZ, 0x20 ;  /* 0x00000020ff057424 */ /* 0x000fe200078e00ff */
[----:B------:R-:W-:Y:S01]  /*2b50*/  LDSM.16.M88.4 R32, [R116+0x3000] ;  /* 0x003000007420783b */ /* 0x000fe20000000200 */
[----:B------:R-:W-:Y:S01]  /*2b60*/  IMAD R115, R3, 0x2, R117 ;  /* 0x0000000203737824 */ /* 0x000fe200078e0275 */
[----:B------:R-:W-:-:S02]  /*2b70*/  IADD3 R98, R90, 0x8, RZ ;  /* 0x000000085a627810 */ /* 0x000fc40007ffe0ff */
[----:B------:R-:W2:Y:S01]  /*2b80*/  LDSM.16.M88.4 R60, [R117] ;  /* 0x00000000753c783b */ /* 0x000ea20000000200 */
[----:B------:R-:W-:Y:S02]  /*2b90*/  SEL R5, R5, 0xffffffe0, !P0 ;  /* 0xffffffe005057807 */ /* 0x000fe40004000000 */
[-C--:B------:R-:W-:Y:S01]  /*2ba0*/  IMNMX R99, R90, R81.reuse, PT ;  /* 0x000000515a637217 */ /* 0x080fe20003800200 */
[----:B------:R-:W5:Y:S01]  /*2bb0*/  LDSM.16.M88.4 R24, [R116+0x3400] ;  /* 0x003400007418783b */ /* 0x000f620000000200 */
[----:B------:R-:W-:Y:S01]  /*2bc0*/  IMNMX R98, R98, R81, PT ;  /* 0x0000005162627217 */ /* 0x000fe20003800200 */
[----:B------:R-:W-:Y:S02]  /*2bd0*/  IMAD.IADD R113, R116, 0x1, R5 ;  /* 0x0000000174717824 */ /* 0x000fe400078e0205 */
[----:B------:R-:W1:Y:S04]  /*2be0*/  LDSM.16.M88.4 R16, [R116+0x3800] ;  /* 0x003800007410783b */ /* 0x000e680000000200 */
[----:B------:R-:W-:Y:S04]  /*2bf0*/  LDSM.16.M88.4 R12, [R113+0x3000] ;  /* 0x00300000710c783b */ /* 0x000fe80000000200 */
[----:B------:R-:W3:Y:S04]  /*2c00*/  LDSM.16.M88.4 R72, [R115] ;  /* 0x000000007348783b */ /* 0x000ee80000000200 */
[----:B------:R-:W4:Y:S04]  /*2c10*/  LDSM.16.M88.4 R40, [R116+0x3c00] ;  /* 0x003c00007428783b */ /* 0x000f280000000200 */
[----:B------:R-:W1:Y:S04]  /*2c20*/  LDSM.16.M88.4 R8, [R113+0x3400] ;  /* 0x003400007108783b */ /* 0x000e680000000200 */
[----:B------:R-:W1:Y:S04]  /*2c30*/  LDSM.16.M88.4 R4, [R113+0x3800] ;  /* 0x003800007104783b */ /* 0x000e680000000200 */
[----:B------:R-:W-:Y:S04]  /*2c40*/  LDSM.16.M88.4 R52, [R116+0x4000] ;  /* 0x004000007434783b */ /* 0x000fe80000000200 */
[----:B------:R-:W3:Y:S01]  /*2c50*/  LDSM.16.M88.4 R56, [R117+0x1000] ;  /* 0x001000007538783b */ /* 0x000ee20000000200 */
[C---:B--2---:R-:W-:Y:S03]  /*2c60*/  HMMA.16816.F32.BF16 R36, R60.reuse, R32, RZ ;  /* 0x000000203c24723c */ /* 0x044fe600000418ff */
[----:B------:R-:W2:Y:S04]  /*2c70*/  LDSM.16.M88.4 R68, [R113+0x3c00] ;  /* 0x003c00007144783b */ /* 0x000ea80000000200 */
[----:B------:R-:W2:Y:S01]  /*2c80*/  LDSM.16.M88.4 R48, [R116+0x4400] ;  /* 0x004400007430783b */ /* 0x000ea20000000200 */
[C---:B-----5:R-:W-:Y:S03]  /*2c90*/  HMMA.16816.F32.BF16 R28, R60.reuse, R24, RZ ;  /* 0x000000183c1c723c */ /* 0x060fe600000418ff */
[----:B------:R-:W5:Y:S05]  /*2ca0*/  LDSM.16.M88.4 R44, [R116+0x4800] ;  /* 0x00480000742c783b */ /* 0x000f6a0000000200 */
[C---:B------:R-:W-:Y:S08]  /*2cb0*/  HMMA.16816.F32.BF16 R32, R60.reuse, R34, RZ ;  /* 0x000000223c20723c */ /* 0x040ff000000418ff */
[C---:B------:R-:W-:Y:S08]  /*2cc0*/  HMMA.16816.F32.BF16 R24, R60.reuse, R26, RZ ;  /* 0x0000001a3c18723c */ /* 0x040ff000000418ff */
[C---:B-1----:R-:W-:Y:S08]  /*2cd0*/  HMMA.16816.F32.BF16 R20, R60.reuse, R16, RZ ;  /* 0x000000103c14723c */ /* 0x042ff000000418ff */
[----:B------:R-:W-:Y:S08]  /*2ce0*/  HMMA.16816.F32.BF16 R16, R60, R18, RZ ;  /* 0x000000123c10723c */ /* 0x000ff000000418ff */
[----:B---3--:R-:W-:Y:S08]  /*2cf0*/  HMMA.16816.F32.BF16 R36, R72, R12, R36 ;  /* 0x0000000c4824723c */ /* 0x008ff00000041824 */
[C---:B----4-:R-:W-:Y:S08]  /*2d00*/  HMMA.16816.F32.BF16 R64, R60.reuse, R40, RZ ;  /* 0x000000283c40723c */ /* 0x050ff000000418ff */
[----:B------:R-:W-:Y:S01]  /*2d10*/  HMMA.16816.F32.BF16 R60, R60, R42, RZ ;  /* 0x0000002a3c3c723c */ /* 0x000fe200000418ff */
[----:B------:R-:W-:Y:S07]  /*2d20*/  LDSM.16.M88.4 R40, [R116+0x4c00] ;  /* 0x004c00007428783b */ /* 0x000fee0000000200 */
        /* <DEDUP_REMOVED lines=8> */
[----:B------:R-:W-:Y:S08]  /*2db0*/  HMMA.16816.F32.BF16 R36, R56, R52, R36 ;  /* 0x000000343824723c */ /* 0x000ff00000041824 */
[C---:B--2---:R-:W-:Y:S08]  /*2dc0*/  HMMA.16816.F32.BF16 R64, R72.reuse, R68, R64 ;  /* 0x000000444840723c */ /* 0x044ff00000041840 */
[----:B------:R-:W-:Y:S01]  /*2dd0*/  HMMA.16816.F32.BF16 R60, R72, R70, R60 ;  /* 0x00000046483c723c */ /* 0x000fe2000004183c */
[----:B------:R-:W-:Y:S07]  /*2de0*/  LDSM.16.M88.4 R72, [R113+0x4c00] ;  /* 0x004c00007148783b */ /* 0x000fee0000000200 */
[C---:B------:R-:W-:Y:S08]  /*2df0*/  HMMA.16816.F32.BF16 R28, R56.reuse, R48, R28 ;  /* 0x00000030381c723c */ /* 0x040ff0000004181c */
[C---:B------:R-:W-:Y:S01]  /*2e00*/  HMMA.16816.F32.BF16 R24, R56.reuse, R50, R24 ;  /* 0x000000323818723c */ /* 0x040fe20000041818 */
[----:B------:R-:W-:Y:S07]  /*2e10*/  LDSM.16.M88.4 R48, [R116+0x5000] ;  /* 0x005000007430783b */ /* 0x000fee0000000200 */
[C---:B-----5:R-:W-:Y:S01]  /*2e20*/  HMMA.16816.F32.BF16 R68, R56.reuse, R44, R20 ;  /* 0x0000002c3844723c */ /* 0x060fe20000041814 */
[----:B------:R-:W2:Y:S07]  /*2e30*/  LDSM.16.M88.4 R20, [R117+0x2000] ;  /* 0x002000007514783b */ /* 0x000eae0000000200 */
[----:B------:R-:W-:Y:S01]  /*2e40*/  HMMA.16816.F32.BF16 R32, R56, R54, R32 ;  /* 0x000000363820723c */ /* 0x000fe20000041820 */
[----:B------:R-:W4:Y:S07]  /*2e50*/  LDSM.16.M88.4 R52, [R113+0x4800] ;  /* 0x004800007134783b */ /* 0x000f2e0000000200 */
[----:B-1----:R-:W-:Y:S08]  /*2e60*/  HMMA.16816.F32.BF16 R36, R12, R8, R36 ;  /* 0x000000080c24723c */ /* 0x002ff00000041824 */
[C---:B------:R-:W-:Y:S01]  /*2e70*/  HMMA.16816.F32.BF16 R16, R56.reuse, R46, R16 ;  /* 0x0000002e3810723c */ /* 0x040fe20000041810 */
[----:B------:R-:W-:Y:S07]  /*2e80*/  LDSM.16.M88.4 R44, [R115+0x2000] ;  /* 0x00200000732c783b */ /* 0x000fee0000000200 */
[C---:B------:R-:W-:Y:S08]  /*2e90*/  HMMA.16816.F32.BF16 R64, R56.reuse, R40, R64 ;  /* 0x000000283840723c */ /* 0x040ff00000041840 */
[----:B------:R-:W-:Y:S01]  /*2ea0*/  HMMA.16816.F32.BF16 R60, R56, R42, R60 ;  /* 0x0000002a383c723c */ /* 0x000fe2000004183c */
[----:B------:R-:W1:Y:S04]  /*2eb0*/  LDSM.16.M88.4 R40, [R116+0x5400] ;  /* 0x005400007428783b */ /* 0x000e680000000200 */
[----:B------:R-:W5:Y:S03]  /*2ec0*/  LDSM.16.M88.4 R56, [R113+0x5000] ;  /* 0x005000007138783b */ /* 0x000f660000000200 */
[C---:B---3--:R-:W-:Y:S08]  /*2ed0*/  HMMA.16816.F32.BF16 R28, R12.reuse, R4, R28 ;  /* 0x000000040c1c723c */ /* 0x048ff0000004181c */
[----:B------:R-:W-:Y:S01]  /*2ee0*/  HMMA.16816.F32.BF16 R24, R12, R6, R24 ;  /* 0x000000060c18723c */ /* 0x000fe20000041818 */
[----:B------:R-:W3:Y:S07]  /*2ef0*/  LDSM.16.M88.4 R4, [R116+0x5c00] ;  /* 0x005c00007404783b */ /* 0x000eee0000000200 */
[----:B--2---:R-:W-:Y:S08]  /*2f00*/  HMMA.16816.F32.BF16 R36, R20, R48, R36 ;  /* 0x000000301424723c */ /* 0x004ff00000041824 */
[C---:B------:R-:W-:Y:S01]  /*2f10*/  HMMA.16816.F32.BF16 R32, R12.reuse, R10, R32 ;  /* 0x0000000a0c20723c */ /* 0x040fe20000041820 */
[----:B------:R-:W2:Y:S07]  /*2f20*/  LDSM.16.M88.4 R8, [R116+0x5800] ;  /* 0x005800007408783b */ /* 0x000eae0000000200 */
[C---:B----4-:R-:W-:Y:S08]  /*2f30*/  HMMA.16816.F32.BF16 R68, R12.reuse, R52, R68 ;  /* 0x000000340c44723c */ /* 0x050ff00000041844 */
[C---:B------:R-:W-:Y:S08]  /*2f40*/  HMMA.16816.F32.BF16 R16, R12.reuse, R54, R16 ;  /* 0x000000360c10723c */ /* 0x040ff00000041810 */
[C---:B------:R-:W-:Y:S08]  /*2f50*/  HMMA.16816.F32.BF16 R64, R12.reuse, R72, R64 ;  /* 0x000000480c40723c */ /* 0x040ff00000041840 */
[----:B------:R-:W-:Y:S01]  /*2f60*/  HMMA.16816.F32.BF16 R60, R12, R74, R60 ;  /* 0x0000004a0c3c723c */ /* 0x000fe2000004183c */
[----:B------:R-:W4:Y:S07]  /*2f70*/  LDSM.16.M88.4 R12, [R113+0x5400] ;  /* 0x00540000710c783b */ /* 0x000f2e0000000200 */
[----:B-1----:R-:W-:Y:S08]  /*2f80*/  HMMA.16816.F32.BF16 R28, R20, R40, R28 ;  /* 0x00000028141c723c */ /* 0x002ff0000004181c */
[----:B-----5:R-:W-:Y:S08]  /*2f90*/  HMMA.16816.F32.BF16 R36, R44, R56, R36 ;  /* 0x000000382c24723c */ /* 0x020ff00000041824 */
[C---:B------:R-:W-:Y:S08]  /*2fa0*/  HMMA.16816.F32.BF16 R24, R20.reuse, R42, R24 ;  /* 0x0000002a1418723c */ /* 0x040ff00000041818 */
[C---:B---3--:R-:W-:Y:S07]  /*2fb0*/  HMMA.16816.F32.BF16 R64, R20.reuse, R4, R64 ;  /* 0x000000041440723c */ /* 0x048fee0000041840 */
[----:B------:R-:W-:Y:S01]  /*2fc0*/  LOP3.LUT R5, R80, 0x6, RZ, 0xc0, !PT ;  /* 0x0000000650057812 */ /* 0x000fe200078ec0ff */
[----:B--2---:R-:W-:Y:S04]  /*2fd0*/  HMMA.16816.F32.BF16 R68, R20, R8, R68 ;  /* 0x000000081444723c */ /* 0x004fe80000041844 */
[----:B------:R-:W-:-:S04]  /*2fe0*/  IMAD.IADD R4, R0, 0x1, R5 ;  /* 0x0000000100047824 */ /* 0x000fc800078e0205 */
[----:B----4-:R-:W-:Y:S01]  /*2ff0*/  HMMA.16816.F32.BF16 R28, R44, R12, R28 ;  /* 0x0000000c2c1c723c */ /* 0x010fe2000004181c */
[C---:B------:R-:W-:Y:S02]  /*3000*/  IADD3 R5, R4.reuse, 0x1, RZ ;  /* 0x0000000104057810 */ /* 0x040fe40007ffe0ff */
[CC--:B------:R-:W-:Y:S02]  /*3010*/  ISETP.GE.AND P2, PT, R4.reuse, R99.reuse, PT ;  /* 0x000000630400720c */ /* 0x0c0fe40003f46270 */
[C---:B------:R-:W-:Y:S02]  /*3020*/  ISETP.GE.AND P5, PT, R5.reuse, R99, PT ;  /* 0x000000630500720c */ /* 0x040fe40003fa6270 */
[----:B------:R-:W-:Y:S01]  /*3030*/  ISETP.GE.AND P0, PT, R5, R98, PT ;  /* 0x000000620500720c */ /* 0x000fe20003f06270 */
[----:B------:R-:W-:Y:S01]  /*3040*/  HMMA.16816.F32.BF16 R16, R20, R10, R16 ;  /* 0x0000000a1410723c */ /* 0x000fe20000041810 */
[C---:B------:R-:W-:Y:S01]  /*3050*/  IADD3 R5, R4.reuse, 0x8, RZ ;  /* 0x0000000804057810 */ /* 0x040fe20007ffe0ff */
[----:B------:R-:W1:Y:S01]  /*3060*/  LDSM.16.M88.4 R8, [R113+0x5800] ;  /* 0x005800007108783b */ /* 0x000e620000000200 */
[----:B------:R-:W-:-:S02]  /*3070*/  IADD3 R12, R4, 0x9, RZ ;  /* 0x00000009040c7810 */ /* 0x000fc40007ffe0ff */
[CC--:B------:R-:W-:Y:S02]  /*3080*/  ISETP.GE.AND P1, PT, R5.reuse, R99.reuse, PT ;  /* 0x000000630500720c */ /* 0x0c0fe40003f26270 */
[-C--:B------:R-:W-:Y:S01]  /*3090*/  ISETP.GE.AND P4, PT, R5, R98.reuse, PT ;  /* 0x000000620500720c */ /* 0x080fe20003f86270 */
[----:B------:R-:W-:Y:S01]  /*30a0*/  HMMA.16816.F32.BF16 R32, R20, R50, R32 ;  /* 0x000000321420723c */ /* 0x000fe20000041820 */
[----:B------:R-:W-:Y:S02]  /*30b0*/  FSEL R5, R36, -INF , !P2 ;  /* 0xff80000024057808 */ /* 0x000fe40005000000 */
[C---:B------:R-:W-:Y:S02]  /*30c0*/  ISETP.GE.AND P3, PT, R12.reuse, R99, PT ;  /* 0x000000630c00720c */ /* 0x040fe40003f66270 */
[-C--:B------:R-:W-:Y:S02]  /*30d0*/  ISETP.GE.AND P2, PT, R12, R98.reuse, PT ;  /* 0x000000620c00720c */ /* 0x080fe40003f46270 */
[----:B------:R-:W-:Y:S01]  /*30e0*/  FSEL R37, R37, -INF , !P5 ;  /* 0xff80000025257808 */ /* 0x000fe20006800000 */
[----:B------:R-:W-:Y:S01]  /*30f0*/  HMMA.16816.F32.BF16 R24, R44, R14, R24 ;  /* 0x0000000e2c18723c */ /* 0x000fe20000041818 */
[----:B------:R-:W2:Y:S01]  /*3100*/  LDSM.16.M88.4 R12, [R113+0x5c00] ;  /* 0x005c0000710c783b */ /* 0x000ea20000000200 */
[----:B------:R-:W-:Y:S01]  /*3110*/  ISETP.GE.AND P5, PT, R4, R98, PT ;  /* 0x000000620400720c */ /* 0x000fe20003fa6270 */
[----:B------:R-:W-:-:S04]  /*3120*/  DEPBAR.LE SB0, 0x0 ;  /* 0x000080000000791a */ /* 0x000fc80000000000 */
[----:B------:R-:W-:Y:S01]  /*3130*/  IADD3 R36, R4, 0x11, RZ ;  /* 0x0000001104247810 */ /* 0x000fe20007ffe0ff */
[----:B------:R-:W-:Y:S01]  /*3140*/  HMMA.16816.F32.BF16 R60, R20, R6, R60 ;  /* 0x00000006143c723c */ /* 0x000fe2000004183c */
[----:B------:R-:W-:-:S06]  /*3150*/  FSEL R38, R38, -INF , !P5 ;  /* 0xff80000026267808 */ /* 0x000fcc0006800000 */
[C---:B------:R-:W-:Y:S01]  /*3160*/  IADD3 R6, R4.reuse, 0x21, RZ ;  /* 0x0000002104067810 */ /* 0x040fe20007ffe0ff */
[----:B------:R-:W-:Y:S01]  /*3170*/  HMMA.16816.F32.BF16 R32, R44, R58, R32 ;  /* 0x0000003a2c20723c */ /* 0x000fe20000041820 */
[----:B------:R-:W-:-:S07]  /*3180*/  IADD3 R20, R4, 0x28, RZ ;  /* 0x0000002804147810 */ /* 0x000fce0007ffe0ff */
[C---:B-1----:R-:W-:Y:S07]  /*3190*/  HMMA.16816.F32.BF16 R68, R44.reuse, R8, R68 ;  /* 0x000000082c44723c */ /* 0x042fee0000041844 */
[----:B------:R-:W-:Y:S01]  /*31a0*/  IADD3 R8, R4, 0x10, RZ ;  /* 0x0000001004087810 */ /* 0x000fe20007ffe0ff */
[----:B------:R-:W-:Y:S01]  /*31b0*/  HMMA.16816.F32.BF16 R16, R44, R10, R16 ;  /* 0x0000000a2c10723c */ /* 0x000fe20000041810 */
[----:B------:R-:W-:Y:S02]  /*31c0*/  BAR.SYNC.DEFER_BLOCKING 0x0 ;  /* 0x0000000000007b1d */ /* 0x000fe40000010000 */
[----:B------:R-:W-:-:S05]  /*31d0*/  ISETP.GE.AND P5, PT, R8, R98, PT ;  /* 0x000000620800720c */ /* 0x000fca0003fa6270 */
[----:B------:R-:W-:Y:S01]  /*31e0*/  FSEL R9, R32, -INF , !P1 ;  /* 0xff80000020097808 */ /* 0x000fe20004800000 */
[C---:B--2---:R-:W-:Y:S01]  /*31f0*/  HMMA.16816.F32.BF16 R64, R44.reuse, R12, R64 ;  /* 0x0000000c2c40723c */ /* 0x044fe20000041840 */
[-C--:B------:R-:W-:Y:S02]  /*3200*/  ISETP.GE.AND P1, PT, R8, R99.reuse, PT ;  /* 0x000000630800720c */ /* 0x080fe40003f26270 */
[----:B------:R-:W-:Y:S02]  /*3210*/  FSEL R8, R39, -INF , !P0 ;  /* 0xff80000027087808 */ /* 0x000fe40004000000 */
[----:B------:R-:W-:Y:S02]  /*3220*/  IADD3 R11, R4, 0x18, RZ ;  /* 0x00000018040b7810 */ /* 0x000fe40007ffe0ff */
[----:B------:R-:W-:Y:S01]  /*3230*/  FSEL R39, R33, -INF , !P3 ;  /* 0xff80000021277808 */ /* 0x000fe20005800000 */
[----:B------:R-:W-:Y:S01]  /*3240*/  HMMA.16816.F32.BF16 R60, R44, R14, R60 ;  /* 0x0000000e2c3c723c */ /* 0x000fe2000004183c */
[----:B------:R-:W-:-:S02]  /*3250*/  ISETP.GE.AND P3, PT, R36, R99, PT ;  /* 0x000000632400720c */ /* 0x000fc40003f66270 */
[-C--:B------:R-:W-:Y:S02]  /*3260*/  ISETP.GE.AND P0, PT, R36, R98.reuse, PT ;  /* 0x000000622400720c */ /* 0x080fe40003f06270 */
[----:B------:R-:W-:Y:S02]  /*3270*/  FSEL R36, R34, -INF , !P4 ;  /* 0xff80000022247808 */ /* 0x000fe40006000000 */
[----:B------:R-:W-:Y:S02]  /*3280*/  FSEL R10, R35, -INF , !P2 ;  /* 0xff800000230a7808 */ /* 0x000fe40005000000 */
[----:B------:R-:W-:Y:S02]  /*3290*/  IADD3 R32, R4, 0x19, RZ ;  /* 0x0000001904207810 */ /* 0x000fe40007ffe0ff */
[C---:B------:R-:W-:Y:S02]  /*32a0*/  ISETP.GE.AND P2, PT, R11.reuse, R99, PT ;  /* 0x000000630b00720c */ /* 0x040fe40003f46270 */
[----:B------:R-:W-:-:S02]  /*32b0*/  ISETP.GE.AND P4, PT, R11, R98, PT ;  /* 0x000000620b00720c */ /* 0x000fc40003f86270 */
[----:B------:R-:W-:Y:S02]  /*32c0*/  FSEL R11, R28, -INF , !P1 ;  /* 0xff8000001c0b7808 */ /* 0x000fe40004800000 */
[----:B------:R-:W-:Y:S02]  /*32d0*/  IADD3 R28, R4, 0x20, RZ ;  /* 0x00000020041c7810 */ /* 0x000fe40007ffe0ff */
[----:B------:R-:W-:Y:S02]  /*32e0*/  ISETP.GE.AND P1, PT, R32, R99, PT ;  /* 0x000000632000720c */ /* 0x000fe40003f26270 */
        /* <DEDUP_REMOVED lines=9> */
[----:B------:R-:W-:Y:S02]  /*3380*/  FSEL R7, R24, -INF , !P2 ;  /* 0xff80000018077808 */ /* 0x000fe40005000000 */
[----:B------:R-:W-:Y:S02]  /*3390*/  FSEL R22, R26, -INF , !P4 ;  /* 0xff8000001a167808 */ /* 0x000fe40006000000 */
[----:B------:R-:W-:Y:S02]  /*33a0*/  FSEL R6, R27, -INF , !P3 ;  /* 0xff8000001b067808 */ /* 0x000fe40005800000 */
[----:B------:R-:W-:Y:S02]  /*33b0*/  FSEL R94, R70, -INF , !P5 ;  /* 0xff800000465e7808 */ /* 0x000fe40006800000 */
[-C--:B------:R-:W-:Y:S02]  /*33c0*/  ISETP.GE.AND P2, PT, R28, R99.reuse, PT ;  /* 0x000000631c00720c */ /* 0x080fe40003f46270 */
[----:B------:R-:W-:-:S02]  /*33d0*/  ISETP.GE.AND P3, PT, R20, R99, PT ;  /* 0x000000631400720c */ /* 0x000fc40003f66270 */
[-C--:B------:R-:W-:Y:S02]  /*33e0*/  ISETP.GE.AND P4, PT, R20, R98.reuse, PT ;  /* 0x000000621400720c */ /* 0x080fe40003f86270 */
[----:B------:R-:W-:Y:S02]  /*33f0*/  ISETP.GE.AND P5, PT, R12, R98, PT ;  /* 0x000000620c00720c */ /* 0x000fe40003fa6270 */
[----:B------:R-:W-:Y:S02]  /*3400*/  IADD3 R20, R4, 0x29, RZ ;  /* 0x0000002904147810 */ /* 0x000fe40007ffe0ff */
[----:B------:R-:W-:Y:S02]  /*3410*/  FSEL R95, R68, -INF , !P2 ;  /* 0xff800000445f7808 */ /* 0x000fe40005000000 */
[----:B------:R-:W-:Y:S02]  /*3420*/  FSEL R91, R16, -INF , !P3 ;  /* 0xff800000105b7808 */ /* 0x000fe40005800000 */
[----:B------:R-:W-:-:S02]  /*3430*/  FSEL R30, R66, -INF , !P5 ;  /* 0xff800000421e7808 */ /* 0x000fc40006800000 */
[-C--:B------:R-:W-:Y:S02]  /*3440*/  ISETP.GE.AND P2, PT, R20, R99.reuse, PT ;  /* 0x000000631400720c */ /* 0x080fe40003f46270 */
[----:B------:R-:W-:Y:S02]  /*3450*/  ISETP.GE.AND P3, PT, R12, R99, PT ;  /* 0x000000630c00720c */ /* 0x000fe40003f66270 */
[----:B------:R-:W-:Y:S02]  /*3460*/  ISETP.GT.AND P5, PT, R124, R119, PT ;  /* 0x000000777c00720c */ /* 0x000fe40003fa4270 */
[----:B------:R-:W-:Y:S02]  /*3470*/  IADD3 R12, R4, 0x31, RZ ;  /* 0x00000031040c7810 */ /* 0x000fe40007ffe0ff */
[----:B------:R-:W-:Y:S02]  /*3480*/  FSEL R132, R71, -INF , !P0 ;  /* 0xff80000047847808 */ /* 0x000fe40004000000 */
[----:B------:R-:W-:-:S02]  /*3490*/  FSEL R102, R17, -INF , !P2 ;  /* 0xff80000011667808 */ /* 0x000fc40005000000 */
[----:B------:R-:W-:Y:S02]  /*34a0*/  FSEL R93, R69, -INF , !P1 ;  /* 0xff800000455d7808 */ /* 0x000fe40004800000 */
[C---:B------:R-:W-:Y:S02]  /*34b0*/  ISETP.GE.AND P0, PT, R12.reuse, R99, PT ;  /* 0x000000630c00720c */ /* 0x040fe40003f06270 */
[-C--:B------:R-:W-:Y:S02]  /*34c0*/  ISETP.GE.AND P2, PT, R12, R98.reuse, PT ;  /* 0x000000620c00720c */ /* 0x080fe40003f46270 */
        /* <DEDUP_REMOVED lines=11> */
[----:B------:R-:W-:Y:S01]  /*3580*/  IMAD.IADD R4, R77, 0x1, R78 ;  /* 0x000000014d047824 */ /* 0x000fe200078e024e */
        /* <DEDUP_REMOVED lines=64> */
.L_x_4595:
[----:B------:R-:W-:-:S04]  /*3990*/  LEA R0, -R2, RZ, 0x6 ;  /* 0x000000ff02007211 */ /* 0x000fc800078e31ff */
[----:B------:R-:W-:Y:S02]  /*39a0*/  SHF.R.S32.HI R2, RZ, 0x1f, R0 ;  /* 0x0000001fff027819 */ /* 0x000fe40000011400 */
.L_x_4596:
        /* <DEDUP_REMOVED lines=59> */
.L_x_4598:
[----:B------:R-:W-:Y:S05]  /*3d60*/  BSYNC B0 ;  /* 0x0000000000007941 */ /* 0x000fea0003800000 */
.L_x_4597:
[----:B------:R-:W0:Y:S01]  /*3d70*/  LDGDEPBAR ;  /* 0x00000000000079af */ /* 0x000e220000000000 */
[----:B------:R-:W-:Y:S02]  /*3d80*/  MOV R96, R15 ;  /* 0x0000000f00607202 */ /* 0x000fe40000000f00 */
[----:B------:R-:W-:Y:S02]  /*3d90*/  MOV R97, R12 ;  /* 0x0000000c00617202 */ /* 0x000fe40000000f00 */
.L_x_4594:
        /* <DEDUP_REMOVED lines=31> */
[----:B------:R-:W2:Y:S03]  /*3f90*/  SHFL.BFLY PT, R15, R12, 0x2, 0x1f ;  /* 0x0c401f000c0f7f89 */ /* 0x000ea600000e0000 */
[----:B------:R-:W-:Y:S01]  /*3fa0*/  LEA R112, R3, R114, 0x1 ;  /* 0x0000007203707211 */ /* 0x000fe200078e08ff */
[----:B------:R-:W-:Y:S04]  /*3fb0*/  LDSM.16.MT88.4 R40, [R114+0x6000] ;  /* 0x006000007228783b */ /* 0x000fe80000004200 */
[----:B------:R-:W-:Y:S04]  /*3fc0*/  LDSM.16.MT88.4 R64, [R112+0x7000] ;  /* 0x007000007040783b */ /* 0x000fe80000004200 */
[----:B------:R-:W-:Y:S04]  /*3fd0*/  LDSM.16.MT88.4 R56, [R114+0x7000] ;  /* 0x007000007238783b */ /* 0x000fe80000004200 */
[----:B------:R-:W-:Y:S04]  /*3fe0*/  LDSM.16.MT88.4 R72, [R114+0x8000] ;  /* 0x008000007248783b */ /* 0x000fe80000004200 */
[----:B-1----:R-:W-:Y:S01]  /*3ff0*/  LDSM.16.MT88.4 R16, [R114+0x7400] ;  /* 0x007400007210783b */ /* 0x002fe20000004200 */
        /* <DEDUP_REMOVED lines=32> */
[----:B--2---:R-:W-:Y:S01]  /*4200*/  F2FP.BF16.PACK_AB R80, R85, R92 ;  /* 0x0000005c5550723e */ /* 0x004fe200000010ff */
[----:B------:R-:W-:Y:S02]  /*4210*/  FFMA.FTZ R109, R109, c[0x0][0x23c], -R134 ;  /* 0x00008f006d6d7a23 */ /* 0x000fe40000010886 */
[----:B------:R-:W-:Y:S01]  /*4220*/  FSEL R35, R35, RZ, P0 ;  /* 0x000000ff23237208 */ /* 0x000fe20000000000 */
[----:B------:R-:W-:Y:S01]  /*4230*/  FADD.FTZ R85, R92, R85 ;  /* 0x000000555c557221 */ /* 0x000fe20000010000 */
[----:B------:R-:W-:-:S02]  /*4240*/  LEA R134, P0, R96, c[0x0][0x168], 0x1 ;  /* 0x00005a0060867a11 */ /* 0x000fc400078008ff */
[----:B------:R-:W-:Y:S01]  /*4250*/  MUFU.EX2 R25, R25 ;  /* 0x0000001900197308 */ /* 0x000fe20000000800 */
[----:B------:R-:W-:Y:S01]  /*4260*/  FFMA.FTZ R26, R48, c[0x0][0x23c], -R35 ;  /* 0x00008f00301a7a23 */ /* 0x000fe20000010823 */
[----:B------:R-:W-:Y:S01]  /*4270*/  LEA.HI.X R135, R96, c[0x0][0x16c], R97, 0x1, P0 ;  /* 0x00005b0060877a11 */ /* 0x000fe200000f0c61 */
[----:B------:R-:W2:Y:S01]  /*4280*/  LDSM.16.MT88.4 R48, [R112+0x6000] ;  /* 0x006000007030783b */ /* 0x000ea20000004200 */
[--C-:B------:R-:W-:Y:S02]  /*4290*/  FFMA.FTZ R34, R38, c[0x0][0x23c], -R35.reuse ;  /* 0x00008f0026227a23 */ /* 0x100fe40000010823 */
[--C-:B------:R-:W-:Y:S02]  /*42a0*/  FFMA.FTZ R87, R8, c[0x0][0x23c], -R35.reuse ;  /* 0x00008f0008577a23 */ /* 0x100fe40000010823 */
[--C-:B------:R-:W-:Y:S01]  /*42b0*/  FFMA.FTZ R29, R36, c[0x0][0x23c], -R35.reuse ;  /* 0x00008f00241d7a23 */ /* 0x100fe20000010823 */
[----:B-1----:R-:W-:Y:S01]  /*42c0*/  F2FP.BF16.PACK_AB R82, R27, R90 ;  /* 0x0000005a1b52723e */ /* 0x002fe200000010ff */
[--C-:B------:R-:W-:Y:S01]  /*42d0*/  FFMA.FTZ R28, R10, c[0x0][0x23c], -R35.reuse ;  /* 0x00008f000a1c7a23 */ /* 0x100fe20000010823 */
[----:B------:R-:W-:Y:S01]  /*42e0*/  MUFU.EX2 R34, R34 ;  /* 0x0000002200227308 */ /* 0x000fe20000000800 */
[----:B------:R-:W1:Y:S01]  /*42f0*/  LDSM.16.MT88.4 R8, [R112+0x6400] ;  /* 0x006400007008783b */ /* 0x000e620000004200 */
[----:B------:R-:W-:-:S02]  /*4300*/  FFMA.FTZ R23, R52, c[0x0][0x23c], -R35 ;  /* 0x00008f0034177a23 */ /* 0x000fc40000010823 */
[--C-:B------:R-:W-:Y:S02]  /*4310*/  FFMA.FTZ R22, R22, c[0x0][0x23c], -R35.reuse ;  /* 0x00008f0016167a23 */ /* 0x100fe40000010823 */
[--C-:B------:R-:W-:Y:S02]  /*4320*/  FFMA.FTZ R3, R6, c[0x0][0x23c], -R35.reuse ;  /* 0x00008f0006037a23 */ /* 0x100fe40000010823 */
        /* <DEDUP_REMOVED lines=9> */
[----:B------:R-:W-:Y:S01]  /*43c0*/  FFMA.FTZ R31, R31, c[0x0][0x23c], -R35 ;  /* 0x00008f001f1f7a23 */ /* 0x000fe20000010823 */
[----:B------:R-:W4:Y:S01]  /*43d0*/  MUFU.EX2 R28, R28 ;  /* 0x0000001c001c7308 */ /* 0x000f220000000800 */
[----:B---3--:R-:W-:Y:S01]  /*43e0*/  F2FP.BF16.PACK_AB R81, R87, R34 ;  /* 0x000000225751723e */ /* 0x008fe200000010ff */
[----:B------:R-:W-:Y:S02]  /*43f0*/  FADD.FTZ R34, R34, R87 ;  /* 0x0000005722227221 */ /* 0x000fe40000010000 */
[----:B------:R-:W-:-:S04]  /*4400*/  FADD.FTZ R90, R90, R85 ;  /* 0x000000555a5a7221 */ /* 0x000fc80000010000 */
[----:B------:R-:W3:Y:S01]  /*4410*/  MUFU.EX2 R24, R24 ;  /* 0x0000001800187308 */ /* 0x000ee20000000800 */
[----:B------:R-:W-:Y:S01]  /*4420*/  FADD.FTZ R90, R27, R90 ;  /* 0x0000005a1b5a7221 */ /* 0x000fe20000010000 */
[----:B----4-:R-:W-:-:S06]  /*4430*/  F2FP.BF16.PACK_AB R83, R28, R29 ;  /* 0x0000001d1c53723e */ /* 0x010fcc00000010ff */
[----:B------:R-:W-:Y:S01]  /*4440*/  MUFU.EX2 R21, R21 ;  /* 0x0000001500157308 */ /* 0x000fe20000000800 */
[----:B------:R-:W-:-:S04]  /*4450*/  FADD.FTZ R29, R29, R34 ;  /* 0x000000221d1d7221 */ /* 0x000fc80000010000 */
[----:B------:R-:W-:Y:S01]  /*4460*/  FADD.FTZ R27, R28, R29 ;  /* 0x0000001d1c1b7221 */ /* 0x000fe20000010000 */
[----:B--2---:R-:W-:Y:S01]  /*4470*/  HMMA.16816.F32.BF16 R44, R80, R48, RZ ;  /* 0x00000030502c723c */ /* 0x004fe200000418ff */
[----:B---3--:R-:W-:Y:S01]  /*4480*/  F2FP.BF16.PACK_AB R4, R24, R25 ;  /* 0x000000191804723e */ /* 0x008fe200000010ff */
[----:B------:R-:W2:Y:S01]  /*4490*/  MUFU.EX2 R20, R20 ;  /* 0x0000001400147308 */ /* 0x000ea20000000800 */
[----:B------:R-:W-:-:S04]  /*44a0*/  FADD.FTZ R25, R25, R90 ;  /* 0x0000005a19197221 */ /* 0x000fc80000010000 */
[----:B------:R-:W-:Y:S01]  /*44b0*/  FADD.FTZ R24, R24, R25 ;  /* 0x0000001918187221 */ /* 0x000fe20000010000 */
[C---:B------:R-:W-:Y:S02]  /*44c0*/  HMMA.16816.F32.BF16 R48, R80.reuse, R50, RZ ;  /* 0x000000325030723c */ /* 0x040fe400000418ff */
[----:B------:R-:W-:Y:S06]  /*44d0*/  MUFU.EX2 R26, R26 ;  /* 0x0000001a001a7308 */ /* 0x000fec0000000800 */
[----:B------:R-:W-:Y:S02]  /*44e0*/  HMMA.16816.F32.BF16 R60, R80, R64, RZ ;  /* 0x00000040503c723c */ /* 0x000fe400000418ff */
[----:B------:R-:W3:Y:S01]  /*44f0*/  MUFU.EX2 R23, R23 ;  /* 0x0000001700177308 */ /* 0x000ee20000000800 */
[----:B--2---:R-:W-:-:S05]  /*4500*/  F2FP.BF16.PACK_AB R6, R20, R21 ;  /* 0x000000151406723e */ /* 0x004fca00000010ff */
[C---:B------:R-:W-:Y:S02]  /*4510*/  HMMA.16816.F32.BF16 R64, R80.reuse, R66, RZ ;  /* 0x000000425040723c */ /* 0x040fe400000418ff */
[----:B------:R-:W-:Y:S06]  /*4520*/  MUFU.EX2 R22, R22 ;  /* 0x0000001600167308 */ /* 0x000fec0000000800 */
[----:B------:R-:W-:Y:S02]  /*4530*/  HMMA.16816.F32.BF16 R36, R80, R40, RZ ;  /* 0x000000285024723c */ /* 0x000fe400000418ff */
[----:B------:R-:W2:Y:S01]  /*4540*/  MUFU.EX2 R3, R3 ;  /* 0x0000000300037308 */ /* 0x000ea20000000800 */
[----:B---3--:R-:W-:Y:S01]  /*4550*/  F2FP.BF16.PACK_AB R5, R23, R26 ;  /* 0x0000001a1705723e */ /* 0x008fe200000010ff */
        /* <DEDUP_REMOVED lines=21> */
[----:B------:R-:W4:Y:S06]  /*46b0*/  MUFU.EX2 R91, R91 ;  /* 0x0000005b005b7308 */ /* 0x000f2c0000000800 */
[C---:B------:R-:W-:Y:S01]  /*46c0*/  HMMA.16816.F32.BF16 R40, R4.reuse, R14, R40 ;  /* 0x0000000e0428723c */ /* 0x040fe20000041828 */
[----:B------:R-:W5:Y:S01]  /*46d0*/  LDSM.16.MT88.4 R12, [R114+0x8400] ;  /* 0x00840000720c783b */ /* 0x000f620000004200 */
[----:B------:R-:W-:Y:S06]  /*46e0*/  MUFU.EX2 R103, R103 ;  /* 0x0000006700677308 */ /* 0x000fec0000000800 */
[C---:B------:R-:W-:Y:S02]  /*46f0*/  HMMA.16816.F32.BF16 R52, R4.reuse, R16, R52 ;  /* 0x000000100434723c */ /* 0x040fe40000041834 */
[----:B------:R-:W2:Y:S06]  /*4700*/  MUFU.EX2 R106, R105 ;  /* 0x00000069006a7308 */ /* 0x000eac0000000800 */
[C---:B-1----:R-:W-:Y:S02]  /*4710*/  HMMA.16816.F32.BF16 R60, R4.reuse, R8, R60 ;  /* 0x00000008043c723c */ /* 0x042fe4000004183c */
[----:B------:R-:W-:Y:S06]  /*4720*/  MUFU.EX2 R108, R109 ;  /* 0x0000006d006c7308 */ /* 0x000fec0000000800 */
[C---:B------:R-:W-:Y:S01]  /*4730*/  HMMA.16816.F32.BF16 R64, R4.reuse, R10, R64 ;  /* 0x0000000a0440723c */ /* 0x040fe20000041840 */
[----:B------:R-:W1:Y:S01]  /*4740*/  LDSM.16.MT88.4 R8, [R112+0x8000] ;  /* 0x008000007008783b */ /* 0x000e620000004200 */
[----:B------:R-:W-:Y:S06]  /*4750*/  MUFU.EX2 R107, R107 ;  /* 0x0000006b006b7308 */ /* 0x000fec0000000800 */
[C---:B------:R-:W-:Y:S01]  /*4760*/  HMMA.16816.F32.BF16 R56, R4.reuse, R18, R56 ;  /* 0x000000120438723c */ /* 0x040fe20000041838 */
[----:B------:R-:W-:Y:S01]  /*4770*/  LDSM.16.MT88.4 R16, [R114+0x6c00] ;  /* 0x006c00007210783b */ /* 0x000fe20000004200 */
[----:B------:R-:W-:Y:S06]  /*4780*/  MUFU.EX2 R30, R30 ;  /* 0x0000001e001e7308 */ /* 0x000fec0000000800 */
[C---:B-----5:R-:W-:Y:S02]  /*4790*/  HMMA.16816.F32.BF16 R68, R4.reuse, R12, R68 ;  /* 0x0000000c0444723c */ /* 0x060fe40000041844 */
[----:B------:R-:W5:Y:S06]  /*47a0*/  MUFU.EX2 R33, R33 ;  /* 0x0000002100217308 */ /* 0x000f6c0000000800 */
[----:B------:R-:W-:Y:S01]  /*47b0*/  HMMA.16816.F32.BF16 R72, R4, R14, R72 ;  /* 0x0000000e0448723c */ /* 0x000fe20000041848 */
[----:B------:R-:W-:Y:S01]  /*47c0*/  LDSM.16.MT88.4 R12, [R112+0x6c00] ;  /* 0x006c0000700c783b */ /* 0x000fe20000004200 */
[----:B------:R-:W-:Y:S08]  /*47d0*/  MUFU.EX2 R32, R32 ;  /* 0x0000002000207308 */ /* 0x000ff00000000800 */
[----:B------:R-:W2:Y:S01]  /*47e0*/  MUFU.EX2 R31, R31 ;  /* 0x0000001f001f7308 */ /* 0x000ea20000000800 */
[C---:B-1----:R-:W-:Y:S08]  /*47f0*/  HMMA.16816.F32.BF16 R76, R80.reuse, R8, RZ ;  /* 0x00000008504c723c */ /* 0x042ff000000418ff */
[----:B------:R-:W-:Y:S01]  /*4800*/  HMMA.16816.F32.BF16 R80, R80, R10, RZ ;  /* 0x0000000a5050723c */ /* 0x000fe200000418ff */
[----:B------:R-:W1:Y:S11]  /*4810*/  LDSM.16.MT88.4 R8, [R112+0x8400] ;  /* 0x008400007008783b */ /* 0x000e760000004200 */
[----:B------:R-:W-:Y:S04]  /*4820*/  @!UPT UIADD3 URZ, URZ, URZ, URZ ;  /* 0x0000003f3f3ff290 */ /* 0x000fe8000fffe03f */
[C---:B-1----:R-:W-:Y:S08]  /*4830*/  HMMA.16816.F32.BF16 R76, R4.reuse, R8, R76 ;  /* 0x00000008044c723c */ /* 0x042ff0000004184c */
[----:B------:R-:W-:Y:S01]  /*4840*/  HMMA.16816.F32.BF16 R80, R4, R10, R80 ;  /* 0x0000000a0450723c */ /* 0x000fe20000041850 */
[----:B------:R-:W1:Y:S06]  /*4850*/  LDSM.16.MT88.4 R8, [R114+0x6800] ;  /* 0x006800007208783b */ /* 0x000e6c0000004200 */
[----:B--2---:R-:W-:-:S02]  /*4860*/  F2FP.BF16.PACK_AB R4, R101, R104 ;  /* 0x000000686504723e */ /* 0x004fc400000010ff */
[----:B---3--:R-:W-:Y:S01]  /*4870*/  F2FP.BF16.PACK_AB R5, R93, R102 ;  /* 0x000000665d05723e */ /* 0x008fe200000010ff */
        /* <DEDUP_REMOVED lines=25> */
[----:B-----5:R-:W-:Y:S01]  /*4a10*/  F2FP.BF16.PACK_AB R5, R33, R30 ;  /* 0x0000001e2105723e */ /* 0x020fe200000010ff */
[----:B------:R-:W-:Y:S01]  /*4a20*/  FADD.FTZ R30, R30, R91 ;  /* 0x0000005b1e1e7221 */ /* 0x000fe20000010000 */
[----:B------:R-:W-:Y:S02]  /*4a30*/  F2FP.BF16.PACK_AB R6, R107, R108 ;  /* 0x0000006c6b06723e */ /* 0x000fe400000010ff */
[----:B------:R-:W-:Y:S01]  /*4a40*/  F2FP.BF16.PACK_AB R7, R31, R32 ;  /* 0x000000201f07723e */ /* 0x000fe200000010ff */
[----:B------:R-:W-:-:S04]  /*4a50*/  FADD.FTZ R33, R33, R30 ;  /* 0x0000001e21217221 */ /* 0x000fc80000010000 */
[----:B------:R-:W-:Y:S02]  /*4a60*/  FADD.FTZ R32, R32, R33 ;  /* 0x0000002120207221 */ /* 0x000fe40000010000 */
        /* <DEDUP_REMOVED lines=9> */
[C---:B--2---:R-:W-:Y:S07]  /*4b00*/  HMMA.16816.F32.BF16 R68, R4.reuse, R12, R68 ;  /* 0x0000000c0444723c */ /* 0x044fee0000041844 */
[----:B------:R-:W-:Y:S01]  /*4b10*/  FADD.FTZ R13, R21, R24 ;  /* 0x00000018150d7221 */ /* 0x000fe20000010000 */
[----:B------:R-:W-:Y:S03]  /*4b20*/  HMMA.16816.F32.BF16 R72, R4, R14, R72 ;  /* 0x0000000e0448723c */ /* 0x000fe60000041848 */
[----:B------:R-:W-:-:S04]  /*4b30*/  FADD.FTZ R13, R20, R13 ;  /* 0x0000000d140d7221 */ /* 0x000fc80000010000 */
[----:B------:R-:W-:-:S04]  /*4b40*/  FADD.FTZ R104, R104, R13 ;  /* 0x0000000d68687221 */ /* 0x000fc80000010000 */
[----:B------:R-:W-:Y:S01]  /*4b50*/  FADD.FTZ R101, R101, R104 ;  /* 0x0000006865657221 */ /* 0x000fe20000010000 */
        /* <DEDUP_REMOVED lines=9> */
[----:B------:R-:W-:Y:S02]  /*4bf0*/  FADD.FTZ R109, R107, R108 ;  /* 0x0000006c6b6d7221 */ /* 0x000fe40000010000 */
[----:B------:R-:W-:Y:S01]  /*4c00*/  FADD.FTZ R108, R31, R32 ;  /* 0x000000201f6c7221 */ /* 0x000fe20000010000 */
[----:B------:R-:W-:Y:S02]  /*4c10*/  @!UPT UIADD3 URZ, URZ, URZ, URZ ;  /* 0x0000003f3f3ff290 */ /* 0x000fe4000fffe03f */
[----:B------:R-:W-:Y:S11]  /*4c20*/  @!P5 BRA `(.L_x_4599) ;  /* 0x00002c200000d947 */ /* 0x000ff60003800000 */
[----:B------:R-:W-:-:S04]  /*4c30*/  DEPBAR.LE SB0, 0x0 ;  /* 0x000080000000791a */ /* 0x000fc80000000000 */
[----:B------:R-:W-:Y:S02]  /*4c40*/  IADD3 R124, R86, -0x2, RZ ;  /* 0xfffffffe567c7810 */ /* 0x000fe40007ffe0ff */
[----:B------:R-:W-:Y:S01]  /*4c50*/  MOV R3, c[0x0][0x1a0] ;  /* 0x0000680000037a02 */ /* 0x000fe20000000f00 */
        /* <DEDUP_REMOVED lines=60> */
.L_x_4600:
[----:B------:R-:W-:-:S04]  /*5020*/  LEA R6, -R3, RZ, 0x6 ;  /* 0x000000ff03067211 */ /* 0x000fc800078e31ff */
[----:B------:R-:W-:Y:S02]  /*5030*/  SHF.R.S32.HI R13, RZ, 0x1f, R6 ;  /* 0x0000001fff0d7819 */ /* 0x000fe40000011406 */
.L_x_4601:
[----:B------:R-:W-:Y:S02]  /*5040*/  ISETP.GE.AND P1, PT, R127, c[0x0][0x220], PT ;  /* 0x000088007f007a0c */ /* 0x000fe40003f26270 */
[----:B------:R-:W-:Y:S02]  /*5050*/  ISETP.GE.AND P0, PT, R126, c[0x0][0x220], PT ;  /* 0x000088007e007a0c */ /* 0x000fe40003f06270 */
[----:B------:R-:W-:-:S04]  /*5060*/  LEA R5, P2, R88, c[0x0][0x170], 0x1 ;  /* 0x00005c0058057a11 */ /* 0x000fc800078408ff */
[----:B------:R-:W-:Y:S02]  /*5070*/  LEA R110, P4, R6, R5, 0x1 ;  /* 0x00000005066e7211 */ /* 0x000fe400078808ff */
[--C-:B------:R-:W-:Y:S02]  /*5080*/  LEA.HI.X R111, R88, c[0x0][0x174], R84.reuse, 0x1, P2 ;  /* 0x00005d00586f7a11 */ /* 0x100fe400010f0c54 */
[----:B------:R-:W-:Y:S02]  /*5090*/  ISETP.GE.AND P2, PT, R128, c[0x0][0x220], PT ;  /* 0x0000880080007a0c */ /* 0x000fe40003f46270 */
[C---:B------:R-:W-:Y:S02]  /*50a0*/  @!P1 IADD3 R7, P3, R6.reuse, R88, RZ ;  /* 0x0000005806079210 */ /* 0x040fe40007f7e0ff */
[----:B------:R-:W-:Y:S02]  /*50b0*/  LEA.HI.X R111, R6, R111, R13, 0x1, P4 ;  /* 0x0000006f066f7211 */ /* 0x000fe400020f0c0d */
[----:B------:R-:W-:Y:S01]  /*50c0*/  @!P1 LEA R10, P5, R7, c[0x0][0x170], 0x1 ;  /* 0x00005c00070a9a11 */ /* 0x000fe200078a08ff */
[----:B------:R-:W-:Y:S01]  /*50d0*/  @!P1 IMAD.X R4, R13, 0x1, R84, P3 ;  /* 0x000000010d049824 */ /* 0x000fe200018e0654 */
[----:B------:R-:W-:-:S02]  /*50e0*/  IADD3 R9, P4, R123, R6, RZ ;  /* 0x000000067b097210 */ /* 0x000fc40007f9e0ff */
[-C--:B------:R-:W-:Y:S02]  /*50f0*/  @!P0 IADD3 R5, P3, R6, R88.reuse, RZ ;  /* 0x0000005806058210 */ /* 0x080fe40007f7e0ff */
[----:B------:R-:W-:Y:S01]  /*5100*/  @!P1 LEA.HI.X R11, R7, c[0x0][0x174], R4, 0x1, P5 ;  /* 0x00005d00070b9a11 */ /* 0x000fe200028f0c04 */
[----:B------:R-:W-:Y:S01]  /*5110*/  IMAD.X R7, R122, 0x1, R13, P4 ;  /* 0x000000017a077824 */ /* 0x000fe200020e060d */
[-C--:B------:R-:W-:Y:S01]  /*5120*/  @!P1 IADD3 R6, P5, R9, R88.reuse, RZ ;  /* 0x0000005809069210 */ /* 0x080fe20007fbe0ff */
[--C-:B------:R-:W-:Y:S01]  /*5130*/  @!P0 IMAD.X R4, R13, 0x1, R84.reuse, P3 ;  /* 0x000000010d048824 */ /* 0x100fe200018e0654 */
[----:B------:R-:W-:Y:S01]  /*5140*/  @!P0 IADD3 R88, P3, R9, R88, RZ ;  /* 0x0000005809588210 */ /* 0x000fe20007f7e0ff */
[----:B------:R-:W-:Y:S01]  /*5150*/  @!P2 IMAD.MOV.U32 R8, RZ, RZ, c[0x0][0x1a4] ;  /* 0x00006900ff08a624 */ /* 0x000fe200078e00ff */
[----:B------:R-:W-:Y:S01]  /*5160*/  @!P0 LEA R12, P4, R5, c[0x0][0x170], 0x1 ;  /* 0x00005c00050c8a11 */ /* 0x000fe200078808ff */
[----:B------:R-:W-:Y:S01]  /*5170*/  @!P1 IMAD.X R9, R7, 0x1, R84, P5 ;  /* 0x0000000107099824 */ /* 0x000fe200028e0654 */
[----:B------:R-:W-:Y:S01]  /*5180*/  @!P2 LEA R14, P5, R3, R110, 0x6 ;  /* 0x0000006e030ea211 */ /* 0x000fe200078a30ff */
[----:B------:R-:W-:Y:S01]  /*5190*/  @P2 STS [R125+0x6000], RZ ;  /* 0x006000ff7d002388 */ /* 0x000fe20000000800 */
[----:B------:R-:W-:Y:S01]  /*51a0*/  @!P0 LEA.HI.X R13, R5, c[0x0][0x174], R4, 0x1, P4 ;  /* 0x00005d00050d8a11 */ /* 0x000fe200020f0c04 */
[----:B------:R-:W-:Y:S01]  /*51b0*/  @!P0 IMAD.X R7, R7, 0x1, R84, P3 ;  /* 0x0000000107078824 */ /* 0x000fe200018e0654 */
[----:B------:R-:W-:Y:S01]  /*51c0*/  @!P2 LEA.HI.X R15, R3, R111, R8, 0x6, P5 ;  /* 0x0000006f030fa211 */ /* 0x000fe200028f3408 */
[----:B------:R-:W-:Y:S01]  /*51d0*/  @P2 STS [R125+0x6004], RZ ;  /* 0x006004ff7d002388 */ /* 0x000fe20000000800 */
[----:B------:R-:W-:-:S02]  /*51e0*/  @!P1 LEA R8, P4, R6, c[0x0][0x170], 0x1 ;  /* 0x00005c0006089a11 */ /* 0x000fc400078808ff */
[----:B------:R-:W-:Y:S01]  /*51f0*/  @!P0 LEA R24, P3, R88, c[0x0][0x170], 0x1 ;  /* 0x00005c0058188a11 */ /* 0x000fe200078608ff */
[----:B------:R-:W-:Y:S01]  /*5200*/  @P2 STS.64 [R125+0x6008], RZ ;  /* 0x006008ff7d002388 */ /* 0x000fe20000000a00 */
[----:B------:R-:W-:Y:S02]  /*5210*/  @!P1 LEA.HI.X R9, R6, c[0x0][0x174], R9, 0x1, P4 ;  /* 0x00005d0006099a11 */ /* 0x000fe400020f0c09 */
        /* <DEDUP_REMOVED lines=31> */
[----:B------:R-:W5:Y:S04]  /*5410*/  LDSM.16.M88.4 R28, [R116+0x3000] ;  /* 0x00300000741c783b */ /* 0x000f680000000200 */
[----:B------:R-:W4:Y:S04]  /*5420*/  LDSM.16.M88.4 R20, [R116+0x3400] ;  /* 0x003400007414783b */ /* 0x000f280000000200 */
[----:B------:R-:W-:Y:S04]  /*5430*/  LDSM.16.M88.4 R84, [R115] ;  /* 0x000000007354783b */ /* 0x000fe80000000200 */
[----:B------:R-:W1:Y:S04]  /*5440*/  LDSM.16.M88.4 R16, [R113+0x3000] ;  /* 0x003000007110783b */ /* 0x000e680000000200 */
[----:B---3--:R-:W3:Y:S04]  /*5450*/  LDSM.16.M88.4 R12, [R116+0x3800] ;  /* 0x00380000740c783b */ /* 0x008ee80000000200 */
[----:B--2---:R-:W2:Y:S04]  /*5460*/  LDSM.16.M88.4 R8, [R113+0x3400] ;  /* 0x003400007108783b */ /* 0x004ea80000000200 */
[----:B------:R-:W1:Y:S04]  /*5470*/  LDSM.16.M88.4 R88, [R116+0x3c00] ;  /* 0x003c00007458783b */ /* 0x000e680000000200 */
[----:B------:R-:W1:Y:S04]  /*5480*/  LDSM.16.M88.4 R92, [R113+0x3800] ;  /* 0x00380000715c783b */ /* 0x000e680000000200 */
[----:B------:R-:W3:Y:S04]  /*5490*/  S2R R3, SR_TID.X ;  /* 0x0000000000037919 */ /* 0x000ee80000002100 */
[----:B------:R-:W0:Y:S01]  /*54a0*/  LDGDEPBAR ;  /* 0x00000000000079af */ /* 0x000e220000000000 */
[C---:B-----5:R-:W-:Y:S08]  /*54b0*/  HMMA.16816.F32.BF16 R32, R4.reuse, R28, RZ ;  /* 0x0000001c0420723c */ /* 0x060ff000000418ff */
[C---:B------:R-:W-:Y:S08]  /*54c0*/  HMMA.16816.F32.BF16 R28, R4.reuse, R30, RZ ;  /* 0x0000001e041c723c */ /* 0x040ff000000418ff */
[----:B----4-:R-:W-:Y:S01]  /*54d0*/  HMMA.16816.F32.BF16 R24, R4, R20, RZ ;  /* 0x000000140418723c */ /* 0x010fe200000418ff */
[----:B---3--:R-:W-:-:S05]  /*54e0*/  IMAD.SHL.U32 R3, R3, 0x2, RZ ;  /* 0x0000000203037824 */ /* 0x008fca00078e00ff */
[----:B------:R-:W-:Y:S02]  /*54f0*/  LOP3.LUT R3, R3, 0x6, RZ, 0xc0, !PT ;  /* 0x0000000603037812 */ /* 0x000fe400078ec0ff */
[----:B------:R-:W-:Y:S03]  /*5500*/  HMMA.16816.F32.BF16 R20, R4, R22, RZ ;  /* 0x000000160414723c */ /* 0x000fe600000418ff */
[----:B------:R-:W-:-:S05]  /*5510*/  IMAD R3, R124, 0x40, R3 ;  /* 0x000000407c037824 */ /* 0x000fca00078e0203 */
[C---:B-1----:R-:W-:Y:S08]  /*5520*/  HMMA.16816.F32.BF16 R32, R84.reuse, R16, R32 ;  /* 0x000000105420723c */ /* 0x042ff00000041820 */
[----:B------:R-:W-:Y:S08]  /*5530*/  HMMA.16816.F32.BF16 R28, R84, R18, R28 ;  /* 0x00000012541c723c */ /* 0x000ff0000004181c */
[----:B------:R-:W-:Y:S08]  /*5540*/  HMMA.16816.F32.BF16 R16, R4, R12, RZ ;  /* 0x0000000c0410723c */ /* 0x000ff000000418ff */
[C---:B--2---:R-:W-:Y:S08]  /*5550*/  HMMA.16816.F32.BF16 R24, R84.reuse, R8, R24 ;  /* 0x000000085418723c */ /* 0x044ff00000041818 */
        /* <DEDUP_REMOVED lines=65> */
[----:B------:R-:W-:Y:S01]  /*5970*/  IADD3 R86, R3, 0x8, RZ ;  /* 0x0000000803567810 */ /* 0x000fe20007ffe0ff */
[C---:B--2---:R-:W-:Y:S01]  /*5980*/  HMMA.16816.F32.BF16 R16, R92.reuse, R88, R16 ;  /* 0x000000585c10723c */ /* 0x044fe20000041810 */
[----:B------:R-:W-:Y:S02]  /*5990*/  FSEL R84, R33, -INF , !P5 ;  /* 0xff80000021547808 */ /* 0x000fe40006800000 */
[CC--:B------:R-:W-:Y:S02]  /*59a0*/  ISETP.GE.AND P3, PT, R86.reuse, R99.reuse, PT ;  /* 0x000000635600720c */ /* 0x0c0fe40003f66270 */
[----:B------:R-:W-:Y:S02]  /*59b0*/  FSEL R35, R35, -INF , !P4 ;  /* 0xff80000023237808 */ /* 0x000fe40006000000 */
[----:B------:R-:W-:Y:S01]  /*59c0*/  ISETP.GE.AND P5, PT, R86, R98, PT ;  /* 0x000000625600720c */ /* 0x000fe20003fa6270 */
[----:B------:R-:W-:Y:S01]  /*59d0*/  HMMA.16816.F32.BF16 R12, R92, R90, R12 ;  /* 0x0000005a5c0c723c */ /* 0x000fe2000004180c */
[----:B------:R-:W-:-:S02]  /*59e0*/  ISETP.GE.AND P4, PT, R85, R99, PT ;  /* 0x000000635500720c */ /* 0x000fc40003f86270 */
[----:B------:R-:W-:Y:S02]  /*59f0*/  IADD3 R87, R3, 0x10, RZ ;  /* 0x0000001003577810 */ /* 0x000fe40007ffe0ff */
[----:B------:R-:W-:Y:S02]  /*5a00*/  FSEL R86, R28, -INF , !P3 ;  /* 0xff8000001c567808 */ /* 0x000fe40005800000 */
        /* <DEDUP_REMOVED lines=8> */
[----:B------:R-:W-:Y:S02]  /*5a90*/  ISETP.GE.AND P3, PT, R85, R99, PT ;  /* 0x000000635500720c */ /* 0x000fe40003f66270 */
[----:B------:R-:W-:-:S02]  /*5aa0*/  FSEL R138, R24, -INF , !P5 ;  /* 0xff800000188a7808 */ /* 0x000fc40006800000 */
[----:B------:R-:W-:Y:S02]  /*5ab0*/  FSEL R143, R26, -INF , !P4 ;  /* 0xff8000001a8f7808 */ /* 0x000fe40006000000 */
[-C--:B------:R-:W-:Y:S02]  /*5ac0*/  ISETP.GE.AND P5, PT, R85, R98.reuse, PT ;  /* 0x000000625500720c */ /* 0x080fe40003fa6270 */
[C---:B------:R-:W-:Y:S02]  /*5ad0*/  ISETP.GE.AND P4, PT, R30.reuse, R99, PT ;  /* 0x000000631e00720c */ /* 0x040fe40003f86270 */
[----:B------:R-:W-:Y:S02]  /*5ae0*/  IADD3 R29, R3, 0x19, RZ ;  /* 0x00000019031d7810 */ /* 0x000fe40007ffe0ff */
[----:B------:R-:W-:Y:S02]  /*5af0*/  FSEL R140, R25, -INF , !P3 ;  /* 0xff800000198c7808 */ /* 0x000fe40005800000 */
[----:B------:R-:W-:-:S02]  /*5b00*/  ISETP.GE.AND P3, PT, R30, R98, PT ;  /* 0x000000621e00720c */ /* 0x000fc40003f66270 */
[----:B------:R-:W-:Y:S02]  /*5b10*/  FSEL R151, R27, -INF , !P5 ;  /* 0xff8000001b977808 */ /* 0x000fe40006800000 */
[----:B------:R-:W-:Y:S02]  /*5b20*/  FSEL R142, R20, -INF , !P4 ;  /* 0xff800000148e7808 */ /* 0x000fe40006000000 */
[----:B------:R-:W-:Y:S02]  /*5b30*/  IADD3 R24, R3, 0x20, RZ ;  /* 0x0000002003187810 */ /* 0x000fe40007ffe0ff */
[C---:B------:R-:W-:Y:S02]  /*5b40*/  ISETP.GE.AND P5, PT, R29.reuse, R99, PT ;  /* 0x000000631d00720c */ /* 0x040fe40003fa6270 */
[----:B------:R-:W-:Y:S02]  /*5b50*/  ISETP.GE.AND P4, PT, R29, R98, PT ;  /* 0x000000621d00720c */ /* 0x000fe40003f86270 */
[----:B------:R-:W-:-:S02]  /*5b60*/  IADD3 R20, R3, 0x21, RZ ;  /* 0x0000002103147810 */ /* 0x000fc40007ffe0ff */
[----:B------:R-:W-:Y:S02]  /*5b70*/  FSEL R137, R22, -INF , !P3 ;  /* 0xff80000016897808 */ /* 0x000fe40005800000 */
[CC--:B------:R-:W-:Y:S02]  /*5b80*/  ISETP.GE.AND P3, PT, R24.reuse, R99.reuse, PT ;  /* 0x000000631800720c */ /* 0x0c0fe40003f66270 */
        /* <DEDUP_REMOVED lines=10> */
[----:B------:R-:W-:Y:S02]  /*5c30*/  IADD3 R17, R3, 0x29, RZ ;  /* 0x0000002903117810 */ /* 0x000fe40007ffe0ff */
[----:B------:R-:W-:Y:S02]  /*5c40*/  FSEL R107, R19, -INF , !P3 ;  /* 0xff800000136b7808 */ /* 0x000fe40005800000 */
[----:B------:R-:W-:Y:S02]  /*5c50*/  ISETP.GE.AND P3, PT, R17, R99, PT ;  /* 0x000000631100720c */ /* 0x000fe40003f66270 */
[----:B------:R-:W-:Y:S02]  /*5c60*/  FSEL R132, R12, -INF , !P5 ;  /* 0xff8000000c847808 */ /* 0x000fe40006800000 */
[----:B------:R-:W-:Y:S02]  /*5c70*/  ISETP.GE.AND P4, PT, R21, R98, PT ;  /* 0x000000621500720c */ /* 0x000fe40003f86270 */
[----:B------:R-:W-:-:S02]  /*5c80*/  IADD3 R16, R3, 0x30, RZ ;  /* 0x0000003003107810 */ /* 0x000fc40007ffe0ff */
[-C--:B------:R-:W-:Y:S02]  /*5c90*/  ISETP.GE.AND P5, PT, R17, R98.reuse, PT ;  /* 0x000000621100720c */ /* 0x080fe40003fa6270 */
[----:B------:R-:W-:Y:S02]  /*5ca0*/  IADD3 R12, R3, 0x31, RZ ;  /* 0x00000031030c7810 */ /* 0x000fe40007ffe0ff */
[----:B------:R-:W-:Y:S02]  /*5cb0*/  FSEL R136, R13, -INF , !P3 ;  /* 0xff8000000d887808 */ /* 0x000fe40005800000 */
[----:B------:R-:W-:Y:S02]  /*5cc0*/  FSEL R133, R14, -INF , !P4 ;  /* 0xff8000000e857808 */ /* 0x000fe40006000000 */
[----:B------:R-:W-:Y:S02]  /*5cd0*/  ISETP.GE.AND P3, PT, R16, R98, PT ;  /* 0x000000621000720c */ /* 0x000fe40003f66270 */
[----:B------:R-:W-:-:S02]  /*5ce0*/  FSEL R101, R15, -INF , !P5 ;  /* 0xff8000000f657808 */ /* 0x000fc40006800000 */
[-C--:B------:R-:W-:Y:S02]  /*5cf0*/  ISETP.GE.AND P4, PT, R16, R99.reuse, PT ;  /* 0x000000631000720c */ /* 0x080fe40003f86270 */
[----:B------:R-:W-:Y:S02]  /*5d00*/  IADD3 R13, R3, 0x38, RZ ;  /* 0x00000038030d7810 */ /* 0x000fe40007ffe0ff */
[-C--:B------:R-:W-:Y:S02]  /*5d10*/  ISETP.GE.AND P5, PT, R12, R99.reuse, PT ;  /* 0x000000630c00720c */ /* 0x080fe40003fa6270 */
[----:B------:R-:W-:Y:S02]  /*5d20*/  FSEL R90, R10, -INF , !P3 ;  /* 0xff8000000a5a7808 */ /* 0x000fe40005800000 */
[----:B------:R-:W-:Y:S02]  /*5d30*/  FSEL R100, R8, -INF , !P4 ;  /* 0xff80000008647808 */ /* 0x000fe40006000000 */
[----:B------:R-:W-:-:S02]  /*5d40*/  ISETP.GE.AND P3, PT, R13, R99, PT ;  /* 0x000000630d00720c */ /* 0x000fc40003f66270 */
[----:B------:R-:W-:Y:S02]  /*5d50*/  FSEL R104, R9, -INF , !P5 ;  /* 0xff80000009687808 */ /* 0x000fe40006800000 */
[----:B------:R-:W-:Y:S02]  /*5d60*/  ISETP.GE.AND P5, PT, R13, R98, PT ;  /* 0x000000620d00720c */ /* 0x000fe40003fa6270 */
[----:B------:R-:W-:Y:S02]  /*5d70*/  IADD3 R8, R3, 0x39, RZ ;  /* 0x0000003903087810 */ /* 0x000fe40007ffe0ff */
[----:B------:R-:W-:Y:S02]  /*5d80*/  FSEL R106, R4, -INF , !P3 ;  /* 0xff800000046a7808 */ /* 0x000fe40005800000 */
[----:B------:R-:W-:Y:S02]  /*5d90*/  ISETP.GE.AND P3, PT, R8, R99, PT ;  /* 0x000000630800720c */ /* 0x000fe40003f66270 */
[----:B------:R-:W-:-:S02]  /*5da0*/  FSEL R91, R6, -INF , !P5 ;  /* 0xff800000065b7808 */ /* 0x000fc40006800000 */
[-C--:B------:R-:W-:Y:S02]  /*5db0*/  ISETP.GE.AND P5, PT, R3, R98.reuse, PT ;  /* 0x000000620300720c */ /* 0x080fe40003fa6270 */
[----:B------:R-:W-:Y:S02]  /*5dc0*/  FSEL R141, R5, -INF , !P3 ;  /* 0xff800000058d7808 */ /* 0x000fe40005800000 */
[----:B------:R-:W-:Y:S02]  /*5dd0*/  FSEL R5, R34, -INF , !P5 ;  /* 0xff80000022057808 */ /* 0x000fe40006800000 */
[----:B------:R-:W-:Y:S02]  /*5de0*/  ISETP.GT.AND P5, PT, R124, R119, PT ;  /* 0x000000777c00720c */ /* 0x000fe40003fa4270 */
[----:B------:R-:W-:Y:S02]  /*5df0*/  ISETP.GE.AND P4, PT, R12, R98, PT ;  /* 0x000000620c00720c */ /* 0x000fe40003f86270 */
[----:B------:R-:W-:-:S02]  /*5e00*/  LEA R134, P3, R96, c[0x0][0x168], 0x1 ;  /* 0x00005a0060867a11 */ /* 0x000fc400078608ff */
[----:B------:R-:W-:Y:S02]  /*5e10*/  FSEL R89, R11, -INF , !P4 ;  /* 0xff8000000b597808 */ /* 0x000fe40006000000 */
[----:B------:R-:W-:Y:S02]  /*5e20*/  ISETP.GE.AND P4, PT, R3, R99, PT ;  /* 0x000000630300720c */ /* 0x000fe40003f86270 */
[----:B------:R-:W-:Y:S02]  /*5e30*/  LEA.HI.X R135, R96, c[0x0][0x16c], R97, 0x1, P3 ;  /* 0x00005b0060877a11 */ /* 0x000fe400018f0c61 */
[----:B------:R-:W-:Y:S02]  /*5e40*/  FSEL R32, R32, -INF , !P4 ;  /* 0xff80000020207808 */ /* 0x000fe40006000000 */
[----:B------:R-:W-:-:S04]  /*5e50*/  ISETP.GE.AND P4, PT, R8, R98, PT ;  /* 0x000000620800720c */ /* 0x000fc80003f86270 */
[----:B------:R-:W-:Y:S01]  /*5e60*/  FSEL R98, R7, -INF , !P4 ;  /* 0xff80000007627808 */ /* 0x000fe20006000000 */
[----:B------:R-:W-:Y:S05]  /*5e70*/  @!P5 BRA `(.L_x_4602) ;  /* 0x000007c00000d947 */ /* 0x000fea0003800000 */
[----:B------:R-:W-:Y:S01]  /*5e80*/  MOV R3, c[0x0][0x198] ;  /* 0x0000660000037a02 */ /* 0x000fe20000000f00 */
        /* <DEDUP_REMOVED lines=9> */
[----:B------:R-:W-:Y:S01]  /*5f20*/  IMAD.HI.U32 R7, R9, R7, R8 ;  /* 0x0000000709077227 */ /* 0x000fe200078e0008 */
[----:B------:R-:W-:-:S04]  /*5f30*/  SHF.L.U32 R8, R124, 0x6, RZ ;  /* 0x000000067c087819 */ /* 0x000fc800000006ff */
[----:B------:R-:W-:Y:S02]  /*5f40*/  IABS R4, R8 ;  /* 0x0000000800047213 */ /* 0x000fe40000000000 */
[C---:B------:R-:W-:Y:S02]  /*5f50*/  IADD3 R9, R8.reuse, -0x40, RZ ;  /* 0xffffffc008097810 */ /* 0x040fe40007ffe0ff */
[----:B------:R-:W-:Y:S01]  /*5f60*/  LOP3.LUT R8, R8, c[0x0][0x2d0], RZ, 0x3c, !PT ;  /* 0x0000b40008087a12 */ /* 0x000fe200078e3cff */
[----:B------:R-:W-:-:S04]  /*5f70*/  IMAD.HI.U32 R10, R7, R4, RZ ;  /* 0x00000004070a7227 */ /* 0x000fc800078e00ff */
[----:B------:R-:W-:-:S04]  /*5f80*/  IMAD.MOV R11, RZ, RZ, -R10 ;  /* 0x000000ffff0b7224 */ /* 0x000fc800078e0a0a */
[C---:B------:R-:W-:Y:S01]  /*5f90*/  IMAD R11, R6.reuse, R11, R4 ;  /* 0x0000000b060b7224 */ /* 0x040fe200078e0204 */
[----:B------:R-:W-:Y:S02]  /*5fa0*/  IABS R4, R9 ;  /* 0x0000000900047213 */ /* 0x000fe40000000000 */
[----:B------:R-:W-:Y:S02]  /*5fb0*/  LOP3.LUT R9, R9, c[0x0][0x2d0], RZ, 0x3c, !PT ;  /* 0x0000b40009097a12 */ /* 0x000fe400078e3cff */
[----:B------:R-:W-:Y:S01]  /*5fc0*/  ISETP.GT.U32.AND P4, PT, R6, R11, PT ;  /* 0x0000000b0600720c */ /* 0x000fe20003f84070 */
[----:B------:R-:W-:-:S12]  /*5fd0*/  IMAD.HI.U32 R7, R7, R4, RZ ;  /* 0x0000000407077227 */ /* 0x000fd800078e00ff */
[----:B------:R-:W-:Y:S01]  /*5fe0*/  @!P4 IMAD.IADD R11, R11, 0x1, -R6 ;  /* 0x000000010b0bc824 */ /* 0x000fe200078e0a06 */
[----:B------:R-:W-:-:S04]  /*5ff0*/  @!P4 IADD3 R10, R10, 0x1, RZ ;  /* 0x000000010a0ac810 */ /* 0x000fc80007ffe0ff */
[----:B------:R-:W-:Y:S02]  /*6000*/  ISETP.GE.U32.AND P3, PT, R11, R6, PT ;  /* 0x000000060b00720c */ /* 0x000fe40003f66070 */
[----:B------:R-:W-:-:S05]  /*6010*/  IADD3 R11, -R7, RZ, RZ ;  /* 0x000000ff070b7210 */ /* 0x000fca0007ffe1ff */
[----:B------:R-:W-:-:S05]  /*6020*/  IMAD R11, R6, R11, R4 ;  /* 0x0000000b060b7224 */ /* 0x000fca00078e0204 */
[----:B------:R-:W-:Y:S02]  /*6030*/  ISETP.GT.U32.AND P4, PT, R6, R11, PT ;  /* 0x0000000b0600720c */ /* 0x000fe40003f84070 */
[----:B------:R-:W-:Y:S02]  /*6040*/  @P3 IADD3 R10, R10, 0x1, RZ ;  /* 0x000000010a0a3810 */ /* 0x000fe40007ffe0ff */
[----:B------:R-:W-:-:S09]  /*6050*/  ISETP.GE.AND P3, PT, R8, RZ, PT ;  /* 0x000000ff0800720c */ /* 0x000fd20003f66270 */
[----:B------:R-:W-:Y:S01]  /*6060*/  @!P4 IMAD.IADD R11, R11, 0x1, -R6 ;  /* 0x000000010b0bc824 */ /* 0x000fe200078e0a06 */
[----:B------:R-:W-:Y:S02]  /*6070*/  @!P4 IADD3 R7, R7, 0x1, RZ ;  /* 0x000000010707c810 */ /* 0x000fe40007ffe0ff */
[----:B------:R-:W-:Y:S01]  /*6080*/  ISETP.GE.AND P4, PT, R9, RZ, PT ;  /* 0x000000ff0900720c */ /* 0x000fe20003f86270 */
[----:B------:R-:W-:Y:S01]  /*6090*/  @!P3 IMAD.MOV R10, RZ, RZ, -R10 ;  /* 0x000000ffff0ab224 */ /* 0x000fe200078e0a0a */
[----:B------:R-:W-:Y:S02]  /*60a0*/  ISETP.GE.U32.AND P3, PT, R11, R6, PT ;  /* 0x000000060b00720c */ /* 0x000fe40003f66070 */
[----:B------:R-:W-:-:S11]  /*60b0*/  LOP3.LUT R9, RZ, c[0x0][0x2d0], RZ, 0x33, !PT ;  /* 0x0000b400ff097a12 */ /* 0x000fd600078e33ff */
[----:B------:R-:W-:Y:S02]  /*60c0*/  @P3 IADD3 R7, R7, 0x1, RZ ;  /* 0x0000000107073810 */ /* 0x000fe40007ffe0ff */
[----:B------:R-:W-:Y:S02]  /*60d0*/  ISETP.NE.AND P3, PT, RZ, c[0x0][0x2d0], PT ;  /* 0x0000b400ff007a0c */ /* 0x000fe40003f65270 */
[----:B------:R-:W-:Y:S02]  /*60e0*/  MOV R4, R7 ;  /* 0x0000000700047202 */ /* 0x000fe40000000f00 */
[----:B------:R-:W-:-:S03]  /*60f0*/  SEL R7, R9, R10, !P3 ;  /* 0x0000000a09077207 */ /* 0x000fc60005800000 */
[----:B------:R-:W-:Y:S02]  /*6100*/  @!P4 IMAD.MOV R4, RZ, RZ, -R4 ;  /* 0x000000ffff04c224 */ /* 0x000fe400078e0a04 */
[----:B------:R-:W-:-:S03]  /*6110*/  IMAD.WIDE R14, R7, 0x4, R130 ;  /* 0x00000004070e7825 */ /* 0x000fc600078e0282 */
[----:B------:R-:W-:Y:S02]  /*6120*/  SEL R4, R9, R4, !P3 ;  /* 0x0000000409047207 */ /* 0x000fe40005800000 */
[----:B------:R-:W2:Y:S03]  /*6130*/  LDG.E R9, [R14.64] ;  /* 0x000000080e097981 */ /* 0x000ea6000c1e1900 */
[----:B------:R-:W-:-:S05]  /*6140*/  IMAD.WIDE R12, R4, 0x4, R130 ;  /* 0x00000004040c7825 */ /* 0x000fca00078e0282 */
[----:B------:R-:W2:Y:S01]  /*6150*/  LDG.E R6, [R12.64] ;  /* 0x000000080c067981 */ /* 0x000ea2000c1e1900 */
[----:B------:R-:W-:Y:S01]  /*6160*/  MOV R10, c[0x0][0x2d0] ;  /* 0x0000b400000a7a02 */ /* 0x000fe20000000f00 */
[----:B------:R-:W-:-:S04]  /*6170*/  IMAD.IADD R7, R7, 0x1, -R4 ;  /* 0x0000000107077824 */ /* 0x000fc800078e0a04 */
[----:B------:R-:W-:-:S05]  /*6180*/  IMAD R10, R7, R10, -0x40 ;  /* 0xffffffc0070a7424 */ /* 0x000fca00078e020a */
[----:B------:R-:W-:-:S05]  /*6190*/  SHF.R.S32.HI R7, RZ, 0x1f, R10 ;  /* 0x0000001fff077819 */ /* 0x000fca000001140a */
[----:B------:R-:W-:-:S04]  /*61a0*/  IMAD R7, R7, c[0x0][0x198], RZ ;  /* 0x0000660007077a24 */ /* 0x000fc800078e02ff */
[C---:B------:R-:W-:Y:S02]  /*61b0*/  IMAD R8, R10.reuse, c[0x0][0x19c], R7 ;  /* 0x000067000a087a24 */ /* 0x040fe400078e0207 */
[----:B------:R-:W-:-:S04]  /*61c0*/  IMAD.WIDE.U32 R10, R10, c[0x0][0x198], RZ ;  /* 0x000066000a0a7a25 */ /* 0x000fc800078e00ff */
[----:B--2---:R-:W-:Y:S02]  /*61d0*/  IMAD.IADD R6, R6, 0x1, -R9 ;  /* 0x0000000106067824 */ /* 0x004fe400078e0a09 */
[----:B------:R-:W-:Y:S01]  /*61e0*/  IMAD.IADD R9, R11, 0x1, R8 ;  /* 0x000000010b097824 */ /* 0x000fe200078e0208 */
[----:B------:R-:W-:Y:S02]  /*61f0*/  MOV R8, R10 ;  /* 0x0000000a00087202 */ /* 0x000fe40000000f00 */
[----:B------:R-:W-:-:S05]  /*6200*/  SHF.R.S32.HI R7, RZ, 0x1f, R6 ;  /* 0x0000001fff077819 */ /* 0x000fca0000011406 */
[----:B------:R-:W-:-:S04]  /*6210*/  IMAD R7, R7, c[0x0][0x180], RZ ;  /* 0x0000600007077a24 */ /* 0x000fc800078e02ff */
[C---:B------:R-:W-:Y:S02]  /*6220*/  IMAD R4, R6.reuse, c[0x0][0x184], R7 ;  /* 0x0000610006047a24 */ /* 0x040fe400078e0207 */
[----:B------:R-:W-:-:S04]  /*6230*/  IMAD.WIDE.U32 R6, R6, c[0x0][0x180], R8 ;  /* 0x0000600006067a25 */ /* 0x000fc800078e0008 */
[----:B------:R-:W-:Y:S01]  /*6240*/  IMAD.IADD R4, R7, 0x1, R4 ;  /* 0x0000000107047824 */ /* 0x000fe200078e0204 */
[----:B------:R-:W-:Y:S01]  /*6250*/  MOV R7, R6 ;  /* 0x0000000600077202 */ /* 0x000fe20000000f00 */
[----:B------:R-:W-:Y:S05]  /*6260*/  BRA `(.L_x_4604) ;  /* 0x0000002000007947 */ /* 0x000fea0003800000 */
.L_x_4603:
[----:B------:R-:W-:-:S04]  /*6270*/  LEA R7, -R3, RZ, 0x6 ;  /* 0x000000ff03077211 */ /* 0x000fc800078e31ff */
[----:B------:R-:W-:Y:S02]  /*6280*/  SHF.R.S32.HI R4, RZ, 0x1f, R7 ;  /* 0x0000001fff047819 */ /* 0x000fe40000011407 */
.L_x_4604:
[C---:B------:R-:W-:Y:S01]  /*6290*/  LEA R134, P3, R7.reuse, R134, 0x1 ;  /* 0x0000008607867211 */ /* 0x040fe200078608ff */
[----:B------:R1:W-:Y:S01]  /*62a0*/  @P2 STS [R125+0x3000], RZ ;  /* 0x003000ff7d002388 */ /* 0x0003e20000000800 */
[----:B------:R-:W-:Y:S02]  /*62b0*/  BSSY B0, `(.L_x_4605) ;  /* 0x0000037000007945 */ /* 0x000fe40003800000 */
[----:B------:R-:W-:Y:S01]  /*62c0*/  LEA.HI.X R135, R7, R135, R4, 0x1, P3 ;  /* 0x0000008707877211 */ /* 0x000fe200018f0c04 */
[----:B------:R1:W-:Y:S01]  /*62d0*/  @P2 STS [R125+0x3004], RZ ;  /* 0x003004ff7d002388 */ /* 0x0003e20000000800 */
[----:B------:R-:W-:-:S03]  /*62e0*/  @!P1 IADD3 R9, P3, R96, R7, RZ ;  /* 0x0000000760099210 */ /* 0x000fc60007f7e0ff */
[----:B------:R1:W-:Y:S02]  /*62f0*/  @P2 STS.64 [R125+0x3008], RZ ;  /* 0x003008ff7d002388 */ /* 0x0003e40000000a00 */
[----:B------:R-:W-:Y:S01]  /*6300*/  @!P1 IMAD.X R6, R97, 0x1, R4, P3 ;  /* 0x0000000161069824 */ /* 0x000fe200018e0604 */
[C---:B------:R-:W-:Y:S01]  /*6310*/  @!P1 LEA R10, P3, R9.reuse, c[0x0][0x168], 0x1 ;  /* 0x00005a00090a9a11 */ /* 0x040fe200078608ff */
[----:B------:R-:W-:Y:S01]  /*6320*/  @!PT LDS RZ, [RZ] ;  /* 0x00000000fffff984 */ /* 0x000fe20000000800 */
[----:B------:R-:W-:Y:S01]  /*6330*/  @!PT LDS RZ, [RZ] ;  /* 0x00000000fffff984 */ /* 0x000fe20000000800 */
[----:B------:R-:W-:Y:S01]  /*6340*/  @!PT LDS RZ, [RZ] ;  /* 0x00000000fffff984 */ /* 0x000fe20000000800 */
[----:B------:R1:W-:Y:S03]  /*6350*/  @!P2 LDGSTS.E.BYPASS.LTC128B.128 [R125+0x3000], [R134.64] ;  /* 0x03000000867dafae */ /* 0x0003e6000b901d48 */
[----:B------:R-:W-:Y:S01]  /*6360*/  @!P1 LEA.HI.X R11, R9, c[0x0][0x16c], R6, 0x1, P3 ;  /* 0x00005b00090b9a11 */ /* 0x000fe200018f0c06 */
[----:B------:R1:W-:Y:S01]  /*6370*/  @P1 STS.128 [R125+0x4000], RZ ;  /* 0x004000ff7d001388 */ /* 0x0003e20000000c00 */
[-C--:B------:R-:W-:Y:S02]  /*6380*/  @!P0 IADD3 R9, P3, R96, R7.reuse, RZ ;  /* 0x0000000760098210 */ /* 0x080fe40007f7e0ff */
[----:B------:R-:W-:Y:S01]  /*6390*/  IADD3 R7, P4, R121, R7, RZ ;  /* 0x0000000779077210 */ /* 0x000fe20007f9e0ff */
[----:B------:R-:W-:Y:S01]  /*63a0*/  @!PT LDS RZ, [RZ] ;  /* 0x00000000fffff984 */ /* 0x000fe20000000800 */
[----:B------:R-:W-:Y:S01]  /*63b0*/  @!PT LDS RZ, [RZ] ;  /* 0x00000000fffff984 */ /* 0x000fe20000000800 */
[----:B------:R-:W-:Y:S01]  /*63c0*/  @!PT LDS RZ, [RZ] ;  /* 0x00000000fffff984 */ /* 0x000fe20000000800 */
[----:B------:R1:W-:Y:S02]  /*63d0*/  @!P1 LDGSTS.E.BYPASS.LTC128B.128 [R125+0x4000], [R10.64+0x40] ;  /* 0x040000400a7d9fae */ /* 0x0003e4000b901d48 */
[--C-:B------:R-:W-:Y:S01]  /*63e0*/  @!P0 IMAD.X R6, R97, 0x1, R4.reuse, P3 ;  /* 0x0000000161068824 */ /* 0x100fe200018e0604 */
[C---:B------:R-:W-:Y:S01]  /*63f0*/  @!P0 LEA R8, P3, R9.reuse, c[0x0][0x168], 0x1 ;  /* 0x00005a0009088a11 */ /* 0x040fe200078608ff */
[----:B------:R-:W-:Y:S01]  /*6400*/  IMAD.X R4, R120, 0x1, R4, P4 ;  /* 0x0000000178047824 */ /* 0x000fe200020e0604 */
[----:B------:R1:W-:Y:S02]  /*6410*/  @P0 STS.128 [R125+0x5000], RZ ;  /* 0x005000ff7d000388 */ /* 0x0003e40000000c00 */
[----:B------:R-:W-:Y:S01]  /*6420*/  @!P0 LEA.HI.X R9, R9, c[0x0][0x16c], R6, 0x1, P3 ;  /* 0x00005b0009098a11 */ /* 0x000fe200018f0c06 */
[----:B------:R-:W-:Y:S01]  /*6430*/  @!P2 IMAD.MOV.U32 R6, RZ, RZ, c[0x0][0x19c] ;  /* 0x00006700ff06a624 */ /* 0x000fe200078e00ff */
[----:B------:R-:W-:-:S03]  /*6440*/  @!P2 LEA R12, P3, R3, R134, 0x6 ;  /* 0x00000086030ca211 */ /* 0x000fc600078630ff */
[----:B------:R-:W-:Y:S01]  /*6450*/  @!PT LDS RZ, [RZ] ;  /* 0x00000000fffff984 */ /* 0x000fe20000000800 */
[----:B------:R-:W-:Y:S01]  /*6460*/  @!PT LDS RZ, [RZ] ;  /* 0x00000000fffff984 */ /* 0x000fe20000000800 */
[----:B------:R-:W-:Y:S01]  /*6470*/  @!PT LDS RZ, [RZ] ;  /* 0x00000000fffff984 */ /* 0x000fe20000000800 */
[----:B------:R1:W-:Y:S01]  /*6480*/  @!P0 LDGSTS.E.BYPASS.LTC128B.128 [R125+0x5000], [R8.64+0x80] ;  /* 0x05000080087d8fae */ /* 0x0003e2000b901d48 */
[----:B------:R-:W-:Y:S02]  /*6490*/  @!P2 LEA.HI.X R13, R3, R135, R6, 0x6, P3 ;  /* 0x00000087030da211 */ /* 0x000fe400018f3406 */
[----:B------:R-:W-:Y:S01]  /*64a0*/  @!P1 IADD3 R6, P3, R96, R7, RZ ;  /* 0x0000000760069210 */ /* 0x000fe20007f7e0ff */
[----:B------:R1:W-:Y:S04]  /*64b0*/  @P2 STS.128 [R125+0x3800], RZ ;  /* 0x003800ff7d002388 */ /* 0x0003e80000000c00 */
[----:B------:R-:W-:Y:S01]  /*64c0*/  @!P1 IMAD.X R3, R97, 0x1, R4, P3 ;  /* 0x0000000161039824 */ /* 0x000fe200018e0604 */
[C---:B------:R-:W-:Y:S01]  /*64d0*/  @!P1 LEA R14, P3, R6.reuse, c[0x0][0x168], 0x1 ;  /* 0x00005a00060e9a11 */ /* 0x040fe200078608ff */
[----:B------:R-:W-:Y:S01]  /*64e0*/  @!PT LDS RZ, [RZ] ;  /* 0x00000000fffff984 */ /* 0x000fe20000000800 */
[----:B------:R-:W-:Y:S01]  /*64f0*/  @!PT LDS RZ, [RZ] ;  /* 0x00000000fffff984 */ /* 0x000fe20000000800 */
[----:B------:R-:W-:Y:S01]  /*6500*/  @!PT LDS RZ, [RZ] ;  /* 0x00000000fffff984 */ /* 0x000fe20000000800 */
[----:B------:R1:W-:Y:S03]  /*6510*/  @!P2 LDGSTS.E.BYPASS.LTC128B.128 [R125+0x3800], [R12.64] ;  /* 0x038000000c7dafae */ /* 0x0003e6000b901d48 */
[----:B------:R-:W-:Y:S01]  /*6520*/  @!P1 LEA.HI.X R15, R6, c[0x0][0x16c], R3, 0x1, P3 ;  /* 0x00005b00060f9a11 */ /* 0x000fe200018f0c03 */
        /* <DEDUP_REMOVED lines=15> */
.L_x_4606:
[----:B------:R-:W-:Y:S05]  /*6620*/  BSYNC B0 ;  /* 0x0000000000007941 */ /* 0x000fea0003800000 */
.L_x_4605:
[----:B------:R-:W0:Y:S02]  /*6630*/  LDGDEPBAR ;  /* 0x00000000000079af */ /* 0x000e240000000000 */
.L_x_4602:
        /* <DEDUP_REMOVED lines=43> */
[----:B------:R-:W-:-:S05]  /*68f0*/  FMUL.FTZ R147, R88, c[0x0][0x23c] ;  /* 0x00008f0058937a20 */ /* 0x000fca0000410000 */
[----:B------:R-:W-:Y:S02]  /*6900*/  FSEL R147, R147, RZ, P1 ;  /* 0x000000ff93937208 */ /* 0x000fe40000800000 */
[----:B-1----:R-:W-:-:S03]  /*6910*/  FMNMX.FTZ R3, R4, R3, !PT ;  /* 0x0000000304037209 */ /* 0x002fc60007810000 */
        /* <DEDUP_REMOVED lines=13> */
[----:B------:R-:W1:Y:S01]  /*69f0*/  MUFU.EX2 R95, R95 ;  /* 0x0000005f005f7308 */ /* 0x000e620000000800 */
[----:B------:R-:W-:Y:S02]  /*6a00*/  FFMA.FTZ R97, R33, c[0x0][0x23c], -R96 ;  /* 0x00008f0021617a23 */ /* 0x000fe40000010860 */
[----:B------:R-:W-:Y:S01]  /*6a10*/  FADD.FTZ R148, R2, -R5 ;  /* 0x8000000502947221 */ /* 0x000fe20000010000 */
[----:B------:R-:W-:Y:S01]  /*6a20*/  FSEL R5, R3, RZ, P0 ;  /* 0x000000ff03057208 */ /* 0x000fe20000000000 */
[----:B------:R-:W-:Y:S01]  /*6a30*/  FFMA.FTZ R140, R142, c[0x0][0x23c], -R147 ;  /* 0x00008f008e8c7a23 */ /* 0x000fe20000010893 */
[----:B------:R-:W2:Y:S01]  /*6a40*/  LDSM.16.MT88.4 R32, [R112+0x7000] ;  /* 0x007000007020783b */ /* 0x000ea20000004200 */
[----:B------:R-:W-:Y:S01]  /*6a50*/  FMUL.FTZ R148, R148, c[0x0][0x23c] ;  /* 0x00008f0094947a20 */ /* 0x000fe20000410000 */
[----:B------:R-:W-:Y:S01]  /*6a60*/  MUFU.EX2 R94, R94 ;  /* 0x0000005e005e7308 */ /* 0x000fe20000000800 */
[----:B------:R-:W-:-:S02]  /*6a70*/  FADD.FTZ R2, R0, -R5 ;  /* 0x8000000500027221 */ /* 0x000fc40000010000 */
[--C-:B------:R-:W-:Y:S02]  /*6a80*/  FFMA.FTZ R0, R31, c[0x0][0x23c], -R96.reuse ;  /* 0x00008f001f007a23 */ /* 0x100fe40000010860 */
[----:B------:R-:W-:Y:S02]  /*6a90*/  FMUL.FTZ R2, R2, c[0x0][0x23c] ;  /* 0x00008f0002027a20 */ /* 0x000fe40000410000 */
[--C-:B------:R-:W-:Y:S01]  /*6aa0*/  FFMA.FTZ R138, R137, c[0x0][0x23c], -R96.reuse ;  /* 0x00008f00898a7a23 */ /* 0x100fe20000010860 */
        /* <DEDUP_REMOVED lines=20> */
[----:B------:R-:W3:Y:S01]  /*6bf0*/  MUFU.EX2 R148, R148 ;  /* 0x0000009400947308 */ /* 0x000ee20000000800 */
[----:B-1----:R-:W-:Y:S01]  /*6c00*/  F2FP.BF16.PACK_AB R85, R92, R99 ;  /* 0x000000635c55723e */ /* 0x002fe200000010ff */
[----:B------:R-:W-:-:S02]  /*6c10*/  FFMA.FTZ R89, R89, c[0x0][0x23c], -R96 ;  /* 0x00008f0059597a23 */ /* 0x000fc40000010860 */
[--C-:B------:R-:W-:Y:S02]  /*6c20*/  FFMA.FTZ R91, R91, c[0x0][0x23c], -R96.reuse ;  /* 0x00008f005b5b7a23 */ /* 0x100fe40000010860 */
[----:B------:R-:W-:Y:S02]  /*6c30*/  FFMA.FTZ R96, R98, c[0x0][0x23c], -R96 ;  /* 0x00008f0062607a23 */ /* 0x000fe40000010860 */
[----:B------:R-:W1:Y:S08]  /*6c40*/  MUFU.EX2 R2, R2 ;  /* 0x0000000200027308 */ /* 0x000e700000000800 */
        /* <DEDUP_REMOVED lines=12> */
[----:B------:R-:W1:Y:S01]  /*6d10*/  MUFU.EX2 R144, R144 ;  /* 0x0000009000907308 */ /* 0x000e620000000800 */
[----:B------:R-:W-:Y:S02]  /*6d20*/  FMUL.FTZ R5, R37, R148 ;  /* 0x0000009425057220 */ /* 0x000fe40000410000 */
[-C--:B------:R-:W-:Y:S02]  /*6d30*/  FMUL.FTZ R6, R38, R2.reuse ;  /* 0x0000000226067220 */ /* 0x080fe40000410000 */
[----:B------:R-:W-:Y:S01]  /*6d40*/  HMMA.16816.F32.BF16 R20, R84, R24, R20 ;  /* 0x000000185414723c */ /* 0x000fe20000041814 */
[----:B------:R-:W-:Y:S02]  /*6d50*/  FMUL.FTZ R7, R39, R2 ;  /* 0x0000000227077220 */ /* 0x000fe40000410000 */
[-C--:B------:R-:W-:Y:S01]  /*6d60*/  FMUL.FTZ R40, R40, R148.reuse ;  /* 0x0000009428287220 */ /* 0x080fe20000410000 */
[----:B------:R-:W-:Y:S01]  /*6d70*/  MUFU.EX2 R140, R140 ;  /* 0x0000008c008c7308 */ /* 0x000fe20000000800 */
[----:B------:R-:W-:-:S02]  /*6d80*/  FMUL.FTZ R41, R41, R148 ;  /* 0x0000009429297220 */ /* 0x000fc40000410000 */
[-C--:B------:R-:W-:Y:S01]  /*6d90*/  FMUL.FTZ R42, R42, R2.reuse ;  /* 0x000000022a2a7220 */ /* 0x080fe20000410000 */
[C---:B------:R-:W-:Y:S01]  /*6da0*/  HMMA.16816.F32.BF16 R24, R84.reuse, R26, R56 ;  /* 0x0000001a5418723c */ /* 0x040fe20000041838 */
[----:B------:R-:W-:Y:S01]  /*6db0*/  LDSM.16.MT88.4 R56, [R114+0x6400] ;  /* 0x006400007238783b */ /* 0x000fe20000004200 */
[----:B------:R-:W-:Y:S01]  /*6dc0*/  FMUL.FTZ R43, R43, R2 ;  /* 0x000000022b2b7220 */ /* 0x000fe20000410000 */
[----:B-1----:R-:W-:Y:S01]  /*6dd0*/  F2FP.BF16.PACK_AB R52, R144, R145 ;  /* 0x000000919034723e */ /* 0x002fe200000010ff */
[----:B------:R-:W1:Y:S01]  /*6de0*/  MUFU.EX2 R139, R139 ;  /* 0x0000008b008b7308 */ /* 0x000e620000000800 */
        /* <DEDUP_REMOVED lines=16> */
[----:B------:R-:W-:Y:S02]  /*6ef0*/  FMUL.FTZ R29, R61, R148 ;  /* 0x000000943d1d7220 */ /* 0x000fe40000410000 */
[-C--:B------:R-:W-:Y:S01]  /*6f00*/  FMUL.FTZ R30, R62, R2.reuse ;  /* 0x000000023e1e7220 */ /* 0x080fe20000410000 */
[----:B------:R-:W-:Y:S01]  /*6f10*/  MUFU.EX2 R138, R138 ;  /* 0x0000008a008a7308 */ /* 0x000fe20000000800 */
[----:B------:R-:W-:Y:S02]  /*6f20*/  FMUL.FTZ R31, R63, R2 ;  /* 0x000000023f1f7220 */ /* 0x000fe40000410000 */
[-C--:B------:R-:W-:Y:S01]  /*6f30*/  FMUL.FTZ R64, R64, R148.reuse ;  /* 0x0000009440407220 */ /* 0x080fe20000410000 */
[C---:B------:R-:W-:Y:S01]  /*6f40*/  HMMA.16816.F32.BF16 R16, R84.reuse, R18, R48 ;  /* 0x000000125410723c */ /* 0x040fe20000041830 */
[----:B------:R-:W-:Y:S01]  /*6f50*/  FMUL.FTZ R65, R65, R148 ;  /* 0x0000009441417220 */ /* 0x000fe20000410000 */
[----:B------:R-:W1:Y:S01]  /*6f60*/  LDSM.16.MT88.4 R48, [R112+0x8000] ;  /* 0x008000007030783b */ /* 0x000e620000004200 */
[-C--:B------:R-:W-:Y:S01]  /*6f70*/  FMUL.FTZ R66, R66, R2.reuse ;  /* 0x0000000242427220 */ /* 0x080fe20000410000 */
[----:B------:R-:W5:Y:S01]  /*6f80*/  MUFU.EX2 R137, R137 ;  /* 0x0000008900897308 */ /* 0x000f620000000800 */
[----:B----4-:R-:W-:Y:S01]  /*6f90*/  F2FP.BF16.PACK_AB R53, R142, R143 ;  /* 0x0000008f8e35723e */ /* 0x010fe200000010ff */
[----:B------:R-:W-:Y:S01]  /*6fa0*/  FMUL.FTZ R67, R67, R2 ;  /* 0x0000000243437220 */ /* 0x000fe20000410000 */
[----:B------:R-:W-:Y:S01]  /*6fb0*/  LDSM.16.MT88.4 R60, [R114+0x6800] ;  /* 0x00680000723c783b */ /* 0x000fe20000004200 */
[----:B--2---:R-:W-:Y:S01]  /*6fc0*/  HMMA.16816.F32.BF16 R28, R84, R32, R28 ;  /* 0x00000020541c723c */ /* 0x004fe2000004181c */
        /* <DEDUP_REMOVED lines=8> */
[----:B-----5:R-:W-:Y:S01]  /*7050*/  F2FP.BF16.PACK_AB R55, R137, R138 ;  /* 0x0000008a8937723e */ /* 0x020fe200000010ff */
[-C--:B------:R-:W-:Y:S01]  /*7060*/  FMUL.FTZ R74, R74, R2.reuse ;  /* 0x000000024a4a7220 */ /* 0x080fe20000410000 */
[----:B------:R-:W-:Y:S01]  /*7070*/  MUFU.EX2 R150, R150 ;  /* 0x0000009600967308 */ /* 0x000fe20000000800 */
[----:B------:R-:W-:-:S02]  /*7080*/  FMUL.FTZ R75, R75, R2 ;  /* 0x000000024b4b7220 */ /* 0x000fc40000410000 */
[-C--:B------:R-:W-:Y:S01]  /*7090*/  FMUL.FTZ R44, R76, R148.reuse ;  /* 0x000000944c2c7220 */ /* 0x080fe20000410000 */
[----:B---3--:R-:W-:Y:S01]  /*70a0*/  HMMA.16816.F32.BF16 R36, R84, R40, R36 ;  /* 0x000000285424723c */ /* 0x008fe20000041824 */
        /* <DEDUP_REMOVED lines=30> */
[----:B------:R-:W-:Y:S03]  /*7290*/  LDSM.16.MT88.4 R80, [R112+0x8800] ;  /* 0x008800007050783b */ /* 0x000fe60000004200 */
[----:B------:R-:W-:Y:S08]  /*72a0*/  MUFU.EX2 R132, R132 ;  /* 0x0000008400847308 */ /* 0x000ff00000000800 */
[----:B------:R1:W-:Y:S01]  /*72b0*/  MUFU.EX2 R104, R64 ;  /* 0x0000004000687308 */ /* 0x0003e20000000800 */
[C---:B--2---:R-:W-:Y:S07]  /*72c0*/  HMMA.16816.F32.BF16 R12, R52.reuse, R56, R12 ;  /* 0x00000038340c723c */ /* 0x044fee000004180c */
[----:B------:R-:W2:Y:S01]  /*72d0*/  MUFU.EX2 R101, R101 ;  /* 0x0000006500657308 */ /* 0x000ea20000000800 */
[----:B------:R-:W-:Y:S01]  /*72e0*/  HMMA.16816.F32.BF16 R16, R52, R58, R16 ;  /* 0x0000003a3410723c */ /* 0x000fe20000041810 */
[----:B------:R-:W3:Y:S06]  /*72f0*/  LDSM.16.MT88.4 R56, [R114+0x7400] ;  /* 0x007400007238783b */ /* 0x000eec0000004200 */
[----:B------:R-:W-:Y:S01]  /*7300*/  MUFU.EX2 R100, R100 ;  /* 0x0000006400647308 */ /* 0x000fe20000000800 */
[----:B-1----:R-:W-:Y:S07]  /*7310*/  LDSM.16.MT88.4 R64, [R112+0x7c00] ;  /* 0x007c00007040783b */ /* 0x002fee0000004200 */
[----:B------:R-:W1:Y:S01]  /*7320*/  MUFU.EX2 R109, R109 ;  /* 0x0000006d006d7308 */ /* 0x000e620000000800 */
[----:B--2---:R-:W-:-:S07]  /*7330*/  F2FP.BF16.PACK_AB R84, R101, R104 ;  /* 0x000000686554723e */ /* 0x004fce00000010ff */
[----:B------:R-:W-:Y:S08]  /*7340*/  MUFU.EX2 R90, R90 ;  /* 0x0000005a005a7308 */ /* 0x000ff00000000800 */
[----:B------:R-:W2:Y:S01]  /*7350*/  MUFU.EX2 R89, R89 ;  /* 0x0000005900597308 */ /* 0x000ea20000000800 */
[----:B-1----:R-:W-:-:S07]  /*7360*/  F2FP.BF16.PACK_AB R86, R109, R100 ;  /* 0x000000646d56723e */ /* 0x002fce00000010ff */
[----:B------:R-:W-:Y:S01]  /*7370*/  MUFU.EX2 R91, R91 ;  /* 0x0000005b005b7308 */ /* 0x000fe20000000800 */
[C---:B---3--:R-:W-:Y:S07]  /*7380*/  HMMA.16816.F32.BF16 R20, R52.reuse, R56, R20 ;  /* 0x000000383414723c */ /* 0x048fee0000041814 */
[----:B------:R-:W1:Y:S01]  /*7390*/  MUFU.EX2 R108, R96 ;  /* 0x00000060006c7308 */ /* 0x000e620000000800 */
[----:B--2---:R-:W-:Y:S01]  /*73a0*/  F2FP.BF16.PACK_AB R85, R89, R90 ;  /* 0x0000005a5955723e */ /* 0x004fe200000010ff */
[----:B------:R-:W-:Y:S01]  /*73b0*/  HMMA.16816.F32.BF16 R24, R52, R58, R24 ;  /* 0x0000003a3418723c */ /* 0x000fe20000041818 */
[----:B------:R-:W2:Y:S01]  /*73c0*/  LDSM.16.MT88.4 R56, [R112+0x7400] ;  /* 0x007400007038783b */ /* 0x000ea20000004200 */
[----:B-1----:R-:W-:-:S06]  /*73d0*/  F2FP.BF16.PACK_AB R87, R108, R91 ;  /* 0x0000005b6c57723e */ /* 0x002fcc00000010ff */
        /* <DEDUP_REMOVED lines=22> */
[C---:B------:R-:W-:Y:S08]  /*7540*/  HMMA.16816.F32.BF16 R76, R52.reuse, R80, R44 ;  /* 0x00000050344c723c */ /* 0x040ff0000004182c */
[----:B------:R-:W-:Y:S01]  /*7550*/  HMMA.16816.F32.BF16 R80, R52, R82, R48 ;  /* 0x000000523450723c */ /* 0x000fe20000041830 */
[----:B------:R-:W4:Y:S07]  /*7560*/  LDSM.16.MT88.4 R48, [R112+0x6c00] ;  /* 0x006c00007030783b */ /* 0x000f2e0000004200 */
[C---:B--2---:R-:W-:Y:S01]  /*7570*/  HMMA.16816.F32.BF16 R36, R84.reuse, R40, R4 ;  /* 0x000000285424723c */ /* 0x044fe20000041804 */
[----:B------:R-:W-:Y:S07]  /*7580*/  LDSM.16.MT88.4 R4, [R112+0x8c00] ;  /* 0x008c00007004783b */ /* 0x000fee0000004200 */
[----:B------:R-:W-:Y:S01]  /*7590*/  HMMA.16816.F32.BF16 R40, R84, R42, R8 ;  /* 0x0000002a5428723c */ /* 0x000fe20000041808 */
[----:B------:R-:W2:Y:S07]  /*75a0*/  LDSM.16.MT88.4 R8, [R114+0x8c00] ;  /* 0x008c00007208783b */ /* 0x000eae0000004200 */
[C---:B-1----:R-:W-:Y:S08]  /*75b0*/  HMMA.16816.F32.BF16 R28, R52.reuse, R56, R28 ;  /* 0x00000038341c723c */ /* 0x042ff0000004181c */
[C---:B------:R-:W-:Y:S01]  /*75c0*/  HMMA.16816.F32.BF16 R32, R52.reuse, R58, R32 ;  /* 0x0000003a3420723c */ /* 0x040fe20000041820 */
[----:B------:R-:W1:Y:S07]  /*75d0*/  LDSM.16.MT88.4 R56, [R114+0x7c00] ;  /* 0x007c00007238783b */ /* 0x000e6e0000004200 */
[----:B---3--:R-:W-:Y:S08]  /*75e0*/  HMMA.16816.F32.BF16 R20, R52, R60, R20 ;  /* 0x0000003c3414723c */ /* 0x008ff00000041814 */
[----:B----4-:R-:W-:Y:S07]  /*75f0*/  HMMA.16816.F32.BF16 R44, R84, R48, R12 ;  /* 0x00000030542c723c */ /* 0x010fee000004180c */
[----:B------:R-:W-:Y:S01]  /*7600*/  FADD.FTZ R13, R145, R2 ;  /* 0x00000002910d7221 */ /* 0x000fe20000010000 */
[----:B------:R-:W-:Y:S01]  /*7610*/  HMMA.16816.F32.BF16 R24, R52, R62, R24 ;  /* 0x0000003e3418723c */ /* 0x000fe20000041818 */
[----:B------:R-:W-:Y:S01]  /*7620*/  FADD.FTZ R15, R143, R0 ;  /* 0x000000008f0f7221 */ /* 0x000fe20000010000 */
[----:B------:R-:W-:Y:S01]  /*7630*/  MOV R2, R88 ;  /* 0x0000005800027202 */ /* 0x000fe20000000f00 */
        /* <DEDUP_REMOVED lines=27> */
[----:B------:R-:W-:-:S03]  /*77f0*/  FADD.FTZ R108, R108, R91 ;  /* 0x0000005b6c6c7221 */ /* 0x000fc60000010000 */
[C---:B------:R-:W-:Y:S08]  /*7800*/  HMMA.16816.F32.BF16 R56, R84.reuse, R58, R24 ;  /* 0x0000003a5438723c */ /* 0x040ff00000041818 */
[C---:B------:R-:W-:Y:S08]  /*7810*/  HMMA.16816.F32.BF16 R64, R84.reuse, R66, R32 ;  /* 0x000000425440723c */ /* 0x040ff00000041820 */
[C---:B------:R-:W-:Y:S08]  /*7820*/  HMMA.16816.F32.BF16 R72, R84.reuse, R10, R72 ;  /* 0x0000000a5448723c */ /* 0x040ff00000041848 */
[----:B------:R-:W-:Y:S11]  /*7830*/  HMMA.16816.F32.BF16 R80, R84, R6, R80 ;  /* 0x000000065450723c */ /* 0x000ff60000041850 */
[----:B------:R-:W-:Y:S08]  /*7840*/  @!UPT UIADD3 URZ, URZ, URZ, URZ ;  /* 0x0000003f3f3ff290 */ /* 0x000ff0000fffe03f */
.L_x_4599:
[----:B------:R-:W-:Y:S05]  /*7850*/  @!P5 BRA `(.L_x_4607) ;  /* 0x000025e00000d947 */ /* 0x000fea0003800000 */
[----:B------:R-:W-:Y:S01]  /*7860*/  ULDC UR7, c[0x0][0x1a0] ;  /* 0x0000680000077ab9 */ /* 0x000fe20000000800 */
[----:B------:R-:W-:Y:S01]  /*7870*/  IMAD.MOV.U32 R3, RZ, RZ, R0 ;  /* 0x000000ffff037224 */ /* 0x000fe200078e0000 */
[----:B------:R-:W-:Y:S01]  /*7880*/  ULEA UR7, -UR7, URZ, 0x6 ;  /* 0x0000003f07077291 */ /* 0x000fe2000f8e313f */
[----:B------:R-:W-:Y:S01]  /*7890*/  IMAD.MOV.U32 R85, RZ, RZ, R2 ;  /* 0x000000ffff557224 */ /* 0x000fe200078e0002 */
[----:B------:R-:W-:-:S02]  /*78a0*/  ULDC UR6, c[0x0][0x198] ;  /* 0x0000660000067ab9 */ /* 0x000fc40000000800 */
[----:B------:R-:W-:Y:S02]  /*78b0*/  USHF.R.S32.HI UR5, URZ, 0x1f, UR7 ;  /* 0x0000001f3f057899 */ /* 0x000fe40008011407 */
[----:B------:R-:W-:Y:S01]  /*78c0*/  ULEA UR6, -UR6, URZ, 0x6 ;  /* 0x0000003f06067291 */ /* 0x000fe2000f8e313f */
[----:B------:R-:W-:-:S03]  /*78d0*/  MOV R133, UR7 ;  /* 0x0000000700857c02 */ /* 0x000fc60008000f00 */
[----:B------:R-:W-:Y:S01]  /*78e0*/  MOV R132, UR5 ;  /* 0x0000000500847c02 */ /* 0x000fe20008000f00 */
[----:B------:R-:W-:Y:S02]  /*78f0*/  USHF.R.S32.HI UR4, URZ, 0x1f, UR6 ;  /* 0x0000001f3f047899 */ /* 0x000fe40008011406 */
.L_x_4611:
        /* <DEDUP_REMOVED lines=66> */
.L_x_4608:
[----:B------:R-:W-:Y:S02]  /*7d20*/  ISETP.GE.AND P3, PT, R128, c[0x0][0x220], PT ;  /* 0x0000880080007a0c */ /* 0x000fe40003f66270 */
[----:B------:R-:W-:Y:S02]  /*7d30*/  ISETP.GE.AND P2, PT, R127, c[0x0][0x220], PT ;  /* 0x000088007f007a0c */ /* 0x000fe40003f46270 */
[----:B------:R-:W-:Y:S02]  /*7d40*/  LEA R136, P4, R2, R110, 0x1 ;  /* 0x0000006e02887211 */ /* 0x000fe400078808ff */
        /* <DEDUP_REMOVED lines=20> */
[----:B------:R-:W-:Y:S03]  /*7e90*/  ISETP.GT.AND P0, PT, R124, R119, PT ;  /* 0x000000777c00720c */ /* 0x000fe60003f04270 */
        /* <DEDUP_REMOVED lines=169> */
.L_x_4610:
        /* <DEDUP_REMOVED lines=47> */
.L_x_4609:
        /* <DEDUP_REMOVED lines=55> */
[----:B------:R-:W-:Y:S01]  /*8f90*/  ISETP.GT.AND P0, PT, R124, R119, PT ;  /* 0x000000777c00720c */ /* 0x000fe20003f04270 */
[----:B------:R-:W-:Y:S02]  /*8fa0*/  FFMA.FTZ R111, R8, c[0x0][0x23c], -R100 ;  /* 0x00008f00086f7a23 */ /* 0x000fe40000010864 */
        /* <DEDUP_REMOVED lines=82> */
[----:B------:R-:W-:Y:S01]  /*94d0*/  MUFU.EX2 R33, R155 ;  /* 0x0000009b00217308 */ /* 0x000fe20000000800 */
[----:B------:R-:W-:Y:S01]  /*94e0*/  LDSM.16.MT88.4 R100, [R112+0x6800] ;  /* 0x006800007064783b */ /* 0x000fe20000004200 */
[----:B------:R-:W-:Y:S02]  /*94f0*/  FFMA.FTZ R105, R84, R109, R105 ;  /* 0x0000006d54697223 */ /* 0x000fe40000010069 */
[----:B------:R-:W-:Y:S02]  /*9500*/  FFMA.FTZ R108, R3, R108, R106 ;  /* 0x0000006c036c7223 */ /* 0x000fe4000001006a */
[----:B------:R-:W-:Y:S02]  /*9510*/  FFMA.FTZ R109, R34, c[0x0][0x23c], -R90 ;  /* 0x00008f00226d7a23 */ /* 0x000fe4000001085a */
[----:B------:R-:W-:Y:S02]  /*9520*/  FADD.FTZ R34, R104, R105 ;  /* 0x0000006968227221 */ /* 0x000fe40000010000 */
[----:B------:R3:W-:Y:S01]  /*9530*/  MUFU.EX2 R155, R107 ;  /* 0x0000006b009b7308 */ /* 0x0007e20000000800 */
        /* <DEDUP_REMOVED lines=8> */
[----:B------:R-:W-:Y:S01]  /*95c0*/  MOV R3, R0 ;  /* 0x0000000000037202 */ /* 0x000fe20000000f00 */
[--C-:B------:R-:W-:Y:S02]  /*95d0*/  FFMA.FTZ R140, R14, c[0x0][0x23c], -R90.reuse ;  /* 0x00008f000e8c7a23 */ /* 0x100fe4000001085a */
[--C-:B------:R-:W-:Y:S01]  /*95e0*/  FFMA.FTZ R139, R15, c[0x0][0x23c], -R90.reuse ;  /* 0x00008f000f8b7a23 */ /* 0x100fe2000001085a */
[C---:B--2---:R-:W-:Y:S02]  /*95f0*/  HMMA.16816.F32.BF16 R44, R92.reuse, R96, R44 ;  /* 0x000000605c2c723c */ /* 0x044fe4000004182c */
[----:B------:R-:W-:Y:S01]  /*9600*/  MUFU.EX2 R149, R149 ;  /* 0x0000009500957308 */ /* 0x000fe20000000800 */
[--C-:B------:R-:W-:Y:S02]  /*9610*/  FFMA.FTZ R144, R18, c[0x0][0x23c], -R90.reuse ;  /* 0x00008f0012907a23 */ /* 0x100fe4000001085a */
[--C-:B------:R-:W-:Y:S01]  /*9620*/  FFMA.FTZ R143, R19, c[0x0][0x23c], -R90.reuse ;  /* 0x00008f00138f7a23 */ /* 0x100fe2000001085a */
[----:B---3--:R-:W-:Y:S01]  /*9630*/  LDSM.16.MT88.4 R104, [R114+0x6c00] ;  /* 0x006c00007268783b */ /* 0x008fe20000004200 */
[--C-:B------:R-:W-:Y:S01]  /*9640*/  FFMA.FTZ R150, R22, c[0x0][0x23c], -R90.reuse ;  /* 0x00008f0016967a23 */ /* 0x100fe2000001085a */
[C---:B------:R-:W-:Y:S04]  /*9650*/  HMMA.16816.F32.BF16 R48, R92.reuse, R98, R48 ;  /* 0x000000625c30723c */ /* 0x040fe80000041830 */
[----:B------:R-:W-:Y:S01]  /*9660*/  MUFU.EX2 R140, R140 ;  /* 0x0000008c008c7308 */ /* 0x000fe20000000800 */
[--C-:B------:R-:W-:Y:S01]  /*9670*/  FFMA.FTZ R147, R23, c[0x0][0x23c], -R90.reuse ;  /* 0x00008f0017937a23 */ /* 0x100fe2000001085a */
[----:B------:R-:W2:Y:S01]  /*9680*/  LDSM.16.MT88.4 R96, [R114+0x7000] ;  /* 0x007000007260783b */ /* 0x000ea20000004200 */
        /* <DEDUP_REMOVED lines=8> */
[----:B------:R-:W-:Y:S10]  /*9710*/  MUFU.EX2 R144, R144 ;  /* 0x0000009000907308 */ /* 0x000ff40000000800 */
[----:B------:R-:W5:Y:S01]  /*9720*/  MUFU.EX2 R143, R143 ;  /* 0x0000008f008f7308 */ /* 0x000f620000000800 */
[C---:B--2---:R-:W-:Y:S01]  /*9730*/  HMMA.16816.F32.BF16 R52, R92.reuse, R96, R52 ;  /* 0x000000605c34723c */ /* 0x044fe20000041834 */
[----:B----4-:R-:W-:Y:S07]  /*9740*/  LDSM.16.MT88.4 R108, [R112+0x7c00] ;  /* 0x007c0000706c783b */ /* 0x010fee0000004200 */
[C---:B------:R-:W-:Y:S01]  /*9750*/  HMMA.16816.F32.BF16 R56, R92.reuse, R98, R56 ;  /* 0x000000625c38723c */ /* 0x040fe20000041838 */
[----:B------:R-:W2:Y:S01]  /*9760*/  MUFU.EX2 R146, R146 ;  /* 0x0000009200927308 */ /* 0x000ea20000000800 */
[----:B------:R-:W4:Y:S09]  /*9770*/  LDSM.16.MT88.4 R96, [R112+0x7000] ;  /* 0x007000007060783b */ /* 0x000f320000004200 */
[----:B------:R-:W-:Y:S10]  /*9780*/  MUFU.EX2 R150, R150 ;  /* 0x0000009600967308 */ /* 0x000ff40000000800 */
[----:B------:R-:W1:Y:S10]  /*9790*/  MUFU.EX2 R147, R147 ;  /* 0x0000009300937308 */ /* 0x000e740000000800 */
        /* <DEDUP_REMOVED lines=22> */
[----:B-----5:R-:W-:Y:S01]  /*9900*/  F2FP.BF16.PACK_AB R95, R143, R144 ;  /* 0x000000908f5f723e */ /* 0x020fe200000010ff */
        /* <DEDUP_REMOVED lines=83> */
.L_x_4607:
[----:B------:R-:W1:Y:S01]  /*9e40*/  SHFL.BFLY PT, R5, R108, 0x2, 0x1f ;  /* 0x0c401f006c057f89 */ /* 0x000e6200000e0000 */
[----:B------:R-:W-:Y:S01]  /*9e50*/  MOV R10, 0x3f800000 ;  /* 0x3f800000000a7802 */ /* 0x000fe20000000f00 */
[----:B------:R-:W-:Y:S01]  /*9e60*/  IMAD.MOV.U32 R8, RZ, RZ, 0x3f800000 ;  /* 0x3f800000ff087424 */ /* 0x000fe200078e00ff */
[----:B------:R-:W-:Y:S01]  /*9e70*/  BSSY B0, `(.L_x_4612) ;  /* 0x00000cc000007945 */ /* 0x000fe20003800000 */
[----:B------:R-:W2:Y:S04]  /*9e80*/  SHFL.BFLY PT, R4, R109, 0x2, 0x1f ;  /* 0x0c401f006d047f89 */ /* 0x000ea800000e0000 */
[----:B------:R-:W3:Y:S04]  /*9e90*/  S2R R3, SR_CTAID.Z ;  /* 0x0000000000037919 */ /* 0x000ee80000002700 */
[----:B------:R-:W4:Y:S04]  /*9ea0*/  S2R R12, SR_CTAID.Y ;  /* 0x00000000000c7919 */ /* 0x000f280000002600 */
[----:B------:R-:W-:Y:S01]  /*9eb0*/  BAR.SYNC.DEFER_BLOCKING 0x0 ;  /* 0x0000000000007b1d */ /* 0x000fe20000010000 */
[----:B-1----:R-:W-:-:S02]  /*9ec0*/  FADD.FTZ R5, R5, R108 ;  /* 0x0000006c05057221 */ /* 0x002fc40000010000 */
[----:B--2---:R-:W-:-:S03]  /*9ed0*/  FADD.FTZ R4, R4, R109 ;  /* 0x0000006d04047221 */ /* 0x004fc60000010000 */
[----:B------:R-:W1:Y:S04]  /*9ee0*/  SHFL.BFLY PT, R6, R5, 0x1, 0x1f ;  /* 0x0c201f0005067f89 */ /* 0x000e6800000e0000 */
[----:B------:R-:W2:Y:S01]  /*9ef0*/  SHFL.BFLY PT, R7, R4, 0x1, 0x1f ;  /* 0x0c201f0004077f89 */ /* 0x000ea200000e0000 */
[----:B----4-:R-:W-:Y:S02]  /*9f00*/  IMAD R9, R12, c[0x0][0x210], R129 ;  /* 0x000084000c097a24 */ /* 0x010fe400078e0281 */
[----:B-1----:R-:W-:Y:S02]  /*9f10*/  FADD.FTZ R6, R5, R6 ;  /* 0x0000000605067221 */ /* 0x002fe40000010000 */
[----:B------:R-:W1:Y:S01]  /*9f20*/  S2R R5, SR_TID.X ;  /* 0x0000000000057919 */ /* 0x000e620000002100 */
[----:B--2---:R-:W-:Y:S01]  /*9f30*/  FADD.FTZ R7, R4, R7 ;  /* 0x0000000704077221 */ /* 0x004fe20000010000 */
[----:B------:R-:W-:-:S02]  /*9f40*/  IADD3 R4, -R129, RZ, RZ ;  /* 0x000000ff81047210 */ /* 0x000fc40007ffe1ff */
[----:B------:R-:W-:Y:S02]  /*9f50*/  FSETP.NE.FTZ.AND P2, PT, R6, RZ, PT ;  /* 0x000000ff0600720b */ /* 0x000fe40003f55000 */
[----:B------:R-:W-:Y:S01]  /*9f60*/  FSETP.NE.FTZ.AND P3, PT, R7, RZ, PT ;  /* 0x000000ff0700720b */ /* 0x000fe20003f75000 */
[----:B---3--:R-:W-:Y:S02]  /*9f70*/  IMAD R4, R4, c[0x0][0x1c0], R3 ;  /* 0x0000700004047a24 */ /* 0x008fe400078e0203 */
[----:B------:R-:W2:Y:S02]  /*9f80*/  S2R R3, SR_TID.X ;  /* 0x0000000000037919 */ /* 0x000ea40000002100 */
[----:B------:R-:W-:-:S06]  /*9f90*/  IMAD R9, R9, c[0x0][0x1c0], R4 ;  /* 0x0000700009097a24 */ /* 0x000fcc00078e0204 */
[----:B------:R-:W3:Y:S01]  /*9fa0*/  @P2 MUFU.RCP R8, R6 ;  /* 0x0000000600082308 */ /* 0x000ee20000001000 */
[----:B-1----:R-:W-:-:S07]  /*9fb0*/  SHF.R.S32.HI R12, RZ, 0x1f, R5 ;  /* 0x0000001fff0c7819 */ /* 0x002fce0000011405 */
[----:B------:R-:W1:Y:S01]  /*9fc0*/  @P3 MUFU.RCP R10, R7 ;  /* 0x00000007000a3308 */ /* 0x000e620000001000 */
[CC--:B------:R-:W-:Y:S02]  /*9fd0*/  LEA.HI R11, R12.reuse, R5.reuse, RZ, 0x2 ;  /* 0x000000050c0b7211 */ /* 0x0c0fe400078f10ff */
[----:B------:R-:W-:Y:S02]  /*9fe0*/  LEA.HI R21, R12, R5, RZ, 0x6 ;  /* 0x000000050c157211 */ /* 0x000fe400078f30ff */
[----:B------:R-:W-:Y:S02]  /*9ff0*/  SHF.R.S32.HI R15, RZ, 0x2, R11 ;  /* 0x00000002ff0f7819 */ /* 0x000fe4000001140b */
[----:B--2---:R-:W-:Y:S01]  /*a000*/  SHF.R.S32.HI R14, RZ, 0x1f, R3 ;  /* 0x0000001fff0e7819 */ /* 0x004fe20000011403 */
[----:B------:R-:W-:Y:S01]  /*a010*/  IMAD.SHL.U32 R21, R21, 0x4, RZ ;  /* 0x0000000415157824 */ /* 0x000fe200078e00ff */
[----:B------:R-:W-:Y:S01]  /*a020*/  SHF.R.S32.HI R18, RZ, 0x1f, R15 ;  /* 0x0000001fff127819 */ /* 0x000fe2000001140f */
[----:B---3--:R-:W-:Y:S01]  /*a030*/  FMUL.FTZ R39, R8, R39 ;  /* 0x0000002708277220 */ /* 0x008fe20000410000 */
[----:B------:R-:W-:Y:S01]  /*a040*/  LEA.HI R13, R14, R3, RZ, 0x3 ;  /* 0x000000030e0d7211 */ /* 0x000fe200078f18ff */
[----:B------:R-:W-:Y:S01]  /*a050*/  FMUL.FTZ R38, R8, R38 ;  /* 0x0000002608267220 */ /* 0x000fe20000410000 */
[----:B------:R-:W-:Y:S01]  /*a060*/  LEA.HI R17, R18, R15, RZ, 0x3 ;  /* 0x0000000f12117211 */ /* 0x000fe200078f18ff */
[----:B------:R-:W-:Y:S01]  /*a070*/  FMUL.FTZ R43, R8, R43 ;  /* 0x0000002b082b7220 */ /* 0x000fe20000410000 */
[----:B------:R-:W-:Y:S01]  /*a080*/  LOP3.LUT R16, R13, 0xfffffff8, RZ, 0xc0, !PT ;  /* 0xfffffff80d107812 */ /* 0x000fe200078ec0ff */
[C---:B-1----:R-:W-:Y:S01]  /*a090*/  FMUL.FTZ R36, R10.reuse, R36 ;  /* 0x000000240a247220 */ /* 0x042fe20000410000 */
[----:B------:R-:W-:Y:S01]  /*a0a0*/  LOP3.LUT R18, R17, 0xfffffff8, RZ, 0xc0, !PT ;  /* 0xfffffff811127812 */ /* 0x000fe200078ec0ff */
[C---:B------:R-:W-:Y:S01]  /*a0b0*/  FMUL.FTZ R37, R10.reuse, R37 ;  /* 0x000000250a257220 */ /* 0x040fe20000410000 */
[----:B------:R-:W-:Y:S01]  /*a0c0*/  LOP3.LUT R24, R11, 0xfffffffc, RZ, 0xc0, !PT ;  /* 0xfffffffc0b187812 */ /* 0x000fe200078ec0ff */
[----:B------:R-:W-:Y:S01]  /*a0d0*/  IMAD.IADD R16, R3, 0x1, -R16 ;  /* 0x0000000103107824 */ /* 0x000fe200078e0a10 */
[----:B------:R-:W-:Y:S01]  /*a0e0*/  IADD3 R15, R15, -R18, RZ ;  /* 0x800000120f0f7210 */ /* 0x000fe20007ffe0ff */
[C---:B------:R-:W-:Y:S01]  /*a0f0*/  FMUL.FTZ R40, R10.reuse, R40 ;  /* 0x000000280a287220 */ /* 0x040fe20000410000 */
[----:B------:R-:W-:Y:S01]  /*a100*/  SHF.R.S32.HI R11, RZ, 0x3, R13 ;  /* 0x00000003ff0b7819 */ /* 0x000fe2000001140d */
[C---:B------:R-:W-:Y:S01]  /*a110*/  FMUL.FTZ R41, R10.reuse, R41 ;  /* 0x000000290a297220 */ /* 0x040fe20000410000 */
[----:B------:R-:W-:Y:S01]  /*a120*/  LEA.HI R18, R15, R15, RZ, 0x1 ;  /* 0x0000000f0f127211 */ /* 0x000fe200078f08ff */
[----:B------:R-:W-:Y:S01]  /*a130*/  FMUL.FTZ R44, R10, R44 ;  /* 0x0000002c0a2c7220 */ /* 0x000fe20000410000 */
[----:B------:R-:W-:Y:S01]  /*a140*/  LEA.HI R17, R16, R16, RZ, 0x1 ;  /* 0x0000001010117211 */ /* 0x000fe200078f08ff */
[----:B------:R-:W-:Y:S01]  /*a150*/  FMUL.FTZ R45, R10, R45 ;  /* 0x0000002d0a2d7220 */ /* 0x000fe20000410000 */
[----:B------:R-:W-:Y:S01]  /*a160*/  LOP3.LUT R20, R18, 0x1fffffe, RZ, 0xc0, !PT ;  /* 0x01fffffe12147812 */ /* 0x000fe200078ec0ff */
[C---:B------:R-:W-:Y:S01]  /*a170*/  FMUL.FTZ R48, R10.reuse, R48 ;  /* 0x000000300a307220 */ /* 0x040fe20000410000 */
[----:B------:R-:W-:Y:S01]  /*a180*/  LEA.HI R22, R13, R11, RZ, 0x1 ;  /* 0x0000000b0d167211 */ /* 0x000fe200078f08ff */
[C---:B------:R-:W-:Y:S01]  /*a190*/  FMUL.FTZ R49, R10.reuse, R49 ;  /* 0x000000310a317220 */ /* 0x040fe20000410000 */
[----:B------:R-:W-:Y:S01]  /*a1a0*/  LOP3.LUT R19, R17, 0xfffffffe, RZ, 0xc0, !PT ;  /* 0xfffffffe11137812 */ /* 0x000fe200078ec0ff */
[C---:B------:R-:W-:Y:S01]  /*a1b0*/  FMUL.FTZ R52, R10.reuse, R52 ;  /* 0x000000340a347220 */ /* 0x040fe20000410000 */
[----:B------:R-:W-:Y:S01]  /*a1c0*/  IADD3 R20, R15, -R20, RZ ;  /* 0x800000140f147210 */ /* 0x000fe20007ffe0ff */
[----:B------:R-:W-:Y:S01]  /*a1d0*/  FMUL.FTZ R53, R10, R53 ;  /* 0x000000350a357220 */ /* 0x000fe20000410000 */
[----:B------:R-:W-:Y:S01]  /*a1e0*/  LEA.HI R15, R12, R5, RZ, 0x5 ;  /* 0x000000050c0f7211 */ /* 0x000fe200078f28ff */
[----:B------:R-:W-:Y:S01]  /*a1f0*/  IMAD.IADD R19, R16, 0x1, -R19 ;  /* 0x0000000110137824 */ /* 0x000fe200078e0a13 */
[----:B------:R-:W-:Y:S01]  /*a200*/  LOP3.LUT R22, R22, 0xfffffffe, RZ, 0xc0, !PT ;  /* 0xfffffffe16167812 */ /* 0x000fe200078ec0ff */
[C---:B------:R-:W-:Y:S01]  /*a210*/  FMUL.FTZ R56, R10.reuse, R56 ;  /* 0x000000380a387220 */ /* 0x040fe20000410000 */
[----:B------:R-:W-:Y:S01]  /*a220*/  SHF.R.S32.HI R18, RZ, 0x1, R18 ;  /* 0x00000001ff127819 */ /* 0x000fe20000011412 */
[----:B------:R-:W-:Y:S01]  /*a230*/  FMUL.FTZ R57, R10, R57 ;  /* 0x000000390a397220 */ /* 0x000fe20000410000 */
[-C--:B------:R-:W-:Y:S01]  /*a240*/  LEA.HI R23, R12, R5.reuse, RZ, 0x4 ;  /* 0x000000050c177211 */ /* 0x080fe200078f20ff */
[----:B------:R-:W-:Y:S01]  /*a250*/  IMAD.IADD R22, R11, 0x1, -R22 ;  /* 0x000000010b167824 */ /* 0x000fe200078e0a16 */
[----:B------:R-:W-:Y:S01]  /*a260*/  IADD3 R13, -R24, R5, RZ ;  /* 0x00000005180d7210 */ /* 0x000fe20007ffe1ff */
[C---:B------:R-:W-:Y:S01]  /*a270*/  FMUL.FTZ R60, R10.reuse, R60 ;  /* 0x0000003c0a3c7220 */ /* 0x040fe20000410000 */
[----:B------:R-:W-:Y:S01]  /*a280*/  SHF.R.S32.HI R16, RZ, 0x5, R15 ;  /* 0x00000005ff107819 */ /* 0x000fe2000001140f */
[C---:B------:R-:W-:Y:S01]  /*a290*/  FMUL.FTZ R61, R10.reuse, R61 ;  /* 0x0000003d0a3d7220 */ /* 0x040fe20000410000 */
[----:B------:R-:W-:Y:S01]  /*a2a0*/  LOP3.LUT R21, R21, 0x3fffff00, RZ, 0xc0, !PT ;  /* 0x3fffff0015157812 */ /* 0x000fe200078ec0ff */
[----:B------:R-:W-:Y:S01]  /*a2b0*/  FMUL.FTZ R64, R10, R64 ;  /* 0x000000400a407220 */ /* 0x000fe20000410000 */
[----:B------:R-:W-:Y:S01]  /*a2c0*/  SHF.L.U32 R24, R18, 0x6, RZ ;  /* 0x0000000612187819 */ /* 0x000fe200000006ff */
[----:B------:R-:W-:Y:S01]  /*a2d0*/  FMUL.FTZ R65, R10, R65 ;  /* 0x000000410a417220 */ /* 0x000fe20000410000 */
[----:B------:R-:W-:Y:S01]  /*a2e0*/  SHF.R.S32.HI R23, RZ, 0x4, R23 ;  /* 0x00000004ff177819 */ /* 0x000fe20000011417 */
[----:B------:R-:W-:Y:S01]  /*a2f0*/  IMAD R22, R22, 0x20, R21 ;  /* 0x0000002016167824 */ /* 0x000fe200078e0215 */
[----:B------:R-:W-:Y:S01]  /*a300*/  LEA R13, R16, R13, 0x8 ;  /* 0x0000000d100d7211 */ /* 0x000fe200078e40ff */
[----:B------:R-:W-:Y:S01]  /*a310*/  FMUL.FTZ R68, R10, R68 ;  /* 0x000000440a447220 */ /* 0x000fe20000410000 */
[----:B------:R-:W-:Y:S01]  /*a320*/  LOP3.LUT R24, R24, 0xc0, RZ, 0xc0, !PT ;  /* 0x000000c018187812 */ /* 0x000fe200078ec0ff */
[----:B------:R-:W-:Y:S01]  /*a330*/  IMAD.SHL.U32 R23, R23, 0x40, RZ ;  /* 0x0000004017177824 */ /* 0x000fe200078e00ff */
[----:B------:R-:W-:Y:S01]  /*a340*/  LOP3.LUT R21, R18, 0x1, RZ, 0xc0, !PT ;  /* 0x0000000112157812 */ /* 0x000fe200078ec0ff */
        /* <DEDUP_REMOVED lines=8> */
[C---:B------:R-:W-:Y:S01]  /*a3d0*/  FMUL.FTZ R77, R10.reuse, R77 ;  /* 0x0000004d0a4d7220 */ /* 0x040fe20000410000 */
[----:B------:R-:W-:Y:S01]  /*a3e0*/  LOP3.LUT R23, R23, 0xc0, RZ, 0xc0, !PT ;  /* 0x000000c017177812 */ /* 0x000fe200078ec0ff */
[----:B------:R-:W-:Y:S01]  /*a3f0*/  IMAD.U32 R13, R13, 0x2, R24 ;  /* 0x000000020d0d7824 */ /* 0x000fe200078e0018 */
[----:B------:R-:W-:Y:S01]  /*a400*/  SHF.L.U32 R26, R17, 0x3, RZ ;  /* 0x00000003111a7819 */ /* 0x000fe200000006ff */
[----:B------:R-:W-:Y:S01]  /*a410*/  FMUL.FTZ R80, R10, R80 ;  /* 0x000000500a507220 */ /* 0x000fe20000410000 */
[----:B------:R-:W-:Y:S01]  /*a420*/  LOP3.LUT P0, RZ, R18, 0x2, RZ, 0xc0, !PT ;  /* 0x0000000212ff7812 */ /* 0x000fe2000780c0ff */
[----:B------:R-:W-:Y:S01]  /*a430*/  FMUL.FTZ R81, R10, R81 ;  /* 0x000000510a517220 */ /* 0x000fe20000410000 */
[----:B------:R-:W-:Y:S01]  /*a440*/  LOP3.LUT R17, R23, 0x18, R26, 0xf8, !PT ;  /* 0x0000001817117812 */ /* 0x000fe200078ef81a */
[C---:B------:R-:W-:Y:S01]  /*a450*/  FMUL.FTZ R42, R8.reuse, R42 ;  /* 0x0000002a082a7220 */ /* 0x040fe20000410000 */
[----:B------:R-:W-:Y:S01]  /*a460*/  SHF.R.U32.HI R26, RZ, 0x3, R23 ;  /* 0x00000003ff1a7819 */ /* 0x000fe20000011617 */
[C---:B------:R-:W-:Y:S01]  /*a470*/  FMUL.FTZ R47, R8.reuse, R47 ;  /* 0x0000002f082f7220 */ /* 0x040fe20000410000 */
[----:B------:R-:W-:Y:S01]  /*a480*/  SHF.L.U32 R18, R13, 0x2, RZ ;  /* 0x000000020d127819 */ /* 0x000fe200000006ff */
[C---:B------:R-:W-:Y:S01]  /*a490*/  FMUL.FTZ R46, R8.reuse, R46 ;  /* 0x0000002e082e7220 */ /* 0x040fe20000410000 */
[----:B------:R-:W-:Y:S01]  /*a4a0*/  MOV R10, 0x40 ;  /* 0x00000040000a7802 */ /* 0x000fe20000000f00 */
[C---:B------:R-:W-:Y:S01]  /*a4b0*/  FMUL.FTZ R51, R8.reuse, R51 ;  /* 0x0000003308337220 */ /* 0x040fe20000410000 */
[----:B------:R-:W-:Y:S01]  /*a4c0*/  LEA R20, R19, R22, 0x2 ;  /* 0x0000001613147211 */ /* 0x000fe200078e10ff */
[C---:B------:R-:W-:Y:S01]  /*a4d0*/  FMUL.FTZ R50, R8.reuse, R50 ;  /* 0x0000003208327220 */ /* 0x040fe20000410000 */
[----:B------:R-:W-:Y:S01]  /*a4e0*/  LOP3.LUT R17, R17, R26, RZ, 0x3c, !PT ;  /* 0x0000001a11117212 */ /* 0x000fe200078e3cff */
[----:B------:R-:W-:Y:S01]  /*a4f0*/  FMUL.FTZ R55, R8, R55 ;  /* 0x0000003708377220 */ /* 0x000fe20000410000 */
[----:B------:R-:W-:Y:S01]  /*a500*/  IADD3 R19, R18, -0x20, RZ ;  /* 0xffffffe012137810 */ /* 0x000fe20007ffe0ff */
[----:B------:R-:W-:Y:S01]  /*a510*/  FMUL.FTZ R54, R8, R54 ;  /* 0x0000003608367220 */ /* 0x000fe20000410000 */
[----:B------:R-:W-:Y:S01]  /*a520*/  SEL R10, R10, 0xffffffc0, !P0 ;  /* 0xffffffc00a0a7807 */ /* 0x000fe20004000000 */
[----:B------:R-:W-:Y:S01]  /*a530*/  FMUL.FTZ R59, R8, R59 ;  /* 0x0000003b083b7220 */ /* 0x000fe20000410000 */
[----:B------:R-:W-:Y:S01]  /*a540*/  @P1 IADD3 R19, R18, 0x20, RZ ;  /* 0x0000002012131810 */ /* 0x000fe20007ffe0ff */
[----:B------:R-:W-:Y:S01]  /*a550*/  FMUL.FTZ R58, R8, R58 ;  /* 0x0000003a083a7220 */ /* 0x000fe20000410000 */
[----:B------:R-:W-:Y:S01]  /*a560*/  IADD3 R18, R18, R10, RZ ;  /* 0x0000000a12127210 */ /* 0x000fe20007ffe0ff */
[C---:B------:R-:W-:Y:S01]  /*a570*/  FMUL.FTZ R63, R8.reuse, R63 ;  /* 0x0000003f083f7220 */ /* 0x040fe20000410000 */
[----:B------:R-:W-:Y:S01]  /*a580*/  STS.64 [R13.X4], R36 ;  /* 0x000000240d007388 */ /* 0x000fe20000004a00 */
[----:B------:R-:W-:Y:S01]  /*a590*/  FMUL.FTZ R62, R8, R62 ;  /* 0x0000003e083e7220 */ /* 0x000fe20000410000 */
[----:B------:R-:W-:Y:S01]  /*a5a0*/  LEA.HI R14, R14, R3, RZ, 0x5 ;  /* 0x000000030e0e7211 */ /* 0x000fe200078f28ff */
[C---:B------:R-:W-:Y:S01]  /*a5b0*/  FMUL.FTZ R67, R8.reuse, R67 ;  /* 0x0000004308437220 */ /* 0x040fe20000410000 */
[----:B------:R-:W-:Y:S01]  /*a5c0*/  STS.64 [R13.X4+0x400], R38 ;  /* 0x000400260d007388 */ /* 0x000fe20000004a00 */
[C---:B------:R-:W-:Y:S01]  /*a5d0*/  FMUL.FTZ R66, R8.reuse, R66 ;  /* 0x0000004208427220 */ /* 0x040fe20000410000 */
[----:B------:R-:W-:Y:S01]  /*a5e0*/  LOP3.LUT R4, R15, 0xffffffe0, RZ, 0xc0, !PT ;  /* 0xffffffe00f047812 */ /* 0x000fe200078ec0ff */
[C---:B------:R-:W-:Y:S01]  /*a5f0*/  FMUL.FTZ R71, R8.reuse, R71 ;  /* 0x0000004708477220 */ /* 0x040fe20000410000 */
[----:B------:R-:W-:Y:S01]  /*a600*/  STS.64 [R19], R40 ;  /* 0x0000002813007388 */ /* 0x000fe20000000a00 */
[C---:B------:R-:W-:Y:S01]  /*a610*/  FMUL.FTZ R70, R8.reuse, R70 ;  /* 0x0000004608467220 */ /* 0x040fe20000410000 */
[----:B------:R-:W1:Y:S01]  /*a620*/  @P2 MUFU.LG2 R6, R6 ;  /* 0x0000000600062308 */ /* 0x000e620000000c00 */
[C---:B------:R-:W-:Y:S01]  /*a630*/  FMUL.FTZ R75, R8.reuse, R75 ;  /* 0x0000004b084b7220 */ /* 0x040fe20000410000 */
[----:B------:R-:W-:Y:S01]  /*a640*/  STS.64 [R19+0x400], R42 ;  /* 0x0004002a13007388 */ /* 0x000fe20000000a00 */
[----:B------:R-:W-:Y:S01]  /*a650*/  FMUL.FTZ R74, R8, R74 ;  /* 0x0000004a084a7220 */ /* 0x000fe20000410000 */
[----:B------:R-:W-:Y:S01]  /*a660*/  LOP3.LUT R14, R14, 0xffffffe0, RZ, 0xc0, !PT ;  /* 0xffffffe00e0e7812 */ /* 0x000fe200078ec0ff */
[C---:B------:R-:W-:Y:S01]  /*a670*/  FMUL.FTZ R79, R8.reuse, R79 ;  /* 0x0000004f084f7220 */ /* 0x040fe20000410000 */
[----:B------:R-:W-:Y:S01]  /*a680*/  STS.64 [R18], R44 ;  /* 0x0000002c12007388 */ /* 0x000fe20000000a00 */
[C---:B------:R-:W-:Y:S01]  /*a690*/  FMUL.FTZ R78, R8.reuse, R78 ;  /* 0x0000004e084e7220 */ /* 0x040fe20000410000 */
[----:B------:R-:W2:Y:S01]  /*a6a0*/  @P3 MUFU.LG2 R7, R7 ;  /* 0x0000000700073308 */ /* 0x000ea20000000c00 */
[C---:B------:R-:W-:Y:S01]  /*a6b0*/  FMUL.FTZ R83, R8.reuse, R83 ;  /* 0x0000005308537220 */ /* 0x040fe20000410000 */
[----:B------:R-:W-:Y:S01]  /*a6c0*/  STS.64 [R18+0x400], R46 ;  /* 0x0004002e12007388 */ /* 0x000fe20000000a00 */
[----:B------:R-:W-:Y:S01]  /*a6d0*/  FMUL.FTZ R82, R8, R82 ;  /* 0x0000005208527220 */ /* 0x000fe20000410000 */
[----:B------:R-:W-:Y:S01]  /*a6e0*/  IADD3 R4, R5, -R4, RZ ;  /* 0x8000000405047210 */ /* 0x000fe20007ffe0ff */
[----:B------:R-:W-:Y:S01]  /*a6f0*/  IMAD.IADD R8, R20, 0x1, R17 ;  /* 0x0000000114087824 */ /* 0x000fe200078e0211 */
[----:B------:R-:W-:-:S02]  /*a700*/  IADD3 R17, R10, R19, RZ ;  /* 0x000000130a117210 */ /* 0x000fc40007ffe0ff */
[----:B------:R-:W3:Y:S01]  /*a710*/  S2R R10, SR_CTAID.X ;  /* 0x00000000000a7919 */ /* 0x000ee20000002500 */
[----:B------:R-:W-:Y:S01]  /*a720*/  LEA.HI R12, R12, R5, RZ, 0x3 ;  /* 0x000000050c0c7211 */ /* 0x000fe200078f18ff */
[----:B-1----:R-:W-:Y:S01]  /*a730*/  @P2 FMUL.FTZ R15, R6, 0.69314718246459960938 ;  /* 0x3f317218060f2820 */ /* 0x002fe20000410000 */
[----:B------:R-:W-:Y:S01]  /*a740*/  IADD3 R14, R3, -R14, RZ ;  /* 0x8000000e030e7210 */ /* 0x000fe20007ffe0ff */
[----:B------:R-:W-:Y:S01]  /*a750*/  STS.64 [R17], R48 ;  /* 0x0000003011007388 */ /* 0x000fe20000000a00 */
[----:B------:R-:W-:Y:S02]  /*a760*/  LOP3.LUT P0, RZ, R4, 0x3, RZ, 0xc0, !PT ;  /* 0x0000000304ff7812 */ /* 0x000fe4000780c0ff */
[----:B------:R-:W-:Y:S01]  /*a770*/  LOP3.LUT R12, R12, 0xfffffff8, RZ, 0xc0, !PT ;  /* 0xfffffff80c0c7812 */ /* 0x000fe200078ec0ff */
[----:B------:R-:W-:Y:S01]  /*a780*/  STS.64 [R17+0x400], R50 ;  /* 0x0004003211007388 */ /* 0x000fe20000000a00 */
[----:B------:R-:W-:Y:S01]  /*a790*/  SHF.R.S32.HI R3, RZ, 0x1f, R14 ;  /* 0x0000001fff037819 */ /* 0x000fe2000001140e */
[----:B--2---:R-:W-:Y:S01]  /*a7a0*/  @P3 FMUL.FTZ R7, R7, 0.69314718246459960938 ;  /* 0x3f31721807073820 */ /* 0x004fe20000410000 */
[----:B------:R-:W-:Y:S01]  /*a7b0*/  MOV R4, 0xff800000 ;  /* 0xff80000000047802 */ /* 0x000fe20000000f00 */
[----:B------:R-:W-:Y:S01]  /*a7c0*/  STS.64 [R13.X4+0x2000], R52 ;  /* 0x002000340d007388 */ /* 0x000fe20000004a00 */
[----:B------:R-:W-:Y:S01]  /*a7d0*/  IMAD.IADD R12, R5, 0x1, -R12 ;  /* 0x00000001050c7824 */ /* 0x000fe200078e0a0c */
[----:B------:R-:W-:Y:S01]  /*a7e0*/  LEA.HI R3, R3, R14, RZ, 0x2 ;  /* 0x0000000e03037211 */ /* 0x000fe200078f10ff */
[----:B------:R-:W-:Y:S01]  /*a7f0*/  IMAD.MOV.U32 R5, RZ, RZ, -0x800000 ;  /* 0xff800000ff057424 */ /* 0x000fe200078e00ff */
[----:B------:R-:W-:Y:S01]  /*a800*/  STS.64 [R13.X4+0x2400], R54 ;  /* 0x002400360d007388 */ /* 0x000fe20000004a00 */
[----:B------:R-:W-:Y:S01]  /*a810*/  @P3 FFMA.FTZ R4, R2, c[0x0][0x238], R7 ;  /* 0x00008e0002043a23 */ /* 0x000fe20000010007 */
[----:B------:R-:W-:Y:S01]  /*a820*/  SHF.R.S32.HI R6, RZ, 0x2, R3 ;  /* 0x00000002ff067819 */ /* 0x000fe20000011403 */
[----:B------:R-:W-:Y:S01]  /*a830*/  @P2 FFMA.FTZ R5, R0, c[0x0][0x238], R15 ;  /* 0x00008e0000052a23 */ /* 0x000fe2000001000f */
[----:B------:R-:W-:Y:S04]  /*a840*/  STS.64 [R19+0x2000], R56 ;  /* 0x0020003813007388 */ /* 0x000fe80000000a00 */
[----:B------:R-:W-:Y:S01]  /*a850*/  STS.64 [R19+0x2400], R58 ;  /* 0x0024003a13007388 */ /* 0x000fe20000000a00 */
[----:B---3--:R-:W-:-:S03]  /*a860*/  IMAD.SHL.U32 R10, R10, 0x40, RZ ;  /* 0x000000400a0a7824 */ /* 0x008fc600078e00ff */
        /* <DEDUP_REMOVED lines=10> */
[----:B------:R-:W-:Y:S04]  /*a910*/  STS.64 [R18+0x4400], R78 ;  /* 0x0044004e12007388 */ /* 0x000fe80000000a00 */
[----:B------:R-:W-:Y:S04]  /*a920*/  STS.64 [R17+0x4000], R80 ;  /* 0x0040005011007388 */ /* 0x000fe80000000a00 */
[----:B------:R2:W-:Y:S01]  /*a930*/  STS.64 [R17+0x4400], R82 ;  /* 0x0044005211007388 */ /* 0x0005e20000000a00 */
[----:B-1----:R-:W-:-:S03]  /*a940*/  SHF.R.S32.HI R13, RZ, 0x1f, R16 ;  /* 0x0000001fff0d7819 */ /* 0x002fc60000011410 */
[----:B------:R-:W-:Y:S01]  /*a950*/  BAR.SYNC.DEFER_BLOCKING 0x0 ;  /* 0x0000000000007b1d */ /* 0x000fe20000010000 */
[----:B------:R-:W-:-:S04]  /*a960*/  LEA.HI R13, R13, R16, RZ, 0x2 ;  /* 0x000000100d0d7211 */ /* 0x000fc800078f10ff */
[----:B------:R-:W-:-:S04]  /*a970*/  LOP3.LUT R13, R13, 0xffffffc, RZ, 0xc0, !PT ;  /* 0x0ffffffc0d0d7812 */ /* 0x000fc800078ec0ff */
[----:B------:R-:W-:Y:S02]  /*a980*/  IADD3 R13, R16, -R13, RZ ;  /* 0x8000000d100d7210 */ /* 0x000fe40007ffe0ff */
[----:B------:R-:W-:Y:S02]  /*a990*/  SHF.L.U32 R16, R12, 0x2, RZ ;  /* 0x000000020c107819 */ /* 0x000fe400000006ff */
[----:B------:R-:W-:Y:S02]  /*a9a0*/  LEA R6, R13, R6, 0x4 ;  /* 0x000000060d067211 */ /* 0x000fe400078e20ff */
[----:B--2---:R-:W-:Y:S01]  /*a9b0*/  SHF.R.S32.HI R17, RZ, 0x1f, R16 ;  /* 0x0000001fff117819 */ /* 0x004fe20000011410 */
[----:B------:R1:W2:Y:S04]  /*a9c0*/  LDS.128 R60, [R8.X4] ;  /* 0x00000000083c7984 */ /* 0x0002a80000004c00 */
[----:B------:R1:W3:Y:S04]  /*a9d0*/  LDS.128 R56, [R8.X4+0x800] ;  /* 0x0008000008387984 */ /* 0x0002e80000004c00 */
[----:B------:R1:W4:Y:S04]  /*a9e0*/  LDS.128 R52, [R8.X4+0x1000] ;  /* 0x0010000008347984 */ /* 0x0003280000004c00 */
        /* <DEDUP_REMOVED lines=9> */
[----:B------:R-:W-:Y:S05]  /*aa80*/  @P0 BRA `(.L_x_4613) ;  /* 0x000000a000000947 */ /* 0x000fea0003800000 */
[----:B--23--:R-:W-:Y:S02]  /*aa90*/  IADD3 R3, R6, 0x8, RZ ;  /* 0x0000000806037810 */ /* 0x00cfe40007ffe0ff */
[----:B------:R-:W-:-:S02]  /*aaa0*/  SHF.R.S32.HI R2, RZ, 0x1f, R6 ;  /* 0x0000001fff027819 */ /* 0x000fc40000011406 */
[----:B------:R-:W-:Y:S02]  /*aab0*/  IADD3 R0, P0, R9, R6, RZ ;  /* 0x0000000609007210 */ /* 0x000fe40007f1e0ff */
[-C--:B------:R-:W-:Y:S02]  /*aac0*/  ISETP.GE.AND P2, PT, R6, R118.reuse, PT ;  /* 0x000000760600720c */ /* 0x080fe40003f46270 */
[----:B------:R-:W-:Y:S02]  /*aad0*/  ISETP.GE.AND P1, PT, R3, R118, PT ;  /* 0x000000760300720c */ /* 0x000fe40003f26270 */
[----:B------:R-:W-:Y:S02]  /*aae0*/  LEA.HI.X.SX32 R3, R9, R2, 0x1, P0 ;  /* 0x0000000209037211 */ /* 0x000fe400000f0eff */
[----:B------:R-:W-:-:S04]  /*aaf0*/  LEA R2, P0, R0, c[0x0][0x208], 0x2 ;  /* 0x0000820000027a11 */ /* 0x000fc800078010ff */
[----:B------:R-:W-:-:S05]  /*ab00*/  LEA.HI.X R3, R0, c[0x0][0x20c], R3, 0x2, P0 ;  /* 0x0000830000037a11 */ /* 0x000fca00000f1403 */
[----:B------:R2:W-:Y:S04]  /*ab10*/  @!P2 STG.E [R2.64], R4 ;  /* 0x000000040200a986 */ /* 0x0005e8000c101908 */
[----:B------:R2:W-:Y:S02]  /*ab20*/  @!P1 STG.E [R2.64+0x20], R5 ;  /* 0x0000200502009986 */ /* 0x0005e4000c101908 */
.L_x_4613:
[----:B--23--:R-:W-:Y:S05]  /*ab30*/  BSYNC B0 ;  /* 0x0000000000007941 */ /* 0x00cfea0003800000 */
.L_x_4612:
        /* <DEDUP_REMOVED lines=18> */
.L_x_4615:
[----:B------:R-:W-:Y:S05]  /*ac60*/  BSYNC B0 ;  /* 0x0000000000007941 */ /* 0x000fea0003800000 */
.L_x_4614:
        /* <DEDUP_REMOVED lines=10> */
.L_x_4617:
[----:B------:R-:W-:Y:S05]  /*ad10*/  BSYNC B0 ;  /* 0x0000000000007941 */ /* 0x000fea0003800000 */
.L_x_4616:
[----:B------:R-:W-:Y:S01]  /*ad20*/  IADD3 R3, R11, 0x20, RZ ;  /* 0x000000200b037810 */ /* 0x000fe20007ffe0ff */
[----:B------:R-:W-:Y:S03]  /*ad30*/  BSSY B0, `(.L_x_4618) ;  /* 0x0000009000007945 */ /* 0x000fe60003800000 */
[----:B------:R-:W-:-:S13]  /*ad40*/  ISETP.GE.AND P0, PT, R3, R118, PT ;  /* 0x000000760300720c */ /* 0x000fda0003f06270 */
[----:B------:R-:W-:Y:S05]  /*ad50*/  @P0 BRA `(.L_x_4619) ;  /* 0x0000006000000947 */ /* 0x000fea0003800000 */
[----:B------:R-:W-:Y:S02]  /*ad60*/  ISETP.GE.AND P2, PT, R16, c[0x0][0x220], PT ;  /* 0x0000880010007a0c */ /* 0x000fe40003f46270 */
[----:B------:R-:W-:Y:S02]  /*ad70*/  ISETP.GE.AND P1, PT, R2, c[0x0][0x220], PT ;  /* 0x0000880002007a0c */ /* 0x000fe40003f26270 */
[----:B------:R-:W-:-:S09]  /*ad80*/  ISETP.GE.AND P0, PT, R0, c[0x0][0x220], PT ;  /* 0x0000880000007a0c */ /* 0x000fd20003f06270 */
[----:B----4-:R3:W-:Y:S04]  /*ad90*/  @!P2 STG.E.128 [R4.64+0x3000], R52 ;  /* 0x003000340400a986 */ /* 0x0107e8000c101d08 */
[----:B-1----:R3:W-:Y:S04]  /*ada0*/  @!P1 STG.E.128 [R4.64+0x3080], R36 ;  /* 0x0030802404009986 */ /* 0x0027e8000c101d08 */
[----:B------:R3:W-:Y:S02]  /*adb0*/  @!P0 STG.E.128 [R4.64+0x3100], R20 ;  /* 0x0031001404008986 */ /* 0x0007e4000c101d08 */
.L_x_4619:
[----:B------:R-:W-:Y:S05]  /*adc0*/  BSYNC B0 ;  /* 0x0000000000007941 */ /* 0x000fea0003800000 */
.L_x_4618:
        /* <DEDUP_REMOVED lines=11> */
.L_x_4620:
        /* <DEDUP_REMOVED lines=16> */
.L_x_6364:


//--------------------- .text._ZN5flash24flash_fwd_splitkv_kernelI23Flash_fwd_kernel_traitsILi96ELi64ELi64ELi4ELb0ELb0EN7cutlass10bfloat16_tE19Flash_kernel_traitsILi96ELi64ELi64ELi4ES3_EELb1ELb0ELb0ELb0ELb0ELb1ELb1ELb0EEEvNS_16Flash_fwd_paramsE --------------------------
	.section	.text._ZN5flash24flash_fwd_splitkv_kernelI23Flash_fwd_kernel_traitsILi96ELi64ELi64ELi4ELb0ELb0EN7cutlass10bfloat16_tE19Flash_kernel_traitsILi96ELi64ELi64ELi4ES3_EELb1ELb0ELb0ELb0ELb0ELb1ELb1ELb0EEEvNS_16Flash_fwd_paramsE,"ax",@progbits
	.sectioninfo	@"SHI_REGISTERS=168"
	.align	128
        .global         _ZN5flash24flash_fwd_splitkv_kernelI23Flash_fwd_kernel_traitsILi96ELi64ELi64ELi4ELb0ELb0EN7cutlass10bfloat16_tE19Flash_kernel_traitsILi96ELi64ELi64ELi4ES3_EELb1ELb0ELb0ELb0ELb0ELb1ELb1ELb0EEEvNS_16Flash_fwd_paramsE
        .type           _ZN5flash24flash_fwd_splitkv_kernelI23Flash_fwd_kernel_traitsILi96ELi64ELi64ELi4ELb0ELb0EN7cutlass10bfloat16_tE19Flash_kernel_traitsILi96ELi64ELi64ELi4ES3_EELb1ELb0ELb0ELb0ELb0ELb1ELb1ELb0EEEvNS_16Flash_fwd_paramsE,@function
        .size           _ZN5flash24flash_fwd_splitkv_kernelI23Flash_fwd_kernel_traitsILi96ELi64ELi64ELi4ELb0ELb0EN7cutlass10bfloat16_tE19Flash_kernel_traitsILi96ELi64ELi64ELi4ES3_EELb1ELb0ELb0ELb0ELb0ELb1ELb1ELb0EEEvNS_16Flash_fwd_paramsE,(.L_x_6365 - _ZN5flash24flash_fwd_splitkv_kernelI23Flash_fwd_kernel_traitsILi96ELi64ELi64ELi4ELb0ELb0EN7cutlass10bfloat16_tE19Flash_kernel_traitsILi96ELi64ELi64ELi4ES3_EELb1ELb0ELb0ELb0ELb0ELb1ELb1ELb0EEEvNS_16Flash_fwd_paramsE)
        .other          _ZN5flash24flash_fwd_splitkv_kernelI23Flash_fwd_kernel_traitsILi96ELi64ELi64ELi4ELb0ELb0EN7cutlass10bfloat16_tE19Flash_kernel_traitsILi96ELi64ELi64ELi4ES3_EELb1ELb0ELb0ELb0ELb0ELb1ELb1ELb0EEEvNS_16Flash_fwd_paramsE,@"STO_CUDA_ENTRY STV_DEFAULT"
_ZN5flash24flash_fwd_splitkv_kernelI23Flash_fwd_kernel_traitsILi96ELi64ELi64ELi4ELb0ELb0EN7cutlass10bfloat16_tE19Flash_kernel_traitsILi96ELi64ELi64ELi4ES3_EELb1ELb0ELb0ELb0ELb0ELb1ELb1ELb0EEEvNS_16Flash_fwd_paramsE:
.text._ZN5flash24flash_fwd_splitkv_kernelI23Flash_fwd_kernel_traitsILi96ELi64ELi64ELi4ELb0ELb0EN7cutlass10bfloat16_tE19Flash_kernel_traitsILi96ELi64ELi64ELi4ES3_EELb1ELb0ELb0ELb0ELb0ELb1ELb1ELb0EEEvNS_16Flash_fwd_paramsE:
        /* <DEDUP_REMOVED lines=54> */
.L_x_4621:
[----:B---34-:R-:W-:Y:S02]  /*0360*/  MOV R3, c[0x0][0x218] ;  /* 0x0000860000037a02 */ /* 0x018fe40000000f00 */
.L_x_4622:
        /* <DEDUP_REMOVED lines=60> */
[----:B------:R-:W-:Y:S01]  /*0730*/  BSSY B0, `(.L_x_4624) ;  /* 0x000001a000007945 */ /* 0x000fe20003800000 */
[----:B------:R-:W-:Y:S01]  /*0740*/  IMAD.IADD R99, R99, 0x1, -R98 ;  /* 0x0000000163637824 */ /* 0x000fe200078e0a62 */
[----:B------:R-:W-:-:S04]  /*0750*/  LEA.HI R2, R3, R90, RZ, 0x3 ;  /* 0x0000005a03027211 */ /* 0x000fc800078f18ff */
[----:B------:R-:W-:Y:S02]  /*0760*/  LOP3.LUT R3, R2, 0xfffffff8, RZ, 0xc0, !PT ;  /* 0xfffffff802037812 */ /* 0x000fe400078ec0ff */
[----:B------:R-:W-:-:S03]  /*0770*/  SHF.R.S32.HI R0, RZ, 0x3, R2 ;  /* 0x00000003ff007819 */ /* 0x000fc60000011402 */
[----:B------:R-:W-:Y:S01]  /*0780*/  IMAD.IADD R90, R90, 0x1, -R3 ;  /* 0x000000015a5a7824 */ /* 0x000fe200078e0a03 */
[----:B------:R-:W-:Y:S01]  /*0790*/  ISETP.GE.AND P1, PT, R0, R99, PT ;  /* 0x000000630000720c */ /* 0x000fe20003f26270 */
[----:B------:R-:W-:Y:S02]  /*07a0*/  IMAD R3, R125, c[0x0][0x1c0], R12 ;  /* 0x000070007d037a24 */ /* 0x000fe400078e020c */
[----:B------:R-:W-:Y:S02]  /*07b0*/  IMAD.SHL.U32 R4, R90, 0x4, RZ ;  /* 0x000000045a047824 */ /* 0x000fe400078e00ff */
[----:B------:R-:W-:-:S03]  /*07c0*/  IMAD R3, R3, c[0x0][0x214], R98 ;  /* 0x0000850003037a24 */ /* 0x000fc600078e0262 */
[----:B------:R-:W-:Y:S01]  /*07d0*/  SHF.R.S32.HI R5, RZ, 0x1f, R4 ;  /* 0x0000001fff057819 */ /* 0x000fe20000011404 */
[----:B------:R-:W-:-:S04]  /*07e0*/  IMAD R7, R3, c[0x0][0x22c], RZ ;  /* 0x00008b0003077a24 */ /* 0x000fc800078e02ff */
        /* <DEDUP_REMOVED lines=14> */
.L_x_4625:
[----:B------:R-:W-:Y:S05]  /*08d0*/  BSYNC B0 ;  /* 0x0000000000007941 */ /* 0x000fea0003800000 */
.L_x_4624:
        /* <DEDUP_REMOVED lines=10> */
.L_x_4627:
[----:B------:R-:W-:Y:S05]  /*0980*/  BSYNC B0 ;  /* 0x0000000000007941 */ /* 0x000fea0003800000 */
.L_x_4626:
        /* <DEDUP_REMOVED lines=10> */
.L_x_4629:
[----:B------:R-:W-:Y:S05]  /*0a30*/  BSYNC B0 ;  /* 0x0000000000007941 */ /* 0x000fea0003800000 */
.L_x_4628:
        /* <DEDUP_REMOVED lines=10> */
.L_x_4631:
[----:B------:R-:W-:Y:S05]  /*0ae0*/  BSYNC B0 ;  /* 0x0000000000007941 */ /* 0x000fea0003800000 */
.L_x_4630:
        /* <DEDUP_REMOVED lines=20> */
.L_x_4623:
        /* <DEDUP_REMOVED lines=93> */
.L_x_4632:
        /* <DEDUP_REMOVED lines=15> */
.L_x_4634:
        /* <DEDUP_REMOVED lines=50> */
.L_x_4633:
        /* <DEDUP_REMOVED lines=115> */
.L_x_4636:
[----:B------:R-:W-:Y:S05]  /*1d40*/  BSYNC B0 ;  /* 0x0000000000007941 */ /* 0x000fea0003800000 */
.L_x_4635:
        /* <DEDUP_REMOVED lines=36> */
.L_x_4638:
[----:B------:R-:W-:Y:S05]  /*1f90*/  BSYNC B0 ;  /* 0x0000000000007941 */ /* 0x000fea0003800000 */
.L_x_4637:
        /* <DEDUP_REMOVED lines=33> */
.L_x_4640:
[----:B------:R-:W-:Y:S05]  /*21b0*/  BSYNC B0 ;  /* 0x0000000000007941 */ /* 0x000fea0003800000 */
.L_x_4639:
        /* <DEDUP_REMOVED lines=36> */
.L_x_4642:
[----:B------:R-:W-:Y:S05]  /*2400*/  BSYNC B0 ;  /* 0x0000000000007941 */ /* 0x000fea0003800000 */
.L_x_4641:
        /* <DEDUP_REMOVED lines=39> */
.L_x_4644:
[----:B------:R-:W-:Y:S05]  /*2680*/  BSYNC B0 ;  /* 0x0000000000007941 */ /* 0x000fea0003800000 */
.L_x_4643:
        /* <DEDUP_REMOVED lines=38> */
.L_x_4646:
[----:B------:R-:W-:Y:S05]  /*28f0*/  BSYNC B0 ;  /* 0x0000000000007941 */ /* 0x000fea0003800000 */
.L_x_4645:
[----:B------:R-:W-:Y:S01]  /*2900*/  LEA.HI R9, R112, R112, RZ, 0x1 ;  /* 0x0000007070097211 */ /* 0x000fe200078f08ff */
[----:B------:R-:W-:Y:S01]  /*2910*/  IMAD.SHL.U32 R87, R87, 0x40, RZ ;  /* 0x0000004057577824 */ /* 0x000fe200078e00ff */
[----:B------:R-:W-:Y:S01]  /*2920*/  SHF.R.S32.HI R92, RZ, 0x1f, R5 ;  /* 0x0000001fff5c7819 */ /* 0x000fe20000011405 */
[----:B------:R-:W-:Y:S01]  /*2930*/  IMAD.SHL.U32 R8, R8, 0x8, RZ ;  /* 0x0000000808087824 */ /* 0x000fe200078e00ff */
[----:B------:R-:W-:Y:S01]  /*2940*/  LOP3.LUT R6, R6, 0x7fffffe, RZ, 0xc0, !PT ;  /* 0x07fffffe06067812 */ /* 0x000fe200078ec0ff */
        /* <DEDUP_REMOVED lines=15> */
[--C-:B------:R-:W-:Y:S01]  /*2a40*/  IMAD R6, R95, 0x200, R92.reuse ;  /* 0x000002005f067824 */ /* 0x100fe200078e025c */
[----:B------:R-:W-:Y:S01]  /*2a50*/  SHF.R.U32.HI R5, RZ, 0x3, R5 ;  /* 0x00000003ff057819 */ /* 0x000fe20000011605 */
[C---:B------:R-:W-:Y:S01]  /*2a60*/  IMAD R110, R93.reuse, 0x20, R92 ;  /* 0x000000205d6e7824 */ /* 0x040fe200078e025c */
[----:B------:R-:W-:Y:S01]  /*2a70*/  SHF.R.U32.HI R87, RZ, 0x3, R87 ;  /* 0x00000003ff577819 */ /* 0x000fe20000011657 */
[----:B------:R-:W-:Y:S01]  /*2a80*/  IMAD R6, R93, 0x20, R6 ;  /* 0x000000205d067824 */ /* 0x000fe200078e0206 */
[----:B------:R-:W-:-:S02]  /*2a90*/  LOP3.LUT R5, R8, R5, RZ, 0x3c, !PT ;  /* 0x0000000508057212 */ /* 0x000fc400078e3cff */
[----:B------:R-:W-:-:S03]  /*2aa0*/  LOP3.LUT R87, R10, R87, RZ, 0x3c, !PT ;  /* 0x000000570a577212 */ /* 0x000fc600078e3cff */
[----:B------:R-:W-:Y:S02]  /*2ab0*/  IMAD.U32 R112, R112, 0x20, R5 ;  /* 0x0000002070707824 */ /* 0x000fe400078e0005 */
[----:B------:R-:W-:Y:S02]  /*2ac0*/  IMAD.IADD R113, R87, 0x1, R6 ;  /* 0x0000000157717824 */ /* 0x000fe400078e0206 */
[----:B------:R-:W-:Y:S02]  /*2ad0*/  IMAD.SHL.U32 R112, R112, 0x2, RZ ;  /* 0x0000000270707824 */ /* 0x000fe400078e00ff */
[----:B------:R-:W-:Y:S02]  /*2ae0*/  IMAD.SHL.U32 R113, R113, 0x2, RZ ;  /* 0x0000000271717824 */ /* 0x000fe400078e00ff */
[----:B------:R-:W-:Y:S01]  /*2af0*/  IMAD.MOV.U32 R5, RZ, RZ, 0x20 ;  /* 0x00000020ff057424 */ /* 0x000fe200078e00ff */
[----:B------:R-:W-:Y:S01]  /*2b00*/  LDSM.16.M88.4 R12, [R112+0x3000] ;  /* 0x00300000700c783b */ /* 0x000fe20000000200 */
[----:B------:R-:W-:-:S02]  /*2b10*/  IMAD R111, R3, 0x2, R113 ;  /* 0x00000002036f7824 */ /* 0x000fc400078e0271 */
[----:B------:R-:W-:Y:S01]  /*2b20*/  IMAD.IADD R110, R87, 0x1, R110 ;  /* 0x00000001576e7824 */ /* 0x000fe200078e026e */
[----:B------:R-:W2:Y:S01]  /*2b30*/  LDSM.16.M88.4 R60, [R113] ;  /* 0x00000000713c783b */ /* 0x000ea20000000200 */
[----:B------:R-:W-:-:S03]  /*2b40*/  SEL R5, R5, 0xffffffe0, !P0 ;  /* 0xffffffe005057807 */ /* 0x000fc60004000000 */
[----:B------:R-:W-:Y:S02]  /*2b50*/  LDSM.16.M88.4 R72, [R111] ;  /* 0x000000006f48783b */ /* 0x000fe40000000200 */
[----:B------:R-:W-:Y:S02]  /*2b60*/  IMAD.IADD R109, R112, 0x1, R5 ;  /* 0x00000001706d7824 */ /* 0x000fe400078e0205 */
[----:B------:R-:W5:Y:S04]  /*2b70*/  LDSM.16.M88.4 R48, [R112+0x3400] ;  /* 0x003400007030783b */ /* 0x000f680000000200 */
[----:B------:R-:W1:Y:S04]  /*2b80*/  LDSM.16.M88.4 R4, [R109+0x3000] ;  /* 0x003000006d04783b */ /* 0x000e680000000200 */
[----:B------:R-:W-:Y:S04]  /*2b90*/  LDSM.16.M88.4 R8, [R112+0x4000] ;  /* 0x004000007008783b */ /* 0x000fe80000000200 */
[----:B------:R-:W3:Y:S04]  /*2ba0*/  LDSM.16.M88.4 R56, [R113+0x1000] ;  /* 0x001000007138783b */ /* 0x000ee80000000200 */
[----:B------:R-:W4:Y:S04]  /*2bb0*/  LDSM.16.M88.4 R40, [R112+0x3800] ;  /* 0x003800007028783b */ /* 0x000f280000000200 */
[----:B------:R-:W3:Y:S04]  /*2bc0*/  LDSM.16.M88.4 R24, [R112+0x3c00] ;  /* 0x003c00007018783b */ /* 0x000ee80000000200 */
[----:B-1----:R-:W1:Y:S04]  /*2bd0*/  LDSM.16.M88.4 R20, [R109+0x3400] ;  /* 0x003400006d14783b */ /* 0x002e680000000200 */
[----:B------:R-:W-:Y:S01]  /*2be0*/  LDSM.16.M88.4 R52, [R109+0x4000] ;  /* 0x004000006d34783b */ /* 0x000fe20000000200 */
[C---:B--2---:R-:W-:Y:S03]  /*2bf0*/  HMMA.16816.F32.BF16 R16, R60.reuse, R12, RZ ;  /* 0x0000000c3c10723c */ /* 0x044fe600000418ff */
[----:B------:R-:W2:Y:S04]  /*2c00*/  LDSM.16.M88.4 R36, [R111+0x1000] ;  /* 0x001000006f24783b */ /* 0x000ea80000000200 */
[----:B------:R-:W-:Y:S01]  /*2c10*/  LDSM.16.M88.4 R80, [R112+0x4400] ;  /* 0x004400007050783b */ /* 0x000fe20000000200 */
[C---:B------:R-:W-:Y:S03]  /*2c20*/  HMMA.16816.F32.BF16 R12, R60.reuse, R14, RZ ;  /* 0x0000000e3c0c723c */ /* 0x040fe600000418ff */
[----:B------:R-:W-:Y:S04]  /*2c30*/  LDSM.16.M88.4 R68, [R109+0x3c00] ;  /* 0x003c00006d44783b */ /* 0x000fe80000000200 */
[----:B------:R-:W-:Y:S01]  /*2c40*/  LDSM.16.M88.4 R32, [R109+0x4400] ;  /* 0x004400006d20783b */ /* 0x000fe20000000200 */
[----:B-----5:R-:W-:Y:S08]  /*2c50*/  HMMA.16816.F32.BF16 R28, R60, R48, RZ ;  /* 0x000000303c1c723c */ /* 0x020ff000000418ff */
[C---:B------:R-:W-:Y:S08]  /*2c60*/  HMMA.16816.F32.BF16 R16, R72.reuse, R4, R16 ;  /* 0x000000044810723c */ /* 0x040ff00000041810 */
[----:B------:R-:W-:Y:S01]  /*2c70*/  HMMA.16816.F32.BF16 R12, R72, R6, R12 ;  /* 0x00000006480c723c */ /* 0x000fe2000004180c */
[----:B------:R-:W5:Y:S07]  /*2c80*/  LDSM.16.M88.4 R4, [R109+0x3800] ;  /* 0x003800006d04783b */ /* 0x000f6e0000000200 */
[----:B------:R-:W-:Y:S08]  /*2c90*/  HMMA.16816.F32.BF16 R48, R60, R50, RZ ;  /* 0x000000323c30723c */ /* 0x000ff000000418ff */
[C---:B---3--:R-:W-:Y:S08]  /*2ca0*/  HMMA.16816.F32.BF16 R16, R56.reuse, R8, R16 ;  /* 0x000000083810723c */ /* 0x048ff00000041810 */
[----:B------:R-:W-:Y:S01]  /*2cb0*/  HMMA.16816.F32.BF16 R12, R56, R10, R12 ;  /* 0x0000000a380c723c */ /* 0x000fe2000004180c */
[----:B------:R-:W-:Y:S07]  /*2cc0*/  LDSM.16.M88.4 R8, [R109+0x5000] ;  /* 0x005000006d08783b */ /* 0x000fee0000000200 */
[C---:B----4-:R-:W-:Y:S08]  /*2cd0*/  HMMA.16816.F32.BF16 R44, R60.reuse, R40, RZ ;  /* 0x000000283c2c723c */ /* 0x050ff000000418ff */
[C---:B------:R-:W-:Y:S08]  /*2ce0*/  HMMA.16816.F32.BF16 R40, R60.reuse, R42, RZ ;  /* 0x0000002a3c28723c */ /* 0x040ff000000418ff */
[C---:B------:R-:W-:Y:S08]  /*2cf0*/  HMMA.16816.F32.BF16 R64, R60.reuse, R24, RZ ;  /* 0x000000183c40723c */ /* 0x040ff000000418ff */
[----:B------:R-:W-:Y:S01]  /*2d00*/  HMMA.16816.F32.BF16 R60, R60, R26, RZ ;  /* 0x0000001a3c3c723c */ /* 0x000fe200000418ff */
[----:B------:R-:W-:Y:S07]  /*2d10*/  LDSM.16.M88.4 R24, [R113+0x2000] ;  /* 0x002000007118783b */ /* 0x000fee0000000200 */
[C---:B-1----:R-:W-:Y:S08]  /*2d20*/  HMMA.16816.F32.BF16 R28, R72.reuse, R20, R28 ;  /* 0x00000014481c723c */ /* 0x042ff0000004181c */
[----:B------:R-:W-:Y:S01]  /*2d30*/  HMMA.16816.F32.BF16 R48, R72, R22, R48 ;  /* 0x000000164830723c */ /* 0x000fe20000041830 */
[----:B------:R-:W1:Y:S07]  /*2d40*/  LDSM.16.M88.4 R20, [R112+0x5000] ;  /* 0x005000007014783b */ /* 0x000e6e0000000200 */
[C---:B--2---:R-:W-:Y:S08]  /*2d50*/  HMMA.16816.F32.BF16 R16, R36.reuse, R52, R16 ;  /* 0x000000342410723c */ /* 0x044ff00000041810 */
[----:B------:R-:W-:Y:S01]  /*2d60*/  HMMA.16816.F32.BF16 R12, R36, R54, R12 ;  /* 0x00000036240c723c */ /* 0x000fe2000004180c */
[----:B------:R-:W2:Y:S07]  /*2d70*/  LDSM.16.M88.4 R52, [R112+0x4800] ;  /* 0x004800007034783b */ /* 0x000eae0000000200 */
[C---:B-----5:R-:W-:Y:S08]  /*2d80*/  HMMA.16816.F32.BF16 R44, R72.reuse, R4, R44 ;  /* 0x00000004482c723c */ /* 0x060ff0000004182c */
[----:B------:R-:W-:Y:S01]  /*2d90*/  HMMA.16816.F32.BF16 R40, R72, R6, R40 ;  /* 0x000000064828723c */ /* 0x000fe20000041828 */
[----:B------:R-:W3:Y:S07]  /*2da0*/  LDSM.16.M88.4 R4, [R111+0x2000] ;  /* 0x002000006f04783b */ /* 0x000eee0000000200 */
[C---:B------:R-:W-:Y:S08]  /*2db0*/  HMMA.16816.F32.BF16 R28, R56.reuse, R80, R28 ;  /* 0x00000050381c723c */ /* 0x040ff0000004181c */
[----:B------:R-:W-:Y:S08]  /*2dc0*/  HMMA.16816.F32.BF16 R48, R56, R82, R48 ;  /* 0x000000523830723c */ /* 0x000ff00000041830 */
[C---:B-1----:R-:W-:Y:S08]  /*2dd0*/  HMMA.16816.F32.BF16 R16, R24.reuse, R20, R16 ;  /* 0x000000141810723c */ /* 0x042ff00000041810 */
[----:B------:R-:W-:Y:S01]  /*2de0*/  HMMA.16816.F32.BF16 R12, R24, R22, R12 ;  /* 0x00000016180c723c */ /* 0x000fe2000004180c */
[----:B------:R-:W1:Y:S07]  /*2df0*/  LDSM.16.M88.4 R20, [R109+0x4800] ;  /* 0x004800006d14783b */ /* 0x000e6e0000000200 */
[----:B------:R-:W-:Y:S01]  /*2e00*/  HMMA.16816.F32.BF16 R76, R72, R68, R64 ;  /* 0x00000044484c723c */ /* 0x000fe20000041840 */
[----:B------:R-:W4:Y:S07]  /*2e10*/  LDSM.16.M88.4 R64, [R112+0x5400] ;  /* 0x005400007040783b */ /* 0x000f2e0000000200 */
[----:B------:R-:W-:Y:S08]  /*2e20*/  HMMA.16816.F32.BF16 R28, R36, R32, R28 ;  /* 0x00000020241c723c */ /* 0x000ff0000004181c */
[----:B--2---:R-:W-:Y:S01]  /*2e30*/  HMMA.16816.F32.BF16 R80, R56, R52, R44 ;  /* 0x000000343850723c */ /* 0x004fe2000004182c */
[----:B------:R-:W-:Y:S07]  /*2e40*/  LDSM.16.M88.4 R44, [R109+0x5400] ;  /* 0x005400006d2c783b */ /* 0x000fee0000000200 */
[----:B------:R-:W-:Y:S01]  /*2e50*/  HMMA.16816.F32.BF16 R48, R36, R34, R48 ;  /* 0x000000222430723c */ /* 0x000fe20000041830 */
[----:B------:R-:W2:Y:S07]  /*2e60*/  LDSM.16.M88.4 R32, [R112+0x4c00] ;  /* 0x004c00007020783b */ /* 0x000eae0000000200 */
[----:B------:R-:W-:Y:S08]  /*2e70*/  HMMA.16816.F32.BF16 R40, R56, R54, R40 ;  /* 0x000000363828723c */ /* 0x000ff00000041828 */
[C---:B---3--:R-:W-:Y:S08]  /*2e80*/  HMMA.16816.F32.BF16 R16, R4.reuse, R8, R16 ;  /* 0x000000080410723c */ /* 0x048ff00000041810 */
[----:B------:R-:W-:Y:S01]  /*2e90*/  HMMA.16816.F32.BF16 R12, R4, R10, R12 ;  /* 0x0000000a040c723c */ /* 0x000fe2000004180c */
[----:B------:R-:W3:Y:S07]  /*2ea0*/  LDSM.16.M88.4 R8, [R112+0x5800] ;  /* 0x005800007008783b */ /* 0x000eee0000000200 */
[----:B------:R-:W-:Y:S08]  /*2eb0*/  HMMA.16816.F32.BF16 R60, R72, R70, R60 ;  /* 0x00000046483c723c */ /* 0x000ff0000004183c */
[----:B-1----:R-:W-:Y:S01]  /*2ec0*/  HMMA.16816.F32.BF16 R80, R36, R20, R80 ;  /* 0x000000142450723c */ /* 0x002fe20000041850 */
[----:B------:R-:W-:-:S02]  /*2ed0*/  FMUL.FTZ R16, R16, c[0x0][0x2ec] ;  /* 0x0000bb0010107a20 */ /* 0x000fc40000410000 */
[----:B------:R-:W-:Y:S02]  /*2ee0*/  FMUL.FTZ R17, R17, c[0x0][0x2ec] ;  /* 0x0000bb0011117a20 */ /* 0x000fe40000410000 */
[----:B------:R-:W1:Y:S01]  /*2ef0*/  MUFU.TANH R52, R16 ;  /* 0x0000001000347308 */ /* 0x000e620000002400 */
[----:B------:R-:W-:Y:S02]  /*2f00*/  FMUL.FTZ R54, R18, c[0x0][0x2ec] ;  /* 0x0000bb0012367a20 */ /* 0x000fe40000410000 */
[----:B------:R-:W-:Y:S01]  /*2f10*/  HMMA.16816.F32.BF16 R40, R36, R22, R40 ;  /* 0x000000162428723c */ /* 0x000fe20000041828 */
[----:B------:R-:W5:Y:S01]  /*2f20*/  LDSM.16.M88.4 R20, [R109+0x4c00] ;  /* 0x004c00006d14783b */ /* 0x000f620000000200 */
[----:B------:R-:W-:Y:S02]  /*2f30*/  FMUL.FTZ R12, R12, c[0x0][0x2ec] ;  /* 0x0000bb000c0c7a20 */ /* 0x000fe40000410000 */
[----:B------:R-:W-:Y:S01]  /*2f40*/  FMUL.FTZ R13, R13, c[0x0][0x2ec] ;  /* 0x0000bb000d0d7a20 */ /* 0x000fe20000410000 */
[----:B------:R1:W1:Y:S01]  /*2f50*/  MUFU.TANH R53, R17 ;  /* 0x0000001100357308 */ /* 0x0002620000002400 */
[----:B------:R-:W-:-:S02]  /*2f60*/  FMUL.FTZ R14, R14, c[0x0][0x2ec] ;  /* 0x0000bb000e0e7a20 */ /* 0x000fc40000410000 */
[----:B----4-:R-:W-:Y:S01]  /*2f70*/  HMMA.16816.F32.BF16 R28, R24, R64, R28 ;  /* 0x00000040181c723c */ /* 0x010fe2000004181c */
[----:B------:R-:W-:-:S04]  /*2f80*/  FMUL.FTZ R15, R15, c[0x0][0x2ec] ;  /* 0x0000bb000f0f7a20 */ /* 0x000fc80000410000 */
[----:B------:R-:W-:Y:S03]  /*2f90*/  MUFU.TANH R55, R12 ;  /* 0x0000000c00377308 */ /* 0x000fe60000002400 */
[----:B--2---:R-:W-:Y:S05]  /*2fa0*/  HMMA.16816.F32.BF16 R60, R56, R34, R60 ;  /* 0x00000022383c723c */ /* 0x004fea000004183c */
[----:B------:R-:W-:Y:S03]  /*2fb0*/  MUFU.TANH R54, R54 ;  /* 0x0000003600367308 */ /* 0x000fe60000002400 */
[----:B------:R-:W-:Y:S08]  /*2fc0*/  HMMA.16816.F32.BF16 R48, R24, R66, R48 ;  /* 0x000000421830723c */ /* 0x000ff00000041830 */
[----:B------:R-:W-:Y:S08]  /*2fd0*/  HMMA.16816.F32.BF16 R76, R56, R32, R76 ;  /* 0x00000020384c723c */ /* 0x000ff0000004184c */
[C---:B---3--:R-:W-:Y:S08]  /*2fe0*/  HMMA.16816.F32.BF16 R80, R24.reuse, R8, R80 ;  /* 0x000000081850723c */ /* 0x048ff00000041850 */
[----:B------:R-:W-:Y:S01]  /*2ff0*/  HMMA.16816.F32.BF16 R40, R24, R10, R40 ;  /* 0x0000000a1828723c */ /* 0x000fe20000041828 */
[----:B------:R-:W2:Y:S07]  /*3000*/  LDSM.16.M88.4 R8, [R112+0x5c00] ;  /* 0x005c00007008783b */ /* 0x000eae0000000200 */
[----:B------:R-:W-:Y:S01]  /*3010*/  HMMA.16816.F32.BF16 R28, R4, R44, R28 ;  /* 0x0000002c041c723c */ /* 0x000fe2000004181c */
[----:B------:R-:W-:Y:S06]  /*3020*/  MUFU.TANH R44, R13 ;  /* 0x0000000d002c7308 */ /* 0x000fec0000002400 */
[----:B------:R-:W-:Y:S01]  /*3030*/  FMUL.FTZ R45, R19, c[0x0][0x2ec] ;  /* 0x0000bb00132d7a20 */ /* 0x000fe20000410000 */
[----:B-----5:R-:W-:Y:S01]  /*3040*/  HMMA.16816.F32.BF16 R60, R36, R22, R60 ;  /* 0x00000016243c723c */ /* 0x020fe2000004183c */
[----:B-1----:R-:W1:Y:S04]  /*3050*/  LDSM.16.M88.4 R16, [R109+0x5800] ;  /* 0x005800006d10783b */ /* 0x002e680000000200 */
[----:B------:R-:W-:Y:S03]  /*3060*/  MUFU.TANH R45, R45 ;  /* 0x0000002d002d7308 */ /* 0x000fe60000002400 */
[----:B------:R-:W-:Y:S05]  /*3070*/  HMMA.16816.F32.BF16 R48, R4, R46, R48 ;  /* 0x0000002e0430723c */ /* 0x000fea0000041830 */
[----:B------:R-:W3:Y:S03]  /*3080*/  MUFU.TANH R46, R14 ;  /* 0x0000000e002e7308 */ /* 0x000ee60000002400 */
[----:B------:R-:W-:Y:S01]  /*3090*/  HMMA.16816.F32.BF16 R76, R36, R20, R76 ;  /* 0x00000014244c723c */ /* 0x000fe2000004184c */
[----:B------:R-:W-:-:S02]  /*30a0*/  FMUL.FTZ R28, R28, c[0x0][0x2ec] ;  /* 0x0000bb001c1c7a20 */ /* 0x000fc40000410000 */
[----:B------:R-:W-:Y:S02]  /*30b0*/  FMUL.FTZ R29, R29, c[0x0][0x2ec] ;  /* 0x0000bb001d1d7a20 */ /* 0x000fe40000410000 */
[----:B------:R4:W-:Y:S02]  /*30c0*/  MUFU.TANH R47, R15 ;  /* 0x0000000f002f7308 */ /* 0x0009e40000002400 */
[----:B------:R-:W-:Y:S01]  /*30d0*/  IMAD R21, R95, 0x10, R98 ;  /* 0x000000105f157824 */ /* 0x000fe200078e0262 */
[C---:B--2---:R-:W-:Y:S04]  /*30e0*/  HMMA.16816.F32.BF16 R60, R24.reuse, R10, R60 ;  /* 0x0000000a183c723c */ /* 0x044fe8000004183c */
[----:B------:R-:W-:Y:S01]  /*30f0*/  IADD3 R94, R21, 0x1, R94 ;  /* 0x00000001155e7810 */ /* 0x000fe20007ffe05e */
[----:B------:R-:W-:Y:S01]  /*3100*/  IMAD.SHL.U32 R21, R90, 0x2, RZ ;  /* 0x000000025a157824 */ /* 0x000fe200078e00ff */
[----:B------:R-:W2:Y:S02]  /*3110*/  MUFU.TANH R28, R28 ;  /* 0x0000001c001c7308 */ /* 0x000ea40000002400 */
[----:B------:R-:W-:Y:S01]  /*3120*/  IADD3 R20, R91, R94, -R99 ;  /* 0x0000005e5b147210 */ /* 0x000fe20007ffe863 */
[----:B------:R-:W-:Y:S01]  /*3130*/  FMUL.FTZ R32, R48, c[0x0][0x2ec] ;  /* 0x0000bb0030207a20 */ /* 0x000fe20000410000 */
[----:B------:R-:W-:Y:S01]  /*3140*/  LOP3.LUT R21, R21, 0x6, RZ, 0xc0, !PT ;  /* 0x0000000615157812 */ /* 0x000fe200078ec0ff */
[----:B------:R-:W-:Y:S01]  /*3150*/  FMUL.FTZ R33, R49, c[0x0][0x2ec] ;  /* 0x0000bb0031217a20 */ /* 0x000fe20000410000 */
[----:B------:R-:W-:Y:S01]  /*3160*/  IADD3 R20, R20, c[0x0][0x2e8], RZ ;  /* 0x0000ba0014147a10 */ /* 0x000fe20007ffe0ff */
[----:B----4-:R-:W4:Y:S01]  /*3170*/  LDSM.16.M88.4 R12, [R109+0x5c00] ;  /* 0x005c00006d0c783b */ /* 0x010f220000000200 */
[----:B------:R-:W5:Y:S01]  /*3180*/  MUFU.TANH R29, R29 ;  /* 0x0000001d001d7308 */ /* 0x000f620000002400 */
[----:B------:R-:W-:Y:S01]  /*3190*/  FMUL.FTZ R50, R50, c[0x0][0x2ec] ;  /* 0x0000bb0032327a20 */ /* 0x000fe20000410000 */
[----:B------:R-:W-:Y:S01]  /*31a0*/  HMMA.16816.F32.BF16 R76, R24, R8, R76 ;  /* 0x00000008184c723c */ /* 0x000fe2000004184c */
[----:B------:R-:W-:Y:S01]  /*31b0*/  IADD3 R98, R20, 0x8, RZ ;  /* 0x0000000814627810 */ /* 0x000fe20007ffe0ff */
[----:B------:R-:W-:-:S04]  /*31c0*/  DEPBAR.LE SB0, 0x0 ;  /* 0x000080000000791a */ /* 0x000fc80000000000 */
[-C--:B------:R-:W-:Y:S01]  /*31d0*/  IMNMX R99, R20, R91.reuse, PT ;  /* 0x0000005b14637217 */ /* 0x080fe20003800200 */
[----:B------:R-:W-:Y:S01]  /*31e0*/  IMAD.IADD R8, R0, 0x1, R21 ;  /* 0x0000000100087824 */ /* 0x000fe200078e0215 */
[C---:B-1----:R-:W-:Y:S01]  /*31f0*/  HMMA.16816.F32.BF16 R40, R4.reuse, R18, R40 ;  /* 0x000000120428723c */ /* 0x042fe20000041828 */
[----:B------:R-:W-:Y:S01]  /*3200*/  IMNMX R98, R98, R91, PT ;  /* 0x0000005b62627217 */ /* 0x000fe20003800200 */
[----:B------:R-:W1:Y:S02]  /*3210*/  MUFU.TANH R32, R32 ;  /* 0x0000002000207308 */ /* 0x000e640000002400 */
[C---:B------:R-:W-:Y:S02]  /*3220*/  IADD3 R10, R8.reuse, 0x1, RZ ;  /* 0x00000001080a7810 */ /* 0x040fe40007ffe0ff */
[-C--:B------:R-:W-:Y:S01]  /*3230*/  ISETP.GE.AND P5, PT, R8, R99.reuse, PT ;  /* 0x000000630800720c */ /* 0x080fe20003fa6270 */
[----:B------:R-:W-:Y:S01]  /*3240*/  FMUL.FTZ R19, R51, c[0x0][0x2ec] ;  /* 0x0000bb0033137a20 */ /* 0x000fe20000410000 */
[----:B------:R-:W-:Y:S01]  /*3250*/  HMMA.16816.F32.BF16 R80, R4, R16, R80 ;  /* 0x000000100450723c */ /* 0x000fe20000041850 */
[C---:B------:R-:W-:Y:S01]  /*3260*/  ISETP.GE.AND P1, PT, R10.reuse, R99, PT ;  /* 0x000000630a00720c */ /* 0x040fe20003f26270 */
[----:B------:R-:W1:Y:S01]  /*3270*/  MUFU.TANH R33, R33 ;  /* 0x0000002100217308 */ /* 0x000e620000002400 */
[----:B------:R-:W-:-:S02]  /*3280*/  ISETP.GE.AND P3, PT, R10, R98, PT ;  /* 0x000000620a00720c */ /* 0x000fc40003f66270 */
[----:B------:R-:W-:Y:S02]  /*3290*/  IADD3 R20, R8, 0x8, RZ ;  /* 0x0000000808147810 */ /* 0x000fe40007ffe0ff */
[----:B------:R-:W-:Y:S01]  /*32a0*/  FMUL.FTZ R16, R30, c[0x0][0x2ec] ;  /* 0x0000bb001e107a20 */ /* 0x000fe20000410000 */
[----:B------:R-:W-:Y:S01]  /*32b0*/  IADD3 R10, R8, 0x10, RZ ;  /* 0x00000010080a7810 */ /* 0x000fe20007ffe0ff */
[----:B------:R-:W-:Y:S01]  /*32c0*/  FMUL.FTZ R17, R31, c[0x0][0x2ec] ;  /* 0x0000bb001f117a20 */ /* 0x000fe20000410000 */
[----:B------:R-:W1:Y:S01]  /*32d0*/  MUFU.TANH R18, R50 ;  /* 0x0000003200127308 */ /* 0x000e620000002400 */
[----:B------:R-:W-:Y:S02]  /*32e0*/  FSEL R52, R52, -INF , !P5 ;  /* 0xff80000034347808 */ /* 0x000fe40006800000 */
[----:B------:R-:W-:Y:S02]  /*32f0*/  FSEL R53, R53, -INF , !P1 ;  /* 0xff80000035357808 */ /* 0x000fe40004800000 */
[----:B------:R-:W-:Y:S01]  /*3300*/  ISETP.GE.AND P4, PT, R20, R98, PT ;  /* 0x000000621400720c */ /* 0x000fe20003f86270 */
[----:B------:R-:W-:Y:S01]  /*3310*/  FMUL.FTZ R9, R40, c[0x0][0x2ec] ;  /* 0x0000bb0028097a20 */ /* 0x000fe20000410000 */
[-C--:B------:R-:W-:Y:S01]  /*3320*/  ISETP.GE.AND P1, PT, R10, R99.reuse, PT ;  /* 0x000000630a00720c */ /* 0x080fe20003f26270 */
[----:B------:R-:W1:Y:S01]  /*3330*/  MUFU.TANH R16, R16 ;  /* 0x0000001000107308 */ /* 0x000e620000002400 */
[----:B------:R-:W-:Y:S01]  /*3340*/  FMUL.FTZ R42, R42, c[0x0][0x2ec] ;  /* 0x0000bb002a2a7a20 */ /* 0x000fe20000410000 */
[----:B---3--:R-:W-:Y:S01]  /*3350*/  FSEL R46, R46, -INF , !P4 ;  /* 0xff8000002e2e7808 */ /* 0x008fe20006000000 */
[----:B----4-:R-:W-:Y:S01]  /*3360*/  HMMA.16816.F32.BF16 R60, R4, R14, R60 ;  /* 0x0000000e043c723c */ /* 0x010fe2000004183c */
[----:B------:R-:W-:Y:S01]  /*3370*/  ISETP.GE.AND P2, PT, R20, R99, PT ;  /* 0x000000631400720c */ /* 0x000fe20003f46270 */
[----:B------:R-:W-:-:S02]  /*3380*/  FMUL.FTZ R41, R41, c[0x0][0x2ec] ;  /* 0x0000bb0029297a20 */ /* 0x000fc40000410000 */
[----:B------:R-:W-:Y:S01]  /*3390*/  FMUL.FTZ R80, R80, c[0x0][0x2ec] ;  /* 0x0000bb0050507a20 */ /* 0x000fe20000410000 */
[----:B------:R-:W3:Y:S01]  /*33a0*/  MUFU.TANH R17, R17 ;  /* 0x0000001100117308 */ /* 0x000ee20000002400 */
[----:B------:R-:W-:Y:S01]  /*33b0*/  FMUL.FTZ R81, R81, c[0x0][0x2ec] ;  /* 0x0000bb0051517a20 */ /* 0x000fe20000410000 */
[----:B--2---:R-:W-:Y:S01]  /*33c0*/  FSEL R15, R28, -INF , !P1 ;  /* 0xff8000001c0f7808 */ /* 0x004fe20004800000 */
[----:B------:R-:W-:Y:S01]  /*33d0*/  HMMA.16816.F32.BF16 R76, R4, R12, R76 ;  /* 0x0000000c044c723c */ /* 0x000fe2000004184c */
[----:B------:R-:W-:Y:S01]  /*33e0*/  FSEL R55, R55, -INF , !P2 ;  /* 0xff80000037377808 */ /* 0x000fe20005000000 */
[----:B------:R-:W-:Y:S01]  /*33f0*/  FMUL.FTZ R82, R82, c[0x0][0x2ec] ;  /* 0x0000bb0052527a20 */ /* 0x000fe20000410000 */
[----:B------:R-:W-:Y:S01]  /*3400*/  IADD3 R14, R8, 0x28, RZ ;  /* 0x00000028080e7810 */ /* 0x000fe20007ffe0ff */
[----:B------:R-:W-:Y:S01]  /*3410*/  FMUL.FTZ R83, R83, c[0x0][0x2ec] ;  /* 0x0000bb0053537a20 */ /* 0x000fe20000410000 */
[----:B------:R-:W2:Y:S01]  /*3420*/  MUFU.TANH R19, R19 ;  /* 0x0000001300137308 */ /* 0x000ea20000002400 */
[----:B------:R-:W-:Y:S01]  /*3430*/  ISETP.GE.AND P2, PT, R10, R98, PT ;  /* 0x000000620a00720c */ /* 0x000fe20003f46270 */
[----:B------:R-:W-:Y:S01]  /*3440*/  FMUL.FTZ R43, R43, c[0x0][0x2ec] ;  /* 0x0000bb002b2b7a20 */ /* 0x000fe20000410000 */
[----:B------:R-:W-:-:S02]  /*3450*/  IADD3 R12, R8, 0x9, RZ ;  /* 0x00000009080c7810 */ /* 0x000fc40007ffe0ff */
[----:B------:R-:W-:Y:S02]  /*3460*/  IADD3 R6, R8, 0x11, RZ ;  /* 0x0000001108067810 */ /* 0x000fe40007ffe0ff */
[CC--:B------:R-:W-:Y:S01]  /*3470*/  ISETP.GE.AND P0, PT, R12.reuse, R99.reuse, PT ;  /* 0x000000630c00720c */ /* 0x0c0fe20003f06270 */
[----:B------:R-:W4:Y:S01]  /*3480*/  MUFU.TANH R9, R9 ;  /* 0x0000000900097308 */ /* 0x000f220000002400 */
[-C--:B------:R-:W-:Y:S02]  /*3490*/  ISETP.GE.AND P5, PT, R12, R98.reuse, PT ;  /* 0x000000620c00720c */ /* 0x080fe40003fa6270 */
[----:B------:R-:W-:Y:S01]  /*34a0*/  FSEL R5, R44, -INF , !P0 ;  /* 0xff8000002c057808 */ /* 0x000fe20004000000 */
[----:B------:R-:W-:Y:S01]  /*34b0*/  FMUL.FTZ R60, R60, c[0x0][0x2ec] ;  /* 0x0000bb003c3c7a20 */ /* 0x000fe20000410000 */
[-C--:B------:R-:W-:Y:S01]  /*34c0*/  ISETP.GE.AND P0, PT, R8, R98.reuse, PT ;  /* 0x000000620800720c */ /* 0x080fe20003f06270 */
[----:B------:R-:W-:Y:S01]  /*34d0*/  FMUL.FTZ R31, R62, c[0x0][0x2ec] ;  /* 0x0000bb003e1f7a20 */ /* 0x000fe20000410000 */
[C---:B------:R-:W-:Y:S01]  /*34e0*/  IADD3 R4, R8.reuse, 0x18, RZ ;  /* 0x0000001808047810 */ /* 0x040fe20007ffe0ff */
[----:B------:R-:W1:Y:S01]  /*34f0*/  MUFU.TANH R94, R42 ;  /* 0x0000002a005e7308 */ /* 0x000e620000002400 */
        /* <DEDUP_REMOVED lines=10> */
[----:B------:R-:W-:-:S02]  /*35a0*/  FSEL R6, R47, -INF , !P5 ;  /* 0xff8000002f067808 */ /* 0x000fc40006800000 */
[CC--:B------:R-:W-:Y:S02]  /*35b0*/  ISETP.GE.AND P4, PT, R4.reuse, R99.reuse, PT ;  /* 0x000000630400720c */ /* 0x0c0fe40003f86270 */
[-C--:B------:R-:W-:Y:S01]  /*35c0*/  ISETP.GE.AND P5, PT, R4, R98.reuse, PT ;  /* 0x000000620400720c */ /* 0x080fe20003fa6270 */
[----:B------:R-:W2:Y:S01]  /*35d0*/  MUFU.TANH R101, R80 ;  /* 0x0000005000657308 */ /* 0x000ea20000002400 */
[-C--:B------:R-:W-:Y:S02]  /*35e0*/  ISETP.GE.AND P1, PT, R7, R99.reuse, PT ;  /* 0x000000630700720c */ /* 0x080fe40003f26270 */
[----:B------:R-:W-:Y:S02]  /*35f0*/  IADD3 R4, R8, 0x20, RZ ;  /* 0x0000002008047810 */ /* 0x000fe40007ffe0ff */
[----:B-----5:R-:W-:Y:S02]  /*3600*/  FSEL R29, R29, -INF , !P0 ;  /* 0xff8000001d1d7808 */ /* 0x020fe40004000000 */
[----:B------:R-:W-:Y:S01]  /*3610*/  ISETP.GE.AND P0, PT, R7, R98, PT ;  /* 0x000000620700720c */ /* 0x000fe20003f06270 */
[----:B------:R-:W5:Y:S01]  /*3620*/  MUFU.TANH R95, R81 ;  /* 0x00000051005f7308 */ /* 0x000f620000002400 */
[----:B-1----:R-:W-:Y:S01]  /*3630*/  FSEL R13, R32, -INF , !P4 ;  /* 0xff800000200d7808 */ /* 0x002fe20006000000 */
[----:B------:R-:W-:Y:S01]  /*3640*/  FMUL.FTZ R32, R79, c[0x0][0x2ec] ;  /* 0x0000bb004f207a20 */ /* 0x000fe20000410000 */
[----:B------:R-:W-:Y:S01]  /*3650*/  FSEL R7, R33, -INF , !P1 ;  /* 0xff80000021077808 */ /* 0x000fe20004800000 */
[----:B------:R-:W-:Y:S01]  /*3660*/  FMUL.FTZ R33, R78, c[0x0][0x2ec] ;  /* 0x0000bb004e217a20 */ /* 0x000fe20000410000 */
[----:B------:R-:W-:-:S02]  /*3670*/  ISETP.GE.AND P4, PT, R4, R99, PT ;  /* 0x000000630400720c */ /* 0x000fc40003f86270 */
[----:B------:R-:W-:Y:S01]  /*3680*/  ISETP.GE.AND P1, PT, R4, R98, PT ;  /* 0x000000620400720c */ /* 0x000fe20003f26270 */
[----:B------:R-:W1:Y:S01]  /*3690*/  MUFU.TANH R102, R82 ;  /* 0x0000005200667308 */ /* 0x000e620000002400 */
[----:B------:R-:W-:Y:S02]  /*36a0*/  IADD3 R4, R8, 0x21, RZ ;  /* 0x0000002108047810 */ /* 0x000fe40007ffe0ff */
[----:B------:R-:W-:Y:S02]  /*36b0*/  FSEL R18, R18, -INF , !P5 ;  /* 0xff80000012127808 */ /* 0x000fe40006800000 */
[----:B------:R-:W-:Y:S02]  /*36c0*/  ISETP.GE.AND P5, PT, R14, R99, PT ;  /* 0x000000630e00720c */ /* 0x000fe40003fa6270 */
[----:B------:R-:W-:Y:S01]  /*36d0*/  FSEL R16, R16, -INF , !P2 ;  /* 0xff80000010107808 */ /* 0x000fe20005000000 */
[----:B------:R-:W1:Y:S01]  /*36e0*/  MUFU.TANH R11, R41 ;  /* 0x00000029000b7308 */ /* 0x000e620000002400 */
[----:B---3--:R-:W-:-:S02]  /*36f0*/  FSEL R10, R17, -INF , !P3 ;  /* 0xff800000110a7808 */ /* 0x008fc40005800000 */
[C---:B------:R-:W-:Y:S02]  /*3700*/  ISETP.GE.AND P2, PT, R4.reuse, R99, PT ;  /* 0x000000630400720c */ /* 0x040fe40003f46270 */
[-C--:B------:R-:W-:Y:S02]  /*3710*/  ISETP.GE.AND P3, PT, R4, R98.reuse, PT ;  /* 0x000000620400720c */ /* 0x080fe40003f66270 */
[----:B--2---:R-:W-:Y:S01]  /*3720*/  FSEL R4, R19, -INF , !P0 ;  /* 0xff80000013047808 */ /* 0x004fe20004000000 */
[----:B------:R-:W2:Y:S01]  /*3730*/  MUFU.TANH R132, R83 ;  /* 0x0000005300847308 */ /* 0x000ea20000002400 */
[----:B------:R-:W-:Y:S02]  /*3740*/  ISETP.GE.AND P0, PT, R14, R98, PT ;  /* 0x000000620e00720c */ /* 0x000fe40003f06270 */
[----:B----4-:R-:W-:Y:S02]  /*3750*/  FSEL R93, R9, -INF , !P5 ;  /* 0xff800000095d7808 */ /* 0x010fe40006800000 */
[----:B------:R-:W-:-:S02]  /*3760*/  IADD3 R9, R8, 0x38, RZ ;  /* 0x0000003808097810 */ /* 0x000fc40007ffe0ff */
[----:B------:R-:W-:Y:S01]  /*3770*/  FSEL R94, R94, -INF , !P0 ;  /* 0xff8000005e5e7808 */ /* 0x000fe20004000000 */
[----:B------:R-:W3:Y:S01]  /*3780*/  MUFU.TANH R128, R43 ;  /* 0x0000002b00807308 */ /* 0x000ee20000002400 */
[----:B------:R-:W-:Y:S02]  /*3790*/  ISETP.GE.AND P0, PT, R9, R99, PT ;  /* 0x000000630900720c */ /* 0x000fe40003f06270 */
[----:B------:R-:W-:Y:S02]  /*37a0*/  IADD3 R14, R8, 0x29, RZ ;  /* 0x00000029080e7810 */ /* 0x000fe40007ffe0ff */
[----:B------:R-:W-:Y:S02]  /*37b0*/  FSEL R103, R103, -INF , !P0 ;  /* 0xff80000067677808 */ /* 0x000fe40004000000 */
[----:B------:R-:W-:Y:S01]  /*37c0*/  FSEL R101, R101, -INF , !P4 ;  /* 0xff80000065657808 */ /* 0x000fe20006000000 */
[----:B------:R-:W4:Y:S01]  /*37d0*/  MUFU.TANH R106, R76 ;  /* 0x0000004c006a7308 */ /* 0x000f220000002400 */
[----:B-----5:R-:W-:-:S02]  /*37e0*/  FSEL R95, R95, -INF , !P2 ;  /* 0xff8000005f5f7808 */ /* 0x020fc40005000000 */
[----:B------:R-:W-:Y:S02]  /*37f0*/  ISETP.GT.AND P0, PT, R120, R115, PT ;  /* 0x000000737800720c */ /* 0x000fe40003f04270 */
[C---:B------:R-:W-:Y:S02]  /*3800*/  ISETP.GE.AND P4, PT, R14.reuse, R99, PT ;  /* 0x000000630e00720c */ /* 0x040fe40003f86270 */
[----:B------:R-:W-:Y:S01]  /*3810*/  ISETP.GE.AND P2, PT, R14, R98, PT ;  /* 0x000000620e00720c */ /* 0x000fe20003f46270 */
[----:B------:R-:W5:Y:S01]  /*3820*/  MUFU.TANH R105, R77 ;  /* 0x0000004d00697308 */ /* 0x000f620000002400 */
[C---:B------:R-:W-:Y:S02]  /*3830*/  IADD3 R17, R8.reuse, 0x30, RZ ;  /* 0x0000003008117810 */ /* 0x040fe40007ffe0ff */
[----:B------:R-:W-:Y:S02]  /*3840*/  IADD3 R14, R8, 0x31, RZ ;  /* 0x00000031080e7810 */ /* 0x000fe40007ffe0ff */
[----:B-1----:R-:W-:-:S02]  /*3850*/  FSEL R102, R102, -INF , !P1 ;  /* 0xff80000066667808 */ /* 0x002fc40004800000 */
[-C--:B------:R-:W-:Y:S01]  /*3860*/  ISETP.GE.AND P5, PT, R17, R99.reuse, PT ;  /* 0x000000631100720c */ /* 0x080fe20003fa6270 */
[----:B------:R-:W1:Y:S01]  /*3870*/  MUFU.TANH R107, R61 ;  /* 0x0000003d006b7308 */ /* 0x000e620000002400 */
[----:B------:R-:W-:Y:S02]  /*3880*/  ISETP.GE.AND P1, PT, R14, R99, PT ;  /* 0x000000630e00720c */ /* 0x000fe40003f26270 */
[----:B------:R-:W-:Y:S02]  /*3890*/  IADD3 R8, R8, 0x39, RZ ;  /* 0x0000003908087810 */ /* 0x000fe40007ffe0ff */
[----:B------:R-:W-:Y:S02]  /*38a0*/  FSEL R91, R11, -INF , !P4 ;  /* 0xff8000000b5b7808 */ /* 0x000fe40006000000 */
[----:B--2---:R-:W-:Y:S01]  /*38b0*/  FSEL R132, R132, -INF , !P3 ;  /* 0xff80000084847808 */ /* 0x004fe20005800000 */
[----:B------:R-:W2:Y:S01]  /*38c0*/  MUFU.TANH R33, R33 ;  /* 0x0000002100217308 */ /* 0x000ea20000002400 */
[----:B---3--:R-:W-:-:S02]  /*38d0*/  FSEL R128, R128, -INF , !P2 ;  /* 0xff80000080807808 */ /* 0x008fc40005000000 */
[----:B----4-:R-:W-:Y:S02]  /*38e0*/  FSEL R106, R106, -INF , !P5 ;  /* 0xff8000006a6a7808 */ /* 0x010fe40006800000 */
[----:B-----5:R-:W-:Y:S02]  /*38f0*/  FSEL R105, R105, -INF , !P1 ;  /* 0xff80000069697808 */ /* 0x020fe40004800000 */
[-C--:B------:R-:W-:Y:S01]  /*3900*/  ISETP.GE.AND P4, PT, R17, R98.reuse, PT ;  /* 0x000000621100720c */ /* 0x080fe20003f86270 */
[----:B------:R-:W3:Y:S01]  /*3910*/  MUFU.TANH R32, R32 ;  /* 0x0000002000207308 */ /* 0x000ee20000002400 */
[----:B------:R-:W-:Y:S01]  /*3920*/  BAR.SYNC.DEFER_BLOCKING 0x0 ;  /* 0x0000000000007b1d */ /* 0x000fe20000010000 */
[-C--:B------:R-:W-:Y:S02]  /*3930*/  ISETP.GE.AND P3, PT, R14, R98.reuse, PT ;  /* 0x000000620e00720c */ /* 0x080fe40003f66270 */
[----:B------:R-:W-:Y:S02]  /*3940*/  ISETP.GE.AND P2, PT, R9, R98, PT ;  /* 0x000000620900720c */ /* 0x000fe40003f46270 */
[----:B------:R-:W-:-:S02]  /*3950*/  ISETP.GE.AND P5, PT, R8, R99, PT ;  /* 0x000000630800720c */ /* 0x000fc40003fa6270 */
[----:B------:R-:W4:Y:S01]  /*3960*/  MUFU.TANH R31, R31 ;  /* 0x0000001f001f7308 */ /* 0x000f220000002400 */
[----:B------:R-:W-:Y:S02]  /*3970*/  ISETP.GE.AND P1, PT, R8, R98, PT ;  /* 0x000000620800720c */ /* 0x000fe40003f26270 */
[----:B-1----:R-:W-:Y:S02]  /*3980*/  FSEL R107, R107, -INF , !P5 ;  /* 0xff8000006b6b7808 */ /* 0x002fe40006800000 */
[----:B--2---:R-:W-:-:S03]  /*3990*/  FSEL R33, R33, -INF , !P4 ;  /* 0xff80000021217808 */ /* 0x004fc60006000000 */
[----:B------:R-:W1:Y:S01]  /*39a0*/  MUFU.TANH R30, R30 ;  /* 0x0000001e001e7308 */ /* 0x000e620000002400 */
[----:B---3--:R-:W-:Y:S02]  /*39b0*/  FSEL R32, R32, -INF , !P3 ;  /* 0xff80000020207808 */ /* 0x008fe40005800000 */
[----:B----4-:R-:W-:Y:S02]  /*39c0*/  FSEL R31, R31, -INF , !P2 ;  /* 0xff8000001f1f7808 */ /* 0x010fe40005000000 */
[----:B-1----:R-:W-:Y:S01]  /*39d0*/  FSEL R30, R30, -INF , !P1 ;  /* 0xff8000001e1e7808 */ /* 0x002fe20004800000 */
        /* <DEDUP_REMOVED lines=59> */
.L_x_4648:
[----:B------:R-:W-:-:S04]  /*3d90*/  LEA R0, -R2, RZ, 0x6 ;  /* 0x000000ff02007211 */ /* 0x000fc800078e31ff */
[----:B------:R-:W-:Y:S02]  /*3da0*/  SHF.R.S32.HI R2, RZ, 0x1f, R0 ;  /* 0x0000001fff027819 */ /* 0x000fe40000011400 */
.L_x_4649:
        /* <DEDUP_REMOVED lines=59> */
.L_x_4651:
[----:B------:R-:W-:Y:S05]  /*4160*/  BSYNC B0 ;  /* 0x0000000000007941 */ /* 0x000fea0003800000 */
.L_x_4650:
[----:B------:R-:W0:Y:S01]  /*4170*/  LDGDEPBAR ;  /* 0x00000000000079af */ /* 0x000e220000000000 */
[----:B------:R-:W-:Y:S02]  /*4180*/  MOV R96, R11 ;  /* 0x0000000b00607202 */ /* 0x000fe40000000f00 */
[----:B------:R-:W-:Y:S02]  /*4190*/  MOV R97, R8 ;  /* 0x0000000800617202 */ /* 0x000fe40000000f00 */
.L_x_4647:
        /* <DEDUP_REMOVED lines=36> */
[----:B------:R-:W-:Y:S01]  /*43e0*/  LDSM.16.MT88.4 R40, [R110+0x8000] ;  /* 0x008000006e28783b */ /* 0x000fe20000004200 */
[----:B--2---:R-:W-:-:S03]  /*43f0*/  FMNMX.FTZ R17, R8, R17, !PT ;  /* 0x0000001108117209 */ /* 0x004fc60007810000 */
[----:B------:R-:W2:Y:S04]  /*4400*/  SHFL.BFLY PT, R8, R11, 0x2, 0x1f ;  /* 0x0c401f000b087f89 */ /* 0x000ea800000e0000 */
[----:B------:R-:W3:Y:S01]  /*4410*/  SHFL.BFLY PT, R2, R17, 0x1, 0x1f ;  /* 0x0c201f0011027f89 */ /* 0x000ee200000e0000 */
[----:B--2---:R-:W-:Y:S02]  /*4420*/  FMNMX.FTZ R8, R11, R8, !PT ;  /* 0x000000080b087209 */ /* 0x004fe40007810000 */
[----:B---3--:R-:W-:-:S03]  /*4430*/  FMNMX.FTZ R2, R17, R2, !PT ;  /* 0x0000000211027209 */ /* 0x008fc60007810000 */
[----:B------:R-:W2:Y:S01]  /*4440*/  SHFL.BFLY PT, R9, R8, 0x1, 0x1f ;  /* 0x0c201f0008097f89 */ /* 0x000ea200000e0000 */
[C---:B------:R-:W-:Y:S01]  /*4450*/  FSETP.NEU.FTZ.AND P1, PT, R2.reuse, -INF , PT ;  /* 0xff8000000200780b */ /* 0x040fe20003f3d000 */
[----:B------:R-:W-:-:S05]  /*4460*/  FMUL.FTZ R130, R2, c[0x0][0x23c] ;  /* 0x00008f0002827a20 */ /* 0x000fca0000410000 */
[----:B------:R-:W-:-:S05]  /*4470*/  FSEL R130, R130, RZ, P1 ;  /* 0x000000ff82827208 */ /* 0x000fca0000800000 */
[--C-:B-1----:R-:W-:Y:S02]  /*4480*/  FFMA.FTZ R24, R29, c[0x0][0x23c], -R130.reuse ;  /* 0x00008f001d187a23 */ /* 0x102fe40000010882 */
[--C-:B------:R-:W-:Y:S02]  /*4490*/  FFMA.FTZ R92, R52, c[0x0][0x23c], -R130.reuse ;  /* 0x00008f00345c7a23 */ /* 0x100fe40000010882 */
[--C-:B------:R-:W-:Y:S02]  /*44a0*/  FFMA.FTZ R85, R53, c[0x0][0x23c], -R130.reuse ;  /* 0x00008f0035557a23 */ /* 0x100fe40000010882 */
[--C-:B------:R-:W-:Y:S01]  /*44b0*/  FFMA.FTZ R90, R55, c[0x0][0x23c], -R130.reuse ;  /* 0x00008f00375a7a23 */ /* 0x100fe20000010882 */
[----:B------:R-:W-:Y:S01]  /*44c0*/  MUFU.EX2 R24, R24 ;  /* 0x0000001800187308 */ /* 0x000fe20000000800 */
[--C-:B------:R-:W-:Y:S01]  /*44d0*/  FFMA.FTZ R27, R5, c[0x0][0x23c], -R130.reuse ;  /* 0x00008f00051b7a23 */ /* 0x100fe20000010882 */
[----:B--2---:R-:W-:Y:S01]  /*44e0*/  FMNMX.FTZ R0, R8, R9, !PT ;  /* 0x0000000908007209 */ /* 0x004fe20007810000 */
[----:B------:R-:W-:-:S02]  /*44f0*/  FFMA.FTZ R25, R15, c[0x0][0x23c], -R130 ;  /* 0x00008f000f197a23 */ /* 0x000fc40000010882 */
[--C-:B------:R-:W-:Y:S01]  /*4500*/  FFMA.FTZ R21, R13, c[0x0][0x23c], -R130.reuse ;  /* 0x00008f000d157a23 */ /* 0x100fe20000010882 */
[C---:B------:R-:W-:Y:S01]  /*4510*/  FSETP.NEU.FTZ.AND P1, PT, R0.reuse, -INF , PT ;  /* 0xff8000000000780b */ /* 0x040fe20003f3d000 */
[----:B------:R-:W-:Y:S01]  /*4520*/  FMUL.FTZ R35, R0, c[0x0][0x23c] ;  /* 0x00008f0000237a20 */ /* 0x000fe20000410000 */
[----:B------:R-:W-:Y:S01]  /*4530*/  MUFU.EX2 R92, R92 ;  /* 0x0000005c005c7308 */ /* 0x000fe20000000800 */
[--C-:B------:R-:W-:Y:S02]  /*4540*/  FFMA.FTZ R20, R7, c[0x0][0x23c], -R130.reuse ;  /* 0x00008f0007147a23 */ /* 0x100fe40000010882 */
[--C-:B------:R-:W-:Y:S01]  /*4550*/  FFMA.FTZ R104, R101, c[0x0][0x23c], -R130.reuse ;  /* 0x00008f0065687a23 */ /* 0x100fe20000010882 */
[----:B------:R-:W-:Y:S01]  /*4560*/  FSEL R35, R35, RZ, P1 ;  /* 0x000000ff23237208 */ /* 0x000fe20000800000 */
[--C-:B------:R-:W-:Y:S02]  /*4570*/  FFMA.FTZ R101, R95, c[0x0][0x23c], -R130.reuse ;  /* 0x00008f005f657a23 */ /* 0x100fe40000010882 */
[----:B------:R-:W-:Y:S01]  /*4580*/  FFMA.FTZ R100, R93, c[0x0][0x23c], -R130 ;  /* 0x00008f005d647a23 */ /* 0x000fe20000010882 */
[----:B------:R-:W1:Y:S01]  /*4590*/  MUFU.EX2 R85, R85 ;  /* 0x0000005500557308 */ /* 0x000e620000000800 */
[----:B------:R-:W-:-:S02]  /*45a0*/  FFMA.FTZ R34, R54, c[0x0][0x23c], -R35 ;  /* 0x00008f0036227a23 */ /* 0x000fc40000010823 */
[--C-:B------:R-:W-:Y:S01]  /*45b0*/  FFMA.FTZ R87, R12, c[0x0][0x23c], -R35.reuse ;  /* 0x00008f000c577a23 */ /* 0x100fe20000010823 */
[----:B------:R-:W2:Y:S01]  /*45c0*/  LDSM.16.MT88.4 R52, [R108+0x7000] ;  /* 0x007000006c34783b */ /* 0x000ea20000004200 */
[--C-:B------:R-:W-:Y:S02]  /*45d0*/  FFMA.FTZ R29, R46, c[0x0][0x23c], -R35.reuse ;  /* 0x00008f002e1d7a23 */ /* 0x100fe40000010823 */
[--C-:B------:R-:W-:Y:S01]  /*45e0*/  FFMA.FTZ R28, R6, c[0x0][0x23c], -R35.reuse ;  /* 0x00008f00061c7a23 */ /* 0x100fe20000010823 */
[----:B------:R-:W-:Y:S01]  /*45f0*/  MUFU.EX2 R90, R90 ;  /* 0x0000005a005a7308 */ /* 0x000fe20000000800 */
[--C-:B------:R-:W-:Y:S01]  /*4600*/  FFMA.FTZ R23, R10, c[0x0][0x23c], -R35.reuse ;  /* 0x00008f000a177a23 */ /* 0x100fe20000010823 */
[----:B------:R-:W-:Y:S01]  /*4610*/  LDSM.16.MT88.4 R12, [R110+0x6400] ;  /* 0x006400006e0c783b */ /* 0x000fe20000004200 */
[--C-:B------:R-:W-:Y:S02]  /*4620*/  FFMA.FTZ R26, R16, c[0x0][0x23c], -R35.reuse ;  /* 0x00008f00101a7a23 */ /* 0x100fe40000010823 */
[--C-:B------:R-:W-:Y:S01]  /*4630*/  FFMA.FTZ R22, R18, c[0x0][0x23c], -R35.reuse ;  /* 0x00008f0012167a23 */ /* 0x100fe20000010823 */
[----:B------:R-:W3:Y:S01]  /*4640*/  LDSM.16.MT88.4 R8, [R108+0x6400] ;  /* 0x006400006c08783b */ /* 0x000ee20000004200 */
[----:B------:R-:W-:Y:S01]  /*4650*/  FFMA.FTZ R3, R4, c[0x0][0x23c], -R35 ;  /* 0x00008f0004037a23 */ /* 0x000fe20000010823 */
[----:B------:R-:W4:Y:S01]  /*4660*/  MUFU.EX2 R27, R27 ;  /* 0x0000001b001b7308 */ /* 0x000f220000000800 */
[----:B-1----:R-:W-:Y:S01]  /*4670*/  F2FP.BF16.PACK_AB R48, R85, R92 ;  /* 0x0000005c5530723e */ /* 0x002fe200000010ff */
[----:B------:R-:W1:Y:S01]  /*4680*/  LDSM.16.MT88.4 R16, [R110+0x7400] ;  /* 0x007400006e10783b */ /* 0x000e620000004200 */
[----:B------:R-:W-:-:S02]  /*4690*/  FFMA.FTZ R95, R91, c[0x0][0x23c], -R130 ;  /* 0x00008f005b5f7a23 */ /* 0x000fc40000010882 */
[--C-:B------:R-:W-:Y:S02]  /*46a0*/  FFMA.FTZ R102, R102, c[0x0][0x23c], -R35.reuse ;  /* 0x00008f0066667a23 */ /* 0x100fe40000010823 */
[--C-:B------:R-:W-:Y:S01]  /*46b0*/  FFMA.FTZ R93, R132, c[0x0][0x23c], -R35.reuse ;  /* 0x00008f00845d7a23 */ /* 0x100fe20000010823 */
[----:B------:R-:W-:Y:S01]  /*46c0*/  MUFU.EX2 R34, R34 ;  /* 0x0000002200227308 */ /* 0x000fe20000000800 */
[--C-:B------:R-:W-:Y:S02]  /*46d0*/  FFMA.FTZ R94, R94, c[0x0][0x23c], -R35.reuse ;  /* 0x00008f005e5e7a23 */ /* 0x100fe40000010823 */
[----:B------:R-:W-:Y:S02]  /*46e0*/  FFMA.FTZ R91, R128, c[0x0][0x23c], -R35 ;  /* 0x00008f00805b7a23 */ /* 0x000fe40000010823 */
[--C-:B------:R-:W-:Y:S02]  /*46f0*/  FFMA.FTZ R106, R106, c[0x0][0x23c], -R130.reuse ;  /* 0x00008f006a6a7a23 */ /* 0x100fe40000010882 */
[--C-:B------:R-:W-:Y:S01]  /*4700*/  FFMA.FTZ R105, R105, c[0x0][0x23c], -R130.reuse ;  /* 0x00008f0069697a23 */ /* 0x100fe20000010882 */
[----:B------:R-:W5:Y:S01]  /*4710*/  MUFU.EX2 R87, R87 ;  /* 0x0000005700577308 */ /* 0x000f620000000800 */
[----:B----4-:R-:W-:Y:S01]  /*4720*/  F2FP.BF16.PACK_AB R50, R27, R90 ;  /* 0x0000005a1b32723e */ /* 0x010fe200000010ff */
[----:B------:R-:W-:-:S02]  /*4730*/  FFMA.FTZ R107, R107, c[0x0][0x23c], -R130 ;  /* 0x00008f006b6b7a23 */ /* 0x000fc40000010882 */
[--C-:B------:R-:W-:Y:S02]  /*4740*/  FFMA.FTZ R33, R33, c[0x0][0x23c], -R35.reuse ;  /* 0x00008f0021217a23 */ /* 0x100fe40000010823 */
[--C-:B------:R-:W-:Y:S02]  /*4750*/  FFMA.FTZ R32, R32, c[0x0][0x23c], -R35.reuse ;  /* 0x00008f0020207a23 */ /* 0x100fe40000010823 */
[----:B------:R-:W-:Y:S01]  /*4760*/  MUFU.EX2 R29, R29 ;  /* 0x0000001d001d7308 */ /* 0x000fe20000000800 */
[--C-:B------:R-:W-:Y:S02]  /*4770*/  FFMA.FTZ R31, R31, c[0x0][0x23c], -R35.reuse ;  /* 0x00008f001f1f7a23 */ /* 0x100fe40000010823 */
[----:B------:R-:W-:Y:S02]  /*4780*/  FFMA.FTZ R134, R30, c[0x0][0x23c], -R35 ;  /* 0x00008f001e867a23 */ /* 0x000fe40000010823 */
[----:B------:R-:W-:Y:S01]  /*4790*/  FFMA.FTZ R103, R103, c[0x0][0x23c], -R130 ;  /* 0x00008f0067677a23 */ /* 0x000fe20000010882 */
[----:B------:R-:W-:Y:S01]  /*47a0*/  LEA R130, P1, R96, c[0x0][0x168], 0x1 ;  /* 0x00005a0060827a11 */ /* 0x000fe200078208ff */
[----:B------:R-:W-:Y:S01]  /*47b0*/  FADD.FTZ R85, R92, R85 ;  /* 0x000000555c557221 */ /* 0x000fe20000010000 */
[----:B------:R-:W4:Y:S01]  /*47c0*/  MUFU.EX2 R28, R28 ;  /* 0x0000001c001c7308 */ /* 0x000f220000000800 */
[----:B-----5:R-:W-:Y:S01]  /*47d0*/  F2FP.BF16.PACK_AB R49, R87, R34 ;  /* 0x000000225731723e */ /* 0x020fe200000010ff */
[----:B------:R-:W-:Y:S01]  /*47e0*/  FADD.FTZ R34, R34, R87 ;  /* 0x0000005722227221 */ /* 0x000fe20000010000 */
[----:B------:R-:W-:Y:S01]  /*47f0*/  LEA.HI.X R131, R96, c[0x0][0x16c], R97, 0x1, P1 ;  /* 0x00005b0060837a11 */ /* 0x000fe200008f0c61 */
[----:B------:R-:W-:-:S04]  /*4800*/  FADD.FTZ R90, R90, R85 ;  /* 0x000000555a5a7221 */ /* 0x000fc80000010000 */
[----:B------:R-:W5:Y:S01]  /*4810*/  MUFU.EX2 R25, R25 ;  /* 0x0000001900197308 */ /* 0x000f620000000800 */
[----:B------:R-:W-:Y:S01]  /*4820*/  FADD.FTZ R90, R27, R90 ;  /* 0x0000005a1b5a7221 */ /* 0x000fe20000010000 */
[----:B----4-:R-:W-:-:S06]  /*4830*/  F2FP.BF16.PACK_AB R51, R28, R29 ;  /* 0x0000001d1c33723e */ /* 0x010fcc00000010ff */
[----:B------:R-:W-:Y:S01]  /*4840*/  MUFU.EX2 R21, R21 ;  /* 0x0000001500157308 */ /* 0x000fe20000000800 */
[----:B------:R-:W-:-:S04]  /*4850*/  FADD.FTZ R29, R29, R34 ;  /* 0x000000221d1d7221 */ /* 0x000fc80000010000 */
[----:B------:R-:W-:Y:S01]  /*4860*/  FADD.FTZ R27, R28, R29 ;  /* 0x0000001d1c1b7221 */ /* 0x000fe20000010000 */
[----:B------:R-:W-:Y:S01]  /*4870*/  HMMA.16816.F32.BF16 R72, R48, R68, RZ ;  /* 0x000000443048723c */ /* 0x000fe200000418ff */
[----:B-----5:R-:W-:Y:S01]  /*4880*/  F2FP.BF16.PACK_AB R4, R24, R25 ;  /* 0x000000191804723e */ /* 0x020fe200000010ff */
[----:B------:R-:W4:Y:S01]  /*4890*/  MUFU.EX2 R20, R20 ;  /* 0x0000001400147308 */ /* 0x000f220000000800 */
[----:B------:R-:W-:-:S04]  /*48a0*/  FADD.FTZ R25, R25, R90 ;  /* 0x0000005a19197221 */ /* 0x000fc80000010000 */
[----:B------:R-:W-:Y:S01]  /*48b0*/  FADD.FTZ R24, R24, R25 ;  /* 0x0000001918187221 */ /* 0x000fe20000010000 */
[C---:B------:R-:W-:Y:S02]  /*48c0*/  HMMA.16816.F32.BF16 R68, R48.reuse, R70, RZ ;  /* 0x000000463044723c */ /* 0x040fe400000418ff */
[----:B------:R-:W-:Y:S06]  /*48d0*/  MUFU.EX2 R26, R26 ;  /* 0x0000001a001a7308 */ /* 0x000fec0000000800 */
[----:B--2---:R-:W-:Y:S02]  /*48e0*/  HMMA.16816.F32.BF16 R56, R48, R52, RZ ;  /* 0x000000343038723c */ /* 0x004fe400000418ff */
[----:B------:R-:W2:Y:S01]  /*48f0*/  MUFU.EX2 R23, R23 ;  /* 0x0000001700177308 */ /* 0x000ea20000000800 */
[----:B----4-:R-:W-:-:S05]  /*4900*/  F2FP.BF16.PACK_AB R6, R20, R21 ;  /* 0x000000151406723e */ /* 0x010fca00000010ff */
[C---:B------:R-:W-:Y:S02]  /*4910*/  HMMA.16816.F32.BF16 R52, R48.reuse, R54, RZ ;  /* 0x000000363034723c */ /* 0x040fe400000418ff */
[----:B------:R-:W-:Y:S06]  /*4920*/  MUFU.EX2 R22, R22 ;  /* 0x0000001600167308 */ /* 0x000fec0000000800 */
[----:B------:R-:W-:Y:S02]  /*4930*/  HMMA.16816.F32.BF16 R80, R48, R76, RZ ;  /* 0x0000004c3050723c */ /* 0x000fe400000418ff */
[----:B------:R-:W4:Y:S01]  /*4940*/  MUFU.EX2 R3, R3 ;  /* 0x0000000300037308 */ /* 0x000f220000000800 */
[----:B--2---:R-:W-:Y:S01]  /*4950*/  F2FP.BF16.PACK_AB R5, R23, R26 ;  /* 0x0000001a1705723e */ /* 0x004fe200000010ff */
[----:B------:R-:W-:-:S04]  /*4960*/  FADD.FTZ R26, R26, R27 ;  /* 0x0000001b1a1a7221 */ /* 0x000fc80000010000 */
[C---:B------:R-:W-:Y:S01]  /*4970*/  HMMA.16816.F32.BF16 R64, R48.reuse, R60, RZ ;  /* 0x0000003c3040723c */ /* 0x040fe200000418ff */
[----:B------:R-:W-:Y:S01]  /*4980*/  FADD.FTZ R23, R23, R26 ;  /* 0x0000001a17177221 */ /* 0x000fe20000010000 */
[----:B------:R-:W-:Y:S06]  /*4990*/  MUFU.EX2 R104, R104 ;  /* 0x0000006800687308 */ /* 0x000fec0000000800 */
[----:B------:R-:W-:Y:S01]  /*49a0*/  HMMA.16816.F32.BF16 R36, R48, R40, RZ ;  /* 0x000000283024723c */ /* 0x000fe200000418ff */
[----:B----4-:R-:W-:Y:S01]  /*49b0*/  F2FP.BF16.PACK_AB R7, R3, R22 ;  /* 0x000000160307723e */ /* 0x010fe200000010ff */
[----:B------:R-:W2:Y:S01]  /*49c0*/  MUFU.EX2 R101, R101 ;  /* 0x0000006500657308 */ /* 0x000ea20000000800 */
[----:B------:R-:W-:-:S05]  /*49d0*/  FADD.FTZ R22, R22, R23 ;  /* 0x0000001716167221 */ /* 0x000fca0000010000 */
[----:B------:R-:W-:Y:S01]  /*49e0*/  HMMA.16816.F32.BF16 R76, R48, R78, RZ ;  /* 0x0000004e304c723c */ /* 0x000fe200000418ff */
[----:B------:R-:W-:Y:S01]  /*49f0*/  FADD.FTZ R3, R3, R22 ;  /* 0x0000001603037221 */ /* 0x000fe20000010000 */
[----:B------:R-:W-:Y:S06]  /*4a00*/  MUFU.EX2 R100, R100 ;  /* 0x0000006400647308 */ /* 0x000fec0000000800 */
[C---:B---3--:R-:W-:Y:S02]  /*4a10*/  HMMA.16816.F32.BF16 R72, R4.reuse, R8, R72 ;  /* 0x000000080448723c */ /* 0x048fe40000041848 */
[----:B------:R-:W-:Y:S06]  /*4a20*/  MUFU.EX2 R95, R95 ;  /* 0x0000005f005f7308 */ /* 0x000fec0000000800 */
[----:B------:R-:W-:Y:S01]  /*4a30*/  HMMA.16816.F32.BF16 R68, R4, R10, R68 ;  /* 0x0000000a0444723c */ /* 0x000fe20000041844 */
[----:B------:R-:W3:Y:S01]  /*4a40*/  LDSM.16.MT88.4 R8, [R108+0x7400] ;  /* 0x007400006c08783b */ /* 0x000ee20000004200 */
[----:B------:R-:W-:Y:S06]  /*4a50*/  MUFU.EX2 R102, R102 ;  /* 0x0000006600667308 */ /* 0x000fec0000000800 */
[C---:B------:R-:W-:Y:S02]  /*4a60*/  HMMA.16816.F32.BF16 R60, R48.reuse, R62, RZ ;  /* 0x0000003e303c723c */ /* 0x040fe400000418ff */
[----:B------:R-:W4:Y:S06]  /*4a70*/  MUFU.EX2 R93, R93 ;  /* 0x0000005d005d7308 */ /* 0x000f2c0000000800 */
[----:B------:R-:W-:Y:S02]  /*4a80*/  HMMA.16816.F32.BF16 R40, R48, R42, RZ ;  /* 0x0000002a3028723c */ /* 0x000fe400000418ff */
[----:B------:R-:W-:Y:S06]  /*4a90*/  MUFU.EX2 R94, R94 ;  /* 0x0000005e005e7308 */ /* 0x000fec0000000800 */
[C---:B------:R-:W-:Y:S02]  /*4aa0*/  HMMA.16816.F32.BF16 R80, R4.reuse, R12, R80 ;  /* 0x0000000c0450723c */ /* 0x040fe40000041850 */
[----:B------:R-:W5:Y:S06]  /*4ab0*/  MUFU.EX2 R91, R91 ;  /* 0x0000005b005b7308 */ /* 0x000f6c0000000800 */
[C---:B------:R-:W-:Y:S01]  /*4ac0*/  HMMA.16816.F32.BF16 R76, R4.reuse, R14, R76 ;  /* 0x0000000e044c723c */ /* 0x040fe2000004184c */
[----:B------:R-:W2:Y:S01]  /*4ad0*/  LDSM.16.MT88.4 R12, [R110+0x8400] ;  /* 0x008400006e0c783b */ /* 0x000ea20000004200 */
[----:B------:R-:W-:Y:S06]  /*4ae0*/  MUFU.EX2 R106, R106 ;  /* 0x0000006a006a7308 */ /* 0x000fec0000000800 */
[C---:B-1----:R-:W-:Y:S02]  /*4af0*/  HMMA.16816.F32.BF16 R64, R4.reuse, R16, R64 ;  /* 0x000000100440723c */ /* 0x042fe40000041840 */
[----:B------:R-:W1:Y:S06]  /*4b00*/  MUFU.EX2 R105, R105 ;  /* 0x0000006900697308 */ /* 0x000e6c0000000800 */
        /* <DEDUP_REMOVED lines=8> */
[C---:B--2---:R-:W-:Y:S02]  /*4b90*/  HMMA.16816.F32.BF16 R36, R4.reuse, R12, R36 ;  /* 0x0000000c0424723c */ /* 0x044fe40000041824 */
[----:B------:R-:W2:Y:S06]  /*4ba0*/  MUFU.EX2 R32, R32 ;  /* 0x0000002000207308 */ /* 0x000eac0000000800 */
[----:B------:R-:W-:Y:S01]  /*4bb0*/  HMMA.16816.F32.BF16 R40, R4, R14, R40 ;  /* 0x0000000e0428723c */ /* 0x000fe20000041828 */
[----:B------:R-:W-:Y:S01]  /*4bc0*/  LDSM.16.MT88.4 R12, [R108+0x6c00] ;  /* 0x006c00006c0c783b */ /* 0x000fe20000004200 */
[----:B------:R-:W-:Y:S08]  /*4bd0*/  MUFU.EX2 R31, R31 ;  /* 0x0000001f001f7308 */ /* 0x000ff00000000800 */
[----:B------:R-:W1:Y:S01]  /*4be0*/  MUFU.EX2 R134, R134 ;  /* 0x0000008600867308 */ /* 0x000e620000000800 */
[C---:B---3--:R-:W-:Y:S08]  /*4bf0*/  HMMA.16816.F32.BF16 R44, R48.reuse, R8, RZ ;  /* 0x00000008302c723c */ /* 0x048ff000000418ff */
[----:B------:R-:W-:Y:S01]  /*4c00*/  HMMA.16816.F32.BF16 R48, R48, R10, RZ ;  /* 0x0000000a3030723c */ /* 0x000fe200000418ff */
[----:B------:R-:W3:Y:S11]  /*4c10*/  LDSM.16.MT88.4 R8, [R108+0x8400] ;  /* 0x008400006c08783b */ /* 0x000ef60000004200 */
[----:B------:R-:W-:Y:S04]  /*4c20*/  @!UPT UIADD3 URZ, URZ, URZ, URZ ;  /* 0x0000003f3f3ff290 */ /* 0x000fe8000fffe03f */
[C---:B---3--:R-:W-:Y:S08]  /*4c30*/  HMMA.16816.F32.BF16 R44, R4.reuse, R8, R44 ;  /* 0x00000008042c723c */ /* 0x048ff0000004182c */
[----:B------:R-:W-:Y:S01]  /*4c40*/  HMMA.16816.F32.BF16 R48, R4, R10, R48 ;  /* 0x0000000a0430723c */ /* 0x000fe20000041830 */
[----:B------:R-:W3:Y:S06]  /*4c50*/  LDSM.16.MT88.4 R8, [R110+0x6800] ;  /* 0x006800006e08783b */ /* 0x000eec0000004200 */
[----:B------:R-:W-:-:S02]  /*4c60*/  F2FP.BF16.PACK_AB R4, R101, R104 ;  /* 0x000000686504723e */ /* 0x000fc400000010ff */
[----:B----4-:R-:W-:Y:S01]  /*4c70*/  F2FP.BF16.PACK_AB R5, R93, R102 ;  /* 0x000000665d05723e */ /* 0x010fe200000010ff */
[----:B------:R-:W-:Y:S01]  /*4c80*/  FADD.FTZ R102, R102, R3 ;  /* 0x0000000366667221 */ /* 0x000fe20000010000 */
[----:B------:R-:W-:Y:S02]  /*4c90*/  F2FP.BF16.PACK_AB R6, R95, R100 ;  /* 0x000000645f06723e */ /* 0x000fe400000010ff */
[----:B-----5:R-:W-:Y:S01]  /*4ca0*/  F2FP.BF16.PACK_AB R7, R91, R94 ;  /* 0x0000005e5b07723e */ /* 0x020fe200000010ff */
[----:B------:R-:W-:-:S04]  /*4cb0*/  FADD.FTZ R93, R93, R102 ;  /* 0x000000665d5d7221 */ /* 0x000fc80000010000 */
[----:B------:R-:W-:-:S04]  /*4cc0*/  FADD.FTZ R94, R94, R93 ;  /* 0x0000005d5e5e7221 */ /* 0x000fc80000010000 */
[----:B------:R-:W-:Y:S01]  /*4cd0*/  FADD.FTZ R94, R91, R94 ;  /* 0x0000005e5b5e7221 */ /* 0x000fe20000010000 */
        /* <DEDUP_REMOVED lines=18> */
[----:B-1----:R-:W-:-:S02]  /*4e00*/  F2FP.BF16.PACK_AB R4, R105, R106 ;  /* 0x0000006a6904723e */ /* 0x002fc400000010ff */
[----:B--2---:R-:W-:Y:S01]  /*4e10*/  F2FP.BF16.PACK_AB R5, R32, R33 ;  /* 0x000000212005723e */ /* 0x004fe200000010ff */
        /* <DEDUP_REMOVED lines=8> */
[----:B------:R-:W1:Y:S07]  /*4ea0*/  LDSM.16.MT88.4 R12, [R110+0x8c00] ;  /* 0x008c00006e0c783b */ /* 0x000e6e0000004200 */
[C---:B------:R-:W-:Y:S08]  /*4eb0*/  HMMA.16816.F32.BF16 R80, R4.reuse, R16, R80 ;  /* 0x000000100450723c */ /* 0x040ff00000041850 */
[C---:B------:R-:W-:Y:S01]  /*4ec0*/  HMMA.16816.F32.BF16 R76, R4.reuse, R18, R76 ;  /* 0x00000012044c723c */ /* 0x040fe2000004184c */
[----:B------:R-:W2:Y:S07]  /*4ed0*/  LDSM.16.MT88.4 R16, [R108+0x7c00] ;  /* 0x007c00006c10783b */ /* 0x000eae0000004200 */
[C---:B---3--:R-:W-:Y:S08]  /*4ee0*/  HMMA.16816.F32.BF16 R64, R4.reuse, R8, R64 ;  /* 0x000000080440723c */ /* 0x048ff00000041840 */
[C---:B------:R-:W-:Y:S01]  /*4ef0*/  HMMA.16816.F32.BF16 R60, R4.reuse, R10, R60 ;  /* 0x0000000a043c723c */ /* 0x040fe2000004183c */
[----:B------:R-:W3:Y:S07]  /*4f00*/  LDSM.16.MT88.4 R8, [R108+0x8c00] ;  /* 0x008c00006c08783b */ /* 0x000eee0000004200 */
[C---:B-1----:R-:W-:Y:S07]  /*4f10*/  HMMA.16816.F32.BF16 R36, R4.reuse, R12, R36 ;  /* 0x0000000c0424723c */ /* 0x042fee0000041824 */
        /* <DEDUP_REMOVED lines=14> */
[----:B------:R-:W-:Y:S01]  /*5000*/  FADD.FTZ R135, R107, R128 ;  /* 0x000000806b877221 */ /* 0x000fe20000010000 */
[----:B------:R-:W-:Y:S04]  /*5010*/  @!UPT UIADD3 URZ, URZ, URZ, URZ ;  /* 0x0000003f3f3ff290 */ /* 0x000fe8000fffe03f */
        /* <DEDUP_REMOVED lines=64> */
.L_x_4653:
[----:B------:R-:W-:-:S04]  /*5420*/  LEA R6, -R3, RZ, 0x6 ;  /* 0x000000ff03067211 */ /* 0x000fc800078e31ff */
[----:B------:R-:W-:Y:S02]  /*5430*/  SHF.R.S32.HI R13, RZ, 0x1f, R6 ;  /* 0x0000001fff0d7819 */ /* 0x000fe40000011406 */
.L_x_4654:
[----:B------:R-:W-:Y:S02]  /*5440*/  ISETP.GE.AND P2, PT, R123, c[0x0][0x220], PT ;  /* 0x000088007b007a0c */ /* 0x000fe40003f46270 */
[----:B------:R-:W-:Y:S02]  /*5450*/  LEA R5, P0, R88, c[0x0][0x170], 0x1 ;  /* 0x00005c0058057a11 */ /* 0x000fe400078008ff */
[----:B------:R-:W-:Y:S02]  /*5460*/  ISETP.GE.AND P1, PT, R122, c[0x0][0x220], PT ;  /* 0x000088007a007a0c */ /* 0x000fe40003f26270 */
[----:B------:R-:W-:Y:S02]  /*5470*/  LEA.HI.X R137, R88, c[0x0][0x174], R84, 0x1, P0 ;  /* 0x00005d0058897a11 */ /* 0x000fe400000f0c54 */
[----:B------:R-:W-:Y:S02]  /*5480*/  LEA R136, P4, R6, R5, 0x1 ;  /* 0x0000000506887211 */ /* 0x000fe400078808ff */
[----:B------:R-:W-:-:S02]  /*5490*/  ISETP.GE.AND P3, PT, R124, c[0x0][0x220], PT ;  /* 0x000088007c007a0c */ /* 0x000fc40003f66270 */
[C---:B------:R-:W-:Y:S02]  /*54a0*/  LEA.HI.X R137, R6.reuse, R137, R13, 0x1, P4 ;  /* 0x0000008906897211 */ /* 0x040fe400020f0c0d */
[C---:B------:R-:W-:Y:S02]  /*54b0*/  @!P2 IADD3 R7, P0, R6.reuse, R88, RZ ;  /* 0x000000580607a210 */ /* 0x040fe40007f1e0ff */
[----:B------:R-:W-:Y:S02]  /*54c0*/  IADD3 R9, P4, R119, R6, RZ ;  /* 0x0000000677097210 */ /* 0x000fe40007f9e0ff */
[----:B------:R-:W-:Y:S01]  /*54d0*/  @!P2 LEA R10, P5, R7, c[0x0][0x170], 0x1 ;  /* 0x00005c00070aaa11 */ /* 0x000fe200078a08ff */
[----:B------:R-:W-:Y:S01]  /*54e0*/  @!P2 IMAD.X R4, R13, 0x1, R84, P0 ;  /* 0x000000010d04a824 */ /* 0x000fe200000e0654 */
[----:B------:R-:W-:-:S03]  /*54f0*/  @!P1 IADD3 R5, P0, R6, R88, RZ ;  /* 0x0000005806059210 */ /* 0x000fc60007f1e0ff */
[----:B------:R-:W-:Y:S01]  /*5500*/  @!P3 IMAD.MOV.U32 R8, RZ, RZ, c[0x0][0x1a4] ;  /* 0x00006900ff08b624 */ /* 0x000fe200078e00ff */
[----:B------:R-:W-:Y:S01]  /*5510*/  @!P2 LEA.HI.X R11, R7, c[0x0][0x174], R4, 0x1, P5 ;  /* 0x00005d00070baa11 */ /* 0x000fe200028f0c04 */
[----:B------:R-:W-:Y:S01]  /*5520*/  IMAD.X R7, R118, 0x1, R13, P4 ;  /* 0x0000000176077824 */ /* 0x000fe200020e060d */
[-C--:B------:R-:W-:Y:S01]  /*5530*/  @!P2 IADD3 R6, P5, R9, R88.reuse, RZ ;  /* 0x000000580906a210 */ /* 0x080fe20007fbe0ff */
[--C-:B------:R-:W-:Y:S01]  /*5540*/  @!P1 IMAD.X R4, R13, 0x1, R84.reuse, P0 ;  /* 0x000000010d049824 */ /* 0x100fe200000e0654 */
[----:B------:R-:W-:Y:S01]  /*5550*/  @!P1 IADD3 R88, P0, R9, R88, RZ ;  /* 0x0000005809589210 */ /* 0x000fe20007f1e0ff */
[----:B------:R-:W-:Y:S01]  /*5560*/  @P3 STS [R121+0x6000], RZ ;  /* 0x006000ff79003388 */ /* 0x000fe20000000800 */
[----:B------:R-:W-:Y:S01]  /*5570*/  @!P1 LEA R12, P4, R5, c[0x0][0x170], 0x1 ;  /* 0x00005c00050c9a11 */ /* 0x000fe200078808ff */
[----:B------:R-:W-:Y:S01]  /*5580*/  @!P2 IMAD.X R9, R7, 0x1, R84, P5 ;  /* 0x000000010709a824 */ /* 0x000fe200028e0654 */
[----:B------:R-:W-:Y:S01]  /*5590*/  @!P3 LEA R14, P5, R3, R136, 0x6 ;  /* 0x00000088030eb211 */ /* 0x000fe200078a30ff */
[----:B------:R-:W-:Y:S01]  /*55a0*/  @P3 STS [R121+0x6004], RZ ;  /* 0x006004ff79003388 */ /* 0x000fe20000000800 */
[----:B------:R-:W-:Y:S01]  /*55b0*/  @!P1 LEA.HI.X R13, R5, c[0x0][0x174], R4, 0x1, P4 ;  /* 0x00005d00050d9a11 */ /* 0x000fe200020f0c04 */
[----:B------:R-:W-:Y:S01]  /*55c0*/  @!P1 IMAD.X R7, R7, 0x1, R84, P0 ;  /* 0x0000000107079824 */ /* 0x000fe200000e0654 */
[----:B------:R-:W-:Y:S01]  /*55d0*/  @!P3 LEA.HI.X R15, R3, R137, R8, 0x6, P5 ;  /* 0x00000089030fb211 */ /* 0x000fe200028f3408 */
[----:B------:R-:W-:Y:S01]  /*55e0*/  @P3 STS.64 [R121+0x6008], RZ ;  /* 0x006008ff79003388 */ /* 0x000fe20000000a00 */
[----:B------:R-:W-:-:S02]  /*55f0*/  @!P2 LEA R8, P4, R6, c[0x0][0x170], 0x1 ;  /* 0x00005c000608aa11 */ /* 0x000fc400078808ff */
[----:B------:R-:W-:Y:S01]  /*5600*/  @!P1 LEA R24, P0, R88, c[0x0][0x170], 0x1 ;  /* 0x00005c0058189a11 */ /* 0x000fe200078008ff */
        /* <DEDUP_REMOVED lines=40> */
[----:B------:R-:W0:Y:S01]  /*5890*/  LDGDEPBAR ;  /* 0x00000000000079af */ /* 0x000e220000000000 */
[C---:B-----5:R-:W-:Y:S08]  /*58a0*/  HMMA.16816.F32.BF16 R32, R4.reuse, R28, RZ ;  /* 0x0000001c0420723c */ /* 0x060ff000000418ff */
[C---:B------:R-:W-:Y:S08]  /*58b0*/  HMMA.16816.F32.BF16 R28, R4.reuse, R30, RZ ;  /* 0x0000001e041c723c */ /* 0x040ff000000418ff */
[C---:B----4-:R-:W-:Y:S08]  /*58c0*/  HMMA.16816.F32.BF16 R24, R4.reuse, R20, RZ ;  /* 0x000000140418723c */ /* 0x050ff000000418ff */
[----:B------:R-:W-:Y:S08]  /*58d0*/  HMMA.16816.F32.BF16 R20, R4, R22, RZ ;  /* 0x000000160414723c */ /* 0x000ff000000418ff */
[C---:B-1----:R-:W-:Y:S08]  /*58e0*/  HMMA.16816.F32.BF16 R32, R84.reuse, R16, R32 ;  /* 0x000000105420723c */ /* 0x042ff00000041820 */
[----:B------:R-:W-:Y:S08]  /*58f0*/  HMMA.16816.F32.BF16 R28, R84, R18, R28 ;  /* 0x00000012541c723c */ /* 0x000ff0000004181c */
[----:B---3--:R-:W-:Y:S08]  /*5900*/  HMMA.16816.F32.BF16 R16, R4, R12, RZ ;  /* 0x0000000c0410723c */ /* 0x008ff000000418ff */
        /* <DEDUP_REMOVED lines=61> */
[----:B------:R-:W-:Y:S01]  /*5ce0*/  MUFU.TANH R3, R3 ;  /* 0x0000000300037308 */ /* 0x000fe20000002400 */
[----:B------:R-:W-:Y:S02]  /*5cf0*/  FMUL.FTZ R30, R30, c[0x0][0x2ec] ;  /* 0x0000bb001e1e7a20 */ /* 0x000fe40000410000 */
[----:B------:R-:W-:-:S05]  /*5d00*/  FMUL.FTZ R32, R32, c[0x0][0x2ec] ;  /* 0x0000bb0020207a20 */ /* 0x000fca0000410000 */
[----:B------:R-:W-:Y:S01]  /*5d10*/  FMUL.FTZ R103, R20, c[0x0][0x2ec] ;  /* 0x0000bb0014677a20 */ /* 0x000fe20000410000 */
[----:B------:R-:W-:Y:S01]  /*5d20*/  MUFU.TANH R34, R34 ;  /* 0x0000002200227308 */ /* 0x000fe20000002400 */
[----:B------:R-:W3:Y:S01]  /*5d30*/  S2R R20, SR_TID.X ;  /* 0x0000000000147919 */ /* 0x000ee20000002100 */
[----:B------:R-:W-:Y:S02]  /*5d40*/  FMUL.FTZ R22, R22, c[0x0][0x2ec] ;  /* 0x0000bb0016167a20 */ /* 0x000fe40000410000 */
[----:B------:R-:W-:Y:S02]  /*5d50*/  FMUL.FTZ R21, R21, c[0x0][0x2ec] ;  /* 0x0000bb0015157a20 */ /* 0x000fe40000410000 */
[----:B------:R-:W-:Y:S01]  /*5d60*/  FMUL.FTZ R23, R23, c[0x0][0x2ec] ;  /* 0x0000bb0017177a20 */ /* 0x000fe20000410000 */
[----:B-1----:R-:W-:Y:S01]  /*5d70*/  HMMA.16816.F32.BF16 R16, R92, R88, R16 ;  /* 0x000000585c10723c */ /* 0x002fe20000041810 */
[----:B------:R-:W-:Y:S01]  /*5d80*/  MUFU.TANH R30, R30 ;  /* 0x0000001e001e7308 */ /* 0x000fe20000002400 */
[----:B------:R-:W-:-:S02]  /*5d90*/  FMUL.FTZ R24, R24, c[0x0][0x2ec] ;  /* 0x0000bb0018187a20 */ /* 0x000fc40000410000 */
[----:B------:R-:W-:Y:S02]  /*5da0*/  FMUL.FTZ R26, R26, c[0x0][0x2ec] ;  /* 0x0000bb001a1a7a20 */ /* 0x000fe40000410000 */
[----:B------:R-:W-:Y:S02]  /*5db0*/  FMUL.FTZ R25, R25, c[0x0][0x2ec] ;  /* 0x0000bb0019197a20 */ /* 0x000fe40000410000 */
[----:B------:R-:W-:Y:S01]  /*5dc0*/  HMMA.16816.F32.BF16 R12, R92, R90, R12 ;  /* 0x0000005a5c0c723c */ /* 0x000fe2000004180c */
[----:B------:R-:W-:Y:S01]  /*5dd0*/  MUFU.TANH R129, R24 ;  /* 0x0000001800817308 */ /* 0x000fe20000002400 */
[----:B------:R-:W-:-:S06]  /*5de0*/  FMUL.FTZ R27, R27, c[0x0][0x2ec] ;  /* 0x0000bb001b1b7a20 */ /* 0x000fcc0000410000 */
[C---:B--2---:R-:W-:Y:S01]  /*5df0*/  HMMA.16816.F32.BF16 R8, R92.reuse, R84, R8 ;  /* 0x000000545c08723c */ /* 0x044fe20000041808 */
[----:B------:R-:W-:Y:S06]  /*5e00*/  MUFU.TANH R152, R26 ;  /* 0x0000001a00987308 */ /* 0x000fec0000002400 */
[----:B------:R-:W-:Y:S01]  /*5e10*/  FMUL.FTZ R84, R33, c[0x0][0x2ec] ;  /* 0x0000bb0021547a20 */ /* 0x000fe20000410000 */
[----:B------:R-:W-:Y:S01]  /*5e20*/  HMMA.16816.F32.BF16 R4, R92, R86, R4 ;  /* 0x000000565c04723c */ /* 0x000fe20000041804 */
[----:B------:R-:W-:Y:S01]  /*5e30*/  FMUL.FTZ R139, R17, c[0x0][0x2ec] ;  /* 0x0000bb00118b7a20 */ /* 0x000fe20000410000 */
[----:B------:R-:W-:Y:S01]  /*5e40*/  MUFU.TANH R145, R25 ;  /* 0x0000001900917308 */ /* 0x000fe20000002400 */
[----:B---3--:R-:W-:-:S02]  /*5e50*/  IMAD.SHL.U32 R17, R20, 0x2, RZ ;  /* 0x0000000214117824 */ /* 0x008fc400078e00ff */
[----:B------:R-:W-:Y:S02]  /*5e60*/  FMUL.FTZ R33, R28, c[0x0][0x2ec] ;  /* 0x0000bb001c217a20 */ /* 0x000fe40000410000 */
[----:B------:R-:W-:Y:S01]  /*5e70*/  FMUL.FTZ R28, R29, c[0x0][0x2ec] ;  /* 0x0000bb001d1c7a20 */ /* 0x000fe20000410000 */
[----:B------:R-:W-:Y:S01]  /*5e80*/  LOP3.LUT R17, R17, 0x6, RZ, 0xc0, !PT ;  /* 0x0000000611117812 */ /* 0x000fe200078ec0ff */
[----:B------:R-:W-:Y:S01]  /*5e90*/  FMUL.FTZ R16, R16, c[0x0][0x2ec] ;  /* 0x0000bb0010107a20 */ /* 0x000fe20000410000 */
[----:B------:R-:W1:Y:S01]  /*5ea0*/  MUFU.TANH R84, R84 ;  /* 0x0000005400547308 */ /* 0x000e620000002400 */
[----:B------:R-:W-:Y:S02]  /*5eb0*/  FMUL.FTZ R29, R31, c[0x0][0x2ec] ;  /* 0x0000bb001f1d7a20 */ /* 0x000fe40000410000 */
[----:B------:R-:W-:Y:S02]  /*5ec0*/  IMAD R20, R120, 0x40, R17 ;  /* 0x0000004078147824 */ /* 0x000fe400078e0211 */
[----:B------:R-:W-:-:S02]  /*5ed0*/  FMUL.FTZ R132, R19, c[0x0][0x2ec] ;  /* 0x0000bb0013847a20 */ /* 0x000fc40000410000 */
[----:B------:R-:W-:Y:S01]  /*5ee0*/  FMUL.FTZ R18, R18, c[0x0][0x2ec] ;  /* 0x0000bb0012127a20 */ /* 0x000fe20000410000 */
[----:B------:R-:W2:Y:S01]  /*5ef0*/  MUFU.TANH R33, R33 ;  /* 0x0000002100217308 */ /* 0x000ea20000002400 */
[----:B------:R-:W-:Y:S01]  /*5f00*/  IADD3 R17, R20, 0x1, RZ ;  /* 0x0000000114117810 */ /* 0x000fe20007ffe0ff */
[----:B------:R-:W-:Y:S01]  /*5f10*/  FMUL.FTZ R133, R12, c[0x0][0x2ec] ;  /* 0x0000bb000c857a20 */ /* 0x000fe20000410000 */
[----:B------:R-:W-:Y:S01]  /*5f20*/  IADD3 R12, R20, 0x10, RZ ;  /* 0x00000010140c7810 */ /* 0x000fe20007ffe0ff */
[----:B------:R-:W-:Y:S01]  /*5f30*/  FMUL.FTZ R141, R13, c[0x0][0x2ec] ;  /* 0x0000bb000d8d7a20 */ /* 0x000fe20000410000 */
[C---:B------:R-:W-:Y:S01]  /*5f40*/  ISETP.GE.AND P0, PT, R17.reuse, R99, PT ;  /* 0x000000631100720c */ /* 0x040fe20003f06270 */
[----:B------:R-:W-:Y:S01]  /*5f50*/  FMUL.FTZ R144, R14, c[0x0][0x2ec] ;  /* 0x0000bb000e907a20 */ /* 0x000fe20000410000 */
[----:B------:R-:W-:Y:S01]  /*5f60*/  ISETP.GE.AND P5, PT, R17, R98, PT ;  /* 0x000000621100720c */ /* 0x000fe20003fa6270 */
[----:B------:R-:W3:Y:S01]  /*5f70*/  MUFU.TANH R28, R28 ;  /* 0x0000001c001c7308 */ /* 0x000ee20000002400 */
[----:B-1----:R-:W-:Y:S01]  /*5f80*/  FSEL R19, R84, -INF , !P0 ;  /* 0xff80000054137808 */ /* 0x002fe20004000000 */
[----:B------:R-:W-:Y:S01]  /*5f90*/  FMUL.FTZ R100, R15, c[0x0][0x2ec] ;  /* 0x0000bb000f647a20 */ /* 0x000fe20000410000 */
[----:B------:R-:W-:Y:S01]  /*5fa0*/  IADD3 R14, R20, 0x11, RZ ;  /* 0x00000011140e7810 */ /* 0x000fe20007ffe0ff */
[----:B------:R-:W-:Y:S01]  /*5fb0*/  FMUL.FTZ R101, R8, c[0x0][0x2ec] ;  /* 0x0000bb0008657a20 */ /* 0x000fe20000410000 */
[C---:B------:R-:W-:Y:S01]  /*5fc0*/  IADD3 R15, R20.reuse, 0x18, RZ ;  /* 0x00000018140f7810 */ /* 0x040fe20007ffe0ff */
[----:B------:R-:W-:Y:S01]  /*5fd0*/  FMUL.FTZ R9, R9, c[0x0][0x2ec] ;  /* 0x0000bb0009097a20 */ /* 0x000fe20000410000 */
[----:B------:R-:W-:Y:S01]  /*5fe0*/  IADD3 R8, R20, 0x21, RZ ;  /* 0x0000002114087810 */ /* 0x000fe20007ffe0ff */
[----:B------:R1:W-:Y:S01]  /*5ff0*/  MUFU.TANH R128, R16 ;  /* 0x0000001000807308 */ /* 0x0003e20000002400 */
[----:B------:R-:W-:-:S02]  /*6000*/  FMUL.FTZ R6, R6, c[0x0][0x2ec] ;  /* 0x0000bb0006067a20 */ /* 0x000fc40000410000 */
[----:B------:R-:W-:Y:S02]  /*6010*/  FMUL.FTZ R10, R10, c[0x0][0x2ec] ;  /* 0x0000bb000a0a7a20 */ /* 0x000fe40000410000 */
[----:B------:R-:W-:Y:S01]  /*6020*/  FMUL.FTZ R104, R4, c[0x0][0x2ec] ;  /* 0x0000bb0004687a20 */ /* 0x000fe20000410000 */
[C---:B------:R-:W-:Y:S01]  /*6030*/  IADD3 R4, R20.reuse, 0x38, RZ ;  /* 0x0000003814047810 */ /* 0x040fe20007ffe0ff */
[----:B------:R-:W-:Y:S01]  /*6040*/  FMUL.FTZ R11, R11, c[0x0][0x2ec] ;  /* 0x0000bb000b0b7a20 */ /* 0x000fe20000410000 */
[----:B------:R-:W4:Y:S01]  /*6050*/  MUFU.TANH R29, R29 ;  /* 0x0000001d001d7308 */ /* 0x000f220000002400 */
[----:B------:R-:W-:Y:S02]  /*6060*/  FMUL.FTZ R5, R5, c[0x0][0x2ec] ;  /* 0x0000bb0005057a20 */ /* 0x000fe40000410000 */
[----:B------:R-:W-:Y:S01]  /*6070*/  FMUL.FTZ R7, R7, c[0x0][0x2ec] ;  /* 0x0000bb0007077a20 */ /* 0x000fe20000410000 */
[----:B-1----:R-:W-:-:S04]  /*6080*/  IADD3 R16, R20, 0x8, RZ ;  /* 0x0000000814107810 */ /* 0x002fc80007ffe0ff */
[----:B------:R-:W1:Y:S01]  /*6090*/  MUFU.TANH R150, R27 ;  /* 0x0000001b00967308 */ /* 0x000e620000002400 */
[C---:B------:R-:W-:Y:S02]  /*60a0*/  ISETP.GE.AND P4, PT, R16.reuse, R99, PT ;  /* 0x000000631000720c */ /* 0x040fe40003f86270 */
[----:B------:R-:W-:Y:S02]  /*60b0*/  ISETP.GE.AND P0, PT, R16, R98, PT ;  /* 0x000000621000720c */ /* 0x000fe40003f06270 */
[----:B------:R-:W-:-:S03]  /*60c0*/  IADD3 R16, R20, 0x9, RZ ;  /* 0x0000000914107810 */ /* 0x000fc60007ffe0ff */
[----:B------:R-:W5:Y:S01]  /*60d0*/  MUFU.TANH R103, R103 ;  /* 0x0000006700677308 */ /* 0x000f620000002400 */
[----:B--2---:R-:W-:Y:S02]  /*60e0*/  FSEL R17, R33, -INF , !P4 ;  /* 0xff80000021117808 */ /* 0x004fe40006000000 */
[----:B------:R-:W-:-:S05]  /*60f0*/  ISETP.GE.AND P4, PT, R16, R98, PT ;  /* 0x000000621000720c */ /* 0x000fca0003f86270 */
[----:B------:R2:W-:Y:S08]  /*6100*/  MUFU.TANH R138, R18 ;  /* 0x00000012008a7308 */ /* 0x0005f00000002400 */
[----:B------:R-:W1:Y:S01]  /*6110*/  MUFU.TANH R148, R22 ;  /* 0x0000001600947308 */ /* 0x000e620000002400 */
[----:B--2---:R-:W-:-:S07]  /*6120*/  FSEL R18, R34, -INF , !P5 ;  /* 0xff80000022127808 */ /* 0x004fce0006800000 */
[----:B------:R-:W2:Y:S01]  /*6130*/  MUFU.TANH R107, R21 ;  /* 0x00000015006b7308 */ /* 0x000ea20000002400 */
[-C--:B------:R-:W-:Y:S02]  /*6140*/  ISETP.GE.AND P5, PT, R16, R99.reuse, PT ;  /* 0x000000631000720c */ /* 0x080fe40003fa6270 */
[----:B------:R-:W-:Y:S02]  /*6150*/  FSEL R16, R30, -INF , !P0 ;  /* 0xff8000001e107808 */ /* 0x000fe40004000000 */
[----:B---3--:R-:W-:Y:S02]  /*6160*/  FSEL R13, R28, -INF , !P5 ;  /* 0xff8000001c0d7808 */ /* 0x008fe40006800000 */
[C---:B------:R-:W-:Y:S01]  /*6170*/  ISETP.GE.AND P0, PT, R12.reuse, R99, PT ;  /* 0x000000630c00720c */ /* 0x040fe20003f06270 */
[----:B------:R-:W3:Y:S01]  /*6180*/  MUFU.TANH R146, R23 ;  /* 0x0000001700927308 */ /* 0x000ee20000002400 */
[----:B------:R-:W-:Y:S02]  /*6190*/  ISETP.GE.AND P5, PT, R12, R98, PT ;  /* 0x000000620c00720c */ /* 0x000fe40003fa6270 */
[----:B----4-:R-:W-:-:S02]  /*61a0*/  FSEL R12, R29, -INF , !P4 ;  /* 0xff8000001d0c7808 */ /* 0x010fc40006000000 */
[----:B------:R-:W-:Y:S02]  /*61b0*/  FSEL R129, R129, -INF , !P0 ;  /* 0xff80000081817808 */ /* 0x000fe40004000000 */
[----:B------:R-:W-:Y:S01]  /*61c0*/  FSEL R152, R152, -INF , !P5 ;  /* 0xff80000098987808 */ /* 0x000fe20006800000 */
[----:B------:R-:W4:Y:S01]  /*61d0*/  MUFU.TANH R139, R139 ;  /* 0x0000008b008b7308 */ /* 0x000f220000002400 */
[CC--:B------:R-:W-:Y:S02]  /*61e0*/  ISETP.GE.AND P4, PT, R14.reuse, R99.reuse, PT ;  /* 0x000000630e00720c */ /* 0x0c0fe40003f86270 */
[----:B------:R-:W-:Y:S02]  /*61f0*/  ISETP.GE.AND P0, PT, R14, R98, PT ;  /* 0x000000620e00720c */ /* 0x000fe40003f06270 */
[----:B------:R-:W-:Y:S02]  /*6200*/  ISETP.GE.AND P5, PT, R15, R99, PT ;  /* 0x000000630f00720c */ /* 0x000fe40003fa6270 */
[----:B------:R-:W-:Y:S01]  /*6210*/  IADD3 R14, R20, 0x19, RZ ;  /* 0x00000019140e7810 */ /* 0x000fe20007ffe0ff */
[----:B------:R-:W2:Y:S01]  /*6220*/  MUFU.TANH R132, R132 ;  /* 0x0000008400847308 */ /* 0x000ea20000002400 */
[----:B------:R-:W-:-:S02]  /*6230*/  FSEL R145, R145, -INF , !P4 ;  /* 0xff80000091917808 */ /* 0x000fc40006000000 */
[----:B-1----:R-:W-:Y:S02]  /*6240*/  FSEL R150, R150, -INF , !P0 ;  /* 0xff80000096967808 */ /* 0x002fe40004000000 */
[----:B-----5:R-:W-:Y:S02]  /*6250*/  FSEL R103, R103, -INF , !P5 ;  /* 0xff80000067677808 */ /* 0x020fe40006800000 */
[-C--:B------:R-:W-:Y:S01]  /*6260*/  ISETP.GE.AND P4, PT, R15, R98.reuse, PT ;  /* 0x000000620f00720c */ /* 0x080fe20003f86270 */
[----:B------:R-:W1:Y:S01]  /*6270*/  MUFU.TANH R133, R133 ;  /* 0x0000008500857308 */ /* 0x000e620000002400 */
[C---:B------:R-:W-:Y:S02]  /*6280*/  ISETP.GE.AND P0, PT, R14.reuse, R99, PT ;  /* 0x000000630e00720c */ /* 0x040fe40003f06270 */
[----:B------:R-:W-:Y:S02]  /*6290*/  ISETP.GE.AND P5, PT, R14, R98, PT ;  /* 0x000000620e00720c */ /* 0x000fe40003fa6270 */
[----:B------:R-:W-:-:S02]  /*62a0*/  IADD3 R14, R20, 0x20, RZ ;  /* 0x00000020140e7810 */ /* 0x000fc40007ffe0ff */
[----:B------:R-:W-:Y:S01]  /*62b0*/  FSEL R148, R148, -INF , !P4 ;  /* 0xff80000094947808 */ /* 0x000fe20006000000 */
[----:B------:R-:W-:Y:S01]  /*62c0*/  MUFU.TANH R141, R141 ;  /* 0x0000008d008d7308 */ /* 0x000fe20000002400 */
[----:B------:R-:W-:Y:S02]  /*62d0*/  ISETP.GE.AND P4, PT, R14, R99, PT ;  /* 0x000000630e00720c */ /* 0x000fe40003f86270 */
[----:B--2---:R-:W-:Y:S02]  /*62e0*/  FSEL R107, R107, -INF , !P0 ;  /* 0xff8000006b6b7808 */ /* 0x004fe40004000000 */
[----:B---3--:R-:W-:Y:S02]  /*62f0*/  FSEL R146, R146, -INF , !P5 ;  /* 0xff80000092927808 */ /* 0x008fe40006800000 */
[----:B------:R-:W-:Y:S01]  /*6300*/  FSEL R128, R128, -INF , !P4 ;  /* 0xff80000080807808 */ /* 0x000fe20006000000 */
[----:B------:R-:W2:Y:S01]  /*6310*/  MUFU.TANH R144, R144 ;  /* 0x0000009000907308 */ /* 0x000ea20000002400 */
[----:B------:R-:W-:-:S02]  /*6320*/  ISETP.GE.AND P0, PT, R14, R98, PT ;  /* 0x000000620e00720c */ /* 0x000fc40003f06270 */
[C---:B------:R-:W-:Y:S02]  /*6330*/  ISETP.GE.AND P5, PT, R8.reuse, R99, PT ;  /* 0x000000630800720c */ /* 0x040fe40003fa6270 */
[----:B------:R-:W-:Y:S02]  /*6340*/  ISETP.GE.AND P4, PT, R8, R98, PT ;  /* 0x000000620800720c */ /* 0x000fe40003f86270 */
[----:B------:R-:W-:Y:S01]  /*6350*/  IADD3 R8, R20, 0x28, RZ ;  /* 0x0000002814087810 */ /* 0x000fe20007ffe0ff */
[----:B------:R-:W3:Y:S01]  /*6360*/  MUFU.TANH R100, R100 ;  /* 0x0000006400647308 */ /* 0x000ee20000002400 */
[----:B------:R-:W-:Y:S02]  /*6370*/  FSEL R138, R138, -INF , !P0 ;  /* 0xff8000008a8a7808 */ /* 0x000fe40004000000 */
[----:B----4-:R-:W-:Y:S02]  /*6380*/  FSEL R139, R139, -INF , !P5 ;  /* 0xff8000008b8b7808 */ /* 0x010fe40006800000 */
[----:B------:R-:W-:-:S02]  /*6390*/  FSEL R132, R132, -INF , !P4 ;  /* 0xff80000084847808 */ /* 0x000fc40006000000 */
[CC--:B------:R-:W-:Y:S01]  /*63a0*/  ISETP.GE.AND P0, PT, R8.reuse, R99.reuse, PT ;  /* 0x000000630800720c */ /* 0x0c0fe20003f06270 */
[----:B------:R4:W-:Y:S01]  /*63b0*/  MUFU.TANH R102, R9 ;  /* 0x0000000900667308 */ /* 0x0009e20000002400 */
[----:B------:R-:W-:Y:S02]  /*63c0*/  ISETP.GE.AND P5, PT, R8, R98, PT ;  /* 0x000000620800720c */ /* 0x000fe40003fa6270 */
[----:B------:R-:W-:Y:S02]  /*63d0*/  IADD3 R8, R20, 0x30, RZ ;  /* 0x0000003014087810 */ /* 0x000fe40007ffe0ff */
[----:B-1----:R-:W-:Y:S02]  /*63e0*/  FSEL R133, R133, -INF , !P0 ;  /* 0xff80000085857808 */ /* 0x002fe40004000000 */
[----:B--2---:R-:W-:Y:S01]  /*63f0*/  FSEL R144, R144, -INF , !P5 ;  /* 0xff80000090907808 */ /* 0x004fe20006800000 */
[----:B------:R-:W-:Y:S01]  /*6400*/  MUFU.TANH R90, R6 ;  /* 0x00000006005a7308 */ /* 0x000fe20000002400 */
[----:B------:R-:W-:-:S02]  /*6410*/  ISETP.GE.AND P5, PT, R8, R99, PT ;  /* 0x000000630800720c */ /* 0x000fc40003fa6270 */
[----:B----4-:R-:W-:-:S05]  /*6420*/  IADD3 R9, R20, 0x29, RZ ;  /* 0x0000002914097810 */ /* 0x010fca0007ffe0ff */
[----:B------:R-:W1:Y:S01]  /*6430*/  MUFU.TANH R101, R101 ;  /* 0x0000006500657308 */ /* 0x000e620000002400 */
[C---:B------:R-:W-:Y:S02]  /*6440*/  ISETP.GE.AND P4, PT, R9.reuse, R99, PT ;  /* 0x000000630900720c */ /* 0x040fe40003f86270 */
[----:B------:R-:W-:Y:S02]  /*6450*/  ISETP.GE.AND P0, PT, R9, R98, PT ;  /* 0x000000620900720c */ /* 0x000fe40003f06270 */
[----:B------:R-:W-:-:S03]  /*6460*/  FSEL R141, R141, -INF , !P4 ;  /* 0xff8000008d8d7808 */ /* 0x000fc60006000000 */
[----:B------:R-:W2:Y:S01]  /*6470*/  MUFU.TANH R93, R10 ;  /* 0x0000000a005d7308 */ /* 0x000ea20000002400 */
[-C--:B------:R-:W-:Y:S02]  /*6480*/  ISETP.GE.AND P4, PT, R8, R98.reuse, PT ;  /* 0x000000620800720c */ /* 0x080fe40003f86270 */
[----:B------:R-:W-:Y:S02]  /*6490*/  IADD3 R8, R20, 0x31, RZ ;  /* 0x0000003114087810 */ /* 0x000fe40007ffe0ff */
[----:B---3--:R-:W-:Y:S02]  /*64a0*/  FSEL R100, R100, -INF , !P0 ;  /* 0xff80000064647808 */ /* 0x008fe40004000000 */
[----:B------:R-:W-:Y:S01]  /*64b0*/  ISETP.GE.AND P0, PT, R8, R99, PT ;  /* 0x000000630800720c */ /* 0x000fe20003f06270 */
[----:B------:R-:W3:Y:S01]  /*64c0*/  MUFU.TANH R84, R11 ;  /* 0x0000000b00547308 */ /* 0x000ee20000002400 */
[----:B-1----:R-:W-:Y:S02]  /*64d0*/  FSEL R101, R101, -INF , !P5 ;  /* 0xff80000065657808 */ /* 0x002fe40006800000 */
[----:B------:R-:W-:Y:S01]  /*64e0*/  FSEL R102, R102, -INF , !P0 ;  /* 0xff80000066667808 */ /* 0x000fe20004000000 */
[----:B------:R-:W-:Y:S01]  /*64f0*/  BAR.SYNC.DEFER_BLOCKING 0x0 ;  /* 0x0000000000007b1d */ /* 0x000fe20000010000 */
[----:B------:R-:W-:-:S02]  /*6500*/  ISETP.GE.AND P0, PT, R4, R98, PT ;  /* 0x000000620400720c */ /* 0x000fc40003f06270 */
[----:B------:R-:W-:Y:S02]  /*6510*/  ISETP.GE.AND P5, PT, R8, R98, PT ;  /* 0x000000620800720c */ /* 0x000fe40003fa6270 */
[----:B------:R-:W-:Y:S01]  /*6520*/  FSEL R90, R90, -INF , !P0 ;  /* 0xff8000005a5a7808 */ /* 0x000fe20004000000 */
[----:B------:R-:W1:Y:S01]  /*6530*/  MUFU.TANH R104, R104 ;  /* 0x0000006800687308 */ /* 0x000e620000002400 */
[C---:B------:R-:W-:Y:S02]  /*6540*/  LEA R130, P0, R96.reuse, c[0x0][0x168], 0x1 ;  /* 0x00005a0060827a11 */ /* 0x040fe400078008ff */
[----:B--2---:R-:W-:Y:S02]  /*6550*/  FSEL R93, R93, -INF , !P4 ;  /* 0xff8000005d5d7808 */ /* 0x004fe40006000000 */
[----:B------:R-:W-:Y:S02]  /*6560*/  LEA.HI.X R131, R96, c[0x0][0x16c], R97, 0x1, P0 ;  /* 0x00005b0060837a11 */ /* 0x000fe400000f0c61 */
[----:B------:R-:W-:Y:S01]  /*6570*/  ISETP.GT.AND P0, PT, R120, R115, PT ;  /* 0x000000737800720c */ /* 0x000fe20003f04270 */
[----:B------:R-:W2:Y:S01]  /*6580*/  MUFU.TANH R32, R32 ;  /* 0x0000002000207308 */ /* 0x000ea20000002400 */
[----:B------:R-:W-:-:S02]  /*6590*/  ISETP.GE.AND P4, PT, R4, R99, PT ;  /* 0x000000630400720c */ /* 0x000fc40003f86270 */
[----:B------:R-:W-:Y:S02]  /*65a0*/  IADD3 R4, R20, 0x39, RZ ;  /* 0x0000003914047810 */ /* 0x000fe40007ffe0ff */
[----:B---3--:R-:W-:Y:S02]  /*65b0*/  FSEL R84, R84, -INF , !P5 ;  /* 0xff80000054547808 */ /* 0x008fe40006800000 */
[-C--:B------:R-:W-:Y:S01]  /*65c0*/  ISETP.GE.AND P5, PT, R20, R99.reuse, PT ;  /* 0x000000631400720c */ /* 0x080fe20003fa6270 */
[----:B------:R2:W3:Y:S01]  /*65d0*/  MUFU.TANH R105, R5 ;  /* 0x0000000500697308 */ /* 0x0004e20000002400 */
[----:B-1----:R-:W-:Y:S02]  /*65e0*/  FSEL R104, R104, -INF , !P4 ;  /* 0xff80000068687808 */ /* 0x002fe40006000000 */
[----:B------:R-:W-:-:S05]  /*65f0*/  ISETP.GE.AND P4, PT, R4, R99, PT ;  /* 0x000000630400720c */ /* 0x000fca0003f86270 */
[----:B------:R-:W1:Y:S01]  /*6600*/  MUFU.TANH R92, R7 ;  /* 0x00000007005c7308 */ /* 0x000e620000002400 */
[----:B--2---:R-:W-:Y:S02]  /*6610*/  FSEL R5, R32, -INF , !P5 ;  /* 0xff80000020057808 */ /* 0x004fe40006800000 */
[----:B---3--:R-:W-:Y:S02]  /*6620*/  FSEL R105, R105, -INF , !P4 ;  /* 0xff80000069697808 */ /* 0x008fe40006000000 */
[-C--:B------:R-:W-:Y:S02]  /*6630*/  ISETP.GE.AND P5, PT, R20, R98.reuse, PT ;  /* 0x000000621400720c */ /* 0x080fe40003fa6270 */
[----:B------:R-:W-:Y:S02]  /*6640*/  ISETP.GE.AND P4, PT, R4, R98, PT ;  /* 0x000000620400720c */ /* 0x000fe40003f86270 */
[----:B------:R-:W-:Y:S02]  /*6650*/  FSEL R4, R3, -INF , !P5 ;  /* 0xff80000003047808 */ /* 0x000fe40006800000 */
[----:B-1----:R-:W-:Y:S01]  /*6660*/  FSEL R92, R92, -INF , !P4 ;  /* 0xff8000005c5c7808 */ /* 0x002fe20006000000 */
        /* <DEDUP_REMOVED lines=16> */
[----:B------:R-:W-:Y:S01]  /*6770*/  IMAD.HI.U32 R11, R8, R15, RZ ;  /* 0x0000000f080b7227 */ /* 0x000fe200078e00ff */
[----:B------:R-:W-:Y:S02]  /*6780*/  IABS R6, R10 ;  /* 0x0000000a00067213 */ /* 0x000fe40000000000 */
[----:B------:R-:W-:Y:S01]  /*6790*/  LOP3.LUT R10, R10, c[0x0][0x2d0], RZ, 0x3c, !PT ;  /* 0x0000b4000a0a7a12 */ /* 0x000fe200078e3cff */
[----:B------:R-:W-:Y:S02]  /*67a0*/  IMAD.MOV R14, RZ, RZ, -R11 ;  /* 0x000000ffff0e7224 */ /* 0x000fe400078e0a0b */
[----:B------:R-:W-:-:S04]  /*67b0*/  IMAD.HI.U32 R8, R8, R6, RZ ;  /* 0x0000000608087227 */ /* 0x000fc800078e00ff */
[----:B------:R-:W-:-:S05]  /*67c0*/  IMAD R14, R7, R14, R15 ;  /* 0x0000000e070e7224 */ /* 0x000fca00078e020f */
[----:B------:R-:W-:-:S13]  /*67d0*/  ISETP.GT.U32.AND P5, PT, R7, R14, PT ;  /* 0x0000000e0700720c */ /* 0x000fda0003fa4070 */
        /* <DEDUP_REMOVED lines=12> */
[----:B------:R-:W-:-:S13]  /*68a0*/  ISETP.GE.U32.AND P4, PT, R6, R7, PT ;  /* 0x000000070600720c */ /* 0x000fda0003f86070 */
[----:B------:R-:W-:Y:S02]  /*68b0*/  @P4 IADD3 R8, R8, 0x1, RZ ;  /* 0x0000000108084810 */ /* 0x000fe40007ffe0ff */
[----:B------:R-:W-:Y:S02]  /*68c0*/  ISETP.NE.AND P4, PT, RZ, c[0x0][0x2d0], PT ;  /* 0x0000b400ff007a0c */ /* 0x000fe40003f85270 */
[----:B------:R-:W-:Y:S02]  /*68d0*/  MOV R7, R8 ;  /* 0x0000000800077202 */ /* 0x000fe40000000f00 */
[----:B------:R-:W-:-:S03]  /*68e0*/  LOP3.LUT R8, RZ, c[0x0][0x2d0], RZ, 0x33, !PT ;  /* 0x0000b400ff087a12 */ /* 0x000fc600078e33ff */
[----:B------:R-:W-:Y:S01]  /*68f0*/  @!P5 IMAD.MOV R7, RZ, RZ, -R7 ;  /* 0x000000ffff07d224 */ /* 0x000fe200078e0a07 */
[----:B------:R-:W-:-:S04]  /*6900*/  SEL R9, R8, R11, !P4 ;  /* 0x0000000b08097207 */ /* 0x000fc80006000000 */
[----:B------:R-:W-:Y:S01]  /*6910*/  SEL R8, R8, R7, !P4 ;  /* 0x0000000708087207 */ /* 0x000fe20006000000 */
        /* <DEDUP_REMOVED lines=11> */
[----:B------:R-:W-:Y:S01]  /*69d0*/  IMAD.IADD R9, R11, 0x1, R8 ;  /* 0x000000010b097824 */ /* 0x000fe200078e0208 */
[----:B------:R-:W-:Y:S01]  /*69e0*/  MOV R8, R10 ;  /* 0x0000000a00087202 */ /* 0x000fe20000000f00 */
        /* <DEDUP_REMOVED lines=8> */
.L_x_4656:
[----:B------:R-:W-:-:S04]  /*6a70*/  LEA R7, -R3, RZ, 0x6 ;  /* 0x000000ff03077211 */ /* 0x000fc800078e31ff */
[----:B------:R-:W-:Y:S02]  /*6a80*/  SHF.R.S32.HI R6, RZ, 0x1f, R7 ;  /* 0x0000001fff067819 */ /* 0x000fe40000011407 */
.L_x_4657:
        /* <DEDUP_REMOVED lines=57> */
.L_x_4659:
[----:B------:R-:W-:Y:S05]  /*6e20*/  BSYNC B0 ;  /* 0x0000000000007941 */ /* 0x000fea0003800000 */
.L_x_4658:
[----:B------:R-:W0:Y:S02]  /*6e30*/  LDGDEPBAR ;  /* 0x00000000000079af */ /* 0x000e240000000000 */
.L_x_4655:
        /* <DEDUP_REMOVED lines=28> */
[----:B--2---:R-:W-:Y:S02]  /*7000*/  FMNMX.FTZ R9, R93, R6, !PT ;  /* 0x000000065d097209 */ /* 0x004fe40007810000 */
[----:B------:R-:W-:Y:S02]  /*7010*/  FMNMX.FTZ R8, R104, R7, !PT ;  /* 0x0000000768087209 */ /* 0x000fe40007810000 */
[----:B------:R-:W-:-:S02]  /*7020*/  FMNMX.FTZ R9, R84, R9, !PT ;  /* 0x0000000954097209 */ /* 0x000fc40007810000 */
[----:B------:R-:W-:Y:S02]  /*7030*/  FMNMX.FTZ R8, R105, R8, !PT ;  /* 0x0000000869087209 */ /* 0x000fe40007810000 */
[----:B------:R-:W-:-:S03]  /*7040*/  FMNMX.FTZ R9, R90, R9, !PT ;  /* 0x000000095a097209 */ /* 0x000fc60007810000 */
[----:B------:R-:W2:Y:S01]  /*7050*/  SHFL.BFLY PT, R7, R8, 0x2, 0x1f ;  /* 0x0c401f0008077f89 */ /* 0x000ea200000e0000 */
[----:B------:R-:W-:-:S05]  /*7060*/  FMNMX.FTZ R9, R92, R9, !PT ;  /* 0x000000095c097209 */ /* 0x000fca0007810000 */
[----:B------:R-:W3:Y:S01]  /*7070*/  SHFL.BFLY PT, R6, R9, 0x2, 0x1f ;  /* 0x0c401f0009067f89 */ /* 0x000ee200000e0000 */
[----:B--2---:R-:W-:-:S05]  /*7080*/  FMNMX.FTZ R7, R8, R7, !PT ;  /* 0x0000000708077209 */ /* 0x004fca0007810000 */
[----:B------:R-:W2:Y:S01]  /*7090*/  SHFL.BFLY PT, R88, R7, 0x1, 0x1f ;  /* 0x0c201f0007587f89 */ /* 0x000ea200000e0000 */
[----:B---3--:R-:W-:-:S03]  /*70a0*/  FMNMX.FTZ R6, R9, R6, !PT ;  /* 0x0000000609067209 */ /* 0x008fc60007810000 */
[----:B-1----:R-:W-:Y:S04]  /*70b0*/  LDSM.16.MT88.4 R8, [R110+0x6000] ;  /* 0x006000006e08783b */ /* 0x002fe80000004200 */
[----:B------:R-:W1:Y:S01]  /*70c0*/  SHFL.BFLY PT, R3, R6, 0x1, 0x1f ;  /* 0x0c201f0006037f89 */ /* 0x000e6200000e0000 */
[----:B--2---:R-:W-:-:S04]  /*70d0*/  FMNMX.FTZ R88, R7, R88, !PT ;  /* 0x0000005807587209 */ /* 0x004fc80007810000 */
[C---:B------:R-:W-:Y:S01]  /*70e0*/  FSETP.NEU.FTZ.AND P2, PT, R88.reuse, -INF , PT ;  /* 0xff8000005800780b */ /* 0x040fe20003f5d000 */
[----:B------:R-:W-:Y:S01]  /*70f0*/  FMUL.FTZ R142, R88, c[0x0][0x23c] ;  /* 0x00008f00588e7a20 */ /* 0x000fe20000410000 */
[----:B-1----:R-:W-:Y:S02]  /*7100*/  FMNMX.FTZ R3, R6, R3, !PT ;  /* 0x0000000306037209 */ /* 0x002fe40007810000 */
        /* <DEDUP_REMOVED lines=9> */
[--C-:B------:R-:W-:Y:S02]  /*71a0*/  FFMA.FTZ R140, R5, c[0x0][0x23c], -R142.reuse ;  /* 0x00008f00058c7a23 */ /* 0x100fe4000001088e */
[----:B------:R-:W-:Y:S01]  /*71b0*/  FMUL.FTZ R97, R97, c[0x0][0x23c] ;  /* 0x00008f0061617a20 */ /* 0x000fe20000410000 */
[----:B------:R-:W1:Y:S01]  /*71c0*/  MUFU.EX2 R143, R143 ;  /* 0x0000008f008f7308 */ /* 0x000e620000000800 */
[--C-:B------:R-:W-:Y:S02]  /*71d0*/  FFMA.FTZ R89, R19, c[0x0][0x23c], -R142.reuse ;  /* 0x00008f0013597a23 */ /* 0x100fe4000001088e */
[----:B------:R-:W-:-:S02]  /*71e0*/  FFMA.FTZ R87, R17, c[0x0][0x23c], -R142 ;  /* 0x00008f0011577a23 */ /* 0x000fc4000001088e */
[--C-:B------:R-:W-:Y:S02]  /*71f0*/  FFMA.FTZ R86, R13, c[0x0][0x23c], -R142.reuse ;  /* 0x00008f000d567a23 */ /* 0x100fe4000001088e */
[--C-:B------:R-:W-:Y:S01]  /*7200*/  FFMA.FTZ R94, R4, c[0x0][0x23c], -R95.reuse ;  /* 0x00008f00045e7a23 */ /* 0x100fe2000001085f */
[----:B------:R-:W2:Y:S01]  /*7210*/  MUFU.EX2 R97, R97 ;  /* 0x0000006100617308 */ /* 0x000ea20000000800 */
[--C-:B------:R-:W-:Y:S02]  /*7220*/  FFMA.FTZ R85, R18, c[0x0][0x23c], -R95.reuse ;  /* 0x00008f0012557a23 */ /* 0x100fe4000001085f */
[--C-:B------:R-:W-:Y:S02]  /*7230*/  FFMA.FTZ R91, R16, c[0x0][0x23c], -R95.reuse ;  /* 0x00008f00105b7a23 */ /* 0x100fe4000001085f */
[----:B------:R-:W-:Y:S01]  /*7240*/  FFMA.FTZ R0, R12, c[0x0][0x23c], -R95 ;  /* 0x00008f000c007a23 */ /* 0x000fe2000001085f */
[----:B------:R-:W3:Y:S01]  /*7250*/  LDSM.16.MT88.4 R16, [R108+0x6000] ;  /* 0x006000006c10783b */ /* 0x000ee20000004200 */
        /* <DEDUP_REMOVED lines=9> */
[----:B------:R-:W-:-:S02]  /*72f0*/  FMUL.FTZ R30, R58, R97 ;  /* 0x000000613a1e7220 */ /* 0x000fc40000410000 */
[----:B------:R-:W-:Y:S01]  /*7300*/  FMUL.FTZ R31, R59, R97 ;  /* 0x000000613b1f7220 */ /* 0x000fe20000410000 */
[----:B------:R-:W-:Y:S01]  /*7310*/  MUFU.EX2 R87, R87 ;  /* 0x0000005700577308 */ /* 0x000fe20000000800 */
[-C--:B------:R-:W-:Y:S01]  /*7320*/  FMUL.FTZ R52, R52, R143.reuse ;  /* 0x0000008f34347220 */ /* 0x080fe20000410000 */
[----:B------:R-:W-:Y:S01]  /*7330*/  LDSM.16.MT88.4 R56, [R110+0x6400] ;  /* 0x006400006e38783b */ /* 0x000fe20000004200 */
[----:B------:R-:W-:Y:S02]  /*7340*/  FMUL.FTZ R53, R53, R143 ;  /* 0x0000008f35357220 */ /* 0x000fe40000410000 */
[-C--:B------:R-:W-:Y:S02]  /*7350*/  FMUL.FTZ R54, R54, R97.reuse ;  /* 0x0000006136367220 */ /* 0x080fe40000410000 */
[----:B------:R-:W-:Y:S01]  /*7360*/  FMUL.FTZ R55, R55, R97 ;  /* 0x0000006137377220 */ /* 0x000fe20000410000 */
[----:B------:R-:W2:Y:S01]  /*7370*/  MUFU.EX2 R86, R86 ;  /* 0x0000005600567308 */ /* 0x000ea20000000800 */
[----:B-1----:R-:W-:Y:S01]  /*7380*/  F2FP.BF16.PACK_AB R80, R89, R140 ;  /* 0x0000008c5950723e */ /* 0x002fe200000010ff */
[----:B------:R-:W-:-:S02]  /*7390*/  FMUL.FTZ R36, R36, R143 ;  /* 0x0000008f24247220 */ /* 0x000fc40000410000 */
[----:B------:R-:W-:Y:S02]  /*73a0*/  FMUL.FTZ R37, R37, R143 ;  /* 0x0000008f25257220 */ /* 0x000fe40000410000 */
[-C--:B------:R-:W-:Y:S02]  /*73b0*/  FMUL.FTZ R38, R38, R97.reuse ;  /* 0x0000006126267220 */ /* 0x080fe40000410000 */
[----:B------:R-:W-:Y:S01]  /*73c0*/  MUFU.EX2 R94, R94 ;  /* 0x0000005e005e7308 */ /* 0x000fe20000000800 */
[----:B------:R-:W-:Y:S02]  /*73d0*/  FMUL.FTZ R39, R39, R97 ;  /* 0x0000006127277220 */ /* 0x000fe40000410000 */
[-C--:B------:R-:W-:Y:S02]  /*73e0*/  FMUL.FTZ R40, R40, R143.reuse ;  /* 0x0000008f28287220 */ /* 0x080fe40000410000 */
[----:B------:R-:W-:Y:S02]  /*73f0*/  FMUL.FTZ R41, R41, R143 ;  /* 0x0000008f29297220 */ /* 0x000fe40000410000 */
[----:B------:R-:W-:Y:S01]  /*7400*/  FMUL.FTZ R42, R42, R97 ;  /* 0x000000612a2a7220 */ /* 0x000fe20000410000 */
[----:B------:R-:W1:Y:S01]  /*7410*/  MUFU.EX2 R85, R85 ;  /* 0x0000005500557308 */ /* 0x000e620000000800 */
[----:B--2---:R-:W-:Y:S01]  /*7420*/  F2FP.BF16.PACK_AB R82, R86, R87 ;  /* 0x000000575652723e */ /* 0x004fe200000010ff */
[----:B------:R-:W-:-:S02]  /*7430*/  FMUL.FTZ R43, R43, R97 ;  /* 0x000000612b2b7220 */ /* 0x000fc40000410000 */
[-C--:B------:R-:W-:Y:S02]  /*7440*/  FMUL.FTZ R76, R76, R143.reuse ;  /* 0x0000008f4c4c7220 */ /* 0x080fe40000410000 */
[----:B------:R-:W-:Y:S02]  /*7450*/  FMUL.FTZ R77, R77, R143 ;  /* 0x0000008f4d4d7220 */ /* 0x000fe40000410000 */
[----:B------:R-:W-:Y:S01]  /*7460*/  MUFU.EX2 R91, R91 ;  /* 0x0000005b005b7308 */ /* 0x000fe20000000800 */
[-C--:B------:R-:W-:Y:S02]  /*7470*/  FMUL.FTZ R78, R78, R97.reuse ;  /* 0x000000614e4e7220 */ /* 0x080fe40000410000 */
[----:B------:R-:W-:Y:S02]  /*7480*/  FMUL.FTZ R79, R79, R97 ;  /* 0x000000614f4f7220 */ /* 0x000fe40000410000 */
[--C-:B------:R-:W-:Y:S02]  /*7490*/  FFMA.FTZ R129, R129, c[0x0][0x23c], -R142.reuse ;  /* 0x00008f0081817a23 */ /* 0x100fe4000001088e */
[--C-:B------:R-:W-:Y:S01]  /*74a0*/  FFMA.FTZ R106, R145, c[0x0][0x23c], -R142.reuse ;  /* 0x00008f00916a7a23 */ /* 0x100fe2000001088e */
[----:B------:R-:W2:Y:S01]  /*74b0*/  MUFU.EX2 R0, R0 ;  /* 0x0000000000007308 */ /* 0x000ea20000000800 */
[----:B-1----:R-:W-:Y:S01]  /*74c0*/  F2FP.BF16.PACK_AB R81, R85, R94 ;  /* 0x0000005e5551723e */ /* 0x002fe200000010ff */
[----:B------:R-:W-:-:S02]  /*74d0*/  FFMA.FTZ R103, R103, c[0x0][0x23c], -R142 ;  /* 0x00008f0067677a23 */ /* 0x000fc4000001088e */
[--C-:B------:R-:W-:Y:S02]  /*74e0*/  FFMA.FTZ R107, R152, c[0x0][0x23c], -R95.reuse ;  /* 0x00008f00986b7a23 */ /* 0x100fe4000001085f */
[--C-:B------:R-:W-:Y:S02]  /*74f0*/  FFMA.FTZ R98, R150, c[0x0][0x23c], -R95.reuse ;  /* 0x00008f0096627a23 */ /* 0x100fe4000001085f */
[--C-:B------:R-:W-:Y:S01]  /*7500*/  FFMA.FTZ R99, R148, c[0x0][0x23c], -R95.reuse ;  /* 0x00008f0094637a23 */ /* 0x100fe2000001085f */
[----:B------:R-:W-:Y:S01]  /*7510*/  MUFU.EX2 R129, R129 ;  /* 0x0000008100817308 */ /* 0x000fe20000000800 */
[----:B------:R-:W-:Y:S02]  /*7520*/  FFMA.FTZ R2, R146, c[0x0][0x23c], -R95 ;  /* 0x00008f0092027a23 */ /* 0x000fe4000001085f */
[-C--:B------:R-:W-:Y:S02]  /*7530*/  FMUL.FTZ R44, R44, R143.reuse ;  /* 0x0000008f2c2c7220 */ /* 0x080fe40000410000 */
[----:B------:R-:W-:Y:S01]  /*7540*/  FMUL.FTZ R45, R45, R143 ;  /* 0x0000008f2d2d7220 */ /* 0x000fe20000410000 */
[----:B--2---:R-:W-:-:S02]  /*7550*/  F2FP.BF16.PACK_AB R83, R0, R91 ;  /* 0x0000005b0053723e */ /* 0x004fc400000010ff */
[----:B------:R-:W1:Y:S01]  /*7560*/  MUFU.EX2 R106, R106 ;  /* 0x0000006a006a7308 */ /* 0x000e620000000800 */
[-C--:B------:R-:W-:Y:S02]  /*7570*/  FMUL.FTZ R46, R46, R97.reuse ;  /* 0x000000612e2e7220 */ /* 0x080fe40000410000 */
[----:B------:R-:W-:Y:S02]  /*7580*/  FMUL.FTZ R47, R47, R97 ;  /* 0x000000612f2f7220 */ /* 0x000fe40000410000 */
[-C--:B------:R-:W-:Y:S01]  /*7590*/  FMUL.FTZ R48, R48, R143.reuse ;  /* 0x0000008f30307220 */ /* 0x080fe20000410000 */
[----:B------:R-:W-:Y:S01]  /*75a0*/  HMMA.16816.F32.BF16 R28, R80, R32, R28 ;  /* 0x00000020501c723c */ /* 0x000fe2000004181c */
[----:B------:R-:W-:Y:S01]  /*75b0*/  FMUL.FTZ R49, R49, R143 ;  /* 0x0000008f31317220 */ /* 0x000fe20000410000 */
[----:B------:R-:W-:Y:S01]  /*75c0*/  MUFU.EX2 R103, R103 ;  /* 0x0000006700677308 */ /* 0x000fe20000000800 */
[-C--:B------:R-:W-:Y:S02]  /*75d0*/  FMUL.FTZ R50, R50, R97.reuse ;  /* 0x0000006132327220 */ /* 0x080fe40000410000 */
[----:B------:R-:W-:-:S02]  /*75e0*/  FMUL.FTZ R51, R51, R97 ;  /* 0x0000006133337220 */ /* 0x000fc40000410000 */
[-C--:B------:R-:W-:Y:S01]  /*75f0*/  FMUL.FTZ R12, R72, R143.reuse ;  /* 0x0000008f480c7220 */ /* 0x080fe20000410000 */
[C---:B------:R-:W-:Y:S01]  /*7600*/  HMMA.16816.F32.BF16 R32, R80.reuse, R34, R52 ;  /* 0x000000225020723c */ /* 0x040fe20000041834 */
[----:B------:R-:W2:Y:S01]  /*7610*/  LDSM.16.MT88.4 R52, [R110+0x8000] ;  /* 0x008000006e34783b */ /* 0x000ea20000004200 */
        /* <DEDUP_REMOVED lines=17> */
[----:B---3--:R-:W-:Y:S01]  /*7730*/  HMMA.16816.F32.BF16 R12, R80, R16, R12 ;  /* 0x00000010500c723c */ /* 0x008fe2000004180c */
[-C--:B------:R-:W-:Y:S01]  /*7740*/  FMUL.FTZ R60, R60, R143.reuse ;  /* 0x0000008f3c3c7220 */ /* 0x080fe20000410000 */
[----:B------:R-:W-:Y:S01]  /*7750*/  MUFU.EX2 R99, R99 ;  /* 0x0000006300637308 */ /* 0x000fe20000000800 */
[----:B------:R-:W-:-:S02]  /*7760*/  FMUL.FTZ R61, R61, R143 ;  /* 0x0000008f3d3d7220 */ /* 0x000fc40000410000 */
[-C--:B------:R-:W-:Y:S02]  /*7770*/  FMUL.FTZ R62, R62, R97.reuse ;  /* 0x000000613e3e7220 */ /* 0x080fe40000410000 */
[----:B------:R-:W-:Y:S01]  /*7780*/  FMUL.FTZ R63, R63, R97 ;  /* 0x000000613f3f7220 */ /* 0x000fe20000410000 */
[C---:B------:R-:W-:Y:S01]  /*7790*/  HMMA.16816.F32.BF16 R16, R80.reuse, R18, R68 ;  /* 0x000000125010723c */ /* 0x040fe20000041844 */
[--C-:B------:R-:W-:Y:S01]  /*77a0*/  FFMA.FTZ R145, R128, c[0x0][0x23c], -R142.reuse ;  /* 0x00008f0080917a23 */ /* 0x100fe2000001088e */
[----:B------:R-:W3:Y:S01]  /*77b0*/  MUFU.EX2 R2, R2 ;  /* 0x0000000200027308 */ /* 0x000ee20000000800 */
[--C-:B------:R-:W-:Y:S01]  /*77c0*/  FFMA.FTZ R128, R133, c[0x0][0x23c], -R142.reuse ;  /* 0x00008f0085807a23 */ /* 0x100fe2000001088e */
[----:B------:R-:W-:Y:S01]  /*77d0*/  LDSM.16.MT88.4 R68, [R108+0x6c00] ;  /* 0x006c00006c44783b */ /* 0x000fe20000004200 */
        /* <DEDUP_REMOVED lines=8> */
[C---:B--2---:R-:W-:Y:S01]  /*7860*/  HMMA.16816.F32.BF16 R36, R80.reuse, R52, R36 ;  /* 0x000000345024723c */ /* 0x044fe20000041824 */
[----:B------:R-:W-:Y:S01]  /*7870*/  FFMA.FTZ R100, R104, c[0x0][0x23c], -R142 ;  /* 0x00008f0068647a23 */ /* 0x000fe2000001088e */
[----:B------:R-:W-:Y:S01]  /*7880*/  MUFU.EX2 R146, R146 ;  /* 0x0000009200927308 */ /* 0x000fe20000000800 */
[----:B------:R-:W-:Y:S02]  /*7890*/  FFMA.FTZ R140, R135, R143, R140 ;  /* 0x0000008f878c7223 */ /* 0x000fe4000001008c */
[----:B------:R-:W-:Y:S02]  /*78a0*/  FFMA.FTZ R64, R101, c[0x0][0x23c], -R142 ;  /* 0x00008f0065407a23 */ /* 0x000fe4000001088e */
[--C-:B------:R-:W-:Y:S01]  /*78b0*/  FFMA.FTZ R93, R93, c[0x0][0x23c], -R95.reuse ;  /* 0x00008f005d5d7a23 */ /* 0x100fe2000001085f */
[----:B------:R-:W-:Y:S01]  /*78c0*/  HMMA.16816.F32.BF16 R40, R80, R54, R40 ;  /* 0x000000365028723c */ /* 0x000fe20000041828 */
[----:B------:R-:W2:Y:S01]  /*78d0*/  LDSM.16.MT88.4 R52, [R108+0x8000] ;  /* 0x008000006c34783b */ /* 0x000ea20000004200 */
[----:B------:R-:W-:Y:S01]  /*78e0*/  MUFU.EX2 R128, R128 ;  /* 0x0000008000807308 */ /* 0x000fe20000000800 */
[----:B------:R-:W-:-:S02]  /*78f0*/  FFMA.FTZ R104, R84, c[0x0][0x23c], -R95 ;  /* 0x00008f0054687a23 */ /* 0x000fc4000001085f */
[--C-:B------:R-:W-:Y:S02]  /*7900*/  FFMA.FTZ R90, R90, c[0x0][0x23c], -R95.reuse ;  /* 0x00008f005a5a7a23 */ /* 0x100fe4000001085f */
[--C-:B------:R-:W-:Y:S01]  /*7910*/  FFMA.FTZ R101, R102, c[0x0][0x23c], -R142.reuse ;  /* 0x00008f0066657a23 */ /* 0x100fe2000001088e */
[----:B------:R-:W-:Y:S01]  /*7920*/  HMMA.16816.F32.BF16 R24, R80, R26, R60 ;  /* 0x0000001a5018723c */ /* 0x000fe2000004183c */
[----:B------:R-:W-:Y:S01]  /*7930*/  LDSM.16.MT88.4 R60, [R110+0x6800] ;  /* 0x006800006e3c783b */ /* 0x000fe20000004200 */
[----:B------:R-:W-:Y:S01]  /*7940*/  MUFU.EX2 R133, R133 ;  /* 0x0000008500857308 */ /* 0x000fe20000000800 */
[----:B------:R-:W-:Y:S02]  /*7950*/  FFMA.FTZ R135, R105, c[0x0][0x23c], -R142 ;  /* 0x00008f0069877a23 */ /* 0x000fe4000001088e */
[----:B------:R-:W-:Y:S02]  /*7960*/  FFMA.FTZ R95, R92, c[0x0][0x23c], -R95 ;  /* 0x00008f005c5f7a23 */ /* 0x000fe4000001085f */
[----:B------:R-:W-:-:S02]  /*7970*/  FADD.FTZ R140, R89, R140 ;  /* 0x0000008c598c7221 */ /* 0x000fc40000010000 */
[----:B------:R-:W-:Y:S01]  /*7980*/  FFMA.FTZ R94, R134, R97, R94 ;  /* 0x00000061865e7223 */ /* 0x000fe2000001005e */
[----:B------:R-:W-:Y:S01]  /*7990*/  MUFU.EX2 R138, R138 ;  /* 0x0000008a008a7308 */ /* 0x000fe20000000800 */
[----:B------:R-:W-:Y:S02]  /*79a0*/  FADD.FTZ R87, R87, R140 ;  /* 0x0000008c57577221 */ /* 0x000fe40000010000 */
[----:B------:R-:W-:Y:S02]  /*79b0*/  FADD.FTZ R94, R85, R94 ;  /* 0x0000005e555e7221 */ /* 0x000fe40000010000 */
[----:B------:R-:W-:Y:S02]  /*79c0*/  FADD.FTZ R92, R86, R87 ;  /* 0x00000057565c7221 */ /* 0x000fe40000010000 */
[----:B------:R-:W-:Y:S01]  /*79d0*/  FADD.FTZ R91, R91, R94 ;  /* 0x0000005e5b5b7221 */ /* 0x000fe20000010000 */
[----:B------:R-:W-:Y:S03]  /*79e0*/  MUFU.EX2 R141, R141 ;  /* 0x0000008d008d7308 */ /* 0x000fe60000000800 */
[----:B------:R-:W-:-:S05]  /*79f0*/  FADD.FTZ R0, R0, R91 ;  /* 0x0000005b00007221 */ /* 0x000fca0000010000 */
[----:B------:R-:W-:Y:S01]  /*7a00*/  MUFU.EX2 R132, R132 ;  /* 0x0000008400847308 */ /* 0x000fe20000000800 */
[C---:B--2---:R-:W-:Y:S07]  /*7a10*/  HMMA.16816.F32.BF16 R44, R80.reuse, R52, R44 ;  /* 0x00000034502c723c */ /* 0x044fee000004182c */
[----:B------:R-:W-:Y:S01]  /*7a20*/  MUFU.EX2 R139, R139 ;  /* 0x0000008b008b7308 */ /* 0x000fe20000000800 */
[----:B-1----:R-:W-:Y:S01]  /*7a30*/  F2FP.BF16.PACK_AB R52, R106, R129 ;  /* 0x000000816a34723e */ /* 0x002fe200000010ff */
[----:B------:R-:W-:Y:S01]  /*7a40*/  HMMA.16816.F32.BF16 R48, R80, R54, R48 ;  /* 0x000000365030723c */ /* 0x000fe20000041830 */
[----:B----4-:R-:W-:-:S05]  /*7a50*/  F2FP.BF16.PACK_AB R53, R98, R107 ;  /* 0x0000006b6235723e */ /* 0x010fca00000010ff */
[----:B------:R-:W-:Y:S01]  /*7a60*/  MUFU.EX2 R102, R64 ;  /* 0x0000004000667308 */ /* 0x000fe20000000800 */
[----:B------:R-:W-:Y:S02]  /*7a70*/  FADD.FTZ R129, R129, R92 ;  /* 0x0000005c81817221 */ /* 0x000fe40000010000 */
[----:B------:R-:W-:Y:S01]  /*7a80*/  FADD.FTZ R107, R107, R0 ;  /* 0x000000006b6b7221 */ /* 0x000fe20000010000 */
[----:B------:R-:W-:Y:S01]  /*7a90*/  F2FP.BF16.PACK_AB R54, R96, R103 ;  /* 0x000000676036723e */ /* 0x000fe200000010ff */
[----:B------:R-:W-:Y:S01]  /*7aa0*/  FADD.FTZ R106, R106, R129 ;  /* 0x000000816a6a7221 */ /* 0x000fe20000010000 */
[----:B---3--:R-:W-:Y:S02]  /*7ab0*/  F2FP.BF16.PACK_AB R55, R2, R99 ;  /* 0x000000630237723e */ /* 0x008fe400000010ff */
[----:B------:R-:W1:Y:S01]  /*7ac0*/  MUFU.EX2 R101, R101 ;  /* 0x0000006500657308 */ /* 0x000e620000000800 */
[----:B------:R-:W-:Y:S02]  /*7ad0*/  FADD.FTZ R98, R98, R107 ;  /* 0x0000006b62627221 */ /* 0x000fe40000010000 */
[----:B------:R-:W-:-:S02]  /*7ae0*/  FADD.FTZ R103, R103, R106 ;  /* 0x0000006a67677221 */ /* 0x000fc40000010000 */
[C---:B------:R-:W-:Y:S02]  /*7af0*/  HMMA.16816.F32.BF16 R4, R52.reuse, R56, R4 ;  /* 0x000000383404723c */ /* 0x040fe40000041804 */
[----:B------:R-:W-:Y:S01]  /*7b00*/  FADD.FTZ R96, R96, R103 ;  /* 0x0000006760607221 */ /* 0x000fe20000010000 */
        /* <DEDUP_REMOVED lines=29> */
[----:B------:R-:W-:-:S02]  /*7ce0*/  F2FP.BF16.PACK_AB R53, R141, R138 ;  /* 0x0000008a8d35723e */ /* 0x000fc400000010ff */
        /* <DEDUP_REMOVED lines=15> */
[----:B------:R-:W-:Y:S08]  /*7de0*/  HMMA.16816.F32.BF16 R72, R84, R68, R12 ;  /* 0x000000445448723c */ /* 0x000ff0000004180c */
[C---:B-1----:R-:W-:Y:S08]  /*7df0*/  HMMA.16816.F32.BF16 R28, R52.reuse, R56, R28 ;  /* 0x00000038341c723c */ /* 0x042ff0000004181c */
[----:B------:R-:W-:Y:S01]  /*7e00*/  HMMA.16816.F32.BF16 R32, R52, R58, R32 ;  /* 0x0000003a3420723c */ /* 0x000fe20000041820 */
[----:B------:R-:W1:Y:S07]  /*7e10*/  LDSM.16.MT88.4 R56, [R108+0x8800] ;  /* 0x008800006c38783b */ /* 0x000e6e0000004200 */
[----:B------:R-:W-:Y:S08]  /*7e20*/  HMMA.16816.F32.BF16 R68, R84, R70, R16 ;  /* 0x000000465444723c */ /* 0x000ff00000041810 */
[C---:B--2---:R-:W-:Y:S08]  /*7e30*/  HMMA.16816.F32.BF16 R36, R52.reuse, R60, R36 ;  /* 0x0000003c3424723c */ /* 0x044ff00000041824 */
[C---:B------:R-:W-:Y:S01]  /*7e40*/  HMMA.16816.F32.BF16 R40, R52.reuse, R62, R40 ;  /* 0x0000003e3428723c */ /* 0x040fe20000041828 */
[----:B------:R-:W2:Y:S07]  /*7e50*/  LDSM.16.MT88.4 R60, [R110+0x7c00] ;  /* 0x007c00006e3c783b */ /* 0x000eae0000004200 */
[C---:B-1----:R-:W-:Y:S08]  /*7e60*/  HMMA.16816.F32.BF16 R44, R52.reuse, R56, R44 ;  /* 0x00000038342c723c */ /* 0x042ff0000004182c */
[----:B------:R-:W-:Y:S01]  /*7e70*/  HMMA.16816.F32.BF16 R48, R52, R58, R48 ;  /* 0x0000003a3430723c */ /* 0x000fe20000041830 */
[----:B------:R-:W1:Y:S07]  /*7e80*/  LDSM.16.MT88.4 R52, [R108+0x7c00] ;  /* 0x007c00006c34783b */ /* 0x000e6e0000004200 */
[C---:B------:R-:W-:Y:S07]  /*7e90*/  HMMA.16816.F32.BF16 R36, R84.reuse, R8, R36 ;  /* 0x000000085424723c */ /* 0x040fee0000041824 */
[----:B------:R-:W-:Y:S01]  /*7ea0*/  FADD.FTZ R9, R99, R98 ;  /* 0x0000006263097221 */ /* 0x000fe20000010000 */
[----:B------:R-:W-:Y:S03]  /*7eb0*/  HMMA.16816.F32.BF16 R40, R84, R10, R40 ;  /* 0x0000000a5428723c */ /* 0x000fe60000041828 */
[----:B------:R-:W-:Y:S01]  /*7ec0*/  FADD.FTZ R9, R2, R9 ;  /* 0x0000000902097221 */ /* 0x000fe20000010000 */
[----:B------:R-:W-:-:S03]  /*7ed0*/  MOV R2, R88 ;  /* 0x0000005800027202 */ /* 0x000fc60000000f00 */
        /* <DEDUP_REMOVED lines=17> */
[----:B-1----:R-:W-:Y:S01]  /*7ff0*/  HMMA.16816.F32.BF16 R56, R84, R52, R28 ;  /* 0x000000345438723c */ /* 0x002fe2000004181c */
[----:B------:R-:W-:Y:S02]  /*8000*/  FADD.FTZ R135, R135, R100 ;  /* 0x0000006487877221 */ /* 0x000fe40000010000 */
[----:B------:R-:W-:-:S05]  /*8010*/  FADD.FTZ R134, R95, R90 ;  /* 0x0000005a5f867221 */ /* 0x000fca0000010000 */
[C---:B------:R-:W-:Y:S08]  /*8020*/  HMMA.16816.F32.BF16 R52, R84.reuse, R54, R32 ;  /* 0x000000365434723c */ /* 0x040ff00000041820 */
[----:B------:R-:W-:Y:S11]  /*8030*/  HMMA.16816.F32.BF16 R48, R84, R6, R48 ;  /* 0x000000065430723c */ /* 0x000ff60000041830 */
[----:B------:R-:W-:Y:S08]  /*8040*/  @!UPT UIADD3 URZ, URZ, URZ, URZ ;  /* 0x0000003f3f3ff290 */ /* 0x000ff0000fffe03f */
.L_x_4652:
        /* <DEDUP_REMOVED lines=11> */
.L_x_4664:
        /* <DEDUP_REMOVED lines=65> */
.L_x_4661:
[----:B------:R-:W-:Y:S02]  /*8510*/  ISETP.GE.AND P3, PT, R124, c[0x0][0x220], PT ;  /* 0x000088007c007a0c */ /* 0x000fe40003f66270 */
[C---:B------:R-:W-:Y:S02]  /*8520*/  LEA R132, P4, R2.reuse, R136, 0x1 ;  /* 0x0000008802847211 */ /* 0x040fe400078808ff */
[----:B------:R-:W-:Y:S02]  /*8530*/  ISETP.GE.AND P2, PT, R123, c[0x0][0x220], PT ;  /* 0x000088007b007a0c */ /* 0x000fe40003f46270 */
[-C--:B------:R-:W-:Y:S02]  /*8540*/  LEA.HI.X R133, R2, R137.reuse, R0, 0x1, P4 ;  /* 0x0000008902857211 */ /* 0x080fe400020f0c00 */
[----:B------:R-:W-:Y:S02]  /*8550*/  ISETP.GE.AND P1, PT, R122, c[0x0][0x220], PT ;  /* 0x000088007a007a0c */ /* 0x000fe40003f26270 */
[----:B------:R-:W-:Y:S03]  /*8560*/  IADD3 R139, P0, R119, R2, RZ ;  /* 0x00000002778b7210 */ /* 0x000fe60007f1e0ff */
[----:B------:R-:W-:Y:S01]  /*8570*/  @P3 STS [R121+0x6000], RZ ;  /* 0x006000ff79003388 */ /* 0x000fe20000000800 */
[----:B------:R-:W-:Y:S02]  /*8580*/  @!P3 MOV R3, c[0x0][0x1a0] ;  /* 0x000068000003ba02 */ /* 0x000fe40000000f00 */
[----:B------:R-:W-:Y:S02]  /*8590*/  IADD3.X R0, R118, R0, RZ, P0, !PT ;  /* 0x0000000076007210 */ /* 0x000fe400007fe4ff */
[----:B------:R-:W-:Y:S01]  /*85a0*/  @!P2 LEA R140, P4, R139, R136, 0x1 ;  /* 0x000000888b8ca211 */ /* 0x000fe200078808ff */
[----:B------:R-:W-:Y:S01]  /*85b0*/  @P3 STS [R121+0x6004], RZ ;  /* 0x006004ff79003388 */ /* 0x000fe20000000800 */
[----:B------:R-:W-:Y:S02]  /*85c0*/  @!P3 LEA R138, P5, R3, R132, 0x6 ;  /* 0x00000084038ab211 */ /* 0x000fe400078a30ff */
[C---:B------:R-:W-:Y:S02]  /*85d0*/  @!P1 LEA R136, P0, R139.reuse, R136, 0x1 ;  /* 0x000000888b889211 */ /* 0x040fe400078008ff */
[----:B------:R-:W-:Y:S01]  /*85e0*/  @!P3 MOV R2, c[0x0][0x1a4] ;  /* 0x000069000002ba02 */ /* 0x000fe20000000f00 */
[----:B------:R-:W-:Y:S01]  /*85f0*/  @P3 STS.64 [R121+0x6008], RZ ;  /* 0x006008ff79003388 */ /* 0x000fe20000000a00 */
[CCC-:B------:R-:W-:Y:S02]  /*8600*/  @!P2 LEA.HI.X R141, R139.reuse, R137.reuse, R0.reuse, 0x1, P4 ;  /* 0x000000898b8da211 */ /* 0x1c0fe400020f0c00 */
[----:B------:R-:W-:Y:S02]  /*8610*/  @!P1 LEA.HI.X R137, R139, R137, R0, 0x1, P0 ;  /* 0x000000898b899211 */ /* 0x000fe400000f0c00 */
[----:B------:R-:W-:Y:S01]  /*8620*/  @!P3 LEA.HI.X R139, R3, R133, R2, 0x6, P5 ;  /* 0x00000085038bb211 */ /* 0x000fe200028f3402 */
[----:B------:R-:W-:Y:S01]  /*8630*/  @!PT LDS RZ, [RZ] ;  /* 0x00000000fffff984 */ /* 0x000fe20000000800 */
[----:B------:R-:W-:Y:S01]  /*8640*/  @!PT LDS RZ, [RZ] ;  /* 0x00000000fffff984 */ /* 0x000fe20000000800 */
[----:B------:R-:W-:Y:S01]  /*8650*/  @!PT LDS RZ, [RZ] ;  /* 0x00000000fffff984 */ /* 0x000fe20000000800 */
[----:B------:R1:W-:Y:S01]  /*8660*/  @!P3 LDGSTS.E.BYPASS.LTC128B.128 [R121+0x6000], [R132.64] ;  /* 0x060000008479bfae */ /* 0x0003e2000b901d48 */
[----:B------:R-:W-:Y:S05]  /*8670*/  ISETP.GT.AND P0, PT, R120, R115, PT ;  /* 0x000000737800720c */ /* 0x000fea0003f04270 */
        /* <DEDUP_REMOVED lines=126> */
[----:B------:R-:W-:Y:S01]  /*8e60*/  FMUL.FTZ R147, R19, c[0x0][0x2ec] ;  /* 0x0000bb0013937a20 */ /* 0x000fe20000410000 */
[----:B------:R-:W1:Y:S01]  /*8e70*/  MUFU.TANH R165, R165 ;  /* 0x000000a500a57308 */ /* 0x000e620000002400 */
[----:B------:R-:W-:Y:S02]  /*8e80*/  FMUL.FTZ R138, R20, c[0x0][0x2ec] ;  /* 0x0000bb00148a7a20 */ /* 0x000fe40000410000 */
[----:B---3--:R-:W-:Y:S02]  /*8e90*/  FMUL.FTZ R140, R21, c[0x0][0x2ec] ;  /* 0x0000bb00158c7a20 */ /* 0x008fe40000410000 */
[----:B------:R-:W-:Y:S02]  /*8ea0*/  FMUL.FTZ R141, R22, c[0x0][0x2ec] ;  /* 0x0000bb00168d7a20 */ /* 0x000fe40000410000 */
[----:B------:R-:W-:Y:S02]  /*8eb0*/  FMUL.FTZ R143, R23, c[0x0][0x2ec] ;  /* 0x0000bb00178f7a20 */ /* 0x000fe40000410000 */
[----:B------:R-:W-:Y:S01]  /*8ec0*/  FMUL.FTZ R148, R24, c[0x0][0x2ec] ;  /* 0x0000bb0018947a20 */ /* 0x000fe20000410000 */
[----:B------:R-:W3:Y:S01]  /*8ed0*/  MUFU.TANH R163, R163 ;  /* 0x000000a300a37308 */ /* 0x000ee20000002400 */
[----:B------:R-:W-:Y:S02]  /*8ee0*/  FMUL.FTZ R152, R25, c[0x0][0x2ec] ;  /* 0x0000bb0019987a20 */ /* 0x000fe40000410000 */
[----:B------:R-:W-:Y:S02]  /*8ef0*/  FMUL.FTZ R145, R26, c[0x0][0x2ec] ;  /* 0x0000bb001a917a20 */ /* 0x000fe40000410000 */
[----:B------:R-:W-:Y:S02]  /*8f00*/  FMUL.FTZ R139, R27, c[0x0][0x2ec] ;  /* 0x0000bb001b8b7a20 */ /* 0x000fe40000410000 */
[----:B------:R-:W-:Y:S02]  /*8f10*/  FMUL.FTZ R154, R28, c[0x0][0x2ec] ;  /* 0x0000bb001c9a7a20 */ /* 0x000fe40000410000 */
[----:B------:R-:W-:Y:S01]  /*8f20*/  FMUL.FTZ R155, R29, c[0x0][0x2ec] ;  /* 0x0000bb001d9b7a20 */ /* 0x000fe20000410000 */
[----:B------:R-:W1:Y:S01]  /*8f30*/  MUFU.TANH R161, R161 ;  /* 0x000000a100a17308 */ /* 0x000e620000002400 */
[----:B----4-:R-:W-:Y:S02]  /*8f40*/  FMUL.FTZ R136, R30, c[0x0][0x2ec] ;  /* 0x0000bb001e887a20 */ /* 0x010fe40000410000 */
[----:B------:R-:W-:Y:S02]  /*8f50*/  FMUL.FTZ R137, R31, c[0x0][0x2ec] ;  /* 0x0000bb001f897a20 */ /* 0x000fe40000410000 */
[----:B------:R-:W-:Y:S02]  /*8f60*/  FMUL.FTZ R156, R32, c[0x0][0x2ec] ;  /* 0x0000bb00209c7a20 */ /* 0x000fe40000410000 */
[----:B------:R-:W-:Y:S02]  /*8f70*/  FMUL.FTZ R157, R33, c[0x0][0x2ec] ;  /* 0x0000bb00219d7a20 */ /* 0x000fe40000410000 */
[----:B------:R-:W-:Y:S01]  /*8f80*/  FMUL.FTZ R84, R34, c[0x0][0x2ec] ;  /* 0x0000bb0022547a20 */ /* 0x000fe20000410000 */
[----:B------:R-:W4:Y:S01]  /*8f90*/  MUFU.TANH R146, R146 ;  /* 0x0000009200927308 */ /* 0x000f220000002400 */
        /* <DEDUP_REMOVED lines=31> */
[----:B------:R-:W-:Y:S02]  /*9190*/  IADD3 R8, R4, -0x40, RZ ;  /* 0xffffffc004087810 */ /* 0x000fe40007ffe0ff */
[----:B------:R-:W-:Y:S02]  /*91a0*/  IABS R9, R4 ;  /* 0x0000000400097213 */ /* 0x000fe40000000000 */
[----:B------:R-:W-:Y:S02]  /*91b0*/  IABS R7, R8 ;  /* 0x0000000800077213 */ /* 0x000fe40000000000 */
[----:B------:R-:W-:Y:S02]  /*91c0*/  LOP3.LUT R8, R8, c[0x0][0x2d0], RZ, 0x3c, !PT ;  /* 0x0000b40008087a12 */ /* 0x000fe400078e3cff */
[----:B------:R-:W-:Y:S01]  /*91d0*/  LOP3.LUT R4, R4, c[0x0][0x2d0], RZ, 0x3c, !PT ;  /* 0x0000b40004047a12 */ /* 0x000fe200078e3cff */
[----:B--2---:R-:W2:Y:S02]  /*91e0*/  MUFU.RCP R0, R6 ;  /* 0x0000000600007308 */ /* 0x004ea40000001000 */
[----:B--2---:R-:W-:Y:S08]  /*91f0*/  IADD3 R10, R0, 0xffffffe, RZ ;  /* 0x0ffffffe000a7810 */ /* 0x004ff00007ffe0ff */
[----:B------:R-:W2:Y:S02]  /*9200*/  F2I.FTZ.U32.TRUNC.NTZ R11, R10 ;  /* 0x0000000a000b7305 */ /* 0x000ea4000021f000 */
[--C-:B--2---:R-:W-:Y:S02]  /*9210*/  IMAD.MOV R5, RZ, RZ, -R11.reuse ;  /* 0x000000ffff057224 */ /* 0x104fe400078e0a0b */
        /* <DEDUP_REMOVED lines=47> */
.L_x_4663:
        /* <DEDUP_REMOVED lines=47> */
.L_x_4662:
        /* <DEDUP_REMOVED lines=129> */
[----:B------:R-:W-:Y:S02]  /*a010*/  FFMA.FTZ R139, R139, c[0x0][0x23c], -R92 ;  /* 0x00008f008b8b7a23 */ /* 0x000fe4000001085c */
[--C-:B------:R-:W-:Y:S01]  /*a020*/  FFMA.FTZ R152, R152, c[0x0][0x23c], -R103.reuse ;  /* 0x00008f0098987a23 */ /* 0x100fe20000010867 */
[----:B--2---:R-:W-:Y:S01]  /*a030*/  F2FP.BF16.PACK_AB R83, R88, R89 ;  /* 0x000000595853723e */ /* 0x004fe200000010ff */
[--C-:B------:R-:W-:Y:S02]  /*a040*/  FFMA.FTZ R154, R154, c[0x0][0x23c], -R103.reuse ;  /* 0x00008f009a9a7a23 */ /* 0x100fe40000010867 */
[--C-:B------:R-:W-:Y:S02]  /*a050*/  FFMA.FTZ R155, R155, c[0x0][0x23c], -R103.reuse ;  /* 0x00008f009b9b7a23 */ /* 0x100fe40000010867 */
[--C-:B------:R-:W-:Y:S01]  /*a060*/  FFMA.FTZ R156, R156, c[0x0][0x23c], -R103.reuse ;  /* 0x00008f009c9c7a23 */ /* 0x100fe20000010867 */
[----:B------:R-:W-:Y:S01]  /*a070*/  MUFU.EX2 R105, R105 ;  /* 0x0000006900697308 */ /* 0x000fe20000000800 */
[C---:B------:R-:W-:Y:S05]  /*a080*/  HMMA.16816.F32.BF16 R4, R80.reuse, R12, R4 ;  /* 0x0000000c5004723c */ /* 0x040fea0000041804 */
[----:B------:R-:W-:Y:S02]  /*a090*/  FFMA.FTZ R157, R157, c[0x0][0x23c], -R103 ;  /* 0x00008f009d9d7a23 */ /* 0x000fe40000010867 */
[C---:B------:R-:W-:Y:S01]  /*a0a0*/  FMUL.FTZ R12, R86.reuse, R72 ;  /* 0x00000048560c7220 */ /* 0x040fe20000410000 */
[C---:B------:R-:W-:Y:S01]  /*a0b0*/  HMMA.16816.F32.BF16 R8, R80.reuse, R14, R8 ;  /* 0x0000000e5008723c */ /* 0x040fe20000041808 */
[----:B------:R-:W-:Y:S03]  /*a0c0*/  MUFU.EX2 R95, R95 ;  /* 0x0000005f005f7308 */ /* 0x000fe60000000800 */
[C---:B------:R-:W-:Y:S02]  /*a0d0*/  FMUL.FTZ R13, R86.reuse, R73 ;  /* 0x00000049560d7220 */ /* 0x040fe40000410000 */
[----:B------:R-:W-:Y:S02]  /*a0e0*/  FFMA.FTZ R101, R86, R135, R101 ;  /* 0x0000008756657223 */ /* 0x000fe40000010065 */
[C---:B------:R-:W-:Y:S03]  /*a0f0*/  FMUL.FTZ R14, R85.reuse, R74 ;  /* 0x0000004a550e7220 */ /* 0x040fe60000410000 */
[----:B------:R-:W-:Y:S01]  /*a100*/  MUFU.EX2 R97, R97 ;  /* 0x0000006100617308 */ /* 0x000fe20000000800 */
[C---:B------:R-:W-:Y:S02]  /*a110*/  FMUL.FTZ R15, R85.reuse, R75 ;  /* 0x0000004b550f7220 */ /* 0x040fe40000410000 */
[----:B------:R-:W-:Y:S02]  /*a120*/  FFMA.FTZ R104, R85, R134, R104 ;  /* 0x0000008655687223 */ /* 0x000fe40000010068 */
[----:B------:R-:W-:Y:S02]  /*a130*/  FFMA.FTZ R84, R84, c[0x0][0x23c], -R92 ;  /* 0x00008f0054547a23 */ /* 0x000fe4000001085c */
[----:B------:R-:W-:Y:S01]  /*a140*/  FADD.FTZ R104, R91, R104 ;  /* 0x000000685b687221 */ /* 0x000fe20000010000 */
        /* <DEDUP_REMOVED lines=11> */
[----:B------:R-:W-:Y:S01]  /*a200*/  FADD.FTZ R101, R88, R101 ;  /* 0x0000006558657221 */ /* 0x000fe20000010000 */
[----:B------:R-:W-:Y:S01]  /*a210*/  MUFU.EX2 R106, R106 ;  /* 0x0000006a006a7308 */ /* 0x000fe20000000800 */
[----:B------:R-:W-:Y:S03]  /*a220*/  FADD.FTZ R93, R93, R94 ;  /* 0x0000005e5d5d7221 */ /* 0x000fe60000010000 */
[C---:B------:R-:W-:Y:S03]  /*a230*/  HMMA.16816.F32.BF16 R20, R80.reuse, R28, R20 ;  /* 0x0000001c5014723c */ /* 0x040fe60000041814 */
[----:B------:R-:W-:Y:S03]  /*a240*/  FADD.FTZ R90, R90, R93 ;  /* 0x0000005d5a5a7221 */ /* 0x000fe60000010000 */
        /* <DEDUP_REMOVED lines=14> */
[----:B------:R-:W-:Y:S06]  /*a330*/  MUFU.EX2 R139, R139 ;  /* 0x0000008b008b7308 */ /* 0x000fec0000000800 */
[--C-:B------:R-:W-:Y:S01]  /*a340*/  FFMA.FTZ R60, R138, c[0x0][0x23c], -R103.reuse ;  /* 0x00008f008a3c7a23 */ /* 0x100fe20000010867 */
[C---:B------:R-:W-:Y:S03]  /*a350*/  HMMA.16816.F32.BF16 R32, R80.reuse, R62, R32 ;  /* 0x0000003e5020723c */ /* 0x040fe60000041820 */
[----:B------:R1:W-:Y:S01]  /*a360*/  MUFU.EX2 R140, R60 ;  /* 0x0000003c008c7308 */ /* 0x0003e20000000800 */
[----:B------:R-:W-:Y:S02]  /*a370*/  FFMA.FTZ R138, R148, c[0x0][0x23c], -R103 ;  /* 0x00008f00948a7a23 */ /* 0x000fe40000010867 */
[----:B--2---:R-:W-:Y:S02]  /*a380*/  FADD.FTZ R93, R65, R90 ;  /* 0x0000005a415d7221 */ /* 0x004fe40000010000 */
[C---:B---3--:R-:W-:Y:S05]  /*a390*/  HMMA.16816.F32.BF16 R36, R80.reuse, R52, R36 ;  /* 0x000000345024723c */ /* 0x048fea0000041824 */
[----:B------:R-:W-:Y:S03]  /*a3a0*/  MUFU.EX2 R138, R138 ;  /* 0x0000008a008a7308 */ /* 0x000fe60000000800 */
[C---:B------:R-:W-:Y:S01]  /*a3b0*/  HMMA.16816.F32.BF16 R40, R80.reuse, R54, R40 ;  /* 0x000000365028723c */ /* 0x040fe20000041828 */
[----:B------:R-:W2:Y:S06]  /*a3c0*/  LDSM.16.MT88.4 R52, [R108+0x8000] ;  /* 0x008000006c34783b */ /* 0x000eac0000004200 */
[----:B------:R-:W-:Y:S02]  /*a3d0*/  MUFU.EX2 R102, R102 ;  /* 0x0000006600667308 */ /* 0x000fe40000000800 */
[----:B-1----:R-:W-:Y:S08]  /*a3e0*/  LDSM.16.MT88.4 R60, [R108+0x6800] ;  /* 0x006800006c3c783b */ /* 0x002ff00000004200 */
[----:B------:R-:W1:Y:S10]  /*a3f0*/  MUFU.EX2 R99, R99 ;  /* 0x0000006300637308 */ /* 0x000e740000000800 */
[----:B------:R-:W-:Y:S10]  /*a400*/  MUFU.EX2 R103, R152 ;  /* 0x0000009800677308 */ /* 0x000ff40000000800 */
[----:B------:R-:W-:Y:S01]  /*a410*/  MUFU.EX2 R154, R154 ;  /* 0x0000009a009a7308 */ /* 0x000fe20000000800 */
[C---:B--2---:R-:W-:Y:S09]  /*a420*/  HMMA.16816.F32.BF16 R44, R80.reuse, R52, R44 ;  /* 0x00000034502c723c */ /* 0x044ff2000004182c */
[----:B------:R-:W2:Y:S03]  /*a430*/  MUFU.EX2 R155, R155 ;  /* 0x0000009b009b7308 */ /* 0x000ea60000000800 */
[----:B------:R-:W-:Y:S01]  /*a440*/  F2FP.BF16.PACK_AB R52, R96, R65 ;  /* 0x000000416034723e */ /* 0x000fe200000010ff */
[----:B------:R-:W-:Y:S03]  /*a450*/  HMMA.16816.F32.BF16 R48, R80, R54, R48 ;  /* 0x000000365030723c */ /* 0x000fe60000041830 */
[----:B------:R-:W-:Y:S01]  /*a460*/  F2FP.BF16.PACK_AB R53, R95, R98 ;  /* 0x000000625f35723e */ /* 0x000fe200000010ff */
[----:B------:R-:W-:Y:S03]  /*a470*/  FADD.FTZ R98, R98, R101 ;  /* 0x0000006562627221 */ /* 0x000fe60000010000 */
[----:B------:R-:W-:Y:S01]  /*a480*/  F2FP.BF16.PACK_AB R54, R100, R97 ;  /* 0x000000616436723e */ /* 0x000fe200000010ff */
[----:B------:R-:W-:Y:S01]  /*a490*/  MUFU.EX2 R86, R86 ;  /* 0x0000005600567308 */ /* 0x000fe20000000800 */
[----:B-1----:R-:W-:Y:S03]  /*a4a0*/  F2FP.BF16.PACK_AB R55, R99, R102 ;  /* 0x000000666337723e */ /* 0x002fe600000010ff */
[----:B------:R-:W-:Y:S02]  /*a4b0*/  FADD.FTZ R96, R96, R93 ;  /* 0x0000005d60607221 */ /* 0x000fe40000010000 */
[----:B------:R-:W-:Y:S02]  /*a4c0*/  FADD.FTZ R95, R95, R98 ;  /* 0x000000625f5f7221 */ /* 0x000fe40000010000 */
[C---:B------:R-:W-:Y:S02]  /*a4d0*/  HMMA.16816.F32.BF16 R4, R52.reuse, R56, R4 ;  /* 0x000000383404723c */ /* 0x040fe40000041804 */
[----:B------:R-:W1:Y:S03]  /*a4e0*/  MUFU.EX2 R85, R85 ;  /* 0x0000005500557308 */ /* 0x000e660000000800 */
[----:B------:R-:W-:Y:S01]  /*a4f0*/  FADD.FTZ R97, R97, R96 ;  /* 0x0000006061617221 */ /* 0x000fe20000010000 */
[----:B--2---:R-:W-:Y:S01]  /*a500*/  F2FP.BF16.PACK_AB R88, R155, R154 ;  /* 0x0000009a9b58723e */ /* 0x004fe200000010ff */
[----:B------:R-:W-:Y:S01]  /*a510*/  FADD.FTZ R102, R102, R95 ;  /* 0x0000005f66667221 */ /* 0x000fe20000010000 */
[C---:B------:R-:W-:Y:S01]  /*a520*/  HMMA.16816.F32.BF16 R8, R52.reuse, R58, R8 ;  /* 0x0000003a3408723c */ /* 0x040fe20000041808 */
[----:B------:R-:W2:Y:S03]  /*a530*/  LDSM.16.MT88.4 R56, [R108+0x6400] ;  /* 0x006400006c38783b */ /* 0x000ea60000004200 */
[----:B------:R-:W-:Y:S01]  /*a540*/  MUFU.EX2 R156, R156 ;  /* 0x0000009c009c7308 */ /* 0x000fe20000000800 */
[----:B------:R-:W-:Y:S02]  /*a550*/  FADD.FTZ R97, R100, R97 ;  /* 0x0000006164617221 */ /* 0x000fe40000010000 */
[----:B------:R-:W-:Y:S07]  /*a560*/  FADD.FTZ R102, R99, R102 ;  /* 0x0000006663667221 */ /* 0x000fee0000010000 */
[----:B------:R-:W3:Y:S01]  /*a570*/  MUFU.EX2 R157, R157 ;  /* 0x0000009d009d7308 */ /* 0x000ee20000000800 */
[----:B-1----:R-:W-:Y:S09]  /*a580*/  F2FP.BF16.PACK_AB R89, R85, R86 ;  /* 0x000000565559723e */ /* 0x002ff200000010ff */
[----:B------:R-:W-:Y:S10]  /*a590*/  MUFU.EX2 R3, R84 ;  /* 0x0000005400037308 */ /* 0x000ff40000000800 */
[----:B------:R-:W1:Y:S01]  /*a5a0*/  MUFU.EX2 R92, R92 ;  /* 0x0000005c005c7308 */ /* 0x000e620000000800 */
[----:B---3--:R-:W-:Y:S01]  /*a5b0*/  F2FP.BF16.PACK_AB R90, R157, R156 ;  /* 0x0000009c9d5a723e */ /* 0x008fe200000010ff */
[C---:B--2---:R-:W-:Y:S08]  /*a5c0*/  HMMA.16816.F32.BF16 R12, R52.reuse, R56, R12 ;  /* 0x00000038340c723c */ /* 0x044ff0000004180c */
[C---:B------:R-:W-:Y:S01]  /*a5d0*/  HMMA.16816.F32.BF16 R16, R52.reuse, R58, R16 ;  /* 0x0000003a3410723c */ /* 0x040fe20000041810 */
[----:B------:R-:W2:Y:S03]  /*a5e0*/  LDSM.16.MT88.4 R56, [R110+0x7400] ;  /* 0x007400006e38783b */ /* 0x000ea60000004200 */
[----:B-1----:R-:W-:Y:S04]  /*a5f0*/  F2FP.BF16.PACK_AB R91, R92, R3 ;  /* 0x000000035c5b723e */ /* 0x002fe800000010ff */
        /* <DEDUP_REMOVED lines=14> */
[C---:B------:R-:W-:Y:S03]  /*a6e0*/  F2FP.BF16.PACK_AB R53, R106.reuse, R107 ;  /* 0x0000006b6a35723e */ /* 0x040fe600000010ff */
        /* <DEDUP_REMOVED lines=40> */
[----:B------:R-:W4:Y:S07]  /*a970*/  LDSM.16.MT88.4 R8, [R108+0x8c00] ;  /* 0x008c00006c08783b */ /* 0x000f2e0000004200 */
[C---:B------:R-:W-:Y:S08]  /*a980*/  HMMA.16816.F32.BF16 R68, R88.reuse, R70, R16 ;  /* 0x000000465844723c */ /* 0x040ff00000041810 */
[C---:B-1----:R-:W-:Y:S08]  /*a990*/  HMMA.16816.F32.BF16 R64, R88.reuse, R60, R20 ;  /* 0x0000003c5840723c */ /* 0x042ff00000041814 */
[C---:B------:R-:W-:Y:S08]  /*a9a0*/  HMMA.16816.F32.BF16 R60, R88.reuse, R62, R24 ;  /* 0x0000003e583c723c */ /* 0x040ff00000041818 */
[C---:B--2---:R-:W-:Y:S08]  /*a9b0*/  HMMA.16816.F32.BF16 R56, R88.reuse, R52, R28 ;  /* 0x000000345838723c */ /* 0x044ff0000004181c */
[C---:B------:R-:W-:Y:S08]  /*a9c0*/  HMMA.16816.F32.BF16 R52, R88.reuse, R54, R32 ;  /* 0x000000365834723c */ /* 0x040ff00000041820 */
[C---:B---3--:R-:W-:Y:S08]  /*a9d0*/  HMMA.16816.F32.BF16 R36, R88.reuse, R4, R36 ;  /* 0x000000045824723c */ /* 0x048ff00000041824 */
[C---:B------:R-:W-:Y:S08]  /*a9e0*/  HMMA.16816.F32.BF16 R40, R88.reuse, R6, R40 ;  /* 0x000000065828723c */ /* 0x040ff00000041828 */
[C---:B----4-:R-:W-:Y:S08]  /*a9f0*/  HMMA.16816.F32.BF16 R44, R88.reuse, R8, R44 ;  /* 0x00000008582c723c */ /* 0x050ff0000004182c */
[----:B------:R-:W-:Y:S01]  /*aa00*/  HMMA.16816.F32.BF16 R48, R88, R10, R48 ;  /* 0x0000000a5830723c */ /* 0x000fe20000041830 */
[----:B------:R-:W-:-:S07]  /*aa10*/  @P0 BRA `(.L_x_4664) ;  /* 0xffffd6e000000947 */ /* 0x000fce000383ffff */
.L_x_4660:
        /* <DEDUP_REMOVED lines=207> */
.L_x_4666:
[----:B--23--:R-:W-:Y:S05]  /*b710*/  BSYNC B0 ;  /* 0x0000000000007941 */ /* 0x00cfea0003800000 */
.L_x_4665:
        /* <DEDUP_REMOVED lines=18> */
.L_x_4668:
[----:B------:R-:W-:Y:S05]  /*b840*/  BSYNC B0 ;  /* 0x0000000000007941 */ /* 0x000fea0003800000 */
.L_x_4667:
        /* <DEDUP_REMOVED lines=10> */
.L_x_4670:
[----:B------:R-:W-:Y:S05]  /*b8f0*/  BSYNC B0 ;  /* 0x0000000000007941 */ /* 0x000fea0003800000 */
.L_x_4669:
        /* <DEDUP_REMOVED lines=10> */
.L_x_4672:
[----:B------:R-:W-:Y:S05]  /*b9a0*/  BSYNC B0 ;  /* 0x0000000000007941 */ /* 0x000fea0003800000 */
.L_x_4671:
        /* <DEDUP_REMOVED lines=11> */
.L_x_4673:
        /* <DEDUP_REMOVED lines=10> */
.L_x_6365:


//--------------------- .text._ZN5flash24flash_fwd_splitkv_kernelI23Flash_fwd_kernel_traitsILi96ELi64ELi64ELi4ELb0ELb0EN7cutlass10bfloat16_tE19Flash_kernel_traitsILi96ELi64ELi64ELi4ES3_EELb1ELb0ELb0ELb0ELb0ELb0ELb1ELb1EEEvNS_16Flash_fwd_paramsE --------------------------
	.section	.text._ZN5flash24flash_fwd_splitkv_kernelI23Flash_fwd_kernel_traitsILi96ELi64ELi64ELi4ELb0ELb0EN7cutlass10bfloat16_tE19Flash_kernel_traitsILi96ELi64ELi64ELi4ES3_EELb1ELb0ELb0ELb0ELb0ELb0ELb1ELb1EEEvNS_16Flash_fwd_paramsE,"ax",@progbits
	.sectioninfo	@"SHI_REGISTERS=161"
	.align	128
        .global         _ZN5flash24flash_fwd_splitkv_kernelI23Flash_fwd_kernel_traitsILi96ELi64ELi64ELi4ELb0ELb0EN7cutlass10bfloat16_tE19Flash_kernel_traitsILi96ELi64ELi64ELi4ES3_EELb1ELb0ELb0ELb0ELb0ELb0ELb1ELb1EEEvNS_16Flash_fwd_paramsE
        .type           _ZN5flash24flash_fwd_splitkv_kernelI23Flash_fwd_kernel_traitsILi96ELi64ELi64ELi4ELb0ELb0EN7cutlass10bfloat16_tE19Flash_kernel_traitsILi96ELi64ELi64ELi4ES3_EELb1ELb0ELb0ELb0ELb0ELb0ELb1ELb1EEEvNS_16Flash_fwd_paramsE,@function
        .size           _ZN5flash24flash_fwd_splitkv_kernelI23Flash_fwd_kernel_traitsILi96ELi64ELi64ELi4ELb0ELb0EN7cutlass10bfloat16_tE19Flash_kernel_traitsILi96ELi64ELi64ELi4ES3_EELb1ELb0ELb0ELb0ELb0ELb0ELb1ELb1EEEvNS_16Flash_fwd_paramsE,(.L_x_6366 - _ZN5flash24flash_fwd_splitkv_kernelI23Flash_fwd_kernel_traitsILi96ELi64ELi64ELi4ELb0ELb0EN7cutlass10bfloat16_tE19Flash_kernel_traitsILi96ELi64ELi64ELi4ES3_EELb1ELb0ELb0ELb0ELb0ELb0ELb1ELb1EEEvNS_16Flash_fwd_paramsE)
        .other          _ZN5flash24flash_fwd_splitkv_kernelI23Flash_fwd_kernel_traitsILi96ELi64ELi64ELi4ELb0ELb0EN7cutlass10bfloat16_tE19Flash_kernel_traitsILi96ELi64ELi64ELi4ES3_EELb1ELb0ELb0ELb0ELb0ELb0ELb1ELb1EEEvNS_16Flash_fwd_paramsE,@"STO_CUDA_ENTRY STV_DEFAULT"
_ZN5flash24flash_fwd_splitkv_kernelI23Flash_fwd_kernel_traitsILi96ELi64ELi64ELi4ELb0ELb0EN7cutlass10bfloat16_tE19Flash_kernel_traitsILi96ELi64ELi64ELi4ES3_EELb1ELb0ELb0ELb0ELb0ELb0ELb1ELb1EEEvNS_16Flash_fwd_paramsE:
.text._ZN5flash24flash_fwd_splitkv_kernelI23Flash_fwd_kernel_traitsILi96ELi64ELi64ELi4ELb0ELb0EN7cutlass10bfloat16_tE19Flash_kernel_traitsILi96ELi64ELi64ELi4ES3_EELb1ELb0ELb0ELb0ELb0ELb0ELb1ELb1EEEvNS_16Flash_fwd_paramsE:
        /* <DEDUP_REMOVED lines=10> */
[----:B-1----:R-:W-:-:S06]  /*00a0*/  IADD3 R3, R3, 0xffffffe, RZ ;  /* 0x0ffffffe03037810 */ /* 0x002fcc0007ffe0ff */
[----:B------:R-:W1:Y:S02]  /*00b0*/  F2I.FTZ.U32.TRUNC.NTZ R3, R3 ;  /* 0x0000000300037305 */ /* 0x000e64000021f000 */
[----:B-1----:R-:W-:-:S04]  /*00c0*/  IMAD.MOV R0, RZ, RZ, -R3 ;  /* 0x000000ffff007224 */ /* 0x002fc800078e0a03 */
[----:B------:R-:W-:-:S04]  /*00d0*/  IMAD R7, R0, c[0x0][0x1c0], RZ ;  /* 0x0000700000077a24 */ /* 0x000fc800078e02ff */
[----:B------:R-:W-:-:S06]  /*00e0*/  IMAD.HI.U32 R2, R3, R7, R2 ;  /* 0x0000000703027227 */ /* 0x000fcc00078e0002 */
[----:B--2---:R-:W-:Y:S02]  /*00f0*/  IMAD.HI.U32 R129, R2, R5, RZ ;  /* 0x0000000502817227 */ /* 0x004fe400078e00ff */
[----:B------:R-:W1:Y:S02]  /*0100*/  LDC.U8 R2, c[0x0][0x312] ;  /* 0x0000c480ff027b82 */ /* 0x000e640000000000 */
        /* <DEDUP_REMOVED lines=10> */
[----:B------:R-:W-:Y:S01]  /*01b0*/  @!P0 LOP3.LUT R129, RZ, c[0x0][0x1c0], RZ, 0x33, !PT ;  /* 0x00007000ff818a12 */ /* 0x000fe200078e33ff */
[----:B------:R-:W-:Y:S01]  /*01c0*/  IMAD.MOV.U32 R3, RZ, RZ, RZ ;  /* 0x000000ffff037224 */ /* 0x000fe200078e00ff */
        /* <DEDUP_REMOVED lines=16> */
[----:B------:R-:W4:Y:S01]  /*02d0*/  S2R R2, SR_CTAID.Y ;  /* 0x0000000000027919 */ /* 0x000f220000002600 */
[----:B--2---:R-:W-:Y:S01]  /*02e0*/  @P1 IADD3 R127, R4, -R13, RZ ;  /* 0x8000000d047f1210 */ /* 0x004fe20007ffe0ff */
[----:B------:R-:W-:-:S08]  /*02f0*/  @!P1 IMAD.MOV.U32 R127, RZ, RZ, c[0x0][0x214] ;  /* 0x00008500ff7f9624 */ /* 0x000fd000078e00ff */
[----:B------:R-:W-:Y:S05]  /*0300*/  @!P0 BRA `(.L_x_4674) ;  /* 0x0000004000008947 */ /* 0x000fea0003800000 */
[----:B-1-34-:R-:W2:Y:S02]  /*0310*/  @P2 LDG.E R5, [R6.64+0x4] ;  /* 0x0000040606052981 */ /* 0x01aea4000c1e1900 */
[----:B--2--5:R-:W-:-:S06]  /*0320*/  @P2 IADD3 R4, R5, -R8, RZ ;  /* 0x8000000805042210 */ /* 0x024fcc0007ffe0ff */
[----:B------:R1:W5:Y:S01]  /*0330*/  @!P2 LDG.E R4, [R6.64] ;  /* 0x000000060604a981 */ /* 0x000362000c1e1900 */
[----:B------:R-:W-:Y:S05]  /*0340*/  BRA `(.L_x_4675) ;  /* 0x0000001000007947 */ /* 0x000fea0003800000 */
.L_x_4674:
[----:B-1-34-:R-:W-:Y:S02]  /*0350*/  MOV R4, c[0x0][0x218] ;  /* 0x0000860000047a02 */ /* 0x01afe40000000f00 */
.L_x_4675:
[----:B------:R-:W-:-:S04]  /*0360*/  ISETP.NE.U32.AND P2, PT, RZ, c[0x0][0x258], PT ;  /* 0x00009600ff007a0c */ /* 0x000fc80003f45070 */
[----:B------:R-:W-:-:S13]  /*0370*/  ISETP.NE.AND.EX P2, PT, RZ, c[0x0][0x25c], PT, P2 ;  /* 0x00009700ff007a0c */ /* 0x000fda0003f45320 */
[----:B-1----:R-:W-:-:S06]  /*0380*/  @P2 IMAD.WIDE R6, R129, R0, c[0x0][0x258] ;  /* 0x0000960081062625 */ /* 0x002fcc00078e0200 */
        /* <DEDUP_REMOVED lines=19> */
[----:B------:R-:W-:-:S04]  /*04c0*/  IADD3 R7, R7, -0x1, RZ ;  /* 0xffffffff07077810 */ /* 0x000fc80007ffe0ff */
[----:B------:R-:W-:Y:S02]  /*04d0*/  IABS R4, R7 ;  /* 0x0000000700047213 */ /* 0x000fe40000000000 */
[----:B------:R-:W-:-:S04]  /*04e0*/  LOP3.LUT R7, R7, c[0x0][0x10], RZ, 0x3c, !PT ;  /* 0x0000040007077a12 */ /* 0x000fc800078e3cff */
[----:B------:R-:W-:Y:S02]  /*04f0*/  ISETP.GE.AND P0, PT, R7, RZ, PT ;  /* 0x000000ff0700720c */ /* 0x000fe40003f06270 */
[----:B--2---:R-:W-:-:S04]  /*0500*/  IADD3 R10, R10, 0xffffffe, RZ ;  /* 0x0ffffffe0a0a7810 */ /* 0x004fc80007ffe0ff */
[----:B------:R-:W2:Y:S02]  /*0510*/  F2I.FTZ.U32.TRUNC.NTZ R11, R10 ;  /* 0x0000000a000b7305 */ /* 0x000ea4000021f000 */
[----:B--2---:R-:W-:Y:S02]  /*0520*/  IMAD.MOV R5, RZ, RZ, -R11 ;  /* 0x000000ffff057224 */ /* 0x004fe400078e0a0b */
[----:B------:R-:W-:Y:S02]  /*0530*/  IMAD.MOV.U32 R10, RZ, RZ, RZ ;  /* 0x000000ffff0a7224 */ /* 0x000fe400078e00ff */
[----:B------:R-:W-:-:S04]  /*0540*/  IMAD R5, R5, R6, RZ ;  /* 0x0000000605057224 */ /* 0x000fc800078e02ff */
[----:B------:R-:W-:-:S06]  /*0550*/  IMAD.HI.U32 R5, R11, R5, R10 ;  /* 0x000000050b057227 */ /* 0x000fcc00078e000a */
[----:B------:R-:W-:-:S04]  /*0560*/  IMAD.HI.U32 R9, R5, R4, RZ ;  /* 0x0000000405097227 */ /* 0x000fc800078e00ff */
[----:B------:R-:W-:-:S04]  /*0570*/  IMAD.MOV R5, RZ, RZ, -R9 ;  /* 0x000000ffff057224 */ /* 0x000fc800078e0a09 */
[----:B------:R-:W-:Y:S01]  /*0580*/  IMAD R5, R6, R5, R4 ;  /* 0x0000000506057224 */ /* 0x000fe200078e0204 */
[----:B------:R-:W-:-:S04]  /*0590*/  IADD3 R4, -R127, 0x7f, R62 ;  /* 0x0000007f7f047810 */ /* 0x000fc80007ffe13e */
[----:B------:R-:W-:Y:S02]  /*05a0*/  ISETP.GT.U32.AND P1, PT, R6, R5, PT ;  /* 0x000000050600720c */ /* 0x000fe40003f24070 */
[----:B------:R-:W-:-:S04]  /*05b0*/  IADD3 R4, R4, c[0x0][0x2e8], R61 ;  /* 0x0000ba0004047a10 */ /* 0x000fc80007ffe03d */
[----:B------:R-:W-:-:S04]  /*05c0*/  SHF.R.S32.HI R85, RZ, 0x1f, R4 ;  /* 0x0000001fff557819 */ /* 0x000fc80000011404 */
[----:B------:R-:W-:-:S03]  /*05d0*/  LEA.HI R85, R85, R4, RZ, 0x6 ;  /* 0x0000000455557211 */ /* 0x000fc600078f30ff */
[----:B------:R-:W-:Y:S01]  /*05e0*/  @!P1 IMAD.IADD R5, R5, 0x1, -R6 ;  /* 0x0000000105059824 */ /* 0x000fe200078e0a06 */
[----:B------:R-:W-:Y:S02]  /*05f0*/  @!P1 IADD3 R9, R9, 0x1, RZ ;  /* 0x0000000109099810 */ /* 0x000fe40007ffe0ff */
[----:B------:R-:W-:Y:S02]  /*0600*/  ISETP.NE.AND P1, PT, RZ, c[0x0][0x10], PT ;  /* 0x00000400ff007a0c */ /* 0x000fe40003f25270 */
[----:B------:R-:W-:Y:S02]  /*0610*/  ISETP.GE.U32.AND P2, PT, R5, R6, PT ;  /* 0x000000060500720c */ /* 0x000fe40003f46070 */
[----:B------:R-:W-:Y:S02]  /*0620*/  IADD3 R6, R61, 0x3f, RZ ;  /* 0x0000003f3d067810 */ /* 0x000fe40007ffe0ff */
[----:B------:R-:W-:Y:S02]  /*0630*/  SHF.R.S32.HI R85, RZ, 0x6, R85 ;  /* 0x00000006ff557819 */ /* 0x000fe40000011455 */
[----:B------:R-:W-:-:S04]  /*0640*/  SHF.R.S32.HI R5, RZ, 0x1f, R6 ;  /* 0x0000001fff057819 */ /* 0x000fc80000011406 */
[----:B------:R-:W-:-:S03]  /*0650*/  LEA.HI R5, R5, R6, RZ, 0x6 ;  /* 0x0000000605057211 */ /* 0x000fc600078f30ff */
[----:B------:R-:W-:Y:S02]  /*0660*/  @P2 IADD3 R9, R9, 0x1, RZ ;  /* 0x0000000109092810 */ /* 0x000fe40007ffe0ff */
[----:B------:R-:W-:-:S03]  /*0670*/  SHF.R.S32.HI R5, RZ, 0x6, R5 ;  /* 0x00000006ff057819 */ /* 0x000fc60000011405 */
[----:B------:R-:W-:-:S04]  /*0680*/  IMAD.MOV.U32 R7, RZ, RZ, R9 ;  /* 0x000000ffff077224 */ /* 0x000fc800078e0009 */
        /* <DEDUP_REMOVED lines=36> */
.L_x_4678:
[----:B------:R-:W-:Y:S05]  /*08d0*/  BSYNC B0 ;  /* 0x0000000000007941 */ /* 0x000fea0003800000 */
.L_x_4677:
        /* <DEDUP_REMOVED lines=10> */
.L_x_4680:
[----:B------:R-:W-:Y:S05]  /*0980*/  BSYNC B0 ;  /* 0x0000000000007941 */ /* 0x000fea0003800000 */
.L_x_4679:
        /* <DEDUP_REMOVED lines=10> */
.L_x_4682:
[----:B------:R-:W-:Y:S05]  /*0a30*/  BSYNC B0 ;  /* 0x0000000000007941 */ /* 0x000fea0003800000 */
.L_x_4681:
        /* <DEDUP_REMOVED lines=10> */
.L_x_4684:
[----:B------:R-:W-:Y:S05]  /*0ae0*/  BSYNC B0 ;  /* 0x0000000000007941 */ /* 0x000fea0003800000 */
.L_x_4683:
        /* <DEDUP_REMOVED lines=20> */
.L_x_4676:
[----:B-1----:R-:W-:Y:S01]  /*0c30*/  ISETP.NE.U32.AND P0, PT, RZ, c[0x0][0x2b8], PT ;  /* 0x0000ae00ff007a0c */ /* 0x002fe20003f05070 */
[----:B------:R-:W-:Y:S01]  /*0c40*/  IMAD.MOV.U32 R2, RZ, RZ, R129 ;  /* 0x000000ffff027224 */ /* 0x000fe200078e0081 */
[----:B------:R-:W-:Y:S02]  /*0c50*/  ISETP.NE.U32.AND P1, PT, RZ, c[0x0][0x2c0], PT ;  /* 0x0000b000ff007a0c */ /* 0x000fe40003f25070 */
[----:B------:R-:W-:Y:S02]  /*0c60*/  ISETP.NE.AND.EX P0, PT, RZ, c[0x0][0x2bc], PT, P0 ;  /* 0x0000af00ff007a0c */ /* 0x000fe40003f05300 */
[----:B------:R-:W-:-:S11]  /*0c70*/  ISETP.NE.AND.EX P1, PT, RZ, c[0x0][0x2c4], PT, P1 ;  /* 0x0000b100ff007a0c */ /* 0x000fd60003f25310 */
[----:B------:R-:W-:Y:S01]  /*0c80*/  @P0 IMAD.WIDE R10, R129, R0, c[0x0][0x2b8] ;  /* 0x0000ae00810a0625 */ /* 0x000fe200078e0200 */
[----:B------:R-:W-:-:S03]  /*0c90*/  SHF.R.S32.HI R0, RZ, 0x1f, R129 ;  /* 0x0000001fff007819 */ /* 0x000fc60000011481 */
[----:B------:R-:W-:Y:S01]  /*0ca0*/  @P1 IMAD.WIDE.U32 R6, R129, c[0x0][0x2c8], RZ ;  /* 0x0000b20081061a25 */ /* 0x000fe200078e00ff */
[----:B------:R-:W-:Y:S01]  /*0cb0*/  CS2R R130, SRZ ;  /* 0x0000000000827805 */ /* 0x000fe2000001ff00 */
[----:B------:R1:W5:Y:S01]  /*0cc0*/  @P0 LDG.E R2, [R10.64] ;  /* 0x000000060a020981 */ /* 0x000362000c1e1900 */
[----:B------:R-:W-:Y:S01]  /*0cd0*/  PLOP3.LUT P3, PT, PT, PT, PT, 0x8, 0x0 ;  /* 0x000000000000781c */ /* 0x000fe20003f6e170 */
[----:B------:R-:W-:Y:S01]  /*0ce0*/  @P1 IMAD R4, R0, c[0x0][0x2c8], RZ ;  /* 0x0000b20000041a24 */ /* 0x000fe200078e02ff */
[----:B------:R-:W-:-:S03]  /*0cf0*/  @P1 LEA R130, P0, R6, c[0x0][0x2c0], 0x2 ;  /* 0x0000b00006821a11 */ /* 0x000fc600078010ff */
[----:B------:R-:W-:-:S04]  /*0d00*/  @P1 IMAD R4, R129, c[0x0][0x2cc], R4 ;  /* 0x0000b30081041a24 */ /* 0x000fc800078e0204 */
        /* <DEDUP_REMOVED lines=43> */
[----:B------:R-:W-:Y:S02]  /*0fc0*/  IMAD.MOV.U32 R7, RZ, RZ, R4 ;  /* 0x000000ffff077224 */ /* 0x000fe400078e0004 */
[----:B------:R-:W-:Y:S02]  /*0fd0*/  IMAD R9, R5, c[0x0][0x2d0], R118 ;  /* 0x0000b40005097a24 */ /* 0x000fe400078e0276 */
[----:B------:R-:W-:-:S03]  /*0fe0*/  IMAD.HI.U32 R6, R6, R7, RZ ;  /* 0x0000000706067227 */ /* 0x000fc600078e00ff */
[----:B------:R-:W-:Y:S02]  /*0ff0*/  SHF.R.S32.HI R5, RZ, 0x1f, R9 ;  /* 0x0000001fff057819 */ /* 0x000fe40000011409 */
[----:B------:R-:W-:-:S05]  /*1000*/  IADD3 R4, -R6, RZ, RZ ;  /* 0x000000ff06047210 */ /* 0x000fca0007ffe1ff */
[----:B------:R-:W-:-:S05]  /*1010*/  IMAD R4, R3, R4, R7 ;  /* 0x0000000403047224 */ /* 0x000fca00078e0207 */
[----:B------:R-:W-:-:S13]  /*1020*/  ISETP.GT.U32.AND P0, PT, R3, R4, PT ;  /* 0x000000040300720c */ /* 0x000fda0003f04070 */
[----:B------:R-:W-:Y:S01]  /*1030*/  @!P0 IMAD.IADD R4, R4, 0x1, -R3 ;  /* 0x0000000104048824 */ /* 0x000fe200078e0a03 */
[----:B------:R-:W-:-:S04]  /*1040*/  @!P0 IADD3 R6, R6, 0x1, RZ ;  /* 0x0000000106068810 */ /* 0x000fc80007ffe0ff */
[----:B------:R-:W-:Y:S01]  /*1050*/  ISETP.GE.U32.AND P1, PT, R4, R3, PT ;  /* 0x000000030400720c */ /* 0x000fe20003f26070 */
[----:B------:R-:W-:Y:S01]  /*1060*/  IMAD R4, R5, c[0x0][0x198], RZ ;  /* 0x0000660005047a24 */ /* 0x000fe200078e02ff */
[----:B------:R-:W-:-:S04]  /*1070*/  LOP3.LUT R3, R114, c[0x0][0x1c8], RZ, 0x3c, !PT ;  /* 0x0000720072037a12 */ /* 0x000fc800078e3cff */
        /* <DEDUP_REMOVED lines=10> */
[----:B------:R-:W-:-:S03]  /*1120*/  IMAD.WIDE.U32 R14, R2, c[0x0][0x188], RZ ;  /* 0x00006200020e7a25 */ /* 0x000fc600078e00ff */
[----:B------:R-:W-:Y:S01]  /*1130*/  IADD3 R11, R11, R3, RZ ;  /* 0x000000030b0b7210 */ /* 0x000fe20007ffe0ff */
[C---:B------:R-:W-:Y:S01]  /*1140*/  IMAD R3, R9.reuse, c[0x0][0x19c], R4 ;  /* 0x0000670009037a24 */ /* 0x040fe200078e0204 */
[----:B------:R-:W-:Y:S01]  /*1150*/  SHF.R.S32.HI R4, RZ, 0x1f, R6 ;  /* 0x0000001fff047819 */ /* 0x000fe20000011406 */
[----:B------:R-:W-:Y:S01]  /*1160*/  IMAD R19, R2, c[0x0][0x18c], R19 ;  /* 0x0000630002137a24 */ /* 0x000fe200078e0213 */
[----:B------:R-:W-:Y:S01]  /*1170*/  MOV R18, R14 ;  /* 0x0000000e00127202 */ /* 0x000fe20000000f00 */
[----:B------:R-:W-:-:S04]  /*1180*/  IMAD.WIDE.U32 R10, R9, c[0x0][0x198], R10 ;  /* 0x00006600090a7a25 */ /* 0x000fc800078e000a */
[----:B------:R-:W-:Y:S02]  /*1190*/  IMAD.IADD R11, R11, 0x1, R3 ;  /* 0x000000010b0b7824 */ /* 0x000fe400078e0203 */
[----:B------:R-:W-:Y:S02]  /*11a0*/  IMAD R3, R4, c[0x0][0x1b0], RZ ;  /* 0x00006c0004037a24 */ /* 0x000fe400078e02ff */
[----:B------:R-:W-:-:S04]  /*11b0*/  IMAD.WIDE.U32 R110, R6, c[0x0][0x1b0], R10 ;  /* 0x00006c00066e7a25 */ /* 0x000fc800078e000a */
[----:B------:R-:W-:Y:S02]  /*11c0*/  IMAD R3, R6, c[0x0][0x1b4], R3 ;  /* 0x00006d0006037a24 */ /* 0x000fe400078e0203 */
[----:B------:R-:W-:-:S03]  /*11d0*/  IMAD.IADD R19, R15, 0x1, R19 ;  /* 0x000000010f137824 */ /* 0x000fc600078e0213 */
[----:B------:R-:W-:Y:S01]  /*11e0*/  IADD3 R7, R111, R3, RZ ;  /* 0x000000036f077210 */ /* 0x000fe20007ffe0ff */
[----:B------:R-:W-:Y:S05]  /*11f0*/  BRA `(.L_x_4686) ;  /* 0x0000044000007947 */ /* 0x000fea0003800000 */
.L_x_4685:
        /* <DEDUP_REMOVED lines=16> */
.L_x_4687:
[----:B------:R-:W-:Y:S01]  /*1300*/  IABS R7, c[0x0][0x1c8] ;  /* 0x0000720000077a13 */ /* 0x000fe20000000000 */
[----:B------:R-:W-:Y:S01]  /*1310*/  IMAD.MOV.U32 R10, RZ, RZ, RZ ;  /* 0x000000ffff0a7224 */ /* 0x000fe200078e00ff */
[----:B------:R-:W-:Y:S01]  /*1320*/  LEA R118, R85, 0xffffffc0, 0x6 ;  /* 0xffffffc055767811 */ /* 0x000fe200078e30ff */
[----:B------:R-:W-:Y:S01]  /*1330*/  @P4 IMAD.IADD R19, R3, 0x1, R8 ;  /* 0x0000000103134824 */ /* 0x000fe200078e0208 */
        /* <DEDUP_REMOVED lines=8> */
[----:B------:R-:W-:-:S03]  /*13c0*/  MOV R11, R9 ;  /* 0x00000009000b7202 */ /* 0x000fc60000000f00 */
[----:B------:R-:W-:-:S04]  /*13d0*/  @P4 IMAD.WIDE.U32 R8, R19, c[0x0][0x1a0], RZ ;  /* 0x0000680013084a25 */ /* 0x000fc800078e00ff */
[----:B------:R-:W-:-:S04]  /*13e0*/  IMAD.HI.U32 R6, R6, R5, RZ ;  /* 0x0000000506067227 */ /* 0x000fc800078e00ff */
[----:B------:R-:W-:Y:S01]  /*13f0*/  @P4 IMAD R19, R19, c[0x0][0x1a4], R9 ;  /* 0x0000690013134a24 */ /* 0x000fe200078e0209 */
[----:B------:R-:W-:Y:S01]  /*1400*/  IADD3 R10, -R6, RZ, RZ ;  /* 0x000000ff060a7210 */ /* 0x000fe20007ffe1ff */
[----:B------:R-:W-:Y:S02]  /*1410*/  @P4 IMAD.MOV.U32 R18, RZ, RZ, R8 ;  /* 0x000000ffff124224 */ /* 0x000fe400078e0008 */
[----:B------:R-:W-:Y:S02]  /*1420*/  IMAD.MOV.U32 R9, RZ, RZ, R118 ;  /* 0x000000ffff097224 */ /* 0x000fe400078e0076 */
[----:B------:R-:W-:Y:S01]  /*1430*/  IMAD R10, R7, R10, R5 ;  /* 0x0000000a070a7224 */ /* 0x000fe200078e0205 */
[----:B------:R-:W-:-:S04]  /*1440*/  LOP3.LUT R5, R114, c[0x0][0x1c8], RZ, 0x3c, !PT ;  /* 0x0000720072057a12 */ /* 0x000fc800078e3cff */
[----:B------:R-:W-:Y:S02]  /*1450*/  ISETP.GT.U32.AND P0, PT, R7, R10, PT ;  /* 0x0000000a0700720c */ /* 0x000fe40003f04070 */
[----:B------:R-:W-:Y:S02]  /*1460*/  ISETP.GE.AND P1, PT, R5, RZ, PT ;  /* 0x000000ff0500720c */ /* 0x000fe40003f26270 */
[----:B------:R-:W-:-:S09]  /*1470*/  SHF.R.S32.HI R5, RZ, 0x1f, R118 ;  /* 0x0000001fff057819 */ /* 0x000fd20000011476 */
[----:B------:R-:W-:Y:S01]  /*1480*/  @!P0 IMAD.IADD R10, R10, 0x1, -R7 ;  /* 0x000000010a0a8824 */ /* 0x000fe200078e0a07 */
[----:B------:R-:W-:Y:S02]  /*1490*/  @!P0 IADD3 R6, R6, 0x1, RZ ;  /* 0x0000000106068810 */ /* 0x000fe40007ffe0ff */
[----:B------:R-:W-:Y:S02]  /*14a0*/  ISETP.NE.AND P0, PT, RZ, c[0x0][0x1c8], PT ;  /* 0x00007200ff007a0c */ /* 0x000fe40003f05270 */
[----:B------:R-:W-:Y:S01]  /*14b0*/  ISETP.GE.U32.AND P2, PT, R10, R7, PT ;  /* 0x000000070a00720c */ /* 0x000fe20003f46070 */
[----:B------:R-:W-:Y:S02]  /*14c0*/  IMAD R7, R5, c[0x0][0x198], RZ ;  /* 0x0000660005077a24 */ /* 0x000fe400078e02ff */
[----:B------:R-:W-:Y:S02]  /*14d0*/  IMAD.MOV.U32 R10, RZ, RZ, R4 ;  /* 0x000000ffff0a7224 */ /* 0x000fe400078e0004 */
[----:B------:R-:W-:-:S02]  /*14e0*/  IMAD R7, R118, c[0x0][0x19c], R7 ;  /* 0x0000670076077a24 */ /* 0x000fc400078e0207 */
[----:B------:R-:W-:-:S05]  /*14f0*/  IMAD.WIDE.U32 R10, R118, c[0x0][0x198], R10 ;  /* 0x00006600760a7a25 */ /* 0x000fca00078e000a */
[----:B------:R-:W-:Y:S02]  /*1500*/  IADD3 R11, R11, R7, RZ ;  /* 0x000000070b0b7210 */ /* 0x000fe40007ffe0ff */
[----:B------:R-:W-:-:S04]  /*1510*/  @P2 IADD3 R6, R6, 0x1, RZ ;  /* 0x0000000106062810 */ /* 0x000fc80007ffe0ff */
[----:B------:R-:W-:Y:S02]  /*1520*/  @!P1 IADD3 R6, -R6, RZ, RZ ;  /* 0x000000ff06069210 */ /* 0x000fe40007ffe1ff */
[----:B------:R-:W-:-:S04]  /*1530*/  @!P0 LOP3.LUT R6, RZ, c[0x0][0x1c8], RZ, 0x33, !PT ;  /* 0x00007200ff068a12 */ /* 0x000fc800078e33ff */
        /* <DEDUP_REMOVED lines=16> */
.L_x_4686:
        /* <DEDUP_REMOVED lines=8> */
[CC--:B------:R-:W-:Y:S01]  /*16c0*/  LEA.HI R109, R15.reuse, R72.reuse, RZ, 0x2 ;  /* 0x000000480f6d7211 */ /* 0x0c0fe200078f10ff */
[----:B------:R-:W-:Y:S01]  /*16d0*/  IMAD.MOV.U32 R64, RZ, RZ, c[0x0][0x1a0] ;  /* 0x00006800ff407624 */ /* 0x000fe200078e00ff */
[----:B------:R-:W-:Y:S01]  /*16e0*/  SHF.R.S32.HI R11, RZ, 0x3, R8 ;  /* 0x00000003ff0b7819 */ /* 0x000fe20000011408 */
[----:B------:R-:W-:Y:S01]  /*16f0*/  IMAD.HI.U32 R83, R10, R83, R24 ;  /* 0x000000530a537227 */ /* 0x000fe200078e0018 */
[----:B------:R-:W-:-:S02]  /*1700*/  LEA.HI R68, R15, R72, RZ, 0x4 ;  /* 0x000000480f447211 */ /* 0x000fc400078f20ff */
[----:B------:R-:W-:Y:S01]  /*1710*/  LEA.HI R73, R15, R72, RZ, 0x5 ;  /* 0x000000480f497211 */ /* 0x000fe200078f28ff */
[----:B-----5:R-:W-:Y:S01]  /*1720*/  @!P0 IMAD R2, R0, c[0x0][0x178], RZ ;  /* 0x00005e0000028a24 */ /* 0x020fe200078e02ff */
[----:B------:R-:W-:Y:S01]  /*1730*/  LOP3.LUT R15, R8, 0xfffffff8, RZ, 0xc0, !PT ;  /* 0xfffffff8080f7812 */ /* 0x000fe200078ec0ff */
[----:B------:R-:W-:Y:S01]  /*1740*/  @P0 IMAD.WIDE.U32 R20, R13, c[0x0][0x190], RZ ;  /* 0x000064000d140a25 */ /* 0x000fe200078e00ff */
[----:B------:R-:W-:Y:S02]  /*1750*/  LOP3.LUT R71, R68, 0xfffffff0, RZ, 0xc0, !PT ;  /* 0xfffffff044477812 */ /* 0x000fe400078ec0ff */
[----:B------:R-:W-:Y:S01]  /*1760*/  SHF.R.S32.HI R112, RZ, 0x2, R109 ;  /* 0x00000002ff707819 */ /* 0x000fe2000001146d */
[C---:B------:R-:W-:Y:S01]  /*1770*/  @!P0 IMAD.WIDE.U32 R22, R129.reuse, c[0x0][0x178], RZ ;  /* 0x00005e0081168a25 */ /* 0x040fe200078e00ff */
[----:B------:R-:W-:Y:S02]  /*1780*/  SHF.R.S32.HI R60, RZ, 0x5, R73 ;  /* 0x00000005ff3c7819 */ /* 0x000fe40000011449 */
[----:B------:R-:W-:Y:S01]  /*1790*/  SHF.R.S32.HI R113, RZ, 0x1f, R112 ;  /* 0x0000001fff717819 */ /* 0x000fe20000011470 */
[----:B------:R-:W-:Y:S01]  /*17a0*/  @!P0 IMAD R2, R129, c[0x0][0x17c], R2 ;  /* 0x00005f0081028a24 */ /* 0x000fe200078e0202 */
[----:B------:R-:W-:Y:S01]  /*17b0*/  SHF.R.S32.HI R79, RZ, 0x1, R83 ;  /* 0x00000001ff4f7819 */ /* 0x000fe20000011453 */
[----:B------:R-:W-:Y:S01]  /*17c0*/  @P0 IMAD R13, R13, c[0x0][0x194], R21 ;  /* 0x000065000d0d0a24 */ /* 0x000fe200078e0215 */
[----:B------:R-:W-:Y:S01]  /*17d0*/  LOP3.LUT R21, R109, 0xfffffffc, RZ, 0xc0, !PT ;  /* 0xfffffffc6d157812 */ /* 0x000fe200078ec0ff */
[----:B------:R-:W-:Y:S01]  /*17e0*/  @!P0 IMAD.IADD R13, R23, 0x1, R2 ;  /* 0x00000001170d8824 */ /* 0x000fe200078e0202 */
[----:B------:R-:W-:Y:S01]  /*17f0*/  LEA.HI R2, R8, R11, RZ, 0x1 ;  /* 0x0000000b08027211 */ /* 0x000fe200078f08ff */
[C---:B------:R-:W-:Y:S01]  /*1800*/  IMAD.IADD R66, R72.reuse, 0x1, -R15 ;  /* 0x0000000148427824 */ /* 0x040fe200078e0a0f */
[----:B------:R-:W-:Y:S01]  /*1810*/  LEA.HI R109, R109, R112, RZ, 0x1 ;  /* 0x000000706d6d7211 */ /* 0x000fe200078f08ff */
[----:B------:R-:W-:Y:S01]  /*1820*/  IMAD.IADD R80, R72, 0x1, -R21 ;  /* 0x0000000148507824 */ /* 0x000fe200078e0a15 */
[----:B------:R-:W-:Y:S01]  /*1830*/  LOP3.LUT R2, R2, 0xfffffffe, RZ, 0xc0, !PT ;  /* 0xfffffffe02027812 */ /* 0x000fe200078ec0ff */
[----:B------:R-:W-:Y:S01]  /*1840*/  IMAD.IADD R71, R72, 0x1, -R71 ;  /* 0x0000000148477824 */ /* 0x000fe200078e0a47 */
[----:B------:R-:W-:Y:S01]  /*1850*/  LEA.HI R63, R66, R66, RZ, 0x1 ;  /* 0x00000042423f7211 */ /* 0x000fe200078f08ff */
[----:B------:R-:W-:Y:S01]  /*1860*/  IMAD.SHL.U32 R14, R80, 0x8, RZ ;  /* 0x00000008500e7824 */ /* 0x000fe200078e00ff */
[----:B------:R-:W-:Y:S01]  /*1870*/  LOP3.LUT R109, R109, 0x7fffffe, RZ, 0xc0, !PT ;  /* 0x07fffffe6d6d7812 */ /* 0x000fe200078ec0ff */
[----:B------:R-:W-:Y:S01]  /*1880*/  IMAD.IADD R67, R11, 0x1, -R2 ;  /* 0x000000010b437824 */ /* 0x000fe200078e0a02 */
[----:B------:R-:W-:Y:S01]  /*1890*/  LEA.HI R70, R71, R71, RZ, 0x1 ;  /* 0x0000004747467211 */ /* 0x000fe200078f08ff */
[----:B------:R-:W-:Y:S01]  /*18a0*/  IMAD.SHL.U32 R11, R11, 0x40, RZ ;  /* 0x000000400b0b7824 */ /* 0x000fe200078e00ff */
[----:B------:R-:W-:Y:S01]  /*18b0*/  ISETP.GE.AND P1, PT, R14, c[0x0][0x220], PT ;  /* 0x000088000e007a0c */ /* 0x000fe20003f26270 */
[----:B------:R-:W-:Y:S01]  /*18c0*/  @!P0 IMAD.MOV.U32 R20, RZ, RZ, R22 ;  /* 0x000000ffff148224 */ /* 0x000fe200078e0016 */
[----:B------:R-:W-:Y:S01]  /*18d0*/  SHF.R.S32.HI R10, RZ, 0x1, R70 ;  /* 0x00000001ff0a7819 */ /* 0x000fe20000011446 */
[----:B------:R-:W-:Y:S01]  /*18e0*/  IMAD.IADD R109, R112, 0x1, -R109 ;  /* 0x00000001706d7824 */ /* 0x000fe200078e0a6d */
[----:B------:R-:W-:Y:S01]  /*18f0*/  LOP3.LUT R11, R11, 0xc0, RZ, 0xc0, !PT ;  /* 0x000000c00b0b7812 */ /* 0x000fe200078ec0ff */
[----:B------:R-:W-:Y:S01]  /*1900*/  IMAD.WIDE R16, R17, 0x40, R112 ;  /* 0x0000004011107825 */ /* 0x000fe200078e0270 */
[----:B------:R-:W-:-:S02]  /*1910*/  SHF.R.S32.HI R69, RZ, 0x1f, R70 ;  /* 0x0000001fff457819 */ /* 0x000fc40000011446 */
[--C-:B------:R-:W-:Y:S01]  /*1920*/  LOP3.LUT R15, R11, 0x18, R14.reuse, 0xf8, !PT ;  /* 0x000000180b0f7812 */ /* 0x100fe200078ef80e */
[----:B------:R-:W-:Y:S01]  /*1930*/  IMAD R109, R60, 0x8, R109 ;  /* 0x000000083c6d7824 */ /* 0x000fe200078e026d */
[----:B------:R-:W-:Y:S01]  /*1940*/  SHF.R.U32.HI R2, RZ, 0x3, R11 ;  /* 0x00000003ff027819 */ /* 0x000fe2000001160b */
[----:B------:R-:W-:Y:S01]  /*1950*/  IMAD R51, R113, c[0x0][0x198], RZ ;  /* 0x0000660071337a24 */ /* 0x000fe200078e02ff */
[----:B------:R-:W-:Y:S01]  /*1960*/  LOP3.LUT R11, R63, 0xfffffffe, RZ, 0xc0, !PT ;  /* 0xfffffffe3f0b7812 */ /* 0x000fe200078ec0ff */
[----:B------:R-:W-:Y:S01]  /*1970*/  IMAD.MOV.U32 R91, RZ, RZ, 0x5 ;  /* 0x00000005ff5b7424 */ /* 0x000fe200078e00ff */
[----:B------:R-:W-:Y:S01]  /*1980*/  LOP3.LUT R2, R15, R2, RZ, 0x3c, !PT ;  /* 0x000000020f027212 */ /* 0x000fe200078e3cff */
[----:B------:R-:W-:Y:S01]  /*1990*/  IMAD R51, R112, c[0x0][0x19c], R51 ;  /* 0x0000670070337a24 */ /* 0x000fe200078e0233 */
[----:B------:R-:W-:Y:S01]  /*19a0*/  IADD3 R20, P0, R14, R20, RZ ;  /* 0x000000140e147210 */ /* 0x000fe20007f1e0ff */
[----:B------:R-:W-:Y:S01]  /*19b0*/  IMAD.SHL.U32 R65, R64, 0x20, RZ ;  /* 0x0000002040417824 */ /* 0x000fe200078e00ff */
[----:B------:R-:W-:Y:S01]  /*19c0*/  SHF.R.S32.HI R15, RZ, 0x1f, R14 ;  /* 0x0000001fff0f7819 */ /* 0x000fe2000001140e */
[----:B------:R-:W-:Y:S01]  /*19d0*/  IMAD.U32 R109, R109, 0x20, R2 ;  /* 0x000000206d6d7824 */ /* 0x000fe200078e0002 */
[----:B------:R-:W-:Y:S01]  /*19e0*/  IADD3 R66, R66, -R11, RZ ;  /* 0x8000000b42427210 */ /* 0x000fe20007ffe0ff */
[----:B------:R-:W-:Y:S01]  /*19f0*/  IMAD R2, R17, c[0x0][0x190], RZ ;  /* 0x0000640011027a24 */ /* 0x000fe200078e02ff */
[----:B------:R-:W-:Y:S01]  /*1a00*/  IADD3 R11, R14, 0x20, RZ ;  /* 0x000000200e0b7810 */ /* 0x000fe20007ffe0ff */
[----:B------:R-:W-:Y:S01]  /*1a10*/  IMAD.X R21, R15, 0x1, R13, P0 ;  /* 0x000000010f157824 */ /* 0x000fe200000e060d */
[----:B------:R-:W-:Y:S01]  /*1a20*/  LEA.HI R69, R69, R10, RZ, 0x2 ;  /* 0x0000000a45457211 */ /* 0x000fe200078f10ff */
[C---:B------:R-:W-:Y:S01]  /*1a30*/  IMAD R2, R16.reuse, c[0x0][0x194], R2 ;  /* 0x0000650010027a24 */ /* 0x040fe200078e0202 */
[----:B------:R-:W-:Y:S01]  /*1a40*/  ISETP.GE.AND P0, PT, R11, c[0x0][0x220], PT ;  /* 0x000088000b007a0c */ /* 0x000fe20003f06270 */
[----:B------:R-:W-:Y:S01]  /*1a50*/  IMAD.WIDE.U32 R20, R16, c[0x0][0x190], R20 ;  /* 0x0000640010147a25 */ /* 0x000fe200078e0014 */
[----:B------:R-:W-:-:S02]  /*1a60*/  LOP3.LUT R69, R69, 0xfffffffc, RZ, 0xc0, !PT ;  /* 0xfffffffc45457812 */ /* 0x000fc400078ec0ff */
[----:B------:R-:W-:Y:S01]  /*1a70*/  SEL R8, RZ, 0xffffffff, P0 ;  /* 0xffffffffff087807 */ /* 0x000fe20000000000 */
[----:B------:R-:W-:Y:S01]  /*1a80*/  IMAD R13, R4, c[0x0][0x1b8], RZ ;  /* 0x00006e00040d7a24 */ /* 0x000fe200078e02ff */
[----:B------:R-:W-:Y:S01]  /*1a90*/  IADD3 R18, P0, R14, R18, RZ ;  /* 0x000000120e127210 */ /* 0x000fe20007f1e0ff */
[----:B------:R-:W-:Y:S01]  /*1aa0*/  IMAD.IADD R69, R10, 0x1, -R69 ;  /* 0x000000010a457824 */ /* 0x000fe200078e0a45 */
[----:B------:R-:W-:Y:S01]  /*1ab0*/  IADD3 R10, R14, 0x40, RZ ;  /* 0x000000400e0a7810 */ /* 0x000fe20007ffe0ff */
[----:B------:R-:W-:Y:S01]  /*1ac0*/  IMAD.SHL.U32 R8, R8, 0x2, RZ ;  /* 0x0000000208087824 */ /* 0x000fe200078e00ff */
[----:B------:R-:W-:Y:S01]  /*1ad0*/  SEL R17, RZ, 0x1, P1 ;  /* 0x00000001ff117807 */ /* 0x000fe20000800000 */
[----:B------:R-:W-:Y:S01]  /*1ae0*/  IMAD.X R19, R15, 0x1, R19, P0 ;  /* 0x000000010f137824 */ /* 0x000fe200000e0613 */
[----:B------:R-:W-:Y:S01]  /*1af0*/  ISETP.GE.AND P1, PT, R10, c[0x0][0x220], PT ;  /* 0x000088000a007a0c */ /* 0x000fe20003f26270 */
[----:B------:R-:W-:Y:S01]  /*1b00*/  IMAD.IADD R21, R21, 0x1, R2 ;  /* 0x0000000115157824 */ /* 0x000fe200078e0202 */
[----:B------:R-:W-:Y:S01]  /*1b10*/  IADD3 R86, P0, R112, R9, RZ ;  /* 0x0000000970567210 */ /* 0x000fe20007f1e0ff */
[----:B------:R-:W-:Y:S01]  /*1b20*/  IMAD R13, R6, c[0x0][0x1bc], R13 ;  /* 0x00006f00060d7a24 */ /* 0x000fe200078e020d */
[----:B------:R-:W-:Y:S01]  /*1b30*/  LOP3.LUT R8, R8, 0x2, R17, 0xe2, !PT ;  /* 0x0000000208087812 */ /* 0x000fe200078ee211 */
[----:B------:R-:W-:Y:S01]  /*1b40*/  IMAD.WIDE.U32 R18, R6, c[0x0][0x1b8], R18 ;  /* 0x00006e0006127a25 */ /* 0x000fe200078e0012 */
[----:B------:R-:W-:-:S02]  /*1b50*/  SEL R9, RZ, 0x4, P1 ;  /* 0x00000004ff097807 */ /* 0x000fc40000800000 */
[----:B------:R-:W-:Y:S01]  /*1b60*/  SHF.R.S32.HI R2, RZ, 0x1f, R114 ;  /* 0x0000001fff027819 */ /* 0x000fe20000011472 */
[----:B------:R-:W-:Y:S01]  /*1b70*/  IMAD.X R5, R113, 0x1, R5, P0 ;  /* 0x0000000171057824 */ /* 0x000fe200000e0605 */
[----:B------:R-:W-:Y:S01]  /*1b80*/  LOP3.LUT R74, R8, R9, RZ, 0xfc, !PT ;  /* 0x00000009084a7212 */ /* 0x000fe200078efcff */
[----:B------:R-:W-:Y:S01]  /*1b90*/  IMAD.MOV.U32 R12, RZ, RZ, R18 ;  /* 0x000000ffff0c7224 */ /* 0x000fe200078e0012 */
[----:B------:R-:W-:Y:S01]  /*1ba0*/  SHF.R.S32.HI R8, RZ, 0x1f, R77 ;  /* 0x0000001fff087819 */ /* 0x000fe2000001144d */
[----:B------:R-:W-:Y:S01]  /*1bb0*/  IMAD R75, R2, c[0x0][0x1a8], RZ ;  /* 0x00006a00024b7a24 */ /* 0x000fe200078e02ff */
[----:B------:R-:W-:Y:S01]  /*1bc0*/  IADD3 R110, P0, R14, R110, RZ ;  /* 0x0000006e0e6e7210 */ /* 0x000fe20007f1e0ff */
[----:B------:R-:W-:Y:S01]  /*1bd0*/  IMAD R5, R5, c[0x0][0x1a0], RZ ;  /* 0x0000680005057a24 */ /* 0x000fe200078e02ff */
[----:B------:R-:W-:Y:S01]  /*1be0*/  LEA.HI R9, R8, R77, RZ, 0x6 ;  /* 0x0000004d08097211 */ /* 0x000fe200078f30ff */
[----:B------:R-:W-:Y:S01]  /*1bf0*/  IMAD R75, R114, c[0x0][0x1ac], R75 ;  /* 0x00006b00724b7a24 */ /* 0x000fe200078e024b */
[----:B------:R-:W-:Y:S01]  /*1c00*/  SHF.L.U32 R80, R80, 0x2, RZ ;  /* 0x0000000250507819 */ /* 0x000fe200000006ff */
[----:B------:R-:W-:Y:S01]  /*1c10*/  IMAD.X R111, R15, 0x1, R7, P0 ;  /* 0x000000010f6f7824 */ /* 0x000fe200000e0607 */
[----:B------:R-:W-:Y:S01]  /*1c20*/  SHF.R.S32.HI R9, RZ, 0x6, R9 ;  /* 0x00000006ff097819 */ /* 0x000fe20000011409 */
[----:B------:R-:W-:Y:S01]  /*1c30*/  IMAD R5, R86, c[0x0][0x1a4], R5 ;  /* 0x0000690056057a24 */ /* 0x000fe200078e0205 */
[----:B------:R-:W-:Y:S01]  /*1c40*/  IADD3 R13, R19, R13, RZ ;  /* 0x0000000d130d7210 */ /* 0x000fe20007ffe0ff */
[----:B------:R-:W-:Y:S01]  /*1c50*/  IMAD R81, R112, R79, R80 ;  /* 0x0000004f70517224 */ /* 0x000fe200078e0250 */
[----:B------:R-:W-:Y:S01]  /*1c60*/  IMNMX R88, R126, R9, !PT ;  /* 0x000000097e587217 */ /* 0x000fe20007800200 */
[----:B------:R-:W-:Y:S01]  /*1c70*/  IMAD.MOV.U32 R2, RZ, RZ, c[0x0][0x198] ;  /* 0x00006600ff027624 */ /* 0x000fe200078e00ff */
[----:B------:R-:W-:Y:S01]  /*1c80*/  LOP3.LUT R73, R73, 0xffffffe0, RZ, 0xc0, !PT ;  /* 0xffffffe049497812 */ /* 0x000fe200078ec0ff */
[----:B------:R-:W-:Y:S01]  /*1c90*/  IMAD.IADD R80, R80, 0x1, R81 ;  /* 0x0000000150507824 */ /* 0x000fe200078e0251 */
[----:B------:R-:W-:Y:S01]  /*1ca0*/  ISETP.GT.AND P0, PT, R85, R88, PT ;  /* 0x000000585500720c */ /* 0x000fe20003f04270 */
[----:B------:R-:W-:Y:S01]  /*1cb0*/  IMAD.WIDE.U32 R114, R114, c[0x0][0x1a8], R20 ;  /* 0x00006a0072727a25 */ /* 0x000fe200078e0014 */
[----:B------:R-:W-:-:S02]  /*1cc0*/  SHF.L.U64.HI R64, R64, R91, c[0x0][0x1a4] ;  /* 0x0000690040407619 */ /* 0x000fc4000001025b */
[----:B------:R-:W-:Y:S01]  /*1cd0*/  SHF.L.U64.HI R54, R2, R91, c[0x0][0x19c] ;  /* 0x0000670002367619 */ /* 0x000fe2000001025b */
[----:B------:R-:W-:Y:S01]  /*1ce0*/  IMAD.WIDE.U32 R86, R86, c[0x0][0x1a0], R12 ;  /* 0x0000680056567a25 */ /* 0x000fe200078e000c */
[----:B------:R-:W-:Y:S02]  /*1cf0*/  SHF.R.S32.HI R68, RZ, 0x4, R68 ;  /* 0x00000004ff447819 */ /* 0x000fe40000011444 */
[----:B------:R-:W-:Y:S01]  /*1d00*/  SHF.R.S32.HI R63, RZ, 0x1, R63 ;  /* 0x00000001ff3f7819 */ /* 0x000fe2000001143f */
[----:B------:R-:W-:Y:S01]  /*1d10*/  IMAD.WIDE.U32 R110, R112, c[0x0][0x198], R110 ;  /* 0x00006600706e7a25 */ /* 0x000fe200078e006e */
[----:B------:R-:W-:Y:S02]  /*1d20*/  SHF.R.S32.HI R78, RZ, 0x1f, R81 ;  /* 0x0000001fff4e7819 */ /* 0x000fe40000011451 */
[----:B------:R-:W-:Y:S01]  /*1d30*/  SHF.R.S32.HI R76, RZ, 0x1f, R80 ;  /* 0x0000001fff4c7819 */ /* 0x000fe20000011450 */
[----:B------:R-:W-:Y:S02]  /*1d40*/  IMAD.SHL.U32 R55, R2, 0x20, RZ ;  /* 0x0000002002377824 */ /* 0x000fe400078e00ff */
[----:B------:R-:W-:-:S02]  /*1d50*/  IMAD.IADD R73, R72, 0x1, -R73 ;  /* 0x0000000148497824 */ /* 0x000fc400078e0a49 */
[----:B------:R-:W-:Y:S02]  /*1d60*/  IMAD.SHL.U32 R82, R79, 0x20, RZ ;  /* 0x000000204f527824 */ /* 0x000fe400078e00ff */
[----:B------:R-:W-:Y:S02]  /*1d70*/  IMAD.IADD R51, R111, 0x1, R51 ;  /* 0x000000016f337824 */ /* 0x000fe400078e0233 */
[----:B------:R-:W-:Y:S02]  /*1d80*/  IMAD.IADD R84, R87, 0x1, R5 ;  /* 0x0000000157547824 */ /* 0x000fe400078e0205 */
[----:B------:R-:W-:Y:S02]  /*1d90*/  IMAD.IADD R75, R115, 0x1, R75 ;  /* 0x00000001734b7824 */ /* 0x000fe400078e024b */
[----:B------:R-:W-:Y:S01]  /*1da0*/  @!P5 IMAD.MOV.U32 R3, RZ, RZ, RZ ;  /* 0x000000ffff03d224 */ /* 0x000fe200078e00ff */
[----:B------:R-:W-:Y:S05]  /*1db0*/  @!P0 BRA `(.L_x_4688) ;  /* 0x0000475000008947 */ /* 0x000fea0003800000 */
[C---:B-1----:R-:W-:Y:S01]  /*1dc0*/  IMAD R2, R0.reuse, c[0x0][0x280], RZ ;  /* 0x0000a00000027a24 */ /* 0x042fe200078e02ff */
[----:B------:R-:W-:Y:S01]  /*1dd0*/  SHF.R.S32.HI R5, RZ, 0x1f, R118 ;  /* 0x0000001fff057819 */ /* 0x000fe20000011476 */
[----:B------:R-:W-:Y:S01]  /*1de0*/  IMAD R0, R0, c[0x0][0x278], RZ ;  /* 0x00009e0000007a24 */ /* 0x000fe200078e02ff */
[----:B------:R-:W-:Y:S01]  /*1df0*/  SHF.R.S32.HI R8, RZ, 0x1f, R77 ;  /* 0x0000001fff087819 */ /* 0x000fe2000001144d */
[C---:B------:R-:W-:Y:S01]  /*1e00*/  IMAD.WIDE.U32 R12, R129.reuse, c[0x0][0x278], R14 ;  /* 0x00009e00810c7a25 */ /* 0x040fe200078e000e */
        /* <DEDUP_REMOVED lines=25> */
[C---:B------:R-:W-:Y:S02]  /*1fa0*/  IMAD R97, R4.reuse, c[0x0][0x2a0], RZ ;  /* 0x0000a80004617a24 */ /* 0x040fe400078e02ff */
[----:B------:R-:W-:Y:S02]  /*1fb0*/  IMAD R135, R4, c[0x0][0x298], RZ ;  /* 0x0000a60004877a24 */ /* 0x000fe400078e02ff */
[----:B------:R-:W-:Y:S02]  /*1fc0*/  IMAD.IADD R5, R17, 0x1, R0 ;  /* 0x0000000111057824 */ /* 0x000fe400078e0200 */
[----:B------:R-:W-:Y:S02]  /*1fd0*/  IMAD.MOV.U32 R4, RZ, RZ, R16 ;  /* 0x000000ffff047224 */ /* 0x000fe400078e0010 */
[----:B------:R-:W-:Y:S02]  /*1fe0*/  IMAD.IADD R9, R9, 0x1, R2 ;  /* 0x0000000109097824 */ /* 0x000fe400078e0202 */
[----:B------:R-:W-:-:S02]  /*1ff0*/  IMAD R97, R6, c[0x0][0x2a4], R97 ;  /* 0x0000a90006617a24 */ /* 0x000fc400078e0261 */
[C---:B------:R-:W-:Y:S02]  /*2000*/  IMAD R135, R6.reuse, c[0x0][0x29c], R135 ;  /* 0x0000a70006877a24 */ /* 0x040fe400078e0287 */
[----:B------:R-:W-:-:S04]  /*2010*/  IMAD.WIDE.U32 R4, R6, c[0x0][0x2a0], R4 ;  /* 0x0000a80006047a25 */ /* 0x000fc800078e0004 */
[----:B------:R-:W-:Y:S01]  /*2020*/  IMAD.WIDE.U32 R6, R6, c[0x0][0x298], R8 ;  /* 0x0000a60006067a25 */ /* 0x000fe200078e0008 */
[----:B------:R-:W-:-:S03]  /*2030*/  LEA R98, P1, R4, c[0x0][0x270], 0x1 ;  /* 0x00009c0004627a11 */ /* 0x000fc600078208ff */
[----:B------:R-:W-:Y:S01]  /*2040*/  IMAD.IADD R135, R7, 0x1, R135 ;  /* 0x0000000107877824 */ /* 0x000fe200078e0287 */
[C---:B------:R-:W-:Y:S01]  /*2050*/  LEA R134, P0, R6.reuse, c[0x0][0x268], 0x1 ;  /* 0x00009a0006867a11 */ /* 0x040fe200078008ff */
[----:B------:R-:W-:Y:S02]  /*2060*/  IMAD.IADD R118, R3, 0x1, R118 ;  /* 0x0000000103767824 */ /* 0x000fe400078e0276 */
[----:B------:R-:W-:Y:S01]  /*2070*/  IMAD.IADD R97, R5, 0x1, R97 ;  /* 0x0000000105617824 */ /* 0x000fe200078e0261 */
[----:B------:R-:W-:Y:S01]  /*2080*/  LEA.HI.X R135, R6, c[0x0][0x26c], R135, 0x1, P0 ;  /* 0x00009b0006877a11 */ /* 0x000fe200000f0c87 */
[----:B------:R-:W-:Y:S01]  /*2090*/  IMAD R118, R79, R118, RZ ;  /* 0x000000764f767224 */ /* 0x000fe200078e02ff */
[----:B------:R-:W-:Y:S01]  /*20a0*/  LEA R122, P0, R86, c[0x0][0x170], 0x1 ;  /* 0x00005c00567a7a11 */ /* 0x000fe200078008ff */
[----:B------:R-:W-:Y:S01]  /*20b0*/  IMAD.MOV.U32 R90, RZ, RZ, c[0x0][0x288] ;  /* 0x0000a200ff5a7624 */ /* 0x000fe200078e00ff */
[----:B------:R-:W-:Y:S01]  /*20c0*/  LEA.HI.X R97, R4, c[0x0][0x274], R97, 0x1, P1 ;  /* 0x00009d0004617a11 */ /* 0x000fe200008f0c61 */
[----:B------:R-:W-:Y:S01]  /*20d0*/  IMAD.MOV.U32 R92, RZ, RZ, c[0x0][0x290] ;  /* 0x0000a400ff5c7624 */ /* 0x000fe200078e00ff */
[----:B------:R-:W-:Y:S01]  /*20e0*/  LEA.HI.X R123, R86, c[0x0][0x174], R84, 0x1, P0 ;  /* 0x00005d00567b7a11 */ /* 0x000fe200000f0c54 */
[----:B------:R-:W-:Y:S01]  /*20f0*/  IMAD.MOV.U32 R9, RZ, RZ, R85 ;  /* 0x000000ffff097224 */ /* 0x000fe200078e0055 */
[----:B------:R-:W-:-:S02]  /*2100*/  SHF.R.S32.HI R3, RZ, 0x1f, R118 ;  /* 0x0000001fff037819 */ /* 0x000fc40000011476 */
[-C--:B------:R-:W-:Y:S02]  /*2110*/  IADD3 R52, P0, R81, R118.reuse, RZ ;  /* 0x0000007651347210 */ /* 0x080fe40007f1e0ff */
[----:B------:R-:W-:Y:S02]  /*2120*/  IADD3 R118, P2, R80, R118, RZ ;  /* 0x0000007650767210 */ /* 0x000fe40007f5e0ff */
[-C--:B------:R-:W-:Y:S01]  /*2130*/  SHF.L.U64.HI R89, R90, R91.reuse, c[0x0][0x28c] ;  /* 0x0000a3005a597619 */ /* 0x080fe2000001025b */
[--C-:B------:R-:W-:Y:S01]  /*2140*/  IMAD.X R5, R78, 0x1, R3.reuse, P0 ;  /* 0x000000014e057824 */ /* 0x100fe200000e0603 */
[----:B------:R-:W-:Y:S01]  /*2150*/  LEA R124, P1, R110, c[0x0][0x168], 0x1 ;  /* 0x00005a006e7c7a11 */ /* 0x000fe200078208ff */
[----:B------:R-:W-:Y:S01]  /*2160*/  IMAD.SHL.U32 R90, R90, 0x20, RZ ;  /* 0x000000205a5a7824 */ /* 0x000fe200078e00ff */
[----:B------:R-:W-:Y:S01]  /*2170*/  SHF.L.U64.HI R91, R92, R91, c[0x0][0x294] ;  /* 0x0000a5005c5b7619 */ /* 0x000fe2000001025b */
[----:B------:R-:W-:Y:S01]  /*2180*/  IMAD.X R3, R76, 0x1, R3, P2 ;  /* 0x000000014c037824 */ /* 0x000fe200010e0603 */
[----:B------:R-:W-:Y:S01]  /*2190*/  LEA.HI.X R125, R110, c[0x0][0x16c], R51, 0x1, P1 ;  /* 0x00005b006e7d7a11 */ /* 0x000fe200008f0c33 */
[----:B------:R-:W-:Y:S01]  /*21a0*/  IMAD.SHL.U32 R92, R92, 0x20, RZ ;  /* 0x000000205c5c7824 */ /* 0x000fe200078e00ff */
[----:B------:R-:W-:-:S02]  /*21b0*/  IADD3 R94, P1, R90, 0x20, RZ ;  /* 0x000000205a5e7810 */ /* 0x000fc40007f3e0ff */
[----:B------:R-:W-:Y:S02]  /*21c0*/  IADD3 R96, P0, R90, 0x40, RZ ;  /* 0x000000405a607810 */ /* 0x000fe40007f1e0ff */
[C---:B------:R-:W-:Y:S01]  /*21d0*/  SHF.L.U64.HI R2, R52.reuse, 0x1, R5 ;  /* 0x0000000134027819 */ /* 0x040fe20000010205 */
[----:B------:R-:W-:Y:S01]  /*21e0*/  IMAD.SHL.U32 R52, R52, 0x2, RZ ;  /* 0x0000000234347824 */ /* 0x000fe200078e00ff */
[C---:B------:R-:W-:Y:S01]  /*21f0*/  SHF.L.U64.HI R0, R118.reuse, 0x1, R3 ;  /* 0x0000000176007819 */ /* 0x040fe20000010203 */
[----:B------:R-:W-:Y:S01]  /*2200*/  IMAD.SHL.U32 R118, R118, 0x2, RZ ;  /* 0x0000000276767824 */ /* 0x000fe200078e00ff */
[----:B------:R-:W-:Y:S01]  /*2210*/  SHF.L.U64.HI R91, R92, 0x1, R91 ;  /* 0x000000015c5b7819 */ /* 0x000fe2000001025b */
[--C-:B------:R-:W-:Y:S01]  /*2220*/  IMAD.X R93, RZ, RZ, R89.reuse, P1 ;  /* 0x000000ffff5d7224 */ /* 0x100fe200008e0659 */
[----:B------:R-:W-:Y:S01]  /*2230*/  IADD3 R16, P1, R52, c[0x0][0x2b0], RZ ;  /* 0x0000ac0034107a10 */ /* 0x000fe20007f3e0ff */
[----:B------:R-:W-:Y:S01]  /*2240*/  IMAD.X R95, RZ, RZ, R89, P0 ;  /* 0x000000ffff5f7224 */ /* 0x000fe200000e0659 */
[----:B------:R-:W-:Y:S01]  /*2250*/  IADD3 R120, P4, R118, c[0x0][0x2b0], RZ ;  /* 0x0000ac0076787a10 */ /* 0x000fe20007f9e0ff */
[----:B------:R-:W-:Y:S01]  /*2260*/  IMAD.SHL.U32 R92, R92, 0x2, RZ ;  /* 0x000000025c5c7824 */ /* 0x000fe200078e00ff */
[----:B------:R-:W-:-:S02]  /*2270*/  IADD3 R118, P2, R118, c[0x0][0x2a8], RZ ;  /* 0x0000aa0076767a10 */ /* 0x000fc40007f5e0ff */
[----:B------:R-:W-:Y:S02]  /*2280*/  IADD3 R52, P0, R52, c[0x0][0x2a8], RZ ;  /* 0x0000aa0034347a10 */ /* 0x000fe40007f1e0ff */
[C---:B------:R-:W-:Y:S01]  /*2290*/  SHF.L.U64.HI R93, R94.reuse, 0x1, R93 ;  /* 0x000000015e5d7819 */ /* 0x040fe2000001025d */
[----:B------:R-:W-:Y:S01]  /*22a0*/  IMAD.SHL.U32 R94, R94, 0x2, RZ ;  /* 0x000000025e5e7824 */ /* 0x000fe200078e00ff */
[C---:B------:R-:W-:Y:S01]  /*22b0*/  SHF.L.U64.HI R95, R96.reuse, 0x1, R95 ;  /* 0x00000001605f7819 */ /* 0x040fe2000001025f */
[----:B------:R-:W-:Y:S01]  /*22c0*/  IMAD.SHL.U32 R96, R96, 0x2, RZ ;  /* 0x0000000260607824 */ /* 0x000fe200078e00ff */
[C---:B------:R-:W-:Y:S02]  /*22d0*/  IADD3.X R121, R0.reuse, c[0x0][0x2b4], RZ, P4, !PT ;  /* 0x0000ad0000797a10 */ /* 0x040fe400027fe4ff */
[----:B------:R-:W-:Y:S02]  /*22e0*/  IADD3.X R119, R0, c[0x0][0x2ac], RZ, P2, !PT ;  /* 0x0000ab0000777a10 */ /* 0x000fe400017fe4ff */
[----:B------:R-:W-:-:S02]  /*22f0*/  IADD3.X R17, R2, c[0x0][0x2b4], RZ, P1, !PT ;  /* 0x0000ad0002117a10 */ /* 0x000fc40000ffe4ff */
[----:B------:R-:W-:Y:S02]  /*2300*/  IADD3.X R53, R2, c[0x0][0x2ac], RZ, P0, !PT ;  /* 0x0000ab0002357a10 */ /* 0x000fe400007fe4ff */
.L_x_4737:
[----:B------:R-:W-:Y:S01]  /*2310*/  IMAD.SHL.U32 R13, R9, 0x40, RZ ;  /* 0x00000040090d7824 */ /* 0x000fe200078e00ff */
[----:B------:R-:W-:Y:S01]  /*2320*/  BSSY B0, `(.L_x_4689) ;  /* 0x0000012000007945 */ /* 0x000fe20003800000 */
[----:B------:R-:W-:Y:S03]  /*2330*/  IMAD.MOV.U32 R99, RZ, RZ, R97 ;  /* 0x000000ffff637224 */ /* 0x000fe600078e0061 */
[----:B------:R-:W-:Y:S04]  /*2340*/  IADD3 R12, R13, -0x40, RZ ;  /* 0xffffffc00d0c7810 */ /* 0x000fe80007ffe0ff */
[----:B------:R-:W-:Y:S01]  /*2350*/  IADD3 R0, R77, -R12, RZ ;  /* 0x8000000c4d007210 */ /* 0x000fe20007ffe0ff */
[----:B------:R-:W-:Y:S05]  /*2360*/  IMAD.IADD R2, R61, 0x1, -R12 ;  /* 0x000000013d027824 */ /* 0x000fea00078e0a0c */
[C---:B------:R-:W-:Y:S04]  /*2370*/  ISETP.GE.AND P2, PT, R112.reuse, R2, PT ;  /* 0x000000027000720c */ /* 0x040fe80003f46270 */
[----:B------:R-:W-:Y:S11]  /*2380*/  ISETP.GE.AND P2, PT, R112, R0, !P2 ;  /* 0x000000007000720c */ /* 0x000ff60005746270 */
[----:B------:R-:W-:Y:S02]  /*2390*/  @!UPT UIADD3 URZ, URZ, URZ, URZ ;  /* 0x0000003f3f3ff290 */ /* 0x000fe4000fffe03f */
[----:B----4-:R-:W-:-:S05]  /*23a0*/  @!P2 BRA `(.L_x_4690) ;  /* 0x000000900000a947 */ /* 0x010fca0003800000 */
        /* <DEDUP_REMOVED lines=9> */
.L_x_4690:
[----:B------:R-:W-:Y:S05]  /*2440*/  BSYNC B0 ;  /* 0x0000000000007941 */ /* 0x000fea0003800000 */
.L_x_4689:
        /* <DEDUP_REMOVED lines=18> */
.L_x_4692:
[----:B------:R-:W-:Y:S05]  /*2570*/  BSYNC B0 ;  /* 0x0000000000007941 */ /* 0x000fea0003800000 */
.L_x_4691:
[----:B------:R-:W-:Y:S01]  /*2580*/  ISETP.NE.AND P6, PT, RZ, UR4, PT ;  /* 0x00000004ff007c0c */ /* 0x000fe2000bfc5270 */
[----:B------:R-:W-:Y:S01]  /*2590*/  IMAD.MOV.U32 R97, RZ, RZ, c[0x0][0x290] ;  /* 0x0000a400ff617624 */ /* 0x000fe200078e00ff */
        /* <DEDUP_REMOVED lines=63> */
.L_x_4698:
[----:B------:R-:W-:Y:S05]  /*2990*/  BSYNC B0 ;  /* 0x0000000000007941 */ /* 0x000fea0003800000 */
.L_x_4697:
        /* <DEDUP_REMOVED lines=50> */
.L_x_4700:
[----:B------:R-:W-:Y:S05]  /*2cc0*/  BSYNC B0 ;  /* 0x0000000000007941 */ /* 0x000fea0003800000 */
.L_x_4699:
        /* <DEDUP_REMOVED lines=49> */
.L_x_4696:
[----:B------:R-:W-:Y:S05]  /*2fe0*/  BSYNC B1 ;  /* 0x0000000000017941 */ /* 0x000fea0003800000 */
.L_x_4695:
[----:B------:R-:W-:Y:S01]  /*2ff0*/  BSSY B1, `(.L_x_4701) ;  /* 0x000009e000017945 */ /* 0x000fe20003800000 */
[----:B------:R-:W-:-:S05]  /*3000*/  @!P1 BRA `(.L_x_4702) ;  /* 0x000009c000009947 */ /* 0x000fca0003800000 */
[----:B------:R-:W-:Y:S01]  /*3010*/  ISETP.GE.AND P0, PT, R14, c[0x0][0x220], PT ;  /* 0x000088000e007a0c */ /* 0x000fe20003f06270 */
[C---:B-1----:R-:W-:Y:S01]  /*3020*/  IMAD.SHL.U32 R5, R82.reuse, 0x2, RZ ;  /* 0x0000000252057824 */ /* 0x042fe200078e00ff */
        /* <DEDUP_REMOVED lines=53> */
.L_x_4704:
[----:B------:R-:W-:Y:S05]  /*3380*/  BSYNC B0 ;  /* 0x0000000000007941 */ /* 0x000fea0003800000 */
.L_x_4703:
        /* <DEDUP_REMOVED lines=50> */
.L_x_4706:
[----:B------:R-:W-:Y:S05]  /*36b0*/  BSYNC B0 ;  /* 0x0000000000007941 */ /* 0x000fea0003800000 */
.L_x_4705:
        /* <DEDUP_REMOVED lines=49> */
.L_x_4702:
[----:B------:R-:W-:Y:S05]  /*39d0*/  BSYNC B1 ;  /* 0x0000000000017941 */ /* 0x000fea0003800000 */
.L_x_4701:
        /* <DEDUP_REMOVED lines=8> */
.L_x_4694:
        /* <DEDUP_REMOVED lines=30> */
[----:B------:R-:W3:Y:S01]  /*3c40*/  LDG.E.128 R140, [R140.64] ;  /* 0x000000068c8c7981 */ /* 0x000ee2000c1e1d00 */
[----:B------:R-:W-:Y:S01]  /*3c50*/  MOV R99, RZ ;  /* 0x000000ff00637202 */ /* 0x000fe20000000f00 */
[----:B------:R-:W-:Y:S05]  /*3c60*/  @P2 IMAD R99, RZ, RZ, -UR5 ;  /* 0x80000005ff632e24 */ /* 0x000fea000f8e02ff */
[C---:B------:R-:W-:Y:S01]  /*3c70*/  LEA R38, P0, R99.reuse, R118, 0x1 ;  /* 0x0000007663267211 */ /* 0x040fe200078008ff */
[----:B-1----:R1:W4:Y:S03]  /*3c80*/  LDG.E.128 R20, [R18.64] ;  /* 0x0000000612147981 */ /* 0x002326000c1e1d00 */
[----:B------:R-:W-:Y:S05]  /*3c90*/  LEA.HI.X.SX32 R39, R99, R119, 0x1, P0 ;  /* 0x0000007763277211 */ /* 0x000fea00000f0eff */
[----:B--2---:R-:W2:Y:S01]  /*3ca0*/  LDG.E.128 R56, [R38.64] ;  /* 0x0000000626387981 */ /* 0x004ea2000c1e1d00 */
[----:B---3--:R-:W-:Y:S01]  /*3cb0*/  IMAD.U32 R27, R141, 0x10000, RZ ;  /* 0x000100008d1b7824 */ /* 0x008fe200078e00ff */
[C---:B------:R-:W-:Y:S01]  /*3cc0*/  SHF.L.U32 R33, R140.reuse, 0x10, RZ ;  /* 0x000000108c217819 */ /* 0x040fe200000006ff */
[----:B-1----:R-:W-:Y:S01]  /*3cd0*/  IMAD.U32 R19, R143, 0x10000, RZ ;  /* 0x000100008f137824 */ /* 0x002fe200078e00ff */
        /* <DEDUP_REMOVED lines=14> */
[----:B--2---:R-:W-:Y:S01]  /*3dc0*/  SHF.L.U32 R36, R56, 0x10, RZ ;  /* 0x0000001038247819 */ /* 0x004fe200000006ff */
        /* <DEDUP_REMOVED lines=34> */
.L_x_4713:
[----:B------:R-:W-:Y:S05]  /*3ff0*/  BSYNC B0 ;  /* 0x0000000000007941 */ /* 0x000fea0003800000 */
.L_x_4712:
[----:B-----5:R3:W-:Y:S02]  /*4000*/  STG.E.128 [R124.64], R40 ;  /* 0x000000287c007986 */ /* 0x0207e4000c101d06 */
.L_x_4711:
[----:B------:R-:W-:Y:S05]  /*4010*/  BSYNC B1 ;  /* 0x0000000000017941 */ /* 0x000fea0003800000 */
.L_x_4710:
[----:B------:R-:W-:Y:S01]  /*4020*/  ISETP.GE.AND P0, PT, R11, c[0x0][0x220], PT ;  /* 0x000088000b007a0c */ /* 0x000fe20003f06270 */
[----:B------:R-:W-:Y:S01]  /*4030*/  @!UPT UIADD3 URZ, URZ, URZ, URZ ;  /* 0x0000003f3f3ff290 */ /* 0x000fe2000fffe03f */
[----:B------:R-:W-:Y:S11]  /*4040*/  BSSY B1, `(.L_x_4714) ;  /* 0x0000057000017945 */ /* 0x000ff60003800000 */
[----:B------:R-:W-:-:S05]  /*4050*/  @P0 BRA `(.L_x_4715) ;  /* 0x0000055000000947 */ /* 0x000fca0003800000 */
[----:B---3--:R3:W5:Y:S01]  /*4060*/  LDG.E.128 R40, [R134.64+0x40] ;  /* 0x0000400686287981 */ /* 0x008762000c1e1d00 */
        /* <DEDUP_REMOVED lines=23> */
[----:B------:R-:W4:Y:S01]  /*41e0*/  LDG.E.128 R140, [R140.64+0x40] ;  /* 0x000040068c8c7981 */ /* 0x000f22000c1e1d00 */
[----:B------:R-:W-:Y:S01]  /*41f0*/  MOV R99, RZ ;  /* 0x000000ff00637202 */ /* 0x000fe20000000f00 */
[----:B------:R-:W-:Y:S05]  /*4200*/  @P2 IMAD R99, RZ, RZ, -UR5 ;  /* 0x80000005ff632e24 */ /* 0x000fea000f8e02ff */
[C---:B------:R-:W-:Y:S01]  /*4210*/  LEA R38, P0, R99.reuse, R118, 0x1 ;  /* 0x0000007663267211 */ /* 0x040fe200078008ff */
[----:B-12---:R1:W2:Y:S03]  /*4220*/  LDG.E.128 R20, [R18.64+0x40] ;  /* 0x0000400612147981 */ /* 0x0062a6000c1e1d00 */
[----:B------:R-:W-:Y:S05]  /*4230*/  LEA.HI.X.SX32 R39, R99, R119, 0x1, P0 ;  /* 0x0000007763277211 */ /* 0x000fea00000f0eff */
[----:B---3--:R-:W3:Y:S01]  /*4240*/  LDG.E.128 R56, [R38.64+0x40] ;  /* 0x0000400626387981 */ /* 0x008ee2000c1e1d00 */
[----:B----4-:R-:W-:Y:S01]  /*4250*/  IMAD.U32 R27, R141, 0x10000, RZ ;  /* 0x000100008d1b7824 */ /* 0x010fe200078e00ff */
        /* <DEDUP_REMOVED lines=16> */
[----:B---3--:R-:W-:Y:S01]  /*4360*/  SHF.L.U32 R36, R56, 0x10, RZ ;  /* 0x0000001038247819 */ /* 0x008fe200000006ff */
        /* <DEDUP_REMOVED lines=34> */
.L_x_4717:
[----:B------:R-:W-:Y:S05]  /*4590*/  BSYNC B0 ;  /* 0x0000000000007941 */ /* 0x000fea0003800000 */
.L_x_4716:
[----:B-----5:R4:W-:Y:S02]  /*45a0*/  STG.E.128 [R124.64+0x40], R40 ;  /* 0x000040287c007986 */ /* 0x0209e4000c101d06 */
.L_x_4715:
[----:B------:R-:W-:Y:S05]  /*45b0*/  BSYNC B1 ;  /* 0x0000000000017941 */ /* 0x000fea0003800000 */
.L_x_4714:
[----:B------:R-:W-:Y:S11]  /*45c0*/  ISETP.GE.AND P0, PT, R10, c[0x0][0x220], PT ;  /* 0x000088000a007a0c */ /* 0x000ff60003f06270 */
[----:B------:R-:W-:Y:S02]  /*45d0*/  @!UPT UIADD3 URZ, URZ, URZ, URZ ;  /* 0x0000003f3f3ff290 */ /* 0x000fe4000fffe03f */
[----:B------:R-:W-:-:S05]  /*45e0*/  @P0 BRA `(.L_x_4709) ;  /* 0x0000055000000947 */ /* 0x000fca0003800000 */
[----:B---34-:R3:W5:Y:S01]  /*45f0*/  LDG.E.128 R40, [R134.64+0x80] ;  /* 0x0000800686287981 */ /* 0x018762000c1e1d00 */
        /* <DEDUP_REMOVED lines=82> */
.L_x_4719:
[----:B------:R-:W-:Y:S05]  /*4b20*/  BSYNC B0 ;  /* 0x0000000000007941 */ /* 0x000fea0003800000 */
.L_x_4718:
[----:B-----5:R4:W-:Y:S02]  /*4b30*/  STG.E.128 [R124.64+0x80], R40 ;  /* 0x000080287c007986 */ /* 0x0209e4000c101d06 */
.L_x_4709:
[----:B------:R-:W-:Y:S05]  /*4b40*/  BSYNC B2 ;  /* 0x0000000000027941 */ /* 0x000fea0003800000 */
.L_x_4708:
[----:B------:R-:W-:Y:S01]  /*4b50*/  BSSY B2, `(.L_x_4720) ;  /* 0x000011e000027945 */ /* 0x000fe20003800000 */
[----:B------:R-:W-:-:S05]  /*4b60*/  @!P1 BRA `(.L_x_4721) ;  /* 0x000011c000009947 */ /* 0x000fca0003800000 */
[----:B------:R-:W-:Y:S01]  /*4b70*/  ISETP.GE.AND P0, PT, R14, c[0x0][0x220], PT ;  /* 0x000088000e007a0c */ /* 0x000fe20003f06270 */
[----:B------:R-:W-:Y:S01]  /*4b80*/  @!UPT UIADD3 URZ, URZ, URZ, URZ ;  /* 0x0000003f3f3ff290 */ /* 0x000fe2000fffe03f */
[----:B------:R-:W-:Y:S11]  /*4b90*/  BSSY B1, `(.L_x_4722) ;  /* 0x000005b000017945 */ /* 0x000ff60003800000 */
[----:B------:R-:W-:-:S05]  /*4ba0*/  @P0 BRA `(.L_x_4723) ;  /* 0x0000059000000947 */ /* 0x000fca0003800000 */
[----:B---34-:R3:W5:Y:S01]  /*4bb0*/  LDG.E.128 R40, [R136.64] ;  /* 0x0000000688287981 */ /* 0x018762000c1e1d00 */
[----:B------:R-:W-:Y:S01]  /*4bc0*/  ISETP.GE.AND P0, PT, R14, UR4, PT ;  /* 0x000000040e007c0c */ /* 0x000fe2000bf06270 */
[----:B------:R-:W-:Y:S01]  /*4bd0*/  @!UPT UIADD3 URZ, URZ, URZ, URZ ;  /* 0x0000003f3f3ff290 */ /* 0x000fe2000fffe03f */
[----:B------:R-:W-:Y:S11]  /*4be0*/  BSSY B0, `(.L_x_4724) ;  /* 0x0000054000007945 */ /* 0x000ff60003800000 */
        /* <DEDUP_REMOVED lines=22> */
[----:B------:R-:W-:Y:S01]  /*4d50*/  IMAD.MOV.U32 R99, RZ, RZ, RZ ;  /* 0x000000ffff637224 */ /* 0x000fe200078e00ff */
[----:B------:R-:W-:Y:S01]  /*4d60*/  @P1 IADD3 R99, RZ, -UR5, RZ ;  /* 0x80000005ff631c10 */ /* 0x000fe2000fffe0ff */
[----:B------:R-:W4:Y:S03]  /*4d70*/  LDG.E.128 R140, [R142.64] ;  /* 0x000000068e8c7981 */ /* 0x000f26000c1e1d00 */
[----:B------:R-:W-:Y:S04]  /*4d80*/  IADD3 R139, P0, R82, R99, RZ ;  /* 0x00000063528b7210 */ /* 0x000fe80007f1e0ff */
[----:B------:R-:W-:Y:S01]  /*4d90*/  LEA.HI.X.SX32 R99, R99, R103, 0x1, P0 ;  /* 0x0000006763637211 */ /* 0x000fe200000f0eff */
[----:B-12---:R-:W2:Y:S01]  /*4da0*/  LDG.E.128 R20, [R18.64] ;  /* 0x0000000612147981 */ /* 0x006ea2000c1e1d00 */
[C---:B------:R-:W-:Y:S04]  /*4db0*/  LEA R38, P0, R139.reuse, R118, 0x1 ;  /* 0x000000768b267211 */ /* 0x040fe800078008ff */
[----:B------:R-:W-:Y:S05]  /*4dc0*/  LEA.HI.X R39, R139, R119, R99, 0x1, P0 ;  /* 0x000000778b277211 */ /* 0x000fea00000f0c63 */
[----:B---3--:R-:W3:Y:S01]  /*4dd0*/  LDG.E.128 R56, [R38.64] ;  /* 0x0000000626387981 */ /* 0x008ee2000c1e1d00 */
        /* <DEDUP_REMOVED lines=8> */
[C---:B--2---:R-:W-:Y:S01]  /*4e60*/  IMAD.U32 R34, R20.reuse, 0x10000, RZ ;  /* 0x0001000014227824 */ /* 0x044fe200078e00ff */
        /* <DEDUP_REMOVED lines=9> */
[C---:B---3--:R-:W-:Y:S01]  /*4f00*/  IMAD.U32 R36, R56.reuse, 0x10000, RZ ;  /* 0x0001000038247824 */ /* 0x048fe200078e00ff */
[----:B------:R-:W-:Y:S01]  /*4f10*/  LOP3.LUT R38, R56, 0xffff0000, RZ, 0xc0, !PT ;  /* 0xffff000038267812 */ /* 0x000fe200078ec0ff */
[----:B------:R-:W-:Y:S01]  /*4f20*/  IMAD.U32 R28, R22, 0x10000, RZ ;  /* 0x00010000161c7824 */ /* 0x000fe200078e00ff */
[----:B------:R-:W-:Y:S01]  /*4f30*/  SHF.L.U32 R39, R57, 0x10, RZ ;  /* 0x0000001039277819 */ /* 0x000fe200000006ff */
        /* <DEDUP_REMOVED lines=30> */
.L_x_4725:
[----:B------:R-:W-:Y:S05]  /*5120*/  BSYNC B0 ;  /* 0x0000000000007941 */ /* 0x000fea0003800000 */
.L_x_4724:
[----:B-----5:R4:W-:Y:S02]  /*5130*/  STG.E.128 [R132.64], R40 ;  /* 0x0000002884007986 */ /* 0x0209e4000c101d06 */
.L_x_4723:
[----:B------:R-:W-:Y:S05]  /*5140*/  BSYNC B1 ;  /* 0x0000000000017941 */ /* 0x000fea0003800000 */
.L_x_4722:
[----:B------:R-:W-:Y:S01]  /*5150*/  ISETP.GE.AND P0, PT, R11, c[0x0][0x220], PT ;  /* 0x000088000b007a0c */ /* 0x000fe20003f06270 */
[----:B------:R-:W-:Y:S01]  /*5160*/  @!UPT UIADD3 URZ, URZ, URZ, URZ ;  /* 0x0000003f3f3ff290 */ /* 0x000fe2000fffe03f */
[----:B------:R-:W-:Y:S11]  /*5170*/  BSSY B1, `(.L_x_4726) ;  /* 0x000005d000017945 */ /* 0x000ff60003800000 */
[----:B------:R-:W-:-:S05]  /*5180*/  @P0 BRA `(.L_x_4727) ;  /* 0x000005b000000947 */ /* 0x000fca0003800000 */
[----:B---34-:R3:W5:Y:S01]  /*5190*/  LDG.E.128 R40, [R136.64+0x40] ;  /* 0x0000400688287981 */ /* 0x018762000c1e1d00 */
        /* <DEDUP_REMOVED lines=8> */
[----:B------:R-:W-:Y:S01]  /*5220*/  LOP3.LUT R45, R42, 0xffff0000, RZ, 0xc0, !PT ;  /* 0xffff00002a2d7812 */ /* 0x000fe200078ec0ff */
[----:B------:R-:W-:Y:S01]  /*5230*/  USHF.R.S32.HI UR5, URZ, 0x1, UR5 ;  /* 0x000000013f057899 */ /* 0x000fe20008011405 */
[----:B------:R-:W-:Y:S01]  /*5240*/  LOP3.LUT R49, R43, 0xffff0000, RZ, 0xc0, !PT ;  /* 0xffff00002b317812 */ /* 0x000fe200078ec0ff */
[----:B------:R-:W-:Y:S02]  /*5250*/  IMAD.X R145, R135, 0x1, R93, P2 ;  /* 0x0000000187917824 */ /* 0x000fe400010e065d */
[----:B------:R-:W-:Y:S01]  /*5260*/  IMAD.U32 R35, R40, 0x10000, RZ ;  /* 0x0001000028237824 */ /* 0x000fe200078e00ff */
[----:B------:R-:W-:Y:S01]  /*5270*/  SHF.L.U32 R40, R41, 0x10, RZ ;  /* 0x0000001029287819 */ /* 0x000fe200000006ff */
[----:B------:R-:W-:Y:S01]  /*5280*/  IMAD.U32 R44, R42, 0x10000, RZ ;  /* 0x000100002a2c7824 */ /* 0x000fe200078e00ff */
[----:B------:R-:W-:Y:S01]  /*5290*/  ISETP.GE.AND P0, PT, R11, UR5, PT ;  /* 0x000000050b007c0c */ /* 0x000fe2000bf06270 */
[----:B------:R-:W-:Y:S01]  /*52a0*/  IMAD.U32 R48, R43, 0x10000, RZ ;  /* 0x000100002b307824 */ /* 0x000fe200078e00ff */
        /* <DEDUP_REMOVED lines=10> */
[----:B------:R-:W4:Y:S01]  /*5350*/  LDG.E.128 R140, [R142.64] ;  /* 0x000000068e8c7981 */ /* 0x000f22000c1e1d00 */
[----:B------:R-:W-:Y:S01]  /*5360*/  MOV R99, RZ ;  /* 0x000000ff00637202 */ /* 0x000fe20000000f00 */
[----:B------:R-:W-:Y:S05]  /*5370*/  @P0 IMAD R99, RZ, RZ, -UR5 ;  /* 0x80000005ff630e24 */ /* 0x000fea000f8e02ff */
[----:B------:R-:W-:Y:S01]  /*5380*/  IADD3 R139, P1, R104, R99, RZ ;  /* 0x00000063688b7210 */ /* 0x000fe20007f3e0ff */
[----:B-12---:R-:W2:Y:S03]  /*5390*/  LDG.E.128 R20, [R18.64] ;  /* 0x0000000612147981 */ /* 0x006ea6000c1e1d00 */
[----:B------:R-:W-:Y:S02]  /*53a0*/  LEA.HI.X.SX32 R99, R99, R101, 0x1, P1 ;  /* 0x0000006563637211 */ /* 0x000fe400008f0eff */
[C---:B------:R-:W-:Y:S04]  /*53b0*/  LEA R38, P1, R139.reuse, R118, 0x1 ;  /* 0x000000768b267211 */ /* 0x040fe800078208ff */
[----:B------:R-:W-:Y:S05]  /*53c0*/  LEA.HI.X R39, R139, R119, R99, 0x1, P1 ;  /* 0x000000778b277211 */ /* 0x000fea00008f0c63 */
[----:B---3--:R-:W3:Y:S01]  /*53d0*/  LDG.E.128 R56, [R38.64] ;  /* 0x0000000626387981 */ /* 0x008ee2000c1e1d00 */
        /* <DEDUP_REMOVED lines=22> */
[C---:B---3--:R-:W-:Y:S01]  /*5540*/  IMAD.U32 R36, R56.reuse, 0x10000, RZ ;  /* 0x0001000038247824 */ /* 0x048fe200078e00ff */
        /* <DEDUP_REMOVED lines=29> */
.L_x_4729:
[----:B------:R-:W-:Y:S05]  /*5720*/  BSYNC B0 ;  /* 0x0000000000007941 */ /* 0x000fea0003800000 */
.L_x_4728:
[----:B-----5:R4:W-:Y:S02]  /*5730*/  STG.E.128 [R132.64+0x40], R40 ;  /* 0x0000402884007986 */ /* 0x0209e4000c101d06 */
.L_x_4727:
[----:B------:R-:W-:Y:S05]  /*5740*/  BSYNC B1 ;  /* 0x0000000000017941 */ /* 0x000fea0003800000 */
.L_x_4726:
        /* <DEDUP_REMOVED lines=11> */
[----:B---3--:R-:W-:Y:S01]  /*5800*/  IMAD.MOV.U32 R137, RZ, RZ, RZ ;  /* 0x000000ffff897224 */ /* 0x008fe200078e00ff */
        /* <DEDUP_REMOVED lines=22> */
[----:B-1----:R-:W4:Y:S01]  /*5970*/  LDG.E.128 R20, [R18.64] ;  /* 0x0000000612147981 */ /* 0x002f22000c1e1d00 */
        /* <DEDUP_REMOVED lines=57> */
.L_x_4731:
[----:B------:R-:W-:Y:S05]  /*5d10*/  BSYNC B0 ;  /* 0x0000000000007941 */ /* 0x000fea0003800000 */
.L_x_4730:
[----:B-----5:R4:W-:Y:S02]  /*5d20*/  STG.E.128 [R132.64+0x80], R40 ;  /* 0x0000802884007986 */ /* 0x0209e4000c101d06 */
.L_x_4721:
[----:B------:R-:W-:Y:S05]  /*5d30*/  BSYNC B2 ;  /* 0x0000000000027941 */ /* 0x000fea0003800000 */
.L_x_4720:
        /* <DEDUP_REMOVED lines=8> */
.L_x_4693:
        /* <DEDUP_REMOVED lines=11> */
.L_x_4733:
[----:B------:R-:W-:Y:S05]  /*5e70*/  BSYNC B0 ;  /* 0x0000000000007941 */ /* 0x000fea0003800000 */
.L_x_4732:
        /* <DEDUP_REMOVED lines=12> */
.L_x_4734:
[----:B------:R-:W-:Y:S05]  /*5f40*/  BSYNC B0 ;  /* 0x0000000000007941 */ /* 0x000fea0003800000 */
.L_x_4707:
[----:B-1----:R-:W-:Y:S04]  /*5f50*/  IMAD.MOV.U32 R3, RZ, RZ, c[0x0][0x288] ;  /* 0x0000a200ff037624 */ /* 0x002fe800078e00ff */
[----:B------:R-:W-:Y:S05]  /*5f60*/  IMAD.U32 R3, R3, -0x40, RZ ;  /* 0xffffffc003037824 */ /* 0x000fea00078e00ff */
[C---:B--23--:R-:W-:Y:S04]  /*5f70*/  LEA R134, P0, R3.reuse, R134, 0x1 ;  /* 0x0000008603867211 */ /* 0x04cfe800078008ff */
        /* <DEDUP_REMOVED lines=73> */
[----:B----4-:R-:W-:Y:S02]  /*6410*/  LEA R124, P0, R20, R124, 0x1 ;  /* 0x0000007c147c7211 */ /* 0x010fe400078008ff */
[----:B------:R-:W-:Y:S02]  /*6420*/  LEA.HI.X R123, R22, R123, R19, 0x1, P1 ;  /* 0x0000007b167b7211 */ /* 0x000fe400008f0c13 */
[----:B------:R-:W-:Y:S01]  /*6430*/  LEA.HI.X R125, R20, R125, R7, 0x1, P0 ;  /* 0x0000007d147d7211 */ /* 0x000fe200000f0c07 */
[----:B------:R-:W-:-:S05]  /*6440*/  BRA `(.L_x_4736) ;  /* 0x0000008000007947 */ /* 0x000fca0003800000 */
.L_x_4735:
[----:B------:R-:W-:Y:S02]  /*6450*/  IMAD.MOV.U32 R5, RZ, RZ, c[0x0][0x1a0] ;  /* 0x00006800ff057624 */ /* 0x000fe400078e00ff */
[----:B------:R-:W-:Y:S02]  /*6460*/  IMAD.MOV.U32 R3, RZ, RZ, c[0x0][0x198] ;  /* 0x00006600ff037624 */ /* 0x000fe400078e00ff */
[----:B------:R-:W-:Y:S02]  /*6470*/  IMAD.U32 R5, R5, -0x40, RZ ;  /* 0xffffffc005057824 */ /* 0x000fe400078e00ff */
[----:B------:R-:W-:Y:S03]  /*6480*/  IMAD.U32 R3, R3, -0x40, RZ ;  /* 0xffffffc003037824 */ /* 0x000fe600078e00ff */
[----:B------:R-:W-:Y:S02]  /*6490*/  LEA R122, P1, R5, R122, 0x1 ;  /* 0x0000007a057a7211 */ /* 0x000fe400078208ff */
[----:B----4-:R-:W-:Y:S02]  /*64a0*/  LEA R124, P0, R3, R124, 0x1 ;  /* 0x0000007c037c7211 */ /* 0x010fe400078008ff */
[----:B------:R-:W-:Y:S02]  /*64b0*/  LEA.HI.X.SX32 R123, R5, R123, 0x1, P1 ;  /* 0x0000007b057b7211 */ /* 0x000fe400008f0eff */
[----:B------:R-:W-:Y:S02]  /*64c0*/  LEA.HI.X.SX32 R125, R3, R125, 0x1, P0 ;  /* 0x0000007d037d7211 */ /* 0x000fe400000f0eff */
.L_x_4736:
[----:B------:R-:W-:Y:S04]  /*64d0*/  IADD3 R9, R9, -0x1, RZ ;  /* 0xffffffff09097810 */ /* 0x000fe80007ffe0ff */
[----:B------:R-:W-:Y:S11]  /*64e0*/  ISETP.GT.AND P0, PT, R9, R88, PT ;  /* 0x000000580900720c */ /* 0x000ff60003f04270 */
[----:B------:R-:W-:Y:S02]  /*64f0*/  @!UPT UIADD3 URZ, URZ, URZ, URZ ;  /* 0x0000003f3f3ff290 */ /* 0x000fe4000fffe03f */
[----:B------:R-:W-:-:S05]  /*6500*/  @P0 BRA `(.L_x_4737) ;  /* 0xffffbe0000000947 */ /* 0x000fca000383ffff */
.L_x_4688:
        /* <DEDUP_REMOVED lines=15> */
[----:B------:R-:W-:Y:S01]  /*6600*/  LEA R30, P1, R114, c[0x0][0x160], 0x1 ;  /* 0x00005800721e7a11 */ /* 0x000fe200078208ff */
[----:B------:R-:W-:-:S03]  /*6610*/  IMAD.IADD R3, R127, 0x1, -R62 ;  /* 0x000000017f037824 */ /* 0x000fc600078e0a3e */
[----:B------:R-:W-:Y:S02]  /*6620*/  LEA.HI.X R31, R114, c[0x0][0x164], R75, 0x1, P1 ;  /* 0x00005900721f7a11 */ /* 0x000fe400008f0c4b */
[----:B--2---:R-:W-:-:S05]  /*6630*/  IADD3 R0, R0, R77, R62 ;  /* 0x0000004d00007210 */ /* 0x004fca0007ffe03e */
[----:B------:R-:W-:Y:S01]  /*6640*/  IMAD R2, R79, R0, RZ ;  /* 0x000000004f027224 */ /* 0x000fe200078e02ff */
[----:B------:R-:W-:Y:S01]  /*6650*/  IADD3 R0, P2, R114, UR4, RZ ;  /* 0x0000000472007c10 */ /* 0x000fe2000ff5e0ff */
[----:B------:R-:W-:-:S03]  /*6660*/  ULDC.U8 UR4, c[0x0][0x313] ;  /* 0x0000c4c000047ab9 */ /* 0x000fc60000000000 */
[-C--:B------:R-:W-:Y:S02]  /*6670*/  IADD3 R81, P1, R81, R2.reuse, RZ ;  /* 0x0000000251517210 */ /* 0x080fe40007f3e0ff */
[----:B------:R-:W-:Y:S02]  /*6680*/  SHF.R.S32.HI R13, RZ, 0x1f, R2 ;  /* 0x0000001fff0d7819 */ /* 0x000fe40000011402 */
[----:B------:R-:W-:Y:S02]  /*6690*/  IADD3 R9, P6, R80, R2, RZ ;  /* 0x0000000250097210 */ /* 0x000fe40007fde0ff */
[----:B------:R-:W-:Y:S01]  /*66a0*/  IADD3.X R75, R75, UR5, RZ, P2, !PT ;  /* 0x000000054b4b7c10 */ /* 0x000fe200097fe4ff */
[--C-:B------:R-:W-:Y:S01]  /*66b0*/  IMAD.X R78, R78, 0x1, R13.reuse, P1 ;  /* 0x000000014e4e7824 */ /* 0x100fe200008e060d */
[----:B------:R-:W-:Y:S01]  /*66c0*/  ISETP.NE.AND P1, PT, RZ, UR4, PT ;  /* 0x00000004ff007c0c */ /* 0x000fe2000bf25270 */
[----:B------:R-:W-:Y:S01]  /*66d0*/  IMAD.X R13, R76, 0x1, R13, P6 ;  /* 0x000000014c0d7824 */ /* 0x000fe200030e060d */
[----:B------:R-:W-:-:S02]  /*66e0*/  ISETP.GE.AND P2, PT, R112, R3, PT ;  /* 0x000000037000720c */ /* 0x000fc40003f46270 */
[----:B------:R-:W-:Y:S02]  /*66f0*/  LEA R28, P5, R0, c[0x0][0x160], 0x1 ;  /* 0x00005800001c7a11 */ /* 0x000fe400078a08ff */
[----:B------:R-:W-:Y:S02]  /*6700*/  ISETP.GT.AND P2, PT, R72, -0x4, !P2 ;  /* 0xfffffffc4800780c */ /* 0x000fe40005744270 */
[----:B------:R-:W-:-:S05]  /*6710*/  LEA.HI.X R29, R0, c[0x0][0x164], R75, 0x1, P5 ;  /* 0x00005900001d7a11 */ /* 0x000fca00028f0c4b */
        /* <DEDUP_REMOVED lines=19> */
[----:B------:R-:W3:Y:S04]  /*6850*/  LDG.E.64 R4, [R22.64] ;  /* 0x0000000616047981 */ /* 0x000ee8000c1e1b00 */
[----:B--2---:R-:W2:Y:S01]  /*6860*/  LDG.E.64 R6, [R8.64] ;  /* 0x0000000608067981 */ /* 0x004ea2000c1e1b00 */
[C---:B-----5:R-:W-:Y:S02]  /*6870*/  SHF.L.U32 R2, R17.reuse, 0x10, RZ ;  /* 0x0000001011027819 */ /* 0x060fe400000006ff */
[----:B------:R-:W-:Y:S02]  /*6880*/  LOP3.LUT R0, R17, 0xffff0000, RZ, 0xc0, !PT ;  /* 0xffff000011007812 */ /* 0x000fe400078ec0ff */
[C---:B------:R-:W-:Y:S02]  /*6890*/  SHF.L.U32 R12, R16.reuse, 0x10, RZ ;  /* 0x00000010100c7819 */ /* 0x040fe400000006ff */
[----:B------:R-:W-:-:S02]  /*68a0*/  LOP3.LUT R20, R16, 0xffff0000, RZ, 0xc0, !PT ;  /* 0xffff000010147812 */ /* 0x000fc400078ec0ff */
[C---:B------:R-:W-:Y:S02]  /*68b0*/  SHF.L.U32 R17, R19.reuse, 0x10, RZ ;  /* 0x0000001013117819 */ /* 0x040fe400000006ff */
[----:B------:R-:W-:Y:S01]  /*68c0*/  LOP3.LUT R16, R19, 0xffff0000, RZ, 0xc0, !PT ;  /* 0xffff000013107812 */ /* 0x000fe200078ec0ff */
[C---:B------:R-:W-:Y:S01]  /*68d0*/  IMAD.U32 R19, R18.reuse, 0x10000, RZ ;  /* 0x0001000012137824 */ /* 0x040fe200078e00ff */
[----:B------:R-:W-:Y:S02]  /*68e0*/  LOP3.LUT R26, R18, 0xffff0000, RZ, 0xc0, !PT ;  /* 0xffff0000121a7812 */ /* 0x000fe400078ec0ff */
[----:B---3--:R-:W-:Y:S02]  /*68f0*/  LOP3.LUT R13, R4, 0xffff0000, RZ, 0xc0, !PT ;  /* 0xffff0000040d7812 */ /* 0x008fe400078ec0ff */
[----:B------:R-:W-:Y:S02]  /*6900*/  LOP3.LUT R18, R5, 0xffff0000, RZ, 0xc0, !PT ;  /* 0xffff000005127812 */ /* 0x000fe400078ec0ff */
[----:B--2---:R-:W-:Y:S01]  /*6910*/  LOP3.LUT R24, R7, 0xffff0000, RZ, 0xc0, !PT ;  /* 0xffff000007187812 */ /* 0x004fe200078ec0ff */
        /* <DEDUP_REMOVED lines=9> */
[-C--:B------:R-:W-:Y:S02]  /*69b0*/  FFMA.FTZ R21, R2, R25.reuse, -R21 ;  /* 0x0000001902157223 */ /* 0x080fe40000010815 */
[----:B------:R-:W-:Y:S02]  /*69c0*/  FFMA.FTZ R0, R0, R25, R27 ;  /* 0x0000001900007223 */ /* 0x000fe4000001001b */
[----:B------:R-:W-:Y:S02]  /*69d0*/  FMUL.FTZ R2, R20, R17 ;  /* 0x0000001114027220 */ /* 0x000fe40000410000 */
[----:B------:R-:W-:Y:S01]  /*69e0*/  IMAD.U32 R25, R6, 0x10000, RZ ;  /* 0x0001000006197824 */ /* 0x000fe200078e00ff */
[----:B------:R-:W-:Y:S01]  /*69f0*/  F2FP.BF16.PACK_AB R0, R0, R21 ;  /* 0x000000150000723e */ /* 0x000fe200000010ff */
[----:B------:R-:W-:-:S02]  /*6a00*/  FMUL.FTZ R17, R12, R17 ;  /* 0x000000110c117220 */ /* 0x000fc40000410000 */
[-C--:B------:R-:W-:Y:S02]  /*6a10*/  FMUL.FTZ R4, R26, R5.reuse ;  /* 0x000000051a047220 */ /* 0x080fe40000410000 */
[C---:B------:R-:W-:Y:S02]  /*6a20*/  FMUL.FTZ R5, R19.reuse, R5 ;  /* 0x0000000513057220 */ /* 0x040fe40000410000 */
[----:B------:R-:W-:Y:S02]  /*6a30*/  FFMA.FTZ R16, R16, R24, R33 ;  /* 0x0000001810107223 */ /* 0x000fe40000010021 */
[-C--:B------:R-:W-:Y:S02]  /*6a40*/  FFMA.FTZ R2, R12, R25.reuse, -R2 ;  /* 0x000000190c027223 */ /* 0x080fe40000010802 */
[----:B------:R-:W-:Y:S02]  /*6a50*/  FFMA.FTZ R17, R20, R25, R17 ;  /* 0x0000001914117223 */ /* 0x000fe40000010011 */
[----:B------:R-:W-:Y:S01]  /*6a60*/  FFMA.FTZ R4, R19, R7, -R4 ;  /* 0x0000000713047223 */ /* 0x000fe20000010804 */
[----:B------:R-:W-:Y:S01]  /*6a70*/  F2FP.BF16.PACK_AB R19, R16, R13 ;  /* 0x0000000d1013723e */ /* 0x000fe200000010ff */
[----:B------:R-:W-:Y:S01]  /*6a80*/  FFMA.FTZ R5, R26, R7, R5 ;  /* 0x000000071a057223 */ /* 0x000fe20000010005 */
[----:B------:R-:W-:-:S02]  /*6a90*/  F2FP.BF16.PACK_AB R16, R17, R2 ;  /* 0x000000021110723e */ /* 0x000fc400000010ff */
[----:B------:R-:W-:Y:S02]  /*6aa0*/  MOV R17, R0 ;  /* 0x0000000000117202 */ /* 0x000fe40000000f00 */
[----:B------:R-:W-:Y:S02]  /*6ab0*/  F2FP.BF16.PACK_AB R18, R5, R4 ;  /* 0x000000040512723e */ /* 0x000fe400000010ff */
.L_x_4746:
[----:B------:R-:W-:Y:S05]  /*6ac0*/  BSYNC B0 ;  /* 0x0000000000007941 */ /* 0x000fea0003800000 */
.L_x_4745:
[----:B-----5:R3:W-:Y:S04]  /*6ad0*/  STS.64 [R128], R16 ;  /* 0x0000001080007388 */ /* 0x0207e80000000a00 */
[----:B------:R3:W-:Y:S02]  /*6ae0*/  STS.64 [R128+0x8], R18 ;  /* 0x0000081280007388 */ /* 0x0007e40000000a00 */
.L_x_4744:
[----:B------:R-:W-:Y:S05]  /*6af0*/  BSYNC B1 ;  /* 0x0000000000017941 */ /* 0x000fea0003800000 */
.L_x_4743:
[----:B------:R1:W-:Y:S01]  /*6b00*/  @P4 STS.128 [R128+0x1000], RZ ;  /* 0x001000ff80004388 */ /* 0x0003e20000000c00 */
[----:B------:R-:W-:Y:S01]  /*6b10*/  BSSY B1, `(.L_x_4747) ;  /* 0x000002f000017945 */ /* 0x000fe20003800000 */
[----:B------:R-:W-:Y:S05]  /*6b20*/  @P4 BRA `(.L_x_4748) ;  /* 0x000002d000004947 */ /* 0x000fea0003800000 */
[----:B---3--:R3:W5:Y:S01]  /*6b30*/  LDG.E.128 R16, [R30.64+0x40] ;  /* 0x000040061e107981 */ /* 0x008762000c1e1d00 */
[----:B------:R-:W-:Y:S01]  /*6b40*/  ISETP.GE.AND P1, PT, R11, c[0x0][0x230], PT ;  /* 0x00008c000b007a0c */ /* 0x000fe20003f26270 */
[----:B------:R-:W-:-:S12]  /*6b50*/  BSSY B0, `(.L_x_4749) ;  /* 0x0000029000007945 */ /* 0x000fd80003800000 */
[----:B------:R-:W-:Y:S05]  /*6b60*/  @P1 BRA `(.L_x_4750) ;  /* 0x0000027000001947 */ /* 0x000fea0003800000 */
[----:B--2---:R-:W2:Y:S04]  /*6b70*/  LDG.E.64 R4, [R22.64+0x20] ;  /* 0x0000200616047981 */ /* 0x004ea8000c1e1b00 */
[----:B---3--:R-:W3:Y:S01]  /*6b80*/  LDG.E.64 R6, [R8.64+0x20] ;  /* 0x0000200608067981 */ /* 0x008ee2000c1e1b00 */
        /* <DEDUP_REMOVED lines=8> */
[----:B--2---:R-:W-:Y:S02]  /*6c10*/  LOP3.LUT R13, R4, 0xffff0000, RZ, 0xc0, !PT ;  /* 0xffff0000040d7812 */ /* 0x004fe400078ec0ff */
[----:B------:R-:W-:Y:S02]  /*6c20*/  LOP3.LUT R18, R5, 0xffff0000, RZ, 0xc0, !PT ;  /* 0xffff000005127812 */ /* 0x000fe400078ec0ff */
[----:B---3--:R-:W-:Y:S01]  /*6c30*/  LOP3.LUT R24, R7, 0xffff0000, RZ, 0xc0, !PT ;  /* 0xffff000007187812 */ /* 0x008fe200078ec0ff */
        /* <DEDUP_REMOVED lines=26> */
.L_x_4750:
[----:B------:R-:W-:Y:S05]  /*6de0*/  BSYNC B0 ;  /* 0x0000000000007941 */ /* 0x000fea0003800000 */
.L_x_4749:
[----:B-----5:R1:W-:Y:S02]  /*6df0*/  STS.128 [R128+0x1000], R16 ;  /* 0x0010001080007388 */ /* 0x0203e40000000c00 */
.L_x_4748:
[----:B------:R-:W-:Y:S05]  /*6e00*/  BSYNC B1 ;  /* 0x0000000000017941 */ /* 0x000fea0003800000 */
.L_x_4747:
[----:B------:R1:W-:Y:S01]  /*6e10*/  @P0 STS.128 [R128+0x2000], RZ ;  /* 0x002000ff80000388 */ /* 0x0003e20000000c00 */
[----:B------:R-:W-:Y:S05]  /*6e20*/  @P0 BRA `(.L_x_4742) ;  /* 0x000002d000000947 */ /* 0x000fea0003800000 */
[----:B-1-3--:R1:W5:Y:S01]  /*6e30*/  LDG.E.128 R16, [R30.64+0x80] ;  /* 0x000080061e107981 */ /* 0x00a362000c1e1d00 */
[----:B------:R-:W-:Y:S01]  /*6e40*/  ISETP.GE.AND P1, PT, R10, c[0x0][0x230], PT ;  /* 0x00008c000a007a0c */ /* 0x000fe20003f26270 */
[----:B------:R-:W-:-:S12]  /*6e50*/  BSSY B0, `(.L_x_4751) ;  /* 0x0000029000007945 */ /* 0x000fd80003800000 */
[----:B------:R-:W-:Y:S05]  /*6e60*/  @P1 BRA `(.L_x_4752) ;  /* 0x0000027000001947 */ /* 0x000fea0003800000 */
[----:B------:R-:W3:Y:S04]  /*6e70*/  LDG.E.64 R4, [R22.64+0x40] ;  /* 0x0000400616047981 */ /* 0x000ee8000c1e1b00 */
[----:B--2---:R-:W2:Y:S01]  /*6e80*/  LDG.E.64 R6, [R8.64+0x40] ;  /* 0x0000400608067981 */ /* 0x004ea2000c1e1b00 */
        /* <DEDUP_REMOVED lines=20> */
[-C--:B------:R-:W-:Y:S02]  /*6fd0*/  FFMA.FTZ R22, R0, R21.reuse, R22 ;  /* 0x0000001500167223 */ /* 0x080fe40000010016 */
[----:B------:R-:W-:Y:S02]  /*6fe0*/  FFMA.FTZ R9, R2, R21, -R9 ;  /* 0x0000001502097223 */ /* 0x000fe40000010809 */
[----:B------:R-:W-:Y:S02]  /*6ff0*/  FMUL.FTZ R0, R20, R17 ;  /* 0x0000001114007220 */ /* 0x000fe40000410000 */
[----:B------:R-:W-:Y:S01]  /*7000*/  IMAD.U32 R21, R6, 0x10000, RZ ;  /* 0x0001000006157824 */ /* 0x000fe200078e00ff */
[----:B------:R-:W-:Y:S01]  /*7010*/  F2FP.BF16.PACK_AB R9, R22, R9 ;  /* 0x000000091609723e */ /* 0x000fe200000010ff */
[----:B------:R-:W-:-:S02]  /*7020*/  FMUL.FTZ R17, R12, R17 ;  /* 0x000000110c117220 */ /* 0x000fc40000410000 */
[-C--:B------:R-:W-:Y:S02]  /*7030*/  FMUL.FTZ R2, R24, R5.reuse ;  /* 0x0000000518027220 */ /* 0x080fe40000410000 */
[C---:B------:R-:W-:Y:S02]  /*7040*/  FMUL.FTZ R5, R19.reuse, R5 ;  /* 0x0000000513057220 */ /* 0x040fe40000410000 */
[-C--:B------:R-:W-:Y:S02]  /*7050*/  FFMA.FTZ R0, R12, R21.reuse, -R0 ;  /* 0x000000150c007223 */ /* 0x080fe40000010800 */
[----:B------:R-:W-:Y:S02]  /*7060*/  FFMA.FTZ R17, R20, R21, R17 ;  /* 0x0000001514117223 */ /* 0x000fe40000010011 */
[----:B------:R-:W-:Y:S02]  /*7070*/  FFMA.FTZ R8, R16, R8, R23 ;  /* 0x0000000810087223 */ /* 0x000fe40000010017 */
[-C--:B------:R-:W-:Y:S01]  /*7080*/  FFMA.FTZ R2, R19, R7.reuse, -R2 ;  /* 0x0000000713027223 */ /* 0x080fe20000010802 */
[----:B------:R-:W-:Y:S01]  /*7090*/  F2FP.BF16.PACK_AB R16, R17, R0 ;  /* 0x000000001110723e */ /* 0x000fe200000010ff */
[----:B------:R-:W-:Y:S01]  /*70a0*/  FFMA.FTZ R5, R24, R7, R5 ;  /* 0x0000000718057223 */ /* 0x000fe20000010005 */
[----:B------:R-:W-:-:S02]  /*70b0*/  F2FP.BF16.PACK_AB R19, R8, R13 ;  /* 0x0000000d0813723e */ /* 0x000fc400000010ff */
[----:B------:R-:W-:Y:S02]  /*70c0*/  MOV R17, R9 ;  /* 0x0000000900117202 */ /* 0x000fe40000000f00 */
[----:B------:R-:W-:Y:S02]  /*70d0*/  F2FP.BF16.PACK_AB R18, R5, R2 ;  /* 0x000000020512723e */ /* 0x000fe400000010ff */
.L_x_4752:
[----:B------:R-:W-:Y:S05]  /*70e0*/  BSYNC B0 ;  /* 0x0000000000007941 */ /* 0x000fea0003800000 */
.L_x_4751:
[----:B-----5:R3:W-:Y:S02]  /*70f0*/  STS.128 [R128+0x2000], R16 ;  /* 0x0020001080007388 */ /* 0x0207e40000000c00 */
.L_x_4742:
[----:B------:R-:W-:Y:S05]  /*7100*/  BSYNC B2 ;  /* 0x0000000000027941 */ /* 0x000fea0003800000 */
.L_x_4741:
[----:B------:R-:W-:-:S04]  /*7110*/  IADD3 R2, R112, 0x20, RZ ;  /* 0x0000002070027810 */ /* 0x000fc80007ffe0ff */
        /* <DEDUP_REMOVED lines=15> */
[----:B-1-3--:R1:W5:Y:S01]  /*7210*/  LDG.E.128 R16, [R28.64] ;  /* 0x000000061c107981 */ /* 0x00a362000c1e1d00 */
        /* <DEDUP_REMOVED lines=8> */
[----:B------:R-:W-:Y:S01]  /*72a0*/  LOP3.LUT R17, R16, 0xffff0000, RZ, 0xc0, !PT ;  /* 0xffff000010117812 */ /* 0x000fe200078ec0ff */
[----:B------:R-:W-:Y:S01]  /*72b0*/  IMAD.U32 R16, R18, 0x10000, RZ ;  /* 0x0001000012107824 */ /* 0x000fe200078e00ff */
[----:B------:R-:W-:-:S02]  /*72c0*/  SHF.L.U32 R15, R19, 0x10, RZ ;  /* 0x00000010130f7819 */ /* 0x000fc400000006ff */
[----:B------:R-:W-:Y:S02]  /*72d0*/  LOP3.LUT R14, R19, 0xffff0000, RZ, 0xc0, !PT ;  /* 0xffff0000130e7812 */ /* 0x000fe400078ec0ff */
[----:B------:R-:W-:Y:S02]  /*72e0*/  LOP3.LUT R24, R18, 0xffff0000, RZ, 0xc0, !PT ;  /* 0xffff000012187812 */ /* 0x000fe400078ec0ff */
[----:B---3--:R-:W-:Y:S02]  /*72f0*/  LOP3.LUT R13, R4, 0xffff0000, RZ, 0xc0, !PT ;  /* 0xffff0000040d7812 */ /* 0x008fe400078ec0ff */
[C---:B------:R-:W-:Y:S01]  /*7300*/  LOP3.LUT R19, R5.reuse, 0xffff0000, RZ, 0xc0, !PT ;  /* 0xffff000005137812 */ /* 0x040fe200078ec0ff */
[----:B------:R-:W-:Y:S01]  /*7310*/  IMAD.U32 R5, R5, 0x10000, RZ ;  /* 0x0001000005057824 */ /* 0x000fe200078e00ff */
[----:B--2---:R-:W-:Y:S01]  /*7320*/  LOP3.LUT R23, R6, 0xffff0000, RZ, 0xc0, !PT ;  /* 0xffff000006177812 */ /* 0x004fe200078ec0ff */
[-C--:B------:R-:W-:Y:S01]  /*7330*/  FMUL.FTZ R18, R0, R13.reuse ;  /* 0x0000000d00127220 */ /* 0x080fe20000410000 */
[----:B------:R-:W-:Y:S01]  /*7340*/  SHF.L.U32 R4, R4, 0x10, RZ ;  /* 0x0000001004047819 */ /* 0x000fe200000006ff */
[----:B------:R-:W-:Y:S01]  /*7350*/  FMUL.FTZ R25, R3, R13 ;  /* 0x0000000d03197220 */ /* 0x000fe20000410000 */
[----:B------:R-:W-:Y:S01]  /*7360*/  LOP3.LUT R22, R7, 0xffff0000, RZ, 0xc0, !PT ;  /* 0xffff000007167812 */ /* 0x000fe200078ec0ff */
[-C--:B------:R-:W-:Y:S01]  /*7370*/  FFMA.FTZ R18, R3, R23.reuse, -R18 ;  /* 0x0000001703127223 */ /* 0x080fe20000010812 */
[----:B------:R-:W-:Y:S01]  /*7380*/  SHF.L.U32 R6, R6, 0x10, RZ ;  /* 0x0000001006067819 */ /* 0x000fe200000006ff */
[----:B------:R-:W-:Y:S01]  /*7390*/  FFMA.FTZ R25, R0, R23, R25 ;  /* 0x0000001700197223 */ /* 0x000fe20000010019 */
[----:B------:R-:W-:Y:S01]  /*73a0*/  SHF.L.U32 R7, R7, 0x10, RZ ;  /* 0x0000001007077819 */ /* 0x000fe200000006ff */
[----:B------:R-:W-:-:S02]  /*73b0*/  FMUL.FTZ R13, R14, R19 ;  /* 0x000000130e0d7220 */ /* 0x000fc40000410000 */
[-C--:B------:R-:W-:Y:S02]  /*73c0*/  FMUL.FTZ R3, R17, R4.reuse ;  /* 0x0000000411037220 */ /* 0x080fe40000410000 */
[----:B------:R-:W-:Y:S02]  /*73d0*/  FMUL.FTZ R0, R24, R5 ;  /* 0x0000000518007220 */ /* 0x000fe40000410000 */
        /* <DEDUP_REMOVED lines=13> */
.L_x_4757:
[----:B------:R-:W-:Y:S05]  /*74b0*/  BSYNC B0 ;  /* 0x0000000000007941 */ /* 0x000fea0003800000 */
.L_x_4756:
[----:B-----5:R3:W-:Y:S02]  /*74c0*/  STS.128 [R128+0x800], R16 ;  /* 0x0008001080007388 */ /* 0x0207e40000000c00 */
.L_x_4755:
[----:B------:R-:W-:Y:S05]  /*74d0*/  BSYNC B1 ;  /* 0x0000000000017941 */ /* 0x000fea0003800000 */
.L_x_4754:
[----:B------:R1:W-:Y:S01]  /*74e0*/  @P4 STS.128 [R128+0x1800], RZ ;  /* 0x001800ff80004388 */ /* 0x0003e20000000c00 */
[----:B------:R-:W-:Y:S01]  /*74f0*/  BSSY B1, `(.L_x_4758) ;  /* 0x0000030000017945 */ /* 0x000fe20003800000 */
[----:B------:R-:W-:Y:S05]  /*7500*/  @P4 BRA `(.L_x_4759) ;  /* 0x000002e000004947 */ /* 0x000fea0003800000 */
[----:B------:R1:W5:Y:S01]  /*7510*/  LDG.E.128 R12, [R28.64+0x40] ;  /* 0x000040061c0c7981 */ /* 0x000362000c1e1d00 */
[----:B------:R-:W-:Y:S01]  /*7520*/  ISETP.GE.AND P1, PT, R11, c[0x0][0x230], PT ;  /* 0x00008c000b007a0c */ /* 0x000fe20003f26270 */
[----:B------:R-:W-:-:S12]  /*7530*/  BSSY B0, `(.L_x_4760) ;  /* 0x000002a000007945 */ /* 0x000fd80003800000 */
[----:B------:R-:W-:Y:S05]  /*7540*/  @P1 BRA `(.L_x_4761) ;  /* 0x0000028000001947 */ /* 0x000fea0003800000 */
[----:B--2---:R-:W2:Y:S04]  /*7550*/  LDG.E.64 R4, [R20.64+0x20] ;  /* 0x0000200614047981 */ /* 0x004ea8000c1e1b00 */
[----:B---3--:R-:W3:Y:S01]  /*7560*/  LDG.E.64 R6, [R8.64+0x20] ;  /* 0x0000200608067981 */ /* 0x008ee2000c1e1b00 */
[C---:B-----5:R-:W-:Y:S01]  /*7570*/  SHF.L.U32 R11, R12.reuse, 0x10, RZ ;  /* 0x000000100c0b7819 */ /* 0x060fe200000006ff */
[----:B-1----:R-:W-:Y:S01]  /*7580*/  IMAD.U32 R16, R15, 0x10000, RZ ;  /* 0x000100000f107824 */ /* 0x002fe200078e00ff */
[----:B------:R-:W-:Y:S02]  /*7590*/  LOP3.LUT R17, R12, 0xffff0000, RZ, 0xc0, !PT ;  /* 0xffff00000c117812 */ /* 0x000fe400078ec0ff */
[C---:B------:R-:W-:Y:S02]  /*75a0*/  LOP3.LUT R0, R13.reuse, 0xffff0000, RZ, 0xc0, !PT ;  /* 0xffff00000d007812 */ /* 0x040fe400078ec0ff */
[----:B------:R-:W-:-:S02]  /*75b0*/  SHF.L.U32 R3, R13, 0x10, RZ ;  /* 0x000000100d037819 */ /* 0x000fc400000006ff */
[----:B------:R-:W-:Y:S02]  /*75c0*/  LOP3.LUT R13, R15, 0xffff0000, RZ, 0xc0, !PT ;  /* 0xffff00000f0d7812 */ /* 0x000fe400078ec0ff */
[C---:B------:R-:W-:Y:S02]  /*75d0*/  SHF.L.U32 R15, R14.reuse, 0x10, RZ ;  /* 0x000000100e0f7819 */ /* 0x040fe400000006ff */
[----:B------:R-:W-:Y:S02]  /*75e0*/  LOP3.LUT R22, R14, 0xffff0000, RZ, 0xc0, !PT ;  /* 0xffff00000e167812 */ /* 0x000fe400078ec0ff */
[C---:B--2---:R-:W-:Y:S01]  /*75f0*/  LOP3.LUT R12, R4.reuse, 0xffff0000, RZ, 0xc0, !PT ;  /* 0xffff0000040c7812 */ /* 0x044fe200078ec0ff */
[----:B------:R-:W-:Y:S01]  /*7600*/  IMAD.U32 R4, R4, 0x10000, RZ ;  /* 0x0001000004047824 */ /* 0x000fe200078e00ff */
[C---:B------:R-:W-:Y:S02]  /*7610*/  LOP3.LUT R18, R5.reuse, 0xffff0000, RZ, 0xc0, !PT ;  /* 0xffff000005127812 */ /* 0x040fe400078ec0ff */
[----:B---3--:R-:W-:Y:S01]  /*7620*/  LOP3.LUT R23, R6, 0xffff0000, RZ, 0xc0, !PT ;  /* 0xffff000006177812 */ /* 0x008fe200078ec0ff */
[-C--:B------:R-:W-:Y:S01]  /*7630*/  FMUL.FTZ R14, R0, R12.reuse ;  /* 0x0000000c000e7220 */ /* 0x080fe20000410000 */
[----:B------:R-:W-:Y:S01]  /*7640*/  SHF.L.U32 R5, R5, 0x10, RZ ;  /* 0x0000001005057819 */ /* 0x000fe200000006ff */
[----:B------:R-:W-:Y:S01]  /*7650*/  FMUL.FTZ R24, R3, R12 ;  /* 0x0000000c03187220 */ /* 0x000fe20000410000 */
[----:B------:R-:W-:Y:S01]  /*7660*/  LOP3.LUT R19, R7, 0xffff0000, RZ, 0xc0, !PT ;  /* 0xffff000007137812 */ /* 0x000fe200078ec0ff */
[-C--:B------:R-:W-:Y:S01]  /*7670*/  FFMA.FTZ R14, R3, R23.reuse, -R14 ;  /* 0x00000017030e7223 */ /* 0x080fe2000001080e */
[----:B------:R-:W-:Y:S01]  /*7680*/  SHF.L.U32 R6, R6, 0x10, RZ ;  /* 0x0000001006067819 */ /* 0x000fe200000006ff */
[----:B------:R-:W-:-:S02]  /*7690*/  FFMA.FTZ R23, R0, R23, R24 ;  /* 0x0000001700177223 */ /* 0x000fc40000010018 */
[-C--:B------:R-:W-:Y:S02]  /*76a0*/  FMUL.FTZ R0, R17, R4.reuse ;  /* 0x0000000411007220 */ /* 0x080fe40000410000 */
[----:B------:R-:W-:Y:S01]  /*76b0*/  FMUL.FTZ R3, R11, R4 ;  /* 0x000000040b037220 */ /* 0x000fe20000410000 */
[----:B------:R-:W-:Y:S01]  /*76c0*/  F2FP.BF16.PACK_AB R14, R23, R14 ;  /* 0x0000000e170e723e */ /* 0x000fe200000010ff */
[-C--:B------:R-:W-:Y:S02]  /*76d0*/  FMUL.FTZ R4, R22, R5.reuse ;  /* 0x0000000516047220 */ /* 0x080fe40000410000 */
[----:B------:R-:W-:Y:S02]  /*76e0*/  IMAD.U32 R7, R7, 0x10000, RZ ;  /* 0x0001000007077824 */ /* 0x000fe400078e00ff */
[----:B------:R-:W-:Y:S02]  /*76f0*/  FMUL.FTZ R5, R15, R5 ;  /* 0x000000050f057220 */ /* 0x000fe40000410000 */
[----:B------:R-:W-:-:S02]  /*7700*/  FMUL.FTZ R12, R13, R18 ;  /* 0x000000120d0c7220 */ /* 0x000fc40000410000 */
[----:B------:R-:W-:Y:S02]  /*7710*/  FMUL.FTZ R18, R16, R18 ;  /* 0x0000001210127220 */ /* 0x000fe40000410000 */
[-C--:B------:R-:W-:Y:S02]  /*7720*/  FFMA.FTZ R4, R15, R7.reuse, -R4 ;  /* 0x000000070f047223 */ /* 0x080fe40000010804 */
[----:B------:R-:W-:Y:S02]  /*7730*/  FFMA.FTZ R5, R22, R7, R5 ;  /* 0x0000000716057223 */ /* 0x000fe40000010005 */
[-C--:B------:R-:W-:Y:S02]  /*7740*/  FFMA.FTZ R12, R16, R19.reuse, -R12 ;  /* 0x00000013100c7223 */ /* 0x080fe4000001080c */
[----:B------:R-:W-:Y:S01]  /*7750*/  FFMA.FTZ R13, R13, R19, R18 ;  /* 0x000000130d0d7223 */ /* 0x000fe20000010012 */
[----:B------:R-:W-:Y:S01]  /*7760*/  F2FP.BF16.PACK_AB R4, R5, R4 ;  /* 0x000000040504723e */ /* 0x000fe200000010ff */
[----:B------:R-:W-:-:S02]  /*7770*/  FFMA.FTZ R0, R11, R6, -R0 ;  /* 0x000000060b007223 */ /* 0x000fc40000010800 */
[----:B------:R-:W-:Y:S01]  /*7780*/  FFMA.FTZ R3, R17, R6, R3 ;  /* 0x0000000611037223 */ /* 0x000fe20000010003 */
[----:B------:R-:W-:Y:S02]  /*7790*/  F2FP.BF16.PACK_AB R15, R13, R12 ;  /* 0x0000000c0d0f723e */ /* 0x000fe400000010ff */
[----:B------:R-:W-:Y:S02]  /*77a0*/  MOV R13, R14 ;  /* 0x0000000e000d7202 */ /* 0x000fe40000000f00 */
[----:B------:R-:W-:Y:S02]  /*77b0*/  F2FP.BF16.PACK_AB R12, R3, R0 ;  /* 0x00000000030c723e */ /* 0x000fe400000010ff */
[----:B------:R-:W-:Y:S02]  /*77c0*/  MOV R14, R4 ;  /* 0x00000004000e7202 */ /* 0x000fe40000000f00 */
.L_x_4761:
[----:B------:R-:W-:Y:S05]  /*77d0*/  BSYNC B0 ;  /* 0x0000000000007941 */ /* 0x000fea0003800000 */
.L_x_4760:
[----:B-----5:R1:W-:Y:S02]  /*77e0*/  STS.128 [R128+0x1800], R12 ;  /* 0x0018000c80007388 */ /* 0x0203e40000000c00 */
.L_x_4759:
[----:B------:R-:W-:Y:S05]  /*77f0*/  BSYNC B1 ;  /* 0x0000000000017941 */ /* 0x000fea0003800000 */
.L_x_4758:
[----:B------:R1:W-:Y:S01]  /*7800*/  @P0 STS.128 [R128+0x2800], RZ ;  /* 0x002800ff80000388 */ /* 0x0003e20000000c00 */
[----:B------:R-:W-:Y:S05]  /*7810*/  @P0 BRA `(.L_x_4753) ;  /* 0x00002a2000000947 */ /* 0x000fea0003800000 */
[----:B-123--:R-:W5:Y:S01]  /*7820*/  LDG.E.128 R28, [R28.64+0x80] ;  /* 0x000080061c1c7981 */ /* 0x00ef62000c1e1d00 */
[----:B------:R-:W-:Y:S01]  /*7830*/  ISETP.GE.AND P1, PT, R10, c[0x0][0x230], PT ;  /* 0x00008c000a007a0c */ /* 0x000fe20003f26270 */
[----:B------:R-:W-:-:S12]  /*7840*/  BSSY B0, `(.L_x_4762) ;  /* 0x0000028000007945 */ /* 0x000fd80003800000 */
[----:B------:R-:W-:Y:S05]  /*7850*/  @P1 BRA `(.L_x_4763) ;  /* 0x0000026000001947 */ /* 0x000fea0003800000 */
[----:B------:R-:W2:Y:S04]  /*7860*/  LDG.E.64 R4, [R20.64+0x40] ;  /* 0x0000400614047981 */ /* 0x000ea8000c1e1b00 */
[----:B------:R-:W3:Y:S01]  /*7870*/  LDG.E.64 R6, [R8.64+0x40] ;  /* 0x0000400608067981 */ /* 0x000ee2000c1e1b00 */
[C---:B-----5:R-:W-:Y:S01]  /*7880*/  LOP3.LUT R0, R29.reuse, 0xffff0000, RZ, 0xc0, !PT ;  /* 0xffff00001d007812 */ /* 0x060fe200078ec0ff */
[----:B------:R-:W-:Y:S01]  /*7890*/  IMAD.U32 R14, R30, 0x10000, RZ ;  /* 0x000100001e0e7824 */ /* 0x000fe200078e00ff */
[----:B------:R-:W-:Y:S02]  /*78a0*/  SHF.L.U32 R3, R29, 0x10, RZ ;  /* 0x000000101d037819 */ /* 0x000fe400000006ff */
[C---:B------:R-:W-:Y:S02]  /*78b0*/  LOP3.LUT R12, R31.reuse, 0xffff0000, RZ, 0xc0, !PT ;  /* 0xffff00001f0c7812 */ /* 0x040fe400078ec0ff */
[----:B------:R-:W-:-:S02]  /*78c0*/  SHF.L.U32 R13, R31, 0x10, RZ ;  /* 0x000000101f0d7819 */ /* 0x000fc400000006ff */
        /* <DEDUP_REMOVED lines=15> */
[----:B------:R-:W-:Y:S02]  /*79c0*/  FFMA.FTZ R11, R0, R17, R11 ;  /* 0x00000011000b7223 */ /* 0x000fe4000001000b */
[-C--:B------:R-:W-:Y:S02]  /*79d0*/  FFMA.FTZ R16, R13, R9.reuse, -R16 ;  /* 0x000000090d107223 */ /* 0x080fe40000010810 */
[----:B------:R-:W-:Y:S01]  /*79e0*/  FFMA.FTZ R15, R12, R9, R15 ;  /* 0x000000090c0f7223 */ /* 0x000fe2000001000f */
[----:B------:R-:W-:Y:S01]  /*79f0*/  SHF.L.U32 R9, R6, 0x10, RZ ;  /* 0x0000001006097819 */ /* 0x000fe200000006ff */
[-C--:B------:R-:W-:Y:S01]  /*7a00*/  FMUL.FTZ R0, R28, R3.reuse ;  /* 0x000000031c007220 */ /* 0x080fe20000410000 */
[----:B------:R-:W-:Y:S01]  /*7a10*/  F2FP.BF16.PACK_AB R29, R11, R8 ;  /* 0x000000080b1d723e */ /* 0x000fe200000010ff */
[----:B------:R-:W-:Y:S01]  /*7a20*/  FMUL.FTZ R4, R10, R3 ;  /* 0x000000030a047220 */ /* 0x000fe20000410000 */
[----:B------:R-:W-:Y:S01]  /*7a30*/  F2FP.BF16.PACK_AB R31, R15, R16 ;  /* 0x000000100f1f723e */ /* 0x000fe200000010ff */
[----:B------:R-:W-:-:S02]  /*7a40*/  FMUL.FTZ R3, R30, R5 ;  /* 0x000000051e037220 */ /* 0x000fc40000410000 */
[----:B------:R-:W-:Y:S02]  /*7a50*/  FMUL.FTZ R5, R14, R5 ;  /* 0x000000050e057220 */ /* 0x000fe40000410000 */
[-C--:B------:R-:W-:Y:S02]  /*7a60*/  FFMA.FTZ R0, R10, R9.reuse, -R0 ;  /* 0x000000090a007223 */ /* 0x080fe40000010800 */
[----:B------:R-:W-:Y:S02]  /*7a70*/  FFMA.FTZ R9, R28, R9, R4 ;  /* 0x000000091c097223 */ /* 0x000fe40000010004 */
[-C--:B------:R-:W-:Y:S02]  /*7a80*/  FFMA.FTZ R3, R14, R7.reuse, -R3 ;  /* 0x000000070e037223 */ /* 0x080fe40000010803 */
[----:B------:R-:W-:Y:S01]  /*7a90*/  FFMA.FTZ R30, R30, R7, R5 ;  /* 0x000000071e1e7223 */ /* 0x000fe20000010005 */
[----:B------:R-:W-:-:S04]  /*7aa0*/  F2FP.BF16.PACK_AB R28, R9, R0 ;  /* 0x00000000091c723e */ /* 0x000fc800000010ff */
[----:B------:R-:W-:Y:S02]  /*7ab0*/  F2FP.BF16.PACK_AB R30, R30, R3 ;  /* 0x000000031e1e723e */ /* 0x000fe400000010ff */
.L_x_4763:
[----:B------:R-:W-:Y:S05]  /*7ac0*/  BSYNC B0 ;  /* 0x0000000000007941 */ /* 0x000fea0003800000 */
.L_x_4762:
[----:B-----5:R1:W-:Y:S01]  /*7ad0*/  STS.128 [R128+0x2800], R28 ;  /* 0x0028001c80007388 */ /* 0x0203e20000000c00 */
[----:B------:R-:W-:Y:S05]  /*7ae0*/  BRA `(.L_x_4753) ;  /* 0x0000275000007947 */ /* 0x000fea0003800000 */
.L_x_4740:
        /* <DEDUP_REMOVED lines=66> */
[C---:B----4-:R-:W-:Y:S01]  /*7f10*/  LOP3.LUT R26, R21.reuse, 0xffff0000, RZ, 0xc0, !PT ;  /* 0xffff0000151a7812 */ /* 0x050fe200078ec0ff */
        /* <DEDUP_REMOVED lines=27> */
.L_x_4769:
[----:B------:R-:W-:Y:S05]  /*80d0*/  BSYNC B0 ;  /* 0x0000000000007941 */ /* 0x000fea0003800000 */
.L_x_4768:
[----:B-----5:R3:W-:Y:S04]  /*80e0*/  STS.64 [R128], R24 ;  /* 0x0000001880007388 */ /* 0x0207e80000000a00 */
[----:B------:R3:W-:Y:S02]  /*80f0*/  STS.64 [R128+0x8], R26 ;  /* 0x0000081a80007388 */ /* 0x0007e40000000a00 */
.L_x_4767:
[----:B------:R-:W-:Y:S05]  /*8100*/  BSYNC B1 ;  /* 0x0000000000017941 */ /* 0x000fea0003800000 */
.L_x_4766:
[----:B------:R1:W-:Y:S01]  /*8110*/  @P4 STS.128 [R128+0x1000], RZ ;  /* 0x001000ff80004388 */ /* 0x0003e20000000c00 */
[----:B------:R-:W-:Y:S01]  /*8120*/  BSSY B1, `(.L_x_4770) ;  /* 0x000005a000017945 */ /* 0x000fe20003800000 */
[----:B------:R-:W-:Y:S05]  /*8130*/  @P4 BRA `(.L_x_4771) ;  /* 0x0000058000004947 */ /* 0x000fea0003800000 */
[----:B---3--:R3:W5:Y:S01]  /*8140*/  LDG.E.128 R24, [R30.64+0x40] ;  /* 0x000040061e187981 */ /* 0x008762000c1e1d00 */
        /* <DEDUP_REMOVED lines=85> */
.L_x_4773:
[----:B------:R-:W-:Y:S05]  /*86a0*/  BSYNC B0 ;  /* 0x0000000000007941 */ /* 0x000fea0003800000 */
.L_x_4772:
[----:B-----5:R1:W-:Y:S02]  /*86b0*/  STS.128 [R128+0x1000], R24 ;  /* 0x0010001880007388 */ /* 0x0203e40000000c00 */
.L_x_4771:
[----:B------:R-:W-:Y:S05]  /*86c0*/  BSYNC B1 ;  /* 0x0000000000017941 */ /* 0x000fea0003800000 */
.L_x_4770:
[----:B------:R1:W-:Y:S01]  /*86d0*/  @P0 STS.128 [R128+0x2000], RZ ;  /* 0x002000ff80000388 */ /* 0x0003e20000000c00 */
[----:B------:R-:W-:Y:S05]  /*86e0*/  @P0 BRA `(.L_x_4765) ;  /* 0x0000058000000947 */ /* 0x000fea0003800000 */
[----:B-1-3--:R1:W5:Y:S01]  /*86f0*/  LDG.E.128 R24, [R30.64+0x80] ;  /* 0x000080061e187981 */ /* 0x00a362000c1e1d00 */
        /* <DEDUP_REMOVED lines=12> */
[----:B------:R-:W-:Y:S02]  /*87c0*/  LEA.HI.X.SX32 R17, R2, R13, 0x1, P2 ;  /* 0x0000000d02117211 */ /* 0x000fe400010f0eff */
[----:B------:R-:W-:-:S03]  /*87d0*/  LEA R16, P2, R0, c[0x0][0x2b0], 0x1 ;  /* 0x0000ac0000107a11 */ /* 0x000fc600078408ff */
[----:B------:R-:W3:Y:S01]  /*87e0*/  LDG.E.128 R4, [R4.64+0x80] ;  /* 0x0000800604047981 */ /* 0x000ee2000c1e1d00 */
[----:B------:R-:W-:Y:S01]  /*87f0*/  LEA.HI.X R17, R0, c[0x0][0x2b4], R17, 0x1, P2 ;  /* 0x0000ad0000117a11 */ /* 0x000fe200010f0c11 */
[----:B------:R-:W-:Y:S01]  /*8800*/  IMAD.MOV.U32 R2, RZ, RZ, RZ ;  /* 0x000000ffff027224 */ /* 0x000fe200078e00ff */
[----:B------:R-:W-:-:S04]  /*8810*/  @P1 SHF.R.S32.HI R0, RZ, 0x1, R83 ;  /* 0x00000001ff001819 */ /* 0x000fc80000011453 */
[----:B------:R-:W-:Y:S01]  /*8820*/  @P1 IADD3 R2, -R0, RZ, RZ ;  /* 0x000000ff00021210 */ /* 0x000fe20007ffe1ff */
[----:B--2---:R-:W2:Y:S03]  /*8830*/  LDG.E.128 R16, [R16.64+0x80] ;  /* 0x0000800610107981 */ /* 0x004ea6000c1e1d00 */
[----:B------:R-:W-:-:S04]  /*8840*/  IADD3 R0, P2, R2, R9, RZ ;  /* 0x0000000902007210 */ /* 0x000fc80007f5e0ff */
[----:B------:R-:W-:Y:S02]  /*8850*/  LEA.HI.X.SX32 R21, R2, R13, 0x1, P2 ;  /* 0x0000000d02157211 */ /* 0x000fe400010f0eff */
[----:B------:R-:W-:-:S04]  /*8860*/  LEA R20, P2, R0, c[0x0][0x2a8], 0x1 ;  /* 0x0000aa0000147a11 */ /* 0x000fc800078408ff */
[----:B------:R-:W-:-:S06]  /*8870*/  LEA.HI.X R21, R0, c[0x0][0x2ac], R21, 0x1, P2 ;  /* 0x0000ab0000157a11 */ /* 0x000fcc00010f0c15 */
[----:B----4-:R-:W4:Y:S01]  /*8880*/  LDG.E.128 R20, [R20.64+0x80] ;  /* 0x0000800614147981 */ /* 0x010f22000c1e1d00 */
        /* <DEDUP_REMOVED lines=60> */
.L_x_4775:
[----:B------:R-:W-:Y:S05]  /*8c50*/  BSYNC B0 ;  /* 0x0000000000007941 */ /* 0x000fea0003800000 */
.L_x_4774:
[----:B-----5:R3:W-:Y:S02]  /*8c60*/  STS.128 [R128+0x2000], R24 ;  /* 0x0020001880007388 */ /* 0x0207e40000000c00 */
.L_x_4765:
[----:B------:R-:W-:Y:S05]  /*8c70*/  BSYNC B2 ;  /* 0x0000000000027941 */ /* 0x000fea0003800000 */
.L_x_4764:
[----:B------:R-:W-:-:S04]  /*8c80*/  IADD3 R2, R112, 0x20, RZ ;  /* 0x0000002070027810 */ /* 0x000fc80007ffe0ff */
        /* <DEDUP_REMOVED lines=13> */
[C---:B------:R-:W-:Y:S02]  /*8d60*/  IADD3 R8, P2, R82.reuse, R9, RZ ;  /* 0x0000000952087210 */ /* 0x040fe40007f5e0ff */
[----:B------:R-:W-:Y:S02]  /*8d70*/  MOV R15, R79 ;  /* 0x0000004f000f7202 */ /* 0x000fe40000000f00 */
[----:B------:R-:W-:-:S07]  /*8d80*/  LEA.HI.X.SX32 R3, R82, R13, 0x1, P2 ;  /* 0x0000000d52037211 */ /* 0x000fce00010f0eff */
[----:B------:R-:W-:-:S05]  /*8d90*/  @P1 SHF.R.S32.HI R0, RZ, 0x1, R83 ;  /* 0x00000001ff001819 */ /* 0x000fca0000011453 */
[--C-:B------:R-:W-:Y:S02]  /*8da0*/  @P1 IMAD.MOV R12, RZ, RZ, -R0.reuse ;  /* 0x000000ffff0c1224 */ /* 0x100fe400078e0a00 */
[----:B------:R-:W-:-:S03]  /*8db0*/  @P1 IMAD.MOV R15, RZ, RZ, -R0 ;  /* 0x000000ffff0f1224 */ /* 0x000fc600078e0a00 */
[----:B------:R-:W-:-:S04]  /*8dc0*/  IADD3 R17, P2, R12, R8, RZ ;  /* 0x000000080c117210 */ /* 0x000fc80007f5e0ff */
[----:B------:R-:W-:Y:S02]  /*8dd0*/  LEA.HI.X.SX32 R12, R12, R3, 0x1, P2 ;  /* 0x000000030c0c7211 */ /* 0x000fe400010f0eff */
[----:B------:R-:W-:-:S04]  /*8de0*/  LEA R20, P2, R17, c[0x0][0x2b0], 0x1 ;  /* 0x0000ac0011147a11 */ /* 0x000fc800078408ff */
[----:B------:R-:W-:Y:S01]  /*8df0*/  LEA.HI.X R21, R17, c[0x0][0x2b4], R12, 0x1, P2 ;  /* 0x0000ad0011157a11 */ /* 0x000fe200010f0c0c */
[----:B------:R-:W-:Y:S01]  /*8e00*/  IMAD.MOV.U32 R12, RZ, RZ, RZ ;  /* 0x000000ffff0c7224 */ /* 0x000fe200078e00ff */
[----:B------:R-:W-:Y:S01]  /*8e10*/  @P1 IADD3 R12, -R0, RZ, RZ ;  /* 0x000000ff000c1210 */ /* 0x000fe20007ffe1ff */
[----:B------:R-:W-:-:S03]  /*8e20*/  IMAD.WIDE R16, R15, 0x2, R28 ;  /* 0x000000020f107825 */ /* 0x000fc600078e021c */
[C---:B------:R-:W-:Y:S01]  /*8e30*/  IADD3 R8, P2, R12.reuse, R8, RZ ;  /* 0x000000080c087210 */ /* 0x040fe20007f5e0ff */
[----:B--2---:R-:W2:Y:S03]  /*8e40*/  LDG.E.128 R20, [R20.64] ;  /* 0x0000000614147981 */ /* 0x004ea6000c1e1d00 */
[----:B------:R-:W-:Y:S01]  /*8e50*/  LEA.HI.X.SX32 R3, R12, R3, 0x1, P2 ;  /* 0x000000030c037211 */ /* 0x000fe200010f0eff */
[----:B---3--:R-:W3:Y:S01]  /*8e60*/  LDG.E.128 R16, [R16.64] ;  /* 0x0000000610107981 */ /* 0x008ee2000c1e1d00 */
[----:B-1----:R-:W-:-:S04]  /*8e70*/  LEA R24, P2, R8, c[0x0][0x2a8], 0x1 ;  /* 0x0000aa0008187a11 */ /* 0x002fc800078408ff */
        /* <DEDUP_REMOVED lines=64> */
.L_x_4779:
[----:B------:R-:W-:Y:S05]  /*9280*/  BSYNC B0 ;  /* 0x0000000000007941 */ /* 0x000fea0003800000 */
.L_x_4778:
[----:B-----5:R1:W-:Y:S02]  /*9290*/  STS.128 [R128+0x800], R4 ;  /* 0x0008000480007388 */ /* 0x0203e40000000c00 */
.L_x_4777:
[----:B------:R-:W-:Y:S05]  /*92a0*/  BSYNC B1 ;  /* 0x0000000000017941 */ /* 0x000fea0003800000 */
.L_x_4776:
[----:B------:R1:W-:Y:S01]  /*92b0*/  @P4 STS.128 [R128+0x1800], RZ ;  /* 0x001800ff80004388 */ /* 0x0003e20000000c00 */
[----:B------:R-:W-:Y:S01]  /*92c0*/  BSSY B1, `(.L_x_4780) ;  /* 0x000005d000017945 */ /* 0x000fe20003800000 */
[----:B------:R-:W-:Y:S05]  /*92d0*/  @P4 BRA `(.L_x_4781) ;  /* 0x000005b000004947 */ /* 0x000fea0003800000 */
[----:B-1----:R1:W5:Y:S01]  /*92e0*/  LDG.E.128 R4, [R28.64+0x40] ;  /* 0x000040061c047981 */ /* 0x002362000c1e1d00 */
[----:B------:R-:W-:Y:S01]  /*92f0*/  ISETP.GE.AND P1, PT, R11, c[0x0][0x230], PT ;  /* 0x00008c000b007a0c */ /* 0x000fe20003f26270 */
[----:B------:R-:W-:-:S12]  /*9300*/  BSSY B0, `(.L_x_4782) ;  /* 0x0000057000007945 */ /* 0x000fd80003800000 */
[----:B------:R-:W-:Y:S05]  /*9310*/  @P1 BRA `(.L_x_4783) ;  /* 0x0000055000001947 */ /* 0x000fea0003800000 */
[-C--:B------:R-:W-:Y:S01]  /*9320*/  ISETP.GE.AND P1, PT, R11, R79.reuse, PT ;  /* 0x0000004f0b00720c */ /* 0x080fe20003f26270 */
[----:B------:R-:W-:Y:S01]  /*9330*/  IMAD.MOV.U32 R12, RZ, RZ, RZ ;  /* 0x000000ffff0c7224 */ /* 0x000fe200078e00ff */
[----:B------:R-:W-:Y:S02]  /*9340*/  IADD3 R0, R82, 0x20, RZ ;  /* 0x0000002052007810 */ /* 0x000fe40007ffe0ff */
[----:B------:R-:W-:Y:S02]  /*9350*/  MOV R11, R79 ;  /* 0x0000004f000b7202 */ /* 0x000fe40000000f00 */
[----:B------:R-:W-:-:S07]  /*9360*/  IADD3 R8, P2, R0, R9, RZ ;  /* 0x0000000900087210 */ /* 0x000fce0007f5e0ff */
[----:B------:R-:W-:-:S05]  /*9370*/  @P1 SHF.R.S32.HI R3, RZ, 0x1, R83 ;  /* 0x00000001ff031819 */ /* 0x000fca0000011453 */
[----:B------:R-:W-:Y:S01]  /*9380*/  @P1 IMAD.MOV R12, RZ, RZ, -R3 ;  /* 0x000000ffff0c1224 */ /* 0x000fe200078e0a03 */
[----:B------:R-:W-:Y:S02]  /*9390*/  LEA.HI.X.SX32 R3, R0, R13, 0x1, P2 ;  /* 0x0000000d00037211 */ /* 0x000fe400010f0eff */
[----:B------:R-:W-:Y:S02]  /*93a0*/  @P1 SHF.R.S32.HI R0, RZ, 0x1, R83 ;  /* 0x00000001ff001819 */ /* 0x000fe40000011453 */
[----:B------:R-:W-:-:S03]  /*93b0*/  IADD3 R15, P2, R12, R8, RZ ;  /* 0x000000080c0f7210 */ /* 0x000fc60007f5e0ff */
[----:B------:R-:W-:Y:S01]  /*93c0*/  @P1 IMAD.MOV R11, RZ, RZ, -R0 ;  /* 0x000000ffff0b1224 */ /* 0x000fe200078e0a00 */
[----:B------:R-:W-:Y:S02]  /*93d0*/  LEA.HI.X.SX32 R12, R12, R3, 0x1, P2 ;  /* 0x000000030c0c7211 */ /* 0x000fe400010f0eff */
[----:B------:R-:W-:Y:S01]  /*93e0*/  LEA R20, P2, R15, c[0x0][0x2b0], 0x1 ;  /* 0x0000ac000f147a11 */ /* 0x000fe200078408ff */
[----:B------:R-:W-:-:S03]  /*93f0*/  IMAD.WIDE R16, R11, 0x2, R28 ;  /* 0x000000020b107825 */ /* 0x000fc600078e021c */
[----:B------:R-:W-:Y:S01]  /*9400*/  LEA.HI.X R21, R15, c[0x0][0x2b4], R12, 0x1, P2 ;  /* 0x0000ad000f157a11 */ /* 0x000fe200010f0c0c */
[----:B------:R-:W-:Y:S01]  /*9410*/  IMAD.MOV.U32 R11, RZ, RZ, RZ ;  /* 0x000000ffff0b7224 */ /* 0x000fe200078e00ff */
[----:B------:R-:W-:Y:S01]  /*9420*/  @P1 IADD3 R11, -R0, RZ, RZ ;  /* 0x000000ff000b1210 */ /* 0x000fe20007ffe1ff */
[----:B--2---:R-:W2:Y:S03]  /*9430*/  LDG.E.128 R16, [R16.64+0x40] ;  /* 0x0000400610107981 */ /* 0x004ea6000c1e1d00 */
[C---:B------:R-:W-:Y:S01]  /*9440*/  IADD3 R8, P2, R11.reuse, R8, RZ ;  /* 0x000000080b087210 */ /* 0x040fe20007f5e0ff */
[----:B---3--:R-:W3:Y:S03]  /*9450*/  LDG.E.128 R20, [R20.64] ;  /* 0x0000000614147981 */ /* 0x008ee6000c1e1d00 */
[----:B------:R-:W-:-:S02]  /*9460*/  LEA.HI.X.SX32 R3, R11, R3, 0x1, P2 ;  /* 0x000000030b037211 */ /* 0x000fc400010f0eff */
        /* <DEDUP_REMOVED lines=10> */
[----:B------:R-:W-:-:S02]  /*9510*/  LOP3.LUT R4, R7, 0xffff0000, RZ, 0xc0, !PT ;  /* 0xffff000007047812 */ /* 0x000fc400078ec0ff */
[----:B--2---:R-:W-:Y:S02]  /*9520*/  SHF.L.U32 R33, R16, 0x10, RZ ;  /* 0x0000001010217819 */ /* 0x004fe400000006ff */
[----:B---3--:R-:W-:Y:S01]  /*9530*/  LOP3.LUT R7, R20, 0xffff0000, RZ, 0xc0, !PT ;  /* 0xffff000014077812 */ /* 0x008fe200078ec0ff */
[----:B------:R-:W-:Y:S01]  /*9540*/  IMAD.U32 R30, R22, 0x10000, RZ ;  /* 0x00010000161e7824 */ /* 0x000fe200078e00ff */
[C---:B------:R-:W-:Y:S02]  /*9550*/  SHF.L.U32 R6, R21.reuse, 0x10, RZ ;  /* 0x0000001015067819 */ /* 0x040fe400000006ff */
[----:B------:R-:W-:Y:S01]  /*9560*/  LOP3.LUT R31, R21, 0xffff0000, RZ, 0xc0, !PT ;  /* 0xffff0000151f7812 */ /* 0x000fe200078ec0ff */
[----:B------:R-:W-:Y:S01]  /*9570*/  IMAD.U32 R14, R20, 0x10000, RZ ;  /* 0x00010000140e7824 */ /* 0x000fe200078e00ff */
[----:B------:R-:W-:Y:S01]  /*9580*/  LOP3.LUT R21, R22, 0xffff0000, RZ, 0xc0, !PT ;  /* 0xffff000016157812 */ /* 0x000fe200078ec0ff */
[C---:B------:R-:W-:Y:S01]  /*9590*/  IMAD.U32 R20, R23.reuse, 0x10000, RZ ;  /* 0x0001000017147824 */ /* 0x040fe200078e00ff */
[----:B------:R-:W-:Y:S01]  /*95a0*/  LOP3.LUT R22, R23, 0xffff0000, RZ, 0xc0, !PT ;  /* 0xffff000017167812 */ /* 0x000fe200078ec0ff */
[C---:B------:R-:W-:Y:S01]  /*95b0*/  IMAD.U32 R23, R17.reuse, 0x10000, RZ ;  /* 0x0001000011177824 */ /* 0x040fe200078e00ff */
        /* <DEDUP_REMOVED lines=11> */
[----:B------:R-:W-:Y:S01]  /*9670*/  FMUL.FTZ R16, R16, R7 ;  /* 0x0000000710107220 */ /* 0x000fe20000410000 */
[----:B----4-:R-:W-:Y:S01]  /*9680*/  LOP3.LUT R7, R24, 0xffff0000, RZ, 0xc0, !PT ;  /* 0xffff000018077812 */ /* 0x010fe200078ec0ff */
[----:B------:R-:W-:Y:S02]  /*9690*/  @!P1 FADD.FTZ R20, -R20, -RZ ;  /* 0x800000ff14149221 */ /* 0x000fe40000010100 */
[----:B------:R-:W-:Y:S02]  /*96a0*/  @!P1 FADD.FTZ R31, -R31, -RZ ;  /* 0x800000ff1f1f9221 */ /* 0x000fe40000010100 */
[----:B------:R-:W-:Y:S02]  /*96b0*/  FMUL.FTZ R33, R33, R14 ;  /* 0x0000000e21217220 */ /* 0x000fe40000410000 */
[----:B------:R-:W-:-:S02]  /*96c0*/  @!P1 FADD.FTZ R30, -R30, -RZ ;  /* 0x800000ff1e1e9221 */ /* 0x000fc40000010100 */
[----:B------:R-:W-:Y:S01]  /*96d0*/  FMUL.FTZ R18, R18, R21 ;  /* 0x0000001512127220 */ /* 0x000fe20000410000 */
[C---:B------:R-:W-:Y:S01]  /*96e0*/  LOP3.LUT R21, R26.reuse, 0xffff0000, RZ, 0xc0, !PT ;  /* 0xffff00001a157812 */ /* 0x040fe200078ec0ff */
[----:B------:R-:W-:Y:S01]  /*96f0*/  FMUL.FTZ R19, R19, R22 ;  /* 0x0000001613137220 */ /* 0x000fe20000410000 */
[----:B------:R-:W-:Y:S01]  /*9700*/  SHF.L.U32 R22, R26, 0x10, RZ ;  /* 0x000000101a167819 */ /* 0x000fe200000006ff */
[----:B------:R-:W-:Y:S01]  /*9710*/  IMAD.U32 R14, R24, 0x10000, RZ ;  /* 0x00010000180e7824 */ /* 0x000fe200078e00ff */
[----:B------:R-:W-:Y:S01]  /*9720*/  LOP3.LUT R24, R25, 0xffff0000, RZ, 0xc0, !PT ;  /* 0xffff000019187812 */ /* 0x000fe200078ec0ff */
[----:B------:R-:W-:Y:S01]  /*9730*/  FMUL.FTZ R23, R23, R6 ;  /* 0x0000000617177220 */ /* 0x000fe20000410000 */
[----:B------:R-:W-:Y:S01]  /*9740*/  LOP3.LUT R26, R27, 0xffff0000, RZ, 0xc0, !PT ;  /* 0xffff00001b1a7812 */ /* 0x000fe200078ec0ff */
[----:B------:R-:W-:Y:S02]  /*9750*/  FMUL.FTZ R20, R17, R20 ;  /* 0x0000001411147220 */ /* 0x000fe40000410000 */
[----:B------:R-:W-:-:S02]  /*9760*/  FMUL.FTZ R31, R32, R31 ;  /* 0x0000001f201f7220 */ /* 0x000fc40000410000 */
[----:B------:R-:W-:Y:S02]  /*9770*/  IMAD.U32 R6, R25, 0x10000, RZ ;  /* 0x0001000019067824 */ /* 0x000fe400078e00ff */
[----:B------:R-:W-:Y:S02]  /*9780*/  IMAD.U32 R17, R27, 0x10000, RZ ;  /* 0x000100001b117824 */ /* 0x000fe400078e00ff */
        /* <DEDUP_REMOVED lines=13> */
[----:B------:R-:W-:Y:S02]  /*9860*/  MOV R4, R3 ;  /* 0x0000000300047202 */ /* 0x000fe40000000f00 */
.L_x_4783:
[----:B------:R-:W-:Y:S05]  /*9870*/  BSYNC B0 ;  /* 0x0000000000007941 */ /* 0x000fea0003800000 */
.L_x_4782:
[----:B-----5:R1:W-:Y:S02]  /*9880*/  STS.128 [R128+0x1800], R4 ;  /* 0x0018000480007388 */ /* 0x0203e40000000c00 */
.L_x_4781:
[----:B------:R-:W-:Y:S05]  /*9890*/  BSYNC B1 ;  /* 0x0000000000017941 */ /* 0x000fea0003800000 */
.L_x_4780:
[----:B------:R1:W-:Y:S01]  /*98a0*/  @P0 STS.128 [R128+0x2800], RZ ;  /* 0x002800ff80000388 */ /* 0x0003e20000000c00 */
[----:B------:R-:W-:Y:S05]  /*98b0*/  @P0 BRA `(.L_x_4753) ;  /* 0x0000098000000947 */ /* 0x000fea0003800000 */
[----:B-1----:R1:W5:Y:S01]  /*98c0*/  LDG.E.128 R4, [R28.64+0x80] ;  /* 0x000080061c047981 */ /* 0x002362000c1e1d00 */
[----:B------:R-:W-:Y:S01]  /*98d0*/  ISETP.GE.AND P1, PT, R10, c[0x0][0x230], PT ;  /* 0x00008c000a007a0c */ /* 0x000fe20003f26270 */
[----:B------:R-:W-:-:S12]  /*98e0*/  BSSY B0, `(.L_x_4784) ;  /* 0x0000059000007945 */ /* 0x000fd80003800000 */
[----:B------:R-:W-:Y:S05]  /*98f0*/  @P1 BRA `(.L_x_4785) ;  /* 0x0000057000001947 */ /* 0x000fea0003800000 */
[----:B------:R-:W-:Y:S01]  /*9900*/  ISETP.GE.AND P1, PT, R10, R79, PT ;  /* 0x0000004f0a00720c */ /* 0x000fe20003f26270 */
[----:B------:R-:W-:Y:S01]  /*9910*/  IMAD.MOV.U32 R8, RZ, RZ, RZ ;  /* 0x000000ffff087224 */ /* 0x000fe200078e00ff */
[----:B------:R-:W-:Y:S02]  /*9920*/  IADD3 R82, R82, 0x40, RZ ;  /* 0x0000004052527810 */ /* 0x000fe40007ffe0ff */
[----:B------:R-:W-:Y:S01]  /*9930*/  IADD3 R10, P5, R28, 0x80, RZ ;  /* 0x000000801c0a7810 */ /* 0x000fe20007fbe0ff */
[----:B------:R-:W-:-:S04]  /*9940*/  IMAD.MOV.U32 R16, RZ, RZ, RZ ;  /* 0x000000ffff107224 */ /* 0x000fc800078e00ff */
[----:B------:R-:W-:-:S04]  /*9950*/  IMAD.X R11, RZ, RZ, R29, P5 ;  /* 0x000000ffff0b7224 */ /* 0x000fc800028e061d */
[--C-:B------:R-:W-:Y:S02]  /*9960*/  @P1 SHF.R.S32.HI R0, RZ, 0x1, R83.reuse ;  /* 0x00000001ff001819 */ /* 0x100fe40000011453 */
[----:B------:R-:W-:-:S03]  /*9970*/  @P1 SHF.R.S32.HI R3, RZ, 0x1, R83 ;  /* 0x00000001ff031819 */ /* 0x000fc60000011453 */
[----:B------:R-:W-:Y:S01]  /*9980*/  @P1 IMAD.MOV R8, RZ, RZ, -R0 ;  /* 0x000000ffff081224 */ /* 0x000fe200078e0a00 */
[C---:B------:R-:W-:Y:S02]  /*9990*/  IADD3 R0, P2, R82.reuse, R9, RZ ;  /* 0x0000000952007210 */ /* 0x040fe40007f5e0ff */
[----:B------:R-:W-:Y:S02]  /*99a0*/  @P1 IADD3 R79, -R3, RZ, RZ ;  /* 0x000000ff034f1210 */ /* 0x000fe40007ffe1ff */
[----:B------:R-:W-:Y:S02]  /*99b0*/  LEA.HI.X.SX32 R3, R82, R13, 0x1, P2 ;  /* 0x0000000d52037211 */ /* 0x000fe400010f0eff */
[C---:B------:R-:W-:Y:S01]  /*99c0*/  IADD3 R12, P2, R8.reuse, R0, RZ ;  /* 0x00000000080c7210 */ /* 0x040fe20007f5e0ff */
[----:B------:R-:W-:Y:S01]  /*99d0*/  IMAD.WIDE R10, R79, 0x2, R10 ;  /* 0x000000024f0a7825 */ /* 0x000fe200078e020a */
[----:B------:R-:W-:Y:S02]  /*99e0*/  @P1 SHF.R.S32.HI R83, RZ, 0x1, R83 ;  /* 0x00000001ff531819 */ /* 0x000fe40000011453 */
[----:B------:R-:W-:-:S02]  /*99f0*/  LEA.HI.X.SX32 R13, R8, R3, 0x1, P2 ;  /* 0x00000003080d7211 */ /* 0x000fc400010f0eff */
[C---:B------:R-:W-:Y:S01]  /*9a00*/  LEA R14, P2, R12.reuse, c[0x0][0x2b0], 0x1 ;  /* 0x0000ac000c0e7a11 */ /* 0x040fe200078408ff */
[----:B------:R-:W-:Y:S01]  /*9a10*/  @P1 IMAD.MOV R16, RZ, RZ, -R83 ;  /* 0x000000ffff101224 */ /* 0x000fe200078e0a53 */
[----:B--2---:R-:W2:Y:S02]  /*9a20*/  LDG.E.128 R8, [R10.64] ;  /* 0x000000060a087981 */ /* 0x004ea4000c1e1d00 */
[----:B------:R-:W-:Y:S02]  /*9a30*/  LEA.HI.X R15, R12, c[0x0][0x2b4], R13, 0x1, P2 ;  /* 0x0000ad000c0f7a11 */ /* 0x000fe400010f0c0d */
[----:B------:R-:W-:-:S04]  /*9a40*/  IADD3 R0, P2, R16, R0, RZ ;  /* 0x0000000010007210 */ /* 0x000fc80007f5e0ff */
[----:B------:R-:W-:Y:S01]  /*9a50*/  LEA.HI.X.SX32 R3, R16, R3, 0x1, P2 ;  /* 0x0000000310037211 */ /* 0x000fe200010f0eff */
[----:B---3--:R-:W3:Y:S01]  /*9a60*/  LDG.E.128 R12, [R14.64] ;  /* 0x000000060e0c7981 */ /* 0x008ee2000c1e1d00 */
[----:B------:R-:W-:-:S04]  /*9a70*/  LEA R16, P2, R0, c[0x0][0x2a8], 0x1 ;  /* 0x0000aa0000107a11 */ /* 0x000fc800078408ff */
[----:B------:R-:W-:-:S06]  /*9a80*/  LEA.HI.X R17, R0, c[0x0][0x2ac], R3, 0x1, P2 ;  /* 0x0000ab0000117a11 */ /* 0x000fcc00010f0c03 */
[----:B----4-:R-:W4:Y:S01]  /*9a90*/  LDG.E.128 R16, [R16.64] ;  /* 0x0000000610107981 */ /* 0x010f22000c1e1d00 */
        /* <DEDUP_REMOVED lines=16> */
[C---:B-1-3--:R-:W-:Y:S01]  /*9ba0*/  IMAD.U32 R28, R12.reuse, 0x10000, RZ ;  /* 0x000100000c1c7824 */ /* 0x04afe200078e00ff */
[----:B------:R-:W-:Y:S01]  /*9bb0*/  LOP3.LUT R10, R12, 0xffff0000, RZ, 0xc0, !PT ;  /* 0xffff00000c0a7812 */ /* 0x000fe200078ec0ff */
[----:B------:R-:W-:Y:S01]  /*9bc0*/  IMAD.U32 R30, R14, 0x10000, RZ ;  /* 0x000100000e1e7824 */ /* 0x000fe200078e00ff */
[C---:B------:R-:W-:Y:S01]  /*9bd0*/  SHF.L.U32 R11, R13.reuse, 0x10, RZ ;  /* 0x000000100d0b7819 */ /* 0x040fe200000006ff */
[----:B------:R-:W-:Y:S01]  /*9be0*/  @!P1 FADD.FTZ R28, -R28, -RZ ;  /* 0x800000ff1c1c9221 */ /* 0x000fe20000010100 */
[----:B------:R-:W-:Y:S01]  /*9bf0*/  LOP3.LUT R29, R13, 0xffff0000, RZ, 0xc0, !PT ;  /* 0xffff00000d1d7812 */ /* 0x000fe200078ec0ff */
[C---:B------:R-:W-:Y:S01]  /*9c00*/  IMAD.U32 R13, R15.reuse, 0x10000, RZ ;  /* 0x000100000f0d7824 */ /* 0x040fe200078e00ff */
[----:B------:R-:W-:Y:S01]  /*9c10*/  LOP3.LUT R12, R14, 0xffff0000, RZ, 0xc0, !PT ;  /* 0xffff00000e0c7812 */ /* 0x000fe200078ec0ff */
[----:B------:R-:W-:Y:S01]  /*9c20*/  @!P1 FADD.FTZ R10, -R10, -RZ ;  /* 0x800000ff0a0a9221 */ /* 0x000fe20000010100 */
[----:B------:R-:W-:Y:S01]  /*9c30*/  LOP3.LUT R14, R15, 0xffff0000, RZ, 0xc0, !PT ;  /* 0xffff00000f0e7812 */ /* 0x000fe200078ec0ff */
[----:B------:R-:W-:-:S02]  /*9c40*/  @!P1 FADD.FTZ R13, -R13, -RZ ;  /* 0x800000ff0d0d9221 */ /* 0x000fc40000010100 */
[----:B------:R-:W-:Y:S01]  /*9c50*/  FMUL.FTZ R10, R7, R10 ;  /* 0x0000000a070a7220 */ /* 0x000fe20000410000 */
[----:B----4-:R-:W-:Y:S01]  /*9c60*/  LOP3.LUT R7, R16, 0xffff0000, RZ, 0xc0, !PT ;  /* 0xffff000010077812 */ /* 0x010fe200078ec0ff */
[----:B------:R-:W-:Y:S02]  /*9c70*/  @!P1 FADD.FTZ R14, -R14, -RZ ;  /* 0x800000ff0e0e9221 */ /* 0x000fe40000010100 */
[----:B------:R-:W-:Y:S02]  /*9c80*/  @!P1 FADD.FTZ R12, -R12, -RZ ;  /* 0x800000ff0c0c9221 */ /* 0x000fe40000010100 */
[----:B------:R-:W-:Y:S01]  /*9c90*/  FMUL.FTZ R13, R8, R13 ;  /* 0x0000000d080d7220 */ /* 0x000fe20000410000 */
[----:B------:R-:W-:Y:S01]  /*9ca0*/  SHF.L.U32 R8, R16, 0x10, RZ ;  /* 0x0000001010087819 */ /* 0x000fe200000006ff */
[----:B------:R-:W-:Y:S01]  /*9cb0*/  @!P1 FADD.FTZ R11, -R11, -RZ ;  /* 0x800000ff0b0b9221 */ /* 0x000fe20000010100 */
[----:B------:R-:W-:Y:S01]  /*9cc0*/  LOP3.LUT R16, R17, 0xffff0000, RZ, 0xc0, !PT ;  /* 0xffff000011107812 */ /* 0x000fe200078ec0ff */
[----:B------:R-:W-:-:S02]  /*9cd0*/  @!P1 FADD.FTZ R29, -R29, -RZ ;  /* 0x800000ff1d1d9221 */ /* 0x000fc40000010100 */
[----:B------:R-:W-:Y:S02]  /*9ce0*/  FMUL.FTZ R23, R23, R28 ;  /* 0x0000001c17177220 */ /* 0x000fe40000410000 */
[----:B------:R-:W-:Y:S02]  /*9cf0*/  @!P1 FADD.FTZ R30, -R30, -RZ ;  /* 0x800000ff1e1e9221 */ /* 0x000fe40000010100 */
[----:B------:R-:W-:Y:S01]  /*9d00*/  FMUL.FTZ R27, R27, R14 ;  /* 0x0000000e1b1b7220 */ /* 0x000fe20000410000 */
[C---:B------:R-:W-:Y:S01]  /*9d10*/  LOP3.LUT R14, R18.reuse, 0xffff0000, RZ, 0xc0, !PT ;  /* 0xffff0000120e7812 */ /* 0x040fe200078ec0ff */
[----:B------:R-:W-:Y:S01]  /*9d20*/  FMUL.FTZ R12, R9, R12 ;  /* 0x0000000c090c7220 */ /* 0x000fe20000410000 */
[C---:B------:R-:W-:Y:S01]  /*9d30*/  SHF.L.U32 R9, R19.reuse, 0x10, RZ ;  /* 0x0000001013097819 */ /* 0x040fe200000006ff */
[----:B------:R-:W-:Y:S01]  /*9d40*/  IMAD.U32 R15, R18, 0x10000, RZ ;  /* 0x00010000120f7824 */ /* 0x000fe200078e00ff */
[----:B------:R-:W-:Y:S01]  /*9d50*/  LOP3.LUT R18, R19, 0xffff0000, RZ, 0xc0, !PT ;  /* 0xffff000013127812 */ /* 0x000fe200078ec0ff */
[----:B------:R-:W-:-:S02]  /*9d60*/  FMUL.FTZ R11, R6, R11 ;  /* 0x0000000b060b7220 */ /* 0x000fc40000410000 */
[----:B------:R-:W-:Y:S02]  /*9d70*/  FMUL.FTZ R29, R26, R29 ;  /* 0x0000001d1a1d7220 */ /* 0x000fe40000410000 */
[----:B------:R-:W-:Y:S02]  /*9d80*/  IMAD.U32 R6, R17, 0x10000, RZ ;  /* 0x0001000011067824 */ /* 0x000fe400078e00ff */
[----:B------:R-:W-:Y:S02]  /*9d90*/  FFMA.FTZ R8, R20, R8, R23 ;  /* 0x0000000814087223 */ /* 0x000fe40000010017 */
[----:B------:R-:W-:Y:S02]  /*9da0*/  FFMA.FTZ R3, R3, R7, R10 ;  /* 0x0000000703037223 */ /* 0x000fe4000001000a */
[----:B------:R-:W-:Y:S02]  /*9db0*/  FMUL.FTZ R30, R25, R30 ;  /* 0x0000001e191e7220 */ /* 0x000fe40000410000 */
[----:B------:R-:W-:Y:S01]  /*9dc0*/  FFMA.FTZ R6, R22, R6, R11 ;  /* 0x0000000616067223 */ /* 0x000fe2000001000b */
[----:B------:R-:W-:Y:S01]  /*9dd0*/  F2FP.BF16.PACK_AB R8, R3, R8 ;  /* 0x000000080308723e */ /* 0x000fe200000010ff */
[----:B------:R-:W-:-:S02]  /*9de0*/  FFMA.FTZ R29, R0, R16, R29 ;  /* 0x00000010001d7223 */ /* 0x000fc4000001001d */
[----:B------:R-:W-:Y:S02]  /*9df0*/  FFMA.FTZ R9, R24, R9, R13 ;  /* 0x0000000918097223 */ /* 0x000fe4000001000d */
[----:B------:R-:W-:Y:S02]  /*9e00*/  FFMA.FTZ R4, R4, R18, R27 ;  /* 0x0000001204047223 */ /* 0x000fe4000001001b */
[----:B------:R-:W-:Y:S02]  /*9e10*/  FFMA.FTZ R15, R21, R15, R30 ;  /* 0x0000000f150f7223 */ /* 0x000fe4000001001e */
[----:B------:R-:W-:Y:S01]  /*9e20*/  FFMA.FTZ R12, R5, R14, R12 ;  /* 0x0000000e050c7223 */ /* 0x000fe2000001000c */
[----:B------:R-:W-:Y:S02]  /*9e30*/  F2FP.BF16.PACK_AB R5, R29, R6 ;  /* 0x000000061d05723e */ /* 0x000fe400000010ff */
[----:B------:R-:W-:Y:S01]  /*9e40*/  F2FP.BF16.PACK_AB R7, R4, R9 ;  /* 0x000000090407723e */ /* 0x000fe200000010ff */
[----:B------:R-:W-:Y:S01]  /*9e50*/  IMAD.MOV.U32 R4, RZ, RZ, R8 ;  /* 0x000000ffff047224 */ /* 0x000fe200078e0008 */
[----:B------:R-:W-:-:S02]  /*9e60*/  F2FP.BF16.PACK_AB R6, R12, R15 ;  /* 0x0000000f0c06723e */ /* 0x000fc400000010ff */
.L_x_4785:
[----:B------:R-:W-:Y:S05]  /*9e70*/  BSYNC B0 ;  /* 0x0000000000007941 */ /* 0x000fea0003800000 */
.L_x_4784:
[----:B-----5:R1:W-:Y:S01]  /*9e80*/  STS.128 [R128+0x2800], R4 ;  /* 0x0028000480007388 */ /* 0x0203e20000000c00 */
[----:B------:R-:W-:Y:S05]  /*9e90*/  BRA `(.L_x_4753) ;  /* 0x000003a000007947 */ /* 0x000fea0003800000 */
.L_x_4739:
        /* <DEDUP_REMOVED lines=29> */
.L_x_4787:
[----:B------:R-:W-:Y:S05]  /*a070*/  BSYNC B0 ;  /* 0x0000000000007941 */ /* 0x000fea0003800000 */
.L_x_4786:
        /* <DEDUP_REMOVED lines=28> */
.L_x_4753:
[----:B------:R-:W-:Y:S05]  /*a240*/  BSYNC B3 ;  /* 0x0000000000037941 */ /* 0x000fea0003800000 */
.L_x_4738:
[----:B------:R-:W-:Y:S01]  /*a250*/  IADD3 R139, R85, -0x1, RZ ;  /* 0xffffffff558b7810 */ /* 0x000fe20007ffe0ff */
[----:B------:R-:W-:Y:S01]  /*a260*/  BSSY B0, `(.L_x_4788) ;  /* 0x0000022000007945 */ /* 0x000fe20003800000 */
[----:B------:R-:W-:Y:S02]  /*a270*/  LEA R134, P1, R110, c[0x0][0x168], 0x1 ;  /* 0x00005a006e867a11 */ /* 0x000fe400078208ff */
[----:B----4-:R-:W-:Y:S01]  /*a280*/  LOP3.LUT R132, R74, 0xffff, RZ, 0xc0, !PT ;  /* 0x0000ffff4a847812 */ /* 0x010fe200078ec0ff */
[----:B------:R-:W-:Y:S01]  /*a290*/  IMAD R3, R139, -0x40, R61 ;  /* 0xffffffc08b037824 */ /* 0x000fe200078e023d */
[----:B------:R-:W-:Y:S02]  /*a2a0*/  LEA.HI.X R133, R110, c[0x0][0x16c], R51, 0x1, P1 ;  /* 0x00005b006e857a11 */ /* 0x000fe400008f0c33 */
[----:B------:R-:W-:Y:S02]  /*a2b0*/  LOP3.LUT R92, R132, 0xff, RZ, 0xc0, !PT ;  /* 0x000000ff845c7812 */ /* 0x000fe400078ec0ff */
[----:B------:R-:W-:-:S13]  /*a2c0*/  ISETP.GE.AND P2, PT, R112, R3, PT ;  /* 0x000000037000720c */ /* 0x000fda0003f46270 */
[----:B------:R-:W-:Y:S05]  /*a2d0*/  @P2 BRA `(.L_x_4789) ;  /* 0x000001a000002947 */ /* 0x000fea0003800000 */
[C---:B------:R-:W-:Y:S02]  /*a2e0*/  LOP3.LUT R0, R92.reuse, 0x1, RZ, 0xc0, !PT ;  /* 0x000000015c007812 */ /* 0x040fe400078ec0ff */
[----:B------:R-:W-:Y:S02]  /*a2f0*/  R2P PR, R92, 0x6 ;  /* 0x000000065c007804 */ /* 0x000fe40000000000 */
[----:B------:R-:W-:-:S11]  /*a300*/  ISETP.NE.U32.AND P5, PT, R0, 0x1, PT ;  /* 0x000000010000780c */ /* 0x000fd60003fa5070 */
[--C-:B------:R-:W-:Y:S02]  /*a310*/  @P1 IMAD.MOV.U32 R135, RZ, RZ, R133.reuse ;  /* 0x000000ffff871224 */ /* 0x100fe400078e0085 */
[----:B-1----:R-:W-:Y:S02]  /*a320*/  @!P5 IMAD.MOV.U32 R4, RZ, RZ, R134 ;  /* 0x000000ffff04d224 */ /* 0x002fe400078e0086 */
        /* <DEDUP_REMOVED lines=20> */
.L_x_4790:
[----:B------:R4:W-:Y:S02]  /*a470*/  STS.128 [R128+0x5000], RZ ;  /* 0x005000ff80007388 */ /* 0x0009e40000000c00 */
.L_x_4789:
[----:B------:R-:W-:Y:S05]  /*a480*/  BSYNC B0 ;  /* 0x0000000000007941 */ /* 0x000fea0003800000 */
.L_x_4788:
[----:B------:R-:W-:Y:S01]  /*a490*/  ISETP.GE.AND P1, PT, R2, R3, PT ;  /* 0x000000030200720c */ /* 0x000fe20003f26270 */
[----:B------:R-:W-:-:S12]  /*a4a0*/  BSSY B0, `(.L_x_4791) ;  /* 0x000001f000007945 */ /* 0x000fd80003800000 */
[----:B------:R-:W-:Y:S05]  /*a4b0*/  @P1 BRA `(.L_x_4792) ;  /* 0x000001d000001947 */ /* 0x000fea0003800000 */
[C---:B------:R-:W-:Y:S01]  /*a4c0*/  LOP3.LUT R0, R92.reuse, 0x1, RZ, 0xc0, !PT ;  /* 0x000000015c007812 */ /* 0x040fe200078ec0ff */
[----:B-1----:R-:W-:Y:S01]  /*a4d0*/  IMAD.MOV.U32 R5, RZ, RZ, c[0x0][0x19c] ;  /* 0x00006700ff057624 */ /* 0x002fe200078e00ff */
[----:B------:R-:W-:Y:S02]  /*a4e0*/  LOP3.LUT P5, RZ, R92, 0x2, RZ, 0xc0, !PT ;  /* 0x000000025cff7812 */ /* 0x000fe400078ac0ff */
[----:B------:R-:W-:Y:S01]  /*a4f0*/  ISETP.NE.U32.AND P6, PT, R0, 0x1, PT ;  /* 0x000000010000780c */ /* 0x000fe20003fc5070 */
[----:B------:R-:W-:Y:S01]  /*a500*/  IMAD.MOV.U32 R0, RZ, RZ, c[0x0][0x198] ;  /* 0x00006600ff007624 */ /* 0x000fe200078e00ff */
[----:B------:R-:W-:-:S11]  /*a510*/  LOP3.LUT P2, RZ, R92, 0x4, RZ, 0xc0, !PT ;  /* 0x000000045cff7812 */ /* 0x000fd6000784c0ff */
[----:B------:R-:W-:-:S04]  /*a520*/  @!P6 LEA R6, P1, R55, R134, 0x1 ;  /* 0x000000863706e211 */ /* 0x000fc800078208ff */
[----:B------:R-:W-:Y:S02]  /*a530*/  @!P6 LEA.HI.X R7, R55, R133, R54, 0x1, P1 ;  /* 0x000000853707e211 */ /* 0x000fe400008f0c36 */
[----:B------:R-:W-:-:S03]  /*a540*/  LEA R4, P1, R0, R110, 0x5 ;  /* 0x0000006e00047211 */ /* 0x000fc600078228ff */
[----:B------:R-:W-:Y:S01]  /*a550*/  @!PT LDS RZ, [RZ] ;  /* 0x00000000fffff984 */ /* 0x000fe20000000800 */
[----:B------:R-:W-:Y:S01]  /*a560*/  @!PT LDS RZ, [RZ] ;  /* 0x00000000fffff984 */ /* 0x000fe20000000800 */
[----:B------:R-:W-:Y:S01]  /*a570*/  @!PT LDS RZ, [RZ] ;  /* 0x00000000fffff984 */ /* 0x000fe20000000800 */
[----:B------:R1:W-:Y:S01]  /*a580*/  @!P6 LDGSTS.E.BYPASS.LTC128B.128 [R128+0x3800], [R6.64] ;  /* 0x038000000680efae */ /* 0x0003e2000b901d46 */
[----:B------:R-:W-:Y:S02]  /*a590*/  LEA.HI.X R5, R0, R51, R5, 0x5, P1 ;  /* 0x0000003300057211 */ /* 0x000fe400008f2c05 */
[C---:B------:R-:W-:Y:S01]  /*a5a0*/  @P5 LEA R10, P1, R4.reuse, c[0x0][0x168], 0x1 ;  /* 0x00005a00040a5a11 */ /* 0x040fe200078208ff */
[----:B------:R1:W-:Y:S03]  /*a5b0*/  @P6 STS.128 [R128+0x3800], RZ ;  /* 0x003800ff80006388 */ /* 0x0003e60000000c00 */
[C---:B------:R-:W-:Y:S02]  /*a5c0*/  @P5 LEA.HI.X R11, R4.reuse, c[0x0][0x16c], R5, 0x1, P1 ;  /* 0x00005b00040b5a11 */ /* 0x040fe400008f0c05 */
[----:B------:R-:W-:-:S03]  /*a5d0*/  @P2 LEA R8, P1, R4, c[0x0][0x168], 0x1 ;  /* 0x00005a0004082a11 */ /* 0x000fc600078208ff */
[----:B------:R-:W-:Y:S01]  /*a5e0*/  @!PT LDS RZ, [RZ] ;  /* 0x00000000fffff984 */ /* 0x000fe20000000800 */
[----:B------:R-:W-:Y:S01]  /*a5f0*/  @!PT LDS RZ, [RZ] ;  /* 0x00000000fffff984 */ /* 0x000fe20000000800 */
[----:B------:R-:W-:Y:S01]  /*a600*/  @!PT LDS RZ, [RZ] ;  /* 0x00000000fffff984 */ /* 0x000fe20000000800 */
[----:B------:R1:W-:Y:S01]  /*a610*/  @P5 LDGSTS.E.BYPASS.LTC128B.128 [R128+0x4800], [R10.64+0x40] ;  /* 0x048000400a805fae */ /* 0x0003e2000b901d46 */
[----:B------:R-:W-:-:S03]  /*a620*/  @P2 LEA.HI.X R9, R4, c[0x0][0x16c], R5, 0x1, P1 ;  /* 0x00005b0004092a11 */ /* 0x000fc600008f0c05 */
[----:B------:R1:W-:Y:S04]  /*a630*/  @!P5 STS.128 [R128+0x4800], RZ ;  /* 0x004800ff8000d388 */ /* 0x0003e80000000c00 */
[----:B------:R-:W-:Y:S01]  /*a640*/  @!PT LDS RZ, [RZ] ;  /* 0x00000000fffff984 */ /* 0x000fe20000000800 */
[----:B------:R-:W-:Y:S01]  /*a650*/  @!PT LDS RZ, [RZ] ;  /* 0x00000000fffff984 */ /* 0x000fe20000000800 */
[----:B------:R-:W-:Y:S01]  /*a660*/  @!PT LDS RZ, [RZ] ;  /* 0x00000000fffff984 */ /* 0x000fe20000000800 */
[----:B------:R1:W-:Y:S04]  /*a670*/  @P2 LDGSTS.E.BYPASS.LTC128B.128 [R128+0x5800], [R8.64+0x80] ;  /* 0x0580008008802fae */ /* 0x0003e8000b901d46 */
[----:B------:R1:W-:Y:S02]  /*a680*/  @!P2 STS.128 [R128+0x5800], RZ ;  /* 0x005800ff8000a388 */ /* 0x0003e40000000c00 */
.L_x_4792:
[----:B------:R-:W-:Y:S05]  /*a690*/  BSYNC B0 ;  /* 0x0000000000007941 */ /* 0x000fea0003800000 */
.L_x_4791:
[----:B------:R-:W0:Y:S01]  /*a6a0*/  LDGDEPBAR ;  /* 0x00000000000079af */ /* 0x000e220000000000 */
[----:B------:R-:W-:Y:S01]  /*a6b0*/  ISETP.GE.AND P2, PT, R112, R3, PT ;  /* 0x000000037000720c */ /* 0x000fe20003f46270 */
[----:B------:R-:W-:Y:S01]  /*a6c0*/  IMAD.SHL.U32 R72, R72, 0x2, RZ ;  /* 0x0000000248487824 */ /* 0x000fe200078e00ff */
[----:B------:R-:W-:Y:S01]  /*a6d0*/  SHF.R.S32.HI R0, RZ, 0x1f, R73 ;  /* 0x0000001fff007819 */ /* 0x000fe20000011449 */
[----:B------:R-:W-:Y:S01]  /*a6e0*/  BSSY B0, `(.L_x_4793) ;  /* 0x0000026000007945 */ /* 0x000fe20003800000 */
[----:B------:R-:W-:-:S02]  /*a6f0*/  LEA R144, P1, R86, c[0x0][0x170], 0x1 ;  /* 0x00005c0056907a11 */ /* 0x000fc400078208ff */
[----:B-1----:R-:W-:Y:S02]  /*a700*/  LEA.HI R135, R0, R73, RZ, 0x2 ;  /* 0x0000004900877211 */ /* 0x002fe400078f10ff */
[----:B------:R-:W-:Y:S02]  /*a710*/  LOP3.LUT R0, R72, 0x6, RZ, 0xc0, !PT ;  /* 0x0000000648007812 */ /* 0x000fe400078ec0ff */
        /* <DEDUP_REMOVED lines=33> */
.L_x_4795:
[----:B------:R1:W-:Y:S02]  /*a930*/  STS.128 [R128+0x8000], RZ ;  /* 0x008000ff80007388 */ /* 0x0003e40000000c00 */
.L_x_4794:
[----:B------:R-:W-:Y:S05]  /*a940*/  BSYNC B0 ;  /* 0x0000000000007941 */ /* 0x000fea0003800000 */
.L_x_4793:
        /* <DEDUP_REMOVED lines=9> */
[C---:B------:R-:W-:Y:S02]  /*a9e0*/  LOP3.LUT R2, R92.reuse, 0x1, RZ, 0xc0, !PT ;  /* 0x000000015c027812 */ /* 0x040fe400078ec0ff */
[----:B------:R-:W-:-:S02]  /*a9f0*/  LOP3.LUT P2, RZ, R92, 0x2, RZ, 0xc0, !PT ;  /* 0x000000025cff7812 */ /* 0x000fc4000784c0ff */
[----:B------:R-:W-:-:S11]  /*aa00*/  ISETP.NE.U32.AND P5, PT, R2, 0x1, PT ;  /* 0x000000010200780c */ /* 0x000fd60003fa5070 */
        /* <DEDUP_REMOVED lines=23> */
.L_x_4798:
[----:B------:R1:W-:Y:S02]  /*ab80*/  STS.128 [R128+0x8800], RZ ;  /* 0x008800ff80007388 */ /* 0x0003e40000000c00 */
.L_x_4797:
[----:B------:R-:W-:Y:S05]  /*ab90*/  BSYNC B0 ;  /* 0x0000000000007941 */ /* 0x000fea0003800000 */
.L_x_4796:
[----:B------:R-:W-:Y:S01]  /*aba0*/  LOP3.LUT R2, R70, 0x7fffffe, RZ, 0xc0, !PT ;  /* 0x07fffffe46027812 */ /* 0x000fe200078ec0ff */
[----:B------:R-:W-:Y:S01]  /*abb0*/  IMAD.SHL.U32 R69, R69, 0x40, RZ ;  /* 0x0000004045457824 */ /* 0x000fe200078e00ff */
[----:B-1----:R-:W-:Y:S01]  /*abc0*/  LEA.HI R5, R68, R68, RZ, 0x1 ;  /* 0x0000004444057211 */ /* 0x002fe200078f08ff */
[----:B------:R-:W-:Y:S01]  /*abd0*/  IMAD.SHL.U32 R67, R67, 0x8, RZ ;  /* 0x0000000843437824 */ /* 0x000fe200078e00ff */
[----:B------:R-:W-:Y:S01]  /*abe0*/  SHF.R.S32.HI R4, RZ, 0x1f, R71 ;  /* 0x0000001fff047819 */ /* 0x000fe20000011447 */
[----:B------:R-:W-:Y:S01]  /*abf0*/  IMAD.IADD R2, R71, 0x1, -R2 ;  /* 0x0000000147027824 */ /* 0x000fe200078e0a02 */
[----:B------:R-:W-:Y:S01]  /*ac00*/  LOP3.LUT R5, R5, 0xfffffffe, RZ, 0xc0, !PT ;  /* 0xfffffffe05057812 */ /* 0x000fe200078ec0ff */
[----:B------:R-:W-:Y:S01]  /*ac10*/  IMAD R0, R139, 0x40, R0 ;  /* 0x000000408b007824 */ /* 0x000fe200078e0200 */
        /* <DEDUP_REMOVED lines=8> */
[----:B------:R-:W0:Y:S01]  /*aca0*/  LDGDEPBAR ;  /* 0x00000000000079af */ /* 0x000e220000000000 */
[----:B------:R-:W-:Y:S01]  /*acb0*/  IMAD R5, R5, 0x8, R66 ;  /* 0x0000000805057824 */ /* 0x000fe200078e0242 */
[----:B------:R-:W-:-:S02]  /*acc0*/  LOP3.LUT R49, R49, 0xffffff00, RZ, 0xc0, !PT ;  /* 0xffffff0031317812 */ /* 0x000fc400078ec0ff */
[----:B------:R-:W-:Y:S02]  /*acd0*/  LOP3.LUT R67, R4, 0x8, R67, 0xf8, !PT ;  /* 0x0000000804437812 */ /* 0x000fe400078ef843 */
[----:B------:R-:W-:Y:S01]  /*ace0*/  LOP3.LUT R6, R69, 0x8, R6, 0xf8, !PT ;  /* 0x0000000845067812 */ /* 0x000fe200078ef806 */
[--C-:B------:R-:W-:Y:S01]  /*acf0*/  IMAD R7, R60, 0x200, R49.reuse ;  /* 0x000002003c077824 */ /* 0x100fe200078e0231 */
[----:B------:R-:W-:Y:S01]  /*ad00*/  SHF.R.U32.HI R4, RZ, 0x3, R4 ;  /* 0x00000003ff047819 */ /* 0x000fe20000011604 */
[C---:B------:R-:W-:Y:S01]  /*ad10*/  IMAD R49, R2.reuse, 0x20, R49 ;  /* 0x0000002002317824 */ /* 0x040fe200078e0231 */
[----:B------:R-:W-:Y:S01]  /*ad20*/  SHF.R.U32.HI R69, RZ, 0x3, R69 ;  /* 0x00000003ff457819 */ /* 0x000fe20000011645 */
[----:B------:R-:W-:Y:S01]  /*ad30*/  IMAD R7, R2, 0x20, R7 ;  /* 0x0000002002077824 */ /* 0x000fe200078e0207 */
[----:B------:R-:W-:Y:S02]  /*ad40*/  LOP3.LUT R4, R67, R4, RZ, 0x3c, !PT ;  /* 0x0000000443047212 */ /* 0x000fe400078e3cff */
[----:B------:R-:W-:-:S02]  /*ad50*/  LOP3.LUT R48, R6, R69, RZ, 0x3c, !PT ;  /* 0x0000004506307212 */ /* 0x000fc400078e3cff */
[----:B------:R-:W-:Y:S01]  /*ad60*/  IADD3 R2, R0, 0x1, RZ ;  /* 0x0000000100027810 */ /* 0x000fe20007ffe0ff */
        /* <DEDUP_REMOVED lines=8> */
[----:B------:R-:W1:Y:S01]  /*adf0*/  LDSM.16.M88.4 R68, [R125] ;  /* 0x000000007d44783b */ /* 0x000e620000000200 */
[----:B------:R-:W-:-:S03]  /*ae00*/  SEL R5, R5, 0xffffffe0, !P1 ;  /* 0xffffffe005057807 */ /* 0x000fc60004800000 */
[----:B--23--:R-:W2:Y:S02]  /*ae10*/  LDSM.16.M88.4 R28, [R124+0x3400] ;  /* 0x003400007c1c783b */ /* 0x00cea40000000200 */
[----:B------:R-:W-:Y:S02]  /*ae20*/  IMAD.IADD R121, R124, 0x1, R5 ;  /* 0x000000017c797824 */ /* 0x000fe400078e0205 */
[----:B------:R-:W3:Y:S04]  /*ae30*/  LDSM.16.M88.4 R20, [R124+0x3800] ;  /* 0x003800007c14783b */ /* 0x000ee80000000200 */
[----:B------:R-:W-:Y:S04]  /*ae40*/  LDSM.16.M88.4 R8, [R121+0x3000] ;  /* 0x003000007908783b */ /* 0x000fe80000000200 */
[----:B------:R-:W5:Y:S04]  /*ae50*/  LDSM.16.M88.4 R4, [R123] ;  /* 0x000000007b04783b */ /* 0x000f680000000200 */
[----:B------:R-:W4:Y:S04]  /*ae60*/  LDSM.16.M88.4 R80, [R124+0x3c00] ;  /* 0x003c00007c50783b */ /* 0x000f280000000200 */
[----:B------:R-:W3:Y:S04]  /*ae70*/  LDSM.16.M88.4 R44, [R121+0x3400] ;  /* 0x00340000792c783b */ /* 0x000ee80000000200 */
[----:B------:R-:W3:Y:S04]  /*ae80*/  LDSM.16.M88.4 R12, [R121+0x3800] ;  /* 0x00380000790c783b */ /* 0x000ee80000000200 */
[----:B------:R-:W3:Y:S04]  /*ae90*/  LDSM.16.M88.4 R76, [R121+0x3c00] ;  /* 0x003c0000794c783b */ /* 0x000ee80000000200 */
[----:B------:R-:W-:Y:S01]  /*aea0*/  LDSM.16.M88.4 R64, [R124+0x4000] ;  /* 0x004000007c40783b */ /* 0x000fe20000000200 */
[C---:B-1----:R-:W-:Y:S03]  /*aeb0*/  HMMA.16816.F32.BF16 R40, R68.reuse, R36, RZ ;  /* 0x000000244428723c */ /* 0x042fe600000418ff */
[----:B------:R-:W1:Y:S04]  /*aec0*/  LDSM.16.M88.4 R16, [R125+0x1000] ;  /* 0x001000007d10783b */ /* 0x000e680000000200 */
[----:B------:R-:W-:Y:S01]  /*aed0*/  LDSM.16.M88.4 R56, [R124+0x4400] ;  /* 0x004400007c38783b */ /* 0x000fe20000000200 */
[C---:B------:R-:W-:Y:S03]  /*aee0*/  HMMA.16816.F32.BF16 R36, R68.reuse, R38, RZ ;  /* 0x000000264424723c */ /* 0x040fe600000418ff */
[----:B------:R-:W-:Y:S05]  /*aef0*/  LDSM.16.M88.4 R88, [R121+0x4800] ;  /* 0x004800007958783b */ /* 0x000fea0000000200 */
[C---:B--2---:R-:W-:Y:S08]  /*af00*/  HMMA.16816.F32.BF16 R32, R68.reuse, R28, RZ ;  /* 0x0000001c4420723c */ /* 0x044ff000000418ff */
[C---:B------:R-:W-:Y:S08]  /*af10*/  HMMA.16816.F32.BF16 R28, R68.reuse, R30, RZ ;  /* 0x0000001e441c723c */ /* 0x040ff000000418ff */
[C---:B---3--:R-:W-:Y:S08]  /*af20*/  HMMA.16816.F32.BF16 R24, R68.reuse, R20, RZ ;  /* 0x000000144418723c */ /* 0x048ff000000418ff */
[----:B------:R-:W-:Y:S08]  /*af30*/  HMMA.16816.F32.BF16 R20, R68, R22, RZ ;  /* 0x000000164414723c */ /* 0x000ff000000418ff */
[C---:B-----5:R-:W-:Y:S08]  /*af40*/  HMMA.16816.F32.BF16 R40, R4.reuse, R8, R40 ;  /* 0x000000080428723c */ /* 0x060ff00000041828 */
[----:B------:R-:W-:Y:S01]  /*af50*/  HMMA.16816.F32.BF16 R36, R4, R10, R36 ;  /* 0x0000000a0424723c */ /* 0x000fe20000041824 */
[----:B------:R-:W2:Y:S07]  /*af60*/  LDSM.16.M88.4 R8, [R124+0x4800] ;  /* 0x004800007c08783b */ /* 0x000eae0000000200 */
[C---:B----4-:R-:W-:Y:S08]  /*af70*/  HMMA.16816.F32.BF16 R72, R68.reuse, R80, RZ ;  /* 0x000000504448723c */ /* 0x050ff000000418ff */
[----:B------:R-:W-:Y:S01]  /*af80*/  HMMA.16816.F32.BF16 R68, R68, R82, RZ ;  /* 0x000000524444723c */ /* 0x000fe200000418ff */
        /* <DEDUP_REMOVED lines=9> */
[----:B------:R-:W5:Y:S04]  /*b020*/  LDSM.16.M88.4 R4, [R121+0x4400] ;  /* 0x004400007904783b */ /* 0x000f680000000200 */
[----:B------:R-:W3:Y:S03]  /*b030*/  LDSM.16.M88.4 R76, [R121+0x4c00] ;  /* 0x004c0000794c783b */ /* 0x000ee60000000200 */
        /* <DEDUP_REMOVED lines=8> */
[----:B------:R-:W-:Y:S07]  /*b0c0*/  LDSM.16.M88.4 R56, [R124+0x5400] ;  /* 0x005400007c38783b */ /* 0x000fee0000000200 */
[C---:B---3--:R-:W-:Y:S08]  /*b0d0*/  HMMA.16816.F32.BF16 R72, R16.reuse, R44, R72 ;  /* 0x0000002c1048723c */ /* 0x048ff00000041848 */
[----:B------:R-:W-:Y:S01]  /*b0e0*/  HMMA.16816.F32.BF16 R68, R16, R46, R68 ;  /* 0x0000002e1044723c */ /* 0x000fe20000041844 */
[----:B------:R-:W2:Y:S04]  /*b0f0*/  LDSM.16.M88.4 R44, [R124+0x5800] ;  /* 0x005800007c2c783b */ /* 0x000ea80000000200 */
[----:B------:R-:W-:Y:S03]  /*b100*/  LDSM.16.M88.4 R16, [R121+0x5000] ;  /* 0x005000007910783b */ /* 0x000fe60000000200 */
[C---:B----4-:R-:W-:Y:S08]  /*b110*/  HMMA.16816.F32.BF16 R40, R80.reuse, R12, R40 ;  /* 0x0000000c5028723c */ /* 0x050ff00000041828 */
[C---:B------:R-:W-:Y:S01]  /*b120*/  HMMA.16816.F32.BF16 R36, R80.reuse, R14, R36 ;  /* 0x0000000e5024723c */ /* 0x040fe20000041824 */
[----:B------:R-:W3:Y:S07]  /*b130*/  LDSM.16.M88.4 R12, [R124+0x5c00] ;  /* 0x005c00007c0c783b */ /* 0x000eee0000000200 */
[C---:B-----5:R-:W-:Y:S08]  /*b140*/  HMMA.16816.F32.BF16 R32, R80.reuse, R4, R32 ;  /* 0x000000045020723c */ /* 0x060ff00000041820 */
[C---:B------:R-:W-:Y:S01]  /*b150*/  HMMA.16816.F32.BF16 R28, R80.reuse, R6, R28 ;  /* 0x00000006501c723c */ /* 0x040fe2000004181c */
[----:B------:R-:W4:Y:S07]  /*b160*/  LDSM.16.M88.4 R4, [R123+0x2000] ;  /* 0x002000007b04783b */ /* 0x000f2e0000000200 */
[C---:B------:R-:W-:Y:S08]  /*b170*/  HMMA.16816.F32.BF16 R24, R80.reuse, R88, R24 ;  /* 0x000000585018723c */ /* 0x040ff00000041818 */
[C---:B------:R-:W-:Y:S08]  /*b180*/  HMMA.16816.F32.BF16 R20, R80.reuse, R90, R20 ;  /* 0x0000005a5014723c */ /* 0x040ff00000041814 */
[C---:B------:R-:W-:Y:S08]  /*b190*/  HMMA.16816.F32.BF16 R72, R80.reuse, R76, R72 ;  /* 0x0000004c5048723c */ /* 0x040ff00000041848 */
[----:B------:R-:W-:Y:S08]  /*b1a0*/  HMMA.16816.F32.BF16 R68, R80, R78, R68 ;  /* 0x0000004e5044723c */ /* 0x000ff00000041844 */
[C---:B-1----:R-:W-:Y:S01]  /*b1b0*/  HMMA.16816.F32.BF16 R76, R8.reuse, R64, R40 ;  /* 0x00000040084c723c */ /* 0x042fe20000041828 */
[----:B------:R-:W1:Y:S07]  /*b1c0*/  LDSM.16.M88.4 R40, [R121+0x5400] ;  /* 0x005400007928783b */ /* 0x000e6e0000000200 */
[C---:B------:R-:W-:Y:S08]  /*b1d0*/  HMMA.16816.F32.BF16 R36, R8.reuse, R66, R36 ;  /* 0x000000420824723c */ /* 0x040ff00000041824 */
[C---:B--2---:R-:W-:Y:S08]  /*b1e0*/  HMMA.16816.F32.BF16 R24, R8.reuse, R44, R24 ;  /* 0x0000002c0818723c */ /* 0x044ff00000041818 */
[C---:B------:R-:W-:Y:S01]  /*b1f0*/  HMMA.16816.F32.BF16 R20, R8.reuse, R46, R20 ;  /* 0x0000002e0814723c */ /* 0x040fe20000041814 */
[----:B------:R-:W2:Y:S07]  /*b200*/  LDSM.16.M88.4 R44, [R121+0x5800] ;  /* 0x00580000792c783b */ /* 0x000eae0000000200 */
[C---:B------:R-:W-:Y:S08]  /*b210*/  HMMA.16816.F32.BF16 R32, R8.reuse, R56, R32 ;  /* 0x000000380820723c */ /* 0x040ff00000041820 */
[C---:B------:R-:W-:Y:S08]  /*b220*/  HMMA.16816.F32.BF16 R28, R8.reuse, R58, R28 ;  /* 0x0000003a081c723c */ /* 0x040ff0000004181c */
[----:B---3--:R-:W-:Y:S07]  /*b230*/  HMMA.16816.F32.BF16 R72, R8, R12, R72 ;  /* 0x0000000c0848723c */ /* 0x008fee0000041848 */
[----:B------:R-:W-:Y:S01]  /*b240*/  IMAD R12, R60, 0x10, R62 ;  /* 0x000000103c0c7824 */ /* 0x000fe200078e023e */
[----:B----4-:R-:W-:Y:S01]  /*b250*/  HMMA.16816.F32.BF16 R76, R4, R16, R76 ;  /* 0x00000010044c723c */ /* 0x010fe2000004184c */
[----:B------:R-:W-:-:S03]  /*b260*/  IADD3 R13, R0, 0x18, RZ ;  /* 0x00000018000d7810 */ /* 0x000fc60007ffe0ff */
[----:B------:R-:W-:-:S04]  /*b270*/  IADD3 R12, R12, 0x1, R135 ;  /* 0x000000010c0c7810 */ /* 0x000fc80007ffe087 */
[----:B------:R-:W-:Y:S01]  /*b280*/  HMMA.16816.F32.BF16 R36, R4, R18, R36 ;  /* 0x000000120424723c */ /* 0x000fe20000041824 */
[----:B------:R-:W3:Y:S01]  /*b290*/  LDSM.16.M88.4 R16, [R121+0x5c00] ;  /* 0x005c00007910783b */ /* 0x000ee20000000200 */
[----:B------:R-:W-:Y:S01]  /*b2a0*/  IADD3 R12, R61, R12, -R127 ;  /* 0x0000000c3d0c7210 */ /* 0x000fe20007ffe87f */
[----:B------:R-:W-:-:S04]  /*b2b0*/  DEPBAR.LE SB0, 0x0 ;  /* 0x000080000000791a */ /* 0x000fc80000000000 */
[----:B------:R-:W-:Y:S01]  /*b2c0*/  IADD3 R100, R12, c[0x0][0x2e8], RZ ;  /* 0x0000ba000c647a10 */ /* 0x000fe20007ffe0ff */
[C---:B-1----:R-:W-:Y:S03]  /*b2d0*/  HMMA.16816.F32.BF16 R32, R4.reuse, R40, R32 ;  /* 0x000000280420723c */ /* 0x042fe60000041820 */
[C---:B------:R-:W-:Y:S02]  /*b2e0*/  IADD3 R12, R100.reuse, 0x8, RZ ;  /* 0x00000008640c7810 */ /* 0x040fe40007ffe0ff */
[-C--:B------:R-:W-:Y:S02]  /*b2f0*/  IMNMX R100, R100, R61.reuse, PT ;  /* 0x0000003d64647217 */ /* 0x080fe40003800200 */
[----:B------:R-:W-:Y:S01]  /*b300*/  IMNMX R101, R12, R61, PT ;  /* 0x0000003d0c657217 */ /* 0x000fe20003800200 */
[----:B------:R-:W-:Y:S01]  /*b310*/  HMMA.16816.F32.BF16 R28, R4, R42, R28 ;  /* 0x0000002a041c723c */ /* 0x000fe2000004181c */
[----:B------:R-:W-:-:S02]  /*b320*/  ISETP.GE.AND P5, PT, R0, R100, PT ;  /* 0x000000640000720c */ /* 0x000fc40003fa6270 */
[----:B------:R-:W-:Y:S02]  /*b330*/  IADD3 R12, R0, 0x8, RZ ;  /* 0x00000008000c7810 */ /* 0x000fe40007ffe0ff */
[-C--:B------:R-:W-:Y:S02]  /*b340*/  ISETP.GE.AND P1, PT, R2, R100.reuse, PT ;  /* 0x000000640200720c */ /* 0x080fe40003f26270 */
[----:B------:R-:W-:Y:S01]  /*b350*/  FSEL R76, R76, -INF , !P5 ;  /* 0xff8000004c4c7808 */ /* 0x000fe20006800000 */
[----:B--2---:R-:W-:Y:S01]  /*b360*/  HMMA.16816.F32.BF16 R24, R4, R44, R24 ;  /* 0x0000002c0418723c */ /* 0x004fe20000041818 */
[----:B------:R-:W-:Y:S01]  /*b370*/  BAR.SYNC.DEFER_BLOCKING 0x0 ;  /* 0x0000000000007b1d */ /* 0x000fe20000010000 */
[C---:B------:R-:W-:Y:S02]  /*b380*/  ISETP.GE.AND P6, PT, R12.reuse, R100, PT ;  /* 0x000000640c00720c */ /* 0x040fe40003fc6270 */
[----:B------:R-:W-:Y:S02]  /*b390*/  ISETP.GE.AND P5, PT, R12, R101, PT ;  /* 0x000000650c00720c */ /* 0x000fe40003fa6270 */
[----:B------:R-:W-:-:S02]  /*b3a0*/  IADD3 R12, R0, 0x9, RZ ;  /* 0x00000009000c7810 */ /* 0x000fc40007ffe0ff */
[----:B------:R-:W-:Y:S01]  /*b3b0*/  FSEL R77, R77, -INF , !P1 ;  /* 0xff8000004d4d7808 */ /* 0x000fe20004800000 */
[----:B------:R-:W-:Y:S01]  /*b3c0*/  HMMA.16816.F32.BF16 R68, R8, R14, R68 ;  /* 0x0000000e0844723c */ /* 0x000fe20000041844 */
[-C--:B------:R-:W-:Y:S02]  /*b3d0*/  ISETP.GE.AND P1, PT, R0, R101.reuse, PT ;  /* 0x000000650000720c */ /* 0x080fe40003f26270 */
[----:B------:R-:W-:Y:S02]  /*b3e0*/  FSEL R36, R36, -INF , !P6 ;  /* 0xff80000024247808 */ /* 0x000fe40007000000 */
[----:B------:R-:W-:Y:S02]  /*b3f0*/  ISETP.GE.AND P2, PT, R2, R101, PT ;  /* 0x000000650200720c */ /* 0x000fe40003f46270 */
[----:B------:R-:W-:Y:S01]  /*b400*/  ISETP.GE.AND P6, PT, R12, R100, PT ;  /* 0x000000640c00720c */ /* 0x000fe20003fc6270 */
[----:B------:R-:W-:Y:S01]  /*b410*/  HMMA.16816.F32.BF16 R20, R4, R46, R20 ;  /* 0x0000002e0414723c */ /* 0x000fe20000041814 */
[----:B------:R-:W-:-:S02]  /*b420*/  IADD3 R2, R0, 0x10, RZ ;  /* 0x0000001000027810 */ /* 0x000fc40007ffe0ff */
[----:B------:R-:W-:Y:S02]  /*b430*/  FSEL R78, R78, -INF , !P1 ;  /* 0xff8000004e4e7808 */ /* 0x000fe40004800000 */
[-C--:B------:R-:W-:Y:S02]  /*b440*/  ISETP.GE.AND P1, PT, R12, R101.reuse, PT ;  /* 0x000000650c00720c */ /* 0x080fe40003f26270 */
[----:B------:R-:W-:Y:S01]  /*b450*/  FSEL R12, R79, -INF , !P2 ;  /* 0xff8000004f0c7808 */ /* 0x000fe20005000000 */
[----:B---3--:R-:W-:Y:S01]  /*b460*/  HMMA.16816.F32.BF16 R72, R4, R16, R72 ;  /* 0x000000100448723c */ /* 0x008fe20000041848 */
[----:B------:R-:W-:Y:S02]  /*b470*/  FSEL R52, R37, -INF , !P6 ;  /* 0xff80000025347808 */ /* 0x000fe40007000000 */
[C---:B------:R-:W-:Y:S02]  /*b480*/  ISETP.GE.AND P6, PT, R2.reuse, R100, PT ;  /* 0x000000640200720c */ /* 0x040fe40003fc6270 */
[----:B------:R-:W-:-:S02]  /*b490*/  ISETP.GE.AND P2, PT, R2, R101, PT ;  /* 0x000000650200720c */ /* 0x000fc40003f46270 */
[----:B------:R-:W-:Y:S01]  /*b4a0*/  IADD3 R2, R0, 0x11, RZ ;  /* 0x0000001100027810 */ /* 0x000fe20007ffe0ff */
[----:B------:R-:W-:Y:S01]  /*b4b0*/  HMMA.16816.F32.BF16 R68, R4, R18, R68 ;  /* 0x000000120444723c */ /* 0x000fe20000041844 */
        /* <DEDUP_REMOVED lines=23> */
[----:B------:R-:W-:Y:S02]  /*b630*/  FSEL R106, R24, -INF , !P6 ;  /* 0xff800000186a7808 */ /* 0x000fe40007000000 */
[----:B------:R-:W-:Y:S02]  /*b640*/  ISETP.GE.AND P1, PT, R9, R101, PT ;  /* 0x000000650900720c */ /* 0x000fe40003f26270 */
[-C--:B------:R-:W-:Y:S02]  /*b650*/  ISETP.GE.AND P6, PT, R2, R100.reuse, PT ;  /* 0x000000640200720c */ /* 0x080fe40003fc6270 */
[----:B------:R-:W-:Y:S02]  /*b660*/  IADD3 R9, R0, 0x29, RZ ;  /* 0x0000002900097810 */ /* 0x000fe40007ffe0ff */
[----:B------:R-:W-:Y:S02]  /*b670*/  FSEL R102, R20, -INF , !P6 ;  /* 0xff80000014667808 */ /* 0x000fe40007000000 */
        /* <DEDUP_REMOVED lines=13> */
[C---:B------:R-:W-:Y:S02]  /*b750*/  ISETP.GE.AND P1, PT, R2.reuse, R100, PT ;  /* 0x000000640200720c */ /* 0x040fe40003f26270 */
[----:B------:R-:W-:Y:S02]  /*b760*/  ISETP.GE.AND P5, PT, R2, R101, PT ;  /* 0x000000650200720c */ /* 0x000fe40003fa6270 */
[----:B------:R-:W-:Y:S02]  /*b770*/  ISETP.GT.AND P6, PT, R139, R126, PT ;  /* 0x0000007e8b00720c */ /* 0x000fe40003fc4270 */
[----:B------:R-:W-:Y:S02]  /*b780*/  ISETP.GE.AND P2, PT, R4, R100, PT ;  /* 0x000000640400720c */ /* 0x000fe40003f46270 */
[----:B------:R-:W-:Y:S02]  /*b790*/  IADD3 R2, R0, 0x38, RZ ;  /* 0x0000003800027810 */ /* 0x000fe40007ffe0ff */
[----:B------:R-:W-:-:S02]  /*b7a0*/  SHF.R.S32.HI R5, RZ, 0x1f, R60 ;  /* 0x0000001fff057819 */ /* 0x000fc4000001143c */
[----:B------:R-:W-:Y:S02]  /*b7b0*/  IADD3 R0, R0, 0x39, RZ ;  /* 0x0000003900007810 */ /* 0x000fe40007ffe0ff */
[----:B------:R-:W-:Y:S02]  /*b7c0*/  FSEL R88, R72, -INF , !P2 ;  /* 0xff80000048587808 */ /* 0x000fe40005000000 */
[----:B------:R-:W-:Y:S02]  /*b7d0*/  FSEL R35, R73, -INF , !P1 ;  /* 0xff80000049237808 */ /* 0x000fe40004800000 */
[-C--:B------:R-:W-:Y:S02]  /*b7e0*/  ISETP.GE.AND P2, PT, R2, R100.reuse, PT ;  /* 0x000000640200720c */ /* 0x080fe40003f46270 */
[----:B------:R-:W-:Y:S02]  /*b7f0*/  ISETP.GE.AND P1, PT, R0, R100, PT ;  /* 0x000000640000720c */ /* 0x000fe40003f26270 */
[----:B------:R-:W-:-:S02]  /*b800*/  LEA.HI R5, R5, R60, RZ, 0x2 ;  /* 0x0000003c05057211 */ /* 0x000fc400078f10ff */
[----:B------:R-:W-:Y:S02]  /*b810*/  FSEL R34, R68, -INF , !P2 ;  /* 0xff80000044227808 */ /* 0x000fe40005000000 */
[----:B------:R-:W-:Y:S02]  /*b820*/  FSEL R33, R69, -INF , !P1 ;  /* 0xff80000045217808 */ /* 0x000fe40004800000 */
[----:B------:R-:W-:Y:S02]  /*b830*/  LOP3.LUT R5, R5, 0xfffffffc, RZ, 0xc0, !PT ;  /* 0xfffffffc05057812 */ /* 0x000fe400078ec0ff */
[-C--:B------:R-:W-:Y:S02]  /*b840*/  ISETP.GE.AND P2, PT, R2, R101.reuse, PT ;  /* 0x000000650200720c */ /* 0x080fe40003f46270 */
[----:B------:R-:W-:Y:S01]  /*b850*/  ISETP.GE.AND P1, PT, R0, R101, PT ;  /* 0x000000650000720c */ /* 0x000fe20003f26270 */
[----:B------:R-:W-:Y:S01]  /*b860*/  IMAD.IADD R136, R60, 0x1, -R5 ;  /* 0x000000013c887824 */ /* 0x000fe200078e0a05 */
        /* <DEDUP_REMOVED lines=8> */
[----:B------:R-:W-:Y:S02]  /*b8f0*/  IABS R9, R4 ;  /* 0x0000000400097213 */ /* 0x000fe40000000000 */
[C---:B------:R-:W-:Y:S02]  /*b900*/  IADD3 R6, R4.reuse, -0x40, RZ ;  /* 0xffffffc004067810 */ /* 0x040fe40007ffe0ff */
[----:B------:R-:W-:Y:S02]  /*b910*/  LOP3.LUT R4, R4, c[0x0][0x2d0], RZ, 0x3c, !PT ;  /* 0x0000b40004047a12 */ /* 0x000fe400078e3cff */
[----:B-1----:R-:W1:Y:S02]  /*b920*/  MUFU.RCP R16, R7 ;  /* 0x0000000700107308 */ /* 0x002e640000001000 */
[----:B-1----:R-:W-:-:S06]  /*b930*/  IADD3 R16, R16, 0xffffffe, RZ ;  /* 0x0ffffffe10107810 */ /* 0x002fcc0007ffe0ff */
[----:B------:R-:W1:Y:S02]  /*b940*/  F2I.FTZ.U32.TRUNC.NTZ R17, R16 ;  /* 0x0000001000117305 */ /* 0x000e64000021f000 */
[--C-:B-1----:R-:W-:Y:S02]  /*b950*/  IMAD.MOV R5, RZ, RZ, -R17.reuse ;  /* 0x000000ffff057224 */ /* 0x102fe400078e0a11 */
[----:B------:R-:W-:Y:S02]  /*b960*/  IMAD.MOV.U32 R16, RZ, RZ, RZ ;  /* 0x000000ffff107224 */ /* 0x000fe400078e00ff */
        /* <DEDUP_REMOVED lines=18> */
[----:B------:R-:W-:-:S05]  /*ba90*/  ISETP.GE.AND P2, PT, R6, RZ, PT ;  /* 0x000000ff0600720c */ /* 0x000fca0003f46270 */
[----:B------:R-:W-:Y:S02]  /*baa0*/  @P5 IADD3 R11, R11, 0x1, RZ ;  /* 0x000000010b0b5810 */ /* 0x000fe40007ffe0ff */
[----:B------:R-:W-:-:S04]  /*bab0*/  ISETP.GE.AND P5, PT, R4, RZ, PT ;  /* 0x000000ff0400720c */ /* 0x000fc80003fa6270 */
[----:B------:R-:W-:Y:S02]  /*bac0*/  @P1 IADD3 R0, R0, 0x1, RZ ;  /* 0x0000000100001810 */ /* 0x000fe40007ffe0ff */
[----:B------:R-:W-:-:S03]  /*bad0*/  ISETP.NE.AND P1, PT, RZ, c[0x0][0x2d0], PT ;  /* 0x0000b400ff007a0c */ /* 0x000fc60003f25270 */
[----:B------:R-:W-:Y:S01]  /*bae0*/  IMAD.MOV.U32 R7, RZ, RZ, R0 ;  /* 0x000000ffff077224 */ /* 0x000fe200078e0000 */
[----:B------:R-:W-:-:S03]  /*baf0*/  LOP3.LUT R0, RZ, c[0x0][0x2d0], RZ, 0x33, !PT ;  /* 0x0000b400ff007a12 */ /* 0x000fc600078e33ff */
        /* <DEDUP_REMOVED lines=10> */
[----:B------:R-:W-:-:S05]  /*bba0*/  IMAD R5, R0, R5, -0x40 ;  /* 0xffffffc000057424 */ /* 0x000fca00078e0205 */
[----:B------:R-:W-:-:S05]  /*bbb0*/  SHF.R.S32.HI R0, RZ, 0x1f, R5 ;  /* 0x0000001fff007819 */ /* 0x000fca0000011405 */
[----:B------:R-:W-:-:S04]  /*bbc0*/  IMAD R0, R0, c[0x0][0x198], RZ ;  /* 0x0000660000007a24 */ /* 0x000fc800078e02ff */
[----:B------:R-:W-:Y:S01]  /*bbd0*/  IMAD R0, R5, c[0x0][0x19c], R0 ;  /* 0x0000670005007a24 */ /* 0x000fe200078e0200 */
[----:B--2---:R-:W-:Y:S01]  /*bbe0*/  IADD3 R4, -R7, R4, RZ ;  /* 0x0000000407047210 */ /* 0x004fe20007ffe1ff */
[----:B------:R-:W-:-:S03]  /*bbf0*/  IMAD.WIDE.U32 R6, R5, c[0x0][0x198], RZ ;  /* 0x0000660005067a25 */ /* 0x000fc600078e00ff */
[----:B------:R-:W-:Y:S01]  /*bc00*/  SHF.R.S32.HI R2, RZ, 0x1f, R4 ;  /* 0x0000001fff027819 */ /* 0x000fe20000011404 */
[----:B------:R-:W-:-:S04]  /*bc10*/  IMAD.IADD R7, R7, 0x1, R0 ;  /* 0x0000000107077824 */ /* 0x000fc800078e0200 */
[----:B------:R-:W-:Y:S02]  /*bc20*/  IMAD R5, R2, c[0x0][0x180], RZ ;  /* 0x0000600002057a24 */ /* 0x000fe400078e02ff */
[----:B------:R-:W-:-:S04]  /*bc30*/  IMAD.WIDE.U32 R6, R4, c[0x0][0x180], R6 ;  /* 0x0000600004067a25 */ /* 0x000fc800078e0006 */
[----:B------:R-:W-:-:S04]  /*bc40*/  IMAD R5, R4, c[0x0][0x184], R5 ;  /* 0x0000610004057a24 */ /* 0x000fc800078e0205 */
[----:B------:R-:W-:Y:S01]  /*bc50*/  IMAD.IADD R2, R7, 0x1, R5 ;  /* 0x0000000107027824 */ /* 0x000fe200078e0205 */
[----:B------:R-:W-:Y:S01]  /*bc60*/  MOV R7, R6 ;  /* 0x0000000600077202 */ /* 0x000fe20000000f00 */
[----:B------:R-:W-:Y:S05]  /*bc70*/  BRA `(.L_x_4801) ;  /* 0x0000003000007947 */ /* 0x000fea0003800000 */
.L_x_4800:
[----:B------:R-:W-:-:S05]  /*bc80*/  IMAD.MOV.U32 R7, RZ, RZ, c[0x0][0x198] ;  /* 0x00006600ff077624 */ /* 0x000fca00078e00ff */
[----:B------:R-:W-:-:S04]  /*bc90*/  LEA R7, -R7, RZ, 0x6 ;  /* 0x000000ff07077211 */ /* 0x000fc800078e31ff */
[----:B------:R-:W-:Y:S02]  /*bca0*/  SHF.R.S32.HI R2, RZ, 0x1f, R7 ;  /* 0x0000001fff027819 */ /* 0x000fe40000011407 */
.L_x_4801:
[C---:B------:R-:W-:Y:S02]  /*bcb0*/  LOP3.LUT P5, RZ, R92.reuse, 0x2, RZ, 0xc0, !PT ;  /* 0x000000025cff7812 */ /* 0x040fe400078ac0ff */
[C---:B------:R-:W-:Y:S02]  /*bcc0*/  LEA R134, P1, R7.reuse, R134, 0x1 ;  /* 0x0000008607867211 */ /* 0x040fe400078208ff */
[----:B------:R-:W-:Y:S02]  /*bcd0*/  LOP3.LUT P2, RZ, R92, 0x1, RZ, 0xc0, !PT ;  /* 0x000000015cff7812 */ /* 0x000fe4000784c0ff */
[----:B------:R-:W-:-:S07]  /*bce0*/  LEA.HI.X R133, R7, R133, R2, 0x1, P1 ;  /* 0x0000008507857211 */ /* 0x000fce00008f0c02 */
[----:B------:R-:W-:-:S05]  /*bcf0*/  @P5 IADD3 R9, P1, R7, R110, RZ ;  /* 0x0000006e07095210 */ /* 0x000fca0007f3e0ff */
[----:B------:R-:W-:Y:S01]  /*bd00*/  @P5 IMAD.X R4, R2, 0x1, R51, P1 ;  /* 0x0000000102045824 */ /* 0x000fe200008e0633 */
[----:B------:R-:W-:-:S05]  /*bd10*/  IADD3 R5, P1, R55, R7, RZ ;  /* 0x0000000737057210 */ /* 0x000fca0007f3e0ff */
[----:B------:R-:W-:Y:S01]  /*bd20*/  IMAD.X R0, R54, 0x1, R2, P1 ;  /* 0x0000000136007824 */ /* 0x000fe200008e0602 */
[----:B------:R-:W-:-:S04]  /*bd30*/  @P2 LEA R16, P1, R55, R134, 0x1 ;  /* 0x0000008637102211 */ /* 0x000fc800078208ff */
[----:B------:R-:W-:Y:S02]  /*bd40*/  @P2 LEA.HI.X R17, R55, R133, R54, 0x1, P1 ;  /* 0x0000008537112211 */ /* 0x000fe400008f0c36 */
[----:B------:R-:W-:-:S13]  /*bd50*/  LOP3.LUT P2, RZ, R92, 0x4, RZ, 0xc0, !PT ;  /* 0x000000045cff7812 */ /* 0x000fda000784c0ff */
[----:B------:R-:W-:-:S05]  /*bd60*/  @P2 IADD3 R7, P1, R7, R110, RZ ;  /* 0x0000006e07072210 */ /* 0x000fca0007f3e0ff */
[----:B------:R-:W-:Y:S01]  /*bd70*/  @P2 IMAD.X R2, R2, 0x1, R51, P1 ;  /* 0x0000000102022824 */ /* 0x000fe200008e0633 */
[----:B------:R-:W-:-:S05]  /*bd80*/  @P5 IADD3 R11, P1, R5, R110, RZ ;  /* 0x0000006e050b5210 */ /* 0x000fca0007f3e0ff */
[----:B------:R-:W-:Y:S01]  /*bd90*/  @P5 IMAD.X R6, R0, 0x1, R51, P1 ;  /* 0x0000000100065824 */ /* 0x000fe200008e0633 */
[----:B------:R-:W-:-:S05]  /*bda0*/  @P2 IADD3 R5, P1, R5, R110, RZ ;  /* 0x0000006e05052210 */ /* 0x000fca0007f3e0ff */
[----:B------:R-:W-:Y:S01]  /*bdb0*/  @P2 IMAD.X R0, R0, 0x1, R51, P1 ;  /* 0x0000000100002824 */ /* 0x000fe200008e0633 */
[----:B------:R-:W-:-:S04]  /*bdc0*/  @P5 LEA R18, P1, R9, c[0x0][0x168], 0x1 ;  /* 0x00005a0009125a11 */ /* 0x000fc800078208ff */
[----:B------:R-:W-:Y:S02]  /*bdd0*/  @P5 LEA.HI.X R19, R9, c[0x0][0x16c], R4, 0x1, P1 ;  /* 0x00005b0009135a11 */ /* 0x000fe400008f0c04 */
[----:B------:R-:W-:-:S04]  /*bde0*/  @P2 LEA R20, P1, R7, c[0x0][0x168], 0x1 ;  /* 0x00005a0007142a11 */ /* 0x000fc800078208ff */
[----:B------:R-:W-:Y:S02]  /*bdf0*/  @P2 LEA.HI.X R21, R7, c[0x0][0x16c], R2, 0x1, P1 ;  /* 0x00005b0007152a11 */ /* 0x000fe400008f0c02 */
[----:B------:R-:W-:-:S04]  /*be00*/  @P2 LEA R4, P1, R5, c[0x0][0x168], 0x1 ;  /* 0x00005a0005042a11 */ /* 0x000fc800078208ff */
[----:B------:R-:W-:Y:S02]  /*be10*/  @P2 LEA.HI.X R5, R5, c[0x0][0x16c], R0, 0x1, P1 ;  /* 0x00005b0005052a11 */ /* 0x000fe400008f0c00 */
[----:B------:R-:W-:-:S04]  /*be20*/  @P5 LEA R22, P1, R11, c[0x0][0x168], 0x1 ;  /* 0x00005a000b165a11 */ /* 0x000fc800078208ff */
[----:B------:R-:W-:Y:S02]  /*be30*/  @P5 LEA.HI.X R23, R11, c[0x0][0x16c], R6, 0x1, P1 ;  /* 0x00005b000b175a11 */ /* 0x000fe400008f0c06 */
[----:B------:R-:W-:-:S13]  /*be40*/  LOP3.LUT P1, RZ, R92, 0x1, RZ, 0xc0, !PT ;  /* 0x000000015cff7812 */ /* 0x000fda000782c0ff */
[----:B------:R-:W-:Y:S02]  /*be50*/  @P1 IMAD.MOV.U32 R6, RZ, RZ, R134 ;  /* 0x000000ffff061224 */ /* 0x000fe400078e0086 */
[----:B------:R-:W-:-:S05]  /*be60*/  @P1 IMAD.MOV.U32 R7, RZ, RZ, R133 ;  /* 0x000000ffff071224 */ /* 0x000fca00078e0085 */
[----:B------:R-:W-:Y:S01]  /*be70*/  @!PT LDS RZ, [RZ] ;  /* 0x00000000fffff984 */ /* 0x000fe20000000800 */
[----:B------:R-:W-:Y:S01]  /*be80*/  @!PT LDS RZ, [RZ] ;  /* 0x00000000fffff984 */ /* 0x000fe20000000800 */
[----:B------:R-:W-:Y:S01]  /*be90*/  @!PT LDS RZ, [RZ] ;  /* 0x00000000fffff984 */ /* 0x000fe20000000800 */
[----:B------:R1:W-:Y:S04]  /*bea0*/  @P1 LDGSTS.E.BYPASS.LTC128B.128 [R128+0x3000], [R6.64] ;  /* 0x0300000006801fae */ /* 0x0003e8000b901d46 */
[----:B------:R1:W-:Y:S04]  /*beb0*/  @!P1 STS [R128+0x3000], RZ ;  /* 0x003000ff80009388 */ /* 0x0003e80000000800 */
[----:B------:R1:W-:Y:S04]  /*bec0*/  @!P1 STS [R128+0x3004], RZ ;  /* 0x003004ff80009388 */ /* 0x0003e80000000800 */
[----:B------:R1:W-:Y:S04]  /*bed0*/  @!P1 STS.64 [R128+0x3008], RZ ;  /* 0x003008ff80009388 */ /* 0x0003e80000000a00 */
        /* <DEDUP_REMOVED lines=26> */
.L_x_4799:
        /* <DEDUP_REMOVED lines=30> */
[----:B------:R-:W-:Y:S01]  /*c260*/  SHF.L.U32 R122, R122, 0x1, RZ ;  /* 0x000000017a7a7819 */ /* 0x000fe200000006ff */
[----:B------:R-:W1:Y:S03]  /*c270*/  SHFL.BFLY PT, R7, R0, 0x2, 0x1f ;  /* 0x0c401f0000077f89 */ /* 0x000e6600000e0000 */
[----:B------:R-:W-:Y:S01]  /*c280*/  LEA R120, R3, R122, 0x1 ;  /* 0x0000007a03787211 */ /* 0x000fe200078e08ff */
[----:B------:R-:W2:Y:S04]  /*c290*/  SHFL.BFLY PT, R5, R4, 0x2, 0x1f ;  /* 0x0c401f0004057f89 */ /* 0x000ea800000e0000 */
[----:B------:R-:W-:Y:S04]  /*c2a0*/  LDSM.16.MT88.4 R60, [R120+0x7000] ;  /* 0x00700000783c783b */ /* 0x000fe80000004200 */
[----:B------:R-:W-:Y:S01]  /*c2b0*/  LDSM.16.MT88.4 R16, [R122+0x6400] ;  /* 0x006400007a10783b */ /* 0x000fe20000004200 */
[----:B-1----:R-:W-:-:S02]  /*c2c0*/  FMNMX.FTZ R7, R0, R7, !PT ;  /* 0x0000000700077209 */ /* 0x002fc40007810000 */
[----:B--2---:R-:W-:-:S03]  /*c2d0*/  FMNMX.FTZ R5, R4, R5, !PT ;  /* 0x0000000504057209 */ /* 0x004fc60007810000 */
[----:B------:R-:W1:Y:S04]  /*c2e0*/  SHFL.BFLY PT, R2, R7, 0x1, 0x1f ;  /* 0x0c201f0007027f89 */ /* 0x000e6800000e0000 */
[----:B------:R-:W2:Y:S01]  /*c2f0*/  SHFL.BFLY PT, R0, R5, 0x1, 0x1f ;  /* 0x0c201f0005007f89 */ /* 0x000ea200000e0000 */
        /* <DEDUP_REMOVED lines=9> */
[--C-:B------:R-:W-:Y:S02]  /*c390*/  FFMA.FTZ R90, R77, c[0x0][0x23c], -R97.reuse ;  /* 0x00008f004d5a7a23 */ /* 0x100fe40000010861 */
[----:B------:R-:W-:Y:S02]  /*c3a0*/  FFMA.FTZ R91, R36, c[0x0][0x23c], -R97 ;  /* 0x00008f00245b7a23 */ /* 0x000fe40000010861 */
[----:B------:R-:W-:Y:S01]  /*c3b0*/  FFMA.FTZ R96, R44, c[0x0][0x23c], -R89 ;  /* 0x00008f002c607a23 */ /* 0x000fe20000010859 */
[----:B------:R-:W-:Y:S01]  /*c3c0*/  MUFU.EX2 R93, R93 ;  /* 0x0000005d005d7308 */ /* 0x000fe20000000800 */
[----:B------:R-:W1:Y:S01]  /*c3d0*/  LDSM.16.MT88.4 R44, [R120+0x6000] ;  /* 0x00600000782c783b */ /* 0x000e620000004200 */
[----:B------:R-:W-:Y:S02]  /*c3e0*/  FFMA.FTZ R26, R52, c[0x0][0x23c], -R97 ;  /* 0x00008f00341a7a23 */ /* 0x000fe40000010861 */
[--C-:B------:R-:W-:Y:S01]  /*c3f0*/  FFMA.FTZ R95, R78, c[0x0][0x23c], -R89.reuse ;  /* 0x00008f004e5f7a23 */ /* 0x100fe20000010859 */
[----:B------:R-:W2:Y:S01]  /*c400*/  LDSM.16.MT88.4 R52, [R122+0x7000] ;  /* 0x007000007a34783b */ /* 0x000ea20000004200 */
[----:B------:R-:W-:-:S02]  /*c410*/  FFMA.FTZ R94, R12, c[0x0][0x23c], -R89 ;  /* 0x00008f000c5e7a23 */ /* 0x000fc40000010859 */
[----:B------:R-:W-:Y:S01]  /*c420*/  FFMA.FTZ R27, R42, c[0x0][0x23c], -R89 ;  /* 0x00008f002a1b7a23 */ /* 0x000fe20000010859 */
[----:B------:R-:W3:Y:S01]  /*c430*/  MUFU.EX2 R90, R90 ;  /* 0x0000005a005a7308 */ /* 0x000ee20000000800 */
[----:B------:R-:W-:Y:S01]  /*c440*/  FFMA.FTZ R23, R28, c[0x0][0x23c], -R97 ;  /* 0x00008f001c177a23 */ /* 0x000fe20000010861 */
[----:B------:R-:W-:Y:S01]  /*c450*/  LDSM.16.MT88.4 R76, [R122+0x8000] ;  /* 0x008000007a4c783b */ /* 0x000fe20000004200 */
[--C-:B------:R-:W-:Y:S02]  /*c460*/  FFMA.FTZ R28, R10, c[0x0][0x23c], -R89.reuse ;  /* 0x00008f000a1c7a23 */ /* 0x100fe40000010859 */
[----:B------:R-:W-:Y:S02]  /*c470*/  FFMA.FTZ R21, R8, c[0x0][0x23c], -R89 ;  /* 0x00008f0008157a23 */ /* 0x000fe40000010859 */
[----:B------:R-:W-:Y:S01]  /*c480*/  LDSM.16.MT88.4 R8, [R120+0x6400] ;  /* 0x006400007808783b */ /* 0x000fe20000004200 */
[----:B------:R-:W-:Y:S01]  /*c490*/  MUFU.EX2 R91, R91 ;  /* 0x0000005b005b7308 */ /* 0x000fe20000000800 */
[----:B------:R-:W-:-:S02]  /*c4a0*/  FFMA.FTZ R25, R38, c[0x0][0x23c], -R97 ;  /* 0x00008f0026197a23 */ /* 0x000fc40000010861 */
[--C-:B------:R-:W-:Y:S01]  /*c4b0*/  FFMA.FTZ R24, R40, c[0x0][0x23c], -R97.reuse ;  /* 0x00008f0028187a23 */ /* 0x100fe20000010861 */
[----:B------:R-:W4:Y:S01]  /*c4c0*/  LDSM.16.MT88.4 R36, [R122+0x6000] ;  /* 0x006000007a24783b */ /* 0x000f220000004200 */
[----:B------:R-:W-:Y:S02]  /*c4d0*/  FFMA.FTZ R20, R14, c[0x0][0x23c], -R97 ;  /* 0x00008f000e147a23 */ /* 0x000fe40000010861 */
        /* <DEDUP_REMOVED lines=8> */
[----:B------:R-:W-:Y:S02]  /*c560*/  FFMA.FTZ R107, R98, c[0x0][0x23c], -R89 ;  /* 0x00008f00626b7a23 */ /* 0x000fe40000010859 */
[--C-:B------:R-:W-:Y:S02]  /*c570*/  FFMA.FTZ R106, R106, c[0x0][0x23c], -R97.reuse ;  /* 0x00008f006a6a7a23 */ /* 0x100fe40000010861 */
[----:B------:R-:W-:Y:S02]  /*c580*/  FFMA.FTZ R99, R116, c[0x0][0x23c], -R97 ;  /* 0x00008f0074637a23 */ /* 0x000fe40000010861 */
        /* <DEDUP_REMOVED lines=34> */
[----:B------:R-:W-:Y:S02]  /*c7b0*/  HMMA.16816.F32.BF16 R52, R72, R54, RZ ;  /* 0x000000364834723c */ /* 0x000fe400000418ff */
[----:B------:R-:W1:Y:S01]  /*c7c0*/  MUFU.EX2 R21, R21 ;  /* 0x0000001500157308 */ /* 0x000e620000000800 */
[----:B-----5:R-:W-:Y:S01]  /*c7d0*/  F2FP.BF16.PACK_AB R6, R20, R23 ;  /* 0x000000171406723e */ /* 0x020fe200000010ff */
[----:B------:R-:W-:-:S04]  /*c7e0*/  FADD.FTZ R23, R23, R24 ;  /* 0x0000001817177221 */ /* 0x000fc80000010000 */
[C---:B----4-:R-:W-:Y:S01]  /*c7f0*/  HMMA.16816.F32.BF16 R80, R72.reuse, R36, RZ ;  /* 0x000000244850723c */ /* 0x050fe200000418ff */
        /* <DEDUP_REMOVED lines=22> */
[----:B------:R-:W4:Y:S06]  /*c960*/  MUFU.EX2 R102, R102 ;  /* 0x0000006600667308 */ /* 0x000f2c0000000800 */
[C---:B---3--:R-:W-:Y:S02]  /*c970*/  HMMA.16816.F32.BF16 R48, R4.reuse, R12, R48 ;  /* 0x0000000c0430723c */ /* 0x048fe40000041830 */
[----:B------:R-:W-:Y:S06]  /*c980*/  MUFU.EX2 R103, R103 ;  /* 0x0000006700677308 */ /* 0x000fec0000000800 */
[C---:B------:R-:W-:Y:S01]  /*c990*/  HMMA.16816.F32.BF16 R52, R4.reuse, R14, R52 ;  /* 0x0000000e0434723c */ /* 0x040fe20000041834 */
[----:B------:R-:W3:Y:S01]  /*c9a0*/  LDSM.16.MT88.4 R12, [R122+0x8400] ;  /* 0x008400007a0c783b */ /* 0x000ee20000004200 */
[----:B------:R-:W5:Y:S06]  /*c9b0*/  MUFU.EX2 R98, R98 ;  /* 0x0000006200627308 */ /* 0x000f6c0000000800 */
[C---:B------:R-:W-:Y:S02]  /*c9c0*/  HMMA.16816.F32.BF16 R80, R4.reuse, R16, R80 ;  /* 0x000000100450723c */ /* 0x040fe40000041850 */
[----:B------:R-:W-:Y:S06]  /*c9d0*/  MUFU.EX2 R88, R88 ;  /* 0x0000005800587308 */ /* 0x000fec0000000800 */
[----:B------:R-:W-:Y:S01]  /*c9e0*/  HMMA.16816.F32.BF16 R36, R4, R18, R36 ;  /* 0x000000120424723c */ /* 0x000fe20000041824 */
[----:B------:R-:W1:Y:S01]  /*c9f0*/  LDSM.16.MT88.4 R16, [R120+0x7400] ;  /* 0x007400007810783b */ /* 0x000e620000004200 */
[----:B------:R-:W1:Y:S06]  /*ca00*/  MUFU.EX2 R35, R35 ;  /* 0x0000002300237308 */ /* 0x000e6c0000000800 */
[C---:B--2---:R-:W-:Y:S02]  /*ca10*/  HMMA.16816.F32.BF16 R68, R72.reuse, R8, RZ ;  /* 0x000000084844723c */ /* 0x044fe400000418ff */
[----:B------:R-:W-:Y:S06]  /*ca20*/  MUFU.EX2 R34, R34 ;  /* 0x0000002200227308 */ /* 0x000fec0000000800 */
[----:B------:R-:W-:Y:S01]  /*ca30*/  HMMA.16816.F32.BF16 R72, R72, R10, RZ ;  /* 0x0000000a4848723c */ /* 0x000fe200000418ff */
[----:B------:R-:W2:Y:S01]  /*ca40*/  LDSM.16.MT88.4 R8, [R120+0x8400] ;  /* 0x008400007808783b */ /* 0x000ea20000004200 */
[----:B------:R-:W-:Y:S06]  /*ca50*/  MUFU.EX2 R143, R143 ;  /* 0x0000008f008f7308 */ /* 0x000fec0000000800 */
        /* <DEDUP_REMOVED lines=10> */
[C---:B--2---:R-:W-:Y:S08]  /*cb00*/  HMMA.16816.F32.BF16 R68, R4.reuse, R8, R68 ;  /* 0x000000080444723c */ /* 0x044ff00000041844 */
[----:B------:R-:W-:Y:S01]  /*cb10*/  HMMA.16816.F32.BF16 R72, R4, R10, R72 ;  /* 0x0000000a0448723c */ /* 0x000fe20000041848 */
[----:B------:R-:W2:Y:S06]  /*cb20*/  LDSM.16.MT88.4 R8, [R120+0x6800] ;  /* 0x006800007808783b */ /* 0x000eac0000004200 */
[----:B------:R-:W-:Y:S01]  /*cb30*/  F2FP.BF16.PACK_AB R4, R105, R106 ;  /* 0x0000006a6904723e */ /* 0x000fe200000010ff */
[----:B------:R-:W-:Y:S01]  /*cb40*/  FADD.FTZ R106, R106, R23 ;  /* 0x000000176a6a7221 */ /* 0x000fe20000010000 */
[----:B----4-:R-:W-:Y:S01]  /*cb50*/  F2FP.BF16.PACK_AB R5, R102, R107 ;  /* 0x0000006b6605723e */ /* 0x010fe200000010ff */
        /* <DEDUP_REMOVED lines=37> */
[----:B------:R-:W-:Y:S01]  /*cdb0*/  HMMA.16816.F32.BF16 R80, R4, R16, R80 ;  /* 0x000000100450723c */ /* 0x000fe20000041850 */
[----:B------:R-:W-:Y:S02]  /*cdc0*/  FADD.FTZ R143, R143, R34 ;  /* 0x000000228f8f7221 */ /* 0x000fe40000010000 */
[----:B------:R-:W-:-:S05]  /*cdd0*/  FADD.FTZ R142, R29, R30 ;  /* 0x0000001e1d8e7221 */ /* 0x000fca0000010000 */
        /* <DEDUP_REMOVED lines=20> */
[----:B------:R-:W-:Y:S02]  /*cf20*/  IMAD.SHL.U32 R5, R139, 0x40, RZ ;  /* 0x000000408b057824 */ /* 0x000fe400078e00ff */
[----:B------:R-:W-:Y:S01]  /*cf30*/  IMAD.MOV.U32 R6, RZ, RZ, RZ ;  /* 0x000000ffff067224 */ /* 0x000fe200078e00ff */
[----:B------:R-:W1:Y:S02]  /*cf40*/  I2F.RP R9, R4 ;  /* 0x0000000400097306 */ /* 0x000e640000209400 */
[----:B------:R-:W-:-:S04]  /*cf50*/  IADD3 R10, R5, 0x40, RZ ;  /* 0x00000040050a7810 */ /* 0x000fc80007ffe0ff */
[----:B------:R-:W-:Y:S02]  /*cf60*/  IABS R8, R10 ;  /* 0x0000000a00087213 */ /* 0x000fe40000000000 */
[----:B------:R-:W-:Y:S01]  /*cf70*/  LOP3.LUT R10, R10, c[0x0][0x2d0], RZ, 0x3c, !PT ;  /* 0x0000b4000a0a7a12 */ /* 0x000fe200078e3cff */
[----:B-1----:R-:W1:Y:S02]  /*cf80*/  MUFU.RCP R7, R9 ;  /* 0x0000000900077308 */ /* 0x002e640000001000 */
[----:B-1----:R-:W-:-:S06]  /*cf90*/  IADD3 R7, R7, 0xffffffe, RZ ;  /* 0x0ffffffe07077810 */ /* 0x002fcc0007ffe0ff */
[----:B------:R-:W1:Y:S02]  /*cfa0*/  F2I.FTZ.U32.TRUNC.NTZ R7, R7 ;  /* 0x0000000700077305 */ /* 0x000e64000021f000 */
[----:B-1----:R-:W-:-:S04]  /*cfb0*/  IMAD.MOV R3, RZ, RZ, -R7 ;  /* 0x000000ffff037224 */ /* 0x002fc800078e0a07 */
[----:B------:R-:W-:-:S04]  /*cfc0*/  IMAD R3, R3, R4, RZ ;  /* 0x0000000403037224 */ /* 0x000fc800078e02ff */
[----:B------:R-:W-:Y:S01]  /*cfd0*/  IMAD.HI.U32 R3, R7, R3, R6 ;  /* 0x0000000307037227 */ /* 0x000fe200078e0006 */
[----:B------:R-:W-:Y:S02]  /*cfe0*/  IABS R6, R5 ;  /* 0x0000000500067213 */ /* 0x000fe40000000000 */
[----:B------:R-:W-:-:S03]  /*cff0*/  LOP3.LUT R5, R5, c[0x0][0x2d0], RZ, 0x3c, !PT ;  /* 0x0000b40005057a12 */ /* 0x000fc600078e3cff */
[----:B------:R-:W-:-:S04]  /*d000*/  IMAD.HI.U32 R9, R3, R8, RZ ;  /* 0x0000000803097227 */ /* 0x000fc800078e00ff */
[----:B------:R-:W-:Y:S01]  /*d010*/  IMAD.HI.U32 R3, R3, R6, RZ ;  /* 0x0000000603037227 */ /* 0x000fe200078e00ff */
[----:B------:R-:W-:-:S05]  /*d020*/  IADD3 R7, -R9, RZ, RZ ;  /* 0x000000ff09077210 */ /* 0x000fca0007ffe1ff */
[----:B------:R-:W-:Y:S02]  /*d030*/  IMAD R11, R4, R7, R8 ;  /* 0x00000007040b7224 */ /* 0x000fe400078e0208 */
[----:B------:R-:W-:-:S03]  /*d040*/  IMAD.MOV R7, RZ, RZ, -R3 ;  /* 0x000000ffff077224 */ /* 0x000fc600078e0a03 */
[C---:B------:R-:W-:Y:S01]  /*d050*/  ISETP.GT.U32.AND P5, PT, R4.reuse, R11, PT ;  /* 0x0000000b0400720c */ /* 0x040fe20003fa4070 */
[----:B------:R-:W-:Y:S01]  /*d060*/  IMAD R7, R4, R7, R6 ;  /* 0x0000000704077224 */ /* 0x000fe200078e0206 */
[----:B------:R-:W-:-:S04]  /*d070*/  LOP3.LUT R6, RZ, c[0x0][0x2d0], RZ, 0x33, !PT ;  /* 0x0000b400ff067a12 */ /* 0x000fc800078e33ff */
        /* <DEDUP_REMOVED lines=8> */
[----:B------:R-:W-:-:S05]  /*d100*/  ISETP.NE.AND P2, PT, RZ, c[0x0][0x2d0], PT ;  /* 0x0000b400ff007a0c */ /* 0x000fca0003f45270 */
[----:B------:R-:W-:Y:S02]  /*d110*/  @P1 IADD3 R9, R9, 0x1, RZ ;  /* 0x0000000109091810 */ /* 0x000fe40007ffe0ff */
[----:B------:R-:W-:-:S03]  /*d120*/  ISETP.GE.AND P1, PT, R5, RZ, PT ;  /* 0x000000ff0500720c */ /* 0x000fc60003f26270 */
[----:B------:R-:W-:Y:S01]  /*d130*/  @!P5 IMAD.MOV R9, RZ, RZ, -R9 ;  /* 0x000000ffff09d224 */ /* 0x000fe200078e0a09 */
[----:B------:R-:W-:-:S05]  /*d140*/  @P6 IADD3 R3, R3, 0x1, RZ ;  /* 0x0000000103036810 */ /* 0x000fca0007ffe0ff */
[----:B------:R-:W-:Y:S01]  /*d150*/  IMAD.MOV.U32 R5, RZ, RZ, R3 ;  /* 0x000000ffff057224 */ /* 0x000fe200078e0003 */
[----:B------:R-:W-:-:S04]  /*d160*/  SEL R3, R6, R9, !P2 ;  /* 0x0000000906037207 */ /* 0x000fc80005000000 */
        /* <DEDUP_REMOVED lines=9> */
[----:B------:R-:W-:Y:S01]  /*d200*/  SHF.R.S32.HI R3, RZ, 0x1f, R6 ;  /* 0x0000001fff037819 */ /* 0x000fe20000011406 */
[----:B------:R-:W-:-:S04]  /*d210*/  IMAD.WIDE.U32 R8, R6, c[0x0][0x1a0], RZ ;  /* 0x0000680006087a25 */ /* 0x000fc800078e00ff */
[----:B------:R-:W-:-:S04]  /*d220*/  IMAD R3, R3, c[0x0][0x1a0], RZ ;  /* 0x0000680003037a24 */ /* 0x000fc800078e02ff */
[----:B------:R-:W-:-:S04]  /*d230*/  IMAD R3, R6, c[0x0][0x1a4], R3 ;  /* 0x0000690006037a24 */ /* 0x000fc800078e0203 */
[----:B------:R-:W-:Y:S01]  /*d240*/  IMAD.IADD R9, R9, 0x1, R3 ;  /* 0x0000000109097824 */ /* 0x000fe200078e0203 */
[----:B--2---:R-:W-:-:S04]  /*d250*/  IADD3 R5, -R4, R5, RZ ;  /* 0x0000000504057210 */ /* 0x004fc80007ffe1ff */
[----:B------:R-:W-:Y:S01]  /*d260*/  SHF.R.S32.HI R4, RZ, 0x1f, R5 ;  /* 0x0000001fff047819 */ /* 0x000fe20000011405 */
[----:B------:R-:W-:-:S04]  /*d270*/  IMAD.WIDE.U32 R8, R5, c[0x0][0x188], R8 ;  /* 0x0000620005087a25 */ /* 0x000fc800078e0008 */
[----:B------:R-:W-:-:S04]  /*d280*/  IMAD R4, R4, c[0x0][0x188], RZ ;  /* 0x0000620004047a24 */ /* 0x000fc800078e02ff */
[----:B------:R-:W-:Y:S01]  /*d290*/  IMAD R4, R5, c[0x0][0x18c], R4 ;  /* 0x0000630005047a24 */ /* 0x000fe200078e0204 */
[----:B------:R-:W-:-:S03]  /*d2a0*/  MOV R5, R8 ;  /* 0x0000000800057202 */ /* 0x000fc60000000f00 */
[----:B------:R-:W-:Y:S01]  /*d2b0*/  IMAD.IADD R3, R9, 0x1, R4 ;  /* 0x0000000109037824 */ /* 0x000fe200078e0204 */
[----:B------:R-:W-:Y:S05]  /*d2c0*/  BRA `(.L_x_4804) ;  /* 0x0000003000007947 */ /* 0x000fea0003800000 */
.L_x_4803:
[----:B------:R-:W-:-:S05]  /*d2d0*/  IMAD.MOV.U32 R5, RZ, RZ, c[0x0][0x1a0] ;  /* 0x00006800ff057624 */ /* 0x000fca00078e00ff */
[----:B------:R-:W-:-:S04]  /*d2e0*/  LEA R5, -R5, RZ, 0x6 ;  /* 0x000000ff05057211 */ /* 0x000fc800078e31ff */
[----:B------:R-:W-:Y:S02]  /*d2f0*/  SHF.R.S32.HI R3, RZ, 0x1f, R5 ;  /* 0x0000001fff037819 */ /* 0x000fe40000011405 */
.L_x_4804:
[C---:B------:R-:W-:Y:S01]  /*d300*/  LOP3.LUT P5, RZ, R92.reuse, 0x2, RZ, 0xc0, !PT ;  /* 0x000000025cff7812 */ /* 0x040fe200078ac0ff */
[----:B------:R-:W-:Y:S01]  /*d310*/  IMAD.MOV.U32 R6, RZ, RZ, c[0x0][0x1a0] ;  /* 0x00006800ff067624 */ /* 0x000fe200078e00ff */
[----:B------:R-:W-:Y:S02]  /*d320*/  LOP3.LUT P2, RZ, R92, 0x4, RZ, 0xc0, !PT ;  /* 0x000000045cff7812 */ /* 0x000fe4000784c0ff */
[----:B------:R-:W-:-:S04]  /*d330*/  LEA R144, P6, R5, R144, 0x1 ;  /* 0x0000009005907211 */ /* 0x000fc800078c08ff */
[----:B------:R-:W-:Y:S02]  /*d340*/  LEA.HI.X R145, R5, R145, R3, 0x1, P6 ;  /* 0x0000009105917211 */ /* 0x000fe400030f0c03 */
[----:B------:R-:W-:-:S03]  /*d350*/  LOP3.LUT P6, RZ, R92, 0x1, RZ, 0xc0, !PT ;  /* 0x000000015cff7812 */ /* 0x000fc600078cc0ff */
[----:B------:R-:W-:-:S05]  /*d360*/  @P5 IADD3 R7, P1, R5, R86, RZ ;  /* 0x0000005605075210 */ /* 0x000fca0007f3e0ff */
[----:B------:R-:W-:Y:S01]  /*d370*/  @P5 IMAD.X R4, R3, 0x1, R84, P1 ;  /* 0x0000000103045824 */ /* 0x000fe200008e0654 */
[----:B------:R-:W-:-:S04]  /*d380*/  @P5 LEA R10, P1, R7, c[0x0][0x170], 0x1 ;  /* 0x00005c00070a5a11 */ /* 0x000fc800078208ff */
[----:B------:R-:W-:Y:S01]  /*d390*/  @P5 LEA.HI.X R11, R7, c[0x0][0x174], R4, 0x1, P1 ;  /* 0x00005d00070b5a11 */ /* 0x000fe200008f0c04 */
[----:B------:R-:W-:Y:S01]  /*d3a0*/  @!PT LDS RZ, [RZ] ;  /* 0x00000000fffff984 */ /* 0x000fe20000000800 */
[----:B------:R-:W-:Y:S01]  /*d3b0*/  @!PT LDS RZ, [RZ] ;  /* 0x00000000fffff984 */ /* 0x000fe20000000800 */
[----:B------:R-:W-:Y:S01]  /*d3c0*/  @!PT LDS RZ, [RZ] ;  /* 0x00000000fffff984 */ /* 0x000fe20000000800 */
[----:B------:R1:W-:Y:S01]  /*d3d0*/  @P6 LDGSTS.E.BYPASS.LTC128B.128 [R128+0x6000], [R144.64] ;  /* 0x0600000090806fae */ /* 0x0003e2000b901d46 */
[----:B------:R-:W-:-:S03]  /*d3e0*/  @P2 IADD3 R7, P1, R5, R86, RZ ;  /* 0x0000005605072210 */ /* 0x000fc60007f3e0ff */
[----:B------:R-:W-:Y:S02]  /*d3f0*/  @!P6 STS [R128+0x6000], RZ ;  /* 0x006000ff8000e388 */ /* 0x000fe40000000800 */
[----:B------:R-:W-:Y:S01]  /*d400*/  @P2 IMAD.X R4, R3, 0x1, R84, P1 ;  /* 0x0000000103042824 */ /* 0x000fe200008e0654 */
[C---:B------:R-:W-:Y:S01]  /*d410*/  @P2 LEA R12, P1, R7.reuse, c[0x0][0x170], 0x1 ;  /* 0x00005c00070c2a11 */ /* 0x040fe200078208ff */
[----:B------:R-:W-:Y:S03]  /*d420*/  @!P6 STS [R128+0x6004], RZ ;  /* 0x006004ff8000e388 */ /* 0x000fe60000000800 */
[----:B------:R-:W-:Y:S01]  /*d430*/  @P2 LEA.HI.X R13, R7, c[0x0][0x174], R4, 0x1, P1 ;  /* 0x00005d00070d2a11 */ /* 0x000fe200008f0c04 */
[----:B------:R-:W-:Y:S01]  /*d440*/  IMAD.MOV.U32 R7, RZ, RZ, c[0x0][0x1a4] ;  /* 0x00006900ff077624 */ /* 0x000fe200078e00ff */
[C---:B------:R-:W-:Y:S01]  /*d450*/  LEA R5, P1, R6.reuse, R5, 0x5 ;  /* 0x0000000506057211 */ /* 0x040fe200078228ff */
[C---:B------:R-:W-:Y:S01]  /*d460*/  @P6 IMAD.SHL.U32 R4, R6.reuse, 0x20, RZ ;  /* 0x0000002006046824 */ /* 0x040fe200078e00ff */
[----:B------:R-:W-:Y:S02]  /*d470*/  @!P6 STS.64 [R128+0x6008], RZ ;  /* 0x006008ff8000e388 */ /* 0x000fe40000000a00 */
[----:B------:R-:W-:-:S02]  /*d480*/  LEA.HI.X R3, R6, R3, R7, 0x5, P1 ;  /* 0x0000000306037211 */ /* 0x000fc400008f2c07 */
[----:B------:R-:W-:Y:S01]  /*d490*/  @P6 SHF.L.U64.HI R8, R6, 0x5, R7 ;  /* 0x0000000506086819 */ /* 0x000fe20000010207 */
[----:B------:R-:W-:Y:S01]  /*d4a0*/  @!PT LDS RZ, [RZ] ;  /* 0x00000000fffff984 */ /* 0x000fe20000000800 */
[----:B------:R-:W-:Y:S01]  /*d4b0*/  @!PT LDS RZ, [RZ] ;  /* 0x00000000fffff984 */ /* 0x000fe20000000800 */
[----:B------:R-:W-:Y:S01]  /*d4c0*/  @!PT LDS RZ, [RZ] ;  /* 0x00000000fffff984 */ /* 0x000fe20000000800 */
[----:B------:R2:W-:Y:S01]  /*d4d0*/  @P5 LDGSTS.E.BYPASS.LTC128B.128 [R128+0x7000], [R10.64+0x40] ;  /* 0x070000400a805fae */ /* 0x0005e2000b901d46 */
[----:B------:R-:W-:-:S03]  /*d4e0*/  @P6 LEA R14, P1, R4, R144, 0x1 ;  /* 0x00000090040e6211 */ /* 0x000fc600078208ff */
[----:B------:R-:W-:Y:S01]  /*d4f0*/  @!P5 STS.128 [R128+0x7000], RZ ;  /* 0x007000ff8000d388 */ /* 0x000fe20000000c00 */
[----:B------:R-:W-:Y:S02]  /*d500*/  @P6 LEA.HI.X R15, R4, R145, R8, 0x1, P1 ;  /* 0x00000091040f6211 */ /* 0x000fe400008f0c08 */
[-C--:B------:R-:W-:Y:S01]  /*d510*/  @P5 IADD3 R7, P1, R5, R86.reuse, RZ ;  /* 0x0000005605075210 */ /* 0x080fe20007f3e0ff */
[----:B------:R-:W-:Y:S01]  /*d520*/  @!PT LDS RZ, [RZ] ;  /* 0x00000000fffff984 */ /* 0x000fe20000000800 */
[----:B------:R-:W-:Y:S01]  /*d530*/  @!PT LDS RZ, [RZ] ;  /* 0x00000000fffff984 */ /* 0x000fe20000000800 */
[----:B------:R-:W-:Y:S01]  /*d540*/  @!PT LDS RZ, [RZ] ;  /* 0x00000000fffff984 */ /* 0x000fe20000000800 */
[----:B------:R3:W-:Y:S04]  /*d550*/  @P2 LDGSTS.E.BYPASS.LTC128B.128 [R128+0x8000], [R12.64+0x80] ;  /* 0x080000800c802fae */ /* 0x0007e8000b901d46 */
[--C-:B------:R-:W-:Y:S01]  /*d560*/  @P5 IMAD.X R4, R3, 0x1, R84.reuse, P1 ;  /* 0x0000000103045824 */ /* 0x100fe200008e0654 */
[----:B------:R-:W-:Y:S01]  /*d570*/  @P2 IADD3 R5, P1, R5, R86, RZ ;  /* 0x0000005605052210 */ /* 0x000fe20007f3e0ff */
[----:B------:R-:W-:Y:S04]  /*d580*/  @!P2 STS.128 [R128+0x8000], RZ ;  /* 0x008000ff8000a388 */ /* 0x000fe80000000c00 */
[----:B------:R-:W-:Y:S01]  /*d590*/  @P2 IMAD.X R84, R3, 0x1, R84, P1 ;  /* 0x0000000103542824 */ /* 0x000fe200008e0654 */
[C---:B------:R-:W-:Y:S01]  /*d5a0*/  @P2 LEA R20, P1, R5.reuse, c[0x0][0x170], 0x1 ;  /* 0x00005c0005142a11 */ /* 0x040fe200078208ff */
[----:B------:R-:W-:Y:S01]  /*d5b0*/  @!PT LDS RZ, [RZ] ;  /* 0x00000000fffff984 */ /* 0x000fe20000000800 */
[----:B------:R-:W-:Y:S01]  /*d5c0*/  @!PT LDS RZ, [RZ] ;  /* 0x00000000fffff984 */ /* 0x000fe20000000800 */
[----:B------:R-:W-:Y:S01]  /*d5d0*/  @!PT LDS RZ, [RZ] ;  /* 0x00000000fffff984 */ /* 0x000fe20000000800 */
[----:B------:R3:W-:Y:S03]  /*d5e0*/  @P6 LDGSTS.E.BYPASS.LTC128B.128 [R128+0x6800], [R14.64] ;  /* 0x068000000e806fae */ /* 0x0007e6000b901d46 */
[----:B------:R-:W-:Y:S01]  /*d5f0*/  @P2 LEA.HI.X R21, R5, c[0x0][0x174], R84, 0x1, P1 ;  /* 0x00005d0005152a11 */ /* 0x000fe200008f0c54 */
[----:B------:R-:W-:Y:S01]  /*d600*/  @!P6 STS.128 [R128+0x6800], RZ ;  /* 0x006800ff8000e388 */ /* 0x000fe20000000c00 */
[----:B------:R-:W-:-:S03]  /*d610*/  @P5 LEA R6, P1, R7, c[0x0][0x170], 0x1 ;  /* 0x00005c0007065a11 */ /* 0x000fc600078208ff */
[----:B------:R-:W4:Y:S01]  /*d620*/  S2R R3, SR_TID.X ;  /* 0x0000000000037919 */ /* 0x000f220000002100 */
[----:B------:R-:W-:-:S05]  /*d630*/  @P5 LEA.HI.X R7, R7, c[0x0][0x174], R4, 0x1, P1 ;  /* 0x00005d0007075a11 */ /* 0x000fca00008f0c04 */
        /* <DEDUP_REMOVED lines=10> */
[----:B------:R-:W-:Y:S01]  /*d6e0*/  LDSM.16.M88.4 R16, [R125] ;  /* 0x000000007d10783b */ /* 0x000fe20000000200 */
[----:B----4-:R-:W-:-:S03]  /*d6f0*/  IMAD.SHL.U32 R3, R3, 0x2, RZ ;  /* 0x0000000203037824 */ /* 0x010fc600078e00ff */
[----:B--2---:R-:W3:Y:S04]  /*d700*/  LDSM.16.M88.4 R8, [R124+0x3000] ;  /* 0x003000007c08783b */ /* 0x004ee80000000200 */
[----:B------:R-:W5:Y:S04]  /*d710*/  LDSM.16.M88.4 R32, [R124+0x3400] ;  /* 0x003400007c20783b */ /* 0x000f680000000200 */
[----:B------:R-:W2:Y:S04]  /*d720*/  LDSM.16.M88.4 R24, [R124+0x3800] ;  /* 0x003800007c18783b */ /* 0x000ea80000000200 */
[----:B------:R-:W1:Y:S04]  /*d730*/  LDSM.16.M88.4 R92, [R124+0x3c00] ;  /* 0x003c00007c5c783b */ /* 0x000e680000000200 */
[----:B------:R-:W-:Y:S04]  /*d740*/  LDSM.16.M88.4 R84, [R123] ;  /* 0x000000007b54783b */ /* 0x000fe80000000200 */
[----:B------:R-:W4:Y:S04]  /*d750*/  LDSM.16.M88.4 R88, [R121+0x3000] ;  /* 0x003000007958783b */ /* 0x000f280000000200 */
[----:B------:R-:W1:Y:S04]  /*d760*/  LDSM.16.M88.4 R96, [R121+0x3400] ;  /* 0x003400007960783b */ /* 0x000e680000000200 */
[----:B------:R-:W0:Y:S01]  /*d770*/  LDGDEPBAR ;  /* 0x00000000000079af */ /* 0x000e220000000000 */
[C---:B---3--:R-:W-:Y:S08]  /*d780*/  HMMA.16816.F32.BF16 R12, R16.reuse, R8, RZ ;  /* 0x00000008100c723c */ /* 0x048ff000000418ff */
[C---:B------:R-:W-:Y:S08]  /*d790*/  HMMA.16816.F32.BF16 R8, R16.reuse, R10, RZ ;  /* 0x0000000a1008723c */ /* 0x040ff000000418ff */
[C---:B-----5:R-:W-:Y:S08]  /*d7a0*/  HMMA.16816.F32.BF16 R4, R16.reuse, R32, RZ ;  /* 0x000000201004723c */ /* 0x060ff000000418ff */
[C---:B--2---:R-:W-:Y:S08]  /*d7b0*/  HMMA.16816.F32.BF16 R28, R16.reuse, R24, RZ ;  /* 0x00000018101c723c */ /* 0x044ff000000418ff */
[C---:B------:R-:W-:Y:S08]  /*d7c0*/  HMMA.16816.F32.BF16 R32, R16.reuse, R34, RZ ;  /* 0x000000221020723c */ /* 0x040ff000000418ff */
[C---:B------:R-:W-:Y:S08]  /*d7d0*/  HMMA.16816.F32.BF16 R24, R16.reuse, R26, RZ ;  /* 0x0000001a1018723c */ /* 0x040ff000000418ff */
[C---:B-1----:R-:W-:Y:S08]  /*d7e0*/  HMMA.16816.F32.BF16 R20, R16.reuse, R92, RZ ;  /* 0x0000005c1014723c */ /* 0x042ff000000418ff */
[----:B------:R-:W-:Y:S01]  /*d7f0*/  HMMA.16816.F32.BF16 R16, R16, R94, RZ ;  /* 0x0000005e1010723c */ /* 0x000fe200000418ff */
[----:B------:R-:W1:Y:S07]  /*d800*/  LDSM.16.M88.4 R92, [R121+0x3800] ;  /* 0x00380000795c783b */ /* 0x000e6e0000000200 */
[C---:B----4-:R-:W-:Y:S08]  /*d810*/  HMMA.16816.F32.BF16 R12, R84.reuse, R88, R12 ;  /* 0x00000058540c723c */ /* 0x050ff0000004180c */
        /* <DEDUP_REMOVED lines=13> */
[C---:B--2---:R-:W-:Y:S08]  /*d8f0*/  HMMA.16816.F32.BF16 R12, R84.reuse, R88, R12 ;  /* 0x00000058540c723c */ /* 0x044ff0000004180c */
[C---:B------:R-:W-:Y:S01]  /*d900*/  HMMA.16816.F32.BF16 R8, R84.reuse, R90, R8 ;  /* 0x0000005a5408723c */ /* 0x040fe20000041808 */
[----:B------:R-:W1:Y:S07]  /*d910*/  LDSM.16.M88.4 R88, [R124+0x4c00] ;  /* 0x004c00007c58783b */ /* 0x000e6e0000000200 */
[C---:B------:R-:W-:Y:S01]  /*d920*/  HMMA.16816.F32.BF16 R32, R84.reuse, R98, R32 ;  /* 0x000000625420723c */ /* 0x040fe20000041820 */
[----:B------:R-:W-:Y:S07]  /*d930*/  LDSM.16.M88.4 R96, [R121+0x4400] ;  /* 0x004400007960783b */ /* 0x000fee0000000200 */
        /* <DEDUP_REMOVED lines=28> */
[----:B------:R-:W2:Y:S07]  /*db00*/  LDSM.16.M88.4 R92, [R123+0x2000] ;  /* 0x002000007b5c783b */ /* 0x000eae0000000200 */
[C---:B-1----:R-:W-:Y:S08]  /*db10*/  HMMA.16816.F32.BF16 R20, R84.reuse, R88, R20 ;  /* 0x000000585414723c */ /* 0x042ff00000041814 */
[----:B------:R-:W-:Y:S01]  /*db20*/  HMMA.16816.F32.BF16 R16, R84, R90, R16 ;  /* 0x0000005a5410723c */ /* 0x000fe20000041810 */
[----:B------:R-:W1:Y:S04]  /*db30*/  LDSM.16.M88.4 R84, [R121+0x5000] ;  /* 0x005000007954783b */ /* 0x000e680000000200 */
[----:B------:R-:W3:Y:S03]  /*db40*/  LDSM.16.M88.4 R88, [R121+0x5800] ;  /* 0x005800007958783b */ /* 0x000ee60000000200 */
[C---:B--2---:R-:W-:Y:S08]  /*db50*/  HMMA.16816.F32.BF16 R4, R92.reuse, R96, R4 ;  /* 0x000000605c04723c */ /* 0x044ff00000041804 */
[C---:B------:R-:W-:Y:S08]  /*db60*/  HMMA.16816.F32.BF16 R32, R92.reuse, R98, R32 ;  /* 0x000000625c20723c */ /* 0x040ff00000041820 */
[C---:B-1----:R-:W-:Y:S08]  /*db70*/  HMMA.16816.F32.BF16 R12, R92.reuse, R84, R12 ;  /* 0x000000545c0c723c */ /* 0x042ff0000004180c */
[----:B------:R-:W-:Y:S01]  /*db80*/  HMMA.16816.F32.BF16 R8, R92, R86, R8 ;  /* 0x000000565c08723c */ /* 0x000fe20000041808 */
[----:B------:R-:W1:Y:S01]  /*db90*/  LDSM.16.M88.4 R84, [R121+0x5c00] ;  /* 0x005c00007954783b */ /* 0x000e620000000200 */
[----:B------:R-:W-:-:S06]  /*dba0*/  DEPBAR.LE SB0, 0x0 ;  /* 0x000080000000791a */ /* 0x000fcc0000000000 */
[C---:B---3--:R-:W-:Y:S08]  /*dbb0*/  HMMA.16816.F32.BF16 R28, R92.reuse, R88, R28 ;  /* 0x000000585c1c723c */ /* 0x048ff0000004181c */
[C---:B------:R-:W-:Y:S08]  /*dbc0*/  HMMA.16816.F32.BF16 R24, R92.reuse, R90, R24 ;  /* 0x0000005a5c18723c */ /* 0x040ff00000041818 */
[C---:B-1----:R-:W-:Y:S07]  /*dbd0*/  HMMA.16816.F32.BF16 R20, R92.reuse, R84, R20 ;  /* 0x000000545c14723c */ /* 0x042fee0000041814 */
[----:B------:R-:W-:Y:S01]  /*dbe0*/  LOP3.LUT R84, R3, 0x6, RZ, 0xc0, !PT ;  /* 0x0000000603547812 */ /* 0x000fe200078ec0ff */
[----:B------:R-:W-:Y:S04]  /*dbf0*/  HMMA.16816.F32.BF16 R16, R92, R86, R16 ;  /* 0x000000565c10723c */ /* 0x000fe80000041810 */
[----:B------:R-:W-:-:S05]  /*dc00*/  IMAD R3, R139, 0x40, R84 ;  /* 0x000000408b037824 */ /* 0x000fca00078e0254 */
[C---:B------:R-:W-:Y:S02]  /*dc10*/  IADD3 R84, R3.reuse, 0x1, RZ ;  /* 0x0000000103547810 */ /* 0x040fe40007ffe0ff */
[C---:B------:R-:W-:Y:S01]  /*dc20*/  IADD3 R86, R3.reuse, 0x8, RZ ;  /* 0x0000000803567810 */ /* 0x040fe20007ffe0ff */
[----:B------:R-:W-:Y:S01]  /*dc30*/  BAR.SYNC.DEFER_BLOCKING 0x0 ;  /* 0x0000000000007b1d */ /* 0x000fe20000010000 */
[-C--:B------:R-:W-:Y:S02]  /*dc40*/  ISETP.GE.AND P1, PT, R84, R100.reuse, PT ;  /* 0x000000645400720c */ /* 0x080fe40003f26270 */
[----:B------:R-:W-:Y:S02]  /*dc50*/  IADD3 R85, R3, 0x9, RZ ;  /* 0x0000000903557810 */ /* 0x000fe40007ffe0ff */
[C---:B------:R-:W-:Y:S02]  /*dc60*/  ISETP.GE.AND P6, PT, R86.reuse, R100, PT ;  /* 0x000000645600720c */ /* 0x040fe40003fc6270 */
[----:B------:R-:W-:-:S02]  /*dc70*/  ISETP.GE.AND P2, PT, R86, R101, PT ;  /* 0x000000655600720c */ /* 0x000fc40003f46270 */
[----:B------:R-:W-:Y:S02]  /*dc80*/  FSEL R86, R13, -INF , !P1 ;  /* 0xff8000000d567808 */ /* 0x000fe40004800000 */
[----:B------:R-:W-:Y:S02]  /*dc90*/  ISETP.GE.AND P5, PT, R84, R101, PT ;  /* 0x000000655400720c */ /* 0x000fe40003fa6270 */
        /* <DEDUP_REMOVED lines=28> */
[CC--:B------:R-:W-:Y:S02]  /*de60*/  ISETP.GE.AND P6, PT, R5.reuse, R100.reuse, PT ;  /* 0x000000640500720c */ /* 0x0c0fe40003fc6270 */
        /* <DEDUP_REMOVED lines=23> */
[----:B------:R-:W-:Y:S02]  /*dfe0*/  FSEL R114, R27, -INF , !P2 ;  /* 0xff8000001b727808 */ /* 0x000fe40005000000 */
[----:B------:R-:W-:Y:S02]  /*dff0*/  FSEL R12, R12, -INF , !P1 ;  /* 0xff8000000c0c7808 */ /* 0x000fe40004800000 */
[----:B------:R-:W-:Y:S02]  /*e000*/  ISETP.GT.AND P1, PT, R139, R126, PT ;  /* 0x0000007e8b00720c */ /* 0x000fe40003f24270 */
[----:B------:R-:W-:Y:S02]  /*e010*/  ISETP.GE.AND P6, PT, R5, R101, PT ;  /* 0x000000650500720c */ /* 0x000fe40003fc6270 */
        /* <DEDUP_REMOVED lines=13> */
[----:B------:R-:W-:-:S02]  /*e0f0*/  FSEL R14, R14, -INF , !P5 ;  /* 0xff8000000e0e7808 */ /* 0x000fc40006800000 */
[----:B------:R-:W-:Y:S02]  /*e100*/  FSEL R100, R17, -INF , !P6 ;  /* 0xff80000011647808 */ /* 0x000fe40007000000 */
[----:B------:R-:W-:Y:S01]  /*e110*/  FSEL R87, R19, -INF , !P2 ;  /* 0xff80000013577808 */ /* 0x000fe20005000000 */
[----:B------:R-:W-:Y:S05]  /*e120*/  @!P1 BRA `(.L_x_4805) ;  /* 0x0000078000009947 */ /* 0x000fea0003800000 */
[----:B------:R-:W1:Y:S01]  /*e130*/  S2R R7, SR_TID.X ;  /* 0x0000000000077919 */ /* 0x000e620000002100 */
[----:B------:R-:W-:Y:S05]  /*e140*/  @!P3 BRA `(.L_x_4806) ;  /* 0x000003c00000b947 */ /* 0x000fea0003800000 */
[----:B------:R-:W-:Y:S01]  /*e150*/  IABS R5, c[0x0][0x2d0] ;  /* 0x0000b40000057a13 */ /* 0x000fe20000000000 */
[----:B------:R-:W-:-:S03]  /*e160*/  IMAD.SHL.U32 R6, R139, 0x40, RZ ;  /* 0x000000408b067824 */ /* 0x000fc600078e00ff */
[----:B------:R-:W2:Y:S02]  /*e170*/  I2F.RP R11, R5 ;  /* 0x00000005000b7306 */ /* 0x000ea40000209400 */
[----:B------:R-:W-:Y:S02]  /*e180*/  IABS R20, R6 ;  /* 0x0000000600147213 */ /* 0x000fe40000000000 */
[C---:B------:R-:W-:Y:S02]  /*e190*/  IADD3 R9, R6.reuse, -0x40, RZ ;  /* 0xffffffc006097810 */ /* 0x040fe40007ffe0ff */
[----:B------:R-:W-:Y:S02]  /*e1a0*/  LOP3.LUT R6, R6, c[0x0][0x2d0], RZ, 0x3c, !PT ;  /* 0x0000b40006067a12 */ /* 0x000fe400078e3cff */
[----:B--2---:R-:W2:Y:S02]  /*e1b0*/  MUFU.RCP R17, R11 ;  /* 0x0000000b00117308 */ /* 0x004ea40000001000 */
[----:B--2---:R-:W-:-:S06]  /*e1c0*/  IADD3 R17, R17, 0xffffffe, RZ ;  /* 0x0ffffffe11117810 */ /* 0x004fcc0007ffe0ff */
[----:B------:R-:W2:Y:S02]  /*e1d0*/  F2I.FTZ.U32.TRUNC.NTZ R17, R17 ;  /* 0x0000001100117305 */ /* 0x000ea4000021f000 */
[----:B--2---:R-:W-:-:S04]  /*e1e0*/  IMAD.MOV R16, RZ, RZ, -R17 ;  /* 0x000000ffff107224 */ /* 0x004fc800078e0a11 */
[----:B------:R-:W-:Y:S02]  /*e1f0*/  IMAD R3, R16, R5, RZ ;  /* 0x0000000510037224 */ /* 0x000fe400078e02ff */
[----:B------:R-:W-:-:S04]  /*e200*/  IMAD.MOV.U32 R16, RZ, RZ, RZ ;  /* 0x000000ffff107224 */ /* 0x000fc800078e00ff */
[----:B------:R-:W-:Y:S01]  /*e210*/  IMAD.HI.U32 R3, R17, R3, R16 ;  /* 0x0000000311037227 */ /* 0x000fe200078e0010 */
[----:B------:R-:W-:Y:S02]  /*e220*/  IABS R16, R9 ;  /* 0x0000000900107213 */ /* 0x000fe40000000000 */
[----:B------:R-:W-:-:S03]  /*e230*/  LOP3.LUT R9, R9, c[0x0][0x2d0], RZ, 0x3c, !PT ;  /* 0x0000b40009097a12 */ /* 0x000fc600078e3cff */
        /* <DEDUP_REMOVED lines=18> */
[----:B------:R-:W-:Y:S02]  /*e360*/  ISETP.GE.AND P1, PT, R9, RZ, PT ;  /* 0x000000ff0900720c */ /* 0x000fe40003f26270 */
[----:B------:R-:W-:Y:S01]  /*e370*/  @P6 IADD3 R3, R3, 0x1, RZ ;  /* 0x0000000103036810 */ /* 0x000fe20007ffe0ff */
[----:B------:R-:W-:-:S04]  /*e380*/  @!P5 IMAD.MOV R11, RZ, RZ, -R11 ;  /* 0x000000ffff0bd224 */ /* 0x000fc800078e0a0b */
[----:B------:R-:W-:Y:S01]  /*e390*/  IMAD.MOV.U32 R6, RZ, RZ, R3 ;  /* 0x000000ffff067224 */ /* 0x000fe200078e0003 */
        /* <DEDUP_REMOVED lines=19> */
[----:B------:R-:W-:Y:S01]  /*e4d0*/  IMAD R6, R9, c[0x0][0x184], R6 ;  /* 0x0000610009067a24 */ /* 0x000fe200078e0206 */
[----:B------:R-:W-:-:S03]  /*e4e0*/  MOV R3, R16 ;  /* 0x0000001000037202 */ /* 0x000fc60000000f00 */
[----:B------:R-:W-:Y:S01]  /*e4f0*/  IMAD.IADD R6, R17, 0x1, R6 ;  /* 0x0000000111067824 */ /* 0x000fe200078e0206 */
[----:B------:R-:W-:Y:S05]  /*e500*/  BRA `(.L_x_4807) ;  /* 0x0000003000007947 */ /* 0x000fea0003800000 */
.L_x_4806:
[----:B------:R-:W-:-:S05]  /*e510*/  IMAD.MOV.U32 R3, RZ, RZ, c[0x0][0x198] ;  /* 0x00006600ff037624 */ /* 0x000fca00078e00ff */
[----:B------:R-:W-:-:S04]  /*e520*/  LEA R3, -R3, RZ, 0x6 ;  /* 0x000000ff03037211 */ /* 0x000fc800078e31ff */
[----:B------:R-:W-:Y:S02]  /*e530*/  SHF.R.S32.HI R6, RZ, 0x1f, R3 ;  /* 0x0000001fff067819 */ /* 0x000fe40000011403 */
.L_x_4807:
[----:B-1----:R-:W-:Y:S02]  /*e540*/  SHF.R.S32.HI R16, RZ, 0x1f, R7 ;  /* 0x0000001fff107819 */ /* 0x002fe40000011407 */
[C---:B------:R-:W-:Y:S02]  /*e550*/  LEA R18, P2, R3.reuse, R134, 0x1 ;  /* 0x0000008603127211 */ /* 0x040fe400078408ff */
[----:B------:R-:W-:Y:S02]  /*e560*/  LEA.HI R16, R16, R7, RZ, 0x2 ;  /* 0x0000000710107211 */ /* 0x000fe400078f10ff */
[----:B------:R-:W-:Y:S02]  /*e570*/  LEA.HI.X R19, R3, R133, R6, 0x1, P2 ;  /* 0x0000008503137211 */ /* 0x000fe400010f0c06 */
[----:B------:R-:W-:-:S05]  /*e580*/  LOP3.LUT R16, R16, 0xfffffffc, RZ, 0xc0, !PT ;  /* 0xfffffffc10107812 */ /* 0x000fca00078ec0ff */
[----:B------:R-:W-:Y:S01]  /*e590*/  IMAD.IADD R5, R7, 0x1, -R16 ;  /* 0x0000000107057824 */ /* 0x000fe200078e0a10 */
[----:B------:R-:W-:Y:S01]  /*e5a0*/  SEL R7, RZ, 0x3fffc, P0 ;  /* 0x0003fffcff077807 */ /* 0x000fe20000000000 */
[----:B------:R-:W-:Y:S02]  /*e5b0*/  IMAD.MOV.U32 R16, RZ, RZ, c[0x0][0x198] ;  /* 0x00006600ff107624 */ /* 0x000fe400078e00ff */
[----:B------:R-:W-:Y:S01]  /*e5c0*/  IMAD.SHL.U32 R5, R5, 0x8, RZ ;  /* 0x0000000805057824 */ /* 0x000fe200078e00ff */
[----:B------:R-:W-:Y:S02]  /*e5d0*/  LOP3.LUT P6, RZ, R7, 0x4, RZ, 0xc0, !PT ;  /* 0x0000000407ff7812 */ /* 0x000fe400078cc0ff */
[----:B------:R-:W-:Y:S02]  /*e5e0*/  LEA R7, P0, R16, R3, 0x5 ;  /* 0x0000000310077211 */ /* 0x000fe400078028ff */
[----:B------:R-:W-:Y:S01]  /*e5f0*/  ISETP.GE.AND P1, PT, R5, c[0x0][0x220], PT ;  /* 0x0000880005007a0c */ /* 0x000fe20003f26270 */
[----:B------:R-:W-:Y:S01]  /*e600*/  IMAD.MOV.U32 R5, RZ, RZ, c[0x0][0x19c] ;  /* 0x00006700ff057624 */ /* 0x000fe200078e00ff */
[----:B------:R-:W-:-:S04]  /*e610*/  @!P4 LEA R20, P2, R7, R134, 0x1 ;  /* 0x000000860714c211 */ /* 0x000fc800078408ff */
[----:B------:R-:W-:-:S03]  /*e620*/  LEA.HI.X R6, R16, R6, R5, 0x5, P0 ;  /* 0x0000000610067211 */ /* 0x000fc600000f2c05 */
[C---:B------:R-:W-:Y:S01]  /*e630*/  @P6 LEA R22, P0, R7.reuse, R134, 0x1 ;  /* 0x0000008607166211 */ /* 0x040fe200078008ff */
[----:B------:R-:W-:Y:S01]  /*e640*/  IMAD.MOV.U32 R134, RZ, RZ, R18 ;  /* 0x000000ffff867224 */ /* 0x000fe200078e0012 */
[CCC-:B------:R-:W-:Y:S02]  /*e650*/  @!P4 LEA.HI.X R21, R7.reuse, R133.reuse, R6.reuse, 0x1, P2 ;  /* 0x000000850715c211 */ /* 0x1c0fe400010f0c06 */
[C---:B------:R-:W-:Y:S01]  /*e660*/  @!P1 LEA R24, P5, R16.reuse, R18, 0x6 ;  /* 0x0000001210189211 */ /* 0x040fe200078a30ff */
[----:B------:R-:W-:Y:S01]  /*e670*/  @!PT LDS RZ, [RZ] ;  /* 0x00000000fffff984 */ /* 0x000fe20000000800 */
[----:B------:R-:W-:Y:S01]  /*e680*/  @!PT LDS RZ, [RZ] ;  /* 0x00000000fffff984 */ /* 0x000fe20000000800 */
[----:B------:R-:W-:Y:S01]  /*e690*/  @!PT LDS RZ, [RZ] ;  /* 0x00000000fffff984 */ /* 0x000fe20000000800 */
[----:B------:R1:W-:Y:S01]  /*e6a0*/  @!P1 LDGSTS.E.BYPASS.LTC128B.128 [R128+0x3000], [R18.64] ;  /* 0x0300000012809fae */ /* 0x0003e2000b901d46 */
[----:B------:R-:W-:Y:S01]  /*e6b0*/  @P6 LEA.HI.X R23, R7, R133, R6, 0x1, P0 ;  /* 0x0000008507176211 */ /* 0x000fe200000f0c06 */
[----:B------:R-:W-:Y:S01]  /*e6c0*/  IMAD.MOV.U32 R133, RZ, RZ, R19 ;  /* 0x000000ffff857224 */ /* 0x000fe200078e0013 */
[----:B------:R-:W-:Y:S01]  /*e6d0*/  @!P1 LEA.HI.X R25, R16, R19, R5, 0x6, P5 ;  /* 0x0000001310199211 */ /* 0x000fe200028f3405 */
[----:B------:R1:W-:Y:S04]  /*e6e0*/  @P1 STS [R128+0x3000], RZ ;  /* 0x003000ff80001388 */ /* 0x0003e80000000800 */
[----:B------:R1:W-:Y:S04]  /*e6f0*/  @P1 STS [R128+0x3004], RZ ;  /* 0x003004ff80001388 */ /* 0x0003e80000000800 */
        /* <DEDUP_REMOVED lines=27> */
.L_x_4805:
[----:B------:R-:W-:Y:S01]  /*e8b0*/  FMNMX.FTZ R3, R2, R12, !PT ;  /* 0x0000000c02037209 */ /* 0x000fe20007810000 */
[----:B-1----:R-:W-:Y:S01]  /*e8c0*/  LDSM.16.MT88.4 R24, [R122+0x7000] ;  /* 0x007000007a18783b */ /* 0x002fe20000004200 */
        /* <DEDUP_REMOVED lines=51> */
[----:B------:R-:W-:Y:S02]  /*ec00*/  FFMA.FTZ R3, R8, c[0x0][0x23c], -R101 ;  /* 0x00008f0008037a23 */ /* 0x000fe40000010865 */
[----:B------:R-:W-:Y:S02]  /*ec10*/  FFMA.FTZ R6, R10, c[0x0][0x23c], -R93 ;  /* 0x00008f000a067a23 */ /* 0x000fe4000001085d */
[----:B------:R-:W1:Y:S01]  /*ec20*/  LDSM.16.MT88.4 R8, [R122+0x6000] ;  /* 0x006000007a08783b */ /* 0x000e620000004200 */
[----:B------:R-:W-:Y:S01]  /*ec30*/  FMUL.FTZ R95, R95, c[0x0][0x23c] ;  /* 0x00008f005f5f7a20 */ /* 0x000fe20000410000 */
[----:B------:R-:W-:Y:S01]  /*ec40*/  MUFU.EX2 R3, R3 ;  /* 0x0000000300037308 */ /* 0x000fe20000000800 */
[----:B------:R-:W-:Y:S02]  /*ec50*/  FMUL.FTZ R0, R0, c[0x0][0x23c] ;  /* 0x00008f0000007a20 */ /* 0x000fe40000410000 */
[--C-:B------:R-:W-:Y:S02]  /*ec60*/  FFMA.FTZ R94, R12, c[0x0][0x23c], -R101.reuse ;  /* 0x00008f000c5e7a23 */ /* 0x100fe40000010865 */
[----:B------:R-:W-:-:S02]  /*ec70*/  FFMA.FTZ R86, R86, c[0x0][0x23c], -R101 ;  /* 0x00008f0056567a23 */ /* 0x000fc40000010865 */
[----:B------:R-:W-:Y:S01]  /*ec80*/  FFMA.FTZ R88, R88, c[0x0][0x23c], -R101 ;  /* 0x00008f0058587a23 */ /* 0x000fe20000010865 */
        /* <DEDUP_REMOVED lines=9> */
[----:B------:R-:W-:Y:S01]  /*ed20*/  FFMA.FTZ R108, R108, c[0x0][0x23c], -R93 ;  /* 0x00008f006c6c7a23 */ /* 0x000fe2000001085d */
[----:B------:R-:W-:Y:S01]  /*ed30*/  MUFU.EX2 R94, R94 ;  /* 0x0000005e005e7308 */ /* 0x000fe20000000800 */
[-C--:B--2---:R-:W-:Y:S02]  /*ed40*/  FMUL.FTZ R28, R56, R95.reuse ;  /* 0x0000005f381c7220 */ /* 0x084fe40000410000 */
[-C--:B------:R-:W-:Y:S02]  /*ed50*/  FMUL.FTZ R29, R57, R95.reuse ;  /* 0x0000005f391d7220 */ /* 0x080fe40000410000 */
[----:B------:R-:W-:-:S02]  /*ed60*/  FMUL.FTZ R4, R80, R95 ;  /* 0x0000005f50047220 */ /* 0x000fc40000410000 */
[-C--:B------:R-:W-:Y:S01]  /*ed70*/  FMUL.FTZ R5, R81, R95.reuse ;  /* 0x0000005f51057220 */ /* 0x080fe20000410000 */
[----:B------:R-:W2:Y:S01]  /*ed80*/  MUFU.EX2 R86, R86 ;  /* 0x0000005600567308 */ /* 0x000ea20000000800 */
[-C--:B---3--:R-:W-:Y:S02]  /*ed90*/  FMUL.FTZ R30, R58, R0.reuse ;  /* 0x000000003a1e7220 */ /* 0x088fe40000410000 */
[-C--:B------:R-:W-:Y:S02]  /*eda0*/  FMUL.FTZ R31, R59, R0.reuse ;  /* 0x000000003b1f7220 */ /* 0x080fe40000410000 */
[----:B------:R-:W-:Y:S01]  /*edb0*/  LDSM.16.MT88.4 R56, [R122+0x6400] ;  /* 0x006400007a38783b */ /* 0x000fe20000004200 */
[----:B------:R-:W-:Y:S02]  /*edc0*/  FMUL.FTZ R7, R83, R0 ;  /* 0x0000000053077220 */ /* 0x000fe40000410000 */
[----:B------:R-:W-:Y:S01]  /*edd0*/  MUFU.EX2 R88, R88 ;  /* 0x0000005800587308 */ /* 0x000fe20000000800 */
[----:B------:R-:W-:-:S02]  /*ede0*/  FMUL.FTZ R36, R36, R95 ;  /* 0x0000005f24247220 */ /* 0x000fc40000410000 */
[----:B------:R-:W-:Y:S02]  /*edf0*/  FMUL.FTZ R37, R37, R95 ;  /* 0x0000005f25257220 */ /* 0x000fe40000410000 */
[-C--:B------:R-:W-:Y:S02]  /*ee00*/  FMUL.FTZ R38, R38, R0.reuse ;  /* 0x0000000026267220 */ /* 0x080fe40000410000 */
[----:B------:R-:W-:Y:S01]  /*ee10*/  FMUL.FTZ R39, R39, R0 ;  /* 0x0000000027277220 */ /* 0x000fe20000410000 */
[----:B------:R-:W-:Y:S01]  /*ee20*/  MUFU.EX2 R85, R85 ;  /* 0x0000005500557308 */ /* 0x000fe20000000800 */
[----:B--2---:R-:W-:Y:S01]  /*ee30*/  F2FP.BF16.PACK_AB R80, R86, R94 ;  /* 0x0000005e5650723e */ /* 0x004fe200000010ff */
[--C-:B------:R-:W-:Y:S02]  /*ee40*/  FFMA.FTZ R107, R152, c[0x0][0x23c], -R93.reuse ;  /* 0x00008f00986b7a23 */ /* 0x100fe4000001085d */
[--C-:B------:R-:W-:Y:S02]  /*ee50*/  FFMA.FTZ R104, R104, c[0x0][0x23c], -R93.reuse ;  /* 0x00008f0068687a23 */ /* 0x100fe4000001085d */
[----:B------:R-:W-:-:S02]  /*ee60*/  FFMA.FTZ R103, R150, c[0x0][0x23c], -R93 ;  /* 0x00008f0096677a23 */ /* 0x000fc4000001085d */
[----:B------:R-:W2:Y:S01]  /*ee70*/  MUFU.EX2 R92, R92 ;  /* 0x0000005c005c7308 */ /* 0x000ea20000000800 */
[-C--:B------:R-:W-:Y:S02]  /*ee80*/  FMUL.FTZ R20, R48, R95.reuse ;  /* 0x0000005f30147220 */ /* 0x080fe40000410000 */
[-C--:B------:R-:W-:Y:S02]  /*ee90*/  FMUL.FTZ R21, R49, R95.reuse ;  /* 0x0000005f31157220 */ /* 0x080fe40000410000 */
[-C--:B------:R-:W-:Y:S02]  /*eea0*/  FMUL.FTZ R22, R50, R0.reuse ;  /* 0x0000000032167220 */ /* 0x080fe40000410000 */
[----:B------:R-:W-:Y:S01]  /*eeb0*/  FMUL.FTZ R23, R51, R0 ;  /* 0x0000000033177220 */ /* 0x000fe20000410000 */
[----:B------:R3:W-:Y:S01]  /*eec0*/  MUFU.EX2 R2, R6 ;  /* 0x0000000600027308 */ /* 0x0007e20000000800 */
[-C--:B------:R-:W-:Y:S01]  /*eed0*/  FMUL.FTZ R52, R52, R95.reuse ;  /* 0x0000005f34347220 */ /* 0x080fe20000410000 */
[----:B------:R-:W-:Y:S01]  /*eee0*/  LDSM.16.MT88.4 R48, [R120+0x8000] ;  /* 0x008000007830783b */ /* 0x000fe20000004200 */
[----:B------:R-:W-:-:S02]  /*eef0*/  FMUL.FTZ R53, R53, R95 ;  /* 0x0000005f35357220 */ /* 0x000fc40000410000 */
[-C--:B------:R-:W-:Y:S02]  /*ef00*/  FMUL.FTZ R54, R54, R0.reuse ;  /* 0x0000000036367220 */ /* 0x080fe40000410000 */
[-C--:B------:R-:W-:Y:S01]  /*ef10*/  FMUL.FTZ R55, R55, R0.reuse ;  /* 0x0000000037377220 */ /* 0x080fe20000410000 */
[----:B------:R-:W4:Y:S01]  /*ef20*/  MUFU.EX2 R91, R91 ;  /* 0x0000005b005b7308 */ /* 0x000f220000000800 */
[----:B--2---:R-:W-:Y:S01]  /*ef30*/  F2FP.BF16.PACK_AB R81, R92, R85 ;  /* 0x000000555c51723e */ /* 0x004fe200000010ff */
[-C--:B------:R-:W-:Y:S02]  /*ef40*/  FMUL.FTZ R60, R60, R95.reuse ;  /* 0x0000005f3c3c7220 */ /* 0x080fe40000410000 */
[----:B------:R-:W-:Y:S02]  /*ef50*/  FMUL.FTZ R61, R61, R95 ;  /* 0x0000005f3d3d7220 */ /* 0x000fe40000410000 */
[-C--:B------:R-:W-:Y:S02]  /*ef60*/  FMUL.FTZ R62, R62, R0.reuse ;  /* 0x000000003e3e7220 */ /* 0x080fe40000410000 */
[----:B---3--:R-:W-:Y:S01]  /*ef70*/  FMUL.FTZ R6, R82, R0 ;  /* 0x0000000052067220 */ /* 0x008fe20000410000 */
[----:B------:R-:W-:Y:S01]  /*ef80*/  F2FP.BF16.PACK_AB R82, R3, R88 ;  /* 0x000000580352723e */ /* 0x000fe200000010ff */
[----:B------:R-:W-:Y:S01]  /*ef90*/  MUFU.EX2 R110, R110 ;  /* 0x0000006e006e7308 */ /* 0x000fe20000000800 */
[----:B------:R-:W-:-:S02]  /*efa0*/  FMUL.FTZ R63, R63, R0 ;  /* 0x000000003f3f7220 */ /* 0x000fc40000410000 */
[-C--:B------:R-:W-:Y:S02]  /*efb0*/  FMUL.FTZ R12, R40, R95.reuse ;  /* 0x0000005f280c7220 */ /* 0x080fe40000410000 */
[-C--:B------:R-:W-:Y:S01]  /*efc0*/  FMUL.FTZ R13, R41, R95.reuse ;  /* 0x0000005f290d7220 */ /* 0x080fe20000410000 */
[----:B----4-:R-:W-:Y:S01]  /*efd0*/  F2FP.BF16.PACK_AB R83, R91, R2 ;  /* 0x000000025b53723e */ /* 0x010fe200000010ff */
[-C--:B------:R-:W-:Y:S01]  /*efe0*/  FMUL.FTZ R14, R42, R0.reuse ;  /* 0x000000002a0e7220 */ /* 0x080fe20000410000 */
[----:B------:R-:W2:Y:S01]  /*eff0*/  MUFU.EX2 R109, R109 ;  /* 0x0000006d006d7308 */ /* 0x000ea20000000800 */
[----:B------:R-:W-:Y:S02]  /*f000*/  FMUL.FTZ R15, R43, R0 ;  /* 0x000000002b0f7220 */ /* 0x000fe40000410000 */
[-C--:B------:R-:W-:Y:S01]  /*f010*/  FMUL.FTZ R44, R44, R95.reuse ;  /* 0x0000005f2c2c7220 */ /* 0x080fe20000410000 */
[----:B------:R-:W3:Y:S01]  /*f020*/  LDSM.16.MT88.4 R40, [R122+0x8000] ;  /* 0x008000007a28783b */ /* 0x000ee20000004200 */
[----:B-1----:R-:W-:Y:S01]  /*f030*/  HMMA.16816.F32.BF16 R4, R80, R8, R4 ;  /* 0x000000085004723c */ /* 0x002fe20000041804 */
[----:B------:R-:W-:-:S02]  /*f040*/  FMUL.FTZ R45, R45, R95 ;  /* 0x0000005f2d2d7220 */ /* 0x000fc40000410000 */
[----:B------:R-:W-:Y:S01]  /*f050*/  MUFU.EX2 R106, R106 ;  /* 0x0000006a006a7308 */ /* 0x000fe20000000800 */
[-C--:B------:R-:W-:Y:S02]  /*f060*/  FMUL.FTZ R46, R46, R0.reuse ;  /* 0x000000002e2e7220 */ /* 0x080fe40000410000 */
[-C--:B------:R-:W-:Y:S02]  /*f070*/  FMUL.FTZ R47, R47, R0.reuse ;  /* 0x000000002f2f7220 */ /* 0x080fe40000410000 */
[----:B------:R-:W-:Y:S01]  /*f080*/  HMMA.16816.F32.BF16 R8, R80, R10, R36 ;  /* 0x0000000a5008723c */ /* 0x000fe20000041824 */
[-C--:B------:R-:W-:Y:S02]  /*f090*/  FMUL.FTZ R76, R76, R95.reuse ;  /* 0x0000005f4c4c7220 */ /* 0x080fe40000410000 */
[----:B------:R-:W1:Y:S01]  /*f0a0*/  MUFU.EX2 R105, R105 ;  /* 0x0000006900697308 */ /* 0x000e620000000800 */
[----:B------:R-:W-:Y:S02]  /*f0b0*/  FMUL.FTZ R77, R77, R95 ;  /* 0x0000005f4d4d7220 */ /* 0x000fe40000410000 */
[----:B------:R-:W-:-:S02]  /*f0c0*/  FMUL.FTZ R78, R78, R0 ;  /* 0x000000004e4e7220 */ /* 0x000fc40000410000 */
[C---:B------:R-:W-:Y:S01]  /*f0d0*/  HMMA.16816.F32.BF16 R20, R80.reuse, R24, R20 ;  /* 0x000000185014723c */ /* 0x040fe20000041814 */
[-C--:B------:R-:W-:Y:S02]  /*f0e0*/  FMUL.FTZ R36, R64, R95.reuse ;  /* 0x0000005f40247220 */ /* 0x080fe40000410000 */
[----:B------:R-:W-:Y:S01]  /*f0f0*/  MUFU.EX2 R108, R108 ;  /* 0x0000006c006c7308 */ /* 0x000fe20000000800 */
[----:B------:R-:W-:Y:S02]  /*f100*/  FMUL.FTZ R37, R65, R95 ;  /* 0x0000005f41257220 */ /* 0x000fe40000410000 */
[-C--:B------:R-:W-:Y:S02]  /*f110*/  FMUL.FTZ R38, R66, R0.reuse ;  /* 0x0000000042267220 */ /* 0x080fe40000410000 */
[----:B------:R-:W-:Y:S01]  /*f120*/  HMMA.16816.F32.BF16 R28, R80, R32, R28 ;  /* 0x00000020501c723c */ /* 0x000fe2000004181c */
[-C--:B------:R-:W-:Y:S02]  /*f130*/  FMUL.FTZ R39, R67, R0.reuse ;  /* 0x0000000043277220 */ /* 0x080fe40000410000 */
[----:B------:R-:W4:Y:S01]  /*f140*/  MUFU.EX2 R107, R107 ;  /* 0x0000006b006b7308 */ /* 0x000f220000000800 */
[----:B------:R-:W-:-:S02]  /*f150*/  FMUL.FTZ R79, R79, R0 ;  /* 0x000000004f4f7220 */ /* 0x000fc40000410000 */
[-C--:B------:R-:W-:Y:S02]  /*f160*/  FMUL.FTZ R72, R72, R95.reuse ;  /* 0x0000005f48487220 */ /* 0x080fe40000410000 */
[C---:B------:R-:W-:Y:S01]  /*f170*/  HMMA.16816.F32.BF16 R24, R80.reuse, R26, R52 ;  /* 0x0000001a5018723c */ /* 0x040fe20000041834 */
[----:B------:R-:W-:Y:S02]  /*f180*/  FMUL.FTZ R73, R73, R95 ;  /* 0x0000005f49497220 */ /* 0x000fe40000410000 */
[----:B------:R-:W-:Y:S01]  /*f190*/  MUFU.EX2 R104, R104 ;  /* 0x0000006800687308 */ /* 0x000fe20000000800 */
[-C--:B------:R-:W-:Y:S02]  /*f1a0*/  FMUL.FTZ R74, R74, R0.reuse ;  /* 0x000000004a4a7220 */ /* 0x080fe40000410000 */
[----:B------:R-:W-:Y:S01]  /*f1b0*/  FMUL.FTZ R75, R75, R0 ;  /* 0x000000004b4b7220 */ /* 0x000fe20000410000 */
[----:B--2---:R-:W-:Y:S01]  /*f1c0*/  F2FP.BF16.PACK_AB R52, R109, R110 ;  /* 0x0000006e6d34723e */ /* 0x004fe200000010ff */
[----:B------:R-:W-:Y:S01]  /*f1d0*/  HMMA.16816.F32.BF16 R32, R80, R34, R60 ;  /* 0x000000225020723c */ /* 0x000fe2000004183c */
[----:B-1----:R-:W-:Y:S01]  /*f1e0*/  F2FP.BF16.PACK_AB R54, R105, R106 ;  /* 0x0000006a6936723e */ /* 0x002fe200000010ff */
[----:B------:R-:W1:Y:S01]  /*f1f0*/  LDSM.16.MT88.4 R60, [R120+0x6400] ;  /* 0x00640000783c783b */ /* 0x000e620000004200 */
[----:B------:R-:W2:Y:S01]  /*f200*/  MUFU.EX2 R103, R103 ;  /* 0x0000006700677308 */ /* 0x000ea20000000800 */
[----:B----4-:R-:W-:Y:S01]  /*f210*/  F2FP.BF16.PACK_AB R53, R107, R108 ;  /* 0x0000006c6b35723e */ /* 0x010fe200000010ff */
[----:B------:R-:W-:-:S02]  /*f220*/  FFMA.FTZ R113, R118, c[0x0][0x23c], -R101 ;  /* 0x00008f0076717a23 */ /* 0x000fc40000010865 */
[--C-:B------:R-:W-:Y:S01]  /*f230*/  FFMA.FTZ R140, R140, c[0x0][0x23c], -R101.reuse ;  /* 0x00008f008c8c7a23 */ /* 0x100fe20000010865 */
[C---:B------:R-:W-:Y:S01]  /*f240*/  HMMA.16816.F32.BF16 R12, R80.reuse, R16, R12 ;  /* 0x00000010500c723c */ /* 0x040fe2000004180c */
[--C-:B------:R-:W-:Y:S02]  /*f250*/  FFMA.FTZ R111, R146, c[0x0][0x23c], -R101.reuse ;  /* 0x00008f00926f7a23 */ /* 0x100fe40000010865 */
[----:B------:R-:W-:Y:S01]  /*f260*/  FFMA.FTZ R118, R148, c[0x0][0x23c], -R101 ;  /* 0x00008f0094767a23 */ /* 0x000fe20000010865 */
[----:B------:R-:W-:Y:S01]  /*f270*/  MUFU.EX2 R113, R113 ;  /* 0x0000007100717308 */ /* 0x000fe20000000800 */
[--C-:B------:R-:W-:Y:S02]  /*f280*/  FFMA.FTZ R117, R138, c[0x0][0x23c], -R93.reuse ;  /* 0x00008f008a757a23 */ /* 0x100fe4000001085d */
[--C-:B------:R-:W-:Y:S01]  /*f290*/  FFMA.FTZ R116, R116, c[0x0][0x23c], -R93.reuse ;  /* 0x00008f0074747a23 */ /* 0x100fe2000001085d */
[----:B------:R-:W-:Y:S01]  /*f2a0*/  HMMA.16816.F32.BF16 R16, R80, R18, R44 ;  /* 0x000000125010723c */ /* 0x000fe2000004182c */
[--C-:B------:R-:W-:Y:S01]  /*f2b0*/  FFMA.FTZ R112, R112, c[0x0][0x23c], -R93.reuse ;  /* 0x00008f0070707a23 */ /* 0x100fe2000001085d */
[----:B--2---:R-:W-:Y:S01]  /*f2c0*/  F2FP.BF16.PACK_AB R55, R103, R104 ;  /* 0x000000686737723e */ /* 0x004fe200000010ff */
[----:B------:R-:W-:Y:S01]  /*f2d0*/  FFMA.FTZ R115, R114, c[0x0][0x23c], -R93 ;  /* 0x00008f0072737a23 */ /* 0x000fe2000001085d */
[----:B------:R-:W-:Y:S01]  /*f2e0*/  MUFU.EX2 R140, R140 ;  /* 0x0000008c008c7308 */ /* 0x000fe20000000800 */
[----:B------:R-:W-:-:S03]  /*f2f0*/  FFMA.FTZ R114, R99, c[0x0][0x23c], -R101 ;  /* 0x00008f0063727a23 */ /* 0x000fc60000010865 */
[----:B---3--:R-:W-:Y:S01]  /*f300*/  HMMA.16816.F32.BF16 R36, R80, R40, R36 ;  /* 0x000000285024723c */ /* 0x008fe20000041824 */
[-C--:B------:R-:W-:Y:S02]  /*f310*/  FMUL.FTZ R44, R68, R95.reuse ;  /* 0x0000005f442c7220 */ /* 0x080fe40000410000 */
[----:B------:R-:W-:Y:S02]  /*f320*/  FMUL.FTZ R45, R69, R95 ;  /* 0x0000005f452d7220 */ /* 0x000fe40000410000 */
[-C--:B------:R-:W-:Y:S01]  /*f330*/  FMUL.FTZ R46, R70, R0.reuse ;  /* 0x00000000462e7220 */ /* 0x080fe20000410000 */
[----:B------:R-:W-:Y:S01]  /*f340*/  MUFU.EX2 R111, R111 ;  /* 0x0000006f006f7308 */ /* 0x000fe20000000800 */
[----:B------:R-:W-:Y:S01]  /*f350*/  FMUL.FTZ R47, R71, R0 ;  /* 0x00000000472f7220 */ /* 0x000fe20000410000 */
[----:B------:R-:W-:Y:S01]  /*f360*/  HMMA.16816.F32.BF16 R4, R52, R56, R4 ;  /* 0x000000383404723c */ /* 0x000fe20000041804 */
[--C-:B------:R-:W-:Y:S02]  /*f370*/  FFMA.FTZ R97, R97, c[0x0][0x23c], -R101.reuse ;  /* 0x00008f0061617a23 */ /* 0x100fe40000010865 */
[----:B------:R-:W-:-:S02]  /*f380*/  FFMA.FTZ R99, R102, c[0x0][0x23c], -R101 ;  /* 0x00008f0066637a23 */ /* 0x000fc40000010865 */
[----:B------:R-:W-:Y:S01]  /*f390*/  FFMA.FTZ R100, R100, c[0x0][0x23c], -R101 ;  /* 0x00008f0064647a23 */ /* 0x000fe20000010865 */
[----:B------:R-:W-:Y:S01]  /*f3a0*/  MUFU.EX2 R118, R118 ;  /* 0x0000007600767308 */ /* 0x000fe20000000800 */
[--C-:B------:R-:W-:Y:S01]  /*f3b0*/  FFMA.FTZ R101, R98, c[0x0][0x23c], -R93.reuse ;  /* 0x00008f0062657a23 */ /* 0x100fe2000001085d */
[C---:B------:R-:W-:Y:S01]  /*f3c0*/  HMMA.16816.F32.BF16 R8, R52.reuse, R58, R8 ;  /* 0x0000003a3408723c */ /* 0x040fe20000041808 */
[----:B------:R-:W2:Y:S01]  /*f3d0*/  LDSM.16.MT88.4 R56, [R122+0x7400] ;  /* 0x007400007a38783b */ /* 0x000ea20000004200 */
[--C-:B------:R-:W-:Y:S02]  /*f3e0*/  FFMA.FTZ R96, R96, c[0x0][0x23c], -R93.reuse ;  /* 0x00008f0060607a23 */ /* 0x100fe4000001085d */
[--C-:B------:R-:W-:Y:S02]  /*f3f0*/  FFMA.FTZ R98, R84, c[0x0][0x23c], -R93.reuse ;  /* 0x00008f0054627a23 */ /* 0x100fe4000001085d */
[----:B------:R-:W-:Y:S01]  /*f400*/  MUFU.EX2 R117, R117 ;  /* 0x0000007500757308 */ /* 0x000fe20000000800 */
[----:B------:R-:W-:Y:S01]  /*f410*/  FFMA.FTZ R93, R87, c[0x0][0x23c], -R93 ;  /* 0x00008f00575d7a23 */ /* 0x000fe2000001085d */
[----:B-1----:R-:W-:Y:S01]  /*f420*/  HMMA.16816.F32.BF16 R12, R52, R60, R12 ;  /* 0x0000003c340c723c */ /* 0x002fe2000004180c */
[----:B------:R-:W-:-:S04]  /*f430*/  FFMA.FTZ R95, R143, R95, R94 ;  /* 0x0000005f8f5f7223 */ /* 0x000fc8000001005e */
[----:B------:R-:W-:Y:S01]  /*f440*/  FADD.FTZ R95, R86, R95 ;  /* 0x0000005f565f7221 */ /* 0x000fe20000010000 */
[----:B------:R-:W-:Y:S02]  /*f450*/  MUFU.EX2 R116, R116 ;  /* 0x0000007400747308 */ /* 0x000fe40000000800 */
[----:B------:R-:W-:Y:S01]  /*f460*/  HMMA.16816.F32.BF16 R16, R52, R62, R16 ;  /* 0x0000003e3410723c */ /* 0x000fe20000041810 */
[----:B------:R-:W1:Y:S01]  /*f470*/  LDSM.16.MT88.4 R60, [R120+0x7400] ;  /* 0x00740000783c783b */ /* 0x000e620000004200 */
[----:B------:R-:W-:-:S04]  /*f480*/  FADD.FTZ R88, R88, R95 ;  /* 0x0000005f58587221 */ /* 0x000fc80000010000 */
[----:B------:R-:W-:Y:S01]  /*f490*/  MUFU.EX2 R112, R112 ;  /* 0x0000007000707308 */ /* 0x000fe20000000800 */
[----:B------:R-:W-:Y:S01]  /*f4a0*/  FADD.FTZ R3, R3, R88 ;  /* 0x0000005803037221 */ /* 0x000fe20000010000 */
[----:B------:R-:W-:Y:S01]  /*f4b0*/  HMMA.16816.F32.BF16 R40, R80, R42, R76 ;  /* 0x0000002a5028723c */ /* 0x000fe2000004184c */
[----:B------:R-:W-:Y:S02]  /*f4c0*/  LDSM.16.MT88.4 R76, [R122+0x8800] ;  /* 0x008800007a4c783b */ /* 0x000fe40000004200 */
[----:B------:R-:W-:-:S03]  /*f4d0*/  FADD.FTZ R110, R110, R3 ;  /* 0x000000036e6e7221 */ /* 0x000fc60000010000 */
[----:B------:R-:W-:Y:S01]  /*f4e0*/  MUFU.EX2 R115, R115 ;  /* 0x0000007300737308 */ /* 0x000fe20000000800 */
[----:B------:R-:W-:Y:S01]  /*f4f0*/  FADD.FTZ R109, R109, R110 ;  /* 0x0000006e6d6d7221 */ /* 0x000fe20000010000 */
[C---:B------:R-:W-:Y:S06]  /*f500*/  HMMA.16816.F32.BF16 R44, R80.reuse, R48, R44 ;  /* 0x00000030502c723c */ /* 0x040fec000004182c */
[----:B------:R-:W-:Y:S02]  /*f510*/  MUFU.EX2 R97, R97 ;  /* 0x0000006100617308 */ /* 0x000fe40000000800 */
[----:B------:R-:W-:Y:S01]  /*f520*/  HMMA.16816.F32.BF16 R48, R80, R50, R72 ;  /* 0x000000325030723c */ /* 0x000fe20000041848 */
[----:B------:R-:W-:Y:S05]  /*f530*/  LDSM.16.MT88.4 R72, [R120+0x8800] ;  /* 0x008800007848783b */ /* 0x000fea0000004200 */
[----:B------:R-:W3:Y:S02]  /*f540*/  MUFU.EX2 R114, R114 ;  /* 0x0000007200727308 */ /* 0x000ee40000000800 */
[C---:B--2---:R-:W-:Y:S06]  /*f550*/  HMMA.16816.F32.BF16 R20, R52.reuse, R56, R20 ;  /* 0x000000383414723c */ /* 0x044fec0000041814 */
[----:B------:R-:W-:Y:S02]  /*f560*/  MUFU.EX2 R99, R99 ;  /* 0x0000006300637308 */ /* 0x000fe40000000800 */
[C---:B------:R-:W-:Y:S01]  /*f570*/  HMMA.16816.F32.BF16 R24, R52.reuse, R58, R24 ;  /* 0x0000003a3418723c */ /* 0x040fe20000041818 */
[----:B------:R-:W2:Y:S05]  /*f580*/  LDSM.16.MT88.4 R56, [R122+0x8400] ;  /* 0x008400007a38783b */ /* 0x000eaa0000004200 */
[----:B------:R-:W4:Y:S01]  /*f590*/  MUFU.EX2 R100, R100 ;  /* 0x0000006400647308 */ /* 0x000f220000000800 */
[----:B---3--:R-:W-:Y:S01]  /*f5a0*/  F2FP.BF16.PACK_AB R84, R114, R97 ;  /* 0x000000617254723e */ /* 0x008fe200000010ff */
[C---:B-1----:R-:W-:Y:S06]  /*f5b0*/  HMMA.16816.F32.BF16 R28, R52.reuse, R60, R28 ;  /* 0x0000003c341c723c */ /* 0x042fec000004181c */
[----:B------:R-:W-:Y:S02]  /*f5c0*/  MUFU.EX2 R96, R96 ;  /* 0x0000006000607308 */ /* 0x000fe40000000800 */
[----:B------:R-:W-:Y:S01]  /*f5d0*/  HMMA.16816.F32.BF16 R32, R52, R62, R32 ;  /* 0x0000003e3420723c */ /* 0x000fe20000041820 */
[----:B------:R-:W1:Y:S05]  /*f5e0*/  LDSM.16.MT88.4 R60, [R120+0x8400] ;  /* 0x00840000783c783b */ /* 0x000e6a0000004200 */
[----:B------:R-:W-:Y:S01]  /*f5f0*/  MUFU.EX2 R101, R101 ;  /* 0x0000006500657308 */ /* 0x000fe20000000800 */
[----:B----4-:R-:W-:-:S07]  /*f600*/  F2FP.BF16.PACK_AB R86, R100, R99 ;  /* 0x000000636456723e */ /* 0x010fce00000010ff */
[----:B------:R-:W-:Y:S08]  /*f610*/  MUFU.EX2 R98, R98 ;  /* 0x0000006200627308 */ /* 0x000ff00000000800 */
[----:B------:R-:W3:Y:S01]  /*f620*/  MUFU.EX2 R93, R93 ;  /* 0x0000005d005d7308 */ /* 0x000ee20000000800 */
[C---:B--2---:R-:W-:Y:S08]  /*f630*/  HMMA.16816.F32.BF16 R36, R52.reuse, R56, R36 ;  /* 0x000000383424723c */ /* 0x044ff00000041824 */
[----:B------:R-:W-:Y:S01]  /*f640*/  HMMA.16816.F32.BF16 R40, R52, R58, R40 ;  /* 0x0000003a3428723c */ /* 0x000fe20000041828 */
[----:B------:R-:W2:Y:S01]  /*f650*/  LDSM.16.MT88.4 R56, [R122+0x6800] ;  /* 0x006800007a38783b */ /* 0x000ea20000004200 */
[----:B---3--:R-:W-:-:S06]  /*f660*/  F2FP.BF16.PACK_AB R87, R93, R98 ;  /* 0x000000625d57723e */ /* 0x008fcc00000010ff */
[C---:B-1----:R-:W-:Y:S08]  /*f670*/  HMMA.16816.F32.BF16 R44, R52.reuse, R60, R44 ;  /* 0x0000003c342c723c */ /* 0x042ff0000004182c */
[----:B------:R-:W-:Y:S01]  /*f680*/  HMMA.16816.F32.BF16 R48, R52, R62, R48 ;  /* 0x0000003e3430723c */ /* 0x000fe20000041830 */
[----:B------:R-:W1:Y:S06]  /*f690*/  LDSM.16.MT88.4 R60, [R120+0x6800] ;  /* 0x00680000783c783b */ /* 0x000e6c0000004200 */
[----:B------:R-:W-:-:S02]  /*f6a0*/  F2FP.BF16.PACK_AB R52, R140, R113 ;  /* 0x000000718c34723e */ /* 0x000fc400000010ff */
[----:B------:R-:W-:Y:S02]  /*f6b0*/  F2FP.BF16.PACK_AB R53, R116, R117 ;  /* 0x000000757435723e */ /* 0x000fe400000010ff */
[----:B------:R-:W-:Y:S02]  /*f6c0*/  F2FP.BF16.PACK_AB R54, R118, R111 ;  /* 0x0000006f7636723e */ /* 0x000fe400000010ff */
[----:B------:R-:W-:-:S07]  /*f6d0*/  F2FP.BF16.PACK_AB R55, R115, R112 ;  /* 0x000000707337723e */ /* 0x000fce00000010ff */
[C---:B------:R-:W-:Y:S01]  /*f6e0*/  HMMA.16816.F32.BF16 R64, R52.reuse, R76, R36 ;  /* 0x0000004c3440723c */ /* 0x040fe20000041824 */
[----:B------:R-:W-:Y:S07]  /*f6f0*/  LDSM.16.MT88.4 R36, [R122+0x6c00] ;  /* 0x006c00007a24783b */ /* 0x000fee0000004200 */
[C---:B--2---:R-:W-:Y:S08]  /*f700*/  HMMA.16816.F32.BF16 R4, R52.reuse, R56, R4 ;  /* 0x000000383404723c */ /* 0x044ff00000041804 */
[C---:B------:R-:W-:Y:S01]  /*f710*/  HMMA.16816.F32.BF16 R8, R52.reuse, R58, R8 ;  /* 0x0000003a3408723c */ /* 0x040fe20000041808 */
[----:B------:R-:W2:Y:S07]  /*f720*/  LDSM.16.MT88.4 R56, [R122+0x7800] ;  /* 0x007800007a38783b */ /* 0x000eae0000004200 */
[C---:B------:R-:W-:Y:S01]  /*f730*/  HMMA.16816.F32.BF16 R68, R52.reuse, R72, R44 ;  /* 0x000000483444723c */ /* 0x040fe2000004182c */
[----:B------:R-:W-:Y:S07]  /*f740*/  LDSM.16.MT88.4 R44, [R120+0x6c00] ;  /* 0x006c0000782c783b */ /* 0x000fee0000004200 */
[C---:B-1----:R-:W-:Y:S08]  /*f750*/  HMMA.16816.F32.BF16 R12, R52.reuse, R60, R12 ;  /* 0x0000003c340c723c */ /* 0x042ff0000004180c */
[C---:B------:R-:W-:Y:S01]  /*f760*/  HMMA.16816.F32.BF16 R16, R52.reuse, R62, R16 ;  /* 0x0000003e3410723c */ /* 0x040fe20000041810 */
[----:B------:R-:W-:Y:S07]  /*f770*/  LDSM.16.MT88.4 R60, [R120+0x7c00] ;  /* 0x007c0000783c783b */ /* 0x000fee0000004200 */
[C---:B------:R-:W-:Y:S08]  /*f780*/  HMMA.16816.F32.BF16 R76, R52.reuse, R78, R40 ;  /* 0x0000004e344c723c */ /* 0x040ff00000041828 */
[C---:B------:R-:W-:Y:S08]  /*f790*/  HMMA.16816.F32.BF16 R72, R52.reuse, R74, R48 ;  /* 0x0000004a3448723c */ /* 0x040ff00000041830 */
[C---:B--2---:R-:W-:Y:S08]  /*f7a0*/  HMMA.16816.F32.BF16 R20, R52.reuse, R56, R20 ;  /* 0x000000383414723c */ /* 0x044ff00000041814 */
[C---:B------:R-:W-:Y:S01]  /*f7b0*/  HMMA.16816.F32.BF16 R24, R52.reuse, R58, R24 ;  /* 0x0000003a3418723c */ /* 0x040fe20000041818 */
[----:B------:R-:W1:Y:S07]  /*f7c0*/  LDSM.16.MT88.4 R56, [R120+0x7800] ;  /* 0x007800007838783b */ /* 0x000e6e0000004200 */
[C---:B-1----:R-:W-:Y:S07]  /*f7d0*/  HMMA.16816.F32.BF16 R28, R52.reuse, R56, R28 ;  /* 0x00000038341c723c */ /* 0x042fee000004181c */
[----:B------:R-:W-:Y:S01]  /*f7e0*/  FFMA.FTZ R57, R142, R0, R85 ;  /* 0x000000008e397223 */ /* 0x000fe20000010055 */
[----:B------:R-:W-:Y:S01]  /*f7f0*/  F2FP.BF16.PACK_AB R85, R101, R96 ;  /* 0x000000606555723e */ /* 0x000fe200000010ff */
[----:B------:R-:W-:Y:S01]  /*f800*/  HMMA.16816.F32.BF16 R32, R52, R58, R32 ;  /* 0x0000003a3420723c */ /* 0x000fe20000041820 */
[----:B------:R-:W1:Y:S01]  /*f810*/  LDSM.16.MT88.4 R52, [R122+0x7c00] ;  /* 0x007c00007a34783b */ /* 0x000e620000004200 */
[----:B------:R-:W-:-:S04]  /*f820*/  FADD.FTZ R0, R106, R109 ;  /* 0x0000006d6a007221 */ /* 0x000fc80000010000 */
[----:B------:R-:W-:Y:S02]  /*f830*/  FADD.FTZ R0, R105, R0 ;  /* 0x0000000069007221 */ /* 0x000fe40000010000 */
[----:B------:R-:W-:Y:S01]  /*f840*/  HMMA.16816.F32.BF16 R80, R84, R36, R4 ;  /* 0x000000245450723c */ /* 0x000fe20000041804 */
[----:B------:R-:W-:Y:S01]  /*f850*/  LDSM.16.MT88.4 R4, [R120+0x8c00] ;  /* 0x008c00007804783b */ /* 0x000fe20000004200 */
[----:B------:R-:W-:Y:S01]  /*f860*/  FADD.FTZ R113, R113, R0 ;  /* 0x0000000071717221 */ /* 0x000fe20000010000 */
[----:B------:R-:W-:-:S03]  /*f870*/  MOV R0, R89 ;  /* 0x0000005900007202 */ /* 0x000fc60000000f00 */
[----:B------:R-:W-:Y:S02]  /*f880*/  FADD.FTZ R140, R140, R113 ;  /* 0x000000718c8c7221 */ /* 0x000fe40000010000 */
[----:B------:R-:W-:Y:S01]  /*f890*/  HMMA.16816.F32.BF16 R36, R84, R38, R8 ;  /* 0x000000265424723c */ /* 0x000fe20000041808 */
[----:B------:R-:W2:Y:S01]  /*f8a0*/  LDSM.16.MT88.4 R8, [R122+0x8c00] ;  /* 0x008c00007a08783b */ /* 0x000ea20000004200 */
[----:B------:R-:W-:-:S04]  /*f8b0*/  FADD.FTZ R111, R111, R140 ;  /* 0x0000008c6f6f7221 */ /* 0x000fc80000010000 */
[----:B------:R-:W-:Y:S02]  /*f8c0*/  FADD.FTZ R118, R118, R111 ;  /* 0x0000006f76767221 */ /* 0x000fe40000010000 */
[----:B------:R-:W-:Y:S02]  /*f8d0*/  HMMA.16816.F32.BF16 R40, R84, R44, R12 ;  /* 0x0000002c5428723c */ /* 0x000fe4000004180c */
[----:B------:R-:W-:-:S04]  /*f8e0*/  FADD.FTZ R97, R97, R118 ;  /* 0x0000007661617221 */ /* 0x000fc80000010000 */
[----:B------:R-:W-:Y:S02]  /*f8f0*/  FADD.FTZ R114, R114, R97 ;  /* 0x0000006172727221 */ /* 0x000fe40000010000 */
[----:B------:R-:W-:Y:S01]  /*f900*/  FADD.FTZ R13, R92, R57 ;  /* 0x000000395c0d7221 */ /* 0x000fe20000010000 */
[C---:B------:R-:W-:Y:S01]  /*f910*/  HMMA.16816.F32.BF16 R44, R84.reuse, R46, R16 ;  /* 0x0000002e542c723c */ /* 0x040fe20000041810 */
[----:B------:R-:W-:Y:S02]  /*f920*/  FADD.FTZ R99, R99, R114 ;  /* 0x0000007263637221 */ /* 0x000fe40000010000 */
[----:B------:R-:W-:Y:S02]  /*f930*/  FADD.FTZ R2, R2, R13 ;  /* 0x0000000d02027221 */ /* 0x000fe40000010000 */
[----:B------:R-:W-:Y:S02]  /*f940*/  FADD.FTZ R143, R100, R99 ;  /* 0x00000063648f7221 */ /* 0x000fe40000010000 */
        /* <DEDUP_REMOVED lines=22> */
.L_x_4802:
[----:B------:R-:W-:-:S13]  /*fab0*/  ISETP.GT.AND P0, PT, R139, R126, PT ;  /* 0x0000007e8b00720c */ /* 0x000fda0003f04270 */
        /* <DEDUP_REMOVED lines=11> */
.L_x_4812:
        /* <DEDUP_REMOVED lines=66> */
.L_x_4809:
        /* <DEDUP_REMOVED lines=193> */
.L_x_4811:
        /* <DEDUP_REMOVED lines=47> */
.L_x_4810:
        /* <DEDUP_REMOVED lines=55> */
[--C-:B------:R-:W-:Y:S01]  /*11200*/  FFMA.FTZ R98, R5, c[0x0][0x23c], -R102.reuse ;  /* 0x00008f0005627a23 */ /* 0x100fe20000010866 */
[----:B------:R-:W-:Y:S01]  /*11210*/  ISETP.GT.AND P0, PT, R139, R126, PT ;  /* 0x0000007e8b00720c */ /* 0x000fe20003f04270 */
[--C-:B------:R-:W-:Y:S02]  /*11220*/  FFMA.FTZ R96, R8, c[0x0][0x23c], -R102.reuse ;  /* 0x00008f0008607a23 */ /* 0x100fe40000010866 */
[--C-:B------:R-:W-:Y:S01]  /*11230*/  FFMA.FTZ R99, R6, c[0x0][0x23c], -R97.reuse ;  /* 0x00008f0006637a23 */ /* 0x100fe20000010861 */
[----:B------:R-:W-:Y:S01]  /*11240*/  MUFU.EX2 R87, R87 ;  /* 0x0000005700577308 */ /* 0x000fe20000000800 */
[--C-:B------:R-:W-:Y:S02]  /*11250*/  FFMA.FTZ R5, R9, c[0x0][0x23c], -R102.reuse ;  /* 0x00008f0009057a23 */ /* 0x100fe40000010866 */
[--C-:B------:R-:W-:Y:S02]  /*11260*/  FFMA.FTZ R6, R10, c[0x0][0x23c], -R97.reuse ;  /* 0x00008f000a067a23 */ /* 0x100fe40000010861 */
[----:B------:R-:W-:Y:S01]  /*11270*/  FMUL.FTZ R3, R85, c[0x0][0x23c] ;  /* 0x00008f0055037a20 */ /* 0x000fe20000410000 */
[----:B------:R-:W-:Y:S01]  /*11280*/  MOV R85, R2 ;  /* 0x0000000200557202 */ /* 0x000fe20000000f00 */
        /* <DEDUP_REMOVED lines=20> */
[C---:B------:R-:W-:Y:S01]  /*113d0*/  FMUL.FTZ R53, R84.reuse, R53 ;  /* 0x0000003554357220 */ /* 0x040fe20000410000 */
[----:B------:R-:W3:Y:S01]  /*113e0*/  MUFU.EX2 R86, R86 ;  /* 0x0000005600567308 */ /* 0x000ee20000000800 */
[C---:B------:R-:W-:Y:S02]  /*113f0*/  FMUL.FTZ R56, R84.reuse, R56 ;  /* 0x0000003854387220 */ /* 0x040fe40000410000 */
[----:B------:R-:W-:Y:S02]  /*11400*/  FMUL.FTZ R57, R84, R57 ;  /* 0x0000003954397220 */ /* 0x000fe40000410000 */
[C---:B--2---:R-:W-:Y:S02]  /*11410*/  FMUL.FTZ R10, R3.reuse, R82 ;  /* 0x00000052030a7220 */ /* 0x044fe40000410000 */
        /* <DEDUP_REMOVED lines=34> */
[----:B------:R-:W-:Y:S01]  /*11640*/  MUFU.EX2 R101, R101 ;  /* 0x0000006500657308 */ /* 0x000fe20000000800 */
[C---:B------:R-:W-:Y:S02]  /*11650*/  FMUL.FTZ R72, R84.reuse, R72 ;  /* 0x0000004854487220 */ /* 0x040fe40000410000 */
[----:B------:R-:W-:Y:S01]  /*11660*/  FMUL.FTZ R73, R84, R73 ;  /* 0x0000004954497220 */ /* 0x000fe20000410000 */
[----:B---3--:R-:W-:Y:S01]  /*11670*/  F2FP.BF16.PACK_AB R83, R7, R6 ;  /* 0x000000060753723e */ /* 0x008fe200000010ff */
[--C-:B------:R-:W-:Y:S02]  /*11680*/  FFMA.FTZ R104, R20, c[0x0][0x23c], -R102.reuse ;  /* 0x00008f0014687a23 */ /* 0x100fe40000010866 */
[--C-:B------:R-:W-:Y:S02]  /*11690*/  FFMA.FTZ R106, R22, c[0x0][0x23c], -R97.reuse ;  /* 0x00008f00166a7a23 */ /* 0x100fe40000010861 */
[--C-:B------:R-:W-:Y:S02]  /*116a0*/  FFMA.FTZ R103, R23, c[0x0][0x23c], -R97.reuse ;  /* 0x00008f0017677a23 */ /* 0x100fe40000010861 */
[C---:B------:R-:W-:Y:S01]  /*116b0*/  HMMA.16816.F32.BF16 R8, R80.reuse, R88, R8 ;  /* 0x000000585008723c */ /* 0x040fe20000041808 */
[----:B------:R-:W-:Y:S04]  /*116c0*/  MUFU.EX2 R104, R104 ;  /* 0x0000006800687308 */ /* 0x000fe80000000800 */
[--C-:B------:R-:W-:Y:S02]  /*116d0*/  FFMA.FTZ R105, R24, c[0x0][0x23c], -R102.reuse ;  /* 0x00008f0018697a23 */ /* 0x100fe40000010866 */
[--C-:B------:R-:W-:Y:S01]  /*116e0*/  FFMA.FTZ R108, R26, c[0x0][0x23c], -R97.reuse ;  /* 0x00008f001a6c7a23 */ /* 0x100fe20000010861 */
[C---:B------:R-:W-:Y:S01]  /*116f0*/  HMMA.16816.F32.BF16 R36, R80.reuse, R90, R36 ;  /* 0x0000005a5024723c */ /* 0x040fe20000041824 */
[----:B------:R-:W2:Y:S02]  /*11700*/  LDSM.16.MT88.4 R88, [R122+0x7000] ;  /* 0x007000007a58783b */ /* 0x000ea40000004200 */
        /* <DEDUP_REMOVED lines=22> */
[C---:B--2---:R-:W-:Y:S02]  /*11870*/  HMMA.16816.F32.BF16 R48, R80.reuse, R88, R48 ;  /* 0x000000585030723c */ /* 0x044fe40000041830 */
[----:B------:R-:W-:Y:S01]  /*11880*/  MUFU.EX2 R107, R107 ;  /* 0x0000006b006b7308 */ /* 0x000fe20000000800 */
[----:B------:R-:W-:Y:S02]  /*11890*/  FADD.FTZ R6, R6, R99 ;  /* 0x0000006306067221 */ /* 0x000fe40000010000 */
[----:B------:R-:W-:Y:S02]  /*118a0*/  FADD.FTZ R5, R5, R96 ;  /* 0x0000006005057221 */ /* 0x000fe40000010000 */
[----:B------:R-:W-:Y:S01]  /*118b0*/  FADD.FTZ R6, R7, R6 ;  /* 0x0000000607067221 */ /* 0x000fe20000010000 */
[C---:B------:R-:W-:Y:S01]  /*118c0*/  HMMA.16816.F32.BF16 R52, R80.reuse, R90, R52 ;  /* 0x0000005a5034723c */ /* 0x040fe20000041834 */
[----:B------:R-:W2:Y:S03]  /*118d0*/  LDSM.16.MT88.4 R88, [R122+0x8000] ;  /* 0x008000007a58783b */ /* 0x000ea60000004200 */
[----:B------:R-:W-:Y:S04]  /*118e0*/  MUFU.EX2 R109, R109 ;  /* 0x0000006d006d7308 */ /* 0x000fe80000000800 */
[C---:B-1----:R-:W-:Y:S06]  /*118f0*/  HMMA.16816.F32.BF16 R56, R80.reuse, R92, R56 ;  /* 0x0000005c5038723c */ /* 0x042fec0000041838 */
[----:B------:R-:W-:Y:S02]  /*11900*/  MUFU.EX2 R110, R110 ;  /* 0x0000006e006e7308 */ /* 0x000fe40000000800 */
[C---:B------:R-:W-:Y:S01]  /*11910*/  HMMA.16816.F32.BF16 R60, R80.reuse, R94, R60 ;  /* 0x0000005e503c723c */ /* 0x040fe2000004183c */
[----:B------:R-:W1:Y:S07]  /*11920*/  LDSM.16.MT88.4 R92, [R120+0x8000] ;  /* 0x00800000785c783b */ /* 0x000e6e0000004200 */
[----:B------:R-:W-:Y:S10]  /*11930*/  MUFU.EX2 R112, R112 ;  /* 0x0000007000707308 */ /* 0x000ff40000000800 */
[----:B------:R-:W-:Y:S01]  /*11940*/  MUFU.EX2 R111, R111 ;  /* 0x0000006f006f7308 */ /* 0x000fe20000000800 */
[C---:B--2---:R-:W-:Y:S09]  /*11950*/  HMMA.16816.F32.BF16 R64, R80.reuse, R88, R64 ;  /* 0x000000585040723c */ /* 0x044ff20000041840 */
[----:B------:R-:W-:Y:S03]  /*11960*/  MUFU.EX2 R113, R113 ;  /* 0x0000007100717308 */ /* 0x000fe60000000800 */
[--C-:B------:R-:W-:Y:S02]  /*11970*/  FFMA.FTZ R89, R13, c[0x0][0x23c], -R102.reuse ;  /* 0x00008f000d597a23 */ /* 0x100fe40000010866 */
[----:B------:R-:W-:Y:S02]  /*11980*/  FMUL.FTZ R13, R84, R77 ;  /* 0x0000004d540d7220 */ /* 0x000fe40000410000 */
[--C-:B------:R-:W-:Y:S03]  /*11990*/  FFMA.FTZ R88, R15, c[0x0][0x23c], -R97.reuse ;  /* 0x00008f000f587a23 */ /* 0x100fe60000010861 */
[----:B------:R-:W-:Y:S01]  /*119a0*/  MUFU.EX2 R89, R89 ;  /* 0x0000005900597308 */ /* 0x000fe20000000800 */
[----:B------:R-:W-:Y:S01]  /*119b0*/  FMUL.FTZ R15, R3, R79 ;  /* 0x0000004f030f7220 */ /* 0x000fe20000410000 */
[----:B------:R-:W-:Y:S01]  /*119c0*/  MOV R3, R0 ;  /* 0x0000000000037202 */ /* 0x000fe20000000f00 */
[----:B------:R-:W2:Y:S05]  /*119d0*/  LDSM.16.MT88.4 R76, [R122+0x6400] ;  /* 0x006400007a4c783b */ /* 0x000eaa0000004200 */
[C---:B------:R-:W-:Y:S02]  /*119e0*/  HMMA.16816.F32.BF16 R12, R80.reuse, R90, R12 ;  /* 0x0000005a500c723c */ /* 0x040fe4000004180c */
[----:B------:R-:W3:Y:S05]  /*119f0*/  MUFU.EX2 R88, R88 ;  /* 0x0000005800587308 */ /* 0x000eea0000000800 */
[--C-:B------:R-:W-:Y:S01]  /*11a00*/  FFMA.FTZ R91, R17, c[0x0][0x23c], -R102.reuse ;  /* 0x00008f00115b7a23 */ /* 0x100fe20000010866 */
[C---:B-1----:R-:W-:Y:S04]  /*11a10*/  HMMA.16816.F32.BF16 R68, R80.reuse, R92, R68 ;  /* 0x0000005c5044723c */ /* 0x042fe80000041844 */
        /* <DEDUP_REMOVED lines=14> */
[----:B-1----:R-:W-:Y:S01]  /*11b00*/  F2FP.BF16.PACK_AB R16, R89, R100 ;  /* 0x000000645910723e */ /* 0x002fe200000010ff */
[----:B------:R-:W-:Y:S02]  /*11b10*/  FADD.FTZ R100, R100, R5 ;  /* 0x0000000564647221 */ /* 0x000fe40000010000 */
[----:B------:R-:W-:Y:S03]  /*11b20*/  FADD.FTZ R101, R101, R6 ;  /* 0x0000000665657221 */ /* 0x000fe60000010000 */
[----:B------:R-:W-:Y:S01]  /*11b30*/  LDSM.16.MT88.4 R32, [R122+0x7c00] ;  /* 0x007c00007a20783b */ /* 0x000fe20000004200 */
[----:B------:R-:W1:Y:S01]  /*11b40*/  MUFU.EX2 R93, R93 ;  /* 0x0000005d005d7308 */ /* 0x000e620000000800 */
[----:B------:R-:W-:Y:S02]  /*11b50*/  FADD.FTZ R89, R89, R100 ;  /* 0x0000006459597221 */ /* 0x000fe40000010000 */
[----:B------:R-:W-:Y:S01]  /*11b60*/  FADD.FTZ R101, R88, R101 ;  /* 0x0000006558657221 */ /* 0x000fe20000010000 */
[C---:B-----5:R-:W-:Y:S01]  /*11b70*/  F2FP.BF16.PACK_AB R18, R91.reuse, R90 ;  /* 0x0000005a5b12723e */ /* 0x060fe200000010ff */
[----:B------:R-:W-:Y:S04]  /*11b80*/  FADD.FTZ R90, R90, R89 ;  /* 0x000000595a5a7221 */ /* 0x000fe80000010000 */
[----:B------:R-:W-:Y:S01]  /*11b90*/  FADD.FTZ R91, R91, R90 ;  /* 0x0000005a5b5b7221 */ /* 0x000fe20000010000 */
[----:B------:R-:W3:Y:S10]  /*11ba0*/  MUFU.EX2 R95, R95 ;  /* 0x0000005f005f7308 */ /* 0x000ef40000000800 */
[----:B------:R-:W5:Y:S01]  /*11bb0*/  MUFU.EX2 R94, R94 ;  /* 0x0000005e005e7308 */ /* 0x000f620000000800 */
[C---:B-1----:R-:W-:Y:S01]  /*11bc0*/  F2FP.BF16.PACK_AB R19, R93.reuse, R92 ;  /* 0x0000005c5d13723e */ /* 0x042fe200000010ff */
[----:B------:R-:W-:Y:S04]  /*11bd0*/  FADD.FTZ R92, R92, R101 ;  /* 0x000000655c5c7221 */ /* 0x000fe80000010000 */
[----:B------:R-:W-:Y:S04]  /*11be0*/  FADD.FTZ R93, R93, R92 ;  /* 0x0000005c5d5d7221 */ /* 0x000fe80000010000 */
[----:B------:R-:W1:Y:S01]  /*11bf0*/  MUFU.EX2 R102, R102 ;  /* 0x0000006600667308 */ /* 0x000e620000000800 */
[C---:B--2---:R-:W-:Y:S08]  /*11c00*/  HMMA.16816.F32.BF16 R8, R16.reuse, R76, R8 ;  /* 0x0000004c1008723c */ /* 0x044ff00000041808 */
[C---:B------:R-:W-:Y:S01]  /*11c10*/  HMMA.16816.F32.BF16 R36, R16.reuse, R78, R36 ;  /* 0x0000004e1024723c */ /* 0x040fe20000041824 */
[----:B------:R-:W2:Y:S01]  /*11c20*/  LDSM.16.MT88.4 R76, [R122+0x7400] ;  /* 0x007400007a4c783b */ /* 0x000ea20000004200 */
[----:B------:R-:W-:Y:S06]  /*11c30*/  MUFU.EX2 R114, R114 ;  /* 0x0000007200727308 */ /* 0x000fec0000000800 */
[C---:B----4-:R-:W-:Y:S04]  /*11c40*/  HMMA.16816.F32.BF16 R40, R16.reuse, R80, R40 ;  /* 0x000000501028723c */ /* 0x050fe80000041828 */
[----:B------:R-:W4:Y:S04]  /*11c50*/  MUFU.EX2 R97, R97 ;  /* 0x0000006100617308 */ /* 0x000f280000000800 */
        /* <DEDUP_REMOVED lines=10> */
[----:B------:R-:W-:Y:S07]  /*11d00*/  LDSM.16.MT88.4 R76, [R122+0x8c00] ;  /* 0x008c00007a4c783b */ /* 0x000fee0000004200 */
[C---:B-1----:R-:W-:Y:S08]  /*11d10*/  HMMA.16816.F32.BF16 R68, R16.reuse, R80, R68 ;  /* 0x000000501044723c */ /* 0x042ff00000041844 */
[----:B------:R-:W-:Y:S07]  /*11d20*/  HMMA.16816.F32.BF16 R72, R16, R82, R72 ;  /* 0x000000521048723c */ /* 0x000fee0000041848 */
[----:B---3--:R-:W-:Y:S01]  /*11d30*/  F2FP.BF16.PACK_AB R16, R95, R104 ;  /* 0x000000685f10723e */ /* 0x008fe200000010ff */
[----:B------:R-:W-:Y:S01]  /*11d40*/  FADD.FTZ R104, R104, R91 ;  /* 0x0000005b68687221 */ /* 0x000fe20000010000 */
[----:B------:R-:W-:Y:S03]  /*11d50*/  F2FP.BF16.PACK_AB R17, R103, R106 ;  /* 0x0000006a6711723e */ /* 0x000fe600000010ff */
        /* <DEDUP_REMOVED lines=53> */
.L_x_4808:
[----:B------:R-:W1:Y:S01]  /*120b0*/  SHFL.BFLY PT, R4, R143, 0x2, 0x1f ;  /* 0x0c401f008f047f89 */ /* 0x000e6200000e0000 */
[----:B------:R-:W-:Y:S01]  /*120c0*/  MOV R8, 0x3f800000 ;  /* 0x3f80000000087802 */ /* 0x000fe20000000f00 */
[----:B------:R-:W-:Y:S01]  /*120d0*/  BSSY B0, `(.L_x_4813) ;  /* 0x00000bf000007945 */ /* 0x000fe20003800000 */
[----:B------:R-:W-:Y:S01]  /*120e0*/  MOV R7, 0x3f800000 ;  /* 0x3f80000000077802 */ /* 0x000fe20000000f00 */
[----:B------:R-:W2:Y:S01]  /*120f0*/  SHFL.BFLY PT, R5, R142, 0x2, 0x1f ;  /* 0x0c401f008e057f89 */ /* 0x000ea200000e0000 */
[----:B------:R-:W-:-:S03]  /*12100*/  IMAD R136, R136, 0x10, R135 ;  /* 0x0000001088887824 */ /* 0x000fc600078e0287 */
[----:B------:R-:W-:Y:S01]  /*12110*/  BAR.SYNC.DEFER_BLOCKING 0x0 ;  /* 0x0000000000007b1d */ /* 0x000fe20000010000 */
[----:B-1----:R-:W-:-:S05]  /*12120*/  FADD.FTZ R3, R4, R143 ;  /* 0x0000008f04037221 */ /* 0x002fca0000010000 */
[----:B------:R-:W1:Y:S01]  /*12130*/  S2R R4, SR_TID.X ;  /* 0x0000000000047919 */ /* 0x000e620000002100 */
[----:B--2---:R-:W-:-:S03]  /*12140*/  FADD.FTZ R10, R5, R142 ;  /* 0x0000008e050a7221 */ /* 0x004fc60000010000 */
[----:B------:R-:W2:Y:S04]  /*12150*/  SHFL.BFLY PT, R6, R3, 0x1, 0x1f ;  /* 0x0c201f0003067f89 */ /* 0x000ea800000e0000 */
[----:B------:R-:W3:Y:S01]  /*12160*/  SHFL.BFLY PT, R5, R10, 0x1, 0x1f ;  /* 0x0c201f000a057f89 */ /* 0x000ee200000e0000 */
[----:B-1----:R-:W-:-:S04]  /*12170*/  SHF.R.S32.HI R9, RZ, 0x1f, R4 ;  /* 0x0000001fff097819 */ /* 0x002fc80000011404 */
[-C--:B------:R-:W-:Y:S01]  /*12180*/  LEA.HI R11, R9, R4.reuse, RZ, 0x2 ;  /* 0x00000004090b7211 */ /* 0x080fe200078f10ff */
[----:B--2---:R-:W-:Y:S01]  /*12190*/  FADD.FTZ R6, R3, R6 ;  /* 0x0000000603067221 */ /* 0x004fe20000010000 */
[-C--:B------:R-:W-:Y:S02]  /*121a0*/  LEA.HI R3, R9, R4.reuse, RZ, 0x5 ;  /* 0x0000000409037211 */ /* 0x080fe400078f28ff */
[----:B------:R-:W-:Y:S01]  /*121b0*/  LOP3.LUT R15, R11, 0xfffffffc, RZ, 0xc0, !PT ;  /* 0xfffffffc0b0f7812 */ /* 0x000fe200078ec0ff */
[----:B---3--:R-:W-:Y:S01]  /*121c0*/  FADD.FTZ R5, R10, R5 ;  /* 0x000000050a057221 */ /* 0x008fe20000010000 */
[----:B------:R-:W-:Y:S02]  /*121d0*/  SHF.R.S32.HI R11, RZ, 0x2, R11 ;  /* 0x00000002ff0b7819 */ /* 0x000fe4000001140b */
[----:B------:R-:W-:Y:S02]  /*121e0*/  SHF.R.S32.HI R13, RZ, 0x5, R3 ;  /* 0x00000005ff0d7819 */ /* 0x000fe40000011403 */
[----:B------:R-:W-:-:S02]  /*121f0*/  IADD3 R10, -R15, R4, RZ ;  /* 0x000000040f0a7210 */ /* 0x000fc40007ffe1ff */
[----:B------:R-:W-:Y:S02]  /*12200*/  SHF.R.S32.HI R16, RZ, 0x1f, R11 ;  /* 0x0000001fff107819 */ /* 0x000fe4000001140b */
[----:B------:R-:W-:Y:S02]  /*12210*/  LEA R10, R13, R10, 0x8 ;  /* 0x0000000a0d0a7211 */ /* 0x000fe400078e40ff */
[----:B------:R-:W-:Y:S02]  /*12220*/  LEA.HI R13, R9, R4, RZ, 0x3 ;  /* 0x00000004090d7211 */ /* 0x000fe400078f18ff */
[----:B------:R-:W-:Y:S02]  /*12230*/  LEA.HI R16, R16, R11, RZ, 0x3 ;  /* 0x0000000b10107211 */ /* 0x000fe400078f18ff */
[----:B------:R-:W-:Y:S02]  /*12240*/  SHF.R.S32.HI R12, RZ, 0x3, R13 ;  /* 0x00000003ff0c7819 */ /* 0x000fe4000001140d */
[----:B------:R-:W-:-:S02]  /*12250*/  LOP3.LUT R16, R16, 0xfffffff8, RZ, 0xc0, !PT ;  /* 0xfffffff810107812 */ /* 0x000fc400078ec0ff */
[----:B------:R-:W-:Y:S02]  /*12260*/  LEA.HI R14, R9, R4, RZ, 0x6 ;  /* 0x00000004090e7211 */ /* 0x000fe400078f30ff */
[----:B------:R-:W-:Y:S01]  /*12270*/  LEA.HI R15, R13, R12, RZ, 0x1 ;  /* 0x0000000c0d0f7211 */ /* 0x000fe200078f08ff */
[----:B------:R-:W-:Y:S01]  /*12280*/  IMAD.IADD R17, R11, 0x1, -R16 ;  /* 0x000000010b117824 */ /* 0x000fe200078e0a10 */
[----:B------:R-:W-:Y:S02]  /*12290*/  SHF.L.U32 R14, R14, 0x2, RZ ;  /* 0x000000020e0e7819 */ /* 0x000fe400000006ff */
[----:B------:R-:W-:Y:S02]  /*122a0*/  LEA.HI R11, R9, R4, RZ, 0x4 ;  /* 0x00000004090b7211 */ /* 0x000fe400078f20ff */
[----:B------:R-:W-:Y:S02]  /*122b0*/  LOP3.LUT R9, R15, 0xfffffffe, RZ, 0xc0, !PT ;  /* 0xfffffffe0f097812 */ /* 0x000fe400078ec0ff */
[----:B------:R-:W-:-:S02]  /*122c0*/  LOP3.LUT R19, R13, 0xfffffff8, RZ, 0xc0, !PT ;  /* 0xfffffff80d137812 */ /* 0x000fc400078ec0ff */
[----:B------:R-:W-:Y:S02]  /*122d0*/  FSETP.NE.FTZ.AND P3, PT, R6, RZ, PT ;  /* 0x000000ff0600720b */ /* 0x000fe40003f75000 */
[----:B------:R-:W-:Y:S02]  /*122e0*/  LOP3.LUT R15, R14, 0x3fffff00, RZ, 0xc0, !PT ;  /* 0x3fffff000e0f7812 */ /* 0x000fe400078ec0ff */
[----:B------:R-:W-:Y:S02]  /*122f0*/  LEA.HI R13, R17, R17, RZ, 0x1 ;  /* 0x00000011110d7211 */ /* 0x000fe400078f08ff */
[----:B------:R-:W-:Y:S02]  /*12300*/  IADD3 R14, R12, -R9, RZ ;  /* 0x800000090c0e7210 */ /* 0x000fe40007ffe0ff */
[----:B------:R-:W-:Y:S02]  /*12310*/  IADD3 R9, -R19, R4, RZ ;  /* 0x0000000413097210 */ /* 0x000fe40007ffe1ff */
[----:B------:R-:W-:-:S02]  /*12320*/  LOP3.LUT R18, R13, 0x1fffffe, RZ, 0xc0, !PT ;  /* 0x01fffffe0d127812 */ /* 0x000fc400078ec0ff */
[----:B------:R-:W-:Y:S01]  /*12330*/  FSETP.NE.FTZ.AND P2, PT, R5, RZ, PT ;  /* 0x000000ff0500720b */ /* 0x000fe20003f55000 */
[----:B------:R-:W1:Y:S01]  /*12340*/  @P3 MUFU.RCP R8, R6 ;  /* 0x0000000600083308 */ /* 0x000e620000001000 */
[----:B------:R-:W-:Y:S02]  /*12350*/  LEA.HI R16, R9, R9, RZ, 0x1 ;  /* 0x0000000909107211 */ /* 0x000fe400078f08ff */
[----:B------:R-:W-:Y:S02]  /*12360*/  IADD3 R17, R17, -R18, RZ ;  /* 0x8000001211117210 */ /* 0x000fe40007ffe0ff */
[----:B------:R-:W-:Y:S02]  /*12370*/  SHF.R.S32.HI R13, RZ, 0x1, R13 ;  /* 0x00000001ff0d7819 */ /* 0x000fe4000001140d */
[----:B------:R-:W-:Y:S01]  /*12380*/  SHF.R.S32.HI R18, RZ, 0x1, R16 ;  /* 0x00000001ff127819 */ /* 0x000fe20000011410 */
[----:B------:R-:W-:Y:S01]  /*12390*/  @P3 MUFU.LG2 R6, R6 ;  /* 0x0000000600063308 */ /* 0x000fe20000000c00 */
[----:B------:R-:W-:-:S02]  /*123a0*/  LOP3.LUT R16, R16, 0xfffffffe, RZ, 0xc0, !PT ;  /* 0xfffffffe10107812 */ /* 0x000fc400078ec0ff */
[----:B------:R-:W-:Y:S02]  /*123b0*/  LEA R14, R14, R15, 0x5 ;  /* 0x0000000f0e0e7211 */ /* 0x000fe400078e28ff */
[----:B------:R-:W-:Y:S02]  /*123c0*/  SHF.R.S32.HI R11, RZ, 0x4, R11 ;  /* 0x00000004ff0b7819 */ /* 0x000fe4000001140b */
[----:B------:R-:W-:Y:S01]  /*123d0*/  SHF.L.U32 R15, R13, 0x6, RZ ;  /* 0x000000060d0f7819 */ /* 0x000fe200000006ff */
[----:B------:R-:W2:Y:S01]  /*123e0*/  @P2 MUFU.RCP R7, R5 ;  /* 0x0000000500072308 */ /* 0x000ea20000001000 */
[----:B------:R-:W-:Y:S01]  /*123f0*/  LEA R10, R17, R10, 0x4 ;  /* 0x0000000a110a7211 */ /* 0x000fe200078e20ff */
[----:B------:R-:W-:Y:S01]  /*12400*/  IMAD.IADD R17, R9, 0x1, -R16 ;  /* 0x0000000109117824 */ /* 0x000fe200078e0a10 */
[----:B------:R-:W-:Y:S01]  /*12410*/  LOP3.LUT R15, R15, 0xc0, RZ, 0xc0, !PT ;  /* 0x000000c00f0f7812 */ /* 0x000fe200078ec0ff */
[----:B------:R-:W-:Y:S01]  /*12420*/  IMAD.SHL.U32 R11, R11, 0x40, RZ ;  /* 0x000000400b0b7824 */ /* 0x000fe200078e00ff */
[----:B------:R-:W-:Y:S01]  /*12430*/  LOP3.LUT R16, R13, 0x1, RZ, 0xc0, !PT ;  /* 0x000000010d107812 */ /* 0x000fe200078ec0ff */
[C---:B-1----:R-:W-:Y:S01]  /*12440*/  FMUL.FTZ R80, R8.reuse, R80 ;  /* 0x0000005008507220 */ /* 0x042fe20000410000 */
[----:B------:R-:W-:Y:S01]  /*12450*/  LEA.HI R15, R15, R15, RZ, 0x1d ;  /* 0x0000000f0f0f7211 */ /* 0x000fe200078fe8ff */
[----:B------:R-:W-:Y:S01]  /*12460*/  FMUL.FTZ R81, R8, R81 ;  /* 0x0000005108517220 */ /* 0x000fe20000410000 */
[----:B------:R-:W-:Y:S01]  /*12470*/  ISETP.NE.U32.AND P1, PT, R16, 0x1, PT ;  /* 0x000000011000780c */ /* 0x000fe20003f25070 */
[C---:B------:R-:W-:Y:S01]  /*12480*/  FMUL.FTZ R36, R8.reuse, R36 ;  /* 0x0000002408247220 */ /* 0x040fe20000410000 */
[----:B------:R-:W-:Y:S01]  /*12490*/  LOP3.LUT R11, R11, 0xc0, RZ, 0xc0, !PT ;  /* 0x000000c00b0b7812 */ /* 0x000fe200078ec0ff */
[----:B------:R-:W-:Y:S01]  /*124a0*/  FMUL.FTZ R37, R8, R37 ;  /* 0x0000002508257220 */ /* 0x000fe20000410000 */
[----:B------:R-:W-:Y:S01]  /*124b0*/  SHF.L.U32 R18, R18, 0x3, RZ ;  /* 0x0000000312127819 */ /* 0x000fe200000006ff */
[----:B------:R-:W-:Y:S01]  /*124c0*/  FMUL.FTZ R40, R8, R40 ;  /* 0x0000002808287220 */ /* 0x000fe20000410000 */
[----:B------:R-:W-:Y:S01]  /*124d0*/  LEA R10, R10, R15, 0x1 ;  /* 0x0000000f0a0a7211 */ /* 0x000fe200078e08ff */
[C---:B------:R-:W-:Y:S01]  /*124e0*/  FMUL.FTZ R41, R8.reuse, R41 ;  /* 0x0000002908297220 */ /* 0x040fe20000410000 */
[----:B------:R-:W-:Y:S01]  /*124f0*/  LOP3.LUT R18, R11, 0x18, R18, 0xf8, !PT ;  /* 0x000000180b127812 */ /* 0x000fe200078ef812 */
[C---:B------:R-:W-:Y:S01]  /*12500*/  FMUL.FTZ R44, R8.reuse, R44 ;  /* 0x0000002c082c7220 */ /* 0x040fe20000410000 */
[----:B------:R-:W-:Y:S01]  /*12510*/  SHF.R.U32.HI R11, RZ, 0x3, R11 ;  /* 0x00000003ff0b7819 */ /* 0x000fe2000001160b */
[C---:B------:R-:W-:Y:S01]  /*12520*/  FMUL.FTZ R45, R8.reuse, R45 ;  /* 0x0000002d082d7220 */ /* 0x040fe20000410000 */
[----:B------:R-:W-:Y:S01]  /*12530*/  LOP3.LUT P0, RZ, R13, 0x2, RZ, 0xc0, !PT ;  /* 0x000000020dff7812 */ /* 0x000fe2000780c0ff */
[----:B------:R-:W-:Y:S01]  /*12540*/  FMUL.FTZ R48, R8, R48 ;  /* 0x0000003008307220 */ /* 0x000fe20000410000 */
[----:B------:R-:W-:Y:S01]  /*12550*/  SHF.L.U32 R13, R10, 0x2, RZ ;  /* 0x000000020a0d7819 */ /* 0x000fe200000006ff */
[C---:B------:R-:W-:Y:S01]  /*12560*/  FMUL.FTZ R49, R8.reuse, R49 ;  /* 0x0000003108317220 */ /* 0x040fe20000410000 */
[----:B------:R-:W-:Y:S01]  /*12570*/  LEA R14, R17, R14, 0x2 ;  /* 0x0000000e110e7211 */ /* 0x000fe200078e10ff */
[----:B------:R-:W-:Y:S01]  /*12580*/  FMUL.FTZ R52, R8, R52 ;  /* 0x0000003408347220 */ /* 0x000fe20000410000 */
[----:B------:R-:W-:Y:S01]  /*12590*/  LOP3.LUT R11, R18, R11, RZ, 0x3c, !PT ;  /* 0x0000000b120b7212 */ /* 0x000fe200078e3cff */
[C---:B------:R-:W-:Y:S01]  /*125a0*/  FMUL.FTZ R53, R8.reuse, R53 ;  /* 0x0000003508357220 */ /* 0x040fe20000410000 */
[C---:B------:R-:W-:Y:S01]  /*125b0*/  IADD3 R15, R13.reuse, -0x20, RZ ;  /* 0xffffffe00d0f7810 */ /* 0x040fe20007ffe0ff */
[C---:B------:R-:W-:Y:S01]  /*125c0*/  FMUL.FTZ R56, R8.reuse, R56 ;  /* 0x0000003808387220 */ /* 0x040fe20000410000 */
        /* <DEDUP_REMOVED lines=23> */
[----:B------:R-:W-:Y:S01]  /*12740*/  FMUL.FTZ R38, R7, R38 ;  /* 0x0000002607267220 */ /* 0x000fe20000410000 */
        /* <DEDUP_REMOVED lines=25> */
[----:B------:R-:W-:Y:S02]  /*128e0*/  FMUL.FTZ R74, R7, R74 ;  /* 0x0000004a074a7220 */ /* 0x000fe40000410000 */
[----:B------:R-:W-:Y:S01]  /*128f0*/  IMAD.IADD R7, R14, 0x1, R11 ;  /* 0x000000010e077824 */ /* 0x000fe200078e020b */
[----:B------:R-:W-:Y:S01]  /*12900*/  IADD3 R14, R8, R15, RZ ;  /* 0x0000000f080e7210 */ /* 0x000fe20007ffe0ff */
[----:B------:R-:W2:Y:S01]  /*12910*/  S2R R11, SR_CTAID.Z ;  /* 0x00000000000b7919 */ /* 0x000ea20000002700 */
[----:B-1----:R-:W-:-:S03]  /*12920*/  @P2 FMUL.FTZ R5, R5, 0.69314718246459960938 ;  /* 0x3f31721805052820 */ /* 0x002fc60000410000 */
        /* <DEDUP_REMOVED lines=8> */
[----:B------:R-:W1:Y:S04]  /*129b0*/  S2R R8, SR_CTAID.Y ;  /* 0x0000000000087919 */ /* 0x000e680000002600 */
[----:B------:R-:W-:Y:S04]  /*129c0*/  STS.64 [R14+0x2000], R60 ;  /* 0x0020003c0e007388 */ /* 0x000fe80000000a00 */
[----:B------:R-:W-:Y:S04]  /*129d0*/  STS.64 [R14+0x2400], R62 ;  /* 0x0024003e0e007388 */ /* 0x000fe80000000a00 */
[----:B------:R-:W-:Y:S04]  /*129e0*/  STS.64 [R10.X4+0x4000], R64 ;  /* 0x004000400a007388 */ /* 0x000fe80000004a00 */
[----:B------:R3:W-:Y:S04]  /*129f0*/  STS.64 [R10.X4+0x4400], R66 ;  /* 0x004400420a007388 */ /* 0x0007e80000004a00 */
[----:B------:R-:W-:Y:S04]  /*12a00*/  STS.64 [R15+0x4000], R76 ;  /* 0x0040004c0f007388 */ /* 0x000fe80000000a00 */
[----:B------:R-:W-:Y:S01]  /*12a10*/  STS.64 [R15+0x4400], R78 ;  /* 0x0044004e0f007388 */ /* 0x000fe20000000a00 */
[----:B-1----:R-:W-:-:S03]  /*12a20*/  IMAD R8, R8, c[0x0][0x210], R129 ;  /* 0x0000840008087a24 */ /* 0x002fc600078e0281 */
[----:B------:R-:W-:Y:S04]  /*12a30*/  STS.64 [R13+0x4000], R68 ;  /* 0x004000440d007388 */ /* 0x000fe80000000a00 */
[----:B------:R-:W-:Y:S04]  /*12a40*/  STS.64 [R13+0x4400], R70 ;  /* 0x004400460d007388 */ /* 0x000fe80000000a00 */
[----:B------:R-:W-:Y:S04]  /*12a50*/  STS.64 [R14+0x4000], R72 ;  /* 0x004000480e007388 */ /* 0x000fe80000000a00 */
[----:B------:R1:W-:Y:S04]  /*12a60*/  STS.64 [R14+0x4400], R74 ;  /* 0x0044004a0e007388 */ /* 0x0003e80000000a00 */
[----:B---3--:R-:W3:Y:S04]  /*12a70*/  S2R R10, SR_CTAID.X ;  /* 0x00000000000a7919 */ /* 0x008ee80000002500 */
[----:B------:R-:W-:Y:S01]  /*12a80*/  BAR.SYNC.DEFER_BLOCKING 0x0 ;  /* 0x0000000000007b1d */ /* 0x000fe20000010000 */
[----:B-1----:R-:W-:-:S02]  /*12a90*/  IADD3 R14, -R129, RZ, RZ ;  /* 0x000000ff810e7210 */ /* 0x002fc40007ffe1ff */
[----:B---3--:R-:W-:-:S03]  /*12aa0*/  SHF.L.U32 R3, R10, 0x6, RZ ;  /* 0x000000060a037819 */ /* 0x008fc600000006ff */
[----:B--2---:R-:W-:Y:S01]  /*12ab0*/  IMAD R11, R14, c[0x0][0x1c0], R11 ;  /* 0x000070000e0b7a24 */ /* 0x004fe200078e020b */
[----:B------:R-:W-:Y:S01]  /*12ac0*/  SHF.L.U32 R14, R9, 0x2, RZ ;  /* 0x00000002090e7819 */ /* 0x000fe200000006ff */
[----:B------:R-:W-:Y:S01]  /*12ad0*/  @P3 FMUL.FTZ R9, R6, 0.69314718246459960938 ;  /* 0x3f31721806093820 */ /* 0x000fe20000410000 */
[----:B------:R-:W1:Y:S01]  /*12ae0*/  LDS.128 R56, [R7.X4] ;  /* 0x0000000007387984 */ /* 0x000e620000004c00 */
[----:B------:R-:W-:Y:S01]  /*12af0*/  IMAD R8, R8, c[0x0][0x1c0], R11 ;  /* 0x0000700008087a24 */ /* 0x000fe200078e020b */
[----:B------:R-:W-:Y:S01]  /*12b00*/  SHF.R.S32.HI R15, RZ, 0x1f, R14 ;  /* 0x0000001fff0f7819 */ /* 0x000fe2000001140e */
[----:B------:R-:W-:Y:S01]  /*12b10*/  @P3 FFMA.FTZ R4, R2, c[0x0][0x238], R9 ;  /* 0x00008e0002043a23 */ /* 0x000fe20000010009 */
[----:B------:R-:W2:Y:S01]  /*12b20*/  LDS.128 R52, [R7.X4+0x800] ;  /* 0x0008000007347984 */ /* 0x000ea20000004c00 */
[----:B------:R-:W-:-:S03]  /*12b30*/  IMAD R3, R8, c[0x0][0x214], R3 ;  /* 0x0000850008037a24 */ /* 0x000fc600078e0203 */
        /* <DEDUP_REMOVED lines=13> */
[----:B--234-:R-:W-:Y:S01]  /*12c10*/  IMAD R5, R10, -0x40, R127 ;  /* 0xffffffc00a057824 */ /* 0x01cfe200078e027f */
[----:B------:R-:W-:-:S02]  /*12c20*/  IADD3 R6, R136, 0x8, RZ ;  /* 0x0000000888067810 */ /* 0x000fc40007ffe0ff */
        /* <DEDUP_REMOVED lines=9> */
.L_x_4814:
[----:B--234-:R-:W-:Y:S05]  /*12cc0*/  BSYNC B0 ;  /* 0x0000000000007941 */ /* 0x01cfea0003800000 */
.L_x_4813:
[----:B------:R-:W-:Y:S01]  /*12cd0*/  IMAD R127, R10, -0x40, R127 ;  /* 0xffffffc00a7f7824 */ /* 0x000fe200078e027f */
[----:B------:R-:W-:Y:S01]  /*12ce0*/  BSSY B0, `(.L_x_4815) ;  /* 0x0000012000007945 */ /* 0x000fe20003800000 */
[----:B------:R-:W-:Y:S01]  /*12cf0*/  IMAD.WIDE R4, R12, 0x60, R14 ;  /* 0x000000600c047825 */ /* 0x000fe200078e020e */
[----:B------:R-:W-:Y:S02]  /*12d00*/  IADD3 R2, R14, 0x20, RZ ;  /* 0x000000200e027810 */ /* 0x000fe40007ffe0ff */
[----:B------:R-:W-:Y:S01]  /*12d10*/  ISETP.GE.AND P1, PT, R12, R127, PT ;  /* 0x0000007f0c00720c */ /* 0x000fe20003f26270 */
        /* <DEDUP_REMOVED lines=14> */
.L_x_4816:
[----:B------:R-:W-:Y:S05]  /*12e00*/  BSYNC B0 ;  /* 0x0000000000007941 */ /* 0x000fea0003800000 */
.L_x_4815:
        /* <DEDUP_REMOVED lines=10> */
.L_x_4818:
[----:B------:R-:W-:Y:S05]  /*12eb0*/  BSYNC B0 ;  /* 0x0000000000007941 */ /* 0x000fea0003800000 */
.L_x_4817:
        /* <DEDUP_REMOVED lines=10> */
.L_x_4820:
[----:B------:R-:W-:Y:S05]  /*12f60*/  BSYNC B0 ;  /* 0x0000000000007941 */ /* 0x000fea0003800000 */
.L_x_4819:
        /* <DEDUP_REMOVED lines=11> */
.L_x_4821:
        /* <DEDUP_REMOVED lines=14> */
.L_x_6366:


//--------------------- .text._ZN5flash24flash_fwd_splitkv_kernelI23Flash_fwd_kernel_traitsILi96ELi64ELi64ELi4ELb0ELb0EN7cutlass10bfloat16_tE19Flash_kernel_traitsILi96ELi64ELi64ELi4ES3_EELb1ELb0ELb0ELb0ELb0ELb1ELb1ELb1EEEvNS_16Flash_fwd_paramsE --------------------------
	.section	.text._ZN5flash24flash_fwd_splitkv_kernelI23Flash_fwd_kernel_traitsILi96ELi64ELi64ELi4ELb0ELb0EN7cutlass10bfloat16_tE19Flash_kernel_traitsILi96ELi64ELi64ELi4ES3_EELb1ELb0ELb0ELb0ELb0ELb1ELb1ELb1EEEvNS_16Flash_fwd_paramsE,"ax",@progbits
	.sectioninfo	@"SHI_REGISTERS=168"
	.align	128
        .global         _ZN5flash24flash_fwd_splitkv_kernelI23Flash_fwd_kernel_traitsILi96ELi64ELi64ELi4ELb0ELb0EN7cutlass10bfloat16_tE19Flash_kernel_traitsILi96ELi64ELi64ELi4ES3_EELb1ELb0ELb0ELb0ELb0ELb1ELb1ELb1EEEvNS_16Flash_fwd_paramsE
        .type           _ZN5flash24flash_fwd_splitkv_kernelI23Flash_fwd_kernel_traitsILi96ELi64ELi64ELi4ELb0ELb0EN7cutlass10bfloat16_tE19Flash_kernel_traitsILi96ELi64ELi64ELi4ES3_EELb1ELb0ELb0ELb0ELb0ELb1ELb1ELb1EEEvNS_16Flash_fwd_paramsE,@function
        .size           _ZN5flash24flash_fwd_splitkv_kernelI23Flash_fwd_kernel_traitsILi96ELi64ELi64ELi4ELb0ELb0EN7cutlass10bfloat16_tE19Flash_kernel_traitsILi96ELi64ELi64ELi4ES3_EELb1ELb0ELb0ELb0ELb0ELb1ELb1ELb1EEEvNS_16Flash_fwd_paramsE,(.L_x_6367 - _ZN5flash24flash_fwd_splitkv_kernelI23Flash_fwd_kernel_traitsILi96ELi64ELi64ELi4ELb0ELb0EN7cutlass10bfloat16_tE19Flash_kernel_traitsILi96ELi64ELi64ELi4ES3_EELb1ELb0ELb0ELb0ELb0ELb1ELb1ELb1EEEvNS_16Flash_fwd_paramsE)
        .other          _ZN5flash24flash_fwd_splitkv_kernelI23Flash_fwd_kernel_traitsILi96ELi64ELi64ELi4ELb0ELb0EN7cutlass10bfloat16_tE19Flash_kernel_traitsILi96ELi64ELi64ELi4ES3_EELb1ELb0ELb0ELb0ELb0ELb1ELb1ELb1EEEvNS_16Flash_fwd_paramsE,@"STO_CUDA_ENTRY STV_DEFAULT"
_ZN5flash24flash_fwd_splitkv_kernelI23Flash_fwd_kernel_traitsILi96ELi64ELi64ELi4ELb0ELb0EN7cutlass10bfloat16_tE19Flash_kernel_traitsILi96ELi64ELi64ELi4ES3_EELb1ELb0ELb0ELb0ELb0ELb1ELb1ELb1EEEvNS_16Flash_fwd_paramsE:
.text._ZN5flash24flash_fwd_splitkv_kernelI23Flash_fwd_kernel_traitsILi96ELi64ELi64ELi4ELb0ELb0EN7cutlass10bfloat16_tE19Flash_kernel_traitsILi96ELi64ELi64ELi4ES3_EELb1ELb0ELb0ELb0ELb0ELb1ELb1ELb1EEEvNS_16Flash_fwd_paramsE:
        /* <DEDUP_REMOVED lines=53> */
.L_x_4822:
[----:B-1-34-:R-:W-:Y:S02]  /*0350*/  MOV R4, c[0x0][0x218] ;  /* 0x0000860000047a02 */ /* 0x01afe40000000f00 */
.L_x_4823:
        /* <DEDUP_REMOVED lines=87> */
.L_x_4826:
[----:B------:R-:W-:Y:S05]  /*08d0*/  BSYNC B0 ;  /* 0x0000000000007941 */ /* 0x000fea0003800000 */
.L_x_4825:
        /* <DEDUP_REMOVED lines=10> */
.L_x_4828:
[----:B------:R-:W-:Y:S05]  /*0980*/  BSYNC B0 ;  /* 0x0000000000007941 */ /* 0x000fea0003800000 */
.L_x_4827:
        /* <DEDUP_REMOVED lines=10> */
.L_x_4830:
[----:B------:R-:W-:Y:S05]  /*0a30*/  BSYNC B0 ;  /* 0x0000000000007941 */ /* 0x000fea0003800000 */
.L_x_4829:
        /* <DEDUP_REMOVED lines=10> */
.L_x_4832:
[----:B------:R-:W-:Y:S05]  /*0ae0*/  BSYNC B0 ;  /* 0x0000000000007941 */ /* 0x000fea0003800000 */
.L_x_4831:
        /* <DEDUP_REMOVED lines=20> */
.L_x_4824:
        /* <DEDUP_REMOVED lines=93> */
.L_x_4833:
        /* <DEDUP_REMOVED lines=16> */
.L_x_4835:
        /* <DEDUP_REMOVED lines=52> */
.L_x_4834:
        /* <DEDUP_REMOVED lines=205> */
.L_x_4885:
        /* <DEDUP_REMOVED lines=19> */
.L_x_4838:
[----:B------:R-:W-:Y:S05]  /*2440*/  BSYNC B0 ;  /* 0x0000000000007941 */ /* 0x000fea0003800000 */
.L_x_4837:
        /* <DEDUP_REMOVED lines=18> */
.L_x_4840:
[----:B------:R-:W-:Y:S05]  /*2570*/  BSYNC B0 ;  /* 0x0000000000007941 */ /* 0x000fea0003800000 */
.L_x_4839:
        /* <DEDUP_REMOVED lines=65> */
.L_x_4846:
[----:B------:R-:W-:Y:S05]  /*2990*/  BSYNC B0 ;  /* 0x0000000000007941 */ /* 0x000fea0003800000 */
.L_x_4845:
        /* <DEDUP_REMOVED lines=50> */
.L_x_4848:
[----:B------:R-:W-:Y:S05]  /*2cc0*/  BSYNC B0 ;  /* 0x0000000000007941 */ /* 0x000fea0003800000 */
.L_x_4847:
        /* <DEDUP_REMOVED lines=49> */
.L_x_4844:
[----:B------:R-:W-:Y:S05]  /*2fe0*/  BSYNC B1 ;  /* 0x0000000000017941 */ /* 0x000fea0003800000 */
.L_x_4843:
        /* <DEDUP_REMOVED lines=57> */
.L_x_4852:
[----:B------:R-:W-:Y:S05]  /*3380*/  BSYNC B0 ;  /* 0x0000000000007941 */ /* 0x000fea0003800000 */
.L_x_4851:
        /* <DEDUP_REMOVED lines=50> */
.L_x_4854:
[----:B------:R-:W-:Y:S05]  /*36b0*/  BSYNC B0 ;  /* 0x0000000000007941 */ /* 0x000fea0003800000 */
.L_x_4853:
        /* <DEDUP_REMOVED lines=49> */
.L_x_4850:
[----:B------:R-:W-:Y:S05]  /*39d0*/  BSYNC B1 ;  /* 0x0000000000017941 */ /* 0x000fea0003800000 */
.L_x_4849:
        /* <DEDUP_REMOVED lines=8> */
.L_x_4842:
        /* <DEDUP_REMOVED lines=89> */
.L_x_4861:
[----:B------:R-:W-:Y:S05]  /*3ff0*/  BSYNC B0 ;  /* 0x0000000000007941 */ /* 0x000fea0003800000 */
.L_x_4860:
[----:B-----5:R3:W-:Y:S02]  /*4000*/  STG.E.128 [R124.64], R40 ;  /* 0x000000287c007986 */ /* 0x0207e4000c101d06 */
.L_x_4859:
[----:B------:R-:W-:Y:S05]  /*4010*/  BSYNC B1 ;  /* 0x0000000000017941 */ /* 0x000fea0003800000 */
.L_x_4858:
        /* <DEDUP_REMOVED lines=87> */
.L_x_4865:
[----:B------:R-:W-:Y:S05]  /*4590*/  BSYNC B0 ;  /* 0x0000000000007941 */ /* 0x000fea0003800000 */
.L_x_4864:
[----:B-----5:R4:W-:Y:S02]  /*45a0*/  STG.E.128 [R124.64+0x40], R40 ;  /* 0x000040287c007986 */ /* 0x0209e4000c101d06 */
.L_x_4863:
[----:B------:R-:W-:Y:S05]  /*45b0*/  BSYNC B1 ;  /* 0x0000000000017941 */ /* 0x000fea0003800000 */
.L_x_4862:
        /* <DEDUP_REMOVED lines=86> */
.L_x_4867:
[----:B------:R-:W-:Y:S05]  /*4b20*/  BSYNC B0 ;  /* 0x0000000000007941 */ /* 0x000fea0003800000 */
.L_x_4866:
[----:B-----5:R4:W-:Y:S02]  /*4b30*/  STG.E.128 [R124.64+0x80], R40 ;  /* 0x000080287c007986 */ /* 0x0209e4000c101d06 */
.L_x_4857:
[----:B------:R-:W-:Y:S05]  /*4b40*/  BSYNC B2 ;  /* 0x0000000000027941 */ /* 0x000fea0003800000 */
.L_x_4856:
        /* <DEDUP_REMOVED lines=93> */
.L_x_4873:
[----:B------:R-:W-:Y:S05]  /*5120*/  BSYNC B0 ;  /* 0x0000000000007941 */ /* 0x000fea0003800000 */
.L_x_4872:
[----:B-----5:R4:W-:Y:S02]  /*5130*/  STG.E.128 [R132.64], R40 ;  /* 0x0000002884007986 */ /* 0x0209e4000c101d06 */
.L_x_4871:
[----:B------:R-:W-:Y:S05]  /*5140*/  BSYNC B1 ;  /* 0x0000000000017941 */ /* 0x000fea0003800000 */
.L_x_4870:
        /* <DEDUP_REMOVED lines=93> */
.L_x_4877:
[----:B------:R-:W-:Y:S05]  /*5720*/  BSYNC B0 ;  /* 0x0000000000007941 */ /* 0x000fea0003800000 */
.L_x_4876:
[----:B-----5:R4:W-:Y:S02]  /*5730*/  STG.E.128 [R132.64+0x40], R40 ;  /* 0x0000402884007986 */ /* 0x0209e4000c101d06 */
.L_x_4875:
[----:B------:R-:W-:Y:S05]  /*5740*/  BSYNC B1 ;  /* 0x0000000000017941 */ /* 0x000fea0003800000 */
.L_x_4874:
        /* <DEDUP_REMOVED lines=92> */
.L_x_4879:
[----:B------:R-:W-:Y:S05]  /*5d10*/  BSYNC B0 ;  /* 0x0000000000007941 */ /* 0x000fea0003800000 */
.L_x_4878:
[----:B-----5:R4:W-:Y:S02]  /*5d20*/  STG.E.128 [R132.64+0x80], R40 ;  /* 0x0000802884007986 */ /* 0x0209e4000c101d06 */
.L_x_4869:
[----:B------:R-:W-:Y:S05]  /*5d30*/  BSYNC B2 ;  /* 0x0000000000027941 */ /* 0x000fea0003800000 */
.L_x_4868:
        /* <DEDUP_REMOVED lines=8> */
.L_x_4841:
        /* <DEDUP_REMOVED lines=11> */
.L_x_4881:
[----:B------:R-:W-:Y:S05]  /*5e70*/  BSYNC B0 ;  /* 0x0000000000007941 */ /* 0x000fea0003800000 */
.L_x_4880:
        /* <DEDUP_REMOVED lines=12> */
.L_x_4882:
[----:B------:R-:W-:Y:S05]  /*5f40*/  BSYNC B0 ;  /* 0x0000000000007941 */ /* 0x000fea0003800000 */
.L_x_4855:
        /* <DEDUP_REMOVED lines=80> */
.L_x_4883:
        /* <DEDUP_REMOVED lines=8> */
.L_x_4884:
[----:B------:R-:W-:Y:S04]  /*64d0*/  IADD3 R9, R9, -0x1, RZ ;  /* 0xffffffff09097810 */ /* 0x000fe80007ffe0ff */
[----:B------:R-:W-:Y:S11]  /*64e0*/  ISETP.GT.AND P0, PT, R9, R88, PT ;  /* 0x000000580900720c */ /* 0x000ff60003f04270 */
[----:B------:R-:W-:Y:S02]  /*64f0*/  @!UPT UIADD3 URZ, URZ, URZ, URZ ;  /* 0x0000003f3f3ff290 */ /* 0x000fe4000fffe03f */
[----:B------:R-:W-:-:S05]  /*6500*/  @P0 BRA `(.L_x_4885) ;  /* 0xffffbe0000000947 */ /* 0x000fca000383ffff */
.L_x_4836:
        /* <DEDUP_REMOVED lines=91> */
.L_x_4894:
[----:B------:R-:W-:Y:S05]  /*6ac0*/  BSYNC B0 ;  /* 0x0000000000007941 */ /* 0x000fea0003800000 */
.L_x_4893:
[----:B-----5:R3:W-:Y:S04]  /*6ad0*/  STS.64 [R128], R16 ;  /* 0x0000001080007388 */ /* 0x0207e80000000a00 */
[----:B------:R3:W-:Y:S02]  /*6ae0*/  STS.64 [R128+0x8], R18 ;  /* 0x0000081280007388 */ /* 0x0007e40000000a00 */
.L_x_4892:
[----:B------:R-:W-:Y:S05]  /*6af0*/  BSYNC B1 ;  /* 0x0000000000017941 */ /* 0x000fea0003800000 */
.L_x_4891:
        /* <DEDUP_REMOVED lines=46> */
.L_x_4898:
[----:B------:R-:W-:Y:S05]  /*6de0*/  BSYNC B0 ;  /* 0x0000000000007941 */ /* 0x000fea0003800000 */
.L_x_4897:
[----:B-----5:R1:W-:Y:S02]  /*6df0*/  STS.128 [R128+0x1000], R16 ;  /* 0x0010001080007388 */ /* 0x0203e40000000c00 */
.L_x_4896:
[----:B------:R-:W-:Y:S05]  /*6e00*/  BSYNC B1 ;  /* 0x0000000000017941 */ /* 0x000fea0003800000 */
.L_x_4895:
        /* <DEDUP_REMOVED lines=45> */
.L_x_4900:
[----:B------:R-:W-:Y:S05]  /*70e0*/  BSYNC B0 ;  /* 0x0000000000007941 */ /* 0x000fea0003800000 */
.L_x_4899:
[----:B-----5:R3:W-:Y:S02]  /*70f0*/  STS.128 [R128+0x2000], R16 ;  /* 0x0020001080007388 */ /* 0x0207e40000000c00 */
.L_x_4890:
[----:B------:R-:W-:Y:S05]  /*7100*/  BSYNC B2 ;  /* 0x0000000000027941 */ /* 0x000fea0003800000 */
.L_x_4889:
        /* <DEDUP_REMOVED lines=58> */
.L_x_4905:
[----:B------:R-:W-:Y:S05]  /*74b0*/  BSYNC B0 ;  /* 0x0000000000007941 */ /* 0x000fea0003800000 */
.L_x_4904:
[----:B-----5:R3:W-:Y:S02]  /*74c0*/  STS.128 [R128+0x800], R16 ;  /* 0x0008001080007388 */ /* 0x0207e40000000c00 */
.L_x_4903:
[----:B------:R-:W-:Y:S05]  /*74d0*/  BSYNC B1 ;  /* 0x0000000000017941 */ /* 0x000fea0003800000 */
.L_x_4902:
        /* <DEDUP_REMOVED lines=47> */
.L_x_4909:
[----:B------:R-:W-:Y:S05]  /*77d0*/  BSYNC B0 ;  /* 0x0000000000007941 */ /* 0x000fea0003800000 */
.L_x_4908:
[----:B-----5:R1:W-:Y:S02]  /*77e0*/  STS.128 [R128+0x1800], R12 ;  /* 0x0018000c80007388 */ /* 0x0203e40000000c00 */
.L_x_4907:
[----:B------:R-:W-:Y:S05]  /*77f0*/  BSYNC B1 ;  /* 0x0000000000017941 */ /* 0x000fea0003800000 */
.L_x_4906:
        /* <DEDUP_REMOVED lines=44> */
.L_x_4911:
[----:B------:R-:W-:Y:S05]  /*7ac0*/  BSYNC B0 ;  /* 0x0000000000007941 */ /* 0x000fea0003800000 */
.L_x_4910:
[----:B-----5:R1:W-:Y:S01]  /*7ad0*/  STS.128 [R128+0x2800], R28 ;  /* 0x0028001c80007388 */ /* 0x0203e20000000c00 */
[----:B------:R-:W-:Y:S05]  /*7ae0*/  BRA `(.L_x_4901) ;  /* 0x0000275000007947 */ /* 0x000fea0003800000 */
.L_x_4888:
        /* <DEDUP_REMOVED lines=94> */
.L_x_4917:
[----:B------:R-:W-:Y:S05]  /*80d0*/  BSYNC B0 ;  /* 0x0000000000007941 */ /* 0x000fea0003800000 */
.L_x_4916:
[----:B-----5:R3:W-:Y:S04]  /*80e0*/  STS.64 [R128], R24 ;  /* 0x0000001880007388 */ /* 0x0207e80000000a00 */
[----:B------:R3:W-:Y:S02]  /*80f0*/  STS.64 [R128+0x8], R26 ;  /* 0x0000081a80007388 */ /* 0x0007e40000000a00 */
.L_x_4915:
[----:B------:R-:W-:Y:S05]  /*8100*/  BSYNC B1 ;  /* 0x0000000000017941 */ /* 0x000fea0003800000 */
.L_x_4914:
        /* <DEDUP_REMOVED lines=89> */
.L_x_4921:
[----:B------:R-:W-:Y:S05]  /*86a0*/  BSYNC B0 ;  /* 0x0000000000007941 */ /* 0x000fea0003800000 */
.L_x_4920:
[----:B-----5:R1:W-:Y:S02]  /*86b0*/  STS.128 [R128+0x1000], R24 ;  /* 0x0010001880007388 */ /* 0x0203e40000000c00 */
.L_x_4919:
[----:B------:R-:W-:Y:S05]  /*86c0*/  BSYNC B1 ;  /* 0x0000000000017941 */ /* 0x000fea0003800000 */
.L_x_4918:
        /* <DEDUP_REMOVED lines=88> */
.L_x_4923:
[----:B------:R-:W-:Y:S05]  /*8c50*/  BSYNC B0 ;  /* 0x0000000000007941 */ /* 0x000fea0003800000 */
.L_x_4922:
[----:B-----5:R3:W-:Y:S02]  /*8c60*/  STS.128 [R128+0x2000], R24 ;  /* 0x0020001880007388 */ /* 0x0207e40000000c00 */
.L_x_4913:
[----:B------:R-:W-:Y:S05]  /*8c70*/  BSYNC B2 ;  /* 0x0000000000027941 */ /* 0x000fea0003800000 */
.L_x_4912:
        /* <DEDUP_REMOVED lines=96> */
.L_x_4927:
[----:B------:R-:W-:Y:S05]  /*9280*/  BSYNC B0 ;  /* 0x0000000000007941 */ /* 0x000fea0003800000 */
.L_x_4926:
[----:B-----5:R1:W-:Y:S02]  /*9290*/  STS.128 [R128+0x800], R4 ;  /* 0x0008000480007388 */ /* 0x0203e40000000c00 */
.L_x_4925:
[----:B------:R-:W-:Y:S05]  /*92a0*/  BSYNC B1 ;  /* 0x0000000000017941 */ /* 0x000fea0003800000 */
.L_x_4924:
        /* <DEDUP_REMOVED lines=92> */
.L_x_4931:
[----:B------:R-:W-:Y:S05]  /*9870*/  BSYNC B0 ;  /* 0x0000000000007941 */ /* 0x000fea0003800000 */
.L_x_4930:
[----:B-----5:R1:W-:Y:S02]  /*9880*/  STS.128 [R128+0x1800], R4 ;  /* 0x0018000480007388 */ /* 0x0203e40000000c00 */
.L_x_4929:
[----:B------:R-:W-:Y:S05]  /*9890*/  BSYNC B1 ;  /* 0x0000000000017941 */ /* 0x000fea0003800000 */
.L_x_4928:
        /* <DEDUP_REMOVED lines=93> */
.L_x_4933:
[----:B------:R-:W-:Y:S05]  /*9e70*/  BSYNC B0 ;  /* 0x0000000000007941 */ /* 0x000fea0003800000 */
.L_x_4932:
[----:B-----5:R1:W-:Y:S01]  /*9e80*/  STS.128 [R128+0x2800], R4 ;  /* 0x0028000480007388 */ /* 0x0203e20000000c00 */
[----:B------:R-:W-:Y:S05]  /*9e90*/  BRA `(.L_x_4901) ;  /* 0x000003a000007947 */ /* 0x000fea0003800000 */
.L_x_4887:
        /* <DEDUP_REMOVED lines=29> */
.L_x_4935:
[----:B------:R-:W-:Y:S05]  /*a070*/  BSYNC B0 ;  /* 0x0000000000007941 */ /* 0x000fea0003800000 */
.L_x_4934:
        /* <DEDUP_REMOVED lines=28> */
.L_x_4901:
[----:B------:R-:W-:Y:S05]  /*a240*/  BSYNC B3 ;  /* 0x0000000000037941 */ /* 0x000fea0003800000 */
.L_x_4886:
        /* <DEDUP_REMOVED lines=34> */
.L_x_4938:
[----:B------:R4:W-:Y:S02]  /*a470*/  STS.128 [R128+0x5000], RZ ;  /* 0x005000ff80007388 */ /* 0x0009e40000000c00 */
.L_x_4937:
[----:B------:R-:W-:Y:S05]  /*a480*/  BSYNC B0 ;  /* 0x0000000000007941 */ /* 0x000fea0003800000 */
.L_x_4936:
        /* <DEDUP_REMOVED lines=32> */
.L_x_4940:
[----:B------:R-:W-:Y:S05]  /*a690*/  BSYNC B0 ;  /* 0x0000000000007941 */ /* 0x000fea0003800000 */
.L_x_4939:
        /* <DEDUP_REMOVED lines=41> */
.L_x_4943:
[----:B------:R1:W-:Y:S02]  /*a930*/  STS.128 [R128+0x8000], RZ ;  /* 0x008000ff80007388 */ /* 0x0003e40000000c00 */
.L_x_4942:
[----:B------:R-:W-:Y:S05]  /*a940*/  BSYNC B0 ;  /* 0x0000000000007941 */ /* 0x000fea0003800000 */
.L_x_4941:
        /* <DEDUP_REMOVED lines=35> */
.L_x_4946:
[----:B------:R1:W-:Y:S02]  /*ab80*/  STS.128 [R128+0x8800], RZ ;  /* 0x008800ff80007388 */ /* 0x0003e40000000c00 */
.L_x_4945:
[----:B------:R-:W-:Y:S05]  /*ab90*/  BSYNC B0 ;  /* 0x0000000000007941 */ /* 0x000fea0003800000 */
.L_x_4944:
        /* <DEDUP_REMOVED lines=38> */
[----:B------:R-:W-:Y:S02]  /*ae00*/  LDSM.16.M88.4 R80, [R123] ;  /* 0x000000007b50783b */ /* 0x000fe40000000200 */
[----:B------:R-:W-:Y:S02]  /*ae10*/  IMAD.IADD R121, R124, 0x1, R5 ;  /* 0x000000017c797824 */ /* 0x000fe400078e0205 */
[----:B------:R-:W5:Y:S04]  /*ae20*/  LDSM.16.M88.4 R64, [R124+0x3400] ;  /* 0x003400007c40783b */ /* 0x000f680000000200 */
[----:B------:R-:W2:Y:S04]  /*ae30*/  LDSM.16.M88.4 R32, [R121+0x3000] ;  /* 0x003000007920783b */ /* 0x000ea80000000200 */
[----:B------:R-:W-:Y:S04]  /*ae40*/  LDSM.16.M88.4 R8, [R124+0x4000] ;  /* 0x004000007c08783b */ /* 0x000fe80000000200 */
[----:B------:R-:W3:Y:S04]  /*ae50*/  LDSM.16.M88.4 R72, [R125+0x1000] ;  /* 0x001000007d48783b */ /* 0x000ee80000000200 */
[----:B------:R-:W4:Y:S04]  /*ae60*/  LDSM.16.M88.4 R44, [R124+0x3800] ;  /* 0x003800007c2c783b */ /* 0x000f280000000200 */
[----:B---3--:R-:W3:Y:S04]  /*ae70*/  LDSM.16.M88.4 R24, [R124+0x3c00] ;  /* 0x003c00007c18783b */ /* 0x008ee80000000200 */
[----:B------:R-:W3:Y:S04]  /*ae80*/  LDSM.16.M88.4 R20, [R121+0x3400] ;  /* 0x003400007914783b */ /* 0x000ee80000000200 */
[----:B------:R-:W-:Y:S01]  /*ae90*/  LDSM.16.M88.4 R96, [R121+0x4000] ;  /* 0x004000007960783b */ /* 0x000fe20000000200 */
[C---:B-1----:R-:W-:Y:S03]  /*aea0*/  HMMA.16816.F32.BF16 R16, R76.reuse, R12, RZ ;  /* 0x0000000c4c10723c */ /* 0x042fe600000418ff */
[----:B------:R-:W1:Y:S04]  /*aeb0*/  LDSM.16.M88.4 R36, [R123+0x1000] ;  /* 0x001000007b24783b */ /* 0x000e680000000200 */
[----:B------:R-:W1:Y:S01]  /*aec0*/  LDSM.16.M88.4 R4, [R121+0x3800] ;  /* 0x003800007904783b */ /* 0x000e620000000200 */
[C---:B------:R-:W-:Y:S03]  /*aed0*/  HMMA.16816.F32.BF16 R12, R76.reuse, R14, RZ ;  /* 0x0000000e4c0c723c */ /* 0x040fe600000418ff */
[----:B------:R-:W1:Y:S04]  /*aee0*/  LDSM.16.M88.4 R88, [R124+0x4400] ;  /* 0x004400007c58783b */ /* 0x000e680000000200 */
[----:B------:R-:W-:Y:S01]  /*aef0*/  LDSM.16.M88.4 R92, [R121+0x3c00] ;  /* 0x003c0000795c783b */ /* 0x000fe20000000200 */
[----:B--2--5:R-:W-:Y:S03]  /*af00*/  HMMA.16816.F32.BF16 R28, R76, R64, RZ ;  /* 0x000000404c1c723c */ /* 0x024fe600000418ff */
[----:B------:R-:W-:Y:S05]  /*af10*/  LDSM.16.M88.4 R68, [R124+0x4800] ;  /* 0x004800007c44783b */ /* 0x000fea0000000200 */
[C---:B------:R-:W-:Y:S08]  /*af20*/  HMMA.16816.F32.BF16 R16, R80.reuse, R32, R16 ;  /* 0x000000205010723c */ /* 0x040ff00000041810 */
[----:B------:R-:W-:Y:S01]  /*af30*/  HMMA.16816.F32.BF16 R12, R80, R34, R12 ;  /* 0x00000022500c723c */ /* 0x000fe2000004180c */
[----:B------:R-:W-:Y:S07]  /*af40*/  LDSM.16.M88.4 R32, [R121+0x4400] ;  /* 0x004400007920783b */ /* 0x000fee0000000200 */
[----:B------:R-:W-:Y:S08]  /*af50*/  HMMA.16816.F32.BF16 R64, R76, R66, RZ ;  /* 0x000000424c40723c */ /* 0x000ff000000418ff */
[C---:B------:R-:W-:Y:S08]  /*af60*/  HMMA.16816.F32.BF16 R16, R72.reuse, R8, R16 ;  /* 0x000000084810723c */ /* 0x040ff00000041810 */
[----:B------:R-:W-:Y:S01]  /*af70*/  HMMA.16816.F32.BF16 R12, R72, R10, R12 ;  /* 0x0000000a480c723c */ /* 0x000fe2000004180c */
[----:B------:R-:W-:Y:S07]  /*af80*/  LDSM.16.M88.4 R8, [R123+0x2000] ;  /* 0x002000007b08783b */ /* 0x000fee0000000200 */
[C---:B----4-:R-:W-:Y:S08]  /*af90*/  HMMA.16816.F32.BF16 R56, R76.reuse, R44, RZ ;  /* 0x0000002c4c38723c */ /* 0x050ff000000418ff */
[C---:B------:R-:W-:Y:S08]  /*afa0*/  HMMA.16816.F32.BF16 R44, R76.reuse, R46, RZ ;  /* 0x0000002e4c2c723c */ /* 0x040ff000000418ff */
[C---:B---3--:R-:W-:Y:S08]  /*afb0*/  HMMA.16816.F32.BF16 R40, R76.reuse, R24, RZ ;  /* 0x000000184c28723c */ /* 0x048ff000000418ff */
[----:B------:R-:W-:Y:S01]  /*afc0*/  HMMA.16816.F32.BF16 R76, R76, R26, RZ ;  /* 0x0000001a4c4c723c */ /* 0x000fe200000418ff */
[----:B------:R-:W-:Y:S07]  /*afd0*/  LDSM.16.M88.4 R24, [R125+0x2000] ;  /* 0x002000007d18783b */ /* 0x000fee0000000200 */
[C---:B------:R-:W-:Y:S08]  /*afe0*/  HMMA.16816.F32.BF16 R28, R80.reuse, R20, R28 ;  /* 0x00000014501c723c */ /* 0x040ff0000004181c */
[----:B------:R-:W-:Y:S01]  /*aff0*/  HMMA.16816.F32.BF16 R64, R80, R22, R64 ;  /* 0x000000165040723c */ /* 0x000fe20000041840 */
[----:B------:R-:W2:Y:S07]  /*b000*/  LDSM.16.M88.4 R20, [R124+0x5000] ;  /* 0x005000007c14783b */ /* 0x000eae0000000200 */
[C---:B-1----:R-:W-:Y:S08]  /*b010*/  HMMA.16816.F32.BF16 R16, R36.reuse, R96, R16 ;  /* 0x000000602410723c */ /* 0x042ff00000041810 */
[----:B------:R-:W-:Y:S08]  /*b020*/  HMMA.16816.F32.BF16 R12, R36, R98, R12 ;  /* 0x00000062240c723c */ /* 0x000ff0000004180c */
[C---:B------:R-:W-:Y:S08]  /*b030*/  HMMA.16816.F32.BF16 R56, R80.reuse, R4, R56 ;  /* 0x000000045038723c */ /* 0x040ff00000041838 */
[----:B------:R-:W-:Y:S01]  /*b040*/  HMMA.16816.F32.BF16 R44, R80, R6, R44 ;  /* 0x00000006502c723c */ /* 0x000fe2000004182c */
[----:B------:R-:W1:Y:S07]  /*b050*/  LDSM.16.M88.4 R4, [R121+0x5000] ;  /* 0x005000007904783b */ /* 0x000e6e0000000200 */
[----:B------:R-:W-:Y:S08]  /*b060*/  HMMA.16816.F32.BF16 R28, R72, R88, R28 ;  /* 0x00000058481c723c */ /* 0x000ff0000004181c */
[C---:B--2---:R-:W-:Y:S08]  /*b070*/  HMMA.16816.F32.BF16 R16, R24.reuse, R20, R16 ;  /* 0x000000141810723c */ /* 0x044ff00000041810 */
[----:B------:R-:W-:Y:S01]  /*b080*/  HMMA.16816.F32.BF16 R12, R24, R22, R12 ;  /* 0x00000016180c723c */ /* 0x000fe2000004180c */
[----:B------:R-:W2:Y:S07]  /*b090*/  LDSM.16.M88.4 R20, [R121+0x4800] ;  /* 0x004800007914783b */ /* 0x000eae0000000200 */
[C---:B------:R-:W-:Y:S08]  /*b0a0*/  HMMA.16816.F32.BF16 R40, R80.reuse, R92, R40 ;  /* 0x0000005c5028723c */ /* 0x040ff00000041828 */
[----:B------:R-:W-:Y:S01]  /*b0b0*/  HMMA.16816.F32.BF16 R80, R80, R94, R76 ;  /* 0x0000005e5050723c */ /* 0x000fe2000004184c */
[----:B------:R-:W3:Y:S07]  /*b0c0*/  LDSM.16.M88.4 R76, [R124+0x5400] ;  /* 0x005400007c4c783b */ /* 0x000eee0000000200 */
[----:B------:R-:W-:Y:S08]  /*b0d0*/  HMMA.16816.F32.BF16 R64, R72, R90, R64 ;  /* 0x0000005a4840723c */ /* 0x000ff00000041840 */
[----:B-1----:R-:W-:Y:S08]  /*b0e0*/  HMMA.16816.F32.BF16 R16, R8, R4, R16 ;  /* 0x000000040810723c */ /* 0x002ff00000041810 */
[----:B------:R-:W-:Y:S01]  /*b0f0*/  HMMA.16816.F32.BF16 R88, R72, R68, R56 ;  /* 0x000000444858723c */ /* 0x000fe20000041838 */
[----:B------:R-:W-:Y:S07]  /*b100*/  LDSM.16.M88.4 R56, [R121+0x5400] ;  /* 0x005400007938783b */ /* 0x000fee0000000200 */
[----:B------:R-:W-:Y:S01]  /*b110*/  HMMA.16816.F32.BF16 R12, R8, R6, R12 ;  /* 0x00000006080c723c */ /* 0x000fe2000004180c */
[----:B------:R-:W1:Y:S07]  /*b120*/  LDSM.16.M88.4 R4, [R124+0x4c00] ;  /* 0x004c00007c04783b */ /* 0x000e6e0000000200 */
[----:B------:R-:W-:Y:S01]  /*b130*/  HMMA.16816.F32.BF16 R44, R72, R70, R44 ;  /* 0x00000046482c723c */ /* 0x000fe2000004182c */
[----:B------:R-:W-:-:S02]  /*b140*/  FMUL.FTZ R16, R16, c[0x0][0x2ec] ;  /* 0x0000bb0010107a20 */ /* 0x000fc40000410000 */
[----:B------:R-:W-:Y:S02]  /*b150*/  FMUL.FTZ R17, R17, c[0x0][0x2ec] ;  /* 0x0000bb0011117a20 */ /* 0x000fe40000410000 */
[----:B------:R-:W-:Y:S01]  /*b160*/  MUFU.TANH R50, R16 ;  /* 0x0000001000327308 */ /* 0x000fe20000002400 */
[----:B------:R-:W-:Y:S02]  /*b170*/  FMUL.FTZ R53, R18, c[0x0][0x2ec] ;  /* 0x0000bb0012357a20 */ /* 0x000fe40000410000 */
[C---:B------:R-:W-:Y:S05]  /*b180*/  HMMA.16816.F32.BF16 R28, R36.reuse, R32, R28 ;  /* 0x00000020241c723c */ /* 0x040fea000004181c */
[----:B------:R4:W-:Y:S03]  /*b190*/  MUFU.TANH R52, R17 ;  /* 0x0000001100347308 */ /* 0x0009e60000002400 */
[----:B------:R-:W-:Y:S01]  /*b1a0*/  HMMA.16816.F32.BF16 R64, R36, R34, R64 ;  /* 0x000000222440723c */ /* 0x000fe20000041840 */
[----:B------:R-:W-:Y:S01]  /*b1b0*/  LDSM.16.M88.4 R32, [R124+0x5800] ;  /* 0x005800007c20783b */ /* 0x000fe20000000200 */
[----:B------:R-:W-:-:S02]  /*b1c0*/  FMUL.FTZ R12, R12, c[0x0][0x2ec] ;  /* 0x0000bb000c0c7a20 */ /* 0x000fc40000410000 */
[----:B------:R-:W-:Y:S01]  /*b1d0*/  FMUL.FTZ R13, R13, c[0x0][0x2ec] ;  /* 0x0000bb000d0d7a20 */ /* 0x000fe20000410000 */
[----:B------:R-:W-:Y:S01]  /*b1e0*/  MUFU.TANH R53, R53 ;  /* 0x0000003500357308 */ /* 0x000fe20000002400 */
[----:B------:R-:W-:Y:S02]  /*b1f0*/  FMUL.FTZ R14, R14, c[0x0][0x2ec] ;  /* 0x0000bb000e0e7a20 */ /* 0x000fe40000410000 */
[----:B--2---:R-:W-:Y:S01]  /*b200*/  HMMA.16816.F32.BF16 R88, R36, R20, R88 ;  /* 0x000000142458723c */ /* 0x004fe20000041858 */
[----:B------:R-:W-:-:S04]  /*b210*/  FMUL.FTZ R15, R15, c[0x0][0x2ec] ;  /* 0x0000bb000f0f7a20 */ /* 0x000fc80000410000 */
[----:B------:R-:W2:Y:S03]  /*b220*/  MUFU.TANH R61, R12 ;  /* 0x0000000c003d7308 */ /* 0x000ea60000002400 */
[----:B------:R-:W-:Y:S01]  /*b230*/  HMMA.16816.F32.BF16 R44, R36, R22, R44 ;  /* 0x00000016242c723c */ /* 0x000fe2000004182c */
[----:B------:R-:W5:Y:S07]  /*b240*/  LDSM.16.M88.4 R20, [R121+0x4c00] ;  /* 0x004c00007914783b */ /* 0x000f6e0000000200 */
[----:B---3--:R-:W-:Y:S08]  /*b250*/  HMMA.16816.F32.BF16 R28, R24, R76, R28 ;  /* 0x0000004c181c723c */ /* 0x008ff0000004181c */
[----:B-1----:R-:W-:Y:S08]  /*b260*/  HMMA.16816.F32.BF16 R40, R72, R4, R40 ;  /* 0x000000044828723c */ /* 0x002ff00000041828 */
[----:B------:R-:W-:Y:S08]  /*b270*/  HMMA.16816.F32.BF16 R64, R24, R78, R64 ;  /* 0x0000004e1840723c */ /* 0x000ff00000041840 */
[----:B------:R-:W-:Y:S01]  /*b280*/  HMMA.16816.F32.BF16 R80, R72, R6, R80 ;  /* 0x000000064850723c */ /* 0x000fe20000041850 */
[----:B------:R-:W1:Y:S07]  /*b290*/  LDSM.16.M88.4 R4, [R124+0x5c00] ;  /* 0x005c00007c04783b */ /* 0x000e6e0000000200 */
[----:B------:R-:W-:Y:S01]  /*b2a0*/  HMMA.16816.F32.BF16 R28, R8, R56, R28 ;  /* 0x00000038081c723c */ /* 0x000fe2000004181c */
[----:B------:R-:W-:Y:S06]  /*b2b0*/  MUFU.TANH R56, R13 ;  /* 0x0000000d00387308 */ /* 0x000fec0000002400 */
[----:B------:R-:W-:Y:S01]  /*b2c0*/  FMUL.FTZ R57, R19, c[0x0][0x2ec] ;  /* 0x0000bb0013397a20 */ /* 0x000fe20000410000 */
[----:B-----5:R-:W-:Y:S01]  /*b2d0*/  HMMA.16816.F32.BF16 R40, R36, R20, R40 ;  /* 0x000000142428723c */ /* 0x020fe20000041828 */
[----:B----4-:R-:W3:Y:S04]  /*b2e0*/  LDSM.16.M88.4 R16, [R121+0x5800] ;  /* 0x005800007910783b */ /* 0x010ee80000000200 */
[----:B------:R-:W-:Y:S02]  /*b2f0*/  MUFU.TANH R57, R57 ;  /* 0x0000003900397308 */ /* 0x000fe40000002400 */
[----:B------:R-:W-:Y:S01]  /*b300*/  IMAD R20, R54, 0x10, R60 ;  /* 0x0000001036147824 */ /* 0x000fe200078e023c */
[----:B------:R-:W-:Y:S04]  /*b310*/  HMMA.16816.F32.BF16 R64, R8, R58, R64 ;  /* 0x0000003a0840723c */ /* 0x000fe80000041840 */
[----:B------:R-:W-:Y:S01]  /*b320*/  IADD3 R20, R20, 0x1, R135 ;  /* 0x0000000114147810 */ /* 0x000fe20007ffe087 */
[----:B------:R-:W4:Y:S03]  /*b330*/  MUFU.TANH R58, R14 ;  /* 0x0000000e003a7308 */ /* 0x000f260000002400 */
[----:B------:R-:W-:Y:S01]  /*b340*/  HMMA.16816.F32.BF16 R88, R24, R32, R88 ;  /* 0x000000201858723c */ /* 0x000fe20000041858 */
[----:B------:R-:W-:Y:S01]  /*b350*/  IADD3 R20, R55, R20, -R127 ;  /* 0x0000001437147210 */ /* 0x000fe20007ffe87f */
[----:B------:R-:W-:-:S02]  /*b360*/  FMUL.FTZ R28, R28, c[0x0][0x2ec] ;  /* 0x0000bb001c1c7a20 */ /* 0x000fc40000410000 */
[----:B------:R-:W-:Y:S01]  /*b370*/  FMUL.FTZ R29, R29, c[0x0][0x2ec] ;  /* 0x0000bb001d1d7a20 */ /* 0x000fe20000410000 */
[----:B------:R5:W1:Y:S01]  /*b380*/  MUFU.TANH R59, R15 ;  /* 0x0000000f003b7308 */ /* 0x000a620000002400 */
[----:B------:R-:W-:Y:S02]  /*b390*/  IADD3 R20, R20, c[0x0][0x2e8], RZ ;  /* 0x0000ba0014147a10 */ /* 0x000fe40007ffe0ff */
[----:B------:R-:W-:Y:S02]  /*b3a0*/  HMMA.16816.F32.BF16 R80, R36, R22, R80 ;  /* 0x000000162450723c */ /* 0x000fe40000041850 */
[C---:B------:R-:W-:Y:S02]  /*b3b0*/  IADD3 R2, R20.reuse, 0x8, RZ ;  /* 0x0000000814027810 */ /* 0x040fe40007ffe0ff */
[-C--:B------:R-:W-:Y:S01]  /*b3c0*/  IMNMX R100, R20, R55.reuse, PT ;  /* 0x0000003714647217 */ /* 0x080fe20003800200 */
[----:B------:R-:W3:Y:S01]  /*b3d0*/  MUFU.TANH R28, R28 ;  /* 0x0000001c001c7308 */ /* 0x000ee20000002400 */
[----:B------:R-:W-:-:S02]  /*b3e0*/  IMNMX R101, R2, R55, PT ;  /* 0x0000003702657217 */ /* 0x000fc40003800200 */
[C---:B------:R-:W-:Y:S01]  /*b3f0*/  HMMA.16816.F32.BF16 R44, R24.reuse, R34, R44 ;  /* 0x00000022182c723c */ /* 0x040fe2000004182c */
[----:B------:R-:W-:Y:S01]  /*b400*/  IADD3 R2, R0, 0x8, RZ ;  /* 0x0000000800027810 */ /* 0x000fe20007ffe0ff */
[----:B------:R-:W-:Y:S01]  /*b410*/  FMUL.FTZ R32, R64, c[0x0][0x2ec] ;  /* 0x0000bb0040207a20 */ /* 0x000fe20000410000 */
[-C--:B------:R-:W-:Y:S01]  /*b420*/  ISETP.GE.AND P6, PT, R0, R100.reuse, PT ;  /* 0x000000640000720c */ /* 0x080fe20003fc6270 */
[----:B------:R-:W-:Y:S01]  /*b430*/  FMUL.FTZ R33, R65, c[0x0][0x2ec] ;  /* 0x0000bb0041217a20 */ /* 0x000fe20000410000 */
[----:B-----5:R-:W5:Y:S01]  /*b440*/  LDSM.16.M88.4 R12, [R121+0x5c00] ;  /* 0x005c0000790c783b */ /* 0x020f620000000200 */
[----:B------:R-:W-:Y:S01]  /*b450*/  ISETP.GE.AND P5, PT, R2, R100, PT ;  /* 0x000000640200720c */ /* 0x000fe20003fa6270 */
[----:B------:R-:W4:Y:S01]  /*b460*/  MUFU.TANH R29, R29 ;  /* 0x0000001d001d7308 */ /* 0x000f220000002400 */
[----:B-1----:R-:W-:Y:S01]  /*b470*/  HMMA.16816.F32.BF16 R40, R24, R4, R40 ;  /* 0x000000041828723c */ /* 0x002fe20000041828 */
[----:B------:R-:W-:Y:S01]  /*b480*/  FMUL.FTZ R66, R66, c[0x0][0x2ec] ;  /* 0x0000bb0042427a20 */ /* 0x000fe20000410000 */
[----:B--2---:R-:W-:Y:S01]  /*b490*/  FSEL R61, R61, -INF , !P5 ;  /* 0xff8000003d3d7808 */ /* 0x004fe20006800000 */
[----:B------:R-:W-:-:S04]  /*b4a0*/  DEPBAR.LE SB0, 0x0 ;  /* 0x000080000000791a */ /* 0x000fc80000000000 */
[----:B------:R-:W-:Y:S01]  /*b4b0*/  IADD3 R4, R0, 0x1, RZ ;  /* 0x0000000100047810 */ /* 0x000fe20007ffe0ff */
[----:B---3--:R-:W-:Y:S01]  /*b4c0*/  HMMA.16816.F32.BF16 R88, R8, R16, R88 ;  /* 0x000000100858723c */ /* 0x008fe20000041858 */
[----:B------:R-:W1:Y:S01]  /*b4d0*/  MUFU.TANH R32, R32 ;  /* 0x0000002000207308 */ /* 0x000e620000002400 */
[----:B------:R-:W-:Y:S02]  /*b4e0*/  FSEL R5, R50, -INF , !P6 ;  /* 0xff80000032057808 */ /* 0x000fe40007000000 */
[C---:B------:R-:W-:Y:S02]  /*b4f0*/  ISETP.GE.AND P2, PT, R4.reuse, R100, PT ;  /* 0x000000640400720c */ /* 0x040fe40003f46270 */
[-C--:B------:R-:W-:Y:S01]  /*b500*/  ISETP.GE.AND P1, PT, R4, R101.reuse, PT ;  /* 0x000000650400720c */ /* 0x080fe20003f26270 */
[----:B------:R-:W-:Y:S01]  /*b510*/  FMUL.FTZ R16, R30, c[0x0][0x2ec] ;  /* 0x0000bb001e107a20 */ /* 0x000fe20000410000 */
[----:B------:R-:W-:Y:S01]  /*b520*/  HMMA.16816.F32.BF16 R80, R24, R6, R80 ;  /* 0x000000061850723c */ /* 0x000fe20000041850 */
[----:B------:R-:W-:Y:S01]  /*b530*/  IADD3 R4, R0, 0x9, RZ ;  /* 0x0000000900047810 */ /* 0x000fe20007ffe0ff */
[----:B------:R-:W-:Y:S01]  /*b540*/  FMUL.FTZ R17, R31, c[0x0][0x2ec] ;  /* 0x0000bb001f117a20 */ /* 0x000fe20000410000 */
[----:B------:R-:W-:Y:S01]  /*b550*/  FSEL R52, R52, -INF , !P2 ;  /* 0xff80000034347808 */ /* 0x000fe20005000000 */
[----:B------:R-:W2:Y:S01]  /*b560*/  MUFU.TANH R33, R33 ;  /* 0x0000002100217308 */ /* 0x000ea20000002400 */
[----:B------:R-:W-:-:S02]  /*b570*/  ISETP.GE.AND P6, PT, R2, R101, PT ;  /* 0x000000650200720c */ /* 0x000fc40003fc6270 */
[-C--:B------:R-:W-:Y:S01]  /*b580*/  ISETP.GE.AND P2, PT, R4, R100.reuse, PT ;  /* 0x000000640400720c */ /* 0x080fe20003f46270 */
[C---:B------:R-:W-:Y:S01]  /*b590*/  HMMA.16816.F32.BF16 R44, R8.reuse, R18, R44 ;  /* 0x00000012082c723c */ /* 0x040fe2000004182c */
[C---:B------:R-:W-:Y:S02]  /*b5a0*/  ISETP.GE.AND P5, PT, R0.reuse, R101, PT ;  /* 0x000000650000720c */ /* 0x040fe40003fa6270 */
[----:B------:R-:W-:Y:S01]  /*b5b0*/  IADD3 R2, R0, 0x10, RZ ;  /* 0x0000001000027810 */ /* 0x000fe20007ffe0ff */
[----:B------:R-:W3:Y:S01]  /*b5c0*/  MUFU.TANH R16, R16 ;  /* 0x0000001000107308 */ /* 0x000ee20000002400 */
[----:B------:R-:W-:Y:S02]  /*b5d0*/  FSEL R53, R53, -INF , !P5 ;  /* 0xff80000035357808 */ /* 0x000fe40006800000 */
[----:B------:R-:W-:Y:S01]  /*b5e0*/  FMUL.FTZ R19, R67, c[0x0][0x2ec] ;  /* 0x0000bb0043137a20 */ /* 0x000fe20000410000 */
[----:B------:R-:W-:Y:S01]  /*b5f0*/  ISETP.GE.AND P5, PT, R2, R100, PT ;  /* 0x000000640200720c */ /* 0x000fe20003fa6270 */
[----:B------:R-:W-:Y:S01]  /*b600*/  FMUL.FTZ R88, R88, c[0x0][0x2ec] ;  /* 0x0000bb0058587a20 */ /* 0x000fe20000410000 */
[----:B----4-:R-:W-:Y:S01]  /*b610*/  FSEL R58, R58, -INF , !P6 ;  /* 0xff8000003a3a7808 */ /* 0x010fe20007000000 */
[----:B------:R-:W-:Y:S01]  /*b620*/  FMUL.FTZ R89, R89, c[0x0][0x2ec] ;  /* 0x0000bb0059597a20 */ /* 0x000fe20000410000 */
[----:B------:R-:W4:Y:S01]  /*b630*/  MUFU.TANH R17, R17 ;  /* 0x0000001100117308 */ /* 0x000f220000002400 */
[----:B-----5:R-:W-:Y:S01]  /*b640*/  HMMA.16816.F32.BF16 R40, R8, R12, R40 ;  /* 0x0000000c0828723c */ /* 0x020fe20000041828 */
[----:B------:R-:W-:-:S02]  /*b650*/  FMUL.FTZ R91, R91, c[0x0][0x2ec] ;  /* 0x0000bb005b5b7a20 */ /* 0x000fc40000410000 */
[----:B------:R-:W-:-:S04]  /*b660*/  FMUL.FTZ R90, R90, c[0x0][0x2ec] ;  /* 0x0000bb005a5a7a20 */ /* 0x000fc80000410000 */
[----:B------:R-:W-:Y:S01]  /*b670*/  FSEL R13, R56, -INF , !P2 ;  /* 0xff800000380d7808 */ /* 0x000fe20005000000 */
[----:B------:R-:W-:Y:S01]  /*b680*/  HMMA.16816.F32.BF16 R80, R8, R14, R80 ;  /* 0x0000000e0850723c */ /* 0x000fe20000041850 */
[----:B------:R-:W-:Y:S01]  /*b690*/  FSEL R12, R57, -INF , !P1 ;  /* 0xff800000390c7808 */ /* 0x000fe20004800000 */
[----:B------:R-:W5:Y:S01]  /*b6a0*/  MUFU.TANH R18, R66 ;  /* 0x0000004200127308 */ /* 0x000f620000002400 */
[-C--:B------:R-:W-:Y:S01]  /*b6b0*/  ISETP.GE.AND P2, PT, R4, R101.reuse, PT ;  /* 0x000000650400720c */ /* 0x080fe20003f46270 */
[----:B------:R-:W-:Y:S01]  /*b6c0*/  FMUL.FTZ R44, R44, c[0x0][0x2ec] ;  /* 0x0000bb002c2c7a20 */ /* 0x000fe20000410000 */
[----:B------:R-:W-:Y:S01]  /*b6d0*/  ISETP.GE.AND P1, PT, R2, R101, PT ;  /* 0x000000650200720c */ /* 0x000fe20003f26270 */
[----:B------:R-:W-:Y:S01]  /*b6e0*/  FMUL.FTZ R45, R45, c[0x0][0x2ec] ;  /* 0x0000bb002d2d7a20 */ /* 0x000fe20000410000 */
[----:B------:R-:W-:Y:S01]  /*b6f0*/  IADD3 R2, R0, 0x11, RZ ;  /* 0x0000001100027810 */ /* 0x000fe20007ffe0ff */
[----:B------:R-:W-:Y:S01]  /*b700*/  FMUL.FTZ R46, R46, c[0x0][0x2ec] ;  /* 0x0000bb002e2e7a20 */ /* 0x000fe20000410000 */
[----:B------:R-:W-:Y:S01]  /*b710*/  IADD3 R4, R0, 0x18, RZ ;  /* 0x0000001800047810 */ /* 0x000fe20007ffe0ff */
[----:B------:R-:W2:Y:S01]  /*b720*/  MUFU.TANH R19, R19 ;  /* 0x0000001300137308 */ /* 0x000ea20000002400 */
[----:B------:R-:W-:Y:S01]  /*b730*/  FSEL R10, R59, -INF , !P2 ;  /* 0xff8000003b0a7808 */ /* 0x000fe20005000000 */
[----:B------:R-:W-:Y:S01]  /*b740*/  FMUL.FTZ R47, R47, c[0x0][0x2ec] ;  /* 0x0000bb002f2f7a20 */ /* 0x000fe20000410000 */
[----:B------:R-:W-:-:S02]  /*b750*/  FSEL R15, R28, -INF , !P5 ;  /* 0xff8000001c0f7808 */ /* 0x000fc40006800000 */
[CC--:B------:R-:W-:Y:S01]  /*b760*/  ISETP.GE.AND P6, PT, R2.reuse, R100.reuse, PT ;  /* 0x000000640200720c */ /* 0x0c0fe20003fc6270 */
[----:B------:R-:W-:Y:S01]  /*b770*/  FMUL.FTZ R35, R41, c[0x0][0x2ec] ;  /* 0x0000bb0029237a20 */ /* 0x000fe20000410000 */
[-C--:B------:R-:W-:Y:S01]  /*b780*/  ISETP.GE.AND P2, PT, R2, R101.reuse, PT ;  /* 0x000000650200720c */ /* 0x080fe20003f46270 */
[----:B------:R-:W3:Y:S01]  /*b790*/  MUFU.TANH R105, R88 ;  /* 0x0000005800697308 */ /* 0x000ee20000002400 */
[-C--:B------:R-:W-:Y:S01]  /*b7a0*/  ISETP.GE.AND P5, PT, R4, R100.reuse, PT ;  /* 0x000000640400720c */ /* 0x080fe20003fa6270 */
[----:B------:R-:W-:Y:S01]  /*b7b0*/  FMUL.FTZ R40, R40, c[0x0][0x2ec] ;  /* 0x0000bb0028287a20 */ /* 0x000fe20000410000 */
[----:B------:R-:W-:Y:S01]  /*b7c0*/  IADD3 R2, R0, 0x19, RZ ;  /* 0x0000001900027810 */ /* 0x000fe20007ffe0ff */
[----:B------:R-:W-:Y:S01]  /*b7d0*/  FMUL.FTZ R31, R43, c[0x0][0x2ec] ;  /* 0x0000bb002b1f7a20 */ /* 0x000fe20000410000 */
[----:B------:R-:W-:Y:S01]  /*b7e0*/  FSEL R11, R29, -INF , !P6 ;  /* 0xff8000001d0b7808 */ /* 0x000fe20007000000 */
[----:B------:R-:W-:Y:S01]  /*b7f0*/  FMUL.FTZ R34, R80, c[0x0][0x2ec] ;  /* 0x0000bb0050227a20 */ /* 0x000fe20000410000 */
[----:B-1----:R-:W-:Y:S01]  /*b800*/  FSEL R9, R32, -INF , !P5 ;  /* 0xff80000020097808 */ /* 0x002fe20006800000 */
[----:B------:R-:W1:Y:S01]  /*b810*/  MUFU.TANH R103, R89 ;  /* 0x0000005900677308 */ /* 0x000e620000002400 */
[----:B------:R-:W-:Y:S01]  /*b820*/  ISETP.GE.AND P6, PT, R2, R100, PT ;  /* 0x000000640200720c */ /* 0x000fe20003fc6270 */
[----:B------:R-:W-:Y:S01]  /*b830*/  FMUL.FTZ R32, R42, c[0x0][0x2ec] ;  /* 0x0000bb002a207a20 */ /* 0x000fe20000410000 */
[-C--:B------:R-:W-:Y:S01]  /*b840*/  ISETP.GE.AND P5, PT, R4, R101.reuse, PT ;  /* 0x000000650400720c */ /* 0x080fe20003fa6270 */
[----:B------:R-:W-:Y:S01]  /*b850*/  FMUL.FTZ R30, R82, c[0x0][0x2ec] ;  /* 0x0000bb00521e7a20 */ /* 0x000fe20000410000 */
[----:B------:R-:W-:Y:S01]  /*b860*/  IADD3 R4, R0, 0x20, RZ ;  /* 0x0000002000047810 */ /* 0x000fe20007ffe0ff */
[----:B------:R-:W-:Y:S01]  /*b870*/  FMUL.FTZ R29, R83, c[0x0][0x2ec] ;  /* 0x0000bb00531d7a20 */ /* 0x000fe20000410000 */
[----:B--2---:R-:W-:Y:S01]  /*b880*/  FSEL R7, R33, -INF , !P6 ;  /* 0xff80000021077808 */ /* 0x004fe20007000000 */
[----:B------:R-:W2:Y:S01]  /*b890*/  MUFU.TANH R99, R44 ;  /* 0x0000002c00637308 */ /* 0x000ea20000002400 */
[----:B---3--:R-:W-:Y:S01]  /*b8a0*/  FSEL R16, R16, -INF , !P1 ;  /* 0xff80000010107808 */ /* 0x008fe20004800000 */
[----:B------:R-:W-:Y:S01]  /*b8b0*/  FMUL.FTZ R33, R81, c[0x0][0x2ec] ;  /* 0x0000bb0051217a20 */ /* 0x000fe20000410000 */
[----:B------:R-:W-:-:S02]  /*b8c0*/  ISETP.GE.AND P6, PT, R2, R101, PT ;  /* 0x000000650200720c */ /* 0x000fc40003fc6270 */
[----:B------:R-:W-:Y:S02]  /*b8d0*/  ISETP.GE.AND P1, PT, R4, R100, PT ;  /* 0x000000640400720c */ /* 0x000fe40003f26270 */
[C---:B------:R-:W-:Y:S01]  /*b8e0*/  IADD3 R2, R0.reuse, 0x21, RZ ;  /* 0x0000002100027810 */ /* 0x040fe20007ffe0ff */
[----:B------:R-:W3:Y:S01]  /*b8f0*/  MUFU.TANH R97, R45 ;  /* 0x0000002d00617308 */ /* 0x000ee20000002400 */
[----:B------:R-:W-:Y:S02]  /*b900*/  IADD3 R14, R0, 0x28, RZ ;  /* 0x00000028000e7810 */ /* 0x000fe40007ffe0ff */
[----:B----4-:R-:W-:Y:S02]  /*b910*/  FSEL R8, R17, -INF , !P2 ;  /* 0xff80000011087808 */ /* 0x010fe40005000000 */
[----:B------:R-:W-:Y:S02]  /*b920*/  ISETP.GE.AND P2, PT, R4, R101, PT ;  /* 0x000000650400720c */ /* 0x000fe40003f46270 */
[----:B-----5:R-:W-:Y:S01]  /*b930*/  FSEL R6, R18, -INF , !P5 ;  /* 0xff80000012067808 */ /* 0x020fe20006800000 */
[----:B------:R-:W4:Y:S01]  /*b940*/  MUFU.TANH R114, R91 ;  /* 0x0000005b00727308 */ /* 0x000f220000002400 */
[----:B------:R-:W-:-:S02]  /*b950*/  FSEL R4, R19, -INF , !P6 ;  /* 0xff80000013047808 */ /* 0x000fc40007000000 */
[----:B------:R-:W-:Y:S02]  /*b960*/  FSEL R105, R105, -INF , !P1 ;  /* 0xff80000069697808 */ /* 0x000fe40004800000 */
[CC--:B------:R-:W-:Y:S02]  /*b970*/  ISETP.GE.AND P5, PT, R2.reuse, R100.reuse, PT ;  /* 0x000000640200720c */ /* 0x0c0fe40003fa6270 */
[----:B------:R-:W-:Y:S01]  /*b980*/  ISETP.GE.AND P6, PT, R2, R101, PT ;  /* 0x000000650200720c */ /* 0x000fe20003fc6270 */
[----:B------:R-:W5:Y:S01]  /*b990*/  MUFU.TANH R104, R46 ;  /* 0x0000002e00687308 */ /* 0x000f620000002400 */
[----:B------:R-:W-:Y:S02]  /*b9a0*/  ISETP.GE.AND P1, PT, R14, R100, PT ;  /* 0x000000640e00720c */ /* 0x000fe40003f26270 */
[----:B------:R-:W-:Y:S02]  /*b9b0*/  IADD3 R2, R0, 0x29, RZ ;  /* 0x0000002900027810 */ /* 0x000fe40007ffe0ff */
[----:B-1----:R-:W-:-:S02]  /*b9c0*/  FSEL R103, R103, -INF , !P5 ;  /* 0xff80000067677808 */ /* 0x002fc40006800000 */
[----:B--2---:R-:W-:Y:S01]  /*b9d0*/  FSEL R99, R99, -INF , !P1 ;  /* 0xff80000063637808 */ /* 0x004fe20004800000 */
[----:B------:R-:W1:Y:S01]  /*b9e0*/  MUFU.TANH R112, R47 ;  /* 0x0000002f00707308 */ /* 0x000e620000002400 */
[----:B------:R-:W-:Y:S02]  /*b9f0*/  ISETP.GE.AND P5, PT, R2, R100, PT ;  /* 0x000000640200720c */ /* 0x000fe40003fa6270 */
[----:B------:R-:W-:Y:S02]  /*ba00*/  ISETP.GE.AND P1, PT, R14, R101, PT ;  /* 0x000000650e00720c */ /* 0x000fe40003f26270 */
[----:B------:R-:W-:Y:S02]  /*ba10*/  IADD3 R14, R0, 0x30, RZ ;  /* 0x00000030000e7810 */ /* 0x000fe40007ffe0ff */
[----:B---3--:R-:W-:Y:S01]  /*ba20*/  FSEL R97, R97, -INF , !P5 ;  /* 0xff80000061617808 */ /* 0x008fe20006800000 */
[----:B------:R-:W2:Y:S01]  /*ba30*/  MUFU.TANH R32, R32 ;  /* 0x0000002000207308 */ /* 0x000ea20000002400 */
[----:B----4-:R-:W-:-:S02]  /*ba40*/  FSEL R114, R114, -INF , !P6 ;  /* 0xff80000072727808 */ /* 0x010fc40007000000 */
[-C--:B------:R-:W-:Y:S02]  /*ba50*/  ISETP.GE.AND P5, PT, R2, R101.reuse, PT ;  /* 0x000000650200720c */ /* 0x080fe40003fa6270 */
[----:B------:R-:W-:Y:S02]  /*ba60*/  ISETP.GE.AND P6, PT, R14, R101, PT ;  /* 0x000000650e00720c */ /* 0x000fe40003fc6270 */
[----:B------:R-:W-:Y:S01]  /*ba70*/  IADD3 R2, R0, 0x31, RZ ;  /* 0x0000003100027810 */ /* 0x000fe20007ffe0ff */
[----:B------:R-:W3:Y:S01]  /*ba80*/  MUFU.TANH R106, R90 ;  /* 0x0000005a006a7308 */ /* 0x000ee20000002400 */
[----:B-----5:R-:W-:Y:S02]  /*ba90*/  FSEL R104, R104, -INF , !P1 ;  /* 0xff80000068687808 */ /* 0x020fe40004800000 */
[----:B-1----:R-:W-:Y:S02]  /*baa0*/  FSEL R112, R112, -INF , !P5 ;  /* 0xff80000070707808 */ /* 0x002fe40006800000 */
[----:B------:R-:W-:-:S02]  /*bab0*/  ISETP.GE.AND P1, PT, R2, R100, PT ;  /* 0x000000640200720c */ /* 0x000fc40003f26270 */
[----:B------:R-:W-:Y:S01]  /*bac0*/  ISETP.GE.AND P5, PT, R2, R101, PT ;  /* 0x000000650200720c */ /* 0x000fe20003fa6270 */
[----:B------:R-:W1:Y:S01]  /*bad0*/  MUFU.TANH R88, R40 ;  /* 0x0000002800587308 */ /* 0x000e620000002400 */
[----:B--2---:R-:W-:Y:S02]  /*bae0*/  FSEL R32, R32, -INF , !P6 ;  /* 0xff80000020207808 */ /* 0x004fe40007000000 */
[----:B------:R-:W-:Y:S02]  /*baf0*/  ISETP.GT.AND P6, PT, R139, R126, PT ;  /* 0x0000007e8b00720c */ /* 0x000fe40003fc4270 */
[----:B------:R-:W-:Y:S02]  /*bb00*/  IADD3 R2, R0, 0x38, RZ ;  /* 0x0000003800027810 */ /* 0x000fe40007ffe0ff */
[----:B------:R-:W-:Y:S01]  /*bb10*/  SHF.R.S32.HI R17, RZ, 0x1f, R54 ;  /* 0x0000001fff117819 */ /* 0x000fe20000011436 */
[----:B------:R-:W2:Y:S01]  /*bb20*/  MUFU.TANH R35, R35 ;  /* 0x0000002300237308 */ /* 0x000ea20000002400 */
[----:B---3--:R-:W-:-:S02]  /*bb30*/  FSEL R106, R106, -INF , !P2 ;  /* 0xff8000006a6a7808 */ /* 0x008fc40005000000 */
[----:B------:R-:W-:Y:S02]  /*bb40*/  ISETP.GE.AND P2, PT, R14, R100, PT ;  /* 0x000000640e00720c */ /* 0x000fe40003f46270 */
[----:B------:R-:W-:Y:S02]  /*bb50*/  IADD3 R0, R0, 0x39, RZ ;  /* 0x0000003900007810 */ /* 0x000fe40007ffe0ff */
[----:B------:R-:W-:Y:S01]  /*bb60*/  LEA.HI R17, R17, R54, RZ, 0x2 ;  /* 0x0000003611117211 */ /* 0x000fe200078f10ff */
[----:B------:R-:W3:Y:S01]  /*bb70*/  MUFU.TANH R34, R34 ;  /* 0x0000002200227308 */ /* 0x000ee20000002400 */
[----:B-1----:R-:W-:Y:S01]  /*bb80*/  FSEL R88, R88, -INF , !P2 ;  /* 0xff80000058587808 */ /* 0x002fe20005000000 */
[----:B------:R-:W-:Y:S01]  /*bb90*/  BAR.SYNC.DEFER_BLOCKING 0x0 ;  /* 0x0000000000007b1d */ /* 0x000fe20000010000 */
[----:B------:R-:W-:Y:S02]  /*bba0*/  ISETP.GE.AND P2, PT, R2, R100, PT ;  /* 0x000000640200720c */ /* 0x000fe40003f46270 */
[----:B------:R-:W-:-:S03]  /*bbb0*/  LOP3.LUT R17, R17, 0xfffffffc, RZ, 0xc0, !PT ;  /* 0xfffffffc11117812 */ /* 0x000fc600078ec0ff */
[----:B------:R-:W1:Y:S01]  /*bbc0*/  MUFU.TANH R33, R33 ;  /* 0x0000002100217308 */ /* 0x000e620000002400 */
[----:B--2---:R-:W-:Y:S01]  /*bbd0*/  FSEL R35, R35, -INF , !P1 ;  /* 0xff80000023237808 */ /* 0x004fe20004800000 */
[----:B------:R-:W-:Y:S01]  /*bbe0*/  IMAD.IADD R136, R54, 0x1, -R17 ;  /* 0x0000000136887824 */ /* 0x000fe200078e0a11 */
        /* <DEDUP_REMOVED lines=9> */
[----:B---3--:R-:W-:Y:S02]  /*bc80*/  FSEL R30, R30, -INF , !P2 ;  /* 0xff8000001e1e7808 */ /* 0x008fe40005000000 */
[----:B-1----:R-:W-:Y:S01]  /*bc90*/  FSEL R29, R29, -INF , !P1 ;  /* 0xff8000001d1d7808 */ /* 0x002fe20004800000 */
        /* <DEDUP_REMOVED lines=62> */
.L_x_4948:
[----:B------:R-:W-:-:S05]  /*c080*/  IMAD.MOV.U32 R19, RZ, RZ, c[0x0][0x198] ;  /* 0x00006600ff137624 */ /* 0x000fca00078e00ff */
[----:B------:R-:W-:-:S04]  /*c090*/  LEA R19, -R19, RZ, 0x6 ;  /* 0x000000ff13137211 */ /* 0x000fc800078e31ff */
[----:B------:R-:W-:Y:S02]  /*c0a0*/  SHF.R.S32.HI R14, RZ, 0x1f, R19 ;  /* 0x0000001fff0e7819 */ /* 0x000fe40000011413 */
.L_x_4949:
[C---:B------:R-:W-:Y:S02]  /*c0b0*/  LOP3.LUT P5, RZ, R102.reuse, 0x2, RZ, 0xc0, !PT ;  /* 0x0000000266ff7812 */ /* 0x040fe400078ac0ff */
[C---:B------:R-:W-:Y:S02]  /*c0c0*/  LEA R134, P1, R19.reuse, R134, 0x1 ;  /* 0x0000008613867211 */ /* 0x040fe400078208ff */
[C---:B------:R-:W-:Y:S02]  /*c0d0*/  LOP3.LUT P2, RZ, R102.reuse, 0x4, RZ, 0xc0, !PT ;  /* 0x0000000466ff7812 */ /* 0x040fe4000784c0ff */
[----:B------:R-:W-:Y:S02]  /*c0e0*/  LEA.HI.X R133, R19, R133, R14, 0x1, P1 ;  /* 0x0000008513857211 */ /* 0x000fe400008f0c0e */
[----:B------:R-:W-:Y:S02]  /*c0f0*/  P2R R18, PR, RZ, 0x1 ;  /* 0x00000001ff127803 */ /* 0x000fe40000000000 */
[----:B------:R-:W-:-:S03]  /*c100*/  LOP3.LUT P0, RZ, R102, 0x1, RZ, 0xc0, !PT ;  /* 0x0000000166ff7812 */ /* 0x000fc6000780c0ff */
[----:B------:R-:W-:-:S05]  /*c110*/  @P5 IADD3 R17, P1, R19, R110, RZ ;  /* 0x0000006e13115210 */ /* 0x000fca0007f3e0ff */
[----:B------:R-:W-:Y:S01]  /*c120*/  @P5 IMAD.X R0, R14, 0x1, R51, P1 ;  /* 0x000000010e005824 */ /* 0x000fe200008e0633 */
[----:B------:R-:W-:-:S04]  /*c130*/  @P5 LEA R22, P1, R17, c[0x0][0x168], 0x1 ;  /* 0x00005a0011165a11 */ /* 0x000fc800078208ff */
[----:B------:R-:W-:Y:S01]  /*c140*/  @P5 LEA.HI.X R23, R17, c[0x0][0x16c], R0, 0x1, P1 ;  /* 0x00005b0011175a11 */ /* 0x000fe200008f0c00 */
[----:B------:R-:W-:Y:S01]  /*c150*/  IMAD.MOV.U32 R0, RZ, RZ, c[0x0][0x198] ;  /* 0x00006600ff007624 */ /* 0x000fe200078e00ff */
[----:B------:R-:W-:-:S05]  /*c160*/  @P2 IADD3 R17, P1, R19, R110, RZ ;  /* 0x0000006e13112210 */ /* 0x000fca0007f3e0ff */
[----:B------:R-:W-:Y:S01]  /*c170*/  @P2 IMAD.X R2, R14, 0x1, R51, P1 ;  /* 0x000000010e022824 */ /* 0x000fe200008e0633 */
[----:B------:R-:W-:-:S04]  /*c180*/  @P2 LEA R20, P1, R17, c[0x0][0x168], 0x1 ;  /* 0x00005a0011142a11 */ /* 0x000fc800078208ff */
[----:B------:R-:W-:Y:S01]  /*c190*/  @P2 LEA.HI.X R21, R17, c[0x0][0x16c], R2, 0x1, P1 ;  /* 0x00005b0011152a11 */ /* 0x000fe200008f0c02 */
[----:B------:R-:W-:Y:S01]  /*c1a0*/  IMAD.MOV.U32 R17, RZ, RZ, c[0x0][0x19c] ;  /* 0x00006700ff117624 */ /* 0x000fe200078e00ff */
[C---:B------:R-:W-:Y:S01]  /*c1b0*/  LEA R19, P1, R0.reuse, R19, 0x5 ;  /* 0x0000001300137211 */ /* 0x040fe200078228ff */
[----:B------:R-:W-:-:S03]  /*c1c0*/  @P0 IMAD.SHL.U32 R2, R0, 0x20, RZ ;  /* 0x0000002000020824 */ /* 0x000fc600078e00ff */
[C-C-:B------:R-:W-:Y:S02]  /*c1d0*/  LEA.HI.X R14, R0.reuse, R14, R17.reuse, 0x5, P1 ;  /* 0x0000000e000e7211 */ /* 0x140fe400008f2c11 */
[----:B------:R-:W-:Y:S02]  /*c1e0*/  @P0 SHF.L.U64.HI R0, R0, 0x5, R17 ;  /* 0x0000000500000819 */ /* 0x000fe40000010211 */
[----:B------:R-:W-:-:S04]  /*c1f0*/  @P0 LEA R24, P1, R2, R134, 0x1 ;  /* 0x0000008602180211 */ /* 0x000fc800078208ff */
[----:B------:R-:W-:Y:S02]  /*c200*/  @P0 LEA.HI.X R25, R2, R133, R0, 0x1, P1 ;  /* 0x0000008502190211 */ /* 0x000fe400008f0c00 */
[----:B------:R-:W-:Y:S02]  /*c210*/  @P5 IADD3 R17, P1, R19, R110, RZ ;  /* 0x0000006e13115210 */ /* 0x000fe40007f3e0ff */
[----:B------:R-:W-:-:S03]  /*c220*/  ISETP.NE.AND P0, PT, R18, RZ, PT ;  /* 0x000000ff1200720c */ /* 0x000fc60003f05270 */
[----:B------:R-:W-:Y:S01]  /*c230*/  @P5 IMAD.X R0, R14, 0x1, R51, P1 ;  /* 0x000000010e005824 */ /* 0x000fe200008e0633 */
[----:B------:R-:W-:-:S05]  /*c240*/  @P2 IADD3 R19, P1, R19, R110, RZ ;  /* 0x0000006e13132210 */ /* 0x000fca0007f3e0ff */
[----:B------:R-:W-:Y:S01]  /*c250*/  @P2 IMAD.X R14, R14, 0x1, R51, P1 ;  /* 0x000000010e0e2824 */ /* 0x000fe200008e0633 */
        /* <DEDUP_REMOVED lines=40> */
.L_x_4947:
        /* <DEDUP_REMOVED lines=59> */
[--C-:B------:R-:W-:Y:S01]  /*c890*/  FFMA.FTZ R27, R10, c[0x0][0x23c], -R89.reuse ;  /* 0x00008f000a1b7a23 */ /* 0x100fe20000010859 */
[----:B------:R-:W3:Y:S01]  /*c8a0*/  MUFU.EX2 R90, R90 ;  /* 0x0000005a005a7308 */ /* 0x000ee20000000800 */
[--C-:B------:R-:W-:Y:S02]  /*c8b0*/  FFMA.FTZ R24, R11, c[0x0][0x23c], -R96.reuse ;  /* 0x00008f000b187a23 */ /* 0x100fe40000010860 */
[--C-:B------:R-:W-:Y:S02]  /*c8c0*/  FFMA.FTZ R23, R9, c[0x0][0x23c], -R96.reuse ;  /* 0x00008f0009177a23 */ /* 0x100fe40000010860 */
[----:B------:R-:W-:Y:S02]  /*c8d0*/  FFMA.FTZ R21, R8, c[0x0][0x23c], -R89 ;  /* 0x00008f0008157a23 */ /* 0x000fe40000010859 */
[----:B------:R-:W4:Y:S01]  /*c8e0*/  LDSM.16.MT88.4 R8, [R120+0x6400] ;  /* 0x006400007808783b */ /* 0x000f220000004200 */
[----:B------:R-:W-:Y:S01]  /*c8f0*/  MUFU.EX2 R91, R91 ;  /* 0x0000005b005b7308 */ /* 0x000fe20000000800 */
[----:B------:R-:W-:-:S02]  /*c900*/  FFMA.FTZ R25, R15, c[0x0][0x23c], -R96 ;  /* 0x00008f000f197a23 */ /* 0x000fc40000010860 */
[--C-:B------:R-:W-:Y:S01]  /*c910*/  FFMA.FTZ R20, R7, c[0x0][0x23c], -R96.reuse ;  /* 0x00008f0007147a23 */ /* 0x100fe20000010860 */
[----:B------:R-:W5:Y:S01]  /*c920*/  LDSM.16.MT88.4 R12, [R122+0x7400] ;  /* 0x007400007a0c783b */ /* 0x000f620000004200 */
[--C-:B------:R-:W-:Y:S02]  /*c930*/  FFMA.FTZ R28, R16, c[0x0][0x23c], -R89.reuse ;  /* 0x00008f00101c7a23 */ /* 0x100fe40000010859 */
[--C-:B------:R-:W-:Y:S01]  /*c940*/  FFMA.FTZ R22, R6, c[0x0][0x23c], -R89.reuse ;  /* 0x00008f0006167a23 */ /* 0x100fe20000010859 */
[----:B------:R-:W1:Y:S01]  /*c950*/  MUFU.EX2 R26, R26 ;  /* 0x0000001a001a7308 */ /* 0x000e620000000800 */
        /* <DEDUP_REMOVED lines=11> */
[----:B-1----:R-:W-:Y:S01]  /*ca10*/  F2FP.BF16.PACK_AB R50, R26, R91 ;  /* 0x0000005b1a32723e */ /* 0x002fe200000010ff */
        /* <DEDUP_REMOVED lines=8> */
[----:B------:R-:W1:Y:S01]  /*caa0*/  MUFU.EX2 R27, R27 ;  /* 0x0000001b001b7308 */ /* 0x000e620000000800 */
[----:B--2---:R-:W-:Y:S01]  /*cab0*/  F2FP.BF16.PACK_AB R49, R92, R95 ;  /* 0x0000005f5c31723e */ /* 0x004fe200000010ff */
[----:B------:R-:W-:-:S02]  /*cac0*/  FFMA.FTZ R31, R31, c[0x0][0x23c], -R89 ;  /* 0x00008f001f1f7a23 */ /* 0x000fc40000010859 */
[--C-:B------:R-:W-:Y:S02]  /*cad0*/  FFMA.FTZ R30, R30, c[0x0][0x23c], -R89.reuse ;  /* 0x00008f001e1e7a23 */ /* 0x100fe40000010859 */
[----:B------:R-:W-:Y:S02]  /*cae0*/  FFMA.FTZ R29, R29, c[0x0][0x23c], -R89 ;  /* 0x00008f001d1d7a23 */ /* 0x000fe40000010859 */
[----:B------:R-:W-:Y:S01]  /*caf0*/  MUFU.EX2 R25, R25 ;  /* 0x0000001900197308 */ /* 0x000fe20000000800 */
[----:B------:R-:W-:Y:S02]  /*cb00*/  FADD.FTZ R90, R93, R90 ;  /* 0x0000005a5d5a7221 */ /* 0x000fe40000010000 */
[----:B------:R-:W-:Y:S02]  /*cb10*/  FADD.FTZ R95, R95, R92 ;  /* 0x0000005c5f5f7221 */ /* 0x000fe40000010000 */
[----:B------:R-:W-:Y:S01]  /*cb20*/  FADD.FTZ R91, R91, R90 ;  /* 0x0000005a5b5b7221 */ /* 0x000fe20000010000 */
[----:B-1----:R-:W-:-:S02]  /*cb30*/  F2FP.BF16.PACK_AB R51, R27, R94 ;  /* 0x0000005e1b33723e */ /* 0x002fc400000010ff */
[----:B------:R-:W1:Y:S01]  /*cb40*/  MUFU.EX2 R24, R24 ;  /* 0x0000001800187308 */ /* 0x000e620000000800 */
[----:B------:R-:W-:Y:S02]  /*cb50*/  FADD.FTZ R94, R94, R95 ;  /* 0x0000005f5e5e7221 */ /* 0x000fe40000010000 */
[----:B------:R-:W-:Y:S02]  /*cb60*/  FADD.FTZ R26, R26, R91 ;  /* 0x0000005b1a1a7221 */ /* 0x000fe40000010000 */
[----:B------:R-:W-:Y:S01]  /*cb70*/  FADD.FTZ R27, R27, R94 ;  /* 0x0000005e1b1b7221 */ /* 0x000fe20000010000 */
[C---:B------:R-:W-:Y:S02]  /*cb80*/  HMMA.16816.F32.BF16 R72, R48.reuse, R68, RZ ;  /* 0x000000443048723c */ /* 0x040fe400000418ff */
        /* <DEDUP_REMOVED lines=29> */
[C---:B----4-:R-:W-:Y:S02]  /*cd60*/  HMMA.16816.F32.BF16 R72, R4.reuse, R8, R72 ;  /* 0x000000080448723c */ /* 0x050fe40000041848 */
[----:B------:R-:W-:Y:S06]  /*cd70*/  MUFU.EX2 R98, R98 ;  /* 0x0000006200627308 */ /* 0x000fec0000000800 */
[----:B------:R-:W-:Y:S01]  /*cd80*/  HMMA.16816.F32.BF16 R68, R4, R10, R68 ;  /* 0x0000000a0444723c */ /* 0x000fe20000041844 */
[----:B------:R-:W2:Y:S01]  /*cd90*/  LDSM.16.MT88.4 R8, [R120+0x8000] ;  /* 0x008000007808783b */ /* 0x000ea20000004200 */
[----:B------:R-:W-:Y:S06]  /*cda0*/  MUFU.EX2 R106, R106 ;  /* 0x0000006a006a7308 */ /* 0x000fec0000000800 */
[----:B------:R-:W-:Y:S02]  /*cdb0*/  HMMA.16816.F32.BF16 R40, R48, R42, RZ ;  /* 0x0000002a3028723c */ /* 0x000fe400000418ff */
[----:B------:R-:W4:Y:S06]  /*cdc0*/  MUFU.EX2 R99, R99 ;  /* 0x0000006300637308 */ /* 0x000f2c0000000800 */
[C---:B-----5:R-:W-:Y:S02]  /*cdd0*/  HMMA.16816.F32.BF16 R64, R4.reuse, R12, R64 ;  /* 0x0000000c0440723c */ /* 0x060fe40000041840 */
[----:B------:R-:W-:Y:S06]  /*cde0*/  MUFU.EX2 R104, R104 ;  /* 0x0000006800687308 */ /* 0x000fec0000000800 */
[C---:B------:R-:W-:Y:S01]  /*cdf0*/  HMMA.16816.F32.BF16 R60, R4.reuse, R14, R60 ;  /* 0x0000000e043c723c */ /* 0x040fe2000004183c */
[----:B------:R-:W5:Y:S01]  /*ce00*/  LDSM.16.MT88.4 R12, [R122+0x8400] ;  /* 0x008400007a0c783b */ /* 0x000f620000004200 */
[----:B------:R-:W1:Y:S06]  /*ce10*/  MUFU.EX2 R97, R97 ;  /* 0x0000006100617308 */ /* 0x000e6c0000000800 */
[C---:B---3--:R-:W-:Y:S02]  /*ce20*/  HMMA.16816.F32.BF16 R80, R4.reuse, R16, R80 ;  /* 0x000000100450723c */ /* 0x048fe40000041850 */
[----:B------:R-:W-:Y:S06]  /*ce30*/  MUFU.EX2 R88, R88 ;  /* 0x0000005800587308 */ /* 0x000fec0000000800 */
[----:B------:R-:W-:Y:S01]  /*ce40*/  HMMA.16816.F32.BF16 R76, R4, R18, R76 ;  /* 0x00000012044c723c */ /* 0x000fe2000004184c */
[----:B------:R-:W3:Y:S01]  /*ce50*/  LDSM.16.MT88.4 R16, [R120+0x7400] ;  /* 0x007400007810783b */ /* 0x000ee20000004200 */
[----:B------:R-:W1:Y:S06]  /*ce60*/  MUFU.EX2 R35, R35 ;  /* 0x0000002300237308 */ /* 0x000e6c0000000800 */
[C---:B--2---:R-:W-:Y:S02]  /*ce70*/  HMMA.16816.F32.BF16 R44, R48.reuse, R8, RZ ;  /* 0x00000008302c723c */ /* 0x044fe400000418ff */
[----:B------:R-:W-:Y:S06]  /*ce80*/  MUFU.EX2 R34, R34 ;  /* 0x0000002200227308 */ /* 0x000fec0000000800 */
[----:B------:R-:W-:Y:S01]  /*ce90*/  HMMA.16816.F32.BF16 R48, R48, R10, RZ ;  /* 0x0000000a3030723c */ /* 0x000fe200000418ff */
[----:B------:R-:W2:Y:S01]  /*cea0*/  LDSM.16.MT88.4 R8, [R120+0x8400] ;  /* 0x008400007808783b */ /* 0x000ea20000004200 */
[----:B------:R-:W-:Y:S06]  /*ceb0*/  MUFU.EX2 R143, R143 ;  /* 0x0000008f008f7308 */ /* 0x000fec0000000800 */
[C---:B-----5:R-:W-:Y:S02]  /*cec0*/  HMMA.16816.F32.BF16 R36, R4.reuse, R12, R36 ;  /* 0x0000000c0424723c */ /* 0x060fe40000041824 */
[----:B------:R-:W-:Y:S06]  /*ced0*/  MUFU.EX2 R32, R32 ;  /* 0x0000002000207308 */ /* 0x000fec0000000800 */
[C---:B------:R-:W-:Y:S01]  /*cee0*/  HMMA.16816.F32.BF16 R40, R4.reuse, R14, R40 ;  /* 0x0000000e0428723c */ /* 0x040fe20000041828 */
[----:B------:R-:W5:Y:S01]  /*cef0*/  LDSM.16.MT88.4 R12, [R122+0x6800] ;  /* 0x006800007a0c783b */ /* 0x000f620000004200 */
[----:B------:R-:W1:Y:S06]  /*cf00*/  MUFU.EX2 R31, R31 ;  /* 0x0000001f001f7308 */ /* 0x000e6c0000000800 */
[C---:B---3--:R-:W-:Y:S02]  /*cf10*/  HMMA.16816.F32.BF16 R56, R4.reuse, R16, R56 ;  /* 0x000000100438723c */ /* 0x048fe40000041838 */
[----:B------:R-:W-:Y:S06]  /*cf20*/  MUFU.EX2 R30, R30 ;  /* 0x0000001e001e7308 */ /* 0x000fec0000000800 */
[C---:B------:R-:W-:Y:S01]  /*cf30*/  HMMA.16816.F32.BF16 R52, R4.reuse, R18, R52 ;  /* 0x000000120434723c */ /* 0x040fe20000041834 */
[----:B------:R-:W-:Y:S01]  /*cf40*/  LDSM.16.MT88.4 R16, [R122+0x6c00] ;  /* 0x006c00007a10783b */ /* 0x000fe20000004200 */
[----:B------:R-:W3:Y:S06]  /*cf50*/  MUFU.EX2 R29, R29 ;  /* 0x0000001d001d7308 */ /* 0x000eec0000000800 */
[C---:B--2---:R-:W-:Y:S08]  /*cf60*/  HMMA.16816.F32.BF16 R44, R4.reuse, R8, R44 ;  /* 0x00000008042c723c */ /* 0x044ff0000004182c */
[----:B------:R-:W-:Y:S01]  /*cf70*/  HMMA.16816.F32.BF16 R48, R4, R10, R48 ;  /* 0x0000000a0430723c */ /* 0x000fe20000041830 */
[----:B------:R-:W2:Y:S06]  /*cf80*/  LDSM.16.MT88.4 R8, [R120+0x6800] ;  /* 0x006800007808783b */ /* 0x000eac0000004200 */
[----:B-1----:R-:W-:Y:S01]  /*cf90*/  F2FP.BF16.PACK_AB R4, R105, R108 ;  /* 0x0000006c6904723e */ /* 0x002fe200000010ff */
        /* <DEDUP_REMOVED lines=39> */
[----:B------:R-:W-:Y:S01]  /*d210*/  HMMA.16816.F32.BF16 R80, R4, R16, R80 ;  /* 0x000000100450723c */ /* 0x000fe20000041850 */
        /* <DEDUP_REMOVED lines=81> */
.L_x_4951:
[----:B------:R-:W-:-:S05]  /*d730*/  IMAD.MOV.U32 R5, RZ, RZ, c[0x0][0x1a0] ;  /* 0x00006800ff057624 */ /* 0x000fca00078e00ff */
[----:B------:R-:W-:-:S04]  /*d740*/  LEA R5, -R5, RZ, 0x6 ;  /* 0x000000ff05057211 */ /* 0x000fc800078e31ff */
[----:B------:R-:W-:Y:S02]  /*d750*/  SHF.R.S32.HI R3, RZ, 0x1f, R5 ;  /* 0x0000001fff037819 */ /* 0x000fe40000011405 */
.L_x_4952:
        /* <DEDUP_REMOVED lines=49> */
[----:B------:R-:W-:-:S04]  /*da70*/  @P5 LEA R6, P1, R7, c[0x0][0x170], 0x1 ;  /* 0x00005c0007065a11 */ /* 0x000fc800078208ff */
        /* <DEDUP_REMOVED lines=13> */
[----:B------:R-:W5:Y:S04]  /*db50*/  LDSM.16.M88.4 R16, [R124+0x3400] ;  /* 0x003400007c10783b */ /* 0x000f680000000200 */
[----:B--2---:R-:W3:Y:S04]  /*db60*/  LDSM.16.M88.4 R8, [R124+0x3800] ;  /* 0x003800007c08783b */ /* 0x004ee80000000200 */
[----:B------:R-:W4:Y:S04]  /*db70*/  LDSM.16.M88.4 R92, [R124+0x3c00] ;  /* 0x003c00007c5c783b */ /* 0x000f280000000200 */
[----:B------:R-:W-:Y:S04]  /*db80*/  LDSM.16.M88.4 R32, [R123] ;  /* 0x000000007b20783b */ /* 0x000fe80000000200 */
[----:B------:R-:W2:Y:S04]  /*db90*/  LDSM.16.M88.4 R84, [R121+0x3000] ;  /* 0x003000007954783b */ /* 0x000ea80000000200 */
[----:B------:R-:W2:Y:S04]  /*dba0*/  LDSM.16.M88.4 R96, [R121+0x3400] ;  /* 0x003400007960783b */ /* 0x000ea80000000200 */
[----:B------:R-:W0:Y:S01]  /*dbb0*/  LDGDEPBAR ;  /* 0x00000000000079af */ /* 0x000e220000000000 */
[C---:B-1----:R-:W-:Y:S08]  /*dbc0*/  HMMA.16816.F32.BF16 R28, R88.reuse, R24, RZ ;  /* 0x00000018581c723c */ /* 0x042ff000000418ff */
[C---:B------:R-:W-:Y:S08]  /*dbd0*/  HMMA.16816.F32.BF16 R24, R88.reuse, R26, RZ ;  /* 0x0000001a5818723c */ /* 0x040ff000000418ff */
[C---:B-----5:R-:W-:Y:S08]  /*dbe0*/  HMMA.16816.F32.BF16 R20, R88.reuse, R16, RZ ;  /* 0x000000105814723c */ /* 0x060ff000000418ff */
[C---:B---3--:R-:W-:Y:S08]  /*dbf0*/  HMMA.16816.F32.BF16 R12, R88.reuse, R8, RZ ;  /* 0x00000008580c723c */ /* 0x048ff000000418ff */
[C---:B------:R-:W-:Y:S08]  /*dc00*/  HMMA.16816.F32.BF16 R16, R88.reuse, R18, RZ ;  /* 0x000000125810723c */ /* 0x040ff000000418ff */
[C---:B------:R-:W-:Y:S08]  /*dc10*/  HMMA.16816.F32.BF16 R8, R88.reuse, R10, RZ ;  /* 0x0000000a5808723c */ /* 0x040ff000000418ff */
[C---:B----4-:R-:W-:Y:S08]  /*dc20*/  HMMA.16816.F32.BF16 R4, R88.reuse, R92, RZ ;  /* 0x0000005c5804723c */ /* 0x050ff000000418ff */
[----:B------:R-:W-:Y:S01]  /*dc30*/  HMMA.16816.F32.BF16 R88, R88, R94, RZ ;  /* 0x0000005e5858723c */ /* 0x000fe200000418ff */
[----:B------:R-:W1:Y:S07]  /*dc40*/  LDSM.16.M88.4 R92, [R121+0x3800] ;  /* 0x00380000795c783b */ /* 0x000e6e0000000200 */
[C---:B--2---:R-:W-:Y:S08]  /*dc50*/  HMMA.16816.F32.BF16 R28, R32.reuse, R84, R28 ;  /* 0x00000054201c723c */ /* 0x044ff0000004181c */
        /* <DEDUP_REMOVED lines=37> */
[----:B------:R-:W3:Y:S11]  /*deb0*/  LDSM.16.M88.4 R84, [R124+0x5400] ;  /* 0x005400007c54783b */ /* 0x000ef60000000200 */
[C---:B--2---:R-:W-:Y:S08]  /*dec0*/  HMMA.16816.F32.BF16 R4, R92.reuse, R96, R4 ;  /* 0x000000605c04723c */ /* 0x044ff00000041804 */
[C---:B------:R-:W-:Y:S08]  /*ded0*/  HMMA.16816.F32.BF16 R88, R92.reuse, R98, R88 ;  /* 0x000000625c58723c */ /* 0x040ff00000041858 */
[C---:B-1----:R-:W-:Y:S08]  /*dee0*/  HMMA.16816.F32.BF16 R28, R92.reuse, R32, R28 ;  /* 0x000000205c1c723c */ /* 0x042ff0000004181c */
[C---:B------:R-:W-:Y:S01]  /*def0*/  HMMA.16816.F32.BF16 R24, R92.reuse, R34, R24 ;  /* 0x000000225c18723c */ /* 0x040fe20000041818 */
[----:B------:R-:W1:Y:S07]  /*df00*/  LDSM.16.M88.4 R32, [R124+0x5800] ;  /* 0x005800007c20783b */ /* 0x000e6e0000000200 */
[C---:B---3--:R-:W-:Y:S08]  /*df10*/  HMMA.16816.F32.BF16 R20, R92.reuse, R84, R20 ;  /* 0x000000545c14723c */ /* 0x048ff00000041814 */
        /* <DEDUP_REMOVED lines=10> */
[----:B------:R-:W-:Y:S01]  /*dfc0*/  FMUL.FTZ R3, R28, c[0x0][0x2ec] ;  /* 0x0000bb001c037a20 */ /* 0x000fe20000410000 */
[----:B------:R-:W-:Y:S01]  /*dfd0*/  HMMA.16816.F32.BF16 R16, R84, R94, R16 ;  /* 0x0000005e5410723c */ /* 0x000fe20000041810 */
[----:B------:R-:W-:-:S02]  /*dfe0*/  FMUL.FTZ R28, R30, c[0x0][0x2ec] ;  /* 0x0000bb001e1c7a20 */ /* 0x000fc40000410000 */
[----:B------:R-:W-:Y:S02]  /*dff0*/  FMUL.FTZ R92, R31, c[0x0][0x2ec] ;  /* 0x0000bb001f5c7a20 */ /* 0x000fe40000410000 */
[----:B------:R-:W-:Y:S01]  /*e000*/  FMUL.FTZ R29, R29, c[0x0][0x2ec] ;  /* 0x0000bb001d1d7a20 */ /* 0x000fe20000410000 */
[----:B------:R-:W-:Y:S01]  /*e010*/  MUFU.TANH R3, R3 ;  /* 0x0000000300037308 */ /* 0x000fe20000002400 */
[----:B------:R-:W-:Y:S02]  /*e020*/  FMUL.FTZ R24, R24, c[0x0][0x2ec] ;  /* 0x0000bb0018187a20 */ /* 0x000fe40000410000 */
[----:B------:R-:W-:Y:S02]  /*e030*/  FMUL.FTZ R30, R25, c[0x0][0x2ec] ;  /* 0x0000bb00191e7a20 */ /* 0x000fe40000410000 */
[----:B------:R-:W-:-:S03]  /*e040*/  FMUL.FTZ R93, R26, c[0x0][0x2ec] ;  /* 0x0000bb001a5d7a20 */ /* 0x000fc60000410000 */
[----:B------:R2:W-:Y:S01]  /*e050*/  MUFU.TANH R31, R24 ;  /* 0x00000018001f7308 */ /* 0x0005e20000002400 */
[----:B------:R-:W-:Y:S02]  /*e060*/  FMUL.FTZ R110, R20, c[0x0][0x2ec] ;  /* 0x0000bb00146e7a20 */ /* 0x000fe40000410000 */
[----:B------:R-:W3:Y:S01]  /*e070*/  S2R R20, SR_TID.X ;  /* 0x0000000000147919 */ /* 0x000ee20000002100 */
[----:B------:R-:W-:Y:S02]  /*e080*/  FMUL.FTZ R22, R22, c[0x0][0x2ec] ;  /* 0x0000bb0016167a20 */ /* 0x000fe40000410000 */
[----:B------:R-:W-:Y:S02]  /*e090*/  FMUL.FTZ R21, R21, c[0x0][0x2ec] ;  /* 0x0000bb0015157a20 */ /* 0x000fe40000410000 */
        /* <DEDUP_REMOVED lines=8> */
[----:B------:R-:W-:Y:S01]  /*e120*/  HMMA.16816.F32.BF16 R8, R84, R34, R8 ;  /* 0x000000225408723c */ /* 0x000fe20000041808 */
[----:B--2---:R-:W2:Y:S01]  /*e130*/  LDSM.16.M88.4 R24, [R121+0x5c00] ;  /* 0x005c00007918783b */ /* 0x004ea20000000200 */
[----:B------:R-:W-:Y:S01]  /*e140*/  FMUL.FTZ R19, R19, c[0x0][0x2ec] ;  /* 0x0000bb0013137a20 */ /* 0x000fe20000410000 */
[----:B------:R-:W-:-:S04]  /*e150*/  DEPBAR.LE SB0, 0x0 ;  /* 0x000080000000791a */ /* 0x000fc80000000000 */
[----:B------:R-:W4:Y:S08]  /*e160*/  MUFU.TANH R93, R93 ;  /* 0x0000005d005d7308 */ /* 0x000f300000002400 */
[----:B------:R-:W5:Y:S01]  /*e170*/  MUFU.TANH R30, R30 ;  /* 0x0000001e001e7308 */ /* 0x000f620000002400 */
[----:B------:R-:W-:Y:S02]  /*e180*/  FMUL.FTZ R140, R12, c[0x0][0x2ec] ;  /* 0x0000bb000c8c7a20 */ /* 0x000fe40000410000 */
[----:B---3--:R-:W-:-:S02]  /*e190*/  IMAD.SHL.U32 R12, R20, 0x2, RZ ;  /* 0x00000002140c7824 */ /* 0x008fc400078e00ff */
[----:B------:R-:W-:Y:S02]  /*e1a0*/  FMUL.FTZ R138, R13, c[0x0][0x2ec] ;  /* 0x0000bb000d8a7a20 */ /* 0x000fe40000410000 */
[----:B------:R-:W-:Y:S01]  /*e1b0*/  FMUL.FTZ R118, R14, c[0x0][0x2ec] ;  /* 0x0000bb000e767a20 */ /* 0x000fe20000410000 */
[----:B------:R-:W-:Y:S01]  /*e1c0*/  LOP3.LUT R12, R12, 0x6, RZ, 0xc0, !PT ;  /* 0x000000060c0c7812 */ /* 0x000fe200078ec0ff */
[----:B------:R-:W-:Y:S01]  /*e1d0*/  MUFU.TANH R32, R32 ;  /* 0x0000002000207308 */ /* 0x000fe20000002400 */
[----:B------:R-:W-:Y:S02]  /*e1e0*/  FMUL.FTZ R148, R9, c[0x0][0x2ec] ;  /* 0x0000bb0009947a20 */ /* 0x000fe40000410000 */
[----:B------:R-:W-:Y:S02]  /*e1f0*/  FMUL.FTZ R146, R8, c[0x0][0x2ec] ;  /* 0x0000bb0008927a20 */ /* 0x000fe40000410000 */
[----:B------:R-:W-:Y:S02]  /*e200*/  IMAD R13, R139, 0x40, R12 ;  /* 0x000000408b0d7824 */ /* 0x000fe400078e020c */
[----:B------:R-:W-:Y:S01]  /*e210*/  FMUL.FTZ R15, R15, c[0x0][0x2ec] ;  /* 0x0000bb000f0f7a20 */ /* 0x000fe20000410000 */
[----:B------:R-:W-:Y:S01]  /*e220*/  MUFU.TANH R110, R110 ;  /* 0x0000006e006e7308 */ /* 0x000fe20000002400 */
[----:B------:R-:W-:Y:S01]  /*e230*/  FMUL.FTZ R10, R10, c[0x0][0x2ec] ;  /* 0x0000bb000a0a7a20 */ /* 0x000fe20000410000 */
[----:B------:R-:W-:Y:S01]  /*e240*/  IADD3 R12, R13, 0x1, RZ ;  /* 0x000000010d0c7810 */ /* 0x000fe20007ffe0ff */
[----:B------:R-:W-:Y:S01]  /*e250*/  FMUL.FTZ R11, R11, c[0x0][0x2ec] ;  /* 0x0000bb000b0b7a20 */ /* 0x000fe20000410000 */
[----:B------:R-:W-:-:S02]  /*e260*/  IADD3 R9, R13, 0x11, RZ ;  /* 0x000000110d097810 */ /* 0x000fc40007ffe0ff */
[CC--:B------:R-:W-:Y:S02]  /*e270*/  ISETP.GE.AND P1, PT, R12.reuse, R100.reuse, PT ;  /* 0x000000640c00720c */ /* 0x0c0fe40003f26270 */
[-C--:B------:R-:W-:Y:S01]  /*e280*/  ISETP.GE.AND P5, PT, R12, R101.reuse, PT ;  /* 0x000000650c00720c */ /* 0x080fe20003fa6270 */
[C---:B--2---:R-:W-:Y:S01]  /*e290*/  HMMA.16816.F32.BF16 R4, R84.reuse, R24, R4 ;  /* 0x000000185404723c */ /* 0x044fe20000041804 */
[C---:B------:R-:W-:Y:S01]  /*e2a0*/  IADD3 R12, R13.reuse, 0x8, RZ ;  /* 0x000000080d0c7810 */ /* 0x040fe20007ffe0ff */
[----:B------:R-:W2:Y:S01]  /*e2b0*/  MUFU.TANH R108, R22 ;  /* 0x00000016006c7308 */ /* 0x000ea20000002400 */
[----:B-1----:R-:W-:Y:S02]  /*e2c0*/  FSEL R14, R92, -INF , !P5 ;  /* 0xff8000005c0e7808 */ /* 0x002fe40006800000 */
[C---:B------:R-:W-:Y:S02]  /*e2d0*/  ISETP.GE.AND P6, PT, R12.reuse, R100, PT ;  /* 0x000000640c00720c */ /* 0x040fe40003fc6270 */
[----:B------:R-:W-:Y:S01]  /*e2e0*/  ISETP.GE.AND P2, PT, R12, R101, PT ;  /* 0x000000650c00720c */ /* 0x000fe20003f46270 */
[----:B------:R-:W-:Y:S01]  /*e2f0*/  HMMA.16816.F32.BF16 R88, R84, R26, R88 ;  /* 0x0000001a5458723c */ /* 0x000fe20000041858 */
[----:B------:R-:W-:Y:S01]  /*e300*/  IADD3 R12, R13, 0x9, RZ ;  /* 0x000000090d0c7810 */ /* 0x000fe20007ffe0ff */
[----:B------:R1:W-:Y:S01]  /*e310*/  MUFU.TANH R156, R16 ;  /* 0x00000010009c7308 */ /* 0x0003e20000002400 */
[----:B----4-:R-:W-:-:S02]  /*e320*/  FSEL R8, R93, -INF , !P2 ;  /* 0xff8000005d087808 */ /* 0x010fc40005000000 */
[----:B------:R-:W-:-:S05]  /*e330*/  ISETP.GE.AND P5, PT, R12, R101, PT ;  /* 0x000000650c00720c */ /* 0x000fca0003fa6270 */
[----:B------:R-:W3:Y:S06]  /*e340*/  MUFU.TANH R106, R21 ;  /* 0x00000015006a7308 */ /* 0x000eec0000002400 */
[----:B------:R-:W-:Y:S01]  /*e350*/  FMUL.FTZ R99, R5, c[0x0][0x2ec] ;  /* 0x0000bb0005637a20 */ /* 0x000fe20000410000 */
[----:B------:R-:W-:Y:S01]  /*e360*/  IADD3 R5, R13, 0x21, RZ ;  /* 0x000000210d057810 */ /* 0x000fe20007ffe0ff */
[----:B------:R4:W-:Y:S01]  /*e370*/  MUFU.TANH R152, R18 ;  /* 0x0000001200987308 */ /* 0x0009e20000002400 */
[----:B-1----:R-:W-:Y:S01]  /*e380*/  FSEL R16, R29, -INF , !P1 ;  /* 0xff8000001d107808 */ /* 0x002fe20004800000 */
[----:B------:R-:W-:Y:S01]  /*e390*/  FMUL.FTZ R4, R4, c[0x0][0x2ec] ;  /* 0x0000bb0004047a20 */ /* 0x000fe20000410000 */
[-C--:B------:R-:W-:Y:S01]  /*e3a0*/  ISETP.GE.AND P1, PT, R12, R100.reuse, PT ;  /* 0x000000640c00720c */ /* 0x080fe20003f26270 */
[----:B------:R-:W-:Y:S01]  /*e3b0*/  FMUL.FTZ R6, R6, c[0x0][0x2ec] ;  /* 0x0000bb0006067a20 */ /* 0x000fe20000410000 */
[----:B------:R-:W-:Y:S01]  /*e3c0*/  IADD3 R12, R13, 0x10, RZ ;  /* 0x000000100d0c7810 */ /* 0x000fe20007ffe0ff */
[----:B------:R-:W-:Y:S01]  /*e3d0*/  FMUL.FTZ R86, R90, c[0x0][0x2ec] ;  /* 0x0000bb005a567a20 */ /* 0x000fe20000410000 */
[----:B-----5:R-:W-:Y:S01]  /*e3e0*/  FSEL R30, R30, -INF , !P1 ;  /* 0xff8000001e1e7808 */ /* 0x020fe20004800000 */
[----:B------:R-:W-:Y:S01]  /*e3f0*/  MUFU.TANH R154, R17 ;  /* 0x00000011009a7308 */ /* 0x000fe20000002400 */
[----:B------:R-:W-:Y:S01]  /*e400*/  ISETP.GE.AND P2, PT, R12, R101, PT ;  /* 0x000000650c00720c */ /* 0x000fe20003f46270 */
[----:B------:R-:W-:Y:S01]  /*e410*/  FMUL.FTZ R7, R7, c[0x0][0x2ec] ;  /* 0x0000bb0007077a20 */ /* 0x000fe20000410000 */
[-C--:B------:R-:W-:Y:S01]  /*e420*/  ISETP.GE.AND P1, PT, R9, R100.reuse, PT ;  /* 0x000000640900720c */ /* 0x080fe20003f26270 */
[----:B------:R-:W-:Y:S01]  /*e430*/  FMUL.FTZ R88, R88, c[0x0][0x2ec] ;  /* 0x0000bb0058587a20 */ /* 0x000fe20000410000 */
[----:B--2---:R-:W-:Y:S01]  /*e440*/  FSEL R108, R108, -INF , !P2 ;  /* 0xff8000006c6c7808 */ /* 0x004fe20005000000 */
[----:B------:R-:W-:Y:S01]  /*e450*/  FMUL.FTZ R87, R91, c[0x0][0x2ec] ;  /* 0x0000bb005b577a20 */ /* 0x000fe20000410000 */
[----:B---3--:R-:W-:Y:S01]  /*e460*/  FSEL R106, R106, -INF , !P1 ;  /* 0xff8000006a6a7808 */ /* 0x008fe20004800000 */
[----:B------:R-:W1:Y:S01]  /*e470*/  MUFU.TANH R104, R23 ;  /* 0x0000001700687308 */ /* 0x000e620000002400 */
[----:B----4-:R-:W-:Y:S01]  /*e480*/  FSEL R18, R31, -INF , !P6 ;  /* 0xff8000001f127808 */ /* 0x010fe20007000000 */
[----:B------:R-:W-:Y:S01]  /*e490*/  FMUL.FTZ R89, R89, c[0x0][0x2ec] ;  /* 0x0000bb0059597a20 */ /* 0x000fe20000410000 */
[----:B------:R-:W-:-:S02]  /*e4a0*/  ISETP.GE.AND P6, PT, R12, R100, PT ;  /* 0x000000640c00720c */ /* 0x000fc40003fc6270 */
[----:B------:R-:W-:Y:S02]  /*e4b0*/  FSEL R12, R32, -INF , !P5 ;  /* 0xff800000200c7808 */ /* 0x000fe40006800000 */
[-C--:B------:R-:W-:Y:S01]  /*e4c0*/  ISETP.GE.AND P5, PT, R9, R101.reuse, PT ;  /* 0x000000650900720c */ /* 0x080fe20003fa6270 */
[----:B------:R-:W2:Y:S01]  /*e4d0*/  MUFU.TANH R138, R138 ;  /* 0x0000008a008a7308 */ /* 0x000ea20000002400 */
[----:B------:R-:W-:Y:S02]  /*e4e0*/  IADD3 R9, R13, 0x18, RZ ;  /* 0x000000180d097810 */ /* 0x000fe40007ffe0ff */
[----:B------:R-:W-:Y:S02]  /*e4f0*/  FSEL R110, R110, -INF , !P6 ;  /* 0xff8000006e6e7808 */ /* 0x000fe40007000000 */
[C---:B------:R-:W-:Y:S02]  /*e500*/  ISETP.GE.AND P6, PT, R9.reuse, R100, PT ;  /* 0x000000640900720c */ /* 0x040fe40003fc6270 */
[----:B------:R-:W-:Y:S01]  /*e510*/  ISETP.GE.AND P2, PT, R9, R101, PT ;  /* 0x000000650900720c */ /* 0x000fe20003f46270 */
[----:B------:R-:W3:Y:S01]  /*e520*/  MUFU.TANH R150, R19 ;  /* 0x0000001300967308 */ /* 0x000ee20000002400 */
[----:B------:R-:W-:-:S02]  /*e530*/  IADD3 R9, R13, 0x19, RZ ;  /* 0x000000190d097810 */ /* 0x000fc40007ffe0ff */
[----:B-1----:R-:W-:Y:S02]  /*e540*/  FSEL R104, R104, -INF , !P5 ;  /* 0xff80000068687808 */ /* 0x002fe40006800000 */
[CC--:B------:R-:W-:Y:S02]  /*e550*/  ISETP.GE.AND P1, PT, R9.reuse, R100.reuse, PT ;  /* 0x000000640900720c */ /* 0x0c0fe40003f26270 */
[----:B------:R-:W-:Y:S01]  /*e560*/  ISETP.GE.AND P5, PT, R9, R101, PT ;  /* 0x000000650900720c */ /* 0x000fe20003fa6270 */
[----:B------:R-:W-:Y:S01]  /*e570*/  MUFU.TANH R148, R148 ;  /* 0x0000009400947308 */ /* 0x000fe20000002400 */
[----:B------:R-:W-:Y:S02]  /*e580*/  FSEL R154, R154, -INF , !P1 ;  /* 0xff8000009a9a7808 */ /* 0x000fe40004800000 */
[----:B------:R-:W-:Y:S02]  /*e590*/  ISETP.GE.AND P1, PT, R5, R100, PT ;  /* 0x000000640500720c */ /* 0x000fe40003f26270 */
[----:B------:R-:W-:-:S02]  /*e5a0*/  IADD3 R9, R13, 0x20, RZ ;  /* 0x000000200d097810 */ /* 0x000fc40007ffe0ff */
[----:B--2---:R-:W-:Y:S01]  /*e5b0*/  FSEL R138, R138, -INF , !P1 ;  /* 0xff8000008a8a7808 */ /* 0x004fe20004800000 */
[----:B------:R-:W1:Y:S01]  /*e5c0*/  MUFU.TANH R116, R15 ;  /* 0x0000000f00747308 */ /* 0x000e620000002400 */
[----:B---3--:R-:W-:Y:S02]  /*e5d0*/  FSEL R150, R150, -INF , !P5 ;  /* 0xff80000096967808 */ /* 0x008fe40006800000 */
[----:B------:R-:W-:Y:S02]  /*e5e0*/  FSEL R156, R156, -INF , !P6 ;  /* 0xff8000009c9c7808 */ /* 0x000fe40007000000 */
[----:B------:R-:W-:Y:S02]  /*e5f0*/  FSEL R152, R152, -INF , !P2 ;  /* 0xff80000098987808 */ /* 0x000fe40005000000 */
[----:B------:R-:W-:Y:S01]  /*e600*/  ISETP.GE.AND P5, PT, R5, R101, PT ;  /* 0x000000650500720c */ /* 0x000fe20003fa6270 */
[----:B------:R-:W2:Y:S01]  /*e610*/  MUFU.TANH R140, R140 ;  /* 0x0000008c008c7308 */ /* 0x000ea20000002400 */
[----:B------:R-:W-:-:S02]  /*e620*/  ISETP.GE.AND P6, PT, R9, R100, PT ;  /* 0x000000640900720c */ /* 0x000fc40003fc6270 */
[----:B------:R-:W-:Y:S02]  /*e630*/  ISETP.GE.AND P2, PT, R9, R101, PT ;  /* 0x000000650900720c */ /* 0x000fe40003f46270 */
[----:B------:R-:W-:-:S03]  /*e640*/  IADD3 R5, R13, 0x28, RZ ;  /* 0x000000280d057810 */ /* 0x000fc60007ffe0ff */
[----:B------:R-:W3:Y:S01]  /*e650*/  MUFU.TANH R118, R118 ;  /* 0x0000007600767308 */ /* 0x000ee20000002400 */
[----:B-1----:R-:W-:-:S07]  /*e660*/  FSEL R116, R116, -INF , !P5 ;  /* 0xff80000074747808 */ /* 0x002fce0006800000 */
[----:B------:R-:W-:Y:S01]  /*e670*/  MUFU.TANH R99, R99 ;  /* 0x0000006300637308 */ /* 0x000fe20000002400 */
[----:B--2---:R-:W-:Y:S02]  /*e680*/  FSEL R140, R140, -INF , !P6 ;  /* 0xff8000008c8c7808 */ /* 0x004fe40007000000 */
[----:B------:R-:W-:-:S05]  /*e690*/  ISETP.GE.AND P6, PT, R5, R100, PT ;  /* 0x000000640500720c */ /* 0x000fca0003fc6270 */
[----:B------:R1:W-:Y:S01]  /*e6a0*/  MUFU.TANH R102, R4 ;  /* 0x0000000400667308 */ /* 0x0003e20000002400 */
[----:B---3--:R-:W-:Y:S02]  /*e6b0*/  FSEL R118, R118, -INF , !P2 ;  /* 0xff80000076767808 */ /* 0x008fe40005000000 */
[----:B------:R-:W-:Y:S02]  /*e6c0*/  ISETP.GE.AND P2, PT, R5, R101, PT ;  /* 0x000000650500720c */ /* 0x000fe40003f46270 */
[----:B------:R-:W-:-:S03]  /*e6d0*/  IADD3 R5, R13, 0x38, RZ ;  /* 0x000000380d057810 */ /* 0x000fc60007ffe0ff */
[----:B------:R-:W2:Y:S08]  /*e6e0*/  MUFU.TANH R146, R146 ;  /* 0x0000009200927308 */ /* 0x000eb00000002400 */
[----:B------:R-:W3:Y:S01]  /*e6f0*/  MUFU.TANH R112, R10 ;  /* 0x0000000a00707308 */ /* 0x000ee20000002400 */
[----:B-1----:R-:W-:-:S04]  /*e700*/  IADD3 R4, R13, 0x29, RZ ;  /* 0x000000290d047810 */ /* 0x002fc80007ffe0ff */
[CC--:B------:R-:W-:Y:S02]  /*e710*/  ISETP.GE.AND P1, PT, R4.reuse, R100.reuse, PT ;  /* 0x000000640400720c */ /* 0x0c0fe40003f26270 */
[----:B------:R-:W-:Y:S01]  /*e720*/  ISETP.GE.AND P5, PT, R4, R101, PT ;  /* 0x000000650400720c */ /* 0x000fe20003fa6270 */
[----:B------:R1:W4:Y:S01]  /*e730*/  MUFU.TANH R98, R6 ;  /* 0x0000000600627308 */ /* 0x0003220000002400 */
[----:B------:R-:W-:Y:S02]  /*e740*/  FSEL R148, R148, -INF , !P1 ;  /* 0xff80000094947808 */ /* 0x000fe40004800000 */
[----:B------:R-:W-:Y:S02]  /*e750*/  IADD3 R4, R13, 0x30, RZ ;  /* 0x000000300d047810 */ /* 0x000fe40007ffe0ff */
[----:B--2---:R-:W-:Y:S02]  /*e760*/  FSEL R146, R146, -INF , !P6 ;  /* 0xff80000092927808 */ /* 0x004fe40007000000 */
[----:B------:R-:W-:Y:S01]  /*e770*/  ISETP.GE.AND P6, PT, R4, R100, PT ;  /* 0x000000640400720c */ /* 0x000fe20003fc6270 */
[----:B------:R-:W2:Y:S01]  /*e780*/  MUFU.TANH R114, R11 ;  /* 0x0000000b00727308 */ /* 0x000ea20000002400 */
[----:B---3--:R-:W-:-:S02]  /*e790*/  FSEL R112, R112, -INF , !P2 ;  /* 0xff80000070707808 */ /* 0x008fc40005000000 */
[----:B------:R-:W-:Y:S02]  /*e7a0*/  ISETP.GE.AND P2, PT, R4, R101, PT ;  /* 0x000000650400720c */ /* 0x000fe40003f46270 */
[----:B------:R-:W-:Y:S02]  /*e7b0*/  FSEL R102, R102, -INF , !P6 ;  /* 0xff80000066667808 */ /* 0x000fe40007000000 */
[-C--:B------:R-:W-:Y:S01]  /*e7c0*/  ISETP.GE.AND P6, PT, R5, R100.reuse, PT ;  /* 0x000000640500720c */ /* 0x080fe20003fc6270 */
[----:B------:R-:W3:Y:S01]  /*e7d0*/  MUFU.TANH R96, R7 ;  /* 0x0000000700607308 */ /* 0x000ee20000002400 */
[----:B-1----:R-:W-:Y:S02]  /*e7e0*/  IADD3 R6, R13, 0x31, RZ ;  /* 0x000000310d067810 */ /* 0x002fe40007ffe0ff */
[----:B----4-:R-:W-:Y:S02]  /*e7f0*/  FSEL R98, R98, -INF , !P2 ;  /* 0xff80000062627808 */ /* 0x010fe40005000000 */
[----:B------:R-:W-:-:S02]  /*e800*/  ISETP.GE.AND P1, PT, R6, R100, PT ;  /* 0x000000640600720c */ /* 0x000fc40003f26270 */
[-C--:B------:R-:W-:Y:S01]  /*e810*/  ISETP.GE.AND P2, PT, R5, R101.reuse, PT ;  /* 0x000000650500720c */ /* 0x080fe20003f46270 */
[----:B------:R-:W1:Y:S01]  /*e820*/  MUFU.TANH R97, R88 ;  /* 0x0000005800617308 */ /* 0x000e620000002400 */
[----:B------:R-:W-:Y:S02]  /*e830*/  FSEL R99, R99, -INF , !P1 ;  /* 0xff80000063637808 */ /* 0x000fe40004800000 */
[----:B------:R-:W-:Y:S02]  /*e840*/  ISETP.GE.AND P1, PT, R13, R100, PT ;  /* 0x000000640d00720c */ /* 0x000fe40003f26270 */
[----:B--2---:R-:W-:Y:S02]  /*e850*/  FSEL R114, R114, -INF , !P5 ;  /* 0xff80000072727808 */ /* 0x004fe40006800000 */
[----:B------:R-:W-:Y:S01]  /*e860*/  FSEL R3, R3, -INF , !P1 ;  /* 0xff80000003037808 */ /* 0x000fe20004800000 */
[----:B------:R-:W2:Y:S01]  /*e870*/  MUFU.TANH R86, R86 ;  /* 0x0000005600567308 */ /* 0x000ea20000002400 */
[----:B------:R-:W-:Y:S01]  /*e880*/  ISETP.GT.AND P1, PT, R139, R126, PT ;  /* 0x0000007e8b00720c */ /* 0x000fe20003f24270 */
[----:B------:R-:W-:Y:S01]  /*e890*/  BAR.SYNC.DEFER_BLOCKING 0x0 ;  /* 0x0000000000007b1d */ /* 0x000fe20000010000 */
[----:B------:R-:W-:-:S02]  /*e8a0*/  ISETP.GE.AND P5, PT, R6, R101, PT ;  /* 0x000000650600720c */ /* 0x000fc40003fa6270 */
[----:B------:R-:W-:Y:S02]  /*e8b0*/  IADD3 R5, R13, 0x39, RZ ;  /* 0x000000390d057810 */ /* 0x000fe40007ffe0ff */
[----:B---3--:R-:W-:Y:S01]  /*e8c0*/  FSEL R96, R96, -INF , !P5 ;  /* 0xff80000060607808 */ /* 0x008fe20006800000 */
[----:B------:R-:W3:Y:S01]  /*e8d0*/  MUFU.TANH R28, R28 ;  /* 0x0000001c001c7308 */ /* 0x000ee20000002400 */
[----:B-1----:R-:W-:Y:S02]  /*e8e0*/  FSEL R97, R97, -INF , !P6 ;  /* 0xff80000061617808 */ /* 0x002fe40007000000 */
[----:B------:R-:W-:Y:S02]  /*e8f0*/  ISETP.GE.AND P5, PT, R13, R101, PT ;  /* 0x000000650d00720c */ /* 0x000fe40003fa6270 */
[----:B------:R-:W-:-:S03]  /*e900*/  ISETP.GE.AND P6, PT, R5, R100, PT ;  /* 0x000000640500720c */ /* 0x000fc60003fc6270 */
[----:B------:R-:W1:Y:S01]  /*e910*/  MUFU.TANH R4, R89 ;  /* 0x0000005900047308 */ /* 0x000e620000002400 */
[----:B--2---:R-:W-:Y:S02]  /*e920*/  FSEL R86, R86, -INF , !P2 ;  /* 0xff80000056567808 */ /* 0x004fe40005000000 */
[----:B------:R-:W-:-:S05]  /*e930*/  ISETP.GE.AND P2, PT, R5, R101, PT ;  /* 0x000000650500720c */ /* 0x000fca0003f46270 */
[----:B------:R-:W2:Y:S01]  /*e940*/  MUFU.TANH R87, R87 ;  /* 0x0000005700577308 */ /* 0x000ea20000002400 */
[----:B---3--:R-:W-:Y:S02]  /*e950*/  FSEL R28, R28, -INF , !P5 ;  /* 0xff8000001c1c7808 */ /* 0x008fe40006800000 */
[----:B-1----:R-:W-:Y:S02]  /*e960*/  FSEL R100, R4, -INF , !P6 ;  /* 0xff80000004647808 */ /* 0x002fe40007000000 */
[----:B--2---:R-:W-:Y:S01]  /*e970*/  FSEL R87, R87, -INF , !P2 ;  /* 0xff80000057577808 */ /* 0x004fe20005000000 */
        /* <DEDUP_REMOVED lines=10> */
[----:B--2---:R-:W-:-:S02]  /*ea20*/  IADD3 R20, R20, 0xffffffe, RZ ;  /* 0x0ffffffe14147810 */ /* 0x004fc40007ffe0ff */
[----:B------:R-:W-:-:S04]  /*ea30*/  IABS R9, R13 ;  /* 0x0000000d00097213 */ /* 0x000fc80000000000 */
[----:B------:R-:W2:Y:S01]  /*ea40*/  F2I.FTZ.U32.TRUNC.NTZ R21, R20 ;  /* 0x0000001400157305 */ /* 0x000ea2000021f000 */
[----:B------:R-:W-:Y:S01]  /*ea50*/  LOP3.LUT R13, R13, c[0x0][0x2d0], RZ, 0x3c, !PT ;  /* 0x0000b4000d0d7a12 */ /* 0x000fe200078e3cff */
[----:B--2---:R-:W-:Y:S02]  /*ea60*/  IMAD.MOV R4, RZ, RZ, -R21 ;  /* 0x000000ffff047224 */ /* 0x004fe400078e0a15 */
[----:B------:R-:W-:Y:S02]  /*ea70*/  IMAD.MOV.U32 R20, RZ, RZ, RZ ;  /* 0x000000ffff147224 */ /* 0x000fe400078e00ff */
[----:B------:R-:W-:-:S04]  /*ea80*/  IMAD R4, R4, R5, RZ ;  /* 0x0000000504047224 */ /* 0x000fc800078e02ff */
        /* <DEDUP_REMOVED lines=22> */
[----:B------:R-:W-:-:S04]  /*ebf0*/  LOP3.LUT R4, RZ, c[0x0][0x2d0], RZ, 0x33, !PT ;  /* 0x0000b400ff047a12 */ /* 0x000fc800078e33ff */
[----:B------:R-:W-:Y:S02]  /*ec00*/  @!P1 IADD3 R5, -R5, RZ, RZ ;  /* 0x000000ff05059210 */ /* 0x000fe40007ffe1ff */
        /* <DEDUP_REMOVED lines=18> */
[----:B------:R-:W-:-:S04]  /*ed30*/  IMAD R5, R6, c[0x0][0x184], R5 ;  /* 0x0000610006057a24 */ /* 0x000fc800078e0205 */
[----:B------:R-:W-:Y:S01]  /*ed40*/  IMAD.IADD R4, R11, 0x1, R5 ;  /* 0x000000010b047824 */ /* 0x000fe200078e0205 */
[----:B------:R-:W-:Y:S01]  /*ed50*/  MOV R5, R10 ;  /* 0x0000000a00057202 */ /* 0x000fe20000000f00 */
[----:B------:R-:W-:Y:S05]  /*ed60*/  BRA `(.L_x_4955) ;  /* 0x0000003000007947 */ /* 0x000fea0003800000 */
.L_x_4954:
[----:B------:R-:W-:-:S05]  /*ed70*/  IMAD.MOV.U32 R5, RZ, RZ, c[0x0][0x198] ;  /* 0x00006600ff057624 */ /* 0x000fca00078e00ff */
[----:B------:R-:W-:-:S04]  /*ed80*/  LEA R5, -R5, RZ, 0x6 ;  /* 0x000000ff05057211 */ /* 0x000fc800078e31ff */
[----:B------:R-:W-:Y:S02]  /*ed90*/  SHF.R.S32.HI R4, RZ, 0x1f, R5 ;  /* 0x0000001fff047819 */ /* 0x000fe40000011405 */
.L_x_4955:
[----:B-1----:R-:W-:Y:S02]  /*eda0*/  SHF.R.S32.HI R6, RZ, 0x1f, R7 ;  /* 0x0000001fff067819 */ /* 0x002fe40000011407 */
[C---:B------:R-:W-:Y:S02]  /*edb0*/  LEA R10, P2, R5.reuse, R134, 0x1 ;  /* 0x00000086050a7211 */ /* 0x040fe400078408ff */
[----:B------:R-:W-:Y:S02]  /*edc0*/  LEA.HI R6, R6, R7, RZ, 0x2 ;  /* 0x0000000706067211 */ /* 0x000fe400078f10ff */
[----:B------:R-:W-:Y:S02]  /*edd0*/  LEA.HI.X R11, R5, R133, R4, 0x1, P2 ;  /* 0x00000085050b7211 */ /* 0x000fe400010f0c04 */
[----:B------:R-:W-:-:S05]  /*ede0*/  LOP3.LUT R6, R6, 0xfffffffc, RZ, 0xc0, !PT ;  /* 0xfffffffc06067812 */ /* 0x000fca00078ec0ff */
[----:B------:R-:W-:Y:S01]  /*edf0*/  IMAD.IADD R6, R7, 0x1, -R6 ;  /* 0x0000000107067824 */ /* 0x000fe200078e0a06 */
[----:B------:R-:W-:-:S03]  /*ee00*/  SEL R7, RZ, 0x3fffc, P0 ;  /* 0x0003fffcff077807 */ /* 0x000fc60000000000 */
[----:B------:R-:W-:Y:S01]  /*ee10*/  IMAD.SHL.U32 R6, R6, 0x8, RZ ;  /* 0x0000000806067824 */ /* 0x000fe200078e00ff */
[----:B------:R-:W-:Y:S01]  /*ee20*/  LOP3.LUT P6, RZ, R7, 0x4, RZ, 0xc0, !PT ;  /* 0x0000000407ff7812 */ /* 0x000fe200078cc0ff */
[----:B------:R-:W-:-:S03]  /*ee30*/  IMAD.MOV.U32 R7, RZ, RZ, c[0x0][0x19c] ;  /* 0x00006700ff077624 */ /* 0x000fc600078e00ff */
[----:B------:R-:W-:Y:S01]  /*ee40*/  ISETP.GE.AND P1, PT, R6, c[0x0][0x220], PT ;  /* 0x0000880006007a0c */ /* 0x000fe20003f26270 */
[----:B------:R-:W-:-:S05]  /*ee50*/  IMAD.MOV.U32 R6, RZ, RZ, c[0x0][0x198] ;  /* 0x00006600ff067624 */ /* 0x000fca00078e00ff */
[----:B------:R-:W-:-:S04]  /*ee60*/  LEA R9, P0, R6, R5, 0x5 ;  /* 0x0000000506097211 */ /* 0x000fc800078028ff */
[C-C-:B------:R-:W-:Y:S02]  /*ee70*/  LEA.HI.X R4, R6.reuse, R4, R7.reuse, 0x5, P0 ;  /* 0x0000000406047211 */ /* 0x140fe400000f2c07 */
[C---:B------:R-:W-:Y:S01]  /*ee80*/  @!P4 LEA R20, P2, R9.reuse, R134, 0x1 ;  /* 0x000000860914c211 */ /* 0x040fe200078408ff */
[----:B------:R-:W-:Y:S01]  /*ee90*/  @!PT LDS RZ, [RZ] ;  /* 0x00000000fffff984 */ /* 0x000fe20000000800 */
[----:B------:R-:W-:Y:S01]  /*eea0*/  @!PT LDS RZ, [RZ] ;  /* 0x00000000fffff984 */ /* 0x000fe20000000800 */
[----:B------:R-:W-:Y:S01]  /*eeb0*/  @!PT LDS RZ, [RZ] ;  /* 0x00000000fffff984 */ /* 0x000fe20000000800 */
[----:B------:R1:W-:Y:S01]  /*eec0*/  @!P1 LDGSTS.E.BYPASS.LTC128B.128 [R128+0x3000], [R10.64] ;  /* 0x030000000a809fae */ /* 0x0003e2000b901d46 */
[C---:B------:R-:W-:Y:S02]  /*eed0*/  @!P1 LEA R24, P5, R6.reuse, R10, 0x6 ;  /* 0x0000000a06189211 */ /* 0x040fe400078a30ff */
        /* <DEDUP_REMOVED lines=35> */
.L_x_4953:
        /* <DEDUP_REMOVED lines=56> */
[----:B------:R-:W-:Y:S02]  /*f490*/  FFMA.FTZ R3, R30, c[0x0][0x23c], -R101 ;  /* 0x00008f001e037a23 */ /* 0x000fe40000010865 */
[----:B------:R-:W-:Y:S02]  /*f4a0*/  FFMA.FTZ R85, R28, c[0x0][0x23c], -R93 ;  /* 0x00008f001c557a23 */ /* 0x000fe4000001085d */
[----:B------:R-:W-:-:S02]  /*f4b0*/  FFMA.FTZ R84, R16, c[0x0][0x23c], -R101 ;  /* 0x00008f0010547a23 */ /* 0x000fc40000010865 */
[----:B------:R-:W-:Y:S01]  /*f4c0*/  FFMA.FTZ R88, R18, c[0x0][0x23c], -R101 ;  /* 0x00008f0012587a23 */ /* 0x000fe20000010865 */
[----:B------:R-:W2:Y:S01]  /*f4d0*/  MUFU.EX2 R0, R0 ;  /* 0x0000000000007308 */ /* 0x000ea20000000800 */
[--C-:B------:R-:W-:Y:S01]  /*f4e0*/  FFMA.FTZ R92, R14, c[0x0][0x23c], -R93.reuse ;  /* 0x00008f000e5c7a23 */ /* 0x100fe2000001085d */
[----:B------:R-:W-:Y:S01]  /*f4f0*/  LDSM.16.MT88.4 R16, [R120+0x6000] ;  /* 0x006000007810783b */ /* 0x000fe20000004200 */
[--C-:B------:R-:W-:Y:S02]  /*f500*/  FFMA.FTZ R91, R12, c[0x0][0x23c], -R93.reuse ;  /* 0x00008f000c5b7a23 */ /* 0x100fe4000001085d */
[----:B------:R-:W-:Y:S02]  /*f510*/  FFMA.FTZ R6, R8, c[0x0][0x23c], -R93 ;  /* 0x00008f0008067a23 */ /* 0x000fe4000001085d */
[----:B------:R-:W-:Y:S01]  /*f520*/  LDSM.16.MT88.4 R8, [R122+0x6000] ;  /* 0x006000007a08783b */ /* 0x000fe20000004200 */
[-C--:B-1----:R-:W-:Y:S01]  /*f530*/  FMUL.FTZ R28, R56, R95.reuse ;  /* 0x0000005f381c7220 */ /* 0x082fe20000410000 */
[----:B------:R-:W-:Y:S01]  /*f540*/  MUFU.EX2 R94, R94 ;  /* 0x0000005e005e7308 */ /* 0x000fe20000000800 */
[----:B------:R-:W-:-:S02]  /*f550*/  FMUL.FTZ R29, R57, R95 ;  /* 0x0000005f391d7220 */ /* 0x000fc40000410000 */
[-C--:B------:R-:W-:Y:S02]  /*f560*/  FMUL.FTZ R4, R80, R95.reuse ;  /* 0x0000005f50047220 */ /* 0x080fe40000410000 */
[-C--:B------:R-:W-:Y:S02]  /*f570*/  FMUL.FTZ R5, R81, R95.reuse ;  /* 0x0000005f51057220 */ /* 0x080fe40000410000 */
[-C--:B--2---:R-:W-:Y:S01]  /*f580*/  FMUL.FTZ R30, R58, R0.reuse ;  /* 0x000000003a1e7220 */ /* 0x084fe20000410000 */
[----:B------:R-:W1:Y:S01]  /*f590*/  MUFU.EX2 R84, R84 ;  /* 0x0000005400547308 */ /* 0x000e620000000800 */
[-C--:B------:R-:W-:Y:S02]  /*f5a0*/  FMUL.FTZ R31, R59, R0.reuse ;  /* 0x000000003b1f7220 */ /* 0x080fe40000410000 */
[----:B------:R-:W2:Y:S01]  /*f5b0*/  LDSM.16.MT88.4 R56, [R122+0x8000] ;  /* 0x008000007a38783b */ /* 0x000ea20000004200 */
[----:B------:R-:W-:Y:S02]  /*f5c0*/  FMUL.FTZ R7, R83, R0 ;  /* 0x0000000053077220 */ /* 0x000fe40000410000 */
[----:B------:R-:W-:-:S02]  /*f5d0*/  FMUL.FTZ R52, R52, R95 ;  /* 0x0000005f34347220 */ /* 0x000fc40000410000 */
[----:B------:R-:W-:Y:S01]  /*f5e0*/  MUFU.EX2 R88, R88 ;  /* 0x0000005800587308 */ /* 0x000fe20000000800 */
[-C--:B------:R-:W-:Y:S02]  /*f5f0*/  FMUL.FTZ R53, R53, R95.reuse ;  /* 0x0000005f35357220 */ /* 0x080fe40000410000 */
[-C--:B------:R-:W-:Y:S02]  /*f600*/  FMUL.FTZ R54, R54, R0.reuse ;  /* 0x0000000036367220 */ /* 0x080fe40000410000 */
[----:B------:R-:W-:Y:S02]  /*f610*/  FMUL.FTZ R55, R55, R0 ;  /* 0x0000000037377220 */ /* 0x000fe40000410000 */
[-C--:B------:R-:W-:Y:S01]  /*f620*/  FMUL.FTZ R36, R36, R95.reuse ;  /* 0x0000005f24247220 */ /* 0x080fe20000410000 */
[----:B------:R-:W-:Y:S01]  /*f630*/  MUFU.EX2 R3, R3 ;  /* 0x0000000300037308 */ /* 0x000fe20000000800 */
[----:B-1----:R-:W-:Y:S01]  /*f640*/  F2FP.BF16.PACK_AB R80, R84, R94 ;  /* 0x0000005e5450723e */ /* 0x002fe200000010ff */
        /* <DEDUP_REMOVED lines=8> */
[----:B------:R-:W1:Y:S01]  /*f6d0*/  MUFU.EX2 R92, R92 ;  /* 0x0000005c005c7308 */ /* 0x000e620000000800 */
[----:B------:R-:W-:-:S02]  /*f6e0*/  FMUL.FTZ R20, R64, R95 ;  /* 0x0000005f40147220 */ /* 0x000fc40000410000 */
[-C--:B------:R-:W-:Y:S02]  /*f6f0*/  FMUL.FTZ R21, R65, R95.reuse ;  /* 0x0000005f41157220 */ /* 0x080fe40000410000 */
[-C--:B------:R-:W-:Y:S02]  /*f700*/  FMUL.FTZ R22, R66, R0.reuse ;  /* 0x0000000042167220 */ /* 0x080fe40000410000 */
[-C--:B------:R-:W-:Y:S01]  /*f710*/  FMUL.FTZ R23, R67, R0.reuse ;  /* 0x0000000043177220 */ /* 0x080fe20000410000 */
[----:B------:R3:W-:Y:S01]  /*f720*/  MUFU.EX2 R2, R6 ;  /* 0x0000000600027308 */ /* 0x0007e20000000800 */
[-C--:B------:R-:W-:Y:S02]  /*f730*/  FMUL.FTZ R60, R60, R95.reuse ;  /* 0x0000005f3c3c7220 */ /* 0x080fe40000410000 */
[----:B------:R-:W-:Y:S02]  /*f740*/  FMUL.FTZ R61, R61, R95 ;  /* 0x0000005f3d3d7220 */ /* 0x000fe40000410000 */
[----:B------:R-:W-:-:S02]  /*f750*/  FMUL.FTZ R62, R62, R0 ;  /* 0x000000003e3e7220 */ /* 0x000fc40000410000 */
[-C--:B------:R-:W-:Y:S01]  /*f760*/  FMUL.FTZ R63, R63, R0.reuse ;  /* 0x000000003f3f7220 */ /* 0x080fe20000410000 */
[----:B------:R-:W4:Y:S01]  /*f770*/  MUFU.EX2 R91, R91 ;  /* 0x0000005b005b7308 */ /* 0x000f220000000800 */
[----:B-1----:R-:W-:Y:S01]  /*f780*/  F2FP.BF16.PACK_AB R81, R92, R85 ;  /* 0x000000555c51723e */ /* 0x002fe200000010ff */
[-C--:B------:R-:W-:Y:S02]  /*f790*/  FMUL.FTZ R76, R76, R95.reuse ;  /* 0x0000005f4c4c7220 */ /* 0x080fe40000410000 */
[----:B------:R-:W-:Y:S02]  /*f7a0*/  FMUL.FTZ R77, R77, R95 ;  /* 0x0000005f4d4d7220 */ /* 0x000fe40000410000 */
[-C--:B------:R-:W-:Y:S02]  /*f7b0*/  FMUL.FTZ R78, R78, R0.reuse ;  /* 0x000000004e4e7220 */ /* 0x080fe40000410000 */
[----:B---3--:R-:W-:Y:S01]  /*f7c0*/  FMUL.FTZ R6, R82, R0 ;  /* 0x0000000052067220 */ /* 0x008fe20000410000 */
[----:B------:R-:W-:Y:S01]  /*f7d0*/  F2FP.BF16.PACK_AB R82, R3, R88 ;  /* 0x000000580352723e */ /* 0x000fe200000010ff */
[----:B------:R-:W-:-:S02]  /*f7e0*/  FMUL.FTZ R79, R79, R0 ;  /* 0x000000004f4f7220 */ /* 0x000fc40000410000 */
[----:B------:R-:W-:Y:S02]  /*f7f0*/  FFMA.FTZ R109, R106, c[0x0][0x23c], -R101 ;  /* 0x00008f006a6d7a23 */ /* 0x000fe40000010865 */
[----:B------:R-:W-:Y:S01]  /*f800*/  FFMA.FTZ R107, R104, c[0x0][0x23c], -R93 ;  /* 0x00008f00686b7a23 */ /* 0x000fe2000001085d */
[----:B----4-:R-:W-:Y:S01]  /*f810*/  F2FP.BF16.PACK_AB R83, R91, R2 ;  /* 0x000000025b53723e */ /* 0x010fe200000010ff */
[--C-:B------:R-:W-:Y:S02]  /*f820*/  FFMA.FTZ R110, R110, c[0x0][0x23c], -R101.reuse ;  /* 0x00008f006e6e7a23 */ /* 0x100fe40000010865 */
[----:B------:R-:W-:Y:S01]  /*f830*/  MUFU.EX2 R109, R109 ;  /* 0x0000006d006d7308 */ /* 0x000fe20000000800 */
[--C-:B------:R-:W-:Y:S02]  /*f840*/  FFMA.FTZ R106, R156, c[0x0][0x23c], -R101.reuse ;  /* 0x00008f009c6a7a23 */ /* 0x100fe40000010865 */
[----:B------:R-:W-:Y:S01]  /*f850*/  FFMA.FTZ R105, R154, c[0x0][0x23c], -R101 ;  /* 0x00008f009a697a23 */ /* 0x000fe20000010865 */
[----:B------:R-:W-:Y:S01]  /*f860*/  HMMA.16816.F32.BF16 R28, R80, R32, R28 ;  /* 0x00000020501c723c */ /* 0x000fe2000004181c */
[----:B------:R-:W-:-:S02]  /*f870*/  FFMA.FTZ R108, R108, c[0x0][0x23c], -R93 ;  /* 0x00008f006c6c7a23 */ /* 0x000fc4000001085d */
[--C-:B------:R-:W-:Y:S01]  /*f880*/  FFMA.FTZ R104, R152, c[0x0][0x23c], -R93.reuse ;  /* 0x00008f0098687a23 */ /* 0x100fe2000001085d */
[----:B------:R-:W1:Y:S01]  /*f890*/  MUFU.EX2 R110, R110 ;  /* 0x0000006e006e7308 */ /* 0x000e620000000800 */
[----:B------:R-:W-:Y:S02]  /*f8a0*/  FFMA.FTZ R103, R150, c[0x0][0x23c], -R93 ;  /* 0x00008f0096677a23 */ /* 0x000fe4000001085d */
[-C--:B------:R-:W-:Y:S01]  /*f8b0*/  FMUL.FTZ R12, R72, R95.reuse ;  /* 0x0000005f480c7220 */ /* 0x080fe20000410000 */
[----:B------:R-:W-:Y:S01]  /*f8c0*/  HMMA.16816.F32.BF16 R32, R80, R34, R52 ;  /* 0x000000225020723c */ /* 0x000fe20000041834 */
[----:B------:R-:W3:Y:S01]  /*f8d0*/  LDSM.16.MT88.4 R52, [R120+0x8000] ;  /* 0x008000007834783b */ /* 0x000ee20000004200 */
[----:B------:R-:W-:Y:S02]  /*f8e0*/  FMUL.FTZ R13, R73, R95 ;  /* 0x0000005f490d7220 */ /* 0x000fe40000410000 */
[-C--:B------:R-:W-:Y:S01]  /*f8f0*/  FMUL.FTZ R14, R74, R0.reuse ;  /* 0x000000004a0e7220 */ /* 0x080fe20000410000 */
[----:B------:R-:W-:Y:S01]  /*f900*/  MUFU.EX2 R106, R106 ;  /* 0x0000006a006a7308 */ /* 0x000fe20000000800 */
[----:B------:R-:W-:-:S02]  /*f910*/  FMUL.FTZ R15, R75, R0 ;  /* 0x000000004b0f7220 */ /* 0x000fc40000410000 */
[C---:B--2---:R-:W-:Y:S01]  /*f920*/  HMMA.16816.F32.BF16 R36, R80.reuse, R56, R36 ;  /* 0x000000385024723c */ /* 0x044fe20000041824 */
[-C--:B------:R-:W-:Y:S02]  /*f930*/  FMUL.FTZ R68, R68, R95.reuse ;  /* 0x0000005f44447220 */ /* 0x080fe40000410000 */
[----:B------:R-:W-:Y:S02]  /*f940*/  FMUL.FTZ R69, R69, R95 ;  /* 0x0000005f45457220 */ /* 0x000fe40000410000 */
[----:B------:R-:W-:Y:S01]  /*f950*/  MUFU.EX2 R105, R105 ;  /* 0x0000006900697308 */ /* 0x000fe20000000800 */
[-C--:B------:R-:W-:Y:S02]  /*f960*/  FMUL.FTZ R70, R70, R0.reuse ;  /* 0x0000000046467220 */ /* 0x080fe40000410000 */
[----:B------:R-:W-:Y:S01]  /*f970*/  HMMA.16816.F32.BF16 R40, R80, R58, R40 ;  /* 0x0000003a5028723c */ /* 0x000fe20000041828 */
[----:B------:R-:W2:Y:S01]  /*f980*/  LDSM.16.MT88.4 R56, [R122+0x6400] ;  /* 0x006400007a38783b */ /* 0x000ea20000004200 */
[----:B------:R-:W-:-:S02]  /*f990*/  FMUL.FTZ R71, R71, R0 ;  /* 0x0000000047477220 */ /* 0x000fc40000410000 */
[-C--:B------:R-:W-:Y:S01]  /*f9a0*/  FMUL.FTZ R44, R44, R95.reuse ;  /* 0x0000005f2c2c7220 */ /* 0x080fe20000410000 */
[----:B------:R-:W-:Y:S01]  /*f9b0*/  MUFU.EX2 R108, R108 ;  /* 0x0000006c006c7308 */ /* 0x000fe20000000800 */
[-C--:B------:R-:W-:Y:S02]  /*f9c0*/  FMUL.FTZ R45, R45, R95.reuse ;  /* 0x0000005f2d2d7220 */ /* 0x080fe40000410000 */
[----:B------:R-:W-:Y:S01]  /*f9d0*/  HMMA.16816.F32.BF16 R20, R80, R24, R20 ;  /* 0x000000185014723c */ /* 0x000fe20000041814 */
[-C--:B------:R-:W-:Y:S02]  /*f9e0*/  FMUL.FTZ R46, R46, R0.reuse ;  /* 0x000000002e2e7220 */ /* 0x080fe40000410000 */
[----:B------:R-:W-:Y:S02]  /*f9f0*/  FMUL.FTZ R47, R47, R0 ;  /* 0x000000002f2f7220 */ /* 0x000fe40000410000 */
[----:B------:R-:W4:Y:S01]  /*fa00*/  MUFU.EX2 R107, R107 ;  /* 0x0000006b006b7308 */ /* 0x000f220000000800 */
[----:B------:R-:W-:-:S02]  /*fa10*/  FMUL.FTZ R48, R48, R95 ;  /* 0x0000005f30307220 */ /* 0x000fc40000410000 */
[C---:B------:R-:W-:Y:S01]  /*fa20*/  HMMA.16816.F32.BF16 R24, R80.reuse, R26, R60 ;  /* 0x0000001a5018723c */ /* 0x040fe2000004183c */
[----:B------:R-:W5:Y:S01]  /*fa30*/  LDSM.16.MT88.4 R60, [R120+0x6400] ;  /* 0x00640000783c783b */ /* 0x000f620000004200 */
[----:B------:R-:W-:Y:S02]  /*fa40*/  FMUL.FTZ R49, R49, R95 ;  /* 0x0000005f31317220 */ /* 0x000fe40000410000 */
[-C--:B------:R-:W-:Y:S01]  /*fa50*/  FMUL.FTZ R50, R50, R0.reuse ;  /* 0x0000000032327220 */ /* 0x080fe20000410000 */
[----:B------:R-:W-:Y:S01]  /*fa60*/  MUFU.EX2 R104, R104 ;  /* 0x0000006800687308 */ /* 0x000fe20000000800 */
[----:B------:R-:W-:Y:S02]  /*fa70*/  FMUL.FTZ R51, R51, R0 ;  /* 0x0000000033337220 */ /* 0x000fe40000410000 */
[----:B------:R-:W-:Y:S01]  /*fa80*/  HMMA.16816.F32.BF16 R4, R80, R8, R4 ;  /* 0x000000085004723c */ /* 0x000fe20000041804 */
[--C-:B------:R-:W-:Y:S02]  /*fa90*/  FFMA.FTZ R113, R140, c[0x0][0x23c], -R101.reuse ;  /* 0x00008f008c717a23 */ /* 0x100fe40000010865 */
[----:B------:R-:W-:-:S02]  /*faa0*/  FFMA.FTZ R140, R138, c[0x0][0x23c], -R101 ;  /* 0x00008f008a8c7a23 */ /* 0x000fc40000010865 */
[----:B------:R-:W1:Y:S01]  /*fab0*/  MUFU.EX2 R103, R103 ;  /* 0x0000006700677308 */ /* 0x000e620000000800 */
[--C-:B------:R-:W-:Y:S02]  /*fac0*/  FFMA.FTZ R111, R146, c[0x0][0x23c], -R101.reuse ;  /* 0x00008f00926f7a23 */ /* 0x100fe40000010865 */
[C---:B------:R-:W-:Y:S01]  /*fad0*/  HMMA.16816.F32.BF16 R8, R80.reuse, R10, R76 ;  /* 0x0000000a5008723c */ /* 0x040fe2000004184c */
[----:B------:R-:W-:Y:S01]  /*fae0*/  FFMA.FTZ R138, R148, c[0x0][0x23c], -R101 ;  /* 0x00008f00948a7a23 */ /* 0x000fe20000010865 */
[----:B------:R-:W-:Y:S01]  /*faf0*/  LDSM.16.MT88.4 R76, [R122+0x6c00] ;  /* 0x006c00007a4c783b */ /* 0x000fe20000004200 */
        /* <DEDUP_REMOVED lines=8> */
[----:B------:R-:W-:Y:S01]  /*fb80*/  MUFU.EX2 R140, R140 ;  /* 0x0000008c008c7308 */ /* 0x000fe20000000800 */
[--C-:B------:R-:W-:Y:S01]  /*fb90*/  FFMA.FTZ R97, R97, c[0x0][0x23c], -R101.reuse ;  /* 0x00008f0061617a23 */ /* 0x100fe20000010865 */
[C---:B------:R-:W-:Y:S01]  /*fba0*/  HMMA.16816.F32.BF16 R16, R80.reuse, R18, R68 ;  /* 0x000000125010723c */ /* 0x040fe20000041844 */
[----:B------:R-:W-:Y:S01]  /*fbb0*/  LDSM.16.MT88.4 R68, [R120+0x6c00] ;  /* 0x006c00007844783b */ /* 0x000fe20000004200 */
[----:B------:R-:W-:Y:S02]  /*fbc0*/  FFMA.FTZ R100, R100, c[0x0][0x23c], -R101 ;  /* 0x00008f0064647a23 */ /* 0x000fe40000010865 */
[--C-:B------:R-:W-:Y:S02]  /*fbd0*/  FFMA.FTZ R101, R96, c[0x0][0x23c], -R93.reuse ;  /* 0x00008f0060657a23 */ /* 0x100fe4000001085d */
[----:B------:R-:W-:Y:S01]  /*fbe0*/  MUFU.EX2 R111, R111 ;  /* 0x0000006f006f7308 */ /* 0x000fe20000000800 */
[--C-:B------:R-:W-:Y:S01]  /*fbf0*/  FFMA.FTZ R98, R98, c[0x0][0x23c], -R93.reuse ;  /* 0x00008f0062627a23 */ /* 0x100fe2000001085d */
[----:B---3--:R-:W-:Y:S01]  /*fc00*/  HMMA.16816.F32.BF16 R44, R80, R52, R44 ;  /* 0x00000034502c723c */ /* 0x008fe2000004182c */
[----:B------:R-:W-:-:S02]  /*fc10*/  FFMA.FTZ R96, R86, c[0x0][0x23c], -R93 ;  /* 0x00008f0056607a23 */ /* 0x000fc4000001085d */
[----:B------:R-:W-:Y:S02]  /*fc20*/  FFMA.FTZ R93, R87, c[0x0][0x23c], -R93 ;  /* 0x00008f00575d7a23 */ /* 0x000fe4000001085d */
[----:B------:R-:W-:Y:S01]  /*fc30*/  FFMA.FTZ R95, R143, R95, R94 ;  /* 0x0000005f8f5f7223 */ /* 0x000fe2000001005e */
[----:B------:R-:W-:Y:S01]  /*fc40*/  MUFU.EX2 R138, R138 ;  /* 0x0000008a008a7308 */ /* 0x000fe20000000800 */
[----:B-1----:R-:W-:Y:S01]  /*fc50*/  F2FP.BF16.PACK_AB R52, R109, R110 ;  /* 0x0000006e6d34723e */ /* 0x002fe200000010ff */
[----:B------:R-:W-:Y:S01]  /*fc60*/  HMMA.16816.F32.BF16 R48, R80, R54, R48 ;  /* 0x000000365030723c */ /* 0x000fe20000041830 */
[----:B----4-:R-:W-:Y:S01]  /*fc70*/  F2FP.BF16.PACK_AB R53, R107, R108 ;  /* 0x0000006c6b35723e */ /* 0x010fe200000010ff */
[----:B------:R-:W-:-:S04]  /*fc80*/  FADD.FTZ R95, R84, R95 ;  /* 0x0000005f545f7221 */ /* 0x000fc80000010000 */
[----:B------:R-:W-:Y:S01]  /*fc90*/  MUFU.EX2 R117, R117 ;  /* 0x0000007500757308 */ /* 0x000fe20000000800 */
[----:B------:R-:W-:Y:S01]  /*fca0*/  F2FP.BF16.PACK_AB R54, R105, R106 ;  /* 0x0000006a6936723e */ /* 0x000fe200000010ff */
[----:B------:R-:W-:Y:S01]  /*fcb0*/  FADD.FTZ R88, R88, R95 ;  /* 0x0000005f58587221 */ /* 0x000fe20000010000 */
[----:B------:R-:W-:-:S03]  /*fcc0*/  F2FP.BF16.PACK_AB R55, R103, R104 ;  /* 0x000000686737723e */ /* 0x000fc600000010ff */
[----:B------:R-:W-:Y:S02]  /*fcd0*/  FADD.FTZ R3, R3, R88 ;  /* 0x0000005803037221 */ /* 0x000fe40000010000 */
[----:B------:R-:W-:Y:S02]  /*fce0*/  MUFU.EX2 R116, R116 ;  /* 0x0000007400747308 */ /* 0x000fe40000000800 */
[----:B--2---:R-:W-:Y:S01]  /*fcf0*/  HMMA.16816.F32.BF16 R4, R52, R56, R4 ;  /* 0x000000383404723c */ /* 0x004fe20000041804 */
[----:B------:R-:W-:-:S04]  /*fd00*/  FADD.FTZ R110, R110, R3 ;  /* 0x000000036e6e7221 */ /* 0x000fc80000010000 */
[----:B------:R-:W-:Y:S01]  /*fd10*/  FADD.FTZ R109, R109, R110 ;  /* 0x0000006e6d6d7221 */ /* 0x000fe20000010000 */
[----:B------:R-:W-:Y:S02]  /*fd20*/  MUFU.EX2 R112, R112 ;  /* 0x0000007000707308 */ /* 0x000fe40000000800 */
[C---:B------:R-:W-:Y:S01]  /*fd30*/  HMMA.16816.F32.BF16 R8, R52.reuse, R58, R8 ;  /* 0x0000003a3408723c */ /* 0x040fe20000041808 */
[----:B------:R-:W1:Y:S05]  /*fd40*/  LDSM.16.MT88.4 R56, [R122+0x7400] ;  /* 0x007400007a38783b */ /* 0x000e6a0000004200 */
[----:B------:R-:W-:Y:S02]  /*fd50*/  MUFU.EX2 R115, R115 ;  /* 0x0000007300737308 */ /* 0x000fe40000000800 */
[C---:B-----5:R-:W-:Y:S06]  /*fd60*/  HMMA.16816.F32.BF16 R12, R52.reuse, R60, R12 ;  /* 0x0000003c340c723c */ /* 0x060fec000004180c */
[----:B------:R-:W-:Y:S02]  /*fd70*/  MUFU.EX2 R102, R102 ;  /* 0x0000006600667308 */ /* 0x000fe40000000800 */
[C---:B------:R-:W-:Y:S01]  /*fd80*/  HMMA.16816.F32.BF16 R16, R52.reuse, R62, R16 ;  /* 0x0000003e3410723c */ /* 0x040fe20000041810 */
[----:B------:R-:W2:Y:S05]  /*fd90*/  LDSM.16.MT88.4 R60, [R120+0x7400] ;  /* 0x00740000783c783b */ /* 0x000eaa0000004200 */
        /* <DEDUP_REMOVED lines=51> */
[----:B------:R-:W2:Y:S03]  /*100d0*/  LDSM.16.MT88.4 R52, [R120+0x7c00] ;  /* 0x007c00007834783b */ /* 0x000ea60000004200 */
[C---:B------:R-:W-:Y:S01]  /*100e0*/  HMMA.16816.F32.BF16 R80, R84.reuse, R76, R4 ;  /* 0x0000004c5450723c */ /* 0x040fe20000041804 */
[----:B------:R-:W-:Y:S07]  /*100f0*/  LDSM.16.MT88.4 R4, [R120+0x8c00] ;  /* 0x008c00007804783b */ /* 0x000fee0000004200 */
[C---:B------:R-:W-:Y:S01]  /*10100*/  HMMA.16816.F32.BF16 R76, R84.reuse, R78, R8 ;  /* 0x0000004e544c723c */ /* 0x040fe20000041808 */
[----:B------:R-:W3:Y:S07]  /*10110*/  LDSM.16.MT88.4 R8, [R122+0x8c00] ;  /* 0x008c00007a08783b */ /* 0x000eee0000004200 */
        /* <DEDUP_REMOVED lines=15> */
[C---:B------:R-:W-:Y:S03]  /*10210*/  HMMA.16816.F32.BF16 R52, R84.reuse, R54, R32 ;  /* 0x000000365434723c */ /* 0x040fe60000041820 */
        /* <DEDUP_REMOVED lines=13> */
[C---:B------:R-:W-:Y:S08]  /*102f0*/  HMMA.16816.F32.BF16 R44, R84.reuse, R4, R44 ;  /* 0x00000004542c723c */ /* 0x040ff0000004182c */
[----:B------:R-:W-:Y:S08]  /*10300*/  HMMA.16816.F32.BF16 R48, R84, R6, R48 ;  /* 0x000000065430723c */ /* 0x000ff00000041830 */
.L_x_4950:
        /* <DEDUP_REMOVED lines=12> */
.L_x_4960:
        /* <DEDUP_REMOVED lines=66> */
.L_x_4957:
        /* <DEDUP_REMOVED lines=21> */
[----:B------:R-:W-:Y:S01]  /*10940*/  ISETP.GT.AND P0, PT, R139, R126, PT ;  /* 0x0000007e8b00720c */ /* 0x000fe20003f04270 */
        /* <DEDUP_REMOVED lines=234> */
.L_x_4959:
        /* <DEDUP_REMOVED lines=47> */
.L_x_4958:
        /* <DEDUP_REMOVED lines=180> */
[----:B------:R-:W-:Y:S01]  /*12620*/  FADD.FTZ R94, R94, R3 ;  /* 0x000000035e5e7221 */ /* 0x000fe20000010000 */
[----:B------:R-:W-:Y:S01]  /*12630*/  MOV R3, R0 ;  /* 0x0000000000037202 */ /* 0x000fe20000000f00 */
        /* <DEDUP_REMOVED lines=66> */
[C---:B--2---:R-:W-:Y:S03]  /*12a60*/  HMMA.16816.F32.BF16 R4, R52.reuse, R56, R4 ;  /* 0x000000383404723c */ /* 0x044fe60000041804 */
[----:B------:R-:W-:Y:S02]  /*12a70*/  FADD.FTZ R112, R112, R113 ;  /* 0x0000007170707221 */ /* 0x000fe40000010000 */
[----:B------:R-:W-:Y:S02]  /*12a80*/  FADD.FTZ R114, R114, R109 ;  /* 0x0000006d72727221 */ /* 0x000fe40000010000 */
[----:B------:R-:W-:Y:S01]  /*12a90*/  FADD.FTZ R117, R117, R112 ;  /* 0x0000007075757221 */ /* 0x000fe20000010000 */
[C---:B------:R-:W-:Y:S01]  /*12aa0*/  HMMA.16816.F32.BF16 R8, R52.reuse, R58, R8 ;  /* 0x0000003a3408723c */ /* 0x040fe20000041808 */
[----:B------:R-:W2:Y:S03]  /*12ab0*/  LDSM.16.MT88.4 R56, [R122+0x7800] ;  /* 0x007800007a38783b */ /* 0x000ea60000004200 */
[----:B------:R-:W-:Y:S02]  /*12ac0*/  FADD.FTZ R115, R115, R114 ;  /* 0x0000007273737221 */ /* 0x000fe40000010000 */
[----:B------:R-:W-:Y:S02]  /*12ad0*/  FADD.FTZ R117, R116, R117 ;  /* 0x0000007574757221 */ /* 0x000fe40000010000 */
[C---:B-1----:R-:W-:Y:S04]  /*12ae0*/  HMMA.16816.F32.BF16 R12, R52.reuse, R60, R12 ;  /* 0x0000003c340c723c */ /* 0x042fe8000004180c */
[----:B------:R-:W-:Y:S02]  /*12af0*/  FADD.FTZ R118, R118, R115 ;  /* 0x0000007376767221 */ /* 0x000fe40000010000 */
[----:B------:R-:W-:Y:S02]  /*12b00*/  FADD.FTZ R86, R86, R117 ;  /* 0x0000007556567221 */ /* 0x000fe40000010000 */
[C---:B------:R-:W-:Y:S01]  /*12b10*/  HMMA.16816.F32.BF16 R16, R52.reuse, R62, R16 ;  /* 0x0000003e3410723c */ /* 0x040fe20000041810 */
[----:B------:R-:W1:Y:S03]  /*12b20*/  LDSM.16.MT88.4 R60, [R120+0x7800] ;  /* 0x00780000783c783b */ /* 0x000e660000004200 */
[----:B------:R-:W-:Y:S02]  /*12b30*/  FADD.FTZ R143, R105, R118 ;  /* 0x00000076698f7221 */ /* 0x000fe40000010000 */
[----:B------:R-:W-:Y:S02]  /*12b40*/  FADD.FTZ R142, R85, R86 ;  /* 0x00000056558e7221 */ /* 0x000fe40000010000 */
        /* <DEDUP_REMOVED lines=22> */
[C---:B---3--:R-:W-:Y:S08]  /*12cb0*/  HMMA.16816.F32.BF16 R36, R88.reuse, R4, R36 ;  /* 0x000000045824723c */ /* 0x048ff00000041824 */
[C---:B------:R-:W-:Y:S08]  /*12cc0*/  HMMA.16816.F32.BF16 R40, R88.reuse, R6, R40 ;  /* 0x000000065828723c */ /* 0x040ff00000041828 */
[C---:B----4-:R-:W-:Y:S08]  /*12cd0*/  HMMA.16816.F32.BF16 R44, R88.reuse, R8, R44 ;  /* 0x00000008582c723c */ /* 0x050ff0000004182c */
[----:B------:R-:W-:Y:S01]  /*12ce0*/  HMMA.16816.F32.BF16 R48, R88, R10, R48 ;  /* 0x0000000a5830723c */ /* 0x000fe20000041830 */
[----:B------:R-:W-:-:S07]  /*12cf0*/  @P0 BRA `(.L_x_4960) ;  /* 0xffffd6d000000947 */ /* 0x000fce000383ffff */
.L_x_4956:
        /* <DEDUP_REMOVED lines=193> */
.L_x_4962:
[----:B--234-:R-:W-:Y:S05]  /*13910*/  BSYNC B0 ;  /* 0x0000000000007941 */ /* 0x01cfea0003800000 */
.L_x_4961:
        /* <DEDUP_REMOVED lines=19> */
.L_x_4964:
[----:B------:R-:W-:Y:S05]  /*13a50*/  BSYNC B0 ;  /* 0x0000000000007941 */ /* 0x000fea0003800000 */
.L_x_4963:
        /* <DEDUP_REMOVED lines=10> */
.L_x_4966:
[----:B------:R-:W-:Y:S05]  /*13b00*/  BSYNC B0 ;  /* 0x0000000000007941 */ /* 0x000fea0003800000 */
.L_x_4965:
        /* <DEDUP_REMOVED lines=10> */
.L_x_4968:
[----:B------:R-:W-:Y:S05]  /*13bb0*/  BSYNC B0 ;  /* 0x0000000000007941 */ /* 0x000fea0003800000 */
.L_x_4967:
        /* <DEDUP_REMOVED lines=11> */
.L_x_4969:
        /* <DEDUP_REMOVED lines=9> */
.L_x_6367:


//--------------------- .text._ZN5flash24flash_fwd_splitkv_kernelI23Flash_fwd_kernel_traitsILi96ELi64ELi64ELi4ELb0ELb0EN7cutlass10bfloat16_tE19Flash_kernel_traitsILi96ELi64ELi64ELi4ES3_EELb1ELb0ELb0ELb1ELb1ELb0ELb0ELb0EEEvNS_16Flash_fwd_paramsE --------------------------
	.section	.text._ZN5flash24flash_fwd_splitkv_kernelI23Flash_fwd_kernel_traitsILi96ELi64ELi64ELi4ELb0ELb0EN7cutlass10bfloat16_tE19Flash_kernel_traitsILi96ELi64ELi64ELi4ES3_EELb1ELb0ELb0ELb1ELb1ELb0ELb0ELb0EEEvNS_16Flash_fwd_paramsE,"ax",@progbits
	.sectioninfo	@"SHI_REGISTERS=167"
	.align	128
        .global         _ZN5flash24flash_fwd_splitkv_kernelI23Flash_fwd_kernel_traitsILi96ELi64ELi64ELi4ELb0ELb0EN7cutlass10bfloat16_tE19Flash_kernel_traitsILi96ELi64ELi64ELi4ES3_EELb1ELb0ELb0ELb1ELb1ELb0ELb0ELb0EEEvNS_16Flash_fwd_paramsE
        .type           _ZN5flash24flash_fwd_splitkv_kernelI23Flash_fwd_kernel_traitsILi96ELi64ELi64ELi4ELb0ELb0EN7cutlass10bfloat16_tE19Flash_kernel_traitsILi96ELi64ELi64ELi4ES3_EELb1ELb0ELb0ELb1ELb1ELb0ELb0ELb0EEEvNS_16Flash_fwd_paramsE,@function
        .size           _ZN5flash24flash_fwd_splitkv_kernelI23Flash_fwd_kernel_traitsILi96ELi64ELi64ELi4ELb0ELb0EN7cutlass10bfloat16_tE19Flash_kernel_traitsILi96ELi64ELi64ELi4ES3_EELb1ELb0ELb0ELb1ELb1ELb0ELb0ELb0EEEvNS_16Flash_fwd_paramsE,(.L_x_6368 - _ZN5flash24flash_fwd_splitkv_kernelI23Flash_fwd_kernel_traitsILi96ELi64ELi64ELi4ELb0ELb0EN7cutlass10bfloat16_tE19Flash_kernel_traitsILi96ELi64ELi64ELi4ES3_EELb1ELb0ELb0ELb1ELb1ELb0ELb0ELb0EEEvNS_16Flash_fwd_paramsE)
        .other          _ZN5flash24flash_fwd_splitkv_kernelI23Flash_fwd_kernel_traitsILi96ELi64ELi64ELi4ELb0ELb0EN7cutlass10bfloat16_tE19Flash_kernel_traitsILi96ELi64ELi64ELi4ES3_EELb1ELb0ELb0ELb1ELb1ELb0ELb0ELb0EEEvNS_16Flash_fwd_paramsE,@"STO_CUDA_ENTRY STV_DEFAULT"
_ZN5flash24flash_fwd_splitkv_kernelI23Flash_fwd_kernel_traitsILi96ELi64ELi64ELi4ELb0ELb0EN7cutlass10bfloat16_tE19Flash_kernel_traitsILi96ELi64ELi64ELi4ES3_EELb1ELb0ELb0ELb1ELb1ELb0ELb0ELb0EEEvNS_16Flash_fwd_paramsE:
.text._ZN5flash24flash_fwd_splitkv_kernelI23Flash_fwd_kernel_traitsILi96ELi64ELi64ELi4ELb0ELb0EN7cutlass10bfloat16_tE19Flash_kernel_traitsILi96ELi64ELi64ELi4ES3_EELb1ELb0ELb0ELb1ELb1ELb0ELb0ELb0EEEvNS_16Flash_fwd_paramsE:
        /* <DEDUP_REMOVED lines=12> */
[----:B------:R-:W2:Y:S05]  /*00c0*/  @P0 LDG.E R16, [R6.64] ;  /* 0x0000000a06100981 */ /* 0x000eaa000c1e1900 */
        /* <DEDUP_REMOVED lines=39> */
[----:B------:R-:W-:Y:S01]  /*0340*/  IMAD R7, R91, c[0x0][0x1ec], R0 ;  /* 0x00007b005b077a24 */ /* 0x000fe200078e0200 */
[----:B------:R-:W-:Y:S01]  /*0350*/  SHF.R.S32.HI R0, RZ, 0x1f, R11 ;  /* 0x0000001fff007819 */ /* 0x000fe2000001140b */
[C---:B------:R-:W-:Y:S01]  /*0360*/  IMAD.IADD R4, R87.reuse, 0x1, -R4 ;  /* 0x0000000157047824 */ /* 0x040fe200078e0a04 */
[----:B------:R-:W-:Y:S01]  /*0370*/  LOP3.LUT P3, RZ, R87, 0x3, RZ, 0xc0, !PT ;  /* 0x0000000357ff7812 */ /* 0x000fe2000786c0ff */
[----:B------:R-:W-:-:S02]  /*0380*/  IMAD R3, R3, c[0x0][0x1e0], RZ ;  /* 0x0000780003037a24 */ /* 0x000fc400078e02ff */
[----:B------:R-:W-:Y:S02]  /*0390*/  IMAD.SHL.U32 R4, R4, 0x8, RZ ;  /* 0x0000000804047824 */ /* 0x000fe400078e00ff */
[----:B------:R-:W-:Y:S02]  /*03a0*/  IMAD R3, R30, c[0x0][0x1e4], R3 ;  /* 0x000079001e037a24 */ /* 0x000fe400078e0203 */
[----:B------:R-:W-:Y:S01]  /*03b0*/  IMAD R0, R0, c[0x0][0x1f0], RZ ;  /* 0x00007c0000007a24 */ /* 0x000fe200078e02ff */
[----:B------:R-:W-:-:S05]  /*03c0*/  SHF.R.S32.HI R5, RZ, 0x1f, R4 ;  /* 0x0000001fff057819 */ /* 0x000fca0000011404 */
        /* <DEDUP_REMOVED lines=42> */
.L_x_4970:
        /* <DEDUP_REMOVED lines=19> */
.L_x_4971:
[----:B------:R-:W-:Y:S01]  /*07a0*/  IABS R5, c[0x0][0x2d0] ;  /* 0x0000b40000057a13 */ /* 0x000fe20000000000 */
[----:B------:R-:W-:Y:S05]  /*07b0*/  @P6 BRA `(.L_x_4972) ;  /* 0x0000046000006947 */ /* 0x000fea0003800000 */
[----:B------:R-:W2:Y:S01]  /*07c0*/  I2F.RP R4, R5 ;  /* 0x0000000500047306 */ /* 0x000ea20000209400 */
[----:B------:R-:W-:-:S04]  /*07d0*/  LEA R13, R84, 0xffffffc0, 0x6 ;  /* 0xffffffc0540d7811 */ /* 0x000fc800078e30ff */
[----:B-----5:R-:W-:-:S03]  /*07e0*/  IABS R0, R13 ;  /* 0x0000000d00007213 */ /* 0x020fc60000000000 */
[----:B--2---:R-:W2:Y:S02]  /*07f0*/  MUFU.RCP R6, R4 ;  /* 0x0000000400067308 */ /* 0x004ea40000001000 */
[----:B--2---:R-:W-:-:S06]  /*0800*/  IADD3 R6, R6, 0xffffffe, RZ ;  /* 0x0ffffffe06067810 */ /* 0x004fcc0007ffe0ff */
[----:B------:R-:W2:Y:S02]  /*0810*/  F2I.FTZ.U32.TRUNC.NTZ R7, R6 ;  /* 0x0000000600077305 */ /* 0x000ea4000021f000 */
[----:B-12---:R-:W-:Y:S02]  /*0820*/  IMAD.MOV R2, RZ, RZ, -R7 ;  /* 0x000000ffff027224 */ /* 0x006fe400078e0a07 */
        /* <DEDUP_REMOVED lines=51> */
[C---:B------:R-:W-:Y:S02]  /*0b60*/  IMAD R21, R22.reuse, c[0x0][0x18c], R21 ;  /* 0x0000630016157a24 */ /* 0x040fe400078e0215 */
[----:B------:R-:W-:Y:S01]  /*0b70*/  IMAD.IADD R9, R9, 0x1, R3 ;  /* 0x0000000109097824 */ /* 0x000fe200078e0203 */
[----:B------:R-:W-:Y:S01]  /*0b80*/  SHF.R.S32.HI R3, RZ, 0x1f, R6 ;  /* 0x0000001fff037819 */ /* 0x000fe20000011406 */
[----:B------:R-:W-:-:S04]  /*0b90*/  IMAD.WIDE.U32 R22, R22, c[0x0][0x188], RZ ;  /* 0x0000620016167a25 */ /* 0x000fc800078e00ff */
[----:B------:R-:W-:-:S04]  /*0ba0*/  IMAD.WIDE.U32 R24, R13, c[0x0][0x198], R8 ;  /* 0x000066000d187a25 */ /* 0x000fc800078e0008 */
[----:B------:R-:W-:Y:S01]  /*0bb0*/  IMAD.IADD R21, R23, 0x1, R21 ;  /* 0x0000000117157824 */ /* 0x000fe200078e0215 */
[----:B------:R-:W-:Y:S01]  /*0bc0*/  IADD3 R25, R25, R7, RZ ;  /* 0x0000000719197210 */ /* 0x000fe20007ffe0ff */
[----:B------:R-:W-:-:S04]  /*0bd0*/  IMAD R7, R3, c[0x0][0x1b0], RZ ;  /* 0x00006c0003077a24 */ /* 0x000fc800078e02ff */
[C---:B------:R-:W-:Y:S02]  /*0be0*/  IMAD R7, R6.reuse, c[0x0][0x1b4], R7 ;  /* 0x00006d0006077a24 */ /* 0x040fe400078e0207 */
[----:B------:R-:W-:-:S05]  /*0bf0*/  IMAD.WIDE.U32 R24, R6, c[0x0][0x1b0], R24 ;  /* 0x00006c0006187a25 */ /* 0x000fca00078e0018 */
[----:B------:R-:W-:Y:S01]  /*0c00*/  IADD3 R7, R25, R7, RZ ;  /* 0x0000000719077210 */ /* 0x000fe20007ffe0ff */
[----:B------:R-:W-:Y:S05]  /*0c10*/  BRA `(.L_x_4973) ;  /* 0x0000033000007947 */ /* 0x000fea0003800000 */
.L_x_4972:
[----:B------:R-:W-:Y:S01]  /*0c20*/  IABS R4, c[0x0][0x1c8] ;  /* 0x0000720000047a13 */ /* 0x000fe20000000000 */
[----:B------:R-:W-:Y:S01]  /*0c30*/  IMAD.MOV.U32 R6, RZ, RZ, RZ ;  /* 0x000000ffff067224 */ /* 0x000fe200078e00ff */
[----:B------:R-:W-:Y:S02]  /*0c40*/  LEA R13, R84, 0xffffffc0, 0x6 ;  /* 0xffffffc0540d7811 */ /* 0x000fe400078e30ff */
[----:B------:R-:W2:Y:S01]  /*0c50*/  I2F.RP R8, R4 ;  /* 0x0000000400087306 */ /* 0x000ea20000209400 */
[----:B-----5:R-:W-:Y:S02]  /*0c60*/  SHF.R.S32.HI R21, RZ, 0x1f, R0 ;  /* 0x0000001fff157819 */ /* 0x020fe40000011400 */
[----:B------:R-:W-:-:S05]  /*0c70*/  IADD3 R14, P1, R16, R13, RZ ;  /* 0x0000000d100e7210 */ /* 0x000fca0007f3e0ff */
[----:B--2---:R-:W2:Y:S02]  /*0c80*/  MUFU.RCP R7, R8 ;  /* 0x0000000800077308 */ /* 0x004ea40000001000 */
[----:B--2---:R-:W-:-:S06]  /*0c90*/  IADD3 R7, R7, 0xffffffe, RZ ;  /* 0x0ffffffe07077810 */ /* 0x004fcc0007ffe0ff */
[----:B------:R-:W2:Y:S02]  /*0ca0*/  F2I.FTZ.U32.TRUNC.NTZ R7, R7 ;  /* 0x0000000700077305 */ /* 0x000ea4000021f000 */
[----:B-12---:R-:W-:-:S05]  /*0cb0*/  IADD3 R2, RZ, -R7, RZ ;  /* 0x80000007ff027210 */ /* 0x006fca0007ffe0ff */
[----:B------:R-:W-:Y:S01]  /*0cc0*/  IMAD R3, R2, R4, RZ ;  /* 0x0000000402037224 */ /* 0x000fe200078e02ff */
[----:B------:R-:W-:-:S03]  /*0cd0*/  IABS R2, R11 ;  /* 0x0000000b00027213 */ /* 0x000fc60000000000 */
[----:B------:R-:W-:Y:S01]  /*0ce0*/  IMAD.HI.U32 R3, R7, R3, R6 ;  /* 0x0000000307037227 */ /* 0x000fe200078e0006 */
[----:B------:R-:W-:-:S05]  /*0cf0*/  SHF.R.S32.HI R7, RZ, 0x1f, R16 ;  /* 0x0000001fff077819 */ /* 0x000fca0000011410 */
[----:B------:R-:W-:-:S05]  /*0d00*/  IMAD.HI.U32 R6, R3, R2, RZ ;  /* 0x0000000203067227 */ /* 0x000fca00078e00ff */
[----:B------:R-:W-:-:S05]  /*0d10*/  IADD3 R3, -R6, RZ, RZ ;  /* 0x000000ff06037210 */ /* 0x000fca0007ffe1ff */
[----:B------:R-:W-:Y:S01]  /*0d20*/  IMAD R3, R4, R3, R2 ;  /* 0x0000000304037224 */ /* 0x000fe200078e0202 */
[----:B------:R-:W-:-:S04]  /*0d30*/  SHF.R.S32.HI R2, RZ, 0x1f, R13 ;  /* 0x0000001fff027819 */ /* 0x000fc8000001140d */
[----:B------:R-:W-:Y:S02]  /*0d40*/  ISETP.GT.U32.AND P0, PT, R4, R3, PT ;  /* 0x000000030400720c */ /* 0x000fe40003f04070 */
[C---:B------:R-:W-:Y:S01]  /*0d50*/  IADD3.X R9, R7.reuse, R2, RZ, P1, !PT ;  /* 0x0000000207097210 */ /* 0x040fe20000ffe4ff */
[----:B------:R-:W-:-:S04]  /*0d60*/  IMAD R7, R7, c[0x0][0x1a0], RZ ;  /* 0x0000680007077a24 */ /* 0x000fc800078e02ff */
[----:B------:R-:W-:Y:S02]  /*0d70*/  IMAD R9, R9, c[0x0][0x198], RZ ;  /* 0x0000660009097a24 */ /* 0x000fe400078e02ff */
[C---:B------:R-:W-:Y:S02]  /*0d80*/  IMAD R8, R16.reuse, c[0x0][0x1a4], R7 ;  /* 0x0000690010087a24 */ /* 0x040fe400078e0207 */
[----:B------:R-:W-:Y:S02]  /*0d90*/  IMAD.WIDE.U32 R16, R16, c[0x0][0x1a0], RZ ;  /* 0x0000680010107a25 */ /* 0x000fe400078e00ff */
[----:B------:R-:W-:Y:S02]  /*0da0*/  @!P0 IADD3 R6, R6, 0x1, RZ ;  /* 0x0000000106068810 */ /* 0x000fe40007ffe0ff */
[----:B------:R-:W-:Y:S01]  /*0db0*/  @!P0 IMAD.IADD R3, R3, 0x1, -R4 ;  /* 0x0000000103038824 */ /* 0x000fe200078e0a04 */
[----:B------:R-:W-:-:S04]  /*0dc0*/  ISETP.NE.AND P0, PT, RZ, c[0x0][0x1c8], PT ;  /* 0x00007200ff007a0c */ /* 0x000fc80003f05270 */
[----:B------:R-:W-:Y:S02]  /*0dd0*/  ISETP.GE.U32.AND P2, PT, R3, R4, PT ;  /* 0x000000040300720c */ /* 0x000fe40003f46070 */
[----:B------:R-:W-:-:S04]  /*0de0*/  LOP3.LUT R3, R11, c[0x0][0x1c8], RZ, 0x3c, !PT ;  /* 0x000072000b037a12 */ /* 0x000fc800078e3cff */
[----:B------:R-:W-:Y:S01]  /*0df0*/  ISETP.GE.AND P1, PT, R3, RZ, PT ;  /* 0x000000ff0300720c */ /* 0x000fe20003f26270 */
[C---:B------:R-:W-:Y:S02]  /*0e00*/  IMAD R3, R14.reuse, c[0x0][0x19c], R9 ;  /* 0x000067000e037a24 */ /* 0x040fe400078e0209 */
[----:B------:R-:W-:-:S04]  /*0e10*/  IMAD.WIDE.U32 R14, R14, c[0x0][0x198], RZ ;  /* 0x000066000e0e7a25 */ /* 0x000fc800078e00ff */
[----:B------:R-:W-:Y:S01]  /*0e20*/  @P2 IADD3 R6, R6, 0x1, RZ ;  /* 0x0000000106062810 */ /* 0x000fe20007ffe0ff */
[----:B------:R-:W-:Y:S02]  /*0e30*/  IMAD.IADD R15, R15, 0x1, R3 ;  /* 0x000000010f0f7824 */ /* 0x000fe400078e0203 */
[----:B------:R-:W-:Y:S02]  /*0e40*/  IMAD R3, R21, c[0x0][0x180], RZ ;  /* 0x0000600015037a24 */ /* 0x000fe400078e02ff */
[----:B------:R-:W-:Y:S01]  /*0e50*/  IMAD.WIDE.U32 R14, R0, c[0x0][0x180], R14 ;  /* 0x00006000000e7a25 */ /* 0x000fe200078e000e */
[----:B------:R-:W-:Y:S02]  /*0e60*/  @!P1 IADD3 R6, -R6, RZ, RZ ;  /* 0x000000ff06069210 */ /* 0x000fe40007ffe1ff */
[----:B------:R-:W-:Y:S01]  /*0e70*/  @!P0 LOP3.LUT R6, RZ, c[0x0][0x1c8], RZ, 0x33, !PT ;  /* 0x00007200ff068a12 */ /* 0x000fe200078e33ff */
[----:B------:R-:W-:Y:S02]  /*0e80*/  IMAD R4, R0, c[0x0][0x184], R3 ;  /* 0x0000610000047a24 */ /* 0x000fe400078e0203 */
[----:B------:R-:W-:Y:S01]  /*0e90*/  IMAD.IADD R9, R17, 0x1, R8 ;  /* 0x0000000111097824 */ /* 0x000fe200078e0208 */
[----:B------:R-:W-:Y:S01]  /*0ea0*/  SHF.R.S32.HI R3, RZ, 0x1f, R6 ;  /* 0x0000001fff037819 */ /* 0x000fe20000011406 */
[----:B------:R-:W-:Y:S01]  /*0eb0*/  IMAD R21, R21, c[0x0][0x188], RZ ;  /* 0x0000620015157a24 */ /* 0x000fe200078e02ff */
[----:B------:R-:W-:Y:S01]  /*0ec0*/  IADD3 R15, R15, R4, RZ ;  /* 0x000000040f0f7210 */ /* 0x000fe20007ffe0ff */
[----:B------:R-:W-:-:S02]  /*0ed0*/  IMAD.MOV.U32 R8, RZ, RZ, R16 ;  /* 0x000000ffff087224 */ /* 0x000fc400078e0010 */
[----:B------:R-:W-:Y:S02]  /*0ee0*/  IMAD R7, R3, c[0x0][0x1b0], RZ ;  /* 0x00006c0003077a24 */ /* 0x000fe400078e02ff */
[C---:B------:R-:W-:Y:S02]  /*0ef0*/  IMAD R21, R0.reuse, c[0x0][0x18c], R21 ;  /* 0x0000630000157a24 */ /* 0x040fe400078e0215 */
[----:B------:R-:W-:-:S04]  /*0f00*/  IMAD.WIDE.U32 R22, R0, c[0x0][0x188], R8 ;  /* 0x0000620000167a25 */ /* 0x000fc800078e0008 */
[----:B------:R-:W-:Y:S01]  /*0f10*/  IMAD.WIDE.U32 R24, R6, c[0x0][0x1b0], R14 ;  /* 0x00006c0006187a25 */ /* 0x000fe200078e000e */
[----:B------:R-:W-:-:S03]  /*0f20*/  IADD3 R21, R23, R21, RZ ;  /* 0x0000001517157210 */ /* 0x000fc60007ffe0ff */
[----:B------:R-:W-:-:S05]  /*0f30*/  IMAD R7, R6, c[0x0][0x1b4], R7 ;  /* 0x00006d0006077a24 */ /* 0x000fca00078e0207 */
[----:B------:R-:W-:Y:S02]  /*0f40*/  IADD3 R7, R25, R7, RZ ;  /* 0x0000000719077210 */ /* 0x000fe40007ffe0ff */
.L_x_4973:
[----:B------:R-:W-:Y:S01]  /*0f50*/  SHF.R.S32.HI R8, RZ, 0x1f, R87 ;  /* 0x0000001fff087819 */ /* 0x000fe20000011457 */
[----:B------:R-:W-:Y:S01]  /*0f60*/  IMAD R3, R3, c[0x0][0x1b8], RZ ;  /* 0x00006e0003037a24 */ /* 0x000fe200078e02ff */
[----:B------:R-:W-:Y:S01]  /*0f70*/  SHF.R.S32.HI R17, RZ, 0x1f, R30 ;  /* 0x0000001fff117819 */ /* 0x000fe2000001141e */
[----:B------:R-:W-:Y:S01]  /*0f80*/  IMAD.MOV.U32 R123, RZ, RZ, 0x6 ;  /* 0x00000006ff7b7424 */ /* 0x000fe200078e00ff */
[-C--:B------:R-:W-:Y:S01]  /*0f90*/  LEA.HI R27, R8, R87.reuse, RZ, 0x2 ;  /* 0x00000057081b7211 */ /* 0x080fe200078f10ff */
[----:B------:R-:W-:Y:S01]  /*0fa0*/  IMAD R3, R6, c[0x0][0x1bc], R3 ;  /* 0x00006f0006037a24 */ /* 0x000fe200078e0203 */
[CC--:B------:R-:W-:Y:S01]  /*0fb0*/  LEA.HI R4, R8.reuse, R87.reuse, RZ, 0x4 ;  /* 0x0000005708047211 */ /* 0x0c0fe200078f20ff */
[----:B------:R-:W-:Y:S01]  /*0fc0*/  IMAD R17, R17, c[0x0][0x178], RZ ;  /* 0x00005e0011117a24 */ /* 0x000fe200078e02ff */
[----:B------:R-:W-:Y:S02]  /*0fd0*/  LOP3.LUT R126, R27, 0xfffffffc, RZ, 0xc0, !PT ;  /* 0xfffffffc1b7e7812 */ /* 0x000fe400078ec0ff */
[----:B------:R-:W-:Y:S01]  /*0fe0*/  LEA.HI R9, R8, R87, RZ, 0x3 ;  /* 0x0000005708097211 */ /* 0x000fe200078f18ff */
[----:B------:R-:W-:Y:S01]  /*0ff0*/  IMAD R17, R30, c[0x0][0x17c], R17 ;  /* 0x00005f001e117a24 */ /* 0x000fe200078e0211 */
[----:B------:R-:W-:Y:S01]  /*1000*/  SHF.R.S32.HI R23, RZ, 0x4, R4 ;  /* 0x00000004ff177819 */ /* 0x000fe20000011404 */
[----:B------:R-:W-:Y:S01]  /*1010*/  IMAD.IADD R126, R87, 0x1, -R126 ;  /* 0x00000001577e7824 */ /* 0x000fe200078e0a7e */
[----:B------:R-:W-:-:S02]  /*1020*/  SHF.R.S32.HI R15, RZ, 0x3, R9 ;  /* 0x00000003ff0f7819 */ /* 0x000fc40000011409 */
[----:B------:R-:W-:Y:S01]  /*1030*/  LEA.HI R10, R4, R23, RZ, 0x1 ;  /* 0x00000017040a7211 */ /* 0x000fe200078f08ff */
[----:B------:R-:W-:Y:S01]  /*1040*/  IMAD.SHL.U32 R126, R126, 0x8, RZ ;  /* 0x000000087e7e7824 */ /* 0x000fe200078e00ff */
[----:B------:R-:W-:Y:S01]  /*1050*/  LOP3.LUT R16, R9, 0xfffffff8, RZ, 0xc0, !PT ;  /* 0xfffffff809107812 */ /* 0x000fe200078ec0ff */
[----:B------:R-:W-:Y:S01]  /*1060*/  IMAD.SHL.U32 R15, R15, 0x40, RZ ;  /* 0x000000400f0f7824 */ /* 0x000fe200078e00ff */
[----:B------:R-:W-:Y:S02]  /*1070*/  LOP3.LUT R10, R10, 0xfffffffe, RZ, 0xc0, !PT ;  /* 0xfffffffe0a0a7812 */ /* 0x000fe400078ec0ff */
[----:B------:R-:W-:Y:S01]  /*1080*/  IADD3 R22, P0, R126, R22, RZ ;  /* 0x000000167e167210 */ /* 0x000fe20007f1e0ff */
[----:B------:R-:W-:Y:S01]  /*1090*/  IMAD.IADD R16, R87, 0x1, -R16 ;  /* 0x0000000157107824 */ /* 0x000fe200078e0a10 */
[----:B------:R-:W-:Y:S01]  /*10a0*/  SHF.R.S32.HI R127, RZ, 0x1f, R126 ;  /* 0x0000001fff7f7819 */ /* 0x000fe2000001147e */
[----:B------:R-:W-:Y:S01]  /*10b0*/  IMAD.IADD R10, R23, 0x1, -R10 ;  /* 0x00000001170a7824 */ /* 0x000fe200078e0a0a */
[----:B------:R-:W-:-:S02]  /*10c0*/  LOP3.LUT R4, R4, 0xfffffff0, RZ, 0xc0, !PT ;  /* 0xfffffff004047812 */ /* 0x000fc400078ec0ff */
[----:B------:R-:W-:Y:S01]  /*10d0*/  SHF.R.S32.HI R18, RZ, 0x2, R27 ;  /* 0x00000002ff127819 */ /* 0x000fe2000001141b */
[----:B------:R-:W-:Y:S01]  /*10e0*/  IMAD.X R23, R127, 0x1, R21, P0 ;  /* 0x000000017f177824 */ /* 0x000fe200000e0615 */
[----:B------:R-:W-:Y:S01]  /*10f0*/  LOP3.LUT R15, R15, 0xc0, RZ, 0xc0, !PT ;  /* 0x000000c00f0f7812 */ /* 0x000fe200078ec0ff */
[----:B------:R-:W-:Y:S01]  /*1100*/  IMAD.IADD R21, R87, 0x1, -R4 ;  /* 0x0000000157157824 */ /* 0x000fe200078e0a04 */
[----:B------:R-:W-:Y:S01]  /*1110*/  IADD3 R24, P1, R126, R24, RZ ;  /* 0x000000187e187210 */ /* 0x000fe20007f3e0ff */
[----:B------:R-:W-:Y:S01]  /*1120*/  IMAD.WIDE.U32 R30, R30, c[0x0][0x178], R126 ;  /* 0x00005e001e1e7a25 */ /* 0x000fe200078e007e */
[----:B------:R-:W-:Y:S02]  /*1130*/  LOP3.LUT R0, R15, 0x18, R126, 0xf8, !PT ;  /* 0x000000180f007812 */ /* 0x000fe400078ef87e */
[----:B------:R-:W-:Y:S01]  /*1140*/  LEA.HI R27, R27, R18, RZ, 0x1 ;  /* 0x000000121b1b7211 */ /* 0x000fe200078f08ff */
[----:B------:R-:W-:Y:S01]  /*1150*/  IMAD.X R25, R127, 0x1, R7, P1 ;  /* 0x000000017f197824 */ /* 0x000fe200008e0607 */
[----:B------:R-:W-:Y:S01]  /*1160*/  SHF.R.U32.HI R15, RZ, 0x3, R15 ;  /* 0x00000003ff0f7819 */ /* 0x000fe2000001160f */
[----:B------:R-:W-:Y:S01]  /*1170*/  IMAD.IADD R31, R31, 0x1, R17 ;  /* 0x000000011f1f7824 */ /* 0x000fe200078e0211 */
[----:B------:R-:W-:Y:S01]  /*1180*/  LEA.HI R4, R16, R16, RZ, 0x1 ;  /* 0x0000001010047211 */ /* 0x000fe200078f08ff */
[----:B------:R-:W-:Y:S01]  /*1190*/  IMAD.WIDE.U32 R24, R18, c[0x0][0x198], R24 ;  /* 0x0000660012187a25 */ /* 0x000fe200078e0018 */
[----:B------:R-:W-:-:S02]  /*11a0*/  LEA.HI R89, R8, R87, RZ, 0x5 ;  /* 0x0000005708597211 */ /* 0x000fc400078f28ff */
[----:B------:R-:W-:Y:S01]  /*11b0*/  LOP3.LUT R27, R27, 0x7fffffe, RZ, 0xc0, !PT ;  /* 0x07fffffe1b1b7812 */ /* 0x000fe200078ec0ff */
[----:B------:R-:W-:Y:S01]  /*11c0*/  IMAD.WIDE.U32 R30, R11, c[0x0][0x1a8], R30 ;  /* 0x00006a000b1e7a25 */ /* 0x000fe200078e001e */
[----:B------:R-:W-:Y:S02]  /*11d0*/  LOP3.LUT R15, R0, R15, RZ, 0x3c, !PT ;  /* 0x0000000f000f7212 */ /* 0x000fe400078e3cff */
[----:B------:R-:W-:Y:S01]  /*11e0*/  LOP3.LUT R7, R4, 0x3fffffe, RZ, 0xc0, !PT ;  /* 0x03fffffe04077812 */ /* 0x000fe200078ec0ff */
[----:B------:R-:W-:Y:S01]  /*11f0*/  IMAD.IADD R27, R18, 0x1, -R27 ;  /* 0x00000001121b7824 */ /* 0x000fe200078e0a1b */
[----:B------:R-:W-:Y:S01]  /*1200*/  SHF.R.S32.HI R0, RZ, 0x1f, R11 ;  /* 0x0000001fff007819 */ /* 0x000fe2000001140b */
[----:B------:R-:W-:Y:S01]  /*1210*/  IMAD.WIDE.U32 R22, R6, c[0x0][0x1b8], R22 ;  /* 0x00006e0006167a25 */ /* 0x000fe200078e0016 */
[----:B------:R-:W-:Y:S02]  /*1220*/  SHF.R.S32.HI R88, RZ, 0x5, R89 ;  /* 0x00000005ff587819 */ /* 0x000fe40000011459 */
[----:B------:R-:W-:Y:S01]  /*1230*/  SHF.R.S32.HI R19, RZ, 0x1f, R18 ;  /* 0x0000001fff137819 */ /* 0x000fe20000011412 */
[----:B------:R-:W-:Y:S01]  /*1240*/  IMAD.IADD R7, R16, 0x1, -R7 ;  /* 0x0000000110077824 */ /* 0x000fe200078e0a07 */
[----:B------:R-:W-:Y:S01]  /*1250*/  LEA.HI R12, R21, R21, RZ, 0x1 ;  /* 0x00000015150c7211 */ /* 0x000fe200078f08ff */
[----:B------:R-:W-:Y:S01]  /*1260*/  IMAD R16, R0, c[0x0][0x1a8], RZ ;  /* 0x00006a0000107a24 */ /* 0x000fe200078e02ff */
[----:B------:R-:W-:Y:S01]  /*1270*/  IADD3 R0, P0, R18, R13, RZ ;  /* 0x0000000d12007210 */ /* 0x000fe20007f1e0ff */
[----:B------:R-:W-:Y:S01]  /*1280*/  IMAD R14, R88, 0x8, R27 ;  /* 0x00000008580e7824 */ /* 0x000fe200078e021b */
[----:B------:R-:W-:Y:S01]  /*1290*/  LOP3.LUT R86, R12, 0x7fffffe, RZ, 0xc0, !PT ;  /* 0x07fffffe0c567812 */ /* 0x000fe200078ec0ff */
[----:B------:R-:W-:Y:S01]  /*12a0*/  IMAD R16, R11, c[0x0][0x1ac], R16 ;  /* 0x00006b000b107a24 */ /* 0x000fe200078e0210 */
[----:B------:R-:W-:Y:S01]  /*12b0*/  SHF.R.S32.HI R4, RZ, 0x1, R4 ;  /* 0x00000001ff047819 */ /* 0x000fe20000011404 */
[----:B------:R-:W-:Y:S01]  /*12c0*/  IMAD.U32 R14, R14, 0x20, R15 ;  /* 0x000000200e0e7824 */ /* 0x000fe200078e000f */
[----:B------:R-:W-:Y:S01]  /*12d0*/  SHF.R.S32.HI R15, RZ, 0x1f, R12 ;  /* 0x0000001fff0f7819 */ /* 0x000fe2000001140c */
[----:B------:R-:W-:Y:S01]  /*12e0*/  IMAD.X R11, R19, 0x1, R2, P0 ;  /* 0x00000001130b7824 */ /* 0x000fe200000e0602 */
[----:B------:R-:W-:Y:S01]  /*12f0*/  SHF.R.S32.HI R2, RZ, 0x1, R12 ;  /* 0x00000001ff027819 */ /* 0x000fe2000001140c */
[----:B------:R-:W-:Y:S01]  /*1300*/  IMAD.WIDE R28, R29, 0x40, R18 ;  /* 0x000000401d1c7825 */ /* 0x000fe200078e0212 */
[----:B------:R-:W-:-:S02]  /*1310*/  LEA R134, P0, R24, c[0x0][0x168], 0x1 ;  /* 0x00005a0018867a11 */ /* 0x000fc400078008ff */
[----:B------:R-:W-:Y:S01]  /*1320*/  LEA.HI R15, R15, R2, RZ, 0x2 ;  /* 0x000000020f0f7211 */ /* 0x000fe200078f10ff */
[----:B------:R-:W-:Y:S01]  /*1330*/  IMAD R13, R19, c[0x0][0x198], RZ ;  /* 0x00006600130d7a24 */ /* 0x000fe200078e02ff */
[----:B------:R-:W-:Y:S01]  /*1340*/  SHF.R.S32.HI R8, RZ, 0x1f, R21 ;  /* 0x0000001fff087819 */ /* 0x000fe20000011415 */
[----:B------:R-:W-:Y:S01]  /*1350*/  IMAD R17, R29, c[0x0][0x190], RZ ;  /* 0x000064001d117a24 */ /* 0x000fe200078e02ff */
[----:B------:R-:W-:Y:S01]  /*1360*/  LOP3.LUT R15, R15, 0xfffffffc, RZ, 0xc0, !PT ;  /* 0xfffffffc0f0f7812 */ /* 0x000fe200078ec0ff */
[----:B------:R-:W-:Y:S01]  /*1370*/  IMAD.IADD R31, R31, 0x1, R16 ;  /* 0x000000011f1f7824 */ /* 0x000fe200078e0210 */
[----:B------:R-:W-:Y:S01]  /*1380*/  LEA.HI R8, R8, R21, RZ, 0x3 ;  /* 0x0000001508087211 */ /* 0x000fe200078f18ff */
[----:B------:R-:W-:Y:S02]  /*1390*/  IMAD R13, R18, c[0x0][0x19c], R13 ;  /* 0x00006700120d7a24 */ /* 0x000fe400078e020d */
[C---:B------:R-:W-:Y:S02]  /*13a0*/  IMAD R17, R28.reuse, c[0x0][0x194], R17 ;  /* 0x000065001c117a24 */ /* 0x040fe400078e0211 */
[----:B------:R-:W-:-:S04]  /*13b0*/  IMAD.WIDE.U32 R28, R28, c[0x0][0x190], R30 ;  /* 0x000064001c1c7a25 */ /* 0x000fc800078e001e */
[----:B------:R-:W-:Y:S01]  /*13c0*/  IMAD.IADD R13, R25, 0x1, R13 ;  /* 0x00000001190d7824 */ /* 0x000fe200078e020d */
[----:B------:R-:W-:Y:S01]  /*13d0*/  LEA R16, P1, R28, c[0x0][0x160], 0x1 ;  /* 0x000058001c107a11 */ /* 0x000fe200078208ff */
[----:B------:R-:W-:Y:S02]  /*13e0*/  IMAD.IADD R23, R23, 0x1, R3 ;  /* 0x0000000117177824 */ /* 0x000fe400078e0203 */
[----:B------:R-:W-:Y:S01]  /*13f0*/  IMAD.IADD R3, R2, 0x1, -R15 ;  /* 0x0000000102037824 */ /* 0x000fe200078e0a0f */
[----:B------:R-:W-:Y:S01]  /*1400*/  LEA.HI.X R135, R24, c[0x0][0x16c], R13, 0x1, P0 ;  /* 0x00005b0018877a11 */ /* 0x000fe200000f0c0d */
[----:B------:R-:W-:Y:S02]  /*1410*/  IMAD.IADD R17, R29, 0x1, R17 ;  /* 0x000000011d117824 */ /* 0x000fe400078e0211 */
[----:B------:R-:W-:Y:S02]  /*1420*/  IMAD.MOV.U32 R12, RZ, RZ, c[0x0][0x190] ;  /* 0x00006400ff0c7624 */ /* 0x000fe400078e00ff */
[----:B------:R-:W-:Y:S01]  /*1430*/  IMAD.MOV.U32 R2, RZ, RZ, c[0x0][0x198] ;  /* 0x00006600ff027624 */ /* 0x000fe200078e00ff */
[----:B------:R-:W-:Y:S01]  /*1440*/  LEA.HI.X R17, R28, c[0x0][0x164], R17, 0x1, P1 ;  /* 0x000059001c117a11 */ /* 0x000fe200008f0c11 */
[----:B------:R-:W-:Y:S01]  /*1450*/  IMAD.MOV.U32 R13, RZ, RZ, c[0x0][0x194] ;  /* 0x00006500ff0d7624 */ /* 0x000fe200078e00ff */
[----:B------:R-:W-:Y:S01]  /*1460*/  LEA R18, P0, R12, R16, 0x6 ;  /* 0x000000100c127211 */ /* 0x000fe200078030ff */
[C---:B------:R-:W-:Y:S01]  /*1470*/  IMAD.SHL.U32 R6, R2.reuse, 0x40, RZ ;  /* 0x0000004002067824 */ /* 0x040fe200078e00ff */
[----:B------:R-:W-:Y:S01]  /*1480*/  SHF.L.U64.HI R122, R2, R123, c[0x0][0x19c] ;  /* 0x00006700027a7619 */ /* 0x000fe2000001027b */
[----:B------:R-:W-:Y:S01]  /*1490*/  IMAD.SHL.U32 R124, R14, 0x2, RZ ;  /* 0x000000020e7c7824 */ /* 0x000fe200078e00ff */
[----:B------:R-:W-:Y:S01]  /*14a0*/  LEA.HI.X R19, R12, R17, R13, 0x6, P0 ;  /* 0x000000110c137211 */ /* 0x000fe200000f340d */
[----:B------:R-:W-:Y:S01]  /*14b0*/  IMAD R11, R11, c[0x0][0x1a0], RZ ;  /* 0x000068000b0b7a24 */ /* 0x000fe200078e02ff */
[----:B------:R-:W-:Y:S01]  /*14c0*/  IADD3 R14, P0, R6, R134, RZ ;  /* 0x00000086060e7210 */ /* 0x000fe20007f1e0ff */
[----:B------:R-:W-:Y:S01]  /*14d0*/  IMAD.SHL.U32 R12, R4, 0x40, RZ ;  /* 0x00000040040c7824 */ /* 0x000fe200078e00ff */
[----:B------:R-:W-:Y:S01]  /*14e0*/  @!PT LDS RZ, [RZ] ;  /* 0x00000000fffff984 */ /* 0x000fe20000000800 */
[----:B------:R-:W-:Y:S01]  /*14f0*/  @!PT LDS RZ, [RZ] ;  /* 0x00000000fffff984 */ /* 0x000fe20000000800 */
[----:B------:R-:W-:Y:S01]  /*1500*/  @!PT LDS RZ, [RZ] ;  /* 0x00000000fffff984 */ /* 0x000fe20000000800 */
[----:B------:R1:W-:Y:S01]  /*1510*/  LDGSTS.E.BYPASS.LTC128B.128 [R124], [R16.64] ;  /* 0x00000000107c7fae */ /* 0x0003e2000b901d4a */
[----:B------:R-:W-:Y:S01]  /*1520*/  IMAD R13, R0, c[0x0][0x1a4], R11 ;  /* 0x00006900000d7a24 */ /* 0x000fe200078e020b */
[----:B------:R-:W-:Y:S01]  /*1530*/  LOP3.LUT P1, RZ, R3, 0x2, RZ, 0xc0, !PT ;  /* 0x0000000203ff7812 */ /* 0x000fe2000782c0ff */
[----:B------:R-:W-:Y:S01]  /*1540*/  IMAD.X R15, R122, 0x1, R135, P0 ;  /* 0x000000017a0f7824 */ /* 0x000fe200000e0687 */
[----:B------:R1:W-:Y:S01]  /*1550*/  LDGSTS.E.BYPASS.LTC128B.128 [R124+0x1000], [R16.64+0x40] ;  /* 0x01000040107c7fae */ /* 0x0003e2000b901d4a */
[----:B------:R-:W-:-:S02]  /*1560*/  IMAD R11, R10, 0x8, R7 ;  /* 0x000000080a0b7824 */ /* 0x000fc400078e0207 */
[----:B------:R-:W-:Y:S01]  /*1570*/  IMAD.SHL.U32 R7, R3, 0x40, RZ ;  /* 0x0000004003077824 */ /* 0x000fe200078e00ff */
[----:B------:R1:W-:Y:S01]  /*1580*/  LDGSTS.E.BYPASS.LTC128B.128 [R124+0x2000], [R16.64+0x80] ;  /* 0x02000080107c7fae */ /* 0x0003e2000b901d4a */
[----:B------:R-:W-:Y:S02]  /*1590*/  IMAD.SHL.U32 R8, R8, 0x20, RZ ;  /* 0x0000002008087824 */ /* 0x000fe400078e00ff */
[----:B------:R-:W-:Y:S01]  /*15a0*/  IMAD.SHL.U32 R10, R10, 0x8, RZ ;  /* 0x000000080a0a7824 */ /* 0x000fe200078e00ff */
[----:B------:R2:W-:Y:S01]  /*15b0*/  LDGSTS.E.BYPASS.LTC128B.128 [R124+0x800], [R18.64] ;  /* 0x00800000127c7fae */ /* 0x0005e2000b901d4a */
[----:B------:R-:W-:Y:S01]  /*15c0*/  LOP3.LUT R7, R7, 0xc0, RZ, 0xc0, !PT ;  /* 0x000000c007077812 */ /* 0x000fe200078ec0ff */
[----:B------:R-:W-:Y:S01]  /*15d0*/  IMAD.WIDE.U32 R22, R0, c[0x0][0x1a0], R22 ;  /* 0x0000680000167a25 */ /* 0x000fe200078e0016 */
[----:B------:R-:W-:Y:S01]  /*15e0*/  LOP3.LUT R85, R8, 0xffffff00, RZ, 0xc0, !PT ;  /* 0xffffff0008557812 */ /* 0x000fe200078ec0ff */
[----:B------:R2:W-:Y:S01]  /*15f0*/  LDGSTS.E.BYPASS.LTC128B.128 [R124+0x1800], [R18.64+0x40] ;  /* 0x01800040127c7fae */ /* 0x0005e2000b901d4a */
[----:B------:R-:W-:Y:S01]  /*1600*/  LOP3.LUT R10, R7, 0x8, R10, 0xf8, !PT ;  /* 0x00000008070a7812 */ /* 0x000fe200078ef80a */
[----:B------:R-:W-:Y:S01]  /*1610*/  IMAD.IADD R13, R23, 0x1, R13 ;  /* 0x00000001170d7824 */ /* 0x000fe200078e020d */
[----:B------:R-:W-:Y:S01]  /*1620*/  SHF.R.U32.HI R7, RZ, 0x3, R7 ;  /* 0x00000003ff077819 */ /* 0x000fe20000011607 */
[----:B------:R2:W-:Y:S01]  /*1630*/  LDGSTS.E.BYPASS.LTC128B.128 [R124+0x2800], [R18.64+0x80] ;  /* 0x02800080127c7fae */ /* 0x0005e2000b901d4a */
[----:B------:R-:W-:Y:S01]  /*1640*/  IMAD.MOV.U32 R8, RZ, RZ, c[0x0][0x1a0] ;  /* 0x00006800ff087624 */ /* 0x000fe200078e00ff */
[----:B------:R-:W-:Y:S01]  /*1650*/  LEA R130, P0, R22, c[0x0][0x170], 0x1 ;  /* 0x00005c0016827a11 */ /* 0x000fe200078008ff */
[----:B------:R-:W-:Y:S01]  /*1660*/  IMAD.IADD R86, R21, 0x1, -R86 ;  /* 0x0000000115567824 */ /* 0x000fe200078e0a56 */
[----:B------:R3:W-:Y:S01]  /*1670*/  LDGSTS.E.BYPASS.LTC128B.128 [R124+0x3000], [R134.64] ;  /* 0x03000000867c7fae */ /* 0x0007e2000b901d4a */
[----:B------:R-:W-:-:S02]  /*1680*/  LOP3.LUT R7, R10, R7, RZ, 0x3c, !PT ;  /* 0x000000070a077212 */ /* 0x000fc400078e3cff */
[----:B------:R-:W-:Y:S01]  /*1690*/  LEA.HI.X R131, R22, c[0x0][0x174], R13, 0x1, P0 ;  /* 0x00005d0016837a11 */ /* 0x000fe200000f0c0d */
[----:B------:R3:W-:Y:S01]  /*16a0*/  LDGSTS.E.BYPASS.LTC128B.128 [R124+0x4000], [R134.64+0x40] ;  /* 0x04000040867c7fae */ /* 0x0007e2000b901d4a */
[C---:B------:R-:W-:Y:S02]  /*16b0*/  SHF.L.U64.HI R123, R8.reuse, R123, c[0x0][0x1a4] ;  /* 0x00006900087b7619 */ /* 0x040fe4000001027b */
[----:B------:R-:W-:Y:S01]  /*16c0*/  LEA R8, P0, R8, R130, 0x6 ;  /* 0x0000008208087211 */ /* 0x000fe200078030ff */
[----:B------:R3:W-:Y:S01]  /*16d0*/  LDGSTS.E.BYPASS.LTC128B.128 [R124+0x5000], [R134.64+0x80] ;  /* 0x05000080867c7fae */ /* 0x0007e2000b901d4a */
[----:B------:R-:W-:Y:S01]  /*16e0*/  IMAD.MOV.U32 R125, RZ, RZ, R131 ;  /* 0x000000ffff7d7224 */ /* 0x000fe200078e0083 */
[----:B-1----:R-:W-:Y:S02]  /*16f0*/  LOP3.LUT R16, R12, 0xc0, RZ, 0xc0, !PT ;  /* 0x000000c00c107812 */ /* 0x002fe400078ec0ff */
[----:B------:R1:W-:Y:S02]  /*1700*/  LDGSTS.E.BYPASS.LTC128B.128 [R124+0x3800], [R14.64] ;  /* 0x038000000e7c7fae */ /* 0x0003e4000b901d4a */
[----:B------:R-:W-:-:S02]  /*1710*/  LOP3.LUT R12, R16, 0x8, R9, 0xf8, !PT ;  /* 0x00000008100c7812 */ /* 0x000fc400078ef809 */
[----:B------:R1:W-:Y:S01]  /*1720*/  LDGSTS.E.BYPASS.LTC128B.128 [R124+0x4800], [R14.64+0x40] ;  /* 0x048000400e7c7fae */ /* 0x0003e2000b901d4a */
[----:B------:R-:W-:-:S03]  /*1730*/  SHF.R.U32.HI R9, RZ, 0x3, R16 ;  /* 0x00000003ff097819 */ /* 0x000fc60000011610 */
[----:B------:R1:W-:Y:S01]  /*1740*/  LDGSTS.E.BYPASS.LTC128B.128 [R124+0x5800], [R14.64+0x80] ;  /* 0x058000800e7c7fae */ /* 0x0003e2000b901d4a */
[----:B------:R-:W-:Y:S01]  /*1750*/  LOP3.LUT R0, R12, R9, RZ, 0x3c, !PT ;  /* 0x000000090c007212 */ /* 0x000fe200078e3cff */
[----:B------:R-:W-:Y:S02]  /*1760*/  IMAD R9, R88, 0x200, R85 ;  /* 0x0000020058097824 */ /* 0x000fe400078e0255 */
[----:B------:R-:W0:Y:S02]  /*1770*/  LDGDEPBAR ;  /* 0x00000000000079af */ /* 0x000e240000000000 */
[----:B------:R-:W-:Y:S02]  /*1780*/  IMAD R10, R86, 0x20, R9 ;  /* 0x00000020560a7824 */ /* 0x000fe400078e0209 */
[----:B------:R-:W-:Y:S02]  /*1790*/  IMAD.U32 R0, R11, 0x20, R0 ;  /* 0x000000200b007824 */ /* 0x000fe400078e0000 */
[----:B------:R-:W-:-:S02]  /*17a0*/  IMAD.IADD R121, R7, 0x1, R10 ;  /* 0x0000000107797824 */ /* 0x000fc400078e020a */
[----:B------:R-:W-:Y:S01]  /*17b0*/  IMAD.X R9, R123, 0x1, R131, P0 ;  /* 0x000000017b097824 */ /* 0x000fe200000e0683 */
[----:B------:R-:W-:Y:S01]  /*17c0*/  LOP3.LUT P0, RZ, R4, 0x2, RZ, 0xc0, !PT ;  /* 0x0000000204ff7812 */ /* 0x000fe2000780c0ff */
[C---:B------:R-:W-:Y:S01]  /*17d0*/  IMAD.SHL.U32 R92, R0.reuse, 0x2, RZ ;  /* 0x00000002005c7824 */ /* 0x040fe200078e00ff */
[----:B------:R-:W-:Y:S01]  /*17e0*/  LEA R120, R0, 0x3000, 0x1 ;  /* 0x0000300000787811 */ /* 0x000fe200078e08ff */
[----:B------:R-:W-:Y:S01]  /*17f0*/  IMAD.SHL.U32 R121, R121, 0x2, RZ ;  /* 0x0000000279797824 */ /* 0x000fe200078e00ff */
[----:B------:R-:W-:Y:S01]  /*1800*/  LOP3.LUT R0, R89, 0xffffffe0, RZ, 0xc0, !PT ;  /* 0xffffffe059007812 */ /* 0x000fe200078ec0ff */
[----:B------:R-:W-:Y:S01]  /*1810*/  IMAD.MOV.U32 R4, RZ, RZ, 0x20 ;  /* 0x00000020ff047424 */ /* 0x000fe200078e00ff */
[----:B------:R-:W-:Y:S01]  /*1820*/  SHF.R.S32.HI R89, RZ, 0x1f, R89 ;  /* 0x0000001fff597819 */ /* 0x000fe20000011459 */
[----:B------:R-:W-:Y:S02]  /*1830*/  IMAD R86, R86, 0x20, R85 ;  /* 0x0000002056567824 */ /* 0x000fe400078e0255 */
[C---:B------:R-:W-:Y:S01]  /*1840*/  IMAD.IADD R0, R87.reuse, 0x1, -R0 ;  /* 0x0000000157007824 */ /* 0x040fe200078e0a00 */
[C---:B------:R-:W-:Y:S01]  /*1850*/  SEL R3, R4.reuse, 0xffffffe0, !P0 ;  /* 0xffffffe004037807 */ /* 0x040fe20004000000 */
[----:B------:R-:W-:Y:S01]  /*1860*/  IMAD.SHL.U32 R87, R87, 0x2, RZ ;  /* 0x0000000257577824 */ /* 0x000fe200078e00ff */
[----:B------:R-:W-:Y:S01]  /*1870*/  SEL R4, R4, 0xffffffe0, !P1 ;  /* 0xffffffe004047807 */ /* 0x000fe20004800000 */
[----:B------:R-:W-:-:S04]  /*1880*/  DEPBAR.LE SB0, 0x0 ;  /* 0x000080000000791a */ /* 0x000fc80000000000 */
[----:B------:R-:W-:Y:S01]  /*1890*/  BAR.SYNC.DEFER_BLOCKING 0x0 ;  /* 0x0000000000007b1d */ /* 0x000fe20000010000 */
[----:B------:R-:W-:Y:S02]  /*18a0*/  IMAD.IADD R119, R121, 0x1, R4 ;  /* 0x0000000179777824 */ /* 0x000fe400078e0204 */
[----:B------:R-:W-:Y:S01]  /*18b0*/  IMAD.IADD R118, R120, 0x1, R3 ;  /* 0x0000000178767824 */ /* 0x000fe200078e0203 */
[----:B------:R-:W-:-:S04]  /*18c0*/  SHF.R.S32.HI R3, RZ, 0x1f, R0 ;  /* 0x0000001fff037819 */ /* 0x000fc80000011400 */
[----:B------:R-:W-:Y:S01]  /*18d0*/  LEA.HI R132, R3, R0, RZ, 0x2 ;  /* 0x0000000003847211 */ /* 0x000fe200078f10ff */
[----:B------:R-:W-:Y:S02]  /*18e0*/  IMAD R3, R88, 0x10, R91 ;  /* 0x0000001058037824 */ /* 0x000fe400078e025b */
[----:B------:R-:W-:Y:S01]  /*18f0*/  IMAD.SHL.U32 R0, R84, 0x40, RZ ;  /* 0x0000004054007824 */ /* 0x000fe200078e00ff */
[----:B------:R-:W-:-:S04]  /*1900*/  SHF.R.S32.HI R132, RZ, 0x2, R132 ;  /* 0x00000002ff847819 */ /* 0x000fc80000011484 */
[----:B------:R-:W-:-:S04]  /*1910*/  IADD3 R3, R3, 0x1, R132 ;  /* 0x0000000103037810 */ /* 0x000fc80007ffe084 */
[----:B------:R-:W-:Y:S01]  /*1920*/  IADD3 R3, R90, -c[0x0][0x214], R3 ;  /* 0x800085005a037a10 */ /* 0x000fe20007ffe003 */
        /* <DEDUP_REMOVED lines=11> */
[----:B------:R-:W3:Y:S04]  /*19e0*/  LDSM.16.M88.4 R28, [R92+0x3400] ;  /* 0x003400005c1c783b */ /* 0x000ee80000000200 */
[----:B------:R-:W3:Y:S04]  /*19f0*/  LDSM.16.M88.4 R20, [R92+0x3800] ;  /* 0x003800005c14783b */ /* 0x000ee80000000200 */
[----:B------:R-:W-:Y:S04]  /*1a00*/  LDSM.16.M88.4 R76, [R119] ;  /* 0x00000000774c783b */ /* 0x000fe80000000200 */
[----:B-1----:R-:W1:Y:S04]  /*1a10*/  LDSM.16.M88.4 R12, [R118] ;  /* 0x00000000760c783b */ /* 0x002e680000000200 */
[----:B----4-:R-:W4:Y:S04]  /*1a20*/  LDSM.16.M88.4 R8, [R118+0x400] ;  /* 0x000400007608783b */ /* 0x010f280000000200 */
[----:B--2---:R-:W2:Y:S04]  /*1a30*/  LDSM.16.M88.4 R16, [R92+0x3c00] ;  /* 0x003c00005c10783b */ /* 0x004ea80000000200 */
[----:B------:R-:W1:Y:S04]  /*1a40*/  LDSM.16.M88.4 R80, [R118+0x800] ;  /* 0x000800007650783b */ /* 0x000e680000000200 */
[----:B------:R-:W-:Y:S04]  /*1a50*/  LDSM.16.M88.4 R60, [R121+0x1000] ;  /* 0x00100000793c783b */ /* 0x000fe80000000200 */
[----:B------:R-:W1:Y:S01]  /*1a60*/  LDSM.16.M88.4 R56, [R92+0x4000] ;  /* 0x004000005c38783b */ /* 0x000e620000000200 */
[C---:B-----5:R-:W-:Y:S03]  /*1a70*/  HMMA.16816.F32.BF16 R40, R64.reuse, R36, RZ ;  /* 0x000000244028723c */ /* 0x060fe600000418ff */
[----:B------:R-:W5:Y:S04]  /*1a80*/  LDSM.16.M88.4 R52, [R92+0x4400] ;  /* 0x004400005c34783b */ /* 0x000f680000000200 */
[----:B------:R-:W1:Y:S01]  /*1a90*/  LDSM.16.M88.4 R72, [R118+0xc00] ;  /* 0x000c00007648783b */ /* 0x000e620000000200 */
[C---:B---3--:R-:W-:Y:S03]  /*1aa0*/  HMMA.16816.F32.BF16 R32, R64.reuse, R28, RZ ;  /* 0x0000001c4020723c */ /* 0x048fe600000418ff */
[----:B------:R-:W3:Y:S04]  /*1ab0*/  LDSM.16.M88.4 R48, [R92+0x4800] ;  /* 0x004800005c30783b */ /* 0x000ee80000000200 */
[----:B------:R-:W-:Y:S01]  /*1ac0*/  LDSM.16.M88.4 R44, [R92+0x4c00] ;  /* 0x004c00005c2c783b */ /* 0x000fe20000000200 */
[C---:B------:R-:W-:Y:S03]  /*1ad0*/  HMMA.16816.F32.BF16 R36, R64.reuse, R38, RZ ;  /* 0x000000264024723c */ /* 0x040fe600000418ff */
[----:B------:R-:W0:Y:S05]  /*1ae0*/  LDGDEPBAR ;  /* 0x00000000000079af */ /* 0x000e2a0000000000 */
[C---:B------:R-:W-:Y:S08]  /*1af0*/  HMMA.16816.F32.BF16 R28, R64.reuse, R30, RZ ;  /* 0x0000001e401c723c */ /* 0x040ff000000418ff */
[C---:B------:R-:W-:Y:S08]  /*1b00*/  HMMA.16816.F32.BF16 R24, R64.reuse, R20, RZ ;  /* 0x000000144018723c */ /* 0x040ff000000418ff */
[----:B------:R-:W-:Y:S08]  /*1b10*/  HMMA.16816.F32.BF16 R20, R64, R22, RZ ;  /* 0x000000164014723c */ /* 0x000ff000000418ff */
[C---:B-1----:R-:W-:Y:S08]  /*1b20*/  HMMA.16816.F32.BF16 R40, R76.reuse, R12, R40 ;  /* 0x0000000c4c28723c */ /* 0x042ff00000041828 */
[C---:B------:R-:W-:Y:S01]  /*1b30*/  HMMA.16816.F32.BF16 R36, R76.reuse, R14, R36 ;  /* 0x0000000e4c24723c */ /* 0x040fe20000041824 */
[----:B------:R-:W-:Y:S07]  /*1b40*/  LDSM.16.M88.4 R12, [R118+0x1000] ;  /* 0x00100000760c783b */ /* 0x000fee0000000200 */
[C---:B----4-:R-:W-:Y:S08]  /*1b50*/  HMMA.16816.F32.BF16 R32, R76.reuse, R8, R32 ;  /* 0x000000084c20723c */ /* 0x050ff00000041820 */
[----:B------:R-:W-:Y:S01]  /*1b60*/  HMMA.16816.F32.BF16 R28, R76, R10, R28 ;  /* 0x0000000a4c1c723c */ /* 0x000fe2000004181c */
[----:B------:R-:W-:Y:S07]  /*1b70*/  LDSM.16.M88.4 R8, [R118+0x1400] ;  /* 0x001400007608783b */ /* 0x000fee0000000200 */
[C---:B--2---:R-:W-:Y:S08]  /*1b80*/  HMMA.16816.F32.BF16 R68, R64.reuse, R16, RZ ;  /* 0x000000104044723c */ /* 0x044ff000000418ff */
[----:B------:R-:W-:Y:S01]  /*1b90*/  HMMA.16816.F32.BF16 R64, R64, R18, RZ ;  /* 0x000000124040723c */ /* 0x000fe200000418ff */
[----:B------:R-:W1:Y:S07]  /*1ba0*/  LDSM.16.M88.4 R16, [R119+0x1000] ;  /* 0x001000007710783b */ /* 0x000e6e0000000200 */
[C---:B------:R-:W-:Y:S08]  /*1bb0*/  HMMA.16816.F32.BF16 R24, R76.reuse, R80, R24 ;  /* 0x000000504c18723c */ /* 0x040ff00000041818 */
[----:B------:R-:W-:Y:S08]  /*1bc0*/  HMMA.16816.F32.BF16 R20, R76, R82, R20 ;  /* 0x000000524c14723c */ /* 0x000ff00000041814 */
[C---:B------:R-:W-:Y:S08]  /*1bd0*/  HMMA.16816.F32.BF16 R40, R60.reuse, R56, R40 ;  /* 0x000000383c28723c */ /* 0x040ff00000041828 */
[C---:B------:R-:W-:Y:S01]  /*1be0*/  HMMA.16816.F32.BF16 R36, R60.reuse, R58, R36 ;  /* 0x0000003a3c24723c */ /* 0x040fe20000041824 */
[----:B------:R-:W2:Y:S07]  /*1bf0*/  LDSM.16.M88.4 R56, [R118+0x1800] ;  /* 0x001800007638783b */ /* 0x000eae0000000200 */
[C---:B-----5:R-:W-:Y:S08]  /*1c00*/  HMMA.16816.F32.BF16 R32, R60.reuse, R52, R32 ;  /* 0x000000343c20723c */ /* 0x060ff00000041820 */
[----:B------:R-:W-:Y:S01]  /*1c10*/  HMMA.16816.F32.BF16 R28, R60, R54, R28 ;  /* 0x000000363c1c723c */ /* 0x000fe2000004181c */
[----:B------:R-:W-:Y:S07]  /*1c20*/  LDSM.16.M88.4 R52, [R121+0x2000] ;  /* 0x002000007934783b */ /* 0x000fee0000000200 */
[C---:B------:R-:W-:Y:S08]  /*1c30*/  HMMA.16816.F32.BF16 R68, R76.reuse, R72, R68 ;  /* 0x000000484c44723c */ /* 0x040ff00000041844 */
[----:B------:R-:W-:Y:S08]  /*1c40*/  HMMA.16816.F32.BF16 R64, R76, R74, R64 ;  /* 0x0000004a4c40723c */ /* 0x000ff00000041840 */
[C---:B---3--:R-:W-:Y:S08]  /*1c50*/  HMMA.16816.F32.BF16 R24, R60.reuse, R48, R24 ;  /* 0x000000303c18723c */ /* 0x048ff00000041818 */
[----:B------:R-:W-:Y:S01]  /*1c60*/  HMMA.16816.F32.BF16 R20, R60, R50, R20 ;  /* 0x000000323c14723c */ /* 0x000fe20000041814 */
[----:B------:R-:W3:Y:S07]  /*1c70*/  LDSM.16.M88.4 R48, [R118+0x1c00] ;  /* 0x001c00007630783b */ /* 0x000eee0000000200 */
[C---:B-1----:R-:W-:Y:S08]  /*1c80*/  HMMA.16816.F32.BF16 R32, R16.reuse, R8, R32 ;  /* 0x000000081020723c */ /* 0x042ff00000041820 */
[----:B------:R-:W-:Y:S01]  /*1c90*/  HMMA.16816.F32.BF16 R28, R16, R10, R28 ;  /* 0x0000000a101c723c */ /* 0x000fe2000004181c */
[----:B------:R-:W1:Y:S07]  /*1ca0*/  LDSM.16.M88.4 R8, [R92+0x5800] ;  /* 0x005800005c08783b */ /* 0x000e6e0000000200 */
[C---:B------:R-:W-:Y:S08]  /*1cb0*/  HMMA.16816.F32.BF16 R68, R60.reuse, R44, R68 ;  /* 0x0000002c3c44723c */ /* 0x040ff00000041844 */
[----:B------:R-:W-:Y:S01]  /*1cc0*/  HMMA.16816.F32.BF16 R64, R60, R46, R64 ;  /* 0x0000002e3c40723c */ /* 0x000fe20000041840 */
[----:B------:R-:W4:Y:S04]  /*1cd0*/  LDSM.16.M88.4 R44, [R92+0x5000] ;  /* 0x005000005c2c783b */ /* 0x000f280000000200 */
[----:B------:R-:W-:Y:S03]  /*1ce0*/  LDSM.16.M88.4 R60, [R92+0x5c00] ;  /* 0x005c00005c3c783b */ /* 0x000fe60000000200 */
[C---:B------:R-:W-:Y:S08]  /*1cf0*/  HMMA.16816.F32.BF16 R40, R16.reuse, R12, R40 ;  /* 0x0000000c1028723c */ /* 0x040ff00000041828 */
[C---:B------:R-:W-:Y:S01]  /*1d00*/  HMMA.16816.F32.BF16 R36, R16.reuse, R14, R36 ;  /* 0x0000000e1024723c */ /* 0x040fe20000041824 */
[----:B------:R-:W5:Y:S07]  /*1d10*/  LDSM.16.M88.4 R12, [R92+0x5400] ;  /* 0x005400005c0c783b */ /* 0x000f6e0000000200 */
[C---:B--2---:R-:W-:Y:S08]  /*1d20*/  HMMA.16816.F32.BF16 R24, R16.reuse, R56, R24 ;  /* 0x000000381018723c */ /* 0x044ff00000041818 */
[C---:B------:R-:W-:Y:S01]  /*1d30*/  HMMA.16816.F32.BF16 R20, R16.reuse, R58, R20 ;  /* 0x0000003a1014723c */ /* 0x040fe20000041814 */
[----:B------:R-:W-:Y:S07]  /*1d40*/  LDSM.16.M88.4 R56, [R119+0x2000] ;  /* 0x002000007738783b */ /* 0x000fee0000000200 */
[----:B---3--:R-:W-:Y:S01]  /*1d50*/  HMMA.16816.F32.BF16 R72, R16, R48, R68 ;  /* 0x000000301048723c */ /* 0x008fe20000041844 */
[----:B------:R-:W2:Y:S07]  /*1d60*/  LDSM.16.M88.4 R68, [R118+0x2000] ;  /* 0x002000007644783b */ /* 0x000eae0000000200 */
[C---:B-1----:R-:W-:Y:S08]  /*1d70*/  HMMA.16816.F32.BF16 R24, R52.reuse, R8, R24 ;  /* 0x000000083418723c */ /* 0x042ff00000041818 */
[C---:B------:R-:W-:Y:S01]  /*1d80*/  HMMA.16816.F32.BF16 R20, R52.reuse, R10, R20 ;  /* 0x0000000a3414723c */ /* 0x040fe20000041814 */
[----:B------:R-:W1:Y:S07]  /*1d90*/  LDSM.16.M88.4 R8, [R118+0x2400] ;  /* 0x002400007608783b */ /* 0x000e6e0000000200 */
[----:B----4-:R-:W-:Y:S08]  /*1da0*/  HMMA.16816.F32.BF16 R40, R52, R44, R40 ;  /* 0x0000002c3428723c */ /* 0x010ff00000041828 */
[----:B------:R-:W-:Y:S07]  /*1db0*/  HMMA.16816.F32.BF16 R64, R16, R50, R64 ;  /* 0x000000321040723c */ /* 0x000fee0000041840 */
[----:B------:R-:W-:Y:S01]  /*1dc0*/  IADD3 R17, R3, c[0x0][0x2e8], RZ ;  /* 0x0000ba0003117a10 */ /* 0x000fe20007ffe0ff */
[----:B------:R-:W-:Y:S01]  /*1dd0*/  HMMA.16816.F32.BF16 R36, R52, R46, R36 ;  /* 0x0000002e3424723c */ /* 0x000fe20000041824 */
[----:B------:R-:W-:-:S02]  /*1de0*/  LOP3.LUT R3, R0, 0x6, R87, 0xf8, !PT ;  /* 0x0000000600037812 */ /* 0x000fc400078ef857 */
[----:B------:R-:W-:Y:S02]  /*1df0*/  IADD3 R45, R17, 0x8, RZ ;  /* 0x00000008112d7810 */ /* 0x000fe40007ffe0ff */
[----:B------:R-:W-:Y:S02]  /*1e00*/  LEA.HI R16, R89, R88, RZ, 0x2 ;  /* 0x0000005859107211 */ /* 0x000fe400078f10ff */
[----:B------:R-:W-:Y:S01]  /*1e10*/  IADD3 R19, R3, -0x40, RZ ;  /* 0xffffffc003137810 */ /* 0x000fe20007ffe0ff */
[----:B-----5:R-:W-:Y:S01]  /*1e20*/  HMMA.16816.F32.BF16 R32, R52, R12, R32 ;  /* 0x0000000c3420723c */ /* 0x020fe20000041820 */
[-C--:B------:R-:W-:Y:S02]  /*1e30*/  IMNMX R46, R17, R90.reuse, PT ;  /* 0x0000005a112e7217 */ /* 0x080fe40003800200 */
[----:B------:R-:W-:Y:S02]  /*1e40*/  IMNMX R44, R45, R90, PT ;  /* 0x0000005a2d2c7217 */ /* 0x000fe40003800200 */
[----:B------:R-:W-:-:S02]  /*1e50*/  LOP3.LUT R133, R16, 0xfffffffc, RZ, 0xc0, !PT ;  /* 0xfffffffc10857812 */ /* 0x000fc400078ec0ff */
[C---:B------:R-:W-:Y:S01]  /*1e60*/  ISETP.GE.AND P4, PT, R19.reuse, R46, PT ;  /* 0x0000002e1300720c */ /* 0x040fe20003f86270 */
[----:B------:R-:W-:Y:S01]  /*1e70*/  HMMA.16816.F32.BF16 R28, R52, R14, R28 ;  /* 0x0000000e341c723c */ /* 0x000fe2000004181c */
[----:B------:R-:W3:Y:S01]  /*1e80*/  LDSM.16.M88.4 R12, [R118+0x2800] ;  /* 0x00280000760c783b */ /* 0x000ee20000000200 */
[----:B------:R-:W-:Y:S01]  /*1e90*/  ISETP.GE.AND P1, PT, R19, R44, PT ;  /* 0x0000002c1300720c */ /* 0x000fe20003f26270 */
[----:B------:R-:W-:Y:S01]  /*1ea0*/  IMAD.IADD R133, R88, 0x1, -R133 ;  /* 0x0000000158857824 */ /* 0x000fe200078e0a85 */
[C---:B------:R-:W-:Y:S01]  /*1eb0*/  IADD3 R45, R3.reuse, -0x3f, RZ ;  /* 0xffffffc1032d7810 */ /* 0x040fe20007ffe0ff */
[----:B------:R-:W4:Y:S01]  /*1ec0*/  LDSM.16.M88.4 R16, [R118+0x2c00] ;  /* 0x002c00007610783b */ /* 0x000f220000000200 */
[----:B------:R-:W-:Y:S01]  /*1ed0*/  IADD3 R47, R3, -0x38, RZ ;  /* 0xffffffc8032f7810 */ /* 0x000fe20007ffe0ff */
[----:B------:R-:W-:-:S04]  /*1ee0*/  DEPBAR.LE SB0, 0x0 ;  /* 0x000080000000791a */ /* 0x000fc80000000000 */
[C---:B--2---:R-:W-:Y:S01]  /*1ef0*/  HMMA.16816.F32.BF16 R40, R56.reuse, R68, R40 ;  /* 0x000000443828723c */ /* 0x044fe20000041828 */
[C---:B------:R-:W-:Y:S02]  /*1f00*/  ISETP.GE.AND P3, PT, R45.reuse, R46, PT ;  /* 0x0000002e2d00720c */ /* 0x040fe40003f66270 */
[----:B------:R-:W-:Y:S02]  /*1f10*/  ISETP.GE.AND P0, PT, R45, R44, PT ;  /* 0x0000002c2d00720c */ /* 0x000fe40003f06270 */
[----:B------:R-:W-:Y:S02]  /*1f20*/  IADD3 R45, R3, -0x30, RZ ;  /* 0xffffffd0032d7810 */ /* 0x000fe40007ffe0ff */
[C---:B------:R-:W-:Y:S01]  /*1f30*/  ISETP.GE.AND P5, PT, R47.reuse, R46, PT ;  /* 0x0000002e2f00720c */ /* 0x040fe20003fa6270 */
[----:B------:R-:W-:Y:S01]  /*1f40*/  HMMA.16816.F32.BF16 R36, R56, R70, R36 ;  /* 0x000000463824723c */ /* 0x000fe20000041824 */
[----:B------:R-:W-:-:S07]  /*1f50*/  ISETP.GE.AND P2, PT, R47, R44, PT ;  /* 0x0000002c2f00720c */ /* 0x000fce0003f46270 */
[----:B------:R-:W-:Y:S08]  /*1f60*/  HMMA.16816.F32.BF16 R72, R52, R60, R72 ;  /* 0x0000003c3448723c */ /* 0x000ff00000041848 */
[----:B-1----:R-:W-:Y:S01]  /*1f70*/  HMMA.16816.F32.BF16 R32, R56, R8, R32 ;  /* 0x000000083820723c */ /* 0x002fe20000041820 */
[----:B------:R-:W-:Y:S02]  /*1f80*/  FSEL R40, R40, -INF , !P4 ;  /* 0xff80000028287808 */ /* 0x000fe40006000000 */
[----:B------:R-:W-:-:S02]  /*1f90*/  FSEL R42, R42, -INF , !P1 ;  /* 0xff8000002a2a7808 */ /* 0x000fc40004800000 */
[----:B------:R-:W-:Y:S02]  /*1fa0*/  FSEL R41, R41, -INF , !P3 ;  /* 0xff80000029297808 */ /* 0x000fe40005800000 */
[----:B------:R-:W-:Y:S01]  /*1fb0*/  IADD3 R9, R3, -0x37, RZ ;  /* 0xffffffc903097810 */ /* 0x000fe20007ffe0ff */
[C---:B------:R-:W-:Y:S01]  /*1fc0*/  HMMA.16816.F32.BF16 R28, R56.reuse, R10, R28 ;  /* 0x0000000a381c723c */ /* 0x040fe2000004181c */
[-C--:B------:R-:W-:Y:S02]  /*1fd0*/  ISETP.GE.AND P3, PT, R45, R46.reuse, PT ;  /* 0x0000002e2d00720c */ /* 0x080fe40003f66270 */
[C---:B------:R-:W-:Y:S01]  /*1fe0*/  ISETP.GE.AND P4, PT, R9.reuse, R46, PT ;  /* 0x0000002e0900720c */ /* 0x040fe20003f86270 */
[----:B------:R-:W-:Y:S01]  /*1ff0*/  BAR.SYNC.DEFER_BLOCKING 0x0 ;  /* 0x0000000000007b1d */ /* 0x000fe20000010000 */
[----:B------:R-:W-:Y:S02]  /*2000*/  ISETP.GE.AND P1, PT, R9, R44, PT ;  /* 0x0000002c0900720c */ /* 0x000fe40003f26270 */
[----:B------:R-:W-:Y:S01]  /*2010*/  IADD3 R9, R3, -0x2f, RZ ;  /* 0xffffffd103097810 */ /* 0x000fe20007ffe0ff */
[----:B---3--:R-:W-:Y:S01]  /*2020*/  HMMA.16816.F32.BF16 R20, R56, R14, R20 ;  /* 0x0000000e3814723c */ /* 0x008fe20000041814 */
[----:B------:R-:W-:-:S02]  /*2030*/  FSEL R11, R43, -INF , !P0 ;  /* 0xff8000002b0b7808 */ /* 0x000fc40004000000 */
[----:B------:R-:W-:Y:S02]  /*2040*/  ISETP.GE.AND P0, PT, R45, R44, PT ;  /* 0x0000002c2d00720c */ /* 0x000fe40003f06270 */
[----:B------:R-:W-:Y:S02]  /*2050*/  FSEL R36, R36, -INF , !P5 ;  /* 0xff80000024247808 */ /* 0x000fe40006800000 */
[----:B------:R-:W-:Y:S01]  /*2060*/  FSEL R45, R38, -INF , !P2 ;  /* 0xff800000262d7808 */ /* 0x000fe20005000000 */
[----:B------:R-:W-:Y:S01]  /*2070*/  HMMA.16816.F32.BF16 R24, R56, R12, R24 ;  /* 0x0000000c3818723c */ /* 0x000fe20000041818 */
[C---:B------:R-:W-:Y:S02]  /*2080*/  ISETP.GE.AND P5, PT, R9.reuse, R46, PT ;  /* 0x0000002e0900720c */ /* 0x040fe40003fa6270 */
[----:B------:R-:W-:Y:S02]  /*2090*/  ISETP.GE.AND P2, PT, R9, R44, PT ;  /* 0x0000002c0900720c */ /* 0x000fe40003f46270 */
[----:B------:R-:W-:-:S02]  /*20a0*/  IADD3 R9, R3, -0x28, RZ ;  /* 0xffffffd803097810 */ /* 0x000fc40007ffe0ff */
[----:B------:R-:W-:Y:S01]  /*20b0*/  IADD3 R13, R3, -0x27, RZ ;  /* 0xffffffd9030d7810 */ /* 0x000fe20007ffe0ff */
[----:B------:R-:W-:Y:S01]  /*20c0*/  HMMA.16816.F32.BF16 R64, R52, R62, R64 ;  /* 0x0000003e3440723c */ /* 0x000fe20000041840 */
[----:B------:R-:W-:Y:S02]  /*20d0*/  FSEL R38, R37, -INF , !P4 ;  /* 0xff80000025267808 */ /* 0x000fe40006000000 */
[----:B------:R-:W-:Y:S02]  /*20e0*/  FSEL R39, R39, -INF , !P1 ;  /* 0xff80000027277808 */ /* 0x000fe40004800000 */
[C---:B------:R-:W-:Y:S02]  /*20f0*/  ISETP.GE.AND P4, PT, R9.reuse, R46, PT ;  /* 0x0000002e0900720c */ /* 0x040fe40003f86270 */
[----:B------:R-:W-:Y:S01]  /*2100*/  ISETP.GE.AND P1, PT, R9, R44, PT ;  /* 0x0000002c0900720c */ /* 0x000fe20003f26270 */
[----:B----4-:R-:W-:Y:S01]  /*2110*/  HMMA.16816.F32.BF16 R72, R56, R16, R72 ;  /* 0x000000103848723c */ /* 0x010fe20000041848 */
[----:B------:R-:W-:-:S02]  /*2120*/  FSEL R14, R32, -INF , !P3 ;  /* 0xff800000200e7808 */ /* 0x000fc40005800000 */
[----:B------:R-:W-:Y:S02]  /*2130*/  FSEL R9, R34, -INF , !P0 ;  /* 0xff80000022097808 */ /* 0x000fe40004000000 */
[C---:B------:R-:W-:Y:S02]  /*2140*/  ISETP.GE.AND P3, PT, R13.reuse, R46, PT ;  /* 0x0000002e0d00720c */ /* 0x040fe40003f66270 */
[----:B------:R-:W-:Y:S02]  /*2150*/  ISETP.GE.AND P0, PT, R13, R44, PT ;  /* 0x0000002c0d00720c */ /* 0x000fe40003f06270 */
[----:B------:R-:W-:Y:S02]  /*2160*/  IADD3 R13, R3, -0x1f, RZ ;  /* 0xffffffe1030d7810 */ /* 0x000fe40007ffe0ff */
[----:B------:R-:W-:Y:S02]  /*2170*/  FSEL R12, R33, -INF , !P5 ;  /* 0xff800000210c7808 */ /* 0x000fe40006800000 */
[----:B------:R-:W-:-:S02]  /*2180*/  IADD3 R33, R3, -0x18, RZ ;  /* 0xffffffe803217810 */ /* 0x000fc40007ffe0ff */
[----:B------:R-:W-:Y:S01]  /*2190*/  FSEL R10, R28, -INF , !P4 ;  /* 0xff8000001c0a7808 */ /* 0x000fe20006000000 */
[----:B------:R-:W-:Y:S01]  /*21a0*/  HMMA.16816.F32.BF16 R64, R56, R18, R64 ;  /* 0x000000123840723c */ /* 0x000fe20000041840 */
[----:B------:R-:W-:Y:S02]  /*21b0*/  FSEL R17, R30, -INF , !P1 ;  /* 0xff8000001e117808 */ /* 0x000fe40004800000 */
[C---:B------:R-:W-:Y:S02]  /*21c0*/  ISETP.GE.AND P4, PT, R13.reuse, R46, PT ;  /* 0x0000002e0d00720c */ /* 0x040fe40003f86270 */
[----:B------:R-:W-:Y:S02]  /*21d0*/  ISETP.GE.AND P1, PT, R13, R44, PT ;  /* 0x0000002c0d00720c */ /* 0x000fe40003f26270 */
[----:B------:R-:W-:Y:S02]  /*21e0*/  FSEL R13, R31, -INF , !P0 ;  /* 0xff8000001f0d7808 */ /* 0x000fe40004000000 */
[----:B------:R-:W-:-:S02]  /*21f0*/  FSEL R8, R29, -INF , !P3 ;  /* 0xff8000001d087808 */ /* 0x000fc40005800000 */
[-C--:B------:R-:W-:Y:S02]  /*2200*/  ISETP.GE.AND P0, PT, R33, R44.reuse, PT ;  /* 0x0000002c2100720c */ /* 0x080fe40003f06270 */
[----:B------:R-:W-:Y:S02]  /*2210*/  IADD3 R29, R3, -0x17, RZ ;  /* 0xffffffe9031d7810 */ /* 0x000fe40007ffe0ff */
[----:B------:R-:W-:Y:S02]  /*2220*/  FSEL R103, R22, -INF , !P0 ;  /* 0xff80000016677808 */ /* 0x000fe40004000000 */
[----:B------:R-:W-:Y:S02]  /*2230*/  FSEL R104, R25, -INF , !P4 ;  /* 0xff80000019687808 */ /* 0x000fe40006000000 */
[----:B------:R-:W-:Y:S02]  /*2240*/  ISETP.GE.AND P0, PT, R29, R44, PT ;  /* 0x0000002c1d00720c */ /* 0x000fe40003f06270 */
[----:B------:R-:W-:-:S02]  /*2250*/  IADD3 R25, R3, -0xf, RZ ;  /* 0xfffffff103197810 */ /* 0x000fc40007ffe0ff */
[----:B------:R-:W-:Y:S02]  /*2260*/  FSEL R105, R23, -INF , !P0 ;  /* 0xff80000017697808 */ /* 0x000fe40004000000 */
[----:B------:R-:W-:Y:S02]  /*2270*/  ISETP.GE.AND P0, PT, R25, R44, PT ;  /* 0x0000002c1900720c */ /* 0x000fe40003f06270 */
[----:B------:R-:W-:Y:S02]  /*2280*/  IADD3 R37, R3, -0x20, RZ ;  /* 0xffffffe003257810 */ /* 0x000fe40007ffe0ff */
[----:B------:R-:W-:Y:S02]  /*2290*/  FSEL R93, R75, -INF , !P0 ;  /* 0xff8000004b5d7808 */ /* 0x000fe40004000000 */
[----:B------:R-:W-:Y:S02]  /*22a0*/  FSEL R15, R35, -INF , !P2 ;  /* 0xff800000230f7808 */ /* 0x000fe40005000000 */
[----:B------:R-:W-:-:S02]  /*22b0*/  FSEL R95, R27, -INF , !P1 ;  /* 0xff8000001b5f7808 */ /* 0x000fc40004800000 */
[----:B------:R-:W-:Y:S02]  /*22c0*/  ISETP.GE.AND P0, PT, R84, 0x2, PT ;  /* 0x000000025400780c */ /* 0x000fe40003f06270 */
[----:B------:R-:W-:Y:S02]  /*22d0*/  ISETP.GE.AND P2, PT, R37, R44, PT ;  /* 0x0000002c2500720c */ /* 0x000fe40003f46270 */
[----:B------:R-:W-:Y:S02]  /*22e0*/  ISETP.GE.AND P1, PT, R29, R46, PT ;  /* 0x0000002e1d00720c */ /* 0x000fe40003f26270 */
[----:B------:R-:W-:Y:S02]  /*22f0*/  IADD3 R27, R3, -0x10, RZ ;  /* 0xfffffff0031b7810 */ /* 0x000fe40007ffe0ff */
[----:B------:R-:W-:Y:S02]  /*2300*/  FSEL R97, R26, -INF , !P2 ;  /* 0xff8000001a617808 */ /* 0x000fe40005000000 */
[----:B------:R-:W-:-:S02]  /*2310*/  FSEL R90, R21, -INF , !P1 ;  /* 0xff800000155a7808 */ /* 0x000fc40004800000 */
[-C--:B------:R-:W-:Y:S02]  /*2320*/  ISETP.GE.AND P5, PT, R37, R46.reuse, PT ;  /* 0x0000002e2500720c */ /* 0x080fe40003fa6270 */
[-C--:B------:R-:W-:Y:S02]  /*2330*/  ISETP.GE.AND P3, PT, R33, R46.reuse, PT ;  /* 0x0000002e2100720c */ /* 0x080fe40003f66270 */
[----:B------:R-:W-:Y:S02]  /*2340*/  IADD3 R19, R3, -0x8, RZ ;  /* 0xfffffff803137810 */ /* 0x000fe40007ffe0ff */
[C---:B------:R-:W-:Y:S02]  /*2350*/  ISETP.GE.AND P2, PT, R27.reuse, R46, PT ;  /* 0x0000002e1b00720c */ /* 0x040fe40003f46270 */
[----:B------:R-:W-:Y:S02]  /*2360*/  ISETP.GE.AND P1, PT, R27, R44, PT ;  /* 0x0000002c1b00720c */ /* 0x000fe40003f26270 */
[----:B------:R-:W-:-:S02]  /*2370*/  IADD3 R3, R3, -0x7, RZ ;  /* 0xfffffff903037810 */ /* 0x000fc40007ffe0ff */
[----:B------:R-:W-:Y:S02]  /*2380*/  FSEL R102, R24, -INF , !P5 ;  /* 0xff80000018667808 */ /* 0x000fe40006800000 */
[----:B------:R-:W-:Y:S02]  /*2390*/  FSEL R94, R20, -INF , !P3 ;  /* 0xff800000145e7808 */ /* 0x000fe40005800000 */
[----:B------:R-:W-:Y:S02]  /*23a0*/  FSEL R99, R72, -INF , !P2 ;  /* 0xff80000048637808 */ /* 0x000fe40005000000 */
[----:B------:R-:W-:Y:S02]  /*23b0*/  FSEL R91, R74, -INF , !P1 ;  /* 0xff8000004a5b7808 */ /* 0x000fe40004800000 */
[-C--:B------:R-:W-:Y:S02]  /*23c0*/  ISETP.GE.AND P5, PT, R25, R46.reuse, PT ;  /* 0x0000002e1900720c */ /* 0x080fe40003fa6270 */
[----:B------:R-:W-:-:S02]  /*23d0*/  ISETP.GE.AND P4, PT, R19, R46, PT ;  /* 0x0000002e1300720c */ /* 0x000fc40003f86270 */
[----:B------:R-:W-:Y:S02]  /*23e0*/  ISETP.GE.AND P3, PT, R3, R46, PT ;  /* 0x0000002e0300720c */ /* 0x000fe40003f66270 */
[-C--:B------:R-:W-:Y:S02]  /*23f0*/  ISETP.GE.AND P2, PT, R19, R44.reuse, PT ;  /* 0x0000002c1300720c */ /* 0x080fe40003f46270 */
[----:B------:R-:W-:Y:S01]  /*2400*/  ISETP.GE.AND P1, PT, R3, R44, PT ;  /* 0x0000002c0300720c */ /* 0x000fe20003f26270 */
[----:B------:R-:W-:Y:S01]  /*2410*/  IMAD.IADD R3, R7, 0x1, R86 ;  /* 0x0000000107037824 */ /* 0x000fe200078e0256 */
[----:B------:R-:W-:Y:S02]  /*2420*/  FSEL R100, R73, -INF , !P5 ;  /* 0xff80000049647808 */ /* 0x000fe40006800000 */
[----:B------:R-:W-:Y:S02]  /*2430*/  FSEL R98, R64, -INF , !P4 ;  /* 0xff80000040627808 */ /* 0x000fe40006000000 */
[----:B------:R-:W-:-:S02]  /*2440*/  FSEL R96, R65, -INF , !P3 ;  /* 0xff80000041607808 */ /* 0x000fc40005800000 */
[----:B------:R-:W-:Y:S02]  /*2450*/  FSEL R89, R66, -INF , !P2 ;  /* 0xff80000042597808 */ /* 0x000fe40005000000 */
[----:B------:R-:W-:Y:S01]  /*2460*/  FSEL R87, R67, -INF , !P1 ;  /* 0xff80000043577808 */ /* 0x000fe20004800000 */
[----:B------:R-:W-:Y:S05]  /*2470*/  @!P0 BRA `(.L_x_4974) ;  /* 0x000004e000008947 */ /* 0x000fea0003800000 */
[----:B------:R-:W-:Y:S01]  /*2480*/  IMAD.MOV.U32 R19, RZ, RZ, 0x5 ;  /* 0x00000005ff137424 */ /* 0x000fe200078e00ff */
[----:B------:R-:W-:-:S04]  /*2490*/  SHF.L.U32 R7, R2, 0x5, RZ ;  /* 0x0000000502077819 */ /* 0x000fc800000006ff */
[----:B------:R-:W-:Y:S01]  /*24a0*/  SHF.L.U64.HI R2, R2, R19, c[0x0][0x19c] ;  /* 0x0000670002027619 */ /* 0x000fe20000010213 */
[----:B------:R-:W-:Y:S05]  /*24b0*/  @P6 BRA `(.L_x_4975) ;  /* 0x000003a000006947 */ /* 0x000fea0003800000 */
[----:B------:R-:W1:Y:S01]  /*24c0*/  I2F.RP R18, R5 ;  /* 0x0000000500127306 */ /* 0x000e620000209400 */
[C---:B------:R-:W-:Y:S02]  /*24d0*/  IADD3 R6, R0.reuse, -0x40, RZ ;  /* 0xffffffc000067810 */ /* 0x040fe40007ffe0ff */
[----:B------:R-:W-:Y:S02]  /*24e0*/  IADD3 R21, R0, -0x80, RZ ;  /* 0xffffff8000157810 */ /* 0x000fe40007ffe0ff */
[----:B------:R-:W-:Y:S02]  /*24f0*/  IABS R19, R6 ;  /* 0x0000000600137213 */ /* 0x000fe40000000000 */
[----:B------:R-:W-:Y:S02]  /*2500*/  IABS R16, R21 ;  /* 0x0000001500107213 */ /* 0x000fe40000000000 */
[----:B------:R-:W-:-:S02]  /*2510*/  LOP3.LUT R6, R6, c[0x0][0x2d0], RZ, 0x3c, !PT ;  /* 0x0000b40006067a12 */ /* 0x000fc400078e3cff */
        /* <DEDUP_REMOVED lines=44> */
[----:B--2---:R-:W-:-:S04]  /*27e0*/  IMAD.IADD R6, R6, 0x1, -R5 ;  /* 0x0000000106067824 */ /* 0x004fc800078e0a05 */
[----:B------:R-:W-:Y:S01]  /*27f0*/  IMAD.WIDE.U32 R20, R6, c[0x0][0x180], R20 ;  /* 0x0000600006147a25 */ /* 0x000fe200078e0014 */
[----:B------:R-:W-:-:S05]  /*2800*/  SHF.R.S32.HI R5, RZ, 0x1f, R6 ;  /* 0x0000001fff057819 */ /* 0x000fca0000011406 */
[----:B------:R-:W-:-:S04]  /*2810*/  IMAD R5, R5, c[0x0][0x180], RZ ;  /* 0x0000600005057a24 */ /* 0x000fc800078e02ff */
[----:B------:R-:W-:Y:S02]  /*2820*/  IMAD R5, R6, c[0x0][0x184], R5 ;  /* 0x0000610006057a24 */ /* 0x000fe400078e0205 */
[----:B------:R-:W-:-:S03]  /*2830*/  IMAD.MOV.U32 R6, RZ, RZ, R20 ;  /* 0x000000ffff067224 */ /* 0x000fc600078e0014 */
[----:B------:R-:W-:Y:S01]  /*2840*/  IADD3 R5, R21, R5, RZ ;  /* 0x0000000515057210 */ /* 0x000fe20007ffe0ff */
[----:B------:R-:W-:Y:S05]  /*2850*/  BRA `(.L_x_4976) ;  /* 0x0000002000007947 */ /* 0x000fea0003800000 */
.L_x_4975:
[----:B------:R-:W-:-:S04]  /*2860*/  IADD3 R6, -R6, RZ, RZ ;  /* 0x000000ff06067210 */ /* 0x000fc80007ffe1ff */
[----:B------:R-:W-:Y:S02]  /*2870*/  SHF.R.S32.HI R5, RZ, 0x1f, R6 ;  /* 0x0000001fff057819 */ /* 0x000fe40000011406 */
.L_x_4976:
[----:B------:R-:W-:-:S04]  /*2880*/  LEA R134, P1, R6, R134, 0x1 ;  /* 0x0000008606867211 */ /* 0x000fc800078208ff */
[----:B------:R-:W-:Y:S02]  /*2890*/  LEA.HI.X R135, R6, R135, R5, 0x1, P1 ;  /* 0x0000008706877211 */ /* 0x000fe400008f0c05 */
[----:B------:R-:W-:-:S03]  /*28a0*/  LEA R6, P1, R7, R134, 0x1 ;  /* 0x0000008607067211 */ /* 0x000fc600078208ff */
[----:B------:R-:W-:Y:S01]  /*28b0*/  @!PT LDS RZ, [RZ] ;  /* 0x00000000fffff984 */ /* 0x000fe20000000800 */
[----:B------:R-:W-:Y:S01]  /*28c0*/  @!PT LDS RZ, [RZ] ;  /* 0x00000000fffff984 */ /* 0x000fe20000000800 */
[----:B------:R-:W-:Y:S01]  /*28d0*/  @!PT LDS RZ, [RZ] ;  /* 0x00000000fffff984 */ /* 0x000fe20000000800 */
[----:B------:R1:W-:Y:S01]  /*28e0*/  LDGSTS.E.BYPASS.LTC128B.128 [R124+0x3000], [R134.64] ;  /* 0x03000000867c7fae */ /* 0x0003e2000b901d4a */
[----:B------:R-:W-:-:S03]  /*28f0*/  LEA.HI.X R7, R7, R135, R2, 0x1, P1 ;  /* 0x0000008707077211 */ /* 0x000fc600008f0c02 */
[----:B------:R1:W-:Y:S04]  /*2900*/  LDGSTS.E.BYPASS.LTC128B.128 [R124+0x4000], [R134.64+0x40] ;  /* 0x04000040867c7fae */ /* 0x0003e8000b901d4a */
[----:B------:R1:W-:Y:S04]  /*2910*/  LDGSTS.E.BYPASS.LTC128B.128 [R124+0x5000], [R134.64+0x80] ;  /* 0x05000080867c7fae */ /* 0x0003e8000b901d4a */
[----:B------:R1:W-:Y:S04]  /*2920*/  LDGSTS.E.BYPASS.LTC128B.128 [R124+0x3800], [R6.64] ;  /* 0x03800000067c7fae */ /* 0x0003e8000b901d4a */
[----:B------:R1:W-:Y:S04]  /*2930*/  LDGSTS.E.BYPASS.LTC128B.128 [R124+0x4800], [R6.64+0x40] ;  /* 0x04800040067c7fae */ /* 0x0003e8000b901d4a */
[----:B------:R1:W-:Y:S04]  /*2940*/  LDGSTS.E.BYPASS.LTC128B.128 [R124+0x5800], [R6.64+0x80] ;  /* 0x05800080067c7fae */ /* 0x0003e8000b901d4a */
[----:B------:R-:W0:Y:S02]  /*2950*/  LDGDEPBAR ;  /* 0x00000000000079af */ /* 0x000e240000000000 */
.L_x_4974:
        /* <DEDUP_REMOVED lines=70> */
[--C-:B------:R-:W-:Y:S02]  /*2dc0*/  FFMA.FTZ R25, R15, c[0x0][0x23c], -R92.reuse ;  /* 0x00008f000f197a23 */ /* 0x100fe4000001085c */
[--C-:B------:R-:W-:Y:S01]  /*2dd0*/  FFMA.FTZ R26, R17, c[0x0][0x23c], -R92.reuse ;  /* 0x00008f00111a7a23 */ /* 0x100fe2000001085c */
[----:B------:R-:W4:Y:S01]  /*2de0*/  MUFU.EX2 R29, R29 ;  /* 0x0000001d001d7308 */ /* 0x000f220000000800 */
[----:B--2---:R-:W-:Y:S01]  /*2df0*/  F2FP.BF16.PACK_AB R80, R34, R35 ;  /* 0x000000232250723e */ /* 0x004fe200000010ff */
[--C-:B------:R-:W-:Y:S01]  /*2e00*/  FFMA.FTZ R3, R13, c[0x0][0x23c], -R92.reuse ;  /* 0x00008f000d037a23 */ /* 0x100fe2000001085c */
[----:B------:R-:W-:Y:S01]  /*2e10*/  LDSM.16.MT88.4 R16, [R117+0x7400] ;  /* 0x007400007510783b */ /* 0x000fe20000004200 */
[----:B------:R-:W-:Y:S02]  /*2e20*/  FFMA.FTZ R97, R97, c[0x0][0x23c], -R92 ;  /* 0x00008f0061617a23 */ /* 0x000fe4000001085c */
[--C-:B------:R-:W-:Y:S01]  /*2e30*/  FFMA.FTZ R139, R96, c[0x0][0x23c], -R101.reuse ;  /* 0x00008f00608b7a23 */ /* 0x100fe20000010865 */
[----:B------:R-:W2:Y:S01]  /*2e40*/  LDSM.16.MT88.4 R12, [R116+0x7400] ;  /* 0x00740000740c783b */ /* 0x000ea20000004200 */
[----:B------:R-:W-:Y:S01]  /*2e50*/  MUFU.EX2 R86, R86 ;  /* 0x0000005600567308 */ /* 0x000fe20000000800 */
[----:B------:R-:W-:-:S02]  /*2e60*/  FFMA.FTZ R99, R99, c[0x0][0x23c], -R101 ;  /* 0x00008f0063637a23 */ /* 0x000fc40000010865 */
[--C-:B------:R-:W-:Y:S02]  /*2e70*/  FFMA.FTZ R100, R100, c[0x0][0x23c], -R101.reuse ;  /* 0x00008f0064647a23 */ /* 0x100fe40000010865 */
[----:B------:R-:W-:Y:S02]  /*2e80*/  FFMA.FTZ R98, R98, c[0x0][0x23c], -R101 ;  /* 0x00008f0062627a23 */ /* 0x000fe40000010865 */
[--C-:B------:R-:W-:Y:S01]  /*2e90*/  FFMA.FTZ R91, R91, c[0x0][0x23c], -R92.reuse ;  /* 0x00008f005b5b7a23 */ /* 0x100fe2000001085c */
[----:B------:R-:W5:Y:S01]  /*2ea0*/  MUFU.EX2 R85, R85 ;  /* 0x0000005500557308 */ /* 0x000f620000000800 */
[----:B----4-:R-:W-:Y:S01]  /*2eb0*/  F2FP.BF16.PACK_AB R82, R29, R32 ;  /* 0x000000201d52723e */ /* 0x010fe200000010ff */
[--C-:B------:R-:W-:Y:S02]  /*2ec0*/  FFMA.FTZ R96, R93, c[0x0][0x23c], -R92.reuse ;  /* 0x00008f005d607a23 */ /* 0x100fe4000001085c */
[--C-:B------:R-:W-:Y:S02]  /*2ed0*/  FFMA.FTZ R89, R89, c[0x0][0x23c], -R92.reuse ;  /* 0x00008f0059597a23 */ /* 0x100fe4000001085c */
[----:B------:R-:W-:-:S02]  /*2ee0*/  FFMA.FTZ R140, R87, c[0x0][0x23c], -R92 ;  /* 0x00008f00578c7a23 */ /* 0x000fc4000001085c */
[----:B------:R-:W-:Y:S01]  /*2ef0*/  MUFU.EX2 R88, R88 ;  /* 0x0000005800587308 */ /* 0x000fe20000000800 */
[----:B------:R-:W-:-:S04]  /*2f00*/  FADD.FTZ R35, R35, R34 ;  /* 0x0000002223237221 */ /* 0x000fc80000010000 */
[----:B------:R-:W-:-:S03]  /*2f10*/  FADD.FTZ R32, R32, R35 ;  /* 0x0000002320207221 */ /* 0x000fc60000010000 */
[----:B------:R-:W4:Y:S01]  /*2f20*/  MUFU.EX2 R31, R31 ;  /* 0x0000001f001f7308 */ /* 0x000f220000000800 */
[----:B-----5:R-:W-:Y:S01]  /*2f30*/  F2FP.BF16.PACK_AB R81, R85, R86 ;  /* 0x000000565551723e */ /* 0x020fe200000010ff */
[----:B------:R-:W-:Y:S02]  /*2f40*/  FADD.FTZ R85, R86, R85 ;  /* 0x0000005556557221 */ /* 0x000fe40000010000 */
[----:B------:R-:W-:-:S04]  /*2f50*/  FADD.FTZ R32, R29, R32 ;  /* 0x000000201d207221 */ /* 0x000fc80000010000 */
[----:B------:R-:W-:Y:S01]  /*2f60*/  MUFU.EX2 R33, R33 ;  /* 0x0000002100217308 */ /* 0x000fe20000000800 */
[----:B----4-:R-:W-:-:S07]  /*2f70*/  F2FP.BF16.PACK_AB R83, R31, R88 ;  /* 0x000000581f53723e */ /* 0x010fce00000010ff */
[----:B------:R-:W4:Y:S01]  /*2f80*/  MUFU.EX2 R28, R28 ;  /* 0x0000001c001c7308 */ /* 0x000f220000000800 */
[----:B------:R-:W-:-:S04]  /*2f90*/  FADD.FTZ R88, R88, R85 ;  /* 0x0000005558587221 */ /* 0x000fc80000010000 */
[----:B------:R-:W-:Y:S01]  /*2fa0*/  FADD.FTZ R31, R31, R88 ;  /* 0x000000581f1f7221 */ /* 0x000fe20000010000 */
[C---:B-1----:R-:W-:Y:S02]  /*2fb0*/  HMMA.16816.F32.BF16 R36, R80.reuse, R40, RZ ;  /* 0x000000285024723c */ /* 0x042fe400000418ff */
[----:B------:R-:W-:Y:S06]  /*2fc0*/  MUFU.EX2 R27, R27 ;  /* 0x0000001b001b7308 */ /* 0x000fec0000000800 */
[C---:B------:R-:W-:Y:S02]  /*2fd0*/  HMMA.16816.F32.BF16 R40, R80.reuse, R42, RZ ;  /* 0x0000002a5028723c */ /* 0x040fe400000418ff */
[----:B------:R-:W-:Y:S06]  /*2fe0*/  MUFU.EX2 R24, R24 ;  /* 0x0000001800187308 */ /* 0x000fec0000000800 */
[C---:B------:R-:W-:Y:S02]  /*2ff0*/  HMMA.16816.F32.BF16 R44, R80.reuse, R48, RZ ;  /* 0x00000030502c723c */ /* 0x040fe400000418ff */
[----:B------:R-:W-:Y:S06]  /*3000*/  MUFU.EX2 R30, R30 ;  /* 0x0000001e001e7308 */ /* 0x000fec0000000800 */
[C---:B------:R-:W-:Y:S02]  /*3010*/  HMMA.16816.F32.BF16 R52, R80.reuse, R56, RZ ;  /* 0x000000385034723c */ /* 0x040fe400000418ff */
[----:B------:R-:W1:Y:S06]  /*3020*/  MUFU.EX2 R25, R25 ;  /* 0x0000001900197308 */ /* 0x000e6c0000000800 */
        /* <DEDUP_REMOVED lines=13> */
[----:B------:R-:W-:Y:S05]  /*3100*/  MUFU.EX2 R139, R139 ;  /* 0x0000008b008b7308 */ /* 0x000fea0000000800 */
[----:B----4-:R-:W-:Y:S01]  /*3110*/  F2FP.BF16.PACK_AB R4, R28, R33 ;  /* 0x000000211c04723e */ /* 0x010fe200000010ff */
[----:B------:R-:W-:Y:S01]  /*3120*/  HMMA.16816.F32.BF16 R80, R80, R6, RZ ;  /* 0x000000065050723c */ /* 0x000fe200000418ff */
[----:B-1----:R-:W-:Y:S01]  /*3130*/  F2FP.BF16.PACK_AB R5, R25, R30 ;  /* 0x0000001e1905723e */ /* 0x002fe200000010ff */
[----:B------:R-:W-:Y:S01]  /*3140*/  MUFU.EX2 R91, R91 ;  /* 0x0000005b005b7308 */ /* 0x000fe20000000800 */
[----:B------:R-:W-:-:S02]  /*3150*/  FADD.FTZ R33, R33, R32 ;  /* 0x0000002021217221 */ /* 0x000fc40000010000 */
[----:B------:R-:W-:Y:S02]  /*3160*/  FADD.FTZ R30, R30, R31 ;  /* 0x0000001f1e1e7221 */ /* 0x000fe40000010000 */
[----:B------:R-:W-:Y:S01]  /*3170*/  F2FP.BF16.PACK_AB R6, R24, R27 ;  /* 0x0000001b1806723e */ /* 0x000fe200000010ff */
[----:B------:R-:W-:Y:S01]  /*3180*/  FADD.FTZ R28, R28, R33 ;  /* 0x000000211c1c7221 */ /* 0x000fe20000010000 */
[----:B-----5:R-:W-:Y:S01]  /*3190*/  F2FP.BF16.PACK_AB R7, R3, R26 ;  /* 0x0000001a0307723e */ /* 0x020fe200000010ff */
[----:B------:R-:W-:Y:S01]  /*31a0*/  MUFU.EX2 R96, R96 ;  /* 0x0000006000607308 */ /* 0x000fe20000000800 */
[----:B------:R-:W-:Y:S02]  /*31b0*/  FADD.FTZ R25, R25, R30 ;  /* 0x0000001e19197221 */ /* 0x000fe40000010000 */
[----:B------:R-:W-:Y:S02]  /*31c0*/  FADD.FTZ R27, R27, R28 ;  /* 0x0000001c1b1b7221 */ /* 0x000fe40000010000 */
[----:B------:R-:W-:Y:S01]  /*31d0*/  FADD.FTZ R26, R26, R25 ;  /* 0x000000191a1a7221 */ /* 0x000fe20000010000 */
[----:B---3--:R-:W-:Y:S01]  /*31e0*/  HMMA.16816.F32.BF16 R36, R4, R8, R36 ;  /* 0x000000080424723c */ /* 0x008fe20000041824 */
[----:B------:R-:W-:Y:S01]  /*31f0*/  FADD.FTZ R24, R24, R27 ;  /* 0x0000001b18187221 */ /* 0x000fe20000010000 */
[----:B------:R-:W-:Y:S01]  /*3200*/  MUFU.EX2 R89, R89 ;  /* 0x0000005900597308 */ /* 0x000fe20000000800 */
[----:B------:R-:W-:-:S05]  /*3210*/  FADD.FTZ R26, R3, R26 ;  /* 0x0000001a031a7221 */ /* 0x000fca0000010000 */
[C---:B------:R-:W-:Y:S01]  /*3220*/  HMMA.16816.F32.BF16 R40, R4.reuse, R10, R40 ;  /* 0x0000000a0428723c */ /* 0x040fe20000041828 */
[----:B------:R-:W1:Y:S01]  /*3230*/  LDSM.16.MT88.4 R8, [R117+0x8400] ;  /* 0x008400007508783b */ /* 0x000e620000004200 */
[----:B------:R-:W-:Y:S06]  /*3240*/  MUFU.EX2 R140, R140 ;  /* 0x0000008c008c7308 */ /* 0x000fec0000000800 */
[C---:B--2---:R-:W-:Y:S08]  /*3250*/  HMMA.16816.F32.BF16 R60, R4.reuse, R12, R60 ;  /* 0x0000000c043c723c */ /* 0x044ff0000004183c */
[C---:B------:R-:W-:Y:S01]  /*3260*/  HMMA.16816.F32.BF16 R64, R4.reuse, R14, R64 ;  /* 0x0000000e0440723c */ /* 0x040fe20000041840 */
[----:B------:R-:W2:Y:S07]  /*3270*/  LDSM.16.MT88.4 R12, [R116+0x8400] ;  /* 0x00840000740c783b */ /* 0x000eae0000004200 */
[C---:B------:R-:W-:Y:S07]  /*3280*/  HMMA.16816.F32.BF16 R48, R4.reuse, R22, R48 ;  /* 0x000000160430723c */ /* 0x040fee0000041830 */
[--C-:B------:R-:W-:Y:S01]  /*3290*/  FFMA.FTZ R22, R94, c[0x0][0x23c], -R101.reuse ;  /* 0x00008f005e167a23 */ /* 0x100fe20000010865 */
[----:B------:R-:W-:Y:S01]  /*32a0*/  HMMA.16816.F32.BF16 R44, R4, R20, R44 ;  /* 0x00000014042c723c */ /* 0x000fe2000004182c */
[----:B------:R-:W-:-:S02]  /*32b0*/  FFMA.FTZ R23, R90, c[0x0][0x23c], -R101 ;  /* 0x00008f005a177a23 */ /* 0x000fc40000010865 */
[--C-:B------:R-:W-:Y:S02]  /*32c0*/  FFMA.FTZ R94, R95, c[0x0][0x23c], -R92.reuse ;  /* 0x00008f005f5e7a23 */ /* 0x100fe4000001085c */
[--C-:B------:R-:W-:Y:S01]  /*32d0*/  FFMA.FTZ R95, R103, c[0x0][0x23c], -R92.reuse ;  /* 0x00008f00675f7a23 */ /* 0x100fe2000001085c */
[----:B------:R-:W-:Y:S01]  /*32e0*/  MUFU.EX2 R22, R22 ;  /* 0x0000001600167308 */ /* 0x000fe20000000800 */
[--C-:B------:R-:W-:Y:S01]  /*32f0*/  FFMA.FTZ R21, R102, c[0x0][0x23c], -R101.reuse ;  /* 0x00008f0066157a23 */ /* 0x100fe20000010865 */
[----:B------:R-:W-:Y:S01]  /*3300*/  HMMA.16816.F32.BF16 R52, R4, R16, R52 ;  /* 0x000000100434723c */ /* 0x000fe20000041834 */
[----:B------:R-:W-:Y:S02]  /*3310*/  FFMA.FTZ R20, R104, c[0x0][0x23c], -R101 ;  /* 0x00008f0068147a23 */ /* 0x000fe40000010865 */
[----:B------:R-:W-:-:S03]  /*3320*/  FFMA.FTZ R90, R105, c[0x0][0x23c], -R92 ;  /* 0x00008f00695a7a23 */ /* 0x000fc6000001085c */
[----:B------:R-:W-:Y:S02]  /*3330*/  MUFU.EX2 R21, R21 ;  /* 0x0000001500157308 */ /* 0x000fe40000000800 */
[C---:B-1----:R-:W-:Y:S06]  /*3340*/  HMMA.16816.F32.BF16 R68, R4.reuse, R8, R68 ;  /* 0x000000080444723c */ /* 0x042fec0000041844 */
[----:B------:R-:W1:Y:S02]  /*3350*/  MUFU.EX2 R20, R20 ;  /* 0x0000001400147308 */ /* 0x000e640000000800 */
[C---:B------:R-:W-:Y:S01]  /*3360*/  HMMA.16816.F32.BF16 R72, R4.reuse, R10, R72 ;  /* 0x0000000a0448723c */ /* 0x040fe20000041848 */
[----:B------:R-:W3:Y:S05]  /*3370*/  LDSM.16.MT88.4 R8, [R117+0x6800] ;  /* 0x006800007508783b */ /* 0x000eea0000004200 */
[----:B------:R-:W-:Y:S02]  /*3380*/  MUFU.EX2 R23, R23 ;  /* 0x0000001700177308 */ /* 0x000fe40000000800 */
[C---:B------:R-:W-:Y:S01]  /*3390*/  HMMA.16816.F32.BF16 R56, R4.reuse, R18, R56 ;  /* 0x000000120438723c */ /* 0x040fe20000041838 */
[----:B------:R-:W-:Y:S05]  /*33a0*/  LDSM.16.MT88.4 R16, [R117+0x7800] ;  /* 0x007800007510783b */ /* 0x000fea0000004200 */
[----:B------:R-:W4:Y:S02]  /*33b0*/  MUFU.EX2 R94, R94 ;  /* 0x0000005e005e7308 */ /* 0x000f240000000800 */
[C---:B--2---:R-:W-:Y:S06]  /*33c0*/  HMMA.16816.F32.BF16 R76, R4.reuse, R12, R76 ;  /* 0x0000000c044c723c */ /* 0x044fec000004184c */
[----:B------:R-:W-:Y:S02]  /*33d0*/  MUFU.EX2 R95, R95 ;  /* 0x0000005f005f7308 */ /* 0x000fe40000000800 */
[----:B------:R-:W-:Y:S01]  /*33e0*/  HMMA.16816.F32.BF16 R80, R4, R14, R80 ;  /* 0x0000000e0450723c */ /* 0x000fe20000041850 */
[----:B------:R-:W2:Y:S05]  /*33f0*/  LDSM.16.MT88.4 R12, [R116+0x6800] ;  /* 0x00680000740c783b */ /* 0x000eaa0000004200 */
[----:B------:R-:W5:Y:S01]  /*3400*/  MUFU.EX2 R90, R90 ;  /* 0x0000005a005a7308 */ /* 0x000f620000000800 */
[----:B-1----:R-:W-:Y:S01]  /*3410*/  F2FP.BF16.PACK_AB R4, R20, R21 ;  /* 0x000000151404723e */ /* 0x002fe200000010ff */
[----:B------:R-:W-:Y:S01]  /*3420*/  FADD.FTZ R21, R21, R24 ;  /* 0x0000001815157221 */ /* 0x000fe20000010000 */
[----:B----4-:R-:W-:Y:S01]  /*3430*/  F2FP.BF16.PACK_AB R5, R94, R97 ;  /* 0x000000615e05723e */ /* 0x010fe200000010ff */
[----:B------:R-:W-:Y:S01]  /*3440*/  FADD.FTZ R97, R97, R26 ;  /* 0x0000001a61617221 */ /* 0x000fe20000010000 */
[----:B------:R-:W-:Y:S01]  /*3450*/  F2FP.BF16.PACK_AB R6, R23, R22 ;  /* 0x000000161706723e */ /* 0x000fe200000010ff */
[----:B------:R-:W-:-:S02]  /*3460*/  FADD.FTZ R21, R20, R21 ;  /* 0x0000001514157221 */ /* 0x000fc40000010000 */
[----:B------:R-:W-:Y:S02]  /*3470*/  FADD.FTZ R94, R94, R97 ;  /* 0x000000615e5e7221 */ /* 0x000fe40000010000 */
[----:B------:R-:W-:-:S04]  /*3480*/  FADD.FTZ R22, R22, R21 ;  /* 0x0000001516167221 */ /* 0x000fc80000010000 */
[----:B------:R-:W-:Y:S01]  /*3490*/  FADD.FTZ R22, R23, R22 ;  /* 0x0000001617167221 */ /* 0x000fe20000010000 */
[----:B-----5:R-:W-:Y:S01]  /*34a0*/  F2FP.BF16.PACK_AB R7, R90, R95 ;  /* 0x0000005f5a07723e */ /* 0x020fe200000010ff */
[----:B------:R-:W-:-:S04]  /*34b0*/  FADD.FTZ R95, R95, R94 ;  /* 0x0000005e5f5f7221 */ /* 0x000fc80000010000 */
[----:B------:R-:W-:Y:S02]  /*34c0*/  FADD.FTZ R90, R90, R95 ;  /* 0x0000005f5a5a7221 */ /* 0x000fe40000010000 */
        /* <DEDUP_REMOVED lines=39> */
[C---:B---3--:R-:W-:Y:S08]  /*3740*/  HMMA.16816.F32.BF16 R60, R4.reuse, R16, R60 ;  /* 0x00000010043c723c */ /* 0x048ff0000004183c */
[C---:B------:R-:W-:Y:S08]  /*3750*/  HMMA.16816.F32.BF16 R64, R4.reuse, R18, R64 ;  /* 0x000000120440723c */ /* 0x040ff00000041840 */
[C---:B--2---:R-:W-:Y:S08]  /*3760*/  HMMA.16816.F32.BF16 R68, R4.reuse, R12, R68 ;  /* 0x0000000c0444723c */ /* 0x044ff00000041844 */
[C---:B------:R-:W-:Y:S08]  /*3770*/  HMMA.16816.F32.BF16 R72, R4.reuse, R14, R72 ;  /* 0x0000000e0448723c */ /* 0x040ff00000041848 */
[C---:B-1----:R-:W-:Y:S08]  /*3780*/  HMMA.16816.F32.BF16 R76, R4.reuse, R8, R76 ;  /* 0x00000008044c723c */ /* 0x042ff0000004184c */
[----:B------:R-:W-:Y:S01]  /*3790*/  HMMA.16816.F32.BF16 R80, R4, R10, R80 ;  /* 0x0000000a0450723c */ /* 0x000fe20000041850 */
[----:B------:R-:W-:Y:S07]  /*37a0*/  @!P0 BRA `(.L_x_4977) ;  /* 0x000021d000008947 */ /* 0x000fee0003800000 */
[----:B------:R-:W-:Y:S01]  /*37b0*/  ULDC UR7, c[0x0][0x1a0] ;  /* 0x0000680000077ab9 */ /* 0x000fe20000000800 */
[----:B------:R-:W-:Y:S01]  /*37c0*/  IADD3 R138, R84, -0x2, RZ ;  /* 0xfffffffe548a7810 */ /* 0x000fe20007ffe0ff */
[----:B------:R-:W-:Y:S01]  /*37d0*/  USHF.L.U32 UR7, UR7, 0x6, URZ ;  /* 0x0000000607077899 */ /* 0x000fe2000800063f */
[----:B------:R-:W-:Y:S01]  /*37e0*/  IMAD.MOV.U32 R3, RZ, RZ, R0 ;  /* 0x000000ffff037224 */ /* 0x000fe200078e0000 */
[----:B------:R-:W-:Y:S01]  /*37f0*/  ULDC UR6, c[0x0][0x198] ;  /* 0x0000660000067ab9 */ /* 0x000fe20000000800 */
[----:B------:R-:W-:Y:S01]  /*3800*/  IMAD.MOV.U32 R85, RZ, RZ, R2 ;  /* 0x000000ffff557224 */ /* 0x000fe200078e0002 */
[----:B------:R-:W-:-:S02]  /*3810*/  UIADD3 UR8, -UR7, URZ, URZ ;  /* 0x0000003f07087290 */ /* 0x000fc4000fffe13f */
[----:B------:R-:W-:Y:S02]  /*3820*/  USHF.L.U32 UR6, UR6, 0x6, URZ ;  /* 0x0000000606067899 */ /* 0x000fe4000800063f */
[----:B------:R-:W-:Y:S02]  /*3830*/  USHF.R.S32.HI UR9, URZ, 0x1f, UR8 ;  /* 0x0000001f3f097899 */ /* 0x000fe40008011408 */
[----:B------:R-:W-:Y:S01]  /*3840*/  UIADD3 UR5, -UR6, URZ, URZ ;  /* 0x0000003f06057290 */ /* 0x000fe2000fffe13f */
[----:B------:R-:W-:-:S03]  /*3850*/  MOV R137, UR8 ;  /* 0x0000000800897c02 */ /* 0x000fc60008000f00 */
[----:B------:R-:W-:Y:S01]  /*3860*/  MOV R136, UR9 ;  /* 0x0000000900887c02 */ /* 0x000fe20008000f00 */
[----:B------:R-:W-:Y:S02]  /*3870*/  USHF.R.S32.HI UR4, URZ, 0x1f, UR5 ;  /* 0x0000001f3f047899 */ /* 0x000fe40008011405 */
.L_x_4981:
        /* <DEDUP_REMOVED lines=64> */
.L_x_4978:
[C---:B------:R-:W-:Y:S04]  /*3c80*/  LEA R130, P0, R8.reuse, R130, 0x1 ;  /* 0x0000008208827211 */ /* 0x040fe800078008ff */
[----:B------:R-:W-:Y:S02]  /*3c90*/  LEA.HI.X R125, R8, R125, R0, 0x1, P0 ;  /* 0x0000007d087d7211 */ /* 0x000fe400000f0c00 */
[----:B------:R-:W-:Y:S03]  /*3ca0*/  IADD3 R86, P0, R130, UR7, RZ ;  /* 0x0000000782567c10 */ /* 0x000fe6000ff1e0ff */
[--C-:B------:R-:W-:Y:S02]  /*3cb0*/  IMAD.MOV.U32 R131, RZ, RZ, R125.reuse ;  /* 0x000000ffff837224 */ /* 0x100fe400078e007d */
[----:B------:R-:W-:Y:S01]  /*3cc0*/  IMAD.X R87, R123, 0x1, R125, P0 ;  /* 0x000000017b577824 */ /* 0x000fe200000e067d */
[----:B------:R-:W-:Y:S02]  /*3cd0*/  ISETP.GE.AND P0, PT, R138, 0x1, PT ;  /* 0x000000018a00780c */ /* 0x000fe40003f06270 */
        /* <DEDUP_REMOVED lines=15> */
[----:B------:R-:W-:Y:S04]  /*3dd0*/  LDSM.16.M88.4 R108, [R119] ;  /* 0x00000000776c783b */ /* 0x000fe80000000200 */
[----:B------:R-:W1:Y:S01]  /*3de0*/  LDSM.16.M88.4 R112, [R118] ;  /* 0x000000007670783b */ /* 0x000e620000000200 */
        /* <DEDUP_REMOVED lines=14> */
[C---:B--2---:R-:W-:Y:S08]  /*3ed0*/  HMMA.16816.F32.BF16 R12, R108.reuse, R88, R12 ;  /* 0x000000586c0c723c */ /* 0x044ff0000004180c */
[C---:B------:R-:W-:Y:S01]  /*3ee0*/  HMMA.16816.F32.BF16 R16, R108.reuse, R90, R16 ;  /* 0x0000005a6c10723c */ /* 0x040fe20000041810 */
[----:B------:R-:W-:Y:S07]  /*3ef0*/  LDSM.16.M88.4 R88, [R121+0x1000] ;  /* 0x001000007958783b */ /* 0x000fee0000000200 */
[C---:B------:R-:W-:Y:S08]  /*3f00*/  HMMA.16816.F32.BF16 R20, R108.reuse, R92, R20 ;  /* 0x0000005c6c14723c */ /* 0x040ff00000041814 */
        /* <DEDUP_REMOVED lines=46> */
[----:B------:R-:W2:Y:S01]  /*41f0*/  LDSM.16.M88.4 R100, [R118+0x2c00] ;  /* 0x002c00007664783b */ /* 0x000ea20000000200 */
[----:B------:R-:W-:Y:S04]  /*4200*/  DEPBAR.LE SB0, 0x0 ;  /* 0x000080000000791a */ /* 0x000fe80000000000 */
[----:B------:R-:W-:Y:S02]  /*4210*/  BAR.SYNC.DEFER_BLOCKING 0x0 ;  /* 0x0000000000007b1d */ /* 0x000fe40000010000 */
[C---:B-1----:R-:W-:Y:S08]  /*4220*/  HMMA.16816.F32.BF16 R12, R96.reuse, R88, R12 ;  /* 0x00000058600c723c */ /* 0x042ff0000004180c */
[C---:B------:R-:W-:Y:S08]  /*4230*/  HMMA.16816.F32.BF16 R16, R96.reuse, R90, R16 ;  /* 0x0000005a6010723c */ /* 0x040ff00000041810 */
[C---:B---3--:R-:W-:Y:S08]  /*4240*/  HMMA.16816.F32.BF16 R20, R96.reuse, R92, R20 ;  /* 0x0000005c6014723c */ /* 0x048ff00000041814 */
[C---:B------:R-:W-:Y:S08]  /*4250*/  HMMA.16816.F32.BF16 R24, R96.reuse, R94, R24 ;  /* 0x0000005e6018723c */ /* 0x040ff00000041818 */
[C---:B--2---:R-:W-:Y:S08]  /*4260*/  HMMA.16816.F32.BF16 R28, R96.reuse, R100, R28 ;  /* 0x00000064601c723c */ /* 0x044ff0000004181c */
[----:B------:R-:W-:Y:S01]  /*4270*/  HMMA.16816.F32.BF16 R32, R96, R102, R32 ;  /* 0x000000666020723c */ /* 0x000fe20000041820 */
[----:B------:R-:W-:Y:S03]  /*4280*/  @!UPT UIADD3 URZ, URZ, URZ, URZ ;  /* 0x0000003f3f3ff290 */ /* 0x000fe6000fffe03f */
[----:B------:R-:W-:-:S11]  /*4290*/  @!P0 BRA `(.L_x_4979) ;  /* 0x000004c000008947 */ /* 0x000fd60003800000 */
[----:B------:R-:W-:Y:S02]  /*42a0*/  MOV R90, UR5 ;  /* 0x00000005005a7c02 */ /* 0x000fe40008000f00 */
[----:B------:R-:W-:Y:S01]  /*42b0*/  MOV R87, UR4 ;  /* 0x0000000400577c02 */ /* 0x000fe20008000f00 */
[----:B------:R-:W-:-:S06]  /*42c0*/  @P6 BRA `(.L_x_4980) ;  /* 0x000003b000006947 */ /* 0x000fcc0003800000 */
        /* <DEDUP_REMOVED lines=59> */
.L_x_4980:
[C---:B------:R-:W-:Y:S04]  /*4680*/  LEA R134, P0, R90.reuse, R134, 0x1 ;  /* 0x000000865a867211 */ /* 0x040fe800078008ff */
[----:B------:R-:W-:Y:S02]  /*4690*/  LEA.HI.X R135, R90, R135, R87, 0x1, P0 ;  /* 0x000000875a877211 */ /* 0x000fe400000f0c57 */
[----:B------:R-:W-:Y:S03]  /*46a0*/  IADD3 R86, P0, R134, UR6, RZ ;  /* 0x0000000686567c10 */ /* 0x000fe6000ff1e0ff */
[----:B------:R-:W-:Y:S01]  /*46b0*/  @!PT LDS RZ, [RZ] ;  /* 0x00000000fffff984 */ /* 0x000fe20000000800 */
[----:B------:R-:W-:Y:S01]  /*46c0*/  @!PT LDS RZ, [RZ] ;  /* 0x00000000fffff984 */ /* 0x000fe20000000800 */
[----:B------:R-:W-:Y:S01]  /*46d0*/  @!PT LDS RZ, [RZ] ;  /* 0x00000000fffff984 */ /* 0x000fe20000000800 */
[----:B------:R1:W-:Y:S02]  /*46e0*/  LDGSTS.E.BYPASS.LTC128B.128 [R124+0x3000], [R134.64] ;  /* 0x03000000867c7fae */ /* 0x0003e4000b901d4a */
[----:B------:R-:W-:Y:S02]  /*46f0*/  IMAD.X R87, R122, 0x1, R135, P0 ;  /* 0x000000017a577824 */ /* 0x000fe400000e0687 */
[----:B------:R1:W-:Y:S04]  /*4700*/  LDGSTS.E.BYPASS.LTC128B.128 [R124+0x4000], [R134.64+0x40] ;  /* 0x04000040867c7fae */ /* 0x0003e8000b901d4a */
[----:B------:R1:W-:Y:S04]  /*4710*/  LDGSTS.E.BYPASS.LTC128B.128 [R124+0x5000], [R134.64+0x80] ;  /* 0x05000080867c7fae */ /* 0x0003e8000b901d4a */
[----:B------:R1:W-:Y:S04]  /*4720*/  LDGSTS.E.BYPASS.LTC128B.128 [R124+0x3800], [R86.64] ;  /* 0x03800000567c7fae */ /* 0x0003e8000b901d4a */
[----:B------:R1:W-:Y:S04]  /*4730*/  LDGSTS.E.BYPASS.LTC128B.128 [R124+0x4800], [R86.64+0x40] ;  /* 0x04800040567c7fae */ /* 0x0003e8000b901d4a */
[----:B------:R1:W-:Y:S04]  /*4740*/  LDGSTS.E.BYPASS.LTC128B.128 [R124+0x5800], [R86.64+0x80] ;  /* 0x05800080567c7fae */ /* 0x0003e8000b901d4a */
[----:B------:R-:W0:Y:S02]  /*4750*/  LDGDEPBAR ;  /* 0x00000000000079af */ /* 0x000e240000000000 */
.L_x_4979:
        /* <DEDUP_REMOVED lines=35> */
[----:B------:R-:W2:Y:S02]  /*4990*/  SHFL.BFLY PT, R2, R89, 0x2, 0x1f ;  /* 0x0c401f0059027f89 */ /* 0x000ea400000e0000 */
[----:B-12---:R-:W-:Y:S02]  /*49a0*/  FMNMX.FTZ R87, R89, R2, !PT ;  /* 0x0000000259577209 */ /* 0x006fe40007810000 */
        /* <DEDUP_REMOVED lines=8> */
[----:B------:R-:W-:Y:S02]  /*4a30*/  FADD.FTZ R84, -R2, R85 ;  /* 0x0000005502547221 */ /* 0x000fe40000010100 */
[----:B------:R-:W-:Y:S01]  /*4a40*/  FADD.FTZ R85, -R0, R3 ;  /* 0x0000000300557221 */ /* 0x000fe20000010100 */
[----:B------:R-:W-:Y:S01]  /*4a50*/  FSEL R104, R104, RZ, P0 ;  /* 0x000000ff68687208 */ /* 0x000fe20000000000 */
[----:B------:R-:W-:Y:S01]  /*4a60*/  FMUL.FTZ R88, R84, c[0x0][0x23c] ;  /* 0x00008f0054587a20 */ /* 0x000fe20000410000 */
[----:B------:R-:W-:Y:S01]  /*4a70*/  FSETP.NEU.FTZ.AND P0, PT, R0, -INF , PT ;  /* 0xff8000000000780b */ /* 0x000fe20003f1d000 */
[----:B------:R-:W-:Y:S01]  /*4a80*/  FMUL.FTZ R3, R85, c[0x0][0x23c] ;  /* 0x00008f0055037a20 */ /* 0x000fe20000410000 */
[----:B------:R-:W-:Y:S01]  /*4a90*/  MOV R85, R2 ;  /* 0x0000000200557202 */ /* 0x000fe20000000f00 */
[--C-:B------:R-:W-:Y:S01]  /*4aa0*/  FFMA.FTZ R109, R4, c[0x0][0x23c], -R104.reuse ;  /* 0x00008f00046d7a23 */ /* 0x100fe20000010868 */
[----:B------:R-:W-:Y:S01]  /*4ab0*/  FSEL R105, R105, RZ, P0 ;  /* 0x000000ff69697208 */ /* 0x000fe20000000000 */
[--C-:B------:R-:W-:Y:S01]  /*4ac0*/  FFMA.FTZ R114, R5, c[0x0][0x23c], -R104.reuse ;  /* 0x00008f0005727a23 */ /* 0x100fe20000010868 */
[----:B------:R-:W1:Y:S01]  /*4ad0*/  MUFU.EX2 R84, R88 ;  /* 0x0000005800547308 */ /* 0x000e620000000800 */
[--C-:B------:R-:W-:Y:S01]  /*4ae0*/  FFMA.FTZ R90, R8, c[0x0][0x23c], -R104.reuse ;  /* 0x00008f00085a7a23 */ /* 0x100fe20000010868 */
[----:B------:R-:W-:Y:S01]  /*4af0*/  ISETP.GT.AND P0, PT, R138, RZ, PT ;  /* 0x000000ff8a00720c */ /* 0x000fe20003f04270 */
[--C-:B------:R-:W-:Y:S02]  /*4b00*/  FFMA.FTZ R108, R6, c[0x0][0x23c], -R105.reuse ;  /* 0x00008f00066c7a23 */ /* 0x100fe40000010869 */
        /* <DEDUP_REMOVED lines=27> */
[----:B------:R-:W3:Y:S01]  /*4cc0*/  MUFU.EX2 R131, R131 ;  /* 0x0000008300837308 */ /* 0x000ee20000000800 */
[C---:B------:R-:W-:Y:S02]  /*4cd0*/  FMUL.FTZ R61, R84.reuse, R61 ;  /* 0x0000003d543d7220 */ /* 0x040fe40000410000 */
[----:B------:R-:W-:Y:S02]  /*4ce0*/  FMUL.FTZ R64, R84, R64 ;  /* 0x0000004054407220 */ /* 0x000fe40000410000 */
[C---:B-1----:R-:W-:Y:S02]  /*4cf0*/  FMUL.FTZ R38, R3.reuse, R38 ;  /* 0x0000002603267220 */ /* 0x042fe40000410000 */
[C---:B------:R-:W-:Y:S02]  /*4d00*/  FMUL.FTZ R39, R3.reuse, R39 ;  /* 0x0000002703277220 */ /* 0x040fe40000410000 */
[C---:B------:R-:W-:Y:S01]  /*4d10*/  FMUL.FTZ R42, R3.reuse, R42 ;  /* 0x0000002a032a7220 */ /* 0x040fe20000410000 */
[----:B------:R-:W-:Y:S01]  /*4d20*/  MUFU.EX2 R90, R90 ;  /* 0x0000005a005a7308 */ /* 0x000fe20000000800 */
[C---:B------:R-:W-:Y:S02]  /*4d30*/  FMUL.FTZ R43, R3.reuse, R43 ;  /* 0x0000002b032b7220 */ /* 0x040fe40000410000 */
[C---:B------:R-:W-:Y:S01]  /*4d40*/  FMUL.FTZ R46, R3.reuse, R46 ;  /* 0x0000002e032e7220 */ /* 0x040fe20000410000 */
[----:B--2---:R-:W-:Y:S01]  /*4d50*/  F2FP.BF16.PACK_AB R92, R114, R109 ;  /* 0x0000006d725c723e */ /* 0x004fe200000010ff */
[C---:B------:R-:W-:Y:S02]  /*4d60*/  FMUL.FTZ R47, R3.reuse, R47 ;  /* 0x0000002f032f7220 */ /* 0x040fe40000410000 */
[C---:B------:R-:W-:Y:S02]  /*4d70*/  FMUL.FTZ R50, R3.reuse, R50 ;  /* 0x0000003203327220 */ /* 0x040fe40000410000 */
[C---:B------:R-:W-:Y:S01]  /*4d80*/  FMUL.FTZ R51, R3.reuse, R51 ;  /* 0x0000003303337220 */ /* 0x040fe20000410000 */
[----:B------:R-:W1:Y:S01]  /*4d90*/  MUFU.EX2 R113, R113 ;  /* 0x0000007100717308 */ /* 0x000e620000000800 */
        /* <DEDUP_REMOVED lines=27> */
[----:B------:R-:W-:Y:S01]  /*4f50*/  FFMA.FTZ R145, R16, c[0x0][0x23c], -R104 ;  /* 0x00008f0010917a23 */ /* 0x000fe20000010868 */
        /* <DEDUP_REMOVED lines=10> */
[----:B------:R-:W3:Y:S02]  /*5000*/  MUFU.EX2 R144, R144 ;  /* 0x0000009000907308 */ /* 0x000ee40000000800 */
[--C-:B------:R-:W-:Y:S02]  /*5010*/  FFMA.FTZ R160, R31, c[0x0][0x23c], -R105.reuse ;  /* 0x00008f001fa07a23 */ /* 0x100fe40000010869 */
[--C-:B------:R-:W-:Y:S02]  /*5020*/  FFMA.FTZ R163, R34, c[0x0][0x23c], -R105.reuse ;  /* 0x00008f0022a37a23 */ /* 0x100fe40000010869 */
[C---:B------:R-:W-:Y:S04]  /*5030*/  HMMA.16816.F32.BF16 R44, R92.reuse, R100, R44 ;  /* 0x000000645c2c723c */ /* 0x040fe8000004182c */
[----:B------:R-:W-:Y:S01]  /*5040*/  FFMA.FTZ R164, R35, c[0x0][0x23c], -R105 ;  /* 0x00008f0023a47a23 */ /* 0x000fe20000010869 */
[----:B------:R-:W-:Y:S01]  /*5050*/  MUFU.EX2 R145, R145 ;  /* 0x0000009100917308 */ /* 0x000fe20000000800 */
[C---:B------:R-:W-:Y:S02]  /*5060*/  FFMA.FTZ R139, R84.reuse, R139, R109 ;  /* 0x0000008b548b7223 */ /* 0x040fe4000001006d */
[C---:B------:R-:W-:Y:S01]  /*5070*/  HMMA.16816.F32.BF16 R48, R92.reuse, R102, R48 ;  /* 0x000000665c30723c */ /* 0x040fe20000041830 */
[----:B------:R-:W4:Y:S03]  /*5080*/  LDSM.16.MT88.4 R100, [R116+0x7000] ;  /* 0x007000007464783b */ /* 0x000f260000004200 */
[----:B------:R-:W-:Y:S02]  /*5090*/  FFMA.FTZ R140, R3, R140, R108 ;  /* 0x0000008c038c7223 */ /* 0x000fe4000001006c */
[--C-:B------:R-:W-:Y:S01]  /*50a0*/  FFMA.FTZ R146, R17, c[0x0][0x23c], -R104.reuse ;  /* 0x00008f0011927a23 */ /* 0x100fe20000010868 */
[----:B------:R-:W-:Y:S01]  /*50b0*/  MUFU.EX2 R147, R147 ;  /* 0x0000009300937308 */ /* 0x000fe20000000800 */
[C---:B------:R-:W-:Y:S01]  /*50c0*/  FMUL.FTZ R80, R84.reuse, R80 ;  /* 0x0000005054507220 */ /* 0x040fe20000410000 */
[----:B------:R-:W-:Y:S03]  /*50d0*/  LDSM.16.MT88.4 R108, [R117+0x7c00] ;  /* 0x007c0000756c783b */ /* 0x000fe60000004200 */
[----:B------:R-:W-:Y:S02]  /*50e0*/  FMUL.FTZ R81, R84, R81 ;  /* 0x0000005154517220 */ /* 0x000fe40000410000 */
[C---:B------:R-:W-:Y:S02]  /*50f0*/  FMUL.FTZ R82, R3.reuse, R82 ;  /* 0x0000005203527220 */ /* 0x040fe40000410000 */
[----:B------:R-:W-:Y:S01]  /*5100*/  FMUL.FTZ R83, R3, R83 ;  /* 0x0000005303537220 */ /* 0x000fe20000410000 */
[----:B------:R-:W5:Y:S01]  /*5110*/  MUFU.EX2 R146, R146 ;  /* 0x0000009200927308 */ /* 0x000f620000000800 */
[--C-:B------:R-:W-:Y:S01]  /*5120*/  FFMA.FTZ R149, R20, c[0x0][0x23c], -R104.reuse ;  /* 0x00008f0014957a23 */ /* 0x100fe20000010868 */
[----:B------:R-:W-:Y:S01]  /*5130*/  MOV R3, R0 ;  /* 0x0000000000037202 */ /* 0x000fe20000000f00 */
[--C-:B------:R-:W-:Y:S02]  /*5140*/  FFMA.FTZ R152, R21, c[0x0][0x23c], -R104.reuse ;  /* 0x00008f0015987a23 */ /* 0x100fe40000010868 */
[--C-:B------:R-:W-:Y:S02]  /*5150*/  FFMA.FTZ R153, R24, c[0x0][0x23c], -R104.reuse ;  /* 0x00008f0018997a23 */ /* 0x100fe40000010868 */
[--C-:B------:R-:W-:Y:S01]  /*5160*/  FFMA.FTZ R150, R25, c[0x0][0x23c], -R104.reuse ;  /* 0x00008f0019967a23 */ /* 0x100fe20000010868 */
[C---:B--2---:R-:W-:Y:S02]  /*5170*/  HMMA.16816.F32.BF16 R52, R92.reuse, R96, R52 ;  /* 0x000000605c34723c */ /* 0x044fe40000041834 */
[----:B------:R-:W2:Y:S01]  /*5180*/  MUFU.EX2 R148, R148 ;  /* 0x0000009400947308 */ /* 0x000ea20000000800 */
[--C-:B------:R-:W-:Y:S02]  /*5190*/  FFMA.FTZ R158, R28, c[0x0][0x23c], -R104.reuse ;  /* 0x00008f001c9e7a23 */ /* 0x100fe40000010868 */
[--C-:B------:R-:W-:Y:S02]  /*51a0*/  FFMA.FTZ R157, R29, c[0x0][0x23c], -R104.reuse ;  /* 0x00008f001d9d7a23 */ /* 0x100fe40000010868 */
[--C-:B------:R-:W-:Y:S01]  /*51b0*/  FFMA.FTZ R161, R32, c[0x0][0x23c], -R104.reuse ;  /* 0x00008f0020a17a23 */ /* 0x100fe20000010868 */
[C---:B------:R-:W-:Y:S01]  /*51c0*/  HMMA.16816.F32.BF16 R56, R92.reuse, R98, R56 ;  /* 0x000000625c38723c */ /* 0x040fe20000041838 */
[----:B------:R-:W1:Y:S03]  /*51d0*/  LDSM.16.MT88.4 R96, [R117+0x8000] ;  /* 0x008000007560783b */ /* 0x000e660000004200 */
[----:B------:R-:W-:Y:S01]  /*51e0*/  FFMA.FTZ R104, R33, c[0x0][0x23c], -R104 ;  /* 0x00008f0021687a23 */ /* 0x000fe20000010868 */
[----:B------:R-:W-:Y:S01]  /*51f0*/  MUFU.EX2 R149, R149 ;  /* 0x0000009500957308 */ /* 0x000fe20000000800 */
[----:B------:R-:W-:Y:S02]  /*5200*/  FADD.FTZ R139, R114, R139 ;  /* 0x0000008b728b7221 */ /* 0x000fe40000010000 */
[C---:B----4-:R-:W-:Y:S04]  /*5210*/  HMMA.16816.F32.BF16 R60, R92.reuse, R100, R60 ;  /* 0x000000645c3c723c */ /* 0x050fe8000004183c */
[----:B------:R-:W-:Y:S02]  /*5220*/  FADD.FTZ R131, R131, R140 ;  /* 0x0000008c83837221 */ /* 0x000fe40000010000 */
[----:B------:R-:W-:Y:S01]  /*5230*/  FADD.FTZ R90, R90, R139 ;  /* 0x0000008b5a5a7221 */ /* 0x000fe20000010000 */
[----:B------:R4:W-:Y:S01]  /*5240*/  MUFU.EX2 R162, R104 ;  /* 0x0000006800a27308 */ /* 0x0009e20000000800 */
[C---:B------:R-:W-:Y:S01]  /*5250*/  HMMA.16816.F32.BF16 R64, R92.reuse, R102, R64 ;  /* 0x000000665c40723c */ /* 0x040fe20000041840 */
[----:B------:R-:W2:Y:S03]  /*5260*/  LDSM.16.MT88.4 R100, [R116+0x8000] ;  /* 0x008000007464783b */ /* 0x000ea60000004200 */
[----:B------:R-:W-:Y:S05]  /*5270*/  FADD.FTZ R112, R112, R131 ;  /* 0x0000008370707221 */ /* 0x000fea0000010000 */
[----:B------:R-:W2:Y:S10]  /*5280*/  MUFU.EX2 R152, R152 ;  /* 0x0000009800987308 */ /* 0x000eb40000000800 */
[----:B------:R-:W-:Y:S01]  /*5290*/  MUFU.EX2 R151, R151 ;  /* 0x0000009700977308 */ /* 0x000fe20000000800 */
[----:B----4-:R-:W-:Y:S01]  /*52a0*/  LDSM.16.MT88.4 R104, [R117+0x6c00] ;  /* 0x006c00007568783b */ /* 0x010fe20000004200 */
[C---:B-1----:R-:W-:Y:S08]  /*52b0*/  HMMA.16816.F32.BF16 R68, R92.reuse, R96, R68 ;  /* 0x000000605c44723c */ /* 0x042ff00000041844 */
[----:B------:R-:W1:Y:S01]  /*52c0*/  MUFU.EX2 R154, R154 ;  /* 0x0000009a009a7308 */ /* 0x000e620000000800 */
[C---:B------:R-:W-:Y:S01]  /*52d0*/  HMMA.16816.F32.BF16 R72, R92.reuse, R98, R72 ;  /* 0x000000625c48723c */ /* 0x040fe20000041848 */
[----:B------:R-:W4:Y:S08]  /*52e0*/  LDSM.16.MT88.4 R96, [R117+0x6400] ;  /* 0x006400007560783b */ /* 0x000f300000004200 */
[----:B------:R-:W-:Y:S01]  /*52f0*/  MUFU.EX2 R153, R153 ;  /* 0x0000009900997308 */ /* 0x000fe20000000800 */
[C---:B--2---:R-:W-:Y:S08]  /*5300*/  HMMA.16816.F32.BF16 R76, R92.reuse, R100, R76 ;  /* 0x000000645c4c723c */ /* 0x044ff0000004184c */
[----:B------:R-:W-:Y:S01]  /*5310*/  HMMA.16816.F32.BF16 R80, R92, R102, R80 ;  /* 0x000000665c50723c */ /* 0x000fe20000041850 */
[----:B------:R-:W2:Y:S01]  /*5320*/  LDSM.16.MT88.4 R100, [R116+0x6400] ;  /* 0x006400007464783b */ /* 0x000ea20000004200 */
[----:B------:R-:W1:Y:S05]  /*5330*/  MUFU.EX2 R150, R150 ;  /* 0x0000009600967308 */ /* 0x000e6a0000000800 */
[----:B------:R-:W-:Y:S02]  /*5340*/  F2FP.BF16.PACK_AB R92, R142, R141 ;  /* 0x0000008d8e5c723e */ /* 0x000fe400000010ff */
[----:B---3--:R-:W-:Y:S03]  /*5350*/  F2FP.BF16.PACK_AB R93, R144, R143 ;  /* 0x0000008f905d723e */ /* 0x008fe600000010ff */
[----:B-----5:R-:W-:Y:S01]  /*5360*/  F2FP.BF16.PACK_AB R94, R146, R145 ;  /* 0x00000091925e723e */ /* 0x020fe200000010ff */
[----:B------:R-:W-:Y:S01]  /*5370*/  MUFU.EX2 R155, R155 ;  /* 0x0000009b009b7308 */ /* 0x000fe20000000800 */
[----:B------:R-:W-:Y:S09]  /*5380*/  F2FP.BF16.PACK_AB R95, R148, R147 ;  /* 0x00000093945f723e */ /* 0x000ff200000010ff */
[----:B------:R-:W3:Y:S01]  /*5390*/  MUFU.EX2 R156, R156 ;  /* 0x0000009c009c7308 */ /* 0x000ee20000000800 */
[C---:B----4-:R-:W-:Y:S08]  /*53a0*/  HMMA.16816.F32.BF16 R36, R92.reuse, R96, R36 ;  /* 0x000000605c24723c */ /* 0x050ff00000041824 */
[C---:B------:R-:W-:Y:S01]  /*53b0*/  HMMA.16816.F32.BF16 R40, R92.reuse, R98, R40 ;  /* 0x000000625c28723c */ /* 0x040fe20000041828 */
[----:B------:R-:W4:Y:S01]  /*53c0*/  LDSM.16.MT88.4 R96, [R117+0x7400] ;  /* 0x007400007560783b */ /* 0x000f220000004200 */
[----:B------:R-:W-:Y:S06]  /*53d0*/  MUFU.EX2 R158, R158 ;  /* 0x0000009e009e7308 */ /* 0x000fec0000000800 */
[C---:B--2---:R-:W-:Y:S04]  /*53e0*/  HMMA.16816.F32.BF16 R44, R92.reuse, R100, R44 ;  /* 0x000000645c2c723c */ /* 0x044fe8000004182c */
[----:B------:R-:W2:Y:S04]  /*53f0*/  MUFU.EX2 R157, R157 ;  /* 0x0000009d009d7308 */ /* 0x000ea80000000800 */
[C---:B------:R-:W-:Y:S01]  /*5400*/  HMMA.16816.F32.BF16 R48, R92.reuse, R102, R48 ;  /* 0x000000665c30723c */ /* 0x040fe20000041830 */
[----:B------:R-:W5:Y:S05]  /*5410*/  LDSM.16.MT88.4 R100, [R116+0x7400] ;  /* 0x007400007464783b */ /* 0x000f6a0000004200 */
[----:B------:R-:W-:Y:S10]  /*5420*/  MUFU.EX2 R159, R159 ;  /* 0x0000009f009f7308 */ /* 0x000ff40000000800 */
[----:B------:R-:W1:Y:S01]  /*5430*/  MUFU.EX2 R160, R160 ;  /* 0x000000a000a07308 */ /* 0x000e620000000800 */
[C---:B----4-:R-:W-:Y:S09]  /*5440*/  HMMA.16816.F32.BF16 R52, R92.reuse, R96, R52 ;  /* 0x000000605c34723c */ /* 0x050ff20000041834 */
[----:B------:R-:W4:Y:S01]  /*5450*/  MUFU.EX2 R161, R161 ;  /* 0x000000a100a17308 */ /* 0x000f220000000800 */
[C---:B------:R-:W-:Y:S01]  /*5460*/  HMMA.16816.F32.BF16 R56, R92.reuse, R98, R56 ;  /* 0x000000625c38723c */ /* 0x040fe20000041838 */
[----:B------:R-:W1:Y:S08]  /*5470*/  LDSM.16.MT88.4 R96, [R117+0x8400] ;  /* 0x008400007560783b */ /* 0x000e700000004200 */
[----:B------:R-:W-:Y:S01]  /*5480*/  MUFU.EX2 R163, R163 ;  /* 0x000000a300a37308 */ /* 0x000fe20000000800 */
[C---:B-----5:R-:W-:Y:S09]  /*5490*/  HMMA.16816.F32.BF16 R60, R92.reuse, R100, R60 ;  /* 0x000000645c3c723c */ /* 0x060ff2000004183c */
[----:B------:R-:W5:Y:S01]  /*54a0*/  MUFU.EX2 R164, R164 ;  /* 0x000000a400a47308 */ /* 0x000f620000000800 */
        /* <DEDUP_REMOVED lines=11> */
[----:B---3--:R-:W-:Y:S07]  /*5560*/  F2FP.BF16.PACK_AB R95, R156, R155 ;  /* 0x0000009b9c5f723e */ /* 0x008fee00000010ff */
        /* <DEDUP_REMOVED lines=20> */
[----:B----4-:R-:W-:Y:S02]  /*56b0*/  F2FP.BF16.PACK_AB R94, R162, R161 ;  /* 0x000000a1a25e723e */ /* 0x010fe400000010ff */
[----:B-----5:R-:W-:Y:S07]  /*56c0*/  F2FP.BF16.PACK_AB R95, R164, R163 ;  /* 0x000000a3a45f723e */ /* 0x020fee00000010ff */
[C---:B------:R-:W-:Y:S08]  /*56d0*/  HMMA.16816.F32.BF16 R36, R92.reuse, R104, R36 ;  /* 0x000000685c24723c */ /* 0x040ff00000041824 */
[C---:B------:R-:W-:Y:S01]  /*56e0*/  HMMA.16816.F32.BF16 R40, R92.reuse, R106, R40 ;  /* 0x0000006a5c28723c */ /* 0x040fe20000041828 */
[----:B------:R-:W3:Y:S07]  /*56f0*/  LDSM.16.MT88.4 R104, [R117+0x8c00] ;  /* 0x008c00007568783b */ /* 0x000eee0000004200 */
[C---:B-1----:R-:W-:Y:S08]  /*5700*/  HMMA.16816.F32.BF16 R44, R92.reuse, R96, R44 ;  /* 0x000000605c2c723c */ /* 0x042ff0000004182c */
[C---:B------:R-:W-:Y:S01]  /*5710*/  HMMA.16816.F32.BF16 R48, R92.reuse, R98, R48 ;  /* 0x000000625c30723c */ /* 0x040fe20000041830 */
[----:B------:R-:W1:Y:S07]  /*5720*/  LDSM.16.MT88.4 R96, [R116+0x8c00] ;  /* 0x008c00007460783b */ /* 0x000e6e0000004200 */
[C---:B------:R-:W-:Y:S08]  /*5730*/  HMMA.16816.F32.BF16 R52, R92.reuse, R108, R52 ;  /* 0x0000006c5c34723c */ /* 0x040ff00000041834 */
[C---:B------:R-:W-:Y:S08]  /*5740*/  HMMA.16816.F32.BF16 R56, R92.reuse, R110, R56 ;  /* 0x0000006e5c38723c */ /* 0x040ff00000041838 */
[C---:B--2---:R-:W-:Y:S07]  /*5750*/  HMMA.16816.F32.BF16 R60, R92.reuse, R100, R60 ;  /* 0x000000645c3c723c */ /* 0x044fee000004183c */
[----:B------:R-:W-:Y:S01]  /*5760*/  FADD.FTZ R100, R113, R90 ;  /* 0x0000005a71647221 */ /* 0x000fe20000010000 */
[C---:B------:R-:W-:Y:S04]  /*5770*/  HMMA.16816.F32.BF16 R64, R92.reuse, R102, R64 ;  /* 0x000000665c40723c */ /* 0x040fe80000041840 */
[----:B------:R-:W-:Y:S02]  /*5780*/  FADD.FTZ R90, R115, R112 ;  /* 0x00000070735a7221 */ /* 0x000fe40000010000 */
[----:B------:R-:W-:Y:S02]  /*5790*/  FADD.FTZ R141, R141, R100 ;  /* 0x000000648d8d7221 */ /* 0x000fe40000010000 */
[----:B------:R-:W-:Y:S01]  /*57a0*/  FADD.FTZ R143, R143, R90 ;  /* 0x0000005a8f8f7221 */ /* 0x000fe20000010000 */
[C---:B---3--:R-:W-:Y:S03]  /*57b0*/  HMMA.16816.F32.BF16 R68, R92.reuse, R104, R68 ;  /* 0x000000685c44723c */ /* 0x048fe60000041844 */
[----:B------:R-:W-:Y:S01]  /*57c0*/  FADD.FTZ R142, R142, R141 ;  /* 0x0000008d8e8e7221 */ /* 0x000fe20000010000 */
[----:B------:R-:W-:Y:S01]  /*57d0*/  IADD3 R90, R138, -0x1, RZ ;  /* 0xffffffff8a5a7810 */ /* 0x000fe20007ffe0ff */
[----:B------:R-:W-:Y:S02]  /*57e0*/  FADD.FTZ R144, R144, R143 ;  /* 0x0000008f90907221 */ /* 0x000fe40000010000 */
[----:B------:R-:W-:Y:S01]  /*57f0*/  FADD.FTZ R145, R145, R142 ;  /* 0x0000008e91917221 */ /* 0x000fe20000010000 */
[C---:B------:R-:W-:Y:S04]  /*5800*/  HMMA.16816.F32.BF16 R72, R92.reuse, R106, R72 ;  /* 0x0000006a5c48723c */ /* 0x040fe80000041848 */
[----:B------:R-:W-:Y:S01]  /*5810*/  FADD.FTZ R147, R147, R144 ;  /* 0x0000009093937221 */ /* 0x000fe20000010000 */
[----:B------:R-:W-:Y:S01]  /*5820*/  MOV R138, R90 ;  /* 0x0000005a008a7202 */ /* 0x000fe20000000f00 */
        /* <DEDUP_REMOVED lines=21> */
.L_x_4977:
[----:B------:R-:W1:Y:S01]  /*5980*/  SHFL.BFLY PT, R4, R139, 0x2, 0x1f ;  /* 0x0c401f008b047f89 */ /* 0x000e6200000e0000 */
[----:B------:R-:W-:Y:S01]  /*5990*/  MOV R11, 0x3f800000 ;  /* 0x3f800000000b7802 */ /* 0x000fe20000000f00 */
[----:B------:R-:W-:Y:S01]  /*59a0*/  ULDC.U8 UR4, c[0x0][0x328] ;  /* 0x0000ca0000047ab9 */ /* 0x000fe20000000000 */
[----:B------:R-:W-:Y:S01]  /*59b0*/  BSSY B0, `(.L_x_4982) ;  /* 0x00000b9000007945 */ /* 0x000fe20003800000 */
[----:B------:R-:W2:Y:S01]  /*59c0*/  SHFL.BFLY PT, R5, R140, 0x2, 0x1f ;  /* 0x0c401f008c057f89 */ /* 0x000ea200000e0000 */
[----:B------:R-:W-:-:S03]  /*59d0*/  LEA R133, R133, R132, 0x4 ;  /* 0x0000008485857211 */ /* 0x000fc600078e20ff */
[----:B------:R-:W3:Y:S01]  /*59e0*/  S2R R7, SR_TID.X ;  /* 0x0000000000077919 */ /* 0x000ee20000002100 */
[----:B-1----:R-:W-:-:S03]  /*59f0*/  FADD.FTZ R3, R4, R139 ;  /* 0x0000008b04037221 */ /* 0x002fc60000010000 */
[----:B------:R-:W1:Y:S01]  /*5a00*/  S2R R4, SR_TID.X ;  /* 0x0000000000047919 */ /* 0x000e620000002100 */
[----:B--2---:R-:W-:-:S03]  /*5a10*/  FADD.FTZ R12, R5, R140 ;  /* 0x0000008c050c7221 */ /* 0x004fc60000010000 */
[----:B------:R-:W2:Y:S01]  /*5a20*/  SHFL.BFLY PT, R10, R3, 0x1, 0x1f ;  /* 0x0c201f00030a7f89 */ /* 0x000ea200000e0000 */
[----:B---3--:R-:W-:-:S03]  /*5a30*/  SHF.R.S32.HI R6, RZ, 0x1f, R7 ;  /* 0x0000001fff067819 */ /* 0x008fc60000011407 */
[----:B------:R-:W3:Y:S01]  /*5a40*/  SHFL.BFLY PT, R9, R12, 0x1, 0x1f ;  /* 0x0c201f000c097f89 */ /* 0x000ee200000e0000 */
[CC--:B------:R-:W-:Y:S02]  /*5a50*/  LEA.HI R8, R6.reuse, R7.reuse, RZ, 0x2 ;  /* 0x0000000706087211 */ /* 0x0c0fe400078f10ff */
[-C--:B------:R-:W-:Y:S02]  /*5a60*/  LEA.HI R6, R6, R7.reuse, RZ, 0x5 ;  /* 0x0000000706067211 */ /* 0x080fe400078f28ff */
[----:B------:R-:W-:Y:S02]  /*5a70*/  LOP3.LUT R8, R8, 0xfffffffc, RZ, 0xc0, !PT ;  /* 0xfffffffc08087812 */ /* 0x000fe400078ec0ff */
[----:B------:R-:W-:Y:S02]  /*5a80*/  SHF.R.S32.HI R5, RZ, 0x5, R6 ;  /* 0x00000005ff057819 */ /* 0x000fe40000011406 */
[----:B------:R-:W-:Y:S02]  /*5a90*/  IADD3 R8, -R8, R7, RZ ;  /* 0x0000000708087210 */ /* 0x000fe40007ffe1ff */
[----:B------:R-:W-:-:S03]  /*5aa0*/  LOP3.LUT R6, R6, 0xffffffe0, RZ, 0xc0, !PT ;  /* 0xffffffe006067812 */ /* 0x000fc600078ec0ff */
[----:B------:R-:W-:Y:S02]  /*5ab0*/  IMAD R5, R5, 0x100, R8 ;  /* 0x0000010005057824 */ /* 0x000fe400078e0208 */
[----:B------:R-:W-:Y:S01]  /*5ac0*/  IMAD.IADD R7, R7, 0x1, -R6 ;  /* 0x0000000107077824 */ /* 0x000fe200078e0a06 */
[----:B------:R-:W-:Y:S01]  /*5ad0*/  MOV R6, 0x7f800000 ;  /* 0x7f80000000067802 */ /* 0x000fe20000000f00 */
[----:B--2---:R-:W-:Y:S01]  /*5ae0*/  FADD.FTZ R10, R3, R10 ;  /* 0x0000000a030a7221 */ /* 0x004fe20000010000 */
[----:B-1----:R-:W-:Y:S01]  /*5af0*/  SHF.R.S32.HI R3, RZ, 0x1f, R4 ;  /* 0x0000001fff037819 */ /* 0x002fe20000011404 */
[----:B---3--:R-:W-:-:S03]  /*5b00*/  FADD.FTZ R9, R12, R9 ;  /* 0x000000090c097221 */ /* 0x008fc60000010000 */
[----:B------:R-:W-:Y:S02]  /*5b10*/  LEA.HI R3, R3, R4, RZ, 0x2 ;  /* 0x0000000403037211 */ /* 0x000fe400078f10ff */
[----:B------:R-:W-:Y:S02]  /*5b20*/  FSETP.NE.FTZ.AND P3, PT, R10, RZ, PT ;  /* 0x000000ff0a00720b */ /* 0x000fe40003f75000 */
[----:B------:R-:W-:Y:S02]  /*5b30*/  SHF.R.S32.HI R3, RZ, 0x2, R3 ;  /* 0x00000002ff037819 */ /* 0x000fe40000011403 */
[----:B------:R-:W-:Y:S02]  /*5b40*/  FSETP.NE.FTZ.AND P2, PT, R9, RZ, PT ;  /* 0x000000ff0900720b */ /* 0x000fe40003f55000 */
[----:B------:R-:W-:Y:S02]  /*5b50*/  SHF.R.S32.HI R4, RZ, 0x1f, R3 ;  /* 0x0000001fff047819 */ /* 0x000fe40000011403 */
[----:B------:R-:W-:-:S02]  /*5b60*/  MOV R12, 0x3f800000 ;  /* 0x3f800000000c7802 */ /* 0x000fc40000000f00 */
[----:B------:R-:W-:-:S03]  /*5b70*/  LEA.HI R4, R4, R3, RZ, 0x3 ;  /* 0x0000000304047211 */ /* 0x000fc600078f18ff */
[----:B------:R-:W1:Y:S01]  /*5b80*/  @P3 MUFU.RCP R11, R10 ;  /* 0x0000000a000b3308 */ /* 0x000e620000001000 */
[----:B------:R-:W-:-:S04]  /*5b90*/  LOP3.LUT R4, R4, 0xfffffff8, RZ, 0xc0, !PT ;  /* 0xfffffff804047812 */ /* 0x000fc800078ec0ff */
[----:B------:R-:W-:-:S03]  /*5ba0*/  IADD3 R4, R3, -R4, RZ ;  /* 0x8000000403047210 */ /* 0x000fc60007ffe0ff */
[----:B------:R-:W2:Y:S01]  /*5bb0*/  @P2 MUFU.RCP R12, R9 ;  /* 0x00000009000c2308 */ /* 0x000ea20000001000 */
[----:B------:R-:W-:-:S04]  /*5bc0*/  LEA.HI R8, R4, R4, RZ, 0x1 ;  /* 0x0000000404087211 */ /* 0x000fc800078f08ff */
[----:B------:R-:W-:Y:S02]  /*5bd0*/  LOP3.LUT R15, R8, 0x3fffffe, RZ, 0xc0, !PT ;  /* 0x03fffffe080f7812 */ /* 0x000fe400078ec0ff */
[----:B------:R-:W-:Y:S01]  /*5be0*/  SHF.R.S32.HI R13, RZ, 0x1, R8 ;  /* 0x00000001ff0d7819 */ /* 0x000fe20000011408 */
[----:B-1----:R-:W-:Y:S01]  /*5bf0*/  FMUL.FTZ R36, R11, R36 ;  /* 0x000000240b247220 */ /* 0x002fe20000410000 */
[----:B------:R-:W-:Y:S01]  /*5c00*/  @P2 MUFU.LG2 R9, R9 ;  /* 0x0000000900092308 */ /* 0x000fe20000000c00 */
[----:B------:R-:W-:Y:S01]  /*5c10*/  IMAD.IADD R4, R4, 0x1, -R15 ;  /* 0x0000000104047824 */ /* 0x000fe200078e0a0f */
[----:B------:R-:W-:Y:S01]  /*5c20*/  SHF.L.U32 R8, R13, 0x6, RZ ;  /* 0x000000060d087819 */ /* 0x000fe200000006ff */
[----:B------:R-:W-:Y:S01]  /*5c30*/  FMUL.FTZ R37, R11, R37 ;  /* 0x000000250b257220 */ /* 0x000fe20000410000 */
[----:B------:R-:W-:Y:S01]  /*5c40*/  LOP3.LUT P0, RZ, R13, 0x2, RZ, 0xc0, !PT ;  /* 0x000000020dff7812 */ /* 0x000fe2000780c0ff */
[----:B------:R-:W-:Y:S01]  /*5c50*/  FMUL.FTZ R40, R11, R40 ;  /* 0x000000280b287220 */ /* 0x000fe20000410000 */
[----:B------:R-:W-:Y:S01]  /*5c60*/  LOP3.LUT R8, R8, 0xc0, RZ, 0xc0, !PT ;  /* 0x000000c008087812 */ /* 0x000fe200078ec0ff */
[----:B--2---:R-:W-:Y:S01]  /*5c70*/  FMUL.FTZ R39, R12, R39 ;  /* 0x000000270c277220 */ /* 0x004fe20000410000 */
[----:B------:R-:W-:Y:S01]  /*5c80*/  LEA R4, R4, R5, 0x4 ;  /* 0x0000000504047211 */ /* 0x000fe200078e20ff */
[----:B------:R-:W-:Y:S01]  /*5c90*/  FMUL.FTZ R38, R12, R38 ;  /* 0x000000260c267220 */ /* 0x000fe20000410000 */
[----:B------:R-:W-:Y:S01]  /*5ca0*/  LOP3.LUT R5, R13, 0x1, RZ, 0xc0, !PT ;  /* 0x000000010d057812 */ /* 0x000fe200078ec0ff */
[----:B------:R-:W-:Y:S01]  /*5cb0*/  FMUL.FTZ R41, R11, R41 ;  /* 0x000000290b297220 */ /* 0x000fe20000410000 */
[----:B------:R-:W-:Y:S01]  /*5cc0*/  LEA.HI R15, R8, R8, RZ, 0x1d ;  /* 0x00000008080f7211 */ /* 0x000fe200078fe8ff */
[C---:B------:R-:W-:Y:S01]  /*5cd0*/  FMUL.FTZ R43, R12.reuse, R43 ;  /* 0x0000002b0c2b7220 */ /* 0x040fe20000410000 */
[----:B------:R-:W-:Y:S01]  /*5ce0*/  ISETP.NE.U32.AND P1, PT, R5, 0x1, PT ;  /* 0x000000010500780c */ /* 0x000fe20003f25070 */
[----:B------:R-:W-:Y:S01]  /*5cf0*/  FMUL.FTZ R42, R12, R42 ;  /* 0x0000002a0c2a7220 */ /* 0x000fe20000410000 */
[----:B------:R-:W-:Y:S01]  /*5d00*/  LEA R4, R4, R15, 0x1 ;  /* 0x0000000f04047211 */ /* 0x000fe200078e08ff */
[----:B------:R-:W-:Y:S01]  /*5d10*/  FMUL.FTZ R44, R11, R44 ;  /* 0x0000002c0b2c7220 */ /* 0x000fe20000410000 */
[----:B------:R-:W-:Y:S01]  /*5d20*/  F2FP.BF16.PACK_AB R36, R37, R36 ;  /* 0x000000242524723e */ /* 0x000fe200000010ff */
[----:B------:R-:W-:Y:S01]  /*5d30*/  FMUL.FTZ R45, R11, R45 ;  /* 0x0000002d0b2d7220 */ /* 0x000fe20000410000 */
[----:B------:R-:W-:Y:S01]  /*5d40*/  F2FP.BF16.PACK_AB R38, R39, R38 ;  /* 0x000000262726723e */ /* 0x000fe200000010ff */
[----:B------:R-:W-:Y:S01]  /*5d50*/  IMAD.SHL.U32 R5, R4, 0x2, RZ ;  /* 0x0000000204057824 */ /* 0x000fe200078e00ff */
[----:B------:R-:W-:Y:S01]  /*5d60*/  MOV R4, 0x20 ;  /* 0x0000002000047802 */ /* 0x000fe20000000f00 */
[C---:B------:R-:W-:Y:S01]  /*5d70*/  FMUL.FTZ R47, R12.reuse, R47 ;  /* 0x0000002f0c2f7220 */ /* 0x040fe20000410000 */
[----:B------:R-:W-:Y:S01]  /*5d80*/  F2FP.BF16.PACK_AB R40, R41, R40 ;  /* 0x000000282928723e */ /* 0x000fe200000010ff */
[----:B------:R-:W-:Y:S01]  /*5d90*/  FMUL.FTZ R46, R12, R46 ;  /* 0x0000002e0c2e7220 */ /* 0x000fe20000410000 */
[----:B------:R-:W-:Y:S01]  /*5da0*/  IADD3 R13, R5, -0x10, RZ ;  /* 0xfffffff0050d7810 */ /* 0x000fe20007ffe0ff */
[C---:B------:R-:W-:Y:S01]  /*5db0*/  FMUL.FTZ R48, R11.reuse, R48 ;  /* 0x000000300b307220 */ /* 0x040fe20000410000 */
[----:B------:R-:W-:Y:S01]  /*5dc0*/  SEL R4, R4, 0xffffffe0, !P0 ;  /* 0xffffffe004047807 */ /* 0x000fe20004000000 */
[----:B------:R-:W-:Y:S01]  /*5dd0*/  FMUL.FTZ R49, R11, R49 ;  /* 0x000000310b317220 */ /* 0x000fe20000410000 */
[----:B------:R-:W-:Y:S01]  /*5de0*/  @P1 IADD3 R13, R5, 0x10, RZ ;  /* 0x00000010050d1810 */ /* 0x000fe20007ffe0ff */
[C---:B------:R-:W-:Y:S01]  /*5df0*/  FMUL.FTZ R51, R12.reuse, R51 ;  /* 0x000000330c337220 */ /* 0x040fe20000410000 */
[----:B------:R-:W-:Y:S01]  /*5e00*/  F2FP.BF16.PACK_AB R42, R43, R42 ;  /* 0x0000002a2b2a723e */ /* 0x000fe200000010ff */
[C---:B------:R-:W-:Y:S01]  /*5e10*/  FMUL.FTZ R50, R12.reuse, R50 ;  /* 0x000000320c327220 */ /* 0x040fe20000410000 */
[----:B------:R-:W-:Y:S01]  /*5e20*/  F2FP.BF16.PACK_AB R44, R45, R44 ;  /* 0x0000002c2d2c723e */ /* 0x000fe200000010ff */
[----:B------:R-:W-:Y:S01]  /*5e30*/  FMUL.FTZ R52, R11, R52 ;  /* 0x000000340b347220 */ /* 0x000fe20000410000 */
[----:B------:R-:W-:Y:S01]  /*5e40*/  F2FP.BF16.PACK_AB R46, R47, R46 ;  /* 0x0000002e2f2e723e */ /* 0x000fe200000010ff */
[----:B------:R-:W-:Y:S01]  /*5e50*/  FMUL.FTZ R53, R11, R53 ;  /* 0x000000350b357220 */ /* 0x000fe20000410000 */
[----:B------:R-:W-:Y:S01]  /*5e60*/  IADD3 R15, R5, R4, RZ ;  /* 0x00000004050f7210 */ /* 0x000fe20007ffe0ff */
[C---:B------:R-:W-:Y:S01]  /*5e70*/  FMUL.FTZ R55, R12.reuse, R55 ;  /* 0x000000370c377220 */ /* 0x040fe20000410000 */
[----:B------:R-:W-:Y:S01]  /*5e80*/  F2FP.BF16.PACK_AB R48, R49, R48 ;  /* 0x000000303130723e */ /* 0x000fe200000010ff */
[----:B------:R-:W-:Y:S01]  /*5e90*/  FMUL.FTZ R54, R12, R54 ;  /* 0x000000360c367220 */ /* 0x000fe20000410000 */
[----:B------:R-:W-:Y:S01]  /*5ea0*/  F2FP.BF16.PACK_AB R50, R51, R50 ;  /* 0x000000323332723e */ /* 0x000fe200000010ff */
[C---:B------:R-:W-:Y:S01]  /*5eb0*/  FMUL.FTZ R56, R11.reuse, R56 ;  /* 0x000000380b387220 */ /* 0x040fe20000410000 */
[----:B------:R-:W-:Y:S01]  /*5ec0*/  IADD3 R37, R4, R13, RZ ;  /* 0x0000000d04257210 */ /* 0x000fe20007ffe0ff */
[----:B------:R-:W-:Y:S01]  /*5ed0*/  FMUL.FTZ R57, R11, R57 ;  /* 0x000000390b397220 */ /* 0x000fe20000410000 */
[----:B------:R-:W-:Y:S01]  /*5ee0*/  F2FP.BF16.PACK_AB R52, R53, R52 ;  /* 0x000000343534723e */ /* 0x000fe200000010ff */
[C---:B------:R-:W-:Y:S01]  /*5ef0*/  FMUL.FTZ R59, R12.reuse, R59 ;  /* 0x0000003b0c3b7220 */ /* 0x040fe20000410000 */
[----:B------:R-:W-:Y:S01]  /*5f00*/  F2FP.BF16.PACK_AB R54, R55, R54 ;  /* 0x000000363736723e */ /* 0x000fe200000010ff */
        /* <DEDUP_REMOVED lines=45> */
[----:B------:R-:W1:Y:S01]  /*61e0*/  @P3 MUFU.LG2 R10, R10 ;  /* 0x0000000a000a3308 */ /* 0x000e620000000c00 */
[----:B------:R-:W-:Y:S01]  /*61f0*/  FMUL.FTZ R11, R11, R81 ;  /* 0x000000510b0b7220 */ /* 0x000fe20000410000 */
[----:B------:R-:W-:Y:S01]  /*6200*/  F2FP.BF16.PACK_AB R78, R79, R78 ;  /* 0x0000004e4f4e723e */ /* 0x000fe200000010ff */
[----:B------:R-:W-:Y:S01]  /*6210*/  FMUL.FTZ R12, R12, R82 ;  /* 0x000000520c0c7220 */ /* 0x000fe20000410000 */
[----:B------:R-:W-:Y:S01]  /*6220*/  STS [R13+0x1200], R58 ;  /* 0x0012003a0d007388 */ /* 0x000fe20000000800 */
[----:B------:R-:W-:-:S02]  /*6230*/  ISETP.NE.AND P0, PT, RZ, UR4, PT ;  /* 0x00000004ff007c0c */ /* 0x000fc4000bf05270 */
[----:B------:R-:W-:Y:S01]  /*6240*/  F2FP.BF16.PACK_AB R11, R11, R80 ;  /* 0x000000500b0b723e */ /* 0x000fe200000010ff */
[----:B------:R-:W-:Y:S01]  /*6250*/  STS [R15+0x1000], R60 ;  /* 0x0010003c0f007388 */ /* 0x000fe20000000800 */
[----:B------:R-:W-:Y:S02]  /*6260*/  F2FP.BF16.PACK_AB R83, R83, R12 ;  /* 0x0000000c5353723e */ /* 0x000fe400000010ff */
[----:B------:R-:W-:Y:S01]  /*6270*/  LOP3.LUT P1, RZ, R7, 0x3, RZ, 0xc0, !PT ;  /* 0x0000000307ff7812 */ /* 0x000fe2000782c0ff */
[----:B------:R-:W-:Y:S01]  /*6280*/  STS [R15+0x1200], R62 ;  /* 0x0012003e0f007388 */ /* 0x000fe20000000800 */
[----:B------:R-:W-:-:S03]  /*6290*/  MOV R7, 0x7f800000 ;  /* 0x7f80000000077802 */ /* 0x000fc60000000f00 */
        /* <DEDUP_REMOVED lines=10> */
[----:B------:R-:W-:Y:S06]  /*6340*/  BAR.SYNC.DEFER_BLOCKING 0x0 ;  /* 0x0000000000007b1d */ /* 0x000fec0000010000 */
[----:B------:R-:W3:Y:S04]  /*6350*/  S2R R4, SR_CTAID.Z ;  /* 0x0000000000047919 */ /* 0x000ee80000002700 */
[----:B------:R-:W4:Y:S01]  /*6360*/  S2R R8, SR_CTAID.Y ;  /* 0x0000000000087919 */ /* 0x000f220000002600 */
[----:B-1----:R-:W-:-:S02]  /*6370*/  @P3 FMUL.FTZ R11, R10, 0.69314718246459960938 ;  /* 0x3f3172180a0b3820 */ /* 0x002fc40000410000 */
[----:B--2---:R-:W-:Y:S02]  /*6380*/  @P2 FMUL.FTZ R37, R9, 0.69314718246459960938 ;  /* 0x3f31721809252820 */ /* 0x004fe40000410000 */
[----:B------:R-:W-:Y:S01]  /*6390*/  @P3 FFMA.FTZ R6, R2, c[0x0][0x238], R11 ;  /* 0x00008e0002063a23 */ /* 0x000fe2000001000b */
[----:B------:R1:W2:Y:S01]  /*63a0*/  LDS.128 R28, [R124] ;  /* 0x000000007c1c7984 */ /* 0x0002a20000000c00 */
[----:B------:R-:W-:-:S03]  /*63b0*/  @P2 FFMA.FTZ R7, R0, c[0x0][0x238], R37 ;  /* 0x00008e0000072a23 */ /* 0x000fc60000010025 */
[----:B------:R1:W1:Y:S01]  /*63c0*/  LDS.128 R24, [R124+0x800] ;  /* 0x000800007c187984 */ /* 0x0002620000000c00 */
[----:B---3--:R-:W-:-:S03]  /*63d0*/  @P0 IMAD R5, R4, c[0x0][0x234], RZ ;  /* 0x00008d0004050a24 */ /* 0x008fc600078e02ff */
[----:B------:R3:W1:Y:S01]  /*63e0*/  LDS.128 R20, [R124+0x1000] ;  /* 0x001000007c147984 */ /* 0x0006620000000c00 */
[----:B----4-:R-:W-:-:S03]  /*63f0*/  @!P0 IMAD R9, R8, c[0x0][0x1c0], R4 ;  /* 0x0000700008098a24 */ /* 0x010fc600078e0204 */
[----:B------:R3:W4:Y:S01]  /*6400*/  LDS.128 R16, [R124+0x1800] ;  /* 0x001800007c107984 */ /* 0x0007220000000c00 */
[----:B------:R-:W-:Y:S02]  /*6410*/  @P0 IMAD R5, R8, c[0x0][0x214], R5 ;  /* 0x0000850008050a24 */ /* 0x000fe400078e0205 */
[----:B------:R-:W-:Y:S01]  /*6420*/  @!P0 IMAD R5, R9, c[0x0][0x214], RZ ;  /* 0x0000850009058a24 */ /* 0x000fe200078e02ff */
        /* <DEDUP_REMOVED lines=17> */
.L_x_4983:
[----:B------:R-:W-:Y:S05]  /*6540*/  BSYNC B0 ;  /* 0x0000000000007941 */ /* 0x000fea0003800000 */
.L_x_4982:
[----:B------:R-:W5:Y:S01]  /*6550*/  S2R R5, SR_CTAID.X ;  /* 0x0000000000057919 */ /* 0x000f620000002500 */
[----:B------:R-:W-:Y:S02]  /*6560*/  SHF.R.S32.HI R127, RZ, 0x1f, R126 ;  /* 0x0000001fff7f7819 */ /* 0x000fe4000001147e */
[----:B------:R-:W-:Y:S02]  /*6570*/  SHF.R.S32.HI R0, RZ, 0x1f, R8 ;  /* 0x0000001fff007819 */ /* 0x000fe40000011408 */
[----:B-----5:R-:W-:-:S04]  /*6580*/  SHF.L.U32 R5, R5, 0x6, RZ ;  /* 0x0000000605057819 */ /* 0x020fc800000006ff */
[----:B------:R-:W-:Y:S01]  /*6590*/  SHF.R.S32.HI R2, RZ, 0x1f, R5 ;  /* 0x0000001fff027819 */ /* 0x000fe20000011405 */
[----:B---3--:R-:W-:-:S04]  /*65a0*/  IMAD.WIDE.U32 R6, R5, c[0x0][0x1e8], R126 ;  /* 0x00007a0005067a25 */ /* 0x008fc800078e007e */
[----:B------:R-:W-:-:S04]  /*65b0*/  IMAD R2, R2, c[0x0][0x1e8], RZ ;  /* 0x00007a0002027a24 */ /* 0x000fc800078e02ff */
[----:B------:R-:W-:Y:S02]  /*65c0*/  IMAD R2, R5, c[0x0][0x1ec], R2 ;  /* 0x00007b0005027a24 */ /* 0x000fe400078e0202 */
[----:B------:R-:W-:Y:S01]  /*65d0*/  IMAD R5, R0, c[0x0][0x1e0], RZ ;  /* 0x0000780000057a24 */ /* 0x000fe200078e02ff */
[----:B------:R-:W-:Y:S02]  /*65e0*/  SHF.R.S32.HI R0, RZ, 0x1f, R4 ;  /* 0x0000001fff007819 */ /* 0x000fe40000011404 */
[----:B------:R-:W-:Y:S01]  /*65f0*/  IADD3 R7, R2, R7, RZ ;  /* 0x0000000702077210 */ /* 0x000fe20007ffe0ff */
[----:B------:R-:W-:-:S04]  /*6600*/  IMAD R5, R8, c[0x0][0x1e4], R5 ;  /* 0x0000790008057a24 */ /* 0x000fc800078e0205 */
[----:B------:R-:W-:-:S04]  /*6610*/  IMAD.WIDE.U32 R8, R8, c[0x0][0x1e0], R6 ;  /* 0x0000780008087a25 */ /* 0x000fc800078e0006 */
[----:B------:R-:W-:Y:S01]  /*6620*/  IMAD R7, R0, c[0x0][0x1f0], RZ ;  /* 0x00007c0000077a24 */ /* 0x000fe200078e02ff */
[----:B------:R-:W-:Y:S01]  /*6630*/  SHF.R.S32.HI R0, RZ, 0x1f, R3 ;  /* 0x0000001fff007819 */ /* 0x000fe20000011403 */
[----:B------:R-:W-:Y:S02]  /*6640*/  IMAD.IADD R9, R5, 0x1, R9 ;  /* 0x0000000105097824 */ /* 0x000fe400078e0209 */
[C---:B------:R-:W-:Y:S02]  /*6650*/  IMAD R7, R4.reuse, c[0x0][0x1f4], R7 ;  /* 0x00007d0004077a24 */ /* 0x040fe400078e0207 */
[----:B------:R-:W-:-:S04]  /*6660*/  IMAD.WIDE.U32 R4, R4, c[0x0][0x1f0], R8 ;  /* 0x00007c0004047a25 */ /* 0x000fc800078e0008 */
[----:B------:R-:W-:Y:S01]  /*6670*/  IMAD R0, R0, c[0x0][0x1e8], RZ ;  /* 0x00007a0000007a24 */ /* 0x000fe200078e02ff */
[----:B------:R-:W-:-:S03]  /*6680*/  IADD3 R5, R7, R5, RZ ;  /* 0x0000000507057210 */ /* 0x000fc60007ffe0ff */
[C---:B------:R-:W-:Y:S02]  /*6690*/  IMAD R0, R3.reuse, c[0x0][0x1ec], R0 ;  /* 0x00007b0003007a24 */ /* 0x040fe400078e0200 */
[----:B------:R-:W-:Y:S01]  /*66a0*/  IMAD.WIDE.U32 R4, R3, c[0x0][0x1e8], R4 ;  /* 0x00007a0003047a25 */ /* 0x000fe200078e0004 */
[----:B------:R-:W-:-:S03]  /*66b0*/  MOV R3, c[0x0][0x1e8] ;  /* 0x00007a0000037a02 */ /* 0x000fc60000000f00 */
[----:B------:R-:W-:Y:S01]  /*66c0*/  IMAD.IADD R2, R0, 0x1, R5 ;  /* 0x0000000100027824 */ /* 0x000fe200078e0205 */
[C---:B------:R-:W-:Y:S02]  /*66d0*/  LEA R6, P0, R4.reuse, c[0x0][0x1d0], 0x1 ;  /* 0x0000740004067a11 */ /* 0x040fe400078008ff */
[----:B------:R-:W-:Y:S02]  /*66e0*/  MOV R0, c[0x0][0x1ec] ;  /* 0x00007b0000007a02 */ /* 0x000fe40000000f00 */
[----:B------:R-:W-:Y:S02]  /*66f0*/  LEA.HI.X R7, R4, c[0x0][0x1d4], R2, 0x1, P0 ;  /* 0x0000750004077a11 */ /* 0x000fe400000f0c02 */
[----:B------:R-:W-:-:S03]  /*6700*/  LEA R2, P0, R3, R6, 0x6 ;  /* 0x0000000603027211 */ /* 0x000fc600078030ff */
[----:B--2---:R-:W-:Y:S01]  /*6710*/  STG.E.128 [R6.64], R28 ;  /* 0x0000001c06007986 */ /* 0x004fe2000c101d0a */
[----:B------:R-:W-:-:S03]  /*6720*/  LEA.HI.X R3, R3, R7, R0, 0x6, P0 ;  /* 0x0000000703037211 */ /* 0x000fc600000f3400 */
[----:B-1----:R-:W-:Y:S04]  /*6730*/  STG.E.128 [R6.64+0x40], R20 ;  /* 0x0000401406007986 */ /* 0x002fe8000c101d0a */
[----:B------:R-:W-:Y:S04]  /*6740*/  STG.E.128 [R6.64+0x80], R12 ;  /* 0x0000800c06007986 */ /* 0x000fe8000c101d0a */
[----:B------:R-:W-:Y:S04]  /*6750*/  STG.E.128 [R2.64], R24 ;  /* 0x0000001802007986 */ /* 0x000fe8000c101d0a */
[----:B----4-:R-:W-:Y:S04]  /*6760*/  STG.E.128 [R2.64+0x40], R16 ;  /* 0x0000401002007986 */ /* 0x010fe8000c101d0a */
[----:B------:R-:W-:Y:S01]  /*6770*/  STG.E.128 [R2.64+0x80], R32 ;  /* 0x0000802002007986 */ /* 0x000fe2000c101d0a */
[----:B------:R-:W-:Y:S05]  /*6780*/  EXIT ;  /* 0x000000000000794d */ /* 0x000fea0003800000 */
.L_x_4984:
        /* <DEDUP_REMOVED lines=15> */
.L_x_6368:


//--------------------- .text._ZN5flash24flash_fwd_splitkv_kernelI23Flash_fwd_kernel_traitsILi96ELi64ELi64ELi4ELb0ELb0EN7cutlass10bfloat16_tE19Flash_kernel_traitsILi96ELi64ELi64ELi4ES3_EELb1ELb0ELb0ELb1ELb1ELb1ELb0ELb0EEEvNS_16Flash_fwd_paramsE --------------------------
	.section	.text._ZN5flash24flash_fwd_splitkv_kernelI23Flash_fwd_kernel_traitsILi96ELi64ELi64ELi4ELb0ELb0EN7cutlass10bfloat16_tE19Flash_kernel_traitsILi96ELi64ELi64ELi4ES3_EELb1ELb0ELb0ELb1ELb1ELb1ELb0ELb0EEEvNS_16Flash_fwd_paramsE,"ax",@progbits
	.sectioninfo	@"SHI_REGISTERS=168"
	.align	128
        .global         _ZN5flash24flash_fwd_splitkv_kernelI23Flash_fwd_kernel_traitsILi96ELi64ELi64ELi4ELb0ELb0EN7cutlass10bfloat16_tE19Flash_kernel_traitsILi96ELi64ELi64ELi4ES3_EELb1ELb0ELb0ELb1ELb1ELb1ELb0ELb0EEEvNS_16Flash_fwd_paramsE
        .type           _ZN5flash24flash_fwd_splitkv_kernelI23Flash_fwd_kernel_traitsILi96ELi64ELi64ELi4ELb0ELb0EN7cutlass10bfloat16_tE19Flash_kernel_traitsILi96ELi64ELi64ELi4ES3_EELb1ELb0ELb0ELb1ELb1ELb1ELb0ELb0EEEvNS_16Flash_fwd_paramsE,@function
        .size           _ZN5flash24flash_fwd_splitkv_kernelI23Flash_fwd_kernel_traitsILi96ELi64ELi64ELi4ELb0ELb0EN7cutlass10bfloat16_tE19Flash_kernel_traitsILi96ELi64ELi64ELi4ES3_EELb1ELb0ELb0ELb1ELb1ELb1ELb0ELb0EEEvNS_16Flash_fwd_paramsE,(.L_x_6369 - _ZN5flash24flash_fwd_splitkv_kernelI23Flash_fwd_kernel_traitsILi96ELi64ELi64ELi4ELb0ELb0EN7cutlass10bfloat16_tE19Flash_kernel_traitsILi96ELi64ELi64ELi4ES3_EELb1ELb0ELb0ELb1ELb1ELb1ELb0ELb0EEEvNS_16Flash_fwd_paramsE)
        .other          _ZN5flash24flash_fwd_splitkv_kernelI23Flash_fwd_kernel_traitsILi96ELi64ELi64ELi4ELb0ELb0EN7cutlass10bfloat16_tE19Flash_kernel_traitsILi96ELi64ELi64ELi4ES3_EELb1ELb0ELb0ELb1ELb1ELb1ELb0ELb0EEEvNS_16Flash_fwd_paramsE,@"STO_CUDA_ENTRY STV_DEFAULT"
_ZN5flash24flash_fwd_splitkv_kernelI23Flash_fwd_kernel_traitsILi96ELi64ELi64ELi4ELb0ELb0EN7cutlass10bfloat16_tE19Flash_kernel_traitsILi96ELi64ELi64ELi4ES3_EELb1ELb0ELb0ELb1ELb1ELb1ELb0ELb0EEEvNS_16Flash_fwd_paramsE:
.text._ZN5flash24flash_fwd_splitkv_kernelI23Flash_fwd_kernel_traitsILi96ELi64ELi64ELi4ELb0ELb0EN7cutlass10bfloat16_tE19Flash_kernel_traitsILi96ELi64ELi64ELi4ES3_EELb1ELb0ELb0ELb1ELb1ELb1ELb0ELb0EEEvNS_16Flash_fwd_paramsE:
        /* <DEDUP_REMOVED lines=103> */
.L_x_4985:
        /* <DEDUP_REMOVED lines=19> */
.L_x_4986:
        /* <DEDUP_REMOVED lines=64> */
[----:B------:R-:W-:Y:S01]  /*0ba0*/  IMAD.WIDE.U32 R24, R13, c[0x0][0x198], R14 ;  /* 0x000066000d187a25 */ /* 0x000fe200078e000e */
[----:B------:R-:W-:-:S03]  /*0bb0*/  IADD3 R23, R9, R23, RZ ;  /* 0x0000001709177210 */ /* 0x000fc60007ffe0ff */
[----:B------:R-:W-:Y:S01]  /*0bc0*/  IMAD.MOV.U32 R22, RZ, RZ, R8 ;  /* 0x000000ffff167224 */ /* 0x000fe200078e0008 */
[----:B------:R-:W-:Y:S01]  /*0bd0*/  IADD3 R25, R25, R7, RZ ;  /* 0x0000000719197210 */ /* 0x000fe20007ffe0ff */
[----:B------:R-:W-:-:S04]  /*0be0*/  IMAD R7, R3, c[0x0][0x1b0], RZ ;  /* 0x00006c0003077a24 */ /* 0x000fc800078e02ff */
[C---:B------:R-:W-:Y:S02]  /*0bf0*/  IMAD R7, R6.reuse, c[0x0][0x1b4], R7 ;  /* 0x00006d0006077a24 */ /* 0x040fe400078e0207 */
[----:B------:R-:W-:-:S04]  /*0c00*/  IMAD.WIDE.U32 R24, R6, c[0x0][0x1b0], R24 ;  /* 0x00006c0006187a25 */ /* 0x000fc800078e0018 */
[----:B------:R-:W-:Y:S01]  /*0c10*/  IMAD.IADD R7, R25, 0x1, R7 ;  /* 0x0000000119077824 */ /* 0x000fe200078e0207 */
[----:B------:R-:W-:Y:S05]  /*0c20*/  BRA `(.L_x_4988) ;  /* 0x0000034000007947 */ /* 0x000fea0003800000 */
.L_x_4987:
        /* <DEDUP_REMOVED lines=42> */
[----:B------:R-:W-:-:S02]  /*0ed0*/  IADD3 R15, R15, R4, RZ ;  /* 0x000000040f0f7210 */ /* 0x000fc40007ffe0ff */
[----:B------:R-:W-:Y:S01]  /*0ee0*/  MOV R8, R16 ;  /* 0x0000001000087202 */ /* 0x000fe20000000f00 */
[----:B------:R-:W-:Y:S02]  /*0ef0*/  IMAD R7, R3, c[0x0][0x1b0], RZ ;  /* 0x00006c0003077a24 */ /* 0x000fe400078e02ff */
[----:B------:R-:W-:-:S04]  /*0f00*/  IMAD.WIDE.U32 R24, R6, c[0x0][0x1b0], R14 ;  /* 0x00006c0006187a25 */ /* 0x000fc800078e000e */
[----:B------:R-:W-:-:S04]  /*0f10*/  IMAD.WIDE.U32 R8, R0, c[0x0][0x188], R8 ;  /* 0x0000620000087a25 */ /* 0x000fc800078e0008 */
[----:B------:R-:W-:Y:S01]  /*0f20*/  IMAD R7, R6, c[0x0][0x1b4], R7 ;  /* 0x00006d0006077a24 */ /* 0x000fe200078e0207 */
[----:B------:R-:W-:Y:S01]  /*0f30*/  MOV R22, R8 ;  /* 0x0000000800167202 */ /* 0x000fe20000000f00 */
[----:B------:R-:W-:-:S03]  /*0f40*/  IMAD R23, R0, c[0x0][0x18c], R23 ;  /* 0x0000630000177a24 */ /* 0x000fc600078e0217 */
[----:B------:R-:W-:Y:S01]  /*0f50*/  IADD3 R7, R25, R7, RZ ;  /* 0x0000000719077210 */ /* 0x000fe20007ffe0ff */
[----:B------:R-:W-:Y:S02]  /*0f60*/  IMAD.IADD R23, R9, 0x1, R23 ;  /* 0x0000000109177824 */ /* 0x000fe400078e0217 */
.L_x_4988:
[----:B------:R-:W-:Y:S01]  /*0f70*/  SHF.R.S32.HI R101, RZ, 0x1f, R100 ;  /* 0x0000001fff657819 */ /* 0x000fe20000011464 */
[----:B------:R-:W-:Y:S02]  /*0f80*/  IMAD R3, R3, c[0x0][0x1b8], RZ ;  /* 0x00006e0003037a24 */ /* 0x000fe400078e02ff */
[----:B------:R-:W-:Y:S01]  /*0f90*/  IMAD.MOV.U32 R123, RZ, RZ, 0x6 ;  /* 0x00000006ff7b7424 */ /* 0x000fe200078e00ff */
[CC--:B------:R-:W-:Y:S01]  /*0fa0*/  LEA.HI R27, R101.reuse, R100.reuse, RZ, 0x2 ;  /* 0x00000064651b7211 */ /* 0x0c0fe200078f10ff */
[----:B------:R-:W-:Y:S01]  /*0fb0*/  IMAD R3, R6, c[0x0][0x1bc], R3 ;  /* 0x00006f0006037a24 */ /* 0x000fe200078e0203 */
[-C--:B------:R-:W-:Y:S02]  /*0fc0*/  LEA.HI R9, R101, R100.reuse, RZ, 0x3 ;  /* 0x0000006465097211 */ /* 0x080fe400078f18ff */
[----:B------:R-:W-:Y:S02]  /*0fd0*/  LOP3.LUT R17, R27, 0xfffffffc, RZ, 0xc0, !PT ;  /* 0xfffffffc1b117812 */ /* 0x000fe400078ec0ff */
[----:B------:R-:W-:-:S02]  /*0fe0*/  LEA.HI R21, R101, R100, RZ, 0x4 ;  /* 0x0000006465157211 */ /* 0x000fc400078f20ff */
[----:B------:R-:W-:Y:S01]  /*0ff0*/  SHF.R.S32.HI R15, RZ, 0x3, R9 ;  /* 0x00000003ff0f7819 */ /* 0x000fe20000011409 */
[----:B------:R-:W-:Y:S01]  /*1000*/  IMAD.IADD R126, R100, 0x1, -R17 ;  /* 0x00000001647e7824 */ /* 0x000fe200078e0a11 */
[----:B------:R-:W-:Y:S02]  /*1010*/  SHF.R.S32.HI R0, RZ, 0x4, R21 ;  /* 0x00000004ff007819 */ /* 0x000fe40000011415 */
[----:B------:R-:W-:Y:S01]  /*1020*/  SHF.R.S32.HI R18, RZ, 0x2, R27 ;  /* 0x00000002ff127819 */ /* 0x000fe2000001141b */
[----:B------:R-:W-:Y:S01]  /*1030*/  IMAD.SHL.U32 R126, R126, 0x8, RZ ;  /* 0x000000087e7e7824 */ /* 0x000fe200078e00ff */
[----:B------:R-:W-:Y:S01]  /*1040*/  LEA.HI R10, R21, R0, RZ, 0x1 ;  /* 0x00000000150a7211 */ /* 0x000fe200078f08ff */
[----:B------:R-:W-:Y:S01]  /*1050*/  IMAD.SHL.U32 R15, R15, 0x40, RZ ;  /* 0x000000400f0f7824 */ /* 0x000fe200078e00ff */
[----:B------:R-:W-:Y:S02]  /*1060*/  SHF.R.S32.HI R17, RZ, 0x1f, R30 ;  /* 0x0000001fff117819 */ /* 0x000fe4000001141e */
[----:B------:R-:W-:-:S02]  /*1070*/  SHF.R.S32.HI R127, RZ, 0x1f, R126 ;  /* 0x0000001fff7f7819 */ /* 0x000fc4000001147e */
[----:B------:R-:W-:Y:S01]  /*1080*/  IADD3 R24, P1, R126, R24, RZ ;  /* 0x000000187e187210 */ /* 0x000fe20007f3e0ff */
[----:B------:R-:W-:Y:S01]  /*1090*/  IMAD R17, R17, c[0x0][0x178], RZ ;  /* 0x00005e0011117a24 */ /* 0x000fe200078e02ff */
[----:B------:R-:W-:Y:S02]  /*10a0*/  LOP3.LUT R10, R10, 0xfffffffe, RZ, 0xc0, !PT ;  /* 0xfffffffe0a0a7812 */ /* 0x000fe400078ec0ff */
[----:B------:R-:W-:Y:S01]  /*10b0*/  LOP3.LUT R15, R15, 0xc0, RZ, 0xc0, !PT ;  /* 0x000000c00f0f7812 */ /* 0x000fe200078ec0ff */
[----:B------:R-:W-:Y:S01]  /*10c0*/  IMAD.X R25, R127, 0x1, R7, P1 ;  /* 0x000000017f197824 */ /* 0x000fe200008e0607 */
[----:B------:R-:W-:Y:S01]  /*10d0*/  LOP3.LUT R7, R9, 0xfffffff8, RZ, 0xc0, !PT ;  /* 0xfffffff809077812 */ /* 0x000fe200078ec0ff */
[----:B------:R-:W-:Y:S01]  /*10e0*/  IMAD.IADD R10, R0, 0x1, -R10 ;  /* 0x00000001000a7824 */ /* 0x000fe200078e0a0a */
[--C-:B------:R-:W-:Y:S01]  /*10f0*/  LOP3.LUT R0, R15, 0x18, R126.reuse, 0xf8, !PT ;  /* 0x000000180f007812 */ /* 0x100fe200078ef87e */
[----:B------:R-:W-:Y:S01]  /*1100*/  IMAD R17, R30, c[0x0][0x17c], R17 ;  /* 0x00005f001e117a24 */ /* 0x000fe200078e0211 */
[----:B------:R-:W-:Y:S01]  /*1110*/  LEA.HI R27, R27, R18, RZ, 0x1 ;  /* 0x000000121b1b7211 */ /* 0x000fe200078f08ff */
[----:B------:R-:W-:Y:S01]  /*1120*/  IMAD.IADD R16, R100, 0x1, -R7 ;  /* 0x0000000164107824 */ /* 0x000fe200078e0a07 */
[----:B------:R-:W-:Y:S01]  /*1130*/  SHF.R.U32.HI R15, RZ, 0x3, R15 ;  /* 0x00000003ff0f7819 */ /* 0x000fe2000001160f */
[----:B------:R-:W-:Y:S01]  /*1140*/  IMAD.WIDE.U32 R30, R30, c[0x0][0x178], R126 ;  /* 0x00005e001e1e7a25 */ /* 0x000fe200078e007e */
[----:B------:R-:W-:-:S02]  /*1150*/  LOP3.LUT R21, R21, 0xfffffff0, RZ, 0xc0, !PT ;  /* 0xfffffff015157812 */ /* 0x000fc400078ec0ff */
[----:B------:R-:W-:Y:S01]  /*1160*/  LEA.HI R4, R16, R16, RZ, 0x1 ;  /* 0x0000001010047211 */ /* 0x000fe200078f08ff */
[----:B------:R-:W-:Y:S01]  /*1170*/  IMAD.IADD R31, R31, 0x1, R17 ;  /* 0x000000011f1f7824 */ /* 0x000fe200078e0211 */
[----:B------:R-:W-:Y:S01]  /*1180*/  LEA.HI R101, R101, R100, RZ, 0x5 ;  /* 0x0000006465657211 */ /* 0x000fe200078f28ff */
[----:B------:R-:W-:Y:S01]  /*1190*/  IMAD.IADD R21, R100, 0x1, -R21 ;  /* 0x0000000164157824 */ /* 0x000fe200078e0a15 */
[----:B------:R-:W-:Y:S01]  /*11a0*/  LOP3.LUT R27, R27, 0x7fffffe, RZ, 0xc0, !PT ;  /* 0x07fffffe1b1b7812 */ /* 0x000fe200078ec0ff */
[----:B------:R-:W-:Y:S01]  /*11b0*/  IMAD.WIDE.U32 R30, R11, c[0x0][0x1a8], R30 ;  /* 0x00006a000b1e7a25 */ /* 0x000fe200078e001e */
[----:B------:R-:W-:Y:S02]  /*11c0*/  LOP3.LUT R15, R0, R15, RZ, 0x3c, !PT ;  /* 0x0000000f000f7212 */ /* 0x000fe400078e3cff */
[----:B------:R-:W-:Y:S01]  /*11d0*/  LOP3.LUT R7, R4, 0x3fffffe, RZ, 0xc0, !PT ;  /* 0x03fffffe04077812 */ /* 0x000fe200078ec0ff */
[----:B------:R-:W-:Y:S01]  /*11e0*/  IMAD.IADD R27, R18, 0x1, -R27 ;  /* 0x00000001121b7824 */ /* 0x000fe200078e0a1b */
[----:B------:R-:W-:Y:S01]  /*11f0*/  IADD3 R22, P0, R126, R22, RZ ;  /* 0x000000167e167210 */ /* 0x000fe20007f1e0ff */
[----:B------:R-:W-:Y:S01]  /*1200*/  IMAD.WIDE.U32 R24, R18, c[0x0][0x198], R24 ;  /* 0x0000660012187a25 */ /* 0x000fe200078e0018 */
[----:B------:R-:W-:-:S02]  /*1210*/  SHF.R.S32.HI R0, RZ, 0x1f, R11 ;  /* 0x0000001fff007819 */ /* 0x000fc4000001140b */
[----:B------:R-:W-:Y:S01]  /*1220*/  SHF.R.S32.HI R102, RZ, 0x5, R101 ;  /* 0x00000005ff667819 */ /* 0x000fe20000011465 */
[----:B------:R-:W-:Y:S01]  /*1230*/  IMAD.IADD R7, R16, 0x1, -R7 ;  /* 0x0000000110077824 */ /* 0x000fe200078e0a07 */
[----:B------:R-:W-:Y:S01]  /*1240*/  SHF.R.S32.HI R19, RZ, 0x1f, R18 ;  /* 0x0000001fff137819 */ /* 0x000fe20000011412 */
[----:B------:R-:W-:Y:S01]  /*1250*/  IMAD.X R23, R127, 0x1, R23, P0 ;  /* 0x000000017f177824 */ /* 0x000fe200000e0617 */
        /* <DEDUP_REMOVED lines=20> */
[----:B------:R-:W-:Y:S01]  /*13a0*/  IMAD R13, R18, c[0x0][0x19c], R13 ;  /* 0x00006700120d7a24 */ /* 0x000fe200078e020d */
[----:B------:R-:W-:Y:S01]  /*13b0*/  SHF.R.S32.HI R133, RZ, 0x1f, R101 ;  /* 0x0000001fff857819 */ /* 0x000fe20000011465 */
[----:B------:R-:W-:-:S03]  /*13c0*/  IMAD.WIDE.U32 R22, R6, c[0x0][0x1b8], R22 ;  /* 0x00006e0006167a25 */ /* 0x000fc600078e0016 */
[----:B------:R-:W-:Y:S01]  /*13d0*/  LEA.HI R133, R133, R102, RZ, 0x2 ;  /* 0x0000006685857211 */ /* 0x000fe200078f10ff */
[C---:B------:R-:W-:Y:S02]  /*13e0*/  IMAD R17, R28.reuse, c[0x0][0x194], R17 ;  /* 0x000065001c117a24 */ /* 0x040fe400078e0211 */
[----:B------:R-:W-:Y:S01]  /*13f0*/  IMAD.WIDE.U32 R28, R28, c[0x0][0x190], R30 ;  /* 0x000064001c1c7a25 */ /* 0x000fe200078e001e */
[----:B------:R-:W-:-:S03]  /*1400*/  LOP3.LUT R133, R133, 0xfffffffc, RZ, 0xc0, !PT ;  /* 0xfffffffc85857812 */ /* 0x000fc600078ec0ff */
        /* <DEDUP_REMOVED lines=44> */
[----:B------:R-:W-:Y:S01]  /*16d0*/  LOP3.LUT R7, R10, R7, RZ, 0x3c, !PT ;  /* 0x000000070a077212 */ /* 0x000fe200078e3cff */
[----:B------:R-:W-:Y:S01]  /*16e0*/  IMAD.MOV.U32 R3, RZ, RZ, 0x20 ;  /* 0x00000020ff037424 */ /* 0x000fe200078e00ff */
[----:B------:R-:W-:Y:S01]  /*16f0*/  LEA.HI.X R131, R22, c[0x0][0x174], R13, 0x1, P0 ;  /* 0x00005d0016837a11 */ /* 0x000fe200000f0c0d */
[----:B------:R3:W-:Y:S01]  /*1700*/  LDGSTS.E.BYPASS.LTC128B.128 [R124+0x4000], [R134.64+0x40] ;  /* 0x04000040867c7fae */ /* 0x0007e2000b901d4a */
[----:B------:R-:W-:Y:S01]  /*1710*/  SHF.L.U64.HI R123, R8, R123, c[0x0][0x1a4] ;  /* 0x00006900087b7619 */ /* 0x000fe2000001027b */
[----:B------:R-:W-:Y:S01]  /*1720*/  IMAD R103, R102, 0x10, R103 ;  /* 0x0000001066677824 */ /* 0x000fe200078e0267 */
[----:B------:R-:W-:Y:S01]  /*1730*/  LEA R8, P0, R8, R130, 0x6 ;  /* 0x0000008208087211 */ /* 0x000fe200078030ff */
[----:B------:R3:W-:Y:S01]  /*1740*/  LDGSTS.E.BYPASS.LTC128B.128 [R124+0x5000], [R134.64+0x80] ;  /* 0x05000080867c7fae */ /* 0x0007e2000b901d4a */
[----:B------:R-:W-:Y:S01]  /*1750*/  IMAD.IADD R133, R102, 0x1, -R133 ;  /* 0x0000000166857824 */ /* 0x000fe200078e0a85 */
[----:B-1----:R-:W-:-:S02]  /*1760*/  LOP3.LUT R16, R12, 0xc0, RZ, 0xc0, !PT ;  /* 0x000000c00c107812 */ /* 0x002fc400078ec0ff */
[----:B------:R1:W-:Y:S01]  /*1770*/  LDGSTS.E.BYPASS.LTC128B.128 [R124+0x3800], [R14.64] ;  /* 0x038000000e7c7fae */ /* 0x0003e2000b901d4a */
[----:B------:R-:W-:Y:S01]  /*1780*/  IMAD.MOV.U32 R125, RZ, RZ, R131 ;  /* 0x000000ffff7d7224 */ /* 0x000fe200078e0083 */
[----:B------:R-:W-:Y:S02]  /*1790*/  LOP3.LUT R12, R16, 0x8, R9, 0xf8, !PT ;  /* 0x00000008100c7812 */ /* 0x000fe400078ef809 */
        /* <DEDUP_REMOVED lines=11> */
[----:B------:R-:W-:Y:S01]  /*1850*/  IMAD.SHL.U32 R104, R0, 0x2, RZ ;  /* 0x0000000200687824 */ /* 0x000fe200078e00ff */
[----:B------:R-:W-:Y:S01]  /*1860*/  SEL R4, R3, 0xffffffe0, !P1 ;  /* 0xffffffe003047807 */ /* 0x000fe20004800000 */
[----:B------:R-:W-:Y:S01]  /*1870*/  IMAD.SHL.U32 R121, R121, 0x2, RZ ;  /* 0x0000000279797824 */ /* 0x000fe200078e00ff */
[----:B------:R-:W-:Y:S01]  /*1880*/  SEL R3, R3, 0xffffffe0, !P0 ;  /* 0xffffffe003037807 */ /* 0x000fe20004000000 */
[----:B------:R-:W-:Y:S01]  /*1890*/  IMAD R98, R98, 0x20, R97 ;  /* 0x0000002062627824 */ /* 0x000fe200078e0261 */
[----:B------:R-:W-:Y:S01]  /*18a0*/  LEA R120, R0, 0x3000, 0x1 ;  /* 0x0000300000787811 */ /* 0x000fe200078e08ff */
[----:B------:R-:W-:Y:S02]  /*18b0*/  IMAD.IADD R119, R121, 0x1, R4 ;  /* 0x0000000179777824 */ /* 0x000fe400078e0204 */
[----:B------:R-:W-:-:S02]  /*18c0*/  IMAD.IADD R117, R7, 0x1, R98 ;  /* 0x0000000107757824 */ /* 0x000fc400078e0262 */
        /* <DEDUP_REMOVED lines=12> */
[----:B--2---:R-:W-:Y:S04]  /*1990*/  LDSM.16.M88.4 R16, [R121] ;  /* 0x000000007910783b */ /* 0x004fe80000000200 */
[----:B------:R-:W2:Y:S04]  /*19a0*/  LDSM.16.M88.4 R28, [R104+0x3000] ;  /* 0x00300000681c783b */ /* 0x000ea80000000200 */
[----:B------:R-:W-:Y:S04]  /*19b0*/  LDSM.16.M88.4 R80, [R119] ;  /* 0x000000007750783b */ /* 0x000fe80000000200 */
[----:B------:R-:W-:Y:S04]  /*19c0*/  LDSM.16.M88.4 R24, [R118] ;  /* 0x000000007618783b */ /* 0x000fe80000000200 */
[----:B------:R-:W5:Y:S04]  /*19d0*/  LDSM.16.M88.4 R48, [R104+0x3400] ;  /* 0x003400006830783b */ /* 0x000f680000000200 */
[----:B------:R-:W-:Y:S04]  /*19e0*/  LDSM.16.M88.4 R56, [R121+0x1000] ;  /* 0x001000007938783b */ /* 0x000fe80000000200 */
[----:B----4-:R-:W4:Y:S04]  /*19f0*/  LDSM.16.M88.4 R8, [R104+0x4000] ;  /* 0x004000006808783b */ /* 0x010f280000000200 */
[----:B-1----:R-:W1:Y:S04]  /*1a00*/  LDSM.16.M88.4 R12, [R118+0x400] ;  /* 0x00040000760c783b */ /* 0x002e680000000200 */
[----:B------:R-:W1:Y:S04]  /*1a10*/  LDSM.16.M88.4 R64, [R104+0x3800] ;  /* 0x003800006840783b */ /* 0x000e680000000200 */
[----:B------:R-:W-:Y:S04]  /*1a20*/  LDSM.16.M88.4 R44, [R119+0x1000] ;  /* 0x00100000772c783b */ /* 0x000fe80000000200 */
[----:B------:R-:W1:Y:S01]  /*1a30*/  LDSM.16.M88.4 R32, [R118+0x1000] ;  /* 0x001000007620783b */ /* 0x000e620000000200 */
[C---:B--2---:R-:W-:Y:S03]  /*1a40*/  HMMA.16816.F32.BF16 R20, R16.reuse, R28, RZ ;  /* 0x0000001c1014723c */ /* 0x044fe600000418ff */
[----:B------:R-:W2:Y:S04]  /*1a50*/  LDSM.16.M88.4 R92, [R104+0x4400] ;  /* 0x00440000685c783b */ /* 0x000ea80000000200 */
[----:B------:R-:W1:Y:S01]  /*1a60*/  LDSM.16.M88.4 R76, [R118+0x800] ;  /* 0x00080000764c783b */ /* 0x000e620000000200 */
[C---:B------:R-:W-:Y:S03]  /*1a70*/  HMMA.16816.F32.BF16 R28, R16.reuse, R30, RZ ;  /* 0x0000001e101c723c */ /* 0x040fe600000418ff */
[----:B------:R-:W-:Y:S04]  /*1a80*/  LDSM.16.M88.4 R88, [R104+0x5000] ;  /* 0x005000006858783b */ /* 0x000fe80000000200 */
[----:B------:R-:W-:Y:S01]  /*1a90*/  LDSM.16.M88.4 R84, [R104+0x3c00] ;  /* 0x003c00006854783b */ /* 0x000fe20000000200 */
[----:B-----5:R-:W-:Y:S03]  /*1aa0*/  HMMA.16816.F32.BF16 R36, R16, R48, RZ ;  /* 0x000000301024723c */ /* 0x020fe600000418ff */
[----:B------:R-:W-:Y:S04]  /*1ab0*/  LDSM.16.M88.4 R40, [R118+0x1400] ;  /* 0x001400007628783b */ /* 0x000fe80000000200 */
[----:B------:R-:W-:Y:S01]  /*1ac0*/  LDSM.16.M88.4 R52, [R104+0x4800] ;  /* 0x004800006834783b */ /* 0x000fe20000000200 */
[C---:B------:R-:W-:Y:S03]  /*1ad0*/  HMMA.16816.F32.BF16 R20, R80.reuse, R24, R20 ;  /* 0x000000185014723c */ /* 0x040fe60000041814 */
[----:B------:R-:W-:Y:S04]  /*1ae0*/  LDSM.16.M88.4 R72, [R118+0xc00] ;  /* 0x000c00007648783b */ /* 0x000fe80000000200 */
[----:B------:R-:W0:Y:S01]  /*1af0*/  LDGDEPBAR ;  /* 0x00000000000079af */ /* 0x000e220000000000 */
[----:B------:R-:W-:Y:S03]  /*1b00*/  HMMA.16816.F32.BF16 R28, R80, R26, R28 ;  /* 0x0000001a501c723c */ /* 0x000fe6000004181c */
[----:B------:R-:W-:Y:S05]  /*1b10*/  LDSM.16.M88.4 R24, [R118+0x2000] ;  /* 0x002000007618783b */ /* 0x000fea0000000200 */
[----:B------:R-:W-:Y:S08]  /*1b20*/  HMMA.16816.F32.BF16 R48, R16, R50, RZ ;  /* 0x000000321030723c */ /* 0x000ff000000418ff */
[C---:B----4-:R-:W-:Y:S08]  /*1b30*/  HMMA.16816.F32.BF16 R20, R56.reuse, R8, R20 ;  /* 0x000000083814723c */ /* 0x050ff00000041814 */
[----:B------:R-:W-:Y:S01]  /*1b40*/  HMMA.16816.F32.BF16 R28, R56, R10, R28 ;  /* 0x0000000a381c723c */ /* 0x000fe2000004181c */
[----:B------:R-:W-:Y:S07]  /*1b50*/  LDSM.16.M88.4 R8, [R119+0x2000] ;  /* 0x002000007708783b */ /* 0x000fee0000000200 */
[C---:B-1----:R-:W-:Y:S08]  /*1b60*/  HMMA.16816.F32.BF16 R36, R80.reuse, R12, R36 ;  /* 0x0000000c5024723c */ /* 0x042ff00000041824 */
[----:B------:R-:W-:Y:S01]  /*1b70*/  HMMA.16816.F32.BF16 R48, R80, R14, R48 ;  /* 0x0000000e5030723c */ /* 0x000fe20000041830 */
[----:B------:R-:W1:Y:S07]  /*1b80*/  LDSM.16.M88.4 R12, [R121+0x2000] ;  /* 0x00200000790c783b */ /* 0x000e6e0000000200 */
[----:B------:R-:W-:Y:S08]  /*1b90*/  HMMA.16816.F32.BF16 R68, R16, R64, RZ ;  /* 0x000000401044723c */ /* 0x000ff000000418ff */
[----:B------:R-:W-:Y:S08]  /*1ba0*/  HMMA.16816.F32.BF16 R20, R44, R32, R20 ;  /* 0x000000202c14723c */ /* 0x000ff00000041814 */
[----:B------:R-:W-:Y:S08]  /*1bb0*/  HMMA.16816.F32.BF16 R64, R16, R66, RZ ;  /* 0x000000421040723c */ /* 0x000ff000000418ff */
[----:B------:R-:W-:Y:S01]  /*1bc0*/  HMMA.16816.F32.BF16 R28, R44, R34, R28 ;  /* 0x000000222c1c723c */ /* 0x000fe2000004181c */
[----:B------:R-:W4:Y:S07]  /*1bd0*/  LDSM.16.M88.4 R32, [R104+0x5400] ;  /* 0x005400006820783b */ /* 0x000f2e0000000200 */
[----:B--2---:R-:W-:Y:S08]  /*1be0*/  HMMA.16816.F32.BF16 R36, R56, R92, R36 ;  /* 0x0000005c3824723c */ /* 0x004ff00000041824 */
[----:B------:R-:W-:Y:S08]  /*1bf0*/  HMMA.16816.F32.BF16 R68, R80, R76, R68 ;  /* 0x0000004c5044723c */ /* 0x000ff00000041844 */
[----:B-1----:R-:W-:Y:S08]  /*1c00*/  HMMA.16816.F32.BF16 R20, R12, R88, R20 ;  /* 0x000000580c14723c */ /* 0x002ff00000041814 */
[----:B------:R-:W-:Y:S08]  /*1c10*/  HMMA.16816.F32.BF16 R48, R56, R94, R48 ;  /* 0x0000005e3830723c */ /* 0x000ff00000041830 */
[----:B------:R-:W-:Y:S08]  /*1c20*/  HMMA.16816.F32.BF16 R60, R16, R84, RZ ;  /* 0x00000054103c723c */ /* 0x000ff000000418ff */
[----:B------:R-:W-:Y:S01]  /*1c30*/  HMMA.16816.F32.BF16 R64, R80, R78, R64 ;  /* 0x0000004e5040723c */ /* 0x000fe20000041840 */
[----:B------:R-:W1:Y:S07]  /*1c40*/  LDSM.16.M88.4 R76, [R118+0x1800] ;  /* 0x00180000764c783b */ /* 0x000e6e0000000200 */
[----:B------:R-:W-:Y:S08]  /*1c50*/  HMMA.16816.F32.BF16 R28, R12, R90, R28 ;  /* 0x0000005a0c1c723c */ /* 0x000ff0000004181c */
[----:B------:R-:W-:Y:S08]  /*1c60*/  HMMA.16816.F32.BF16 R36, R44, R40, R36 ;  /* 0x000000282c24723c */ /* 0x000ff00000041824 */
[----:B------:R-:W-:Y:S08]  /*1c70*/  HMMA.16816.F32.BF16 R68, R56, R52, R68 ;  /* 0x000000343844723c */ /* 0x000ff00000041844 */
[----:B------:R-:W-:Y:S08]  /*1c80*/  HMMA.16816.F32.BF16 R16, R16, R86, RZ ;  /* 0x000000561010723c */ /* 0x000ff000000418ff */
[----:B------:R-:W-:Y:S08]  /*1c90*/  HMMA.16816.F32.BF16 R20, R8, R24, R20 ;  /* 0x000000180814723c */ /* 0x000ff00000041814 */
[----:B------:R-:W-:Y:S01]  /*1ca0*/  HMMA.16816.F32.BF16 R48, R44, R42, R48 ;  /* 0x0000002a2c30723c */ /* 0x000fe20000041830 */
[----:B------:R-:W2:Y:S07]  /*1cb0*/  LDSM.16.M88.4 R40, [R104+0x4c00] ;  /* 0x004c00006828783b */ /* 0x000eae0000000200 */
[----:B------:R-:W-:Y:S01]  /*1cc0*/  HMMA.16816.F32.BF16 R84, R80, R72, R60 ;  /* 0x000000485054723c */ /* 0x000fe2000004183c */
[----:B------:R-:W5:Y:S07]  /*1cd0*/  LDSM.16.M88.4 R60, [R118+0x2400] ;  /* 0x00240000763c783b */ /* 0x000f6e0000000200 */
[----:B------:R-:W-:Y:S01]  /*1ce0*/  HMMA.16816.F32.BF16 R28, R8, R26, R28 ;  /* 0x0000001a081c723c */ /* 0x000fe2000004181c */
[----:B------:R-:W3:Y:S01]  /*1cf0*/  LDSM.16.M88.4 R24, [R104+0x5800] ;  /* 0x005800006818783b */ /* 0x000ee20000000200 */
[----:B------:R-:W-:-:S02]  /*1d00*/  FMUL.FTZ R0, R20, c[0x0][0x2ec] ;  /* 0x0000bb0014007a20 */ /* 0x000fc40000410000 */
[----:B------:R-:W-:Y:S02]  /*1d10*/  FMUL.FTZ R3, R21, c[0x0][0x2ec] ;  /* 0x0000bb0015037a20 */ /* 0x000fe40000410000 */
[----:B------:R-:W-:Y:S02]  /*1d20*/  FMUL.FTZ R52, R22, c[0x0][0x2ec] ;  /* 0x0000bb0016347a20 */ /* 0x000fe40000410000 */
[----:B----4-:R-:W-:Y:S01]  /*1d30*/  HMMA.16816.F32.BF16 R36, R12, R32, R36 ;  /* 0x000000200c24723c */ /* 0x010fe20000041824 */
[----:B------:R-:W-:Y:S01]  /*1d40*/  FMUL.FTZ R53, R23, c[0x0][0x2ec] ;  /* 0x0000bb0017357a20 */ /* 0x000fe20000410000 */
[----:B------:R-:W4:Y:S01]  /*1d50*/  MUFU.TANH R0, R0 ;  /* 0x0000000000007308 */ /* 0x000f220000002400 */
[----:B------:R-:W3:Y:S05]  /*1d60*/  LDSM.16.M88.4 R20, [R118+0x1c00] ;  /* 0x001c00007614783b */ /* 0x000eea0000000200 */
[----:B-1----:R-:W-:Y:S02]  /*1d70*/  HMMA.16816.F32.BF16 R68, R44, R76, R68 ;  /* 0x0000004c2c44723c */ /* 0x002fe40000041844 */
[----:B------:R-:W1:Y:S06]  /*1d80*/  MUFU.TANH R52, R52 ;  /* 0x0000003400347308 */ /* 0x000e6c0000002400 */
[----:B------:R-:W-:Y:S01]  /*1d90*/  HMMA.16816.F32.BF16 R16, R80, R74, R16 ;  /* 0x0000004a5010723c */ /* 0x000fe20000041810 */
[----:B------:R-:W-:Y:S01]  /*1da0*/  FMUL.FTZ R28, R28, c[0x0][0x2ec] ;  /* 0x0000bb001c1c7a20 */ /* 0x000fe20000410000 */
[----:B------:R-:W1:Y:S01]  /*1db0*/  MUFU.TANH R3, R3 ;  /* 0x0000000300037308 */ /* 0x000e620000002400 */
[----:B------:R-:W-:-:S05]  /*1dc0*/  FMUL.FTZ R29, R29, c[0x0][0x2ec] ;  /* 0x0000bb001d1d7a20 */ /* 0x000fca0000410000 */
[C---:B------:R-:W-:Y:S02]  /*1dd0*/  HMMA.16816.F32.BF16 R64, R56.reuse, R54, R64 ;  /* 0x000000363840723c */ /* 0x040fe40000041840 */
[----:B------:R-:W-:Y:S06]  /*1de0*/  MUFU.TANH R54, R29 ;  /* 0x0000001d00367308 */ /* 0x000fec0000002400 */
[----:B--2---:R-:W-:Y:S02]  /*1df0*/  HMMA.16816.F32.BF16 R84, R56, R40, R84 ;  /* 0x000000283854723c */ /* 0x004fe40000041854 */
[----:B------:R-:W2:Y:S05]  /*1e00*/  MUFU.TANH R53, R53 ;  /* 0x0000003500357308 */ /* 0x000eaa0000002400 */
[----:B------:R-:W-:Y:S01]  /*1e10*/  FMUL.FTZ R40, R30, c[0x0][0x2ec] ;  /* 0x0000bb001e287a20 */ /* 0x000fe20000410000 */
[----:B-----5:R-:W-:Y:S02]  /*1e20*/  HMMA.16816.F32.BF16 R36, R8, R60, R36 ;  /* 0x0000003c0824723c */ /* 0x020fe40000041824 */
[----:B------:R5:W1:Y:S06]  /*1e30*/  MUFU.TANH R60, R28 ;  /* 0x0000001c003c7308 */ /* 0x000a6c0000002400 */
[----:B---3--:R-:W-:Y:S02]  /*1e40*/  HMMA.16816.F32.BF16 R68, R12, R24, R68 ;  /* 0x000000180c44723c */ /* 0x008fe40000041844 */
[----:B------:R-:W3:Y:S05]  /*1e50*/  MUFU.TANH R40, R40 ;  /* 0x0000002800287308 */ /* 0x000eea0000002400 */
[----:B------:R-:W-:Y:S01]  /*1e60*/  FMUL.FTZ R24, R31, c[0x0][0x2ec] ;  /* 0x0000bb001f187a20 */ /* 0x000fe20000410000 */
[----:B------:R-:W-:Y:S01]  /*1e70*/  HMMA.16816.F32.BF16 R16, R56, R42, R16 ;  /* 0x0000002a3810723c */ /* 0x000fe20000041810 */
[----:B-----5:R-:W5:Y:S04]  /*1e80*/  LDSM.16.M88.4 R28, [R104+0x5c00] ;  /* 0x005c0000681c783b */ /* 0x020f680000000200 */
[----:B------:R-:W1:Y:S03]  /*1e90*/  MUFU.TANH R24, R24 ;  /* 0x0000001800187308 */ /* 0x000e660000002400 */
[----:B------:R-:W-:Y:S01]  /*1ea0*/  HMMA.16816.F32.BF16 R64, R44, R78, R64 ;  /* 0x0000004e2c40723c */ /* 0x000fe20000041840 */
[----:B------:R-:W-:-:S02]  /*1eb0*/  FMUL.FTZ R25, R36, c[0x0][0x2ec] ;  /* 0x0000bb0024197a20 */ /* 0x000fc40000410000 */
[----:B------:R-:W-:Y:S02]  /*1ec0*/  FMUL.FTZ R36, R37, c[0x0][0x2ec] ;  /* 0x0000bb0025247a20 */ /* 0x000fe40000410000 */
[----:B------:R-:W-:Y:S02]  /*1ed0*/  FMUL.FTZ R37, R38, c[0x0][0x2ec] ;  /* 0x0000bb0026257a20 */ /* 0x000fe40000410000 */
[----:B------:R-:W-:Y:S01]  /*1ee0*/  FMUL.FTZ R38, R39, c[0x0][0x2ec] ;  /* 0x0000bb0027267a20 */ /* 0x000fe20000410000 */
[----:B------:R-:W-:Y:S01]  /*1ef0*/  HMMA.16816.F32.BF16 R48, R12, R34, R48 ;  /* 0x000000220c30723c */ /* 0x000fe20000041830 */
[----:B------:R-:W1:Y:S01]  /*1f00*/  LDSM.16.M88.4 R32, [R118+0x2800] ;  /* 0x002800007620783b */ /* 0x000e620000000200 */
[----:B------:R-:W1:Y:S06]  /*1f10*/  MUFU.TANH R36, R36 ;  /* 0x0000002400247308 */ /* 0x000e6c0000002400 */
[C---:B------:R-:W-:Y:S02]  /*1f20*/  HMMA.16816.F32.BF16 R84, R44.reuse, R20, R84 ;  /* 0x000000142c54723c */ /* 0x040fe40000041854 */
[----:B------:R-:W1:Y:S05]  /*1f30*/  MUFU.TANH R38, R38 ;  /* 0x0000002600267308 */ /* 0x000e6a0000002400 */
[----:B------:R-:W-:Y:S01]  /*1f40*/  LOP3.LUT R21, R101, 0xffffffe0, RZ, 0xc0, !PT ;  /* 0xffffffe065157812 */ /* 0x000fe200078ec0ff */
[----:B------:R-:W-:Y:S02]  /*1f50*/  HMMA.16816.F32.BF16 R16, R44, R22, R16 ;  /* 0x000000162c10723c */ /* 0x000fe40000041810 */
[----:B------:R-:W1:Y:S02]  /*1f60*/  MUFU.TANH R25, R25 ;  /* 0x0000001900197308 */ /* 0x000e640000002400 */
[----:B------:R-:W-:-:S02]  /*1f70*/  IMAD.IADD R39, R100, 0x1, -R21 ;  /* 0x0000000164277824 */ /* 0x000fc400078e0a15 */
[----:B------:R-:W2:Y:S01]  /*1f80*/  LDSM.16.M88.4 R20, [R118+0x2c00] ;  /* 0x002c00007614783b */ /* 0x000ea20000000200 */
[----:B------:R-:W-:-:S04]  /*1f90*/  DEPBAR.LE SB0, 0x0 ;  /* 0x000080000000791a */ /* 0x000fc80000000000 */
[C---:B------:R-:W-:Y:S01]  /*1fa0*/  HMMA.16816.F32.BF16 R64, R12.reuse, R26, R64 ;  /* 0x0000001a0c40723c */ /* 0x040fe20000041840 */
[----:B------:R-:W-:Y:S01]  /*1fb0*/  SHF.R.S32.HI R42, RZ, 0x1f, R39 ;  /* 0x0000001fff2a7819 */ /* 0x000fe20000011427 */
[----:B------:R-:W1:Y:S03]  /*1fc0*/  MUFU.TANH R37, R37 ;  /* 0x0000002500257308 */ /* 0x000e660000002400 */
[----:B------:R-:W-:Y:S01]  /*1fd0*/  LEA.HI R42, R42, R39, RZ, 0x2 ;  /* 0x000000272a2a7211 */ /* 0x000fe200078f10ff */
[----:B------:R-:W-:Y:S02]  /*1fe0*/  IMAD.SHL.U32 R39, R100, 0x2, RZ ;  /* 0x0000000264277824 */ /* 0x000fe400078e00ff */
[----:B-----5:R-:W-:Y:S01]  /*1ff0*/  HMMA.16816.F32.BF16 R84, R12, R28, R84 ;  /* 0x0000001c0c54723c */ /* 0x020fe20000041854 */
[----:B------:R-:W-:-:S06]  /*2000*/  SHF.R.S32.HI R132, RZ, 0x2, R42 ;  /* 0x00000002ff847819 */ /* 0x000fcc000001142a */
[----:B------:R-:W-:Y:S01]  /*2010*/  IMAD.SHL.U32 R28, R96, 0x40, RZ ;  /* 0x00000040601c7824 */ /* 0x000fe200078e00ff */
[----:B------:R-:W-:Y:S04]  /*2020*/  HMMA.16816.F32.BF16 R48, R8, R62, R48 ;  /* 0x0000003e0830723c */ /* 0x000fe80000041830 */
[----:B------:R-:W-:-:S04]  /*2030*/  LOP3.LUT R39, R28, 0x6, R39, 0xf8, !PT ;  /* 0x000000061c277812 */ /* 0x000fc800078ef827 */
[----:B-1----:R-:W-:Y:S01]  /*2040*/  HMMA.16816.F32.BF16 R64, R8, R34, R64 ;  /* 0x000000220840723c */ /* 0x002fe20000041840 */
[----:B------:R-:W-:-:S06]  /*2050*/  IADD3 R41, R39, -0x40, RZ ;  /* 0xffffffc027297810 */ /* 0x000fcc0007ffe0ff */
[----:B------:R-:W-:Y:S01]  /*2060*/  IADD3 R34, R103, 0x1, R132 ;  /* 0x0000000167227810 */ /* 0x000fe20007ffe084 */
[----:B------:R-:W-:Y:S03]  /*2070*/  HMMA.16816.F32.BF16 R16, R12, R30, R16 ;  /* 0x0000001e0c10723c */ /* 0x000fe60000041810 */
[----:B------:R-:W-:-:S04]  /*2080*/  IADD3 R34, R99, -c[0x0][0x214], R34 ;  /* 0x8000850063227a10 */ /* 0x000fc80007ffe022 */
[----:B------:R-:W-:Y:S01]  /*2090*/  IADD3 R34, R34, c[0x0][0x2e8], RZ ;  /* 0x0000ba0022227a10 */ /* 0x000fe20007ffe0ff */
[C---:B------:R-:W-:Y:S01]  /*20a0*/  HMMA.16816.F32.BF16 R68, R8.reuse, R32, R68 ;  /* 0x000000200844723c */ /* 0x040fe20000041844 */
[----:B------:R-:W-:Y:S01]  /*20b0*/  IADD3 R12, R39, -0x38, RZ ;  /* 0xffffffc8270c7810 */ /* 0x000fe20007ffe0ff */
[----:B------:R-:W-:Y:S01]  /*20c0*/  FMUL.FTZ R27, R50, c[0x0][0x2ec] ;  /* 0x0000bb00321b7a20 */ /* 0x000fe20000410000 */
[C---:B------:R-:W-:Y:S01]  /*20d0*/  IADD3 R42, R34.reuse, 0x8, RZ ;  /* 0x00000008222a7810 */ /* 0x040fe20007ffe0ff */
[----:B------:R-:W-:Y:S01]  /*20e0*/  FMUL.FTZ R49, R49, c[0x0][0x2ec] ;  /* 0x0000bb0031317a20 */ /* 0x000fe20000410000 */
[-C--:B------:R-:W-:Y:S02]  /*20f0*/  IMNMX R34, R34, R99.reuse, PT ;  /* 0x0000006322227217 */ /* 0x080fe40003800200 */
[----:B------:R-:W-:Y:S01]  /*2100*/  IMNMX R29, R42, R99, PT ;  /* 0x000000632a1d7217 */ /* 0x000fe20003800200 */
[C---:B--2---:R-:W-:Y:S01]  /*2110*/  HMMA.16816.F32.BF16 R84, R8.reuse, R20, R84 ;  /* 0x000000140854723c */ /* 0x044fe20000041854 */
[CC--:B------:R-:W-:Y:S01]  /*2120*/  ISETP.GE.AND P0, PT, R41.reuse, R34.reuse, PT ;  /* 0x000000222900720c */ /* 0x0c0fe20003f06270 */
[----:B------:R-:W-:Y:S01]  /*2130*/  FMUL.FTZ R32, R48, c[0x0][0x2ec] ;  /* 0x0000bb0030207a20 */ /* 0x000fe20000410000 */
[-C--:B------:R-:W-:Y:S01]  /*2140*/  ISETP.GE.AND P5, PT, R41, R29.reuse, PT ;  /* 0x0000001d2900720c */ /* 0x080fe20003fa6270 */
[----:B------:R-:W-:Y:S01]  /*2150*/  FMUL.FTZ R33, R51, c[0x0][0x2ec] ;  /* 0x0000bb0033217a20 */ /* 0x000fe20000410000 */
[----:B------:R-:W-:Y:S01]  /*2160*/  IADD3 R41, R39, -0x3f, RZ ;  /* 0xffffffc127297810 */ /* 0x000fe20007ffe0ff */
[----:B------:R-:W-:Y:S01]  /*2170*/  MUFU.TANH R27, R27 ;  /* 0x0000001b001b7308 */ /* 0x000fe20000002400 */
[CC--:B------:R-:W-:Y:S01]  /*2180*/  ISETP.GE.AND P1, PT, R12.reuse, R34.reuse, PT ;  /* 0x000000220c00720c */ /* 0x0c0fe20003f26270 */
[----:B------:R-:W-:Y:S01]  /*2190*/  HMMA.16816.F32.BF16 R16, R8, R22, R16 ;  /* 0x000000160810723c */ /* 0x000fe20000041810 */
[-C--:B------:R-:W-:Y:S01]  /*21a0*/  ISETP.GE.AND P2, PT, R12, R29.reuse, PT ;  /* 0x0000001d0c00720c */ /* 0x080fe20003f46270 */
[----:B------:R-:W-:Y:S01]  /*21b0*/  FMUL.FTZ R65, R65, c[0x0][0x2ec] ;  /* 0x0000bb0041417a20 */ /* 0x000fe20000410000 */
[----:B------:R-:W-:Y:S01]  /*21c0*/  IADD3 R12, R39, -0x37, RZ ;  /* 0xffffffc9270c7810 */ /* 0x000fe20007ffe0ff */
[----:B------:R-:W-:Y:S01]  /*21d0*/  FMUL.FTZ R66, R66, c[0x0][0x2ec] ;  /* 0x0000bb0042427a20 */ /* 0x000fe20000410000 */
[CC--:B------:R-:W-:Y:S01]  /*21e0*/  ISETP.GE.AND P4, PT, R41.reuse, R34.reuse, PT ;  /* 0x000000222900720c */ /* 0x0c0fe20003f86270 */
[----:B------:R-:W1:Y:S01]  /*21f0*/  MUFU.TANH R32, R32 ;  /* 0x0000002000207308 */ /* 0x000e620000002400 */
[-C--:B------:R-:W-:Y:S01]  /*2200*/  ISETP.GE.AND P3, PT, R41, R29.reuse, PT ;  /* 0x0000001d2900720c */ /* 0x080fe20003f66270 */
[----:B------:R-:W-:Y:S01]  /*2210*/  FMUL.FTZ R35, R69, c[0x0][0x2ec] ;  /* 0x0000bb0045237a20 */ /* 0x000fe20000410000 */
[----:B------:R-:W-:Y:S01]  /*2220*/  IADD3 R13, R39, -0x30, RZ ;  /* 0xffffffd0270d7810 */ /* 0x000fe20007ffe0ff */
[----:B------:R-:W-:Y:S01]  /*2230*/  FMUL.FTZ R68, R68, c[0x0][0x2ec] ;  /* 0x0000bb0044447a20 */ /* 0x000fe20000410000 */
[----:B----4-:R-:W-:Y:S01]  /*2240*/  FSEL R0, R0, -INF , !P0 ;  /* 0xff80000000007808 */ /* 0x010fe20004000000 */
[----:B------:R-:W-:Y:S01]  /*2250*/  FMUL.FTZ R70, R70, c[0x0][0x2ec] ;  /* 0x0000bb0046467a20 */ /* 0x000fe20000410000 */
[----:B------:R-:W-:Y:S01]  /*2260*/  FSEL R52, R52, -INF , !P5 ;  /* 0xff80000034347808 */ /* 0x000fe20006800000 */
[----:B------:R-:W2:Y:S01]  /*2270*/  MUFU.TANH R26, R49 ;  /* 0x00000031001a7308 */ /* 0x000ea20000002400 */
[CC--:B------:R-:W-:Y:S01]  /*2280*/  ISETP.GE.AND P0, PT, R12.reuse, R34.reuse, PT ;  /* 0x000000220c00720c */ /* 0x0c0fe20003f06270 */
[----:B------:R-:W-:Y:S01]  /*2290*/  FMUL.FTZ R85, R85, c[0x0][0x2ec] ;  /* 0x0000bb0055557a20 */ /* 0x000fe20000410000 */
[-C--:B------:R-:W-:Y:S01]  /*22a0*/  ISETP.GE.AND P5, PT, R12, R29.reuse, PT ;  /* 0x0000001d0c00720c */ /* 0x080fe20003fa6270 */
        /* <DEDUP_REMOVED lines=8> */
[----:B------:R-:W-:Y:S01]  /*2330*/  FMUL.FTZ R84, R84, c[0x0][0x2ec] ;  /* 0x0000bb0054547a20 */ /* 0x000fe20000410000 */
[C---:B------:R-:W-:Y:S01]  /*2340*/  IADD3 R13, R39.reuse, -0x2f, RZ ;  /* 0xffffffd1270d7810 */ /* 0x040fe20007ffe0ff */
[----:B------:R-:W-:Y:S01]  /*2350*/  FMUL.FTZ R86, R86, c[0x0][0x2ec] ;  /* 0x0000bb0056567a20 */ /* 0x000fe20000410000 */
[----:B------:R-:W-:Y:S01]  /*2360*/  IADD3 R3, R39, -0x28, RZ ;  /* 0xffffffd827037810 */ /* 0x000fe20007ffe0ff */
[----:B------:R-:W5:Y:S01]  /*2370*/  MUFU.TANH R35, R35 ;  /* 0x0000002300237308 */ /* 0x000f620000002400 */
[----:B------:R-:W-:Y:S01]  /*2380*/  FSEL R60, R60, -INF , !P1 ;  /* 0xff8000003c3c7808 */ /* 0x000fe20004800000 */
[----:B------:R-:W-:Y:S01]  /*2390*/  FMUL.FTZ R87, R87, c[0x0][0x2ec] ;  /* 0x0000bb0057577a20 */ /* 0x000fe20000410000 */
[----:B---3--:R-:W-:Y:S01]  /*23a0*/  FSEL R31, R40, -INF , !P2 ;  /* 0xff800000281f7808 */ /* 0x008fe20005000000 */
[----:B------:R-:W-:Y:S01]  /*23b0*/  FMUL.FTZ R17, R17, c[0x0][0x2ec] ;  /* 0x0000bb0011117a20 */ /* 0x000fe20000410000 */
[----:B------:R-:W-:Y:S01]  /*23c0*/  FSEL R54, R54, -INF , !P0 ;  /* 0xff80000036367808 */ /* 0x000fe20004000000 */
[----:B------:R-:W-:Y:S01]  /*23d0*/  FMUL.FTZ R18, R18, c[0x0][0x2ec] ;  /* 0x0000bb0012127a20 */ /* 0x000fe20000410000 */
[----:B------:R-:W-:Y:S01]  /*23e0*/  FSEL R21, R24, -INF , !P5 ;  /* 0xff80000018157808 */ /* 0x000fe20006800000 */
[----:B------:R-:W3:Y:S01]  /*23f0*/  MUFU.TANH R100, R85 ;  /* 0x0000005500647308 */ /* 0x000ee20000002400 */
[----:B------:R-:W-:Y:S01]  /*2400*/  ISETP.GE.AND P1, PT, R13, R34, PT ;  /* 0x000000220d00720c */ /* 0x000fe20003f26270 */
[----:B------:R-:W-:Y:S01]  /*2410*/  FMUL.FTZ R19, R19, c[0x0][0x2ec] ;  /* 0x0000bb0013137a20 */ /* 0x000fe20000410000 */
[----:B------:R-:W-:-:S02]  /*2420*/  ISETP.GE.AND P2, PT, R13, R29, PT ;  /* 0x0000001d0d00720c */ /* 0x000fc40003f46270 */
[CC--:B------:R-:W-:Y:S02]  /*2430*/  ISETP.GE.AND P0, PT, R3.reuse, R34.reuse, PT ;  /* 0x000000220300720c */ /* 0x0c0fe40003f06270 */
[----:B------:R-:W-:Y:S01]  /*2440*/  ISETP.GE.AND P5, PT, R3, R29, PT ;  /* 0x0000001d0300720c */ /* 0x000fe20003fa6270 */
[----:B------:R-:W1:Y:S01]  /*2450*/  MUFU.TANH R104, R68 ;  /* 0x0000004400687308 */ /* 0x000e620000002400 */
[C---:B------:R-:W-:Y:S02]  /*2460*/  IADD3 R3, R39.reuse, -0x20, RZ ;  /* 0xffffffe027037810 */ /* 0x040fe40007ffe0ff */
[----:B------:R-:W-:Y:S02]  /*2470*/  IADD3 R8, R39, -0x27, RZ ;  /* 0xffffffd927087810 */ /* 0x000fe40007ffe0ff */
[----:B------:R-:W-:Y:S02]  /*2480*/  FSEL R36, R36, -INF , !P1 ;  /* 0xff80000024247808 */ /* 0x000fe40004800000 */
[----:B------:R-:W-:Y:S01]  /*2490*/  FSEL R15, R38, -INF , !P2 ;  /* 0xff800000260f7808 */ /* 0x000fe20005000000 */
[----:B------:R-:W1:Y:S01]  /*24a0*/  MUFU.TANH R95, R70 ;  /* 0x00000046005f7308 */ /* 0x000e620000002400 */
[----:B------:R-:W-:-:S02]  /*24b0*/  ISETP.GE.AND P1, PT, R3, R34, PT ;  /* 0x000000220300720c */ /* 0x000fc40003f26270 */
[-C--:B------:R-:W-:Y:S02]  /*24c0*/  ISETP.GE.AND P2, PT, R3, R29.reuse, PT ;  /* 0x0000001d0300720c */ /* 0x080fe40003f46270 */
[----:B------:R-:W-:Y:S02]  /*24d0*/  FSEL R10, R25, -INF , !P4 ;  /* 0xff800000190a7808 */ /* 0x000fe40006000000 */
[----:B------:R-:W-:Y:S01]  /*24e0*/  FSEL R37, R37, -INF , !P3 ;  /* 0xff80000025257808 */ /* 0x000fe20005800000 */
[----:B------:R-:W-:Y:S01]  /*24f0*/  MUFU.TANH R92, R65 ;  /* 0x00000041005c7308 */ /* 0x000fe20000002400 */
[----:B------:R-:W-:Y:S02]  /*2500*/  IADD3 R3, R39, -0x1f, RZ ;  /* 0xffffffe127037810 */ /* 0x000fe40007ffe0ff */
[C---:B------:R-:W-:Y:S02]  /*2510*/  ISETP.GE.AND P4, PT, R8.reuse, R34, PT ;  /* 0x000000220800720c */ /* 0x040fe40003f86270 */
[----:B------:R-:W-:-:S02]  /*2520*/  ISETP.GE.AND P3, PT, R8, R29, PT ;  /* 0x0000001d0800720c */ /* 0x000fc40003f66270 */
[----:B------:R-:W-:Y:S01]  /*2530*/  IADD3 R9, R39, -0x18, RZ ;  /* 0xffffffe827097810 */ /* 0x000fe20007ffe0ff */
[----:B------:R-:W3:Y:S01]  /*2540*/  MUFU.TANH R103, R66 ;  /* 0x0000004200677308 */ /* 0x000ee20000002400 */
[----:B-1----:R-:W-:Y:S02]  /*2550*/  FSEL R8, R32, -INF , !P0 ;  /* 0xff80000020087808 */ /* 0x002fe40004000000 */
[----:B------:R-:W-:Y:S02]  /*2560*/  FSEL R13, R27, -INF , !P5 ;  /* 0xff8000001b0d7808 */ /* 0x000fe40006800000 */
[C---:B------:R-:W-:Y:S02]  /*2570*/  ISETP.GE.AND P0, PT, R3.reuse, R34, PT ;  /* 0x000000220300720c */ /* 0x040fe40003f06270 */
[----:B------:R-:W-:Y:S01]  /*2580*/  ISETP.GE.AND P5, PT, R3, R29, PT ;  /* 0x0000001d0300720c */ /* 0x000fe20003fa6270 */
[----:B------:R-:W1:Y:S01]  /*2590*/  MUFU.TANH R105, R71 ;  /* 0x0000004700697308 */ /* 0x000e620000002400 */
[----:B--2---:R-:W-:-:S02]  /*25a0*/  FSEL R26, R26, -INF , !P4 ;  /* 0xff8000001a1a7808 */ /* 0x004fc40006000000 */
[----:B----4-:R-:W-:Y:S02]  /*25b0*/  FSEL R3, R33, -INF , !P3 ;  /* 0xff80000021037808 */ /* 0x010fe40005800000 */
[----:B------:R-:W-:Y:S02]  /*25c0*/  IADD3 R14, R39, -0xf, RZ ;  /* 0xfffffff1270e7810 */ /* 0x000fe40007ffe0ff */
[CC--:B------:R-:W-:Y:S01]  /*25d0*/  ISETP.GE.AND P4, PT, R9.reuse, R34.reuse, PT ;  /* 0x000000220900720c */ /* 0x0c0fe20003f86270 */
[----:B------:R-:W2:Y:S01]  /*25e0*/  MUFU.TANH R94, R64 ;  /* 0x00000040005e7308 */ /* 0x000ea20000002400 */
[----:B------:R-:W-:Y:S01]  /*25f0*/  ISETP.GE.AND P3, PT, R9, R29, PT ;  /* 0x0000001d0900720c */ /* 0x000fe20003f66270 */
[----:B------:R-:W-:Y:S01]  /*2600*/  FMUL.FTZ R9, R16, c[0x0][0x2ec] ;  /* 0x0000bb0010097a20 */ /* 0x000fe20000410000 */
[----:B-----5:R-:W-:Y:S02]  /*2610*/  FSEL R102, R35, -INF , !P0 ;  /* 0xff80000023667808 */ /* 0x020fe40004000000 */
[----:B------:R-:W-:-:S02]  /*2620*/  ISETP.GE.AND P0, PT, R14, R34, PT ;  /* 0x000000220e00720c */ /* 0x000fc40003f06270 */
[C---:B------:R-:W-:Y:S01]  /*2630*/  IADD3 R22, R39.reuse, -0x17, RZ ;  /* 0xffffffe927167810 */ /* 0x040fe20007ffe0ff */
[----:B------:R-:W4:Y:S01]  /*2640*/  MUFU.TANH R89, R67 ;  /* 0x0000004300597308 */ /* 0x000f220000002400 */
[----:B---3--:R-:W-:Y:S02]  /*2650*/  FSEL R100, R100, -INF , !P0 ;  /* 0xff80000064647808 */ /* 0x008fe40004000000 */
[----:B------:R-:W-:Y:S02]  /*2660*/  FSEL R104, R104, -INF , !P1 ;  /* 0xff80000068687808 */ /* 0x000fe40004800000 */
[----:B------:R-:W-:Y:S02]  /*2670*/  ISETP.GE.AND P0, PT, R96, 0x2, PT ;  /* 0x000000026000780c */ /* 0x000fe40003f06270 */
[----:B------:R-:W-:Y:S01]  /*2680*/  ISETP.GE.AND P1, PT, R22, R34, PT ;  /* 0x000000221600720c */ /* 0x000fe20003f26270 */
[----:B------:R-:W3:Y:S01]  /*2690*/  MUFU.TANH R99, R84 ;  /* 0x0000005400637308 */ /* 0x000ee20000002400 */
[----:B------:R-:W-:-:S02]  /*26a0*/  IADD3 R20, R39, -0x10, RZ ;  /* 0xfffffff027147810 */ /* 0x000fc40007ffe0ff */
[----:B------:R-:W-:Y:S02]  /*26b0*/  FSEL R95, R95, -INF , !P2 ;  /* 0xff8000005f5f7808 */ /* 0x000fe40005000000 */
[----:B------:R-:W-:Y:S02]  /*26c0*/  FSEL R103, R103, -INF , !P3 ;  /* 0xff80000067677808 */ /* 0x000fe40005800000 */
[----:B------:R-:W-:Y:S01]  /*26d0*/  FSEL R92, R92, -INF , !P1 ;  /* 0xff8000005c5c7808 */ /* 0x000fe20004800000 */
[----:B------:R-:W5:Y:S01]  /*26e0*/  MUFU.TANH R91, R86 ;  /* 0x00000056005b7308 */ /* 0x000f620000002400 */
[----:B------:R-:W-:Y:S02]  /*26f0*/  IADD3 R11, R39, -0x8, RZ ;  /* 0xfffffff8270b7810 */ /* 0x000fe40007ffe0ff */
[----:B------:R-:W-:Y:S02]  /*2700*/  ISETP.GE.AND P2, PT, R20, R34, PT ;  /* 0x000000221400720c */ /* 0x000fe40003f46270 */
[----:B------:R-:W-:-:S02]  /*2710*/  ISETP.GE.AND P3, PT, R22, R29, PT ;  /* 0x0000001d1600720c */ /* 0x000fc40003f66270 */
[----:B------:R-:W-:Y:S01]  /*2720*/  ISETP.GE.AND P1, PT, R20, R29, PT ;  /* 0x0000001d1400720c */ /* 0x000fe20003f26270 */
[----:B------:R-:W5:Y:S01]  /*2730*/  MUFU.TANH R93, R87 ;  /* 0x00000057005d7308 */ /* 0x000f620000002400 */
[----:B------:R-:W-:Y:S02]  /*2740*/  IADD3 R39, R39, -0x7, RZ ;  /* 0xfffffff927277810 */ /* 0x000fe40007ffe0ff */
[----:B-1----:R-:W-:Y:S02]  /*2750*/  FSEL R105, R105, -INF , !P5 ;  /* 0xff80000069697808 */ /* 0x002fe40006800000 */
[----:B--2---:R-:W-:Y:S02]  /*2760*/  FSEL R94, R94, -INF , !P4 ;  /* 0xff8000005e5e7808 */ /* 0x004fe40006000000 */
[----:B----4-:R-:W-:Y:S01]  /*2770*/  FSEL R89, R89, -INF , !P3 ;  /* 0xff80000059597808 */ /* 0x010fe20005800000 */
[----:B------:R-:W1:Y:S01]  /*2780*/  MUFU.TANH R9, R9 ;  /* 0x0000000900097308 */ /* 0x000e620000002400 */
[----:B---3--:R-:W-:-:S02]  /*2790*/  FSEL R99, R99, -INF , !P2 ;  /* 0xff80000063637808 */ /* 0x008fc40005000000 */
[----:B-----5:R-:W-:Y:S02]  /*27a0*/  FSEL R91, R91, -INF , !P1 ;  /* 0xff8000005b5b7808 */ /* 0x020fe40004800000 */
[-C--:B------:R-:W-:Y:S02]  /*27b0*/  ISETP.GE.AND P5, PT, R11, R34.reuse, PT ;  /* 0x000000220b00720c */ /* 0x080fe40003fa6270 */
[----:B------:R-:W-:Y:S01]  /*27c0*/  ISETP.GE.AND P4, PT, R39, R34, PT ;  /* 0x000000222700720c */ /* 0x000fe20003f86270 */
[----:B------:R-:W2:Y:S01]  /*27d0*/  MUFU.TANH R97, R17 ;  /* 0x0000001100617308 */ /* 0x000ea20000002400 */
[----:B------:R-:W-:Y:S01]  /*27e0*/  BAR.SYNC.DEFER_BLOCKING 0x0 ;  /* 0x0000000000007b1d */ /* 0x000fe20000010000 */
[-C--:B------:R-:W-:Y:S02]  /*27f0*/  ISETP.GE.AND P3, PT, R14, R29.reuse, PT ;  /* 0x0000001d0e00720c */ /* 0x080fe40003f66270 */
[-C--:B------:R-:W-:Y:S02]  /*2800*/  ISETP.GE.AND P2, PT, R11, R29.reuse, PT ;  /* 0x0000001d0b00720c */ /* 0x080fe40003f46270 */
[----:B------:R-:W-:-:S02]  /*2810*/  ISETP.GE.AND P1, PT, R39, R29, PT ;  /* 0x0000001d2700720c */ /* 0x000fc40003f26270 */
[----:B------:R-:W3:Y:S01]  /*2820*/  MUFU.TANH R88, R18 ;  /* 0x0000001200587308 */ /* 0x000ee20000002400 */
[----:B------:R-:W-:Y:S02]  /*2830*/  FSEL R93, R93, -INF , !P3 ;  /* 0xff8000005d5d7808 */ /* 0x000fe40005800000 */
[----:B-1----:R-:W-:-:S05]  /*2840*/  FSEL R98, R9, -INF , !P5 ;  /* 0xff80000009627808 */ /* 0x002fca0006800000 */
[----:B------:R-:W1:Y:S01]  /*2850*/  MUFU.TANH R87, R19 ;  /* 0x0000001300577308 */ /* 0x000e620000002400 */
[----:B--2---:R-:W-:Y:S02]  /*2860*/  FSEL R97, R97, -INF , !P4 ;  /* 0xff80000061617808 */ /* 0x004fe40006000000 */
[----:B---3--:R-:W-:Y:S02]  /*2870*/  FSEL R88, R88, -INF , !P2 ;  /* 0xff80000058587808 */ /* 0x008fe40005000000 */
[----:B-1----:R-:W-:Y:S01]  /*2880*/  FSEL R87, R87, -INF , !P1 ;  /* 0xff80000057577808 */ /* 0x002fe20004800000 */
        /* <DEDUP_REMOVED lines=59> */
[----:B------:R-:W-:-:S05]  /*2c40*/  IMAD R6, R9, c[0x0][0x184], R6 ;  /* 0x0000610009067a24 */ /* 0x000fca00078e0206 */
[----:B------:R-:W-:Y:S01]  /*2c50*/  IADD3 R5, R17, R6, RZ ;  /* 0x0000000611057210 */ /* 0x000fe20007ffe0ff */
[----:B------:R-:W-:Y:S01]  /*2c60*/  IMAD.MOV.U32 R6, RZ, RZ, R16 ;  /* 0x000000ffff067224 */ /* 0x000fe200078e0010 */
[----:B------:R-:W-:Y:S05]  /*2c70*/  BRA `(.L_x_4991) ;  /* 0x0000002000007947 */ /* 0x000fea0003800000 */
.L_x_4990:
[----:B------:R-:W-:-:S04]  /*2c80*/  IADD3 R6, -R6, RZ, RZ ;  /* 0x000000ff06067210 */ /* 0x000fc80007ffe1ff */
[----:B------:R-:W-:Y:S02]  /*2c90*/  SHF.R.S32.HI R5, RZ, 0x1f, R6 ;  /* 0x0000001fff057819 */ /* 0x000fe40000011406 */
.L_x_4991:
        /* <DEDUP_REMOVED lines=14> */
.L_x_4989:
        /* <DEDUP_REMOVED lines=25> */
[----:B------:R-:W-:-:S02]  /*2f10*/  SHF.L.U32 R117, R117, 0x1, RZ ;  /* 0x0000000175757819 */ /* 0x000fc400000006ff */
[----:B------:R-:W-:Y:S02]  /*2f20*/  FMNMX.FTZ R14, R98, R5, !PT ;  /* 0x00000005620e7209 */ /* 0x000fe40007810000 */
[----:B------:R-:W-:Y:S01]  /*2f30*/  FMNMX.FTZ R5, R93, R2, !PT ;  /* 0x000000025d057209 */ /* 0x000fe20007810000 */
[----:B------:R-:W-:Y:S01]  /*2f40*/  LDSM.16.MT88.4 R76, [R117+0x6000] ;  /* 0x00600000754c783b */ /* 0x000fe20000004200 */
[----:B------:R-:W-:Y:S02]  /*2f50*/  FMNMX.FTZ R14, R97, R14, !PT ;  /* 0x0000000e610e7209 */ /* 0x000fe40007810000 */
[----:B------:R-:W-:Y:S01]  /*2f60*/  FMNMX.FTZ R2, R88, R5, !PT ;  /* 0x0000000558027209 */ /* 0x000fe20007810000 */
[----:B------:R-:W-:Y:S01]  /*2f70*/  LDSM.16.MT88.4 R40, [R117+0x8000] ;  /* 0x008000007528783b */ /* 0x000fe20000004200 */
[----:B------:R-:W-:Y:S02]  /*2f80*/  IADD3 R116, R4, R117, RZ ;  /* 0x0000007504747210 */ /* 0x000fe40007ffe0ff */
[----:B------:R-:W-:Y:S01]  /*2f90*/  FMNMX.FTZ R9, R87, R2, !PT ;  /* 0x0000000257097209 */ /* 0x000fe20007810000 */
[----:B------:R-:W1:Y:S04]  /*2fa0*/  SHFL.BFLY PT, R7, R14, 0x2, 0x1f ;  /* 0x0c401f000e077f89 */ /* 0x000e6800000e0000 */
[----:B------:R-:W2:Y:S04]  /*2fb0*/  SHFL.BFLY PT, R6, R9, 0x2, 0x1f ;  /* 0x0c401f0009067f89 */ /* 0x000ea800000e0000 */
[----:B------:R-:W-:Y:S04]  /*2fc0*/  LDSM.16.MT88.4 R68, [R116+0x6000] ;  /* 0x006000007444783b */ /* 0x000fe80000004200 */
[----:B------:R-:W-:Y:S01]  /*2fd0*/  LDSM.16.MT88.4 R16, [R117+0x7400] ;  /* 0x007400007510783b */ /* 0x000fe20000004200 */
[----:B-1----:R-:W-:-:S02]  /*2fe0*/  FMNMX.FTZ R7, R14, R7, !PT ;  /* 0x000000070e077209 */ /* 0x002fc40007810000 */
[----:B--2---:R-:W-:-:S03]  /*2ff0*/  FMNMX.FTZ R6, R9, R6, !PT ;  /* 0x0000000609067209 */ /* 0x004fc60007810000 */
        /* <DEDUP_REMOVED lines=19> */
[----:B------:R-:W-:Y:S01]  /*3130*/  LDSM.16.MT88.4 R8, [R117+0x6400] ;  /* 0x006400007508783b */ /* 0x000fe20000004200 */
[--C-:B------:R-:W-:Y:S02]  /*3140*/  FFMA.FTZ R24, R26, c[0x0][0x23c], -R101.reuse ;  /* 0x00008f001a187a23 */ /* 0x100fe40000010865 */
[--C-:B------:R-:W-:Y:S01]  /*3150*/  FFMA.FTZ R86, R31, c[0x0][0x23c], -R90.reuse ;  /* 0x00008f001f567a23 */ /* 0x100fe2000001085a */
[----:B------:R-:W2:Y:S01]  /*3160*/  MUFU.EX2 R34, R34 ;  /* 0x0000002200227308 */ /* 0x000ea20000000800 */
[--C-:B------:R-:W-:Y:S02]  /*3170*/  FFMA.FTZ R85, R52, c[0x0][0x23c], -R90.reuse ;  /* 0x00008f0034557a23 */ /* 0x100fe4000001085a */
[--C-:B------:R-:W-:Y:S02]  /*3180*/  FFMA.FTZ R84, R53, c[0x0][0x23c], -R90.reuse ;  /* 0x00008f0035547a23 */ /* 0x100fe4000001085a */
[--C-:B------:R-:W-:Y:S01]  /*3190*/  FFMA.FTZ R31, R21, c[0x0][0x23c], -R90.reuse ;  /* 0x00008f00151f7a23 */ /* 0x100fe2000001085a */
[----:B------:R-:W3:Y:S01]  /*31a0*/  LDSM.16.MT88.4 R52, [R116+0x7000] ;  /* 0x007000007434783b */ /* 0x000ee20000004200 */
[----:B------:R-:W-:Y:S01]  /*31b0*/  FFMA.FTZ R28, R36, c[0x0][0x23c], -R101 ;  /* 0x00008f00241c7a23 */ /* 0x000fe20000010865 */
[----:B------:R-:W-:Y:S01]  /*31c0*/  MUFU.EX2 R32, R32 ;  /* 0x0000002000207308 */ /* 0x000fe20000000800 */
[--C-:B------:R-:W-:Y:S01]  /*31d0*/  FFMA.FTZ R30, R37, c[0x0][0x23c], -R90.reuse ;  /* 0x00008f00251e7a23 */ /* 0x100fe2000001085a */
[----:B------:R-:W-:Y:S01]  /*31e0*/  LDSM.16.MT88.4 R20, [R116+0x6400] ;  /* 0x006400007414783b */ /* 0x000fe20000004200 */
[----:B------:R-:W-:-:S02]  /*31f0*/  FFMA.FTZ R25, R15, c[0x0][0x23c], -R90 ;  /* 0x00008f000f197a23 */ /* 0x000fc4000001085a */
[--C-:B------:R-:W-:Y:S02]  /*3200*/  FFMA.FTZ R26, R13, c[0x0][0x23c], -R90.reuse ;  /* 0x00008f000d1a7a23 */ /* 0x100fe4000001085a */
[--C-:B------:R-:W-:Y:S01]  /*3210*/  FFMA.FTZ R3, R3, c[0x0][0x23c], -R90.reuse ;  /* 0x00008f0003037a23 */ /* 0x100fe2000001085a */
[----:B------:R-:W4:Y:S01]  /*3220*/  MUFU.EX2 R29, R29 ;  /* 0x0000001d001d7308 */ /* 0x000f220000000800 */
[----:B--2---:R-:W-:Y:S01]  /*3230*/  F2FP.BF16.PACK_AB R48, R34, R35 ;  /* 0x000000232230723e */ /* 0x004fe200000010ff */
[----:B------:R-:W2:Y:S01]  /*3240*/  LDSM.16.MT88.4 R12, [R116+0x7400] ;  /* 0x00740000740c783b */ /* 0x000ea20000004200 */
[--C-:B------:R-:W-:Y:S02]  /*3250*/  FFMA.FTZ R95, R95, c[0x0][0x23c], -R90.reuse ;  /* 0x00008f005f5f7a23 */ /* 0x100fe4000001085a */
[----:B------:R-:W-:Y:S02]  /*3260*/  FFMA.FTZ R89, R89, c[0x0][0x23c], -R90 ;  /* 0x00008f0059597a23 */ /* 0x000fe4000001085a */
[--C-:B------:R-:W-:Y:S01]  /*3270*/  FFMA.FTZ R99, R99, c[0x0][0x23c], -R101.reuse ;  /* 0x00008f0063637a23 */ /* 0x100fe20000010865 */
        /* <DEDUP_REMOVED lines=8> */
[----:B------:R-:W-:Y:S02]  /*3300*/  FFMA.FTZ R87, R87, c[0x0][0x23c], -R90 ;  /* 0x00008f0057577a23 */ /* 0x000fe4000001085a */
[----:B------:R-:W-:-:S02]  /*3310*/  FADD.FTZ R35, R35, R34 ;  /* 0x0000002223237221 */ /* 0x000fc40000010000 */
[----:B------:R-:W-:Y:S02]  /*3320*/  MUFU.EX2 R86, R86 ;  /* 0x0000005600567308 */ /* 0x000fe40000000800 */
[----:B------:R-:W-:-:S04]  /*3330*/  FADD.FTZ R32, R32, R35 ;  /* 0x0000002320207221 */ /* 0x000fc80000010000 */
[----:B------:R-:W-:Y:S02]  /*3340*/  FADD.FTZ R32, R29, R32 ;  /* 0x000000201d207221 */ /* 0x000fe40000010000 */
[----:B------:R-:W4:Y:S01]  /*3350*/  MUFU.EX2 R31, R31 ;  /* 0x0000001f001f7308 */ /* 0x000f220000000800 */
[----:B-----5:R-:W-:Y:S01]  /*3360*/  F2FP.BF16.PACK_AB R49, R84, R85 ;  /* 0x000000555431723e */ /* 0x020fe200000010ff */
[----:B------:R-:W-:-:S06]  /*3370*/  FADD.FTZ R85, R85, R84 ;  /* 0x0000005455557221 */ /* 0x000fcc0000010000 */
[----:B------:R-:W-:Y:S01]  /*3380*/  MUFU.EX2 R33, R33 ;  /* 0x0000002100217308 */ /* 0x000fe20000000800 */
[----:B----4-:R-:W-:-:S07]  /*3390*/  F2FP.BF16.PACK_AB R51, R31, R86 ;  /* 0x000000561f33723e */ /* 0x010fce00000010ff */
[----:B------:R-:W4:Y:S01]  /*33a0*/  MUFU.EX2 R28, R28 ;  /* 0x0000001c001c7308 */ /* 0x000f220000000800 */
[----:B------:R-:W-:-:S04]  /*33b0*/  FADD.FTZ R86, R86, R85 ;  /* 0x0000005556567221 */ /* 0x000fc80000010000 */
[----:B------:R-:W-:Y:S01]  /*33c0*/  FADD.FTZ R31, R31, R86 ;  /* 0x000000561f1f7221 */ /* 0x000fe20000010000 */
[C---:B------:R-:W-:Y:S02]  /*33d0*/  HMMA.16816.F32.BF16 R80, R48.reuse, R76, RZ ;  /* 0x0000004c3050723c */ /* 0x040fe400000418ff */
[----:B------:R-:W-:Y:S06]  /*33e0*/  MUFU.EX2 R27, R27 ;  /* 0x0000001b001b7308 */ /* 0x000fec0000000800 */
[C---:B------:R-:W-:Y:S02]  /*33f0*/  HMMA.16816.F32.BF16 R76, R48.reuse, R78, RZ ;  /* 0x0000004e304c723c */ /* 0x040fe400000418ff */
[----:B------:R-:W-:Y:S06]  /*3400*/  MUFU.EX2 R24, R24 ;  /* 0x0000001800187308 */ /* 0x000fec0000000800 */
[C---:B------:R-:W-:Y:S02]  /*3410*/  HMMA.16816.F32.BF16 R72, R48.reuse, R68, RZ ;  /* 0x000000443048723c */ /* 0x040fe400000418ff */
[----:B------:R-:W-:Y:S06]  /*3420*/  MUFU.EX2 R30, R30 ;  /* 0x0000001e001e7308 */ /* 0x000fec0000000800 */
[C---:B-1----:R-:W-:Y:S02]  /*3430*/  HMMA.16816.F32.BF16 R64, R48.reuse, R60, RZ ;  /* 0x0000003c3040723c */ /* 0x042fe400000418ff */
[----:B------:R-:W1:Y:S06]  /*3440*/  MUFU.EX2 R25, R25 ;  /* 0x0000001900197308 */ /* 0x000e6c0000000800 */
[C---:B---3--:R-:W-:Y:S02]  /*3450*/  HMMA.16816.F32.BF16 R56, R48.reuse, R52, RZ ;  /* 0x000000343038723c */ /* 0x048fe400000418ff */
[----:B------:R-:W-:Y:S06]  /*3460*/  MUFU.EX2 R26, R26 ;  /* 0x0000001a001a7308 */ /* 0x000fec0000000800 */
[C---:B------:R-:W-:Y:S02]  /*3470*/  HMMA.16816.F32.BF16 R36, R48.reuse, R40, RZ ;  /* 0x000000283024723c */ /* 0x040fe400000418ff */
[----:B------:R-:W3:Y:S06]  /*3480*/  MUFU.EX2 R3, R3 ;  /* 0x0000000300037308 */ /* 0x000eec0000000800 */
        /* <DEDUP_REMOVED lines=51> */
[----:B------:R-:W4:Y:S05]  /*37c0*/  LDSM.16.MT88.4 R16, [R117+0x7800] ;  /* 0x007800007510783b */ /* 0x000f2a0000004200 */
[----:B------:R-:W5:Y:S02]  /*37d0*/  MUFU.EX2 R94, R94 ;  /* 0x0000005e005e7308 */ /* 0x000f640000000800 */
[C---:B--2---:R-:W-:Y:S06]  /*37e0*/  HMMA.16816.F32.BF16 R44, R4.reuse, R12, R44 ;  /* 0x0000000c042c723c */ /* 0x044fec000004182c */
[----:B------:R-:W2:Y:S02]  /*37f0*/  MUFU.EX2 R92, R92 ;  /* 0x0000005c005c7308 */ /* 0x000ea40000000800 */
[----:B------:R-:W-:Y:S01]  /*3800*/  HMMA.16816.F32.BF16 R48, R4, R14, R48 ;  /* 0x0000000e0430723c */ /* 0x000fe20000041830 */
[----:B------:R-:W4:Y:S05]  /*3810*/  LDSM.16.MT88.4 R12, [R116+0x6800] ;  /* 0x00680000740c783b */ /* 0x000f2a0000004200 */
[----:B------:R-:W4:Y:S01]  /*3820*/  MUFU.EX2 R102, R102 ;  /* 0x0000006600667308 */ /* 0x000f220000000800 */
[----:B-1----:R-:W-:Y:S01]  /*3830*/  F2FP.BF16.PACK_AB R4, R20, R21 ;  /* 0x000000151404723e */ /* 0x002fe200000010ff */
        /* <DEDUP_REMOVED lines=14> */
[C---:B----4-:R-:W-:Y:S08]  /*3920*/  HMMA.16816.F32.BF16 R64, R4.reuse, R16, R64 ;  /* 0x000000100440723c */ /* 0x050ff00000041840 */
[C---:B------:R-:W-:Y:S08]  /*3930*/  HMMA.16816.F32.BF16 R72, R4.reuse, R12, R72 ;  /* 0x0000000c0448723c */ /* 0x040ff00000041848 */
        /* <DEDUP_REMOVED lines=54> */
.L_x_4996:
        /* <DEDUP_REMOVED lines=64> */
.L_x_4993:
[C---:B------:R-:W-:Y:S04]  /*40a0*/  LEA R130, P0, R8.reuse, R130, 0x1 ;  /* 0x0000008208827211 */ /* 0x040fe800078008ff */
[----:B------:R-:W-:Y:S02]  /*40b0*/  LEA.HI.X R125, R8, R125, R0, 0x1, P0 ;  /* 0x0000007d087d7211 */ /* 0x000fe400000f0c00 */
[----:B------:R-:W-:Y:S02]  /*40c0*/  IADD3 R84, P0, R130, UR7, RZ ;  /* 0x0000000782547c10 */ /* 0x000fe4000ff1e0ff */
[-C--:B------:R-:W-:Y:S02]  /*40d0*/  MOV R131, R125.reuse ;  /* 0x0000007d00837202 */ /* 0x080fe40000000f00 */
[----:B------:R-:W-:Y:S02]  /*40e0*/  IADD3.X R85, R123, R125, RZ, P0, !PT ;  /* 0x0000007d7b557210 */ /* 0x000fe400007fe4ff */
[----:B------:R-:W-:Y:S01]  /*40f0*/  ISETP.GE.AND P0, PT, R138, 0x1, PT ;  /* 0x000000018a00780c */ /* 0x000fe20003f06270 */
[----:B------:R-:W-:Y:S01]  /*4100*/  @!PT LDS RZ, [RZ] ;  /* 0x00000000fffff984 */ /* 0x000fe20000000800 */
[----:B------:R-:W-:Y:S01]  /*4110*/  @!PT LDS RZ, [RZ] ;  /* 0x00000000fffff984 */ /* 0x000fe20000000800 */
[----:B------:R-:W-:Y:S01]  /*4120*/  @!PT LDS RZ, [RZ] ;  /* 0x00000000fffff984 */ /* 0x000fe20000000800 */
[----:B------:R1:W-:Y:S08]  /*4130*/  LDGSTS.E.BYPASS.LTC128B.128 [R124+0x6000], [R130.64] ;  /* 0x06000000827c7fae */ /* 0x0003f0000b901d4a */
[----:B------:R1:W-:Y:S08]  /*4140*/  LDGSTS.E.BYPASS.LTC128B.128 [R124+0x7000], [R130.64+0x40] ;  /* 0x07000040827c7fae */ /* 0x0003f0000b901d4a */
[----:B------:R1:W-:Y:S08]  /*4150*/  LDGSTS.E.BYPASS.LTC128B.128 [R124+0x8000], [R130.64+0x80] ;  /* 0x08000080827c7fae */ /* 0x0003f0000b901d4a */
[----:B------:R2:W-:Y:S08]  /*4160*/  LDGSTS.E.BYPASS.LTC128B.128 [R124+0x6800], [R84.64] ;  /* 0x06800000547c7fae */ /* 0x0005f0000b901d4a */
[----:B------:R2:W-:Y:S08]  /*4170*/  LDGSTS.E.BYPASS.LTC128B.128 [R124+0x7800], [R84.64+0x40] ;  /* 0x07800040547c7fae */ /* 0x0005f0000b901d4a */
[----:B------:R2:W-:Y:S08]  /*4180*/  LDGSTS.E.BYPASS.LTC128B.128 [R124+0x8800], [R84.64+0x80] ;  /* 0x08800080547c7fae */ /* 0x0005f0000b901d4a */
[----:B------:R-:W-:Y:S08]  /*4190*/  LDSM.16.M88.4 R88, [R121] ;  /* 0x000000007958783b */ /* 0x000ff00000000200 */
[----:B------:R-:W3:Y:S08]  /*41a0*/  LDSM.16.M88.4 R92, [R120] ;  /* 0x00000000785c783b */ /* 0x000ef00000000200 */
[----:B------:R-:W4:Y:S08]  /*41b0*/  LDSM.16.M88.4 R96, [R120+0x400] ;  /* 0x000400007860783b */ /* 0x000f300000000200 */
[----:B------:R-:W5:Y:S08]  /*41c0*/  LDSM.16.M88.4 R100, [R120+0x800] ;  /* 0x000800007864783b */ /* 0x000f700000000200 */
[----:B------:R-:W0:Y:S08]  /*41d0*/  LDGDEPBAR ;  /* 0x00000000000079af */ /* 0x000e300000000000 */
[----:B------:R-:W1:Y:S01]  /*41e0*/  LDSM.16.M88.4 R104, [R120+0xc00] ;  /* 0x000c00007868783b */ /* 0x000e620000000200 */
[C---:B---3--:R-:W-:Y:S07]  /*41f0*/  HMMA.16816.F32.BF16 R4, R88.reuse, R92, RZ ;  /* 0x0000005c5804723c */ /* 0x048fee00000418ff */
[----:B------:R-:W-:Y:S01]  /*4200*/  LDSM.16.M88.4 R108, [R119] ;  /* 0x00000000776c783b */ /* 0x000fe20000000200 */
[C---:B------:R-:W-:Y:S07]  /*4210*/  HMMA.16816.F32.BF16 R8, R88.reuse, R94, RZ ;  /* 0x0000005e5808723c */ /* 0x040fee00000418ff */
[----:B------:R-:W3:Y:S01]  /*4220*/  LDSM.16.M88.4 R112, [R118] ;  /* 0x000000007670783b */ /* 0x000ee20000000200 */
[C---:B----4-:R-:W-:Y:S07]  /*4230*/  HMMA.16816.F32.BF16 R12, R88.reuse, R96, RZ ;  /* 0x00000060580c723c */ /* 0x050fee00000418ff */
[----:B------:R-:W-:Y:S01]  /*4240*/  LDSM.16.M88.4 R92, [R118+0x800] ;  /* 0x00080000765c783b */ /* 0x000fe20000000200 */
[C---:B------:R-:W-:Y:S07]  /*4250*/  HMMA.16816.F32.BF16 R16, R88.reuse, R98, RZ ;  /* 0x000000625810723c */ /* 0x040fee00000418ff */
[----:B------:R-:W-:Y:S01]  /*4260*/  LDSM.16.M88.4 R96, [R118+0xc00] ;  /* 0x000c00007660783b */ /* 0x000fe20000000200 */
[C---:B-----5:R-:W-:Y:S08]  /*4270*/  HMMA.16816.F32.BF16 R20, R88.reuse, R100, RZ ;  /* 0x000000645814723c */ /* 0x060ff000000418ff */
[C---:B------:R-:W-:Y:S01]  /*4280*/  HMMA.16816.F32.BF16 R24, R88.reuse, R102, RZ ;  /* 0x000000665818723c */ /* 0x040fe200000418ff */
[----:B------:R-:W-:Y:S07]  /*4290*/  LDSM.16.M88.4 R100, [R120+0x1800] ;  /* 0x001800007864783b */ /* 0x000fee0000000200 */
[C---:B-1----:R-:W-:Y:S08]  /*42a0*/  HMMA.16816.F32.BF16 R28, R88.reuse, R104, RZ ;  /* 0x00000068581c723c */ /* 0x042ff000000418ff */
[----:B------:R-:W-:Y:S01]  /*42b0*/  HMMA.16816.F32.BF16 R32, R88, R106, RZ ;  /* 0x0000006a5820723c */ /* 0x000fe200000418ff */
[----:B------:R-:W1:Y:S07]  /*42c0*/  LDSM.16.M88.4 R88, [R118+0x400] ;  /* 0x000400007658783b */ /* 0x000e6e0000000200 */
[C---:B---3--:R-:W-:Y:S08]  /*42d0*/  HMMA.16816.F32.BF16 R4, R108.reuse, R112, R4 ;  /* 0x000000706c04723c */ /* 0x048ff00000041804 */
[C---:B------:R-:W-:Y:S08]  /*42e0*/  HMMA.16816.F32.BF16 R8, R108.reuse, R114, R8 ;  /* 0x000000726c08723c */ /* 0x040ff00000041808 */
[C---:B-1----:R-:W-:Y:S08]  /*42f0*/  HMMA.16816.F32.BF16 R12, R108.reuse, R88, R12 ;  /* 0x000000586c0c723c */ /* 0x042ff0000004180c */
        /* <DEDUP_REMOVED lines=8> */
[C---:B-1----:R-:W-:Y:S08]  /*4380*/  HMMA.16816.F32.BF16 R4, R88.reuse, R92, R4 ;  /* 0x0000005c5804723c */ /* 0x042ff00000041804 */
[C---:B------:R-:W-:Y:S01]  /*4390*/  HMMA.16816.F32.BF16 R8, R88.reuse, R94, R8 ;  /* 0x0000005e5808723c */ /* 0x040fe20000041808 */
[----:B------:R-:W1:Y:S07]  /*43a0*/  LDSM.16.M88.4 R92, [R120+0x1c00] ;  /* 0x001c0000785c783b */ /* 0x000e6e0000000200 */
[C---:B---3--:R-:W-:Y:S08]  /*43b0*/  HMMA.16816.F32.BF16 R12, R88.reuse, R96, R12 ;  /* 0x00000060580c723c */ /* 0x048ff0000004180c */
[C---:B------:R-:W-:Y:S01]  /*43c0*/  HMMA.16816.F32.BF16 R16, R88.reuse, R98, R16 ;  /* 0x000000625810723c */ /* 0x040fe20000041810 */
[----:B------:R-:W-:Y:S07]  /*43d0*/  LDSM.16.M88.4 R96, [R119+0x1000] ;  /* 0x001000007760783b */ /* 0x000fee0000000200 */
[C---:B------:R-:W-:Y:S08]  /*43e0*/  HMMA.16816.F32.BF16 R20, R88.reuse, R100, R20 ;  /* 0x000000645814723c */ /* 0x040ff00000041814 */
[C---:B------:R-:W-:Y:S01]  /*43f0*/  HMMA.16816.F32.BF16 R24, R88.reuse, R102, R24 ;  /* 0x000000665818723c */ /* 0x040fe20000041818 */
[----:B------:R-:W3:Y:S07]  /*4400*/  LDSM.16.M88.4 R100, [R118+0x1000] ;  /* 0x001000007664783b */ /* 0x000eee0000000200 */
[C---:B-1----:R-:W-:Y:S08]  /*4410*/  HMMA.16816.F32.BF16 R28, R88.reuse, R92, R28 ;  /* 0x0000005c581c723c */ /* 0x042ff0000004181c */
[----:B------:R-:W-:Y:S01]  /*4420*/  HMMA.16816.F32.BF16 R32, R88, R94, R32 ;  /* 0x0000005e5820723c */ /* 0x000fe20000041820 */
[----:B------:R-:W1:Y:S08]  /*4430*/  LDSM.16.M88.4 R88, [R118+0x1400] ;  /* 0x001400007658783b */ /* 0x000e700000000200 */
[----:B------:R-:W4:Y:S01]  /*4440*/  LDSM.16.M88.4 R92, [R118+0x1800] ;  /* 0x00180000765c783b */ /* 0x000f220000000200 */
[C---:B---3--:R-:W-:Y:S08]  /*4450*/  HMMA.16816.F32.BF16 R4, R96.reuse, R100, R4 ;  /* 0x000000646004723c */ /* 0x048ff00000041804 */
[C---:B------:R-:W-:Y:S01]  /*4460*/  HMMA.16816.F32.BF16 R8, R96.reuse, R102, R8 ;  /* 0x000000666008723c */ /* 0x040fe20000041808 */
[----:B------:R-:W3:Y:S07]  /*4470*/  LDSM.16.M88.4 R100, [R118+0x1c00] ;  /* 0x001c00007664783b */ /* 0x000eee0000000200 */
[C---:B-1----:R-:W-:Y:S08]  /*4480*/  HMMA.16816.F32.BF16 R12, R96.reuse, R88, R12 ;  /* 0x00000058600c723c */ /* 0x042ff0000004180c */
[C---:B------:R-:W-:Y:S01]  /*4490*/  HMMA.16816.F32.BF16 R16, R96.reuse, R90, R16 ;  /* 0x0000005a6010723c */ /* 0x040fe20000041810 */
[----:B------:R-:W-:Y:S07]  /*44a0*/  LDSM.16.M88.4 R88, [R121+0x2000] ;  /* 0x002000007958783b */ /* 0x000fee0000000200 */
[C---:B----4-:R-:W-:Y:S08]  /*44b0*/  HMMA.16816.F32.BF16 R20, R96.reuse, R92, R20 ;  /* 0x0000005c6014723c */ /* 0x050ff00000041814 */
[C---:B------:R-:W-:Y:S01]  /*44c0*/  HMMA.16816.F32.BF16 R24, R96.reuse, R94, R24 ;  /* 0x0000005e6018723c */ /* 0x040fe20000041818 */
[----:B------:R-:W1:Y:S07]  /*44d0*/  LDSM.16.M88.4 R92, [R120+0x2000] ;  /* 0x00200000785c783b */ /* 0x000e6e0000000200 */
[C---:B---3--:R-:W-:Y:S08]  /*44e0*/  HMMA.16816.F32.BF16 R28, R96.reuse, R100, R28 ;  /* 0x00000064601c723c */ /* 0x048ff0000004181c */
[----:B------:R-:W-:Y:S01]  /*44f0*/  HMMA.16816.F32.BF16 R32, R96, R102, R32 ;  /* 0x000000666020723c */ /* 0x000fe20000041820 */
[----:B------:R-:W3:Y:S08]  /*4500*/  LDSM.16.M88.4 R96, [R120+0x2400] ;  /* 0x002400007860783b */ /* 0x000ef00000000200 */
[----:B------:R-:W4:Y:S01]  /*4510*/  LDSM.16.M88.4 R100, [R120+0x2800] ;  /* 0x002800007864783b */ /* 0x000f220000000200 */
        /* <DEDUP_REMOVED lines=9> */
[C---:B-1----:R-:W-:Y:S08]  /*45b0*/  HMMA.16816.F32.BF16 R28, R88.reuse, R92, R28 ;  /* 0x0000005c581c723c */ /* 0x042ff0000004181c */
[----:B------:R-:W-:Y:S01]  /*45c0*/  HMMA.16816.F32.BF16 R32, R88, R94, R32 ;  /* 0x0000005e5820723c */ /* 0x000fe20000041820 */
[----:B------:R-:W1:Y:S08]  /*45d0*/  LDSM.16.M88.4 R88, [R118+0x2400] ;  /* 0x002400007658783b */ /* 0x000e700000000200 */
[----:B------:R-:W4:Y:S01]  /*45e0*/  LDSM.16.M88.4 R92, [R118+0x2800] ;  /* 0x00280000765c783b */ /* 0x000f220000000200 */
[C---:B---3--:R-:W-:Y:S08]  /*45f0*/  HMMA.16816.F32.BF16 R4, R96.reuse, R100, R4 ;  /* 0x000000646004723c */ /* 0x048ff00000041804 */
[C---:B------:R-:W-:Y:S08]  /*4600*/  HMMA.16816.F32.BF16 R8, R96.reuse, R102, R8 ;  /* 0x000000666008723c */ /* 0x040ff00000041808 */
[C---:B-1----:R-:W-:Y:S08]  /*4610*/  HMMA.16816.F32.BF16 R12, R96.reuse, R88, R12 ;  /* 0x00000058600c723c */ /* 0x042ff0000004180c */
[----:B------:R-:W-:Y:S01]  /*4620*/  FMUL.FTZ R0, R4, c[0x0][0x2ec] ;  /* 0x0000bb0004007a20 */ /* 0x000fe20000410000 */
[C---:B------:R-:W-:Y:S01]  /*4630*/  HMMA.16816.F32.BF16 R16, R96.reuse, R90, R16 ;  /* 0x0000005a6010723c */ /* 0x040fe20000041810 */
[----:B------:R-:W1:Y:S01]  /*4640*/  LDSM.16.M88.4 R88, [R118+0x2c00] ;  /* 0x002c00007658783b */ /* 0x000e620000000200 */
[----:B------:R-:W-:Y:S04]  /*4650*/  DEPBAR.LE SB0, 0x0 ;  /* 0x000080000000791a */ /* 0x000fe80000000000 */
[----:B------:R3:W1:Y:S01]  /*4660*/  MUFU.TANH R105, R0 ;  /* 0x0000000000697308 */ /* 0x0006620000002400 */
[----:B------:R-:W-:Y:S01]  /*4670*/  FMUL.FTZ R164, R5, c[0x0][0x2ec] ;  /* 0x0000bb0005a47a20 */ /* 0x000fe20000410000 */
[C---:B----4-:R-:W-:Y:S01]  /*4680*/  HMMA.16816.F32.BF16 R20, R96.reuse, R92, R20 ;  /* 0x0000005c6014723c */ /* 0x050fe20000041814 */
[----:B------:R-:W-:Y:S04]  /*4690*/  BAR.SYNC.DEFER_BLOCKING 0x0 ;  /* 0x0000000000007b1d */ /* 0x000fe80000010000 */
[----:B------:R-:W-:Y:S02]  /*46a0*/  FMUL.FTZ R162, R6, c[0x0][0x2ec] ;  /* 0x0000bb0006a27a20 */ /* 0x000fe40000410000 */
[----:B------:R-:W-:Y:S01]  /*46b0*/  FMUL.FTZ R160, R7, c[0x0][0x2ec] ;  /* 0x0000bb0007a07a20 */ /* 0x000fe20000410000 */
[----:B------:R-:W4:Y:S01]  /*46c0*/  MUFU.TANH R164, R164 ;  /* 0x000000a400a47308 */ /* 0x000f220000002400 */
        /* <DEDUP_REMOVED lines=33> */
[----:B--2---:R-:W-:Y:S02]  /*48e0*/  FMUL.FTZ R84, R9, c[0x0][0x2ec] ;  /* 0x0000bb0009547a20 */ /* 0x004fe40000410000 */
[----:B------:R-:W-:Y:S02]  /*48f0*/  FMUL.FTZ R2, R10, c[0x0][0x2ec] ;  /* 0x0000bb000a027a20 */ /* 0x000fe40000410000 */
[----:B---3--:R-:W-:Y:S01]  /*4900*/  FMUL.FTZ R0, R11, c[0x0][0x2ec] ;  /* 0x0000bb000b007a20 */ /* 0x008fe20000410000 */
[----:B------:R2:W3:Y:S01]  /*4910*/  MUFU.TANH R115, R84 ;  /* 0x0000005400737308 */ /* 0x0004e20000002400 */
        /* <DEDUP_REMOVED lines=25> */
[----:B---34-:R-:W-:Y:S02]  /*4ab0*/  MOV R8, UR5 ;  /* 0x0000000500087c02 */ /* 0x018fe40008000f00 */
[----:B------:R-:W-:Y:S01]  /*4ac0*/  MOV R5, UR4 ;  /* 0x0000000400057c02 */ /* 0x000fe20008000f00 */
[----:B------:R-:W-:-:S05]  /*4ad0*/  @P6 BRA `(.L_x_4995) ;  /* 0x000003b000006947 */ /* 0x000fca0003800000 */
[----:B--2---:R-:W-:Y:S04]  /*4ae0*/  IABS R0, c[0x0][0x2d0] ;  /* 0x0000b40000007a13 */ /* 0x004fe80000000000 */
        /* <DEDUP_REMOVED lines=58> */
.L_x_4995:
        /* <DEDUP_REMOVED lines=14> */
.L_x_4994:
[----:B---34-:R-:W-:Y:S01]  /*4f70*/  FMNMX.FTZ R7, R105, R87, !PT ;  /* 0x0000005769077209 */ /* 0x018fe20007810000 */
[----:B------:R-:W-:Y:S01]  /*4f80*/  LDSM.16.MT88.4 R12, [R117+0x6000] ;  /* 0x00600000750c783b */ /* 0x000fe20000004200 */
[----:B------:R-:W-:Y:S02]  /*4f90*/  FMNMX.FTZ R5, R162, R3, !PT ;  /* 0x00000003a2057209 */ /* 0x000fe40007810000 */
[----:B------:R-:W-:Y:S02]  /*4fa0*/  FMNMX.FTZ R7, R164, R7, !PT ;  /* 0x00000007a4077209 */ /* 0x000fe40007810000 */
[----:B--2---:R-:W-:Y:S02]  /*4fb0*/  FMNMX.FTZ R0, R160, R5, !PT ;  /* 0x00000005a0007209 */ /* 0x004fe40007810000 */
[----:B-1----:R-:W-:Y:S01]  /*4fc0*/  FMNMX.FTZ R2, R158, R7, !PT ;  /* 0x000000079e027209 */ /* 0x002fe20007810000 */
        /* <DEDUP_REMOVED lines=50> */
[----:B------:R-:W-:Y:S01]  /*52f0*/  FFMA.FTZ R89, R164, c[0x0][0x23c], -R98 ;  /* 0x00008f00a4597a23 */ /* 0x000fe20000010862 */
[----:B------:R-:W-:Y:S01]  /*5300*/  ISETP.GT.AND P0, PT, R138, RZ, PT ;  /* 0x000000ff8a00720c */ /* 0x000fe20003f04270 */
[--C-:B------:R-:W-:Y:S02]  /*5310*/  FFMA.FTZ R91, R162, c[0x0][0x23c], -R96.reuse ;  /* 0x00008f00a25b7a23 */ /* 0x100fe40000010860 */
[----:B------:R-:W-:Y:S02]  /*5320*/  FFMA.FTZ R88, R160, c[0x0][0x23c], -R96 ;  /* 0x00008f00a0587a23 */ /* 0x000fe40000010860 */
[--C-:B------:R-:W-:Y:S02]  /*5330*/  FFMA.FTZ R95, R158, c[0x0][0x23c], -R98.reuse ;  /* 0x00008f009e5f7a23 */ /* 0x100fe40000010862 */
[----:B------:R-:W-:Y:S01]  /*5340*/  FFMA.FTZ R94, R115, c[0x0][0x23c], -R98 ;  /* 0x00008f00735e7a23 */ /* 0x000fe20000010862 */
[----:B------:R-:W2:Y:S01]  /*5350*/  MUFU.EX2 R3, R3 ;  /* 0x0000000300037308 */ /* 0x000ea20000000800 */
[--C-:B------:R-:W-:Y:S02]  /*5360*/  FFMA.FTZ R93, R113, c[0x0][0x23c], -R96.reuse ;  /* 0x00008f00715d7a23 */ /* 0x100fe40000010860 */
[----:B------:R-:W-:Y:S02]  /*5370*/  FFMA.FTZ R92, R107, c[0x0][0x23c], -R96 ;  /* 0x00008f006b5c7a23 */ /* 0x000fe40000010860 */
[--C-:B------:R-:W-:Y:S02]  /*5380*/  FFMA.FTZ R97, R156, c[0x0][0x23c], -R98.reuse ;  /* 0x00008f009c617a23 */ /* 0x100fe40000010862 */
[----:B------:R-:W-:Y:S02]  /*5390*/  FFMA.FTZ R100, R154, c[0x0][0x23c], -R98 ;  /* 0x00008f009a647a23 */ /* 0x000fe40000010862 */
        /* <DEDUP_REMOVED lines=22> */
[----:B------:R-:W3:Y:S01]  /*5500*/  LDSM.16.MT88.4 R68, [R116+0x7000] ;  /* 0x007000007444783b */ /* 0x000ee20000004200 */
[----:B------:R-:W-:Y:S01]  /*5510*/  FMUL.FTZ R26, R3, R62 ;  /* 0x0000003e031a7220 */ /* 0x000fe20000410000 */
        /* <DEDUP_REMOVED lines=9> */
[----:B------:R-:W-:Y:S01]  /*55b0*/  FMUL.FTZ R37, R84, R37 ;  /* 0x0000002554257220 */ /* 0x000fe20000410000 */
[----:B------:R-:W4:Y:S01]  /*55c0*/  LDSM.16.MT88.4 R52, [R116+0x8000] ;  /* 0x008000007434783b */ /* 0x000f220000004200 */
[----:B------:R-:W5:Y:S01]  /*55d0*/  MUFU.EX2 R94, R94 ;  /* 0x0000005e005e7308 */ /* 0x000f620000000800 */
        /* <DEDUP_REMOVED lines=11> */
[C---:B------:R-:W-:Y:S01]  /*5690*/  FMUL.FTZ R44, R84.reuse, R44 ;  /* 0x0000002c542c7220 */ /* 0x040fe20000410000 */
[----:B------:R-:W2:Y:S01]  /*56a0*/  MUFU.EX2 R92, R92 ;  /* 0x0000005c005c7308 */ /* 0x000ea20000000800 */
[----:B------:R-:W-:Y:S02]  /*56b0*/  FMUL.FTZ R45, R84, R45 ;  /* 0x0000002d542d7220 */ /* 0x000fe40000410000 */
        /* <DEDUP_REMOVED lines=8> */
[--C-:B------:R-:W-:Y:S02]  /*5740*/  FFMA.FTZ R105, R153, c[0x0][0x23c], -R98.reuse ;  /* 0x00008f0099697a23 */ /* 0x100fe40000010862 */
[----:B------:R-:W-:Y:S02]  /*5750*/  FFMA.FTZ R108, R149, c[0x0][0x23c], -R98 ;  /* 0x00008f00956c7a23 */ /* 0x000fe40000010862 */
[--C-:B------:R-:W-:Y:S01]  /*5760*/  FFMA.FTZ R109, R151, c[0x0][0x23c], -R96.reuse ;  /* 0x00008f00976d7a23 */ /* 0x100fe20000010860 */
[----:B------:R-:W5:Y:S01]  /*5770*/  MUFU.EX2 R100, R100 ;  /* 0x0000006400647308 */ /* 0x000f620000000800 */
[----:B------:R-:W-:Y:S02]  /*5780*/  FFMA.FTZ R110, R155, c[0x0][0x23c], -R96 ;  /* 0x00008f009b6e7a23 */ /* 0x000fe40000010860 */
[--C-:B------:R-:W-:Y:S01]  /*5790*/  FFMA.FTZ R112, R159, c[0x0][0x23c], -R98.reuse ;  /* 0x00008f009f707a23 */ /* 0x100fe20000010862 */
[----:B--2---:R-:W-:Y:S01]  /*57a0*/  F2FP.BF16.PACK_AB R83, R92, R93 ;  /* 0x0000005d5c53723e */ /* 0x004fe200000010ff */
[----:B------:R-:W-:Y:S02]  /*57b0*/  FFMA.FTZ R107, R161, c[0x0][0x23c], -R98 ;  /* 0x00008f00a16b7a23 */ /* 0x000fe40000010862 */
[--C-:B------:R-:W-:Y:S02]  /*57c0*/  FFMA.FTZ R111, R157, c[0x0][0x23c], -R96.reuse ;  /* 0x00008f009d6f7a23 */ /* 0x100fe40000010860 */
[----:B------:R-:W-:Y:S01]  /*57d0*/  FFMA.FTZ R114, R147, c[0x0][0x23c], -R96 ;  /* 0x00008f0093727a23 */ /* 0x000fe20000010860 */
[----:B------:R-:W-:Y:S01]  /*57e0*/  MUFU.EX2 R105, R105 ;  /* 0x0000006900697308 */ /* 0x000fe20000000800 */
[C---:B------:R-:W-:Y:S05]  /*57f0*/  HMMA.16816.F32.BF16 R4, R80.reuse, R12, R4 ;  /* 0x0000000c5004723c */ /* 0x040fea0000041804 */
[C---:B------:R-:W-:Y:S02]  /*5800*/  FFMA.FTZ R90, R84.reuse, R139, R90 ;  /* 0x0000008b545a7223 */ /* 0x040fe4000001005a */
[C---:B------:R-:W-:Y:S01]  /*5810*/  FMUL.FTZ R12, R84.reuse, R72 ;  /* 0x00000048540c7220 */ /* 0x040fe20000410000 */
[C---:B------:R-:W-:Y:S01]  /*5820*/  HMMA.16816.F32.BF16 R8, R80.reuse, R14, R8 ;  /* 0x0000000e5008723c */ /* 0x040fe20000041808 */
[----:B------:R-:W-:Y:S03]  /*5830*/  MUFU.EX2 R99, R99 ;  /* 0x0000006300637308 */ /* 0x000fe60000000800 */
[----:B------:R-:W-:Y:S02]  /*5840*/  FMUL.FTZ R13, R84, R73 ;  /* 0x00000049540d7220 */ /* 0x000fe40000410000 */
[C---:B------:R-:W-:Y:S02]  /*5850*/  FFMA.FTZ R91, R3.reuse, R140, R91 ;  /* 0x0000008c035b7223 */ /* 0x040fe4000001005b */
[C---:B------:R-:W-:Y:S03]  /*5860*/  FMUL.FTZ R14, R3.reuse, R74 ;  /* 0x0000004a030e7220 */ /* 0x040fe60000410000 */
[----:B------:R-:W2:Y:S01]  /*5870*/  MUFU.EX2 R102, R102 ;  /* 0x0000006600667308 */ /* 0x000ea20000000800 */
[----:B------:R-:W-:Y:S02]  /*5880*/  FMUL.FTZ R15, R3, R75 ;  /* 0x0000004b030f7220 */ /* 0x000fe40000410000 */
[--C-:B------:R-:W-:Y:S02]  /*5890*/  FFMA.FTZ R146, R131, c[0x0][0x23c], -R98.reuse ;  /* 0x00008f0083927a23 */ /* 0x100fe40000010862 */
[----:B------:R-:W-:Y:S02]  /*58a0*/  FFMA.FTZ R113, R145, c[0x0][0x23c], -R98 ;  /* 0x00008f0091717a23 */ /* 0x000fe40000010862 */
[--C-:B------:R-:W-:Y:S01]  /*58b0*/  FFMA.FTZ R115, R144, c[0x0][0x23c], -R96.reuse ;  /* 0x00008f0090737a23 */ /* 0x100fe20000010860 */
[C---:B------:R-:W-:Y:S02]  /*58c0*/  HMMA.16816.F32.BF16 R12, R80.reuse, R20, R12 ;  /* 0x00000014500c723c */ /* 0x040fe4000004180c */
[----:B------:R-:W-:Y:S01]  /*58d0*/  MUFU.EX2 R108, R108 ;  /* 0x0000006c006c7308 */ /* 0x000fe20000000800 */
[----:B------:R-:W-:Y:S02]  /*58e0*/  FFMA.FTZ R144, R141, c[0x0][0x23c], -R96 ;  /* 0x00008f008d907a23 */ /* 0x000fe40000010860 */
[--C-:B------:R-:W-:Y:S02]  /*58f0*/  FFMA.FTZ R131, R142, c[0x0][0x23c], -R98.reuse ;  /* 0x00008f008e837a23 */ /* 0x100fe40000010862 */
        /* <DEDUP_REMOVED lines=8> */
[----:B------:R-:W-:Y:S01]  /*5980*/  MUFU.EX2 R109, R109 ;  /* 0x0000006d006d7308 */ /* 0x000fe20000000800 */
[----:B------:R-:W-:Y:S03]  /*5990*/  FFMA.FTZ R96, R85, c[0x0][0x23c], -R96 ;  /* 0x00008f0055607a23 */ /* 0x000fe60000010860 */
[C---:B------:R-:W-:Y:S06]  /*59a0*/  HMMA.16816.F32.BF16 R20, R80.reuse, R28, R20 ;  /* 0x0000001c5014723c */ /* 0x040fec0000041814 */
[----:B------:R-:W-:Y:S01]  /*59b0*/  MUFU.EX2 R110, R110 ;  /* 0x0000006e006e7308 */ /* 0x000fe20000000800 */
[C---:B------:R-:W-:Y:S01]  /*59c0*/  FMUL.FTZ R28, R84.reuse, R56 ;  /* 0x00000038541c7220 */ /* 0x040fe20000410000 */
[C---:B------:R-:W-:Y:S04]  /*59d0*/  HMMA.16816.F32.BF16 R24, R80.reuse, R30, R24 ;  /* 0x0000001e5018723c */ /* 0x040fe80000041818 */
[----:B------:R-:W-:Y:S02]  /*59e0*/  FMUL.FTZ R29, R84, R57 ;  /* 0x00000039541d7220 */ /* 0x000fe40000410000 */
[----:B------:R-:W-:Y:S02]  /*59f0*/  FADD.FTZ R84, R88, R91 ;  /* 0x0000005b58547221 */ /* 0x000fe40000010000 */
[C---:B------:R-:W-:Y:S01]  /*5a00*/  FMUL.FTZ R30, R3.reuse, R58 ;  /* 0x0000003a031e7220 */ /* 0x040fe20000410000 */
[----:B------:R-:W1:Y:S03]  /*5a10*/  MUFU.EX2 R101, R101 ;  /* 0x0000006500657308 */ /* 0x000e660000000800 */
[----:B------:R-:W-:Y:S01]  /*5a20*/  FMUL.FTZ R31, R3, R59 ;  /* 0x0000003b031f7220 */ /* 0x000fe20000410000 */
[----:B------:R-:W-:Y:S01]  /*5a30*/  IADD3 R3, R138, -0x1, RZ ;  /* 0xffffffff8a037810 */ /* 0x000fe20007ffe0ff */
[----:B------:R-:W2:Y:S01]  /*5a40*/  LDSM.16.MT88.4 R56, [R117+0x6400] ;  /* 0x006400007538783b */ /* 0x000ea20000004200 */
[----:B------:R-:W-:Y:S02]  /*5a50*/  FADD.FTZ R93, R93, R84 ;  /* 0x000000545d5d7221 */ /* 0x000fe40000010000 */
[----:B------:R-:W-:Y:S02]  /*5a60*/  MOV R138, R3 ;  /* 0x00000003008a7202 */ /* 0x000fe40000000f00 */
[C---:B---3--:R-:W-:Y:S01]  /*5a70*/  HMMA.16816.F32.BF16 R28, R80.reuse, R68, R28 ;  /* 0x00000044501c723c */ /* 0x048fe2000004181c */
[----:B------:R-:W-:Y:S02]  /*5a80*/  MUFU.EX2 R112, R112 ;  /* 0x0000007000707308 */ /* 0x000fe40000000800 */
[----:B------:R-:W-:Y:S01]  /*5a90*/  FADD.FTZ R92, R92, R93 ;  /* 0x0000005d5c5c7221 */ /* 0x000fe20000010000 */
[----:B------:R-:W-:Y:S04]  /*5aa0*/  MOV R3, R0 ;  /* 0x0000000000037202 */ /* 0x000fe80000000f00 */
[C---:B------:R-:W-:Y:S01]  /*5ab0*/  HMMA.16816.F32.BF16 R32, R80.reuse, R70, R32 ;  /* 0x000000465020723c */ /* 0x040fe20000041820 */
[----:B------:R-:W-:Y:S02]  /*5ac0*/  LDSM.16.MT88.4 R68, [R116+0x6c00] ;  /* 0x006c00007444783b */ /* 0x000fe40000004200 */
[----:B------:R-:W-:Y:S05]  /*5ad0*/  MUFU.EX2 R107, R107 ;  /* 0x0000006b006b7308 */ /* 0x000fea0000000800 */
[C---:B-1----:R-:W-:Y:S05]  /*5ae0*/  HMMA.16816.F32.BF16 R36, R80.reuse, R60, R36 ;  /* 0x0000003c5024723c */ /* 0x042fea0000041824 */
[----:B------:R-:W-:Y:S03]  /*5af0*/  MUFU.EX2 R103, R103 ;  /* 0x0000006700677308 */ /* 0x000fe60000000800 */
[C---:B------:R-:W-:Y:S01]  /*5b00*/  HMMA.16816.F32.BF16 R40, R80.reuse, R62, R40 ;  /* 0x0000003e5028723c */ /* 0x040fe20000041828 */
[----:B------:R-:W1:Y:S06]  /*5b10*/  LDSM.16.MT88.4 R60, [R116+0x6400] ;  /* 0x00640000743c783b */ /* 0x000e6c0000004200 */
[----:B------:R-:W3:Y:S01]  /*5b20*/  MUFU.EX2 R106, R106 ;  /* 0x0000006a006a7308 */ /* 0x000ee20000000800 */
[C---:B----4-:R-:W-:Y:S07]  /*5b30*/  HMMA.16816.F32.BF16 R44, R80.reuse, R52, R44 ;  /* 0x00000034502c723c */ /* 0x050fee000004182c */
[----:B-----5:R-:W-:Y:S01]  /*5b40*/  F2FP.BF16.PACK_AB R52, R100, R97 ;  /* 0x000000616434723e */ /* 0x020fe200000010ff */
[----:B------:R-:W-:Y:S01]  /*5b50*/  HMMA.16816.F32.BF16 R48, R80, R54, R48 ;  /* 0x000000365030723c */ /* 0x000fe20000041830 */
[----:B------:R-:W-:Y:S03]  /*5b60*/  MUFU.EX2 R111, R111 ;  /* 0x0000006f006f7308 */ /* 0x000fe60000000800 */
[C---:B--2---:R-:W-:Y:S01]  /*5b70*/  F2FP.BF16.PACK_AB R53, R102.reuse, R99 ;  /* 0x000000636635723e */ /* 0x044fe200000010ff */
[----:B------:R-:W-:Y:S02]  /*5b80*/  FADD.FTZ R99, R99, R92 ;  /* 0x0000005c63637221 */ /* 0x000fe40000010000 */
[----:B------:R-:W-:Y:S02]  /*5b90*/  F2FP.BF16.PACK_AB R54, R101, R104 ;  /* 0x000000686536723e */ /* 0x000fe400000010ff */
[----:B------:R-:W-:Y:S02]  /*5ba0*/  FADD.FTZ R102, R102, R99 ;  /* 0x0000006366667221 */ /* 0x000fe40000010000 */
[----:B------:R-:W-:Y:S01]  /*5bb0*/  MUFU.EX2 R114, R114 ;  /* 0x0000007200727308 */ /* 0x000fe20000000800 */
[C---:B---3--:R-:W-:Y:S01]  /*5bc0*/  F2FP.BF16.PACK_AB R55, R106.reuse, R103 ;  /* 0x000000676a37723e */ /* 0x048fe200000010ff */
[----:B------:R-:W-:Y:S04]  /*5bd0*/  FADD.FTZ R103, R103, R102 ;  /* 0x0000006667677221 */ /* 0x000fe80000010000 */
[----:B------:R-:W-:Y:S04]  /*5be0*/  FADD.FTZ R106, R106, R103 ;  /* 0x000000676a6a7221 */ /* 0x000fe80000010000 */
[----:B------:R-:W-:Y:S01]  /*5bf0*/  MUFU.EX2 R146, R146 ;  /* 0x0000009200927308 */ /* 0x000fe20000000800 */
[C---:B------:R-:W-:Y:S08]  /*5c00*/  HMMA.16816.F32.BF16 R4, R52.reuse, R56, R4 ;  /* 0x000000383404723c */ /* 0x040ff00000041804 */
[C---:B------:R-:W-:Y:S01]  /*5c10*/  HMMA.16816.F32.BF16 R8, R52.reuse, R58, R8 ;  /* 0x0000003a3408723c */ /* 0x040fe20000041808 */
[----:B------:R-:W2:Y:S01]  /*5c20*/  LDSM.16.MT88.4 R56, [R117+0x7400] ;  /* 0x007400007538783b */ /* 0x000ea20000004200 */
[----:B------:R-:W3:Y:S06]  /*5c30*/  MUFU.EX2 R113, R113 ;  /* 0x0000007100717308 */ /* 0x000eec0000000800 */
[C---:B-1----:R-:W-:Y:S04]  /*5c40*/  HMMA.16816.F32.BF16 R12, R52.reuse, R60, R12 ;  /* 0x0000003c340c723c */ /* 0x042fe8000004180c */
[----:B------:R-:W-:Y:S04]  /*5c50*/  MUFU.EX2 R115, R115 ;  /* 0x0000007300737308 */ /* 0x000fe80000000800 */
[C---:B------:R-:W-:Y:S01]  /*5c60*/  HMMA.16816.F32.BF16 R16, R52.reuse, R62, R16 ;  /* 0x0000003e3410723c */ /* 0x040fe20000041810 */
[----:B------:R-:W1:Y:S05]  /*5c70*/  LDSM.16.MT88.4 R60, [R116+0x7400] ;  /* 0x00740000743c783b */ /* 0x000e6a0000004200 */
[----:B------:R-:W4:Y:S01]  /*5c80*/  MUFU.EX2 R144, R144 ;  /* 0x0000009000907308 */ /* 0x000f220000000800 */
[----:B---3--:R-:W-:Y:S09]  /*5c90*/  F2FP.BF16.PACK_AB R88, R113, R146 ;  /* 0x000000927158723e */ /* 0x008ff200000010ff */
[----:B------:R-:W-:Y:S01]  /*5ca0*/  MUFU.EX2 R131, R131 ;  /* 0x0000008300837308 */ /* 0x000fe20000000800 */
[C---:B--2---:R-:W-:Y:S09]  /*5cb0*/  HMMA.16816.F32.BF16 R20, R52.reuse, R56, R20 ;  /* 0x000000383414723c */ /* 0x044ff20000041814 */
[----:B------:R-:W2:Y:S01]  /*5cc0*/  MUFU.EX2 R98, R98 ;  /* 0x0000006200627308 */ /* 0x000ea20000000800 */
[C---:B------:R-:W-:Y:S01]  /*5cd0*/  HMMA.16816.F32.BF16 R24, R52.reuse, R58, R24 ;  /* 0x0000003a3418723c */ /* 0x040fe20000041818 */
[----:B------:R-:W3:Y:S08]  /*5ce0*/  LDSM.16.MT88.4 R56, [R117+0x8400] ;  /* 0x008400007538783b */ /* 0x000ef00000004200 */
[----:B------:R5:W-:Y:S01]  /*5cf0*/  MUFU.EX2 R85, R86 ;  /* 0x0000005600557308 */ /* 0x000be20000000800 */
[C---:B-1----:R-:W-:Y:S09]  /*5d00*/  HMMA.16816.F32.BF16 R28, R52.reuse, R60, R28 ;  /* 0x0000003c341c723c */ /* 0x042ff2000004181c */
[----:B------:R-:W1:Y:S01]  /*5d10*/  MUFU.EX2 R96, R96 ;  /* 0x0000006000607308 */ /* 0x000e620000000800 */
[C---:B------:R-:W-:Y:S01]  /*5d20*/  HMMA.16816.F32.BF16 R32, R52.reuse, R62, R32 ;  /* 0x0000003e3420723c */ /* 0x040fe20000041820 */
[----:B------:R-:W3:Y:S02]  /*5d30*/  LDSM.16.MT88.4 R60, [R116+0x8400] ;  /* 0x00840000743c783b */ /* 0x000ee40000004200 */
[----:B-----5:R-:W-:Y:S01]  /*5d40*/  FADD.FTZ R86, R89, R90 ;  /* 0x0000005a59567221 */ /* 0x020fe20000010000 */
[----:B----4-:R-:W-:Y:S02]  /*5d50*/  F2FP.BF16.PACK_AB R89, R144, R115 ;  /* 0x000000739059723e */ /* 0x010fe400000010ff */
[----:B--2---:R-:W-:Y:S01]  /*5d60*/  F2FP.BF16.PACK_AB R90, R98, R131 ;  /* 0x00000083625a723e */ /* 0x004fe200000010ff */
[----:B------:R-:W-:Y:S05]  /*5d70*/  FADD.FTZ R95, R95, R86 ;  /* 0x000000565f5f7221 */ /* 0x000fea0000010000 */
[----:B------:R-:W-:Y:S01]  /*5d80*/  FADD.FTZ R94, R94, R95 ;  /* 0x0000005f5e5e7221 */ /* 0x000fe20000010000 */
[----:B-1----:R-:W-:Y:S03]  /*5d90*/  F2FP.BF16.PACK_AB R91, R96, R85 ;  /* 0x00000055605b723e */ /* 0x002fe600000010ff */
[----:B------:R-:W-:Y:S01]  /*5da0*/  FADD.FTZ R97, R97, R94 ;  /* 0x0000005e61617221 */ /* 0x000fe20000010000 */
[C---:B---3--:R-:W-:Y:S03]  /*5db0*/  HMMA.16816.F32.BF16 R36, R52.reuse, R56, R36 ;  /* 0x000000383424723c */ /* 0x048fe60000041824 */
[----:B------:R-:W-:Y:S04]  /*5dc0*/  FADD.FTZ R97, R100, R97 ;  /* 0x0000006164617221 */ /* 0x000fe80000010000 */
[----:B------:R-:W-:Y:S01]  /*5dd0*/  FADD.FTZ R104, R104, R97 ;  /* 0x0000006168687221 */ /* 0x000fe20000010000 */
[C---:B------:R-:W-:Y:S01]  /*5de0*/  HMMA.16816.F32.BF16 R40, R52.reuse, R58, R40 ;  /* 0x0000003a3428723c */ /* 0x040fe20000041828 */
[----:B------:R-:W1:Y:S03]  /*5df0*/  LDSM.16.MT88.4 R56, [R117+0x6800] ;  /* 0x006800007538783b */ /* 0x000e660000004200 */
[----:B------:R-:W-:Y:S04]  /*5e00*/  FADD.FTZ R104, R101, R104 ;  /* 0x0000006865687221 */ /* 0x000fe80000010000 */
[C---:B------:R-:W-:Y:S08]  /*5e10*/  HMMA.16816.F32.BF16 R44, R52.reuse, R60, R44 ;  /* 0x0000003c342c723c */ /* 0x040ff0000004182c */
        /* <DEDUP_REMOVED lines=21> */
[C---:B--2---:R-:W-:Y:S04]  /*5f70*/  HMMA.16816.F32.BF16 R12, R52.reuse, R60, R12 ;  /* 0x0000003c340c723c */ /* 0x044fe8000004180c */
[----:B------:R-:W-:Y:S02]  /*5f80*/  FADD.FTZ R131, R131, R146 ;  /* 0x0000009283837221 */ /* 0x000fe40000010000 */
[----:B------:R-:W-:Y:S02]  /*5f90*/  FADD.FTZ R85, R85, R144 ;  /* 0x0000009055557221 */ /* 0x000fe40000010000 */
[C---:B------:R-:W-:Y:S01]  /*5fa0*/  HMMA.16816.F32.BF16 R16, R52.reuse, R62, R16 ;  /* 0x0000003e3410723c */ /* 0x040fe20000041810 */
[----:B------:R-:W2:Y:S03]  /*5fb0*/  LDSM.16.MT88.4 R60, [R116+0x7800] ;  /* 0x00780000743c783b */ /* 0x000ea60000004200 */
[----:B------:R-:W-:Y:S02]  /*5fc0*/  FADD.FTZ R139, R98, R131 ;  /* 0x00000083628b7221 */ /* 0x000fe40000010000 */
[----:B------:R-:W-:Y:S02]  /*5fd0*/  FADD.FTZ R140, R96, R85 ;  /* 0x00000055608c7221 */ /* 0x000fe40000010000 */
        /* <DEDUP_REMOVED lines=11> */
[----:B------:R-:W2:Y:S07]  /*6090*/  LDSM.16.MT88.4 R52, [R116+0x7c00] ;  /* 0x007c00007434783b */ /* 0x000eae0000004200 */
[C---:B------:R-:W-:Y:S01]  /*60a0*/  HMMA.16816.F32.BF16 R80, R88.reuse, R76, R4 ;  /* 0x0000004c5850723c */ /* 0x040fe20000041804 */
[----:B------:R-:W3:Y:S07]  /*60b0*/  LDSM.16.MT88.4 R4, [R117+0x8c00] ;  /* 0x008c00007504783b */ /* 0x000eee0000004200 */
[C---:B------:R-:W-:Y:S01]  /*60c0*/  HMMA.16816.F32.BF16 R76, R88.reuse, R78, R8 ;  /* 0x0000004e584c723c */ /* 0x040fe20000041808 */
[----:B------:R-:W4:Y:S07]  /*60d0*/  LDSM.16.MT88.4 R8, [R116+0x8c00] ;  /* 0x008c00007408783b */ /* 0x000f2e0000004200 */
[C---:B------:R-:W-:Y:S08]  /*60e0*/  HMMA.16816.F32.BF16 R72, R88.reuse, R68, R12 ;  /* 0x000000445848723c */ /* 0x040ff0000004180c */
        /* <DEDUP_REMOVED lines=10> */
.L_x_4992:
        /* <DEDUP_REMOVED lines=63> */
[----:B------:R-:W-:Y:S01]  /*6580*/  FMUL.FTZ R36, R11, R36 ;  /* 0x000000240b247220 */ /* 0x000fe20000410000 */
[----:B------:R-:W-:Y:S01]  /*6590*/  F2FP.BF16.PACK_AB R76, R77, R76 ;  /* 0x0000004c4d4c723e */ /* 0x000fe200000010ff */
        /* <DEDUP_REMOVED lines=123> */
.L_x_4998:
[----:B------:R-:W-:Y:S05]  /*6d50*/  BSYNC B0 ;  /* 0x0000000000007941 */ /* 0x000fea0003800000 */
.L_x_4997:
        /* <DEDUP_REMOVED lines=36> */
.L_x_4999:
        /* <DEDUP_REMOVED lines=14> */
.L_x_6369:


//--------------------- .text._ZN5flash24flash_fwd_splitkv_kernelI23Flash_fwd_kernel_traitsILi96ELi64ELi64ELi4ELb0ELb0EN7cutlass10bfloat16_tE19Flash_kernel_traitsILi96ELi64ELi64ELi4ES3_EELb1ELb0ELb0ELb1ELb1ELb0ELb1ELb0EEEvNS_16Flash_fwd_paramsE --------------------------
	.section	.text._ZN5flash24flash_fwd_splitkv_kernelI23Flash_fwd_kernel_traitsILi96ELi64ELi64ELi4ELb0ELb0EN7cutlass10bfloat16_tE19Flash_kernel_traitsILi96ELi64ELi64ELi4ES3_EELb1ELb0ELb0ELb1ELb1ELb0ELb1ELb0EEEvNS_16Flash_fwd_paramsE,"ax",@progbits
	.sectioninfo	@"SHI_REGISTERS=168"
	.align	128
        .global         _ZN5flash24flash_fwd_splitkv_kernelI23Flash_fwd_kernel_traitsILi96ELi64ELi64ELi4ELb0ELb0EN7cutlass10bfloat16_tE19Flash_kernel_traitsILi96ELi64ELi64ELi4ES3_EELb1ELb0ELb0ELb1ELb1ELb0ELb1ELb0EEEvNS_16Flash_fwd_paramsE
        .type           _ZN5flash24flash_fwd_splitkv_kernelI23Flash_fwd_kernel_traitsILi96ELi64ELi64ELi4ELb0ELb0EN7cutlass10bfloat16_tE19Flash_kernel_traitsILi96ELi64ELi64ELi4ES3_EELb1ELb0ELb0ELb1ELb1ELb0ELb1ELb0EEEvNS_16Flash_fwd_paramsE,@function
        .size           _ZN5flash24flash_fwd_splitkv_kernelI23Flash_fwd_kernel_traitsILi96ELi64ELi64ELi4ELb0ELb0EN7cutlass10bfloat16_tE19Flash_kernel_traitsILi96ELi64ELi64ELi4ES3_EELb1ELb0ELb0ELb1ELb1ELb0ELb1ELb0EEEvNS_16Flash_fwd_paramsE,(.L_x_6370 - _ZN5flash24flash_fwd_splitkv_kernelI23Flash_fwd_kernel_traitsILi96ELi64ELi64ELi4ELb0ELb0EN7cutlass10bfloat16_tE19Flash_kernel_traitsILi96ELi64ELi64ELi4ES3_EELb1ELb0ELb0ELb1ELb1ELb0ELb1ELb0EEEvNS_16Flash_fwd_paramsE)
        .other          _ZN5flash24flash_fwd_splitkv_kernelI23Flash_fwd_kernel_traitsILi96ELi64ELi64ELi4ELb0ELb0EN7cutlass10bfloat16_tE19Flash_kernel_traitsILi96ELi64ELi64ELi4ES3_EELb1ELb0ELb0ELb1ELb1ELb0ELb1ELb0EEEvNS_16Flash_fwd_paramsE,@"STO_CUDA_ENTRY STV_DEFAULT"
_ZN5flash24flash_fwd_splitkv_kernelI23Flash_fwd_kernel_traitsILi96ELi64ELi64ELi4ELb0ELb0EN7cutlass10bfloat16_tE19Flash_kernel_traitsILi96ELi64ELi64ELi4ES3_EELb1ELb0ELb0ELb1ELb1ELb0ELb1ELb0EEEvNS_16Flash_fwd_paramsE:
.text._ZN5flash24flash_fwd_splitkv_kernelI23Flash_fwd_kernel_traitsILi96ELi64ELi64ELi4ELb0ELb0EN7cutlass10bfloat16_tE19Flash_kernel_traitsILi96ELi64ELi64ELi4ES3_EELb1ELb0ELb0ELb1ELb1ELb0ELb1ELb0EEEvNS_16Flash_fwd_paramsE:
        /* <DEDUP_REMOVED lines=72> */
[----:B------:R-:W2:Y:S01]  /*0480*/  S2R R0, SR_CTAID.Y ;  /* 0x0000000000007919 */ /* 0x000ea20000002600 */
[----:B------:R-:W-:-:S04]  /*0490*/  IADD3 R3, R82, 0x7f, RZ ;  /* 0x0000007f52037810 */ /* 0x000fc80007ffe0ff */
[----:B------:R-:W-:Y:S02]  /*04a0*/  IADD3 R2, R78, -c[0x0][0x214], R3 ;  /* 0x800085004e027a10 */ /* 0x000fe40007ffe003 */
[----:B------:R-:W-:Y:S02]  /*04b0*/  SHF.R.S32.HI R3, RZ, 0x1f, R4 ;  /* 0x0000001fff037819 */ /* 0x000fe40000011404 */
[----:B------:R-:W-:Y:S02]  /*04c0*/  IADD3 R2, R2, c[0x0][0x2e8], RZ ;  /* 0x0000ba0002027a10 */ /* 0x000fe40007ffe0ff */
[----:B------:R-:W-:Y:S02]  /*04d0*/  @P2 IADD3 R5, R5, 0x1, RZ ;  /* 0x0000000105052810 */ /* 0x000fe40007ffe0ff */
[----:B------:R-:W-:Y:S02]  /*04e0*/  SHF.R.S32.HI R85, RZ, 0x1f, R2 ;  /* 0x0000001fff557819 */ /* 0x000fe40000011402 */
[----:B------:R-:W-:Y:S01]  /*04f0*/  LEA.HI R3, R3, R4, RZ, 0x6 ;  /* 0x0000000403037211 */ /* 0x000fe200078f30ff */
[----:B------:R-:W-:Y:S01]  /*0500*/  @!P0 IMAD.MOV R5, RZ, RZ, -R5 ;  /* 0x000000ffff058224 */ /* 0x000fe200078e0a05 */
[----:B------:R-:W-:-:S02]  /*0510*/  @!P1 LOP3.LUT R5, RZ, c[0x0][0x10], RZ, 0x33, !PT ;  /* 0x00000400ff059a12 */ /* 0x000fc400078e33ff */
[----:B------:R-:W-:Y:S02]  /*0520*/  LEA.HI R85, R85, R2, RZ, 0x6 ;  /* 0x0000000255557211 */ /* 0x000fe400078f30ff */
[----:B------:R-:W-:Y:S02]  /*0530*/  SHF.R.S32.HI R3, RZ, 0x6, R3 ;  /* 0x00000006ff037819 */ /* 0x000fe40000011403 */
[----:B------:R-:W-:Y:S01]  /*0540*/  SHF.R.S32.HI R85, RZ, 0x6, R85 ;  /* 0x00000006ff557819 */ /* 0x000fe20000011455 */
        /* <DEDUP_REMOVED lines=10> */
[----:B------:R-:W-:Y:S01]  /*05f0*/  IMAD R5, R5, c[0x0][0x1c0], R8 ;  /* 0x0000700005057a24 */ /* 0x000fe200078e0208 */
[----:B------:R-:W-:Y:S02]  /*0600*/  IADD3 R7, -R82, c[0x0][0x214], RZ ;  /* 0x0000850052077a10 */ /* 0x000fe40007ffe1ff */
[----:B------:R-:W-:Y:S01]  /*0610*/  LOP3.LUT R4, R2, 0x3ffffff8, RZ, 0xc0, !PT ;  /* 0x3ffffff802047812 */ /* 0x000fe200078ec0ff */
[----:B------:R-:W-:Y:S01]  /*0620*/  IMAD R5, R5, c[0x0][0x214], R82 ;  /* 0x0000850005057a24 */ /* 0x000fe200078e0252 */
[----:B------:R-:W-:-:S03]  /*0630*/  SHF.R.S32.HI R0, RZ, 0x3, R2 ;  /* 0x00000003ff007819 */ /* 0x000fc60000011402 */
[----:B------:R-:W-:Y:S01]  /*0640*/  IMAD.IADD R4, R79, 0x1, -R4 ;  /* 0x000000014f047824 */ /* 0x000fe200078e0a04 */
[----:B------:R-:W-:Y:S01]  /*0650*/  IADD3 R6, R0, 0x10, RZ ;  /* 0x0000001000067810 */ /* 0x000fe20007ffe0ff */
[C---:B------:R-:W-:Y:S01]  /*0660*/  IMAD R2, R5.reuse, c[0x0][0x22c], RZ ;  /* 0x00008b0005027a24 */ /* 0x040fe200078e02ff */
[----:B------:R-:W-:Y:S01]  /*0670*/  SHF.R.S32.HI R9, RZ, 0x1f, R5 ;  /* 0x0000001fff097819 */ /* 0x000fe20000011405 */
[----:B------:R-:W-:Y:S01]  /*0680*/  IMAD.SHL.U32 R10, R4, 0x4, RZ ;  /* 0x00000004040a7824 */ /* 0x000fe200078e00ff */
[----:B------:R-:W-:Y:S02]  /*0690*/  IADD3 R4, R0, 0x20, RZ ;  /* 0x0000002000047810 */ /* 0x000fe40007ffe0ff */
[----:B------:R-:W-:Y:S02]  /*06a0*/  IADD3 R5, P0, R5, R0, RZ ;  /* 0x0000000005057210 */ /* 0x000fe40007f1e0ff */
[----:B------:R-:W-:Y:S02]  /*06b0*/  SHF.R.S32.HI R11, RZ, 0x1f, R10 ;  /* 0x0000001fff0b7819 */ /* 0x000fe4000001140a */
[----:B------:R-:W-:-:S02]  /*06c0*/  ISETP.GE.OR P3, PT, R6, R7, P5 ;  /* 0x000000070600720c */ /* 0x000fc40002f66670 */
[-C--:B------:R-:W-:Y:S01]  /*06d0*/  ISETP.GE.OR P2, PT, R4, R7.reuse, P5 ;  /* 0x000000070400720c */ /* 0x080fe20002f46670 */
[C---:B------:R-:W-:Y:S01]  /*06e0*/  IMAD.WIDE R10, R0.reuse, 0x60, R10 ;  /* 0x00000060000a7825 */ /* 0x040fe200078e020a */
[C---:B------:R-:W-:Y:S02]  /*06f0*/  ISETP.GE.OR P4, PT, R0.reuse, R7, P5 ;  /* 0x000000070000720c */ /* 0x040fe40002f86670 */
[C---:B------:R-:W-:Y:S02]  /*0700*/  LEA.HI.X.SX32 R4, R0.reuse, R9, 0x1, P0 ;  /* 0x0000000900047211 */ /* 0x040fe400000f0eff */
[----:B------:R-:W-:Y:S02]  /*0710*/  IADD3 R0, R0, 0x30, RZ ;  /* 0x0000003000007810 */ /* 0x000fe40007ffe0ff */
[----:B------:R-:W-:Y:S02]  /*0720*/  IADD3 R3, P1, R2, R10, RZ ;  /* 0x0000000a02037210 */ /* 0x000fe40007f3e0ff */
[----:B------:R-:W-:-:S02]  /*0730*/  ISETP.GE.OR P5, PT, R0, R7, P5 ;  /* 0x000000070000720c */ /* 0x000fc40002fa6670 */
[----:B------:R-:W-:Y:S02]  /*0740*/  LEA.HI.X.SX32 R2, R2, R11, 0x1, P1 ;  /* 0x0000000b02027211 */ /* 0x000fe400008f0eff */
[----:B------:R-:W-:Y:S01]  /*0750*/  LEA R10, P1, R3, c[0x0][0x1d8], 0x2 ;  /* 0x00007600030a7a11 */ /* 0x000fe200078210ff */
[----:B------:R-:W-:Y:S01]  /*0760*/  @!P4 IMAD.MOV.U32 R13, RZ, RZ, -0x800000 ;  /* 0xff800000ff0dc424 */ /* 0x000fe200078e00ff */
[----:B------:R-:W-:Y:S02]  /*0770*/  LEA R8, P0, R5, c[0x0][0x208], 0x2 ;  /* 0x0000820005087a11 */ /* 0x000fe400078010ff */
        /* <DEDUP_REMOVED lines=23> */
.L_x_5000:
        /* <DEDUP_REMOVED lines=19> */
.L_x_5001:
[----:B------:R-:W-:Y:S01]  /*0a20*/  IABS R5, c[0x0][0x2d0] ;  /* 0x0000b40000057a13 */ /* 0x000fe20000000000 */
[----:B------:R-:W-:Y:S05]  /*0a30*/  @P6 BRA `(.L_x_5002) ;  /* 0x0000048000006947 */ /* 0x000fea0003800000 */
[----:B------:R-:W2:Y:S01]  /*0a40*/  I2F.RP R9, R5 ;  /* 0x0000000500097306 */ /* 0x000ea20000209400 */
[----:B------:R-:W-:-:S07]  /*0a50*/  LEA R0, R85, 0xffffffc0, 0x6 ;  /* 0xffffffc055007811 */ /* 0x000fce00078e30ff */
[----:B--2---:R-:W2:Y:S02]  /*0a60*/  MUFU.RCP R6, R9 ;  /* 0x0000000900067308 */ /* 0x004ea40000001000 */
[----:B--2---:R-:W-:-:S06]  /*0a70*/  IADD3 R6, R6, 0xffffffe, RZ ;  /* 0x0ffffffe06067810 */ /* 0x004fcc0007ffe0ff */
[----:B------:R-:W2:Y:S02]  /*0a80*/  F2I.FTZ.U32.TRUNC.NTZ R7, R6 ;  /* 0x0000000600077305 */ /* 0x000ea4000021f000 */
[----:B-12---:R-:W-:Y:S02]  /*0a90*/  IMAD.MOV R2, RZ, RZ, -R7 ;  /* 0x000000ffff027224 */ /* 0x006fe400078e0a07 */
[----:B------:R-:W-:Y:S02]  /*0aa0*/  IMAD.MOV.U32 R6, RZ, RZ, RZ ;  /* 0x000000ffff067224 */ /* 0x000fe400078e00ff */
[----:B------:R-:W-:Y:S01]  /*0ab0*/  IMAD R3, R2, R5, RZ ;  /* 0x0000000502037224 */ /* 0x000fe200078e02ff */
[----:B------:R-:W-:-:S03]  /*0ac0*/  IABS R2, R0 ;  /* 0x0000000000027213 */ /* 0x000fc60000000000 */
[----:B-----5:R-:W-:Y:S01]  /*0ad0*/  IMAD.HI.U32 R4, R7, R3, R6 ;  /* 0x0000000307047227 */ /* 0x020fe200078e0006 */
        /* <DEDUP_REMOVED lines=11> */
[----:B------:R-:W-:-:S05]  /*0b90*/  @P2 IADD3 R4, R4, 0x1, RZ ;  /* 0x0000000104042810 */ /* 0x000fca0007ffe0ff */
[----:B------:R-:W-:-:S05]  /*0ba0*/  IMAD.MOV.U32 R3, RZ, RZ, R4 ;  /* 0x000000ffff037224 */ /* 0x000fca00078e0004 */
[----:B------:R-:W-:Y:S02]  /*0bb0*/  @!P0 IADD3 R3, -R3, RZ, RZ ;  /* 0x000000ff03038210 */ /* 0x000fe40007ffe1ff */
[----:B------:R-:W-:-:S05]  /*0bc0*/  @!P1 LOP3.LUT R3, RZ, c[0x0][0x2d0], RZ, 0x33, !PT ;  /* 0x0000b400ff039a12 */ /* 0x000fca00078e33ff */
[----:B------:R-:W-:-:S06]  /*0bd0*/  IMAD.WIDE R18, R3, 0x4, R126 ;  /* 0x0000000403127825 */ /* 0x000fcc00078e027e */
[----:B------:R-:W2:Y:S01]  /*0be0*/  LDG.E R18, [R18.64] ;  /* 0x0000000a12127981 */ /* 0x000ea2000c1e1900 */
[----:B------:R-:W-:Y:S01]  /*0bf0*/  IABS R2, c[0x0][0x1c8] ;  /* 0x0000720000027a13 */ /* 0x000fe20000000000 */
[----:B------:R-:W-:-:S03]  /*0c00*/  IMAD.MOV R3, RZ, RZ, -R3 ;  /* 0x000000ffff037224 */ /* 0x000fc600078e0a03 */
[----:B------:R-:W1:Y:S01]  /*0c10*/  I2F.RP R7, R2 ;  /* 0x0000000200077306 */ /* 0x000e620000209400 */
[----:B------:R-:W-:-:S07]  /*0c20*/  IMAD R0, R3, c[0x0][0x2d0], R0 ;  /* 0x0000b40003007a24 */ /* 0x000fce00078e0200 */
[----:B-1----:R-:W1:Y:S02]  /*0c30*/  MUFU.RCP R10, R7 ;  /* 0x00000007000a7308 */ /* 0x002e640000001000 */
[----:B-1----:R-:W-:-:S06]  /*0c40*/  IADD3 R10, R10, 0xffffffe, RZ ;  /* 0x0ffffffe0a0a7810 */ /* 0x002fcc0007ffe0ff */
[----:B------:R-:W1:Y:S02]  /*0c50*/  F2I.FTZ.U32.TRUNC.NTZ R11, R10 ;  /* 0x0000000a000b7305 */ /* 0x000e64000021f000 */
[----:B-1----:R-:W-:Y:S01]  /*0c60*/  IMAD.MOV R4, RZ, RZ, -R11 ;  /* 0x000000ffff047224 */ /* 0x002fe200078e0a0b */
[----:B------:R-:W-:-:S03]  /*0c70*/  MOV R10, RZ ;  /* 0x000000ff000a7202 */ /* 0x000fc60000000f00 */
[----:B------:R-:W-:Y:S01]  /*0c80*/  IMAD R6, R4, R2, RZ ;  /* 0x0000000204067224 */ /* 0x000fe200078e02ff */
[----:B------:R-:W-:-:S03]  /*0c90*/  IABS R4, R8 ;  /* 0x0000000800047213 */ /* 0x000fc60000000000 */
[----:B------:R-:W-:-:S06]  /*0ca0*/  IMAD.HI.U32 R11, R11, R6, R10 ;  /* 0x000000060b0b7227 */ /* 0x000fcc00078e000a */
        /* <DEDUP_REMOVED lines=33> */
.L_x_5002:
[----:B------:R-:W-:Y:S01]  /*0ec0*/  IABS R10, c[0x0][0x1c8] ;  /* 0x00007200000a7a13 */ /* 0x000fe20000000000 */
[----:B------:R-:W-:Y:S01]  /*0ed0*/  IMAD.MOV.U32 R6, RZ, RZ, RZ ;  /* 0x000000ffff067224 */ /* 0x000fe200078e00ff */
[----:B-----5:R-:W-:Y:S02]  /*0ee0*/  SHF.R.S32.HI R17, RZ, 0x1f, R4 ;  /* 0x0000001fff117819 */ /* 0x020fe40000011404 */
[----:B-1----:R-:W1:Y:S08]  /*0ef0*/  I2F.RP R3, R10 ;  /* 0x0000000a00037306 */ /* 0x002e700000209400 */
        /* <DEDUP_REMOVED lines=8> */
[----:B------:R-:W-:-:S04]  /*0f80*/  SHF.R.S32.HI R7, RZ, 0x1f, R15 ;  /* 0x0000001fff077819 */ /* 0x000fc8000001140f */
[----:B------:R-:W-:-:S05]  /*0f90*/  IADD3 R3, -R6, RZ, RZ ;  /* 0x000000ff06037210 */ /* 0x000fca0007ffe1ff */
[----:B------:R-:W-:Y:S01]  /*0fa0*/  IMAD R3, R10, R3, R0 ;  /* 0x000000030a037224 */ /* 0x000fe200078e0200 */
[----:B------:R-:W-:-:S04]  /*0fb0*/  LEA R0, R85, 0xffffffc0, 0x6 ;  /* 0xffffffc055007811 */ /* 0x000fc800078e30ff */
[----:B------:R-:W-:Y:S02]  /*0fc0*/  ISETP.GT.U32.AND P0, PT, R10, R3, PT ;  /* 0x000000030a00720c */ /* 0x000fe40003f04070 */
[----:B------:R-:W-:Y:S02]  /*0fd0*/  SHF.R.S32.HI R2, RZ, 0x1f, R0 ;  /* 0x0000001fff027819 */ /* 0x000fe40000011400 */
[----:B------:R-:W-:-:S04]  /*0fe0*/  IADD3 R12, P1, R15, R0, RZ ;  /* 0x000000000f0c7210 */ /* 0x000fc80007f3e0ff */
[----:B------:R-:W-:-:S05]  /*0ff0*/  IADD3.X R9, R7, R2, RZ, P1, !PT ;  /* 0x0000000207097210 */ /* 0x000fca0000ffe4ff */
[----:B------:R-:W-:Y:S01]  /*1000*/  @!P0 IMAD.IADD R3, R3, 0x1, -R10 ;  /* 0x0000000103038824 */ /* 0x000fe200078e0a0a */
[----:B------:R-:W-:Y:S01]  /*1010*/  @!P0 IADD3 R6, R6, 0x1, RZ ;  /* 0x0000000106068810 */ /* 0x000fe20007ffe0ff */
[----:B------:R-:W-:Y:S01]  /*1020*/  IMAD R9, R9, c[0x0][0x198], RZ ;  /* 0x0000660009097a24 */ /* 0x000fe200078e02ff */
[----:B------:R-:W-:Y:S02]  /*1030*/  ISETP.NE.AND P0, PT, RZ, c[0x0][0x1c8], PT ;  /* 0x00007200ff007a0c */ /* 0x000fe40003f05270 */
[----:B------:R-:W-:Y:S01]  /*1040*/  ISETP.GE.U32.AND P2, PT, R3, R10, PT ;  /* 0x0000000a0300720c */ /* 0x000fe20003f46070 */
[----:B------:R-:W-:Y:S01]  /*1050*/  IMAD R10, R7, c[0x0][0x1a0], RZ ;  /* 0x00006800070a7a24 */ /* 0x000fe200078e02ff */
[----:B------:R-:W-:Y:S01]  /*1060*/  LOP3.LUT R3, R8, c[0x0][0x1c8], RZ, 0x3c, !PT ;  /* 0x0000720008037a12 */ /* 0x000fe200078e3cff */
[----:B------:R-:W-:Y:S02]  /*1070*/  IMAD R7, R17, c[0x0][0x180], RZ ;  /* 0x0000600011077a24 */ /* 0x000fe400078e02ff */
[----:B------:R-:W-:Y:S01]  /*1080*/  IMAD R10, R15, c[0x0][0x1a4], R10 ;  /* 0x000069000f0a7a24 */ /* 0x000fe200078e020a */
[----:B------:R-:W-:Y:S01]  /*1090*/  ISETP.GE.AND P1, PT, R3, RZ, PT ;  /* 0x000000ff0300720c */ /* 0x000fe20003f26270 */
[----:B------:R-:W-:-:S02]  /*10a0*/  IMAD R3, R12, c[0x0][0x19c], R9 ;  /* 0x000067000c037a24 */ /* 0x000fc400078e0209 */
[----:B------:R-:W-:-:S04]  /*10b0*/  IMAD.WIDE.U32 R12, R12, c[0x0][0x198], RZ ;  /* 0x000066000c0c7a25 */ /* 0x000fc800078e00ff */
[----:B------:R-:W-:Y:S01]  /*10c0*/  @P2 IADD3 R6, R6, 0x1, RZ ;  /* 0x0000000106062810 */ /* 0x000fe20007ffe0ff */
[----:B------:R-:W-:Y:S02]  /*10d0*/  IMAD.IADD R13, R13, 0x1, R3 ;  /* 0x000000010d0d7824 */ /* 0x000fe400078e0203 */
[C---:B------:R-:W-:Y:S02]  /*10e0*/  IMAD R7, R4.reuse, c[0x0][0x184], R7 ;  /* 0x0000610004077a24 */ /* 0x040fe400078e0207 */
[----:B------:R-:W-:Y:S01]  /*10f0*/  IMAD.WIDE.U32 R12, R4, c[0x0][0x180], R12 ;  /* 0x00006000040c7a25 */ /* 0x000fe200078e000c */
[----:B------:R-:W-:Y:S02]  /*1100*/  @!P1 IADD3 R6, -R6, RZ, RZ ;  /* 0x000000ff06069210 */ /* 0x000fe40007ffe1ff */
[----:B------:R-:W-:Y:S01]  /*1110*/  @!P0 LOP3.LUT R6, RZ, c[0x0][0x1c8], RZ, 0x33, !PT ;  /* 0x00007200ff068a12 */ /* 0x000fe200078e33ff */
[----:B------:R-:W-:Y:S01]  /*1120*/  IMAD.WIDE.U32 R14, R15, c[0x0][0x1a0], RZ ;  /* 0x000068000f0e7a25 */ /* 0x000fe200078e00ff */
[----:B------:R-:W-:-:S02]  /*1130*/  IADD3 R13, R13, R7, RZ ;  /* 0x000000070d0d7210 */ /* 0x000fc40007ffe0ff */
[----:B------:R-:W-:Y:S01]  /*1140*/  SHF.R.S32.HI R3, RZ, 0x1f, R6 ;  /* 0x0000001fff037819 */ /* 0x000fe20000011406 */
[----:B------:R-:W-:Y:S02]  /*1150*/  IMAD.IADD R11, R15, 0x1, R10 ;  /* 0x000000010f0b7824 */ /* 0x000fe400078e020a */
[----:B------:R-:W-:Y:S02]  /*1160*/  IMAD R17, R17, c[0x0][0x188], RZ ;  /* 0x0000620011117a24 */ /* 0x000fe400078e02ff */
[----:B------:R-:W-:Y:S02]  /*1170*/  IMAD.MOV.U32 R10, RZ, RZ, R14 ;  /* 0x000000ffff0a7224 */ /* 0x000fe400078e000e */
[----:B------:R-:W-:Y:S02]  /*1180*/  IMAD R7, R3, c[0x0][0x1b0], RZ ;  /* 0x00006c0003077a24 */ /* 0x000fe400078e02ff */
[C---:B------:R-:W-:Y:S02]  /*1190*/  IMAD R17, R4.reuse, c[0x0][0x18c], R17 ;  /* 0x0000630004117a24 */ /* 0x040fe400078e0211 */
[----:B------:R-:W-:-:S04]  /*11a0*/  IMAD.WIDE.U32 R18, R4, c[0x0][0x188], R10 ;  /* 0x0000620004127a25 */ /* 0x000fc800078e000a */
[----:B------:R-:W-:Y:S01]  /*11b0*/  IMAD.WIDE.U32 R22, R6, c[0x0][0x1b0], R12 ;  /* 0x00006c0006167a25 */ /* 0x000fe200078e000c */
[----:B------:R-:W-:-:S03]  /*11c0*/  IADD3 R17, R19, R17, RZ ;  /* 0x0000001113117210 */ /* 0x000fc60007ffe0ff */
[----:B------:R-:W-:-:S05]  /*11d0*/  IMAD R7, R6, c[0x0][0x1b4], R7 ;  /* 0x00006d0006077a24 */ /* 0x000fca00078e0207 */
[----:B------:R-:W-:Y:S02]  /*11e0*/  IADD3 R4, R23, R7, RZ ;  /* 0x0000000717047210 */ /* 0x000fe40007ffe0ff */
.L_x_5003:
[----:B------:R-:W-:Y:S01]  /*11f0*/  SHF.R.S32.HI R80, RZ, 0x1f, R79 ;  /* 0x0000001fff507819 */ /* 0x000fe2000001144f */
[----:B------:R-:W-:Y:S01]  /*1200*/  IMAD R3, R3, c[0x0][0x1b8], RZ ;  /* 0x00006e0003037a24 */ /* 0x000fe200078e02ff */
[----:B------:R-:W-:Y:S02]  /*1210*/  SHF.R.S32.HI R16, RZ, 0x1f, R125 ;  /* 0x0000001fff107819 */ /* 0x000fe4000001147d */
[-C--:B------:R-:W-:Y:S01]  /*1220*/  LEA.HI R19, R80, R79.reuse, RZ, 0x2 ;  /* 0x0000004f50137211 */ /* 0x080fe200078f10ff */
[----:B------:R-:W-:Y:S01]  /*1230*/  IMAD R3, R6, c[0x0][0x1bc], R3 ;  /* 0x00006f0006037a24 */ /* 0x000fe200078e0203 */
[----:B------:R-:W-:Y:S01]  /*1240*/  LEA.HI R26, R80, R79, RZ, 0x3 ;  /* 0x0000004f501a7211 */ /* 0x000fe200078f18ff */
[----:B------:R-:W-:Y:S01]  /*1250*/  IMAD R16, R16, c[0x0][0x178], RZ ;  /* 0x00005e0010107a24 */ /* 0x000fe200078e02ff */
[----:B------:R-:W-:Y:S02]  /*1260*/  LOP3.LUT R28, R19, 0xfffffffc, RZ, 0xc0, !PT ;  /* 0xfffffffc131c7812 */ /* 0x000fe400078ec0ff */
[----:B------:R-:W-:Y:S01]  /*1270*/  SHF.R.S32.HI R123, RZ, 0x3, R26 ;  /* 0x00000003ff7b7819 */ /* 0x000fe2000001141a */
[----:B------:R-:W-:Y:S01]  /*1280*/  IMAD R16, R125, c[0x0][0x17c], R16 ;  /* 0x00005f007d107a24 */ /* 0x000fe200078e0210 */
[----:B------:R-:W-:Y:S01]  /*1290*/  SHF.R.S32.HI R14, RZ, 0x2, R19 ;  /* 0x00000002ff0e7819 */ /* 0x000fe20000011413 */
[----:B------:R-:W-:Y:S01]  /*12a0*/  IMAD.IADD R28, R79, 0x1, -R28 ;  /* 0x000000014f1c7824 */ /* 0x000fe200078e0a1c */
[C---:B------:R-:W-:Y:S01]  /*12b0*/  LEA.HI R10, R26.reuse, R123, RZ, 0x1 ;  /* 0x0000007b1a0a7211 */ /* 0x040fe200078f08ff */
[----:B------:R-:W-:Y:S01]  /*12c0*/  IMAD.SHL.U32 R13, R123, 0x40, RZ ;  /* 0x000000407b0d7824 */ /* 0x000fe200078e00ff */
[----:B------:R-:W-:Y:S01]  /*12d0*/  LOP3.LUT R26, R26, 0xfffffff8, RZ, 0xc0, !PT ;  /* 0xfffffff81a1a7812 */ /* 0x000fe200078ec0ff */
[----:B------:R-:W-:Y:S01]  /*12e0*/  IMAD.SHL.U32 R28, R28, 0x8, RZ ;  /* 0x000000081c1c7824 */ /* 0x000fe200078e00ff */
[----:B------:R-:W-:-:S02]  /*12f0*/  LEA.HI R20, R80, R79, RZ, 0x4 ;  /* 0x0000004f50147211 */ /* 0x000fc400078f20ff */
[----:B------:R-:W-:Y:S02]  /*1300*/  LOP3.LUT R13, R13, 0xc0, RZ, 0xc0, !PT ;  /* 0x000000c00d0d7812 */ /* 0x000fe400078ec0ff */
[----:B------:R-:W-:Y:S02]  /*1310*/  LEA.HI R19, R19, R14, RZ, 0x1 ;  /* 0x0000000e13137211 */ /* 0x000fe400078f08ff */
[----:B------:R-:W-:Y:S02]  /*1320*/  LOP3.LUT R7, R13, 0x18, R28, 0xf8, !PT ;  /* 0x000000180d077812 */ /* 0x000fe400078ef81c */
[----:B------:R-:W-:Y:S01]  /*1330*/  SHF.R.U32.HI R12, RZ, 0x3, R13 ;  /* 0x00000003ff0c7819 */ /* 0x000fe2000001160d */
[----:B------:R-:W-:Y:S01]  /*1340*/  IMAD.IADD R13, R79, 0x1, -R26 ;  /* 0x000000014f0d7824 */ /* 0x000fe200078e0a1a */
[----:B------:R-:W-:Y:S02]  /*1350*/  SHF.R.S32.HI R11, RZ, 0x4, R20 ;  /* 0x00000004ff0b7819 */ /* 0x000fe40000011414 */
[----:B------:R-:W-:-:S02]  /*1360*/  LOP3.LUT R10, R10, 0xfffffffe, RZ, 0xc0, !PT ;  /* 0xfffffffe0a0a7812 */ /* 0x000fc400078ec0ff */
[----:B------:R-:W-:Y:S02]  /*1370*/  LOP3.LUT R19, R19, 0x7fffffe, RZ, 0xc0, !PT ;  /* 0x07fffffe13137812 */ /* 0x000fe400078ec0ff */
[----:B------:R-:W-:Y:S01]  /*1380*/  IADD3 R18, P0, R28, R18, RZ ;  /* 0x000000121c127210 */ /* 0x000fe20007f1e0ff */
[----:B------:R-:W-:Y:S01]  /*1390*/  IMAD.IADD R123, R123, 0x1, -R10 ;  /* 0x000000017b7b7824 */ /* 0x000fe200078e0a0a */
[----:B------:R-:W-:Y:S01]  /*13a0*/  SHF.R.S32.HI R29, RZ, 0x1f, R28 ;  /* 0x0000001fff1d7819 */ /* 0x000fe2000001141c */
[----:B------:R-:W-:Y:S01]  /*13b0*/  IMAD.IADD R26, R14, 0x1, -R19 ;  /* 0x000000010e1a7824 */ /* 0x000fe200078e0a13 */
[----:B------:R-:W-:Y:S02]  /*13c0*/  IADD3 R22, P1, R28, R22, RZ ;  /* 0x000000161c167210 */ /* 0x000fe40007f3e0ff */
[----:B------:R-:W-:Y:S01]  /*13d0*/  LEA.HI R124, R13, R13, RZ, 0x1 ;  /* 0x0000000d0d7c7211 */ /* 0x000fe200078f08ff */
[C---:B------:R-:W-:Y:S01]  /*13e0*/  IMAD.X R19, R29.reuse, 0x1, R17, P0 ;  /* 0x000000011d137824 */ /* 0x040fe200000e0611 */
[C---:B------:R-:W-:Y:S01]  /*13f0*/  LEA.HI R9, R20.reuse, R11, RZ, 0x1 ;  /* 0x0000000b14097211 */ /* 0x040fe200078f08ff */
[----:B------:R-:W-:Y:S01]  /*1400*/  IMAD.X R23, R29, 0x1, R4, P1 ;  /* 0x000000011d177824 */ /* 0x000fe200008e0604 */
[----:B------:R-:W-:Y:S01]  /*1410*/  LOP3.LUT R20, R20, 0xfffffff0, RZ, 0xc0, !PT ;  /* 0xfffffff014147812 */ /* 0x000fe200078ec0ff */
[----:B------:R-:W-:Y:S01]  /*1420*/  IMAD.WIDE.U32 R28, R125, c[0x0][0x178], R28 ;  /* 0x00005e007d1c7a25 */ /* 0x000fe200078e001c */
[----:B------:R-:W-:-:S02]  /*1430*/  LOP3.LUT R122, R124, 0xfffffffe, RZ, 0xc0, !PT ;  /* 0xfffffffe7c7a7812 */ /* 0x000fc400078ec0ff */
[----:B------:R-:W-:Y:S01]  /*1440*/  SHF.R.S32.HI R10, RZ, 0x1f, R8 ;  /* 0x0000001fff0a7819 */ /* 0x000fe20000011408 */
[----:B------:R-:W-:Y:S01]  /*1450*/  IMAD.IADD R20, R79, 0x1, -R20 ;  /* 0x000000014f147824 */ /* 0x000fe200078e0a14 */
[----:B------:R-:W-:Y:S01]  /*1460*/  SHF.R.S32.HI R15, RZ, 0x1f, R14 ;  /* 0x0000001fff0f7819 */ /* 0x000fe2000001140e */
[----:B------:R-:W-:Y:S01]  /*1470*/  IMAD.IADD R122, R13, 0x1, -R122 ;  /* 0x000000010d7a7824 */ /* 0x000fe200078e0a7a */
[----:B------:R-:W-:Y:S01]  /*1480*/  IADD3 R0, P0, R14, R0, RZ ;  /* 0x000000000e007210 */ /* 0x000fe20007f1e0ff */
[----:B------:R-:W-:Y:S01]  /*1490*/  IMAD.IADD R29, R29, 0x1, R16 ;  /* 0x000000011d1d7824 */ /* 0x000fe200078e0210 */
[----:B------:R-:W-:Y:S01]  /*14a0*/  LOP3.LUT R12, R7, R12, RZ, 0x3c, !PT ;  /* 0x0000000c070c7212 */ /* 0x000fe200078e3cff */
[----:B------:R-:W-:Y:S01]  /*14b0*/  IMAD R13, R10, c[0x0][0x1a8], RZ ;  /* 0x00006a000a0d7a24 */ /* 0x000fe200078e02ff */
[----:B------:R-:W-:Y:S01]  /*14c0*/  LEA.HI R7, R20, R20, RZ, 0x1 ;  /* 0x0000001414077211 */ /* 0x000fe200078f08ff */
[----:B------:R-:W-:Y:S01]  /*14d0*/  IMAD.WIDE.U32 R28, R8, c[0x0][0x1a8], R28 ;  /* 0x00006a00081c7a25 */ /* 0x000fe200078e001c */
[----:B------:R-:W-:-:S02]  /*14e0*/  LOP3.LUT R9, R9, 0xfffffffe, RZ, 0xc0, !PT ;  /* 0xfffffffe09097812 */ /* 0x000fc400078ec0ff */
[----:B------:R-:W-:Y:S01]  /*14f0*/  LOP3.LUT R77, R7, 0x7fffffe, RZ, 0xc0, !PT ;  /* 0x07fffffe074d7812 */ /* 0x000fe200078ec0ff */
[----:B------:R-:W-:Y:S01]  /*1500*/  IMAD R13, R8, c[0x0][0x1ac], R13 ;  /* 0x00006b00080d7a24 */ /* 0x000fe200078e020d */
[----:B------:R-:W-:Y:S01]  /*1510*/  LEA.HI R80, R80, R79, RZ, 0x5 ;  /* 0x0000004f50507211 */ /* 0x000fe200078f28ff */
[----:B------:R-:W-:Y:S01]  /*1520*/  IMAD.X R8, R15, 0x1, R2, P0 ;  /* 0x000000010f087824 */ /* 0x000fe200000e0602 */
[----:B------:R-:W-:Y:S01]  /*1530*/  SHF.R.S32.HI R2, RZ, 0x1, R7 ;  /* 0x00000001ff027819 */ /* 0x000fe20000011407 */
[----:B------:R-:W-:Y:S01]  /*1540*/  IMAD.WIDE R24, R25, 0x40, R14 ;  /* 0x0000004019187825 */ /* 0x000fe200078e020e */
[----:B------:R-:W-:Y:S02]  /*1550*/  SHF.R.S32.HI R7, RZ, 0x1f, R7 ;  /* 0x0000001fff077819 */ /* 0x000fe40000011407 */
[----:B------:R-:W-:Y:S01]  /*1560*/  SHF.R.S32.HI R81, RZ, 0x5, R80 ;  /* 0x00000005ff517819 */ /* 0x000fe20000011450 */
[----:B------:R-:W-:Y:S01]  /*1570*/  IMAD.IADD R29, R29, 0x1, R13 ;  /* 0x000000011d1d7824 */ /* 0x000fe200078e020d */
[----:B------:R-:W-:Y:S01]  /*1580*/  LEA.HI R7, R7, R2, RZ, 0x2 ;  /* 0x0000000207077211 */ /* 0x000fe200078f10ff */
[----:B------:R-:W-:Y:S01]  /*1590*/  IMAD R15, R15, c[0x0][0x198], RZ ;  /* 0x000066000f0f7a24 */ /* 0x000fe200078e02ff */
[----:B------:R-:W-:Y:S01]  /*15a0*/  SHF.R.S32.HI R124, RZ, 0x1, R124 ;  /* 0x00000001ff7c7819 */ /* 0x000fe2000001147c */
[----:B------:R-:W-:Y:S01]  /*15b0*/  IMAD R13, R25, c[0x0][0x190], RZ ;  /* 0x00006400190d7a24 */ /* 0x000fe200078e02ff */
[----:B------:R-:W-:Y:S01]  /*15c0*/  LOP3.LUT R7, R7, 0xfffffffc, RZ, 0xc0, !PT ;  /* 0xfffffffc07077812 */ /* 0x000fe200078ec0ff */
[----:B------:R-:W-:Y:S01]  /*15d0*/  IMAD.IADD R9, R11, 0x1, -R9 ;  /* 0x000000010b097824 */ /* 0x000fe200078e0a09 */
[----:B------:R-:W-:Y:S01]  /*15e0*/  SHF.R.S32.HI R11, RZ, 0x1f, R20 ;  /* 0x0000001fff0b7819 */ /* 0x000fe20000011414 */
[----:B------:R-:W-:-:S03]  /*15f0*/  IMAD.WIDE.U32 R18, R6, c[0x0][0x1b8], R18 ;  /* 0x00006e0006127a25 */ /* 0x000fc600078e0012 */
[----:B------:R-:W-:Y:S01]  /*1600*/  LEA.HI R4, R11, R20, RZ, 0x3 ;  /* 0x000000140b047211 */ /* 0x000fe200078f18ff */
[C---:B------:R-:W-:Y:S02]  /*1610*/  IMAD R15, R14.reuse, c[0x0][0x19c], R15 ;  /* 0x000067000e0f7a24 */ /* 0x040fe400078e020f */
[----:B------:R-:W-:-:S04]  /*1620*/  IMAD.WIDE.U32 R22, R14, c[0x0][0x198], R22 ;  /* 0x000066000e167a25 */ /* 0x000fc800078e0016 */
[----:B------:R-:W-:Y:S01]  /*1630*/  IMAD R13, R24, c[0x0][0x194], R13 ;  /* 0x00006500180d7a24 */ /* 0x000fe200078e020d */
[----:B------:R-:W-:Y:S01]  /*1640*/  LEA R128, P0, R22, c[0x0][0x168], 0x1 ;  /* 0x00005a0016807a11 */ /* 0x000fe200078008ff */
[----:B------:R-:W-:-:S04]  /*1650*/  IMAD.WIDE.U32 R24, R24, c[0x0][0x190], R28 ;  /* 0x0000640018187a25 */ /* 0x000fc800078e001c */
[----:B------:R-:W-:Y:S01]  /*1660*/  IMAD R11, R81, 0x8, R26 ;  /* 0x00000008510b7824 */ /* 0x000fe200078e021a */
[----:B------:R-:W-:Y:S01]  /*1670*/  LEA R14, P1, R24, c[0x0][0x160], 0x1 ;  /* 0x00005800180e7a11 */ /* 0x000fe200078208ff */
[----:B------:R-:W-:Y:S02]  /*1680*/  IMAD.IADD R19, R19, 0x1, R3 ;  /* 0x0000000113137824 */ /* 0x000fe400078e0203 */
[----:B------:R-:W-:Y:S02]  /*1690*/  IMAD.IADD R15, R23, 0x1, R15 ;  /* 0x00000001170f7824 */ /* 0x000fe400078e020f */
[----:B------:R-:W-:Y:S02]  /*16a0*/  IMAD.IADD R3, R2, 0x1, -R7 ;  /* 0x0000000102037824 */ /* 0x000fe400078e0a07 */
[----:B------:R-:W-:Y:S01]  /*16b0*/  IMAD.IADD R13, R25, 0x1, R13 ;  /* 0x00000001190d7824 */ /* 0x000fe200078e020d */
[----:B------:R-:W-:Y:S01]  /*16c0*/  LEA.HI.X R129, R22, c[0x0][0x16c], R15, 0x1, P0 ;  /* 0x00005b0016817a11 */ /* 0x000fe200000f0c0f */
[----:B------:R-:W-:-:S02]  /*16d0*/  IMAD.MOV.U32 R7, RZ, RZ, c[0x0][0x190] ;  /* 0x00006400ff077624 */ /* 0x000fc400078e00ff */
[----:B------:R-:W-:Y:S01]  /*16e0*/  IMAD.MOV.U32 R2, RZ, RZ, c[0x0][0x198] ;  /* 0x00006600ff027624 */ /* 0x000fe200078e00ff */
[----:B------:R-:W-:Y:S01]  /*16f0*/  LEA.HI.X R15, R24, c[0x0][0x164], R13, 0x1, P1 ;  /* 0x00005900180f7a11 */ /* 0x000fe200008f0c0d */
[----:B------:R-:W-:Y:S01]  /*1700*/  IMAD.U32 R11, R11, 0x20, R12 ;  /* 0x000000200b0b7824 */ /* 0x000fe200078e000c */
[----:B------:R-:W-:Y:S01]  /*1710*/  LOP3.LUT P1, RZ, R3, 0x2, RZ, 0xc0, !PT ;  /* 0x0000000203ff7812 */ /* 0x000fe2000782c0ff */
[----:B------:R-:W-:Y:S01]  /*1720*/  IMAD.IADD R77, R20, 0x1, -R77 ;  /* 0x00000001144d7824 */ /* 0x000fe200078e0a4d */
[C---:B------:R-:W-:Y:S01]  /*1730*/  LEA R20, P0, R7.reuse, R14, 0x6 ;  /* 0x0000000e07147211 */ /* 0x040fe200078030ff */
[----:B------:R-:W-:Y:S02]  /*1740*/  IMAD.MOV.U32 R10, RZ, RZ, c[0x0][0x194] ;  /* 0x00006500ff0a7624 */ /* 0x000fe400078e00ff */
[----:B------:R-:W-:Y:S02]  /*1750*/  IMAD.MOV.U32 R13, RZ, RZ, 0x6 ;  /* 0x00000006ff0d7424 */ /* 0x000fe400078e00ff */
[C---:B------:R-:W-:Y:S01]  /*1760*/  IMAD.SHL.U32 R6, R2.reuse, 0x40, RZ ;  /* 0x0000004002067824 */ /* 0x040fe200078e00ff */
[----:B------:R-:W-:Y:S01]  /*1770*/  LEA.HI.X R21, R7, R15, R10, 0x6, P0 ;  /* 0x0000000f07157211 */ /* 0x000fe200000f340a */
[----:B------:R-:W-:Y:S01]  /*1780*/  IMAD.SHL.U32 R121, R11, 0x2, RZ ;  /* 0x000000020b797824 */ /* 0x000fe200078e00ff */
[----:B------:R-:W-:Y:S01]  /*1790*/  SHF.L.U64.HI R119, R2, R13, c[0x0][0x19c] ;  /* 0x0000670002777619 */ /* 0x000fe2000001020d */
[----:B------:R-:W-:Y:S01]  /*17a0*/  IMAD R7, R8, c[0x0][0x1a0], RZ ;  /* 0x0000680008077a24 */ /* 0x000fe200078e02ff */
[----:B------:R-:W-:Y:S01]  /*17b0*/  IADD3 R16, P0, R6, R128, RZ ;  /* 0x0000008006107210 */ /* 0x000fe20007f1e0ff */
[----:B------:R-:W-:Y:S01]  /*17c0*/  IMAD.SHL.U32 R8, R124, 0x40, RZ ;  /* 0x000000407c087824 */ /* 0x000fe200078e00ff */
[----:B------:R-:W-:Y:S01]  /*17d0*/  @!PT LDS RZ, [RZ] ;  /* 0x00000000fffff984 */ /* 0x000fe20000000800 */
[----:B------:R-:W-:Y:S01]  /*17e0*/  @!PT LDS RZ, [RZ] ;  /* 0x00000000fffff984 */ /* 0x000fe20000000800 */
[----:B------:R-:W-:Y:S01]  /*17f0*/  @!PT LDS RZ, [RZ] ;  /* 0x00000000fffff984 */ /* 0x000fe20000000800 */
[----:B------:R1:W-:Y:S01]  /*1800*/  LDGSTS.E.BYPASS.LTC128B.128 [R121], [R14.64] ;  /* 0x000000000e797fae */ /* 0x0003e2000b901d4a */
[----:B------:R-:W-:-:S02]  /*1810*/  IMAD.SHL.U32 R11, R3, 0x40, RZ ;  /* 0x00000040030b7824 */ /* 0x000fc400078e00ff */
[----:B------:R-:W-:Y:S01]  /*1820*/  IMAD.X R17, R119, 0x1, R129, P0 ;  /* 0x0000000177117824 */ /* 0x000fe200000e0681 */
[----:B------:R1:W-:Y:S01]  /*1830*/  LDGSTS.E.BYPASS.LTC128B.128 [R121+0x1000], [R14.64+0x40] ;  /* 0x010000400e797fae */ /* 0x0003e2000b901d4a */
[----:B------:R-:W-:Y:S01]  /*1840*/  LOP3.LUT R8, R8, 0xc0, RZ, 0xc0, !PT ;  /* 0x000000c008087812 */ /* 0x000fe200078ec0ff */
[----:B------:R-:W-:Y:S01]  /*1850*/  IMAD.SHL.U32 R76, R4, 0x20, RZ ;  /* 0x00000020044c7824 */ /* 0x000fe200078e00ff */
[----:B------:R-:W-:Y:S01]  /*1860*/  LOP3.LUT R11, R11, 0xc0, RZ, 0xc0, !PT ;  /* 0x000000c00b0b7812 */ /* 0x000fe200078ec0ff */
[----:B------:R1:W-:Y:S01]  /*1870*/  LDGSTS.E.BYPASS.LTC128B.128 [R121+0x2000], [R14.64+0x80] ;  /* 0x020000800e797fae */ /* 0x0003e2000b901d4a */
[----:B------:R-:W-:Y:S02]  /*1880*/  IMAD.SHL.U32 R4, R9, 0x8, RZ ;  /* 0x0000000809047824 */ /* 0x000fe400078e00ff */
[C---:B------:R-:W-:Y:S01]  /*1890*/  IMAD R7, R0.reuse, c[0x0][0x1a4], R7 ;  /* 0x0000690000077a24 */ /* 0x040fe200078e0207 */
[----:B------:R2:W-:Y:S01]  /*18a0*/  LDGSTS.E.BYPASS.LTC128B.128 [R121+0x800], [R20.64] ;  /* 0x0080000014797fae */ /* 0x0005e2000b901d4a */
[----:B------:R-:W-:Y:S01]  /*18b0*/  IMAD.WIDE.U32 R18, R0, c[0x0][0x1a0], R18 ;  /* 0x0000680000127a25 */ /* 0x000fe200078e0012 */
[----:B------:R-:W-:-:S02]  /*18c0*/  LOP3.LUT R76, R76, 0xffffff00, RZ, 0xc0, !PT ;  /* 0xffffff004c4c7812 */ /* 0x000fc400078ec0ff */
[----:B------:R2:W-:Y:S01]  /*18d0*/  LDGSTS.E.BYPASS.LTC128B.128 [R121+0x1800], [R20.64+0x40] ;  /* 0x0180004014797fae */ /* 0x0005e2000b901d4a */
[----:B------:R-:W-:Y:S01]  /*18e0*/  IMAD R9, R9, 0x8, R122 ;  /* 0x0000000809097824 */ /* 0x000fe200078e027a */
[----:B------:R-:W-:Y:S02]  /*18f0*/  LEA R130, P0, R18, c[0x0][0x170], 0x1 ;  /* 0x00005c0012827a11 */ /* 0x000fe400078008ff */
[----:B------:R2:W-:Y:S04]  /*1900*/  LDGSTS.E.BYPASS.LTC128B.128 [R121+0x2800], [R20.64+0x80] ;  /* 0x0280008014797fae */ /* 0x0005e8000b901d4a */
[----:B------:R3:W-:Y:S04]  /*1910*/  LDGSTS.E.BYPASS.LTC128B.128 [R121+0x3000], [R128.64] ;  /* 0x0300000080797fae */ /* 0x0007e8000b901d4a */
[----:B------:R3:W-:Y:S04]  /*1920*/  LDGSTS.E.BYPASS.LTC128B.128 [R121+0x4000], [R128.64+0x40] ;  /* 0x0400004080797fae */ /* 0x0007e8000b901d4a */
[----:B------:R3:W-:Y:S01]  /*1930*/  LDGSTS.E.BYPASS.LTC128B.128 [R121+0x5000], [R128.64+0x80] ;  /* 0x0500008080797fae */ /* 0x0007e2000b901d4a */
[----:B-1----:R-:W-:-:S03]  /*1940*/  IMAD.SHL.U32 R15, R123, 0x8, RZ ;  /* 0x000000087b0f7824 */ /* 0x002fc600078e00ff */
[----:B------:R1:W-:Y:S04]  /*1950*/  LDGSTS.E.BYPASS.LTC128B.128 [R121+0x3800], [R16.64] ;  /* 0x0380000010797fae */ /* 0x0003e8000b901d4a */
[----:B------:R1:W-:Y:S01]  /*1960*/  LDGSTS.E.BYPASS.LTC128B.128 [R121+0x4800], [R16.64+0x40] ;  /* 0x0480004010797fae */ /* 0x0003e2000b901d4a */
[----:B------:R-:W-:Y:S02]  /*1970*/  LOP3.LUT R15, R8, 0x8, R15, 0xf8, !PT ;  /* 0x00000008080f7812 */ /* 0x000fe400078ef80f */
[----:B------:R-:W-:Y:S01]  /*1980*/  SHF.R.U32.HI R8, RZ, 0x3, R8 ;  /* 0x00000003ff087819 */ /* 0x000fe20000011608 */
[----:B------:R1:W-:Y:S03]  /*1990*/  LDGSTS.E.BYPASS.LTC128B.128 [R121+0x5800], [R16.64+0x80] ;  /* 0x0580008010797fae */ /* 0x0003e6000b901d4a */
[----:B------:R-:W-:Y:S01]  /*19a0*/  LOP3.LUT R0, R15, R8, RZ, 0x3c, !PT ;  /* 0x000000080f007212 */ /* 0x000fe200078e3cff */
[----:B------:R-:W0:Y:S01]  /*19b0*/  LDGDEPBAR ;  /* 0x00000000000079af */ /* 0x000e220000000000 */
[----:B------:R-:W-:Y:S01]  /*19c0*/  LOP3.LUT R8, R11, 0x8, R4, 0xf8, !PT ;  /* 0x000000080b087812 */ /* 0x000fe200078ef804 */
[----:B------:R-:W-:Y:S01]  /*19d0*/  IMAD.MOV.U32 R4, RZ, RZ, c[0x0][0x1a0] ;  /* 0x00006800ff047624 */ /* 0x000fe200078e00ff */
[----:B------:R-:W-:Y:S01]  /*19e0*/  SHF.R.U32.HI R15, RZ, 0x3, R11 ;  /* 0x00000003ff0f7819 */ /* 0x000fe2000001160b */
[----:B------:R-:W-:-:S02]  /*19f0*/  IMAD.IADD R11, R19, 0x1, R7 ;  /* 0x00000001130b7824 */ /* 0x000fc400078e0207 */
[----:B------:R-:W-:Y:S01]  /*1a00*/  IMAD.U32 R0, R9, 0x20, R0 ;  /* 0x0000002009007824 */ /* 0x000fe200078e0000 */
[----:B------:R-:W-:Y:S01]  /*1a10*/  LOP3.LUT R7, R8, R15, RZ, 0x3c, !PT ;  /* 0x0000000f08077212 */ /* 0x000fe200078e3cff */
[----:B------:R-:W-:Y:S01]  /*1a20*/  IMAD R8, R81, 0x200, R76 ;  /* 0x0000020051087824 */ /* 0x000fe200078e024c */
[----:B------:R-:W-:Y:S01]  /*1a30*/  LEA.HI.X R131, R18, c[0x0][0x174], R11, 0x1, P0 ;  /* 0x00005d0012837a11 */ /* 0x000fe200000f0c0b */
[----:B------:R-:W-:Y:S01]  /*1a40*/  IMAD.SHL.U32 R83, R0, 0x2, RZ ;  /* 0x0000000200537824 */ /* 0x000fe200078e00ff */
[C---:B------:R-:W-:Y:S01]  /*1a50*/  SHF.L.U64.HI R120, R4.reuse, R13, c[0x0][0x1a4] ;  /* 0x0000690004787619 */ /* 0x040fe2000001020d */
[----:B------:R-:W-:Y:S01]  /*1a60*/  IMAD R8, R77, 0x20, R8 ;  /* 0x000000204d087824 */ /* 0x000fe200078e0208 */
[----:B------:R-:W-:Y:S01]  /*1a70*/  LEA R10, P0, R4, R130, 0x6 ;  /* 0x00000082040a7211 */ /* 0x000fe200078030ff */
[----:B------:R-:W-:Y:S01]  /*1a80*/  IMAD.MOV.U32 R4, RZ, RZ, 0x20 ;  /* 0x00000020ff047424 */ /* 0x000fe200078e00ff */
[----:B------:R-:W-:Y:S01]  /*1a90*/  LEA R116, R0, 0x3000, 0x1 ;  /* 0x0000300000747811 */ /* 0x000fe200078e08ff */
[----:B------:R-:W-:Y:S01]  /*1aa0*/  IMAD.IADD R117, R7, 0x1, R8 ;  /* 0x0000000107757824 */ /* 0x000fe200078e0208 */
[----:B------:R-:W-:Y:S01]  /*1ab0*/  LOP3.LUT R0, R80, 0xffffffe0, RZ, 0xc0, !PT ;  /* 0xffffffe050007812 */ /* 0x000fe200078ec0ff */
[----:B------:R-:W-:Y:S01]  /*1ac0*/  IMAD.X R11, R120, 0x1, R131, P0 ;  /* 0x00000001780b7824 */ /* 0x000fe200000e0683 */
[----:B------:R-:W-:Y:S01]  /*1ad0*/  LOP3.LUT P0, RZ, R124, 0x2, RZ, 0xc0, !PT ;  /* 0x000000027cff7812 */ /* 0x000fe2000780c0ff */
[----:B------:R-:W-:-:S03]  /*1ae0*/  IMAD.SHL.U32 R117, R117, 0x2, RZ ;  /* 0x0000000275757824 */ /* 0x000fc600078e00ff */
[----:B------:R-:W-:Y:S01]  /*1af0*/  SEL R3, R4, 0xffffffe0, !P0 ;  /* 0xffffffe004037807 */ /* 0x000fe20004000000 */
[----:B------:R-:W-:-:S04]  /*1b00*/  DEPBAR.LE SB0, 0x0 ;  /* 0x000080000000791a */ /* 0x000fc80000000000 */
[----:B------:R-:W-:Y:S01]  /*1b10*/  BAR.SYNC.DEFER_BLOCKING 0x0 ;  /* 0x0000000000007b1d */ /* 0x000fe20000010000 */
[----:B------:R-:W-:Y:S01]  /*1b20*/  SEL R4, R4, 0xffffffe0, !P1 ;  /* 0xffffffe004047807 */ /* 0x000fe20004800000 */
[----:B------:R-:W-:Y:S02]  /*1b30*/  IMAD.IADD R114, R116, 0x1, R3 ;  /* 0x0000000174727824 */ /* 0x000fe400078e0203 */
[----:B------:R-:W-:Y:S02]  /*1b40*/  IMAD.IADD R3, R79, 0x1, -R0 ;  /* 0x000000014f037824 */ /* 0x000fe400078e0a00 */
[----:B------:R-:W-:Y:S02]  /*1b50*/  IMAD.IADD R115, R117, 0x1, R4 ;  /* 0x0000000175737824 */ /* 0x000fe400078e0204 */
[----:B------:R-:W-:Y:S01]  /*1b60*/  IMAD.SHL.U32 R79, R79, 0x2, RZ ;  /* 0x000000024f4f7824 */ /* 0x000fe200078e00ff */
[----:B------:R-:W-:-:S04]  /*1b70*/  SHF.R.S32.HI R0, RZ, 0x1f, R3 ;  /* 0x0000001fff007819 */ /* 0x000fc80000011403 */
[----:B------:R-:W-:Y:S01]  /*1b80*/  LEA.HI R0, R0, R3, RZ, 0x2 ;  /* 0x0000000300007211 */ /* 0x000fe200078f10ff */
[----:B------:R-:W-:-:S03]  /*1b90*/  IMAD R3, R81, 0x10, R82 ;  /* 0x0000001051037824 */ /* 0x000fc600078e0252 */
[----:B------:R-:W-:Y:S01]  /*1ba0*/  SHF.R.S32.HI R132, RZ, 0x2, R0 ;  /* 0x00000002ff847819 */ /* 0x000fe20000011400 */
        /* <DEDUP_REMOVED lines=13> */
[----:B------:R-:W3:Y:S04]  /*1c80*/  LDSM.16.M88.4 R56, [R83+0x3c00] ;  /* 0x003c00005338783b */ /* 0x000ee80000000200 */
[----:B------:R-:W-:Y:S04]  /*1c90*/  LDSM.16.M88.4 R52, [R114] ;  /* 0x000000007234783b */ /* 0x000fe80000000200 */
[----:B----4-:R-:W4:Y:S04]  /*1ca0*/  LDSM.16.M88.4 R8, [R115] ;  /* 0x000000007308783b */ /* 0x010f280000000200 */
[----:B------:R-:W4:Y:S04]  /*1cb0*/  LDSM.16.M88.4 R48, [R114+0x400] ;  /* 0x000400007230783b */ /* 0x000f280000000200 */
[----:B--2---:R-:W2:Y:S04]  /*1cc0*/  LDSM.16.M88.4 R20, [R114+0x800] ;  /* 0x000800007214783b */ /* 0x004ea80000000200 */
[----:B-1----:R-:W1:Y:S04]  /*1cd0*/  LDSM.16.M88.4 R16, [R114+0xc00] ;  /* 0x000c00007210783b */ /* 0x002e680000000200 */
[----:B------:R-:W-:Y:S01]  /*1ce0*/  LDSM.16.M88.4 R12, [R117+0x1000] ;  /* 0x00100000750c783b */ /* 0x000fe20000000200 */
[C---:B-----5:R-:W-:Y:S03]  /*1cf0*/  HMMA.16816.F32.BF16 R44, R60.reuse, R40, RZ ;  /* 0x000000283c2c723c */ /* 0x060fe600000418ff */
[----:B------:R-:W5:Y:S04]  /*1d00*/  LDSM.16.M88.4 R68, [R83+0x4000] ;  /* 0x004000005344783b */ /* 0x000f680000000200 */
[----:B------:R-:W-:Y:S01]  /*1d10*/  LDSM.16.M88.4 R72, [R115+0x1000] ;  /* 0x001000007348783b */ /* 0x000fe20000000200 */
[C---:B---3--:R-:W-:Y:S03]  /*1d20*/  HMMA.16816.F32.BF16 R36, R60.reuse, R32, RZ ;  /* 0x000000203c24723c */ /* 0x048fe600000418ff */
[----:B------:R-:W0:Y:S05]  /*1d30*/  LDGDEPBAR ;  /* 0x00000000000079af */ /* 0x000e2a0000000000 */
[C---:B------:R-:W-:Y:S08]  /*1d40*/  HMMA.16816.F32.BF16 R40, R60.reuse, R42, RZ ;  /* 0x0000002a3c28723c */ /* 0x040ff000000418ff */
[C---:B------:R-:W-:Y:S08]  /*1d50*/  HMMA.16816.F32.BF16 R32, R60.reuse, R34, RZ ;  /* 0x000000223c20723c */ /* 0x040ff000000418ff */
[C---:B------:R-:W-:Y:S08]  /*1d60*/  HMMA.16816.F32.BF16 R28, R60.reuse, R24, RZ ;  /* 0x000000183c1c723c */ /* 0x040ff000000418ff */
[C---:B------:R-:W-:Y:S08]  /*1d70*/  HMMA.16816.F32.BF16 R24, R60.reuse, R26, RZ ;  /* 0x0000001a3c18723c */ /* 0x040ff000000418ff */
[C---:B------:R-:W-:Y:S08]  /*1d80*/  HMMA.16816.F32.BF16 R64, R60.reuse, R56, RZ ;  /* 0x000000383c40723c */ /* 0x040ff000000418ff */
[----:B------:R-:W-:Y:S01]  /*1d90*/  HMMA.16816.F32.BF16 R60, R60, R58, RZ ;  /* 0x0000003a3c3c723c */ /* 0x000fe200000418ff */
[----:B------:R-:W3:Y:S07]  /*1da0*/  LDSM.16.M88.4 R56, [R83+0x4400] ;  /* 0x004400005338783b */ /* 0x000eee0000000200 */
[C---:B----4-:R-:W-:Y:S08]  /*1db0*/  HMMA.16816.F32.BF16 R44, R8.reuse, R52, R44 ;  /* 0x00000034082c723c */ /* 0x050ff0000004182c */
[C---:B------:R-:W-:Y:S01]  /*1dc0*/  HMMA.16816.F32.BF16 R40, R8.reuse, R54, R40 ;  /* 0x000000360828723c */ /* 0x040fe20000041828 */
[----:B------:R-:W4:Y:S07]  /*1dd0*/  LDSM.16.M88.4 R52, [R83+0x4800] ;  /* 0x004800005334783b */ /* 0x000f2e0000000200 */
[C---:B------:R-:W-:Y:S08]  /*1de0*/  HMMA.16816.F32.BF16 R36, R8.reuse, R48, R36 ;  /* 0x000000300824723c */ /* 0x040ff00000041824 */
[C---:B------:R-:W-:Y:S01]  /*1df0*/  HMMA.16816.F32.BF16 R32, R8.reuse, R50, R32 ;  /* 0x000000320820723c */ /* 0x040fe20000041820 */
[----:B------:R-:W3:Y:S07]  /*1e00*/  LDSM.16.M88.4 R48, [R83+0x4c00] ;  /* 0x004c00005330783b */ /* 0x000eee0000000200 */
[C---:B--2---:R-:W-:Y:S08]  /*1e10*/  HMMA.16816.F32.BF16 R28, R8.reuse, R20, R28 ;  /* 0x00000014081c723c */ /* 0x044ff0000004181c */
[C---:B------:R-:W-:Y:S01]  /*1e20*/  HMMA.16816.F32.BF16 R24, R8.reuse, R22, R24 ;  /* 0x000000160818723c */ /* 0x040fe20000041818 */
[----:B------:R-:W2:Y:S07]  /*1e30*/  LDSM.16.M88.4 R20, [R114+0x1000] ;  /* 0x001000007214783b */ /* 0x000eae0000000200 */
[C---:B-1----:R-:W-:Y:S08]  /*1e40*/  HMMA.16816.F32.BF16 R64, R8.reuse, R16, R64 ;  /* 0x000000100840723c */ /* 0x042ff00000041840 */
[----:B------:R-:W-:Y:S01]  /*1e50*/  HMMA.16816.F32.BF16 R60, R8, R18, R60 ;  /* 0x00000012083c723c */ /* 0x000fe2000004183c */
[----:B------:R-:W1:Y:S04]  /*1e60*/  LDSM.16.M88.4 R8, [R114+0x1800] ;  /* 0x001800007208783b */ /* 0x000e680000000200 */
[----:B------:R-:W1:Y:S03]  /*1e70*/  LDSM.16.M88.4 R16, [R114+0x1400] ;  /* 0x001400007210783b */ /* 0x000e660000000200 */
[C---:B-----5:R-:W-:Y:S08]  /*1e80*/  HMMA.16816.F32.BF16 R44, R12.reuse, R68, R44 ;  /* 0x000000440c2c723c */ /* 0x060ff0000004182c */
        /* <DEDUP_REMOVED lines=9> */
[----:B------:R-:W-:Y:S01]  /*1f20*/  HMMA.16816.F32.BF16 R60, R12, R50, R60 ;  /* 0x000000320c3c723c */ /* 0x000fe2000004183c */
[----:B------:R-:W3:Y:S04]  /*1f30*/  LDSM.16.M88.4 R12, [R117+0x2000] ;  /* 0x00200000750c783b */ /* 0x000ee80000000200 */
        /* <DEDUP_REMOVED lines=10> */
[C---:B---3--:R-:W-:Y:S07]  /*1fe0*/  HMMA.16816.F32.BF16 R44, R12.reuse, R56, R44 ;  /* 0x000000380c2c723c */ /* 0x048fee000004182c */
[----:B------:R-:W-:Y:S01]  /*1ff0*/  IMAD R56, R77, 0x20, R76 ;  /* 0x000000204d387824 */ /* 0x000fe200078e024c */
[----:B------:R-:W-:Y:S08]  /*2000*/  HMMA.16816.F32.BF16 R40, R12, R58, R40 ;  /* 0x0000003a0c28723c */ /* 0x000ff00000041828 */
[C---:B------:R-:W-:Y:S08]  /*2010*/  HMMA.16816.F32.BF16 R64, R72.reuse, R68, R64 ;  /* 0x000000444840723c */ /* 0x040ff00000041840 */
[----:B------:R-:W-:Y:S08]  /*2020*/  HMMA.16816.F32.BF16 R60, R72, R70, R60 ;  /* 0x00000046483c723c */ /* 0x000ff0000004183c */
[C---:B------:R-:W-:Y:S08]  /*2030*/  HMMA.16816.F32.BF16 R36, R12.reuse, R52, R36 ;  /* 0x000000340c24723c */ /* 0x040ff00000041824 */
[----:B------:R-:W-:Y:S01]  /*2040*/  HMMA.16816.F32.BF16 R32, R12, R54, R32 ;  /* 0x000000360c20723c */ /* 0x000fe20000041820 */
[----:B------:R-:W3:Y:S07]  /*2050*/  LDSM.16.M88.4 R52, [R114+0x2400] ;  /* 0x002400007234783b */ /* 0x000eee0000000200 */
[C---:B-1----:R-:W-:Y:S08]  /*2060*/  HMMA.16816.F32.BF16 R44, R8.reuse, R20, R44 ;  /* 0x00000014082c723c */ /* 0x042ff0000004182c */
[----:B------:R-:W-:Y:S01]  /*2070*/  HMMA.16816.F32.BF16 R40, R8, R22, R40 ;  /* 0x000000160828723c */ /* 0x000fe20000041828 */
[----:B------:R-:W1:Y:S07]  /*2080*/  LDSM.16.M88.4 R20, [R114+0x2800] ;  /* 0x002800007214783b */ /* 0x000e6e0000000200 */
[C---:B------:R-:W-:Y:S07]  /*2090*/  HMMA.16816.F32.BF16 R28, R12.reuse, R48, R28 ;  /* 0x000000300c1c723c */ /* 0x040fee000004181c */
[----:B------:R-:W-:Y:S01]  /*20a0*/  IADD3 R49, R3, 0x1, R132 ;  /* 0x0000000103317810 */ /* 0x000fe20007ffe084 */
[----:B------:R-:W-:Y:S01]  /*20b0*/  HMMA.16816.F32.BF16 R24, R12, R50, R24 ;  /* 0x000000320c18723c */ /* 0x000fe20000041818 */
[----:B------:R-:W-:-:S02]  /*20c0*/  IADD3 R3, R85, -0x1, RZ ;  /* 0xffffffff55037810 */ /* 0x000fc40007ffe0ff */
[----:B------:R-:W-:Y:S02]  /*20d0*/  IADD3 R49, R78, -c[0x0][0x214], R49 ;  /* 0x800085004e317a10 */ /* 0x000fe40007ffe031 */
[C---:B------:R-:W-:Y:S01]  /*20e0*/  ISETP.GT.AND P0, PT, R3.reuse, R118, PT ;  /* 0x000000760300720c */ /* 0x040fe20003f04270 */
[----:B------:R-:W-:Y:S01]  /*20f0*/  IMAD.SHL.U32 R0, R3, 0x40, RZ ;  /* 0x0000004003007824 */ /* 0x000fe200078e00ff */
[----:B------:R-:W-:Y:S01]  /*2100*/  IADD3 R49, R49, c[0x0][0x2e8], RZ ;  /* 0x0000ba0031317a10 */ /* 0x000fe20007ffe0ff */
[----:B--2---:R-:W-:Y:S03]  /*2110*/  HMMA.16816.F32.BF16 R64, R12, R16, R64 ;  /* 0x000000100c40723c */ /* 0x004fe60000041840 */
[----:B------:R-:W-:-:S04]  /*2120*/  LOP3.LUT R3, R0, 0x6, R79, 0xf8, !PT ;  /* 0x0000000600037812 */ /* 0x000fc800078ef84f */
[----:B------:R-:W-:Y:S01]  /*2130*/  IADD3 R17, R49, 0x8, RZ ;  /* 0x0000000831117810 */ /* 0x000fe20007ffe0ff */
[----:B------:R-:W-:Y:S01]  /*2140*/  HMMA.16816.F32.BF16 R60, R12, R18, R60 ;  /* 0x000000120c3c723c */ /* 0x000fe2000004183c */
[----:B------:R-:W2:Y:S01]  /*2150*/  LDSM.16.M88.4 R12, [R114+0x2c00] ;  /* 0x002c0000720c783b */ /* 0x000ea20000000200 */
[----:B------:R-:W-:Y:S01]  /*2160*/  LOP3.LUT R51, R3, 0x1, RZ, 0xfc, !PT ;  /* 0x0000000103337812 */ /* 0x000fe200078efcff */
[----:B------:R-:W-:-:S04]  /*2170*/  DEPBAR.LE SB0, 0x0 ;  /* 0x000080000000791a */ /* 0x000fc80000000000 */
[----:B------:R-:W-:Y:S01]  /*2180*/  LOP3.LUT R19, R3, 0x11, RZ, 0xfc, !PT ;  /* 0x0000001103137812 */ /* 0x000fe200078efcff */
[----:B---3--:R-:W-:Y:S01]  /*2190*/  HMMA.16816.F32.BF16 R36, R8, R52, R36 ;  /* 0x000000340824723c */ /* 0x008fe20000041824 */
[----:B------:R-:W-:-:S04]  /*21a0*/  SHF.R.S32.HI R16, RZ, 0x1f, R80 ;  /* 0x0000001fff107819 */ /* 0x000fc80000011450 */
[----:B------:R-:W-:Y:S02]  /*21b0*/  LEA.HI R16, R16, R81, RZ, 0x2 ;  /* 0x0000005110107211 */ /* 0x000fe400078f10ff */
[-C--:B------:R-:W-:Y:S01]  /*21c0*/  IMNMX R52, R49, R78.reuse, PT ;  /* 0x0000004e31347217 */ /* 0x080fe20003800200 */
[C---:B------:R-:W-:Y:S01]  /*21d0*/  HMMA.16816.F32.BF16 R32, R8.reuse, R54, R32 ;  /* 0x000000360820723c */ /* 0x040fe20000041820 */
[----:B------:R-:W-:Y:S02]  /*21e0*/  IMNMX R78, R17, R78, PT ;  /* 0x0000004e114e7217 */ /* 0x000fe40003800200 */
[----:B------:R-:W-:Y:S02]  /*21f0*/  ISETP.GE.AND P3, PT, R51, R52, PT ;  /* 0x000000343300720c */ /* 0x000fe40003f66270 */
[C---:B------:R-:W-:Y:S02]  /*2200*/  LOP3.LUT R49, R3.reuse, 0x8, RZ, 0xfc, !PT ;  /* 0x0000000803317812 */ /* 0x040fe400078efcff */
[----:B------:R-:W-:Y:S01]  /*2210*/  LOP3.LUT R17, R3, 0x9, RZ, 0xfc, !PT ;  /* 0x0000000903117812 */ /* 0x000fe200078efcff */
[----:B-1----:R-:W-:Y:S01]  /*2220*/  HMMA.16816.F32.BF16 R28, R8, R20, R28 ;  /* 0x00000014081c723c */ /* 0x002fe2000004181c */
[----:B------:R-:W-:-:S02]  /*2230*/  ISETP.GE.AND P5, PT, R51, R78, PT ;  /* 0x0000004e3300720c */ /* 0x000fc40003fa6270 */
[----:B------:R-:W-:Y:S02]  /*2240*/  FSEL R45, R45, -INF , !P3 ;  /* 0xff8000002d2d7808 */ /* 0x000fe40005800000 */
[C---:B------:R-:W-:Y:S02]  /*2250*/  ISETP.GE.AND P1, PT, R49.reuse, R52, PT ;  /* 0x000000343100720c */ /* 0x040fe40003f26270 */
[----:B------:R-:W-:Y:S01]  /*2260*/  ISETP.GE.AND P4, PT, R49, R78, PT ;  /* 0x0000004e3100720c */ /* 0x000fe20003f86270 */
[----:B------:R-:W-:Y:S01]  /*2270*/  HMMA.16816.F32.BF16 R24, R8, R22, R24 ;  /* 0x000000160818723c */ /* 0x000fe20000041818 */
[----:B------:R-:W-:Y:S01]  /*2280*/  BAR.SYNC.DEFER_BLOCKING 0x0 ;  /* 0x0000000000007b1d */ /* 0x000fe20000010000 */
[C---:B------:R-:W-:Y:S02]  /*2290*/  ISETP.GE.AND P2, PT, R17.reuse, R52, PT ;  /* 0x000000341100720c */ /* 0x040fe40003f46270 */
[----:B------:R-:W-:Y:S02]  /*22a0*/  ISETP.GE.AND P3, PT, R17, R78, PT ;  /* 0x0000004e1100720c */ /* 0x000fe40003f66270 */
[----:B------:R-:W-:-:S02]  /*22b0*/  LOP3.LUT R17, R3, 0x10, RZ, 0xfc, !PT ;  /* 0x0000001003117812 */ /* 0x000fc400078efcff */
[----:B------:R-:W-:Y:S01]  /*22c0*/  FSEL R50, R47, -INF , !P5 ;  /* 0xff8000002f327808 */ /* 0x000fe20006800000 */
[C---:B--2---:R-:W-:Y:S01]  /*22d0*/  HMMA.16816.F32.BF16 R64, R8.reuse, R12, R64 ;  /* 0x0000000c0840723c */ /* 0x044fe20000041840 */
        /* <DEDUP_REMOVED lines=19> */
[C---:B------:R-:W-:Y:S02]  /*2410*/  LOP3.LUT R37, R3.reuse, 0x21, RZ, 0xfc, !PT ;  /* 0x0000002103257812 */ /* 0x040fe400078efcff */
[----:B------:R-:W-:Y:S02]  /*2420*/  LOP3.LUT R19, R3, 0x28, RZ, 0xfc, !PT ;  /* 0x0000002803137812 */ /* 0x000fe400078efcff */
[----:B------:R-:W-:Y:S02]  /*2430*/  LOP3.LUT R16, R16, 0xfffffffc, RZ, 0xc0, !PT ;  /* 0xfffffffc10107812 */ /* 0x000fe400078ec0ff */
[----:B------:R-:W-:Y:S02]  /*2440*/  FSEL R68, R39, -INF , !P2 ;  /* 0xff80000027447808 */ /* 0x000fe40005000000 */
[----:B------:R-:W-:Y:S01]  /*2450*/  FSEL R69, R32, -INF , !P3 ;  /* 0xff80000020457808 */ /* 0x000fe20005800000 */
[----:B------:R-:W-:Y:S01]  /*2460*/  IMAD.IADD R133, R81, 0x1, -R16 ;  /* 0x0000000151857824 */ /* 0x000fe200078e0a10 */
[----:B------:R-:W-:-:S02]  /*2470*/  FSEL R23, R33, -INF , !P1 ;  /* 0xff80000021177808 */ /* 0x000fc40004800000 */
[----:B------:R-:W-:Y:S02]  /*2480*/  FSEL R22, R35, -INF , !P4 ;  /* 0xff80000023167808 */ /* 0x000fe40006000000 */
[C---:B------:R-:W-:Y:S02]  /*2490*/  ISETP.GE.AND P2, PT, R17.reuse, R52, PT ;  /* 0x000000341100720c */ /* 0x040fe40003f46270 */
[-C--:B------:R-:W-:Y:S02]  /*24a0*/  ISETP.GE.AND P3, PT, R17, R78.reuse, PT ;  /* 0x0000004e1100720c */ /* 0x080fe40003f66270 */
[----:B------:R-:W-:Y:S02]  /*24b0*/  ISETP.GE.AND P1, PT, R37, R78, PT ;  /* 0x0000004e2500720c */ /* 0x000fe40003f26270 */
[----:B------:R-:W-:Y:S02]  /*24c0*/  ISETP.GE.AND P4, PT, R19, R52, PT ;  /* 0x000000341300720c */ /* 0x000fe40003f86270 */
[----:B------:R-:W-:-:S02]  /*24d0*/  LOP3.LUT R33, R3, 0x29, RZ, 0xfc, !PT ;  /* 0x0000002903217812 */ /* 0x000fc400078efcff */
[----:B------:R-:W-:Y:S02]  /*24e0*/  LOP3.LUT R13, R3, 0x30, RZ, 0xfc, !PT ;  /* 0x00000030030d7812 */ /* 0x000fe400078efcff */
[----:B------:R-:W-:Y:S02]  /*24f0*/  FSEL R76, R34, -INF , !P5 ;  /* 0xff800000224c7808 */ /* 0x000fe40006800000 */
[----:B------:R-:W-:Y:S02]  /*2500*/  FSEL R17, R28, -INF , !P2 ;  /* 0xff8000001c117808 */ /* 0x000fe40005000000 */
[----:B------:R-:W-:Y:S02]  /*2510*/  FSEL R16, R30, -INF , !P3 ;  /* 0xff8000001e107808 */ /* 0x000fe40005800000 */
[----:B------:R-:W-:Y:S02]  /*2520*/  FSEL R18, R31, -INF , !P1 ;  /* 0xff8000001f127808 */ /* 0x000fe40004800000 */
[----:B------:R-:W-:-:S02]  /*2530*/  FSEL R93, R24, -INF , !P4 ;  /* 0xff800000185d7808 */ /* 0x000fc40006000000 */
[----:B------:R-:W-:Y:S02]  /*2540*/  ISETP.GE.AND P5, PT, R37, R52, PT ;  /* 0x000000342500720c */ /* 0x000fe40003fa6270 */
[----:B------:R-:W-:Y:S02]  /*2550*/  ISETP.GE.AND P2, PT, R19, R78, PT ;  /* 0x0000004e1300720c */ /* 0x000fe40003f46270 */
[-C--:B------:R-:W-:Y:S02]  /*2560*/  ISETP.GE.AND P3, PT, R33, R52.reuse, PT ;  /* 0x000000342100720c */ /* 0x080fe40003f66270 */
[C---:B------:R-:W-:Y:S02]  /*2570*/  ISETP.GE.AND P1, PT, R13.reuse, R52, PT ;  /* 0x000000340d00720c */ /* 0x040fe40003f26270 */
        /* <DEDUP_REMOVED lines=90> */
.L_x_5005:
[----:B------:R-:W-:-:S04]  /*2b20*/  IADD3 R6, -R6, RZ, RZ ;  /* 0x000000ff06067210 */ /* 0x000fc80007ffe1ff */
[----:B------:R-:W-:Y:S02]  /*2b30*/  SHF.R.S32.HI R5, RZ, 0x1f, R6 ;  /* 0x0000001fff057819 */ /* 0x000fe40000011406 */
.L_x_5006:
        /* <DEDUP_REMOVED lines=14> */
.L_x_5004:
        /* <DEDUP_REMOVED lines=73> */
[----:B------:R-:W4:Y:S01]  /*30b0*/  MUFU.EX2 R24, R24 ;  /* 0x0000001800187308 */ /* 0x000f220000000800 */
[----:B---3--:R-:W-:Y:S01]  /*30c0*/  F2FP.BF16.PACK_AB R80, R33, R34 ;  /* 0x000000222150723e */ /* 0x008fe200000010ff */
[--C-:B------:R-:W-:Y:S02]  /*30d0*/  FFMA.FTZ R88, R99, c[0x0][0x23c], -R96.reuse ;  /* 0x00008f0063587a23 */ /* 0x100fe40000010860 */
[--C-:B------:R-:W-:Y:S02]  /*30e0*/  FFMA.FTZ R97, R17, c[0x0][0x23c], -R96.reuse ;  /* 0x00008f0011617a23 */ /* 0x100fe40000010860 */
[----:B------:R-:W-:-:S02]  /*30f0*/  FFMA.FTZ R92, R19, c[0x0][0x23c], -R96 ;  /* 0x00008f00135c7a23 */ /* 0x000fc40000010860 */
[----:B------:R-:W-:Y:S01]  /*3100*/  MUFU.EX2 R30, R30 ;  /* 0x0000001e001e7308 */ /* 0x000fe20000000800 */
[--C-:B------:R-:W-:Y:S02]  /*3110*/  FFMA.FTZ R93, R93, c[0x0][0x23c], -R96.reuse ;  /* 0x00008f005d5d7a23 */ /* 0x100fe40000010860 */
[--C-:B------:R-:W-:Y:S02]  /*3120*/  FFMA.FTZ R98, R16, c[0x0][0x23c], -R87.reuse ;  /* 0x00008f0010627a23 */ /* 0x100fe40000010857 */
[--C-:B------:R-:W-:Y:S02]  /*3130*/  FFMA.FTZ R101, R18, c[0x0][0x23c], -R87.reuse ;  /* 0x00008f0012657a23 */ /* 0x100fe40000010857 */
[--C-:B------:R-:W-:Y:S01]  /*3140*/  FFMA.FTZ R100, R100, c[0x0][0x23c], -R87.reuse ;  /* 0x00008f0064647a23 */ /* 0x100fe20000010857 */
[----:B------:R-:W3:Y:S01]  /*3150*/  MUFU.EX2 R31, R31 ;  /* 0x0000001f001f7308 */ /* 0x000ee20000000800 */
[----:B----4-:R-:W-:Y:S01]  /*3160*/  F2FP.BF16.PACK_AB R82, R24, R29 ;  /* 0x0000001d1852723e */ /* 0x010fe200000010ff */
[----:B------:R-:W-:Y:S01]  /*3170*/  FFMA.FTZ R99, R102, c[0x0][0x23c], -R87 ;  /* 0x00008f0066637a23 */ /* 0x000fe20000010857 */
[----:B------:R-:W-:Y:S01]  /*3180*/  LDSM.16.MT88.4 R16, [R112+0x6800] ;  /* 0x006800007010783b */ /* 0x000fe20000004200 */
[----:B------:R-:W-:-:S02]  /*3190*/  FFMA.FTZ R102, R89, c[0x0][0x23c], -R96 ;  /* 0x00008f0059667a23 */ /* 0x000fc40000010860 */
        /* <DEDUP_REMOVED lines=9> */
[----:B------:R-:W-:Y:S02]  /*3230*/  FFMA.FTZ R35, R35, c[0x0][0x23c], -R87 ;  /* 0x00008f0023237a23 */ /* 0x000fe40000010857 */
[----:B------:R-:W-:Y:S02]  /*3240*/  FADD.FTZ R34, R34, R33 ;  /* 0x0000002122227221 */ /* 0x000fe40000010000 */
[----:B------:R-:W-:Y:S01]  /*3250*/  MUFU.EX2 R28, R28 ;  /* 0x0000001c001c7308 */ /* 0x000fe20000000800 */
[----:B------:R-:W-:Y:S02]  /*3260*/  FADD.FTZ R31, R30, R31 ;  /* 0x0000001f1e1f7221 */ /* 0x000fe40000010000 */
[----:B------:R-:W-:-:S04]  /*3270*/  FADD.FTZ R29, R29, R34 ;  /* 0x000000221d1d7221 */ /* 0x000fc80000010000 */
[----:B------:R-:W-:Y:S01]  /*3280*/  FADD.FTZ R29, R24, R29 ;  /* 0x0000001d181d7221 */ /* 0x000fe20000010000 */
[----:B----4-:R-:W-:Y:S01]  /*3290*/  F2FP.BF16.PACK_AB R83, R27, R32 ;  /* 0x000000201b53723e */ /* 0x010fe200000010ff */
[----:B------:R-:W3:Y:S01]  /*32a0*/  MUFU.EX2 R21, R21 ;  /* 0x0000001500157308 */ /* 0x000ee20000000800 */
[----:B------:R-:W-:-:S04]  /*32b0*/  FADD.FTZ R32, R32, R31 ;  /* 0x0000001f20207221 */ /* 0x000fc80000010000 */
[----:B------:R-:W-:Y:S01]  /*32c0*/  FADD.FTZ R27, R27, R32 ;  /* 0x000000201b1b7221 */ /* 0x000fe20000010000 */
[C---:B-1----:R-:W-:Y:S02]  /*32d0*/  HMMA.16816.F32.BF16 R44, R80.reuse, R48, RZ ;  /* 0x00000030502c723c */ /* 0x042fe400000418ff */
[----:B------:R-:W-:Y:S06]  /*32e0*/  MUFU.EX2 R20, R20 ;  /* 0x0000001400147308 */ /* 0x000fec0000000800 */
[C---:B------:R-:W-:Y:S02]  /*32f0*/  HMMA.16816.F32.BF16 R48, R80.reuse, R50, RZ ;  /* 0x000000325030723c */ /* 0x040fe400000418ff */
[----:B------:R-:W-:Y:S06]  /*3300*/  MUFU.EX2 R3, R3 ;  /* 0x0000000300037308 */ /* 0x000fec0000000800 */
[C---:B--2---:R-:W-:Y:S02]  /*3310*/  HMMA.16816.F32.BF16 R36, R80.reuse, R40, RZ ;  /* 0x000000285024723c */ /* 0x044fe400000418ff */
[----:B------:R-:W-:Y:S06]  /*3320*/  MUFU.EX2 R26, R26 ;  /* 0x0000001a001a7308 */ /* 0x000fec0000000800 */
[C---:B------:R-:W-:Y:S02]  /*3330*/  HMMA.16816.F32.BF16 R52, R80.reuse, R56, RZ ;  /* 0x000000385034723c */ /* 0x040fe400000418ff */
[----:B------:R-:W1:Y:S06]  /*3340*/  MUFU.EX2 R23, R23 ;  /* 0x0000001700177308 */ /* 0x000e6c0000000800 */
[C---:B------:R-:W-:Y:S02]  /*3350*/  HMMA.16816.F32.BF16 R60, R80.reuse, R64, RZ ;  /* 0x00000040503c723c */ /* 0x040fe400000418ff */
[----:B------:R-:W-:Y:S06]  /*3360*/  MUFU.EX2 R25, R25 ;  /* 0x0000001900197308 */ /* 0x000fec0000000800 */
[C---:B------:R-:W-:Y:S02]  /*3370*/  HMMA.16816.F32.BF16 R68, R80.reuse, R72, RZ ;  /* 0x000000485044723c */ /* 0x040fe400000418ff */
[----:B------:R-:W2:Y:S06]  /*3380*/  MUFU.EX2 R22, R22 ;  /* 0x0000001600167308 */ /* 0x000eac0000000800 */
[C---:B------:R-:W-:Y:S02]  /*3390*/  HMMA.16816.F32.BF16 R40, R80.reuse, R42, RZ ;  /* 0x0000002a5028723c */ /* 0x040fe400000418ff */
[----:B------:R-:W-:Y:S06]  /*33a0*/  MUFU.EX2 R97, R97 ;  /* 0x0000006100617308 */ /* 0x000fec0000000800 */
        /* <DEDUP_REMOVED lines=63> */
[C---:B--2---:R-:W-:Y:S08]  /*37a0*/  HMMA.16816.F32.BF16 R36, R4.reuse, R8, R36 ;  /* 0x000000080424723c */ /* 0x044ff00000041824 */
[C---:B------:R-:W-:Y:S01]  /*37b0*/  HMMA.16816.F32.BF16 R40, R4.reuse, R10, R40 ;  /* 0x0000000a0428723c */ /* 0x040fe20000041828 */
[----:B------:R-:W2:Y:S07]  /*37c0*/  LDSM.16.MT88.4 R8, [R112+0x7800] ;  /* 0x007800007008783b */ /* 0x000eae0000004200 */
        /* <DEDUP_REMOVED lines=55> */
.L_x_5011:
        /* <DEDUP_REMOVED lines=64> */
.L_x_5008:
[C---:B------:R-:W-:Y:S04]  /*3f40*/  LEA R130, P0, R8.reuse, R130, 0x1 ;  /* 0x0000008208827211 */ /* 0x040fe800078008ff */
[----:B------:R-:W-:Y:S02]  /*3f50*/  LEA.HI.X R131, R8, R131, R0, 0x1, P0 ;  /* 0x0000008308837211 */ /* 0x000fe400000f0c00 */
[----:B------:R-:W-:Y:S03]  /*3f60*/  IADD3 R86, P0, R130, UR7, RZ ;  /* 0x0000000782567c10 */ /* 0x000fe6000ff1e0ff */
[----:B------:R-:W-:Y:S01]  /*3f70*/  @!PT LDS RZ, [RZ] ;  /* 0x00000000fffff984 */ /* 0x000fe20000000800 */
[----:B------:R-:W-:Y:S01]  /*3f80*/  @!PT LDS RZ, [RZ] ;  /* 0x00000000fffff984 */ /* 0x000fe20000000800 */
[----:B------:R-:W-:Y:S01]  /*3f90*/  @!PT LDS RZ, [RZ] ;  /* 0x00000000fffff984 */ /* 0x000fe20000000800 */
[----:B------:R1:W-:Y:S02]  /*3fa0*/  LDGSTS.E.BYPASS.LTC128B.128 [R121+0x6000], [R130.64] ;  /* 0x0600000082797fae */ /* 0x0003e4000b901d4a */
[----:B------:R-:W-:Y:S01]  /*3fb0*/  IMAD.X R87, R120, 0x1, R131, P0 ;  /* 0x0000000178577824 */ /* 0x000fe200000e0683 */
[----:B------:R-:W-:Y:S01]  /*3fc0*/  ISETP.GT.AND P0, PT, R137, R118, PT ;  /* 0x000000768900720c */ /* 0x000fe20003f04270 */
        /* <DEDUP_REMOVED lines=16> */
[----:B------:R-:W2:Y:S07]  /*40d0*/  LDSM.16.M88.4 R96, [R114] ;  /* 0x000000007260783b */ /* 0x000eae0000000200 */
        /* <DEDUP_REMOVED lines=133> */
.L_x_5010:
        /* <DEDUP_REMOVED lines=14> */
.L_x_5009:
        /* <DEDUP_REMOVED lines=66> */
[----:B------:R-:W-:Y:S02]  /*4e30*/  FFMA.FTZ R144, R18, c[0x0][0x23c], -R106 ;  /* 0x00008f0012907a23 */ /* 0x000fe4000001086a */
[----:B-1----:R-:W-:Y:S02]  /*4e40*/  FFMA.FTZ R88, R8, c[0x0][0x23c], -R104 ;  /* 0x00008f0008587a23 */ /* 0x002fe40000010868 */
        /* <DEDUP_REMOVED lines=12> */
[----:B---3--:R-:W-:Y:S01]  /*4f10*/  F2FP.BF16.PACK_AB R92, R110, R107 ;  /* 0x0000006b6e5c723e */ /* 0x008fe200000010ff */
[C---:B------:R-:W-:Y:S02]  /*4f20*/  FMUL.FTZ R56, R84.reuse, R56 ;  /* 0x0000003854387220 */ /* 0x040fe40000410000 */
        /* <DEDUP_REMOVED lines=15> */
[----:B------:R-:W-:Y:S02]  /*5020*/  FMUL.FTZ R81, R84, R81 ;  /* 0x0000005154517220 */ /* 0x000fe40000410000 */
[--C-:B------:R-:W-:Y:S02]  /*5030*/  FFMA.FTZ R147, R19, c[0x0][0x23c], -R106.reuse ;  /* 0x00008f0013937a23 */ /* 0x100fe4000001086a */
        /* <DEDUP_REMOVED lines=26> */
[----:B-1----:R-:W-:Y:S01]  /*51e0*/  F2FP.BF16.PACK_AB R95, R139, R90 ;  /* 0x0000005a8b5f723e */ /* 0x002fe200000010ff */
        /* <DEDUP_REMOVED lines=8> */
[----:B------:R-:W1:Y:S01]  /*5270*/  LDSM.16.MT88.4 R96, [R112+0x6000] ;  /* 0x006000007060783b */ /* 0x000e620000004200 */
[----:B------:R-:W-:Y:S02]  /*5280*/  MUFU.EX2 R147, R147 ;  /* 0x0000009300937308 */ /* 0x000fe40000000800 */
[--C-:B------:R-:W-:Y:S02]  /*5290*/  FFMA.FTZ R154, R31, c[0x0][0x23c], -R106.reuse ;  /* 0x00008f001f9a7a23 */ /* 0x100fe4000001086a */
[--C-:B------:R-:W-:Y:S02]  /*52a0*/  FFMA.FTZ R163, R34, c[0x0][0x23c], -R106.reuse ;  /* 0x00008f0022a37a23 */ /* 0x100fe4000001086a */
[----:B------:R-:W-:Y:S04]  /*52b0*/  FFMA.FTZ R160, R35, c[0x0][0x23c], -R106 ;  /* 0x00008f0023a07a23 */ /* 0x000fe8000001086a */
[----:B------:R-:W-:Y:S01]  /*52c0*/  FFMA.FTZ R109, R84, R109, R107 ;  /* 0x0000006d546d7223 */ /* 0x000fe2000001006b */
[----:B------:R-:W-:Y:S01]  /*52d0*/  MUFU.EX2 R149, R149 ;  /* 0x0000009500957308 */ /* 0x000fe20000000800 */
[C---:B------:R-:W-:Y:S02]  /*52e0*/  FFMA.FTZ R165, R3.reuse, R108, R105 ;  /* 0x0000006c03a57223 */ /* 0x040fe40000010069 */
[----:B------:R-:W-:Y:S02]  /*52f0*/  FADD.FTZ R109, R110, R109 ;  /* 0x0000006d6e6d7221 */ /* 0x000fe40000010000 */
[C---:B------:R-:W-:Y:S02]  /*5300*/  FMUL.FTZ R78, R3.reuse, R78 ;  /* 0x0000004e034e7220 */ /* 0x040fe40000410000 */
[----:B------:R-:W-:Y:S02]  /*5310*/  FADD.FTZ R88, R88, R109 ;  /* 0x0000006d58587221 */ /* 0x000fe40000010000 */
[----:B------:R-:W-:Y:S01]  /*5320*/  FMUL.FTZ R79, R3, R79 ;  /* 0x0000004f034f7220 */ /* 0x000fe20000410000 */
[----:B------:R-:W-:Y:S01]  /*5330*/  MUFU.EX2 R150, R150 ;  /* 0x0000009600967308 */ /* 0x000fe20000000800 */
[----:B------:R-:W-:Y:S02]  /*5340*/  FADD.FTZ R88, R111, R88 ;  /* 0x000000586f587221 */ /* 0x000fe40000010000 */
[----:B------:R-:W-:Y:S01]  /*5350*/  LDSM.16.MT88.4 R108, [R112+0x7c00] ;  /* 0x007c0000706c783b */ /* 0x000fe20000004200 */
[C---:B------:R-:W-:Y:S02]  /*5360*/  FMUL.FTZ R82, R3.reuse, R82 ;  /* 0x0000005203527220 */ /* 0x040fe40000410000 */
[----:B------:R-:W-:Y:S01]  /*5370*/  FMUL.FTZ R83, R3, R83 ;  /* 0x0000005303537220 */ /* 0x000fe20000410000 */
[----:B------:R-:W-:Y:S01]  /*5380*/  MOV R3, R0 ;  /* 0x0000000000037202 */ /* 0x000fe20000000f00 */
[--C-:B------:R-:W-:Y:S02]  /*5390*/  FFMA.FTZ R143, R12, c[0x0][0x23c], -R104.reuse ;  /* 0x00008f000c8f7a23 */ /* 0x100fe40000010868 */
[--C-:B------:R-:W-:Y:S01]  /*53a0*/  FFMA.FTZ R138, R13, c[0x0][0x23c], -R104.reuse ;  /* 0x00008f000d8a7a23 */ /* 0x100fe20000010868 */
[----:B------:R-:W-:Y:S01]  /*53b0*/  MUFU.EX2 R152, R152 ;  /* 0x0000009800987308 */ /* 0x000fe20000000800 */
[--C-:B------:R-:W-:Y:S02]  /*53c0*/  FFMA.FTZ R142, R16, c[0x0][0x23c], -R104.reuse ;  /* 0x00008f00108e7a23 */ /* 0x100fe40000010868 */
[--C-:B------:R-:W-:Y:S02]  /*53d0*/  FFMA.FTZ R145, R17, c[0x0][0x23c], -R104.reuse ;  /* 0x00008f0011917a23 */ /* 0x100fe40000010868 */
[--C-:B------:R-:W-:Y:S01]  /*53e0*/  FFMA.FTZ R153, R20, c[0x0][0x23c], -R104.reuse ;  /* 0x00008f0014997a23 */ /* 0x100fe20000010868 */
[C---:B-1----:R-:W-:Y:S03]  /*53f0*/  HMMA.16816.F32.BF16 R44, R92.reuse, R96, R44 ;  /* 0x000000605c2c723c */ /* 0x042fe6000004182c */
[--C-:B------:R-:W-:Y:S01]  /*5400*/  FFMA.FTZ R148, R21, c[0x0][0x23c], -R104.reuse ;  /* 0x00008f0015947a23 */ /* 0x100fe20000010868 */
[----:B------:R-:W-:Y:S01]  /*5410*/  MUFU.EX2 R143, R143 ;  /* 0x0000008f008f7308 */ /* 0x000fe20000000800 */
[--C-:B------:R-:W-:Y:S02]  /*5420*/  FFMA.FTZ R151, R24, c[0x0][0x23c], -R104.reuse ;  /* 0x00008f0018977a23 */ /* 0x100fe40000010868 */
[--C-:B------:R-:W-:Y:S01]  /*5430*/  FFMA.FTZ R146, R25, c[0x0][0x23c], -R104.reuse ;  /* 0x00008f0019927a23 */ /* 0x100fe20000010868 */
[C---:B------:R-:W-:Y:S01]  /*5440*/  HMMA.16816.F32.BF16 R48, R92.reuse, R98, R48 ;  /* 0x000000625c30723c */ /* 0x040fe20000041830 */
[----:B------:R-:W1:Y:S03]  /*5450*/  LDSM.16.MT88.4 R96, [R113+0x7000] ;  /* 0x007000007160783b */ /* 0x000e660000004200 */
[--C-:B------:R-:W-:Y:S02]  /*5460*/  FFMA.FTZ R161, R28, c[0x0][0x23c], -R104.reuse ;  /* 0x00008f001ca17a23 */ /* 0x100fe40000010868 */
[--C-:B------:R-:W-:Y:S01]  /*5470*/  FFMA.FTZ R158, R29, c[0x0][0x23c], -R104.reuse ;  /* 0x00008f001d9e7a23 */ /* 0x100fe20000010868 */
[----:B------:R-:W2:Y:S01]  /*5480*/  MUFU.EX2 R138, R138 ;  /* 0x0000008a008a7308 */ /* 0x000ea20000000800 */
[--C-:B------:R-:W-:Y:S04]  /*5490*/  FFMA.FTZ R159, R32, c[0x0][0x23c], -R104.reuse ;  /* 0x00008f00209f7a23 */ /* 0x100fe80000010868 */
[----:B------:R-:W-:Y:S02]  /*54a0*/  FFMA.FTZ R104, R33, c[0x0][0x23c], -R104 ;  /* 0x00008f0021687a23 */ /* 0x000fe40000010868 */
[----:B------:R-:W-:Y:S03]  /*54b0*/  FADD.FTZ R165, R136, R165 ;  /* 0x000000a588a57221 */ /* 0x000fe60000010000 */
[----:B------:R3:W-:Y:S01]  /*54c0*/  MUFU.EX2 R156, R104 ;  /* 0x00000068009c7308 */ /* 0x0007e20000000800 */
[----:B------:R-:W-:Y:S04]  /*54d0*/  FADD.FTZ R90, R90, R165 ;  /* 0x000000a55a5a7221 */ /* 0x000fe80000010000 */
[----:B------:R-:W-:Y:S05]  /*54e0*/  FADD.FTZ R139, R139, R90 ;  /* 0x0000005a8b8b7221 */ /* 0x000fea0000010000 */
[----:B------:R-:W-:Y:S10]  /*54f0*/  MUFU.EX2 R142, R142 ;  /* 0x0000008e008e7308 */ /* 0x000ff40000000800 */
[----:B------:R-:W4:Y:S01]  /*5500*/  MUFU.EX2 R145, R145 ;  /* 0x0000009100917308 */ /* 0x000f220000000800 */
[C---:B-1----:R-:W-:Y:S01]  /*5510*/  HMMA.16816.F32.BF16 R52, R92.reuse, R96, R52 ;  /* 0x000000605c34723c */ /* 0x042fe20000041834 */
[----:B---3--:R-:W-:Y:S08]  /*5520*/  LDSM.16.MT88.4 R104, [R113+0x6c00] ;  /* 0x006c00007168783b */ /* 0x008ff00000004200 */
[----:B------:R-:W-:Y:S01]  /*5530*/  MUFU.EX2 R153, R153 ;  /* 0x0000009900997308 */ /* 0x000fe20000000800 */
[C---:B------:R-:W-:Y:S01]  /*5540*/  HMMA.16816.F32.BF16 R56, R92.reuse, R98, R56 ;  /* 0x000000625c38723c */ /* 0x040fe20000041838 */
[----:B------:R-:W1:Y:S08]  /*5550*/  LDSM.16.MT88.4 R96, [R112+0x7000] ;  /* 0x007000007060783b */ /* 0x000e700000004200 */
[----:B------:R-:W3:Y:S10]  /*5560*/  MUFU.EX2 R148, R148 ;  /* 0x0000009400947308 */ /* 0x000ef40000000800 */
[----:B------:R-:W-:Y:S10]  /*5570*/  MUFU.EX2 R151, R151 ;  /* 0x0000009700977308 */ /* 0x000ff40000000800 */
[----:B------:R-:W5:Y:S10]  /*5580*/  MUFU.EX2 R146, R146 ;  /* 0x0000009200927308 */ /* 0x000f740000000800 */
[----:B------:R-:W2:Y:S01]  /*5590*/  MUFU.EX2 R155, R155 ;  /* 0x0000009b009b7308 */ /* 0x000ea20000000800 */
[C---:B-1----:R-:W-:Y:S09]  /*55a0*/  HMMA.16816.F32.BF16 R60, R92.reuse, R96, R60 ;  /* 0x000000605c3c723c */ /* 0x042ff2000004183c */
[----:B------:R-:W-:Y:S01]  /*55b0*/  MUFU.EX2 R161, R161 ;  /* 0x000000a100a17308 */ /* 0x000fe20000000800 */
[C---:B------:R-:W-:Y:S01]  /*55c0*/  HMMA.16816.F32.BF16 R64, R92.reuse, R98, R64 ;  /* 0x000000625c40723c */ /* 0x040fe20000041840 */
[----:B------:R-:W1:Y:S08]  /*55d0*/  LDSM.16.MT88.4 R96, [R113+0x8000] ;  /* 0x008000007160783b */ /* 0x000e700000004200 */
[----:B------:R-:W1:Y:S10]  /*55e0*/  MUFU.EX2 R158, R158 ;  /* 0x0000009e009e7308 */ /* 0x000e740000000800 */
[----:B------:R-:W-:Y:S10]  /*55f0*/  MUFU.EX2 R157, R157 ;  /* 0x0000009d009d7308 */ /* 0x000ff40000000800 */
[----:B------:R-:W2:Y:S10]  /*5600*/  MUFU.EX2 R154, R154 ;  /* 0x0000009a009a7308 */ /* 0x000eb40000000800 */
[----:B------:R-:W2:Y:S01]  /*5610*/  MUFU.EX2 R159, R159 ;  /* 0x0000009f009f7308 */ /* 0x000ea20000000800 */
[C---:B-1----:R-:W-:Y:S08]  /*5620*/  HMMA.16816.F32.BF16 R68, R92.reuse, R96, R68 ;  /* 0x000000605c44723c */ /* 0x042ff00000041844 */
[C---:B------:R-:W-:Y:S01]  /*5630*/  HMMA.16816.F32.BF16 R72, R92.reuse, R98, R72 ;  /* 0x000000625c48723c */ /* 0x040fe20000041848 */
[----:B------:R-:W1:Y:S01]  /*5640*/  LDSM.16.MT88.4 R96, [R112+0x8000] ;  /* 0x008000007060783b */ /* 0x000e620000004200 */
[----:B------:R-:W-:Y:S10]  /*5650*/  MUFU.EX2 R163, R163 ;  /* 0x000000a300a37308 */ /* 0x000ff40000000800 */
[----:B------:R-:W1:Y:S02]  /*5660*/  MUFU.EX2 R160, R160 ;  /* 0x000000a000a07308 */ /* 0x000e640000000800 */
[C---:B-1----:R-:W-:Y:S08]  /*5670*/  HMMA.16816.F32.BF16 R76, R92.reuse, R96, R76 ;  /* 0x000000605c4c723c */ /* 0x042ff0000004184c */
[----:B------:R-:W-:Y:S01]  /*5680*/  HMMA.16816.F32.BF16 R80, R92, R98, R80 ;  /* 0x000000625c50723c */ /* 0x000fe20000041850 */
[----:B------:R-:W1:Y:S06]  /*5690*/  LDSM.16.MT88.4 R96, [R113+0x6400] ;  /* 0x006400007160783b */ /* 0x000e6c0000004200 */
[----:B--2---:R-:W-:Y:S01]  /*56a0*/  F2FP.BF16.PACK_AB R92, R138, R143 ;  /* 0x0000008f8a5c723e */ /* 0x004fe200000010ff */
        /* <DEDUP_REMOVED lines=29> */
[----:B---3--:R-:W-:Y:S01]  /*5880*/  F2FP.BF16.PACK_AB R92, R148, R153 ;  /* 0x00000099945c723e */ /* 0x008fe200000010ff */
[----:B------:R-:W-:Y:S01]  /*5890*/  FADD.FTZ R153, R153, R142 ;  /* 0x0000008e99997221 */ /* 0x000fe20000010000 */
[----:B------:R-:W-:Y:S03]  /*58a0*/  F2FP.BF16.PACK_AB R93, R150, R149 ;  /* 0x00000095965d723e */ /* 0x000fe600000010ff */
[----:B-----5:R-:W-:Y:S01]  /*58b0*/  F2FP.BF16.PACK_AB R94, R146, R151 ;  /* 0x00000097925e723e */ /* 0x020fe200000010ff */
[----:B------:R-:W-:Y:S01]  /*58c0*/  FADD.FTZ R148, R148, R153 ;  /* 0x0000009994947221 */ /* 0x000fe20000010000 */
[----:B------:R-:W-:Y:S03]  /*58d0*/  F2FP.BF16.PACK_AB R95, R155, R152 ;  /* 0x000000989b5f723e */ /* 0x000fe600000010ff */
[----:B------:R-:W-:Y:S04]  /*58e0*/  FADD.FTZ R151, R151, R148 ;  /* 0x0000009497977221 */ /* 0x000fe80000010000 */
        /* <DEDUP_REMOVED lines=24> */
[----:B------:R-:W-:Y:S07]  /*5a70*/  F2FP.BF16.PACK_AB R95, R160, R163 ;  /* 0x000000a3a05f723e */ /* 0x000fee00000010ff */
        /* <DEDUP_REMOVED lines=8> */
[C---:B------:R-:W-:Y:S04]  /*5b00*/  HMMA.16816.F32.BF16 R56, R92.reuse, R102, R56 ;  /* 0x000000665c38723c */ /* 0x040fe80000041838 */
[----:B------:R-:W-:Y:S04]  /*5b10*/  FADD.FTZ R101, R150, R101 ;  /* 0x0000006596657221 */ /* 0x000fe80000010000 */
[C---:B------:R-:W-:Y:S04]  /*5b20*/  HMMA.16816.F32.BF16 R60, R92.reuse, R108, R60 ;  /* 0x0000006c5c3c723c */ /* 0x040fe8000004183c */
[----:B------:R-:W-:Y:S03]  /*5b30*/  FADD.FTZ R88, R152, R101 ;  /* 0x0000006598587221 */ /* 0x000fe60000010000 */
[----:B------:R-:W-:Y:S01]  /*5b40*/  FADD.FTZ R109, R159, R158 ;  /* 0x0000009e9f6d7221 */ /* 0x000fe20000010000 */
[C---:B------:R-:W-:Y:S04]  /*5b50*/  HMMA.16816.F32.BF16 R64, R92.reuse, R110, R64 ;  /* 0x0000006e5c40723c */ /* 0x040fe80000041840 */
[----:B------:R-:W-:Y:S02]  /*5b60*/  FADD.FTZ R88, R155, R88 ;  /* 0x000000589b587221 */ /* 0x000fe40000010000 */
[----:B------:R-:W-:Y:S02]  /*5b70*/  FADD.FTZ R109, R156, R109 ;  /* 0x0000006d9c6d7221 */ /* 0x000fe40000010000 */
[C---:B---3--:R-:W-:Y:S04]  /*5b80*/  HMMA.16816.F32.BF16 R68, R92.reuse, R104, R68 ;  /* 0x000000685c44723c */ /* 0x048fe80000041844 */
[----:B------:R-:W-:Y:S01]  /*5b90*/  FADD.FTZ R157, R157, R88 ;  /* 0x000000589d9d7221 */ /* 0x000fe20000010000 */
[----:B------:R-:W-:Y:S03]  /*5ba0*/  IADD3 R88, R137, -0x1, RZ ;  /* 0xffffffff89587810 */ /* 0x000fe60007ffe0ff */
[C---:B------:R-:W-:Y:S04]  /*5bb0*/  HMMA.16816.F32.BF16 R72, R92.reuse, R106, R72 ;  /* 0x0000006a5c48723c */ /* 0x040fe80000041848 */
[----:B------:R-:W-:Y:S01]  /*5bc0*/  FADD.FTZ R154, R154, R157 ;  /* 0x0000009d9a9a7221 */ /* 0x000fe20000010000 */
[----:B------:R-:W-:Y:S03]  /*5bd0*/  MOV R137, R88 ;  /* 0x0000005800897202 */ /* 0x000fe60000000f00 */
[C---:B-1----:R-:W-:Y:S04]  /*5be0*/  HMMA.16816.F32.BF16 R76, R92.reuse, R96, R76 ;  /* 0x000000605c4c723c */ /* 0x042fe8000004184c */
[----:B------:R-:W-:Y:S04]  /*5bf0*/  FADD.FTZ R163, R163, R154 ;  /* 0x0000009aa3a37221 */ /* 0x000fe80000010000 */
[----:B------:R-:W-:Y:S04]  /*5c00*/  HMMA.16816.F32.BF16 R80, R92, R98, R80 ;  /* 0x000000625c50723c */ /* 0x000fe80000041850 */
[----:B------:R-:W-:Y:S04]  /*5c10*/  FADD.FTZ R108, R160, R163 ;  /* 0x000000a3a06c7221 */ /* 0x000fe80000010000 */
[----:B------:R-:W-:-:S05]  /*5c20*/  @P0 BRA `(.L_x_5011) ;  /* 0xffffdf1000000947 */ /* 0x000fca000383ffff */
.L_x_5007:
[----:B------:R-:W1:Y:S01]  /*5c30*/  SHFL.BFLY PT, R8, R109, 0x2, 0x1f ;  /* 0x0c401f006d087f89 */ /* 0x000e6200000e0000 */
[----:B------:R-:W-:Y:S01]  /*5c40*/  MOV R9, 0x3f800000 ;  /* 0x3f80000000097802 */ /* 0x000fe20000000f00 */
[----:B------:R-:W-:Y:S01]  /*5c50*/  BSSY B0, `(.L_x_5012) ;  /* 0x00000b3000007945 */ /* 0x000fe20003800000 */
[----:B------:R-:W-:Y:S01]  /*5c60*/  SHF.L.U32 R124, R124, 0x3, RZ ;  /* 0x000000037c7c7819 */ /* 0x000fe200000006ff */
[----:B------:R-:W2:Y:S01]  /*5c70*/  S2R R5, SR_TID.X ;  /* 0x0000000000057919 */ /* 0x000ea20000002100 */
[----:B------:R-:W-:-:S03]  /*5c80*/  LEA R133, R133, R132, 0x4 ;  /* 0x0000008485857211 */ /* 0x000fc600078e20ff */
[----:B------:R-:W3:Y:S04]  /*5c90*/  SHFL.BFLY PT, R3, R108, 0x2, 0x1f ;  /* 0x0c401f006c037f89 */ /* 0x000ee800000e0000 */
[----:B------:R-:W-:Y:S01]  /*5ca0*/  BAR.SYNC.DEFER_BLOCKING 0x0 ;  /* 0x0000000000007b1d */ /* 0x000fe20000010000 */
        /* <DEDUP_REMOVED lines=9> */
[----:B------:R-:W-:-:S02]  /*5d40*/  LOP3.LUT R12, R12, 0x3fffff00, RZ, 0xc0, !PT ;  /* 0x3fffff000c0c7812 */ /* 0x000fc400078ec0ff */
[----:B------:R-:W-:Y:S02]  /*5d50*/  SHF.R.S32.HI R11, RZ, 0x2, R11 ;  /* 0x00000002ff0b7819 */ /* 0x000fe4000001140b */
[----:B------:R-:W-:Y:S02]  /*5d60*/  LEA R123, R123, R12, 0x5 ;  /* 0x0000000c7b7b7211 */ /* 0x000fe400078e28ff */
[----:B------:R-:W-:Y:S02]  /*5d70*/  SHF.R.S32.HI R12, RZ, 0x1f, R11 ;  /* 0x0000001fff0c7819 */ /* 0x000fe4000001140b */
[----:B------:R-:W-:Y:S02]  /*5d80*/  IADD3 R10, -R10, R5, RZ ;  /* 0x000000050a0a7210 */ /* 0x000fe40007ffe1ff */
[----:B------:R-:W-:Y:S01]  /*5d90*/  LEA.HI R12, R12, R11, RZ, 0x3 ;  /* 0x0000000b0c0c7211 */ /* 0x000fe200078f18ff */
[----:B-1----:R-:W-:Y:S01]  /*5da0*/  FADD.FTZ R7, R8, R7 ;  /* 0x0000000708077221 */ /* 0x002fe20000010000 */
[----:B------:R-:W-:-:S02]  /*5db0*/  MOV R8, 0x3f800000 ;  /* 0x3f80000000087802 */ /* 0x000fc40000000f00 */
[----:B------:R-:W-:Y:S02]  /*5dc0*/  LOP3.LUT R12, R12, 0xfffffff8, RZ, 0xc0, !PT ;  /* 0xfffffff80c0c7812 */ /* 0x000fe400078ec0ff */
[----:B------:R-:W-:Y:S02]  /*5dd0*/  FSETP.NE.FTZ.AND P3, PT, R7, RZ, PT ;  /* 0x000000ff0700720b */ /* 0x000fe40003f75000 */
[----:B------:R-:W-:Y:S01]  /*5de0*/  IADD3 R11, R11, -R12, RZ ;  /* 0x8000000c0b0b7210 */ /* 0x000fe20007ffe0ff */
[----:B--2---:R-:W-:Y:S01]  /*5df0*/  FADD.FTZ R6, R3, R6 ;  /* 0x0000000603067221 */ /* 0x004fe20000010000 */
[----:B------:R-:W-:Y:S02]  /*5e00*/  LEA.HI R3, R4, R5, RZ, 0x5 ;  /* 0x0000000504037211 */ /* 0x000fe400078f28ff */
[----:B------:R-:W-:Y:S02]  /*5e10*/  LEA.HI R12, R11, R11, RZ, 0x1 ;  /* 0x0000000b0b0c7211 */ /* 0x000fe400078f08ff */
[----:B------:R-:W-:-:S02]  /*5e20*/  SHF.R.S32.HI R13, RZ, 0x5, R3 ;  /* 0x00000005ff0d7819 */ /* 0x000fc40000011403 */
[----:B------:R-:W-:Y:S02]  /*5e30*/  LOP3.LUT R14, R12, 0x1fffffe, RZ, 0xc0, !PT ;  /* 0x01fffffe0c0e7812 */ /* 0x000fe400078ec0ff */
        /* <DEDUP_REMOVED lines=41> */
[C---:B------:R-:W-:Y:S01]  /*60d0*/  FMUL.FTZ R64, R9.reuse, R64 ;  /* 0x0000004009407220 */ /* 0x040fe20000410000 */
[----:B------:R-:W1:Y:S01]  /*60e0*/  @P2 MUFU.LG2 R6, R6 ;  /* 0x0000000600062308 */ /* 0x000e620000000c00 */
        /* <DEDUP_REMOVED lines=8> */
[----:B------:R-:W-:Y:S01]  /*6170*/  FMUL.FTZ R81, R9, R81 ;  /* 0x0000005109517220 */ /* 0x000fe20000410000 */
[----:B------:R-:W-:Y:S01]  /*6180*/  MOV R9, 0x40 ;  /* 0x0000004000097802 */ /* 0x000fe20000000f00 */
[C---:B--2---:R-:W-:Y:S02]  /*6190*/  FMUL.FTZ R39, R8.reuse, R39 ;  /* 0x0000002708277220 */ /* 0x044fe40000410000 */
[C---:B------:R-:W-:Y:S01]  /*61a0*/  FMUL.FTZ R38, R8.reuse, R38 ;  /* 0x0000002608267220 */ /* 0x040fe20000410000 */
[----:B------:R-:W-:Y:S01]  /*61b0*/  SEL R9, R9, 0xffffffc0, !P0 ;  /* 0xffffffc009097807 */ /* 0x000fe20004000000 */
[C---:B------:R-:W-:Y:S02]  /*61c0*/  FMUL.FTZ R43, R8.reuse, R43 ;  /* 0x0000002b082b7220 */ /* 0x040fe40000410000 */
[C---:B------:R-:W-:Y:S01]  /*61d0*/  FMUL.FTZ R42, R8.reuse, R42 ;  /* 0x0000002a082a7220 */ /* 0x040fe20000410000 */
[----:B------:R-:W-:Y:S01]  /*61e0*/  IADD3 R11, R11, R9, RZ ;  /* 0x000000090b0b7210 */ /* 0x000fe20007ffe0ff */
[C---:B------:R-:W-:Y:S01]  /*61f0*/  FMUL.FTZ R47, R8.reuse, R47 ;  /* 0x0000002f082f7220 */ /* 0x040fe20000410000 */
[----:B------:R-:W-:Y:S01]  /*6200*/  STS.64 [R10.X4+0x400], R38 ;  /* 0x000400260a007388 */ /* 0x000fe20000004a00 */
        /* <DEDUP_REMOVED lines=22> */
[----:B------:R-:W-:Y:S01]  /*6370*/  FMUL.FTZ R82, R8, R82 ;  /* 0x0000005208527220 */ /* 0x000fe20000410000 */
[----:B------:R-:W-:Y:S01]  /*6380*/  IADD3 R8, R122, R13, RZ ;  /* 0x0000000d7a087210 */ /* 0x000fe20007ffe0ff */
[----:B------:R-:W-:Y:S01]  /*6390*/  @P3 FMUL.FTZ R7, R7, 0.69314718246459960938 ;  /* 0x3f31721807073820 */ /* 0x000fe20000410000 */
[----:B------:R-:W-:-:S02]  /*63a0*/  IADD3 R13, R9, R12, RZ ;  /* 0x0000000c090d7210 */ /* 0x000fc40007ffe0ff */
[----:B------:R-:W2:Y:S04]  /*63b0*/  S2R R9, SR_CTAID.Z ;  /* 0x0000000000097919 */ /* 0x000ea80000002700 */
[----:B------:R-:W-:Y:S04]  /*63c0*/  STS.64 [R13], R48 ;  /* 0x000000300d007388 */ /* 0x000fe80000000a00 */
[----:B------:R-:W-:Y:S04]  /*63d0*/  STS.64 [R13+0x400], R50 ;  /* 0x000400320d007388 */ /* 0x000fe80000000a00 */
[----:B------:R-:W-:Y:S04]  /*63e0*/  STS.64 [R10.X4+0x2000], R52 ;  /* 0x002000340a007388 */ /* 0x000fe80000004a00 */
[----:B------:R-:W-:Y:S04]  /*63f0*/  STS.64 [R10.X4+0x2400], R54 ;  /* 0x002400360a007388 */ /* 0x000fe80000004a00 */
[----:B------:R-:W-:Y:S04]  /*6400*/  STS.64 [R12+0x2000], R56 ;  /* 0x002000380c007388 */ /* 0x000fe80000000a00 */
[----:B------:R-:W-:Y:S04]  /*6410*/  STS.64 [R12+0x2400], R58 ;  /* 0x0024003a0c007388 */ /* 0x000fe80000000a00 */
[----:B------:R1:W-:Y:S04]  /*6420*/  STS.64 [R11+0x2000], R60 ;  /* 0x0020003c0b007388 */ /* 0x0003e80000000a00 */
[----:B------:R3:W-:Y:S04]  /*6430*/  STS.64 [R11+0x2400], R62 ;  /* 0x0024003e0b007388 */ /* 0x0007e80000000a00 */
[----:B------:R4:W-:Y:S04]  /*6440*/  STS.64 [R13+0x2000], R64 ;  /* 0x002000400d007388 */ /* 0x0009e80000000a00 */
[----:B------:R-:W-:Y:S04]  /*6450*/  STS.64 [R13+0x2400], R66 ;  /* 0x002400420d007388 */ /* 0x000fe80000000a00 */
[----:B------:R-:W-:Y:S04]  /*6460*/  STS.64 [R10.X4+0x4000], R68 ;  /* 0x004000440a007388 */ /* 0x000fe80000004a00 */
[----:B------:R5:W-:Y:S04]  /*6470*/  STS.64 [R10.X4+0x4400], R70 ;  /* 0x004400460a007388 */ /* 0x000be80000004a00 */
[----:B------:R-:W-:Y:S01]  /*6480*/  STS.64 [R12+0x4000], R72 ;  /* 0x004000480c007388 */ /* 0x000fe20000000a00 */
[----:B-1----:R-:W-:-:S03]  /*6490*/  @P2 FMUL.FTZ R61, R6, 0.69314718246459960938 ;  /* 0x3f317218063d2820 */ /* 0x002fc60000410000 */
[----:B------:R-:W-:Y:S01]  /*64a0*/  STS.64 [R12+0x4400], R74 ;  /* 0x0044004a0c007388 */ /* 0x000fe20000000a00 */
[----:B---3--:R-:W-:-:S03]  /*64b0*/  IADD3 R62, -R125, RZ, RZ ;  /* 0x000000ff7d3e7210 */ /* 0x008fc60007ffe1ff */
[----:B------:R-:W-:Y:S01]  /*64c0*/  STS.64 [R11+0x4000], R76 ;  /* 0x0040004c0b007388 */ /* 0x000fe20000000a00 */
[----:B----4-:R-:W-:-:S03]  /*64d0*/  LOP3.LUT R64, R3, 0xffffffe0, RZ, 0xc0, !PT ;  /* 0xffffffe003407812 */ /* 0x010fc600078ec0ff */
[----:B------:R1:W-:Y:S01]  /*64e0*/  STS.64 [R11+0x4400], R78 ;  /* 0x0044004e0b007388 */ /* 0x0003e20000000a00 */
[----:B--2---:R-:W-:Y:S01]  /*64f0*/  IMAD R9, R62, c[0x0][0x1c0], R9 ;  /* 0x000070003e097a24 */ /* 0x004fe200078e0209 */
[----:B------:R-:W-:Y:S01]  /*6500*/  MOV R3, 0xff800000 ;  /* 0xff80000000037802 */ /* 0x000fe20000000f00 */
[----:B------:R-:W-:Y:S01]  /*6510*/  @P3 FFMA.FTZ R3, R2, c[0x0][0x238], R7 ;  /* 0x00008e0002033a23 */ /* 0x000fe20000010007 */
[----:B------:R-:W2:Y:S01]  /*6520*/  S2R R60, SR_CTAID.Y ;  /* 0x00000000003c7919 */ /* 0x000ea20000002600 */
[----:B------:R-:W-:-:S03]  /*6530*/  IADD3 R64, -R64, R5, RZ ;  /* 0x0000000540407210 */ /* 0x000fc60007ffe1ff */
[----:B------:R-:W-:Y:S01]  /*6540*/  STS.64 [R13+0x4000], R80 ;  /* 0x004000500d007388 */ /* 0x000fe20000000a00 */
[----:B------:R-:W-:-:S03]  /*6550*/  LOP3.LUT P0, RZ, R64, 0x3, RZ, 0xc0, !PT ;  /* 0x0000000340ff7812 */ /* 0x000fc6000780c0ff */
[----:B------:R-:W-:Y:S04]  /*6560*/  STS.64 [R13+0x4400], R82 ;  /* 0x004400520d007388 */ /* 0x000fe80000000a00 */
[----:B------:R-:W-:Y:S06]  /*6570*/  BAR.SYNC.DEFER_BLOCKING 0x0 ;  /* 0x0000000000007b1d */ /* 0x000fec0000010000 */
[----:B-----5:R-:W3:Y:S01]  /*6580*/  S2R R10, SR_CTAID.X ;  /* 0x00000000000a7919 */ /* 0x020ee20000002500 */
[----:B-1----:R-:W-:Y:S01]  /*6590*/  MOV R11, 0xff800000 ;  /* 0xff800000000b7802 */ /* 0x002fe20000000f00 */
[----:B--2---:R-:W-:-:S02]  /*65a0*/  IMAD R60, R60, c[0x0][0x210], R125 ;  /* 0x000084003c3c7a24 */ /* 0x004fc400078e027d */
[----:B------:R-:W-:Y:S02]  /*65b0*/  @P2 FFMA.FTZ R11, R0, c[0x0][0x238], R61 ;  /* 0x00008e00000b2a23 */ /* 0x000fe4000001003d */
[----:B------:R-:W-:Y:S01]  /*65c0*/  IMAD R9, R60, c[0x0][0x1c0], R9 ;  /* 0x000070003c097a24 */ /* 0x000fe200078e0209 */
[----:B------:R-:W1:Y:S04]  /*65d0*/  LDS.128 R52, [R8.X4] ;  /* 0x0000000008347984 */ /* 0x000e680000004c00 */
[----:B------:R-:W2:Y:S04]  /*65e0*/  LDS.128 R48, [R8.X4+0x800] ;  /* 0x0008000008307984 */ /* 0x000ea80000004c00 */
        /* <DEDUP_REMOVED lines=10> */
[----:B---3--:R-:W-:-:S05]  /*6690*/  SHF.L.U32 R8, R10, 0x6, RZ ;  /* 0x000000060a087819 */ /* 0x008fca00000006ff */
[----:B------:R-:W-:Y:S01]  /*66a0*/  IMAD R8, R9, c[0x0][0x214], R8 ;  /* 0x0000850009087a24 */ /* 0x000fe200078e0208 */
[----:B------:R-:W-:Y:S05]  /*66b0*/  @P0 BRA `(.L_x_5013) ;  /* 0x000000c000000947 */ /* 0x000fea0003800000 */
[----:B--2-4-:R-:W-:Y:S01]  /*66c0*/  IMAD.MOV.U32 R7, RZ, RZ, -0x40 ;  /* 0xffffffc0ff077424 */ /* 0x014fe200078e00ff */
        /* <DEDUP_REMOVED lines=11> */
.L_x_5013:
[----:B--2-4-:R-:W-:Y:S05]  /*6780*/  BSYNC B0 ;  /* 0x0000000000007941 */ /* 0x014fea0003800000 */
.L_x_5012:
[----:B------:R-:W-:Y:S01]  /*6790*/  LEA.HI R4, R4, R5, RZ, 0x3 ;  /* 0x0000000504047211 */ /* 0x000fe200078f18ff */
[----:B------:R-:W-:-:S03]  /*67a0*/  IMAD R8, R8, c[0x0][0x22c], RZ ;  /* 0x00008b0008087a24 */ /* 0x000fc600078e02ff */
[----:B------:R-:W-:Y:S02]  /*67b0*/  LOP3.LUT R0, R4, 0xfffffff8, RZ, 0xc0, !PT ;  /* 0xfffffff804007812 */ /* 0x000fe400078ec0ff */
[----:B------:R-:W-:-:S03]  /*67c0*/  SHF.R.S32.HI R4, RZ, 0x3, R4 ;  /* 0x00000003ff047819 */ /* 0x000fc60000011404 */
[----:B------:R-:W-:-:S04]  /*67d0*/  IMAD.IADD R0, R5, 0x1, -R0 ;  /* 0x0000000105007824 */ /* 0x000fc800078e0a00 */
[----:B------:R-:W-:-:S05]  /*67e0*/  IMAD.SHL.U32 R2, R0, 0x4, RZ ;  /* 0x0000000400027824 */ /* 0x000fca00078e00ff */
[----:B------:R-:W-:-:S05]  /*67f0*/  SHF.R.S32.HI R3, RZ, 0x1f, R2 ;  /* 0x0000001fff037819 */ /* 0x000fca0000011402 */
[----:B------:R-:W-:-:S05]  /*6800*/  IMAD.WIDE R4, R4, 0x60, R2 ;  /* 0x0000006004047825 */ /* 0x000fca00078e0202 */
[----:B------:R-:W-:-:S04]  /*6810*/  IADD3 R0, P0, R8, R4, RZ ;  /* 0x0000000408007210 */ /* 0x000fc80007f1e0ff */
[----:B------:R-:W-:Y:S02]  /*6820*/  LEA.HI.X.SX32 R3, R8, R5, 0x1, P0 ;  /* 0x0000000508037211 */ /* 0x000fe400000f0eff */
[----:B------:R-:W-:-:S04]  /*6830*/  LEA R2, P0, R0, c[0x0][0x1d8], 0x2 ;  /* 0x0000760000027a11 */ /* 0x000fc800078010ff */
[----:B------:R-:W-:-:S05]  /*6840*/  LEA.HI.X R3, R0, c[0x0][0x1dc], R3, 0x2, P0 ;  /* 0x0000770000037a11 */ /* 0x000fca00000f1403 */
[----:B-1----:R-:W-:Y:S04]  /*6850*/  STG.E.128 [R2.64], R52 ;  /* 0x0000003402007986 */ /* 0x002fe8000c101d0a */
        /* <DEDUP_REMOVED lines=12> */
.L_x_5014:
        /* <DEDUP_REMOVED lines=14> */
.L_x_6370:


//--------------------- .text._ZN5flash24flash_fwd_splitkv_kernelI23Flash_fwd_kernel_traitsILi96ELi64ELi64ELi4ELb0ELb0EN7cutlass10bfloat16_tE19Flash_kernel_traitsILi96ELi64ELi64ELi4ES3_EELb1ELb0ELb0ELb1ELb1ELb1ELb1ELb0EEEvNS_16Flash_fwd_paramsE --------------------------
	.section	.text._ZN5flash24flash_fwd_splitkv_kernelI23Flash_fwd_kernel_traitsILi96ELi64ELi64ELi4ELb0ELb0EN7cutlass10bfloat16_tE19Flash_kernel_traitsILi96ELi64ELi64ELi4ES3_EELb1ELb0ELb0ELb1ELb1ELb1ELb1ELb0EEEvNS_16Flash_fwd_paramsE,"ax",@progbits
	.sectioninfo	@"SHI_REGISTERS=167"
	.align	128
        .global         _ZN5flash24flash_fwd_splitkv_kernelI23Flash_fwd_kernel_traitsILi96ELi64ELi64ELi4ELb0ELb0EN7cutlass10bfloat16_tE19Flash_kernel_traitsILi96ELi64ELi64ELi4ES3_EELb1ELb0ELb0ELb1ELb1ELb1ELb1ELb0EEEvNS_16Flash_fwd_paramsE
        .type           _ZN5flash24flash_fwd_splitkv_kernelI23Flash_fwd_kernel_traitsILi96ELi64ELi64ELi4ELb0ELb0EN7cutlass10bfloat16_tE19Flash_kernel_traitsILi96ELi64ELi64ELi4ES3_EELb1ELb0ELb0ELb1ELb1ELb1ELb1ELb0EEEvNS_16Flash_fwd_paramsE,@function
        .size           _ZN5flash24flash_fwd_splitkv_kernelI23Flash_fwd_kernel_traitsILi96ELi64ELi64ELi4ELb0ELb0EN7cutlass10bfloat16_tE19Flash_kernel_traitsILi96ELi64ELi64ELi4ES3_EELb1ELb0ELb0ELb1ELb1ELb1ELb1ELb0EEEvNS_16Flash_fwd_paramsE,(.L_x_6371 - _ZN5flash24flash_fwd_splitkv_kernelI23Flash_fwd_kernel_traitsILi96ELi64ELi64ELi4ELb0ELb0EN7cutlass10bfloat16_tE19Flash_kernel_traitsILi96ELi64ELi64ELi4ES3_EELb1ELb0ELb0ELb1ELb1ELb1ELb1ELb0EEEvNS_16Flash_fwd_paramsE)
        .other          _ZN5flash24flash_fwd_splitkv_kernelI23Flash_fwd_kernel_traitsILi96ELi64ELi64ELi4ELb0ELb0EN7cutlass10bfloat16_tE19Flash_kernel_traitsILi96ELi64ELi64ELi4ES3_EELb1ELb0ELb0ELb1ELb1ELb1ELb1ELb0EEEvNS_16Flash_fwd_paramsE,@"STO_CUDA_ENTRY STV_DEFAULT"
_ZN5flash24flash_fwd_splitkv_kernelI23Flash_fwd_kernel_traitsILi96ELi64ELi64ELi4ELb0ELb0EN7cutlass10bfloat16_tE19Flash_kernel_traitsILi96ELi64ELi64ELi4ES3_EELb1ELb0ELb0ELb1ELb1ELb1ELb1ELb0EEEvNS_16Flash_fwd_paramsE:
.text._ZN5flash24flash_fwd_splitkv_kernelI23Flash_fwd_kernel_traitsILi96ELi64ELi64ELi4ELb0ELb0EN7cutlass10bfloat16_tE19Flash_kernel_traitsILi96ELi64ELi64ELi4ES3_EELb1ELb0ELb0ELb1ELb1ELb1ELb1ELb0EEEvNS_16Flash_fwd_paramsE:
        /* <DEDUP_REMOVED lines=14> */
[----:B-1----:R-:W-:-:S04]  /*00e0*/  IMAD.MOV R0, RZ, RZ, -R3 ;  /* 0x000000ffff007224 */ /* 0x002fc800078e0a03 */
[----:B------:R-:W-:-:S04]  /*00f0*/  IMAD R7, R0, c[0x0][0x1c0], RZ ;  /* 0x0000700000077a24 */ /* 0x000fc800078e02ff */
[----:B------:R-:W-:-:S04]  /*0100*/  IMAD.HI.U32 R2, R3, R7, R2 ;  /* 0x0000000703027227 */ /* 0x000fc800078e0002 */
[----:B------:R-:W-:Y:S02]  /*0110*/  @P1 IMAD.MOV.U32 R7, RZ, RZ, 0x4 ;  /* 0x00000004ff071424 */ /* 0x000fe400078e00ff */
[----:B--2---:R-:W-:-:S04]  /*0120*/  IMAD.HI.U32 R120, R2, R5, RZ ;  /* 0x0000000502787227 */ /* 0x004fc800078e00ff */
[----:B------:R-:W-:Y:S02]  /*0130*/  IMAD.MOV R0, RZ, RZ, -R120 ;  /* 0x000000ffff007224 */ /* 0x000fe400078e0a78 */
[----:B------:R-:W-:Y:S02]  /*0140*/  @P0 IMAD.MOV.U32 R3, RZ, RZ, 0x4 ;  /* 0x00000004ff030424 */ /* 0x000fe400078e00ff */
        /* <DEDUP_REMOVED lines=35> */
[----:B------:R-:W-:-:S02]  /*0380*/  LOP3.LUT R4, R4, c[0x0][0x10], RZ, 0x3c, !PT ;  /* 0x0000040004047a12 */ /* 0x000fc400078e3cff */
[----:B------:R-:W-:Y:S02]  /*0390*/  IMAD.MOV.U32 R5, RZ, RZ, R0 ;  /* 0x000000ffff057224 */ /* 0x000fe400078e0000 */
[----:B------:R-:W-:Y:S02]  /*03a0*/  ISETP.GE.AND P0, PT, R4, RZ, PT ;  /* 0x000000ff0400720c */ /* 0x000fe40003f06270 */
[----:B------:R-:W-:Y:S01]  /*03b0*/  IADD3 R4, R99, 0x7f, RZ ;  /* 0x0000007f63047810 */ /* 0x000fe20007ffe0ff */
[----:B--2---:R-:W-:Y:S02]  /*03c0*/  IMAD.MOV R2, RZ, RZ, -R7 ;  /* 0x000000ffff027224 */ /* 0x004fe400078e0a07 */
[----:B------:R-:W-:Y:S02]  /*03d0*/  IMAD.MOV.U32 R6, RZ, RZ, RZ ;  /* 0x000000ffff067224 */ /* 0x000fe400078e00ff */
[----:B------:R-:W-:-:S04]  /*03e0*/  IMAD R2, R2, R3, RZ ;  /* 0x0000000302027224 */ /* 0x000fc800078e02ff */
[----:B------:R-:W-:Y:S01]  /*03f0*/  IMAD.HI.U32 R2, R7, R2, R6 ;  /* 0x0000000207027227 */ /* 0x000fe200078e0006 */
[----:B------:R-:W-:-:S04]  /*0400*/  IADD3 R7, R95, -c[0x0][0x214], R4 ;  /* 0x800085005f077a10 */ /* 0x000fc80007ffe004 */
[----:B------:R-:W-:Y:S01]  /*0410*/  IADD3 R7, R7, c[0x0][0x2e8], RZ ;  /* 0x0000ba0007077a10 */ /* 0x000fe20007ffe0ff */
[----:B------:R-:W-:-:S03]  /*0420*/  IMAD.HI.U32 R0, R2, R5, RZ ;  /* 0x0000000502007227 */ /* 0x000fc600078e00ff */
[----:B------:R-:W-:Y:S01]  /*0430*/  SHF.R.S32.HI R88, RZ, 0x1f, R7 ;  /* 0x0000001fff587819 */ /* 0x000fe20000011407 */
[----:B------:R-:W-:-:S03]  /*0440*/  IMAD.MOV R2, RZ, RZ, -R0 ;  /* 0x000000ffff027224 */ /* 0x000fc600078e0a00 */
[----:B------:R-:W-:Y:S01]  /*0450*/  LEA.HI R88, R88, R7, RZ, 0x6 ;  /* 0x0000000758587211 */ /* 0x000fe200078f30ff */
[----:B------:R-:W-:-:S03]  /*0460*/  IMAD R2, R3, R2, R5 ;  /* 0x0000000203027224 */ /* 0x000fc600078e0205 */
[----:B------:R-:W-:Y:S02]  /*0470*/  SHF.R.S32.HI R88, RZ, 0x6, R88 ;  /* 0x00000006ff587819 */ /* 0x000fe40000011458 */
[----:B------:R-:W-:-:S13]  /*0480*/  ISETP.GT.U32.AND P1, PT, R3, R2, PT ;  /* 0x000000020300720c */ /* 0x000fda0003f24070 */
[----:B------:R-:W-:Y:S01]  /*0490*/  @!P1 IMAD.IADD R2, R2, 0x1, -R3 ;  /* 0x0000000102029824 */ /* 0x000fe200078e0a03 */
[----:B------:R-:W-:Y:S02]  /*04a0*/  @!P1 IADD3 R0, R0, 0x1, RZ ;  /* 0x0000000100009810 */ /* 0x000fe40007ffe0ff */
[----:B------:R-:W-:Y:S02]  /*04b0*/  ISETP.NE.AND P1, PT, RZ, c[0x0][0x10], PT ;  /* 0x00000400ff007a0c */ /* 0x000fe40003f25270 */
[----:B------:R-:W-:Y:S02]  /*04c0*/  ISETP.GE.U32.AND P2, PT, R2, R3, PT ;  /* 0x000000030200720c */ /* 0x000fe40003f46070 */
[----:B------:R-:W2:Y:S01]  /*04d0*/  S2R R3, SR_CTAID.Y ;  /* 0x0000000000037919 */ /* 0x000ea20000002600 */
[----:B------:R-:W-:-:S04]  /*04e0*/  IADD3 R2, R95, 0x3f, RZ ;  /* 0x0000003f5f027810 */ /* 0x000fc80007ffe0ff */
[----:B------:R-:W-:-:S04]  /*04f0*/  SHF.R.S32.HI R5, RZ, 0x1f, R2 ;  /* 0x0000001fff057819 */ /* 0x000fc80000011402 */
[----:B------:R-:W-:Y:S02]  /*0500*/  LEA.HI R5, R5, R2, RZ, 0x6 ;  /* 0x0000000205057211 */ /* 0x000fe400078f30ff */
[----:B------:R-:W-:Y:S02]  /*0510*/  @P2 IADD3 R0, R0, 0x1, RZ ;  /* 0x0000000100002810 */ /* 0x000fe40007ffe0ff */
[----:B------:R-:W-:-:S03]  /*0520*/  SHF.R.S32.HI R5, RZ, 0x6, R5 ;  /* 0x00000006ff057819 */ /* 0x000fc60000011405 */
        /* <DEDUP_REMOVED lines=13> */
[----:B------:R-:W-:Y:S02]  /*0600*/  LOP3.LUT R5, R0, 0x3ffffff8, RZ, 0xc0, !PT ;  /* 0x3ffffff800057812 */ /* 0x000fe400078ec0ff */
[----:B------:R-:W-:-:S03]  /*0610*/  SHF.R.S32.HI R0, RZ, 0x3, R0 ;  /* 0x00000003ff007819 */ /* 0x000fc60000011400 */
[----:B------:R-:W-:Y:S01]  /*0620*/  IMAD.IADD R5, R98, 0x1, -R5 ;  /* 0x0000000162057824 */ /* 0x000fe200078e0a05 */
[C---:B------:R-:W-:Y:S02]  /*0630*/  IADD3 R6, R0.reuse, 0x10, RZ ;  /* 0x0000001000067810 */ /* 0x040fe40007ffe0ff */
[----:B------:R-:W-:Y:S01]  /*0640*/  IADD3 R4, R0, 0x20, RZ ;  /* 0x0000002000047810 */ /* 0x000fe20007ffe0ff */
[----:B------:R-:W-:Y:S02]  /*0650*/  IMAD.SHL.U32 R8, R5, 0x4, RZ ;  /* 0x0000000405087824 */ /* 0x000fe400078e00ff */
[----:B------:R-:W-:Y:S01]  /*0660*/  IMAD R5, R2, c[0x0][0x214], R99 ;  /* 0x0000850002057a24 */ /* 0x000fe200078e0263 */
[----:B------:R-:W-:Y:S02]  /*0670*/  IADD3 R99, -R99, c[0x0][0x214], RZ ;  /* 0x0000850063637a10 */ /* 0x000fe40007ffe1ff */
[----:B------:R-:W-:Y:S01]  /*0680*/  SHF.R.S32.HI R9, RZ, 0x1f, R8 ;  /* 0x0000001fff097819 */ /* 0x000fe20000011408 */
[----:B------:R-:W-:Y:S01]  /*0690*/  IMAD R2, R5, c[0x0][0x22c], RZ ;  /* 0x00008b0005027a24 */ /* 0x000fe200078e02ff */
[----:B------:R-:W-:-:S02]  /*06a0*/  SHF.R.S32.HI R7, RZ, 0x1f, R5 ;  /* 0x0000001fff077819 */ /* 0x000fc40000011405 */
[----:B------:R-:W-:Y:S01]  /*06b0*/  IADD3 R5, P0, R5, R0, RZ ;  /* 0x0000000005057210 */ /* 0x000fe20007f1e0ff */
[----:B------:R-:W-:Y:S01]  /*06c0*/  IMAD.WIDE R8, R0, 0x60, R8 ;  /* 0x0000006000087825 */ /* 0x000fe200078e0208 */
[-C--:B------:R-:W-:Y:S02]  /*06d0*/  ISETP.GE.OR P3, PT, R6, R99.reuse, P5 ;  /* 0x000000630600720c */ /* 0x080fe40002f66670 */
[-C--:B------:R-:W-:Y:S02]  /*06e0*/  ISETP.GE.OR P2, PT, R4, R99.reuse, P5 ;  /* 0x000000630400720c */ /* 0x080fe40002f46670 */
[C---:B------:R-:W-:Y:S02]  /*06f0*/  ISETP.GE.OR P4, PT, R0.reuse, R99, P5 ;  /* 0x000000630000720c */ /* 0x040fe40002f86670 */
[C---:B------:R-:W-:Y:S02]  /*0700*/  LEA.HI.X.SX32 R4, R0.reuse, R7, 0x1, P0 ;  /* 0x0000000700047211 */ /* 0x040fe400000f0eff */
[----:B------:R-:W-:-:S02]  /*0710*/  IADD3 R0, R0, 0x30, RZ ;  /* 0x0000003000007810 */ /* 0x000fc40007ffe0ff */
[----:B------:R-:W-:Y:S02]  /*0720*/  IADD3 R3, P1, R2, R8, RZ ;  /* 0x0000000802037210 */ /* 0x000fe40007f3e0ff */
[----:B------:R-:W-:Y:S02]  /*0730*/  ISETP.GE.OR P5, PT, R0, R99, P5 ;  /* 0x000000630000720c */ /* 0x000fe40002fa6670 */
[----:B------:R-:W-:Y:S02]  /*0740*/  LEA.HI.X.SX32 R2, R2, R9, 0x1, P1 ;  /* 0x0000000902027211 */ /* 0x000fe400008f0eff */
[----:B------:R-:W-:Y:S01]  /*0750*/  LEA R8, P1, R3, c[0x0][0x1d8], 0x2 ;  /* 0x0000760003087a11 */ /* 0x000fe200078210ff */
[----:B------:R-:W-:Y:S01]  /*0760*/  @!P4 IMAD.MOV.U32 R11, RZ, RZ, -0x800000 ;  /* 0xff800000ff0bc424 */ /* 0x000fe200078e00ff */
[----:B------:R-:W-:Y:S02]  /*0770*/  LEA R6, P0, R5, c[0x0][0x208], 0x2 ;  /* 0x0000820005067a11 */ /* 0x000fe400078010ff */
[----:B------:R-:W-:Y:S01]  /*0780*/  LEA.HI.X R9, R3, c[0x0][0x1dc], R2, 0x2, P1 ;  /* 0x0000770003097a11 */ /* 0x000fe200008f1402 */
[----:B------:R-:W-:Y:S01]  /*0790*/  @!P2 IMAD.MOV.U32 R3, RZ, RZ, -0x800000 ;  /* 0xff800000ff03a424 */ /* 0x000fe200078e00ff */
[----:B------:R-:W-:Y:S01]  /*07a0*/  LEA.HI.X R7, R5, c[0x0][0x20c], R4, 0x2, P0 ;  /* 0x0000830005077a11 */ /* 0x000fe200000f1404 */
[----:B------:R-:W-:-:S02]  /*07b0*/  @!P3 IMAD.MOV.U32 R5, RZ, RZ, -0x800000 ;  /* 0xff800000ff05b424 */ /* 0x000fc400078e00ff */
        /* <DEDUP_REMOVED lines=19> */
.L_x_5015:
        /* <DEDUP_REMOVED lines=19> */
.L_x_5016:
[----:B------:R-:W-:Y:S01]  /*0a20*/  IABS R90, c[0x0][0x2d0] ;  /* 0x0000b400005a7a13 */ /* 0x000fe20000000000 */
[----:B------:R-:W-:Y:S05]  /*0a30*/  @P6 BRA `(.L_x_5017) ;  /* 0x0000047000006947 */ /* 0x000fea0003800000 */
[----:B-1----:R-:W1:Y:S01]  /*0a40*/  I2F.RP R4, R90 ;  /* 0x0000005a00047306 */ /* 0x002e620000209400 */
[----:B------:R-:W-:-:S04]  /*0a50*/  LEA R3, R88, 0xffffffc0, 0x6 ;  /* 0xffffffc058037811 */ /* 0x000fc800078e30ff */
[----:B------:R-:W-:-:S03]  /*0a60*/  IABS R0, R3 ;  /* 0x0000000300007213 */ /* 0x000fc60000000000 */
[----:B-1----:R-:W1:Y:S02]  /*0a70*/  MUFU.RCP R6, R4 ;  /* 0x0000000400067308 */ /* 0x002e640000001000 */
[----:B-1----:R-:W-:-:S06]  /*0a80*/  IADD3 R6, R6, 0xffffffe, RZ ;  /* 0x0ffffffe06067810 */ /* 0x002fcc0007ffe0ff */
[----:B------:R-:W1:Y:S02]  /*0a90*/  F2I.FTZ.U32.TRUNC.NTZ R7, R6 ;  /* 0x0000000600077305 */ /* 0x000e64000021f000 */
[----:B-1----:R-:W-:Y:S02]  /*0aa0*/  IMAD.MOV R5, RZ, RZ, -R7 ;  /* 0x000000ffff057224 */ /* 0x002fe400078e0a07 */
[----:B------:R-:W-:Y:S02]  /*0ab0*/  IMAD.MOV.U32 R6, RZ, RZ, RZ ;  /* 0x000000ffff067224 */ /* 0x000fe400078e00ff */
[----:B-----5:R-:W-:-:S04]  /*0ac0*/  IMAD R2, R5, R90, RZ ;  /* 0x0000005a05027224 */ /* 0x020fc800078e02ff */
        /* <DEDUP_REMOVED lines=51> */
[----:B------:R-:W-:Y:S02]  /*0e00*/  IMAD.IADD R11, R11, 0x1, R4 ;  /* 0x000000010b0b7824 */ /* 0x000fe400078e0204 */
        /* <DEDUP_REMOVED lines=10> */
.L_x_5017:
[----:B-1----:R-:W-:Y:S01]  /*0eb0*/  IABS R5, c[0x0][0x1c8] ;  /* 0x0000720000057a13 */ /* 0x002fe20000000000 */
[----:B------:R-:W-:Y:S01]  /*0ec0*/  IMAD.MOV.U32 R6, RZ, RZ, RZ ;  /* 0x000000ffff067224 */ /* 0x000fe200078e00ff */
[----:B-----5:R-:W-:Y:S02]  /*0ed0*/  SHF.R.S32.HI R17, RZ, 0x1f, R2 ;  /* 0x0000001fff117819 */ /* 0x020fe40000011402 */
[----:B------:R-:W1:Y:S08]  /*0ee0*/  I2F.RP R4, R5 ;  /* 0x0000000500047306 */ /* 0x000e700000209400 */
[----:B-1----:R-:W1:Y:S02]  /*0ef0*/  MUFU.RCP R7, R4 ;  /* 0x0000000400077308 */ /* 0x002e640000001000 */
[----:B-1----:R-:W-:-:S06]  /*0f00*/  IADD3 R7, R7, 0xffffffe, RZ ;  /* 0x0ffffffe07077810 */ /* 0x002fcc0007ffe0ff */
[----:B------:R-:W1:Y:S02]  /*0f10*/  F2I.FTZ.U32.TRUNC.NTZ R7, R7 ;  /* 0x0000000700077305 */ /* 0x000e64000021f000 */
[----:B-1----:R-:W-:-:S05]  /*0f20*/  IADD3 R0, RZ, -R7, RZ ;  /* 0x80000007ff007210 */ /* 0x002fca0007ffe0ff */
[----:B------:R-:W-:Y:S01]  /*0f30*/  IMAD R3, R0, R5, RZ ;  /* 0x0000000500037224 */ /* 0x000fe200078e02ff */
[----:B------:R-:W-:-:S03]  /*0f40*/  IABS R0, R8 ;  /* 0x0000000800007213 */ /* 0x000fc60000000000 */
[----:B------:R-:W-:Y:S01]  /*0f50*/  IMAD.HI.U32 R3, R7, R3, R6 ;  /* 0x0000000307037227 */ /* 0x000fe200078e0006 */
[----:B------:R-:W-:-:S05]  /*0f60*/  SHF.R.S32.HI R7, RZ, 0x1f, R14 ;  /* 0x0000001fff077819 */ /* 0x000fca000001140e */
[----:B------:R-:W-:Y:S01]  /*0f70*/  IMAD.HI.U32 R6, R3, R0, RZ ;  /* 0x0000000003067227 */ /* 0x000fe200078e00ff */
[----:B------:R-:W-:-:S04]  /*0f80*/  LEA R3, R88, 0xffffffc0, 0x6 ;  /* 0xffffffc058037811 */ /* 0x000fc800078e30ff */
[----:B------:R-:W-:Y:S02]  /*0f90*/  IADD3 R4, -R6, RZ, RZ ;  /* 0x000000ff06047210 */ /* 0x000fe40007ffe1ff */
[----:B------:R-:W-:-:S03]  /*0fa0*/  IADD3 R12, P1, R14, R3, RZ ;  /* 0x000000030e0c7210 */ /* 0x000fc60007f3e0ff */
[----:B------:R-:W-:Y:S01]  /*0fb0*/  IMAD R4, R5, R4, R0 ;  /* 0x0000000405047224 */ /* 0x000fe200078e0200 */
[----:B------:R-:W-:-:S04]  /*0fc0*/  SHF.R.S32.HI R0, RZ, 0x1f, R3 ;  /* 0x0000001fff007819 */ /* 0x000fc80000011403 */
[----:B------:R-:W-:-:S13]  /*0fd0*/  ISETP.GT.U32.AND P0, PT, R5, R4, PT ;  /* 0x000000040500720c */ /* 0x000fda0003f04070 */
[----:B------:R-:W-:Y:S01]  /*0fe0*/  @!P0 IMAD.IADD R4, R4, 0x1, -R5 ;  /* 0x0000000104048824 */ /* 0x000fe200078e0a05 */
[----:B------:R-:W-:Y:S02]  /*0ff0*/  @!P0 IADD3 R6, R6, 0x1, RZ ;  /* 0x0000000106068810 */ /* 0x000fe40007ffe0ff */
[----:B------:R-:W-:Y:S02]  /*1000*/  ISETP.NE.AND P0, PT, RZ, c[0x0][0x1c8], PT ;  /* 0x00007200ff007a0c */ /* 0x000fe40003f05270 */
[----:B------:R-:W-:Y:S02]  /*1010*/  ISETP.GE.U32.AND P2, PT, R4, R5, PT ;  /* 0x000000050400720c */ /* 0x000fe40003f46070 */
[----:B------:R-:W-:Y:S02]  /*1020*/  LOP3.LUT R4, R8, c[0x0][0x1c8], RZ, 0x3c, !PT ;  /* 0x0000720008047a12 */ /* 0x000fe400078e3cff */
[C---:B------:R-:W-:Y:S01]  /*1030*/  IADD3.X R5, R7.reuse, R0, RZ, P1, !PT ;  /* 0x0000000007057210 */ /* 0x040fe20000ffe4ff */
[----:B------:R-:W-:Y:S01]  /*1040*/  IMAD R7, R7, c[0x0][0x1a0], RZ ;  /* 0x0000680007077a24 */ /* 0x000fe200078e02ff */
[----:B------:R-:W-:-:S03]  /*1050*/  ISETP.GE.AND P1, PT, R4, RZ, PT ;  /* 0x000000ff0400720c */ /* 0x000fc60003f26270 */
[----:B------:R-:W-:Y:S02]  /*1060*/  IMAD R5, R5, c[0x0][0x198], RZ ;  /* 0x0000660005057a24 */ /* 0x000fe400078e02ff */
[----:B------:R-:W-:Y:S02]  /*1070*/  IMAD R10, R14, c[0x0][0x1a4], R7 ;  /* 0x000069000e0a7a24 */ /* 0x000fe400078e0207 */
[----:B------:R-:W-:Y:S01]  /*1080*/  IMAD R5, R12, c[0x0][0x19c], R5 ;  /* 0x000067000c057a24 */ /* 0x000fe200078e0205 */
[----:B------:R-:W-:Y:S01]  /*1090*/  @P2 IADD3 R6, R6, 0x1, RZ ;  /* 0x0000000106062810 */ /* 0x000fe20007ffe0ff */
[----:B------:R-:W-:-:S04]  /*10a0*/  IMAD.WIDE.U32 R12, R12, c[0x0][0x198], RZ ;  /* 0x000066000c0c7a25 */ /* 0x000fc800078e00ff */
[----:B------:R-:W-:Y:S01]  /*10b0*/  IMAD.IADD R13, R13, 0x1, R5 ;  /* 0x000000010d0d7824 */ /* 0x000fe200078e0205 */
[----:B------:R-:W-:Y:S01]  /*10c0*/  @!P1 IADD3 R6, -R6, RZ, RZ ;  /* 0x000000ff06069210 */ /* 0x000fe20007ffe1ff */
[----:B------:R-:W-:Y:S01]  /*10d0*/  IMAD R5, R17, c[0x0][0x180], RZ ;  /* 0x0000600011057a24 */ /* 0x000fe200078e02ff */
[----:B------:R-:W-:Y:S01]  /*10e0*/  @!P0 LOP3.LUT R6, RZ, c[0x0][0x1c8], RZ, 0x33, !PT ;  /* 0x00007200ff068a12 */ /* 0x000fe200078e33ff */
[----:B------:R-:W-:-:S04]  /*10f0*/  IMAD.WIDE.U32 R14, R14, c[0x0][0x1a0], RZ ;  /* 0x000068000e0e7a25 */ /* 0x000fc800078e00ff */
[C---:B------:R-:W-:Y:S01]  /*1100*/  IMAD R4, R2.reuse, c[0x0][0x184], R5 ;  /* 0x0000610002047a24 */ /* 0x040fe200078e0205 */
[----:B------:R-:W-:Y:S01]  /*1110*/  SHF.R.S32.HI R5, RZ, 0x1f, R6 ;  /* 0x0000001fff057819 */ /* 0x000fe20000011406 */
[----:B------:R-:W-:-:S04]  /*1120*/  IMAD.WIDE.U32 R12, R2, c[0x0][0x180], R12 ;  /* 0x00006000020c7a25 */ /* 0x000fc800078e000c */
[----:B------:R-:W-:Y:S01]  /*1130*/  IMAD.IADD R11, R15, 0x1, R10 ;  /* 0x000000010f0b7824 */ /* 0x000fe200078e020a */
[----:B------:R-:W-:Y:S01]  /*1140*/  MOV R10, R14 ;  /* 0x0000000e000a7202 */ /* 0x000fe20000000f00 */
[----:B------:R-:W-:Y:S01]  /*1150*/  IMAD R7, R5, c[0x0][0x1b0], RZ ;  /* 0x00006c0005077a24 */ /* 0x000fe200078e02ff */
[----:B------:R-:W-:Y:S01]  /*1160*/  IADD3 R13, R13, R4, RZ ;  /* 0x000000040d0d7210 */ /* 0x000fe20007ffe0ff */
        /* <DEDUP_REMOVED lines=8> */
.L_x_5018:
[----:B------:R-:W-:Y:S01]  /*11f0*/  SHF.R.S32.HI R97, RZ, 0x1f, R98 ;  /* 0x0000001fff617819 */ /* 0x000fe20000011462 */
[----:B------:R-:W-:Y:S01]  /*1200*/  IMAD.MOV.U32 R89, RZ, RZ, c[0x0][0x198] ;  /* 0x00006600ff597624 */ /* 0x000fe200078e00ff */
[----:B------:R-:W-:Y:S02]  /*1210*/  SHF.R.S32.HI R15, RZ, 0x1f, R120 ;  /* 0x0000001fff0f7819 */ /* 0x000fe40000011478 */
[-C--:B------:R-:W-:Y:S01]  /*1220*/  LEA.HI R25, R97, R98.reuse, RZ, 0x2 ;  /* 0x0000006261197211 */ /* 0x080fe200078f10ff */
[----:B------:R-:W-:Y:S01]  /*1230*/  IMAD.SHL.U32 R91, R89, 0x40, RZ ;  /* 0x00000040595b7824 */ /* 0x000fe200078e00ff */
[-C--:B------:R-:W-:Y:S01]  /*1240*/  LEA.HI R7, R97, R98.reuse, RZ, 0x3 ;  /* 0x0000006261077211 */ /* 0x080fe200078f18ff */
[----:B------:R-:W-:Y:S01]  /*1250*/  IMAD R15, R15, c[0x0][0x178], RZ ;  /* 0x00005e000f0f7a24 */ /* 0x000fe200078e02ff */
[----:B------:R-:W-:Y:S02]  /*1260*/  LOP3.LUT R9, R25, 0xfffffffc, RZ, 0xc0, !PT ;  /* 0xfffffffc19097812 */ /* 0x000fe400078ec0ff */
        /* <DEDUP_REMOVED lines=8> */
[----:B------:R-:W-:-:S02]  /*12f0*/  SHF.R.S32.HI R14, RZ, 0x4, R19 ;  /* 0x00000004ff0e7819 */ /* 0x000fc40000011413 */
[----:B------:R-:W-:Y:S02]  /*1300*/  LEA.HI R9, R7, R118, RZ, 0x1 ;  /* 0x0000007607097211 */ /* 0x000fe400078f08ff */
[----:B------:R-:W-:Y:S02]  /*1310*/  LOP3.LUT R11, R11, 0xc0, RZ, 0xc0, !PT ;  /* 0x000000c00b0b7812 */ /* 0x000fe400078ec0ff */
[----:B------:R-:W-:Y:S02]  /*1320*/  LEA.HI R97, R97, R98, RZ, 0x5 ;  /* 0x0000006261617211 */ /* 0x000fe400078f28ff */
[----:B------:R-:W-:Y:S02]  /*1330*/  LOP3.LUT R25, R25, 0x7fffffe, RZ, 0xc0, !PT ;  /* 0x07fffffe19197812 */ /* 0x000fe400078ec0ff */
[----:B------:R-:W-:Y:S02]  /*1340*/  LEA.HI R2, R19, R14, RZ, 0x1 ;  /* 0x0000000e13027211 */ /* 0x000fe400078f08ff */
[----:B------:R-:W-:Y:S01]  /*1350*/  LOP3.LUT R9, R9, 0xfffffffe, RZ, 0xc0, !PT ;  /* 0xfffffffe09097812 */ /* 0x000fe200078ec0ff */
[----:B------:R-:W-:Y:S01]  /*1360*/  IMAD.IADD R25, R12, 0x1, -R25 ;  /* 0x000000010c197824 */ /* 0x000fe200078e0a19 */
[----:B------:R-:W-:-:S02]  /*1370*/  LOP3.LUT R19, R19, 0xfffffff0, RZ, 0xc0, !PT ;  /* 0xfffffff013137812 */ /* 0x000fc400078ec0ff */
[--C-:B------:R-:W-:Y:S01]  /*1380*/  LOP3.LUT R4, R11, 0x18, R26.reuse, 0xf8, !PT ;  /* 0x000000180b047812 */ /* 0x100fe200078ef81a */
[----:B------:R-:W-:Y:S01]  /*1390*/  IMAD.IADD R118, R118, 0x1, -R9 ;  /* 0x0000000176767824 */ /* 0x000fe200078e0a09 */
[----:B------:R-:W-:Y:S01]  /*13a0*/  IADD3 R16, P0, R26, R16, RZ ;  /* 0x000000101a107210 */ /* 0x000fe20007f1e0ff */
[----:B------:R-:W-:Y:S01]  /*13b0*/  IMAD.IADD R19, R98, 0x1, -R19 ;  /* 0x0000000162137824 */ /* 0x000fe200078e0a13 */
[----:B------:R-:W-:Y:S02]  /*13c0*/  SHF.R.S32.HI R27, RZ, 0x1f, R26 ;  /* 0x0000001fff1b7819 */ /* 0x000fe4000001141a */
[----:B------:R-:W-:Y:S02]  /*13d0*/  IADD3 R20, P1, R26, R20, RZ ;  /* 0x000000141a147210 */ /* 0x000fe40007f3e0ff */
[----:B------:R-:W-:Y:S01]  /*13e0*/  SHF.R.U32.HI R11, RZ, 0x3, R11 ;  /* 0x00000003ff0b7819 */ /* 0x000fe2000001160b */
[C---:B------:R-:W-:Y:S01]  /*13f0*/  IMAD.X R17, R27.reuse, 0x1, R17, P0 ;  /* 0x000000011b117824 */ /* 0x040fe200000e0611 */
[----:B------:R-:W-:Y:S01]  /*1400*/  SHF.R.S32.HI R96, RZ, 0x5, R97 ;  /* 0x00000005ff607819 */ /* 0x000fe20000011461 */
[----:B------:R-:W-:Y:S01]  /*1410*/  IMAD.X R21, R27, 0x1, R10, P1 ;  /* 0x000000011b157824 */ /* 0x000fe200008e060a */
[----:B------:R-:W-:Y:S01]  /*1420*/  LOP3.LUT R2, R2, 0xfffffffe, RZ, 0xc0, !PT ;  /* 0xfffffffe02027812 */ /* 0x000fe200078ec0ff */
[----:B------:R-:W-:Y:S01]  /*1430*/  IMAD.WIDE.U32 R26, R120, c[0x0][0x178], R26 ;  /* 0x00005e00781a7a25 */ /* 0x000fe200078e001a */
[----:B------:R-:W-:-:S02]  /*1440*/  LOP3.LUT R7, R7, 0xfffffff8, RZ, 0xc0, !PT ;  /* 0xfffffff807077812 */ /* 0x000fc400078ec0ff */
[----:B------:R-:W-:Y:S01]  /*1450*/  LOP3.LUT R11, R4, R11, RZ, 0x3c, !PT ;  /* 0x0000000b040b7212 */ /* 0x000fe200078e3cff */
[----:B------:R-:W-:Y:S01]  /*1460*/  IMAD R10, R96, 0x8, R25 ;  /* 0x00000008600a7824 */ /* 0x000fe200078e0219 */
[----:B------:R-:W-:Y:S01]  /*1470*/  SHF.R.S32.HI R9, RZ, 0x1f, R8 ;  /* 0x0000001fff097819 */ /* 0x000fe20000011408 */
[----:B------:R-:W-:Y:S01]  /*1480*/  IMAD.IADD R2, R14, 0x1, -R2 ;  /* 0x000000010e027824 */ /* 0x000fe200078e0a02 */
[----:B------:R-:W-:Y:S01]  /*1490*/  SHF.R.S32.HI R13, RZ, 0x1f, R12 ;  /* 0x0000001fff0d7819 */ /* 0x000fe2000001140c */
[----:B------:R-:W-:Y:S01]  /*14a0*/  IMAD.IADD R14, R98, 0x1, -R7 ;  /* 0x00000001620e7824 */ /* 0x000fe200078e0a07 */
[----:B------:R-:W-:Y:S01]  /*14b0*/  IADD3 R3, P0, R12, R3, RZ ;  /* 0x000000030c037210 */ /* 0x000fe20007f1e0ff */
[----:B------:R-:W-:Y:S01]  /*14c0*/  IMAD.IADD R27, R27, 0x1, R15 ;  /* 0x000000011b1b7824 */ /* 0x000fe200078e020f */
[----:B------:R-:W-:Y:S01]  /*14d0*/  LEA.HI R7, R19, R19, RZ, 0x1 ;  /* 0x0000001313077211 */ /* 0x000fe200078f08ff */
[----:B------:R-:W-:Y:S01]  /*14e0*/  IMAD.U32 R10, R10, 0x20, R11 ;  /* 0x000000200a0a7824 */ /* 0x000fe200078e000b */
[----:B------:R-:W-:Y:S01]  /*14f0*/  LEA.HI R119, R14, R14, RZ, 0x1 ;  /* 0x0000000e0e777211 */ /* 0x000fe200078f08ff */
[----:B------:R-:W-:Y:S01]  /*1500*/  IMAD R9, R9, c[0x0][0x1a8], RZ ;  /* 0x00006a0009097a24 */ /* 0x000fe200078e02ff */
[----:B------:R-:W-:Y:S01]  /*1510*/  LOP3.LUT R94, R7, 0x7fffffe, RZ, 0xc0, !PT ;  /* 0x07fffffe075e7812 */ /* 0x000fe200078ec0ff */
[----:B------:R-:W-:Y:S01]  /*1520*/  IMAD R11, R5, c[0x0][0x1b8], RZ ;  /* 0x00006e00050b7a24 */ /* 0x000fe200078e02ff */
[----:B------:R-:W-:Y:S01]  /*1530*/  LOP3.LUT R117, R119, 0xfffffffe, RZ, 0xc0, !PT ;  /* 0xfffffffe77757812 */ /* 0x000fe200078ec0ff */
[----:B------:R-:W-:Y:S01]  /*1540*/  IMAD.X R5, R13, 0x1, R0, P0 ;  /* 0x000000010d057824 */ /* 0x000fe200000e0600 */
[----:B------:R-:W-:Y:S01]  /*1550*/  SHF.R.S32.HI R0, RZ, 0x1, R7 ;  /* 0x00000001ff007819 */ /* 0x000fe20000011407 */
[C---:B------:R-:W-:Y:S01]  /*1560*/  IMAD R9, R8.reuse, c[0x0][0x1ac], R9 ;  /* 0x00006b0008097a24 */ /* 0x040fe200078e0209 */
[----:B------:R-:W-:Y:S01]  /*1570*/  SHF.R.S32.HI R7, RZ, 0x1f, R7 ;  /* 0x0000001fff077819 */ /* 0x000fe20000011407 */
[----:B------:R-:W-:Y:S01]  /*1580*/  IMAD.WIDE.U32 R26, R8, c[0x0][0x1a8], R26 ;  /* 0x00006a00081a7a25 */ /* 0x000fe200078e001a */
[----:B------:R-:W-:-:S02]  /*1590*/  SHF.R.S32.HI R119, RZ, 0x1, R119 ;  /* 0x00000001ff777819 */ /* 0x000fc40000011477 */
[----:B------:R-:W-:Y:S01]  /*15a0*/  LEA.HI R7, R7, R0, RZ, 0x2 ;  /* 0x0000000007077211 */ /* 0x000fe200078f10ff */
[----:B------:R-:W-:Y:S01]  /*15b0*/  IMAD.WIDE R22, R23, 0x40, R12 ;  /* 0x0000004017167825 */ /* 0x000fe200078e020c */
[----:B------:R-:W-:Y:S02]  /*15c0*/  SHF.R.S32.HI R4, RZ, 0x1f, R19 ;  /* 0x0000001fff047819 */ /* 0x000fe40000011413 */
[----:B------:R-:W-:Y:S01]  /*15d0*/  LOP3.LUT R7, R7, 0xfffffffc, RZ, 0xc0, !PT ;  /* 0xfffffffc07077812 */ /* 0x000fe200078ec0ff */
[----:B------:R-:W-:Y:S01]  /*15e0*/  IMAD.IADD R27, R27, 0x1, R9 ;  /* 0x000000011b1b7824 */ /* 0x000fe200078e0209 */
[----:B------:R-:W-:Y:S01]  /*15f0*/  LEA.HI R4, R4, R19, RZ, 0x3 ;  /* 0x0000001304047211 */ /* 0x000fe200078f18ff */
[----:B------:R-:W-:Y:S01]  /*1600*/  IMAD R13, R13, c[0x0][0x198], RZ ;  /* 0x000066000d0d7a24 */ /* 0x000fe200078e02ff */
[----:B------:R-:W-:Y:S01]  /*1610*/  SHF.R.S32.HI R129, RZ, 0x1f, R97 ;  /* 0x0000001fff817819 */ /* 0x000fe20000011461 */
[----:B------:R-:W-:Y:S02]  /*1620*/  IMAD R9, R23, c[0x0][0x190], RZ ;  /* 0x0000640017097a24 */ /* 0x000fe400078e02ff */
[C---:B------:R-:W-:Y:S01]  /*1630*/  IMAD R13, R12.reuse, c[0x0][0x19c], R13 ;  /* 0x000067000c0d7a24 */ /* 0x040fe200078e020d */
[----:B------:R-:W-:Y:S01]  /*1640*/  LEA.HI R129, R129, R96, RZ, 0x2 ;  /* 0x0000006081817211 */ /* 0x000fe200078f10ff */
[----:B------:R-:W-:-:S03]  /*1650*/  IMAD.WIDE.U32 R20, R12, c[0x0][0x198], R20 ;  /* 0x000066000c147a25 */ /* 0x000fc600078e0014 */
[----:B------:R-:W-:Y:S01]  /*1660*/  LOP3.LUT R129, R129, 0xfffffffc, RZ, 0xc0, !PT ;  /* 0xfffffffc81817812 */ /* 0x000fe200078ec0ff */
[----:B------:R-:W-:Y:S01]  /*1670*/  IMAD R9, R22, c[0x0][0x194], R9 ;  /* 0x0000650016097a24 */ /* 0x000fe200078e0209 */
[----:B------:R-:W-:Y:S01]  /*1680*/  LEA R124, P0, R20, c[0x0][0x168], 0x1 ;  /* 0x00005a00147c7a11 */ /* 0x000fe200078008ff */
[----:B------:R-:W-:-:S04]  /*1690*/  IMAD.WIDE.U32 R22, R22, c[0x0][0x190], R26 ;  /* 0x0000640016167a25 */ /* 0x000fc800078e001a */
[----:B------:R-:W-:Y:S01]  /*16a0*/  IMAD R11, R6, c[0x0][0x1bc], R11 ;  /* 0x00006f00060b7a24 */ /* 0x000fe200078e020b */
[----:B------:R-:W-:Y:S01]  /*16b0*/  LEA R8, P1, R22, c[0x0][0x160], 0x1 ;  /* 0x0000580016087a11 */ /* 0x000fe200078208ff */
[----:B------:R-:W-:-:S04]  /*16c0*/  IMAD.WIDE.U32 R16, R6, c[0x0][0x1b8], R16 ;  /* 0x00006e0006107a25 */ /* 0x000fc800078e0010 */
[----:B------:R-:W-:Y:S02]  /*16d0*/  IMAD.IADD R13, R21, 0x1, R13 ;  /* 0x00000001150d7824 */ /* 0x000fe400078e020d */
[----:B------:R-:W-:Y:S02]  /*16e0*/  IMAD.IADD R0, R0, 0x1, -R7 ;  /* 0x0000000100007824 */ /* 0x000fe400078e0a07 */
[----:B------:R-:W-:Y:S01]  /*16f0*/  IMAD.IADD R9, R23, 0x1, R9 ;  /* 0x0000000117097824 */ /* 0x000fe200078e0209 */
[----:B------:R-:W-:Y:S01]  /*1700*/  LEA.HI.X R125, R20, c[0x0][0x16c], R13, 0x1, P0 ;  /* 0x00005b00147d7a11 */ /* 0x000fe200000f0c0d */
[----:B------:R-:W-:Y:S02]  /*1710*/  IMAD.MOV.U32 R7, RZ, RZ, c[0x0][0x190] ;  /* 0x00006400ff077624 */ /* 0x000fe400078e00ff */
[----:B------:R-:W-:Y:S01]  /*1720*/  IMAD.IADD R17, R17, 0x1, R11 ;  /* 0x0000000111117824 */ /* 0x000fe200078e020b */
[----:B------:R-:W-:Y:S01]  /*1730*/  LEA.HI.X R9, R22, c[0x0][0x164], R9, 0x1, P1 ;  /* 0x0000590016097a11 */ /* 0x000fe200008f0c09 */
[----:B------:R-:W-:Y:S01]  /*1740*/  IMAD.IADD R117, R14, 0x1, -R117 ;  /* 0x000000010e757824 */ /* 0x000fe200078e0a75 */
[----:B------:R-:W-:Y:S01]  /*1750*/  LEA R14, P0, R7, R8, 0x6 ;  /* 0x00000008070e7211 */ /* 0x000fe200078030ff */
[----:B------:R-:W-:Y:S01]  /*1760*/  IMAD.MOV.U32 R11, RZ, RZ, c[0x0][0x194] ;  /* 0x00006500ff0b7624 */ /* 0x000fe200078e00ff */
[----:B------:R-:W-:Y:S01]  /*1770*/  LOP3.LUT P1, RZ, R0, 0x2, RZ, 0xc0, !PT ;  /* 0x0000000200ff7812 */ /* 0x000fe2000782c0ff */
[----:B------:R-:W-:-:S02]  /*1780*/  IMAD.MOV.U32 R6, RZ, RZ, 0x6 ;  /* 0x00000006ff067424 */ /* 0x000fc400078e00ff */
[----:B------:R-:W-:Y:S01]  /*1790*/  IMAD.SHL.U32 R116, R10, 0x2, RZ ;  /* 0x000000020a747824 */ /* 0x000fe200078e00ff */
[----:B------:R-:W-:Y:S01]  /*17a0*/  LEA.HI.X R15, R7, R9, R11, 0x6, P0 ;  /* 0x00000009070f7211 */ /* 0x000fe200000f340b */
[----:B------:R-:W-:Y:S01]  /*17b0*/  IMAD.SHL.U32 R7, R119, 0x40, RZ ;  /* 0x0000004077077824 */ /* 0x000fe200078e00ff */
[----:B------:R-:W-:Y:S01]  /*17c0*/  SHF.L.U64.HI R114, R89, R6, c[0x0][0x19c] ;  /* 0x0000670059727619 */ /* 0x000fe20000010206 */
[----:B------:R-:W-:Y:S01]  /*17d0*/  IMAD.SHL.U32 R93, R4, 0x20, RZ ;  /* 0x00000020045d7824 */ /* 0x000fe200078e00ff */
[----:B------:R-:W-:Y:S01]  /*17e0*/  IADD3 R12, P0, R91, R124, RZ ;  /* 0x0000007c5b0c7210 */ /* 0x000fe20007f1e0ff */
[----:B------:R-:W-:Y:S01]  /*17f0*/  @!PT LDS RZ, [RZ] ;  /* 0x00000000fffff984 */ /* 0x000fe20000000800 */
[----:B------:R-:W-:Y:S01]  /*1800*/  @!PT LDS RZ, [RZ] ;  /* 0x00000000fffff984 */ /* 0x000fe20000000800 */
[----:B------:R-:W-:Y:S01]  /*1810*/  @!PT LDS RZ, [RZ] ;  /* 0x00000000fffff984 */ /* 0x000fe20000000800 */
[----:B------:R1:W-:Y:S01]  /*1820*/  LDGSTS.E.BYPASS.LTC128B.128 [R116], [R8.64] ;  /* 0x0000000008747fae */ /* 0x0003e2000b901d4a */
[----:B------:R-:W-:Y:S02]  /*1830*/  IMAD.SHL.U32 R4, R2, 0x8, RZ ;  /* 0x0000000802047824 */ /* 0x000fe400078e00ff */
[----:B------:R-:W-:Y:S01]  /*1840*/  IMAD R10, R5, c[0x0][0x1a0], RZ ;  /* 0x00006800050a7a24 */ /* 0x000fe200078e02ff */
[----:B------:R1:W-:Y:S01]  /*1850*/  LDGSTS.E.BYPASS.LTC128B.128 [R116+0x1000], [R8.64+0x40] ;  /* 0x0100004008747fae */ /* 0x0003e2000b901d4a */
[----:B------:R-:W-:Y:S01]  /*1860*/  IMAD.X R13, R114, 0x1, R125, P0 ;  /* 0x00000001720d7824 */ /* 0x000fe200000e067d */
[----:B------:R-:W-:Y:S01]  /*1870*/  LOP3.LUT R93, R93, 0xffffff00, RZ, 0xc0, !PT ;  /* 0xffffff005d5d7812 */ /* 0x000fe200078ec0ff */
[C---:B------:R-:W-:Y:S01]  /*1880*/  IMAD R5, R3.reuse, c[0x0][0x1a4], R10 ;  /* 0x0000690003057a24 */ /* 0x040fe200078e020a */
[----:B------:R1:W-:Y:S01]  /*1890*/  LDGSTS.E.BYPASS.LTC128B.128 [R116+0x2000], [R8.64+0x80] ;  /* 0x0200008008747fae */ /* 0x0003e2000b901d4a */
[----:B------:R-:W-:-:S03]  /*18a0*/  IMAD.WIDE.U32 R16, R3, c[0x0][0x1a0], R16 ;  /* 0x0000680003107a25 */ /* 0x000fc600078e0010 */
[----:B------:R2:W-:Y:S01]  /*18b0*/  LDGSTS.E.BYPASS.LTC128B.128 [R116+0x800], [R14.64] ;  /* 0x008000000e747fae */ /* 0x0005e2000b901d4a */
[----:B------:R-:W-:Y:S01]  /*18c0*/  IMAD.IADD R94, R19, 0x1, -R94 ;  /* 0x00000001135e7824 */ /* 0x000fe200078e0a5e */
[----:B------:R-:W-:Y:S01]  /*18d0*/  LEA R126, P0, R16, c[0x0][0x170], 0x1 ;  /* 0x00005c00107e7a11 */ /* 0x000fe200078008ff */
[----:B------:R-:W-:Y:S01]  /*18e0*/  IMAD R2, R2, 0x8, R117 ;  /* 0x0000000802027824 */ /* 0x000fe200078e0275 */
[----:B------:R2:W-:Y:S01]  /*18f0*/  LDGSTS.E.BYPASS.LTC128B.128 [R116+0x1800], [R14.64+0x40] ;  /* 0x018000400e747fae */ /* 0x0005e2000b901d4a */
[C---:B------:R-:W-:Y:S02]  /*1900*/  IMAD R99, R96.reuse, 0x10, R99 ;  /* 0x0000001060637824 */ /* 0x040fe400078e0263 */
[----:B------:R-:W-:Y:S01]  /*1910*/  IMAD.IADD R129, R96, 0x1, -R129 ;  /* 0x0000000160817824 */ /* 0x000fe200078e0a81 */
[----:B------:R2:W-:Y:S04]  /*1920*/  LDGSTS.E.BYPASS.LTC128B.128 [R116+0x2800], [R14.64+0x80] ;  /* 0x028000800e747fae */ /* 0x0005e8000b901d4a */
[----:B------:R3:W-:Y:S04]  /*1930*/  LDGSTS.E.BYPASS.LTC128B.128 [R116+0x3000], [R124.64] ;  /* 0x030000007c747fae */ /* 0x0007e8000b901d4a */
[----:B------:R3:W-:Y:S04]  /*1940*/  LDGSTS.E.BYPASS.LTC128B.128 [R116+0x4000], [R124.64+0x40] ;  /* 0x040000407c747fae */ /* 0x0007e8000b901d4a */
[----:B------:R3:W-:Y:S01]  /*1950*/  LDGSTS.E.BYPASS.LTC128B.128 [R116+0x5000], [R124.64+0x80] ;  /* 0x050000807c747fae */ /* 0x0007e2000b901d4a */
[----:B-1----:R-:W-:-:S03]  /*1960*/  LOP3.LUT R8, R7, 0xc0, RZ, 0xc0, !PT ;  /* 0x000000c007087812 */ /* 0x002fc600078ec0ff */
[----:B------:R2:W-:Y:S01]  /*1970*/  LDGSTS.E.BYPASS.LTC128B.128 [R116+0x3800], [R12.64] ;  /* 0x038000000c747fae */ /* 0x0005e2000b901d4a */
[----:B------:R-:W-:Y:S02]  /*1980*/  IMAD.SHL.U32 R7, R0, 0x40, RZ ;  /* 0x0000004000077824 */ /* 0x000fe400078e00ff */
[----:B------:R-:W-:Y:S01]  /*1990*/  IMAD.SHL.U32 R9, R118, 0x8, RZ ;  /* 0x0000000876097824 */ /* 0x000fe200078e00ff */
[----:B------:R2:W-:Y:S02]  /*19a0*/  LDGSTS.E.BYPASS.LTC128B.128 [R116+0x4800], [R12.64+0x40] ;  /* 0x048000400c747fae */ /* 0x0005e4000b901d4a */
[----:B------:R-:W-:Y:S02]  /*19b0*/  LOP3.LUT R7, R7, 0xc0, RZ, 0xc0, !PT ;  /* 0x000000c007077812 */ /* 0x000fe400078ec0ff */
[----:B------:R2:W-:Y:S01]  /*19c0*/  LDGSTS.E.BYPASS.LTC128B.128 [R116+0x5800], [R12.64+0x80] ;  /* 0x058000800c747fae */ /* 0x0005e2000b901d4a */
[----:B------:R-:W-:Y:S02]  /*19d0*/  LOP3.LUT R9, R8, 0x8, R9, 0xf8, !PT ;  /* 0x0000000808097812 */ /* 0x000fe400078ef809 */
[----:B------:R-:W-:Y:S01]  /*19e0*/  SHF.R.U32.HI R8, RZ, 0x3, R8 ;  /* 0x00000003ff087819 */ /* 0x000fe20000011608 */
[----:B------:R-:W0:Y:S01]  /*19f0*/  LDGDEPBAR ;  /* 0x00000000000079af */ /* 0x000e220000000000 */
[----:B------:R-:W-:-:S02]  /*1a00*/  LOP3.LUT R4, R7, 0x8, R4, 0xf8, !PT ;  /* 0x0000000807047812 */ /* 0x000fc400078ef804 */
[----:B------:R-:W-:Y:S02]  /*1a10*/  SHF.R.U32.HI R7, RZ, 0x3, R7 ;  /* 0x00000003ff077819 */ /* 0x000fe40000011607 */
[----:B------:R-:W-:Y:S01]  /*1a20*/  LOP3.LUT R3, R9, R8, RZ, 0x3c, !PT ;  /* 0x0000000809037212 */ /* 0x000fe200078e3cff */
[----:B------:R-:W-:Y:S01]  /*1a30*/  IMAD.IADD R9, R17, 0x1, R5 ;  /* 0x0000000111097824 */ /* 0x000fe200078e0205 */
[----:B------:R-:W-:Y:S01]  /*1a40*/  LOP3.LUT R92, R4, R7, RZ, 0x3c, !PT ;  /* 0x00000007045c7212 */ /* 0x000fe200078e3cff */
[----:B------:R-:W-:Y:S02]  /*1a50*/  IMAD.MOV.U32 R5, RZ, RZ, c[0x0][0x1a0] ;  /* 0x00006800ff057624 */ /* 0x000fe400078e00ff */
[----:B------:R-:W-:Y:S01]  /*1a60*/  IMAD R7, R96, 0x200, R93 ;  /* 0x0000020060077824 */ /* 0x000fe200078e025d */
[----:B------:R-:W-:Y:S01]  /*1a70*/  LEA.HI.X R127, R16, c[0x0][0x174], R9, 0x1, P0 ;  /* 0x00005d00107f7a11 */ /* 0x000fe200000f0c09 */
[----:B------:R-:W-:Y:S01]  /*1a80*/  IMAD.U32 R2, R2, 0x20, R3 ;  /* 0x0000002002027824 */ /* 0x000fe200078e0003 */
[C---:B------:R-:W-:Y:S01]  /*1a90*/  SHF.L.U64.HI R115, R5.reuse, R6, c[0x0][0x1a4] ;  /* 0x0000690005737619 */ /* 0x040fe20000010206 */
[----:B------:R-:W-:Y:S01]  /*1aa0*/  IMAD R7, R94, 0x20, R7 ;  /* 0x000000205e077824 */ /* 0x000fe200078e0207 */
[----:B------:R-:W-:Y:S01]  /*1ab0*/  LEA R4, P0, R5, R126, 0x6 ;  /* 0x0000007e05047211 */ /* 0x000fe200078030ff */
[C---:B------:R-:W-:Y:S01]  /*1ac0*/  IMAD.SHL.U32 R100, R2.reuse, 0x2, RZ ;  /* 0x0000000202647824 */ /* 0x040fe200078e00ff */
[----:B------:R-:W-:Y:S01]  /*1ad0*/  LEA R111, R2, 0x3000, 0x1 ;  /* 0x00003000026f7811 */ /* 0x000fe200078e08ff */
[----:B------:R-:W-:-:S02]  /*1ae0*/  IMAD.IADD R112, R92, 0x1, R7 ;  /* 0x000000015c707824 */ /* 0x000fc400078e0207 */
[----:B------:R-:W-:Y:S01]  /*1af0*/  IMAD.X R5, R115, 0x1, R127, P0 ;  /* 0x0000000173057824 */ /* 0x000fe200000e067f */
[----:B------:R-:W-:Y:S01]  /*1b00*/  LOP3.LUT P0, RZ, R119, 0x2, RZ, 0xc0, !PT ;  /* 0x0000000277ff7812 */ /* 0x000fe2000780c0ff */
[----:B------:R-:W-:Y:S01]  /*1b10*/  IMAD.SHL.U32 R112, R112, 0x2, RZ ;  /* 0x0000000270707824 */ /* 0x000fe200078e00ff */
[----:B------:R-:W-:-:S04]  /*1b20*/  DEPBAR.LE SB0, 0x0 ;  /* 0x000080000000791a */ /* 0x000fc80000000000 */
[----:B------:R-:W-:Y:S01]  /*1b30*/  BAR.SYNC.DEFER_BLOCKING 0x0 ;  /* 0x0000000000007b1d */ /* 0x000fe20000010000 */
[----:B------:R-:W-:Y:S02]  /*1b40*/  IMAD.MOV.U32 R3, RZ, RZ, 0x20 ;  /* 0x00000020ff037424 */ /* 0x000fe400078e00ff */
[----:B------:R-:W-:-:S03]  /*1b50*/  IMAD.MOV.U32 R121, RZ, RZ, R127 ;  /* 0x000000ffff797224 */ /* 0x000fc600078e007f */
[C---:B------:R-:W-:Y:S02]  /*1b60*/  SEL R0, R3.reuse, 0xffffffe0, !P0 ;  /* 0xffffffe003007807 */ /* 0x040fe40004000000 */
[----:B------:R-:W-:-:S03]  /*1b70*/  SEL R3, R3, 0xffffffe0, !P1 ;  /* 0xffffffe003037807 */ /* 0x000fc60004800000 */
[----:B------:R-:W-:Y:S02]  /*1b80*/  IMAD.IADD R109, R111, 0x1, R0 ;  /* 0x000000016f6d7824 */ /* 0x000fe400078e0200 */
[----:B------:R-:W-:Y:S01]  /*1b90*/  IMAD.IADD R110, R112, 0x1, R3 ;  /* 0x00000001706e7824 */ /* 0x000fe200078e0203 */
        /* <DEDUP_REMOVED lines=11> */
[----:B------:R-:W-:Y:S04]  /*1c50*/  LDSM.16.M88.4 R76, [R110] ;  /* 0x000000006e4c783b */ /* 0x000fe80000000200 */
[----:B------:R-:W4:Y:S04]  /*1c60*/  LDSM.16.M88.4 R40, [R100+0x3400] ;  /* 0x003400006428783b */ /* 0x000f280000000200 */
[----:B------:R-:W-:Y:S04]  /*1c70*/  LDSM.16.M88.4 R48, [R112+0x1000] ;  /* 0x001000007030783b */ /* 0x000fe80000000200 */
[----:B------:R-:W-:Y:S04]  /*1c80*/  LDSM.16.M88.4 R8, [R100+0x4000] ;  /* 0x004000006408783b */ /* 0x000fe80000000200 */
[----:B-1----:R-:W1:Y:S04]  /*1c90*/  LDSM.16.M88.4 R4, [R109] ;  /* 0x000000006d04783b */ /* 0x002e680000000200 */
[----:B------:R-:W5:Y:S04]  /*1ca0*/  LDSM.16.M88.4 R16, [R109+0x400] ;  /* 0x000400006d10783b */ /* 0x000f680000000200 */
[----:B------:R-:W3:Y:S04]  /*1cb0*/  LDSM.16.M88.4 R60, [R100+0x3800] ;  /* 0x00380000643c783b */ /* 0x000ee80000000200 */
[----:B------:R-:W-:Y:S04]  /*1cc0*/  LDSM.16.M88.4 R36, [R110+0x1000] ;  /* 0x001000006e24783b */ /* 0x000fe80000000200 */
[----:B------:R-:W-:Y:S01]  /*1cd0*/  LDSM.16.M88.4 R84, [R100+0x4400] ;  /* 0x004400006454783b */ /* 0x000fe20000000200 */
[C---:B--2---:R-:W-:Y:S03]  /*1ce0*/  HMMA.16816.F32.BF16 R12, R52.reuse, R20, RZ ;  /* 0x00000014340c723c */ /* 0x044fe600000418ff */
[----:B------:R-:W-:Y:S04]  /*1cf0*/  LDSM.16.M88.4 R72, [R109+0x800] ;  /* 0x000800006d48783b */ /* 0x000fe80000000200 */
[----:B------:R-:W-:Y:S01]  /*1d00*/  LDSM.16.M88.4 R80, [R100+0x5000] ;  /* 0x005000006450783b */ /* 0x000fe20000000200 */
[C---:B------:R-:W-:Y:S03]  /*1d10*/  HMMA.16816.F32.BF16 R20, R52.reuse, R22, RZ ;  /* 0x000000163414723c */ /* 0x040fe600000418ff */
[----:B------:R-:W-:Y:S04]  /*1d20*/  LDSM.16.M88.4 R24, [R100+0x3c00] ;  /* 0x003c00006418783b */ /* 0x000fe80000000200 */
[----:B------:R-:W-:Y:S01]  /*1d30*/  LDSM.16.M88.4 R32, [R109+0x1400] ;  /* 0x001400006d20783b */ /* 0x000fe20000000200 */
[----:B----4-:R-:W-:Y:S03]  /*1d40*/  HMMA.16816.F32.BF16 R28, R52, R40, RZ ;  /* 0x00000028341c723c */ /* 0x010fe600000418ff */
[----:B------:R-:W-:Y:S04]  /*1d50*/  LDSM.16.M88.4 R44, [R100+0x4800] ;  /* 0x00480000642c783b */ /* 0x000fe80000000200 */
[----:B------:R-:W-:Y:S01]  /*1d60*/  LDSM.16.M88.4 R68, [R109+0xc00] ;  /* 0x000c00006d44783b */ /* 0x000fe20000000200 */
[C---:B-1----:R-:W-:Y:S03]  /*1d70*/  HMMA.16816.F32.BF16 R12, R76.reuse, R4, R12 ;  /* 0x000000044c0c723c */ /* 0x042fe6000004180c */
[----:B------:R-:W0:Y:S05]  /*1d80*/  LDGDEPBAR ;  /* 0x00000000000079af */ /* 0x000e2a0000000000 */
[----:B------:R-:W-:Y:S01]  /*1d90*/  HMMA.16816.F32.BF16 R20, R76, R6, R20 ;  /* 0x000000064c14723c */ /* 0x000fe20000041814 */
[----:B------:R-:W1:Y:S07]  /*1da0*/  LDSM.16.M88.4 R4, [R109+0x1000] ;  /* 0x001000006d04783b */ /* 0x000e6e0000000200 */
[----:B------:R-:W-:Y:S08]  /*1db0*/  HMMA.16816.F32.BF16 R40, R52, R42, RZ ;  /* 0x0000002a3428723c */ /* 0x000ff000000418ff */
[C---:B------:R-:W-:Y:S08]  /*1dc0*/  HMMA.16816.F32.BF16 R12, R48.reuse, R8, R12 ;  /* 0x00000008300c723c */ /* 0x040ff0000004180c */
[----:B------:R-:W-:Y:S01]  /*1dd0*/  HMMA.16816.F32.BF16 R20, R48, R10, R20 ;  /* 0x0000000a3014723c */ /* 0x000fe20000041814 */
[----:B------:R-:W2:Y:S07]  /*1de0*/  LDSM.16.M88.4 R8, [R112+0x2000] ;  /* 0x002000007008783b */ /* 0x000eae0000000200 */
[----:B-----5:R-:W-:Y:S08]  /*1df0*/  HMMA.16816.F32.BF16 R28, R76, R16, R28 ;  /* 0x000000104c1c723c */ /* 0x020ff0000004181c */
[----:B---3--:R-:W-:Y:S08]  /*1e00*/  HMMA.16816.F32.BF16 R64, R52, R60, RZ ;  /* 0x0000003c3440723c */ /* 0x008ff000000418ff */
[----:B-1----:R-:W-:Y:S08]  /*1e10*/  HMMA.16816.F32.BF16 R12, R36, R4, R12 ;  /* 0x00000004240c723c */ /* 0x002ff0000004180c */
[----:B------:R-:W-:Y:S01]  /*1e20*/  HMMA.16816.F32.BF16 R40, R76, R18, R40 ;  /* 0x000000124c28723c */ /* 0x000fe20000041828 */
[----:B------:R-:W-:Y:S07]  /*1e30*/  LDSM.16.M88.4 R16, [R109+0x2000] ;  /* 0x002000006d10783b */ /* 0x000fee0000000200 */
[----:B------:R-:W-:Y:S01]  /*1e40*/  HMMA.16816.F32.BF16 R20, R36, R6, R20 ;  /* 0x000000062414723c */ /* 0x000fe20000041814 */
[----:B------:R-:W1:Y:S07]  /*1e50*/  LDSM.16.M88.4 R4, [R110+0x2000] ;  /* 0x002000006e04783b */ /* 0x000e6e0000000200 */
[----:B------:R-:W-:Y:S08]  /*1e60*/  HMMA.16816.F32.BF16 R60, R52, R62, RZ ;  /* 0x0000003e343c723c */ /* 0x000ff000000418ff */
[----:B------:R-:W-:Y:S08]  /*1e70*/  HMMA.16816.F32.BF16 R28, R48, R84, R28 ;  /* 0x00000054301c723c */ /* 0x000ff0000004181c */
[----:B------:R-:W-:Y:S08]  /*1e80*/  HMMA.16816.F32.BF16 R64, R76, R72, R64 ;  /* 0x000000484c40723c */ /* 0x000ff00000041840 */
[----:B--2---:R-:W-:Y:S08]  /*1e90*/  HMMA.16816.F32.BF16 R12, R8, R80, R12 ;  /* 0x00000050080c723c */ /* 0x004ff0000004180c */
[----:B------:R-:W-:Y:S08]  /*1ea0*/  HMMA.16816.F32.BF16 R40, R48, R86, R40 ;  /* 0x000000563028723c */ /* 0x000ff00000041828 */
[C---:B------:R-:W-:Y:S08]  /*1eb0*/  HMMA.16816.F32.BF16 R56, R52.reuse, R24, RZ ;  /* 0x000000183438723c */ /* 0x040ff000000418ff */
[----:B------:R-:W-:Y:S01]  /*1ec0*/  HMMA.16816.F32.BF16 R52, R52, R26, RZ ;  /* 0x0000001a3434723c */ /* 0x000fe200000418ff */
[----:B------:R-:W2:Y:S07]  /*1ed0*/  LDSM.16.M88.4 R24, [R100+0x5400] ;  /* 0x005400006418783b */ /* 0x000eae0000000200 */
[----:B------:R-:W-:Y:S01]  /*1ee0*/  HMMA.16816.F32.BF16 R60, R76, R74, R60 ;  /* 0x0000004a4c3c723c */ /* 0x000fe2000004183c */
[----:B------:R-:W3:Y:S07]  /*1ef0*/  LDSM.16.M88.4 R72, [R109+0x1800] ;  /* 0x001800006d48783b */ /* 0x000eee0000000200 */
[----:B------:R-:W-:Y:S08]  /*1f00*/  HMMA.16816.F32.BF16 R20, R8, R82, R20 ;  /* 0x000000520814723c */ /* 0x000ff00000041814 */
[----:B------:R-:W-:Y:S08]  /*1f10*/  HMMA.16816.F32.BF16 R28, R36, R32, R28 ;  /* 0x00000020241c723c */ /* 0x000ff0000004181c */
[----:B------:R-:W-:Y:S08]  /*1f20*/  HMMA.16816.F32.BF16 R64, R48, R44, R64 ;  /* 0x0000002c3040723c */ /* 0x000ff00000041840 */
[----:B-1----:R-:W-:Y:S08]  /*1f30*/  HMMA.16816.F32.BF16 R12, R4, R16, R12 ;  /* 0x00000010040c723c */ /* 0x002ff0000004180c */
[----:B------:R-:W-:Y:S01]  /*1f40*/  HMMA.16816.F32.BF16 R40, R36, R34, R40 ;  /* 0x000000222428723c */ /* 0x000fe20000041828 */
[----:B------:R-:W1:Y:S07]  /*1f50*/  LDSM.16.M88.4 R32, [R100+0x4c00] ;  /* 0x004c00006420783b */ /* 0x000e6e0000000200 */
[----:B------:R-:W-:Y:S01]  /*1f60*/  HMMA.16816.F32.BF16 R80, R76, R68, R56 ;  /* 0x000000444c50723c */ /* 0x000fe20000041838 */
[----:B------:R-:W4:Y:S07]  /*1f70*/  LDSM.16.M88.4 R56, [R109+0x2400] ;  /* 0x002400006d38783b */ /* 0x000f2e0000000200 */
[----:B------:R-:W-:Y:S01]  /*1f80*/  HMMA.16816.F32.BF16 R20, R4, R18, R20 ;  /* 0x000000120414723c */ /* 0x000fe20000041814 */
[----:B------:R-:W5:Y:S01]  /*1f90*/  LDSM.16.M88.4 R16, [R100+0x5800] ;  /* 0x005800006410783b */ /* 0x000f620000000200 */
[----:B------:R-:W-:-:S02]  /*1fa0*/  FMUL.FTZ R0, R12, c[0x0][0x2ec] ;  /* 0x0000bb000c007a20 */ /* 0x000fc40000410000 */
[----:B------:R-:W-:Y:S02]  /*1fb0*/  FMUL.FTZ R44, R13, c[0x0][0x2ec] ;  /* 0x0000bb000d2c7a20 */ /* 0x000fe40000410000 */
[----:B------:R-:W-:Y:S02]  /*1fc0*/  FMUL.FTZ R2, R14, c[0x0][0x2ec] ;  /* 0x0000bb000e027a20 */ /* 0x000fe40000410000 */
[----:B------:R-:W-:Y:S01]  /*1fd0*/  HMMA.16816.F32.BF16 R52, R76, R70, R52 ;  /* 0x000000464c34723c */ /* 0x000fe20000041834 */
[----:B------:R-:W-:Y:S01]  /*1fe0*/  FMUL.FTZ R45, R15, c[0x0][0x2ec] ;  /* 0x0000bb000f2d7a20 */ /* 0x000fe20000410000 */
[----:B------:R-:W1:Y:S01]  /*1ff0*/  MUFU.TANH R44, R44 ;  /* 0x0000002c002c7308 */ /* 0x000e620000002400 */
[----:B------:R-:W4:Y:S05]  /*2000*/  LDSM.16.M88.4 R12, [R109+0x1c00] ;  /* 0x001c00006d0c783b */ /* 0x000f2a0000000200 */
[----:B--2---:R-:W-:Y:S02]  /*2010*/  HMMA.16816.F32.BF16 R28, R8, R24, R28 ;  /* 0x00000018081c723c */ /* 0x004fe4000004181c */
[----:B------:R-:W-:Y:S06]  /*2020*/  MUFU.TANH R45, R45 ;  /* 0x0000002d002d7308 */ /* 0x000fec0000002400 */
[----:B---3--:R-:W-:Y:S01]  /*2030*/  HMMA.16816.F32.BF16 R64, R36, R72, R64 ;  /* 0x000000482440723c */ /* 0x008fe20000041840 */
[----:B------:R-:W-:Y:S01]  /*2040*/  FMUL.FTZ R20, R20, c[0x0][0x2ec] ;  /* 0x0000bb0014147a20 */ /* 0x000fe20000410000 */
[----:B------:R-:W-:Y:S01]  /*2050*/  MUFU.TANH R0, R0 ;  /* 0x0000000000007308 */ /* 0x000fe20000002400 */
[----:B------:R-:W-:-:S05]  /*2060*/  FMUL.FTZ R21, R21, c[0x0][0x2ec] ;  /* 0x0000bb0015157a20 */ /* 0x000fca0000410000 */
[----:B------:R-:W-:Y:S02]  /*2070*/  HMMA.16816.F32.BF16 R60, R48, R46, R60 ;  /* 0x0000002e303c723c */ /* 0x000fe4000004183c */
[----:B------:R-:W2:Y:S06]  /*2080*/  MUFU.TANH R46, R21 ;  /* 0x00000015002e7308 */ /* 0x000eac0000002400 */
[----:B------:R-:W-:Y:S01]  /*2090*/  HMMA.16816.F32.BF16 R40, R8, R26, R40 ;  /* 0x0000001a0828723c */ /* 0x000fe20000041828 */
[----:B------:R-:W3:Y:S01]  /*20a0*/  LDSM.16.M88.4 R24, [R109+0x2800] ;  /* 0x002800006d18783b */ /* 0x000ee20000000200 */
[----:B------:R-:W-:Y:S06]  /*20b0*/  MUFU.TANH R2, R2 ;  /* 0x0000000200027308 */ /* 0x000fec0000002400 */
[C---:B-1----:R-:W-:Y:S07]  /*20c0*/  HMMA.16816.F32.BF16 R80, R48.reuse, R32, R80 ;  /* 0x000000203050723c */ /* 0x042fee0000041850 */
[----:B------:R-:W-:Y:S01]  /*20d0*/  FMUL.FTZ R32, R22, c[0x0][0x2ec] ;  /* 0x0000bb0016207a20 */ /* 0x000fe20000410000 */
[----:B------:R-:W-:Y:S01]  /*20e0*/  HMMA.16816.F32.BF16 R52, R48, R34, R52 ;  /* 0x000000223034723c */ /* 0x000fe20000041834 */
[----:B------:R-:W-:-:S04]  /*20f0*/  IMAD R33, R94, 0x20, R93 ;  /* 0x000000205e217824 */ /* 0x000fc800078e025d */
[----:B------:R-:W-:Y:S01]  /*2100*/  MUFU.TANH R32, R32 ;  /* 0x0000002000207308 */ /* 0x000fe20000002400 */
[----:B------:R-:W-:Y:S02]  /*2110*/  IMAD.IADD R108, R92, 0x1, R33 ;  /* 0x000000015c6c7824 */ /* 0x000fe400078e0221 */
[----:B----4-:R-:W-:Y:S05]  /*2120*/  HMMA.16816.F32.BF16 R28, R4, R56, R28 ;  /* 0x00000038041c723c */ /* 0x010fea000004181c */
[----:B------:R1:W4:Y:S03]  /*2130*/  MUFU.TANH R56, R20 ;  /* 0x0000001400387308 */ /* 0x0003260000002400 */
[----:B-----5:R-:W-:Y:S07]  /*2140*/  HMMA.16816.F32.BF16 R64, R8, R16, R64 ;  /* 0x000000100840723c */ /* 0x020fee0000041840 */
[----:B------:R-:W-:Y:S01]  /*2150*/  FMUL.FTZ R16, R23, c[0x0][0x2ec] ;  /* 0x0000bb0017107a20 */ /* 0x000fe20000410000 */
[C---:B------:R-:W-:Y:S01]  /*2160*/  HMMA.16816.F32.BF16 R60, R36.reuse, R74, R60 ;  /* 0x0000004a243c723c */ /* 0x040fe2000004183c */
[----:B-1----:R-:W1:Y:S04]  /*2170*/  LDSM.16.M88.4 R20, [R100+0x5c00] ;  /* 0x005c00006414783b */ /* 0x002e680000000200 */
[----:B------:R-:W5:Y:S03]  /*2180*/  MUFU.TANH R16, R16 ;  /* 0x0000001000107308 */ /* 0x000f660000002400 */
[----:B------:R-:W-:Y:S01]  /*2190*/  HMMA.16816.F32.BF16 R80, R36, R12, R80 ;  /* 0x0000000c2450723c */ /* 0x000fe20000041850 */
[----:B------:R-:W-:-:S02]  /*21a0*/  FMUL.FTZ R17, R28, c[0x0][0x2ec] ;  /* 0x0000bb001c117a20 */ /* 0x000fc40000410000 */
[----:B------:R-:W-:Y:S02]  /*21b0*/  FMUL.FTZ R28, R29, c[0x0][0x2ec] ;  /* 0x0000bb001d1c7a20 */ /* 0x000fe40000410000 */
[----:B------:R-:W-:Y:S02]  /*21c0*/  FMUL.FTZ R29, R30, c[0x0][0x2ec] ;  /* 0x0000bb001e1d7a20 */ /* 0x000fe40000410000 */
[----:B------:R-:W-:Y:S01]  /*21d0*/  FMUL.FTZ R30, R31, c[0x0][0x2ec] ;  /* 0x0000bb001f1e7a20 */ /* 0x000fe20000410000 */
[----:B------:R-:W-:Y:S01]  /*21e0*/  HMMA.16816.F32.BF16 R52, R36, R14, R52 ;  /* 0x0000000e2434723c */ /* 0x000fe20000041834 */
[----:B------:R-:W2:Y:S01]  /*21f0*/  LDSM.16.M88.4 R12, [R109+0x2c00] ;  /* 0x002c00006d0c783b */ /* 0x000ea20000000200 */
[----:B------:R-:W-:Y:S01]  /*2200*/  MUFU.TANH R17, R17 ;  /* 0x0000001100117308 */ /* 0x000fe20000002400 */
[----:B------:R-:W-:-:S05]  /*2210*/  DEPBAR.LE SB0, 0x0 ;  /* 0x000080000000791a */ /* 0x000fca0000000000 */
[----:B------:R-:W-:Y:S02]  /*2220*/  HMMA.16816.F32.BF16 R60, R8, R18, R60 ;  /* 0x00000012083c723c */ /* 0x000fe4000004183c */
[----:B------:R-:W1:Y:S06]  /*2230*/  MUFU.TANH R30, R30 ;  /* 0x0000001e001e7308 */ /* 0x000e6c0000002400 */
[C---:B---3--:R-:W-:Y:S02]  /*2240*/  HMMA.16816.F32.BF16 R64, R4.reuse, R24, R64 ;  /* 0x000000180440723c */ /* 0x048fe40000041840 */
[----:B------:R-:W3:Y:S05]  /*2250*/  MUFU.TANH R29, R29 ;  /* 0x0000001d001d7308 */ /* 0x000eea0000002400 */
[----:B------:R-:W-:Y:S01]  /*2260*/  LOP3.LUT R25, R97, 0xffffffe0, RZ, 0xc0, !PT ;  /* 0xffffffe061197812 */ /* 0x000fe200078ec0ff */
[----:B------:R-:W-:Y:S02]  /*2270*/  HMMA.16816.F32.BF16 R40, R4, R58, R40 ;  /* 0x0000003a0428723c */ /* 0x000fe40000041828 */
[----:B------:R-:W2:Y:S02]  /*2280*/  MUFU.TANH R28, R28 ;  /* 0x0000001c001c7308 */ /* 0x000ea40000002400 */
[----:B------:R-:W-:-:S02]  /*2290*/  IMAD.IADD R25, R98, 0x1, -R25 ;  /* 0x0000000162197824 */ /* 0x000fc400078e0a19 */
[----:B------:R-:W-:Y:S02]  /*22a0*/  IMAD.SHL.U32 R98, R98, 0x2, RZ ;  /* 0x0000000262627824 */ /* 0x000fe400078e00ff */
[----:B-1----:R-:W-:Y:S01]  /*22b0*/  HMMA.16816.F32.BF16 R80, R8, R20, R80 ;  /* 0x000000140850723c */ /* 0x002fe20000041850 */
[----:B------:R-:W-:-:S04]  /*22c0*/  SHF.R.S32.HI R128, RZ, 0x1f, R25 ;  /* 0x0000001fff807819 */ /* 0x000fc80000011419 */
[----:B------:R-:W-:Y:S02]  /*22d0*/  LEA.HI R128, R128, R25, RZ, 0x2 ;  /* 0x0000001980807211 */ /* 0x000fe400078f10ff */
[----:B------:R-:W-:Y:S01]  /*22e0*/  IADD3 R20, R88, -0x1, RZ ;  /* 0xffffffff58147810 */ /* 0x000fe20007ffe0ff */
[----:B------:R-:W-:Y:S01]  /*22f0*/  HMMA.16816.F32.BF16 R52, R8, R22, R52 ;  /* 0x000000160834723c */ /* 0x000fe20000041834 */
[----:B------:R-:W-:Y:S01]  /*2300*/  SHF.R.S32.HI R128, RZ, 0x2, R128 ;  /* 0x00000002ff807819 */ /* 0x000fe20000011480 */
[----:B------:R-:W-:Y:S01]  /*2310*/  FMUL.FTZ R35, R64, c[0x0][0x2ec] ;  /* 0x0000bb0040237a20 */ /* 0x000fe20000410000 */
[C---:B------:R-:W-:Y:S01]  /*2320*/  ISETP.GT.AND P0, PT, R20.reuse, R113, PT ;  /* 0x000000711400720c */ /* 0x040fe20003f04270 */
[----:B------:R-:W-:Y:S01]  /*2330*/  IMAD.SHL.U32 R21, R20, 0x40, RZ ;  /* 0x0000004014157824 */ /* 0x000fe200078e00ff */
[----:B------:R-:W-:Y:S01]  /*2340*/  IADD3 R34, R99, 0x1, R128 ;  /* 0x0000000163227810 */ /* 0x000fe20007ffe080 */
[----:B------:R-:W-:Y:S02]  /*2350*/  FMUL.FTZ R36, R66, c[0x0][0x2ec] ;  /* 0x0000bb0042247a20 */ /* 0x000fe40000410000 */
[C---:B------:R-:W-:Y:S01]  /*2360*/  HMMA.16816.F32.BF16 R60, R4.reuse, R26, R60 ;  /* 0x0000001a043c723c */ /* 0x040fe2000004183c */
[----:B------:R-:W-:Y:S01]  /*2370*/  IADD3 R34, R95, -c[0x0][0x214], R34 ;  /* 0x800085005f227a10 */ /* 0x000fe20007ffe022 */
[----:B------:R-:W-:Y:S01]  /*2380*/  FMUL.FTZ R24, R40, c[0x0][0x2ec] ;  /* 0x0000bb0028187a20 */ /* 0x000fe20000410000 */
[----:B------:R-:W-:Y:S01]  /*2390*/  LOP3.LUT R25, R21, 0x6, R98, 0xf8, !PT ;  /* 0x0000000615197812 */ /* 0x000fe200078ef862 */
[----:B------:R-:W-:Y:S01]  /*23a0*/  FMUL.FTZ R18, R41, c[0x0][0x2ec] ;  /* 0x0000bb0029127a20 */ /* 0x000fe20000410000 */
[----:B------:R-:W-:Y:S01]  /*23b0*/  IADD3 R34, R34, c[0x0][0x2e8], RZ ;  /* 0x0000ba0022227a10 */ /* 0x000fe20007ffe0ff */
[----:B------:R-:W-:Y:S01]  /*23c0*/  FMUL.FTZ R19, R42, c[0x0][0x2ec] ;  /* 0x0000bb002a137a20 */ /* 0x000fe20000410000 */
[----:B------:R-:W-:Y:S01]  /*23d0*/  LOP3.LUT R27, R25, 0x1, RZ, 0xfc, !PT ;  /* 0x00000001191b7812 */ /* 0x000fe200078efcff */
[C---:B--2---:R-:W-:Y:S01]  /*23e0*/  HMMA.16816.F32.BF16 R80, R4.reuse, R12, R80 ;  /* 0x0000000c0450723c */ /* 0x044fe20000041850 */
[C---:B------:R-:W-:Y:S01]  /*23f0*/  IADD3 R26, R34.reuse, 0x8, RZ ;  /* 0x00000008221a7810 */ /* 0x040fe20007ffe0ff */
[----:B------:R-:W-:Y:S01]  /*2400*/  FMUL.FTZ R31, R43, c[0x0][0x2ec] ;  /* 0x0000bb002b1f7a20 */ /* 0x000fe20000410000 */
[-C--:B------:R-:W-:Y:S01]  /*2410*/  IMNMX R34, R34, R95.reuse, PT ;  /* 0x0000005f22227217 */ /* 0x080fe20003800200 */
[----:B------:R-:W1:Y:S01]  /*2420*/  MUFU.TANH R24, R24 ;  /* 0x0000001800187308 */ /* 0x000e620000002400 */
[----:B------:R-:W-:Y:S01]  /*2430*/  IMNMX R26, R26, R95, PT ;  /* 0x0000005f1a1a7217 */ /* 0x000fe20003800200 */
[----:B------:R-:W-:Y:S01]  /*2440*/  FMUL.FTZ R38, R67, c[0x0][0x2ec] ;  /* 0x0000bb0043267a20 */ /* 0x000fe20000410000 */
[----:B------:R-:W-:Y:S01]  /*2450*/  LOP3.LUT R13, R25, 0x9, RZ, 0xfc, !PT ;  /* 0x00000009190d7812 */ /* 0x000fe200078efcff */
[----:B------:R-:W-:Y:S01]  /*2460*/  HMMA.16816.F32.BF16 R52, R4, R14, R52 ;  /* 0x0000000e0434723c */ /* 0x000fe20000041834 */
[----:B------:R-:W-:Y:S01]  /*2470*/  ISETP.GE.AND P3, PT, R27, R34, PT ;  /* 0x000000221b00720c */ /* 0x000fe20003f66270 */
[----:B------:R-:W-:Y:S01]  /*2480*/  FMUL.FTZ R65, R65, c[0x0][0x2ec] ;  /* 0x0000bb0041417a20 */ /* 0x000fe20000410000 */
[----:B------:R-:W-:Y:S01]  /*2490*/  ISETP.GE.AND P1, PT, R27, R26, PT ;  /* 0x0000001a1b00720c */ /* 0x000fe20003f26270 */
[----:B------:R-:W2:Y:S01]  /*24a0*/  MUFU.TANH R35, R35 ;  /* 0x0000002300237308 */ /* 0x000ea20000002400 */
[----:B------:R-:W-:-:S02]  /*24b0*/  LOP3.LUT R27, R25, 0x8, RZ, 0xfc, !PT ;  /* 0x00000008191b7812 */ /* 0x000fc400078efcff */
[-C--:B------:R-:W-:Y:S01]  /*24c0*/  ISETP.GE.AND P2, PT, R13, R34.reuse, PT ;  /* 0x000000220d00720c */ /* 0x080fe20003f46270 */
[----:B------:R-:W-:Y:S01]  /*24d0*/  FMUL.FTZ R40, R60, c[0x0][0x2ec] ;  /* 0x0000bb003c287a20 */ /* 0x000fe20000410000 */
[----:B------:R-:W-:Y:S01]  /*24e0*/  FSEL R44, R44, -INF , !P3 ;  /* 0xff8000002c2c7808 */ /* 0x000fe20005800000 */
[----:B------:R-:W-:Y:S01]  /*24f0*/  FMUL.FTZ R39, R61, c[0x0][0x2ec] ;  /* 0x0000bb003d277a20 */ /* 0x000fe20000410000 */
[----:B------:R-:W-:Y:S01]  /*2500*/  LOP3.LUT R9, R25, 0x11, RZ, 0xfc, !PT ;  /* 0x0000001119097812 */ /* 0x000fe200078efcff */
[----:B------:R-:W-:Y:S01]  /*2510*/  MUFU.TANH R18, R18 ;  /* 0x0000001200127308 */ /* 0x000fe20000002400 */
[C---:B------:R-:W-:Y:S01]  /*2520*/  ISETP.GE.AND P5, PT, R27.reuse, R34, PT ;  /* 0x000000221b00720c */ /* 0x040fe20003fa6270 */
[----:B------:R-:W-:Y:S01]  /*2530*/  FMUL.FTZ R62, R62, c[0x0][0x2ec] ;  /* 0x0000bb003e3e7a20 */ /* 0x000fe20000410000 */
[-C--:B------:R-:W-:Y:S01]  /*2540*/  ISETP.GE.AND P4, PT, R27, R26.reuse, PT ;  /* 0x0000001a1b00720c */ /* 0x080fe20003f86270 */
[----:B------:R-:W-:Y:S01]  /*2550*/  FMUL.FTZ R63, R63, c[0x0][0x2ec] ;  /* 0x0000bb003f3f7a20 */ /* 0x000fe20000410000 */
[-C--:B------:R-:W-:Y:S01]  /*2560*/  ISETP.GE.AND P3, PT, R13, R26.reuse, PT ;  /* 0x0000001a0d00720c */ /* 0x080fe20003f66270 */
[----:B------:R-:W-:Y:S01]  /*2570*/  FMUL.FTZ R82, R82, c[0x0][0x2ec] ;  /* 0x0000bb0052527a20 */ /* 0x000fe20000410000 */
[C---:B------:R-:W-:Y:S01]  /*2580*/  LOP3.LUT R13, R25.reuse, 0x10, RZ, 0xfc, !PT ;  /* 0x00000010190d7812 */ /* 0x040fe200078efcff */
[----:B------:R-:W1:Y:S01]  /*2590*/  MUFU.TANH R19, R19 ;  /* 0x0000001300137308 */ /* 0x000e620000002400 */
[----:B------:R-:W-:Y:S01]  /*25a0*/  FSEL R46, R46, -INF , !P2 ;  /* 0xff8000002e2e7808 */ /* 0x000fe20005000000 */
[----:B------:R-:W-:Y:S01]  /*25b0*/  FMUL.FTZ R80, R80, c[0x0][0x2ec] ;  /* 0x0000bb0050507a20 */ /* 0x000fe20000410000 */
[----:B------:R-:W-:Y:S01]  /*25c0*/  LOP3.LUT R11, R25, 0x18, RZ, 0xfc, !PT ;  /* 0x00000018190b7812 */ /* 0x000fe200078efcff */
[----:B------:R-:W-:Y:S01]  /*25d0*/  FMUL.FTZ R81, R81, c[0x0][0x2ec] ;  /* 0x0000bb0051517a20 */ /* 0x000fe20000410000 */
[----:B------:R-:W-:Y:S01]  /*25e0*/  ISETP.GE.AND P2, PT, R9, R26, PT ;  /* 0x0000001a0900720c */ /* 0x000fe20003f46270 */
[----:B------:R-:W-:Y:S01]  /*25f0*/  FMUL.FTZ R83, R83, c[0x0][0x2ec] ;  /* 0x0000bb0053537a20 */ /* 0x000fe20000410000 */
[----:B------:R-:W-:Y:S01]  /*2600*/  FSEL R45, R45, -INF , !P1 ;  /* 0xff8000002d2d7808 */ /* 0x000fe20004800000 */
[----:B------:R-:W1:Y:S01]  /*2610*/  MUFU.TANH R31, R31 ;  /* 0x0000001f001f7308 */ /* 0x000e620000002400 */
[----:B----4-:R-:W-:Y:S01]  /*2620*/  FSEL R56, R56, -INF , !P5 ;  /* 0xff80000038387808 */ /* 0x010fe20006800000 */
[----:B------:R-:W-:Y:S01]  /*2630*/  FMUL.FTZ R52, R52, c[0x0][0x2ec] ;  /* 0x0000bb0034347a20 */ /* 0x000fe20000410000 */
[----:B------:R-:W-:Y:S01]  /*2640*/  FSEL R37, R32, -INF , !P4 ;  /* 0xff80000020257808 */ /* 0x000fe20006000000 */
[----:B------:R-:W-:Y:S01]  /*2650*/  FMUL.FTZ R4, R53, c[0x0][0x2ec] ;  /* 0x0000bb0035047a20 */ /* 0x000fe20000410000 */
[----:B------:R-:W-:Y:S01]  /*2660*/  LOP3.LUT R7, R25, 0x20, RZ, 0xfc, !PT ;  /* 0x0000002019077812 */ /* 0x000fe200078efcff */
[----:B------:R-:W-:Y:S01]  /*2670*/  FMUL.FTZ R54, R54, c[0x0][0x2ec] ;  /* 0x0000bb0036367a20 */ /* 0x000fe20000410000 */
[C---:B------:R-:W-:Y:S01]  /*2680*/  ISETP.GE.AND P1, PT, R13.reuse, R34, PT ;  /* 0x000000220d00720c */ /* 0x040fe20003f26270 */
[----:B------:R-:W-:Y:S01]  /*2690*/  MUFU.TANH R100, R65 ;  /* 0x0000004100647308 */ /* 0x000fe20000002400 */
[----:B------:R-:W-:-:S02]  /*26a0*/  ISETP.GE.AND P5, PT, R13, R26, PT ;  /* 0x0000001a0d00720c */ /* 0x000fc40003fa6270 */
[-C--:B------:R-:W-:Y:S02]  /*26b0*/  ISETP.GE.AND P4, PT, R9, R34.reuse, PT ;  /* 0x000000220900720c */ /* 0x080fe40003f86270 */
[----:B-----5:R-:W-:Y:S02]  /*26c0*/  FSEL R27, R16, -INF , !P3 ;  /* 0xff800000101b7808 */ /* 0x020fe40005800000 */
[----:B------:R-:W-:Y:S01]  /*26d0*/  LOP3.LUT R9, R25, 0x19, RZ, 0xfc, !PT ;  /* 0x0000001919097812 */ /* 0x000fe200078efcff */
[----:B------:R-:W4:Y:S01]  /*26e0*/  MUFU.TANH R36, R36 ;  /* 0x0000002400247308 */ /* 0x000f220000002400 */
[-C--:B------:R-:W-:Y:S02]  /*26f0*/  ISETP.GE.AND P3, PT, R11, R34.reuse, PT ;  /* 0x000000220b00720c */ /* 0x080fe40003f66270 */
[----:B------:R-:W-:Y:S02]  /*2700*/  FSEL R23, R30, -INF , !P2 ;  /* 0xff8000001e177808 */ /* 0x000fe40005000000 */
[----:B------:R-:W-:-:S02]  /*2710*/  ISETP.GE.AND P2, PT, R7, R34, PT ;  /* 0x000000220700720c */ /* 0x000fc40003f46270 */
[----:B------:R-:W-:Y:S01]  /*2720*/  FSEL R20, R17, -INF , !P1 ;  /* 0xff80000011147808 */ /* 0x000fe20004800000 */
[----:B------:R-:W5:Y:S01]  /*2730*/  MUFU.TANH R38, R38 ;  /* 0x0000002600267308 */ /* 0x000f620000002400 */
[----:B---3--:R-:W-:Y:S02]  /*2740*/  FSEL R13, R29, -INF , !P5 ;  /* 0xff8000001d0d7808 */ /* 0x008fe40006800000 */
[----:B------:R-:W-:Y:S02]  /*2750*/  ISETP.GE.AND P1, PT, R11, R26, PT ;  /* 0x0000001a0b00720c */ /* 0x000fe40003f26270 */
[----:B------:R-:W-:Y:S02]  /*2760*/  ISETP.GE.AND P5, PT, R9, R34, PT ;  /* 0x000000220900720c */ /* 0x000fe40003fa6270 */
[----:B------:R-:W-:Y:S01]  /*2770*/  FSEL R8, R28, -INF , !P4 ;  /* 0xff8000001c087808 */ /* 0x000fe20006000000 */
[----:B------:R-:W3:Y:S01]  /*2780*/  MUFU.TANH R40, R40 ;  /* 0x0000002800287308 */ /* 0x000ee20000002400 */
[----:B-1----:R-:W-:-:S02]  /*2790*/  FSEL R12, R24, -INF , !P3 ;  /* 0xff800000180c7808 */ /* 0x002fc40005800000 */
[-C--:B------:R-:W-:Y:S02]  /*27a0*/  ISETP.GE.AND P4, PT, R9, R26.reuse, PT ;  /* 0x0000001a0900720c */ /* 0x080fe40003f86270 */
[----:B------:R-:W-:Y:S02]  /*27b0*/  LOP3.LUT R5, R25, 0x21, RZ, 0xfc, !PT ;  /* 0x0000002119057812 */ /* 0x000fe400078efcff */
[----:B------:R-:W-:Y:S01]  /*27c0*/  ISETP.GE.AND P3, PT, R7, R26, PT ;  /* 0x0000001a0700720c */ /* 0x000fe20003f66270 */
[----:B------:R-:W-:Y:S01]  /*27d0*/  MUFU.TANH R39, R39 ;  /* 0x0000002700277308 */ /* 0x000fe20000002400 */
[----:B------:R-:W-:Y:S02]  /*27e0*/  LOP3.LUT R7, R25, 0x28, RZ, 0xfc, !PT ;  /* 0x0000002819077812 */ /* 0x000fe400078efcff */
[----:B--2---:R-:W-:Y:S01]  /*27f0*/  FSEL R98, R35, -INF , !P2 ;  /* 0xff80000023627808 */ /* 0x004fe20005000000 */
[----:B------:R-:W-:Y:S01]  /*2800*/  FMUL.FTZ R35, R55, c[0x0][0x2ec] ;  /* 0x0000bb0037237a20 */ /* 0x000fe20000410000 */
[----:B------:R-:W-:-:S02]  /*2810*/  FSEL R11, R19, -INF , !P1 ;  /* 0xff800000130b7808 */ /* 0x000fc40004800000 */
[----:B------:R-:W-:Y:S01]  /*2820*/  FSEL R10, R18, -INF , !P5 ;  /* 0xff800000120a7808 */ /* 0x000fe20006800000 */
[----:B------:R-:W1:Y:S01]  /*2830*/  MUFU.TANH R101, R62 ;  /* 0x0000003e00657308 */ /* 0x000e620000002400 */
[C---:B------:R-:W-:Y:S02]  /*2840*/  ISETP.GE.AND P1, PT, R5.reuse, R34, PT ;  /* 0x000000220500720c */ /* 0x040fe40003f26270 */
[----:B------:R-:W-:Y:S02]  /*2850*/  ISETP.GE.AND P5, PT, R5, R26, PT ;  /* 0x0000001a0500720c */ /* 0x000fe40003fa6270 */
[----:B------:R-:W-:Y:S02]  /*2860*/  FSEL R9, R31, -INF , !P4 ;  /* 0xff8000001f097808 */ /* 0x000fe40006000000 */
[----:B------:R-:W-:Y:S01]  /*2870*/  LOP3.LUT R5, R25, 0x29, RZ, 0xfc, !PT ;  /* 0x0000002919057812 */ /* 0x000fe200078efcff */
[----:B------:R-:W2:Y:S01]  /*2880*/  MUFU.TANH R103, R63 ;  /* 0x0000003f00677308 */ /* 0x000ea20000002400 */
[----:B------:R-:W-:-:S02]  /*2890*/  ISETP.GE.AND P4, PT, R7, R34, PT ;  /* 0x000000220700720c */ /* 0x000fc40003f86270 */
[----:B------:R-:W-:Y:S02]  /*28a0*/  ISETP.GE.AND P2, PT, R7, R26, PT ;  /* 0x0000001a0700720c */ /* 0x000fe40003f46270 */
[----:B------:R-:W-:Y:S02]  /*28b0*/  LOP3.LUT R7, R25, 0x30, RZ, 0xfc, !PT ;  /* 0x0000003019077812 */ /* 0x000fe400078efcff */
[----:B----4-:R-:W-:Y:S01]  /*28c0*/  FSEL R19, R36, -INF , !P3 ;  /* 0xff80000024137808 */ /* 0x010fe20005800000 */
[----:B------:R-:W4:Y:S01]  /*28d0*/  MUFU.TANH R93, R82 ;  /* 0x00000052005d7308 */ /* 0x000f220000002400 */
[----:B------:R-:W-:Y:S02]  /*28e0*/  FSEL R100, R100, -INF , !P1 ;  /* 0xff80000064647808 */ /* 0x000fe40004800000 */
[C---:B------:R-:W-:Y:S02]  /*28f0*/  ISETP.GE.AND P3, PT, R5.reuse, R34, PT ;  /* 0x000000220500720c */ /* 0x040fe40003f66270 */
[----:B------:R-:W-:-:S02]  /*2900*/  ISETP.GE.AND P1, PT, R5, R26, PT ;  /* 0x0000001a0500720c */ /* 0x000fc40003f26270 */
[----:B-----5:R-:W-:Y:S01]  /*2910*/  FSEL R17, R38, -INF , !P5 ;  /* 0xff80000026117808 */ /* 0x020fe20006800000 */
[----:B------:R-:W5:Y:S01]  /*2920*/  MUFU.TANH R96, R80 ;  /* 0x0000005000607308 */ /* 0x000f620000002400 */
[----:B---3--:R-:W-:Y:S02]  /*2930*/  FSEL R18, R40, -INF , !P4 ;  /* 0xff80000028127808 */ /* 0x008fe40006000000 */
[----:B------:R-:W-:Y:S02]  /*2940*/  LOP3.LUT R5, R25, 0x31, RZ, 0xfc, !PT ;  /* 0x0000003119057812 */ /* 0x000fe400078efcff */
[C---:B------:R-:W-:Y:S02]  /*2950*/  ISETP.GE.AND P5, PT, R7.reuse, R34, PT ;  /* 0x000000220700720c */ /* 0x040fe40003fa6270 */
[----:B------:R-:W-:Y:S01]  /*2960*/  ISETP.GE.AND P4, PT, R7, R26, PT ;  /* 0x0000001a0700720c */ /* 0x000fe20003f86270 */
[----:B------:R-:W3:Y:S01]  /*2970*/  MUFU.TANH R95, R81 ;  /* 0x00000051005f7308 */ /* 0x000ee20000002400 */
[----:B------:R-:W-:-:S02]  /*2980*/  LOP3.LUT R7, R25, 0x38, RZ, 0xfc, !PT ;  /* 0x0000003819077812 */ /* 0x000fc400078efcff */
[----:B-1----:R-:W-:Y:S02]  /*2990*/  FSEL R101, R101, -INF , !P2 ;  /* 0xff80000065657808 */ /* 0x002fe40005000000 */
[----:B------:R-:W-:Y:S02]  /*29a0*/  FSEL R16, R39, -INF , !P3 ;  /* 0xff80000027107808 */ /* 0x000fe40005800000 */
[C---:B------:R-:W-:Y:S01]  /*29b0*/  ISETP.GE.AND P2, PT, R5.reuse, R34, PT ;  /* 0x000000220500720c */ /* 0x040fe20003f46270 */
[----:B------:R-:W1:Y:S01]  /*29c0*/  MUFU.TANH R85, R83 ;  /* 0x0000005300557308 */ /* 0x000e620000002400 */
[----:B------:R-:W-:Y:S02]  /*29d0*/  ISETP.GE.AND P3, PT, R5, R26, PT ;  /* 0x0000001a0500720c */ /* 0x000fe40003f66270 */
[----:B--2---:R-:W-:Y:S02]  /*29e0*/  FSEL R103, R103, -INF , !P1 ;  /* 0xff80000067677808 */ /* 0x004fe40004800000 */
[----:B------:R-:W-:-:S02]  /*29f0*/  LOP3.LUT R5, R25, 0x39, RZ, 0xfc, !PT ;  /* 0x0000003919057812 */ /* 0x000fc400078efcff */
[-C--:B------:R-:W-:Y:S01]  /*2a00*/  ISETP.GE.AND P1, PT, R7, R34.reuse, PT ;  /* 0x000000220700720c */ /* 0x080fe20003f26270 */
[----:B------:R-:W2:Y:S01]  /*2a10*/  MUFU.TANH R94, R52 ;  /* 0x00000034005e7308 */ /* 0x000ea20000002400 */
[----:B----4-:R-:W-:Y:S02]  /*2a20*/  FSEL R93, R93, -INF , !P4 ;  /* 0xff8000005d5d7808 */ /* 0x010fe40006000000 */
[----:B-----5:R-:W-:Y:S02]  /*2a30*/  FSEL R96, R96, -INF , !P5 ;  /* 0xff80000060607808 */ /* 0x020fe40006800000 */
[-C--:B------:R-:W-:Y:S02]  /*2a40*/  ISETP.GE.AND P4, PT, R5, R34.reuse, PT ;  /* 0x000000220500720c */ /* 0x080fe40003f86270 */
[----:B---3--:R-:W-:Y:S01]  /*2a50*/  FSEL R95, R95, -INF , !P2 ;  /* 0xff8000005f5f7808 */ /* 0x008fe20005000000 */
[----:B------:R-:W3:Y:S01]  /*2a60*/  MUFU.TANH R4, R4 ;  /* 0x0000000400047308 */ /* 0x000ee20000002400 */
[----:B-1----:R-:W-:Y:S01]  /*2a70*/  FSEL R85, R85, -INF , !P3 ;  /* 0xff80000055557808 */ /* 0x002fe20005800000 */
[----:B------:R-:W-:Y:S01]  /*2a80*/  BAR.SYNC.DEFER_BLOCKING 0x0 ;  /* 0x0000000000007b1d */ /* 0x000fe20000010000 */
[----:B------:R-:W-:-:S02]  /*2a90*/  ISETP.GE.AND P5, PT, R25, R34, PT ;  /* 0x000000221900720c */ /* 0x000fc40003fa6270 */
[-C--:B------:R-:W-:Y:S02]  /*2aa0*/  ISETP.GE.AND P2, PT, R7, R26.reuse, PT ;  /* 0x0000001a0700720c */ /* 0x080fe40003f46270 */
[-C--:B------:R-:W-:Y:S01]  /*2ab0*/  ISETP.GE.AND P3, PT, R25, R26.reuse, PT ;  /* 0x0000001a1900720c */ /* 0x080fe20003f66270 */
[----:B------:R-:W1:Y:S01]  /*2ac0*/  MUFU.TANH R84, R54 ;  /* 0x0000003600547308 */ /* 0x000e620000002400 */
[----:B--2---:R-:W-:Y:S02]  /*2ad0*/  FSEL R94, R94, -INF , !P1 ;  /* 0xff8000005e5e7808 */ /* 0x004fe40004800000 */
[----:B------:R-:W-:Y:S02]  /*2ae0*/  ISETP.GE.AND P1, PT, R5, R26, PT ;  /* 0x0000001a0500720c */ /* 0x000fe40003f26270 */
[----:B------:R-:W-:-:S03]  /*2af0*/  FSEL R0, R0, -INF , !P5 ;  /* 0xff80000000007808 */ /* 0x000fc60006800000 */
[----:B------:R-:W2:Y:S01]  /*2b00*/  MUFU.TANH R35, R35 ;  /* 0x0000002300237308 */ /* 0x000ea20000002400 */
[----:B---3--:R-:W-:Y:S02]  /*2b10*/  FSEL R92, R4, -INF , !P4 ;  /* 0xff800000045c7808 */ /* 0x008fe40006000000 */
[----:B------:R-:W-:Y:S02]  /*2b20*/  FSEL R4, R2, -INF , !P3 ;  /* 0xff80000002047808 */ /* 0x000fe40005800000 */
[----:B-1----:R-:W-:Y:S02]  /*2b30*/  FSEL R84, R84, -INF , !P2 ;  /* 0xff80000054547808 */ /* 0x002fe40005000000 */
[----:B--2---:R-:W-:Y:S01]  /*2b40*/  FSEL R35, R35, -INF , !P1 ;  /* 0xff80000023237808 */ /* 0x004fe20004800000 */
        /* <DEDUP_REMOVED lines=62> */
.L_x_5020:
[----:B------:R-:W-:-:S04]  /*2f30*/  IADD3 R91, -R91, RZ, RZ ;  /* 0x000000ff5b5b7210 */ /* 0x000fc80007ffe1ff */
[----:B------:R-:W-:Y:S02]  /*2f40*/  SHF.R.S32.HI R5, RZ, 0x1f, R91 ;  /* 0x0000001fff057819 */ /* 0x000fe4000001145b */
.L_x_5021:
        /* <DEDUP_REMOVED lines=14> */
.L_x_5019:
        /* <DEDUP_REMOVED lines=22> */
[----:B-1----:R-:W-:Y:S02]  /*3190*/  FMNMX.FTZ R6, R96, R5, !PT ;  /* 0x0000000560067209 */ /* 0x002fe40007810000 */
[----:B------:R-:W-:Y:S02]  /*31a0*/  FMNMX.FTZ R2, R93, R2, !PT ;  /* 0x000000025d027209 */ /* 0x000fe40007810000 */
[----:B------:R-:W-:Y:S02]  /*31b0*/  FMNMX.FTZ R5, R95, R6, !PT ;  /* 0x000000065f057209 */ /* 0x000fe40007810000 */
[----:B------:R-:W-:-:S02]  /*31c0*/  SHF.L.U32 R108, R108, 0x1, RZ ;  /* 0x000000016c6c7819 */ /* 0x000fc400000006ff */
[----:B------:R-:W-:Y:S02]  /*31d0*/  FMNMX.FTZ R5, R94, R5, !PT ;  /* 0x000000055e057209 */ /* 0x000fe40007810000 */
[----:B------:R-:W-:Y:S01]  /*31e0*/  IADD3 R87, R3, R108, RZ ;  /* 0x0000006c03577210 */ /* 0x000fe20007ffe0ff */
[----:B------:R-:W-:Y:S01]  /*31f0*/  LDSM.16.MT88.4 R76, [R108+0x6000] ;  /* 0x006000006c4c783b */ /* 0x000fe20000004200 */
[----:B------:R-:W-:Y:S02]  /*3200*/  FMNMX.FTZ R14, R92, R5, !PT ;  /* 0x000000055c0e7209 */ /* 0x000fe40007810000 */
[----:B------:R-:W-:Y:S01]  /*3210*/  FMNMX.FTZ R5, R85, R2, !PT ;  /* 0x0000000255057209 */ /* 0x000fe20007810000 */
[----:B------:R-:W-:Y:S03]  /*3220*/  LDSM.16.MT88.4 R68, [R87+0x6000] ;  /* 0x006000005744783b */ /* 0x000fe60000004200 */
[----:B------:R-:W-:Y:S01]  /*3230*/  FMNMX.FTZ R2, R84, R5, !PT ;  /* 0x0000000554027209 */ /* 0x000fe20007810000 */
[----:B------:R-:W1:Y:S03]  /*3240*/  SHFL.BFLY PT, R7, R14, 0x2, 0x1f ;  /* 0x0c401f000e077f89 */ /* 0x000e6600000e0000 */
[----:B------:R-:W-:Y:S01]  /*3250*/  FMNMX.FTZ R15, R35, R2, !PT ;  /* 0x00000002230f7209 */ /* 0x000fe20007810000 */
[----:B------:R-:W-:Y:S04]  /*3260*/  LDSM.16.MT88.4 R60, [R108+0x7000] ;  /* 0x007000006c3c783b */ /* 0x000fe80000004200 */
[----:B------:R-:W2:Y:S04]  /*3270*/  SHFL.BFLY PT, R6, R15, 0x2, 0x1f ;  /* 0x0c401f000f067f89 */ /* 0x000ea800000e0000 */
[----:B------:R-:W-:Y:S04]  /*3280*/  LDSM.16.MT88.4 R52, [R87+0x7000] ;  /* 0x007000005734783b */ /* 0x000fe80000004200 */
[----:B------:R-:W-:Y:S01]  /*3290*/  LDSM.16.MT88.4 R40, [R108+0x8000] ;  /* 0x008000006c28783b */ /* 0x000fe20000004200 */
        /* <DEDUP_REMOVED lines=19> */
[----:B------:R-:W-:Y:S01]  /*33d0*/  FFMA.FTZ R28, R20, c[0x0][0x23c], -R97 ;  /* 0x00008f00141c7a23 */ /* 0x000fe20000010861 */
[----:B------:R-:W1:Y:S01]  /*33e0*/  MUFU.EX2 R33, R33 ;  /* 0x0000002100217308 */ /* 0x000e620000000800 */
[--C-:B------:R-:W-:Y:S02]  /*33f0*/  FFMA.FTZ R30, R4, c[0x0][0x23c], -R86.reuse ;  /* 0x00008f00041e7a23 */ /* 0x100fe40000010856 */
[--C-:B------:R-:W-:Y:S01]  /*3400*/  FFMA.FTZ R31, R45, c[0x0][0x23c], -R86.reuse ;  /* 0x00008f002d1f7a23 */ /* 0x100fe20000010856 */
[----:B------:R-:W2:Y:S01]  /*3410*/  LDSM.16.MT88.4 R4, [R87+0x8000] ;  /* 0x008000005704783b */ /* 0x000ea20000004200 */
[--C-:B------:R-:W-:Y:S02]  /*3420*/  FFMA.FTZ R32, R37, c[0x0][0x23c], -R86.reuse ;  /* 0x00008f0025207a23 */ /* 0x100fe40000010856 */
[--C-:B------:R-:W-:Y:S01]  /*3430*/  FFMA.FTZ R27, R27, c[0x0][0x23c], -R86.reuse ;  /* 0x00008f001b1b7a23 */ /* 0x100fe20000010856 */
[----:B------:R-:W-:Y:S01]  /*3440*/  MUFU.EX2 R29, R29 ;  /* 0x0000001d001d7308 */ /* 0x000fe20000000800 */
[----:B------:R-:W-:-:S02]  /*3450*/  FFMA.FTZ R25, R11, c[0x0][0x23c], -R86 ;  /* 0x00008f000b197a23 */ /* 0x000fc40000010856 */
[--C-:B------:R-:W-:Y:S02]  /*3460*/  FFMA.FTZ R22, R9, c[0x0][0x23c], -R86.reuse ;  /* 0x00008f0009167a23 */ /* 0x100fe40000010856 */
[----:B------:R-:W3:Y:S01]  /*3470*/  LDSM.16.MT88.4 R8, [R87+0x6400] ;  /* 0x006400005708783b */ /* 0x000ee20000004200 */
[--C-:B------:R-:W-:Y:S02]  /*3480*/  FFMA.FTZ R20, R12, c[0x0][0x23c], -R97.reuse ;  /* 0x00008f000c147a23 */ /* 0x100fe40000010861 */
[----:B------:R-:W4:Y:S01]  /*3490*/  MUFU.EX2 R24, R24 ;  /* 0x0000001800187308 */ /* 0x000f220000000800 */
[----:B-1----:R-:W-:Y:S01]  /*34a0*/  F2FP.BF16.PACK_AB R48, R33, R34 ;  /* 0x000000222130723e */ /* 0x002fe200000010ff */
[--C-:B------:R-:W-:Y:S02]  /*34b0*/  FFMA.FTZ R26, R13, c[0x0][0x23c], -R86.reuse ;  /* 0x00008f000d1a7a23 */ /* 0x100fe40000010856 */
[----:B------:R-:W-:Y:S01]  /*34c0*/  FFMA.FTZ R23, R23, c[0x0][0x23c], -R86 ;  /* 0x00008f0017177a23 */ /* 0x000fe20000010856 */
[----:B------:R-:W1:Y:S01]  /*34d0*/  LDSM.16.MT88.4 R12, [R108+0x6400] ;  /* 0x006400006c0c783b */ /* 0x000e620000004200 */
[----:B------:R-:W-:-:S02]  /*34e0*/  FFMA.FTZ R91, R100, c[0x0][0x23c], -R97 ;  /* 0x00008f00645b7a23 */ /* 0x000fc40000010861 */
[----:B------:R-:W-:Y:S01]  /*34f0*/  MUFU.EX2 R30, R30 ;  /* 0x0000001e001e7308 */ /* 0x000fe20000000800 */
[--C-:B------:R-:W-:Y:S02]  /*3500*/  FFMA.FTZ R98, R98, c[0x0][0x23c], -R97.reuse ;  /* 0x00008f0062627a23 */ /* 0x100fe40000010861 */
[--C-:B------:R-:W-:Y:S02]  /*3510*/  FFMA.FTZ R90, R18, c[0x0][0x23c], -R97.reuse ;  /* 0x00008f00125a7a23 */ /* 0x100fe40000010861 */
[----:B------:R-:W-:Y:S02]  /*3520*/  FFMA.FTZ R89, R16, c[0x0][0x23c], -R97 ;  /* 0x00008f0010597a23 */ /* 0x000fe40000010861 */
[--C-:B------:R-:W-:Y:S01]  /*3530*/  FFMA.FTZ R99, R19, c[0x0][0x23c], -R86.reuse ;  /* 0x00008f0013637a23 */ /* 0x100fe20000010856 */
[----:B------:R-:W5:Y:S01]  /*3540*/  MUFU.EX2 R31, R31 ;  /* 0x0000001f001f7308 */ /* 0x000f620000000800 */
[----:B----4-:R-:W-:Y:S01]  /*3550*/  F2FP.BF16.PACK_AB R50, R24, R29 ;  /* 0x0000001d1832723e */ /* 0x010fe200000010ff */
[----:B------:R-:W-:-:S02]  /*3560*/  FFMA.FTZ R102, R17, c[0x0][0x23c], -R86 ;  /* 0x00008f0011667a23 */ /* 0x000fc40000010856 */
[--C-:B------:R-:W-:Y:S01]  /*3570*/  FFMA.FTZ R101, R101, c[0x0][0x23c], -R86.reuse ;  /* 0x00008f0065657a23 */ /* 0x100fe20000010856 */
[----:B------:R-:W-:Y:S01]  /*3580*/  LDSM.16.MT88.4 R16, [R87+0x6800] ;  /* 0x006800005710783b */ /* 0x000fe20000004200 */
[--C-:B------:R-:W-:Y:S02]  /*3590*/  FFMA.FTZ R100, R103, c[0x0][0x23c], -R86.reuse ;  /* 0x00008f0067647a23 */ /* 0x100fe40000010856 */
[----:B------:R-:W-:Y:S01]  /*35a0*/  MUFU.EX2 R32, R32 ;  /* 0x0000002000207308 */ /* 0x000fe20000000800 */
[--C-:B------:R-:W-:Y:S02]  /*35b0*/  FFMA.FTZ R96, R96, c[0x0][0x23c], -R97.reuse ;  /* 0x00008f0060607a23 */ /* 0x100fe40000010861 */
[--C-:B------:R-:W-:Y:S02]  /*35c0*/  FFMA.FTZ R95, R95, c[0x0][0x23c], -R97.reuse ;  /* 0x00008f005f5f7a23 */ /* 0x100fe40000010861 */
[--C-:B------:R-:W-:Y:S02]  /*35d0*/  FFMA.FTZ R94, R94, c[0x0][0x23c], -R97.reuse ;  /* 0x00008f005e5e7a23 */ /* 0x100fe40000010861 */
[----:B------:R-:W-:Y:S01]  /*35e0*/  FFMA.FTZ R97, R92, c[0x0][0x23c], -R97 ;  /* 0x00008f005c617a23 */ /* 0x000fe20000010861 */
[----:B------:R-:W4:Y:S01]  /*35f0*/  MUFU.EX2 R27, R27 ;  /* 0x0000001b001b7308 */ /* 0x000f220000000800 */
[----:B-----5:R-:W-:Y:S01]  /*3600*/  F2FP.BF16.PACK_AB R49, R31, R30 ;  /* 0x0000001e1f31723e */ /* 0x020fe200000010ff */
[----:B------:R-:W-:-:S02]  /*3610*/  FFMA.FTZ R92, R93, c[0x0][0x23c], -R86 ;  /* 0x00008f005d5c7a23 */ /* 0x000fc40000010856 */
[--C-:B------:R-:W-:Y:S02]  /*3620*/  FFMA.FTZ R85, R85, c[0x0][0x23c], -R86.reuse ;  /* 0x00008f0055557a23 */ /* 0x100fe40000010856 */
[--C-:B------:R-:W-:Y:S02]  /*3630*/  FFMA.FTZ R84, R84, c[0x0][0x23c], -R86.reuse ;  /* 0x00008f0054547a23 */ /* 0x100fe40000010856 */
[----:B------:R-:W-:Y:S01]  /*3640*/  MUFU.EX2 R28, R28 ;  /* 0x0000001c001c7308 */ /* 0x000fe20000000800 */
[----:B------:R-:W-:Y:S02]  /*3650*/  FFMA.FTZ R35, R35, c[0x0][0x23c], -R86 ;  /* 0x00008f0023237a23 */ /* 0x000fe40000010856 */
[----:B------:R-:W-:Y:S02]  /*3660*/  FADD.FTZ R34, R34, R33 ;  /* 0x0000002122227221 */ /* 0x000fe40000010000 */
[----:B------:R-:W-:Y:S02]  /*3670*/  FADD.FTZ R31, R30, R31 ;  /* 0x0000001f1e1f7221 */ /* 0x000fe40000010000 */
[----:B------:R-:W-:Y:S01]  /*3680*/  FADD.FTZ R29, R29, R34 ;  /* 0x000000221d1d7221 */ /* 0x000fe20000010000 */
[----:B----4-:R-:W-:Y:S01]  /*3690*/  F2FP.BF16.PACK_AB R51, R27, R32 ;  /* 0x000000201b33723e */ /* 0x010fe200000010ff */
[----:B------:R-:W4:Y:S01]  /*36a0*/  MUFU.EX2 R21, R21 ;  /* 0x0000001500157308 */ /* 0x000f220000000800 */
[----:B------:R-:W-:-:S02]  /*36b0*/  FADD.FTZ R32, R32, R31 ;  /* 0x0000001f20207221 */ /* 0x000fc40000010000 */
[----:B------:R-:W-:Y:S02]  /*36c0*/  FADD.FTZ R29, R24, R29 ;  /* 0x0000001d181d7221 */ /* 0x000fe40000010000 */
[----:B------:R-:W-:Y:S01]  /*36d0*/  FADD.FTZ R27, R27, R32 ;  /* 0x000000201b1b7221 */ /* 0x000fe20000010000 */
[C---:B------:R-:W-:Y:S02]  /*36e0*/  HMMA.16816.F32.BF16 R72, R48.reuse, R68, RZ ;  /* 0x000000443048723c */ /* 0x040fe400000418ff */
[----:B------:R-:W-:Y:S06]  /*36f0*/  MUFU.EX2 R20, R20 ;  /* 0x0000001400147308 */ /* 0x000fec0000000800 */
[C---:B------:R-:W-:Y:S02]  /*3700*/  HMMA.16816.F32.BF16 R68, R48.reuse, R70, RZ ;  /* 0x000000463044723c */ /* 0x040fe400000418ff */
[----:B------:R-:W-:Y:S06]  /*3710*/  MUFU.EX2 R3, R3 ;  /* 0x0000000300037308 */ /* 0x000fec0000000800 */
[C---:B------:R-:W-:Y:S02]  /*3720*/  HMMA.16816.F32.BF16 R80, R48.reuse, R76, RZ ;  /* 0x0000004c3050723c */ /* 0x040fe400000418ff */
[----:B------:R-:W-:Y:S06]  /*3730*/  MUFU.EX2 R26, R26 ;  /* 0x0000001a001a7308 */ /* 0x000fec0000000800 */
[C---:B------:R-:W-:Y:S02]  /*3740*/  HMMA.16816.F32.BF16 R64, R48.reuse, R60, RZ ;  /* 0x0000003c3040723c */ /* 0x040fe400000418ff */
[----:B------:R-:W5:Y:S06]  /*3750*/  MUFU.EX2 R23, R23 ;  /* 0x0000001700177308 */ /* 0x000f6c0000000800 */
        /* <DEDUP_REMOVED lines=8> */
[C---:B------:R-:W-:Y:S02]  /*37e0*/  HMMA.16816.F32.BF16 R52, R48.reuse, R54, RZ ;  /* 0x000000363034723c */ /* 0x040fe400000418ff */
[----:B------:R-:W-:Y:S06]  /*37f0*/  MUFU.EX2 R90, R90 ;  /* 0x0000005a005a7308 */ /* 0x000fec0000000800 */
[C---:B------:R-:W-:Y:S02]  /*3800*/  HMMA.16816.F32.BF16 R40, R48.reuse, R42, RZ ;  /* 0x0000002a3028723c */ /* 0x040fe400000418ff */
[----:B------:R-:W-:Y:S06]  /*3810*/  MUFU.EX2 R89, R89 ;  /* 0x0000005900597308 */ /* 0x000fec0000000800 */
[C---:B--2---:R-:W-:Y:S02]  /*3820*/  HMMA.16816.F32.BF16 R44, R48.reuse, R4, RZ ;  /* 0x00000004302c723c */ /* 0x044fe400000418ff */
[----:B------:R-:W-:Y:S05]  /*3830*/  MUFU.EX2 R99, R99 ;  /* 0x0000006300637308 */ /* 0x000fea0000000800 */
[----:B----4-:R-:W-:Y:S01]  /*3840*/  F2FP.BF16.PACK_AB R4, R21, R28 ;  /* 0x0000001c1504723e */ /* 0x010fe200000010ff */
        /* <DEDUP_REMOVED lines=12> */
[----:B---3--:R-:W-:Y:S01]  /*3910*/  HMMA.16816.F32.BF16 R72, R4, R8, R72 ;  /* 0x000000080448723c */ /* 0x008fe20000041848 */
        /* <DEDUP_REMOVED lines=10> */
[----:B------:R-:W-:Y:S08]  /*39c0*/  MUFU.EX2 R94, R94 ;  /* 0x0000005e005e7308 */ /* 0x000ff00000000800 */
[----:B------:R-:W-:Y:S08]  /*39d0*/  MUFU.EX2 R97, R97 ;  /* 0x0000006100617308 */ /* 0x000ff00000000800 */
[----:B------:R-:W-:Y:S01]  /*39e0*/  MUFU.EX2 R92, R92 ;  /* 0x0000005c005c7308 */ /* 0x000fe20000000800 */
[C---:B---3--:R-:W-:Y:S07]  /*39f0*/  HMMA.16816.F32.BF16 R56, R4.reuse, R8, R56 ;  /* 0x000000080438723c */ /* 0x048fee0000041838 */
[----:B------:R-:W3:Y:S01]  /*3a00*/  MUFU.EX2 R85, R85 ;  /* 0x0000005500557308 */ /* 0x000ee20000000800 */
[C---:B------:R-:W-:Y:S01]  /*3a10*/  HMMA.16816.F32.BF16 R52, R4.reuse, R10, R52 ;  /* 0x0000000a0434723c */ /* 0x040fe20000041834 */
[----:B------:R-:W1:Y:S06]  /*3a20*/  LDSM.16.MT88.4 R8, [R87+0x8400] ;  /* 0x008400005708783b */ /* 0x000e6c0000004200 */
[----:B------:R-:W-:Y:S01]  /*3a30*/  MUFU.EX2 R84, R84 ;  /* 0x0000005400547308 */ /* 0x000fe20000000800 */
[C---:B-----5:R-:W-:Y:S07]  /*3a40*/  HMMA.16816.F32.BF16 R64, R4.reuse, R12, R64 ;  /* 0x0000000c0440723c */ /* 0x060fee0000041840 */
        /* <DEDUP_REMOVED lines=41> */
[----:B---3--:R-:W-:Y:S01]  /*3ce0*/  F2FP.BF16.PACK_AB R5, R85, R92 ;  /* 0x0000005c5505723e */ /* 0x008fe200000010ff */
[----:B------:R-:W-:Y:S01]  /*3cf0*/  FADD.FTZ R92, R92, R101 ;  /* 0x000000655c5c7221 */ /* 0x000fe20000010000 */
[----:B------:R-:W-:Y:S01]  /*3d00*/  F2FP.BF16.PACK_AB R6, R97, R94 ;  /* 0x0000005e6106723e */ /* 0x000fe200000010ff */
[----:B------:R-:W-:Y:S01]  /*3d10*/  FADD.FTZ R95, R95, R96 ;  /* 0x000000605f5f7221 */ /* 0x000fe20000010000 */
[----:B-----5:R-:W-:Y:S01]  /*3d20*/  F2FP.BF16.PACK_AB R7, R35, R84 ;  /* 0x000000542307723e */ /* 0x020fe200000010ff */
        /* <DEDUP_REMOVED lines=34> */
.L_x_5026:
        /* <DEDUP_REMOVED lines=64> */
.L_x_5023:
[C---:B------:R-:W-:Y:S04]  /*4350*/  LEA R126, P0, R8.reuse, R126, 0x1 ;  /* 0x0000007e087e7211 */ /* 0x040fe800078008ff */
[----:B------:R-:W-:Y:S02]  /*4360*/  LEA.HI.X R121, R8, R121, R0, 0x1, P0 ;  /* 0x0000007908797211 */ /* 0x000fe400000f0c00 */
[----:B------:R-:W-:Y:S02]  /*4370*/  IADD3 R138, P0, R126, UR7, RZ ;  /* 0x000000077e8a7c10 */ /* 0x000fe4000ff1e0ff */
[-C--:B------:R-:W-:Y:S02]  /*4380*/  MOV R127, R121.reuse ;  /* 0x00000079007f7202 */ /* 0x080fe40000000f00 */
[----:B------:R-:W-:Y:S02]  /*4390*/  IADD3.X R139, R115, R121, RZ, P0, !PT ;  /* 0x00000079738b7210 */ /* 0x000fe400007fe4ff */
[----:B------:R-:W-:Y:S01]  /*43a0*/  ISETP.GT.AND P0, PT, R132, R113, PT ;  /* 0x000000718400720c */ /* 0x000fe20003f04270 */
        /* <DEDUP_REMOVED lines=15> */
[C---:B---3--:R-:W-:Y:S08]  /*44a0*/  HMMA.16816.F32.BF16 R4, R88.reuse, R92, RZ ;  /* 0x0000005c5804723c */ /* 0x048ff000000418ff */
[C---:B------:R-:W-:Y:S01]  /*44b0*/  HMMA.16816.F32.BF16 R8, R88.reuse, R94, RZ ;  /* 0x0000005e5808723c */ /* 0x040fe200000418ff */
[----:B------:R-:W-:Y:S07]  /*44c0*/  LDSM.16.M88.4 R92, [R110] ;  /* 0x000000006e5c783b */ /* 0x000fee0000000200 */
[C---:B----4-:R-:W-:Y:S08]  /*44d0*/  HMMA.16816.F32.BF16 R12, R88.reuse, R96, RZ ;  /* 0x00000060580c723c */ /* 0x050ff000000418ff */
[C---:B------:R-:W-:Y:S01]  /*44e0*/  HMMA.16816.F32.BF16 R16, R88.reuse, R98, RZ ;  /* 0x000000625810723c */ /* 0x040fe200000418ff */
[----:B------:R-:W3:Y:S07]  /*44f0*/  LDSM.16.M88.4 R96, [R109] ;  /* 0x000000006d60783b */ /* 0x000eee0000000200 */
[C---:B-----5:R-:W-:Y:S08]  /*4500*/  HMMA.16816.F32.BF16 R20, R88.reuse, R100, RZ ;  /* 0x000000645814723c */ /* 0x060ff000000418ff */
[C---:B------:R-:W-:Y:S08]  /*4510*/  HMMA.16816.F32.BF16 R24, R88.reuse, R102, RZ ;  /* 0x000000665818723c */ /* 0x040ff000000418ff */
[C---:B-1----:R-:W-:Y:S08]  /*4520*/  HMMA.16816.F32.BF16 R28, R88.reuse, R104, RZ ;  /* 0x00000068581c723c */ /* 0x042ff000000418ff */
[----:B------:R-:W-:Y:S01]  /*4530*/  HMMA.16816.F32.BF16 R32, R88, R106, RZ ;  /* 0x0000006a5820723c */ /* 0x000fe200000418ff */
[----:B------:R-:W1:Y:S07]  /*4540*/  LDSM.16.M88.4 R88, [R109+0x400] ;  /* 0x000400006d58783b */ /* 0x000e6e0000000200 */
[C---:B---3--:R-:W-:Y:S08]  /*4550*/  HMMA.16816.F32.BF16 R4, R92.reuse, R96, R4 ;  /* 0x000000605c04723c */ /* 0x048ff00000041804 */
[C---:B------:R-:W-:Y:S01]  /*4560*/  HMMA.16816.F32.BF16 R8, R92.reuse, R98, R8 ;  /* 0x000000625c08723c */ /* 0x040fe20000041808 */
[----:B------:R-:W3:Y:S07]  /*4570*/  LDSM.16.M88.4 R96, [R109+0x800] ;  /* 0x000800006d60783b */ /* 0x000eee0000000200 */
        /* <DEDUP_REMOVED lines=8> */
[----:B------:R-:W1:Y:S08]  /*4600*/  LDSM.16.M88.4 R88, [R111+0x1000] ;  /* 0x001000006f58783b */ /* 0x000e700000000200 */
[----:B------:R-:W3:Y:S01]  /*4610*/  LDSM.16.M88.4 R92, [R111+0x1400] ;  /* 0x001400006f5c783b */ /* 0x000ee20000000200 */
[C---:B-1----:R-:W-:Y:S08]  /*4620*/  HMMA.16816.F32.BF16 R4, R96.reuse, R88, R4 ;  /* 0x000000586004723c */ /* 0x042ff00000041804 */
[C---:B------:R-:W-:Y:S01]  /*4630*/  HMMA.16816.F32.BF16 R8, R96.reuse, R90, R8 ;  /* 0x0000005a6008723c */ /* 0x040fe20000041808 */
[----:B------:R-:W1:Y:S07]  /*4640*/  LDSM.16.M88.4 R88, [R111+0x1800] ;  /* 0x001800006f58783b */ /* 0x000e6e0000000200 */
[C---:B---3--:R-:W-:Y:S08]  /*4650*/  HMMA.16816.F32.BF16 R12, R96.reuse, R92, R12 ;  /* 0x0000005c600c723c */ /* 0x048ff0000004180c */
[C---:B------:R-:W-:Y:S01]  /*4660*/  HMMA.16816.F32.BF16 R16, R96.reuse, R94, R16 ;  /* 0x0000005e6010723c */ /* 0x040fe20000041810 */
[----:B------:R-:W3:Y:S07]  /*4670*/  LDSM.16.M88.4 R92, [R111+0x1c00] ;  /* 0x001c00006f5c783b */ /* 0x000eee0000000200 */
[C---:B-1----:R-:W-:Y:S08]  /*4680*/  HMMA.16816.F32.BF16 R20, R96.reuse, R88, R20 ;  /* 0x000000586014723c */ /* 0x042ff00000041814 */
[C---:B------:R-:W-:Y:S01]  /*4690*/  HMMA.16816.F32.BF16 R24, R96.reuse, R90, R24 ;  /* 0x0000005a6018723c */ /* 0x040fe20000041818 */
[----:B------:R-:W-:Y:S07]  /*46a0*/  LDSM.16.M88.4 R88, [R110+0x1000] ;  /* 0x001000006e58783b */ /* 0x000fee0000000200 */
[C---:B---3--:R-:W-:Y:S08]  /*46b0*/  HMMA.16816.F32.BF16 R28, R96.reuse, R92, R28 ;  /* 0x0000005c601c723c */ /* 0x048ff0000004181c */
        /* <DEDUP_REMOVED lines=34> */
[----:B------:R-:W3:Y:S01]  /*48e0*/  LDSM.16.M88.4 R96, [R109+0x2c00] ;  /* 0x002c00006d60783b */ /* 0x000ee20000000200 */
[----:B------:R-:W-:Y:S04]  /*48f0*/  DEPBAR.LE SB0, 0x0 ;  /* 0x000080000000791a */ /* 0x000fe80000000000 */
[----:B------:R-:W-:Y:S02]  /*4900*/  FMUL.FTZ R160, R4, c[0x0][0x2ec] ;  /* 0x0000bb0004a07a20 */ /* 0x000fe40000410000 */
[----:B------:R-:W-:Y:S04]  /*4910*/  FMUL.FTZ R159, R5, c[0x0][0x2ec] ;  /* 0x0000bb00059f7a20 */ /* 0x000fe80000410000 */
[----:B------:R-:W4:Y:S01]  /*4920*/  MUFU.TANH R160, R160 ;  /* 0x000000a000a07308 */ /* 0x000f220000002400 */
[----:B------:R-:W-:Y:S01]  /*4930*/  BAR.SYNC.DEFER_BLOCKING 0x0 ;  /* 0x0000000000007b1d */ /* 0x000fe20000010000 */
[----:B------:R-:W-:Y:S02]  /*4940*/  FMUL.FTZ R158, R6, c[0x0][0x2ec] ;  /* 0x0000bb00069e7a20 */ /* 0x000fe40000410000 */
[----:B------:R-:W-:Y:S02]  /*4950*/  FMUL.FTZ R156, R7, c[0x0][0x2ec] ;  /* 0x0000bb00079c7a20 */ /* 0x000fe40000410000 */
[----:B------:R-:W-:Y:S02]  /*4960*/  FMUL.FTZ R157, R8, c[0x0][0x2ec] ;  /* 0x0000bb00089d7a20 */ /* 0x000fe40000410000 */
[----:B------:R-:W-:Y:S02]  /*4970*/  FMUL.FTZ R161, R9, c[0x0][0x2ec] ;  /* 0x0000bb0009a17a20 */ /* 0x000fe40000410000 */
[----:B------:R-:W2:Y:S01]  /*4980*/  MUFU.TANH R159, R159 ;  /* 0x0000009f009f7308 */ /* 0x000ea20000002400 */
[----:B------:R-:W-:Y:S01]  /*4990*/  FMUL.FTZ R164, R10, c[0x0][0x2ec] ;  /* 0x0000bb000aa47a20 */ /* 0x000fe20000410000 */
[C---:B-1----:R-:W-:Y:S05]  /*49a0*/  HMMA.16816.F32.BF16 R20, R88.reuse, R92, R20 ;  /* 0x0000005c5814723c */ /* 0x042fea0000041814 */
[----:B------:R-:W-:Y:S03]  /*49b0*/  FMUL.FTZ R162, R11, c[0x0][0x2ec] ;  /* 0x0000bb000ba27a20 */ /* 0x000fe60000410000 */
[----:B------:R-:W1:Y:S01]  /*49c0*/  MUFU.TANH R158, R158 ;  /* 0x0000009e009e7308 */ /* 0x000e620000002400 */
[C---:B------:R-:W-:Y:S03]  /*49d0*/  HMMA.16816.F32.BF16 R24, R88.reuse, R94, R24 ;  /* 0x0000005e5818723c */ /* 0x040fe60000041818 */
[----:B------:R-:W-:Y:S02]  /*49e0*/  FMUL.FTZ R153, R12, c[0x0][0x2ec] ;  /* 0x0000bb000c997a20 */ /* 0x000fe40000410000 */
[----:B------:R-:W-:Y:S03]  /*49f0*/  FMUL.FTZ R151, R13, c[0x0][0x2ec] ;  /* 0x0000bb000d977a20 */ /* 0x000fe60000410000 */
[C---:B---3--:R-:W-:Y:S01]  /*4a00*/  HMMA.16816.F32.BF16 R28, R88.reuse, R96, R28 ;  /* 0x00000060581c723c */ /* 0x048fe2000004181c */
[----:B------:R-:W3:Y:S03]  /*4a10*/  MUFU.TANH R156, R156 ;  /* 0x0000009c009c7308 */ /* 0x000ee60000002400 */
        /* <DEDUP_REMOVED lines=10> */
[----:B------:R-:W-:Y:S02]  /*4ac0*/  FMUL.FTZ R137, R21, c[0x0][0x2ec] ;  /* 0x0000bb0015897a20 */ /* 0x000fe40000410000 */
[----:B--2---:R-:W-:Y:S02]  /*4ad0*/  FMUL.FTZ R138, R22, c[0x0][0x2ec] ;  /* 0x0000bb00168a7a20 */ /* 0x004fe40000410000 */
[----:B------:R-:W-:Y:S02]  /*4ae0*/  FMUL.FTZ R139, R23, c[0x0][0x2ec] ;  /* 0x0000bb00178b7a20 */ /* 0x000fe40000410000 */
[----:B------:R-:W-:Y:S01]  /*4af0*/  FMUL.FTZ R143, R24, c[0x0][0x2ec] ;  /* 0x0000bb00188f7a20 */ /* 0x000fe20000410000 */
[----:B------:R-:W2:Y:S01]  /*4b00*/  MUFU.TANH R164, R164 ;  /* 0x000000a400a47308 */ /* 0x000ea20000002400 */
        /* <DEDUP_REMOVED lines=99> */
.L_x_5025:
        /* <DEDUP_REMOVED lines=14> */
.L_x_5024:
        /* <DEDUP_REMOVED lines=34> */
[----:B------:R-:W-:Y:S08]  /*5440*/  SHFL.BFLY PT, R13, R6, 0x2, 0x1f ;  /* 0x0c401f00060d7f89 */ /* 0x000ff000000e0000 */
        /* <DEDUP_REMOVED lines=40> */
[----:B------:R-:W-:Y:S02]  /*56d0*/  FMUL.FTZ R16, R85, R68 ;  /* 0x0000004455107220 */ /* 0x000fe40000410000 */
[C---:B--2---:R-:W-:Y:S02]  /*56e0*/  FMUL.FTZ R6, R3.reuse, R82 ;  /* 0x0000005203067220 */ /* 0x044fe40000410000 */
[C---:B------:R-:W-:Y:S02]  /*56f0*/  FMUL.FTZ R7, R3.reuse, R83 ;  /* 0x0000005303077220 */ /* 0x040fe40000410000 */
[C---:B------:R-:W-:Y:S01]  /*5700*/  FMUL.FTZ R10, R3.reuse, R78 ;  /* 0x0000004e030a7220 */ /* 0x040fe20000410000 */
[----:B------:R-:W-:Y:S01]  /*5710*/  MUFU.EX2 R95, R95 ;  /* 0x0000005f005f7308 */ /* 0x000fe20000000800 */
[----:B------:R-:W-:Y:S02]  /*5720*/  FMUL.FTZ R11, R3, R79 ;  /* 0x0000004f030b7220 */ /* 0x000fe40000410000 */
[----:B------:R-:W-:Y:S01]  /*5730*/  FMUL.FTZ R17, R85, R69 ;  /* 0x0000004555117220 */ /* 0x000fe20000410000 */
[----:B------:R-:W-:Y:S01]  /*5740*/  LDSM.16.MT88.4 R76, [R108+0x6c00] ;  /* 0x006c00006c4c783b */ /* 0x000fe20000004200 */
[C---:B------:R-:W-:Y:S02]  /*5750*/  FMUL.FTZ R18, R3.reuse, R70 ;  /* 0x0000004603127220 */ /* 0x040fe40000410000 */
[----:B------:R-:W-:Y:S02]  /*5760*/  FMUL.FTZ R19, R3, R71 ;  /* 0x0000004703137220 */ /* 0x000fe40000410000 */
[C---:B------:R-:W-:Y:S01]  /*5770*/  FMUL.FTZ R24, R85.reuse, R60 ;  /* 0x0000003c55187220 */ /* 0x040fe20000410000 */
[----:B------:R-:W2:Y:S01]  /*5780*/  MUFU.EX2 R92, R92 ;  /* 0x0000005c005c7308 */ /* 0x000ea20000000800 */
[----:B------:R-:W-:Y:S01]  /*5790*/  FMUL.FTZ R25, R85, R61 ;  /* 0x0000003d55197220 */ /* 0x000fe20000410000 */
[----:B------:R-:W-:Y:S01]  /*57a0*/  LDSM.16.MT88.4 R68, [R87+0x6c00] ;  /* 0x006c00005744783b */ /* 0x000fe20000004200 */
[----:B------:R-:W-:Y:S01]  /*57b0*/  FMUL.FTZ R26, R3, R62 ;  /* 0x0000003e031a7220 */ /* 0x000fe20000410000 */
[----:B-1----:R-:W-:Y:S01]  /*57c0*/  F2FP.BF16.PACK_AB R80, R93, R102 ;  /* 0x000000665d50723e */ /* 0x002fe200000010ff */
[----:B------:R-:W-:Y:S02]  /*57d0*/  FMUL.FTZ R27, R3, R63 ;  /* 0x0000003f031b7220 */ /* 0x000fe40000410000 */
[C---:B------:R-:W-:Y:S02]  /*57e0*/  FMUL.FTZ R32, R85.reuse, R52 ;  /* 0x0000003455207220 */ /* 0x040fe40000410000 */
[----:B------:R-:W-:Y:S01]  /*57f0*/  FMUL.FTZ R33, R85, R53 ;  /* 0x0000003555217220 */ /* 0x000fe20000410000 */
[----:B------:R-:W-:Y:S01]  /*5800*/  MUFU.EX2 R91, R91 ;  /* 0x0000005b005b7308 */ /* 0x000fe20000000800 */
[----:B------:R-:W1:Y:S01]  /*5810*/  LDSM.16.MT88.4 R60, [R87+0x7000] ;  /* 0x00700000573c783b */ /* 0x000e620000004200 */
[C---:B------:R-:W-:Y:S02]  /*5820*/  FMUL.FTZ R34, R3.reuse, R54 ;  /* 0x0000003603227220 */ /* 0x040fe40000410000 */
[----:B------:R-:W-:Y:S02]  /*5830*/  FMUL.FTZ R35, R3, R55 ;  /* 0x0000003703237220 */ /* 0x000fe40000410000 */
[C---:B------:R-:W-:Y:S02]  /*5840*/  FMUL.FTZ R36, R85.reuse, R36 ;  /* 0x0000002455247220 */ /* 0x040fe40000410000 */
[----:B------:R-:W-:Y:S01]  /*5850*/  FMUL.FTZ R37, R85, R37 ;  /* 0x0000002555257220 */ /* 0x000fe20000410000 */
[----:B------:R-:W3:Y:S01]  /*5860*/  LDSM.16.MT88.4 R52, [R108+0x8000] ;  /* 0x008000006c34783b */ /* 0x000ee20000004200 */
[----:B------:R-:W4:Y:S01]  /*5870*/  MUFU.EX2 R90, R90 ;  /* 0x0000005a005a7308 */ /* 0x000f220000000800 */
        /* <DEDUP_REMOVED lines=15> */
[----:B----4-:R-:W-:Y:S01]  /*5970*/  F2FP.BF16.PACK_AB R82, R90, R91 ;  /* 0x0000005b5a52723e */ /* 0x010fe200000010ff */
[----:B------:R-:W-:Y:S02]  /*5980*/  FMUL.FTZ R47, R3, R47 ;  /* 0x0000002f032f7220 */ /* 0x000fe40000410000 */
        /* <DEDUP_REMOVED lines=8> */
[----:B------:R-:W4:Y:S01]  /*5a10*/  MUFU.EX2 R96, R96 ;  /* 0x0000006000607308 */ /* 0x000f220000000800 */
        /* <DEDUP_REMOVED lines=13> */
[----:B------:R-:W-:Y:S02]  /*5af0*/  FFMA.FTZ R144, R144, c[0x0][0x23c], -R105 ;  /* 0x00008f0090907a23 */ /* 0x000fe40000010869 */
[C---:B------:R-:W-:Y:S03]  /*5b00*/  FMUL.FTZ R14, R3.reuse, R74 ;  /* 0x0000004a030e7220 */ /* 0x040fe60000410000 */
[----:B------:R-:W2:Y:S01]  /*5b10*/  MUFU.EX2 R94, R94 ;  /* 0x0000005e005e7308 */ /* 0x000ea20000000800 */
[C---:B------:R-:W-:Y:S02]  /*5b20*/  FMUL.FTZ R15, R3.reuse, R75 ;  /* 0x0000004b030f7220 */ /* 0x040fe40000410000 */
[----:B------:R-:W-:Y:S02]  /*5b30*/  FFMA.FTZ R95, R3, R134, R95 ;  /* 0x00000086035f7223 */ /* 0x000fe4000001005f */
[----:B------:R-:W-:Y:S02]  /*5b40*/  FFMA.FTZ R102, R85, R136, R102 ;  /* 0x0000008855667223 */ /* 0x000fe40000010066 */
        /* <DEDUP_REMOVED lines=9> */
[----:B------:R-:W-:Y:S02]  /*5be0*/  FADD.FTZ R91, R91, R102 ;  /* 0x000000665b5b7221 */ /* 0x000fe40000010000 */
[C---:B------:R-:W-:Y:S04]  /*5bf0*/  FMUL.FTZ R22, R3.reuse, R66 ;  /* 0x0000004203167220 */ /* 0x040fe80000410000 */
[----:B------:R-:W-:Y:S02]  /*5c00*/  FMUL.FTZ R23, R3, R67 ;  /* 0x0000004303177220 */ /* 0x000fe40000410000 */
[----:B------:R-:W-:Y:S01]  /*5c10*/  FADD.FTZ R102, R90, R91 ;  /* 0x0000005b5a667221 */ /* 0x000fe20000010000 */
[----:B------:R-:W-:Y:S01]  /*5c20*/  MUFU.EX2 R127, R127 ;  /* 0x0000007f007f7308 */ /* 0x000fe20000000800 */
[----:B------:R-:W-:Y:S02]  /*5c30*/  FADD.FTZ R92, R88, R89 ;  /* 0x00000059585c7221 */ /* 0x000fe40000010000 */
[--C-:B------:R-:W-:Y:S01]  /*5c40*/  FFMA.FTZ R66, R133, c[0x0][0x23c], -R104.reuse ;  /* 0x00008f0085427a23 */ /* 0x100fe20000010868 */
[C---:B------:R-:W-:Y:S03]  /*5c50*/  HMMA.16816.F32.BF16 R20, R80.reuse, R28, R20 ;  /* 0x0000001c5014723c */ /* 0x040fe60000041814 */
[--C-:B------:R-:W-:Y:S02]  /*5c60*/  FFMA.FTZ R65, R141, c[0x0][0x23c], -R104.reuse ;  /* 0x00008f008d417a23 */ /* 0x100fe40000010868 */
[----:B------:R-:W-:Y:S01]  /*5c70*/  FFMA.FTZ R104, R147, c[0x0][0x23c], -R104 ;  /* 0x00008f0093687a23 */ /* 0x000fe20000010868 */
[----:B------:R-:W-:Y:S01]  /*5c80*/  MUFU.EX2 R138, R138 ;  /* 0x0000008a008a7308 */ /* 0x000fe20000000800 */
[C---:B------:R-:W-:Y:S01]  /*5c90*/  FMUL.FTZ R28, R85.reuse, R56 ;  /* 0x00000038551c7220 */ /* 0x040fe20000410000 */
[C---:B------:R-:W-:Y:S04]  /*5ca0*/  HMMA.16816.F32.BF16 R24, R80.reuse, R30, R24 ;  /* 0x0000001e5018723c */ /* 0x040fe80000041818 */
[----:B------:R-:W-:Y:S01]  /*5cb0*/  FMUL.FTZ R29, R85, R57 ;  /* 0x00000039551d7220 */ /* 0x000fe20000410000 */
[----:B------:R-:W-:Y:S01]  /*5cc0*/  MOV R85, R2 ;  /* 0x0000000200557202 */ /* 0x000fe20000000f00 */
[--C-:B------:R-:W-:Y:S02]  /*5cd0*/  FFMA.FTZ R133, R142, c[0x0][0x23c], -R105.reuse ;  /* 0x00008f008e857a23 */ /* 0x100fe40000010869 */
[C---:B------:R-:W-:Y:S01]  /*5ce0*/  FMUL.FTZ R30, R3.reuse, R58 ;  /* 0x0000003a031e7220 */ /* 0x040fe20000410000 */
[----:B------:R-:W5:Y:S03]  /*5cf0*/  MUFU.EX2 R101, R101 ;  /* 0x0000006500657308 */ /* 0x000f660000000800 */
[----:B------:R-:W-:Y:S01]  /*5d00*/  FMUL.FTZ R31, R3, R59 ;  /* 0x0000003b031f7220 */ /* 0x000fe20000410000 */
[----:B------:R-:W-:Y:S01]  /*5d10*/  IADD3 R3, R132, -0x1, RZ ;  /* 0xffffffff84037810 */ /* 0x000fe20007ffe0ff */
[----:B------:R-:W-:Y:S01]  /*5d20*/  LDSM.16.MT88.4 R56, [R108+0x6400] ;  /* 0x006400006c38783b */ /* 0x000fe20000004200 */
[--C-:B------:R-:W-:Y:S02]  /*5d30*/  FFMA.FTZ R64, R86, c[0x0][0x23c], -R105.reuse ;  /* 0x00008f0056407a23 */ /* 0x100fe40000010869 */
[----:B------:R-:W-:Y:S01]  /*5d40*/  FFMA.FTZ R105, R84, c[0x0][0x23c], -R105 ;  /* 0x00008f0054697a23 */ /* 0x000fe20000010869 */
[----:B------:R-:W-:Y:S01]  /*5d50*/  MOV R132, R3 ;  /* 0x0000000300847202 */ /* 0x000fe20000000f00 */
[C---:B-1----:R-:W-:Y:S01]  /*5d60*/  HMMA.16816.F32.BF16 R28, R80.reuse, R60, R28 ;  /* 0x0000003c501c723c */ /* 0x042fe2000004181c */
[----:B------:R-:W-:Y:S02]  /*5d70*/  MUFU.EX2 R137, R137 ;  /* 0x0000008900897308 */ /* 0x000fe40000000800 */
[----:B------:R-:W-:Y:S05]  /*5d80*/  MOV R3, R0 ;  /* 0x0000000000037202 */ /* 0x000fea0000000f00 */
[C---:B------:R-:W-:Y:S01]  /*5d90*/  HMMA.16816.F32.BF16 R32, R80.reuse, R62, R32 ;  /* 0x0000003e5020723c */ /* 0x040fe20000041820 */
[----:B------:R-:W-:Y:S02]  /*5da0*/  LDSM.16.MT88.4 R60, [R87+0x6800] ;  /* 0x00680000573c783b */ /* 0x000fe40000004200 */
[----:B------:R-:W-:Y:S05]  /*5db0*/  MUFU.EX2 R106, R106 ;  /* 0x0000006a006a7308 */ /* 0x000fea0000000800 */
[C---:B---3--:R-:W-:Y:S05]  /*5dc0*/  HMMA.16816.F32.BF16 R36, R80.reuse, R52, R36 ;  /* 0x000000345024723c */ /* 0x048fea0000041824 */
[----:B------:R-:W-:Y:S03]  /*5dd0*/  MUFU.EX2 R139, R139 ;  /* 0x0000008b008b7308 */ /* 0x000fe60000000800 */
[C---:B------:R-:W-:Y:S01]  /*5de0*/  HMMA.16816.F32.BF16 R40, R80.reuse, R54, R40 ;  /* 0x000000365028723c */ /* 0x040fe20000041828 */
[----:B------:R-:W1:Y:S06]  /*5df0*/  LDSM.16.MT88.4 R52, [R87+0x8000] ;  /* 0x008000005734783b */ /* 0x000e6c0000004200 */
[----:B------:R-:W-:Y:S10]  /*5e00*/  MUFU.EX2 R103, R103 ;  /* 0x0000006700677308 */ /* 0x000ff40000000800 */
[----:B------:R-:W3:Y:S10]  /*5e10*/  MUFU.EX2 R100, R100 ;  /* 0x0000006400647308 */ /* 0x000ef40000000800 */
[----:B------:R-:W-:Y:S10]  /*5e20*/  MUFU.EX2 R140, R140 ;  /* 0x0000008c008c7308 */ /* 0x000ff40000000800 */
[----:B------:R-:W-:Y:S01]  /*5e30*/  MUFU.EX2 R141, R66 ;  /* 0x00000042008d7308 */ /* 0x000fe20000000800 */
[C---:B-1----:R-:W-:Y:S09]  /*5e40*/  HMMA.16816.F32.BF16 R44, R80.reuse, R52, R44 ;  /* 0x00000034502c723c */ /* 0x042ff2000004182c */
[----:B------:R-:W1:Y:S03]  /*5e50*/  MUFU.EX2 R86, R65 ;  /* 0x0000004100567308 */ /* 0x000e660000000800 */
[----:B----4-:R-:W-:Y:S01]  /*5e60*/  F2FP.BF16.PACK_AB R52, R96, R99 ;  /* 0x000000636034723e */ /* 0x010fe200000010ff */
[----:B------:R-:W-:Y:S03]  /*5e70*/  HMMA.16816.F32.BF16 R48, R80, R54, R48 ;  /* 0x000000365030723c */ /* 0x000fe60000041830 */
[----:B--2---:R-:W-:Y:S01]  /*5e80*/  F2FP.BF16.PACK_AB R53, R94, R97 ;  /* 0x000000615e35723e */ /* 0x004fe200000010ff */
[----:B------:R-:W-:Y:S03]  /*5e90*/  FADD.FTZ R99, R99, R102 ;  /* 0x0000006663637221 */ /* 0x000fe60000010000 */
[----:B-----5:R-:W-:Y:S01]  /*5ea0*/  F2FP.BF16.PACK_AB R54, R101, R98 ;  /* 0x000000626536723e */ /* 0x020fe200000010ff */
[----:B------:R-:W-:Y:S01]  /*5eb0*/  MUFU.EX2 R133, R133 ;  /* 0x0000008500857308 */ /* 0x000fe20000000800 */
[----:B---3--:R-:W-:Y:S03]  /*5ec0*/  F2FP.BF16.PACK_AB R55, R100, R103 ;  /* 0x000000676437723e */ /* 0x008fe600000010ff */
[----:B------:R-:W-:Y:S02]  /*5ed0*/  FADD.FTZ R97, R97, R92 ;  /* 0x0000005c61617221 */ /* 0x000fe40000010000 */
[----:B------:R-:W-:Y:S02]  /*5ee0*/  FADD.FTZ R99, R96, R99 ;  /* 0x0000006360637221 */ /* 0x000fe40000010000 */
[C---:B------:R-:W-:Y:S02]  /*5ef0*/  HMMA.16816.F32.BF16 R4, R52.reuse, R56, R4 ;  /* 0x000000383404723c */ /* 0x040fe40000041804 */
[----:B------:R-:W2:Y:S03]  /*5f00*/  MUFU.EX2 R84, R144 ;  /* 0x0000009000547308 */ /* 0x000ea60000000800 */
[----:B------:R-:W-:Y:S01]  /*5f10*/  FADD.FTZ R94, R94, R97 ;  /* 0x000000615e5e7221 */ /* 0x000fe20000010000 */
[----:B-1----:R-:W-:Y:S01]  /*5f20*/  F2FP.BF16.PACK_AB R88, R86, R141 ;  /* 0x0000008d5658723e */ /* 0x002fe200000010ff */
[----:B------:R-:W-:Y:S01]  /*5f30*/  FADD.FTZ R98, R98, R99 ;  /* 0x0000006362627221 */ /* 0x000fe20000010000 */
[C---:B------:R-:W-:Y:S01]  /*5f40*/  HMMA.16816.F32.BF16 R8, R52.reuse, R58, R8 ;  /* 0x0000003a3408723c */ /* 0x040fe20000041808 */
[----:B------:R-:W1:Y:S03]  /*5f50*/  LDSM.16.MT88.4 R56, [R87+0x6400] ;  /* 0x006400005738783b */ /* 0x000e660000004200 */
[----:B------:R-:W-:Y:S01]  /*5f60*/  MUFU.EX2 R135, R135 ;  /* 0x0000008700877308 */ /* 0x000fe20000000800 */
[----:B------:R-:W-:Y:S02]  /*5f70*/  FADD.FTZ R103, R103, R94 ;  /* 0x0000005e67677221 */ /* 0x000fe40000010000 */
[----:B------:R-:W-:Y:S02]  /*5f80*/  FADD.FTZ R101, R101, R98 ;  /* 0x0000006265657221 */ /* 0x000fe40000010000 */
[----:B------:R-:W-:Y:S05]  /*5f90*/  FADD.FTZ R100, R100, R103 ;  /* 0x0000006764647221 */ /* 0x000fea0000010000 */
        /* <DEDUP_REMOVED lines=74> */
.L_x_5022:
[----:B------:R-:W1:Y:S01]  /*6440*/  SHFL.BFLY PT, R5, R136, 0x2, 0x1f ;  /* 0x0c401f0088057f89 */ /* 0x000e6200000e0000 */
[----:B------:R-:W-:Y:S01]  /*6450*/  MOV R9, 0x3f800000 ;  /* 0x3f80000000097802 */ /* 0x000fe20000000f00 */
[----:B------:R-:W-:Y:S01]  /*6460*/  BSSY B0, `(.L_x_5027) ;  /* 0x00000b3000007945 */ /* 0x000fe20003800000 */
[----:B------:R-:W-:Y:S01]  /*6470*/  SHF.L.U32 R119, R119, 0x3, RZ ;  /* 0x0000000377777819 */ /* 0x000fe200000006ff */
[----:B------:R-:W2:Y:S01]  /*6480*/  SHFL.BFLY PT, R3, R134, 0x2, 0x1f ;  /* 0x0c401f0086037f89 */ /* 0x000ea200000e0000 */
[----:B------:R-:W-:-:S03]  /*6490*/  LEA R129, R129, R128, 0x4 ;  /* 0x0000008081817211 */ /* 0x000fc600078e20ff */
        /* <DEDUP_REMOVED lines=9> */
[----:B------:R-:W-:Y:S02]  /*6530*/  MOV R8, 0x3f800000 ;  /* 0x3f80000000087802 */ /* 0x000fe40000000f00 */
[----:B------:R-:W-:Y:S01]  /*6540*/  LOP3.LUT R10, R11, 0xfffffffc, RZ, 0xc0, !PT ;  /* 0xfffffffc0b0a7812 */ /* 0x000fe200078ec0ff */
[----:B---3--:R-:W-:Y:S01]  /*6550*/  FADD.FTZ R6, R3, R6 ;  /* 0x0000000603067221 */ /* 0x008fe20000010000 */
[----:B------:R-:W-:Y:S02]  /*6560*/  SHF.R.S32.HI R11, RZ, 0x2, R11 ;  /* 0x00000002ff0b7819 */ /* 0x000fe4000001140b */
[----:B------:R-:W-:Y:S02]  /*6570*/  LEA.HI R3, R4, R5, RZ, 0x5 ;  /* 0x0000000504037211 */ /* 0x000fe400078f28ff */
[----:B------:R-:W-:-:S02]  /*6580*/  SHF.R.S32.HI R12, RZ, 0x1f, R11 ;  /* 0x0000001fff0c7819 */ /* 0x000fc4000001140b */
[----:B------:R-:W-:Y:S02]  /*6590*/  FSETP.NE.FTZ.AND P3, PT, R7, RZ, PT ;  /* 0x000000ff0700720b */ /* 0x000fe40003f75000 */
[----:B------:R-:W-:Y:S02]  /*65a0*/  LEA.HI R12, R12, R11, RZ, 0x3 ;  /* 0x0000000b0c0c7211 */ /* 0x000fe400078f18ff */
[----:B------:R-:W-:Y:S02]  /*65b0*/  SHF.R.S32.HI R13, RZ, 0x5, R3 ;  /* 0x00000005ff0d7819 */ /* 0x000fe40000011403 */
[----:B------:R-:W-:Y:S02]  /*65c0*/  LOP3.LUT R12, R12, 0xfffffff8, RZ, 0xc0, !PT ;  /* 0xfffffff80c0c7812 */ /* 0x000fe400078ec0ff */
[----:B------:R-:W-:Y:S02]  /*65d0*/  IADD3 R10, -R10, R5, RZ ;  /* 0x000000050a0a7210 */ /* 0x000fe40007ffe1ff */
[----:B------:R-:W-:-:S02]  /*65e0*/  IADD3 R11, R11, -R12, RZ ;  /* 0x8000000c0b0b7210 */ /* 0x000fc40007ffe0ff */
[----:B------:R-:W-:Y:S01]  /*65f0*/  LEA R10, R13, R10, 0x8 ;  /* 0x0000000a0d0a7211 */ /* 0x000fe200078e40ff */
[----:B------:R-:W1:Y:S01]  /*6600*/  @P3 MUFU.RCP R9, R7 ;  /* 0x0000000700093308 */ /* 0x000e620000001000 */
[----:B------:R-:W-:Y:S02]  /*6610*/  LEA.HI R12, R11, R11, RZ, 0x1 ;  /* 0x0000000b0b0c7211 */ /* 0x000fe400078f08ff */
[----:B------:R-:W-:Y:S02]  /*6620*/  LEA.HI R13, R4, R5, RZ, 0x4 ;  /* 0x00000005040d7211 */ /* 0x000fe400078f20ff */
[----:B------:R-:W-:Y:S02]  /*6630*/  LOP3.LUT R14, R12, 0x1fffffe, RZ, 0xc0, !PT ;  /* 0x01fffffe0c0e7812 */ /* 0x000fe400078ec0ff */
[----:B------:R-:W-:Y:S01]  /*6640*/  FSETP.NE.FTZ.AND P2, PT, R6, RZ, PT ;  /* 0x000000ff0600720b */ /* 0x000fe20003f55000 */
[----:B------:R-:W-:Y:S01]  /*6650*/  @P3 MUFU.LG2 R7, R7 ;  /* 0x0000000700073308 */ /* 0x000fe20000000c00 */
[----:B------:R-:W-:-:S02]  /*6660*/  SHF.R.S32.HI R13, RZ, 0x4, R13 ;  /* 0x00000004ff0d7819 */ /* 0x000fc4000001140d */
[----:B------:R-:W-:Y:S02]  /*6670*/  IADD3 R11, R11, -R14, RZ ;  /* 0x8000000e0b0b7210 */ /* 0x000fe40007ffe0ff */
[----:B------:R-:W-:Y:S02]  /*6680*/  SHF.R.S32.HI R12, RZ, 0x1, R12 ;  /* 0x00000001ff0c7819 */ /* 0x000fe4000001140c */
[----:B------:R-:W-:Y:S01]  /*6690*/  SHF.L.U32 R13, R13, 0x6, RZ ;  /* 0x000000060d0d7819 */ /* 0x000fe200000006ff */
[----:B-1----:R-:W-:Y:S01]  /*66a0*/  FMUL.FTZ R80, R9, R80 ;  /* 0x0000005009507220 */ /* 0x002fe20000410000 */
[----:B------:R-:W-:Y:S01]  /*66b0*/  LEA R10, R11, R10, 0x4 ;  /* 0x0000000a0b0a7211 */ /* 0x000fe200078e20ff */
[----:B------:R-:W-:Y:S01]  /*66c0*/  FMUL.FTZ R81, R9, R81 ;  /* 0x0000005109517220 */ /* 0x000fe20000410000 */
[----:B------:R-:W-:Y:S01]  /*66d0*/  SHF.L.U32 R11, R12, 0x6, RZ ;  /* 0x000000060c0b7819 */ /* 0x000fe200000006ff */
[----:B------:R-:W1:Y:S01]  /*66e0*/  @P2 MUFU.RCP R8, R6 ;  /* 0x0000000600082308 */ /* 0x000e620000001000 */
[----:B------:R-:W-:Y:S01]  /*66f0*/  LOP3.LUT R14, R13, 0xc0, RZ, 0xc0, !PT ;  /* 0x000000c00d0e7812 */ /* 0x000fe200078ec0ff */
[C---:B------:R-:W-:Y:S01]  /*6700*/  FMUL.FTZ R76, R9.reuse, R76 ;  /* 0x0000004c094c7220 */ /* 0x040fe20000410000 */
[----:B------:R-:W-:Y:S01]  /*6710*/  LEA.HI R15, R4, R5, RZ, 0x6 ;  /* 0x00000005040f7211 */ /* 0x000fe200078f30ff */
[----:B------:R-:W-:Y:S01]  /*6720*/  FMUL.FTZ R77, R9, R77 ;  /* 0x0000004d094d7220 */ /* 0x000fe20000410000 */
[----:B------:R-:W-:Y:S01]  /*6730*/  LOP3.LUT R11, R11, 0xc0, RZ, 0xc0, !PT ;  /* 0x000000c00b0b7812 */ /* 0x000fe200078ec0ff */
[C---:B------:R-:W-:Y:S01]  /*6740*/  FMUL.FTZ R72, R9.reuse, R72 ;  /* 0x0000004809487220 */ /* 0x040fe20000410000 */
[----:B------:R-:W-:Y:S01]  /*6750*/  LOP3.LUT R13, R12, 0x1, RZ, 0xc0, !PT ;  /* 0x000000010c0d7812 */ /* 0x000fe200078ec0ff */
[----:B------:R-:W-:Y:S01]  /*6760*/  FMUL.FTZ R73, R9, R73 ;  /* 0x0000004909497220 */ /* 0x000fe20000410000 */
[----:B------:R-:W-:Y:S01]  /*6770*/  SHF.L.U32 R15, R15, 0x2, RZ ;  /* 0x000000020f0f7819 */ /* 0x000fe200000006ff */
[----:B------:R-:W-:Y:S01]  /*6780*/  FMUL.FTZ R68, R9, R68 ;  /* 0x0000004409447220 */ /* 0x000fe20000410000 */
[----:B------:R-:W-:Y:S01]  /*6790*/  LEA.HI R11, R11, R11, RZ, 0x1d ;  /* 0x0000000b0b0b7211 */ /* 0x000fe200078fe8ff */
[----:B------:R-:W-:Y:S01]  /*67a0*/  FMUL.FTZ R69, R9, R69 ;  /* 0x0000004509457220 */ /* 0x000fe20000410000 */
[----:B------:R-:W-:Y:S01]  /*67b0*/  ISETP.NE.U32.AND P1, PT, R13, 0x1, PT ;  /* 0x000000010d00780c */ /* 0x000fe20003f25070 */
[----:B------:R-:W-:Y:S01]  /*67c0*/  FMUL.FTZ R64, R9, R64 ;  /* 0x0000004009407220 */ /* 0x000fe20000410000 */
[----:B------:R-:W-:Y:S01]  /*67d0*/  LOP3.LUT R15, R15, 0x3fffff00, RZ, 0xc0, !PT ;  /* 0x3fffff000f0f7812 */ /* 0x000fe200078ec0ff */
[C---:B------:R-:W-:Y:S01]  /*67e0*/  FMUL.FTZ R65, R9.reuse, R65 ;  /* 0x0000004109417220 */ /* 0x040fe20000410000 */
[----:B------:R-:W-:Y:S01]  /*67f0*/  LEA R10, R10, R11, 0x1 ;  /* 0x0000000b0a0a7211 */ /* 0x000fe200078e08ff */
[C---:B------:R-:W-:Y:S01]  /*6800*/  FMUL.FTZ R60, R9.reuse, R60 ;  /* 0x0000003c093c7220 */ /* 0x040fe20000410000 */
        /* <DEDUP_REMOVED lines=9> */
[----:B------:R-:W-:Y:S01]  /*68a0*/  FMUL.FTZ R53, R9, R53 ;  /* 0x0000003509357220 */ /* 0x000fe20000410000 */
[----:B------:R-:W-:Y:S01]  /*68b0*/  LEA R117, R117, R118, 0x2 ;  /* 0x0000007675757211 */ /* 0x000fe200078e10ff */
[----:B------:R-:W-:Y:S01]  /*68c0*/  FMUL.FTZ R36, R9, R36 ;  /* 0x0000002409247220 */ /* 0x000fe20000410000 */
        /* <DEDUP_REMOVED lines=8> */
[----:B------:R-:W2:Y:S01]  /*6950*/  @P2 MUFU.LG2 R6, R6 ;  /* 0x0000000600062308 */ /* 0x000ea20000000c00 */
[----:B------:R-:W-:-:S02]  /*6960*/  FMUL.FTZ R45, R9, R45 ;  /* 0x0000002d092d7220 */ /* 0x000fc40000410000 */
[C---:B------:R-:W-:Y:S02]  /*6970*/  FMUL.FTZ R48, R9.reuse, R48 ;  /* 0x0000003009307220 */ /* 0x040fe40000410000 */
[----:B------:R-:W-:Y:S01]  /*6980*/  FMUL.FTZ R49, R9, R49 ;  /* 0x0000003109317220 */ /* 0x000fe20000410000 */
[----:B------:R-:W-:Y:S01]  /*6990*/  MOV R9, 0x40 ;  /* 0x0000004000097802 */ /* 0x000fe20000000f00 */
[C---:B-1----:R-:W-:Y:S02]  /*69a0*/  FMUL.FTZ R83, R8.reuse, R83 ;  /* 0x0000005308537220 */ /* 0x042fe40000410000 */
        /* <DEDUP_REMOVED lines=21> */
[----:B------:R-:W1:Y:S01]  /*6b00*/  S2R R11, SR_CTAID.Z ;  /* 0x00000000000b7919 */ /* 0x000e620000002700 */
        /* <DEDUP_REMOVED lines=12> */
[----:B------:R-:W3:Y:S04]  /*6bd0*/  S2R R9, SR_CTAID.Y ;  /* 0x0000000000097919 */ /* 0x000ee80000002600 */
        /* <DEDUP_REMOVED lines=16> */
[----:B------:R5:W-:Y:S04]  /*6ce0*/  STS.64 [R14+0x4000], R48 ;  /* 0x004000300e007388 */ /* 0x000be80000000a00 */
[----:B------:R1:W-:Y:S04]  /*6cf0*/  STS.64 [R14+0x4400], R50 ;  /* 0x004400320e007388 */ /* 0x0003e80000000a00 */
[----:B------:R-:W-:Y:S06]  /*6d00*/  BAR.SYNC.DEFER_BLOCKING 0x0 ;  /* 0x0000000000007b1d */ /* 0x000fec0000010000 */
[----:B----4-:R-:W4:Y:S01]  /*6d10*/  S2R R10, SR_CTAID.X ;  /* 0x00000000000a7919 */ /* 0x010f220000002500 */
[----:B-----5:R-:W-:Y:S01]  /*6d20*/  IADD3 R48, -R120, RZ, RZ ;  /* 0x000000ff78307210 */ /* 0x020fe20007ffe1ff */
[----:B---3--:R-:W-:Y:S01]  /*6d30*/  IMAD R120, R9, c[0x0][0x210], R120 ;  /* 0x0000840009787a24 */ /* 0x008fe200078e0278 */
[----:B------:R-:W-:Y:S01]  /*6d40*/  MOV R9, 0xff800000 ;  /* 0xff80000000097802 */ /* 0x000fe20000000f00 */
[----:B--2---:R-:W-:Y:S01]  /*6d50*/  @P2 FMUL.FTZ R49, R6, 0.69314718246459960938 ;  /* 0x3f31721806312820 */ /* 0x004fe20000410000 */
[----:B-1----:R-:W-:Y:S01]  /*6d60*/  LOP3.LUT R50, R3, 0xffffffe0, RZ, 0xc0, !PT ;  /* 0xffffffe003327812 */ /* 0x002fe200078ec0ff */
[----:B------:R-:W-:Y:S01]  /*6d70*/  IMAD R11, R48, c[0x0][0x1c0], R11 ;  /* 0x00007000300b7a24 */ /* 0x000fe200078e020b */
[----:B------:R-:W1:Y:S01]  /*6d80*/  LDS.128 R60, [R8.X4] ;  /* 0x00000000083c7984 */ /* 0x000e620000004c00 */
[----:B------:R-:W-:Y:S01]  /*6d90*/  MOV R3, 0xff800000 ;  /* 0xff80000000037802 */ /* 0x000fe20000000f00 */
[----:B------:R-:W-:Y:S01]  /*6da0*/  @P3 FFMA.FTZ R3, R2, c[0x0][0x238], R7 ;  /* 0x00008e0002033a23 */ /* 0x000fe20000010007 */
[----:B------:R-:W-:Y:S01]  /*6db0*/  IADD3 R50, -R50, R5, RZ ;  /* 0x0000000532327210 */ /* 0x000fe20007ffe1ff */
[----:B------:R-:W2:Y:S01]  /*6dc0*/  LDS.128 R56, [R8.X4+0x800] ;  /* 0x0008000008387984 */ /* 0x000ea20000004c00 */
[----:B------:R-:W-:-:S02]  /*6dd0*/  IMAD R11, R120, c[0x0][0x1c0], R11 ;  /* 0x00007000780b7a24 */ /* 0x000fc400078e020b */
[----:B------:R-:W-:Y:S01]  /*6de0*/  LOP3.LUT P0, RZ, R50, 0x3, RZ, 0xc0, !PT ;  /* 0x0000000332ff7812 */ /* 0x000fe2000780c0ff */
[----:B------:R-:W3:Y:S01]  /*6df0*/  LDS.128 R52, [R8.X4+0x1000] ;  /* 0x0010000008347984 */ /* 0x000ee20000004c00 */
[----:B------:R-:W-:-:S03]  /*6e00*/  @P2 FFMA.FTZ R9, R0, c[0x0][0x238], R49 ;  /* 0x00008e0000092a23 */ /* 0x000fc60000010031 */
        /* <DEDUP_REMOVED lines=12> */
[----:B--23--:R-:W-:Y:S01]  /*6ed0*/  IMAD.MOV.U32 R7, RZ, RZ, -0x40 ;  /* 0xffffffc0ff077424 */ /* 0x00cfe200078e00ff */
        /* <DEDUP_REMOVED lines=11> */
.L_x_5028:
[----:B--23--:R-:W-:Y:S05]  /*6f90*/  BSYNC B0 ;  /* 0x0000000000007941 */ /* 0x00cfea0003800000 */
.L_x_5027:
        /* <DEDUP_REMOVED lines=25> */
.L_x_5029:
        /* <DEDUP_REMOVED lines=13> */
.L_x_6371:


//--------------------- .text._ZN5flash24flash_fwd_splitkv_kernelI23Flash_fwd_kernel_traitsILi96ELi64ELi64ELi4ELb0ELb0EN7cutlass10bfloat16_tE19Flash_kernel_traitsILi96ELi64ELi64ELi4ES3_EELb1ELb0ELb0ELb0ELb1ELb0ELb0ELb0EEEvNS_16Flash_fwd_paramsE --------------------------
	.section	.text._ZN5flash24flash_fwd_splitkv_kernelI23Flash_fwd_kernel_traitsILi96ELi64ELi64ELi4ELb0ELb0EN7cutlass10bfloat16_tE19Flash_kernel_traitsILi96ELi64ELi64ELi4ES3_EELb1ELb0ELb0ELb0ELb1ELb0ELb0ELb0EEEvNS_16Flash_fwd_paramsE,"ax",@progbits
	.sectioninfo	@"SHI_REGISTERS=168"
	.align	128
        .global         _ZN5flash24flash_fwd_splitkv_kernelI23Flash_fwd_kernel_traitsILi96ELi64ELi64ELi4ELb0ELb0EN7cutlass10bfloat16_tE19Flash_kernel_traitsILi96ELi64ELi64ELi4ES3_EELb1ELb0ELb0ELb0ELb1ELb0ELb0ELb0EEEvNS_16Flash_fwd_paramsE
        .type           _ZN5flash24flash_fwd_splitkv_kernelI23Flash_fwd_kernel_traitsILi96ELi64ELi64ELi4ELb0ELb0EN7cutlass10bfloat16_tE19Flash_kernel_traitsILi96ELi64ELi64ELi4ES3_EELb1ELb0ELb0ELb0ELb1ELb0ELb0ELb0EEEvNS_16Flash_fwd_paramsE,@function
        .size           _ZN5flash24flash_fwd_splitkv_kernelI23Flash_fwd_kernel_traitsILi96ELi64ELi64ELi4ELb0ELb0EN7cutlass10bfloat16_tE19Flash_kernel_traitsILi96ELi64ELi64ELi4ES3_EELb1ELb0ELb0ELb0ELb1ELb0ELb0ELb0EEEvNS_16Flash_fwd_paramsE,(.L_x_6372 - _ZN5flash24flash_fwd_splitkv_kernelI23Flash_fwd_kernel_traitsILi96ELi64ELi64ELi4ELb0ELb0EN7cutlass10bfloat16_tE19Flash_kernel_traitsILi96ELi64ELi64ELi4ES3_EELb1ELb0ELb0ELb0ELb1ELb0ELb0ELb0EEEvNS_16Flash_fwd_paramsE)
        .other          _ZN5flash24flash_fwd_splitkv_kernelI23Flash_fwd_kernel_traitsILi96ELi64ELi64ELi4ELb0ELb0EN7cutlass10bfloat16_tE19Flash_kernel_traitsILi96ELi64ELi64ELi4ES3_EELb1ELb0ELb0ELb0ELb1ELb0ELb0ELb0EEEvNS_16Flash_fwd_paramsE,@"STO_CUDA_ENTRY STV_DEFAULT"
_ZN5flash24flash_fwd_splitkv_kernelI23Flash_fwd_kernel_traitsILi96ELi64ELi64ELi4ELb0ELb0EN7cutlass10bfloat16_tE19Flash_kernel_traitsILi96ELi64ELi64ELi4ES3_EELb1ELb0ELb0ELb0ELb1ELb0ELb0ELb0EEEvNS_16Flash_fwd_paramsE:
.text._ZN5flash24flash_fwd_splitkv_kernelI23Flash_fwd_kernel_traitsILi96ELi64ELi64ELi4ELb0ELb0EN7cutlass10bfloat16_tE19Flash_kernel_traitsILi96ELi64ELi64ELi4ES3_EELb1ELb0ELb0ELb0ELb1ELb0ELb0ELb0EEEvNS_16Flash_fwd_paramsE:
        /* <DEDUP_REMOVED lines=24> */
[----:B------:R-:W4:Y:S04]  /*0180*/  S2R R20, SR_CTAID.Z ;  /* 0x0000000000147919 */ /* 0x000f280000002700 */
[----:B------:R-:W1:Y:S01]  /*0190*/  S2R R88, SR_TID.X ;  /* 0x0000000000587919 */ /* 0x000e620000002100 */
[----:B------:R-:W-:Y:S01]  /*01a0*/  ISETP.NE.AND.EX P0, PT, RZ, c[0x0][0x24c], PT, P0 ;  /* 0x00009300ff007a0c */ /* 0x000fe20003f05300 */
[----:B--2---:R-:W-:-:S02]  /*01b0*/  @P2 IMAD.IADD R126, R126, 0x1, -R123 ;  /* 0x000000017e7e2824 */ /* 0x004fc400078e0a7b */
[----:B------:R-:W-:-:S10]  /*01c0*/  @!P2 IMAD.MOV.U32 R126, RZ, RZ, c[0x0][0x214] ;  /* 0x00008500ff7ea624 */ /* 0x000fd400078e00ff */
[----:B------:R-:W-:Y:S05]  /*01d0*/  @!P0 BRA `(.L_x_5030) ;  /* 0x0000004000008947 */ /* 0x000fea0003800000 */
[----:B-1-34-:R-:W2:Y:S02]  /*01e0*/  @P3 LDG.E R7, [R8.64+0x4] ;  /* 0x0000040808073981 */ /* 0x01aea4000c1e1900 */
[----:B--2--5:R-:W-:-:S06]  /*01f0*/  @P3 IADD3 R4, R7, -R10, RZ ;  /* 0x8000000a07043210 */ /* 0x024fcc0007ffe0ff */
[----:B------:R1:W5:Y:S01]  /*0200*/  @!P3 LDG.E R4, [R8.64] ;  /* 0x000000080804b981 */ /* 0x000362000c1e1900 */
[----:B------:R-:W-:Y:S05]  /*0210*/  BRA `(.L_x_5031) ;  /* 0x0000001000007947 */ /* 0x000fea0003800000 */
.L_x_5030:
[----:B-1-34-:R-:W-:Y:S02]  /*0220*/  MOV R4, c[0x0][0x218] ;  /* 0x0000860000047a02 */ /* 0x01afe40000000f00 */
.L_x_5031:
        /* <DEDUP_REMOVED lines=15> */
[----:B-1----:R-:W-:Y:S02]  /*0320*/  IADD3 R9, R81, 0x3f, RZ ;  /* 0x0000003f51097810 */ /* 0x002fe40007ffe0ff */
        /* <DEDUP_REMOVED lines=40> */
[----:B------:R-:W-:Y:S02]  /*05b0*/  IMAD R0, R3, c[0x0][0x1c0], R20 ;  /* 0x0000700003007a24 */ /* 0x000fe400078e0214 */
[C---:B------:R-:W-:Y:S01]  /*05c0*/  IMAD R7, R20.reuse, c[0x0][0x1f4], R7 ;  /* 0x00007d0014077a24 */ /* 0x040fe200078e0207 */
[----:B------:R-:W-:Y:S01]  /*05d0*/  ISETP.GE.AND P0, PT, R5, R126, PT ;  /* 0x0000007e0500720c */ /* 0x000fe20003f06270 */
[----:B------:R-:W-:-:S04]  /*05e0*/  IMAD.WIDE.U32 R8, R20, c[0x0][0x1f0], R8 ;  /* 0x00007c0014087a25 */ /* 0x000fc800078e0008 */
[----:B------:R-:W-:Y:S01]  /*05f0*/  IMAD R91, R0, c[0x0][0x214], R91 ;  /* 0x00008500005b7a24 */ /* 0x000fe200078e025b */
[----:B------:R-:W-:Y:S02]  /*0600*/  SHF.R.S32.HI R0, RZ, 0x1f, R5 ;  /* 0x0000001fff007819 */ /* 0x000fe40000011405 */
        /* <DEDUP_REMOVED lines=12> */
.L_x_5034:
[----:B------:R-:W-:Y:S05]  /*06d0*/  BSYNC B0 ;  /* 0x0000000000007941 */ /* 0x000fea0003800000 */
.L_x_5033:
        /* <DEDUP_REMOVED lines=16> */
.L_x_5036:
[----:B------:R-:W-:Y:S05]  /*07e0*/  BSYNC B0 ;  /* 0x0000000000007941 */ /* 0x000fea0003800000 */
.L_x_5035:
        /* <DEDUP_REMOVED lines=13> */
.L_x_5032:
        /* <DEDUP_REMOVED lines=92> */
.L_x_5037:
        /* <DEDUP_REMOVED lines=17> */
.L_x_5039:
        /* <DEDUP_REMOVED lines=16> */
[----:B------:R-:W-:Y:S01]  /*1090*/  IMAD.HI.U32 R4, R13, R2, RZ ;  /* 0x000000020d047227 */ /* 0x000fe200078e00ff */
[----:B------:R-:W-:-:S03]  /*10a0*/  SHF.R.S32.HI R13, RZ, 0x1f, R15 ;  /* 0x0000001fff0d7819 */ /* 0x000fc6000001140f */
[----:B------:R-:W-:-:S04]  /*10b0*/  IMAD.MOV R9, RZ, RZ, -R4 ;  /* 0x000000ffff097224 */ /* 0x000fc800078e0a04 */
[----:B------:R-:W-:Y:S01]  /*10c0*/  IMAD R9, R8, R9, R2 ;  /* 0x0000000908097224 */ /* 0x000fe200078e0202 */
[----:B------:R-:W-:-:S04]  /*10d0*/  LOP3.LUT R2, R20, c[0x0][0x1c8], RZ, 0x3c, !PT ;  /* 0x0000720014027a12 */ /* 0x000fc800078e3cff */
[----:B------:R-:W-:Y:S02]  /*10e0*/  ISETP.GT.U32.AND P0, PT, R8, R9, PT ;  /* 0x000000090800720c */ /* 0x000fe40003f04070 */
[----:B------:R-:W-:Y:S01]  /*10f0*/  ISETP.GE.AND P1, PT, R2, RZ, PT ;  /* 0x000000ff0200720c */ /* 0x000fe20003f26270 */
[----:B------:R-:W-:-:S10]  /*1100*/  IMAD R2, R13, c[0x0][0x198], RZ ;  /* 0x000066000d027a24 */ /* 0x000fd400078e02ff */
[-C--:B------:R-:W-:Y:S02]  /*1110*/  @!P0 IADD3 R9, R9, -R8.reuse, RZ ;  /* 0x8000000809098210 */ /* 0x080fe40007ffe0ff */
[----:B------:R-:W-:Y:S02]  /*1120*/  @!P0 IADD3 R4, R4, 0x1, RZ ;  /* 0x0000000104048810 */ /* 0x000fe40007ffe0ff */
[----:B------:R-:W-:Y:S01]  /*1130*/  ISETP.GE.U32.AND P2, PT, R9, R8, PT ;  /* 0x000000080900720c */ /* 0x000fe20003f46070 */
[----:B------:R-:W-:Y:S01]  /*1140*/  IMAD R9, R15, c[0x0][0x19c], R2 ;  /* 0x000067000f097a24 */ /* 0x000fe200078e0202 */
[----:B------:R-:W-:-:S03]  /*1150*/  ISETP.NE.AND P0, PT, RZ, c[0x0][0x1c8], PT ;  /* 0x00007200ff007a0c */ /* 0x000fc60003f05270 */
[----:B------:R-:W-:-:S08]  /*1160*/  IMAD.IADD R83, R7, 0x1, R9 ;  /* 0x0000000107537824 */ /* 0x000fd000078e0209 */
[----:B------:R-:W-:-:S05]  /*1170*/  @P2 IADD3 R4, R4, 0x1, RZ ;  /* 0x0000000104042810 */ /* 0x000fca0007ffe0ff */
[----:B------:R-:W-:Y:S01]  /*1180*/  @!P1 IMAD.MOV R4, RZ, RZ, -R4 ;  /* 0x000000ffff049224 */ /* 0x000fe200078e0a04 */
        /* <DEDUP_REMOVED lines=17> */
.L_x_5038:
[----:B------:R-:W-:Y:S01]  /*12a0*/  ISETP.NE.AND P0, PT, R123, -0x1, PT ;  /* 0xffffffff7b00780c */ /* 0x000fe20003f05270 */
[----:B------:R-:W-:Y:S01]  /*12b0*/  IMAD.IADD R122, R126, 0x1, -R91 ;  /* 0x000000017e7a7824 */ /* 0x000fe200078e0a5b */
[----:B------:R-:W-:Y:S01]  /*12c0*/  SHF.R.S32.HI R93, RZ, 0x1f, R88 ;  /* 0x0000001fff5d7819 */ /* 0x000fe20000011458 */
[----:B------:R-:W-:Y:S01]  /*12d0*/  IMAD R25, R25, c[0x0][0x1b8], RZ ;  /* 0x00006e0019197a24 */ /* 0x000fe200078e02ff */
[----:B------:R-:W-:Y:S01]  /*12e0*/  IADD3 R124, R100, -0x1, RZ ;  /* 0xffffffff647c7810 */ /* 0x000fe20007ffe0ff */
[----:B------:R-:W-:Y:S01]  /*12f0*/  ULDC.64 UR4, c[0x0][0x198] ;  /* 0x0000660000047ab9 */ /* 0x000fe20000000a00 */
[CC--:B------:R-:W-:Y:S01]  /*1300*/  LEA.HI R9, R93.reuse, R88.reuse, RZ, 0x3 ;  /* 0x000000585d097211 */ /* 0x0c0fe200078f18ff */
[----:B------:R-:W-:Y:S01]  /*1310*/  USHF.L.U32 UR7, UR4, 0x5, URZ ;  /* 0x0000000504077899 */ /* 0x000fe2000800063f */
[----:B------:R-:W-:Y:S01]  /*1320*/  LEA.HI R8, R93, R88, RZ, 0x4 ;  /* 0x000000585d087211 */ /* 0x000fe200078f20ff */
[----:B------:R-:W-:Y:S01]  /*1330*/  UMOV UR6, 0x5 ;  /* 0x0000000500067882 */ /* 0x000fe20000000000 */
[----:B------:R-:W-:Y:S01]  /*1340*/  SHF.R.S32.HI R17, RZ, 0x3, R9 ;  /* 0x00000003ff117819 */ /* 0x000fe20000011409 */
[----:B------:R-:W-:Y:S01]  /*1350*/  USHF.L.U64.HI UR5, UR4, UR6, UR5 ;  /* 0x0000000604057299 */ /* 0x000fe20008010205 */
[----:B------:R-:W-:Y:S01]  /*1360*/  SHF.R.S32.HI R14, RZ, 0x4, R8 ;  /* 0x00000004ff0e7819 */ /* 0x000fe20000011408 */
[----:B------:R-:W-:Y:S01]  /*1370*/  @!P0 IMAD.WIDE.U32 R6, R3, c[0x0][0x178], RZ ;  /* 0x00005e0003068a25 */ /* 0x000fe200078e00ff */
[----:B-----5:R-:W-:-:S02]  /*1380*/  @!P0 SHF.R.S32.HI R0, RZ, 0x1f, R3 ;  /* 0x0000001fff008819 */ /* 0x020fc40000011403 */
[----:B------:R-:W-:Y:S01]  /*1390*/  LEA.HI R11, R8, R14, RZ, 0x1 ;  /* 0x0000000e080b7211 */ /* 0x000fe200078f08ff */
[----:B------:R-:W-:Y:S01]  /*13a0*/  @P0 IMAD.WIDE.U32 R30, R123, c[0x0][0x190], RZ ;  /* 0x000064007b1e0a25 */ /* 0x000fe200078e00ff */
[----:B------:R-:W-:Y:S02]  /*13b0*/  SHF.R.S32.HI R23, RZ, 0x1f, R20 ;  /* 0x0000001fff177819 */ /* 0x000fe40000011414 */
[----:B------:R-:W-:Y:S01]  /*13c0*/  LOP3.LUT R11, R11, 0xfffffffe, RZ, 0xc0, !PT ;  /* 0xfffffffe0b0b7812 */ /* 0x000fe200078ec0ff */
[----:B------:R-:W-:Y:S02]  /*13d0*/  @!P0 IMAD R0, R0, c[0x0][0x178], RZ ;  /* 0x00005e0000008a24 */ /* 0x000fe400078e02ff */
[----:B------:R-:W-:Y:S02]  /*13e0*/  @!P0 IMAD.MOV.U32 R30, RZ, RZ, R6 ;  /* 0x000000ffff1e8224 */ /* 0x000fe400078e0006 */
[----:B------:R-:W-:Y:S01]  /*13f0*/  @!P0 IMAD R0, R3, c[0x0][0x17c], R0 ;  /* 0x00005f0003008a24 */ /* 0x000fe200078e0200 */
[-C--:B------:R-:W-:Y:S01]  /*1400*/  LEA.HI R3, R93, R88.reuse, RZ, 0x2 ;  /* 0x000000585d037211 */ /* 0x080fe200078f10ff */
[----:B------:R-:W-:Y:S01]  /*1410*/  IMAD.SHL.U32 R27, R17, 0x40, RZ ;  /* 0x00000040111b7824 */ /* 0x000fe200078e00ff */
[----:B------:R-:W-:Y:S01]  /*1420*/  LEA.HI R93, R93, R88, RZ, 0x5 ;  /* 0x000000585d5d7211 */ /* 0x000fe200078f28ff */
[----:B------:R-:W-:Y:S01]  /*1430*/  @P0 IMAD R12, R123, c[0x0][0x194], R31 ;  /* 0x000065007b0c0a24 */ /* 0x000fe200078e021f */
[----:B------:R-:W-:Y:S01]  /*1440*/  LOP3.LUT R19, R3, 0xfffffffc, RZ, 0xc0, !PT ;  /* 0xfffffffc03137812 */ /* 0x000fe200078ec0ff */
[----:B------:R-:W-:Y:S01]  /*1450*/  @!P0 IMAD.IADD R12, R7, 0x1, R0 ;  /* 0x00000001070c8824 */ /* 0x000fe200078e0200 */
[----:B------:R-:W-:Y:S01]  /*1460*/  LOP3.LUT R27, R27, 0xc0, RZ, 0xc0, !PT ;  /* 0x000000c01b1b7812 */ /* 0x000fe200078ec0ff */
[----:B------:R-:W-:Y:S01]  /*1470*/  IMAD.IADD R11, R14, 0x1, -R11 ;  /* 0x000000010e0b7824 */ /* 0x000fe200078e0a0b */
[----:B------:R-:W-:Y:S01]  /*1480*/  SHF.R.S32.HI R6, RZ, 0x2, R3 ;  /* 0x00000002ff067819 */ /* 0x000fe20000011403 */
[----:B------:R-:W-:Y:S01]  /*1490*/  IMAD.IADD R128, R88, 0x1, -R19 ;  /* 0x0000000158807824 */ /* 0x000fe200078e0a13 */
[----:B------:R-:W-:Y:S01]  /*14a0*/  SHF.R.U32.HI R14, RZ, 0x3, R27 ;  /* 0x00000003ff0e7819 */ /* 0x000fe2000001161b */
[----:B------:R-:W-:Y:S01]  /*14b0*/  IMAD.SHL.U32 R0, R124, 0x40, RZ ;  /* 0x000000407c007824 */ /* 0x000fe200078e00ff */
[----:B------:R-:W-:Y:S01]  /*14c0*/  IADD3 R16, R6, 0x20, RZ ;  /* 0x0000002006107810 */ /* 0x000fe20007ffe0ff */
[----:B------:R-:W-:Y:S01]  /*14d0*/  IMAD.SHL.U32 R128, R128, 0x8, RZ ;  /* 0x0000000880807824 */ /* 0x000fe200078e00ff */
[----:B------:R-:W-:Y:S01]  /*14e0*/  LEA.HI R125, R3, R6, RZ, 0x1 ;  /* 0x00000006037d7211 */ /* 0x000fe200078f08ff */
[----:B------:R-:W-:Y:S01]  /*14f0*/  IMAD.IADD R5, R81, 0x1, -R0 ;  /* 0x0000000151057824 */ /* 0x000fe200078e0a00 */
[----:B------:R-:W-:Y:S01]  /*1500*/  ISETP.GE.AND P5, PT, R16, R122, PT ;  /* 0x0000007a1000720c */ /* 0x000fe20003fa6270 */
[----:B------:R-:W-:Y:S01]  /*1510*/  IMAD R23, R23, c[0x0][0x1a8], RZ ;  /* 0x00006a0017177a24 */ /* 0x000fe200078e02ff */
[C---:B------:R-:W-:Y:S01]  /*1520*/  IADD3 R26, P1, R128.reuse, R26, RZ ;  /* 0x0000001a801a7210 */ /* 0x040fe20007f3e0ff */
[----:B------:R-:W-:Y:S01]  /*1530*/  IMAD.SHL.U32 R17, R17, 0x8, RZ ;  /* 0x0000000811117824 */ /* 0x000fe200078e00ff */
[----:B------:R-:W-:Y:S01]  /*1540*/  IADD3 R82, P4, R128, R82, RZ ;  /* 0x0000005280527210 */ /* 0x000fe20007f9e0ff */
[----:B------:R-:W-:Y:S01]  /*1550*/  IMAD R23, R20, c[0x0][0x1ac], R23 ;  /* 0x00006b0014177a24 */ /* 0x000fe200078e0217 */
[----:B------:R-:W-:-:S02]  /*1560*/  SHF.R.S32.HI R19, RZ, 0x1f, R128 ;  /* 0x0000001fff137819 */ /* 0x000fc40000011480 */
[----:B------:R-:W-:Y:S02]  /*1570*/  IADD3 R30, P0, R128, R30, RZ ;  /* 0x0000001e801e7210 */ /* 0x000fe40007f1e0ff */
[----:B------:R-:W-:Y:S01]  /*1580*/  LOP3.LUT R21, R27, 0x18, R128, 0xf8, !PT ;  /* 0x000000181b157812 */ /* 0x000fe200078ef880 */
[C---:B------:R-:W-:Y:S01]  /*1590*/  IMAD.X R27, R19.reuse, 0x1, R10, P1 ;  /* 0x00000001131b7824 */ /* 0x040fe200008e060a */
[----:B------:R-:W-:Y:S01]  /*15a0*/  ISETP.GE.AND P3, PT, R16, R5, PT ;  /* 0x000000051000720c */ /* 0x000fe20003f66270 */
[----:B------:R-:W-:Y:S01]  /*15b0*/  IMAD.X R83, R19, 0x1, R2, P4 ;  /* 0x0000000113537824 */ /* 0x000fe200020e0602 */
[----:B------:R-:W-:Y:S01]  /*15c0*/  LOP3.LUT R2, R21, R14, RZ, 0x3c, !PT ;  /* 0x0000000e15027212 */ /* 0x000fe200078e3cff */
[----:B------:R-:W-:Y:S01]  /*15d0*/  IMAD.X R31, R19, 0x1, R12, P0 ;  /* 0x00000001131f7824 */ /* 0x000fe200000e060c */
[----:B------:R-:W-:Y:S01]  /*15e0*/  LOP3.LUT R19, R9, 0xfffffff8, RZ, 0xc0, !PT ;  /* 0xfffffff809137812 */ /* 0x000fe200078ec0ff */
[----:B------:R-:W-:Y:S01]  /*15f0*/  IMAD.WIDE.U32 R26, R4, c[0x0][0x1b8], R26 ;  /* 0x00006e00041a7a25 */ /* 0x000fe200078e001a */
[----:B------:R-:W-:-:S02]  /*1600*/  LOP3.LUT R21, R8, 0xfffffff0, RZ, 0xc0, !PT ;  /* 0xfffffff008157812 */ /* 0x000fc400078ec0ff */
[----:B------:R-:W-:Y:S01]  /*1610*/  ISETP.GE.AND P2, PT, R16, R5, PT ;  /* 0x000000051000720c */ /* 0x000fe20003f46270 */
[----:B------:R-:W-:Y:S01]  /*1620*/  IMAD.IADD R19, R88, 0x1, -R19 ;  /* 0x0000000158137824 */ /* 0x000fe200078e0a13 */
[----:B------:R-:W-:Y:S01]  /*1630*/  ISETP.GE.AND P0, PT, R6, R122, PT ;  /* 0x0000007a0600720c */ /* 0x000fe20003f06270 */
[----:B------:R-:W-:Y:S01]  /*1640*/  IMAD.IADD R21, R88, 0x1, -R21 ;  /* 0x0000000158157824 */ /* 0x000fe200078e0a15 */
[----:B------:R-:W-:Y:S01]  /*1650*/  SHF.R.S32.HI R7, RZ, 0x1f, R6 ;  /* 0x0000001fff077819 */ /* 0x000fe20000011406 */
[----:B------:R-:W-:Y:S01]  /*1660*/  IMAD.WIDE.U32 R82, R6, c[0x0][0x198], R82 ;  /* 0x0000660006527a25 */ /* 0x000fe200078e0052 */
[----:B------:R-:W-:Y:S02]  /*1670*/  LEA.HI R3, R19, R19, RZ, 0x1 ;  /* 0x0000001313037211 */ /* 0x000fe400078f08ff */
[----:B------:R-:W-:Y:S01]  /*1680*/  LEA.HI R16, R21, R21, RZ, 0x1 ;  /* 0x0000001515107211 */ /* 0x000fe200078f08ff */
[----:B------:R-:W-:Y:S01]  /*1690*/  IMAD.WIDE R28, R29, 0x40, R6 ;  /* 0x000000401d1c7825 */ /* 0x000fe200078e0206 */
[----:B------:R-:W-:-:S02]  /*16a0*/  LOP3.LUT R8, R3, 0x3fffffe, RZ, 0xc0, !PT ;  /* 0x03fffffe03087812 */ /* 0x000fc400078ec0ff */
[----:B------:R-:W-:Y:S02]  /*16b0*/  LOP3.LUT R90, R16, 0x7fffffe, RZ, 0xc0, !PT ;  /* 0x07fffffe105a7812 */ /* 0x000fe400078ec0ff */
[----:B------:R-:W-:Y:S01]  /*16c0*/  SHF.R.S32.HI R10, RZ, 0x1f, R21 ;  /* 0x0000001fff0a7819 */ /* 0x000fe20000011415 */
[----:B------:R-:W-:Y:S01]  /*16d0*/  IMAD.IADD R8, R19, 0x1, -R8 ;  /* 0x0000000113087824 */ /* 0x000fe200078e0a08 */
[----:B------:R-:W-:Y:S01]  /*16e0*/  LOP3.LUT R125, R125, 0x7fffffe, RZ, 0xc0, !PT ;  /* 0x07fffffe7d7d7812 */ /* 0x000fe200078ec0ff */
[----:B------:R-:W-:Y:S01]  /*16f0*/  IMAD.IADD R90, R21, 0x1, -R90 ;  /* 0x00000001155a7824 */ /* 0x000fe200078e0a5a */
[--C-:B------:R-:W-:Y:S02]  /*1700*/  SHF.R.S32.HI R19, RZ, 0x1, R16.reuse ;  /* 0x00000001ff137819 */ /* 0x100fe40000011410 */
[----:B------:R-:W-:Y:S01]  /*1710*/  SHF.R.S32.HI R16, RZ, 0x1f, R16 ;  /* 0x0000001fff107819 */ /* 0x000fe20000011410 */
[----:B------:R-:W-:Y:S01]  /*1720*/  IMAD.IADD R125, R6, 0x1, -R125 ;  /* 0x00000001067d7824 */ /* 0x000fe200078e0a7d */
[----:B------:R-:W-:Y:S01]  /*1730*/  LEA.HI R9, R10, R21, RZ, 0x3 ;  /* 0x000000150a097211 */ /* 0x000fe200078f18ff */
[----:B------:R-:W-:Y:S01]  /*1740*/  IMAD.WIDE.U32 R20, R20, c[0x0][0x1a8], R30 ;  /* 0x00006a0014147a25 */ /* 0x000fe200078e001e */
[----:B------:R-:W-:-:S02]  /*1750*/  SHF.R.S32.HI R92, RZ, 0x5, R93 ;  /* 0x00000005ff5c7819 */ /* 0x000fc4000001145d */
[----:B------:R-:W-:Y:S01]  /*1760*/  SHF.R.S32.HI R3, RZ, 0x1, R3 ;  /* 0x00000001ff037819 */ /* 0x000fe20000011403 */
[----:B------:R-:W-:Y:S01]  /*1770*/  @!P0 IMAD R10, R29, c[0x0][0x190], RZ ;  /* 0x000064001d0a8a24 */ /* 0x000fe200078e02ff */
[----:B------:R-:W-:Y:S01]  /*1780*/  LEA.HI R16, R16, R19, RZ, 0x2 ;  /* 0x0000001310107211 */ /* 0x000fe200078f10ff */
[----:B------:R-:W-:Y:S01]  /*1790*/  IMAD.IADD R21, R21, 0x1, R23 ;  /* 0x0000000115157824 */ /* 0x000fe200078e0217 */
[----:B------:R-:W-:Y:S01]  /*17a0*/  @!P5 IADD3 R14, P1, R28, 0x20, RZ ;  /* 0x000000201c0ed810 */ /* 0x000fe20007f3e0ff */
[----:B------:R-:W-:Y:S01]  /*17b0*/  IMAD R125, R92, 0x8, R125 ;  /* 0x000000085c7d7824 */ /* 0x000fe200078e027d */
[----:B------:R-:W-:Y:S01]  /*17c0*/  LOP3.LUT R16, R16, 0xfffffffc, RZ, 0xc0, !PT ;  /* 0xfffffffc10107812 */ /* 0x000fe200078ec0ff */
[----:B------:R-:W-:Y:S01]  /*17d0*/  IMAD.SHL.U32 R120, R3, 0x40, RZ ;  /* 0x0000004003787824 */ /* 0x000fe200078e00ff */
[----:B------:R-:W-:Y:S01]  /*17e0*/  ISETP.GE.AND P4, PT, R6, R5, PT ;  /* 0x000000050600720c */ /* 0x000fe20003f86270 */
[C---:B------:R-:W-:Y:S01]  /*17f0*/  @!P0 IMAD R10, R28.reuse, c[0x0][0x194], R10 ;  /* 0x000065001c0a8a24 */ /* 0x040fe200078e020a */
[----:B------:R-:W-:Y:S01]  /*1800*/  LOP3.LUT R93, R93, 0xffffffe0, RZ, 0xc0, !PT ;  /* 0xffffffe05d5d7812 */ /* 0x000fe200078ec0ff */
[----:B------:R-:W-:Y:S01]  /*1810*/  @!P0 IMAD.WIDE.U32 R22, R28, c[0x0][0x190], R20 ;  /* 0x000064001c168a25 */ /* 0x000fe200078e0014 */
[----:B------:R-:W-:-:S03]  /*1820*/  LOP3.LUT R120, R120, 0xc0, RZ, 0xc0, !PT ;  /* 0x000000c078787812 */ /* 0x000fc600078ec0ff */
[----:B------:R-:W-:Y:S01]  /*1830*/  IMAD.U32 R125, R125, 0x20, R2 ;  /* 0x000000207d7d7824 */ /* 0x000fe200078e0002 */
[----:B------:R-:W-:Y:S01]  /*1840*/  LOP3.LUT R17, R120, 0x8, R17, 0xf8, !PT ;  /* 0x0000000878117812 */ /* 0x000fe200078ef811 */
[----:B------:R-:W-:Y:S01]  /*1850*/  IMAD R2, R4, c[0x0][0x1bc], R25 ;  /* 0x00006f0004027a24 */ /* 0x000fe200078e0219 */
[----:B------:R-:W-:Y:S01]  /*1860*/  SHF.R.U32.HI R120, RZ, 0x3, R120 ;  /* 0x00000003ff787819 */ /* 0x000fe20000011678 */
[----:B------:R-:W-:Y:S02]  /*1870*/  IMAD.IADD R4, R19, 0x1, -R16 ;  /* 0x0000000113047824 */ /* 0x000fe400078e0a10 */
[----:B------:R-:W-:Y:S01]  /*1880*/  @!P5 IMAD.X R12, RZ, RZ, R29, P1 ;  /* 0x000000ffff0cd224 */ /* 0x000fe200008e061d */
[----:B------:R-:W-:Y:S01]  /*1890*/  @!P0 LEA R18, P1, R22, c[0x0][0x160], 0x1 ;  /* 0x0000580016128a11 */ /* 0x000fe200078208ff */
[----:B------:R-:W-:Y:S01]  /*18a0*/  @!P0 IMAD.IADD R19, R23, 0x1, R10 ;  /* 0x0000000117138824 */ /* 0x000fe200078e020a */
[----:B------:R-:W-:Y:S01]  /*18b0*/  LOP3.LUT R120, R17, R120, RZ, 0x3c, !PT ;  /* 0x0000007811787212 */ /* 0x000fe200078e3cff */
[----:B------:R-:W-:-:S02]  /*18c0*/  @!P5 IMAD R17, R12, c[0x0][0x190], RZ ;  /* 0x000064000c11da24 */ /* 0x000fc400078e02ff */
[----:B------:R-:W-:Y:S01]  /*18d0*/  @!P5 IMAD.WIDE.U32 R20, R14, c[0x0][0x190], R20 ;  /* 0x000064000e14da25 */ /* 0x000fe200078e0014 */
[----:B------:R-:W-:Y:S02]  /*18e0*/  @!P0 LEA.HI.X R19, R22, c[0x0][0x164], R19, 0x1, P1 ;  /* 0x0000590016138a11 */ /* 0x000fe400008f0c13 */
[----:B------:R-:W-:Y:S01]  /*18f0*/  IADD3 R15, P1, R6, R15, RZ ;  /* 0x0000000f060f7210 */ /* 0x000fe20007f3e0ff */
[----:B------:R-:W-:Y:S02]  /*1900*/  @!P5 IMAD R17, R14, c[0x0][0x194], R17 ;  /* 0x000065000e11da24 */ /* 0x000fe400078e0211 */
[----:B------:R-:W-:Y:S02]  /*1910*/  IMAD.SHL.U32 R125, R125, 0x2, RZ ;  /* 0x000000027d7d7824 */ /* 0x000fe400078e00ff */
[C---:B------:R-:W-:Y:S01]  /*1920*/  IMAD.X R13, R7.reuse, 0x1, R13, P1 ;  /* 0x00000001070d7824 */ /* 0x040fe200008e060d */
[----:B------:R-:W-:Y:S01]  /*1930*/  @!P5 LEA R16, P1, R20, c[0x0][0x160], 0x1 ;  /* 0x000058001410da11 */ /* 0x000fe200078208ff */
[----:B------:R-:W-:Y:S01]  /*1940*/  IMAD R7, R7, c[0x0][0x198], RZ ;  /* 0x0000660007077a24 */ /* 0x000fe200078e02ff */
[----:B------:R-:W-:Y:S01]  /*1950*/  @!PT LDS RZ, [RZ] ;  /* 0x00000000fffff984 */ /* 0x000fe20000000800 */
[----:B------:R-:W-:Y:S01]  /*1960*/  @!PT LDS RZ, [RZ] ;  /* 0x00000000fffff984 */ /* 0x000fe20000000800 */
[----:B------:R-:W-:Y:S01]  /*1970*/  @!PT LDS RZ, [RZ] ;  /* 0x00000000fffff984 */ /* 0x000fe20000000800 */
[----:B------:R1:W-:Y:S01]  /*1980*/  @!P0 LDGSTS.E.BYPASS.LTC128B.128 [R125], [R18.64] ;  /* 0x00000000127d8fae */ /* 0x0003e2000b901d48 */
[----:B------:R-:W-:-:S02]  /*1990*/  @!P5 IMAD.IADD R17, R21, 0x1, R17 ;  /* 0x000000011511d824 */ /* 0x000fc400078e0211 */
[----:B------:R-:W-:Y:S01]  /*19a0*/  IMAD R7, R6, c[0x0][0x19c], R7 ;  /* 0x0000670006077a24 */ /* 0x000fe200078e0207 */
[----:B------:R1:W-:Y:S01]  /*19b0*/  @!P0 LDGSTS.E.BYPASS.LTC128B.128 [R125+0x1000], [R18.64+0x40] ;  /* 0x01000040127d8fae */ /* 0x0003e2000b901d48 */
[----:B------:R-:W-:Y:S01]  /*19c0*/  IMAD.IADD R27, R27, 0x1, R2 ;  /* 0x000000011b1b7824 */ /* 0x000fe200078e0202 */
[----:B------:R-:W-:Y:S01]  /*19d0*/  @!P5 LEA.HI.X R17, R20, c[0x0][0x164], R17, 0x1, P1 ;  /* 0x000059001411da11 */ /* 0x000fe200008f0c11 */
[----:B------:R-:W-:Y:S01]  /*19e0*/  IMAD.IADD R2, R83, 0x1, R7 ;  /* 0x0000000153027824 */ /* 0x000fe200078e0207 */
[----:B------:R1:W-:Y:S01]  /*19f0*/  @!P0 LDGSTS.E.BYPASS.LTC128B.128 [R125+0x2000], [R18.64+0x80] ;  /* 0x02000080127d8fae */ /* 0x0003e2000b901d48 */
[----:B------:R-:W-:Y:S01]  /*1a00*/  @!P3 IADD3 R7, P0, R82, UR7, RZ ;  /* 0x000000075207bc10 */ /* 0x000fe2000ff1e0ff */
[----:B------:R-:W-:Y:S02]  /*1a10*/  IMAD R12, R13, c[0x0][0x1a0], RZ ;  /* 0x000068000d0c7a24 */ /* 0x000fe400078e02ff */
[----:B------:R-:W-:Y:S01]  /*1a20*/  IMAD.WIDE.U32 R86, R15, c[0x0][0x1a0], R26 ;  /* 0x000068000f567a25 */ /* 0x000fe200078e001a */
[----:B------:R-:W-:Y:S01]  /*1a30*/  @!P3 IADD3.X R10, R2, UR5, RZ, P0, !PT ;  /* 0x00000005020abc10 */ /* 0x000fe200087fe4ff */
[----:B------:R2:W-:Y:S01]  /*1a40*/  @!P5 LDGSTS.E.BYPASS.LTC128B.128 [R125+0x800], [R16.64] ;  /* 0x00800000107ddfae */ /* 0x0005e2000b901d48 */
[----:B------:R-:W-:Y:S01]  /*1a50*/  @!P3 LEA R14, P0, R7, c[0x0][0x168], 0x1 ;  /* 0x00005a00070eba11 */ /* 0x000fe200078008ff */
[----:B------:R-:W-:-:S02]  /*1a60*/  IMAD R13, R15, c[0x0][0x1a4], R12 ;  /* 0x000069000f0d7a24 */ /* 0x000fc400078e020c */
[----:B------:R2:W-:Y:S01]  /*1a70*/  @!P5 LDGSTS.E.BYPASS.LTC128B.128 [R125+0x1800], [R16.64+0x40] ;  /* 0x01800040107ddfae */ /* 0x0005e2000b901d48 */
[----:B------:R-:W-:Y:S01]  /*1a80*/  @!P3 LEA.HI.X R15, R7, c[0x0][0x16c], R10, 0x1, P0 ;  /* 0x00005b00070fba11 */ /* 0x000fe200000f0c0a */
[----:B------:R-:W-:Y:S01]  /*1a90*/  IMAD.SHL.U32 R80, R4, 0x40, RZ ;  /* 0x0000004004507824 */ /* 0x000fe200078e00ff */
[----:B------:R-:W-:Y:S01]  /*1aa0*/  LEA R132, P0, R86, c[0x0][0x170], 0x1 ;  /* 0x00005c0056847a11 */ /* 0x000fe200078008ff */
[----:B------:R2:W-:Y:S01]  /*1ab0*/  @!P5 LDGSTS.E.BYPASS.LTC128B.128 [R125+0x2800], [R16.64+0x80] ;  /* 0x02800080107ddfae */ /* 0x0005e2000b901d48 */
[----:B------:R-:W-:Y:S02]  /*1ac0*/  IMAD.SHL.U32 R89, R9, 0x20, RZ ;  /* 0x0000002009597824 */ /* 0x000fe400078e00ff */
[C---:B------:R-:W-:Y:S01]  /*1ad0*/  IMAD R9, R11.reuse, 0x8, R8 ;  /* 0x000000080b097824 */ /* 0x040fe200078e0208 */
[----:B------:R-:W-:Y:S01]  /*1ae0*/  LOP3.LUT R80, R80, 0xc0, RZ, 0xc0, !PT ;  /* 0x000000c050507812 */ /* 0x000fe200078ec0ff */
[----:B------:R-:W-:Y:S01]  /*1af0*/  IMAD.SHL.U32 R11, R11, 0x8, RZ ;  /* 0x000000080b0b7824 */ /* 0x000fe200078e00ff */
[----:B------:R-:W-:Y:S01]  /*1b00*/  LOP3.LUT R89, R89, 0xffffff00, RZ, 0xc0, !PT ;  /* 0xffffff0059597812 */ /* 0x000fe200078ec0ff */
[----:B------:R-:W-:-:S02]  /*1b10*/  IMAD.MOV.U32 R7, RZ, RZ, 0x40 ;  /* 0x00000040ff077424 */ /* 0x000fc400078e00ff */
[----:B------:R-:W-:Y:S01]  /*1b20*/  IMAD.IADD R84, R87, 0x1, R13 ;  /* 0x0000000157547824 */ /* 0x000fe200078e020d */
[----:B------:R-:W-:Y:S01]  /*1b30*/  LOP3.LUT R13, R80, 0x8, R11, 0xf8, !PT ;  /* 0x00000008500d7812 */ /* 0x000fe200078ef80b */
[----:B------:R-:W-:Y:S01]  /*1b40*/  IMAD.WIDE.U32 R10, R7, c[0x0][0x1a0], RZ ;  /* 0x00006800070a7a25 */ /* 0x000fe200078e00ff */
[----:B------:R-:W-:Y:S02]  /*1b50*/  SHF.R.U32.HI R80, RZ, 0x3, R80 ;  /* 0x00000003ff507819 */ /* 0x000fe40000011650 */
[----:B-1----:R-:W-:Y:S01]  /*1b60*/  @!P4 LEA R18, P1, R82, c[0x0][0x168], 0x1 ;  /* 0x00005a005212ca11 */ /* 0x002fe200078208ff */
[----:B------:R-:W-:Y:S01]  /*1b70*/  IMAD R121, R92, 0x200, R89 ;  /* 0x000002005c797824 */ /* 0x000fe200078e0259 */
[----:B------:R-:W-:Y:S01]  /*1b80*/  LOP3.LUT R80, R13, R80, RZ, 0x3c, !PT ;  /* 0x000000500d507212 */ /* 0x000fe200078e3cff */
[----:B------:R-:W-:Y:S01]  /*1b90*/  IMAD R7, R7, c[0x0][0x1a4], RZ ;  /* 0x0000690007077a24 */ /* 0x000fe200078e02ff */
[----:B------:R-:W-:Y:S01]  /*1ba0*/  @!P4 LEA.HI.X R19, R82, c[0x0][0x16c], R2, 0x1, P1 ;  /* 0x00005b005213ca11 */ /* 0x000fe200008f0c02 */
[----:B------:R-:W-:Y:S01]  /*1bb0*/  IMAD R121, R90, 0x20, R121 ;  /* 0x000000205a797824 */ /* 0x000fe200078e0279 */
[----:B------:R-:W-:Y:S01]  /*1bc0*/  ISETP.GE.AND P1, PT, R6, R5, PT ;  /* 0x000000050600720c */ /* 0x000fe20003f26270 */
[----:B------:R-:W-:Y:S01]  /*1bd0*/  IMAD.U32 R120, R9, 0x20, R120 ;  /* 0x0000002009787824 */ /* 0x000fe200078e0078 */
[----:B------:R-:W-:Y:S01]  /*1be0*/  LEA.HI.X R133, R86, c[0x0][0x174], R84, 0x1, P0 ;  /* 0x00005d0056857a11 */ /* 0x000fe200000f0c54 */
[----:B------:R2:W-:Y:S01]  /*1bf0*/  @!P4 LDGSTS.E.BYPASS.LTC128B.128 [R125+0x3000], [R18.64] ;  /* 0x03000000127dcfae */ /* 0x0005e2000b901d48 */
[----:B------:R-:W-:Y:S01]  /*1c00*/  @!P2 IADD3 R8, P0, R132, R10, RZ ;  /* 0x0000000a8408a210 */ /* 0x000fe20007f1e0ff */
[----:B------:R-:W-:-:S02]  /*1c10*/  IMAD.IADD R121, R80, 0x1, R121 ;  /* 0x0000000150797824 */ /* 0x000fc400078e0279 */
[----:B------:R2:W-:Y:S01]  /*1c20*/  @!P4 LDGSTS.E.BYPASS.LTC128B.128 [R125+0x4000], [R18.64+0x40] ;  /* 0x04000040127dcfae */ /* 0x0005e2000b901d48 */
[----:B------:R-:W-:Y:S01]  /*1c30*/  @!P2 IADD3.X R9, R133, R11, R7, P0, !PT ;  /* 0x0000000b8509a210 */ /* 0x000fe200007fe407 */
[----:B------:R-:W-:Y:S01]  /*1c40*/  IMAD.SHL.U32 R120, R120, 0x2, RZ ;  /* 0x0000000278787824 */ /* 0x000fe200078e00ff */
[----:B------:R-:W-:Y:S01]  /*1c50*/  LOP3.LUT P0, RZ, R3, 0x2, RZ, 0xc0, !PT ;  /* 0x0000000203ff7812 */ /* 0x000fe2000780c0ff */
[----:B------:R2:W-:Y:S01]  /*1c60*/  @!P4 LDGSTS.E.BYPASS.LTC128B.128 [R125+0x5000], [R18.64+0x80] ;  /* 0x05000080127dcfae */ /* 0x0005e2000b901d48 */
[----:B------:R-:W-:Y:S02]  /*1c70*/  IMAD.SHL.U32 R121, R121, 0x2, RZ ;  /* 0x0000000279797824 */ /* 0x000fe400078e00ff */
[----:B------:R-:W-:Y:S01]  /*1c80*/  IMAD.MOV.U32 R3, RZ, RZ, 0x10 ;  /* 0x00000010ff037424 */ /* 0x000fe200078e00ff */
[----:B------:R1:W-:Y:S01]  /*1c90*/  @!P3 LDGSTS.E.BYPASS.LTC128B.128 [R125+0x3800], [R14.64] ;  /* 0x038000000e7dbfae */ /* 0x0003e2000b901d48 */
[----:B------:R-:W-:Y:S02]  /*1ca0*/  IMAD.MOV.U32 R5, RZ, RZ, 0x20 ;  /* 0x00000020ff057424 */ /* 0x000fe400078e00ff */
[----:B------:R-:W-:Y:S01]  /*1cb0*/  IMAD R89, R90, 0x20, R89 ;  /* 0x000000205a597824 */ /* 0x000fe200078e0259 */
[----:B------:R1:W-:Y:S02]  /*1cc0*/  @!P3 LDGSTS.E.BYPASS.LTC128B.128 [R125+0x4800], [R14.64+0x40] ;  /* 0x048000400e7dbfae */ /* 0x0003e4000b901d48 */
[----:B------:R-:W-:-:S02]  /*1cd0*/  SEL R5, R5, 0xffffffe0, !P0 ;  /* 0xffffffe005057807 */ /* 0x000fc40004000000 */
[----:B------:R1:W-:Y:S03]  /*1ce0*/  @!P3 LDGSTS.E.BYPASS.LTC128B.128 [R125+0x5800], [R14.64+0x80] ;  /* 0x058000800e7dbfae */ /* 0x0003e6000b901d48 */
[----:B------:R-:W-:Y:S01]  /*1cf0*/  IMAD.IADD R117, R120, 0x1, R5 ;  /* 0x0000000178757824 */ /* 0x000fe200078e0205 */
[----:B------:R-:W0:Y:S01]  /*1d00*/  LDGDEPBAR ;  /* 0x00000000000079af */ /* 0x000e220000000000 */
[----:B------:R-:W-:-:S04]  /*1d10*/  DEPBAR.LE SB0, 0x0 ;  /* 0x000080000000791a */ /* 0x000fc80000000000 */
[----:B------:R-:W-:Y:S06]  /*1d20*/  BAR.SYNC.DEFER_BLOCKING 0x0 ;  /* 0x0000000000007b1d */ /* 0x000fec0000010000 */
        /* <DEDUP_REMOVED lines=12> */
[----:B------:R-:W-:Y:S01]  /*1df0*/  @P2 STS.128 [R125+0x6800], RZ ;  /* 0x006800ff7d002388 */ /* 0x000fe20000000c00 */
[----:B------:R-:W-:-:S03]  /*1e00*/  SEL R3, R3, 0xfffffff0, !P1 ;  /* 0xfffffff003037807 */ /* 0x000fc60004800000 */
[----:B------:R-:W-:Y:S02]  /*1e10*/  @P2 STS.128 [R125+0x7800], RZ ;  /* 0x007800ff7d002388 */ /* 0x000fe40000000c00 */
[----:B------:R-:W-:Y:S02]  /*1e20*/  IMAD R119, R3, 0x2, R121 ;  /* 0x0000000203777824 */ /* 0x000fe400078e0279 */
        /* <DEDUP_REMOVED lines=8> */
[----:B-1----:R-:W2:Y:S04]  /*1eb0*/  LDSM.16.M88.4 R12, [R120+0x3000] ;  /* 0x00300000780c783b */ /* 0x002ea80000000200 */
[----:B------:R-:W1:Y:S04]  /*1ec0*/  LDSM.16.M88.4 R56, [R120+0x3400] ;  /* 0x003400007838783b */ /* 0x000e680000000200 */
[----:B------:R-:W1:Y:S04]  /*1ed0*/  LDSM.16.M88.4 R48, [R120+0x3800] ;  /* 0x003800007830783b */ /* 0x000e680000000200 */
[----:B------:R-:W-:Y:S04]  /*1ee0*/  LDSM.16.M88.4 R76, [R119] ;  /* 0x00000000774c783b */ /* 0x000fe80000000200 */
[----:B------:R-:W-:Y:S04]  /*1ef0*/  LDSM.16.M88.4 R4, [R117+0x3000] ;  /* 0x003000007504783b */ /* 0x000fe80000000200 */
[----:B----4-:R-:W4:Y:S04]  /*1f00*/  LDSM.16.M88.4 R8, [R120+0x3c00] ;  /* 0x003c00007808783b */ /* 0x010f280000000200 */
[----:B------:R-:W3:Y:S04]  /*1f10*/  LDSM.16.M88.4 R64, [R117+0x3c00] ;  /* 0x003c00007540783b */ /* 0x000ee80000000200 */
[----:B------:R-:W3:Y:S04]  /*1f20*/  LDSM.16.M88.4 R72, [R117+0x3400] ;  /* 0x003400007548783b */ /* 0x000ee80000000200 */
[----:B------:R-:W3:Y:S04]  /*1f30*/  LDSM.16.M88.4 R68, [R117+0x3800] ;  /* 0x003800007544783b */ /* 0x000ee80000000200 */
[----:B------:R-:W-:Y:S01]  /*1f40*/  LDSM.16.M88.4 R36, [R121+0x1000] ;  /* 0x001000007924783b */ /* 0x000fe20000000200 */
[C---:B--2---:R-:W-:Y:S03]  /*1f50*/  HMMA.16816.F32.BF16 R16, R40.reuse, R12, RZ ;  /* 0x0000000c2810723c */ /* 0x044fe600000418ff */
[----:B------:R-:W2:Y:S04]  /*1f60*/  LDSM.16.M88.4 R32, [R120+0x4000] ;  /* 0x004000007820783b */ /* 0x000ea80000000200 */
[----:B------:R-:W2:Y:S01]  /*1f70*/  LDSM.16.M88.4 R20, [R120+0x4c00] ;  /* 0x004c00007814783b */ /* 0x000ea20000000200 */
[C---:B------:R-:W-:Y:S03]  /*1f80*/  HMMA.16816.F32.BF16 R12, R40.reuse, R14, RZ ;  /* 0x0000000e280c723c */ /* 0x040fe600000418ff */
[----:B------:R-:W2:Y:S04]  /*1f90*/  LDSM.16.M88.4 R28, [R120+0x4400] ;  /* 0x00440000781c783b */ /* 0x000ea80000000200 */
[----:B------:R-:W2:Y:S01]  /*1fa0*/  LDSM.16.M88.4 R24, [R120+0x4800] ;  /* 0x004800007818783b */ /* 0x000ea20000000200 */
[C---:B-1----:R-:W-:Y:S03]  /*1fb0*/  HMMA.16816.F32.BF16 R60, R40.reuse, R56, RZ ;  /* 0x00000038283c723c */ /* 0x042fe600000418ff */
[----:B------:R-:W0:Y:S05]  /*1fc0*/  LDGDEPBAR ;  /* 0x00000000000079af */ /* 0x000e2a0000000000 */
[C---:B------:R-:W-:Y:S08]  /*1fd0*/  HMMA.16816.F32.BF16 R52, R40.reuse, R48, RZ ;  /* 0x000000302834723c */ /* 0x040ff000000418ff */
[C---:B------:R-:W-:Y:S08]  /*1fe0*/  HMMA.16816.F32.BF16 R56, R40.reuse, R58, RZ ;  /* 0x0000003a2838723c */ /* 0x040ff000000418ff */
[C---:B------:R-:W-:Y:S08]  /*1ff0*/  HMMA.16816.F32.BF16 R48, R40.reuse, R50, RZ ;  /* 0x000000322830723c */ /* 0x040ff000000418ff */
[C---:B----4-:R-:W-:Y:S08]  /*2000*/  HMMA.16816.F32.BF16 R44, R40.reuse, R8, RZ ;  /* 0x00000008282c723c */ /* 0x050ff000000418ff */
[----:B------:R-:W-:Y:S01]  /*2010*/  HMMA.16816.F32.BF16 R40, R40, R10, RZ ;  /* 0x0000000a2828723c */ /* 0x000fe200000418ff */
[----:B------:R-:W-:Y:S07]  /*2020*/  LDSM.16.M88.4 R8, [R119+0x1000] ;  /* 0x001000007708783b */ /* 0x000fee0000000200 */
[C---:B------:R-:W-:Y:S08]  /*2030*/  HMMA.16816.F32.BF16 R16, R76.reuse, R4, R16 ;  /* 0x000000044c10723c */ /* 0x040ff00000041810 */
[C---:B------:R-:W-:Y:S01]  /*2040*/  HMMA.16816.F32.BF16 R12, R76.reuse, R6, R12 ;  /* 0x000000064c0c723c */ /* 0x040fe2000004180c */
[----:B------:R-:W1:Y:S07]  /*2050*/  LDSM.16.M88.4 R4, [R117+0x4000] ;  /* 0x004000007504783b */ /* 0x000e6e0000000200 */
[C---:B---3--:R-:W-:Y:S08]  /*2060*/  HMMA.16816.F32.BF16 R44, R76.reuse, R64, R44 ;  /* 0x000000404c2c723c */ /* 0x048ff0000004182c */
[C---:B------:R-:W-:Y:S01]  /*2070*/  HMMA.16816.F32.BF16 R64, R76.reuse, R66, R40 ;  /* 0x000000424c40723c */ /* 0x040fe20000041828 */
[----:B------:R-:W3:Y:S07]  /*2080*/  LDSM.16.M88.4 R40, [R117+0x4400] ;  /* 0x004400007528783b */ /* 0x000eee0000000200 */
[C---:B------:R-:W-:Y:S08]  /*2090*/  HMMA.16816.F32.BF16 R60, R76.reuse, R72, R60 ;  /* 0x000000484c3c723c */ /* 0x040ff0000004183c */
[C---:B------:R-:W-:Y:S08]  /*20a0*/  HMMA.16816.F32.BF16 R56, R76.reuse, R74, R56 ;  /* 0x0000004a4c38723c */ /* 0x040ff00000041838 */
[C---:B------:R-:W-:Y:S08]  /*20b0*/  HMMA.16816.F32.BF16 R52, R76.reuse, R68, R52 ;  /* 0x000000444c34723c */ /* 0x040ff00000041834 */
[----:B------:R-:W-:Y:S08]  /*20c0*/  HMMA.16816.F32.BF16 R48, R76, R70, R48 ;  /* 0x000000464c30723c */ /* 0x000ff00000041830 */
[C---:B--2---:R-:W-:Y:S08]  /*20d0*/  HMMA.16816.F32.BF16 R16, R36.reuse, R32, R16 ;  /* 0x000000202410723c */ /* 0x044ff00000041810 */
[C---:B------:R-:W-:Y:S01]  /*20e0*/  HMMA.16816.F32.BF16 R12, R36.reuse, R34, R12 ;  /* 0x00000022240c723c */ /* 0x040fe2000004180c */
[----:B------:R-:W-:Y:S07]  /*20f0*/  LDSM.16.M88.4 R32, [R117+0x4800] ;  /* 0x004800007520783b */ /* 0x000fee0000000200 */
[C---:B------:R-:W-:Y:S08]  /*2100*/  HMMA.16816.F32.BF16 R44, R36.reuse, R20, R44 ;  /* 0x00000014242c723c */ /* 0x040ff0000004182c */
        /* <DEDUP_REMOVED lines=12> */
[C---:B---3--:R-:W-:Y:S08]  /*21d0*/  HMMA.16816.F32.BF16 R60, R8.reuse, R40, R60 ;  /* 0x00000028083c723c */ /* 0x048ff0000004183c */
[C---:B------:R-:W-:Y:S01]  /*21e0*/  HMMA.16816.F32.BF16 R56, R8.reuse, R42, R56 ;  /* 0x0000002a0838723c */ /* 0x040fe20000041838 */
[----:B------:R-:W3:Y:S07]  /*21f0*/  LDSM.16.M88.4 R40, [R120+0x5c00] ;  /* 0x005c00007828783b */ /* 0x000eee0000000200 */
[C---:B--2---:R-:W-:Y:S07]  /*2200*/  HMMA.16816.F32.BF16 R44, R8.reuse, R20, R44 ;  /* 0x00000014082c723c */ /* 0x044fee000004182c */
[----:B------:R-:W-:Y:S01]  /*2210*/  IMAD.IADD R20, R88, 0x1, -R93 ;  /* 0x0000000158147824 */ /* 0x000fe200078e0a5d */
[----:B------:R-:W-:Y:S04]  /*2220*/  HMMA.16816.F32.BF16 R52, R8, R32, R52 ;  /* 0x000000200834723c */ /* 0x000fe80000041834 */
[----:B------:R-:W-:-:S04]  /*2230*/  SHF.R.S32.HI R127, RZ, 0x1f, R20 ;  /* 0x0000001fff7f7819 */ /* 0x000fc80000011414 */
[----:B------:R-:W-:Y:S01]  /*2240*/  HMMA.16816.F32.BF16 R68, R8, R34, R48 ;  /* 0x000000220844723c */ /* 0x000fe20000041830 */
[----:B------:R-:W-:Y:S01]  /*2250*/  LDSM.16.M88.4 R32, [R119+0x2000] ;  /* 0x002000007720783b */ /* 0x000fe20000000200 */
[----:B------:R-:W-:-:S03]  /*2260*/  LEA.HI R127, R127, R20, RZ, 0x2 ;  /* 0x000000147f7f7211 */ /* 0x000fc600078f10ff */
[----:B------:R-:W2:Y:S01]  /*2270*/  LDSM.16.M88.4 R48, [R117+0x5000] ;  /* 0x005000007530783b */ /* 0x000ea20000000200 */
[----:B------:R-:W-:Y:S02]  /*2280*/  SHF.R.S32.HI R127, RZ, 0x2, R127 ;  /* 0x00000002ff7f7819 */ /* 0x000fe4000001147f */
[----:B------:R-:W-:Y:S01]  /*2290*/  HMMA.16816.F32.BF16 R64, R8, R22, R64 ;  /* 0x000000160840723c */ /* 0x000fe20000041840 */
[----:B------:R-:W4:Y:S04]  /*22a0*/  LDSM.16.M88.4 R8, [R117+0x5400] ;  /* 0x005400007508783b */ /* 0x000f280000000200 */
[----:B------:R-:W2:Y:S03]  /*22b0*/  LDSM.16.M88.4 R20, [R117+0x5800] ;  /* 0x005800007514783b */ /* 0x000ea60000000200 */
[C---:B-1----:R-:W-:Y:S07]  /*22c0*/  HMMA.16816.F32.BF16 R60, R4.reuse, R24, R60 ;  /* 0x00000018043c723c */ /* 0x042fee000004183c */
[----:B------:R-:W-:Y:S01]  /*22d0*/  IMAD R24, R92, 0x10, R91 ;  /* 0x000000105c187824 */ /* 0x000fe200078e025b */
[----:B------:R-:W-:Y:S01]  /*22e0*/  HMMA.16816.F32.BF16 R16, R4, R28, R16 ;  /* 0x0000001c0410723c */ /* 0x000fe20000041810 */
[----:B------:R-:W-:-:S03]  /*22f0*/  IMAD.SHL.U32 R25, R88, 0x2, RZ ;  /* 0x0000000258197824 */ /* 0x000fc600078e00ff */
[----:B------:R-:W-:Y:S02]  /*2300*/  IADD3 R24, R24, 0x1, R127 ;  /* 0x0000000118187810 */ /* 0x000fe40007ffe07f */
[----:B------:R-:W-:Y:S02]  /*2310*/  LOP3.LUT R25, R25, 0x6, RZ, 0xc0, !PT ;  /* 0x0000000619197812 */ /* 0x000fe400078ec0ff */
[----:B------:R-:W-:Y:S01]  /*2320*/  IADD3 R24, R81, R24, -R126 ;  /* 0x0000001851187210 */ /* 0x000fe20007ffe87e */
[----:B------:R-:W-:Y:S03]  /*2330*/  HMMA.16816.F32.BF16 R12, R4, R30, R12 ;  /* 0x0000001e040c723c */ /* 0x000fe6000004180c */
[----:B------:R-:W-:Y:S01]  /*2340*/  IADD3 R102, R24, c[0x0][0x2e8], RZ ;  /* 0x0000ba0018667a10 */ /* 0x000fe20007ffe0ff */
[----:B------:R-:W-:-:S04]  /*2350*/  IMAD.IADD R24, R0, 0x1, R25 ;  /* 0x0000000100187824 */ /* 0x000fc800078e0219 */
[----:B------:R-:W-:Y:S01]  /*2360*/  HMMA.16816.F32.BF16 R56, R4, R26, R56 ;  /* 0x0000001a0438723c */ /* 0x000fe20000041838 */
[----:B------:R-:W-:-:S07]  /*2370*/  IADD3 R25, R24, 0x1, RZ ;  /* 0x0000000118197810 */ /* 0x000fce0007ffe0ff */
[C---:B------:R-:W-:Y:S08]  /*2380*/  HMMA.16816.F32.BF16 R52, R4.reuse, R36, R52 ;  /* 0x000000240434723c */ /* 0x040ff00000041834 */
[C---:B------:R-:W-:Y:S08]  /*2390*/  HMMA.16816.F32.BF16 R68, R4.reuse, R38, R68 ;  /* 0x000000260444723c */ /* 0x040ff00000041844 */
[C---:B---3--:R-:W-:Y:S08]  /*23a0*/  HMMA.16816.F32.BF16 R44, R4.reuse, R40, R44 ;  /* 0x00000028042c723c */ /* 0x048ff0000004182c */
[----:B------:R-:W-:Y:S07]  /*23b0*/  HMMA.16816.F32.BF16 R64, R4, R42, R64 ;  /* 0x0000002a0440723c */ /* 0x000fee0000041840 */
[C---:B------:R-:W-:Y:S01]  /*23c0*/  IADD3 R4, R102.reuse, 0x8, RZ ;  /* 0x0000000866047810 */ /* 0x040fe20007ffe0ff */
[----:B--2---:R-:W-:Y:S01]  /*23d0*/  HMMA.16816.F32.BF16 R16, R32, R48, R16 ;  /* 0x000000302010723c */ /* 0x004fe20000041810 */
[----:B------:R-:W-:-:S02]  /*23e0*/  IMNMX R102, R102, R81, PT ;  /* 0x0000005166667217 */ /* 0x000fc40003800200 */
[----:B------:R-:W-:Y:S02]  /*23f0*/  IMNMX R101, R4, R81, PT ;  /* 0x0000005104657217 */ /* 0x000fe40003800200 */
[----:B------:R-:W1:Y:S01]  /*2400*/  LDSM.16.M88.4 R4, [R117+0x5c00] ;  /* 0x005c00007504783b */ /* 0x000e620000000200 */
[----:B------:R-:W-:Y:S01]  /*2410*/  ISETP.GE.AND P0, PT, R25, R102, PT ;  /* 0x000000661900720c */ /* 0x000fe20003f06270 */
[----:B------:R-:W-:-:S04]  /*2420*/  DEPBAR.LE SB0, 0x0 ;  /* 0x000080000000791a */ /* 0x000fc80000000000 */
[----:B------:R-:W-:Y:S01]  /*2430*/  HMMA.16816.F32.BF16 R12, R32, R50, R12 ;  /* 0x00000032200c723c */ /* 0x000fe2000004180c */
[----:B------:R-:W-:-:S07]  /*2440*/  ISETP.GE.AND P4, PT, R25, R101, PT ;  /* 0x000000651900720c */ /* 0x000fce0003f86270 */
[C---:B----4-:R-:W-:Y:S05]  /*2450*/  HMMA.16816.F32.BF16 R60, R32.reuse, R8, R60 ;  /* 0x00000008203c723c */ /* 0x050fea000004183c */
[----:B------:R-:W-:Y:S02]  /*2460*/  FSEL R17, R17, -INF , !P0 ;  /* 0xff80000011117808 */ /* 0x000fe40004000000 */
[C---:B------:R-:W-:Y:S01]  /*2470*/  IADD3 R9, R24.reuse, 0x8, RZ ;  /* 0x0000000818097810 */ /* 0x040fe20007ffe0ff */
[----:B------:R-:W-:Y:S01]  /*2480*/  HMMA.16816.F32.BF16 R56, R32, R10, R56 ;  /* 0x0000000a2038723c */ /* 0x000fe20000041838 */
[----:B------:R-:W-:Y:S02]  /*2490*/  IADD3 R8, R24, 0x9, RZ ;  /* 0x0000000918087810 */ /* 0x000fe40007ffe0ff */
[----:B------:R-:W-:-:S02]  /*24a0*/  ISETP.GE.AND P1, PT, R9, R102, PT ;  /* 0x000000660900720c */ /* 0x000fc40003f26270 */
[CC--:B------:R-:W-:Y:S02]  /*24b0*/  ISETP.GE.AND P5, PT, R8.reuse, R102.reuse, PT ;  /* 0x000000660800720c */ /* 0x0c0fe40003fa6270 */
[-C--:B------:R-:W-:Y:S01]  /*24c0*/  ISETP.GE.AND P2, PT, R8, R101.reuse, PT ;  /* 0x000000650800720c */ /* 0x080fe20003f46270 */
[C---:B------:R-:W-:Y:S01]  /*24d0*/  HMMA.16816.F32.BF16 R52, R32.reuse, R20, R52 ;  /* 0x000000142034723c */ /* 0x040fe20000041834 */
[----:B------:R-:W-:Y:S02]  /*24e0*/  IADD3 R8, R24, 0x10, RZ ;  /* 0x0000001018087810 */ /* 0x000fe40007ffe0ff */
[-C--:B------:R-:W-:Y:S02]  /*24f0*/  ISETP.GE.AND P3, PT, R9, R101.reuse, PT ;  /* 0x000000650900720c */ /* 0x080fe40003f66270 */
[----:B------:R-:W-:Y:S02]  /*2500*/  FSEL R9, R12, -INF , !P1 ;  /* 0xff8000000c097808 */ /* 0x000fe40004800000 */
[C---:B------:R-:W-:Y:S01]  /*2510*/  ISETP.GE.AND P0, PT, R8.reuse, R102, PT ;  /* 0x000000660800720c */ /* 0x040fe20003f06270 */
[----:B------:R-:W-:Y:S01]  /*2520*/  HMMA.16816.F32.BF16 R68, R32, R22, R68 ;  /* 0x000000162044723c */ /* 0x000fe20000041844 */
[----:B------:R-:W-:-:S02]  /*2530*/  ISETP.GE.AND P1, PT, R8, R101, PT ;  /* 0x000000650800720c */ /* 0x000fc40003f26270 */
[C---:B------:R-:W-:Y:S02]  /*2540*/  IADD3 R8, R24.reuse, 0x18, RZ ;  /* 0x0000001818087810 */ /* 0x040fe40007ffe0ff */
[C---:B------:R-:W-:Y:S02]  /*2550*/  IADD3 R10, R24.reuse, 0x11, RZ ;  /* 0x00000011180a7810 */ /* 0x040fe40007ffe0ff */
[----:B------:R-:W-:Y:S01]  /*2560*/  IADD3 R12, R24, 0x19, RZ ;  /* 0x00000019180c7810 */ /* 0x000fe20007ffe0ff */
[----:B-1----:R-:W-:Y:S01]  /*2570*/  HMMA.16816.F32.BF16 R44, R32, R4, R44 ;  /* 0x00000004202c723c */ /* 0x002fe2000004182c */
[----:B------:R-:W-:Y:S02]  /*2580*/  FSEL R11, R60, -INF , !P0 ;  /* 0xff8000003c0b7808 */ /* 0x000fe40004000000 */
[----:B------:R-:W-:Y:S02]  /*2590*/  ISETP.GE.AND P0, PT, R8, R101, PT ;  /* 0x000000650800720c */ /* 0x000fe40003f06270 */
[----:B------:R-:W-:-:S02]  /*25a0*/  IADD3 R20, R24, 0x21, RZ ;  /* 0x0000002118147810 */ /* 0x000fc40007ffe0ff */
[----:B------:R-:W-:Y:S01]  /*25b0*/  FSEL R14, R14, -INF , !P3 ;  /* 0xff8000000e0e7808 */ /* 0x000fe20005800000 */
[----:B------:R-:W-:Y:S01]  /*25c0*/  HMMA.16816.F32.BF16 R64, R32, R6, R64 ;  /* 0x000000062040723c */ /* 0x000fe20000041840 */
[----:B------:R-:W-:Y:S01]  /*25d0*/  FSEL R62, R62, -INF , !P1 ;  /* 0xff8000003e3e7808 */ /* 0x000fe20004800000 */
[----:B------:R-:W-:Y:S01]  /*25e0*/  BAR.SYNC.DEFER_BLOCKING 0x0 ;  /* 0x0000000000007b1d */ /* 0x000fe20000010000 */
[-C--:B------:R-:W-:Y:S02]  /*25f0*/  ISETP.GE.AND P3, PT, R10, R102.reuse, PT ;  /* 0x000000660a00720c */ /* 0x080fe40003f66270 */
[----:B------:R-:W-:Y:S02]  /*2600*/  FSEL R13, R13, -INF , !P5 ;  /* 0xff8000000d0d7808 */ /* 0x000fe40006800000 */
[----:B------:R-:W-:Y:S02]  /*2610*/  ISETP.GE.AND P1, PT, R12, R102, PT ;  /* 0x000000660c00720c */ /* 0x000fe40003f26270 */
[----:B------:R-:W-:-:S02]  /*2620*/  ISETP.GE.AND P5, PT, R10, R101, PT ;  /* 0x000000650a00720c */ /* 0x000fc40003fa6270 */
[----:B------:R-:W-:Y:S02]  /*2630*/  FSEL R58, R58, -INF , !P0 ;  /* 0xff8000003a3a7808 */ /* 0x000fe40004000000 */
[----:B------:R-:W-:Y:S02]  /*2640*/  FSEL R10, R15, -INF , !P2 ;  /* 0xff8000000f0a7808 */ /* 0x000fe40005000000 */
[-C--:B------:R-:W-:Y:S02]  /*2650*/  ISETP.GE.AND P0, PT, R20, R102.reuse, PT ;  /* 0x000000661400720c */ /* 0x080fe40003f06270 */
[----:B------:R-:W-:Y:S02]  /*2660*/  ISETP.GE.AND P2, PT, R8, R102, PT ;  /* 0x000000660800720c */ /* 0x000fe40003f46270 */
[----:B------:R-:W-:Y:S02]  /*2670*/  IADD3 R5, R24, 0x29, RZ ;  /* 0x0000002918057810 */ /* 0x000fe40007ffe0ff */
[----:B------:R-:W-:-:S02]  /*2680*/  FSEL R61, R61, -INF , !P3 ;  /* 0xff8000003d3d7808 */ /* 0x000fc40005800000 */
[----:B------:R-:W-:Y:S02]  /*2690*/  IADD3 R8, R24, 0x20, RZ ;  /* 0x0000002018087810 */ /* 0x000fe40007ffe0ff */
[----:B------:R-:W-:Y:S02]  /*26a0*/  FSEL R57, R57, -INF , !P1 ;  /* 0xff80000039397808 */ /* 0x000fe40004800000 */
[-C--:B------:R-:W-:Y:S02]  /*26b0*/  ISETP.GE.AND P3, PT, R12, R101.reuse, PT ;  /* 0x000000650c00720c */ /* 0x080fe40003f66270 */
        /* <DEDUP_REMOVED lines=9> */
[----:B------:R-:W-:Y:S02]  /*2750*/  ISETP.GE.AND P3, PT, R20, R102, PT ;  /* 0x000000661400720c */ /* 0x000fe40003f66270 */
[----:B------:R-:W-:Y:S02]  /*2760*/  IADD3 R4, R24, 0x30, RZ ;  /* 0x0000003018047810 */ /* 0x000fe40007ffe0ff */
[----:B------:R-:W-:Y:S02]  /*2770*/  FSEL R108, R71, -INF , !P0 ;  /* 0xff800000476c7808 */ /* 0x000fe40004000000 */
[----:B------:R-:W-:Y:S02]  /*2780*/  ISETP.GT.AND P0, PT, R100, 0x1, PT ;  /* 0x000000016400780c */ /* 0x000fe40003f04270 */
[----:B------:R-:W-:Y:S02]  /*2790*/  FSEL R93, R52, -INF , !P5 ;  /* 0xff800000345d7808 */ /* 0x000fe40006800000 */
[----:B------:R-:W-:-:S02]  /*27a0*/  FSEL R94, R54, -INF , !P2 ;  /* 0xff800000365e7808 */ /* 0x000fc40005000000 */
[----:B------:R-:W-:Y:S02]  /*27b0*/  FSEL R106, R55, -INF , !P1 ;  /* 0xff800000376a7808 */ /* 0x000fe40004800000 */
[----:B------:R-:W-:Y:S02]  /*27c0*/  FSEL R96, R68, -INF , !P3 ;  /* 0xff80000044607808 */ /* 0x000fe40005800000 */
[-C--:B------:R-:W-:Y:S02]  /*27d0*/  ISETP.GE.AND P5, PT, R20, R101.reuse, PT ;  /* 0x000000651400720c */ /* 0x080fe40003fa6270 */
[-C--:B------:R-:W-:Y:S01]  /*27e0*/  ISETP.GE.AND P2, PT, R5, R102.reuse, PT ;  /* 0x000000660500720c */ /* 0x080fe20003f46270 */
[----:B------:R-:W-:Y:S01]  /*27f0*/  @!P0 IMAD.MOV.U32 R104, RZ, RZ, R82 ;  /* 0x000000ffff688224 */ /* 0x000fe200078e0052 */
[C---:B------:R-:W-:Y:S01]  /*2800*/  ISETP.GE.AND P1, PT, R4.reuse, R102, PT ;  /* 0x000000660400720c */ /* 0x040fe20003f26270 */
[----:B------:R-:W-:Y:S01]  /*2810*/  @!P0 IMAD.MOV.U32 R103, RZ, RZ, R2 ;  /* 0x000000ffff678224 */ /* 0x000fe200078e0002 */
        /* <DEDUP_REMOVED lines=8> */
[C---:B------:R-:W-:Y:S02]  /*28a0*/  IADD3 R4, R24.reuse, 0x38, RZ ;  /* 0x0000003818047810 */ /* 0x040fe40007ffe0ff */
[C---:B------:R-:W-:Y:S02]  /*28b0*/  ISETP.GE.AND P1, PT, R24.reuse, R102, PT ;  /* 0x000000661800720c */ /* 0x040fe40003f26270 */
[C---:B------:R-:W-:Y:S02]  /*28c0*/  ISETP.GE.AND P3, PT, R24.reuse, R101, PT ;  /* 0x000000651800720c */ /* 0x040fe40003f66270 */
[----:B------:R-:W-:Y:S02]  /*28d0*/  IADD3 R24, R24, 0x39, RZ ;  /* 0x0000003918187810 */ /* 0x000fe40007ffe0ff */
[----:B------:R-:W-:-:S02]  /*28e0*/  FSEL R6, R19, -INF , !P4 ;  /* 0xff80000013067808 */ /* 0x000fc40006000000 */
[----:B------:R-:W-:Y:S02]  /*28f0*/  FSEL R16, R16, -INF , !P1 ;  /* 0xff80000010107808 */ /* 0x000fe40004800000 */
[----:B------:R-:W-:Y:S02]  /*2900*/  FSEL R18, R18, -INF , !P3 ;  /* 0xff80000012127808 */ /* 0x000fe40005800000 */
[----:B------:R-:W-:Y:S02]  /*2910*/  FSEL R107, R45, -INF , !P5 ;  /* 0xff8000002d6b7808 */ /* 0x000fe40006800000 */
[----:B------:R-:W-:Y:S02]  /*2920*/  FSEL R31, R47, -INF , !P2 ;  /* 0xff8000002f1f7808 */ /* 0x000fe40005000000 */
[C---:B------:R-:W-:Y:S02]  /*2930*/  ISETP.GE.AND P4, PT, R4.reuse, R102, PT ;  /* 0x000000660400720c */ /* 0x040fe40003f86270 */
[----:B------:R-:W-:Y:S01]  /*2940*/  ISETP.GE.AND P1, PT, R4, R101, PT ;  /* 0x000000650400720c */ /* 0x000fe20003f26270 */
[----:B------:R-:W-:Y:S01]  /*2950*/  IMAD.IADD R4, R80, 0x1, R89 ;  /* 0x0000000150047824 */ /* 0x000fe200078e0259 */
[----:B------:R-:W-:-:S02]  /*2960*/  @!P0 LEA R136, P2, R82, c[0x0][0x168], 0x1 ;  /* 0x00005a0052888a11 */ /* 0x000fc400078408ff */
[C---:B------:R-:W-:Y:S02]  /*2970*/  ISETP.GE.AND P5, PT, R24.reuse, R102, PT ;  /* 0x000000661800720c */ /* 0x040fe40003fa6270 */
[----:B------:R-:W-:Y:S02]  /*2980*/  ISETP.GE.AND P3, PT, R24, R101, PT ;  /* 0x000000651800720c */ /* 0x000fe40003f66270 */
[----:B------:R-:W-:Y:S02]  /*2990*/  @!P0 LEA.HI.X R137, R82, c[0x0][0x16c], R2, 0x1, P2 ;  /* 0x00005b0052898a11 */ /* 0x000fe400010f0c02 */
        /* <DEDUP_REMOVED lines=48> */
[----:B------:R-:W-:-:S04]  /*2ca0*/  IMAD.MOV.U32 R7, RZ, RZ, 0x40 ;  /* 0x00000040ff077424 */ /* 0x000fc800078e00ff */
[----:B------:R-:W-:-:S04]  /*2cb0*/  IMAD R7, R0, c[0x0][0x2d0], -R7 ;  /* 0x0000b40000077a24 */ /* 0x000fc800078e0a07 */
        /* <DEDUP_REMOVED lines=13> */
.L_x_5041:
[----:B------:R-:W-:-:S04]  /*2d90*/  ULEA UR4, -UR4, URZ, 0x6 ;  /* 0x0000003f04047291 */ /* 0x000fc8000f8e313f */
[----:B------:R-:W-:Y:S02]  /*2da0*/  USHF.R.S32.HI UR6, URZ, 0x1f, UR4 ;  /* 0x0000001f3f067899 */ /* 0x000fe40008011404 */
[----:B------:R-:W-:-:S04]  /*2db0*/  MOV R7, UR4 ;  /* 0x0000000400077c02 */ /* 0x000fc80008000f00 */
[----:B------:R-:W-:Y:S02]  /*2dc0*/  MOV R5, UR6 ;  /* 0x0000000600057c02 */ /* 0x000fe40008000f00 */
.L_x_5042:
[----:B------:R-:W-:Y:S02]  /*2dd0*/  IADD3 R104, P2, R7, R82, RZ ;  /* 0x0000005207687210 */ /* 0x000fe40007f5e0ff */
[----:B------:R-:W-:-:S03]  /*2de0*/  IADD3 R0, P1, P0, R82, UR7, R7 ;  /* 0x0000000752007c10 */ /* 0x000fc6000f83e007 */
[----:B------:R-:W-:Y:S01]  /*2df0*/  IMAD.X R103, R5, 0x1, R2, P2 ;  /* 0x0000000105677824 */ /* 0x000fe200010e0602 */
[----:B------:R-:W-:Y:S02]  /*2e00*/  IADD3.X R5, R2, UR5, R5, P1, P0 ;  /* 0x0000000502057c10 */ /* 0x000fe40008fe0405 */
[----:B------:R-:W-:Y:S02]  /*2e10*/  LEA R136, P1, R104, c[0x0][0x168], 0x1 ;  /* 0x00005a0068887a11 */ /* 0x000fe400078208ff */
[----:B------:R-:W-:Y:S02]  /*2e20*/  LEA R20, P0, R0, c[0x0][0x168], 0x1 ;  /* 0x00005a0000147a11 */ /* 0x000fe400078008ff */
[----:B------:R-:W-:Y:S02]  /*2e30*/  LEA.HI.X R137, R104, c[0x0][0x16c], R103, 0x1, P1 ;  /* 0x00005b0068897a11 */ /* 0x000fe400008f0c67 */
[----:B------:R-:W-:-:S03]  /*2e40*/  LEA.HI.X R21, R0, c[0x0][0x16c], R5, 0x1, P0 ;  /* 0x00005b0000157a11 */ /* 0x000fc600000f0c05 */
        /* <DEDUP_REMOVED lines=9> */
[----:B------:R-:W0:Y:S02]  /*2ee0*/  LDGDEPBAR ;  /* 0x00000000000079af */ /* 0x000e240000000000 */
.L_x_5040:
        /* <DEDUP_REMOVED lines=25> */
[----:B-1----:R-:W-:Y:S02]  /*3080*/  FMNMX.FTZ R20, R110, R7, !PT ;  /* 0x000000076e147209 */ /* 0x002fe40007810000 */
        /* <DEDUP_REMOVED lines=29> */
[----:B------:R-:W2:Y:S01]  /*3260*/  MUFU.EX2 R89, R89 ;  /* 0x0000005900597308 */ /* 0x000ea20000000800 */
[--C-:B------:R-:W-:Y:S02]  /*3270*/  FFMA.FTZ R98, R93, c[0x0][0x23c], -R112.reuse ;  /* 0x00008f005d627a23 */ /* 0x100fe40000010870 */
[--C-:B------:R-:W-:Y:S02]  /*3280*/  FFMA.FTZ R97, R95, c[0x0][0x23c], -R112.reuse ;  /* 0x00008f005f617a23 */ /* 0x100fe40000010870 */
[----:B------:R-:W-:Y:S01]  /*3290*/  FFMA.FTZ R93, R99, c[0x0][0x23c], -R112 ;  /* 0x00008f00635d7a23 */ /* 0x000fe20000010870 */
[----:B-1----:R-:W-:-:S02]  /*32a0*/  FMNMX.FTZ R0, R5, R0, !PT ;  /* 0x0000000005007209 */ /* 0x002fc40007810000 */
[----:B------:R-:W-:Y:S01]  /*32b0*/  MUFU.EX2 R88, R88 ;  /* 0x0000005800587308 */ /* 0x000fe20000000800 */
[--C-:B------:R-:W-:Y:S01]  /*32c0*/  FFMA.FTZ R96, R96, c[0x0][0x23c], -R112.reuse ;  /* 0x00008f0060607a23 */ /* 0x100fe20000010870 */
[C---:B------:R-:W-:Y:S01]  /*32d0*/  FSETP.NEU.FTZ.AND P0, PT, R0.reuse, -INF , PT ;  /* 0xff8000000000780b */ /* 0x040fe20003f1d000 */
[----:B------:R-:W-:Y:S02]  /*32e0*/  FMUL.FTZ R35, R0, c[0x0][0x23c] ;  /* 0x00008f0000237a20 */ /* 0x000fe40000410000 */
        /* <DEDUP_REMOVED lines=10> */
[--C-:B------:R-:W-:Y:S01]  /*3390*/  FFMA.FTZ R29, R14, c[0x0][0x23c], -R35.reuse ;  /* 0x00008f000e1d7a23 */ /* 0x100fe20000010823 */
[----:B------:R-:W-:Y:S01]  /*33a0*/  LDSM.16.MT88.4 R16, [R118+0x7400] ;  /* 0x007400007610783b */ /* 0x000fe20000004200 */
[----:B------:R-:W-:-:S02]  /*33b0*/  FFMA.FTZ R28, R10, c[0x0][0x23c], -R35 ;  /* 0x00008f000a1c7a23 */ /* 0x000fc40000010823 */
[--C-:B------:R-:W-:Y:S02]  /*33c0*/  FFMA.FTZ R3, R8, c[0x0][0x23c], -R35.reuse ;  /* 0x00008f0008037a23 */ /* 0x100fe40000010823 */
[----:B------:R-:W-:Y:S01]  /*33d0*/  LDSM.16.MT88.4 R8, [R116+0x6400] ;  /* 0x006400007408783b */ /* 0x000fe20000004200 */
[----:B------:R-:W-:Y:S01]  /*33e0*/  MUFU.EX2 R34, R34 ;  /* 0x0000002200227308 */ /* 0x000fe20000000800 */
[----:B-1----:R-:W-:Y:S01]  /*33f0*/  F2FP.BF16.PACK_AB R82, R27, R88 ;  /* 0x000000581b52723e */ /* 0x002fe200000010ff */
[--C-:B------:R-:W-:Y:S02]  /*3400*/  FFMA.FTZ R26, R62, c[0x0][0x23c], -R35.reuse ;  /* 0x00008f003e1a7a23 */ /* 0x100fe40000010823 */
[--C-:B------:R-:W-:Y:S02]  /*3410*/  FFMA.FTZ R23, R12, c[0x0][0x23c], -R35.reuse ;  /* 0x00008f000c177a23 */ /* 0x100fe40000010823 */
[--C-:B------:R-:W-:Y:S01]  /*3420*/  FFMA.FTZ R24, R58, c[0x0][0x23c], -R35.reuse ;  /* 0x00008f003a187a23 */ /* 0x100fe20000010823 */
[----:B------:R-:W-:Y:S01]  /*3430*/  LDSM.16.MT88.4 R12, [R118+0x6400] ;  /* 0x00640000760c783b */ /* 0x000fe20000004200 */
[----:B------:R-:W1:Y:S01]  /*3440*/  MUFU.EX2 R91, R91 ;  /* 0x0000005b005b7308 */ /* 0x000e620000000800 */
[----:B------:R-:W-:-:S02]  /*3450*/  FFMA.FTZ R99, R94, c[0x0][0x23c], -R35 ;  /* 0x00008f005e637a23 */ /* 0x000fc40000010823 */
[----:B------:R-:W2:Y:S01]  /*3460*/  LDSM.16.MT88.4 R56, [R118+0x7000] ;  /* 0x007000007638783b */ /* 0x000ea20000004200 */
[--C-:B------:R-:W-:Y:S02]  /*3470*/  FFMA.FTZ R95, R92, c[0x0][0x23c], -R35.reuse ;  /* 0x00008f005c5f7a23 */ /* 0x100fe40000010823 */
[--C-:B------:R-:W-:Y:S02]  /*3480*/  FFMA.FTZ R94, R106, c[0x0][0x23c], -R35.reuse ;  /* 0x00008f006a5e7a23 */ /* 0x100fe40000010823 */
[----:B------:R-:W-:Y:S01]  /*3490*/  MUFU.EX2 R29, R29 ;  /* 0x0000001d001d7308 */ /* 0x000fe20000000800 */
[--C-:B------:R-:W-:Y:S02]  /*34a0*/  FFMA.FTZ R92, R108, c[0x0][0x23c], -R35.reuse ;  /* 0x00008f006c5c7a23 */ /* 0x100fe40000010823 */
[--C-:B------:R-:W-:Y:S02]  /*34b0*/  FFMA.FTZ R30, R30, c[0x0][0x23c], -R35.reuse ;  /* 0x00008f001e1e7a23 */ /* 0x100fe40000010823 */
[----:B------:R-:W-:-:S02]  /*34c0*/  FFMA.FTZ R31, R31, c[0x0][0x23c], -R35 ;  /* 0x00008f001f1f7a23 */ /* 0x000fc40000010823 */
[--C-:B------:R-:W-:Y:S01]  /*34d0*/  FFMA.FTZ R33, R33, c[0x0][0x23c], -R35.reuse ;  /* 0x00008f0021217a23 */ /* 0x100fe20000010823 */
[----:B------:R-:W3:Y:S01]  /*34e0*/  MUFU.EX2 R28, R28 ;  /* 0x0000001c001c7308 */ /* 0x000ee20000000800 */
[----:B-1----:R-:W-:Y:S01]  /*34f0*/  F2FP.BF16.PACK_AB R81, R91, R34 ;  /* 0x000000225b51723e */ /* 0x002fe200000010ff */
[----:B------:R-:W-:Y:S02]  /*3500*/  FFMA.FTZ R138, R32, c[0x0][0x23c], -R35 ;  /* 0x00008f00208a7a23 */ /* 0x000fe40000010823 */
[----:B------:R-:W-:Y:S02]  /*3510*/  FFMA.FTZ R107, R107, c[0x0][0x23c], -R112 ;  /* 0x00008f006b6b7a23 */ /* 0x000fe40000010870 */
[----:B------:R-:W-:Y:S02]  /*3520*/  FADD.FTZ R89, R90, R89 ;  /* 0x000000595a597221 */ /* 0x000fe40000010000 */
[----:B------:R-:W1:Y:S01]  /*3530*/  MUFU.EX2 R22, R22 ;  /* 0x0000001600167308 */ /* 0x000e620000000800 */
[----:B------:R-:W-:-:S02]  /*3540*/  FADD.FTZ R34, R34, R91 ;  /* 0x0000005b22227221 */ /* 0x000fc40000010000 */
[----:B------:R-:W-:-:S04]  /*3550*/  FADD.FTZ R88, R88, R89 ;  /* 0x0000005958587221 */ /* 0x000fc80000010000 */
[----:B------:R-:W-:Y:S01]  /*3560*/  FADD.FTZ R88, R27, R88 ;  /* 0x000000581b587221 */ /* 0x000fe20000010000 */
[----:B---3--:R-:W-:Y:S01]  /*3570*/  F2FP.BF16.PACK_AB R83, R28, R29 ;  /* 0x0000001d1c53723e */ /* 0x008fe200000010ff */
[----:B------:R-:W-:Y:S01]  /*3580*/  MUFU.EX2 R21, R21 ;  /* 0x0000001500157308 */ /* 0x000fe20000000800 */
[----:B------:R-:W-:-:S04]  /*3590*/  FADD.FTZ R29, R29, R34 ;  /* 0x000000221d1d7221 */ /* 0x000fc80000010000 */
[----:B------:R-:W-:Y:S01]  /*35a0*/  FADD.FTZ R27, R28, R29 ;  /* 0x0000001d1c1b7221 */ /* 0x000fe20000010000 */
[----:B------:R-:W-:Y:S01]  /*35b0*/  HMMA.16816.F32.BF16 R44, R80, R48, RZ ;  /* 0x00000030502c723c */ /* 0x000fe200000418ff */
        /* <DEDUP_REMOVED lines=8> */
[----:B-1----:R-:W-:Y:S01]  /*3640*/  F2FP.BF16.PACK_AB R6, R20, R21 ;  /* 0x000000151406723e */ /* 0x002fe200000010ff */
[----:B------:R-:W-:-:S04]  /*3650*/  FADD.FTZ R21, R21, R22 ;  /* 0x0000001615157221 */ /* 0x000fc80000010000 */
[C---:B------:R-:W-:Y:S01]  /*3660*/  HMMA.16816.F32.BF16 R64, R80.reuse, R66, RZ ;  /* 0x000000425040723c */ /* 0x040fe200000418ff */
[----:B------:R-:W-:Y:S01]  /*3670*/  FADD.FTZ R21, R20, R21 ;  /* 0x0000001514157221 */ /* 0x000fe20000010000 */
[----:B------:R-:W-:Y:S06]  /*3680*/  MUFU.EX2 R24, R24 ;  /* 0x0000001800187308 */ /* 0x000fec0000000800 */
[----:B------:R-:W-:Y:S02]  /*3690*/  HMMA.16816.F32.BF16 R36, R80, R40, RZ ;  /* 0x000000285024723c */ /* 0x000fe400000418ff */
[----:B------:R-:W1:Y:S01]  /*36a0*/  MUFU.EX2 R3, R3 ;  /* 0x0000000300037308 */ /* 0x000e620000000800 */
[----:B---3--:R-:W-:Y:S01]  /*36b0*/  F2FP.BF16.PACK_AB R5, R23, R26 ;  /* 0x0000001a1705723e */ /* 0x008fe200000010ff */
[----:B------:R-:W-:-:S04]  /*36c0*/  FADD.FTZ R26, R26, R27 ;  /* 0x0000001b1a1a7221 */ /* 0x000fc80000010000 */
[C---:B--2---:R-:W-:Y:S01]  /*36d0*/  HMMA.16816.F32.BF16 R52, R80.reuse, R56, RZ ;  /* 0x000000385034723c */ /* 0x044fe200000418ff */
[----:B------:R-:W-:Y:S01]  /*36e0*/  FADD.FTZ R23, R23, R26 ;  /* 0x0000001a17177221 */ /* 0x000fe20000010000 */
[----:B------:R-:W-:Y:S06]  /*36f0*/  MUFU.EX2 R98, R98 ;  /* 0x0000006200627308 */ /* 0x000fec0000000800 */
[----:B------:R-:W-:Y:S01]  /*3700*/  HMMA.16816.F32.BF16 R68, R80, R72, RZ ;  /* 0x000000485044723c */ /* 0x000fe200000418ff */
[----:B-1----:R-:W-:Y:S01]  /*3710*/  F2FP.BF16.PACK_AB R7, R3, R24 ;  /* 0x000000180307723e */ /* 0x002fe200000010ff */
        /* <DEDUP_REMOVED lines=21> */
[C---:B--2---:R-:W-:Y:S02]  /*3870*/  HMMA.16816.F32.BF16 R60, R4.reuse, R8, R60 ;  /* 0x00000008043c723c */ /* 0x044fe4000004183c */
[----:B------:R-:W-:Y:S06]  /*3880*/  MUFU.EX2 R109, R109 ;  /* 0x0000006d006d7308 */ /* 0x000fec0000000800 */
[C---:B------:R-:W-:Y:S01]  /*3890*/  HMMA.16816.F32.BF16 R64, R4.reuse, R10, R64 ;  /* 0x0000000a0440723c */ /* 0x040fe20000041840 */
[----:B------:R-:W2:Y:S01]  /*38a0*/  LDSM.16.MT88.4 R8, [R116+0x8000] ;  /* 0x008000007408783b */ /* 0x000ea20000004200 */
        /* <DEDUP_REMOVED lines=9> */
[----:B------:R-:W1:Y:S01]  /*3940*/  MUFU.EX2 R138, R138 ;  /* 0x0000008a008a7308 */ /* 0x000e620000000800 */
[C---:B--2---:R-:W-:Y:S08]  /*3950*/  HMMA.16816.F32.BF16 R76, R80.reuse, R8, RZ ;  /* 0x00000008504c723c */ /* 0x044ff000000418ff */
[----:B------:R-:W-:Y:S01]  /*3960*/  HMMA.16816.F32.BF16 R80, R80, R10, RZ ;  /* 0x0000000a5050723c */ /* 0x000fe200000418ff */
[----:B------:R-:W2:Y:S11]  /*3970*/  LDSM.16.MT88.4 R8, [R116+0x8400] ;  /* 0x008400007408783b */ /* 0x000eb60000004200 */
[----:B------:R-:W-:Y:S04]  /*3980*/  @!UPT UIADD3 URZ, URZ, URZ, URZ ;  /* 0x0000003f3f3ff290 */ /* 0x000fe8000fffe03f */
[C---:B--2---:R-:W-:Y:S08]  /*3990*/  HMMA.16816.F32.BF16 R76, R4.reuse, R8, R76 ;  /* 0x00000008044c723c */ /* 0x044ff0000004184c */
[----:B------:R-:W-:Y:S01]  /*39a0*/  HMMA.16816.F32.BF16 R80, R4, R10, R80 ;  /* 0x0000000a0450723c */ /* 0x000fe20000041850 */
[----:B------:R-:W2:Y:S06]  /*39b0*/  LDSM.16.MT88.4 R8, [R118+0x6800] ;  /* 0x006800007608783b */ /* 0x000eac0000004200 */
[----:B-1----:R-:W-:Y:S01]  /*39c0*/  F2FP.BF16.PACK_AB R4, R97, R98 ;  /* 0x000000626104723e */ /* 0x002fe200000010ff */
[----:B------:R-:W-:Y:S01]  /*39d0*/  FADD.FTZ R98, R98, R21 ;  /* 0x0000001562627221 */ /* 0x000fe20000010000 */
[----:B---3--:R-:W-:Y:S01]  /*39e0*/  F2FP.BF16.PACK_AB R5, R94, R99 ;  /* 0x000000635e05723e */ /* 0x008fe200000010ff */
[----:B------:R-:W-:Y:S01]  /*39f0*/  FADD.FTZ R99, R99, R24 ;  /* 0x0000001863637221 */ /* 0x000fe20000010000 */
[----:B------:R-:W-:Y:S01]  /*3a00*/  F2FP.BF16.PACK_AB R6, R93, R96 ;  /* 0x000000605d06723e */ /* 0x000fe200000010ff */
[----:B------:R-:W-:Y:S01]  /*3a10*/  FADD.FTZ R97, R97, R98 ;  /* 0x0000006261617221 */ /* 0x000fe20000010000 */
[----:B----4-:R-:W-:Y:S01]  /*3a20*/  F2FP.BF16.PACK_AB R7, R92, R95 ;  /* 0x0000005f5c07723e */ /* 0x010fe200000010ff */
[----:B------:R-:W-:-:S02]  /*3a30*/  FADD.FTZ R94, R94, R99 ;  /* 0x000000635e5e7221 */ /* 0x000fc40000010000 */
[----:B------:R-:W-:Y:S02]  /*3a40*/  FADD.FTZ R96, R96, R97 ;  /* 0x0000006160607221 */ /* 0x000fe40000010000 */
[----:B------:R-:W-:Y:S02]  /*3a50*/  FADD.FTZ R95, R95, R94 ;  /* 0x0000005e5f5f7221 */ /* 0x000fe40000010000 */
[----:B------:R-:W-:Y:S02]  /*3a60*/  FADD.FTZ R96, R93, R96 ;  /* 0x000000605d607221 */ /* 0x000fe40000010000 */
        /* <DEDUP_REMOVED lines=21> */
[C---:B-----5:R-:W-:Y:S01]  /*3bc0*/  F2FP.BF16.PACK_AB R5, R31.reuse, R30 ;  /* 0x0000001e1f05723e */ /* 0x060fe200000010ff */
        /* <DEDUP_REMOVED lines=72> */
[----:B------:R-:W-:-:S04]  /*4050*/  IMAD.MOV.U32 R6, RZ, RZ, 0x40 ;  /* 0x00000040ff067424 */ /* 0x000fc800078e00ff */
[----:B------:R-:W-:-:S04]  /*4060*/  IMAD R6, R3, c[0x0][0x2d0], -R6 ;  /* 0x0000b40003067a24 */ /* 0x000fc800078e0a06 */
        /* <DEDUP_REMOVED lines=12> */
.L_x_5044:
[----:B------:R-:W-:-:S05]  /*4130*/  IMAD.MOV.U32 R6, RZ, RZ, c[0x0][0x1a0] ;  /* 0x00006800ff067624 */ /* 0x000fca00078e00ff */
[----:B------:R-:W-:-:S04]  /*4140*/  LEA R6, -R6, RZ, 0x6 ;  /* 0x000000ff06067211 */ /* 0x000fc800078e31ff */
[----:B------:R-:W-:Y:S02]  /*4150*/  SHF.R.S32.HI R5, RZ, 0x1f, R6 ;  /* 0x0000001fff057819 */ /* 0x000fe40000011406 */
.L_x_5045:
[----:B------:R-:W-:Y:S01]  /*4160*/  IMAD.MOV.U32 R3, RZ, RZ, c[0x0][0x1a0] ;  /* 0x00006800ff037624 */ /* 0x000fe200078e00ff */
[C---:B------:R-:W-:Y:S01]  /*4170*/  LEA R132, P3, R6.reuse, R132, 0x1 ;  /* 0x0000008406847211 */ /* 0x040fe200078608ff */
[----:B------:R-:W-:Y:S01]  /*4180*/  IMAD.MOV.U32 R4, RZ, RZ, c[0x0][0x1a4] ;  /* 0x00006900ff047624 */ /* 0x000fe200078e00ff */
[C---:B------:R-:W-:Y:S02]  /*4190*/  IADD3 R8, P2, R6.reuse, R86, RZ ;  /* 0x0000005606087210 */ /* 0x040fe40007f5e0ff */
[----:B------:R-:W-:Y:S02]  /*41a0*/  LEA R7, P1, R3, R6, 0x5 ;  /* 0x0000000603077211 */ /* 0x000fe400078228ff */
[----:B------:R-:W-:Y:S02]  /*41b0*/  LEA.HI.X R133, R6, R133, R5, 0x1, P3 ;  /* 0x0000008506857211 */ /* 0x000fe400018f0c05 */
[----:B------:R-:W-:Y:S02]  /*41c0*/  IADD3 R86, P0, R7, R86, RZ ;  /* 0x0000005607567210 */ /* 0x000fe40007f1e0ff */
[----:B------:R-:W-:Y:S01]  /*41d0*/  LEA.HI.X R7, R3, R5, R4, 0x5, P1 ;  /* 0x0000000503077211 */ /* 0x000fe200008f2c04 */
[--C-:B------:R-:W-:Y:S01]  /*41e0*/  IMAD.X R5, R5, 0x1, R84.reuse, P2 ;  /* 0x0000000105057824 */ /* 0x100fe200010e0654 */
[----:B------:R-:W-:Y:S01]  /*41f0*/  LEA R10, P1, R8, c[0x0][0x170], 0x1 ;  /* 0x00005c00080a7a11 */ /* 0x000fe200078208ff */
[----:B------:R-:W-:Y:S01]  /*4200*/  @!PT LDS RZ, [RZ] ;  /* 0x00000000fffff984 */ /* 0x000fe20000000800 */
[----:B------:R-:W-:Y:S01]  /*4210*/  @!PT LDS RZ, [RZ] ;  /* 0x00000000fffff984 */ /* 0x000fe20000000800 */
[----:B------:R-:W-:Y:S01]  /*4220*/  @!PT LDS RZ, [RZ] ;  /* 0x00000000fffff984 */ /* 0x000fe20000000800 */
[----:B------:R1:W-:Y:S01]  /*4230*/  LDGSTS.E.BYPASS.LTC128B.128 [R125+0x6000], [R132.64] ;  /* 0x06000000847d7fae */ /* 0x0003e2000b901d48 */
[----:B------:R-:W-:Y:S01]  /*4240*/  LEA R16, P2, R3, R132, 0x6 ;  /* 0x0000008403107211 */ /* 0x000fe200078430ff */
[----:B------:R-:W-:Y:S01]  /*4250*/  IMAD.X R7, R7, 0x1, R84, P0 ;  /* 0x0000000107077824 */ /* 0x000fe200000e0654 */
[----:B------:R-:W-:-:S02]  /*4260*/  LEA R18, P0, R86, c[0x0][0x170], 0x1 ;  /* 0x00005c0056127a11 */ /* 0x000fc400078008ff */
[----:B------:R-:W-:Y:S02]  /*4270*/  LEA.HI.X R11, R8, c[0x0][0x174], R5, 0x1, P1 ;  /* 0x00005d00080b7a11 */ /* 0x000fe400008f0c05 */
[----:B------:R-:W-:Y:S02]  /*4280*/  LEA.HI.X R17, R3, R133, R4, 0x6, P2 ;  /* 0x0000008503117211 */ /* 0x000fe400010f3404 */
[----:B------:R-:W-:Y:S01]  /*4290*/  LEA.HI.X R19, R86, c[0x0][0x174], R7, 0x1, P0 ;  /* 0x00005d0056137a11 */ /* 0x000fe200000f0c07 */
[----:B------:R2:W-:Y:S01]  /*42a0*/  LDGSTS.E.BYPASS.LTC128B.128 [R125+0x7000], [R10.64+0x40] ;  /* 0x070000400a7d7fae */ /* 0x0005e2000b901d48 */
[----:B------:R-:W-:-:S03]  /*42b0*/  ISETP.GE.AND P0, PT, R100, 0x3, PT ;  /* 0x000000036400780c */ /* 0x000fc60003f06270 */
[----:B------:R2:W-:Y:S04]  /*42c0*/  LDGSTS.E.BYPASS.LTC128B.128 [R125+0x8000], [R10.64+0x80] ;  /* 0x080000800a7d7fae */ /* 0x0005e8000b901d48 */
[----:B------:R3:W-:Y:S04]  /*42d0*/  LDGSTS.E.BYPASS.LTC128B.128 [R125+0x6800], [R16.64] ;  /* 0x06800000107d7fae */ /* 0x0007e8000b901d48 */
[----:B------:R3:W-:Y:S04]  /*42e0*/  LDGSTS.E.BYPASS.LTC128B.128 [R125+0x7800], [R18.64+0x40] ;  /* 0x07800040127d7fae */ /* 0x0007e8000b901d48 */
[----:B------:R3:W-:Y:S04]  /*42f0*/  LDGSTS.E.BYPASS.LTC128B.128 [R125+0x8800], [R18.64+0x80] ;  /* 0x08800080127d7fae */ /* 0x0007e8000b901d48 */
[----:B------:R-:W-:Y:S04]  /*4300*/  LDSM.16.M88.4 R4, [R121] ;  /* 0x000000007904783b */ /* 0x000fe80000000200 */
[----:B------:R-:W4:Y:S04]  /*4310*/  LDSM.16.M88.4 R20, [R120+0x3400] ;  /* 0x003400007814783b */ /* 0x000f280000000200 */
[----:B------:R-:W5:Y:S04]  /*4320*/  LDSM.16.M88.4 R28, [R120+0x3000] ;  /* 0x00300000781c783b */ /* 0x000f680000000200 */
[----:B------:R-:W3:Y:S04]  /*4330*/  LDSM.16.M88.4 R12, [R120+0x3800] ;  /* 0x00380000780c783b */ /* 0x000ee80000000200 */
[----:B------:R-:W2:Y:S04]  /*4340*/  LDSM.16.M88.4 R92, [R120+0x3c00] ;  /* 0x003c0000785c783b */ /* 0x000ea80000000200 */
[----:B------:R-:W-:Y:S04]  /*4350*/  LDSM.16.M88.4 R84, [R119] ;  /* 0x000000007754783b */ /* 0x000fe80000000200 */
[----:B------:R-:W1:Y:S04]  /*4360*/  LDSM.16.M88.4 R88, [R117+0x3400] ;  /* 0x003400007558783b */ /* 0x000e680000000200 */
[----:B------:R-:W1:Y:S04]  /*4370*/  LDSM.16.M88.4 R96, [R117+0x3000] ;  /* 0x003000007560783b */ /* 0x000e680000000200 */
[----:B------:R-:W2:Y:S04]  /*4380*/  S2R R3, SR_TID.X ;  /* 0x0000000000037919 */ /* 0x000ea80000002100 */
[----:B------:R-:W0:Y:S01]  /*4390*/  LDGDEPBAR ;  /* 0x00000000000079af */ /* 0x000e220000000000 */
[C---:B----4-:R-:W-:Y:S08]  /*43a0*/  HMMA.16816.F32.BF16 R24, R4.reuse, R20, RZ ;  /* 0x000000140418723c */ /* 0x050ff000000418ff */
[----:B------:R-:W-:Y:S01]  /*43b0*/  HMMA.16816.F32.BF16 R20, R4, R22, RZ ;  /* 0x000000160414723c */ /* 0x000fe200000418ff */
[----:B--2---:R-:W-:-:S07]  /*43c0*/  IMAD.SHL.U32 R3, R3, 0x2, RZ ;  /* 0x0000000203037824 */ /* 0x004fce00078e00ff */
[----:B-----5:R-:W-:Y:S01]  /*43d0*/  HMMA.16816.F32.BF16 R32, R4, R28, RZ ;  /* 0x0000001c0420723c */ /* 0x020fe200000418ff */
[----:B------:R-:W-:-:S05]  /*43e0*/  LOP3.LUT R3, R3, 0x6, RZ, 0xc0, !PT ;  /* 0x0000000603037812 */ /* 0x000fca00078ec0ff */
[----:B------:R-:W-:Y:S02]  /*43f0*/  IMAD R3, R124, 0x40, R3 ;  /* 0x000000407c037824 */ /* 0x000fe400078e0203 */
[C---:B---3--:R-:W-:Y:S08]  /*4400*/  HMMA.16816.F32.BF16 R16, R4.reuse, R12, RZ ;  /* 0x0000000c0410723c */ /* 0x048ff000000418ff */
[C---:B------:R-:W-:Y:S08]  /*4410*/  HMMA.16816.F32.BF16 R28, R4.reuse, R30, RZ ;  /* 0x0000001e041c723c */ /* 0x040ff000000418ff */
        /* <DEDUP_REMOVED lines=8> */
[C---:B------:R-:W-:Y:S08]  /*44a0*/  HMMA.16816.F32.BF16 R28, R84.reuse, R98, R28 ;  /* 0x00000062541c723c */ /* 0x040ff0000004181c */
[C---:B--2---:R-:W-:Y:S08]  /*44b0*/  HMMA.16816.F32.BF16 R16, R84.reuse, R92, R16 ;  /* 0x0000005c5410723c */ /* 0x044ff00000041810 */
        /* <DEDUP_REMOVED lines=59> */
[C---:B------:R-:W-:Y:S01]  /*4870*/  IADD3 R84, R3.reuse, 0x9, RZ ;  /* 0x0000000903547810 */ /* 0x040fe20007ffe0ff */
[C---:B--2---:R-:W-:Y:S01]  /*4880*/  HMMA.16816.F32.BF16 R16, R92.reuse, R88, R16 ;  /* 0x000000585c10723c */ /* 0x044fe20000041810 */
[----:B------:R-:W-:Y:S02]  /*4890*/  IADD3 R87, R3, 0x10, RZ ;  /* 0x0000001003577810 */ /* 0x000fe40007ffe0ff */
[----:B------:R-:W-:Y:S02]  /*48a0*/  FSEL R86, R33, -INF , !P4 ;  /* 0xff80000021567808 */ /* 0x000fe40006000000 */
[-C--:B------:R-:W-:Y:S02]  /*48b0*/  ISETP.GE.AND P3, PT, R85, R102.reuse, PT ;  /* 0x000000665500720c */ /* 0x080fe40003f66270 */
[C---:B------:R-:W-:Y:S01]  /*48c0*/  ISETP.GE.AND P2, PT, R84.reuse, R102, PT ;  /* 0x000000665400720c */ /* 0x040fe20003f46270 */
[----:B------:R-:W-:Y:S01]  /*48d0*/  HMMA.16816.F32.BF16 R12, R92, R90, R12 ;  /* 0x0000005a5c0c723c */ /* 0x000fe2000004180c */
[----:B------:R-:W-:-:S02]  /*48e0*/  ISETP.GE.AND P4, PT, R84, R101, PT ;  /* 0x000000655400720c */ /* 0x000fc40003f86270 */
[-C--:B------:R-:W-:Y:S02]  /*48f0*/  ISETP.GE.AND P5, PT, R85, R101.reuse, PT ;  /* 0x000000655500720c */ /* 0x080fe40003fa6270 */
[----:B------:R-:W-:Y:S02]  /*4900*/  FSEL R84, R35, -INF , !P1 ;  /* 0xff80000023547808 */ /* 0x000fe40004800000 */
[----:B------:R-:W-:Y:S02]  /*4910*/  IADD3 R85, R3, 0x11, RZ ;  /* 0x0000001103557810 */ /* 0x000fe40007ffe0ff */
[C---:B------:R-:W-:Y:S02]  /*4920*/  ISETP.GE.AND P1, PT, R87.reuse, R102, PT ;  /* 0x000000665700720c */ /* 0x040fe40003f26270 */
        /* <DEDUP_REMOVED lines=9> */
[----:B------:R-:W-:Y:S02]  /*49c0*/  IADD3 R24, R3, 0x20, RZ ;  /* 0x0000002003187810 */ /* 0x000fe40007ffe0ff */
[----:B------:R-:W-:Y:S02]  /*49d0*/  FSEL R28, R31, -INF , !P4 ;  /* 0xff8000001f1c7808 */ /* 0x000fe40006000000 */
[----:B------:R-:W-:Y:S02]  /*49e0*/  FSEL R148, R26, -INF , !P3 ;  /* 0xff8000001a947808 */ /* 0x000fe40005800000 */
[C---:B------:R-:W-:Y:S02]  /*49f0*/  ISETP.GE.AND P4, PT, R33.reuse, R102, PT ;  /* 0x000000662100720c */ /* 0x040fe40003f86270 */
[----:B------:R-:W-:-:S02]  /*4a00*/  ISETP.GE.AND P1, PT, R33, R101, PT ;  /* 0x000000652100720c */ /* 0x000fc40003f26270 */
[-C--:B------:R-:W-:Y:S02]  /*4a10*/  ISETP.GE.AND P3, PT, R29, R102.reuse, PT ;  /* 0x000000661d00720c */ /* 0x080fe40003f66270 */
[----:B------:R-:W-:Y:S02]  /*4a20*/  FSEL R158, R25, -INF , !P5 ;  /* 0xff800000199e7808 */ /* 0x000fe40006800000 */
[----:B------:R-:W-:Y:S02]  /*4a30*/  FSEL R140, R27, -INF , !P2 ;  /* 0xff8000001b8c7808 */ /* 0x000fe40005000000 */
[----:B------:R-:W-:Y:S02]  /*4a40*/  IADD3 R25, R3, 0x21, RZ ;  /* 0x0000002103197810 */ /* 0x000fe40007ffe0ff */
[----:B------:R-:W-:Y:S02]  /*4a50*/  ISETP.GE.AND P2, PT, R24, R102, PT ;  /* 0x000000661800720c */ /* 0x000fe40003f46270 */
[----:B------:R-:W-:-:S02]  /*4a60*/  FSEL R160, R20, -INF , !P4 ;  /* 0xff80000014a07808 */ /* 0x000fc40006000000 */
        /* <DEDUP_REMOVED lines=18> */
[----:B------:R-:W-:Y:S02]  /*4b90*/  ISETP.GE.AND P3, PT, R16, R102, PT ;  /* 0x000000661000720c */ /* 0x000fe40003f66270 */
[----:B------:R-:W-:Y:S02]  /*4ba0*/  IADD3 R17, R3, 0x31, RZ ;  /* 0x0000003103117810 */ /* 0x000fe40007ffe0ff */
[----:B------:R-:W-:Y:S02]  /*4bb0*/  FSEL R150, R12, -INF , !P5 ;  /* 0xff8000000c967808 */ /* 0x000fe40006800000 */
[----:B------:R-:W-:Y:S02]  /*4bc0*/  FSEL R112, R14, -INF , !P2 ;  /* 0xff8000000e707808 */ /* 0x000fe40005000000 */
[----:B------:R-:W-:Y:S02]  /*4bd0*/  FSEL R144, R13, -INF , !P4 ;  /* 0xff8000000d907808 */ /* 0x000fe40006000000 */
[----:B------:R-:W-:-:S02]  /*4be0*/  FSEL R114, R15, -INF , !P1 ;  /* 0xff8000000f727808 */ /* 0x000fc40004800000 */
[----:B------:R-:W-:Y:S02]  /*4bf0*/  FSEL R105, R8, -INF , !P3 ;  /* 0xff80000008697808 */ /* 0x000fe40005800000 */
[-C--:B------:R-:W-:Y:S02]  /*4c00*/  ISETP.GE.AND P5, PT, R16, R101.reuse, PT ;  /* 0x000000651000720c */ /* 0x080fe40003fa6270 */
[CC--:B------:R-:W-:Y:S02]  /*4c10*/  ISETP.GE.AND P2, PT, R17.reuse, R102.reuse, PT ;  /* 0x000000661100720c */ /* 0x0c0fe40003f46270 */
[----:B------:R-:W-:Y:S02]  /*4c20*/  ISETP.GE.AND P4, PT, R17, R101, PT ;  /* 0x000000651100720c */ /* 0x000fe40003f86270 */
[C---:B------:R-:W-:Y:S02]  /*4c30*/  ISETP.GE.AND P1, PT, R3.reuse, R102, PT ;  /* 0x000000660300720c */ /* 0x040fe40003f26270 */
[----:B------:R-:W-:-:S02]  /*4c40*/  IADD3 R12, R3, 0x38, RZ ;  /* 0x00000038030c7810 */ /* 0x000fc40007ffe0ff */
[C---:B------:R-:W-:Y:S02]  /*4c50*/  ISETP.GE.AND P3, PT, R3.reuse, R101, PT ;  /* 0x000000650300720c */ /* 0x040fe40003f66270 */
        /* <DEDUP_REMOVED lines=15> */
[----:B------:R-:W-:Y:S01]  /*4d50*/  MOV R4, c[0x0][0x198] ;  /* 0x0000660000047a02 */ /* 0x000fe20000000f00 */
        /* <DEDUP_REMOVED lines=11> */
[----:B-1----:R-:W1:Y:S01]  /*4e10*/  MUFU.RCP R12, R6 ;  /* 0x00000006000c7308 */ /* 0x002e620000001000 */
[----:B------:R-:W-:Y:S02]  /*4e20*/  LOP3.LUT R5, RZ, c[0x0][0x2d0], RZ, 0x33, !PT ;  /* 0x0000b400ff057a12 */ /* 0x000fe400078e33ff */
[----:B-1----:R-:W-:-:S05]  /*4e30*/  IADD3 R12, R12, 0xffffffe, RZ ;  /* 0x0ffffffe0c0c7810 */ /* 0x002fca0007ffe0ff */
        /* <DEDUP_REMOVED lines=31> */
[----:B------:R-:W-:-:S04]  /*5030*/  IMAD.MOV.U32 R6, RZ, RZ, 0x40 ;  /* 0x00000040ff067424 */ /* 0x000fc800078e00ff */
[----:B------:R-:W-:-:S05]  /*5040*/  IMAD R6, R3, c[0x0][0x2d0], -R6 ;  /* 0x0000b40003067a24 */ /* 0x000fca00078e0a06 */
        /* <DEDUP_REMOVED lines=13> */
.L_x_5047:
[----:B------:R-:W-:-:S04]  /*5120*/  LEA R5, -R4, RZ, 0x6 ;  /* 0x000000ff04057211 */ /* 0x000fc800078e31ff */
[----:B------:R-:W-:Y:S02]  /*5130*/  SHF.R.S32.HI R6, RZ, 0x1f, R5 ;  /* 0x0000001fff067819 */ /* 0x000fe40000011405 */
.L_x_5048:
[----:B------:R-:W-:Y:S01]  /*5140*/  IMAD.MOV.U32 R3, RZ, RZ, c[0x0][0x19c] ;  /* 0x00006700ff037624 */ /* 0x000fe200078e00ff */
[-C--:B------:R-:W-:Y:S02]  /*5150*/  LEA R7, P1, R4, R5.reuse, 0x5 ;  /* 0x0000000504077211 */ /* 0x080fe400078228ff */
[C---:B------:R-:W-:Y:S02]  /*5160*/  IADD3 R5, P2, R104.reuse, R5, RZ ;  /* 0x0000000568057210 */ /* 0x040fe40007f5e0ff */
[----:B------:R-:W-:Y:S02]  /*5170*/  IADD3 R7, P0, R104, R7, RZ ;  /* 0x0000000768077210 */ /* 0x000fe40007f1e0ff */
[----:B------:R-:W-:Y:S01]  /*5180*/  LEA.HI.X R4, R4, R6, R3, 0x5, P1 ;  /* 0x0000000604047211 */ /* 0x000fe200008f2c03 */
[----:B------:R-:W-:Y:S01]  /*5190*/  IMAD.X R6, R103, 0x1, R6, P2 ;  /* 0x0000000167067824 */ /* 0x000fe200010e0606 */
[----:B------:R-:W-:-:S03]  /*51a0*/  LEA R136, P1, R5, c[0x0][0x168], 0x1 ;  /* 0x00005a0005887a11 */ /* 0x000fc600078208ff */
[----:B------:R-:W-:Y:S01]  /*51b0*/  IMAD.X R4, R103, 0x1, R4, P0 ;  /* 0x0000000167047824 */ /* 0x000fe200000e0604 */
        /* <DEDUP_REMOVED lines=13> */
.L_x_5046:
[----:B------:R-:W-:Y:S01]  /*5290*/  FMNMX.FTZ R5, R2, R32, !PT ;  /* 0x0000002002057209 */ /* 0x000fe20007810000 */
[----:B------:R-:W-:Y:S01]  /*52a0*/  LDSM.16.MT88.4 R24, [R118+0x7000] ;  /* 0x007000007618783b */ /* 0x000fe20000004200 */
[----:B------:R-:W-:-:S02]  /*52b0*/  FMNMX.FTZ R3, R0, R34, !PT ;  /* 0x0000002200037209 */ /* 0x000fc40007810000 */
[----:B------:R-:W-:Y:S01]  /*52c0*/  FMNMX.FTZ R5, R86, R5, !PT ;  /* 0x0000000556057209 */ /* 0x000fe20007810000 */
[----:B-1----:R-:W-:Y:S01]  /*52d0*/  LDSM.16.MT88.4 R8, [R118+0x6000] ;  /* 0x006000007608783b */ /* 0x002fe20000004200 */
        /* <DEDUP_REMOVED lines=54> */
[--C-:B------:R-:W-:Y:S01]  /*5640*/  FFMA.FTZ R3, R84, c[0x0][0x23c], -R101.reuse ;  /* 0x00008f0054037a23 */ /* 0x100fe20000010865 */
[----:B------:R-:W1:Y:S01]  /*5650*/  LDSM.16.MT88.4 R32, [R116+0x7000] ;  /* 0x007000007420783b */ /* 0x000e620000004200 */
[----:B------:R-:W-:Y:S01]  /*5660*/  FMUL.FTZ R99, R4, c[0x0][0x23c] ;  /* 0x00008f0004637a20 */ /* 0x000fe20000410000 */
[----:B------:R-:W-:Y:S01]  /*5670*/  MUFU.EX2 R97, R97 ;  /* 0x0000006100617308 */ /* 0x000fe20000000800 */
[--C-:B------:R-:W-:Y:S02]  /*5680*/  FFMA.FTZ R93, R28, c[0x0][0x23c], -R101.reuse ;  /* 0x00008f001c5d7a23 */ /* 0x100fe40000010865 */
[----:B------:R-:W-:Y:S02]  /*5690*/  FFMA.FTZ R30, R30, c[0x0][0x23c], -R101 ;  /* 0x00008f001e1e7a23 */ /* 0x000fe40000010865 */
[----:B------:R-:W-:Y:S02]  /*56a0*/  FMUL.FTZ R12, R12, c[0x0][0x23c] ;  /* 0x00008f000c0c7a20 */ /* 0x000fe40000410000 */
[----:B------:R-:W-:Y:S01]  /*56b0*/  FFMA.FTZ R109, R108, c[0x0][0x23c], -R103 ;  /* 0x00008f006c6d7a23 */ /* 0x000fe20000010867 */
[----:B------:R-:W2:Y:S01]  /*56c0*/  MUFU.EX2 R92, R92 ;  /* 0x0000005c005c7308 */ /* 0x000ea20000000800 */
[----:B------:R-:W-:-:S02]  /*56d0*/  FFMA.FTZ R115, R140, c[0x0][0x23c], -R101 ;  /* 0x00008f008c737a23 */ /* 0x000fc40000010865 */
[--C-:B------:R-:W-:Y:S02]  /*56e0*/  FFMA.FTZ R108, R158, c[0x0][0x23c], -R103.reuse ;  /* 0x00008f009e6c7a23 */ /* 0x100fe40000010867 */
[--C-:B------:R-:W-:Y:S02]  /*56f0*/  FFMA.FTZ R104, R160, c[0x0][0x23c], -R103.reuse ;  /* 0x00008f00a0687a23 */ /* 0x100fe40000010867 */
[----:B------:R-:W-:Y:S01]  /*5700*/  FFMA.FTZ R111, R156, c[0x0][0x23c], -R103 ;  /* 0x00008f009c6f7a23 */ /* 0x000fe20000010867 */
[----:B------:R-:W3:Y:S01]  /*5710*/  MUFU.EX2 R88, R88 ;  /* 0x0000005800587308 */ /* 0x000ee20000000800 */
[--C-:B------:R-:W-:Y:S02]  /*5720*/  FFMA.FTZ R148, R148, c[0x0][0x23c], -R101.reuse ;  /* 0x00008f0094947a23 */ /* 0x100fe40000010865 */
[--C-:B------:R-:W-:Y:S02]  /*5730*/  FFMA.FTZ R140, R152, c[0x0][0x23c], -R101.reuse ;  /* 0x00008f00988c7a23 */ /* 0x100fe40000010865 */
[----:B------:R-:W-:-:S02]  /*5740*/  FFMA.FTZ R113, R154, c[0x0][0x23c], -R101 ;  /* 0x00008f009a717a23 */ /* 0x000fc40000010865 */
[----:B------:R-:W-:Y:S01]  /*5750*/  FFMA.FTZ R141, R142, c[0x0][0x23c], -R103 ;  /* 0x00008f008e8d7a23 */ /* 0x000fe20000010867 */
[----:B------:R-:W-:Y:S01]  /*5760*/  MUFU.EX2 R96, R96 ;  /* 0x0000006000607308 */ /* 0x000fe20000000800 */
[----:B--2---:R-:W-:Y:S01]  /*5770*/  F2FP.BF16.PACK_AB R84, R92, R97 ;  /* 0x000000615c54723e */ /* 0x004fe200000010ff */
[----:B------:R-:W-:Y:S02]  /*5780*/  FFMA.FTZ R145, R110, c[0x0][0x23c], -R101 ;  /* 0x00008f006e917a23 */ /* 0x000fe40000010865 */
[--C-:B------:R-:W-:Y:S02]  /*5790*/  FFMA.FTZ R142, R146, c[0x0][0x23c], -R103.reuse ;  /* 0x00008f00928e7a23 */ /* 0x100fe40000010867 */
[--C-:B------:R-:W-:Y:S02]  /*57a0*/  FFMA.FTZ R135, R150, c[0x0][0x23c], -R103.reuse ;  /* 0x00008f0096877a23 */ /* 0x100fe40000010867 */
[----:B------:R-:W2:Y:S01]  /*57b0*/  MUFU.EX2 R3, R3 ;  /* 0x0000000300037308 */ /* 0x000ea20000000800 */
[----:B---3--:R-:W-:Y:S01]  /*57c0*/  F2FP.BF16.PACK_AB R86, R88, R89 ;  /* 0x000000595856723e */ /* 0x008fe200000010ff */
[----:B------:R-:W-:-:S02]  /*57d0*/  FFMA.FTZ R144, R144, c[0x0][0x23c], -R103 ;  /* 0x00008f0090907a23 */ /* 0x000fc40000010867 */
[--C-:B------:R-:W-:Y:S02]  /*57e0*/  FFMA.FTZ R134, R134, c[0x0][0x23c], -R101.reuse ;  /* 0x00008f0086867a23 */ /* 0x100fe40000010865 */
[--C-:B------:R-:W-:Y:S02]  /*57f0*/  FFMA.FTZ R110, R112, c[0x0][0x23c], -R101.reuse ;  /* 0x00008f00706e7a23 */ /* 0x100fe40000010865 */
[----:B------:R-:W-:Y:S01]  /*5800*/  MUFU.EX2 R2, R30 ;  /* 0x0000001e00027308 */ /* 0x000fe20000000800 */
[----:B------:R-:W-:Y:S02]  /*5810*/  FFMA.FTZ R143, R114, c[0x0][0x23c], -R101 ;  /* 0x00008f00728f7a23 */ /* 0x000fe40000010865 */
[--C-:B------:R-:W-:Y:S02]  /*5820*/  FFMA.FTZ R105, R105, c[0x0][0x23c], -R103.reuse ;  /* 0x00008f0069697a23 */ /* 0x100fe40000010867 */
[--C-:B------:R-:W-:Y:S02]  /*5830*/  FFMA.FTZ R106, R106, c[0x0][0x23c], -R103.reuse ;  /* 0x00008f006a6a7a23 */ /* 0x100fe40000010867 */
[--C-:B------:R-:W-:Y:S01]  /*5840*/  FFMA.FTZ R107, R107, c[0x0][0x23c], -R103.reuse ;  /* 0x00008f006b6b7a23 */ /* 0x100fe20000010867 */
[----:B------:R-:W3:Y:S01]  /*5850*/  MUFU.EX2 R0, R12 ;  /* 0x0000000c00007308 */ /* 0x000ee20000000800 */
[----:B--2---:R-:W-:Y:S01]  /*5860*/  F2FP.BF16.PACK_AB R85, R3, R96 ;  /* 0x000000600355723e */ /* 0x004fe200000010ff */
[----:B------:R-:W-:-:S02]  /*5870*/  FFMA.FTZ R102, R102, c[0x0][0x23c], -R103 ;  /* 0x00008f0066667a23 */ /* 0x000fc40000010867 */
[--C-:B------:R-:W-:Y:S02]  /*5880*/  FFMA.FTZ R103, R94, c[0x0][0x23c], -R101.reuse ;  /* 0x00008f005e677a23 */ /* 0x100fe40000010865 */
[--C-:B------:R-:W-:Y:S02]  /*5890*/  FFMA.FTZ R94, R95, c[0x0][0x23c], -R101.reuse ;  /* 0x00008f005f5e7a23 */ /* 0x100fe40000010865 */
[----:B------:R-:W2:Y:S01]  /*58a0*/  MUFU.EX2 R99, R99 ;  /* 0x0000006300637308 */ /* 0x000ea20000000800 */
[--C-:B------:R-:W-:Y:S02]  /*58b0*/  FFMA.FTZ R100, R100, c[0x0][0x23c], -R101.reuse ;  /* 0x00008f0064647a23 */ /* 0x100fe40000010865 */
[----:B------:R-:W-:-:S05]  /*58c0*/  FFMA.FTZ R95, R98, c[0x0][0x23c], -R101 ;  /* 0x00008f00625f7a23 */ /* 0x000fca0000010865 */
[----:B------:R-:W4:Y:S01]  /*58d0*/  MUFU.EX2 R93, R93 ;  /* 0x0000005d005d7308 */ /* 0x000f220000000800 */
[-C--:B---3--:R-:W-:Y:S02]  /*58e0*/  FMUL.FTZ R20, R52, R0.reuse ;  /* 0x0000000034147220 */ /* 0x088fe40000410000 */
[-C--:B------:R-:W-:Y:S02]  /*58f0*/  FMUL.FTZ R21, R53, R0.reuse ;  /* 0x0000000035157220 */ /* 0x080fe40000410000 */
[-C--:B------:R-:W-:Y:S02]  /*5900*/  FMUL.FTZ R56, R56, R0.reuse ;  /* 0x0000000038387220 */ /* 0x080fe40000410000 */
[----:B------:R-:W-:Y:S01]  /*5910*/  FMUL.FTZ R57, R57, R0 ;  /* 0x0000000039397220 */ /* 0x000fe20000410000 */
[----:B------:R-:W-:Y:S01]  /*5920*/  MUFU.EX2 R109, R109 ;  /* 0x0000006d006d7308 */ /* 0x000fe20000000800 */
[-C--:B--2---:R-:W-:Y:S02]  /*5930*/  FMUL.FTZ R22, R54, R99.reuse ;  /* 0x0000006336167220 */ /* 0x084fe40000410000 */
[----:B------:R-:W-:-:S02]  /*5940*/  FMUL.FTZ R23, R55, R99 ;  /* 0x0000006337177220 */ /* 0x000fc40000410000 */
[-C--:B------:R-:W-:Y:S02]  /*5950*/  FMUL.FTZ R58, R58, R99.reuse ;  /* 0x000000633a3a7220 */ /* 0x080fe40000410000 */
[-C--:B------:R-:W-:Y:S01]  /*5960*/  FMUL.FTZ R59, R59, R99.reuse ;  /* 0x000000633b3b7220 */ /* 0x080fe20000410000 */
[----:B----4-:R-:W-:Y:S01]  /*5970*/  F2FP.BF16.PACK_AB R87, R93, R2 ;  /* 0x000000025d57723e */ /* 0x010fe200000010ff */
[-C--:B------:R-:W-:Y:S01]  /*5980*/  FMUL.FTZ R4, R36, R0.reuse ;  /* 0x0000000024047220 */ /* 0x080fe20000410000 */
[----:B------:R-:W2:Y:S01]  /*5990*/  MUFU.EX2 R108, R108 ;  /* 0x0000006c006c7308 */ /* 0x000ea20000000800 */
        /* <DEDUP_REMOVED lines=9> */
[----:B------:R-:W3:Y:S01]  /*5a30*/  LDSM.16.MT88.4 R56, [R118+0x6400] ;  /* 0x006400007638783b */ /* 0x000ee20000004200 */
[----:B------:R-:W-:Y:S01]  /*5a40*/  FMUL.FTZ R43, R43, R99 ;  /* 0x000000632b2b7220 */ /* 0x000fe20000410000 */
[----:B--2---:R-:W-:Y:S01]  /*5a50*/  F2FP.BF16.PACK_AB R52, R108, R109 ;  /* 0x0000006d6c34723e */ /* 0x004fe200000010ff */
[----:B------:R-:W2:Y:S01]  /*5a60*/  MUFU.EX2 R111, R111 ;  /* 0x0000006f006f7308 */ /* 0x000ea20000000800 */
        /* <DEDUP_REMOVED lines=8> */
[C---:B------:R-:W-:Y:S01]  /*5af0*/  HMMA.16816.F32.BF16 R8, R84.reuse, R10, R40 ;  /* 0x0000000a5408723c */ /* 0x040fe20000041828 */
[-C--:B------:R-:W-:Y:S01]  /*5b00*/  FMUL.FTZ R30, R62, R99.reuse ;  /* 0x000000633e1e7220 */ /* 0x080fe20000410000 */
[----:B------:R-:W4:Y:S01]  /*5b10*/  LDSM.16.MT88.4 R40, [R118+0x8000] ;  /* 0x008000007628783b */ /* 0x000f220000004200 */
[-C--:B------:R-:W-:Y:S01]  /*5b20*/  FMUL.FTZ R31, R63, R99.reuse ;  /* 0x000000633f1f7220 */ /* 0x080fe20000410000 */
[----:B------:R-:W5:Y:S01]  /*5b30*/  MUFU.EX2 R115, R115 ;  /* 0x0000007300737308 */ /* 0x000f620000000800 */
[----:B--2---:R-:W-:Y:S01]  /*5b40*/  F2FP.BF16.PACK_AB R54, R111, R104 ;  /* 0x000000686f36723e */ /* 0x004fe200000010ff */
[-C--:B------:R-:W-:Y:S01]  /*5b50*/  FMUL.FTZ R48, R48, R0.reuse ;  /* 0x0000000030307220 */ /* 0x080fe20000410000 */
[----:B------:R-:W-:Y:S01]  /*5b60*/  LDSM.16.MT88.4 R60, [R116+0x7400] ;  /* 0x00740000743c783b */ /* 0x000fe20000004200 */
[----:B------:R-:W-:Y:S01]  /*5b70*/  FMUL.FTZ R49, R49, R0 ;  /* 0x0000000031317220 */ /* 0x000fe20000410000 */
[----:B------:R-:W-:Y:S01]  /*5b80*/  HMMA.16816.F32.BF16 R12, R84, R16, R12 ;  /* 0x00000010540c723c */ /* 0x000fe2000004180c */
[----:B------:R-:W-:-:S02]  /*5b90*/  FMUL.FTZ R50, R50, R99 ;  /* 0x0000006332327220 */ /* 0x000fc40000410000 */
[----:B------:R-:W-:Y:S01]  /*5ba0*/  MUFU.EX2 R140, R140 ;  /* 0x0000008c008c7308 */ /* 0x000fe20000000800 */
[-C--:B------:R-:W-:Y:S02]  /*5bb0*/  FMUL.FTZ R51, R51, R99.reuse ;  /* 0x0000006333337220 */ /* 0x080fe40000410000 */
[-C--:B------:R-:W-:Y:S02]  /*5bc0*/  FMUL.FTZ R64, R64, R0.reuse ;  /* 0x0000000040407220 */ /* 0x080fe40000410000 */
[----:B------:R-:W-:Y:S01]  /*5bd0*/  FMUL.FTZ R65, R65, R0 ;  /* 0x0000000041417220 */ /* 0x000fe20000410000 */
[----:B-1----:R-:W-:Y:S01]  /*5be0*/  HMMA.16816.F32.BF16 R28, R84, R32, R28 ;  /* 0x00000020541c723c */ /* 0x002fe2000004181c */
[-C--:B------:R-:W-:Y:S01]  /*5bf0*/  FMUL.FTZ R66, R66, R99.reuse ;  /* 0x0000006342427220 */ /* 0x080fe20000410000 */
[----:B------:R-:W1:Y:S01]  /*5c00*/  MUFU.EX2 R113, R113 ;  /* 0x0000007100717308 */ /* 0x000e620000000800 */
[----:B-----5:R-:W-:Y:S01]  /*5c10*/  F2FP.BF16.PACK_AB R53, R115, R148 ;  /* 0x000000947335723e */ /* 0x020fe200000010ff */
[----:B------:R-:W-:-:S02]  /*5c20*/  FMUL.FTZ R67, R67, R99 ;  /* 0x0000006343437220 */ /* 0x000fc40000410000 */
[-C--:B------:R-:W-:Y:S02]  /*5c30*/  FMUL.FTZ R44, R76, R0.reuse ;  /* 0x000000004c2c7220 */ /* 0x080fe40000410000 */
[C---:B------:R-:W-:Y:S01]  /*5c40*/  HMMA.16816.F32.BF16 R16, R84.reuse, R18, R48 ;  /* 0x000000125410723c */ /* 0x040fe20000041830 */
[----:B------:R-:W2:Y:S01]  /*5c50*/  LDSM.16.MT88.4 R48, [R116+0x8000] ;  /* 0x008000007430783b */ /* 0x000ea20000004200 */
[----:B------:R-:W-:Y:S01]  /*5c60*/  FMUL.FTZ R45, R77, R0 ;  /* 0x000000004d2d7220 */ /* 0x000fe20000410000 */
[----:B------:R-:W-:Y:S01]  /*5c70*/  MUFU.EX2 R141, R141 ;  /* 0x0000008d008d7308 */ /* 0x000fe20000000800 */
[-C--:B------:R-:W-:Y:S02]  /*5c80*/  FMUL.FTZ R46, R78, R99.reuse ;  /* 0x000000634e2e7220 */ /* 0x080fe40000410000 */
[----:B------:R-:W-:Y:S02]  /*5c90*/  FMUL.FTZ R47, R79, R99 ;  /* 0x000000634f2f7220 */ /* 0x000fe40000410000 */
[----:B------:R-:W-:Y:S01]  /*5ca0*/  HMMA.16816.F32.BF16 R32, R84, R34, R64 ;  /* 0x000000225420723c */ /* 0x000fe20000041840 */
[----:B------:R-:W5:Y:S01]  /*5cb0*/  LDSM.16.MT88.4 R64, [R116+0x6400] ;  /* 0x006400007440783b */ /* 0x000f620000004200 */
[----:B-1----:R-:W-:Y:S01]  /*5cc0*/  F2FP.BF16.PACK_AB R55, R113, R140 ;  /* 0x0000008c7137723e */ /* 0x002fe200000010ff */
[-C--:B------:R-:W-:Y:S01]  /*5cd0*/  FMUL.FTZ R80, R80, R0.reuse ;  /* 0x0000000050507220 */ /* 0x080fe20000410000 */
[----:B------:R-:W-:Y:S01]  /*5ce0*/  MUFU.EX2 R142, R142 ;  /* 0x0000008e008e7308 */ /* 0x000fe20000000800 */
[----:B------:R-:W-:-:S02]  /*5cf0*/  FMUL.FTZ R81, R81, R0 ;  /* 0x0000000051517220 */ /* 0x000fc40000410000 */
[-C--:B------:R-:W-:Y:S02]  /*5d00*/  FMUL.FTZ R82, R82, R99.reuse ;  /* 0x0000006352527220 */ /* 0x080fe40000410000 */
[C---:B---3--:R-:W-:Y:S01]  /*5d10*/  HMMA.16816.F32.BF16 R4, R52.reuse, R56, R4 ;  /* 0x000000383404723c */ /* 0x048fe20000041804 */
[-C--:B------:R-:W-:Y:S02]  /*5d20*/  FMUL.FTZ R83, R83, R99.reuse ;  /* 0x0000006353537220 */ /* 0x080fe40000410000 */
[-C--:B------:R-:W-:Y:S01]  /*5d30*/  FMUL.FTZ R36, R68, R0.reuse ;  /* 0x0000000044247220 */ /* 0x080fe20000410000 */
[----:B------:R-:W-:Y:S01]  /*5d40*/  MUFU.EX2 R135, R135 ;  /* 0x0000008700877308 */ /* 0x000fe20000000800 */
[----:B------:R-:W-:Y:S02]  /*5d50*/  FMUL.FTZ R37, R69, R0 ;  /* 0x0000000045257220 */ /* 0x000fe40000410000 */
[-C--:B------:R-:W-:Y:S01]  /*5d60*/  FMUL.FTZ R38, R70, R99.reuse ;  /* 0x0000006346267220 */ /* 0x080fe20000410000 */
[----:B------:R-:W-:Y:S01]  /*5d70*/  HMMA.16816.F32.BF16 R8, R52, R58, R8 ;  /* 0x0000003a3408723c */ /* 0x000fe20000041808 */
[----:B------:R-:W1:Y:S01]  /*5d80*/  LDSM.16.MT88.4 R56, [R118+0x7400] ;  /* 0x007400007638783b */ /* 0x000e620000004200 */
[----:B------:R-:W-:-:S02]  /*5d90*/  FMUL.FTZ R39, R71, R99 ;  /* 0x0000006347277220 */ /* 0x000fc40000410000 */
[-C--:B------:R-:W-:Y:S01]  /*5da0*/  FMUL.FTZ R72, R72, R0.reuse ;  /* 0x0000000048487220 */ /* 0x080fe20000410000 */
[----:B------:R-:W-:Y:S01]  /*5db0*/  MUFU.EX2 R144, R144 ;  /* 0x0000009000907308 */ /* 0x000fe20000000800 */
[-C--:B------:R-:W-:Y:S02]  /*5dc0*/  FMUL.FTZ R73, R73, R0.reuse ;  /* 0x0000000049497220 */ /* 0x080fe40000410000 */
[-C--:B------:R-:W-:Y:S01]  /*5dd0*/  FMUL.FTZ R74, R74, R99.reuse ;  /* 0x000000634a4a7220 */ /* 0x080fe20000410000 */
[----:B----4-:R-:W-:Y:S01]  /*5de0*/  HMMA.16816.F32.BF16 R36, R84, R40, R36 ;  /* 0x000000285424723c */ /* 0x010fe20000041824 */
[-C--:B------:R-:W-:Y:S02]  /*5df0*/  FMUL.FTZ R75, R75, R99.reuse ;  /* 0x000000634b4b7220 */ /* 0x080fe40000410000 */
[----:B------:R-:W-:Y:S01]  /*5e00*/  FFMA.FTZ R97, R139, R0, R97 ;  /* 0x000000008b617223 */ /* 0x000fe20000010061 */
[----:B------:R-:W-:Y:S01]  /*5e10*/  MUFU.EX2 R134, R134 ;  /* 0x0000008600867308 */ /* 0x000fe20000000800 */
[----:B------:R-:W-:-:S02]  /*5e20*/  FFMA.FTZ R96, R138, R99, R96 ;  /* 0x000000638a607223 */ /* 0x000fc40000010060 */
[----:B------:R-:W-:Y:S01]  /*5e30*/  FADD.FTZ R92, R92, R97 ;  /* 0x000000615c5c7221 */ /* 0x000fe20000010000 */
[----:B--2---:R-:W-:Y:S01]  /*5e40*/  HMMA.16816.F32.BF16 R44, R84, R48, R44 ;  /* 0x00000030542c723c */ /* 0x004fe2000004182c */
[----:B------:R-:W-:Y:S02]  /*5e50*/  FADD.FTZ R3, R3, R96 ;  /* 0x0000006003037221 */ /* 0x000fe40000010000 */
[----:B------:R-:W-:Y:S01]  /*5e60*/  FADD.FTZ R89, R89, R92 ;  /* 0x0000005c59597221 */ /* 0x000fe20000010000 */
[----:B------:R-:W-:Y:S01]  /*5e70*/  MUFU.EX2 R145, R145 ;  /* 0x0000009100917308 */ /* 0x000fe20000000800 */
[----:B------:R-:W-:Y:S02]  /*5e80*/  FADD.FTZ R2, R2, R3 ;  /* 0x0000000302027221 */ /* 0x000fe40000010000 */
[----:B------:R-:W-:Y:S01]  /*5e90*/  FADD.FTZ R88, R88, R89 ;  /* 0x0000005958587221 */ /* 0x000fe20000010000 */
[----:B-----5:R-:W-:Y:S01]  /*5ea0*/  HMMA.16816.F32.BF16 R12, R52, R64, R12 ;  /* 0x00000040340c723c */ /* 0x020fe2000004180c */
[----:B------:R-:W-:Y:S01]  /*5eb0*/  FADD.FTZ R93, R93, R2 ;  /* 0x000000025d5d7221 */ /* 0x000fe20000010000 */
[----:B------:R-:W-:Y:S01]  /*5ec0*/  MOV R2, R91 ;  /* 0x0000005b00027202 */ /* 0x000fe20000000f00 */
[----:B------:R-:W-:Y:S01]  /*5ed0*/  FADD.FTZ R3, R109, R88 ;  /* 0x000000586d037221 */ /* 0x000fe20000010000 */
[----:B------:R-:W-:Y:S01]  /*5ee0*/  MUFU.EX2 R110, R110 ;  /* 0x0000006e006e7308 */ /* 0x000fe20000000800 */
[----:B------:R-:W-:-:S02]  /*5ef0*/  FADD.FTZ R148, R148, R93 ;  /* 0x0000005d94947221 */ /* 0x000fc40000010000 */
[----:B------:R-:W-:Y:S01]  /*5f00*/  FADD.FTZ R3, R108, R3 ;  /* 0x000000036c037221 */ /* 0x000fe20000010000 */
[C---:B------:R-:W-:Y:S01]  /*5f10*/  HMMA.16816.F32.BF16 R16, R52.reuse, R66, R16 ;  /* 0x000000423410723c */ /* 0x040fe20000041810 */
[----:B------:R-:W2:Y:S01]  /*5f20*/  LDSM.16.MT88.4 R64, [R118+0x8400] ;  /* 0x008400007640783b */ /* 0x000ea20000004200 */
[----:B------:R-:W-:Y:S02]  /*5f30*/  FADD.FTZ R115, R115, R148 ;  /* 0x0000009473737221 */ /* 0x000fe40000010000 */
[----:B------:R-:W-:Y:S01]  /*5f40*/  MUFU.EX2 R143, R143 ;  /* 0x0000008f008f7308 */ /* 0x000fe20000000800 */
[----:B------:R-:W-:Y:S02]  /*5f50*/  FADD.FTZ R0, R104, R3 ;  /* 0x0000000368007221 */ /* 0x000fe40000010000 */
[----:B------:R-:W-:Y:S01]  /*5f60*/  FADD.FTZ R140, R140, R115 ;  /* 0x000000738c8c7221 */ /* 0x000fe20000010000 */
[----:B-1----:R-:W-:Y:S01]  /*5f70*/  HMMA.16816.F32.BF16 R20, R52, R56, R20 ;  /* 0x000000383414723c */ /* 0x002fe20000041814 */
[----:B------:R-:W-:-:S02]  /*5f80*/  FADD.FTZ R0, R111, R0 ;  /* 0x000000006f007221 */ /* 0x000fc40000010000 */
[----:B------:R-:W-:Y:S01]  /*5f90*/  FADD.FTZ R113, R113, R140 ;  /* 0x0000008c71717221 */ /* 0x000fe20000010000 */
[----:B------:R-:W-:Y:S04]  /*5fa0*/  MUFU.EX2 R105, R105 ;  /* 0x0000006900697308 */ /* 0x000fe80000000800 */
[----:B------:R-:W-:Y:S01]  /*5fb0*/  HMMA.16816.F32.BF16 R24, R52, R58, R24 ;  /* 0x0000003a3418723c */ /* 0x000fe20000041818 */
[----:B------:R-:W1:Y:S03]  /*5fc0*/  LDSM.16.MT88.4 R56, [R116+0x8400] ;  /* 0x008400007438783b */ /* 0x000e660000004200 */
[----:B------:R-:W3:Y:S04]  /*5fd0*/  MUFU.EX2 R106, R106 ;  /* 0x0000006a006a7308 */ /* 0x000ee80000000800 */
[C---:B------:R-:W-:Y:S01]  /*5fe0*/  HMMA.16816.F32.BF16 R48, R84.reuse, R50, R80 ;  /* 0x000000325430723c */ /* 0x040fe20000041850 */
[----:B------:R-:W-:Y:S03]  /*5ff0*/  LDSM.16.MT88.4 R80, [R116+0x8800] ;  /* 0x008800007450783b */ /* 0x000fe60000004200 */
[----:B------:R-:W-:Y:S04]  /*6000*/  MUFU.EX2 R107, R107 ;  /* 0x0000006b006b7308 */ /* 0x000fe80000000800 */
[----:B------:R-:W-:Y:S01]  /*6010*/  HMMA.16816.F32.BF16 R40, R84, R42, R72 ;  /* 0x0000002a5428723c */ /* 0x000fe20000041848 */
[----:B------:R-:W4:Y:S03]  /*6020*/  LDSM.16.MT88.4 R72, [R118+0x8800] ;  /* 0x008800007648783b */ /* 0x000f260000004200 */
[----:B------:R-:W5:Y:S03]  /*6030*/  MUFU.EX2 R102, R102 ;  /* 0x0000006600667308 */ /* 0x000f660000000800 */
[----:B---3--:R-:W-:Y:S01]  /*6040*/  F2FP.BF16.PACK_AB R84, R106, R105 ;  /* 0x000000696a54723e */ /* 0x008fe200000010ff */
[C---:B------:R-:W-:Y:S04]  /*6050*/  HMMA.16816.F32.BF16 R28, R52.reuse, R60, R28 ;  /* 0x0000003c341c723c */ /* 0x040fe8000004181c */
[----:B------:R-:W-:Y:S04]  /*6060*/  MUFU.EX2 R100, R100 ;  /* 0x0000006400647308 */ /* 0x000fe80000000800 */
[----:B--2---:R-:W-:Y:S04]  /*6070*/  HMMA.16816.F32.BF16 R36, R52, R64, R36 ;  /* 0x000000403424723c */ /* 0x004fe80000041824 */
[----:B------:R-:W2:Y:S01]  /*6080*/  MUFU.EX2 R103, R103 ;  /* 0x0000006700677308 */ /* 0x000ea20000000800 */
[----:B-----5:R-:W-:-:S03]  /*6090*/  F2FP.BF16.PACK_AB R86, R102, R107 ;  /* 0x0000006b6656723e */ /* 0x020fc600000010ff */
[C---:B------:R-:W-:Y:S01]  /*60a0*/  HMMA.16816.F32.BF16 R40, R52.reuse, R66, R40 ;  /* 0x000000423428723c */ /* 0x040fe20000041828 */
[----:B------:R-:W-:Y:S03]  /*60b0*/  LDSM.16.MT88.4 R64, [R116+0x6800] ;  /* 0x006800007440783b */ /* 0x000fe60000004200 */
[----:B------:R-:W-:Y:S04]  /*60c0*/  MUFU.EX2 R94, R94 ;  /* 0x0000005e005e7308 */ /* 0x000fe80000000800 */
[----:B-1----:R-:W-:Y:S04]  /*60d0*/  HMMA.16816.F32.BF16 R44, R52, R56, R44 ;  /* 0x00000038342c723c */ /* 0x002fe8000004182c */
[----:B------:R-:W1:Y:S01]  /*60e0*/  MUFU.EX2 R95, R95 ;  /* 0x0000005f005f7308 */ /* 0x000e620000000800 */
[----:B--2---:R-:W-:-:S03]  /*60f0*/  F2FP.BF16.PACK_AB R85, R103, R100 ;  /* 0x000000646755723e */ /* 0x004fc600000010ff */
[C---:B------:R-:W-:Y:S01]  /*6100*/  HMMA.16816.F32.BF16 R48, R52.reuse, R58, R48 ;  /* 0x0000003a3430723c */ /* 0x040fe20000041830 */
[----:B------:R-:W2:Y:S07]  /*6110*/  LDSM.16.MT88.4 R56, [R118+0x6800] ;  /* 0x006800007638783b */ /* 0x000eae0000004200 */
        /* <DEDUP_REMOVED lines=12> */
[----:B------:R-:W-:Y:S02]  /*61e0*/  FADD.FTZ R135, R135, R142 ;  /* 0x0000008e87877221 */ /* 0x000fe40000010000 */
[----:B------:R-:W-:-:S02]  /*61f0*/  FADD.FTZ R110, R110, R145 ;  /* 0x000000916e6e7221 */ /* 0x000fc40000010000 */
[C---:B----4-:R-:W-:Y:S01]  /*6200*/  HMMA.16816.F32.BF16 R68, R52.reuse, R72, R36 ;  /* 0x000000483444723c */ /* 0x050fe20000041824 */
        /* <DEDUP_REMOVED lines=9> */
[----:B--2---:R-:W-:Y:S01]  /*62a0*/  HMMA.16816.F32.BF16 R4, R52, R56, R4 ;  /* 0x000000383404723c */ /* 0x004fe20000041804 */
[----:B------:R-:W-:Y:S02]  /*62b0*/  FADD.FTZ R94, R94, R103 ;  /* 0x000000675e5e7221 */ /* 0x000fe40000010000 */
[----:B------:R-:W-:Y:S02]  /*62c0*/  FADD.FTZ R139, R102, R107 ;  /* 0x0000006b668b7221 */ /* 0x000fe40000010000 */
[----:B------:R-:W-:-:S03]  /*62d0*/  FADD.FTZ R138, R95, R94 ;  /* 0x0000005e5f8a7221 */ /* 0x000fc60000010000 */
[C---:B------:R-:W-:Y:S01]  /*62e0*/  HMMA.16816.F32.BF16 R8, R52.reuse, R58, R8 ;  /* 0x0000003a3408723c */ /* 0x040fe20000041808 */
[----:B------:R-:W2:Y:S07]  /*62f0*/  LDSM.16.MT88.4 R56, [R116+0x7800] ;  /* 0x007800007438783b */ /* 0x000eae0000004200 */
[C---:B------:R-:W-:Y:S08]  /*6300*/  HMMA.16816.F32.BF16 R76, R52.reuse, R80, R44 ;  /* 0x00000050344c723c */ /* 0x040ff0000004182c */
[C---:B------:R-:W-:Y:S08]  /*6310*/  HMMA.16816.F32.BF16 R12, R52.reuse, R64, R12 ;  /* 0x00000040340c723c */ /* 0x040ff0000004180c */
[C---:B------:R-:W-:Y:S01]  /*6320*/  HMMA.16816.F32.BF16 R16, R52.reuse, R66, R16 ;  /* 0x000000423410723c */ /* 0x040fe20000041810 */
[----:B------:R-:W-:Y:S07]  /*6330*/  LDSM.16.MT88.4 R64, [R116+0x7c00] ;  /* 0x007c00007440783b */ /* 0x000fee0000004200 */
[----:B------:R-:W-:Y:S01]  /*6340*/  HMMA.16816.F32.BF16 R80, R52, R82, R48 ;  /* 0x000000523450723c */ /* 0x000fe20000041830 */
[----:B------:R-:W3:Y:S07]  /*6350*/  LDSM.16.MT88.4 R48, [R116+0x6c00] ;  /* 0x006c00007430783b */ /* 0x000eee0000004200 */
[----:B-1----:R-:W-:Y:S01]  /*6360*/  HMMA.16816.F32.BF16 R36, R84, R40, R4 ;  /* 0x000000285424723c */ /* 0x002fe20000041804 */
[----:B------:R-:W-:Y:S07]  /*6370*/  LDSM.16.MT88.4 R4, [R116+0x8c00] ;  /* 0x008c00007404783b */ /* 0x000fee0000004200 */
[C---:B--2---:R-:W-:Y:S08]  /*6380*/  HMMA.16816.F32.BF16 R28, R52.reuse, R56, R28 ;  /* 0x00000038341c723c */ /* 0x044ff0000004181c */
[----:B------:R-:W-:Y:S01]  /*6390*/  HMMA.16816.F32.BF16 R32, R52, R58, R32 ;  /* 0x0000003a3420723c */ /* 0x000fe20000041820 */
[----:B------:R-:W1:Y:S07]  /*63a0*/  LDSM.16.MT88.4 R56, [R118+0x7c00] ;  /* 0x007c00007638783b */ /* 0x000e6e0000004200 */
[----:B------:R-:W-:Y:S01]  /*63b0*/  HMMA.16816.F32.BF16 R40, R84, R42, R8 ;  /* 0x0000002a5428723c */ /* 0x000fe20000041808 */
[----:B------:R-:W2:Y:S07]  /*63c0*/  LDSM.16.MT88.4 R8, [R118+0x8c00] ;  /* 0x008c00007608783b */ /* 0x000eae0000004200 */
[C---:B------:R-:W-:Y:S08]  /*63d0*/  HMMA.16816.F32.BF16 R20, R52.reuse, R60, R20 ;  /* 0x0000003c3414723c */ /* 0x040ff00000041814 */
[----:B------:R-:W-:Y:S08]  /*63e0*/  HMMA.16816.F32.BF16 R24, R52, R62, R24 ;  /* 0x0000003e3418723c */ /* 0x000ff00000041818 */
[C---:B---3--:R-:W-:Y:S08]  /*63f0*/  HMMA.16816.F32.BF16 R44, R84.reuse, R48, R12 ;  /* 0x00000030542c723c */ /* 0x048ff0000004180c */
[C---:B------:R-:W-:Y:S08]  /*6400*/  HMMA.16816.F32.BF16 R60, R84.reuse, R64, R28 ;  /* 0x00000040543c723c */ /* 0x040ff0000004181c */
[C---:B-1----:R-:W-:Y:S08]  /*6410*/  HMMA.16816.F32.BF16 R52, R84.reuse, R56, R20 ;  /* 0x000000385434723c */ /* 0x042ff00000041814 */
[C---:B------:R-:W-:Y:S08]  /*6420*/  HMMA.16816.F32.BF16 R48, R84.reuse, R50, R16 ;  /* 0x000000325430723c */ /* 0x040ff00000041810 */
[C---:B------:R-:W-:Y:S08]  /*6430*/  HMMA.16816.F32.BF16 R56, R84.reuse, R58, R24 ;  /* 0x0000003a5438723c */ /* 0x040ff00000041818 */
[C---:B------:R-:W-:Y:S08]  /*6440*/  HMMA.16816.F32.BF16 R64, R84.reuse, R66, R32 ;  /* 0x000000425440723c */ /* 0x040ff00000041820 */
[C---:B--2---:R-:W-:Y:S08]  /*6450*/  HMMA.16816.F32.BF16 R68, R84.reuse, R8, R68 ;  /* 0x000000085444723c */ /* 0x044ff00000041844 */
[C---:B------:R-:W-:Y:S08]  /*6460*/  HMMA.16816.F32.BF16 R72, R84.reuse, R10, R72 ;  /* 0x0000000a5448723c */ /* 0x040ff00000041848 */
[C---:B------:R-:W-:Y:S08]  /*6470*/  HMMA.16816.F32.BF16 R76, R84.reuse, R4, R76 ;  /* 0x00000004544c723c */ /* 0x040ff0000004184c */
[----:B------:R-:W-:Y:S08]  /*6480*/  HMMA.16816.F32.BF16 R80, R84, R6, R80 ;  /* 0x000000065450723c */ /* 0x000ff00000041850 */
.L_x_5043:
[----:B------:R-:W-:-:S13]  /*6490*/  ISETP.GE.AND P0, PT, R124, 0x1, PT ;  /* 0x000000017c00780c */ /* 0x000fda0003f06270 */
[----:B------:R-:W-:Y:S05]  /*64a0*/  @!P0 BRA `(.L_x_5049) ;  /* 0x0000222000008947 */ /* 0x000fea0003800000 */
[----:B------:R-:W-:Y:S01]  /*64b0*/  ULDC.64 UR4, c[0x0][0x1a0] ;  /* 0x0000680000047ab9 */ /* 0x000fe20000000a00 */
[----:B------:R-:W-:Y:S01]  /*64c0*/  IMAD.MOV.U32 R3, RZ, RZ, R0 ;  /* 0x000000ffff037224 */ /* 0x000fe200078e0000 */
[----:B------:R-:W-:Y:S01]  /*64d0*/  ULEA UR7, -UR4, URZ, 0x6 ;  /* 0x0000003f04077291 */ /* 0x000fe2000f8e313f */
[----:B------:R-:W-:Y:S01]  /*64e0*/  IMAD.MOV.U32 R85, RZ, RZ, R2 ;  /* 0x000000ffff557224 */ /* 0x000fe200078e0002 */
[----:B------:R-:W-:Y:S02]  /*64f0*/  UMOV UR10, 0x5 ;  /* 0x00000005000a7882 */ /* 0x000fe40000000000 */
[----:B------:R-:W-:Y:S02]  /*6500*/  USHF.L.U64.HI UR5, UR4, UR10, UR5 ;  /* 0x0000000a04057299 */ /* 0x000fe40008010205 */
[----:B------:R-:W-:Y:S01]  /*6510*/  USHF.R.S32.HI UR10, URZ, 0x1f, UR7 ;  /* 0x0000001f3f0a7899 */ /* 0x000fe20008011407 */
[----:B------:R-:W-:Y:S01]  /*6520*/  MOV R135, UR7 ;  /* 0x0000000700877c02 */ /* 0x000fe20008000f00 */
[----:B------:R-:W-:-:S02]  /*6530*/  ULDC UR6, c[0x0][0x198] ;  /* 0x0000660000067ab9 */ /* 0x000fc40000000800 */
[----:B------:R-:W-:Y:S02]  /*6540*/  USHF.L.U32 UR11, UR4, 0x5, URZ ;  /* 0x00000005040b7899 */ /* 0x000fe4000800063f */
[----:B------:R-:W-:Y:S01]  /*6550*/  ULEA UR6, -UR6, URZ, 0x6 ;  /* 0x0000003f06067291 */ /* 0x000fe2000f8e313f */
[----:B------:R-:W-:Y:S01]  /*6560*/  MOV R134, UR10 ;  /* 0x0000000a00867c02 */ /* 0x000fe20008000f00 */
[----:B------:R-:W-:Y:S02]  /*6570*/  USHF.L.U64.HI UR5, UR11, 0x1, UR5 ;  /* 0x000000010b057899 */ /* 0x000fe40008010205 */
[----:B------:R-:W-:Y:S02]  /*6580*/  USHF.R.S32.HI UR4, URZ, 0x1f, UR6 ;  /* 0x0000001f3f047899 */ /* 0x000fe40008011406 */
[----:B------:R-:W-:Y:S02]  /*6590*/  USHF.L.U32 UR11, UR11, 0x1, URZ ;  /* 0x000000010b0b7899 */ /* 0x000fe4000800063f */
.L_x_5053:
        /* <DEDUP_REMOVED lines=64> */
.L_x_5050:
        /* <DEDUP_REMOVED lines=20> */
[----:B------:R-:W-:Y:S04]  /*6ae0*/  LDSM.16.M88.4 R108, [R119] ;  /* 0x00000000776c783b */ /* 0x000fe80000000200 */
        /* <DEDUP_REMOVED lines=137> */
[----:B------:R-:W-:Y:S02]  /*7380*/  IMAD R87, R2, c[0x0][0x184], R87 ;  /* 0x0000610002577a24 */ /* 0x000fe400078e0257 */
[----:B------:R-:W-:Y:S02]  /*7390*/  IMAD.MOV.U32 R2, RZ, RZ, R90 ;  /* 0x000000ffff027224 */ /* 0x000fe400078e005a */
[----:B------:R-:W-:Y:S03]  /*73a0*/  IMAD.IADD R89, R91, 0x1, R87 ;  /* 0x000000015b597824 */ /* 0x000fe600078e0257 */
.L_x_5052:
[C---:B------:R-:W-:Y:S01]  /*73b0*/  LEA R136, P0, R2.reuse, R136, 0x1 ;  /* 0x0000008802887211 */ /* 0x040fe200078008ff */
[----:B------:R-:W-:Y:S02]  /*73c0*/  IMAD.MOV.U32 R87, RZ, RZ, c[0x0][0x198] ;  /* 0x00006600ff577624 */ /* 0x000fe400078e00ff */
[----:B------:R-:W-:Y:S01]  /*73d0*/  IMAD.MOV.U32 R0, RZ, RZ, c[0x0][0x19c] ;  /* 0x00006700ff007624 */ /* 0x000fe200078e00ff */
[----:B------:R-:W-:Y:S02]  /*73e0*/  LEA.HI.X R137, R2, R137, R89, 0x1, P0 ;  /* 0x0000008902897211 */ /* 0x000fe400000f0c59 */
[C---:B------:R-:W-:Y:S03]  /*73f0*/  LEA R88, P0, R87.reuse, R136, 0x6 ;  /* 0x0000008857587211 */ /* 0x040fe600078030ff */
[----:B------:R-:W-:Y:S01]  /*7400*/  @!PT LDS RZ, [RZ] ;  /* 0x00000000fffff984 */ /* 0x000fe20000000800 */
[----:B------:R-:W-:Y:S01]  /*7410*/  @!PT LDS RZ, [RZ] ;  /* 0x00000000fffff984 */ /* 0x000fe20000000800 */
[----:B------:R-:W-:Y:S01]  /*7420*/  @!PT LDS RZ, [RZ] ;  /* 0x00000000fffff984 */ /* 0x000fe20000000800 */
[----:B------:R1:W-:Y:S01]  /*7430*/  LDGSTS.E.BYPASS.LTC128B.128 [R125+0x3000], [R136.64] ;  /* 0x03000000887d7fae */ /* 0x0003e2000b901d48 */
[----:B------:R-:W-:Y:S03]  /*7440*/  LEA.HI.X R89, R87, R137, R0, 0x6, P0 ;  /* 0x0000008957597211 */ /* 0x000fe600000f3400 */
[----:B------:R1:W-:Y:S04]  /*7450*/  LDGSTS.E.BYPASS.LTC128B.128 [R125+0x4000], [R136.64+0x40] ;  /* 0x04000040887d7fae */ /* 0x0003e8000b901d48 */
[----:B------:R1:W-:Y:S04]  /*7460*/  LDGSTS.E.BYPASS.LTC128B.128 [R125+0x5000], [R136.64+0x80] ;  /* 0x05000080887d7fae */ /* 0x0003e8000b901d48 */
[----:B------:R1:W-:Y:S04]  /*7470*/  LDGSTS.E.BYPASS.LTC128B.128 [R125+0x3800], [R88.64] ;  /* 0x03800000587d7fae */ /* 0x0003e8000b901d48 */
[----:B------:R1:W-:Y:S04]  /*7480*/  LDGSTS.E.BYPASS.LTC128B.128 [R125+0x4800], [R88.64+0x40] ;  /* 0x04800040587d7fae */ /* 0x0003e8000b901d48 */
[----:B------:R1:W-:Y:S04]  /*7490*/  LDGSTS.E.BYPASS.LTC128B.128 [R125+0x5800], [R88.64+0x80] ;  /* 0x05800080587d7fae */ /* 0x0003e8000b901d48 */
[----:B------:R-:W0:Y:S02]  /*74a0*/  LDGDEPBAR ;  /* 0x00000000000079af */ /* 0x000e240000000000 */
.L_x_5051:
        /* <DEDUP_REMOVED lines=34> */
[----:B-1----:R-:W-:Y:S07]  /*76d0*/  FMNMX.FTZ R89, R35, R2, !PT ;  /* 0x0000000223597209 */ /* 0x002fee0007810000 */
        /* <DEDUP_REMOVED lines=255> */
.L_x_5049:
        /* <DEDUP_REMOVED lines=198> */
.L_x_5055:
[----:B------:R-:W-:Y:S05]  /*9330*/  BSYNC B0 ;  /* 0x0000000000007941 */ /* 0x000fea0003800000 */
.L_x_5054:
[----:B------:R-:W5:Y:S01]  /*9340*/  S2R R7, SR_CTAID.X ;  /* 0x0000000000077919 */ /* 0x000f620000002500 */
[----:B------:R-:W-:Y:S01]  /*9350*/  SHF.R.S32.HI R129, RZ, 0x1f, R128 ;  /* 0x0000001fff817819 */ /* 0x000fe20000011480 */
[----:B------:R-:W-:Y:S01]  /*9360*/  BSSY B0, `(.L_x_5056) ;  /* 0x000001e000007945 */ /* 0x000fe20003800000 */
[----:B---3--:R-:W-:Y:S01]  /*9370*/  SHF.R.S32.HI R4, RZ, 0x1f, R10 ;  /* 0x0000001fff047819 */ /* 0x008fe2000001140a */
[----:B------:R-:W3:Y:S01]  /*9380*/  S2R R3, SR_TID.X ;  /* 0x0000000000037919 */ /* 0x000ee20000002100 */
[----:B-----5:R-:W-:Y:S01]  /*9390*/  IMAD.SHL.U32 R5, R7, 0x40, RZ ;  /* 0x0000004007057824 */ /* 0x020fe200078e00ff */
[----:B---3--:R-:W-:-:S03]  /*93a0*/  SHF.R.S32.HI R0, RZ, 0x1f, R3 ;  /* 0x0000001fff007819 */ /* 0x008fc60000011403 */
[C---:B------:R-:W-:Y:S01]  /*93b0*/  IMAD.WIDE.U32 R128, R5.reuse, c[0x0][0x1e8], R128 ;  /* 0x00007a0005807a25 */ /* 0x040fe200078e0080 */
[----:B------:R-:W-:Y:S02]  /*93c0*/  SHF.R.S32.HI R2, RZ, 0x1f, R5 ;  /* 0x0000001fff027819 */ /* 0x000fe40000011405 */
[----:B------:R-:W-:Y:S01]  /*93d0*/  LEA.HI R0, R0, R3, RZ, 0x2 ;  /* 0x0000000300007211 */ /* 0x000fe200078f10ff */
[----:B------:R-:W-:Y:S01]  /*93e0*/  IMAD R3, R4, c[0x0][0x1f0], RZ ;  /* 0x00007c0004037a24 */ /* 0x000fe200078e02ff */
[----:B------:R-:W-:Y:S01]  /*93f0*/  IADD3 R38, P0, R38, R128, RZ ;  /* 0x0000008026267210 */ /* 0x000fe20007f1e0ff */
[----:B------:R-:W-:Y:S02]  /*9400*/  IMAD R2, R2, c[0x0][0x1e8], RZ ;  /* 0x00007a0002027a24 */ /* 0x000fe400078e02ff */
[----:B------:R-:W-:Y:S02]  /*9410*/  IMAD R3, R10, c[0x0][0x1f4], R3 ;  /* 0x00007d000a037a24 */ /* 0x000fe400078e0203 */
[----:B------:R-:W-:Y:S01]  /*9420*/  IMAD R2, R5, c[0x0][0x1ec], R2 ;  /* 0x00007b0005027a24 */ /* 0x000fe200078e0202 */
[----:B------:R-:W-:-:S04]  /*9430*/  SHF.R.S32.HI R5, RZ, 0x2, R0 ;  /* 0x00000002ff057819 */ /* 0x000fc80000011400 */
[----:B------:R-:W-:Y:S02]  /*9440*/  IADD3.X R39, R37, R2, R129, P0, !PT ;  /* 0x0000000225277210 */ /* 0x000fe400007fe481 */
[----:B------:R-:W-:Y:S02]  /*9450*/  ISETP.GE.AND P0, PT, R5, R122, PT ;  /* 0x0000007a0500720c */ /* 0x000fe40003f06270 */
[----:B------:R-:W-:Y:S01]  /*9460*/  SHF.R.S32.HI R5, RZ, 0x1f, R5 ;  /* 0x0000001fff057819 */ /* 0x000fe20000011405 */
        /* <DEDUP_REMOVED lines=13> */
.L_x_5057:
[----:B------:R-:W-:Y:S05]  /*9540*/  BSYNC B0 ;  /* 0x0000000000007941 */ /* 0x000fea0003800000 */
.L_x_5056:
        /* <DEDUP_REMOVED lines=17> */
.L_x_5058:
        /* <DEDUP_REMOVED lines=10> */
.L_x_6372:


//--------------------- .text._ZN5flash24flash_fwd_splitkv_kernelI23Flash_fwd_kernel_traitsILi96ELi64ELi64ELi4ELb0ELb0EN7cutlass10bfloat16_tE19Flash_kernel_traitsILi96ELi64ELi64ELi4ES3_EELb1ELb0ELb0ELb0ELb1ELb1ELb0ELb0EEEvNS_16Flash_fwd_paramsE --------------------------
	.section	.text._ZN5flash24flash_fwd_splitkv_kernelI23Flash_fwd_kernel_traitsILi96ELi64ELi64ELi4ELb0ELb0EN7cutlass10bfloat16_tE19Flash_kernel_traitsILi96ELi64ELi64ELi4ES3_EELb1ELb0ELb0ELb0ELb1ELb1ELb0ELb0EEEvNS_16Flash_fwd_paramsE,"ax",@progbits
	.sectioninfo	@"SHI_REGISTERS=168"
	.align	128
        .global         _ZN5flash24flash_fwd_splitkv_kernelI23Flash_fwd_kernel_traitsILi96ELi64ELi64ELi4ELb0ELb0EN7cutlass10bfloat16_tE19Flash_kernel_traitsILi96ELi64ELi64ELi4ES3_EELb1ELb0ELb0ELb0ELb1ELb1ELb0ELb0EEEvNS_16Flash_fwd_paramsE
        .type           _ZN5flash24flash_fwd_splitkv_kernelI23Flash_fwd_kernel_traitsILi96ELi64ELi64ELi4ELb0ELb0EN7cutlass10bfloat16_tE19Flash_kernel_traitsILi96ELi64ELi64ELi4ES3_EELb1ELb0ELb0ELb0ELb1ELb1ELb0ELb0EEEvNS_16Flash_fwd_paramsE,@function
        .size           _ZN5flash24flash_fwd_splitkv_kernelI23Flash_fwd_kernel_traitsILi96ELi64ELi64ELi4ELb0ELb0EN7cutlass10bfloat16_tE19Flash_kernel_traitsILi96ELi64ELi64ELi4ES3_EELb1ELb0ELb0ELb0ELb1ELb1ELb0ELb0EEEvNS_16Flash_fwd_paramsE,(.L_x_6373 - _ZN5flash24flash_fwd_splitkv_kernelI23Flash_fwd_kernel_traitsILi96ELi64ELi64ELi4ELb0ELb0EN7cutlass10bfloat16_tE19Flash_kernel_traitsILi96ELi64ELi64ELi4ES3_EELb1ELb0ELb0ELb0ELb1ELb1ELb0ELb0EEEvNS_16Flash_fwd_paramsE)
        .other          _ZN5flash24flash_fwd_splitkv_kernelI23Flash_fwd_kernel_traitsILi96ELi64ELi64ELi4ELb0ELb0EN7cutlass10bfloat16_tE19Flash_kernel_traitsILi96ELi64ELi64ELi4ES3_EELb1ELb0ELb0ELb0ELb1ELb1ELb0ELb0EEEvNS_16Flash_fwd_paramsE,@"STO_CUDA_ENTRY STV_DEFAULT"
_ZN5flash24flash_fwd_splitkv_kernelI23Flash_fwd_kernel_traitsILi96ELi64ELi64ELi4ELb0ELb0EN7cutlass10bfloat16_tE19Flash_kernel_traitsILi96ELi64ELi64ELi4ES3_EELb1ELb0ELb0ELb0ELb1ELb1ELb0ELb0EEEvNS_16Flash_fwd_paramsE:
.text._ZN5flash24flash_fwd_splitkv_kernelI23Flash_fwd_kernel_traitsILi96ELi64ELi64ELi4ELb0ELb0EN7cutlass10bfloat16_tE19Flash_kernel_traitsILi96ELi64ELi64ELi4ES3_EELb1ELb0ELb0ELb0ELb1ELb1ELb0ELb0EEEvNS_16Flash_fwd_paramsE:
        /* <DEDUP_REMOVED lines=34> */
.L_x_5059:
[----:B-1-34-:R-:W-:Y:S02]  /*0220*/  MOV R4, c[0x0][0x218] ;  /* 0x0000860000047a02 */ /* 0x01afe40000000f00 */
.L_x_5060:
        /* <DEDUP_REMOVED lines=74> */
.L_x_5063:
[----:B------:R-:W-:Y:S05]  /*06d0*/  BSYNC B0 ;  /* 0x0000000000007941 */ /* 0x000fea0003800000 */
.L_x_5062:
        /* <DEDUP_REMOVED lines=16> */
.L_x_5065:
[----:B------:R-:W-:Y:S05]  /*07e0*/  BSYNC B0 ;  /* 0x0000000000007941 */ /* 0x000fea0003800000 */
.L_x_5064:
        /* <DEDUP_REMOVED lines=13> */
.L_x_5061:
        /* <DEDUP_REMOVED lines=92> */
.L_x_5066:
        /* <DEDUP_REMOVED lines=17> */
.L_x_5068:
        /* <DEDUP_REMOVED lines=49> */
.L_x_5067:
        /* <DEDUP_REMOVED lines=161> */
[----:B------:R-:W-:Y:S01]  /*1cb0*/  IMAD.IADD R101, R96, 0x1, -R101 ;  /* 0x0000000160657824 */ /* 0x000fe200078e0a65 */
[----:B------:R1:W-:Y:S01]  /*1cc0*/  @!P3 LDGSTS.E.BYPASS.LTC128B.128 [R125+0x4800], [R14.64+0x40] ;  /* 0x048000400e7dbfae */ /* 0x0003e2000b901d48 */
[----:B------:R-:W-:Y:S01]  /*1cd0*/  IMAD R102, R102, 0x10, R99 ;  /* 0x0000001066667824 */ /* 0x000fe200078e0263 */
        /* <DEDUP_REMOVED lines=30> */
[----:B--2---:R-:W2:Y:S04]  /*1ec0*/  LDSM.16.M88.4 R16, [R120+0x3000] ;  /* 0x003000007810783b */ /* 0x004ea80000000200 */
[----:B------:R-:W-:Y:S04]  /*1ed0*/  LDSM.16.M88.4 R72, [R119] ;  /* 0x000000007748783b */ /* 0x000fe80000000200 */
[----:B------:R-:W3:Y:S04]  /*1ee0*/  LDSM.16.M88.4 R36, [R120+0x3400] ;  /* 0x003400007824783b */ /* 0x000ee80000000200 */
[----:B------:R-:W-:Y:S04]  /*1ef0*/  LDSM.16.M88.4 R44, [R121+0x1000] ;  /* 0x00100000792c783b */ /* 0x000fe80000000200 */
[----:B------:R-:W-:Y:S04]  /*1f00*/  LDSM.16.M88.4 R4, [R120+0x4000] ;  /* 0x004000007804783b */ /* 0x000fe80000000200 */
[----:B----4-:R-:W4:Y:S04]  /*1f10*/  LDSM.16.M88.4 R8, [R117+0x3000] ;  /* 0x003000007508783b */ /* 0x010f280000000200 */
[----:B------:R-:W4:Y:S04]  /*1f20*/  LDSM.16.M88.4 R32, [R117+0x3400] ;  /* 0x003400007520783b */ /* 0x000f280000000200 */
[----:B-1----:R-:W-:Y:S04]  /*1f30*/  LDSM.16.M88.4 R12, [R119+0x1000] ;  /* 0x00100000770c783b */ /* 0x002fe80000000200 */
[----:B------:R-:W1:Y:S04]  /*1f40*/  LDSM.16.M88.4 R52, [R117+0x4000] ;  /* 0x004000007534783b */ /* 0x000e680000000200 */
[----:B------:R-:W1:Y:S01]  /*1f50*/  LDSM.16.M88.4 R84, [R120+0x4400] ;  /* 0x004400007854783b */ /* 0x000e620000000200 */
[C---:B--2---:R-:W-:Y:S03]  /*1f60*/  HMMA.16816.F32.BF16 R20, R48.reuse, R16, RZ ;  /* 0x000000103014723c */ /* 0x044fe600000418ff */
[----:B------:R-:W2:Y:S04]  /*1f70*/  LDSM.16.M88.4 R56, [R120+0x3800] ;  /* 0x003800007838783b */ /* 0x000ea80000000200 */
[----:B------:R-:W-:Y:S01]  /*1f80*/  LDSM.16.M88.4 R80, [R120+0x5000] ;  /* 0x005000007850783b */ /* 0x000fe20000000200 */
[C---:B------:R-:W-:Y:S03]  /*1f90*/  HMMA.16816.F32.BF16 R16, R48.reuse, R18, RZ ;  /* 0x000000123010723c */ /* 0x040fe600000418ff */
[----:B------:R-:W-:Y:S04]  /*1fa0*/  LDSM.16.M88.4 R40, [R120+0x3c00] ;  /* 0x003c00007828783b */ /* 0x000fe80000000200 */
[----:B------:R-:W-:Y:S01]  /*1fb0*/  LDSM.16.M88.4 R76, [R117+0x4400] ;  /* 0x00440000754c783b */ /* 0x000fe20000000200 */
[----:B---3--:R-:W-:Y:S03]  /*1fc0*/  HMMA.16816.F32.BF16 R28, R48, R36, RZ ;  /* 0x00000024301c723c */ /* 0x008fe600000418ff */
[----:B------:R-:W-:Y:S04]  /*1fd0*/  LDSM.16.M88.4 R68, [R117+0x3800] ;  /* 0x003800007544783b */ /* 0x000fe80000000200 */
[----:B------:R-:W-:Y:S01]  /*1fe0*/  LDSM.16.M88.4 R24, [R117+0x5000] ;  /* 0x005000007518783b */ /* 0x000fe20000000200 */
[C---:B----4-:R-:W-:Y:S03]  /*1ff0*/  HMMA.16816.F32.BF16 R20, R72.reuse, R8, R20 ;  /* 0x000000084814723c */ /* 0x050fe60000041814 */
[----:B------:R-:W-:Y:S04]  /*2000*/  LDSM.16.M88.4 R64, [R117+0x3c00] ;  /* 0x003c00007540783b */ /* 0x000fe80000000200 */
[----:B------:R-:W0:Y:S01]  /*2010*/  LDGDEPBAR ;  /* 0x00000000000079af */ /* 0x000e220000000000 */
[----:B------:R-:W-:Y:S03]  /*2020*/  HMMA.16816.F32.BF16 R16, R72, R10, R16 ;  /* 0x0000000a4810723c */ /* 0x000fe60000041810 */
[----:B------:R-:W3:Y:S05]  /*2030*/  LDSM.16.M88.4 R8, [R121+0x2000] ;  /* 0x002000007908783b */ /* 0x000eea0000000200 */
[----:B------:R-:W-:Y:S08]  /*2040*/  HMMA.16816.F32.BF16 R36, R48, R38, RZ ;  /* 0x000000263024723c */ /* 0x000ff000000418ff */
[C---:B------:R-:W-:Y:S08]  /*2050*/  HMMA.16816.F32.BF16 R20, R44.reuse, R4, R20 ;  /* 0x000000042c14723c */ /* 0x040ff00000041814 */
[----:B------:R-:W-:Y:S01]  /*2060*/  HMMA.16816.F32.BF16 R16, R44, R6, R16 ;  /* 0x000000062c10723c */ /* 0x000fe20000041810 */
[----:B------:R-:W4:Y:S07]  /*2070*/  LDSM.16.M88.4 R4, [R119+0x2000] ;  /* 0x002000007704783b */ /* 0x000f2e0000000200 */
[C---:B------:R-:W-:Y:S08]  /*2080*/  HMMA.16816.F32.BF16 R28, R72.reuse, R32, R28 ;  /* 0x00000020481c723c */ /* 0x040ff0000004181c */
[----:B------:R-:W-:Y:S01]  /*2090*/  HMMA.16816.F32.BF16 R36, R72, R34, R36 ;  /* 0x000000224824723c */ /* 0x000fe20000041824 */
[----:B------:R-:W3:Y:S07]  /*20a0*/  LDSM.16.M88.4 R32, [R120+0x5400] ;  /* 0x005400007820783b */ /* 0x000eee0000000200 */
[C---:B-1----:R-:W-:Y:S08]  /*20b0*/  HMMA.16816.F32.BF16 R20, R12.reuse, R52, R20 ;  /* 0x000000340c14723c */ /* 0x042ff00000041814 */
[----:B------:R-:W-:Y:S08]  /*20c0*/  HMMA.16816.F32.BF16 R16, R12, R54, R16 ;  /* 0x000000360c10723c */ /* 0x000ff00000041810 */
[----:B------:R-:W-:Y:S08]  /*20d0*/  HMMA.16816.F32.BF16 R28, R44, R84, R28 ;  /* 0x000000542c1c723c */ /* 0x000ff0000004181c */
[C---:B--2---:R-:W-:Y:S08]  /*20e0*/  HMMA.16816.F32.BF16 R60, R48.reuse, R56, RZ ;  /* 0x00000038303c723c */ /* 0x044ff000000418ff */
[----:B------:R-:W-:Y:S08]  /*20f0*/  HMMA.16816.F32.BF16 R56, R48, R58, RZ ;  /* 0x0000003a3038723c */ /* 0x000ff000000418ff */
[----:B------:R-:W-:Y:S01]  /*2100*/  HMMA.16816.F32.BF16 R84, R44, R86, R36 ;  /* 0x000000562c54723c */ /* 0x000fe20000041824 */
[----:B------:R-:W-:Y:S07]  /*2110*/  LDSM.16.M88.4 R36, [R117+0x5400] ;  /* 0x005400007524783b */ /* 0x000fee0000000200 */
[----:B---3--:R-:W-:Y:S08]  /*2120*/  HMMA.16816.F32.BF16 R20, R8, R80, R20 ;  /* 0x000000500814723c */ /* 0x008ff00000041814 */
[C---:B------:R-:W-:Y:S08]  /*2130*/  HMMA.16816.F32.BF16 R52, R48.reuse, R40, RZ ;  /* 0x000000283034723c */ /* 0x040ff000000418ff */
[----:B------:R-:W-:Y:S01]  /*2140*/  HMMA.16816.F32.BF16 R48, R48, R42, RZ ;  /* 0x0000002a3030723c */ /* 0x000fe200000418ff */
[----:B------:R-:W1:Y:S07]  /*2150*/  LDSM.16.M88.4 R40, [R120+0x4800] ;  /* 0x004800007828783b */ /* 0x000e6e0000000200 */
[----:B------:R-:W-:Y:S08]  /*2160*/  HMMA.16816.F32.BF16 R16, R8, R82, R16 ;  /* 0x000000520810723c */ /* 0x000ff00000041810 */
[----:B------:R-:W-:Y:S08]  /*2170*/  HMMA.16816.F32.BF16 R28, R12, R76, R28 ;  /* 0x0000004c0c1c723c */ /* 0x000ff0000004181c */
[C---:B------:R-:W-:Y:S08]  /*2180*/  HMMA.16816.F32.BF16 R60, R72.reuse, R68, R60 ;  /* 0x00000044483c723c */ /* 0x040ff0000004183c */
[----:B------:R-:W-:Y:S08]  /*2190*/  HMMA.16816.F32.BF16 R56, R72, R70, R56 ;  /* 0x000000464838723c */ /* 0x000ff00000041838 */
[----:B------:R-:W-:Y:S08]  /*21a0*/  HMMA.16816.F32.BF16 R84, R12, R78, R84 ;  /* 0x0000004e0c54723c */ /* 0x000ff00000041854 */
[C---:B----4-:R-:W-:Y:S08]  /*21b0*/  HMMA.16816.F32.BF16 R20, R4.reuse, R24, R20 ;  /* 0x000000180414723c */ /* 0x050ff00000041814 */
[----:B------:R-:W-:Y:S01]  /*21c0*/  HMMA.16816.F32.BF16 R16, R4, R26, R16 ;  /* 0x0000001a0410723c */ /* 0x000fe20000041810 */
[----:B------:R-:W2:Y:S07]  /*21d0*/  LDSM.16.M88.4 R24, [R117+0x4800] ;  /* 0x004800007518783b */ /* 0x000eae0000000200 */
[----:B------:R-:W-:Y:S08]  /*21e0*/  HMMA.16816.F32.BF16 R28, R8, R32, R28 ;  /* 0x00000020081c723c */ /* 0x000ff0000004181c */
[----:B-1----:R-:W-:Y:S01]  /*21f0*/  HMMA.16816.F32.BF16 R60, R44, R40, R60 ;  /* 0x000000282c3c723c */ /* 0x002fe2000004183c */
[----:B------:R-:W-:-:S06]  /*2200*/  FMUL.FTZ R20, R20, c[0x0][0x2ec] ;  /* 0x0000bb0014147a20 */ /* 0x000fcc0000410000 */
[----:B------:R-:W-:Y:S01]  /*2210*/  FMUL.FTZ R40, R22, c[0x0][0x2ec] ;  /* 0x0000bb0016287a20 */ /* 0x000fe20000410000 */
[----:B------:R-:W-:Y:S01]  /*2220*/  HMMA.16816.F32.BF16 R56, R44, R42, R56 ;  /* 0x0000002a2c38723c */ /* 0x000fe20000041838 */
[----:B------:R-:W-:Y:S02]  /*2230*/  FMUL.FTZ R41, R23, c[0x0][0x2ec] ;  /* 0x0000bb0017297a20 */ /* 0x000fe40000410000 */
[----:B------:R-:W-:Y:S02]  /*2240*/  FMUL.FTZ R16, R16, c[0x0][0x2ec] ;  /* 0x0000bb0010107a20 */ /* 0x000fe40000410000 */
[----:B------:R-:W-:Y:S02]  /*2250*/  MUFU.TANH R40, R40 ;  /* 0x0000002800287308 */ /* 0x000fe40000002400 */
[----:B------:R-:W-:Y:S01]  /*2260*/  FMUL.FTZ R42, R18, c[0x0][0x2ec] ;  /* 0x0000bb00122a7a20 */ /* 0x000fe20000410000 */
[----:B------:R-:W-:Y:S01]  /*2270*/  HMMA.16816.F32.BF16 R84, R8, R34, R84 ;  /* 0x000000220854723c */ /* 0x000fe20000041854 */
[----:B------:R-:W1:Y:S01]  /*2280*/  LDSM.16.M88.4 R32, [R120+0x4c00] ;  /* 0x004c00007820783b */ /* 0x000e620000000200 */
[----:B------:R-:W-:-:S03]  /*2290*/  FMUL.FTZ R43, R19, c[0x0][0x2ec] ;  /* 0x0000bb00132b7a20 */ /* 0x000fc60000410000 */
[----:B------:R-:W-:Y:S03]  /*22a0*/  MUFU.TANH R42, R42 ;  /* 0x0000002a002a7308 */ /* 0x000fe60000002400 */
[----:B------:R-:W-:Y:S05]  /*22b0*/  HMMA.16816.F32.BF16 R52, R72, R64, R52 ;  /* 0x000000404834723c */ /* 0x000fea0000041834 */
[----:B------:R3:W-:Y:S02]  /*22c0*/  MUFU.TANH R64, R20 ;  /* 0x0000001400407308 */ /* 0x0007e40000002400 */
[----:B------:R-:W-:Y:S01]  /*22d0*/  FMUL.FTZ R65, R21, c[0x0][0x2ec] ;  /* 0x0000bb0015417a20 */ /* 0x000fe20000410000 */
[C---:B--2---:R-:W-:Y:S05]  /*22e0*/  HMMA.16816.F32.BF16 R60, R12.reuse, R24, R60 ;  /* 0x000000180c3c723c */ /* 0x044fea000004183c */
[----:B------:R-:W-:Y:S03]  /*22f0*/  MUFU.TANH R65, R65 ;  /* 0x0000004100417308 */ /* 0x000fe60000002400 */
[----:B------:R-:W-:Y:S01]  /*2300*/  HMMA.16816.F32.BF16 R56, R12, R26, R56 ;  /* 0x0000001a0c38723c */ /* 0x000fe20000041838 */
[----:B------:R-:W-:Y:S04]  /*2310*/  LDSM.16.M88.4 R24, [R117+0x4c00] ;  /* 0x004c00007518783b */ /* 0x000fe80000000200 */
[----:B---3--:R-:W2:Y:S01]  /*2320*/  LDSM.16.M88.4 R20, [R120+0x5800] ;  /* 0x005800007814783b */ /* 0x008ea20000000200 */
[----:B------:R-:W-:Y:S02]  /*2330*/  MUFU.TANH R41, R41 ;  /* 0x0000002900297308 */ /* 0x000fe40000002400 */
[----:B------:R-:W-:Y:S06]  /*2340*/  HMMA.16816.F32.BF16 R48, R72, R66, R48 ;  /* 0x000000424830723c */ /* 0x000fec0000041830 */
[----:B------:R-:W-:Y:S02]  /*2350*/  MUFU.TANH R43, R43 ;  /* 0x0000002b002b7308 */ /* 0x000fe40000002400 */
[----:B------:R-:W-:Y:S06]  /*2360*/  HMMA.16816.F32.BF16 R28, R4, R36, R28 ;  /* 0x00000024041c723c */ /* 0x000fec000004181c */
[----:B------:R3:W4:Y:S01]  /*2370*/  MUFU.TANH R36, R16 ;  /* 0x0000001000247308 */ /* 0x0007220000002400 */
[----:B------:R-:W-:Y:S01]  /*2380*/  FMUL.FTZ R37, R17, c[0x0][0x2ec] ;  /* 0x0000bb0011257a20 */ /* 0x000fe20000410000 */
[C---:B-1----:R-:W-:Y:S06]  /*2390*/  HMMA.16816.F32.BF16 R52, R44.reuse, R32, R52 ;  /* 0x000000202c34723c */ /* 0x042fec0000041834 */
[----:B------:R-:W1:Y:S02]  /*23a0*/  MUFU.TANH R37, R37 ;  /* 0x0000002500257308 */ /* 0x000e640000002400 */
[----:B------:R-:W-:Y:S01]  /*23b0*/  HMMA.16816.F32.BF16 R48, R44, R34, R48 ;  /* 0x000000222c30723c */ /* 0x000fe20000041830 */
[----:B---3--:R-:W3:Y:S06]  /*23c0*/  LDSM.16.M88.4 R16, [R117+0x5800] ;  /* 0x005800007510783b */ /* 0x008eec0000000200 */
[----:B------:R-:W-:Y:S01]  /*23d0*/  SHF.R.S32.HI R34, RZ, 0x1f, R101 ;  /* 0x0000001fff227819 */ /* 0x000fe20000011465 */
[----:B------:R-:W-:Y:S01]  /*23e0*/  FMUL.FTZ R28, R28, c[0x0][0x2ec] ;  /* 0x0000bb001c1c7a20 */ /* 0x000fe20000410000 */
[----:B------:R-:W-:Y:S01]  /*23f0*/  HMMA.16816.F32.BF16 R84, R4, R38, R84 ;  /* 0x000000260454723c */ /* 0x000fe20000041854 */
[----:B------:R-:W-:Y:S01]  /*2400*/  FMUL.FTZ R29, R29, c[0x0][0x2ec] ;  /* 0x0000bb001d1d7a20 */ /* 0x000fe20000410000 */
[----:B------:R-:W-:Y:S01]  /*2410*/  LEA.HI R34, R34, R101, RZ, 0x2 ;  /* 0x0000006522227211 */ /* 0x000fe200078f10ff */
[----:B------:R-:W-:Y:S01]  /*2420*/  FMUL.FTZ R30, R30, c[0x0][0x2ec] ;  /* 0x0000bb001e1e7a20 */ /* 0x000fe20000410000 */
[----:B------:R-:W1:Y:S01]  /*2430*/  MUFU.TANH R38, R28 ;  /* 0x0000001c00267308 */ /* 0x000e620000002400 */
[----:B------:R-:W-:Y:S01]  /*2440*/  FMUL.FTZ R31, R31, c[0x0][0x2ec] ;  /* 0x0000bb001f1f7a20 */ /* 0x000fe20000410000 */
[----:B------:R-:W-:-:S02]  /*2450*/  SHF.R.S32.HI R127, RZ, 0x2, R34 ;  /* 0x00000002ff7f7819 */ /* 0x000fc40000011422 */
[C---:B--2---:R-:W-:Y:S02]  /*2460*/  HMMA.16816.F32.BF16 R60, R8.reuse, R20, R60 ;  /* 0x00000014083c723c */ /* 0x044fe4000004183c */
[----:B------:R-:W-:Y:S02]  /*2470*/  IADD3 R102, R102, 0x1, R127 ;  /* 0x0000000166667810 */ /* 0x000fe40007ffe07f */
[----:B------:R-:W-:Y:S02]  /*2480*/  MUFU.TANH R39, R29 ;  /* 0x0000001d00277308 */ /* 0x000fe40000002400 */
[----:B------:R-:W-:Y:S02]  /*2490*/  IADD3 R102, R93, R102, -R126 ;  /* 0x000000665d667210 */ /* 0x000fe40007ffe87e */
[----:B------:R-:W-:Y:S01]  /*24a0*/  HMMA.16816.F32.BF16 R56, R8, R22, R56 ;  /* 0x000000160838723c */ /* 0x000fe20000041838 */
[----:B------:R-:W2:Y:S01]  /*24b0*/  LDSM.16.M88.4 R20, [R120+0x5c00] ;  /* 0x005c00007814783b */ /* 0x000ea20000000200 */
[----:B------:R-:W-:-:S02]  /*24c0*/  IADD3 R102, R102, c[0x0][0x2e8], RZ ;  /* 0x0000ba0066667a10 */ /* 0x000fc40007ffe0ff */
[----:B------:R-:W1:Y:S04]  /*24d0*/  MUFU.TANH R66, R30 ;  /* 0x0000001e00427308 */ /* 0x000e680000002400 */
[----:B------:R-:W-:Y:S01]  /*24e0*/  HMMA.16816.F32.BF16 R52, R12, R24, R52 ;  /* 0x000000180c34723c */ /* 0x000fe20000041834 */
[----:B------:R-:W-:-:S03]  /*24f0*/  FMUL.FTZ R33, R84, c[0x0][0x2ec] ;  /* 0x0000bb0054217a20 */ /* 0x000fc60000410000 */
[----:B------:R1:W1:Y:S03]  /*2500*/  MUFU.TANH R32, R31 ;  /* 0x0000001f00207308 */ /* 0x0002660000002400 */
[----:B------:R-:W-:Y:S01]  /*2510*/  FMUL.FTZ R24, R87, c[0x0][0x2ec] ;  /* 0x0000bb0057187a20 */ /* 0x000fe20000410000 */
[----:B------:R-:W-:Y:S04]  /*2520*/  HMMA.16816.F32.BF16 R48, R12, R26, R48 ;  /* 0x0000001a0c30723c */ /* 0x000fe80000041830 */
[----:B------:R-:W2:Y:S03]  /*2530*/  MUFU.TANH R33, R33 ;  /* 0x0000002100217308 */ /* 0x000ea60000002400 */
[C---:B------:R-:W-:Y:S01]  /*2540*/  IADD3 R14, R102.reuse, 0x8, RZ ;  /* 0x00000008660e7810 */ /* 0x040fe20007ffe0ff */
[----:B---3--:R-:W-:Y:S01]  /*2550*/  HMMA.16816.F32.BF16 R60, R4, R16, R60 ;  /* 0x00000010043c723c */ /* 0x008fe2000004183c */
[----:B------:R-:W-:-:S02]  /*2560*/  IMNMX R102, R102, R93, PT ;  /* 0x0000005d66667217 */ /* 0x000fc40003800200 */
[----:B------:R-:W-:Y:S01]  /*2570*/  IMNMX R101, R14, R93, PT ;  /* 0x0000005d0e657217 */ /* 0x000fe20003800200 */
[----:B-1----:R-:W1:Y:S01]  /*2580*/  LDSM.16.M88.4 R28, [R117+0x5c00] ;  /* 0x005c0000751c783b */ /* 0x002e620000000200 */
[----:B------:R-:W-:Y:S01]  /*2590*/  MUFU.TANH R24, R24 ;  /* 0x0000001800187308 */ /* 0x000fe20000002400 */
[----:B------:R-:W-:-:S04]  /*25a0*/  DEPBAR.LE SB0, 0x0 ;  /* 0x000080000000791a */ /* 0x000fc80000000000 */
[----:B------:R-:W-:Y:S01]  /*25b0*/  HMMA.16816.F32.BF16 R56, R4, R18, R56 ;  /* 0x000000120438723c */ /* 0x000fe20000041838 */
[----:B------:R-:W-:Y:S02]  /*25c0*/  FMUL.FTZ R17, R86, c[0x0][0x2ec] ;  /* 0x0000bb0056117a20 */ /* 0x000fe40000410000 */
[----:B------:R-:W-:-:S04]  /*25d0*/  FMUL.FTZ R16, R85, c[0x0][0x2ec] ;  /* 0x0000bb0055107a20 */ /* 0x000fc80000410000 */
[----:B------:R-:W3:Y:S01]  /*25e0*/  MUFU.TANH R17, R17 ;  /* 0x0000001100117308 */ /* 0x000ee20000002400 */
[----:B--2---:R-:W-:Y:S01]  /*25f0*/  HMMA.16816.F32.BF16 R52, R8, R20, R52 ;  /* 0x000000140834723c */ /* 0x004fe20000041834 */
[----:B------:R-:W-:-:S04]  /*2600*/  IMAD R19, R98, 0x20, R97 ;  /* 0x0000002062137824 */ /* 0x000fc800078e0261 */
[----:B------:R-:W-:Y:S02]  /*2610*/  IMAD.IADD R118, R92, 0x1, R19 ;  /* 0x000000015c767824 */ /* 0x000fe400078e0213 */
[----:B------:R-:W-:Y:S01]  /*2620*/  IMAD.SHL.U32 R21, R96, 0x2, RZ ;  /* 0x0000000260157824 */ /* 0x000fe200078e00ff */
[----:B------:R-:W-:Y:S01]  /*2630*/  HMMA.16816.F32.BF16 R48, R8, R22, R48 ;  /* 0x000000160830723c */ /* 0x000fe20000041830 */
[----:B------:R-:W2:Y:S01]  /*2640*/  MUFU.TANH R16, R16 ;  /* 0x0000001000107308 */ /* 0x000ea20000002400 */
[----:B------:R-:W-:Y:S02]  /*2650*/  FMUL.FTZ R61, R61, c[0x0][0x2ec] ;  /* 0x0000bb003d3d7a20 */ /* 0x000fe40000410000 */
[----:B------:R-:W-:Y:S01]  /*2660*/  LOP3.LUT R21, R21, 0x6, RZ, 0xc0, !PT ;  /* 0x0000000615157812 */ /* 0x000fe200078ec0ff */
[----:B------:R-:W-:Y:S02]  /*2670*/  FMUL.FTZ R60, R60, c[0x0][0x2ec] ;  /* 0x0000bb003c3c7a20 */ /* 0x000fe40000410000 */
[----:B------:R-:W-:-:S02]  /*2680*/  FMUL.FTZ R62, R62, c[0x0][0x2ec] ;  /* 0x0000bb003e3e7a20 */ /* 0x000fc40000410000 */
[----:B------:R-:W-:Y:S01]  /*2690*/  IMAD.IADD R18, R0, 0x1, R21 ;  /* 0x0000000100127824 */ /* 0x000fe200078e0215 */
[----:B------:R-:W2:Y:S01]  /*26a0*/  MUFU.TANH R20, R61 ;  /* 0x0000003d00147308 */ /* 0x000ea20000002400 */
[----:B------:R-:W-:Y:S02]  /*26b0*/  FMUL.FTZ R63, R63, c[0x0][0x2ec] ;  /* 0x0000bb003f3f7a20 */ /* 0x000fe40000410000 */
[----:B------:R-:W-:Y:S01]  /*26c0*/  FMUL.FTZ R56, R56, c[0x0][0x2ec] ;  /* 0x0000bb0038387a20 */ /* 0x000fe20000410000 */
[C---:B------:R-:W-:Y:S01]  /*26d0*/  IADD3 R12, R18.reuse, 0x1, RZ ;  /* 0x00000001120c7810 */ /* 0x040fe20007ffe0ff */
[----:B------:R-:W-:Y:S01]  /*26e0*/  FMUL.FTZ R57, R57, c[0x0][0x2ec] ;  /* 0x0000bb0039397a20 */ /* 0x000fe20000410000 */
[----:B------:R-:W-:Y:S01]  /*26f0*/  IADD3 R13, R18, 0x8, RZ ;  /* 0x00000008120d7810 */ /* 0x000fe20007ffe0ff */
[----:B------:R-:W-:Y:S01]  /*2700*/  FMUL.FTZ R58, R58, c[0x0][0x2ec] ;  /* 0x0000bb003a3a7a20 */ /* 0x000fe20000410000 */
[----:B-1----:R-:W-:Y:S01]  /*2710*/  HMMA.16816.F32.BF16 R52, R4, R28, R52 ;  /* 0x0000001c0434723c */ /* 0x002fe20000041834 */
[C---:B------:R-:W-:Y:S01]  /*2720*/  ISETP.GE.AND P3, PT, R12.reuse, R102, PT ;  /* 0x000000660c00720c */ /* 0x040fe20003f66270 */
[----:B------:R-:W1:Y:S01]  /*2730*/  MUFU.TANH R111, R60 ;  /* 0x0000003c006f7308 */ /* 0x000e620000002400 */
[----:B------:R-:W-:Y:S01]  /*2740*/  ISETP.GE.AND P0, PT, R12, R101, PT ;  /* 0x000000650c00720c */ /* 0x000fe20003f06270 */
[----:B------:R-:W-:Y:S01]  /*2750*/  FMUL.FTZ R59, R59, c[0x0][0x2ec] ;  /* 0x0000bb003b3b7a20 */ /* 0x000fe20000410000 */
[----:B------:R-:W-:-:S02]  /*2760*/  IADD3 R12, R18, 0x9, RZ ;  /* 0x00000009120c7810 */ /* 0x000fc40007ffe0ff */
[CC--:B------:R-:W-:Y:S01]  /*2770*/  ISETP.GE.AND P4, PT, R13.reuse, R102.reuse, PT ;  /* 0x000000660d00720c */ /* 0x0c0fe20003f86270 */
[----:B------:R-:W-:Y:S01]  /*2780*/  HMMA.16816.F32.BF16 R48, R4, R30, R48 ;  /* 0x0000001e0430723c */ /* 0x000fe20000041830 */
[-C--:B------:R-:W-:Y:S01]  /*2790*/  ISETP.GE.AND P2, PT, R13, R101.reuse, PT ;  /* 0x000000650d00720c */ /* 0x080fe20003f46270 */
[----:B------:R-:W1:Y:S01]  /*27a0*/  MUFU.TANH R134, R62 ;  /* 0x0000003e00867308 */ /* 0x000e620000002400 */
[----:B------:R-:W-:Y:S02]  /*27b0*/  IADD3 R10, R18, 0x11, RZ ;  /* 0x00000011120a7810 */ /* 0x000fe40007ffe0ff */
[C---:B------:R-:W-:Y:S02]  /*27c0*/  ISETP.GE.AND P1, PT, R12.reuse, R102, PT ;  /* 0x000000660c00720c */ /* 0x040fe40003f26270 */
[----:B------:R-:W-:Y:S02]  /*27d0*/  ISETP.GE.AND P5, PT, R12, R101, PT ;  /* 0x000000650c00720c */ /* 0x000fe40003fa6270 */
[C---:B------:R-:W-:Y:S01]  /*27e0*/  IADD3 R13, R18.reuse, 0x10, RZ ;  /* 0x00000010120d7810 */ /* 0x040fe20007ffe0ff */
[----:B------:R-:W-:Y:S01]  /*27f0*/  MUFU.TANH R114, R63 ;  /* 0x0000003f00727308 */ /* 0x000fe20000002400 */
[----:B------:R-:W-:-:S02]  /*2800*/  IADD3 R8, R18, 0x18, RZ ;  /* 0x0000001812087810 */ /* 0x000fc40007ffe0ff */
[----:B----4-:R-:W-:Y:S02]  /*2810*/  FSEL R9, R36, -INF , !P4 ;  /* 0xff80000024097808 */ /* 0x010fe40006000000 */
[----:B------:R-:W-:Y:S01]  /*2820*/  FSEL R42, R42, -INF , !P2 ;  /* 0xff8000002a2a7808 */ /* 0x000fe20005000000 */
[----:B------:R-:W-:Y:S01]  /*2830*/  FMUL.FTZ R52, R52, c[0x0][0x2ec] ;  /* 0x0000bb0034347a20 */ /* 0x000fe20000410000 */
[CC--:B------:R-:W-:Y:S01]  /*2840*/  ISETP.GE.AND P4, PT, R10.reuse, R102.reuse, PT ;  /* 0x000000660a00720c */ /* 0x0c0fe20003f86270 */
[----:B------:R-:W-:Y:S01]  /*2850*/  MUFU.TANH R99, R56 ;  /* 0x0000003800637308 */ /* 0x000fe20000002400 */
[-C--:B------:R-:W-:Y:S01]  /*2860*/  ISETP.GE.AND P2, PT, R10, R101.reuse, PT ;  /* 0x000000650a00720c */ /* 0x080fe20003f46270 */
[----:B------:R-:W-:Y:S01]  /*2870*/  FMUL.FTZ R53, R53, c[0x0][0x2ec] ;  /* 0x0000bb0035357a20 */ /* 0x000fe20000410000 */
[----:B------:R-:W-:Y:S01]  /*2880*/  FSEL R65, R65, -INF , !P3 ;  /* 0xff80000041417808 */ /* 0x000fe20005800000 */
[----:B------:R-:W-:Y:S01]  /*2890*/  FMUL.FTZ R31, R55, c[0x0][0x2ec] ;  /* 0x0000bb00371f7a20 */ /* 0x000fe20000410000 */
[----:B------:R-:W-:Y:S01]  /*28a0*/  FSEL R12, R41, -INF , !P0 ;  /* 0xff800000290c7808 */ /* 0x000fe20004000000 */
[----:B------:R-:W-:Y:S01]  /*28b0*/  FMUL.FTZ R30, R50, c[0x0][0x2ec] ;  /* 0x0000bb00321e7a20 */ /* 0x000fe20000410000 */
[----:B------:R-:W-:Y:S01]  /*28c0*/  FSEL R37, R37, -INF , !P1 ;  /* 0xff80000025257808 */ /* 0x000fe20004800000 */
[----:B------:R-:W4:Y:S01]  /*28d0*/  MUFU.TANH R107, R52 ;  /* 0x00000034006b7308 */ /* 0x000f220000002400 */
[----:B------:R-:W-:Y:S01]  /*28e0*/  FSEL R10, R43, -INF , !P5 ;  /* 0xff8000002b0a7808 */ /* 0x000fe20006800000 */
[----:B------:R-:W-:Y:S01]  /*28f0*/  FMUL.FTZ R48, R48, c[0x0][0x2ec] ;  /* 0x0000bb0030307a20 */ /* 0x000fe20000410000 */
[----:B------:R-:W-:Y:S01]  /*2900*/  ISETP.GE.AND P3, PT, R13, R102, PT ;  /* 0x000000660d00720c */ /* 0x000fe20003f66270 */
[----:B------:R-:W-:Y:S01]  /*2910*/  FMUL.FTZ R49, R49, c[0x0][0x2ec] ;  /* 0x0000bb0031317a20 */ /* 0x000fe20000410000 */
[----:B------:R-:W-:-:S02]  /*2920*/  ISETP.GE.AND P0, PT, R13, R101, PT ;  /* 0x000000650d00720c */ /* 0x000fc40003f06270 */
[C---:B------:R-:W-:Y:S01]  /*2930*/  ISETP.GE.AND P1, PT, R8.reuse, R102, PT ;  /* 0x000000660800720c */ /* 0x040fe20003f26270 */
[----:B------:R-:W-:Y:S01]  /*2940*/  MUFU.TANH R93, R57 ;  /* 0x00000039005d7308 */ /* 0x000fe20000002400 */
[----:B------:R-:W-:Y:S02]  /*2950*/  ISETP.GE.AND P5, PT, R8, R101, PT ;  /* 0x000000650800720c */ /* 0x000fe40003fa6270 */
[C---:B------:R-:W-:Y:S02]  /*2960*/  IADD3 R8, R18.reuse, 0x19, RZ ;  /* 0x0000001912087810 */ /* 0x040fe40007ffe0ff */
[----:B------:R-:W-:Y:S02]  /*2970*/  IADD3 R13, R18, 0x20, RZ ;  /* 0x00000020120d7810 */ /* 0x000fe40007ffe0ff */
[----:B------:R-:W-:Y:S01]  /*2980*/  FSEL R11, R38, -INF , !P3 ;  /* 0xff800000260b7808 */ /* 0x000fe20005800000 */
[----:B------:R-:W1:Y:S01]  /*2990*/  MUFU.TANH R110, R58 ;  /* 0x0000003a006e7308 */ /* 0x000e620000002400 */
[----:B------:R-:W-:-:S02]  /*29a0*/  FSEL R66, R66, -INF , !P0 ;  /* 0xff80000042427808 */ /* 0x000fc40004000000 */
[CC--:B------:R-:W-:Y:S02]  /*29b0*/  ISETP.GE.AND P3, PT, R8.reuse, R102.reuse, PT ;  /* 0x000000660800720c */ /* 0x0c0fe40003f66270 */
[----:B------:R-:W-:Y:S02]  /*29c0*/  ISETP.GE.AND P0, PT, R8, R101, PT ;  /* 0x000000650800720c */ /* 0x000fe40003f06270 */
[----:B------:R-:W-:Y:S01]  /*29d0*/  FSEL R39, R39, -INF , !P4 ;  /* 0xff80000027277808 */ /* 0x000fe20006000000 */
[----:B------:R-:W1:Y:S01]  /*29e0*/  MUFU.TANH R108, R59 ;  /* 0x0000003b006c7308 */ /* 0x000e620000002400 */
[----:B------:R-:W-:Y:S01]  /*29f0*/  FSEL R8, R32, -INF , !P2 ;  /* 0xff80000020087808 */ /* 0x000fe20005000000 */
[----:B------:R-:W-:Y:S01]  /*2a00*/  FMUL.FTZ R32, R54, c[0x0][0x2ec] ;  /* 0x0000bb0036207a20 */ /* 0x000fe20000410000 */
[----:B------:R-:W-:Y:S02]  /*2a10*/  IADD3 R4, R18, 0x21, RZ ;  /* 0x0000002112047810 */ /* 0x000fe40007ffe0ff */
[----:B------:R-:W-:-:S02]  /*2a20*/  ISETP.GE.AND P4, PT, R13, R102, PT ;  /* 0x000000660d00720c */ /* 0x000fc40003f86270 */
[-C--:B------:R-:W-:Y:S01]  /*2a30*/  ISETP.GE.AND P2, PT, R13, R101.reuse, PT ;  /* 0x000000650d00720c */ /* 0x080fe20003f46270 */
[----:B------:R-:W-:Y:S01]  /*2a40*/  MUFU.TANH R106, R53 ;  /* 0x00000035006a7308 */ /* 0x000fe20000002400 */
[----:B------:R-:W-:Y:S02]  /*2a50*/  IADD3 R13, R18, 0x28, RZ ;  /* 0x00000028120d7810 */ /* 0x000fe40007ffe0ff */
[----:B------:R-:W-:Y:S01]  /*2a60*/  FSEL R5, R33, -INF , !P1 ;  /* 0xff80000021057808 */ /* 0x000fe20004800000 */
[----:B------:R-:W-:Y:S01]  /*2a70*/  FMUL.FTZ R33, R51, c[0x0][0x2ec] ;  /* 0x0000bb0033217a20 */ /* 0x000fe20000410000 */
[----:B---3--:R-:W-:Y:S02]  /*2a80*/  FSEL R6, R17, -INF , !P5 ;  /* 0xff80000011067808 */ /* 0x008fe40006800000 */
[C---:B------:R-:W-:Y:S01]  /*2a90*/  ISETP.GE.AND P1, PT, R4.reuse, R102, PT ;  /* 0x000000660400720c */ /* 0x040fe20003f26270 */
[----:B------:R-:W3:Y:S01]  /*2aa0*/  MUFU.TANH R32, R32 ;  /* 0x0000002000207308 */ /* 0x000ee20000002400 */
[----:B------:R-:W-:-:S02]  /*2ab0*/  ISETP.GE.AND P5, PT, R4, R101, PT ;  /* 0x000000650400720c */ /* 0x000fc40003fa6270 */
[----:B--2---:R-:W-:Y:S02]  /*2ac0*/  FSEL R7, R16, -INF , !P3 ;  /* 0xff80000010077808 */ /* 0x004fe40005800000 */
[----:B------:R-:W-:Y:S02]  /*2ad0*/  FSEL R4, R24, -INF , !P0 ;  /* 0xff80000018047808 */ /* 0x000fe40004000000 */
[C---:B------:R-:W-:Y:S01]  /*2ae0*/  ISETP.GE.AND P3, PT, R13.reuse, R102, PT ;  /* 0x000000660d00720c */ /* 0x040fe20003f66270 */
[----:B------:R-:W2:Y:S01]  /*2af0*/  MUFU.TANH R31, R31 ;  /* 0x0000001f001f7308 */ /* 0x000ea20000002400 */
[----:B------:R-:W-:Y:S02]  /*2b00*/  ISETP.GE.AND P0, PT, R13, R101, PT ;  /* 0x000000650d00720c */ /* 0x000fe40003f06270 */
[C---:B------:R-:W-:Y:S02]  /*2b10*/  IADD3 R13, R18.reuse, 0x30, RZ ;  /* 0x00000030120d7810 */ /* 0x040fe40007ffe0ff */
[----:B------:R-:W-:-:S02]  /*2b20*/  IADD3 R14, R18, 0x29, RZ ;  /* 0x00000029120e7810 */ /* 0x000fc40007ffe0ff */
[----:B------:R-:W-:Y:S01]  /*2b30*/  FSEL R97, R20, -INF , !P1 ;  /* 0xff80000014617808 */ /* 0x000fe20004800000 */
[----:B------:R-:W2:Y:S01]  /*2b40*/  MUFU.TANH R105, R48 ;  /* 0x0000003000697308 */ /* 0x000ea20000002400 */
[-C--:B------:R-:W-:Y:S02]  /*2b50*/  ISETP.GE.AND P1, PT, R13, R102.reuse, PT ;  /* 0x000000660d00720c */ /* 0x080fe40003f26270 */
[----:B-1----:R-:W-:Y:S02]  /*2b60*/  FSEL R111, R111, -INF , !P4 ;  /* 0xff8000006f6f7808 */ /* 0x002fe40006000000 */
[----:B------:R-:W-:Y:S02]  /*2b70*/  FSEL R134, R134, -INF , !P2 ;  /* 0xff80000086867808 */ /* 0x000fe40005000000 */
[C---:B------:R-:W-:Y:S01]  /*2b80*/  ISETP.GE.AND P4, PT, R14.reuse, R102, PT ;  /* 0x000000660e00720c */ /* 0x040fe20003f86270 */
[----:B------:R-:W1:Y:S01]  /*2b90*/  MUFU.TANH R30, R30 ;  /* 0x0000001e001e7308 */ /* 0x000e620000002400 */
[----:B------:R-:W-:-:S02]  /*2ba0*/  ISETP.GE.AND P2, PT, R14, R101, PT ;  /* 0x000000650e00720c */ /* 0x000fc40003f46270 */
[----:B------:R-:W-:Y:S02]  /*2bb0*/  IADD3 R14, R18, 0x31, RZ ;  /* 0x00000031120e7810 */ /* 0x000fe40007ffe0ff */
[----:B----4-:R-:W-:Y:S02]  /*2bc0*/  FSEL R107, R107, -INF , !P1 ;  /* 0xff8000006b6b7808 */ /* 0x010fe40004800000 */
[----:B------:R-:W-:Y:S01]  /*2bd0*/  ISETP.GT.AND P1, PT, R100, 0x1, PT ;  /* 0x000000016400780c */ /* 0x000fe20003f24270 */
[----:B------:R-:W4:Y:S01]  /*2be0*/  MUFU.TANH R109, R49 ;  /* 0x00000031006d7308 */ /* 0x000f220000002400 */
[----:B------:R-:W-:Y:S02]  /*2bf0*/  FSEL R114, R114, -INF , !P5 ;  /* 0xff80000072727808 */ /* 0x000fe40006800000 */
[----:B------:R-:W-:Y:S02]  /*2c00*/  FSEL R99, R99, -INF , !P3 ;  /* 0xff80000063637808 */ /* 0x000fe40005800000 */
[----:B------:R-:W-:-:S02]  /*2c10*/  ISETP.GE.AND P5, PT, R13, R101, PT ;  /* 0x000000650d00720c */ /* 0x000fc40003fa6270 */
[----:B------:R-:W-:Y:S01]  /*2c20*/  ISETP.GE.AND P3, PT, R14, R102, PT ;  /* 0x000000660e00720c */ /* 0x000fe20003f66270 */
[----:B------:R-:W1:Y:S01]  /*2c30*/  MUFU.TANH R33, R33 ;  /* 0x0000002100217308 */ /* 0x000e620000002400 */
[----:B------:R-:W-:Y:S02]  /*2c40*/  IADD3 R13, R18, 0x38, RZ ;  /* 0x00000038120d7810 */ /* 0x000fe40007ffe0ff */
[----:B------:R-:W-:Y:S01]  /*2c50*/  FSEL R110, R110, -INF , !P0 ;  /* 0xff8000006e6e7808 */ /* 0x000fe20004000000 */
[----:B------:R-:W-:Y:S01]  /*2c60*/  @!P1 IMAD.MOV.U32 R104, RZ, RZ, R94 ;  /* 0x000000ffff689224 */ /* 0x000fe200078e005e */
[----:B------:R-:W-:Y:S01]  /*2c70*/  FSEL R93, R93, -INF , !P4 ;  /* 0xff8000005d5d7808 */ /* 0x000fe20006000000 */
[----:B------:R-:W-:Y:S01]  /*2c80*/  @!P1 IMAD.MOV.U32 R103, RZ, RZ, R2 ;  /* 0x000000ffff679224 */ /* 0x000fe200078e0002 */
[----:B------:R-:W-:Y:S02]  /*2c90*/  FSEL R108, R108, -INF , !P2 ;  /* 0xff8000006c6c7808 */ /* 0x000fe40005000000 */
[----:B---3--:R-:W-:-:S02]  /*2ca0*/  FSEL R32, R32, -INF , !P5 ;  /* 0xff80000020207808 */ /* 0x008fc40006800000 */
[----:B------:R-:W-:Y:S01]  /*2cb0*/  FSEL R106, R106, -INF , !P3 ;  /* 0xff8000006a6a7808 */ /* 0x000fe20005800000 */
[----:B------:R-:W-:Y:S01]  /*2cc0*/  BAR.SYNC.DEFER_BLOCKING 0x0 ;  /* 0x0000000000007b1d */ /* 0x000fe20000010000 */
[-C--:B------:R-:W-:Y:S02]  /*2cd0*/  ISETP.GE.AND P0, PT, R14, R101.reuse, PT ;  /* 0x000000650e00720c */ /* 0x080fe40003f06270 */
[CC--:B------:R-:W-:Y:S02]  /*2ce0*/  ISETP.GE.AND P4, PT, R13.reuse, R102.reuse, PT ;  /* 0x000000660d00720c */ /* 0x0c0fe40003f86270 */
[-C--:B------:R-:W-:Y:S02]  /*2cf0*/  ISETP.GE.AND P2, PT, R13, R101.reuse, PT ;  /* 0x000000650d00720c */ /* 0x080fe40003f46270 */
[C---:B------:R-:W-:Y:S02]  /*2d00*/  ISETP.GE.AND P5, PT, R18.reuse, R102, PT ;  /* 0x000000661200720c */ /* 0x040fe40003fa6270 */
[----:B------:R-:W-:-:S02]  /*2d10*/  ISETP.GE.AND P3, PT, R18, R101, PT ;  /* 0x000000651200720c */ /* 0x000fc40003f66270 */
[----:B------:R-:W-:Y:S02]  /*2d20*/  IADD3 R18, R18, 0x39, RZ ;  /* 0x0000003912127810 */ /* 0x000fe40007ffe0ff */
[----:B--2---:R-:W-:Y:S02]  /*2d30*/  FSEL R31, R31, -INF , !P0 ;  /* 0xff8000001f1f7808 */ /* 0x004fe40004000000 */
[----:B------:R-:W-:Y:S02]  /*2d40*/  FSEL R105, R105, -INF , !P4 ;  /* 0xff80000069697808 */ /* 0x000fe40006000000 */
[----:B-1----:R-:W-:Y:S02]  /*2d50*/  FSEL R30, R30, -INF , !P2 ;  /* 0xff8000001e1e7808 */ /* 0x002fe40005000000 */
[----:B------:R-:W-:Y:S02]  /*2d60*/  @!P1 LEA R136, P0, R94, c[0x0][0x168], 0x1 ;  /* 0x00005a005e889a11 */ /* 0x000fe400078008ff */
[----:B------:R-:W-:-:S02]  /*2d70*/  ISETP.GE.AND P4, PT, R18, R102, PT ;  /* 0x000000661200720c */ /* 0x000fc40003f86270 */
[----:B------:R-:W-:Y:S02]  /*2d80*/  ISETP.GE.AND P2, PT, R18, R101, PT ;  /* 0x000000651200720c */ /* 0x000fe40003f46270 */
[----:B------:R-:W-:Y:S02]  /*2d90*/  @!P1 LEA.HI.X R137, R94, c[0x0][0x16c], R2, 0x1, P0 ;  /* 0x00005b005e899a11 */ /* 0x000fe400000f0c02 */
[----:B------:R-:W-:Y:S02]  /*2da0*/  FSEL R64, R64, -INF , !P5 ;  /* 0xff80000040407808 */ /* 0x000fe40006800000 */
[----:B------:R-:W-:Y:S02]  /*2db0*/  FSEL R40, R40, -INF , !P3 ;  /* 0xff80000028287808 */ /* 0x000fe40005800000 */
[----:B----4-:R-:W-:Y:S02]  /*2dc0*/  FSEL R109, R109, -INF , !P4 ;  /* 0xff8000006d6d7808 */ /* 0x010fe40006000000 */
        /* <DEDUP_REMOVED lines=10> */
[----:B------:R-:W-:-:S02]  /*2e70*/  ISETP.GE.AND P0, PT, R18, RZ, PT ;  /* 0x000000ff1200720c */ /* 0x000fc40003f06270 */
        /* <DEDUP_REMOVED lines=49> */
.L_x_5070:
[----:B------:R-:W-:-:S04]  /*3190*/  ULEA UR4, -UR4, URZ, 0x6 ;  /* 0x0000003f04047291 */ /* 0x000fc8000f8e313f */
[----:B------:R-:W-:Y:S02]  /*31a0*/  USHF.R.S32.HI UR6, URZ, 0x1f, UR4 ;  /* 0x0000001f3f067899 */ /* 0x000fe40008011404 */
[----:B------:R-:W-:-:S04]  /*31b0*/  MOV R15, UR4 ;  /* 0x00000004000f7c02 */ /* 0x000fc80008000f00 */
[----:B------:R-:W-:Y:S02]  /*31c0*/  MOV R13, UR6 ;  /* 0x00000006000d7c02 */ /* 0x000fe40008000f00 */
.L_x_5071:
        /* <DEDUP_REMOVED lines=18> */
.L_x_5069:
        /* <DEDUP_REMOVED lines=53> */
[----:B------:R-:W-:Y:S01]  /*3640*/  ISETP.GE.AND P0, PT, R100, 0x2, PT ;  /* 0x000000026400780c */ /* 0x000fe20003f06270 */
[--C-:B------:R-:W-:Y:S02]  /*3650*/  FFMA.FTZ R84, R9, c[0x0][0x23c], -R112.reuse ;  /* 0x00008f0009547a23 */ /* 0x100fe40000010870 */
[----:B------:R-:W-:Y:S01]  /*3660*/  FFMA.FTZ R27, R37, c[0x0][0x23c], -R112 ;  /* 0x00008f00251b7a23 */ /* 0x000fe20000010870 */
[----:B------:R-:W-:Y:S01]  /*3670*/  MUFU.EX2 R86, R86 ;  /* 0x0000005600567308 */ /* 0x000fe20000000800 */
[--C-:B------:R-:W-:Y:S02]  /*3680*/  FFMA.FTZ R34, R40, c[0x0][0x23c], -R35.reuse ;  /* 0x00008f0028227a23 */ /* 0x100fe40000010823 */
[----:B------:R-:W-:-:S02]  /*3690*/  FFMA.FTZ R87, R12, c[0x0][0x23c], -R35 ;  /* 0x00008f000c577a23 */ /* 0x000fc40000010823 */
[--C-:B------:R-:W-:Y:S01]  /*36a0*/  FFMA.FTZ R29, R42, c[0x0][0x23c], -R35.reuse ;  /* 0x00008f002a1d7a23 */ /* 0x100fe20000010823 */
[----:B------:R-:W-:Y:S01]  /*36b0*/  LDSM.16.MT88.4 R12, [R118+0x6400] ;  /* 0x00640000760c783b */ /* 0x000fe20000004200 */
[--C-:B------:R-:W-:Y:S01]  /*36c0*/  FFMA.FTZ R28, R10, c[0x0][0x23c], -R35.reuse ;  /* 0x00008f000a1c7a23 */ /* 0x100fe20000010823 */
[----:B------:R-:W1:Y:S01]  /*36d0*/  MUFU.EX2 R85, R85 ;  /* 0x0000005500557308 */ /* 0x000e620000000800 */
[--C-:B------:R-:W-:Y:S01]  /*36e0*/  FFMA.FTZ R25, R11, c[0x0][0x23c], -R112.reuse ;  /* 0x00008f000b197a23 */ /* 0x100fe20000010870 */
[----:B------:R-:W2:Y:S01]  /*36f0*/  LDSM.16.MT88.4 R40, [R118+0x8000] ;  /* 0x008000007628783b */ /* 0x000ea20000004200 */
[----:B------:R-:W-:Y:S02]  /*3700*/  FFMA.FTZ R23, R8, c[0x0][0x23c], -R35 ;  /* 0x00008f0008177a23 */ /* 0x000fe40000010823 */
[--C-:B------:R-:W-:Y:S01]  /*3710*/  FFMA.FTZ R22, R39, c[0x0][0x23c], -R112.reuse ;  /* 0x00008f0027167a23 */ /* 0x100fe20000010870 */
[----:B------:R-:W3:Y:S01]  /*3720*/  LDSM.16.MT88.4 R8, [R116+0x6400] ;  /* 0x006400007408783b */ /* 0x000ee20000004200 */
[--C-:B------:R-:W-:Y:S01]  /*3730*/  FFMA.FTZ R21, R5, c[0x0][0x23c], -R112.reuse ;  /* 0x00008f0005157a23 */ /* 0x100fe20000010870 */
[----:B------:R-:W-:Y:S01]  /*3740*/  MUFU.EX2 R84, R84 ;  /* 0x0000005400547308 */ /* 0x000fe20000000800 */
[----:B------:R-:W-:-:S02]  /*3750*/  FFMA.FTZ R20, R7, c[0x0][0x23c], -R112 ;  /* 0x00008f0007147a23 */ /* 0x000fc40000010870 */
[--C-:B------:R-:W-:Y:S02]  /*3760*/  FFMA.FTZ R26, R66, c[0x0][0x23c], -R35.reuse ;  /* 0x00008f00421a7a23 */ /* 0x100fe40000010823 */
[--C-:B------:R-:W-:Y:S02]  /*3770*/  FFMA.FTZ R24, R6, c[0x0][0x23c], -R35.reuse ;  /* 0x00008f0006187a23 */ /* 0x100fe40000010823 */
[----:B------:R-:W-:Y:S01]  /*3780*/  FFMA.FTZ R3, R4, c[0x0][0x23c], -R35 ;  /* 0x00008f0004037a23 */ /* 0x000fe20000010823 */
[----:B------:R-:W4:Y:S01]  /*3790*/  MUFU.EX2 R27, R27 ;  /* 0x0000001b001b7308 */ /* 0x000f220000000800 */
[----:B-1----:R-:W-:Y:S01]  /*37a0*/  F2FP.BF16.PACK_AB R48, R85, R86 ;  /* 0x000000565530723e */ /* 0x002fe200000010ff */
        /* <DEDUP_REMOVED lines=9> */
[----:B----4-:R-:W-:Y:S01]  /*3840*/  F2FP.BF16.PACK_AB R50, R27, R84 ;  /* 0x000000541b32723e */ /* 0x010fe200000010ff */
        /* <DEDUP_REMOVED lines=18> */
[----:B------:R-:W1:Y:S01]  /*3970*/  MUFU.EX2 R22, R22 ;  /* 0x0000001600167308 */ /* 0x000e620000000800 */
[----:B------:R-:W-:-:S04]  /*3980*/  FADD.FTZ R29, R29, R34 ;  /* 0x000000221d1d7221 */ /* 0x000fc80000010000 */
[----:B------:R-:W-:Y:S01]  /*3990*/  FADD.FTZ R27, R28, R29 ;  /* 0x0000001d1c1b7221 */ /* 0x000fe20000010000 */
[C---:B------:R-:W-:Y:S02]  /*39a0*/  HMMA.16816.F32.BF16 R72, R48.reuse, R68, RZ ;  /* 0x000000443048723c */ /* 0x040fe400000418ff */
[----:B------:R-:W-:Y:S06]  /*39b0*/  MUFU.EX2 R21, R21 ;  /* 0x0000001500157308 */ /* 0x000fec0000000800 */
[----:B------:R-:W-:Y:S02]  /*39c0*/  HMMA.16816.F32.BF16 R68, R48, R70, RZ ;  /* 0x000000463044723c */ /* 0x000fe400000418ff */
[----:B------:R-:W4:Y:S01]  /*39d0*/  MUFU.EX2 R20, R20 ;  /* 0x0000001400147308 */ /* 0x000f220000000800 */
[----:B-1----:R-:W-:Y:S01]  /*39e0*/  F2FP.BF16.PACK_AB R4, R22, R25 ;  /* 0x000000191604723e */ /* 0x002fe200000010ff */
[----:B------:R-:W-:-:S04]  /*39f0*/  FADD.FTZ R25, R25, R84 ;  /* 0x0000005419197221 */ /* 0x000fc80000010000 */
[C---:B------:R-:W-:Y:S01]  /*3a00*/  HMMA.16816.F32.BF16 R56, R48.reuse, R52, RZ ;  /* 0x000000343038723c */ /* 0x040fe200000418ff */
[----:B------:R-:W-:Y:S01]  /*3a10*/  FADD.FTZ R22, R22, R25 ;  /* 0x0000001916167221 */ /* 0x000fe20000010000 */
[----:B------:R-:W-:Y:S06]  /*3a20*/  MUFU.EX2 R26, R26 ;  /* 0x0000001a001a7308 */ /* 0x000fec0000000800 */
[----:B------:R-:W-:Y:S02]  /*3a30*/  HMMA.16816.F32.BF16 R52, R48, R54, RZ ;  /* 0x000000363034723c */ /* 0x000fe400000418ff */
[----:B------:R-:W1:Y:S01]  /*3a40*/  MUFU.EX2 R23, R23 ;  /* 0x0000001700177308 */ /* 0x000e620000000800 */
[----:B----4-:R-:W-:Y:S01]  /*3a50*/  F2FP.BF16.PACK_AB R6, R20, R21 ;  /* 0x000000151406723e */ /* 0x010fe200000010ff */
[----:B------:R-:W-:-:S04]  /*3a60*/  FADD.FTZ R21, R21, R22 ;  /* 0x0000001615157221 */ /* 0x000fc80000010000 */
[C---:B------:R-:W-:Y:S01]  /*3a70*/  HMMA.16816.F32.BF16 R80, R48.reuse, R76, RZ ;  /* 0x0000004c3050723c */ /* 0x040fe200000418ff */
[----:B------:R-:W-:Y:S01]  /*3a80*/  FADD.FTZ R21, R20, R21 ;  /* 0x0000001514157221 */ /* 0x000fe20000010000 */
[----:B------:R-:W-:Y:S06]  /*3a90*/  MUFU.EX2 R24, R24 ;  /* 0x0000001800187308 */ /* 0x000fec0000000800 */
[----:B------:R-:W-:Y:S02]  /*3aa0*/  HMMA.16816.F32.BF16 R64, R48, R60, RZ ;  /* 0x0000003c3040723c */ /* 0x000fe400000418ff */
[----:B------:R-:W4:Y:S01]  /*3ab0*/  MUFU.EX2 R3, R3 ;  /* 0x0000000300037308 */ /* 0x000f220000000800 */
[----:B-1----:R-:W-:Y:S01]  /*3ac0*/  F2FP.BF16.PACK_AB R5, R23, R26 ;  /* 0x0000001a1705723e */ /* 0x002fe200000010ff */
[----:B------:R-:W-:-:S04]  /*3ad0*/  FADD.FTZ R26, R26, R27 ;  /* 0x0000001b1a1a7221 */ /* 0x000fc80000010000 */
[C---:B--2---:R-:W-:Y:S01]  /*3ae0*/  HMMA.16816.F32.BF16 R36, R48.reuse, R40, RZ ;  /* 0x000000283024723c */ /* 0x044fe200000418ff */
[----:B------:R-:W-:Y:S01]  /*3af0*/  FADD.FTZ R23, R23, R26 ;  /* 0x0000001a17177221 */ /* 0x000fe20000010000 */
[----:B------:R-:W-:Y:S06]  /*3b00*/  MUFU.EX2 R98, R98 ;  /* 0x0000006200627308 */ /* 0x000fec0000000800 */
[----:B------:R-:W-:Y:S01]  /*3b10*/  HMMA.16816.F32.BF16 R76, R48, R78, RZ ;  /* 0x0000004e304c723c */ /* 0x000fe200000418ff */
[----:B----4-:R-:W-:Y:S01]  /*3b20*/  F2FP.BF16.PACK_AB R7, R3, R24 ;  /* 0x000000180307723e */ /* 0x010fe200000010ff */
[----:B------:R-:W1:Y:S01]  /*3b30*/  MUFU.EX2 R97, R97 ;  /* 0x0000006100617308 */ /* 0x000e620000000800 */
[----:B------:R-:W-:-:S05]  /*3b40*/  FADD.FTZ R24, R24, R23 ;  /* 0x0000001718187221 */ /* 0x000fca0000010000 */
[----:B------:R-:W-:Y:S01]  /*3b50*/  HMMA.16816.F32.BF16 R60, R48, R62, RZ ;  /* 0x0000003e303c723c */ /* 0x000fe200000418ff */
[----:B------:R-:W-:Y:S01]  /*3b60*/  FADD.FTZ R24, R3, R24 ;  /* 0x0000001803187221 */ /* 0x000fe20000010000 */
[----:B------:R-:W-:Y:S06]  /*3b70*/  MUFU.EX2 R96, R96 ;  /* 0x0000006000607308 */ /* 0x000fec0000000800 */
[C---:B---3--:R-:W-:Y:S02]  /*3b80*/  HMMA.16816.F32.BF16 R72, R4.reuse, R8, R72 ;  /* 0x000000080448723c */ /* 0x048fe40000041848 */
        /* <DEDUP_REMOVED lines=9> */
[----:B------:R-:W4:Y:S01]  /*3c20*/  LDSM.16.MT88.4 R12, [R118+0x8400] ;  /* 0x00840000760c783b */ /* 0x000f220000004200 */
[----:B------:R-:W5:Y:S06]  /*3c30*/  MUFU.EX2 R92, R92 ;  /* 0x0000005c005c7308 */ /* 0x000f6c0000000800 */
[C---:B------:R-:W-:Y:S02]  /*3c40*/  HMMA.16816.F32.BF16 R64, R4.reuse, R16, R64 ;  /* 0x000000100440723c */ /* 0x040fe40000041840 */
[----:B------:R-:W-:Y:S06]  /*3c50*/  MUFU.EX2 R107, R107 ;  /* 0x0000006b006b7308 */ /* 0x000fec0000000800 */
[C---:B------:R-:W-:Y:S01]  /*3c60*/  HMMA.16816.F32.BF16 R60, R4.reuse, R18, R60 ;  /* 0x00000012043c723c */ /* 0x040fe2000004183c */
[----:B------:R-:W-:Y:S01]  /*3c70*/  LDSM.16.MT88.4 R16, [R118+0x6c00] ;  /* 0x006c00007610783b */ /* 0x000fe20000004200 */
[----:B------:R-:W1:Y:S06]  /*3c80*/  MUFU.EX2 R106, R106 ;  /* 0x0000006a006a7308 */ /* 0x000e6c0000000800 */
[C---:B--2---:R-:W-:Y:S02]  /*3c90*/  HMMA.16816.F32.BF16 R56, R4.reuse, R8, R56 ;  /* 0x000000080438723c */ /* 0x044fe40000041838 */
[----:B------:R-:W-:Y:S06]  /*3ca0*/  MUFU.EX2 R105, R105 ;  /* 0x0000006900697308 */ /* 0x000fec0000000800 */
[C---:B------:R-:W-:Y:S01]  /*3cb0*/  HMMA.16816.F32.BF16 R52, R4.reuse, R10, R52 ;  /* 0x0000000a0434723c */ /* 0x040fe20000041834 */
[----:B------:R-:W2:Y:S01]  /*3cc0*/  LDSM.16.MT88.4 R8, [R116+0x8000] ;  /* 0x008000007408783b */ /* 0x000ea20000004200 */
[----:B------:R-:W-:Y:S06]  /*3cd0*/  MUFU.EX2 R108, R109 ;  /* 0x0000006d006c7308 */ /* 0x000fec0000000800 */
[C---:B----4-:R-:W-:Y:S02]  /*3ce0*/  HMMA.16816.F32.BF16 R36, R4.reuse, R12, R36 ;  /* 0x0000000c0424723c */ /* 0x050fe40000041824 */
[----:B------:R-:W-:Y:S06]  /*3cf0*/  MUFU.EX2 R32, R32 ;  /* 0x0000002000207308 */ /* 0x000fec0000000800 */
[----:B------:R-:W-:Y:S01]  /*3d00*/  HMMA.16816.F32.BF16 R40, R4, R14, R40 ;  /* 0x0000000e0428723c */ /* 0x000fe20000041828 */
[----:B------:R-:W-:Y:S01]  /*3d10*/  LDSM.16.MT88.4 R12, [R116+0x6c00] ;  /* 0x006c0000740c783b */ /* 0x000fe20000004200 */
[----:B------:R-:W4:Y:S08]  /*3d20*/  MUFU.EX2 R31, R31 ;  /* 0x0000001f001f7308 */ /* 0x000f300000000800 */
        /* <DEDUP_REMOVED lines=128> */
.L_x_5073:
[----:B------:R-:W-:-:S05]  /*4530*/  IMAD.MOV.U32 R6, RZ, RZ, c[0x0][0x1a0] ;  /* 0x00006800ff067624 */ /* 0x000fca00078e00ff */
[----:B------:R-:W-:-:S04]  /*4540*/  LEA R6, -R6, RZ, 0x6 ;  /* 0x000000ff06067211 */ /* 0x000fc800078e31ff */
[----:B------:R-:W-:Y:S02]  /*4550*/  SHF.R.S32.HI R5, RZ, 0x1f, R6 ;  /* 0x0000001fff057819 */ /* 0x000fe40000011406 */
.L_x_5074:
        /* <DEDUP_REMOVED lines=34> */
[----:B------:R-:W0:Y:S01]  /*4780*/  LDGDEPBAR ;  /* 0x00000000000079af */ /* 0x000e220000000000 */
[C---:B----4-:R-:W-:Y:S08]  /*4790*/  HMMA.16816.F32.BF16 R24, R4.reuse, R20, RZ ;  /* 0x000000140418723c */ /* 0x050ff000000418ff */
[C---:B------:R-:W-:Y:S08]  /*47a0*/  HMMA.16816.F32.BF16 R20, R4.reuse, R22, RZ ;  /* 0x000000160414723c */ /* 0x040ff000000418ff */
[C---:B-----5:R-:W-:Y:S08]  /*47b0*/  HMMA.16816.F32.BF16 R32, R4.reuse, R28, RZ ;  /* 0x0000001c0420723c */ /* 0x060ff000000418ff */
[C---:B---3--:R-:W-:Y:S08]  /*47c0*/  HMMA.16816.F32.BF16 R16, R4.reuse, R12, RZ ;  /* 0x0000000c0410723c */ /* 0x048ff000000418ff */
        /* <DEDUP_REMOVED lines=76> */
[----:B-1----:R-:W-:Y:S01]  /*4c90*/  HMMA.16816.F32.BF16 R16, R92, R88, R16 ;  /* 0x000000585c10723c */ /* 0x002fe20000041810 */
[----:B------:R-:W-:Y:S02]  /*4ca0*/  FMUL.FTZ R20, R20, c[0x0][0x2ec] ;  /* 0x0000bb0014147a20 */ /* 0x000fe40000410000 */
[----:B------:R-:W-:Y:S02]  /*4cb0*/  FMUL.FTZ R27, R27, c[0x0][0x2ec] ;  /* 0x0000bb001b1b7a20 */ /* 0x000fe40000410000 */
[----:B------:R-:W-:-:S02]  /*4cc0*/  FMUL.FTZ R25, R25, c[0x0][0x2ec] ;  /* 0x0000bb0019197a20 */ /* 0x000fc40000410000 */
[----:B------:R-:W1:Y:S01]  /*4cd0*/  MUFU.TANH R35, R35 ;  /* 0x0000002300237308 */ /* 0x000e620000002400 */
[C---:B------:R-:W-:Y:S01]  /*4ce0*/  HMMA.16816.F32.BF16 R12, R92.reuse, R90, R12 ;  /* 0x0000005a5c0c723c */ /* 0x040fe2000004180c */
[----:B------:R-:W-:Y:S02]  /*4cf0*/  FMUL.FTZ R21, R21, c[0x0][0x2ec] ;  /* 0x0000bb0015157a20 */ /* 0x000fe40000410000 */
[----:B------:R-:W-:Y:S02]  /*4d00*/  FMUL.FTZ R22, R22, c[0x0][0x2ec] ;  /* 0x0000bb0016167a20 */ /* 0x000fe40000410000 */
[----:B------:R-:W-:Y:S01]  /*4d10*/  FMUL.FTZ R23, R23, c[0x0][0x2ec] ;  /* 0x0000bb0017177a20 */ /* 0x000fe20000410000 */
[----:B----4-:R-:W4:Y:S02]  /*4d20*/  S2R R24, SR_TID.X ;  /* 0x0000000000187919 */ /* 0x010f240000002100 */
[C---:B--2---:R-:W-:Y:S01]  /*4d30*/  HMMA.16816.F32.BF16 R8, R92.reuse, R84, R8 ;  /* 0x000000545c08723c */ /* 0x044fe20000041808 */
[----:B------:R-:W-:Y:S07]  /*4d40*/  MUFU.TANH R34, R34 ;  /* 0x0000002200227308 */ /* 0x000fee0000002400 */
[----:B------:R-:W-:Y:S01]  /*4d50*/  FMUL.FTZ R150, R17, c[0x0][0x2ec] ;  /* 0x0000bb0011967a20 */ /* 0x000fe20000410000 */
[----:B------:R-:W-:Y:S01]  /*4d60*/  MUFU.TANH R28, R28 ;  /* 0x0000001c001c7308 */ /* 0x000fe20000002400 */
[----:B------:R-:W-:Y:S01]  /*4d70*/  FMUL.FTZ R16, R16, c[0x0][0x2ec] ;  /* 0x0000bb0010107a20 */ /* 0x000fe20000410000 */
[----:B------:R-:W-:Y:S01]  /*4d80*/  HMMA.16816.F32.BF16 R4, R92, R86, R4 ;  /* 0x000000565c04723c */ /* 0x000fe20000041804 */
[----:B------:R-:W-:-:S02]  /*4d90*/  FMUL.FTZ R18, R18, c[0x0][0x2ec] ;  /* 0x0000bb0012127a20 */ /* 0x000fc40000410000 */
[----:B------:R-:W-:Y:S02]  /*4da0*/  FMUL.FTZ R19, R19, c[0x0][0x2ec] ;  /* 0x0000bb0013137a20 */ /* 0x000fe40000410000 */
[----:B------:R-:W-:Y:S01]  /*4db0*/  FMUL.FTZ R152, R12, c[0x0][0x2ec] ;  /* 0x0000bb000c987a20 */ /* 0x000fe20000410000 */
[----:B------:R-:W2:Y:S01]  /*4dc0*/  MUFU.TANH R30, R30 ;  /* 0x0000001e001e7308 */ /* 0x000ea20000002400 */
[----:B------:R-:W-:Y:S02]  /*4dd0*/  FMUL.FTZ R13, R13, c[0x0][0x2ec] ;  /* 0x0000bb000d0d7a20 */ /* 0x000fe40000410000 */
[----:B------:R-:W-:Y:S02]  /*4de0*/  FMUL.FTZ R114, R14, c[0x0][0x2ec] ;  /* 0x0000bb000e727a20 */ /* 0x000fe40000410000 */
[----:B------:R-:W-:Y:S02]  /*4df0*/  FMUL.FTZ R15, R15, c[0x0][0x2ec] ;  /* 0x0000bb000f0f7a20 */ /* 0x000fe40000410000 */
[----:B----4-:R-:W-:Y:S01]  /*4e00*/  IMAD.SHL.U32 R17, R24, 0x2, RZ ;  /* 0x0000000218117824 */ /* 0x010fe200078e00ff */
[----:B------:R-:W-:Y:S01]  /*4e10*/  MUFU.TANH R29, R29 ;  /* 0x0000001d001d7308 */ /* 0x000fe20000002400 */
[----:B------:R-:W-:-:S02]  /*4e20*/  FMUL.FTZ R106, R8, c[0x0][0x2ec] ;  /* 0x0000bb00086a7a20 */ /* 0x000fc40000410000 */
[----:B------:R-:W-:Y:S01]  /*4e30*/  FMUL.FTZ R105, R9, c[0x0][0x2ec] ;  /* 0x0000bb0009697a20 */ /* 0x000fe20000410000 */
[----:B------:R-:W-:Y:S01]  /*4e40*/  LOP3.LUT R17, R17, 0x6, RZ, 0xc0, !PT ;  /* 0x0000000611117812 */ /* 0x000fe200078ec0ff */
[----:B------:R-:W-:Y:S02]  /*4e50*/  FMUL.FTZ R100, R10, c[0x0][0x2ec] ;  /* 0x0000bb000a647a20 */ /* 0x000fe40000410000 */
[----:B------:R-:W-:Y:S01]  /*4e60*/  FMUL.FTZ R11, R11, c[0x0][0x2ec] ;  /* 0x0000bb000b0b7a20 */ /* 0x000fe20000410000 */
[----:B------:R4:W-:Y:S01]  /*4e70*/  MUFU.TANH R148, R16 ;  /* 0x0000001000947308 */ /* 0x0009e20000002400 */
[----:B------:R-:W-:Y:S02]  /*4e80*/  IMAD R17, R124, 0x40, R17 ;  /* 0x000000407c117824 */ /* 0x000fe400078e0211 */
[----:B------:R-:W-:Y:S02]  /*4e90*/  FMUL.FTZ R108, R4, c[0x0][0x2ec] ;  /* 0x0000bb00046c7a20 */ /* 0x000fe40000410000 */
[----:B------:R-:W-:Y:S01]  /*4ea0*/  FMUL.FTZ R4, R5, c[0x0][0x2ec] ;  /* 0x0000bb0005047a20 */ /* 0x000fe20000410000 */
[C---:B------:R-:W-:Y:S01]  /*4eb0*/  IADD3 R12, R17.reuse, 0x1, RZ ;  /* 0x00000001110c7810 */ /* 0x040fe20007ffe0ff */
[----:B------:R-:W-:Y:S01]  /*4ec0*/  FMUL.FTZ R6, R6, c[0x0][0x2ec] ;  /* 0x0000bb0006067a20 */ /* 0x000fe20000410000 */
[----:B------:R3:W-:Y:S01]  /*4ed0*/  MUFU.TANH R160, R20 ;  /* 0x0000001400a07308 */ /* 0x0007e20000002400 */
[----:B------:R-:W-:Y:S01]  /*4ee0*/  IADD3 R9, R17, 0x20, RZ ;  /* 0x0000002011097810 */ /* 0x000fe20007ffe0ff */
[----:B------:R-:W-:Y:S01]  /*4ef0*/  FMUL.FTZ R7, R7, c[0x0][0x2ec] ;  /* 0x0000bb0007077a20 */ /* 0x000fe20000410000 */
[----:B------:R-:W-:-:S02]  /*4f00*/  ISETP.GE.AND P4, PT, R12, R102, PT ;  /* 0x000000660c00720c */ /* 0x000fc40003f86270 */
[-C--:B------:R-:W-:Y:S02]  /*4f10*/  ISETP.GE.AND P5, PT, R12, R101.reuse, PT ;  /* 0x000000650c00720c */ /* 0x080fe40003fa6270 */
[C---:B------:R-:W-:Y:S01]  /*4f20*/  IADD3 R12, R17.reuse, 0x9, RZ ;  /* 0x00000009110c7810 */ /* 0x040fe20007ffe0ff */
[----:B------:R-:W5:Y:S01]  /*4f30*/  MUFU.TANH R140, R26 ;  /* 0x0000001a008c7308 */ /* 0x000f620000002400 */
[----:B----4-:R-:W-:Y:S02]  /*4f40*/  IADD3 R16, R17, 0x8, RZ ;  /* 0x0000000811107810 */ /* 0x010fe40007ffe0ff */
[-C--:B------:R-:W-:Y:S02]  /*4f50*/  ISETP.GE.AND P2, PT, R12, R102.reuse, PT ;  /* 0x000000660c00720c */ /* 0x080fe40003f46270 */
[C---:B------:R-:W-:Y:S02]  /*4f60*/  ISETP.GE.AND P3, PT, R16.reuse, R102, PT ;  /* 0x000000661000720c */ /* 0x040fe40003f66270 */
[----:B------:R-:W-:Y:S01]  /*4f70*/  ISETP.GE.AND P1, PT, R16, R101, PT ;  /* 0x000000651000720c */ /* 0x000fe20003f26270 */
[----:B------:R-:W4:Y:S01]  /*4f80*/  MUFU.TANH R112, R27 ;  /* 0x0000001b00707308 */ /* 0x000f220000002400 */
[----:B---3--:R-:W-:-:S02]  /*4f90*/  FSEL R20, R33, -INF , !P4 ;  /* 0xff80000021147808 */ /* 0x008fc40006000000 */
[----:B------:R-:W-:Y:S02]  /*4fa0*/  ISETP.GE.AND P4, PT, R12, R101, PT ;  /* 0x000000650c00720c */ /* 0x000fe40003f86270 */
[----:B------:R-:W-:Y:S02]  /*4fb0*/  IADD3 R12, R17, 0x10, RZ ;  /* 0x00000010110c7810 */ /* 0x000fe40007ffe0ff */
[----:B-1----:R-:W-:Y:S01]  /*4fc0*/  FSEL R16, R35, -INF , !P5 ;  /* 0xff80000023107808 */ /* 0x002fe20006800000 */
[----:B------:R1:W-:Y:S01]  /*4fd0*/  MUFU.TANH R144, R18 ;  /* 0x0000001200907308 */ /* 0x0003e20000002400 */
[----:B------:R-:W-:Y:S02]  /*4fe0*/  ISETP.GE.AND P5, PT, R12, R102, PT ;  /* 0x000000660c00720c */ /* 0x000fe40003fa6270 */
[----:B--2---:R-:W-:Y:S02]  /*4ff0*/  FSEL R14, R30, -INF , !P1 ;  /* 0xff8000001e0e7808 */ /* 0x004fe40004800000 */
[----:B------:R-:W-:-:S02]  /*5000*/  FSEL R8, R28, -INF , !P2 ;  /* 0xff8000001c087808 */ /* 0x000fc40005000000 */
[----:B------:R-:W-:Y:S01]  /*5010*/  FSEL R110, R110, -INF , !P5 ;  /* 0xff8000006e6e7808 */ /* 0x000fe20006800000 */
[----:B------:R-:W2:Y:S01]  /*5020*/  MUFU.TANH R162, R25 ;  /* 0x0000001900a27308 */ /* 0x000ea20000002400 */
[C---:B------:R-:W-:Y:S02]  /*5030*/  IADD3 R10, R17.reuse, 0x28, RZ ;  /* 0x00000028110a7810 */ /* 0x040fe40007ffe0ff */
[----:B------:R-:W-:Y:S02]  /*5040*/  IADD3 R5, R17, 0x31, RZ ;  /* 0x0000003111057810 */ /* 0x000fe40007ffe0ff */
[----:B-1----:R-:W-:-:S03]  /*5050*/  FSEL R18, R34, -INF , !P3 ;  /* 0xff80000022127808 */ /* 0x002fc60005800000 */
[----:B------:R-:W-:Y:S01]  /*5060*/  MUFU.TANH R158, R21 ;  /* 0x00000015009e7308 */ /* 0x000fe20000002400 */
[-C--:B------:R-:W-:Y:S02]  /*5070*/  ISETP.GE.AND P3, PT, R12, R101.reuse, PT ;  /* 0x000000650c00720c */ /* 0x080fe40003f66270 */
[----:B------:R-:W-:Y:S02]  /*5080*/  IADD3 R12, R17, 0x11, RZ ;  /* 0x00000011110c7810 */ /* 0x000fe40007ffe0ff */
[----:B-----5:R-:W-:Y:S02]  /*5090*/  FSEL R140, R140, -INF , !P3 ;  /* 0xff8000008c8c7808 */ /* 0x020fe40005800000 */
[C---:B------:R-:W-:Y:S01]  /*50a0*/  ISETP.GE.AND P1, PT, R12.reuse, R102, PT ;  /* 0x000000660c00720c */ /* 0x040fe20003f26270 */
[----:B------:R-:W1:Y:S01]  /*50b0*/  MUFU.TANH R156, R22 ;  /* 0x00000016009c7308 */ /* 0x000e620000002400 */
[----:B------:R-:W-:Y:S02]  /*50c0*/  ISETP.GE.AND P2, PT, R12, R101, PT ;  /* 0x000000650c00720c */ /* 0x000fe40003f46270 */
[----:B------:R-:W-:-:S02]  /*50d0*/  FSEL R12, R29, -INF , !P4 ;  /* 0xff8000001d0c7808 */ /* 0x000fc40006000000 */
[----:B----4-:R-:W-:Y:S02]  /*50e0*/  FSEL R112, R112, -INF , !P2 ;  /* 0xff80000070707808 */ /* 0x010fe40005000000 */
[----:B------:R-:W-:Y:S01]  /*50f0*/  ISETP.GE.AND P2, PT, R9, R102, PT ;  /* 0x000000660900720c */ /* 0x000fe20003f46270 */
[----:B------:R3:W-:Y:S01]  /*5100*/  MUFU.TANH R146, R13 ;  /* 0x0000000d00927308 */ /* 0x0007e20000002400 */
[----:B--2---:R-:W-:Y:S02]  /*5110*/  FSEL R162, R162, -INF , !P1 ;  /* 0xff800000a2a27808 */ /* 0x004fe40004800000 */
[----:B------:R-:W-:Y:S02]  /*5120*/  FSEL R148, R148, -INF , !P2 ;  /* 0xff80000094947808 */ /* 0x000fe40005000000 */
[----:B------:R-:W-:-:S03]  /*5130*/  ISETP.GE.AND P2, PT, R10, R101, PT ;  /* 0x000000650a00720c */ /* 0x000fc60003f46270 */
[----:B------:R-:W2:Y:S01]  /*5140*/  MUFU.TANH R154, R23 ;  /* 0x00000017009a7308 */ /* 0x000ea20000002400 */
[----:B---3--:R-:W-:-:S07]  /*5150*/  IADD3 R13, R17, 0x18, RZ ;  /* 0x00000018110d7810 */ /* 0x008fce0007ffe0ff */
[----:B------:R-:W3:Y:S01]  /*5160*/  MUFU.TANH R150, R150 ;  /* 0x0000009600967308 */ /* 0x000ee20000002400 */
[C---:B------:R-:W-:Y:S02]  /*5170*/  ISETP.GE.AND P4, PT, R13.reuse, R102, PT ;  /* 0x000000660d00720c */ /* 0x040fe40003f86270 */
[----:B------:R-:W-:Y:S02]  /*5180*/  ISETP.GE.AND P5, PT, R13, R101, PT ;  /* 0x000000650d00720c */ /* 0x000fe40003fa6270 */
[----:B------:R-:W-:-:S03]  /*5190*/  IADD3 R13, R17, 0x19, RZ ;  /* 0x00000019110d7810 */ /* 0x000fc60007ffe0ff */
[----:B------:R-:W4:Y:S01]  /*51a0*/  MUFU.TANH R134, R19 ;  /* 0x0000001300867308 */ /* 0x000f220000002400 */
[----:B------:R-:W-:Y:S02]  /*51b0*/  FSEL R160, R160, -INF , !P4 ;  /* 0xff800000a0a07808 */ /* 0x000fe40006000000 */
[----:B------:R-:W-:Y:S02]  /*51c0*/  ISETP.GE.AND P3, PT, R13, R102, PT ;  /* 0x000000660d00720c */ /* 0x000fe40003f66270 */
[----:B------:R-:W-:Y:S02]  /*51d0*/  ISETP.GE.AND P4, PT, R9, R101, PT ;  /* 0x000000650900720c */ /* 0x000fe40003f86270 */
[----:B------:R-:W-:Y:S01]  /*51e0*/  IADD3 R9, R17, 0x21, RZ ;  /* 0x0000002111097810 */ /* 0x000fe20007ffe0ff */
[----:B------:R-:W5:Y:S01]  /*51f0*/  MUFU.TANH R152, R152 ;  /* 0x0000009800987308 */ /* 0x000f620000002400 */
[----:B-1----:R-:W-:Y:S02]  /*5200*/  FSEL R156, R156, -INF , !P5 ;  /* 0xff8000009c9c7808 */ /* 0x002fe40006800000 */
[----:B------:R-:W-:-:S02]  /*5210*/  FSEL R158, R158, -INF , !P3 ;  /* 0xff8000009e9e7808 */ /* 0x000fc40005800000 */
[-C--:B------:R-:W-:Y:S02]  /*5220*/  ISETP.GE.AND P1, PT, R13, R101.reuse, PT ;  /* 0x000000650d00720c */ /* 0x080fe40003f26270 */
[C---:B------:R-:W-:Y:S01]  /*5230*/  ISETP.GE.AND P5, PT, R9.reuse, R102, PT ;  /* 0x000000660900720c */ /* 0x040fe20003fa6270 */
[----:B------:R-:W1:Y:S01]  /*5240*/  MUFU.TANH R114, R114 ;  /* 0x0000007200727308 */ /* 0x000e620000002400 */
[----:B------:R-:W-:Y:S02]  /*5250*/  ISETP.GE.AND P3, PT, R9, R101, PT ;  /* 0x000000650900720c */ /* 0x000fe40003f66270 */
[----:B------:R-:W-:Y:S02]  /*5260*/  IADD3 R9, R17, 0x29, RZ ;  /* 0x0000002911097810 */ /* 0x000fe40007ffe0ff */
[----:B--2---:R-:W-:Y:S02]  /*5270*/  FSEL R154, R154, -INF , !P1 ;  /* 0xff8000009a9a7808 */ /* 0x004fe40004800000 */
[----:B------:R-:W-:Y:S01]  /*5280*/  FSEL R144, R144, -INF , !P4 ;  /* 0xff80000090907808 */ /* 0x000fe20006000000 */
[----:B------:R-:W2:Y:S01]  /*5290*/  MUFU.TANH R142, R15 ;  /* 0x0000000f008e7308 */ /* 0x000ea20000002400 */
[----:B---3--:R-:W-:-:S02]  /*52a0*/  FSEL R150, R150, -INF , !P5 ;  /* 0xff80000096967808 */ /* 0x008fc40006800000 */
[-C--:B------:R-:W-:Y:S02]  /*52b0*/  ISETP.GE.AND P1, PT, R10, R102.reuse, PT ;  /* 0x000000660a00720c */ /* 0x080fe40003f26270 */
[C---:B------:R-:W-:Y:S02]  /*52c0*/  ISETP.GE.AND P4, PT, R9.reuse, R102, PT ;  /* 0x000000660900720c */ /* 0x040fe40003f86270 */
[----:B------:R-:W-:Y:S01]  /*52d0*/  ISETP.GE.AND P5, PT, R9, R101, PT ;  /* 0x000000650900720c */ /* 0x000fe20003fa6270 */
[----:B------:R-:W3:Y:S01]  /*52e0*/  MUFU.TANH R106, R106 ;  /* 0x0000006a006a7308 */ /* 0x000ee20000002400 */
[----:B------:R-:W-:Y:S02]  /*52f0*/  IADD3 R9, R17, 0x30, RZ ;  /* 0x0000003011097810 */ /* 0x000fe40007ffe0ff */
[----:B----4-:R-:W-:Y:S02]  /*5300*/  FSEL R134, R134, -INF , !P3 ;  /* 0xff80000086867808 */ /* 0x010fe40005800000 */
[----:B-----5:R-:W-:-:S02]  /*5310*/  FSEL R152, R152, -INF , !P1 ;  /* 0xff80000098987808 */ /* 0x020fc40004800000 */
[----:B-1----:R-:W-:Y:S01]  /*5320*/  FSEL R114, R114, -INF , !P2 ;  /* 0xff80000072727808 */ /* 0x002fe20005000000 */
[----:B------:R-:W1:Y:S01]  /*5330*/  MUFU.TANH R100, R100 ;  /* 0x0000006400647308 */ /* 0x000e620000002400 */
[----:B------:R-:W-:Y:S02]  /*5340*/  FSEL R146, R146, -INF , !P4 ;  /* 0xff80000092927808 */ /* 0x000fe40006000000 */
[CC--:B------:R-:W-:Y:S02]  /*5350*/  ISETP.GE.AND P3, PT, R9.reuse, R102.reuse, PT ;  /* 0x000000660900720c */ /* 0x0c0fe40003f66270 */
[-C--:B------:R-:W-:Y:S02]  /*5360*/  ISETP.GE.AND P1, PT, R9, R101.reuse, PT ;  /* 0x000000650900720c */ /* 0x080fe40003f26270 */
[C---:B------:R-:W-:Y:S01]  /*5370*/  ISETP.GE.AND P2, PT, R5.reuse, R102, PT ;  /* 0x000000660500720c */ /* 0x040fe20003f46270 */
[----:B------:R-:W4:Y:S01]  /*5380*/  MUFU.TANH R105, R105 ;  /* 0x0000006900697308 */ /* 0x000f220000002400 */
[----:B------:R-:W-:-:S02]  /*5390*/  ISETP.GE.AND P4, PT, R5, R101, PT ;  /* 0x000000650500720c */ /* 0x000fc40003f86270 */
[C---:B------:R-:W-:Y:S02]  /*53a0*/  IADD3 R5, R17.reuse, 0x38, RZ ;  /* 0x0000003811057810 */ /* 0x040fe40007ffe0ff */
[----:B--2---:R-:W-:Y:S02]  /*53b0*/  FSEL R142, R142, -INF , !P5 ;  /* 0xff8000008e8e7808 */ /* 0x004fe40006800000 */
[----:B---3--:R-:W-:Y:S01]  /*53c0*/  FSEL R106, R106, -INF , !P3 ;  /* 0xff8000006a6a7808 */ /* 0x008fe20005800000 */
[----:B------:R-:W2:Y:S01]  /*53d0*/  MUFU.TANH R94, R11 ;  /* 0x0000000b005e7308 */ /* 0x000ea20000002400 */
[----:B-1----:R-:W-:Y:S02]  /*53e0*/  FSEL R100, R100, -INF , !P1 ;  /* 0xff80000064647808 */ /* 0x002fe40004800000 */
[C---:B------:R-:W-:Y:S02]  /*53f0*/  ISETP.GE.AND P5, PT, R17.reuse, R102, PT ;  /* 0x000000661100720c */ /* 0x040fe40003fa6270 */
[----:B------:R-:W-:-:S02]  /*5400*/  ISETP.GE.AND P3, PT, R17, R101, PT ;  /* 0x000000651100720c */ /* 0x000fc40003f66270 */
[-C--:B------:R-:W-:Y:S01]  /*5410*/  ISETP.GE.AND P1, PT, R5, R102.reuse, PT ;  /* 0x000000660500720c */ /* 0x080fe20003f26270 */
[----:B------:R-:W1:Y:S01]  /*5420*/  MUFU.TANH R108, R108 ;  /* 0x0000006c006c7308 */ /* 0x000e620000002400 */
[----:B------:R-:W-:Y:S02]  /*5430*/  IADD3 R17, R17, 0x39, RZ ;  /* 0x0000003911117810 */ /* 0x000fe40007ffe0ff */
[----:B----4-:R-:W-:Y:S02]  /*5440*/  FSEL R105, R105, -INF , !P2 ;  /* 0xff80000069697808 */ /* 0x010fe40005000000 */
[----:B------:R-:W-:Y:S02]  /*5450*/  ISETP.GE.AND P2, PT, R5, R101, PT ;  /* 0x000000650500720c */ /* 0x000fe40003f46270 */
[----:B------:R-:W-:Y:S01]  /*5460*/  FSEL R3, R3, -INF , !P5 ;  /* 0xff80000003037808 */ /* 0x000fe20006800000 */
[----:B------:R-:W3:Y:S01]  /*5470*/  MUFU.TANH R32, R32 ;  /* 0x0000002000207308 */ /* 0x000ee20000002400 */
[----:B--2---:R-:W-:Y:S01]  /*5480*/  FSEL R94, R94, -INF , !P4 ;  /* 0xff8000005e5e7808 */ /* 0x004fe20006000000 */
[----:B------:R-:W-:Y:S01]  /*5490*/  BAR.SYNC.DEFER_BLOCKING 0x0 ;  /* 0x0000000000007b1d */ /* 0x000fe20000010000 */
[----:B------:R-:W-:-:S05]  /*54a0*/  ISETP.GE.AND P4, PT, R17, R102, PT ;  /* 0x000000661100720c */ /* 0x000fca0003f86270 */
[----:B------:R-:W2:Y:S01]  /*54b0*/  MUFU.TANH R4, R4 ;  /* 0x0000000400047308 */ /* 0x000ea20000002400 */
[----:B-1----:R-:W-:Y:S02]  /*54c0*/  FSEL R108, R108, -INF , !P1 ;  /* 0xff8000006c6c7808 */ /* 0x002fe40004800000 */
[----:B------:R-:W-:-:S05]  /*54d0*/  ISETP.GE.AND P1, PT, R17, R101, PT ;  /* 0x000000651100720c */ /* 0x000fca0003f26270 */
[----:B------:R-:W1:Y:S01]  /*54e0*/  MUFU.TANH R98, R6 ;  /* 0x0000000600627308 */ /* 0x000e620000002400 */
[----:B---3--:R-:W-:-:S07]  /*54f0*/  FSEL R32, R32, -INF , !P3 ;  /* 0xff80000020207808 */ /* 0x008fce0005800000 */
[----:B------:R-:W3:Y:S01]  /*5500*/  MUFU.TANH R97, R7 ;  /* 0x0000000700617308 */ /* 0x000ee20000002400 */
[----:B--2---:R-:W-:Y:S02]  /*5510*/  FSEL R102, R4, -INF , !P4 ;  /* 0xff80000004667808 */ /* 0x004fe40006000000 */
[----:B-1----:R-:W-:Y:S02]  /*5520*/  FSEL R98, R98, -INF , !P2 ;  /* 0xff80000062627808 */ /* 0x002fe40005000000 */
[----:B---3--:R-:W-:Y:S01]  /*5530*/  FSEL R97, R97, -INF , !P1 ;  /* 0xff80000061617808 */ /* 0x008fe20004800000 */
        /* <DEDUP_REMOVED lines=61> */
.L_x_5076:
[----:B------:R-:W-:-:S04]  /*5910*/  LEA R10, -R5, RZ, 0x6 ;  /* 0x000000ff050a7211 */ /* 0x000fc800078e31ff */
[----:B------:R-:W-:Y:S02]  /*5920*/  SHF.R.S32.HI R6, RZ, 0x1f, R10 ;  /* 0x0000001fff067819 */ /* 0x000fe4000001140a */
.L_x_5077:
[----:B------:R-:W-:Y:S01]  /*5930*/  IMAD.MOV.U32 R4, RZ, RZ, c[0x0][0x19c] ;  /* 0x00006700ff047624 */ /* 0x000fe200078e00ff */
[CC--:B------:R-:W-:Y:S02]  /*5940*/  LEA R7, P1, R5.reuse, R10.reuse, 0x5 ;  /* 0x0000000a05077211 */ /* 0x0c0fe400078228ff */
[C---:B------:R-:W-:Y:S02]  /*5950*/  IADD3 R10, P2, R104.reuse, R10, RZ ;  /* 0x0000000a680a7210 */ /* 0x040fe40007f5e0ff */
[----:B------:R-:W-:Y:S02]  /*5960*/  IADD3 R7, P0, R104, R7, RZ ;  /* 0x0000000768077210 */ /* 0x000fe40007f1e0ff */
[----:B------:R-:W-:Y:S01]  /*5970*/  LEA.HI.X R4, R5, R6, R4, 0x5, P1 ;  /* 0x0000000605047211 */ /* 0x000fe200008f2c04 */
[----:B------:R-:W-:Y:S01]  /*5980*/  IMAD.X R5, R103, 0x1, R6, P2 ;  /* 0x0000000167057824 */ /* 0x000fe200010e0606 */
[----:B------:R-:W-:-:S03]  /*5990*/  LEA R136, P1, R10, c[0x0][0x168], 0x1 ;  /* 0x00005a000a887a11 */ /* 0x000fc600078208ff */
[----:B------:R-:W-:Y:S01]  /*59a0*/  IMAD.X R4, R103, 0x1, R4, P0 ;  /* 0x0000000167047824 */ /* 0x000fe200000e0604 */
[C---:B------:R-:W-:Y:S02]  /*59b0*/  LEA R6, P0, R7.reuse, c[0x0][0x168], 0x1 ;  /* 0x00005a0007067a11 */ /* 0x040fe400078008ff */
        /* <DEDUP_REMOVED lines=12> */
.L_x_5075:
[----:B------:R-:W-:Y:S01]  /*5a80*/  FMNMX.FTZ R5, R0, R32, !PT ;  /* 0x0000002000057209 */ /* 0x000fe20007810000 */
[----:B------:R-:W-:Y:S01]  /*5a90*/  LDSM.16.MT88.4 R24, [R118+0x7000] ;  /* 0x007000007618783b */ /* 0x000fe20000004200 */
        /* <DEDUP_REMOVED lines=44> */
[C---:B------:R-:W-:Y:S01]  /*5d60*/  FSETP.NEU.FTZ.AND P1, PT, R91.reuse, -INF , PT ;  /* 0xff8000005b00780b */ /* 0x040fe20003f3d000 */
[----:B------:R-:W-:Y:S02]  /*5d70*/  FADD.FTZ R0, R0, -R5 ;  /* 0x8000000500007221 */ /* 0x000fe40000010000 */
[----:B------:R-:W-:Y:S01]  /*5d80*/  FFMA.FTZ R95, R32, c[0x0][0x23c], -R101 ;  /* 0x00008f00205f7a23 */ /* 0x000fe20000010865 */
[----:B------:R-:W-:Y:S01]  /*5d90*/  FSEL R99, R91, RZ, P1 ;  /* 0x000000ff5b637208 */ /* 0x000fe20000800000 */
[----:B------:R-:W1:Y:S01]  /*5da0*/  LDSM.16.MT88.4 R32, [R116+0x7000] ;  /* 0x007000007420783b */ /* 0x000e620000004200 */
[----:B------:R-:W-:Y:S01]  /*5db0*/  FSEL R103, R103, RZ, P1 ;  /* 0x000000ff67677208 */ /* 0x000fe20000800000 */
[----:B------:R-:W-:-:S02]  /*5dc0*/  FMUL.FTZ R0, R0, c[0x0][0x23c] ;  /* 0x00008f0000007a20 */ /* 0x000fc40000410000 */
[----:B------:R-:W-:Y:S01]  /*5dd0*/  FADD.FTZ R99, R2, -R99 ;  /* 0x8000006302637221 */ /* 0x000fe20000010000 */
[----:B------:R-:W-:Y:S01]  /*5de0*/  MUFU.EX2 R95, R95 ;  /* 0x0000005f005f7308 */ /* 0x000fe20000000800 */
[--C-:B------:R-:W-:Y:S02]  /*5df0*/  FFMA.FTZ R96, R3, c[0x0][0x23c], -R103.reuse ;  /* 0x00008f0003607a23 */ /* 0x100fe40000010867 */
[--C-:B------:R-:W-:Y:S02]  /*5e00*/  FFMA.FTZ R92, R20, c[0x0][0x23c], -R103.reuse ;  /* 0x00008f00145c7a23 */ /* 0x100fe40000010867 */
[--C-:B------:R-:W-:Y:S02]  /*5e10*/  FFMA.FTZ R89, R18, c[0x0][0x23c], -R103.reuse ;  /* 0x00008f0012597a23 */ /* 0x100fe40000010867 */
[----:B------:R-:W-:Y:S01]  /*5e20*/  FFMA.FTZ R88, R8, c[0x0][0x23c], -R103 ;  /* 0x00008f0008587a23 */ /* 0x000fe20000010867 */
[----:B------:R-:W-:Y:S01]  /*5e30*/  MUFU.EX2 R96, R96 ;  /* 0x0000006000607308 */ /* 0x000fe20000000800 */
[----:B------:R-:W-:Y:S01]  /*5e40*/  FFMA.FTZ R3, R16, c[0x0][0x23c], -R101 ;  /* 0x00008f0010037a23 */ /* 0x000fe20000010865 */
[----:B------:R-:W2:Y:S01]  /*5e50*/  LDSM.16.MT88.4 R8, [R118+0x6000] ;  /* 0x006000007608783b */ /* 0x000ea20000004200 */
[----:B------:R-:W-:-:S02]  /*5e60*/  FMUL.FTZ R99, R99, c[0x0][0x23c] ;  /* 0x00008f0063637a20 */ /* 0x000fc40000410000 */
[--C-:B------:R-:W-:Y:S01]  /*5e70*/  FFMA.FTZ R93, R12, c[0x0][0x23c], -R101.reuse ;  /* 0x00008f000c5d7a23 */ /* 0x100fe20000010865 */
[----:B------:R-:W-:Y:S01]  /*5e80*/  LDSM.16.MT88.4 R16, [R116+0x6000] ;  /* 0x006000007410783b */ /* 0x000fe20000004200 */
[--C-:B------:R-:W-:Y:S01]  /*5e90*/  FFMA.FTZ R14, R14, c[0x0][0x23c], -R101.reuse ;  /* 0x00008f000e0e7a23 */ /* 0x100fe20000010865 */
[----:B------:R-:W3:Y:S01]  /*5ea0*/  MUFU.EX2 R92, R92 ;  /* 0x0000005c005c7308 */ /* 0x000ee20000000800 */
[----:B------:R-:W-:Y:S02]  /*5eb0*/  FFMA.FTZ R113, R112, c[0x0][0x23c], -R101 ;  /* 0x00008f0070717a23 */ /* 0x000fe40000010865 */
        /* <DEDUP_REMOVED lines=13> */
[----:B------:R-:W3:Y:S01]  /*5f90*/  MUFU.EX2 R3, R3 ;  /* 0x0000000300037308 */ /* 0x000ee20000000800 */
[----:B------:R-:W-:Y:S02]  /*5fa0*/  FFMA.FTZ R146, R146, c[0x0][0x23c], -R103 ;  /* 0x00008f0092927a23 */ /* 0x000fe40000010867 */
[--C-:B------:R-:W-:Y:S02]  /*5fb0*/  FFMA.FTZ R143, R144, c[0x0][0x23c], -R101.reuse ;  /* 0x00008f00908f7a23 */ /* 0x100fe40000010865 */
[--C-:B------:R-:W-:Y:S02]  /*5fc0*/  FFMA.FTZ R134, R134, c[0x0][0x23c], -R101.reuse ;  /* 0x00008f0086867a23 */ /* 0x100fe40000010865 */
[--C-:B------:R-:W-:Y:S01]  /*5fd0*/  FFMA.FTZ R114, R114, c[0x0][0x23c], -R101.reuse ;  /* 0x00008f0072727a23 */ /* 0x100fe20000010865 */
[----:B------:R-:W-:Y:S01]  /*5fe0*/  MUFU.EX2 R2, R14 ;  /* 0x0000000e00027308 */ /* 0x000fe20000000800 */
[----:B----4-:R-:W-:Y:S01]  /*5ff0*/  F2FP.BF16.PACK_AB R86, R88, R89 ;  /* 0x000000595856723e */ /* 0x010fe200000010ff */
[----:B------:R-:W-:-:S02]  /*6000*/  FFMA.FTZ R141, R142, c[0x0][0x23c], -R101 ;  /* 0x00008f008e8d7a23 */ /* 0x000fc40000010865 */
[--C-:B------:R-:W-:Y:S02]  /*6010*/  FFMA.FTZ R106, R106, c[0x0][0x23c], -R103.reuse ;  /* 0x00008f006a6a7a23 */ /* 0x100fe40000010867 */
[--C-:B------:R-:W-:Y:S02]  /*6020*/  FFMA.FTZ R105, R105, c[0x0][0x23c], -R103.reuse ;  /* 0x00008f0069697a23 */ /* 0x100fe40000010867 */
[----:B------:R-:W4:Y:S01]  /*6030*/  MUFU.EX2 R99, R99 ;  /* 0x0000006300637308 */ /* 0x000f220000000800 */
[----:B---3--:R-:W-:Y:S01]  /*6040*/  F2FP.BF16.PACK_AB R85, R3, R95 ;  /* 0x0000005f0355723e */ /* 0x008fe200000010ff */
[----:B------:R-:W-:Y:S02]  /*6050*/  FFMA.FTZ R108, R108, c[0x0][0x23c], -R103 ;  /* 0x00008f006c6c7a23 */ /* 0x000fe40000010867 */
[----:B------:R-:W-:Y:S02]  /*6060*/  FFMA.FTZ R145, R94, c[0x0][0x23c], -R101 ;  /* 0x00008f005e917a23 */ /* 0x000fe40000010865 */
[----:B------:R-:W-:-:S02]  /*6070*/  FFMA.FTZ R103, R102, c[0x0][0x23c], -R103 ;  /* 0x00008f0066677a23 */ /* 0x000fc40000010867 */
[----:B------:R-:W3:Y:S01]  /*6080*/  MUFU.EX2 R0, R0 ;  /* 0x0000000000007308 */ /* 0x000ee20000000800 */
[--C-:B------:R-:W-:Y:S02]  /*6090*/  FFMA.FTZ R100, R100, c[0x0][0x23c], -R101.reuse ;  /* 0x00008f0064647a23 */ /* 0x100fe40000010865 */
[--C-:B------:R-:W-:Y:S02]  /*60a0*/  FFMA.FTZ R94, R98, c[0x0][0x23c], -R101.reuse ;  /* 0x00008f00625e7a23 */ /* 0x100fe40000010865 */
[----:B------:R-:W-:-:S03]  /*60b0*/  FFMA.FTZ R97, R97, c[0x0][0x23c], -R101 ;  /* 0x00008f0061617a23 */ /* 0x000fc60000010865 */
[----:B------:R-:W5:Y:S01]  /*60c0*/  MUFU.EX2 R93, R93 ;  /* 0x0000005d005d7308 */ /* 0x000f620000000800 */
[-C--:B----4-:R-:W-:Y:S02]  /*60d0*/  FMUL.FTZ R28, R56, R99.reuse ;  /* 0x00000063381c7220 */ /* 0x090fe40000410000 */
[-C--:B------:R-:W-:Y:S02]  /*60e0*/  FMUL.FTZ R29, R57, R99.reuse ;  /* 0x00000063391d7220 */ /* 0x080fe40000410000 */
[-C--:B------:R-:W-:Y:S02]  /*60f0*/  FMUL.FTZ R52, R52, R99.reuse ;  /* 0x0000006334347220 */ /* 0x080fe40000410000 */
[----:B------:R-:W-:Y:S01]  /*6100*/  FMUL.FTZ R53, R53, R99 ;  /* 0x0000006335357220 */ /* 0x000fe20000410000 */
[----:B------:R-:W-:Y:S01]  /*6110*/  MUFU.EX2 R110, R110 ;  /* 0x0000006e006e7308 */ /* 0x000fe20000000800 */
[-C--:B---3--:R-:W-:Y:S02]  /*6120*/  FMUL.FTZ R30, R58, R0.reuse ;  /* 0x000000003a1e7220 */ /* 0x088fe40000410000 */
[----:B------:R-:W-:-:S02]  /*6130*/  FMUL.FTZ R31, R59, R0 ;  /* 0x000000003b1f7220 */ /* 0x000fc40000410000 */
[-C--:B------:R-:W-:Y:S01]  /*6140*/  FMUL.FTZ R54, R54, R0.reuse ;  /* 0x0000000036367220 */ /* 0x080fe20000410000 */
[----:B------:R-:W-:Y:S01]  /*6150*/  LDSM.16.MT88.4 R56, [R118+0x6400] ;  /* 0x006400007638783b */ /* 0x000fe20000004200 */
[----:B------:R-:W-:Y:S01]  /*6160*/  FMUL.FTZ R55, R55, R0 ;  /* 0x0000000037377220 */ /* 0x000fe20000410000 */
[----:B-----5:R-:W-:Y:S01]  /*6170*/  F2FP.BF16.PACK_AB R87, R93, R2 ;  /* 0x000000025d57723e */ /* 0x020fe200000010ff */
[-C--:B------:R-:W-:Y:S01]  /*6180*/  FMUL.FTZ R4, R80, R99.reuse ;  /* 0x0000006350047220 */ /* 0x080fe20000410000 */
[----:B------:R-:W3:Y:S01]  /*6190*/  MUFU.EX2 R107, R107 ;  /* 0x0000006b006b7308 */ /* 0x000ee20000000800 */
[----:B------:R-:W-:Y:S02]  /*61a0*/  FMUL.FTZ R5, R81, R99 ;  /* 0x0000006351057220 */ /* 0x000fe40000410000 */
[-C--:B------:R-:W-:Y:S02]  /*61b0*/  FMUL.FTZ R6, R82, R0.reuse ;  /* 0x0000000052067220 */ /* 0x080fe40000410000 */
[----:B-1----:R-:W-:Y:S01]  /*61c0*/  HMMA.16816.F32.BF16 R28, R84, R32, R28 ;  /* 0x00000020541c723c */ /* 0x002fe2000004181c */
[----:B------:R-:W-:-:S02]  /*61d0*/  FMUL.FTZ R7, R83, R0 ;  /* 0x0000000053077220 */ /* 0x000fc40000410000 */
[-C--:B------:R-:W-:Y:S01]  /*61e0*/  FMUL.FTZ R76, R76, R99.reuse ;  /* 0x000000634c4c7220 */ /* 0x080fe20000410000 */
[----:B------:R-:W-:Y:S01]  /*61f0*/  MUFU.EX2 R104, R104 ;  /* 0x0000006800687308 */ /* 0x000fe20000000800 */
[-C--:B------:R-:W-:Y:S02]  /*6200*/  FMUL.FTZ R77, R77, R99.reuse ;  /* 0x000000634d4d7220 */ /* 0x080fe40000410000 */
[-C--:B------:R-:W-:Y:S01]  /*6210*/  FMUL.FTZ R78, R78, R0.reuse ;  /* 0x000000004e4e7220 */ /* 0x080fe20000410000 */
[----:B------:R-:W-:Y:S01]  /*6220*/  HMMA.16816.F32.BF16 R32, R84, R34, R52 ;  /* 0x000000225420723c */ /* 0x000fe20000041834 */
[----:B------:R-:W1:Y:S01]  /*6230*/  LDSM.16.MT88.4 R52, [R116+0x8000] ;  /* 0x008000007434783b */ /* 0x000e620000004200 */
[----:B------:R-:W-:Y:S02]  /*6240*/  FMUL.FTZ R79, R79, R0 ;  /* 0x000000004f4f7220 */ /* 0x000fe40000410000 */
[----:B------:R-:W-:Y:S01]  /*6250*/  MUFU.EX2 R109, R109 ;  /* 0x0000006d006d7308 */ /* 0x000fe20000000800 */
[----:B------:R-:W-:-:S02]  /*6260*/  FMUL.FTZ R44, R44, R99 ;  /* 0x000000632c2c7220 */ /* 0x000fc40000410000 */
[-C--:B------:R-:W-:Y:S01]  /*6270*/  FMUL.FTZ R45, R45, R99.reuse ;  /* 0x000000632d2d7220 */ /* 0x080fe20000410000 */
[C---:B--2---:R-:W-:Y:S01]  /*6280*/  HMMA.16816.F32.BF16 R4, R84.reuse, R8, R4 ;  /* 0x000000085404723c */ /* 0x044fe20000041804 */
[-C--:B------:R-:W-:Y:S02]  /*6290*/  FMUL.FTZ R46, R46, R0.reuse ;  /* 0x000000002e2e7220 */ /* 0x080fe40000410000 */
        /* <DEDUP_REMOVED lines=8> */
[----:B------:R-:W2:Y:S01]  /*6320*/  MUFU.EX2 R113, R113 ;  /* 0x0000007100717308 */ /* 0x000ea20000000800 */
[----:B------:R-:W-:-:S02]  /*6330*/  FMUL.FTZ R20, R64, R99 ;  /* 0x0000006340147220 */ /* 0x000fc40000410000 */
[-C--:B------:R-:W-:Y:S02]  /*6340*/  FMUL.FTZ R21, R65, R99.reuse ;  /* 0x0000006341157220 */ /* 0x080fe40000410000 */
[-C--:B------:R-:W-:Y:S02]  /*6350*/  FMUL.FTZ R22, R66, R0.reuse ;  /* 0x0000000042167220 */ /* 0x080fe40000410000 */
[-C--:B------:R-:W-:Y:S01]  /*6360*/  FMUL.FTZ R23, R67, R0.reuse ;  /* 0x0000000043177220 */ /* 0x080fe20000410000 */
[----:B------:R-:W-:Y:S01]  /*6370*/  MUFU.EX2 R112, R112 ;  /* 0x0000007000707308 */ /* 0x000fe20000000800 */
[-C--:B------:R-:W-:Y:S01]  /*6380*/  FMUL.FTZ R60, R60, R99.reuse ;  /* 0x000000633c3c7220 */ /* 0x080fe20000410000 */
[----:B------:R-:W-:Y:S01]  /*6390*/  LDSM.16.MT88.4 R64, [R116+0x6400] ;  /* 0x006400007440783b */ /* 0x000fe20000004200 */
[-C--:B------:R-:W-:Y:S02]  /*63a0*/  FMUL.FTZ R61, R61, R99.reuse ;  /* 0x000000633d3d7220 */ /* 0x080fe40000410000 */
[-C--:B------:R-:W-:Y:S01]  /*63b0*/  FMUL.FTZ R62, R62, R0.reuse ;  /* 0x000000003e3e7220 */ /* 0x080fe20000410000 */
[----:B------:R-:W-:Y:S01]  /*63c0*/  HMMA.16816.F32.BF16 R20, R84, R24, R20 ;  /* 0x000000185414723c */ /* 0x000fe20000041814 */
[----:B------:R-:W-:Y:S01]  /*63d0*/  FMUL.FTZ R63, R63, R0 ;  /* 0x000000003f3f7220 */ /* 0x000fe20000410000 */
[----:B------:R-:W4:Y:S01]  /*63e0*/  MUFU.EX2 R111, R111 ;  /* 0x0000006f006f7308 */ /* 0x000f220000000800 */
[----:B------:R-:W-:-:S02]  /*63f0*/  FMUL.FTZ R12, R72, R99 ;  /* 0x00000063480c7220 */ /* 0x000fc40000410000 */
[-C--:B------:R-:W-:Y:S02]  /*6400*/  FMUL.FTZ R13, R73, R99.reuse ;  /* 0x00000063490d7220 */ /* 0x080fe40000410000 */
[-C--:B------:R-:W-:Y:S01]  /*6410*/  FMUL.FTZ R14, R74, R0.reuse ;  /* 0x000000004a0e7220 */ /* 0x080fe20000410000 */
[C---:B-1----:R-:W-:Y:S01]  /*6420*/  HMMA.16816.F32.BF16 R44, R84.reuse, R52, R44 ;  /* 0x00000034542c723c */ /* 0x042fe2000004182c */
[----:B------:R-:W-:Y:S01]  /*6430*/  FMUL.FTZ R15, R75, R0 ;  /* 0x000000004b0f7220 */ /* 0x000fe20000410000 */
[----:B------:R-:W-:Y:S01]  /*6440*/  MUFU.EX2 R135, R135 ;  /* 0x0000008700877308 */ /* 0x000fe20000000800 */
[-C--:B------:R-:W-:Y:S02]  /*6450*/  FMUL.FTZ R68, R68, R99.reuse ;  /* 0x0000006344447220 */ /* 0x080fe40000410000 */
[----:B------:R-:W-:Y:S02]  /*6460*/  FMUL.FTZ R69, R69, R99 ;  /* 0x0000006345457220 */ /* 0x000fe40000410000 */
[----:B---3--:R-:W-:Y:S01]  /*6470*/  F2FP.BF16.PACK_AB R52, R107, R110 ;  /* 0x0000006e6b34723e */ /* 0x008fe200000010ff */
[----:B------:R-:W-:Y:S01]  /*6480*/  HMMA.16816.F32.BF16 R48, R84, R54, R48 ;  /* 0x000000365430723c */ /* 0x000fe20000041830 */
[----:B--2---:R-:W-:Y:S01]  /*6490*/  F2FP.BF16.PACK_AB R53, R113, R140 ;  /* 0x0000008c7135723e */ /* 0x004fe200000010ff */
[-C--:B------:R-:W-:Y:S01]  /*64a0*/  FMUL.FTZ R70, R70, R0.reuse ;  /* 0x0000000046467220 */ /* 0x080fe20000410000 */
[----:B------:R-:W-:Y:S01]  /*64b0*/  MUFU.EX2 R148, R148 ;  /* 0x0000009400947308 */ /* 0x000fe20000000800 */
[----:B------:R-:W-:-:S02]  /*64c0*/  FMUL.FTZ R71, R71, R0 ;  /* 0x0000000047477220 */ /* 0x000fc40000410000 */
[-C--:B------:R-:W-:Y:S01]  /*64d0*/  FMUL.FTZ R36, R36, R99.reuse ;  /* 0x0000006324247220 */ /* 0x080fe20000410000 */
[----:B------:R-:W-:Y:S01]  /*64e0*/  F2FP.BF16.PACK_AB R54, R109, R104 ;  /* 0x000000686d36723e */ /* 0x000fe200000010ff */
[----:B------:R-:W-:Y:S01]  /*64f0*/  HMMA.16816.F32.BF16 R24, R84, R26, R60 ;  /* 0x0000001a5418723c */ /* 0x000fe2000004183c */
[----:B----4-:R-:W-:Y:S01]  /*6500*/  F2FP.BF16.PACK_AB R55, R111, R112 ;  /* 0x000000706f37723e */ /* 0x010fe200000010ff */
[----:B------:R-:W1:Y:S01]  /*6510*/  LDSM.16.MT88.4 R60, [R118+0x8000] ;  /* 0x00800000763c783b */ /* 0x000e620000004200 */
[-C--:B------:R-:W-:Y:S01]  /*6520*/  FMUL.FTZ R37, R37, R99.reuse ;  /* 0x0000006325257220 */ /* 0x080fe20000410000 */
[----:B------:R-:W-:Y:S01]  /*6530*/  MUFU.EX2 R115, R115 ;  /* 0x0000007300737308 */ /* 0x000fe20000000800 */
        /* <DEDUP_REMOVED lines=9> */
[----:B------:R-:W2:Y:S01]  /*65d0*/  LDSM.16.MT88.4 R56, [R118+0x7400] ;  /* 0x007400007638783b */ /* 0x000ea20000004200 */
[----:B------:R-:W-:Y:S02]  /*65e0*/  FFMA.FTZ R99, R139, R99, R96 ;  /* 0x000000638b637223 */ /* 0x000fe40000010060 */
[----:B------:R-:W3:Y:S01]  /*65f0*/  MUFU.EX2 R143, R143 ;  /* 0x0000008f008f7308 */ /* 0x000ee20000000800 */
[----:B------:R-:W-:-:S02]  /*6600*/  FFMA.FTZ R0, R138, R0, R95 ;  /* 0x000000008a007223 */ /* 0x000fc4000001005f */
[----:B------:R-:W-:Y:S01]  /*6610*/  FADD.FTZ R92, R92, R99 ;  /* 0x000000635c5c7221 */ /* 0x000fe20000010000 */
[C---:B------:R-:W-:Y:S01]  /*6620*/  HMMA.16816.F32.BF16 R12, R84.reuse, R16, R12 ;  /* 0x00000010540c723c */ /* 0x040fe2000004180c */
[----:B------:R-:W-:Y:S02]  /*6630*/  FADD.FTZ R3, R3, R0 ;  /* 0x0000000003037221 */ /* 0x000fe40000010000 */
[----:B------:R-:W-:Y:S01]  /*6640*/  FADD.FTZ R89, R89, R92 ;  /* 0x0000005c59597221 */ /* 0x000fe20000010000 */
[----:B------:R-:W4:Y:S01]  /*6650*/  MUFU.EX2 R134, R134 ;  /* 0x0000008600867308 */ /* 0x000f220000000800 */
[----:B------:R-:W-:Y:S02]  /*6660*/  FADD.FTZ R2, R2, R3 ;  /* 0x0000000302027221 */ /* 0x000fe40000010000 */
[----:B------:R-:W-:Y:S01]  /*6670*/  FADD.FTZ R3, R88, R89 ;  /* 0x0000005958037221 */ /* 0x000fe20000010000 */
[----:B------:R-:W-:Y:S01]  /*6680*/  HMMA.16816.F32.BF16 R16, R84, R18, R68 ;  /* 0x000000125410723c */ /* 0x000fe20000041844 */
[----:B------:R-:W-:Y:S01]  /*6690*/  LDSM.16.MT88.4 R68, [R116+0x6c00] ;  /* 0x006c00007444783b */ /* 0x000fe20000004200 */
[----:B------:R-:W-:-:S02]  /*66a0*/  FADD.FTZ R93, R93, R2 ;  /* 0x000000025d5d7221 */ /* 0x000fc40000010000 */
[----:B------:R-:W-:Y:S01]  /*66b0*/  MUFU.EX2 R114, R114 ;  /* 0x0000007200727308 */ /* 0x000fe20000000800 */
[----:B------:R-:W-:Y:S02]  /*66c0*/  FADD.FTZ R110, R110, R3 ;  /* 0x000000036e6e7221 */ /* 0x000fe40000010000 */
[----:B------:R-:W-:Y:S02]  /*66d0*/  FADD.FTZ R140, R140, R93 ;  /* 0x0000005d8c8c7221 */ /* 0x000fe40000010000 */
[----:B------:R-:W-:Y:S01]  /*66e0*/  FADD.FTZ R107, R107, R110 ;  /* 0x0000006e6b6b7221 */ /* 0x000fe20000010000 */
[----:B-1----:R-:W-:Y:S01]  /*66f0*/  HMMA.16816.F32.BF16 R36, R84, R60, R36 ;  /* 0x0000003c5424723c */ /* 0x002fe20000041824 */
[----:B------:R-:W-:Y:S01]  /*6700*/  FADD.FTZ R113, R113, R140 ;  /* 0x0000008c71717221 */ /* 0x000fe20000010000 */
[----:B------:R-:W-:Y:S01]  /*6710*/  MUFU.EX2 R141, R141 ;  /* 0x0000008d008d7308 */ /* 0x000fe20000000800 */
[----:B------:R-:W-:Y:S02]  /*6720*/  FADD.FTZ R0, R104, R107 ;  /* 0x0000006b68007221 */ /* 0x000fe40000010000 */
[----:B------:R-:W-:-:S02]  /*6730*/  FADD.FTZ R2, R112, R113 ;  /* 0x0000007170027221 */ /* 0x000fc40000010000 */
[----:B------:R-:W-:Y:S01]  /*6740*/  FADD.FTZ R0, R109, R0 ;  /* 0x000000006d007221 */ /* 0x000fe20000010000 */
[----:B------:R-:W-:Y:S01]  /*6750*/  HMMA.16816.F32.BF16 R40, R84, R62, R40 ;  /* 0x0000003e5428723c */ /* 0x000fe20000041828 */
[----:B------:R-:W1:Y:S01]  /*6760*/  LDSM.16.MT88.4 R60, [R116+0x7400] ;  /* 0x00740000743c783b */ /* 0x000e620000004200 */
[----:B------:R-:W-:Y:S01]  /*6770*/  MUFU.EX2 R106, R106 ;  /* 0x0000006a006a7308 */ /* 0x000fe20000000800 */
[----:B------:R-:W-:-:S04]  /*6780*/  FADD.FTZ R2, R111, R2 ;  /* 0x000000026f027221 */ /* 0x000fc80000010000 */
[----:B---3--:R-:W-:Y:S01]  /*6790*/  FADD.FTZ R3, R143, R2 ;  /* 0x000000028f037221 */ /* 0x008fe20000010000 */
[----:B--2---:R-:W-:Y:S01]  /*67a0*/  HMMA.16816.F32.BF16 R20, R52, R56, R20 ;  /* 0x000000383414723c */ /* 0x004fe20000041814 */
[----:B------:R-:W-:Y:S01]  /*67b0*/  MOV R2, R91 ;  /* 0x0000005b00027202 */ /* 0x000fe20000000f00 */
[----:B------:R-:W2:Y:S01]  /*67c0*/  MUFU.EX2 R105, R105 ;  /* 0x0000006900697308 */ /* 0x000ea20000000800 */
[----:B----4-:R-:W-:-:S05]  /*67d0*/  FADD.FTZ R3, R134, R3 ;  /* 0x0000000386037221 */ /* 0x010fca0000010000 */
[C---:B------:R-:W-:Y:S01]  /*67e0*/  HMMA.16816.F32.BF16 R24, R52.reuse, R58, R24 ;  /* 0x0000003a3418723c */ /* 0x040fe20000041818 */
[----:B------:R-:W3:Y:S01]  /*67f0*/  LDSM.16.MT88.4 R56, [R116+0x8400] ;  /* 0x008400007438783b */ /* 0x000ee20000004200 */
[----:B------:R-:W-:Y:S06]  /*6800*/  MUFU.EX2 R108, R108 ;  /* 0x0000006c006c7308 */ /* 0x000fec0000000800 */
[----:B------:R-:W-:Y:S02]  /*6810*/  HMMA.16816.F32.BF16 R12, R52, R64, R12 ;  /* 0x00000040340c723c */ /* 0x000fe4000004180c */
[----:B------:R-:W4:Y:S01]  /*6820*/  MUFU.EX2 R103, R103 ;  /* 0x0000006700677308 */ /* 0x000f220000000800 */
[----:B--2---:R-:W-:-:S05]  /*6830*/  F2FP.BF16.PACK_AB R84, R105, R106 ;  /* 0x0000006a6954723e */ /* 0x004fca00000010ff */
[C---:B------:R-:W-:Y:S01]  /*6840*/  HMMA.16816.F32.BF16 R16, R52.reuse, R66, R16 ;  /* 0x000000423410723c */ /* 0x040fe20000041810 */
[----:B------:R-:W2:Y:S01]  /*6850*/  LDSM.16.MT88.4 R64, [R118+0x8400] ;  /* 0x008400007640783b */ /* 0x000ea20000004200 */
[----:B------:R-:W-:Y:S06]  /*6860*/  MUFU.EX2 R100, R100 ;  /* 0x0000006400647308 */ /* 0x000fec0000000800 */
[----:B-1----:R-:W-:Y:S02]  /*6870*/  HMMA.16816.F32.BF16 R28, R52, R60, R28 ;  /* 0x0000003c341c723c */ /* 0x002fe4000004181c */
[----:B------:R-:W1:Y:S01]  /*6880*/  MUFU.EX2 R145, R145 ;  /* 0x0000009100917308 */ /* 0x000e620000000800 */
[----:B----4-:R-:W-:-:S05]  /*6890*/  F2FP.BF16.PACK_AB R86, R103, R108 ;  /* 0x0000006c6756723e */ /* 0x010fca00000010ff */
[C---:B------:R-:W-:Y:S01]  /*68a0*/  HMMA.16816.F32.BF16 R32, R52.reuse, R62, R32 ;  /* 0x0000003e3420723c */ /* 0x040fe20000041820 */
[----:B------:R-:W4:Y:S01]  /*68b0*/  LDSM.16.MT88.4 R60, [R116+0x7800] ;  /* 0x00780000743c783b */ /* 0x000f220000004200 */
[----:B------:R-:W-:Y:S06]  /*68c0*/  MUFU.EX2 R94, R94 ;  /* 0x0000005e005e7308 */ /* 0x000fec0000000800 */
[C---:B---3--:R-:W-:Y:S01]  /*68d0*/  HMMA.16816.F32.BF16 R44, R52.reuse, R56, R44 ;  /* 0x00000038342c723c */ /* 0x048fe2000004182c */
[----:B-1----:R-:W-:Y:S01]  /*68e0*/  F2FP.BF16.PACK_AB R85, R145, R100 ;  /* 0x000000649155723e */ /* 0x002fe200000010ff */
[----:B------:R-:W1:Y:S06]  /*68f0*/  MUFU.EX2 R97, R97 ;  /* 0x0000006100617308 */ /* 0x000e6c0000000800 */
[C---:B------:R-:W-:Y:S01]  /*6900*/  HMMA.16816.F32.BF16 R48, R52.reuse, R58, R48 ;  /* 0x0000003a3430723c */ /* 0x040fe20000041830 */
[----:B------:R-:W3:Y:S07]  /*6910*/  LDSM.16.MT88.4 R56, [R118+0x6800] ;  /* 0x006800007638783b */ /* 0x000eee0000004200 */
[----:B--2---:R-:W-:Y:S01]  /*6920*/  HMMA.16816.F32.BF16 R36, R52, R64, R36 ;  /* 0x000000403424723c */ /* 0x004fe20000041824 */
[----:B-1----:R-:W-:-:S07]  /*6930*/  F2FP.BF16.PACK_AB R87, R97, R94 ;  /* 0x0000005e6157723e */ /* 0x002fce00000010ff */
[----:B------:R-:W-:Y:S01]  /*6940*/  HMMA.16816.F32.BF16 R40, R52, R66, R40 ;  /* 0x000000423428723c */ /* 0x000fe20000041828 */
[----:B------:R-:W1:Y:S06]  /*6950*/  LDSM.16.MT88.4 R64, [R116+0x6800] ;  /* 0x006800007440783b */ /* 0x000e6c0000004200 */
[----:B------:R-:W-:Y:S01]  /*6960*/  F2FP.BF16.PACK_AB R52, R148, R135 ;  /* 0x000000879434723e */ /* 0x000fe200000010ff */
[----:B------:R-:W-:Y:S01]  /*6970*/  FADD.FTZ R135, R135, R0 ;  /* 0x0000000087877221 */ /* 0x000fe20000010000 */
[----:B------:R-:W-:Y:S02]  /*6980*/  F2FP.BF16.PACK_AB R53, R134, R143 ;  /* 0x0000008f8635723e */ /* 0x000fe400000010ff */
[----:B------:R-:W-:Y:S01]  /*6990*/  F2FP.BF16.PACK_AB R54, R146, R115 ;  /* 0x000000739236723e */ /* 0x000fe200000010ff */
[----:B------:R-:W-:Y:S01]  /*69a0*/  FADD.FTZ R148, R148, R135 ;  /* 0x0000008794947221 */ /* 0x000fe20000010000 */
[----:B------:R-:W-:Y:S01]  /*69b0*/  F2FP.BF16.PACK_AB R55, R141, R114 ;  /* 0x000000728d37723e */ /* 0x000fe200000010ff */
[----:B------:R-:W-:Y:S01]  /*69c0*/  FADD.FTZ R114, R114, R3 ;  /* 0x0000000372727221 */ /* 0x000fe20000010000 */
[----:B------:R-:W-:Y:S01]  /*69d0*/  MOV R0, R90 ;  /* 0x0000005a00007202 */ /* 0x000fe20000000f00 */
[----:B------:R-:W-:-:S02]  /*69e0*/  FADD.FTZ R115, R115, R148 ;  /* 0x0000009473737221 */ /* 0x000fc40000010000 */
[----:B------:R-:W-:Y:S02]  /*69f0*/  FADD.FTZ R141, R141, R114 ;  /* 0x000000728d8d7221 */ /* 0x000fe40000010000 */
[C---:B----4-:R-:W-:Y:S01]  /*6a00*/  HMMA.16816.F32.BF16 R28, R52.reuse, R60, R28 ;  /* 0x0000003c341c723c */ /* 0x050fe2000004181c */
        /* <DEDUP_REMOVED lines=10> */
[----:B------:R-:W2:Y:S01]  /*6ab0*/  LDSM.16.MT88.4 R56, [R118+0x7800] ;  /* 0x007800007638783b */ /* 0x000ea20000004200 */
[----:B------:R-:W-:-:S06]  /*6ac0*/  FADD.FTZ R139, R103, R108 ;  /* 0x0000006c678b7221 */ /* 0x000fcc0000010000 */
[C---:B-1----:R-:W-:Y:S08]  /*6ad0*/  HMMA.16816.F32.BF16 R12, R52.reuse, R64, R12 ;  /* 0x00000040340c723c */ /* 0x042ff0000004180c */
[C---:B------:R-:W-:Y:S01]  /*6ae0*/  HMMA.16816.F32.BF16 R16, R52.reuse, R66, R16 ;  /* 0x000000423410723c */ /* 0x040fe20000041810 */
[----:B------:R-:W1:Y:S07]  /*6af0*/  LDSM.16.MT88.4 R64, [R118+0x8800] ;  /* 0x008800007640783b */ /* 0x000e6e0000004200 */
[----:B------:R-:W-:Y:S01]  /*6b00*/  HMMA.16816.F32.BF16 R32, R52, R62, R32 ;  /* 0x0000003e3420723c */ /* 0x000fe20000041820 */
[----:B------:R-:W3:Y:S07]  /*6b10*/  LDSM.16.MT88.4 R60, [R118+0x7c00] ;  /* 0x007c0000763c783b */ /* 0x000eee0000004200 */
[C---:B------:R-:W-:Y:S01]  /*6b20*/  HMMA.16816.F32.BF16 R80, R84.reuse, R76, R4 ;  /* 0x0000004c5450723c */ /* 0x040fe20000041804 */
[----:B------:R-:W-:Y:S07]  /*6b30*/  LDSM.16.MT88.4 R4, [R116+0x8c00] ;  /* 0x008c00007404783b */ /* 0x000fee0000004200 */
[----:B------:R-:W-:Y:S01]  /*6b40*/  HMMA.16816.F32.BF16 R76, R84, R78, R8 ;  /* 0x0000004e544c723c */ /* 0x000fe20000041808 */
[----:B------:R-:W-:Y:S07]  /*6b50*/  LDSM.16.MT88.4 R8, [R118+0x8c00] ;  /* 0x008c00007608783b */ /* 0x000fee0000004200 */
[C---:B--2---:R-:W-:Y:S08]  /*6b60*/  HMMA.16816.F32.BF16 R20, R52.reuse, R56, R20 ;  /* 0x000000383414723c */ /* 0x044ff00000041814 */
[C---:B------:R-:W-:Y:S01]  /*6b70*/  HMMA.16816.F32.BF16 R24, R52.reuse, R58, R24 ;  /* 0x0000003a3418723c */ /* 0x040fe20000041818 */
[----:B------:R-:W2:Y:S07]  /*6b80*/  LDSM.16.MT88.4 R56, [R116+0x8800] ;  /* 0x008800007438783b */ /* 0x000eae0000004200 */
[C---:B-1----:R-:W-:Y:S08]  /*6b90*/  HMMA.16816.F32.BF16 R36, R52.reuse, R64, R36 ;  /* 0x000000403424723c */ /* 0x042ff00000041824 */
[----:B------:R-:W-:Y:S08]  /*6ba0*/  HMMA.16816.F32.BF16 R40, R52, R66, R40 ;  /* 0x000000423428723c */ /* 0x000ff00000041828 */
[C---:B------:R-:W-:Y:S08]  /*6bb0*/  HMMA.16816.F32.BF16 R72, R84.reuse, R68, R12 ;  /* 0x000000445448723c */ /* 0x040ff0000004180c */
[C---:B---3--:R-:W-:Y:S08]  /*6bc0*/  HMMA.16816.F32.BF16 R64, R84.reuse, R60, R20 ;  /* 0x0000003c5440723c */ /* 0x048ff00000041814 */
[----:B------:R-:W-:Y:S08]  /*6bd0*/  HMMA.16816.F32.BF16 R68, R84, R70, R16 ;  /* 0x000000465444723c */ /* 0x000ff00000041810 */
[C---:B--2---:R-:W-:Y:S08]  /*6be0*/  HMMA.16816.F32.BF16 R44, R52.reuse, R56, R44 ;  /* 0x00000038342c723c */ /* 0x044ff0000004182c */
[----:B------:R-:W-:Y:S01]  /*6bf0*/  HMMA.16816.F32.BF16 R48, R52, R58, R48 ;  /* 0x0000003a3430723c */ /* 0x000fe20000041830 */
[----:B------:R-:W1:Y:S07]  /*6c00*/  LDSM.16.MT88.4 R52, [R116+0x7c00] ;  /* 0x007c00007434783b */ /* 0x000e6e0000004200 */
[C---:B------:R-:W-:Y:S08]  /*6c10*/  HMMA.16816.F32.BF16 R60, R84.reuse, R62, R24 ;  /* 0x0000003e543c723c */ /* 0x040ff00000041818 */
[C---:B------:R-:W-:Y:S08]  /*6c20*/  HMMA.16816.F32.BF16 R36, R84.reuse, R8, R36 ;  /* 0x000000085424723c */ /* 0x040ff00000041824 */
[C---:B------:R-:W-:Y:S08]  /*6c30*/  HMMA.16816.F32.BF16 R40, R84.reuse, R10, R40 ;  /* 0x0000000a5428723c */ /* 0x040ff00000041828 */
[C---:B------:R-:W-:Y:S08]  /*6c40*/  HMMA.16816.F32.BF16 R44, R84.reuse, R4, R44 ;  /* 0x00000004542c723c */ /* 0x040ff0000004182c */
[C---:B------:R-:W-:Y:S08]  /*6c50*/  HMMA.16816.F32.BF16 R48, R84.reuse, R6, R48 ;  /* 0x000000065430723c */ /* 0x040ff00000041830 */
[C---:B-1----:R-:W-:Y:S08]  /*6c60*/  HMMA.16816.F32.BF16 R56, R84.reuse, R52, R28 ;  /* 0x000000345438723c */ /* 0x042ff0000004181c */
[----:B------:R-:W-:Y:S08]  /*6c70*/  HMMA.16816.F32.BF16 R52, R84, R54, R32 ;  /* 0x000000365434723c */ /* 0x000ff00000041820 */
.L_x_5072:
        /* <DEDUP_REMOVED lines=17> */
.L_x_5082:
        /* <DEDUP_REMOVED lines=64> */
.L_x_5079:
        /* <DEDUP_REMOVED lines=8> */
[----:B------:R-:W-:Y:S05]  /*7210*/  ISETP.GE.AND P0, PT, R124, 0x2, PT ;  /* 0x000000027c00780c */ /* 0x000fea0003f06270 */
[----:B------:R1:W-:Y:S08]  /*7220*/  LDGSTS.E.BYPASS.LTC128B.128 [R125+0x7000], [R132.64+0x40] ;  /* 0x07000040847d7fae */ /* 0x0003f0000b901d48 */
[----:B------:R1:W-:Y:S08]  /*7230*/  LDGSTS.E.BYPASS.LTC128B.128 [R125+0x8000], [R132.64+0x80] ;  /* 0x08000080847d7fae */ /* 0x0003f0000b901d48 */
[----:B------:R2:W-:Y:S08]  /*7240*/  LDGSTS.E.BYPASS.LTC128B.128 [R125+0x6800], [R84.64] ;  /* 0x06800000547d7fae */ /* 0x0005f0000b901d48 */
[----:B------:R2:W-:Y:S08]  /*7250*/  LDGSTS.E.BYPASS.LTC128B.128 [R125+0x7800], [R84.64+0x40] ;  /* 0x07800040547d7fae */ /* 0x0005f0000b901d48 */
[----:B------:R2:W-:Y:S08]  /*7260*/  LDGSTS.E.BYPASS.LTC128B.128 [R125+0x8800], [R84.64+0x80] ;  /* 0x08800080547d7fae */ /* 0x0005f0000b901d48 */
[----:B------:R-:W-:Y:S08]  /*7270*/  LDSM.16.M88.4 R88, [R121] ;  /* 0x000000007958783b */ /* 0x000ff00000000200 */
[----:B------:R-:W3:Y:S08]  /*7280*/  LDSM.16.M88.4 R92, [R120+0x3000] ;  /* 0x00300000785c783b */ /* 0x000ef00000000200 */
[----:B------:R-:W4:Y:S08]  /*7290*/  LDSM.16.M88.4 R96, [R120+0x3400] ;  /* 0x003400007860783b */ /* 0x000f300000000200 */
[----:B------:R-:W5:Y:S08]  /*72a0*/  LDSM.16.M88.4 R100, [R120+0x3800] ;  /* 0x003800007864783b */ /* 0x000f700000000200 */
[----:B------:R-:W0:Y:S08]  /*72b0*/  LDGDEPBAR ;  /* 0x00000000000079af */ /* 0x000e300000000000 */
[----:B------:R-:W1:Y:S01]  /*72c0*/  LDSM.16.M88.4 R104, [R120+0x3c00] ;  /* 0x003c00007868783b */ /* 0x000e620000000200 */
[C---:B---3--:R-:W-:Y:S07]  /*72d0*/  HMMA.16816.F32.BF16 R4, R88.reuse, R92, RZ ;  /* 0x0000005c5804723c */ /* 0x048fee00000418ff */
[----:B------:R-:W-:Y:S01]  /*72e0*/  LDSM.16.M88.4 R108, [R119] ;  /* 0x00000000776c783b */ /* 0x000fe20000000200 */
[C---:B------:R-:W-:Y:S07]  /*72f0*/  HMMA.16816.F32.BF16 R8, R88.reuse, R94, RZ ;  /* 0x0000005e5808723c */ /* 0x040fee00000418ff */
[----:B------:R-:W3:Y:S01]  /*7300*/  LDSM.16.M88.4 R112, [R117+0x3000] ;  /* 0x003000007570783b */ /* 0x000ee20000000200 */
        /* <DEDUP_REMOVED lines=200> */
.L_x_5081:
        /* <DEDUP_REMOVED lines=16> */
.L_x_5080:
[----:B--234-:R-:W-:Y:S01]  /*8090*/  FMNMX.FTZ R0, R106, R87, !PT ;  /* 0x000000576a007209 */ /* 0x01cfe20007810000 */
[----:B------:R-:W-:Y:S01]  /*80a0*/  LDSM.16.MT88.4 R12, [R118+0x6000] ;  /* 0x00600000760c783b */ /* 0x000fe20000004200 */
[----:B------:R-:W-:Y:S02]  /*80b0*/  FMNMX.FTZ R2, R164, R3, !PT ;  /* 0x00000003a4027209 */ /* 0x000fe40007810000 */
[----:B------:R-:W-:Y:S02]  /*80c0*/  FMNMX.FTZ R5, R165, R0, !PT ;  /* 0x00000000a5057209 */ /* 0x000fe40007810000 */
[----:B------:R-:W-:Y:S02]  /*80d0*/  FMNMX.FTZ R2, R163, R2, !PT ;  /* 0x00000002a3027209 */ /* 0x000fe40007810000 */
        /* <DEDUP_REMOVED lines=123> */
[----:B------:R-:W5:Y:S01]  /*8890*/  MUFU.EX2 R99, R99 ;  /* 0x0000006300637308 */ /* 0x000f620000000800 */
[--C-:B------:R-:W-:Y:S02]  /*88a0*/  FFMA.FTZ R111, R151, c[0x0][0x23c], -R96.reuse ;  /* 0x00008f00976f7a23 */ /* 0x100fe40000010860 */
        /* <DEDUP_REMOVED lines=41> */
[----:B------:R-:W-:Y:S02]  /*8b40*/  FMUL.FTZ R31, R3, R59 ;  /* 0x0000003b031f7220 */ /* 0x000fe40000410000 */
[----:B------:R-:W2:Y:S01]  /*8b50*/  LDSM.16.MT88.4 R56, [R118+0x6400] ;  /* 0x006400007638783b */ /* 0x000ea20000004200 */
[----:B------:R-:W-:Y:S04]  /*8b60*/  FADD.FTZ R3, R93, R84 ;  /* 0x000000545d037221 */ /* 0x000fe80000010000 */
[C---:B---3--:R-:W-:Y:S01]  /*8b70*/  HMMA.16816.F32.BF16 R28, R80.reuse, R68, R28 ;  /* 0x00000044501c723c */ /* 0x048fe2000004181c */
[----:B------:R-:W-:Y:S02]  /*8b80*/  MUFU.EX2 R110, R110 ;  /* 0x0000006e006e7308 */ /* 0x000fe40000000800 */
[----:B------:R-:W-:Y:S05]  /*8b90*/  FADD.FTZ R3, R92, R3 ;  /* 0x000000035c037221 */ /* 0x000fea0000010000 */
        /* <DEDUP_REMOVED lines=13> */
[----:B------:R-:W-:Y:S01]  /*8c70*/  FADD.FTZ R100, R100, R3 ;  /* 0x0000000364647221 */ /* 0x000fe20000010000 */
[----:B------:R-:W-:Y:S02]  /*8c80*/  IADD3 R3, R124, -0x1, RZ ;  /* 0xffffffff7c037810 */ /* 0x000fe40007ffe0ff */
[----:B------:R-:W-:Y:S01]  /*8c90*/  F2FP.BF16.PACK_AB R54, R102, R103 ;  /* 0x000000676636723e */ /* 0x000fe200000010ff */
[----:B------:R-:W-:Y:S02]  /*8ca0*/  FADD.FTZ R101, R101, R100 ;  /* 0x0000006465657221 */ /* 0x000fe40000010000 */
[----:B------:R-:W-:Y:S01]  /*8cb0*/  MUFU.EX2 R113, R113 ;  /* 0x0000007100717308 */ /* 0x000fe20000000800 */
[----:B------:R-:W-:Y:S02]  /*8cc0*/  MOV R124, R3 ;  /* 0x00000003007c7202 */ /* 0x000fe40000000f00 */
[----:B------:R-:W-:Y:S02]  /*8cd0*/  MOV R3, R0 ;  /* 0x0000000000037202 */ /* 0x000fe40000000f00 */
[C---:B---3--:R-:W-:Y:S01]  /*8ce0*/  F2FP.BF16.PACK_AB R55, R105.reuse, R104 ;  /* 0x000000686937723e */ /* 0x048fe200000010ff */
[----:B------:R-:W-:Y:S04]  /*8cf0*/  FADD.FTZ R104, R104, R101 ;  /* 0x0000006568687221 */ /* 0x000fe80000010000 */
[----:B------:R-:W-:Y:S01]  /*8d00*/  MUFU.EX2 R115, R115 ;  /* 0x0000007300737308 */ /* 0x000fe20000000800 */
[----:B------:R-:W-:Y:S01]  /*8d10*/  FADD.FTZ R105, R105, R104 ;  /* 0x0000006869697221 */ /* 0x000fe20000010000 */
        /* <DEDUP_REMOVED lines=89> */
.L_x_5078:
        /* <DEDUP_REMOVED lines=198> */
.L_x_5084:
[----:B------:R-:W-:Y:S05]  /*9f10*/  BSYNC B0 ;  /* 0x0000000000007941 */ /* 0x000fea0003800000 */
.L_x_5083:
        /* <DEDUP_REMOVED lines=32> */
.L_x_5086:
[----:B------:R-:W-:Y:S05]  /*a120*/  BSYNC B0 ;  /* 0x0000000000007941 */ /* 0x000fea0003800000 */
.L_x_5085:
        /* <DEDUP_REMOVED lines=13> */
[----:B--2---:R-:W-:Y:S04]  /*a200*/  STG.E.128 [R4.64], R24 ;  /* 0x0000001804007986 */ /* 0x004fe8000c101d08 */
[----:B-1----:R-:W-:Y:S04]  /*a210*/  STG.E.128 [R4.64+0x40], R16 ;  /* 0x0000401004007986 */ /* 0x002fe8000c101d08 */
[----:B------:R-:W-:Y:S01]  /*a220*/  STG.E.128 [R4.64+0x80], R32 ;  /* 0x0000802004007986 */ /* 0x000fe2000c101d08 */
[----:B------:R-:W-:Y:S05]  /*a230*/  EXIT ;  /* 0x000000000000794d */ /* 0x000fea0003800000 */
.L_x_5087:
        /* <DEDUP_REMOVED lines=12> */
.L_x_6373:


//--------------------- .text._ZN5flash24flash_fwd_splitkv_kernelI23Flash_fwd_kernel_traitsILi96ELi64ELi64ELi4ELb0ELb0EN7cutlass10bfloat16_tE19Flash_kernel_traitsILi96ELi64ELi64ELi4ES3_EELb1ELb0ELb1ELb0ELb0ELb0ELb0ELb0EEEvNS_16Flash_fwd_paramsE --------------------------
	.section	.text._ZN5flash24flash_fwd_splitkv_kernelI23Flash_fwd_kernel_traitsILi96ELi64ELi64ELi4ELb0ELb0EN7cutlass10bfloat16_tE19Flash_kernel_traitsILi96ELi64ELi64ELi4ES3_EELb1ELb0ELb1ELb0ELb0ELb0ELb0ELb0EEEvNS_16Flash_fwd_paramsE,"ax",@progbits
	.sectioninfo	@"SHI_REGISTERS=161"
	.align	128
        .global         _ZN5flash24flash_fwd_splitkv_kernelI23Flash_fwd_kernel_traitsILi96ELi64ELi64ELi4ELb0ELb0EN7cutlass10bfloat16_tE19Flash_kernel_traitsILi96ELi64ELi64ELi4ES3_EELb1ELb0ELb1ELb0ELb0ELb0ELb0ELb0EEEvNS_16Flash_fwd_paramsE
        .type           _ZN5flash24flash_fwd_splitkv_kernelI23Flash_fwd_kernel_traitsILi96ELi64ELi64ELi4ELb0ELb0EN7cutlass10bfloat16_tE19Flash_kernel_traitsILi96ELi64ELi64ELi4ES3_EELb1ELb0ELb1ELb0ELb0ELb0ELb0ELb0EEEvNS_16Flash_fwd_paramsE,@function
        .size           _ZN5flash24flash_fwd_splitkv_kernelI23Flash_fwd_kernel_traitsILi96ELi64ELi64ELi4ELb0ELb0EN7cutlass10bfloat16_tE19Flash_kernel_traitsILi96ELi64ELi64ELi4ES3_EELb1ELb0ELb1ELb0ELb0ELb0ELb0ELb0EEEvNS_16Flash_fwd_paramsE,(.L_x_6374 - _ZN5flash24flash_fwd_splitkv_kernelI23Flash_fwd_kernel_traitsILi96ELi64ELi64ELi4ELb0ELb0EN7cutlass10bfloat16_tE19Flash_kernel_traitsILi96ELi64ELi64ELi4ES3_EELb1ELb0ELb1ELb0ELb0ELb0ELb0ELb0EEEvNS_16Flash_fwd_paramsE)
        .other          _ZN5flash24flash_fwd_splitkv_kernelI23Flash_fwd_kernel_traitsILi96ELi64ELi64ELi4ELb0ELb0EN7cutlass10bfloat16_tE19Flash_kernel_traitsILi96ELi64ELi64ELi4ES3_EELb1ELb0ELb1ELb0ELb0ELb0ELb0ELb0EEEvNS_16Flash_fwd_paramsE,@"STO_CUDA_ENTRY STV_DEFAULT"
_ZN5flash24flash_fwd_splitkv_kernelI23Flash_fwd_kernel_traitsILi96ELi64ELi64ELi4ELb0ELb0EN7cutlass10bfloat16_tE19Flash_kernel_traitsILi96ELi64ELi64ELi4ES3_EELb1ELb0ELb1ELb0ELb0ELb0ELb0ELb0EEEvNS_16Flash_fwd_paramsE:
.text._ZN5flash24flash_fwd_splitkv_kernelI23Flash_fwd_kernel_traitsILi96ELi64ELi64ELi4ELb0ELb0EN7cutlass10bfloat16_tE19Flash_kernel_traitsILi96ELi64ELi64ELi4ES3_EELb1ELb0ELb1ELb0ELb0ELb0ELb0ELb0EEEvNS_16Flash_fwd_paramsE:
        /* <DEDUP_REMOVED lines=33> */
.L_x_5088:
[----:B-1-34-:R-:W-:Y:S02]  /*0210*/  MOV R2, c[0x0][0x218] ;  /* 0x0000860000027a02 */ /* 0x01afe40000000f00 */
.L_x_5089:
        /* <DEDUP_REMOVED lines=54> */
[----:B------:R-:W-:Y:S01]  /*0580*/  IADD3 R10, R8, 0x20, RZ ;  /* 0x00000020080a7810 */ /* 0x000fe20007ffe0ff */
[----:B------:R-:W-:-:S03]  /*0590*/  IMAD R5, R5, c[0x0][0x1f0], RZ ;  /* 0x00007c0005057a24 */ /* 0x000fc600078e02ff */
[----:B------:R-:W-:Y:S01]  /*05a0*/  IADD3.X R7, R4, R13, R3, P0, !PT ;  /* 0x0000000d04077210 */ /* 0x000fe200007fe403 */
[----:B------:R-:W-:Y:S01]  /*05b0*/  IMAD R5, R24, c[0x0][0x1f4], R5 ;  /* 0x00007d0018057a24 */ /* 0x000fe200078e0205 */
[----:B------:R-:W-:Y:S01]  /*05c0*/  SHF.R.S32.HI R3, RZ, 0x2, R2 ;  /* 0x00000002ff037819 */ /* 0x000fe20000011402 */
[----:B------:R-:W-:Y:S01]  /*05d0*/  IMAD R2, R15, c[0x0][0x1c0], R24 ;  /* 0x000070000f027a24 */ /* 0x000fe200078e0218 */
[----:B------:R-:W-:Y:S01]  /*05e0*/  IADD3 R4, R8, 0x40, RZ ;  /* 0x0000004008047810 */ /* 0x000fe20007ffe0ff */
[----:B------:R-:W-:Y:S01]  /*05f0*/  IMAD.WIDE.U32 R6, R24, c[0x0][0x1f0], R6 ;  /* 0x00007c0018067a25 */ /* 0x000fe200078e0006 */
[----:B------:R-:W-:-:S03]  /*0600*/  ISETP.GE.AND P0, PT, R3, R122, PT ;  /* 0x0000007a0300720c */ /* 0x000fc60003f06270 */
[----:B------:R-:W-:Y:S01]  /*0610*/  IMAD R19, R2, c[0x0][0x214], R19 ;  /* 0x0000850002137a24 */ /* 0x000fe200078e0213 */
[----:B------:R-:W-:Y:S01]  /*0620*/  SHF.R.S32.HI R2, RZ, 0x1f, R3 ;  /* 0x0000001fff027819 */ /* 0x000fe20000011403 */
[----:B------:R-:W-:-:S08]  /*0630*/  IMAD.IADD R13, R7, 0x1, R5 ;  /* 0x00000001070d7824 */ /* 0x000fd000078e0205 */
        /* <DEDUP_REMOVED lines=14> */
.L_x_5092:
[----:B------:R-:W-:Y:S05]  /*0720*/  BSYNC B0 ;  /* 0x0000000000007941 */ /* 0x000fea0003800000 */
.L_x_5091:
        /* <DEDUP_REMOVED lines=19> */
.L_x_5094:
[----:B------:R-:W-:Y:S05]  /*0860*/  BSYNC B0 ;  /* 0x0000000000007941 */ /* 0x000fea0003800000 */
.L_x_5093:
        /* <DEDUP_REMOVED lines=13> */
.L_x_5090:
        /* <DEDUP_REMOVED lines=72> */
[----:B------:R-:W-:-:S06]  /*0dc0*/  IMAD R6, R3, c[0x0][0x198], RZ ;  /* 0x0000660003067a24 */ /* 0x000fcc00078e02ff */
        /* <DEDUP_REMOVED lines=19> */
.L_x_5095:
        /* <DEDUP_REMOVED lines=16> */
.L_x_5097:
        /* <DEDUP_REMOVED lines=16> */
[----:B------:R-:W-:Y:S01]  /*1100*/  IMAD R3, R6, R3, R9 ;  /* 0x0000000306037224 */ /* 0x000fe200078e0209 */
[----:B------:R-:W-:-:S04]  /*1110*/  LEA R9, R92, 0xffffffc0, 0x6 ;  /* 0xffffffc05c097811 */ /* 0x000fc800078e30ff */
[----:B------:R-:W-:Y:S01]  /*1120*/  ISETP.GT.U32.AND P0, PT, R6, R3, PT ;  /* 0x000000030600720c */ /* 0x000fe20003f04070 */
[----:B------:R-:W-:-:S12]  /*1130*/  IMAD.WIDE.U32 R10, R9, c[0x0][0x198], R10 ;  /* 0x00006600090a7a25 */ /* 0x000fd800078e000a */
        /* <DEDUP_REMOVED lines=29> */
.L_x_5096:
[----:B------:R-:W-:Y:S01]  /*1310*/  ISETP.NE.AND P0, PT, R123, -0x1, PT ;  /* 0xffffffff7b00780c */ /* 0x000fe20003f05270 */
[----:B------:R-:W-:Y:S01]  /*1320*/  IMAD R13, R13, c[0x0][0x1b8], RZ ;  /* 0x00006e000d0d7a24 */ /* 0x000fe200078e02ff */
[----:B------:R-:W-:Y:S01]  /*1330*/  SHF.R.S32.HI R21, RZ, 0x1f, R0 ;  /* 0x0000001fff157819 */ /* 0x000fe20000011400 */
[----:B------:R-:W-:Y:S03]  /*1340*/  BSSY B0, `(.L_x_5098) ;  /* 0x000006c000007945 */ /* 0x000fe60003800000 */
[CC--:B------:R-:W-:Y:S02]  /*1350*/  LEA.HI R5, R21.reuse, R0.reuse, RZ, 0x2 ;  /* 0x0000000015057211 */ /* 0x0c0fe400078f10ff */
[----:B------:R-:W-:Y:S02]  /*1360*/  LEA.HI R14, R21, R0, RZ, 0x4 ;  /* 0x00000000150e7211 */ /* 0x000fe400078f20ff */
[----:B------:R-:W-:-:S03]  /*1370*/  SHF.R.S32.HI R22, RZ, 0x2, R5 ;  /* 0x00000002ff167819 */ /* 0x000fc60000011405 */
[C---:B------:R-:W-:Y:S01]  /*1380*/  @P0 IMAD.WIDE.U32 R10, R123.reuse, c[0x0][0x190], RZ ;  /* 0x000064007b0a0a25 */ /* 0x040fe200078e00ff */
[----:B-----5:R-:W-:Y:S02]  /*1390*/  @!P0 SHF.R.S32.HI R2, RZ, 0x1f, R15 ;  /* 0x0000001fff028819 */ /* 0x020fe4000001140f */
[----:B------:R-:W-:Y:S01]  /*13a0*/  SHF.R.S32.HI R23, RZ, 0x1f, R22 ;  /* 0x0000001fff177819 */ /* 0x000fe20000011416 */
[----:B------:R-:W-:Y:S01]  /*13b0*/  @P0 IMAD R25, R123, c[0x0][0x194], R11 ;  /* 0x000065007b190a24 */ /* 0x000fe200078e020b */
[----:B------:R-:W-:Y:S01]  /*13c0*/  LOP3.LUT R11, R5, 0xfffffffc, RZ, 0xc0, !PT ;  /* 0xfffffffc050b7812 */ /* 0x000fe200078ec0ff */
[----:B------:R-:W-:Y:S02]  /*13d0*/  @!P0 IMAD R2, R2, c[0x0][0x178], RZ ;  /* 0x00005e0002028a24 */ /* 0x000fe400078e02ff */
[----:B------:R-:W-:-:S04]  /*13e0*/  @!P0 IMAD.WIDE.U32 R34, R15, c[0x0][0x178], RZ ;  /* 0x00005e000f228a25 */ /* 0x000fc800078e00ff */
[----:B------:R-:W-:Y:S01]  /*13f0*/  IMAD.IADD R124, R0, 0x1, -R11 ;  /* 0x00000001007c7824 */ /* 0x000fe200078e0a0b */
[CC--:B------:R-:W-:Y:S01]  /*1400*/  LEA.HI R11, R21.reuse, R0.reuse, RZ, 0x3 ;  /* 0x00000000150b7211 */ /* 0x0c0fe200078f18ff */
[----:B------:R-:W-:Y:S01]  /*1410*/  @P0 IMAD.MOV.U32 R26, RZ, RZ, R10 ;  /* 0x000000ffff1a0224 */ /* 0x000fe200078e000a */
[----:B------:R-:W-:Y:S01]  /*1420*/  LEA.HI R21, R21, R0, RZ, 0x5 ;  /* 0x0000000015157211 */ /* 0x000fe200078f28ff */
[----:B------:R-:W-:Y:S01]  /*1430*/  IMAD.SHL.U32 R124, R124, 0x8, RZ ;  /* 0x000000087c7c7824 */ /* 0x000fe200078e00ff */
[----:B------:R-:W-:Y:S01]  /*1440*/  SHF.R.S32.HI R18, RZ, 0x3, R11 ;  /* 0x00000003ff127819 */ /* 0x000fe2000001140b */
[----:B------:R-:W-:Y:S02]  /*1450*/  @!P0 IMAD R2, R15, c[0x0][0x17c], R2 ;  /* 0x00005f000f028a24 */ /* 0x000fe400078e0202 */
[----:B------:R-:W-:Y:S01]  /*1460*/  @!P0 IMAD.MOV.U32 R26, RZ, RZ, R34 ;  /* 0x000000ffff1a8224 */ /* 0x000fe200078e0022 */
[----:B------:R-:W-:Y:S01]  /*1470*/  SHF.R.S32.HI R6, RZ, 0x1f, R124 ;  /* 0x0000001fff067819 */ /* 0x000fe2000001147c */
[----:B------:R-:W-:Y:S01]  /*1480*/  @!P0 IMAD.IADD R25, R35, 0x1, R2 ;  /* 0x0000000123198824 */ /* 0x000fe200078e0202 */
[C---:B------:R-:W-:Y:S01]  /*1490*/  IADD3 R32, P2, R124.reuse, R32, RZ ;  /* 0x000000207c207210 */ /* 0x040fe20007f5e0ff */
[----:B------:R-:W-:Y:S01]  /*14a0*/  IMAD.WIDE R30, R31, 0x40, R22 ;  /* 0x000000401f1e7825 */ /* 0x000fe200078e0216 */
[----:B------:R-:W-:-:S02]  /*14b0*/  IADD3 R28, P1, R124, R28, RZ ;  /* 0x0000001c7c1c7210 */ /* 0x000fc40007f3e0ff */
[----:B------:R-:W-:Y:S01]  /*14c0*/  SHF.L.U32 R2, R18, 0x6, RZ ;  /* 0x0000000612027819 */ /* 0x000fe200000006ff */
[----:B------:R-:W-:Y:S01]  /*14d0*/  IMAD.X R33, R6, 0x1, R17, P2 ;  /* 0x0000000106217824 */ /* 0x000fe200010e0611 */
[----:B------:R-:W-:Y:S01]  /*14e0*/  IADD3 R26, P0, R124, R26, RZ ;  /* 0x0000001a7c1a7210 */ /* 0x000fe20007f1e0ff */
[----:B------:R-:W-:Y:S01]  /*14f0*/  IMAD.X R29, R6, 0x1, R27, P1 ;  /* 0x00000001061d7824 */ /* 0x000fe200008e061b */
[----:B------:R-:W-:Y:S01]  /*1500*/  LOP3.LUT R17, R14, 0xfffffff0, RZ, 0xc0, !PT ;  /* 0xfffffff00e117812 */ /* 0x000fe200078ec0ff */
[----:B------:R-:W-:Y:S01]  /*1510*/  IMAD.WIDE.U32 R94, R22, c[0x0][0x198], R32 ;  /* 0x00006600165e7a25 */ /* 0x000fe200078e0020 */
[----:B------:R-:W-:Y:S02]  /*1520*/  LOP3.LUT R35, R2, 0xc0, RZ, 0xc0, !PT ;  /* 0x000000c002237812 */ /* 0x000fe400078ec0ff */
[----:B------:R-:W-:Y:S01]  /*1530*/  IADD3 R115, R124, 0x20, RZ ;  /* 0x000000207c737810 */ /* 0x000fe20007ffe0ff */
[----:B------:R-:W-:Y:S01]  /*1540*/  IMAD.X R27, R6, 0x1, R25, P0 ;  /* 0x00000001061b7824 */ /* 0x000fe200000e0619 */
[----:B------:R-:W-:Y:S01]  /*1550*/  LEA.HI R25, R5, R22, RZ, 0x1 ;  /* 0x0000001605197211 */ /* 0x000fe200078f08ff */
[----:B------:R-:W-:Y:S01]  /*1560*/  IMAD.IADD R12, R0, 0x1, -R17 ;  /* 0x00000001000c7824 */ /* 0x000fe200078e0a11 */
[----:B------:R-:W-:Y:S01]  /*1570*/  LOP3.LUT R5, R35, 0x18, R124, 0xf8, !PT ;  /* 0x0000001823057812 */ /* 0x000fe200078ef87c */
[----:B------:R-:W-:Y:S01]  /*1580*/  IMAD.WIDE.U32 R28, R4, c[0x0][0x1b8], R28 ;  /* 0x00006e00041c7a25 */ /* 0x000fe200078e001c */
[----:B------:R-:W-:-:S02]  /*1590*/  SHF.R.U32.HI R2, RZ, 0x3, R35 ;  /* 0x00000003ff027819 */ /* 0x000fc40000011623 */
[----:B------:R-:W-:Y:S01]  /*15a0*/  LOP3.LUT R25, R25, 0x7fffffe, RZ, 0xc0, !PT ;  /* 0x07fffffe19197812 */ /* 0x000fe200078ec0ff */
[----:B------:R-:W-:Y:S01]  /*15b0*/  IMAD.WIDE.U32 R26, R24, c[0x0][0x1a8], R26 ;  /* 0x00006a00181a7a25 */ /* 0x000fe200078e001a */
[----:B------:R-:W-:Y:S02]  /*15c0*/  LOP3.LUT R2, R5, R2, RZ, 0x3c, !PT ;  /* 0x0000000205027212 */ /* 0x000fe400078e3cff */
[----:B------:R-:W-:Y:S02]  /*15d0*/  LEA.HI R5, R12, R12, RZ, 0x1 ;  /* 0x0000000c0c057211 */ /* 0x000fe400078f08ff */
[----:B------:R-:W-:Y:S02]  /*15e0*/  SHF.R.S32.HI R17, RZ, 0x5, R21 ;  /* 0x00000005ff117819 */ /* 0x000fe40000011415 */
[C---:B------:R-:W-:Y:S02]  /*15f0*/  IADD3 R6, R22.reuse, -R25, RZ ;  /* 0x8000001916067210 */ /* 0x040fe40007ffe0ff */
[----:B------:R-:W-:-:S02]  /*1600*/  IADD3 R86, P0, R22, R9, RZ ;  /* 0x0000000916567210 */ /* 0x000fc40007f1e0ff */
[--C-:B------:R-:W-:Y:S01]  /*1610*/  SHF.R.S32.HI R16, RZ, 0x1, R5.reuse ;  /* 0x00000001ff107819 */ /* 0x100fe20000011405 */
[----:B------:R-:W-:Y:S01]  /*1620*/  IMAD R121, R17, 0x8, R6 ;  /* 0x0000000811797824 */ /* 0x000fe200078e0206 */
[----:B------:R-:W-:Y:S01]  /*1630*/  SHF.R.S32.HI R9, RZ, 0x1f, R5 ;  /* 0x0000001fff097819 */ /* 0x000fe20000011405 */
[----:B------:R-:W-:Y:S01]  /*1640*/  IMAD.X R3, R23, 0x1, R3, P0 ;  /* 0x0000000117037824 */ /* 0x000fe200000e0603 */
[----:B------:R-:W-:Y:S01]  /*1650*/  SHF.R.S32.HI R25, RZ, 0x1f, R24 ;  /* 0x0000001fff197819 */ /* 0x000fe20000011418 */
[----:B------:R-:W-:Y:S01]  /*1660*/  IMAD.U32 R121, R121, 0x20, R2 ;  /* 0x0000002079797824 */ /* 0x000fe200078e0002 */
[----:B------:R-:W-:Y:S01]  /*1670*/  LEA.HI R6, R9, R16, RZ, 0x2 ;  /* 0x0000001009067211 */ /* 0x000fe200078f10ff */
[----:B------:R-:W-:Y:S01]  /*1680*/  IMAD R9, R23, c[0x0][0x198], RZ ;  /* 0x0000660017097a24 */ /* 0x000fe200078e02ff */
[----:B------:R-:W-:Y:S01]  /*1690*/  LOP3.LUT R21, R21, 0xffffffe0, RZ, 0xc0, !PT ;  /* 0xffffffe015157812 */ /* 0x000fe200078ec0ff */
[----:B------:R-:W-:Y:S01]  /*16a0*/  IMAD R2, R4, c[0x0][0x1bc], R13 ;  /* 0x00006f0004027a24 */ /* 0x000fe200078e020d */
[----:B------:R-:W-:Y:S01]  /*16b0*/  LOP3.LUT R13, R6, 0xfffffffc, RZ, 0xc0, !PT ;  /* 0xfffffffc060d7812 */ /* 0x000fe200078ec0ff */
[----:B------:R-:W-:Y:S01]  /*16c0*/  IMAD R9, R22, c[0x0][0x19c], R9 ;  /* 0x0000670016097a24 */ /* 0x000fe200078e0209 */
[----:B------:R-:W-:Y:S01]  /*16d0*/  IADD3 R114, R124, 0x40, RZ ;  /* 0x000000407c727810 */ /* 0x000fe20007ffe0ff */
[----:B------:R-:W-:Y:S01]  /*16e0*/  IMAD R3, R3, c[0x0][0x1a0], RZ ;  /* 0x0000680003037a24 */ /* 0x000fe200078e02ff */
[----:B------:R-:W-:Y:S01]  /*16f0*/  IADD3 R29, R29, R2, RZ ;  /* 0x000000021d1d7210 */ /* 0x000fe20007ffe0ff */
[----:B------:R-:W-:Y:S01]  /*1700*/  IMAD.IADD R95, R95, 0x1, R9 ;  /* 0x000000015f5f7824 */ /* 0x000fe200078e0209 */
[----:B------:R-:W-:Y:S01]  /*1710*/  SHF.L.U32 R121, R121, 0x1, RZ ;  /* 0x0000000179797819 */ /* 0x000fe200000006ff */
[----:B------:R-:W-:-:S02]  /*1720*/  IMAD.IADD R9, R122, 0x1, -R19 ;  /* 0x000000017a097824 */ /* 0x000fc400078e0a13 */
[----:B------:R-:W-:Y:S02]  /*1730*/  IMAD.IADD R16, R16, 0x1, -R13 ;  /* 0x0000000110107824 */ /* 0x000fe400078e0a0d */
[----:B------:R-:W-:Y:S01]  /*1740*/  IMAD R13, R86, c[0x0][0x1a4], R3 ;  /* 0x00006900560d7a24 */ /* 0x000fe200078e0203 */
[----:B------:R-:W-:Y:S01]  /*1750*/  ISETP.GE.AND P0, PT, R22, R9, PT ;  /* 0x000000091600720c */ /* 0x000fe20003f06270 */
[----:B------:R-:W-:Y:S01]  /*1760*/  IMAD.WIDE.U32 R86, R86, c[0x0][0x1a0], R28 ;  /* 0x0000680056567a25 */ /* 0x000fe200078e001c */
[----:B------:R-:W-:-:S03]  /*1770*/  LOP3.LUT P1, RZ, R16, 0x2, RZ, 0xc0, !PT ;  /* 0x0000000210ff7812 */ /* 0x000fc6000782c0ff */
[----:B------:R-:W-:Y:S02]  /*1780*/  IMAD R29, R25, c[0x0][0x1a8], RZ ;  /* 0x00006a00191d7a24 */ /* 0x000fe400078e02ff */
[----:B------:R-:W-:Y:S02]  /*1790*/  IMAD.MOV.U32 R3, RZ, RZ, 0x10 ;  /* 0x00000010ff037424 */ /* 0x000fe400078e00ff */
[----:B------:R-:W-:Y:S02]  /*17a0*/  IMAD R29, R24, c[0x0][0x1ac], R29 ;  /* 0x00006b00181d7a24 */ /* 0x000fe400078e021d */
        /* <DEDUP_REMOVED lines=37> */
.L_x_5099:
[----:B------:R-:W-:Y:S05]  /*1a00*/  BSYNC B0 ;  /* 0x0000000000007941 */ /* 0x000fea0003800000 */
.L_x_5098:
        /* <DEDUP_REMOVED lines=36> */
.L_x_5101:
[----:B------:R-:W-:Y:S05]  /*1c50*/  BSYNC B0 ;  /* 0x0000000000007941 */ /* 0x000fea0003800000 */
.L_x_5100:
        /* <DEDUP_REMOVED lines=33> */
.L_x_5103:
[----:B------:R-:W-:Y:S05]  /*1e70*/  BSYNC B0 ;  /* 0x0000000000007941 */ /* 0x000fea0003800000 */
.L_x_5102:
        /* <DEDUP_REMOVED lines=34> */
.L_x_5105:
[----:B------:R-:W-:Y:S05]  /*20a0*/  BSYNC B0 ;  /* 0x0000000000007941 */ /* 0x000fea0003800000 */
.L_x_5104:
        /* <DEDUP_REMOVED lines=9> */
[----:B------:R-:W-:Y:S01]  /*2140*/  LOP3.LUT R11, R11, 0xfffffff8, RZ, 0xc0, !PT ;  /* 0xfffffff80b0b7812 */ /* 0x000fe200078ec0ff */
[----:B------:R-:W-:Y:S01]  /*2150*/  IMAD.SHL.U32 R16, R16, 0x40, RZ ;  /* 0x0000004010107824 */ /* 0x000fe200078e00ff */
[----:B------:R-:W-:-:S04]  /*2160*/  DEPBAR.LE SB0, 0x0 ;  /* 0x000080000000791a */ /* 0x000fc80000000000 */
[----:B------:R-:W-:Y:S01]  /*2170*/  LOP3.LUT R13, R5, 0x7fffffe, RZ, 0xc0, !PT ;  /* 0x07fffffe050d7812 */ /* 0x000fe200078ec0ff */
[----:B------:R-:W-:Y:S01]  /*2180*/  IMAD.IADD R11, R0, 0x1, -R11 ;  /* 0x00000001000b7824 */ /* 0x000fe200078e0a0b */
[----:B------:R-:W-:Y:S01]  /*2190*/  SHF.R.S32.HI R15, RZ, 0x4, R14 ;  /* 0x00000004ff0f7819 */ /* 0x000fe2000001140e */
[----:B------:R-:W-:Y:S01]  /*21a0*/  IMAD.SHL.U32 R18, R18, 0x8, RZ ;  /* 0x0000000812127824 */ /* 0x000fe200078e00ff */
[----:B------:R-:W-:Y:S01]  /*21b0*/  SHF.R.S32.HI R5, RZ, 0x1f, R12 ;  /* 0x0000001fff057819 */ /* 0x000fe2000001140c */
[----:B------:R-:W-:Y:S01]  /*21c0*/  IMAD.IADD R13, R12, 0x1, -R13 ;  /* 0x000000010c0d7824 */ /* 0x000fe200078e0a0d */
[----:B------:R-:W-:Y:S01]  /*21d0*/  ISETP.GE.AND P1, PT, R22, R9, PT ;  /* 0x000000091600720c */ /* 0x000fe20003f26270 */
[----:B------:R-:W-:Y:S01]  /*21e0*/  BAR.SYNC.DEFER_BLOCKING 0x0 ;  /* 0x0000000000007b1d */ /* 0x000fe20000010000 */
[----:B------:R-:W-:Y:S01]  /*21f0*/  LEA.HI R14, R14, R15, RZ, 0x1 ;  /* 0x0000000f0e0e7211 */ /* 0x000fe200078f08ff */
[----:B------:R-:W-:Y:S01]  /*2200*/  IMAD R19, R17, 0x10, R19 ;  /* 0x0000001011137824 */ /* 0x000fe200078e0213 */
[----:B------:R-:W-:Y:S01]  /*2210*/  LEA.HI R12, R5, R12, RZ, 0x3 ;  /* 0x0000000c050c7211 */ /* 0x000fe200078f18ff */
[----:B------:R-:W-:Y:S01]  /*2220*/  IMAD.SHL.U32 R119, R0, 0x2, RZ ;  /* 0x0000000200777824 */ /* 0x000fe200078e00ff */
[----:B------:R-:W-:Y:S01]  /*2230*/  LEA.HI R5, R11, R11, RZ, 0x1 ;  /* 0x0000000b0b057211 */ /* 0x000fe200078f08ff */
[----:B------:R-:W-:Y:S01]  /*2240*/  BSSY B0, `(.L_x_5106) ;  /* 0x0000048000007945 */ /* 0x000fe20003800000 */
[----:B------:R-:W-:Y:S01]  /*2250*/  LOP3.LUT R14, R14, 0xfffffffe, RZ, 0xc0, !PT ;  /* 0xfffffffe0e0e7812 */ /* 0x000fe200078ec0ff */
[----:B------:R-:W-:Y:S01]  /*2260*/  IMAD.SHL.U32 R12, R12, 0x20, RZ ;  /* 0x000000200c0c7824 */ /* 0x000fe200078e00ff */
[----:B------:R-:W-:-:S02]  /*2270*/  LOP3.LUT R20, R5, 0x7fffffe, RZ, 0xc0, !PT ;  /* 0x07fffffe05147812 */ /* 0x000fc400078ec0ff */
[----:B------:R-:W-:Y:S01]  /*2280*/  SHF.R.S32.HI R5, RZ, 0x1, R5 ;  /* 0x00000001ff057819 */ /* 0x000fe20000011405 */
[----:B------:R-:W-:Y:S01]  /*2290*/  IMAD.IADD R14, R15, 0x1, -R14 ;  /* 0x000000010f0e7824 */ /* 0x000fe200078e0a0e */
[----:B------:R-:W-:Y:S01]  /*22a0*/  SHF.R.S32.HI R118, RZ, 0x1f, R21 ;  /* 0x0000001fff767819 */ /* 0x000fe20000011415 */
[----:B------:R-:W-:Y:S01]  /*22b0*/  IMAD.IADD R11, R11, 0x1, -R20 ;  /* 0x000000010b0b7824 */ /* 0x000fe200078e0a14 */
[----:B------:R-:W-:Y:S01]  /*22c0*/  LOP3.LUT R12, R12, 0xffffff00, RZ, 0xc0, !PT ;  /* 0xffffff000c0c7812 */ /* 0x000fe200078ec0ff */
[----:B------:R-:W-:Y:S01]  /*22d0*/  IMAD.SHL.U32 R15, R14, 0x8, RZ ;  /* 0x000000080e0f7824 */ /* 0x000fe200078e00ff */
[C---:B------:R-:W-:Y:S01]  /*22e0*/  LOP3.LUT P2, RZ, R5.reuse, 0x2, RZ, 0xc0, !PT ;  /* 0x0000000205ff7812 */ /* 0x040fe2000784c0ff */
[----:B------:R-:W-:Y:S01]  /*22f0*/  IMAD.SHL.U32 R5, R5, 0x40, RZ ;  /* 0x0000004005057824 */ /* 0x000fe200078e00ff */
[----:B------:R-:W-:Y:S01]  /*2300*/  LOP3.LUT R16, R16, 0xc0, RZ, 0xc0, !PT ;  /* 0x000000c010107812 */ /* 0x000fe200078ec0ff */
[----:B------:R-:W-:Y:S01]  /*2310*/  IMAD R112, R14, 0x8, R11 ;  /* 0x000000080e707824 */ /* 0x000fe200078e020b */
[----:B------:R-:W-:Y:S01]  /*2320*/  LEA.HI R118, R118, R21, RZ, 0x2 ;  /* 0x0000001576767211 */ /* 0x000fe200078f10ff */
[----:B------:R-:W2:Y:S01]  /*2330*/  MUFU.RCP R11, c[0x0][0x238] ;  /* 0x00008e00000b7b08 */ /* 0x000ea20000001000 */
[--C-:B------:R-:W-:Y:S01]  /*2340*/  IMAD R20, R17, 0x200, R12.reuse ;  /* 0x0000020011147824 */ /* 0x100fe200078e020c */
[----:B------:R3:W-:Y:S01]  /*2350*/  @P1 STS [R121+0x6000], RZ ;  /* 0x006000ff79001388 */ /* 0x0007e20000000800 */
[----:B------:R-:W-:Y:S01]  /*2360*/  LOP3.LUT R15, R16, 0x8, R15, 0xf8, !PT ;  /* 0x00000008100f7812 */ /* 0x000fe200078ef80f */
[----:B------:R-:W-:Y:S01]  /*2370*/  IMAD R12, R13, 0x20, R12 ;  /* 0x000000200d0c7824 */ /* 0x000fe200078e020c */
[----:B------:R-:W-:Y:S01]  /*2380*/  SHF.R.U32.HI R16, RZ, 0x3, R16 ;  /* 0x00000003ff107819 */ /* 0x000fe20000011610 */
[----:B------:R3:W-:Y:S01]  /*2390*/  @P1 STS [R121+0x6004], RZ ;  /* 0x006004ff79001388 */ /* 0x0007e20000000800 */
[----:B------:R-:W-:Y:S01]  /*23a0*/  LOP3.LUT R5, R5, 0xc0, RZ, 0xc0, !PT ;  /* 0x000000c005057812 */ /* 0x000fe200078ec0ff */
[----:B------:R-:W-:Y:S01]  /*23b0*/  IMAD R20, R13, 0x20, R20 ;  /* 0x000000200d147824 */ /* 0x000fe200078e0214 */
[----:B------:R-:W-:Y:S01]  /*23c0*/  SHF.R.S32.HI R118, RZ, 0x2, R118 ;  /* 0x00000002ff767819 */ /* 0x000fe20000011476 */
[----:B------:R3:W-:Y:S01]  /*23d0*/  @P1 STS.64 [R121+0x6008], RZ ;  /* 0x006008ff79001388 */ /* 0x0007e20000000a00 */
[----:B------:R-:W-:-:S02]  /*23e0*/  LOP3.LUT R15, R15, R16, RZ, 0x3c, !PT ;  /* 0x000000100f0f7212 */ /* 0x000fc400078e3cff */
[----:B------:R-:W-:Y:S01]  /*23f0*/  LOP3.LUT R13, R5, 0x8, R18, 0xf8, !PT ;  /* 0x00000008050d7812 */ /* 0x000fe200078ef812 */
[----:B------:R3:W-:Y:S01]  /*2400*/  @P1 STS.128 [R121+0x7000], RZ ;  /* 0x007000ff79001388 */ /* 0x0007e20000000c00 */
[----:B------:R-:W-:Y:S01]  /*2410*/  SHF.R.U32.HI R14, RZ, 0x3, R5 ;  /* 0x00000003ff0e7819 */ /* 0x000fe20000011605 */
[----:B------:R-:W-:Y:S01]  /*2420*/  IMAD.IADD R113, R15, 0x1, R20 ;  /* 0x000000010f717824 */ /* 0x000fe200078e0214 */
[----:B------:R-:W-:Y:S01]  /*2430*/  IADD3 R19, R19, 0x1, R118 ;  /* 0x0000000113137810 */ /* 0x000fe20007ffe076 */
[----:B------:R3:W-:Y:S01]  /*2440*/  @P1 STS.128 [R121+0x8000], RZ ;  /* 0x008000ff79001388 */ /* 0x0007e20000000c00 */
[----:B------:R-:W-:Y:S01]  /*2450*/  LOP3.LUT R13, R13, R14, RZ, 0x3c, !PT ;  /* 0x0000000e0d0d7212 */ /* 0x000fe200078e3cff */
[----:B------:R-:W-:Y:S01]  /*2460*/  IMAD.IADD R5, R15, 0x1, R12 ;  /* 0x000000010f057824 */ /* 0x000fe200078e020c */
[----:B------:R-:W-:Y:S01]  /*2470*/  LEA R138, P0, R86, c[0x0][0x170], 0x1 ;  /* 0x00005c00568a7a11 */ /* 0x000fe200078008ff */
[----:B------:R-:W-:Y:S01]  /*2480*/  IMAD.SHL.U32 R113, R113, 0x2, RZ ;  /* 0x0000000271717824 */ /* 0x000fe200078e00ff */
[----:B------:R-:W-:Y:S01]  /*2490*/  IADD3 R88, R7, R19, -R122 ;  /* 0x0000001307587210 */ /* 0x000fe20007ffe87a */
[----:B------:R-:W-:Y:S01]  /*24a0*/  IMAD.U32 R112, R112, 0x20, R13 ;  /* 0x0000002070707824 */ /* 0x000fe200078e000d */
[----:B------:R-:W-:-:S02]  /*24b0*/  LEA.HI.X R139, R86, c[0x0][0x174], R84, 0x1, P0 ;  /* 0x00005d00568b7a11 */ /* 0x000fc400000f0c54 */
[----:B------:R-:W-:Y:S02]  /*24c0*/  LOP3.LUT R119, R119, 0x6, RZ, 0xc0, !PT ;  /* 0x0000000677777812 */ /* 0x000fe400078ec0ff */
[----:B------:R-:W-:Y:S02]  /*24d0*/  SEL R3, R3, 0xfffffff0, !P2 ;  /* 0xfffffff003037807 */ /* 0x000fe40005000000 */
[----:B------:R-:W-:Y:S01]  /*24e0*/  IADD3 R88, R88, c[0x0][0x2e8], RZ ;  /* 0x0000ba0058587a10 */ /* 0x000fe20007ffe0ff */
[----:B--2---:R-:W-:Y:S01]  /*24f0*/  FMUL.FTZ R0, R10, R11 ;  /* 0x0000000b0a007220 */ /* 0x004fe20000410000 */
[----:B------:R-:W-:Y:S05]  /*2500*/  @P1 BRA `(.L_x_5107) ;  /* 0x000001b000001947 */ /* 0x000fea0003800000 */
[----:B---3--:R-:W-:Y:S02]  /*2510*/  ISETP.GE.AND P2, PT, R124, c[0x0][0x220], PT ;  /* 0x000088007c007a0c */ /* 0x008fe40003f46270 */
        /* <DEDUP_REMOVED lines=20> */
[----:B--2---:R-:W-:Y:S02]  /*2660*/  MOV R10, R138 ;  /* 0x0000008a000a7202 */ /* 0x004fe40000000f00 */
[----:B------:R-:W-:-:S05]  /*2670*/  MOV R11, R139 ;  /* 0x0000008b000b7202 */ /* 0x000fca0000000f00 */
[----:B------:R-:W-:Y:S01]  /*2680*/  @!PT LDS RZ, [RZ] ;  /* 0x00000000fffff984 */ /* 0x000fe20000000800 */
[----:B------:R-:W-:Y:S01]  /*2690*/  @!PT LDS RZ, [RZ] ;  /* 0x00000000fffff984 */ /* 0x000fe20000000800 */
[----:B------:R-:W-:Y:S01]  /*26a0*/  @!PT LDS RZ, [RZ] ;  /* 0x00000000fffff984 */ /* 0x000fe20000000800 */
[----:B------:R2:W-:Y:S02]  /*26b0*/  LDGSTS.E.BYPASS.LTC128B.128 [R121+0x8000], [R10.64+0x80] ;  /* 0x080000800a797fae */ /* 0x0005e4000b901d48 */
.L_x_5107:
[----:B---3--:R-:W-:Y:S05]  /*26c0*/  BSYNC B0 ;  /* 0x0000000000007941 */ /* 0x008fea0003800000 */
.L_x_5106:
        /* <DEDUP_REMOVED lines=34> */
.L_x_5109:
[----:B------:R-:W-:Y:S05]  /*28f0*/  BSYNC B0 ;  /* 0x0000000000007941 */ /* 0x000fea0003800000 */
.L_x_5108:
[----:B------:R-:W-:Y:S01]  /*2900*/  IMAD.SHL.U32 R112, R112, 0x2, RZ ;  /* 0x0000000270707824 */ /* 0x000fe200078e00ff */
[----:B------:R-:W-:Y:S01]  /*2910*/  LDSM.16.M88.4 R68, [R113] ;  /* 0x000000007144783b */ /* 0x000fe20000000200 */
[----:B------:R-:W-:Y:S01]  /*2920*/  IMAD R111, R4, 0x2, R113 ;  /* 0x00000002046f7824 */ /* 0x000fe200078e0271 */
[----:B------:R-:W-:Y:S01]  /*2930*/  IADD3 R96, R88, 0x8, RZ ;  /* 0x0000000858607810 */ /* 0x000fe20007ffe0ff */
[----:B------:R-:W-:Y:S01]  /*2940*/  IMAD R109, R3, 0x2, R112 ;  /* 0x00000002036d7824 */ /* 0x000fe200078e0270 */
[----:B------:R-:W4:Y:S01]  /*2950*/  LDSM.16.M88.4 R16, [R112+0x3000] ;  /* 0x003000007010783b */ /* 0x000f220000000200 */
[----:B------:R-:W-:Y:S01]  /*2960*/  IMAD.IADD R3, R2, 0x1, R119 ;  /* 0x0000000102037824 */ /* 0x000fe200078e0277 */
[-C--:B------:R-:W-:Y:S02]  /*2970*/  IMNMX R97, R88, R7.reuse, PT ;  /* 0x0000000758617217 */ /* 0x080fe40003800200 */
[----:B------:R-:W-:Y:S01]  /*2980*/  LDSM.16.M88.4 R28, [R111] ;  /* 0x000000006f1c783b */ /* 0x000fe20000000200 */
[----:B------:R-:W-:-:S03]  /*2990*/  IMNMX R96, R96, R7, PT ;  /* 0x0000000760607217 */ /* 0x000fc60003800200 */
[----:B--2---:R-:W-:Y:S04]  /*29a0*/  LDSM.16.M88.4 R12, [R109+0x3000] ;  /* 0x003000006d0c783b */ /* 0x004fe80000000200 */
[----:B------:R-:W2:Y:S04]  /*29b0*/  LDSM.16.M88.4 R44, [R112+0x3400] ;  /* 0x00340000702c783b */ /* 0x000ea80000000200 */
[----:B-1----:R-:W1:Y:S04]  /*29c0*/  LDSM.16.M88.4 R36, [R112+0x3800] ;  /* 0x003800007024783b */ /* 0x002e680000000200 */
[----:B------:R-:W5:Y:S04]  /*29d0*/  LDSM.16.M88.4 R8, [R112+0x3c00] ;  /* 0x003c00007008783b */ /* 0x000f680000000200 */
[----:B------:R-:W-:Y:S04]  /*29e0*/  LDSM.16.M88.4 R80, [R113+0x1000] ;  /* 0x001000007150783b */ /* 0x000fe80000000200 */
[----:B------:R-:W3:Y:S04]  /*29f0*/  LDSM.16.M88.4 R52, [R112+0x4000] ;  /* 0x004000007034783b */ /* 0x000ee80000000200 */
        /* <DEDUP_REMOVED lines=8> */
[----:B--2---:R-:W-:Y:S03]  /*2a80*/  HMMA.16816.F32.BF16 R48, R68, R44, RZ ;  /* 0x0000002c4430723c */ /* 0x004fe600000418ff */
[----:B------:R-:W0:Y:S05]  /*2a90*/  LDGDEPBAR ;  /* 0x00000000000079af */ /* 0x000e2a0000000000 */
[C---:B------:R-:W-:Y:S08]  /*2aa0*/  HMMA.16816.F32.BF16 R20, R28.reuse, R12, R20 ;  /* 0x0000000c1c14723c */ /* 0x040ff00000041814 */
[----:B------:R-:W-:Y:S01]  /*2ab0*/  HMMA.16816.F32.BF16 R16, R28, R14, R16 ;  /* 0x0000000e1c10723c */ /* 0x000fe20000041810 */
[----:B------:R-:W-:Y:S07]  /*2ac0*/  LDSM.16.M88.4 R12, [R112+0x4800] ;  /* 0x00480000700c783b */ /* 0x000fee0000000200 */
[C---:B-1----:R-:W-:Y:S08]  /*2ad0*/  HMMA.16816.F32.BF16 R40, R68.reuse, R36, RZ ;  /* 0x000000244428723c */ /* 0x042ff000000418ff */
[C---:B------:R-:W-:Y:S08]  /*2ae0*/  HMMA.16816.F32.BF16 R44, R68.reuse, R46, RZ ;  /* 0x0000002e442c723c */ /* 0x040ff000000418ff */
[C---:B------:R-:W-:Y:S08]  /*2af0*/  HMMA.16816.F32.BF16 R36, R68.reuse, R38, RZ ;  /* 0x000000264424723c */ /* 0x040ff000000418ff */
[C---:B-----5:R-:W-:Y:S08]  /*2b00*/  HMMA.16816.F32.BF16 R72, R68.reuse, R8, RZ ;  /* 0x000000084448723c */ /* 0x060ff000000418ff */
        /* <DEDUP_REMOVED lines=12> */
[----:B------:R-:W-:Y:S01]  /*2bd0*/  HMMA.16816.F32.BF16 R68, R28, R34, R68 ;  /* 0x000000221c44723c */ /* 0x000fe20000041844 */
[----:B------:R-:W-:Y:S04]  /*2be0*/  LDSM.16.M88.4 R32, [R113+0x2000] ;  /* 0x002000007120783b */ /* 0x000fe80000000200 */
[----:B------:R-:W2:Y:S03]  /*2bf0*/  LDSM.16.M88.4 R28, [R112+0x5000] ;  /* 0x00500000701c783b */ /* 0x000ea60000000200 */
[C---:B-1----:R-:W-:Y:S08]  /*2c00*/  HMMA.16816.F32.BF16 R20, R64.reuse, R8, R20 ;  /* 0x000000084014723c */ /* 0x042ff00000041814 */
[----:B------:R-:W-:Y:S01]  /*2c10*/  HMMA.16816.F32.BF16 R16, R64, R10, R16 ;  /* 0x0000000a4010723c */ /* 0x000fe20000041810 */
[----:B------:R-:W-:Y:S07]  /*2c20*/  LDSM.16.M88.4 R8, [R109+0x5000] ;  /* 0x005000006d08783b */ /* 0x000fee0000000200 */
[C---:B------:R-:W-:Y:S08]  /*2c30*/  HMMA.16816.F32.BF16 R48, R80.reuse, R24, R48 ;  /* 0x000000185030723c */ /* 0x040ff00000041830 */
[C---:B------:R-:W-:Y:S01]  /*2c40*/  HMMA.16816.F32.BF16 R44, R80.reuse, R26, R44 ;  /* 0x0000001a502c723c */ /* 0x040fe2000004182c */
[----:B------:R-:W-:Y:S07]  /*2c50*/  LDSM.16.M88.4 R24, [R112+0x5400] ;  /* 0x005400007018783b */ /* 0x000fee0000000200 */
[C---:B------:R-:W-:Y:S08]  /*2c60*/  HMMA.16816.F32.BF16 R40, R80.reuse, R12, R40 ;  /* 0x0000000c5028723c */ /* 0x040ff00000041828 */
[----:B------:R-:W-:Y:S01]  /*2c70*/  HMMA.16816.F32.BF16 R36, R80, R14, R36 ;  /* 0x0000000e5024723c */ /* 0x000fe20000041824 */
[----:B------:R-:W1:Y:S07]  /*2c80*/  LDSM.16.M88.4 R12, [R111+0x2000] ;  /* 0x002000006f0c783b */ /* 0x000e6e0000000200 */
[C---:B--2---:R-:W-:Y:S08]  /*2c90*/  HMMA.16816.F32.BF16 R20, R32.reuse, R28, R20 ;  /* 0x0000001c2014723c */ /* 0x044ff00000041814 */
[----:B------:R-:W-:Y:S01]  /*2ca0*/  HMMA.16816.F32.BF16 R28, R32, R30, R16 ;  /* 0x0000001e201c723c */ /* 0x000fe20000041810 */
[----:B------:R-:W2:Y:S07]  /*2cb0*/  LDSM.16.M88.4 R16, [R112+0x5800] ;  /* 0x005800007010783b */ /* 0x000eae0000000200 */
[C---:B------:R-:W-:Y:S08]  /*2cc0*/  HMMA.16816.F32.BF16 R48, R64.reuse, R60, R48 ;  /* 0x0000003c4030723c */ /* 0x040ff00000041830 */
[----:B------:R-:W-:Y:S08]  /*2cd0*/  HMMA.16816.F32.BF16 R44, R64, R62, R44 ;  /* 0x0000003e402c723c */ /* 0x000ff0000004182c */
[C---:B------:R-:W-:Y:S08]  /*2ce0*/  HMMA.16816.F32.BF16 R72, R80.reuse, R76, R72 ;  /* 0x0000004c5048723c */ /* 0x040ff00000041848 */
[----:B------:R-:W-:Y:S08]  /*2cf0*/  HMMA.16816.F32.BF16 R68, R80, R78, R68 ;  /* 0x0000004e5044723c */ /* 0x000ff00000041844 */
[C---:B------:R-:W-:Y:S08]  /*2d00*/  HMMA.16816.F32.BF16 R40, R64.reuse, R56, R40 ;  /* 0x000000384028723c */ /* 0x040ff00000041828 */
[----:B------:R-:W-:Y:S01]  /*2d10*/  HMMA.16816.F32.BF16 R56, R64, R58, R36 ;  /* 0x0000003a4038723c */ /* 0x000fe20000041824 */
[----:B------:R-:W3:Y:S07]  /*2d20*/  LDSM.16.M88.4 R36, [R109+0x5400] ;  /* 0x005400006d24783b */ /* 0x000eee0000000200 */
[----:B-1----:R-:W-:Y:S08]  /*2d30*/  HMMA.16816.F32.BF16 R20, R12, R8, R20 ;  /* 0x000000080c14723c */ /* 0x002ff00000041814 */
[C---:B------:R-:W-:Y:S07]  /*2d40*/  HMMA.16816.F32.BF16 R48, R32.reuse, R24, R48 ;  /* 0x000000182030723c */ /* 0x040fee0000041830 */
[----:B------:R-:W-:Y:S01]  /*2d50*/  IADD3 R24, R3, 0x1, RZ ;  /* 0x0000000103187810 */ /* 0x000fe20007ffe0ff */
[----:B------:R-:W-:Y:S03]  /*2d60*/  HMMA.16816.F32.BF16 R44, R32, R26, R44 ;  /* 0x0000001a202c723c */ /* 0x000fe6000004182c */
[----:B------:R-:W-:-:S02]  /*2d70*/  ISETP.GE.AND P3, PT, R24, R97, PT ;  /* 0x000000611800720c */ /* 0x000fc40003f66270 */
[----:B------:R-:W-:-:S03]  /*2d80*/  ISETP.GE.AND P0, PT, R24, R96, PT ;  /* 0x000000601800720c */ /* 0x000fc60003f06270 */
[----:B------:R-:W-:Y:S01]  /*2d90*/  HMMA.16816.F32.BF16 R28, R12, R10, R28 ;  /* 0x0000000a0c1c723c */ /* 0x000fe2000004181c */
[----:B------:R-:W1:Y:S07]  /*2da0*/  LDSM.16.M88.4 R8, [R112+0x5c00] ;  /* 0x005c00007008783b */ /* 0x000e6e0000000200 */
[C---:B------:R-:W-:Y:S01]  /*2db0*/  HMMA.16816.F32.BF16 R72, R64.reuse, R52, R72 ;  /* 0x000000344048723c */ /* 0x040fe20000041848 */
[----:B------:R4:W5:Y:S07]  /*2dc0*/  I2F R52, R24 ;  /* 0x0000001800347306 */ /* 0x00096e0000201400 */
[----:B------:R-:W-:Y:S07]  /*2dd0*/  HMMA.16816.F32.BF16 R68, R64, R54, R68 ;  /* 0x000000364044723c */ /* 0x000fee0000041844 */
[C---:B------:R-:W-:Y:S01]  /*2de0*/  IADD3 R55, R3.reuse, 0x9, RZ ;  /* 0x0000000903377810 */ /* 0x040fe20007ffe0ff */
[----:B--2---:R-:W-:Y:S01]  /*2df0*/  HMMA.16816.F32.BF16 R40, R32, R16, R40 ;  /* 0x000000102028723c */ /* 0x004fe20000041828 */
[----:B----4-:R-:W2:Y:S01]  /*2e00*/  LDSM.16.M88.4 R24, [R109+0x5800] ;  /* 0x005800006d18783b */ /* 0x010ea20000000200 */
[CC--:B-----5:R-:W-:Y:S01]  /*2e10*/  FFMA.FTZ R7, R0.reuse, R52.reuse, R21 ;  /* 0x0000003400077223 */ /* 0x0e0fe20000010015 */
[----:B------:R-:W4:Y:S01]  /*2e20*/  I2F R16, R55 ;  /* 0x0000003700107306 */ /* 0x000f220000201400 */
[----:B------:R-:W-:Y:S01]  /*2e30*/  FFMA.FTZ R23, R0, R52, R23 ;  /* 0x0000003400177223 */ /* 0x000fe20000010017 */
[----:B------:R-:W-:-:S02]  /*2e40*/  IADD3 R54, R3, 0x8, RZ ;  /* 0x0000000803367810 */ /* 0x000fc40007ffe0ff */
[----:B------:R-:W-:Y:S01]  /*2e50*/  IADD3 R17, R3, 0x10, RZ ;  /* 0x0000001003117810 */ /* 0x000fe20007ffe0ff */
[C---:B---3--:R-:W-:Y:S01]  /*2e60*/  HMMA.16816.F32.BF16 R48, R12.reuse, R36, R48 ;  /* 0x000000240c30723c */ /* 0x048fe20000041830 */
[----:B------:R-:W-:Y:S02]  /*2e70*/  FSEL R7, R7, -INF , !P3 ;  /* 0xff80000007077808 */ /* 0x000fe40005800000 */
[-C--:B------:R-:W-:Y:S01]  /*2e80*/  ISETP.GE.AND P3, PT, R17, R97.reuse, PT ;  /* 0x000000611100720c */ /* 0x080fe20003f66270 */
[----:B------:R3:W-:Y:S01]  /*2e90*/  I2F R37, R17 ;  /* 0x0000001100257306 */ /* 0x0007e20000201400 */
[----:B------:R-:W-:Y:S02]  /*2ea0*/  ISETP.GE.AND P5, PT, R54, R97, PT ;  /* 0x000000613600720c */ /* 0x000fe40003fa6270 */
[----:B------:R-:W-:Y:S01]  /*2eb0*/  FSEL R36, R23, -INF , !P0 ;  /* 0xff80000017247808 */ /* 0x000fe20004000000 */
[----:B------:R-:W-:Y:S01]  /*2ec0*/  HMMA.16816.F32.BF16 R44, R12, R38, R44 ;  /* 0x000000260c2c723c */ /* 0x000fe2000004182c */
[----:B------:R-:W-:Y:S01]  /*2ed0*/  ISETP.GE.AND P0, PT, R17, R96, PT ;  /* 0x000000601100720c */ /* 0x000fe20003f06270 */
[----:B----4-:R-:W-:-:S02]  /*2ee0*/  FFMA.FTZ R23, R0, R16, R29 ;  /* 0x0000001000177223 */ /* 0x010fc4000001001d */
[----:B------:R4:W5:Y:S01]  /*2ef0*/  I2F R53, R54 ;  /* 0x0000003600357306 */ /* 0x0009620000201400 */
[----:B------:R-:W-:Y:S02]  /*2f00*/  ISETP.GE.AND P1, PT, R54, R96, PT ;  /* 0x000000603600720c */ /* 0x000fe40003f26270 */
[----:B------:R-:W-:Y:S01]  /*2f10*/  FFMA.FTZ R38, R0, R16, R31 ;  /* 0x0000001000267223 */ /* 0x000fe2000001001f */
[----:B------:R-:W-:Y:S01]  /*2f20*/  HMMA.16816.F32.BF16 R56, R32, R18, R56 ;  /* 0x000000122038723c */ /* 0x000fe20000041838 */
[C---:B------:R-:W-:Y:S02]  /*2f30*/  IADD3 R29, R3.reuse, 0x18, RZ ;  /* 0x00000018031d7810 */ /* 0x040fe40007ffe0ff */
[----:B------:R-:W-:Y:S01]  /*2f40*/  IADD3 R39, R3, 0x19, RZ ;  /* 0x0000001903277810 */ /* 0x000fe20007ffe0ff */
[----:B---3--:R-:W3:Y:S01]  /*2f50*/  LDSM.16.M88.4 R16, [R109+0x5c00] ;  /* 0x005c00006d10783b */ /* 0x008ee20000000200 */
[----:B------:R-:W2:Y:S01]  /*2f60*/  I2F R31, R29 ;  /* 0x0000001d001f7306 */ /* 0x000ea20000201400 */
[----:B------:R-:W-:Y:S01]  /*2f70*/  ISETP.GE.AND P4, PT, R55, R97, PT ;  /* 0x000000613700720c */ /* 0x000fe20003f86270 */
[----:B------:R-:W-:-:S04]  /*2f80*/  DEPBAR.LE SB0, 0x0 ;  /* 0x000080000000791a */ /* 0x000fc80000000000 */
[----:B-1----:R-:W-:Y:S01]  /*2f90*/  HMMA.16816.F32.BF16 R72, R32, R8, R72 ;  /* 0x000000082048723c */ /* 0x002fe20000041848 */
[----:B----4-:R-:W-:Y:S01]  /*2fa0*/  IADD3 R54, R3, 0x11, RZ ;  /* 0x0000001103367810 */ /* 0x010fe20007ffe0ff */
[CC--:B-----5:R-:W-:Y:S01]  /*2fb0*/  FFMA.FTZ R21, R0.reuse, R53.reuse, R28 ;  /* 0x0000003500157223 */ /* 0x0e0fe2000001001c */
[----:B------:R-:W-:Y:S01]  /*2fc0*/  ISETP.GE.AND P2, PT, R55, R96, PT ;  /* 0x000000603700720c */ /* 0x000fe20003f46270 */
[C---:B------:R-:W-:Y:S01]  /*2fd0*/  FFMA.FTZ R30, R0.reuse, R53, R30 ;  /* 0x00000035001e7223 */ /* 0x040fe2000001001e */
[----:B------:R-:W1:Y:S01]  /*2fe0*/  I2F R28, R54 ;  /* 0x00000036001c7306 */ /* 0x000e620000201400 */
[-C--:B------:R-:W-:Y:S01]  /*2ff0*/  FFMA.FTZ R48, R0, R37.reuse, R48 ;  /* 0x0000002500307223 */ /* 0x080fe20000010030 */
[----:B------:R-:W-:Y:S01]  /*3000*/  FSEL R23, R23, -INF , !P4 ;  /* 0xff80000017177808 */ /* 0x000fe20006000000 */
[----:B--2---:R-:W-:Y:S01]  /*3010*/  HMMA.16816.F32.BF16 R40, R12, R24, R40 ;  /* 0x000000180c28723c */ /* 0x004fe20000041828 */
[----:B------:R-:W-:Y:S01]  /*3020*/  FSEL R52, R30, -INF , !P1 ;  /* 0xff8000001e347808 */ /* 0x000fe20004800000 */
[----:B------:R-:W-:Y:S01]  /*3030*/  FFMA.FTZ R8, R0, R37, R50 ;  /* 0x0000002500087223 */ /* 0x000fe20000010032 */
[----:B------:R-:W-:Y:S01]  /*3040*/  FSEL R9, R48, -INF , !P3 ;  /* 0xff80000030097808 */ /* 0x000fe20005800000 */
[CC--:B------:R-:W-:Y:S01]  /*3050*/  FFMA.FTZ R37, R0.reuse, R31.reuse, R44 ;  /* 0x0000001f00257223 */ /* 0x0c0fe2000001002c */
[----:B------:R-:W2:Y:S01]  /*3060*/  I2F R30, R39 ;  /* 0x00000027001e7306 */ /* 0x000ea20000201400 */
[----:B------:R-:W-:Y:S01]  /*3070*/  IADD3 R48, R3, 0x20, RZ ;  /* 0x0000002003307810 */ /* 0x000fe20007ffe0ff */
[----:B------:R-:W-:Y:S01]  /*3080*/  FFMA.FTZ R44, R0, R31, R46 ;  /* 0x0000001f002c7223 */ /* 0x000fe2000001002e */
[----:B------:R-:W-:Y:S01]  /*3090*/  HMMA.16816.F32.BF16 R68, R32, R10, R68 ;  /* 0x0000000a2044723c */ /* 0x000fe20000041844 */
[----:B------:R-:W-:-:S02]  /*30a0*/  FSEL R38, R38, -INF , !P2 ;  /* 0xff80000026267808 */ /* 0x000fc40005000000 */
[C---:B------:R-:W-:Y:S02]  /*30b0*/  ISETP.GE.AND P4, PT, R29.reuse, R97, PT ;  /* 0x000000611d00720c */ /* 0x040fe40003f86270 */
[----:B------:R-:W4:Y:S01]  /*30c0*/  I2F R25, R48 ;  /* 0x0000003000197306 */ /* 0x000f220000201400 */
[----:B------:R-:W-:Y:S01]  /*30d0*/  ISETP.GE.AND P2, PT, R29, R96, PT ;  /* 0x000000601d00720c */ /* 0x000fe20003f46270 */
[CC--:B-1----:R-:W-:Y:S01]  /*30e0*/  FFMA.FTZ R29, R0.reuse, R28.reuse, R49 ;  /* 0x0000001c001d7223 */ /* 0x0c2fe20000010031 */
[C---:B------:R-:W-:Y:S01]  /*30f0*/  HMMA.16816.F32.BF16 R56, R12.reuse, R26, R56 ;  /* 0x0000001a0c38723c */ /* 0x040fe20000041838 */
[C---:B------:R-:W-:Y:S01]  /*3100*/  FFMA.FTZ R51, R0.reuse, R28, R51 ;  /* 0x0000001c00337223 */ /* 0x040fe20000010033 */
[----:B------:R-:W-:Y:S02]  /*3110*/  IADD3 R28, R3, 0x21, RZ ;  /* 0x00000021031c7810 */ /* 0x000fe40007ffe0ff */
[----:B------:R-:W-:Y:S01]  /*3120*/  FSEL R37, R37, -INF , !P4 ;  /* 0xff80000025257808 */ /* 0x000fe20006000000 */
[CC--:B--2---:R-:W-:Y:S01]  /*3130*/  FFMA.FTZ R45, R0.reuse, R30.reuse, R45 ;  /* 0x0000001e002d7223 */ /* 0x0c4fe2000001002d */
[----:B------:R1:W2:Y:S01]  /*3140*/  I2F R26, R28 ;  /* 0x0000001c001a7306 */ /* 0x0002a20000201400 */
[----:B------:R-:W-:Y:S01]  /*3150*/  IADD3 R27, R3, 0x28, RZ ;  /* 0x00000028031b7810 */ /* 0x000fe20007ffe0ff */
[----:B------:R-:W-:Y:S01]  /*3160*/  FFMA.FTZ R47, R0, R30, R47 ;  /* 0x0000001e002f7223 */ /* 0x000fe2000001002f */
[----:B---3--:R-:W-:Y:S01]  /*3170*/  HMMA.16816.F32.BF16 R72, R12, R16, R72 ;  /* 0x000000100c48723c */ /* 0x008fe20000041848 */
[----:B------:R-:W-:-:S02]  /*3180*/  FSEL R44, R44, -INF , !P2 ;  /* 0xff8000002c2c7808 */ /* 0x000fc40005000000 */
[----:B------:R-:W-:Y:S01]  /*3190*/  IADD3 R30, R3, 0x30, RZ ;  /* 0x00000030031e7810 */ /* 0x000fe20007ffe0ff */
[----:B----4-:R-:W-:Y:S01]  /*31a0*/  FFMA.FTZ R35, R0, R25, R40 ;  /* 0x0000001900237223 */ /* 0x010fe20000010028 */
[----:B------:R-:W3:Y:S01]  /*31b0*/  I2F R31, R27 ;  /* 0x0000001b001f7306 */ /* 0x000ee20000201400 */
[----:B------:R-:W-:Y:S01]  /*31c0*/  ISETP.GE.AND P4, PT, R28, R97, PT ;  /* 0x000000611c00720c */ /* 0x000fe20003f86270 */
[----:B------:R-:W-:Y:S01]  /*31d0*/  FFMA.FTZ R34, R0, R25, R42 ;  /* 0x0000001900227223 */ /* 0x000fe2000001002a */
[----:B------:R-:W-:Y:S01]  /*31e0*/  ISETP.GE.AND P2, PT, R28, R96, PT ;  /* 0x000000601c00720c */ /* 0x000fe20003f46270 */
[----:B------:R-:W-:Y:S01]  /*31f0*/  HMMA.16816.F32.BF16 R68, R12, R18, R68 ;  /* 0x000000120c44723c */ /* 0x000fe20000041844 */
[----:B------:R-:W-:Y:S02]  /*3200*/  FSEL R8, R8, -INF , !P0 ;  /* 0xff80000008087808 */ /* 0x000fe40004000000 */
[----:B------:R-:W-:Y:S01]  /*3210*/  ISETP.GE.AND P3, PT, R39, R97, PT ;  /* 0x000000612700720c */ /* 0x000fe20003f66270 */
[----:B------:R-:W4:Y:S01]  /*3220*/  I2F R25, R30 ;  /* 0x0000001e00197306 */ /* 0x000f220000201400 */
[C---:B-1----:R-:W-:Y:S01]  /*3230*/  IADD3 R28, R3.reuse, 0x29, RZ ;  /* 0x00000029031c7810 */ /* 0x042fe20007ffe0ff */
[CC--:B--2---:R-:W-:Y:S01]  /*3240*/  FFMA.FTZ R41, R0.reuse, R26.reuse, R41 ;  /* 0x0000001a00297223 */ /* 0x0c4fe20000010029 */
[----:B------:R-:W-:Y:S01]  /*3250*/  IADD3 R12, R3, 0x38, RZ ;  /* 0x00000038030c7810 */ /* 0x000fe20007ffe0ff */
[----:B------:R-:W-:Y:S01]  /*3260*/  FFMA.FTZ R43, R0, R26, R43 ;  /* 0x0000001a002b7223 */ /* 0x000fe2000001002b */
[----:B------:R-:W-:-:S02]  /*3270*/  ISETP.GE.AND P0, PT, R39, R96, PT ;  /* 0x000000602700720c */ /* 0x000fc40003f06270 */
[----:B------:R-:W-:Y:S01]  /*3280*/  FSEL R21, R21, -INF , !P5 ;  /* 0xff80000015157808 */ /* 0x000fe20006800000 */
[----:B------:R-:W1:Y:S01]  /*3290*/  I2F R16, R28 ;  /* 0x0000001c00107306 */ /* 0x000e620000201400 */
[----:B------:R-:W-:Y:S01]  /*32a0*/  ISETP.GE.AND P5, PT, R54, R97, PT ;  /* 0x000000613600720c */ /* 0x000fe20003fa6270 */
[CC--:B---3--:R-:W-:Y:S01]  /*32b0*/  FFMA.FTZ R56, R0.reuse, R31.reuse, R56 ;  /* 0x0000001f00387223 */ /* 0x0c8fe20000010038 */
[----:B------:R-:W-:Y:S01]  /*32c0*/  FSEL R11, R45, -INF , !P3 ;  /* 0xff8000002d0b7808 */ /* 0x000fe20005800000 */
[C---:B------:R-:W-:Y:S01]  /*32d0*/  FFMA.FTZ R32, R0.reuse, R31, R58 ;  /* 0x0000001f00207223 */ /* 0x040fe2000001003a */
[----:B------:R-:W-:Y:S02]  /*32e0*/  FSEL R10, R47, -INF , !P0 ;  /* 0xff8000002f0a7808 */ /* 0x000fe40004000000 */
[C---:B------:R-:W-:Y:S01]  /*32f0*/  ISETP.GE.AND P3, PT, R27.reuse, R97, PT ;  /* 0x000000611b00720c */ /* 0x040fe20003f66270 */
[----:B------:R-:W2:Y:S01]  /*3300*/  I2F R15, R12 ;  /* 0x0000000c000f7306 */ /* 0x000ea20000201400 */
[----:B------:R-:W-:Y:S01]  /*3310*/  ISETP.GE.AND P0, PT, R27, R96, PT ;  /* 0x000000601b00720c */ /* 0x000fe20003f06270 */
[----:B----4-:R-:W-:Y:S01]  /*3320*/  FFMA.FTZ R72, R0, R25, R72 ;  /* 0x0000001900487223 */ /* 0x010fe20000010048 */
[----:B------:R-:W-:-:S02]  /*3330*/  IADD3 R26, R3, 0x31, RZ ;  /* 0x00000031031a7810 */ /* 0x000fc40007ffe0ff */
[----:B------:R-:W-:Y:S02]  /*3340*/  FSEL R29, R29, -INF , !P5 ;  /* 0xff8000001d1d7808 */ /* 0x000fe40006800000 */
[-C--:B------:R-:W-:Y:S01]  /*3350*/  ISETP.GE.AND P5, PT, R48, R97.reuse, PT ;  /* 0x000000613000720c */ /* 0x080fe20003fa6270 */
[----:B------:R3:W4:Y:S01]  /*3360*/  I2F R17, R26 ;  /* 0x0000001a00117306 */ /* 0x0007220000201400 */
[----:B------:R-:W-:Y:S01]  /*3370*/  FSEL R88, R56, -INF , !P3 ;  /* 0xff80000038587808 */ /* 0x000fe20005800000 */
[-C--:B-1----:R-:W-:Y:S01]  /*3380*/  FFMA.FTZ R57, R0, R16.reuse, R57 ;  /* 0x0000001000397223 */ /* 0x082fe20000010039 */
[----:B------:R-:W-:Y:S01]  /*3390*/  FSEL R32, R32, -INF , !P0 ;  /* 0xff80000020207808 */ /* 0x000fe20004000000 */
[----:B------:R-:W-:Y:S01]  /*33a0*/  FFMA.FTZ R59, R0, R16, R59 ;  /* 0x00000010003b7223 */ /* 0x000fe2000001003b */
[C---:B------:R-:W-:Y:S02]  /*33b0*/  ISETP.GE.AND P3, PT, R26.reuse, R97, PT ;  /* 0x000000611a00720c */ /* 0x040fe40003f66270 */
[----:B------:R-:W-:Y:S01]  /*33c0*/  ISETP.GE.AND P0, PT, R26, R96, PT ;  /* 0x000000601a00720c */ /* 0x000fe20003f06270 */
[----:B------:R-:W1:Y:S01]  /*33d0*/  I2F R13, R3 ;  /* 0x00000003000d7306 */ /* 0x000e620000201400 */
[----:B------:R-:W-:Y:S01]  /*33e0*/  FSEL R89, R41, -INF , !P4 ;  /* 0xff80000029597808 */ /* 0x000fe20006000000 */
[----:B--2---:R-:W-:Y:S01]  /*33f0*/  FFMA.FTZ R68, R0, R15, R68 ;  /* 0x0000000f00447223 */ /* 0x004fe20000010044 */
[----:B------:R-:W-:-:S02]  /*3400*/  FSEL R98, R43, -INF , !P2 ;  /* 0xff8000002b627808 */ /* 0x000fc40005000000 */
[C---:B------:R-:W-:Y:S02]  /*3410*/  ISETP.GE.AND P4, PT, R30.reuse, R97, PT ;  /* 0x000000611e00720c */ /* 0x040fe40003f86270 */
[----:B------:R-:W-:Y:S01]  /*3420*/  ISETP.GE.AND P2, PT, R30, R96, PT ;  /* 0x000000601e00720c */ /* 0x000fe20003f46270 */
[C---:B---3--:R-:W-:Y:S01]  /*3430*/  FFMA.FTZ R26, R0.reuse, R25, R74 ;  /* 0x00000019001a7223 */ /* 0x048fe2000001004a */
[----:B------:R-:W-:Y:S01]  /*3440*/  FSEL R35, R35, -INF , !P5 ;  /* 0xff80000023237808 */ /* 0x000fe20006800000 */
[----:B----4-:R-:W-:Y:S01]  /*3450*/  FFMA.FTZ R73, R0, R17, R73 ;  /* 0x0000001100497223 */ /* 0x010fe20000010049 */
[----:B------:R-:W-:Y:S01]  /*3460*/  ISETP.GE.AND P5, PT, R28, R97, PT ;  /* 0x000000611c00720c */ /* 0x000fe20003fa6270 */
[----:B------:R-:W-:Y:S01]  /*3470*/  FFMA.FTZ R25, R0, R17, R75 ;  /* 0x0000001100197223 */ /* 0x000fe2000001004b */
[C---:B------:R-:W-:Y:S02]  /*3480*/  IADD3 R14, R3.reuse, 0x39, RZ ;  /* 0x00000039030e7810 */ /* 0x040fe40007ffe0ff */
[----:B------:R-:W-:Y:S01]  /*3490*/  FSEL R100, R72, -INF , !P4 ;  /* 0xff80000048647808 */ /* 0x000fe20006000000 */
[----:B-1----:R-:W-:Y:S01]  /*34a0*/  FFMA.FTZ R20, R0, R13, R20 ;  /* 0x0000000d00147223 */ /* 0x002fe20000010014 */
[----:B------:R-:W-:Y:S01]  /*34b0*/  FSEL R26, R26, -INF , !P2 ;  /* 0xff8000001a1a7808 */ /* 0x000fe20005000000 */
[----:B------:R-:W-:Y:S01]  /*34c0*/  BAR.SYNC.DEFER_BLOCKING 0x0 ;  /* 0x0000000000007b1d */ /* 0x000fe20000010000 */
[----:B------:R-:W-:-:S02]  /*34d0*/  ISETP.GE.AND P4, PT, R3, R97, PT ;  /* 0x000000610300720c */ /* 0x000fc40003f86270 */
[-C--:B------:R-:W-:Y:S02]  /*34e0*/  ISETP.GE.AND P2, PT, R3, R96.reuse, PT ;  /* 0x000000600300720c */ /* 0x080fe40003f46270 */
[-C--:B------:R-:W-:Y:S01]  /*34f0*/  ISETP.GE.AND P1, PT, R54, R96.reuse, PT ;  /* 0x000000603600720c */ /* 0x080fe20003f26270 */
[----:B------:R-:W1:Y:S01]  /*3500*/  I2F R3, R14 ;  /* 0x0000000e00037306 */ /* 0x000e620000201400 */
[----:B------:R-:W-:Y:S02]  /*3510*/  FSEL R91, R57, -INF , !P5 ;  /* 0xff800000395b7808 */ /* 0x000fe40006800000 */
[----:B------:R-:W-:Y:S02]  /*3520*/  ISETP.GE.AND P5, PT, R12, R97, PT ;  /* 0x000000610c00720c */ /* 0x000fe40003fa6270 */
[----:B------:R-:W-:Y:S02]  /*3530*/  FSEL R24, R51, -INF , !P1 ;  /* 0xff80000033187808 */ /* 0x000fe40004800000 */
[----:B------:R-:W-:-:S02]  /*3540*/  ISETP.GE.AND P1, PT, R48, R96, PT ;  /* 0x000000603000720c */ /* 0x000fc40003f26270 */
[----:B------:R-:W-:Y:S02]  /*3550*/  FSEL R103, R68, -INF , !P5 ;  /* 0xff80000044677808 */ /* 0x000fe40006800000 */
[----:B------:R-:W-:Y:S02]  /*3560*/  ISETP.GE.AND P5, PT, R92, 0x2, PT ;  /* 0x000000025c00780c */ /* 0x000fe40003fa6270 */
[----:B------:R-:W-:Y:S02]  /*3570*/  FSEL R34, R34, -INF , !P1 ;  /* 0xff80000022227808 */ /* 0x000fe40004800000 */
[-C--:B------:R-:W-:Y:S01]  /*3580*/  ISETP.GE.AND P1, PT, R28, R96.reuse, PT ;  /* 0x000000601c00720c */ /* 0x080fe20003f26270 */
[C---:B------:R-:W-:Y:S01]  /*3590*/  FFMA.FTZ R28, R0.reuse, R15, R70 ;  /* 0x0000000f001c7223 */ /* 0x040fe20000010046 */
[----:B------:R-:W-:Y:S01]  /*35a0*/  FSEL R101, R73, -INF , !P3 ;  /* 0xff80000049657808 */ /* 0x000fe20005800000 */
[CC--:B-1----:R-:W-:Y:S01]  /*35b0*/  FFMA.FTZ R69, R0.reuse, R3.reuse, R69 ;  /* 0x0000000300457223 */ /* 0x0c2fe20000010045 */
[----:B------:R-:W-:Y:S01]  /*35c0*/  FSEL R102, R59, -INF , !P1 ;  /* 0xff8000003b667808 */ /* 0x000fe20004800000 */
[----:B------:R-:W-:Y:S01]  /*35d0*/  FFMA.FTZ R27, R0, R3, R71 ;  /* 0x00000003001b7223 */ /* 0x000fe20000010047 */
[----:B------:R-:W-:Y:S01]  /*35e0*/  ISETP.GE.AND P1, PT, R12, R96, PT ;  /* 0x000000600c00720c */ /* 0x000fe20003f26270 */
[----:B------:R-:W-:Y:S01]  /*35f0*/  FFMA.FTZ R12, R0, R13, R22 ;  /* 0x0000000d000c7223 */ /* 0x000fe20000010016 */
[----:B------:R-:W-:-:S02]  /*3600*/  FSEL R25, R25, -INF , !P0 ;  /* 0xff80000019197808 */ /* 0x000fc40004000000 */
        /* <DEDUP_REMOVED lines=66> */
.L_x_5111:
[----:B------:R-:W-:-:S04]  /*3a30*/  LEA R2, -R6, RZ, 0x6 ;  /* 0x000000ff06027211 */ /* 0x000fc800078e31ff */
[----:B------:R-:W-:Y:S02]  /*3a40*/  SHF.R.S32.HI R6, RZ, 0x1f, R2 ;  /* 0x0000001fff067819 */ /* 0x000fe40000011402 */
.L_x_5112:
[----:B------:R-:W-:Y:S01]  /*3a50*/  ISETP.GE.AND P4, PT, R124, c[0x0][0x220], PT ;  /* 0x000088007c007a0c */ /* 0x000fe20003f86270 */
[----:B------:R-:W-:Y:S01]  /*3a60*/  BSSY B0, `(.L_x_5113) ;  /* 0x000003a000007945 */ /* 0x000fe20003800000 */
[----:B------:R-:W-:Y:S02]  /*3a70*/  ISETP.GE.AND P3, PT, R115, c[0x0][0x220], PT ;  /* 0x0000880073007a0c */ /* 0x000fe40003f66270 */
[----:B------:R-:W-:Y:S02]  /*3a80*/  IADD3 R16, P1, R2, R94, RZ ;  /* 0x0000005e02107210 */ /* 0x000fe40007f3e0ff */
[----:B------:R-:W-:-:S03]  /*3a90*/  IADD3 R3, P0, R117, R2, RZ ;  /* 0x0000000275037210 */ /* 0x000fc60007f1e0ff */
[----:B------:R-:W-:Y:S02]  /*3aa0*/  IMAD.X R13, R6, 0x1, R95, P1 ;  /* 0x00000001060d7824 */ /* 0x000fe400008e065f */
[----:B------:R-:W-:Y:S02]  /*3ab0*/  IMAD.X R6, R116, 0x1, R6, P0 ;  /* 0x0000000174067824 */ /* 0x000fe400000e0606 */
[C---:B------:R-:W-:Y:S01]  /*3ac0*/  @!P4 LEA R40, P1, R16.reuse, c[0x0][0x168], 0x1 ;  /* 0x00005a001028ca11 */ /* 0x040fe200078208ff */
[----:B------:R1:W-:Y:S01]  /*3ad0*/  @P4 STS [R121+0x3000], RZ ;  /* 0x003000ff79004388 */ /* 0x0003e20000000800 */
[CC--:B------:R-:W-:Y:S02]  /*3ae0*/  @!P4 IADD3 R18, P0, R3.reuse, R94.reuse, RZ ;  /* 0x0000005e0312c210 */ /* 0x0c0fe40007f1e0ff */
        /* <DEDUP_REMOVED lines=12> */
[----:B------:R-:W-:Y:S01]  /*3bb0*/  @!P3 LEA R42, P2, R16, c[0x0][0x168], 0x1 ;  /* 0x00005a00102aba11 */ /* 0x000fe200078408ff */
[----:B------:R-:W-:Y:S01]  /*3bc0*/  @!P3 IMAD.X R15, R6, 0x1, R95, P0 ;  /* 0x00000001060fb824 */ /* 0x000fe200000e065f */
[----:B------:R-:W-:Y:S01]  /*3bd0*/  @!P3 LEA R18, P0, R2, c[0x0][0x168], 0x1 ;  /* 0x00005a000212ba11 */ /* 0x000fe200078008ff */
[----:B------:R1:W-:Y:S01]  /*3be0*/  @P3 STS.128 [R121+0x4000], RZ ;  /* 0x004000ff79003388 */ /* 0x0003e20000000c00 */
[----:B------:R-:W-:Y:S02]  /*3bf0*/  @!P3 LEA.HI.X R43, R16, c[0x0][0x16c], R13, 0x1, P2 ;  /* 0x00005b00102bba11 */ /* 0x000fe400010f0c0d */
        /* <DEDUP_REMOVED lines=32> */
.L_x_5114:
[----:B------:R-:W-:Y:S05]  /*3e00*/  BSYNC B0 ;  /* 0x0000000000007941 */ /* 0x000fea0003800000 */
.L_x_5113:
[----:B------:R-:W0:Y:S01]  /*3e10*/  LDGDEPBAR ;  /* 0x00000000000079af */ /* 0x000e220000000000 */
[----:B------:R-:W-:Y:S02]  /*3e20*/  MOV R94, R16 ;  /* 0x00000010005e7202 */ /* 0x000fe40000000f00 */
[----:B------:R-:W-:Y:S02]  /*3e30*/  MOV R95, R13 ;  /* 0x0000000d005f7202 */ /* 0x000fe40000000f00 */
.L_x_5110:
[----:B--2---:R-:W-:Y:S02]  /*3e40*/  FMNMX.FTZ R2, R14, R7, !PT ;  /* 0x000000070e027209 */ /* 0x004fe40007810000 */
        /* <DEDUP_REMOVED lines=10> */
[----:B------:R-:W-:-:S03]  /*3ef0*/  FMNMX.FTZ R2, R37, R2, !PT ;  /* 0x0000000225027209 */ /* 0x000fc60007810000 */
[----:B------:R-:W-:Y:S01]  /*3f00*/  LDSM.16.MT88.4 R56, [R110+0x7000] ;  /* 0x007000006e38783b */ /* 0x000fe20000004200 */
        /* <DEDUP_REMOVED lines=28> */
[----:B-1----:R-:W-:-:S03]  /*40d0*/  FMNMX.FTZ R3, R16, R3, !PT ;  /* 0x0000000310037209 */ /* 0x002fc60007810000 */
[----:B------:R-:W-:Y:S01]  /*40e0*/  LDSM.16.MT88.4 R16, [R110+0x6400] ;  /* 0x006400006e10783b */ /* 0x000fe20000004200 */
        /* <DEDUP_REMOVED lines=17> */
[----:B------:R-:W-:Y:S01]  /*4200*/  FFMA.FTZ R99, R35, c[0x0][0x23c], -R106 ;  /* 0x00008f0023637a23 */ /* 0x000fe2000001086a */
[----:B-1----:R-:W-:-:S02]  /*4210*/  FMNMX.FTZ R2, R13, R2, !PT ;  /* 0x000000020d027209 */ /* 0x002fc40007810000 */
[----:B------:R-:W1:Y:S01]  /*4220*/  MUFU.EX2 R133, R133 ;  /* 0x0000008500857308 */ /* 0x000e620000000800 */
[--C-:B------:R-:W-:Y:S01]  /*4230*/  FFMA.FTZ R88, R91, c[0x0][0x23c], -R106.reuse ;  /* 0x00008f005b587a23 */ /* 0x100fe2000001086a */
[C---:B------:R-:W-:Y:S01]  /*4240*/  FSETP.NEU.FTZ.AND P0, PT, R2.reuse, -INF , PT ;  /* 0xff8000000200780b */ /* 0x040fe20003f1d000 */
[----:B------:R-:W-:Y:S02]  /*4250*/  FMUL.FTZ R29, R2, c[0x0][0x23c] ;  /* 0x00008f00021d7a20 */ /* 0x000fe40000410000 */
[----:B------:R-:W-:-:S03]  /*4260*/  FFMA.FTZ R100, R100, c[0x0][0x23c], -R106 ;  /* 0x00008f0064647a23 */ /* 0x000fc6000001086a */
[----:B------:R-:W-:Y:S01]  /*4270*/  MUFU.EX2 R132, R132 ;  /* 0x0000008400847308 */ /* 0x000fe20000000800 */
[----:B------:R-:W-:Y:S01]  /*4280*/  FSEL R29, R29, RZ, P0 ;  /* 0x000000ff1d1d7208 */ /* 0x000fe20000000000 */
[--C-:B------:R-:W-:Y:S02]  /*4290*/  FFMA.FTZ R101, R101, c[0x0][0x23c], -R106.reuse ;  /* 0x00008f0065657a23 */ /* 0x100fe4000001086a */
[----:B------:R-:W-:Y:S02]  /*42a0*/  FFMA.FTZ R103, R103, c[0x0][0x23c], -R106 ;  /* 0x00008f0067677a23 */ /* 0x000fe4000001086a */
[--C-:B------:R-:W-:Y:S02]  /*42b0*/  FFMA.FTZ R131, R12, c[0x0][0x23c], -R29.reuse ;  /* 0x00008f000c837a23 */ /* 0x100fe4000001081d */
[--C-:B------:R-:W-:Y:S01]  /*42c0*/  FFMA.FTZ R134, R36, c[0x0][0x23c], -R29.reuse ;  /* 0x00008f0024867a23 */ /* 0x100fe2000001081d */
[----:B------:R-:W2:Y:S01]  /*42d0*/  MUFU.EX2 R105, R105 ;  /* 0x0000006900697308 */ /* 0x000ea20000000800 */
[--C-:B------:R-:W-:Y:S01]  /*42e0*/  FFMA.FTZ R130, R52, c[0x0][0x23c], -R29.reuse ;  /* 0x00008f0034827a23 */ /* 0x100fe2000001081d */
[----:B-1----:R-:W-:Y:S01]  /*42f0*/  F2FP.BF16.PACK_AB R80, R133, R136 ;  /* 0x000000888550723e */ /* 0x002fe200000010ff */
[--C-:B------:R-:W-:Y:S01]  /*4300*/  FFMA.FTZ R107, R38, c[0x0][0x23c], -R29.reuse ;  /* 0x00008f00266b7a23 */ /* 0x100fe2000001081d */
[----:B------:R-:W-:Y:S01]  /*4310*/  LDSM.16.MT88.4 R12, [R110+0x7400] ;  /* 0x007400006e0c783b */ /* 0x000fe20000004200 */
[----:B------:R-:W-:-:S02]  /*4320*/  FFMA.FTZ R33, R8, c[0x0][0x23c], -R29 ;  /* 0x00008f0008217a23 */ /* 0x000fc4000001081d */
[--C-:B------:R-:W-:Y:S01]  /*4330*/  FFMA.FTZ R20, R10, c[0x0][0x23c], -R29.reuse ;  /* 0x00008f000a147a23 */ /* 0x100fe2000001081d */
[----:B------:R-:W-:Y:S01]  /*4340*/  MUFU.EX2 R131, R131 ;  /* 0x0000008300837308 */ /* 0x000fe20000000800 */
[----:B------:R-:W1:Y:S01]  /*4350*/  LDSM.16.MT88.4 R8, [R108+0x6400] ;  /* 0x006400006c08783b */ /* 0x000e620000004200 */
[--C-:B------:R-:W-:Y:S02]  /*4360*/  FFMA.FTZ R24, R24, c[0x0][0x23c], -R29.reuse ;  /* 0x00008f0018187a23 */ /* 0x100fe4000001081d */
[--C-:B------:R-:W-:Y:S02]  /*4370*/  FFMA.FTZ R23, R44, c[0x0][0x23c], -R29.reuse ;  /* 0x00008f002c177a23 */ /* 0x100fe4000001081d */
[--C-:B------:R-:W-:Y:S02]  /*4380*/  FFMA.FTZ R91, R34, c[0x0][0x23c], -R29.reuse ;  /* 0x00008f00225b7a23 */ /* 0x100fe4000001081d */
[----:B------:R-:W3:Y:S01]  /*4390*/  MUFU.EX2 R134, R134 ;  /* 0x0000008600867308 */ /* 0x000ee20000000800 */
[----:B--2---:R-:W-:Y:S01]  /*43a0*/  F2FP.BF16.PACK_AB R82, R105, R132 ;  /* 0x000000846952723e */ /* 0x004fe200000010ff */
[----:B------:R-:W-:-:S02]  /*43b0*/  FFMA.FTZ R35, R32, c[0x0][0x23c], -R29 ;  /* 0x00008f0020237a23 */ /* 0x000fc4000001081d */
[--C-:B------:R-:W-:Y:S02]  /*43c0*/  FFMA.FTZ R34, R98, c[0x0][0x23c], -R29.reuse ;  /* 0x00008f0062227a23 */ /* 0x100fe4000001081d */
[----:B------:R-:W-:Y:S02]  /*43d0*/  FFMA.FTZ R32, R102, c[0x0][0x23c], -R29 ;  /* 0x00008f0066207a23 */ /* 0x000fe4000001081d */
[----:B------:R-:W-:Y:S01]  /*43e0*/  MUFU.EX2 R130, R130 ;  /* 0x0000008200827308 */ /* 0x000fe20000000800 */
[----:B------:R-:W-:Y:S02]  /*43f0*/  FADD.FTZ R133, R136, R133 ;  /* 0x0000008588857221 */ /* 0x000fe40000010000 */
[----:B------:R-:W-:Y:S02]  /*4400*/  FFMA.FTZ R104, R104, c[0x0][0x23c], -R106 ;  /* 0x00008f0068687a23 */ /* 0x000fe4000001086a */
[--C-:B------:R-:W-:Y:S02]  /*4410*/  FFMA.FTZ R26, R26, c[0x0][0x23c], -R29.reuse ;  /* 0x00008f001a1a7a23 */ /* 0x100fe4000001081d */
[----:B------:R-:W-:Y:S01]  /*4420*/  FFMA.FTZ R25, R25, c[0x0][0x23c], -R29 ;  /* 0x00008f0019197a23 */ /* 0x000fe2000001081d */
[----:B------:R-:W2:Y:S01]  /*4430*/  MUFU.EX2 R107, R107 ;  /* 0x0000006b006b7308 */ /* 0x000ea20000000800 */
[----:B---3--:R-:W-:Y:S01]  /*4440*/  F2FP.BF16.PACK_AB R81, R134, R131 ;  /* 0x000000838651723e */ /* 0x008fe200000010ff */
[----:B------:R-:W-:-:S02]  /*4450*/  FADD.FTZ R131, R131, R134 ;  /* 0x0000008683837221 */ /* 0x000fc40000010000 */
[--C-:B------:R-:W-:Y:S02]  /*4460*/  FFMA.FTZ R136, R27, c[0x0][0x23c], -R29.reuse ;  /* 0x00008f001b887a23 */ /* 0x100fe4000001081d */
[----:B------:R-:W-:Y:S02]  /*4470*/  FFMA.FTZ R28, R28, c[0x0][0x23c], -R29 ;  /* 0x00008f001c1c7a23 */ /* 0x000fe4000001081d */
[----:B------:R-:W3:Y:S01]  /*4480*/  MUFU.EX2 R31, R31 ;  /* 0x0000001f001f7308 */ /* 0x000ee20000000800 */
[----:B--2---:R-:W-:-:S07]  /*4490*/  F2FP.BF16.PACK_AB R83, R107, R130 ;  /* 0x000000826b53723e */ /* 0x004fce00000010ff */
[----:B------:R-:W-:Y:S01]  /*44a0*/  MUFU.EX2 R22, R22 ;  /* 0x0000001600167308 */ /* 0x000fe20000000800 */
[----:B------:R-:W-:Y:S01]  /*44b0*/  HMMA.16816.F32.BF16 R44, R80, R48, RZ ;  /* 0x00000030502c723c */ /* 0x000fe200000418ff */
[----:B---3--:R-:W-:-:S06]  /*44c0*/  F2FP.BF16.PACK_AB R4, R30, R31 ;  /* 0x0000001f1e04723e */ /* 0x008fcc00000010ff */
[----:B------:R-:W2:Y:S01]  /*44d0*/  MUFU.EX2 R21, R21 ;  /* 0x0000001500157308 */ /* 0x000ea20000000800 */
[C---:B------:R-:W-:Y:S07]  /*44e0*/  HMMA.16816.F32.BF16 R48, R80.reuse, R50, RZ ;  /* 0x000000325030723c */ /* 0x040fee00000418ff */
[----:B------:R-:W-:Y:S01]  /*44f0*/  MUFU.EX2 R33, R33 ;  /* 0x0000002100217308 */ /* 0x000fe20000000800 */
[C---:B------:R-:W-:Y:S07]  /*4500*/  HMMA.16816.F32.BF16 R60, R80.reuse, R64, RZ ;  /* 0x00000040503c723c */ /* 0x040fee00000418ff */
[----:B------:R-:W3:Y:S01]  /*4510*/  MUFU.EX2 R24, R24 ;  /* 0x0000001800187308 */ /* 0x000ee20000000800 */
[----:B--2---:R-:W-:Y:S01]  /*4520*/  F2FP.BF16.PACK_AB R6, R21, R22 ;  /* 0x000000161506723e */ /* 0x004fe200000010ff */
[C---:B------:R-:W-:Y:S06]  /*4530*/  HMMA.16816.F32.BF16 R64, R80.reuse, R66, RZ ;  /* 0x000000425040723c */ /* 0x040fec00000418ff */
[----:B------:R-:W-:Y:S02]  /*4540*/  MUFU.EX2 R23, R23 ;  /* 0x0000001700177308 */ /* 0x000fe40000000800 */
[C---:B------:R-:W-:Y:S06]  /*4550*/  HMMA.16816.F32.BF16 R68, R80.reuse, R72, RZ ;  /* 0x000000485044723c */ /* 0x040fec00000418ff */
[----:B------:R-:W2:Y:S01]  /*4560*/  MUFU.EX2 R20, R20 ;  /* 0x0000001400147308 */ /* 0x000ea20000000800 */
[----:B---3--:R-:W-:Y:S01]  /*4570*/  F2FP.BF16.PACK_AB R5, R24, R33 ;  /* 0x000000211805723e */ /* 0x008fe200000010ff */
[C---:B------:R-:W-:Y:S06]  /*4580*/  HMMA.16816.F32.BF16 R72, R80.reuse, R74, RZ ;  /* 0x0000004a5048723c */ /* 0x040fec00000418ff */
[----:B------:R-:W-:Y:S02]  /*4590*/  MUFU.EX2 R99, R99 ;  /* 0x0000006300637308 */ /* 0x000fe40000000800 */
[----:B------:R-:W-:Y:S01]  /*45a0*/  HMMA.16816.F32.BF16 R36, R80, R40, RZ ;  /* 0x000000285024723c */ /* 0x000fe200000418ff */
[----:B--2---:R-:W-:-:S05]  /*45b0*/  F2FP.BF16.PACK_AB R7, R20, R23 ;  /* 0x000000171407723e */ /* 0x004fca00000010ff */
[----:B------:R-:W2:Y:S02]  /*45c0*/  MUFU.EX2 R90, R90 ;  /* 0x0000005a005a7308 */ /* 0x000ea40000000800 */
[----:B------:R-:W-:Y:S06]  /*45d0*/  HMMA.16816.F32.BF16 R52, R80, R56, RZ ;  /* 0x000000385034723c */ /* 0x000fec00000418ff */
[----:B------:R-:W-:Y:S02]  /*45e0*/  MUFU.EX2 R89, R89 ;  /* 0x0000005900597308 */ /* 0x000fe40000000800 */
[C---:B-1----:R-:W-:Y:S06]  /*45f0*/  HMMA.16816.F32.BF16 R44, R4.reuse, R8, R44 ;  /* 0x00000008042c723c */ /* 0x042fec000004182c */
[----:B------:R-:W-:Y:S02]  /*4600*/  MUFU.EX2 R88, R88 ;  /* 0x0000005800587308 */ /* 0x000fe40000000800 */
[----:B------:R-:W-:Y:S01]  /*4610*/  HMMA.16816.F32.BF16 R48, R4, R10, R48 ;  /* 0x0000000a0430723c */ /* 0x000fe20000041830 */
[----:B------:R-:W1:Y:S05]  /*4620*/  LDSM.16.MT88.4 R8, [R108+0x7400] ;  /* 0x007400006c08783b */ /* 0x000e6a0000004200 */
[----:B------:R-:W-:Y:S02]  /*4630*/  MUFU.EX2 R91, R91 ;  /* 0x0000005b005b7308 */ /* 0x000fe40000000800 */
[C---:B------:R-:W-:Y:S06]  /*4640*/  HMMA.16816.F32.BF16 R40, R80.reuse, R42, RZ ;  /* 0x0000002a5028723c */ /* 0x040fec00000418ff */
[----:B------:R-:W3:Y:S02]  /*4650*/  MUFU.EX2 R34, R34 ;  /* 0x0000002200227308 */ /* 0x000ee40000000800 */
[----:B------:R-:W-:Y:S06]  /*4660*/  HMMA.16816.F32.BF16 R56, R80, R58, RZ ;  /* 0x0000003a5038723c */ /* 0x000fec00000418ff */
[----:B------:R-:W-:Y:S02]  /*4670*/  MUFU.EX2 R35, R35 ;  /* 0x0000002300237308 */ /* 0x000fe40000000800 */
[C---:B------:R-:W-:Y:S06]  /*4680*/  HMMA.16816.F32.BF16 R36, R4.reuse, R16, R36 ;  /* 0x000000100424723c */ /* 0x040fec0000041824 */
[----:B------:R-:W4:Y:S02]  /*4690*/  MUFU.EX2 R32, R32 ;  /* 0x0000002000207308 */ /* 0x000f240000000800 */
[C---:B------:R-:W-:Y:S01]  /*46a0*/  HMMA.16816.F32.BF16 R40, R4.reuse, R18, R40 ;  /* 0x000000120428723c */ /* 0x040fe20000041828 */
[----:B------:R-:W-:Y:S05]  /*46b0*/  LDSM.16.MT88.4 R16, [R110+0x6c00] ;  /* 0x006c00006e10783b */ /* 0x000fea0000004200 */
[----:B------:R-:W-:Y:S02]  /*46c0*/  MUFU.EX2 R100, R100 ;  /* 0x0000006400647308 */ /* 0x000fe40000000800 */
[C---:B------:R-:W-:Y:S06]  /*46d0*/  HMMA.16816.F32.BF16 R52, R4.reuse, R12, R52 ;  /* 0x0000000c0434723c */ /* 0x040fec0000041834 */
[----:B------:R-:W5:Y:S01]  /*46e0*/  MUFU.EX2 R101, R101 ;  /* 0x0000006500657308 */ /* 0x000f620000000800 */
[----:B------:R-:W-:Y:S01]  /*46f0*/  FADD.FTZ R12, R132, R133 ;  /* 0x00000085840c7221 */ /* 0x000fe20000010000 */
[----:B-1----:R-:W-:Y:S01]  /*4700*/  HMMA.16816.F32.BF16 R60, R4, R8, R60 ;  /* 0x00000008043c723c */ /* 0x002fe2000004183c */
[----:B------:R-:W-:-:S02]  /*4710*/  LEA R132, P0, R94, c[0x0][0x168], 0x1 ;  /* 0x00005a005e847a11 */ /* 0x000fc400078008ff */
[----:B------:R-:W-:-:S03]  /*4720*/  FADD.FTZ R12, R105, R12 ;  /* 0x0000000c690c7221 */ /* 0x000fc60000010000 */
[----:B------:R-:W-:Y:S01]  /*4730*/  MUFU.EX2 R103, R103 ;  /* 0x0000006700677308 */ /* 0x000fe20000000800 */
[----:B------:R-:W-:Y:S01]  /*4740*/  LEA.HI.X R133, R94, c[0x0][0x16c], R95, 0x1, P0 ;  /* 0x00005b005e857a11 */ /* 0x000fe200000f0c5f */
[C---:B------:R-:W-:Y:S01]  /*4750*/  HMMA.16816.F32.BF16 R64, R4.reuse, R10, R64 ;  /* 0x0000000a0440723c */ /* 0x040fe20000041840 */
[----:B------:R-:W1:Y:S05]  /*4760*/  LDSM.16.MT88.4 R8, [R110+0x8400] ;  /* 0x008400006e08783b */ /* 0x000e6a0000004200 */
[----:B------:R-:W1:Y:S02]  /*4770*/  MUFU.EX2 R104, R104 ;  /* 0x0000006800687308 */ /* 0x000e640000000800 */
[----:B------:R-:W-:Y:S06]  /*4780*/  HMMA.16816.F32.BF16 R56, R4, R14, R56 ;  /* 0x0000000e0438723c */ /* 0x000fec0000041838 */
[----:B------:R-:W-:Y:S01]  /*4790*/  MUFU.EX2 R26, R26 ;  /* 0x0000001a001a7308 */ /* 0x000fe20000000800 */
[----:B------:R-:W-:-:S04]  /*47a0*/  FADD.FTZ R14, R130, R131 ;  /* 0x00000083820e7221 */ /* 0x000fc80000010000 */
[----:B------:R-:W-:-:S03]  /*47b0*/  FADD.FTZ R14, R107, R14 ;  /* 0x0000000e6b0e7221 */ /* 0x000fc60000010000 */
[----:B------:R-:W-:Y:S01]  /*47c0*/  MUFU.EX2 R25, R25 ;  /* 0x0000001900197308 */ /* 0x000fe20000000800 */
[----:B------:R-:W-:-:S04]  /*47d0*/  FADD.FTZ R33, R33, R14 ;  /* 0x0000000e21217221 */ /* 0x000fc80000010000 */
[----:B------:R-:W-:-:S03]  /*47e0*/  FADD.FTZ R24, R24, R33 ;  /* 0x0000002118187221 */ /* 0x000fc60000010000 */
[----:B------:R-:W-:Y:S01]  /*47f0*/  MUFU.EX2 R27, R28 ;  /* 0x0000001c001b7308 */ /* 0x000fe20000000800 */
[----:B------:R-:W-:-:S04]  /*4800*/  FADD.FTZ R23, R23, R24 ;  /* 0x0000001817177221 */ /* 0x000fc80000010000 */
[----:B------:R-:W-:-:S03]  /*4810*/  FADD.FTZ R20, R20, R23 ;  /* 0x0000001714147221 */ /* 0x000fc60000010000 */
        /* <DEDUP_REMOVED lines=38> */
[----:B-----5:R-:W-:Y:S01]  /*4a80*/  F2FP.BF16.PACK_AB R4, R101, R100 ;  /* 0x000000646504723e */ /* 0x020fe200000010ff */
[----:B------:R-:W2:Y:S01]  /*4a90*/  LDSM.16.MT88.4 R12, [R108+0x6c00] ;  /* 0x006c00006c0c783b */ /* 0x000ea20000004200 */
[----:B------:R-:W-:Y:S01]  /*4aa0*/  F2FP.BF16.PACK_AB R6, R104, R103 ;  /* 0x000000676806723e */ /* 0x000fe200000010ff */
[----:B------:R-:W-:Y:S01]  /*4ab0*/  FADD.FTZ R5, R30, R5 ;  /* 0x000000051e057221 */ /* 0x000fe20000010000 */
[----:B------:R-:W-:-:S03]  /*4ac0*/  F2FP.BF16.PACK_AB R7, R136, R27 ;  /* 0x0000001b8807723e */ /* 0x000fc600000010ff */
[----:B------:R-:W-:Y:S01]  /*4ad0*/  FADD.FTZ R22, R22, R5 ;  /* 0x0000000516167221 */ /* 0x000fe20000010000 */
[----:B------:R-:W-:Y:S01]  /*4ae0*/  F2FP.BF16.PACK_AB R5, R25, R26 ;  /* 0x0000001a1905723e */ /* 0x000fe200000010ff */
[----:B------:R-:W-:Y:S02]  /*4af0*/  FADD.FTZ R26, R26, R35 ;  /* 0x000000231a1a7221 */ /* 0x000fe40000010000 */
[----:B------:R-:W-:Y:S02]  /*4b00*/  FADD.FTZ R22, R21, R22 ;  /* 0x0000001615167221 */ /* 0x000fe40000010000 */
[----:B------:R-:W-:Y:S02]  /*4b10*/  FADD.FTZ R26, R25, R26 ;  /* 0x0000001a191a7221 */ /* 0x000fe40000010000 */
[----:B------:R-:W-:Y:S01]  /*4b20*/  HMMA.16816.F32.BF16 R36, R4, R16, R36 ;  /* 0x000000100424723c */ /* 0x000fe20000041824 */
[----:B------:R-:W-:Y:S02]  /*4b30*/  FADD.FTZ R99, R99, R22 ;  /* 0x0000001663637221 */ /* 0x000fe40000010000 */
[----:B------:R-:W-:-:S02]  /*4b40*/  FADD.FTZ R27, R27, R26 ;  /* 0x0000001a1b1b7221 */ /* 0x000fc40000010000 */
[----:B------:R-:W-:Y:S02]  /*4b50*/  FADD.FTZ R90, R90, R99 ;  /* 0x000000635a5a7221 */ /* 0x000fe40000010000 */
[----:B------:R-:W-:Y:S01]  /*4b60*/  FADD.FTZ R136, R136, R27 ;  /* 0x0000001b88887221 */ /* 0x000fe20000010000 */
        /* <DEDUP_REMOVED lines=82> */
.L_x_5116:
[----:B------:R-:W-:-:S04]  /*5090*/  LEA R6, -R85, RZ, 0x6 ;  /* 0x000000ff55067211 */ /* 0x000fc800078e31ff */
[----:B------:R-:W-:Y:S02]  /*50a0*/  SHF.R.S32.HI R5, RZ, 0x1f, R6 ;  /* 0x0000001fff057819 */ /* 0x000fe40000011406 */
.L_x_5117:
        /* <DEDUP_REMOVED lines=8> */
[----:B------:R-:W-:Y:S01]  /*5130*/  IMAD.X R9, R126, 0x1, R5, P1 ;  /* 0x000000017e097824 */ /* 0x000fe200008e0605 */
[CC--:B------:R-:W-:Y:S01]  /*5140*/  @!P3 IADD3 R4, P5, R6.reuse, R86.reuse, RZ ;  /* 0x000000560604b210 */ /* 0x0c0fe20007fbe0ff */
[----:B------:R-:W-:Y:S01]  /*5150*/  @P4 STS [R121+0x6000], RZ ;  /* 0x006000ff79004388 */ /* 0x000fe20000000800 */
[----:B------:R-:W-:Y:S02]  /*5160*/  @!P4 LEA.HI.X R13, R85, R139, R8, 0x6, P0 ;  /* 0x0000008b550dc211 */ /* 0x000fe400000f3408 */
[-C--:B------:R-:W-:Y:S01]  /*5170*/  @!P2 IADD3 R6, P0, R6, R86.reuse, RZ ;  /* 0x000000560606a210 */ /* 0x080fe20007f1e0ff */
[--C-:B------:R-:W-:Y:S01]  /*5180*/  @!P3 IMAD.X R11, R5, 0x1, R84.reuse, P5 ;  /* 0x00000001050bb824 */ /* 0x100fe200028e0654 */
[-C--:B------:R-:W-:Y:S01]  /*5190*/  @!P3 IADD3 R8, P1, R7, R86.reuse, RZ ;  /* 0x000000560708b210 */ /* 0x080fe20007f3e0ff */
[----:B------:R-:W-:Y:S01]  /*51a0*/  @P4 STS [R121+0x6004], RZ ;  /* 0x006004ff79004388 */ /* 0x000fe20000000800 */
        /* <DEDUP_REMOVED lines=44> */
[----:B------:R-:W1:Y:S04]  /*5470*/  LDSM.16.M88.4 R28, [R112+0x3000] ;  /* 0x00300000701c783b */ /* 0x000e680000000200 */
[----:B------:R-:W-:Y:S04]  /*5480*/  LDSM.16.M88.4 R84, [R111] ;  /* 0x000000006f54783b */ /* 0x000fe80000000200 */
[----:B------:R-:W1:Y:S04]  /*5490*/  LDSM.16.M88.4 R88, [R109+0x3400] ;  /* 0x003400006d58783b */ /* 0x000e680000000200 */
[----:B--2---:R-:W2:Y:S04]  /*54a0*/  LDSM.16.M88.4 R16, [R109+0x3000] ;  /* 0x003000006d10783b */ /* 0x004ea80000000200 */
[----:B---3--:R-:W3:Y:S04]  /*54b0*/  LDSM.16.M88.4 R8, [R112+0x3800] ;  /* 0x003800007008783b */ /* 0x008ee80000000200 */
[----:B----4-:R-:W4:Y:S04]  /*54c0*/  LDSM.16.M88.4 R12, [R109+0x3800] ;  /* 0x003800006d0c783b */ /* 0x010f280000000200 */
[----:B------:R-:W0:Y:S01]  /*54d0*/  LDGDEPBAR ;  /* 0x00000000000079af */ /* 0x000e220000000000 */
[C---:B-----5:R-:W-:Y:S08]  /*54e0*/  HMMA.16816.F32.BF16 R24, R4.reuse, R20, RZ ;  /* 0x000000140418723c */ /* 0x060ff000000418ff */
[C---:B------:R-:W-:Y:S08]  /*54f0*/  HMMA.16816.F32.BF16 R20, R4.reuse, R22, RZ ;  /* 0x000000160414723c */ /* 0x040ff000000418ff */
[C---:B-1----:R-:W-:Y:S08]  /*5500*/  HMMA.16816.F32.BF16 R32, R4.reuse, R28, RZ ;  /* 0x0000001c0420723c */ /* 0x042ff000000418ff */
[----:B------:R-:W-:Y:S08]  /*5510*/  HMMA.16816.F32.BF16 R28, R4, R30, RZ ;  /* 0x0000001e041c723c */ /* 0x000ff000000418ff */
[C---:B------:R-:W-:Y:S08]  /*5520*/  HMMA.16816.F32.BF16 R24, R84.reuse, R88, R24 ;  /* 0x000000585418723c */ /* 0x040ff00000041818 */
[C---:B------:R-:W-:Y:S01]  /*5530*/  HMMA.16816.F32.BF16 R20, R84.reuse, R90, R20 ;  /* 0x0000005a5414723c */ /* 0x040fe20000041814 */
[----:B------:R-:W1:Y:S07]  /*5540*/  LDSM.16.M88.4 R88, [R112+0x3c00] ;  /* 0x003c00007058783b */ /* 0x000e6e0000000200 */
[C---:B--2---:R-:W-:Y:S08]  /*5550*/  HMMA.16816.F32.BF16 R32, R84.reuse, R16, R32 ;  /* 0x000000105420723c */ /* 0x044ff00000041820 */
[----:B------:R-:W-:Y:S08]  /*5560*/  HMMA.16816.F32.BF16 R28, R84, R18, R28 ;  /* 0x00000012541c723c */ /* 0x000ff0000004181c */
[C---:B---3--:R-:W-:Y:S08]  /*5570*/  HMMA.16816.F32.BF16 R16, R4.reuse, R8, RZ ;  /* 0x000000080410723c */ /* 0x048ff000000418ff */
[----:B------:R-:W-:Y:S11]  /*5580*/  HMMA.16816.F32.BF16 R8, R4, R10, RZ ;  /* 0x0000000a0408723c */ /* 0x000ff600000418ff */
[----:B------:R-:W-:Y:S05]  /*5590*/  @!UPT UIADD3 URZ, URZ, URZ, URZ ;  /* 0x0000003f3f3ff290 */ /* 0x000fea000fffe03f */
[C---:B----4-:R-:W-:Y:S08]  /*55a0*/  HMMA.16816.F32.BF16 R16, R84.reuse, R12, R16 ;  /* 0x0000000c5410723c */ /* 0x050ff00000041810 */
[----:B------:R-:W-:Y:S08]  /*55b0*/  HMMA.16816.F32.BF16 R12, R84, R14, R8 ;  /* 0x0000000e540c723c */ /* 0x000ff00000041808 */
[C---:B-1----:R-:W-:Y:S08]  /*55c0*/  HMMA.16816.F32.BF16 R8, R4.reuse, R88, RZ ;  /* 0x000000580408723c */ /* 0x042ff000000418ff */
[----:B------:R-:W-:Y:S01]  /*55d0*/  HMMA.16816.F32.BF16 R4, R4, R90, RZ ;  /* 0x0000005a0404723c */ /* 0x000fe200000418ff */
[----:B------:R-:W1:Y:S11]  /*55e0*/  LDSM.16.M88.4 R88, [R109+0x3c00] ;  /* 0x003c00006d58783b */ /* 0x000e760000000200 */
[----:B------:R-:W-:Y:S04]  /*55f0*/  @!UPT UIADD3 URZ, URZ, URZ, URZ ;  /* 0x0000003f3f3ff290 */ /* 0x000fe8000fffe03f */
        /* <DEDUP_REMOVED lines=54> */
[----:B------:R-:W-:Y:S01]  /*5960*/  IMAD R84, R120, 0x40, R119 ;  /* 0x0000004078547824 */ /* 0x000fe200078e0277 */
[----:B------:R-:W-:Y:S07]  /*5970*/  HMMA.16816.F32.BF16 R4, R88, R86, R4 ;  /* 0x000000565804723c */ /* 0x000fee0000041804 */
[----:B------:R-:W-:-:S02]  /*5980*/  IADD3 R90, R84, 0x1, RZ ;  /* 0x00000001545a7810 */ /* 0x000fc40007ffe0ff */
[----:B------:R-:W-:Y:S02]  /*5990*/  IADD3 R89, R84, 0x8, RZ ;  /* 0x0000000854597810 */ /* 0x000fe40007ffe0ff */
[----:B------:R-:W1:Y:S01]  /*59a0*/  I2F R86, R90 ;  /* 0x0000005a00567306 */ /* 0x000e620000201400 */
[----:B------:R-:W-:Y:S01]  /*59b0*/  BAR.SYNC.DEFER_BLOCKING 0x0 ;  /* 0x0000000000007b1d */ /* 0x000fe20000010000 */
[-C--:B------:R-:W-:Y:S02]  /*59c0*/  ISETP.GE.AND P0, PT, R90, R97.reuse, PT ;  /* 0x000000615a00720c */ /* 0x080fe40003f06270 */
[----:B------:R-:W-:Y:S02]  /*59d0*/  IADD3 R88, R84, 0x9, RZ ;  /* 0x0000000954587810 */ /* 0x000fe40007ffe0ff */
[----:B------:R-:W-:Y:S02]  /*59e0*/  ISETP.GE.AND P5, PT, R90, R96, PT ;  /* 0x000000605a00720c */ /* 0x000fe40003fa6270 */
[----:B------:R-:W2:Y:S01]  /*59f0*/  I2F R87, R89 ;  /* 0x0000005900577306 */ /* 0x000ea20000201400 */
[----:B------:R-:W-:Y:S01]  /*5a00*/  ISETP.GE.AND P1, PT, R89, R97, PT ;  /* 0x000000615900720c */ /* 0x000fe20003f26270 */
[----:B-1----:R-:W-:-:S05]  /*5a10*/  FFMA.FTZ R33, R0, R86, R33 ;  /* 0x0000005600217223 */ /* 0x002fca0000010021 */
[----:B------:R-:W-:Y:S01]  /*5a20*/  FSEL R85, R33, -INF , !P0 ;  /* 0xff80000021557808 */ /* 0x000fe20004000000 */
[C---:B------:R-:W-:Y:S01]  /*5a30*/  FFMA.FTZ R33, R0.reuse, R86, R35 ;  /* 0x0000005600217223 */ /* 0x040fe20000010023 */
[----:B------:R-:W-:Y:S01]  /*5a40*/  ISETP.GE.AND P0, PT, R89, R96, PT ;  /* 0x000000605900720c */ /* 0x000fe20003f06270 */
[CC--:B--2---:R-:W-:Y:S01]  /*5a50*/  FFMA.FTZ R86, R0.reuse, R87.reuse, R28 ;  /* 0x0000005700567223 */ /* 0x0c4fe2000001001c */
[----:B------:R-:W1:Y:S01]  /*5a60*/  I2F R35, R88 ;  /* 0x0000005800237306 */ /* 0x000e620000201400 */
[----:B------:R-:W-:Y:S01]  /*5a70*/  FFMA.FTZ R30, R0, R87, R30 ;  /* 0x00000057001e7223 */ /* 0x000fe2000001001e */
[----:B------:R-:W-:Y:S02]  /*5a80*/  FSEL R28, R33, -INF , !P5 ;  /* 0xff800000211c7808 */ /* 0x000fe40006800000 */
[----:B------:R-:W-:Y:S02]  /*5a90*/  FSEL R33, R86, -INF , !P1 ;  /* 0xff80000056217808 */ /* 0x000fe40004800000 */
[----:B------:R-:W-:-:S02]  /*5aa0*/  IADD3 R86, R84, 0x10, RZ ;  /* 0x0000001054567810 */ /* 0x000fc40007ffe0ff */
[CC--:B------:R-:W-:Y:S02]  /*5ab0*/  ISETP.GE.AND P5, PT, R88.reuse, R97.reuse, PT ;  /* 0x000000615800720c */ /* 0x0c0fe40003fa6270 */
[----:B------:R2:W3:Y:S01]  /*5ac0*/  I2F R87, R86 ;  /* 0x0000005600577306 */ /* 0x0004e20000201400 */
[----:B------:R-:W-:Y:S02]  /*5ad0*/  ISETP.GE.AND P1, PT, R88, R96, PT ;  /* 0x000000605800720c */ /* 0x000fe40003f26270 */
[----:B------:R-:W-:Y:S02]  /*5ae0*/  FSEL R30, R30, -INF , !P0 ;  /* 0xff8000001e1e7808 */ /* 0x000fe40004000000 */
[----:B------:R-:W-:Y:S01]  /*5af0*/  ISETP.GE.AND P0, PT, R86, R97, PT ;  /* 0x000000615600720c */ /* 0x000fe20003f06270 */
[-C--:B-1----:R-:W-:Y:S01]  /*5b00*/  FFMA.FTZ R29, R0, R35.reuse, R29 ;  /* 0x00000023001d7223 */ /* 0x082fe2000001001d */
[----:B------:R-:W-:Y:S01]  /*5b10*/  IADD3 R88, R84, 0x11, RZ ;  /* 0x0000001154587810 */ /* 0x000fe20007ffe0ff */
[----:B------:R-:W-:-:S03]  /*5b20*/  FFMA.FTZ R31, R0, R35, R31 ;  /* 0x00000023001f7223 */ /* 0x000fc6000001001f */
[----:B------:R-:W-:Y:S01]  /*5b30*/  FSEL R29, R29, -INF , !P5 ;  /* 0xff8000001d1d7808 */ /* 0x000fe20006800000 */
[----:B------:R-:W1:Y:S01]  /*5b40*/  I2F R35, R88 ;  /* 0x0000005800237306 */ /* 0x000e620000201400 */
[----:B------:R-:W-:Y:S02]  /*5b50*/  ISETP.GE.AND P5, PT, R86, R96, PT ;  /* 0x000000605600720c */ /* 0x000fe40003fa6270 */
[----:B--2---:R-:W-:Y:S01]  /*5b60*/  IADD3 R86, R84, 0x18, RZ ;  /* 0x0000001854567810 */ /* 0x004fe20007ffe0ff */
[CC--:B---3--:R-:W-:Y:S01]  /*5b70*/  FFMA.FTZ R135, R0.reuse, R87.reuse, R24 ;  /* 0x0000005700877223 */ /* 0x0c8fe20000010018 */
[----:B------:R-:W-:Y:S01]  /*5b80*/  FSEL R24, R31, -INF , !P1 ;  /* 0xff8000001f187808 */ /* 0x000fe20004800000 */
[----:B------:R-:W-:Y:S02]  /*5b90*/  FFMA.FTZ R26, R0, R87, R26 ;  /* 0x00000057001a7223 */ /* 0x000fe4000001001a */
[----:B------:R-:W2:Y:S01]  /*5ba0*/  I2F R31, R86 ;  /* 0x00000056001f7306 */ /* 0x000ea20000201400 */
[----:B------:R-:W-:-:S02]  /*5bb0*/  ISETP.GE.AND P1, PT, R88, R97, PT ;  /* 0x000000615800720c */ /* 0x000fc40003f26270 */
[----:B------:R-:W-:Y:S02]  /*5bc0*/  FSEL R135, R135, -INF , !P0 ;  /* 0xff80000087877808 */ /* 0x000fe40004000000 */
[----:B------:R-:W-:Y:S02]  /*5bd0*/  ISETP.GE.AND P0, PT, R88, R96, PT ;  /* 0x000000605800720c */ /* 0x000fe40003f06270 */
[----:B------:R-:W-:Y:S01]  /*5be0*/  FSEL R140, R26, -INF , !P5 ;  /* 0xff8000001a8c7808 */ /* 0x000fe20006800000 */
[----:B-1----:R-:W-:Y:S01]  /*5bf0*/  FFMA.FTZ R25, R0, R35, R25 ;  /* 0x0000002300197223 */ /* 0x002fe20000010019 */
[----:B------:R-:W-:Y:S01]  /*5c00*/  ISETP.GE.AND P5, PT, R86, R97, PT ;  /* 0x000000615600720c */ /* 0x000fe20003fa6270 */
[----:B------:R-:W-:Y:S01]  /*5c10*/  FFMA.FTZ R27, R0, R35, R27 ;  /* 0x00000023001b7223 */ /* 0x000fe2000001001b */
[----:B------:R-:W-:Y:S02]  /*5c20*/  IADD3 R35, R84, 0x19, RZ ;  /* 0x0000001954237810 */ /* 0x000fe40007ffe0ff */
[----:B------:R-:W-:-:S02]  /*5c30*/  FSEL R141, R25, -INF , !P1 ;  /* 0xff800000198d7808 */ /* 0x000fc40004800000 */
[----:B------:R-:W-:Y:S01]  /*5c40*/  ISETP.GE.AND P1, PT, R86, R96, PT ;  /* 0x000000605600720c */ /* 0x000fe20003f26270 */
[CC--:B--2---:R-:W-:Y:S01]  /*5c50*/  FFMA.FTZ R22, R0.reuse, R31.reuse, R22 ;  /* 0x0000001f00167223 */ /* 0x0c4fe20000010016 */
[----:B------:R-:W1:Y:S01]  /*5c60*/  I2F R26, R35 ;  /* 0x00000023001a7306 */ /* 0x000e620000201400 */
[----:B------:R-:W-:Y:S01]  /*5c70*/  FFMA.FTZ R20, R0, R31, R20 ;  /* 0x0000001f00147223 */ /* 0x000fe20000010014 */
[----:B------:R-:W-:Y:S02]  /*5c80*/  FSEL R150, R27, -INF , !P0 ;  /* 0xff8000001b967808 */ /* 0x000fe40004000000 */
[----:B------:R-:W-:Y:S02]  /*5c90*/  FSEL R146, R22, -INF , !P1 ;  /* 0xff80000016927808 */ /* 0x000fe40004800000 */
[C---:B------:R-:W-:Y:S02]  /*5ca0*/  IADD3 R27, R84.reuse, 0x20, RZ ;  /* 0x00000020541b7810 */ /* 0x040fe40007ffe0ff */
[----:B------:R-:W-:-:S02]  /*5cb0*/  IADD3 R22, R84, 0x21, RZ ;  /* 0x0000002154167810 */ /* 0x000fc40007ffe0ff */
[----:B------:R-:W-:Y:S01]  /*5cc0*/  FSEL R145, R20, -INF , !P5 ;  /* 0xff80000014917808 */ /* 0x000fe20006800000 */
[----:B------:R-:W2:Y:S01]  /*5cd0*/  I2F R25, R27 ;  /* 0x0000001b00197306 */ /* 0x000ea20000201400 */
[CC--:B------:R-:W-:Y:S02]  /*5ce0*/  ISETP.GE.AND P0, PT, R35.reuse, R97.reuse, PT ;  /* 0x000000612300720c */ /* 0x0c0fe40003f06270 */
[----:B------:R-:W-:Y:S01]  /*5cf0*/  ISETP.GE.AND P5, PT, R35, R96, PT ;  /* 0x000000602300720c */ /* 0x000fe20003fa6270 */
[CC--:B-1----:R-:W-:Y:S01]  /*5d00*/  FFMA.FTZ R21, R0.reuse, R26.reuse, R21 ;  /* 0x0000001a00157223 */ /* 0x0c2fe20000010015 */
[----:B------:R-:W-:Y:S01]  /*5d10*/  ISETP.GE.AND P1, PT, R27, R97, PT ;  /* 0x000000611b00720c */ /* 0x000fe20003f26270 */
[----:B------:R-:W-:Y:S02]  /*5d20*/  FFMA.FTZ R23, R0, R26, R23 ;  /* 0x0000001a00177223 */ /* 0x000fe40000010017 */
[----:B------:R-:W1:Y:S01]  /*5d30*/  I2F R20, R22 ;  /* 0x0000001600147306 */ /* 0x000e620000201400 */
[----:B------:R-:W-:-:S02]  /*5d40*/  FSEL R147, R21, -INF , !P0 ;  /* 0xff80000015937808 */ /* 0x000fc40004000000 */
[----:B------:R-:W-:Y:S02]  /*5d50*/  FSEL R148, R23, -INF , !P5 ;  /* 0xff80000017947808 */ /* 0x000fe40006800000 */
[----:B------:R-:W-:Y:S01]  /*5d60*/  ISETP.GE.AND P0, PT, R27, R96, PT ;  /* 0x000000601b00720c */ /* 0x000fe20003f06270 */
[----:B--2---:R-:W-:Y:S01]  /*5d70*/  FFMA.FTZ R102, R0, R25, R18 ;  /* 0x0000001900667223 */ /* 0x004fe20000010012 */
[----:B------:R-:W-:Y:S01]  /*5d80*/  ISETP.GE.AND P5, PT, R22, R97, PT ;  /* 0x000000611600720c */ /* 0x000fe20003fa6270 */
[----:B------:R-:W-:Y:S01]  /*5d90*/  FFMA.FTZ R16, R0, R25, R16 ;  /* 0x0000001900107223 */ /* 0x000fe20000010010 */
[----:B------:R-:W-:Y:S02]  /*5da0*/  IADD3 R18, R84, 0x28, RZ ;  /* 0x0000002854127810 */ /* 0x000fe40007ffe0ff */
[----:B------:R-:W-:Y:S02]  /*5db0*/  FSEL R102, R102, -INF , !P0 ;  /* 0xff80000066667808 */ /* 0x000fe40004000000 */
[----:B------:R2:W3:Y:S01]  /*5dc0*/  I2F R21, R18 ;  /* 0x0000001200157306 */ /* 0x0004e20000201400 */
[-C--:B-1----:R-:W-:Y:S01]  /*5dd0*/  FFMA.FTZ R17, R0, R20.reuse, R17 ;  /* 0x0000001400117223 */ /* 0x082fe20000010011 */
[----:B------:R-:W-:Y:S01]  /*5de0*/  ISETP.GE.AND P0, PT, R18, R97, PT ;  /* 0x000000611200720c */ /* 0x000fe20003f06270 */
[----:B------:R-:W-:Y:S01]  /*5df0*/  FFMA.FTZ R106, R0, R20, R19 ;  /* 0x00000014006a7223 */ /* 0x000fe20000010013 */
[----:B------:R-:W-:-:S02]  /*5e00*/  IADD3 R19, R84, 0x29, RZ ;  /* 0x0000002954137810 */ /* 0x000fc40007ffe0ff */
[----:B------:R-:W-:Y:S02]  /*5e10*/  FSEL R104, R17, -INF , !P5 ;  /* 0xff80000011687808 */ /* 0x000fe40006800000 */
[-C--:B------:R-:W-:Y:S02]  /*5e20*/  ISETP.GE.AND P5, PT, R18, R96.reuse, PT ;  /* 0x000000601200720c */ /* 0x080fe40003fa6270 */
[----:B------:R-:W-:Y:S02]  /*5e30*/  FSEL R101, R16, -INF , !P1 ;  /* 0xff80000010657808 */ /* 0x000fe40004800000 */
[----:B------:R-:W1:Y:S01]  /*5e40*/  I2F R16, R19 ;  /* 0x0000001300107306 */ /* 0x000e620000201400 */
[----:B------:R-:W-:Y:S02]  /*5e50*/  ISETP.GE.AND P1, PT, R22, R96, PT ;  /* 0x000000601600720c */ /* 0x000fe40003f26270 */
[----:B--2---:R-:W-:Y:S01]  /*5e60*/  IADD3 R18, R84, 0x30, RZ ;  /* 0x0000003054127810 */ /* 0x004fe20007ffe0ff */
[-C--:B---3--:R-:W-:Y:S01]  /*5e70*/  FFMA.FTZ R14, R0, R21.reuse, R14 ;  /* 0x00000015000e7223 */ /* 0x088fe2000001000e */
[----:B------:R-:W-:Y:S01]  /*5e80*/  FSEL R106, R106, -INF , !P1 ;  /* 0xff8000006a6a7808 */ /* 0x000fe20004800000 */
[----:B------:R-:W-:-:S02]  /*5e90*/  FFMA.FTZ R12, R0, R21, R12 ;  /* 0x00000015000c7223 */ /* 0x000fc4000001000c */
[----:B------:R-:W2:Y:S01]  /*5ea0*/  I2F R17, R18 ;  /* 0x0000001200117306 */ /* 0x000ea20000201400 */
[CC--:B------:R-:W-:Y:S02]  /*5eb0*/  ISETP.GE.AND P1, PT, R19.reuse, R97.reuse, PT ;  /* 0x000000611300720c */ /* 0x0c0fe40003f26270 */
[----:B------:R-:W-:Y:S02]  /*5ec0*/  FSEL R130, R14, -INF , !P5 ;  /* 0xff8000000e827808 */ /* 0x000fe40006800000 */
[----:B------:R-:W-:Y:S02]  /*5ed0*/  ISETP.GE.AND P5, PT, R18, R97, PT ;  /* 0x000000611200720c */ /* 0x000fe40003fa6270 */
[----:B------:R-:W-:Y:S01]  /*5ee0*/  IADD3 R14, R84, 0x31, RZ ;  /* 0x00000031540e7810 */ /* 0x000fe20007ffe0ff */
[-C--:B-1----:R-:W-:Y:S01]  /*5ef0*/  FFMA.FTZ R13, R0, R16.reuse, R13 ;  /* 0x00000010000d7223 */ /* 0x082fe2000001000d */
[----:B------:R-:W-:Y:S01]  /*5f00*/  FSEL R105, R12, -INF , !P0 ;  /* 0xff8000000c697808 */ /* 0x000fe20004000000 */
[----:B------:R-:W-:Y:S01]  /*5f10*/  FFMA.FTZ R15, R0, R16, R15 ;  /* 0x00000010000f7223 */ /* 0x000fe2000001000f */
[----:B------:R-:W1:Y:S01]  /*5f20*/  I2F R12, R14 ;  /* 0x0000000e000c7306 */ /* 0x000e620000201400 */
[----:B------:R-:W-:-:S02]  /*5f30*/  ISETP.GE.AND P0, PT, R19, R96, PT ;  /* 0x000000601300720c */ /* 0x000fc40003f06270 */
[----:B------:R-:W-:Y:S01]  /*5f40*/  FSEL R131, R13, -INF , !P1 ;  /* 0xff8000000d837808 */ /* 0x000fe20004800000 */
[CC--:B--2---:R-:W-:Y:S01]  /*5f50*/  FFMA.FTZ R8, R0.reuse, R17.reuse, R8 ;  /* 0x0000001100087223 */ /* 0x0c4fe20000010008 */
[----:B------:R-:W-:Y:S01]  /*5f60*/  FSEL R100, R15, -INF , !P0 ;  /* 0xff8000000f647808 */ /* 0x000fe20004000000 */
[----:B------:R-:W-:Y:S01]  /*5f70*/  FFMA.FTZ R10, R0, R17, R10 ;  /* 0x00000011000a7223 */ /* 0x000fe2000001000a */
[----:B------:R-:W-:Y:S02]  /*5f80*/  ISETP.GE.AND P1, PT, R18, R96, PT ;  /* 0x000000601200720c */ /* 0x000fe40003f26270 */
[----:B------:R-:W-:Y:S02]  /*5f90*/  FSEL R99, R8, -INF , !P5 ;  /* 0xff80000008637808 */ /* 0x000fe40006800000 */
[----:B------:R-:W-:Y:S02]  /*5fa0*/  IADD3 R8, R84, 0x38, RZ ;  /* 0x0000003854087810 */ /* 0x000fe40007ffe0ff */
[----:B------:R-:W-:-:S02]  /*5fb0*/  ISETP.GE.AND P0, PT, R14, R97, PT ;  /* 0x000000610e00720c */ /* 0x000fc40003f06270 */
[----:B------:R-:W2:Y:S01]  /*5fc0*/  I2F R13, R8 ;  /* 0x00000008000d7306 */ /* 0x000ea20000201400 */
[-C--:B-1----:R-:W-:Y:S01]  /*5fd0*/  FFMA.FTZ R9, R0, R12.reuse, R9 ;  /* 0x0000000c00097223 */ /* 0x082fe20000010009 */
[----:B------:R-:W-:Y:S01]  /*5fe0*/  FSEL R91, R10, -INF , !P1 ;  /* 0xff8000000a5b7808 */ /* 0x000fe20004800000 */
[----:B------:R-:W-:Y:S01]  /*5ff0*/  FFMA.FTZ R11, R0, R12, R11 ;  /* 0x0000000c000b7223 */ /* 0x000fe2000001000b */
[C---:B------:R-:W-:Y:S02]  /*6000*/  ISETP.GE.AND P1, PT, R8.reuse, R97, PT ;  /* 0x000000610800720c */ /* 0x040fe40003f26270 */
[----:B------:R-:W-:Y:S02]  /*6010*/  FSEL R103, R9, -INF , !P0 ;  /* 0xff80000009677808 */ /* 0x000fe40004000000 */
[-C--:B------:R-:W-:Y:S01]  /*6020*/  ISETP.GE.AND P0, PT, R8, R96.reuse, PT ;  /* 0x000000600800720c */ /* 0x080fe20003f06270 */
[----:B------:R-:W1:Y:S01]  /*6030*/  I2F R9, R84 ;  /* 0x0000005400097306 */ /* 0x000e620000201400 */
[----:B------:R-:W-:-:S04]  /*6040*/  ISETP.GE.AND P5, PT, R14, R96, PT ;  /* 0x000000600e00720c */ /* 0x000fc80003fa6270 */
[----:B------:R-:W-:Y:S01]  /*6050*/  FSEL R98, R11, -INF , !P5 ;  /* 0xff8000000b627808 */ /* 0x000fe20006800000 */
[-C--:B--2---:R-:W-:Y:S01]  /*6060*/  FFMA.FTZ R4, R0, R13.reuse, R4 ;  /* 0x0000000d00047223 */ /* 0x084fe20000010004 */
[----:B------:R-:W-:Y:S01]  /*6070*/  IADD3 R8, R84, 0x39, RZ ;  /* 0x0000003954087810 */ /* 0x000fe20007ffe0ff */
[----:B------:R-:W-:Y:S01]  /*6080*/  FFMA.FTZ R6, R0, R13, R6 ;  /* 0x0000000d00067223 */ /* 0x000fe20000010006 */
[-C--:B------:R-:W-:Y:S02]  /*6090*/  ISETP.GE.AND P5, PT, R84, R97.reuse, PT ;  /* 0x000000615400720c */ /* 0x080fe40003fa6270 */
[----:B------:R-:W-:Y:S02]  /*60a0*/  FSEL R107, R4, -INF , !P1 ;  /* 0xff800000046b7808 */ /* 0x000fe40004800000 */
[----:B------:R-:W2:Y:S01]  /*60b0*/  I2F R4, R8 ;  /* 0x0000000800047306 */ /* 0x000ea20000201400 */
[----:B------:R-:W-:Y:S01]  /*60c0*/  ISETP.GE.AND P1, PT, R8, R97, PT ;  /* 0x000000610800720c */ /* 0x000fe20003f26270 */
[-C--:B-1----:R-:W-:Y:S01]  /*60d0*/  FFMA.FTZ R34, R0, R9.reuse, R34 ;  /* 0x0000000900227223 */ /* 0x082fe20000010022 */
[----:B------:R-:W-:Y:S01]  /*60e0*/  FSEL R90, R6, -INF , !P0 ;  /* 0xff800000065a7808 */ /* 0x000fe20004000000 */
[----:B------:R-:W-:Y:S01]  /*60f0*/  FFMA.FTZ R6, R0, R9, R32 ;  /* 0x0000000900067223 */ /* 0x000fe20000010020 */
[----:B------:R-:W-:-:S04]  /*6100*/  ISETP.GE.AND P0, PT, R84, R96, PT ;  /* 0x000000605400720c */ /* 0x000fc80003f06270 */
[----:B------:R-:W-:Y:S02]  /*6110*/  FSEL R6, R6, -INF , !P5 ;  /* 0xff80000006067808 */ /* 0x000fe40006800000 */
[----:B------:R-:W-:Y:S01]  /*6120*/  ISETP.GE.AND P5, PT, R8, R96, PT ;  /* 0x000000600800720c */ /* 0x000fe20003fa6270 */
[CC--:B--2---:R-:W-:Y:S02]  /*6130*/  FFMA.FTZ R5, R0.reuse, R4.reuse, R5 ;  /* 0x0000000400057223 */ /* 0x0c4fe40000010005 */
[----:B------:R-:W-:Y:S01]  /*6140*/  FFMA.FTZ R7, R0, R4, R7 ;  /* 0x0000000400077223 */ /* 0x000fe20000010007 */
[----:B------:R-:W-:Y:S02]  /*6150*/  FSEL R4, R34, -INF , !P0 ;  /* 0xff80000022047808 */ /* 0x000fe40004000000 */
[----:B------:R-:W-:Y:S02]  /*6160*/  FSEL R134, R5, -INF , !P1 ;  /* 0xff80000005867808 */ /* 0x000fe40004800000 */
[----:B------:R-:W-:-:S02]  /*6170*/  ISETP.GE.AND P1, PT, R92, 0x3, PT ;  /* 0x000000035c00780c */ /* 0x000fc40003f26270 */
[C---:B------:R-:W-:Y:S02]  /*6180*/  LEA R132, P0, R94.reuse, c[0x0][0x168], 0x1 ;  /* 0x00005a005e847a11 */ /* 0x040fe400078008ff */
[----:B------:R-:W-:Y:S02]  /*6190*/  FSEL R92, R7, -INF , !P5 ;  /* 0xff800000075c7808 */ /* 0x000fe40006800000 */
[----:B------:R-:W-:-:S07]  /*61a0*/  LEA.HI.X R133, R94, c[0x0][0x16c], R95, 0x1, P0 ;  /* 0x00005b005e857a11 */ /* 0x000fce00000f0c5f */
[----:B------:R-:W-:Y:S05]  /*61b0*/  @!P1 BRA `(.L_x_5118) ;  /* 0x000007a000009947 */ /* 0x000fea0003800000 */
[----:B------:R-:W-:Y:S05]  /*61c0*/  @!P6 BRA `(.L_x_5119) ;  /* 0x000003a00000e947 */ /* 0x000fea0003800000 */
[----:B------:R-:W1:Y:S01]  /*61d0*/  I2F.RP R11, R93 ;  /* 0x0000005d000b7306 */ /* 0x000e620000209400 */
[----:B------:R-:W-:Y:S02]  /*61e0*/  IMAD.MOV.U32 R8, RZ, RZ, RZ ;  /* 0x000000ffff087224 */ /* 0x000fe400078e00ff */
[----:B------:R-:W-:-:S05]  /*61f0*/  IMAD.SHL.U32 R7, R120, 0x40, RZ ;  /* 0x0000004078077824 */ /* 0x000fca00078e00ff */
[----:B------:R-:W-:Y:S01]  /*6200*/  IABS R12, R7 ;  /* 0x00000007000c7213 */ /* 0x000fe20000000000 */
        /* <DEDUP_REMOVED lines=54> */
.L_x_5119:
[----:B------:R-:W-:-:S05]  /*6570*/  IMAD.MOV.U32 R7, RZ, RZ, c[0x0][0x198] ;  /* 0x00006600ff077624 */ /* 0x000fca00078e00ff */
[----:B------:R-:W-:-:S04]  /*6580*/  LEA R7, -R7, RZ, 0x6 ;  /* 0x000000ff07077211 */ /* 0x000fc800078e31ff */
[----:B------:R-:W-:Y:S02]  /*6590*/  SHF.R.S32.HI R8, RZ, 0x1f, R7 ;  /* 0x0000001fff087819 */ /* 0x000fe40000011407 */
.L_x_5120:
[C---:B------:R-:W-:Y:S01]  /*65a0*/  LEA R132, P0, R7.reuse, R132, 0x1 ;  /* 0x0000008407847211 */ /* 0x040fe200078008ff */
[----:B------:R1:W-:Y:S01]  /*65b0*/  @P4 STS [R121+0x3000], RZ ;  /* 0x003000ff79004388 */ /* 0x0003e20000000800 */
[----:B------:R-:W-:Y:S02]  /*65c0*/  BSSY B0, `(.L_x_5121) ;  /* 0x0000038000007945 */ /* 0x000fe40003800000 */
[----:B------:R-:W-:Y:S01]  /*65d0*/  LEA.HI.X R133, R7, R133, R8, 0x1, P0 ;  /* 0x0000008507857211 */ /* 0x000fe200000f0c08 */
[----:B------:R1:W-:Y:S01]  /*65e0*/  @P4 STS [R121+0x3004], RZ ;  /* 0x003004ff79004388 */ /* 0x0003e20000000800 */
[----:B------:R-:W-:-:S03]  /*65f0*/  @!P3 IADD3 R10, P0, R94, R7, RZ ;  /* 0x000000075e0ab210 */ /* 0x000fc60007f1e0ff */
[----:B------:R1:W-:Y:S02]  /*6600*/  @P4 STS.64 [R121+0x3008], RZ ;  /* 0x003008ff79004388 */ /* 0x0003e40000000a00 */
[--C-:B------:R-:W-:Y:S01]  /*6610*/  @!P3 IMAD.X R5, R95, 0x1, R8.reuse, P0 ;  /* 0x000000015f05b824 */ /* 0x100fe200000e0608 */
        /* <DEDUP_REMOVED lines=14> */
[----:B------:R-:W-:Y:S01]  /*6700*/  @!P2 LEA R16, P0, R10, c[0x0][0x168], 0x1 ;  /* 0x00005a000a10aa11 */ /* 0x000fe200078008ff */
[----:B------:R-:W-:Y:S01]  /*6710*/  IMAD.X R8, R116, 0x1, R8, P1 ;  /* 0x0000000174087824 */ /* 0x000fe200008e0608 */
[----:B------:R1:W-:Y:S02]  /*6720*/  @P2 STS.128 [R121+0x5000], RZ ;  /* 0x005000ff79002388 */ /* 0x0003e40000000c00 */
[----:B------:R-:W-:Y:S01]  /*6730*/  @!P2 LEA.HI.X R17, R10, c[0x0][0x16c], R5, 0x1, P0 ;  /* 0x00005b000a11aa11 */ /* 0x000fe200000f0c05 */
[----:B------:R-:W-:-:S02]  /*6740*/  IMAD.MOV.U32 R5, RZ, RZ, c[0x0][0x198] ;  /* 0x00006600ff057624 */ /* 0x000fc400078e00ff */
[----:B------:R-:W-:Y:S02]  /*6750*/  @!P4 IMAD.MOV.U32 R10, RZ, RZ, c[0x0][0x19c] ;  /* 0x00006700ff0ac624 */ /* 0x000fe400078e00ff */
[----:B------:R-:W-:Y:S01]  /*6760*/  @!PT LDS RZ, [RZ] ;  /* 0x00000000fffff984 */ /* 0x000fe20000000800 */
[----:B------:R-:W-:Y:S01]  /*6770*/  @!PT LDS RZ, [RZ] ;  /* 0x00000000fffff984 */ /* 0x000fe20000000800 */
[----:B------:R-:W-:Y:S01]  /*6780*/  @!PT LDS RZ, [RZ] ;  /* 0x00000000fffff984 */ /* 0x000fe20000000800 */
[----:B------:R1:W-:Y:S01]  /*6790*/  @!P2 LDGSTS.E.BYPASS.LTC128B.128 [R121+0x5000], [R16.64+0x80] ;  /* 0x050000801079afae */ /* 0x0003e2000b901d48 */
[----:B------:R-:W-:-:S03]  /*67a0*/  @!P4 LEA R12, P0, R5, R132, 0x6 ;  /* 0x00000084050cc211 */ /* 0x000fc600078030ff */
[----:B------:R1:W-:Y:S01]  /*67b0*/  @P4 STS.128 [R121+0x3800], RZ ;  /* 0x003800ff79004388 */ /* 0x0003e20000000c00 */
        /* <DEDUP_REMOVED lines=24> */
.L_x_5122:
[----:B------:R-:W-:Y:S05]  /*6940*/  BSYNC B0 ;  /* 0x0000000000007941 */ /* 0x000fea0003800000 */
.L_x_5121:
[----:B------:R-:W0:Y:S02]  /*6950*/  LDGDEPBAR ;  /* 0x00000000000079af */ /* 0x000e240000000000 */
.L_x_5118:
        /* <DEDUP_REMOVED lines=52> */
[--C-:B------:R-:W-:Y:S02]  /*6ca0*/  FFMA.FTZ R149, R6, c[0x0][0x23c], -R144.reuse ;  /* 0x00008f0006957a23 */ /* 0x100fe40000010890 */
[--C-:B------:R-:W-:Y:S02]  /*6cb0*/  FFMA.FTZ R96, R85, c[0x0][0x23c], -R144.reuse ;  /* 0x00008f0055607a23 */ /* 0x100fe40000010890 */
[--C-:B------:R-:W-:Y:S02]  /*6cc0*/  FFMA.FTZ R97, R33, c[0x0][0x23c], -R144.reuse ;  /* 0x00008f0021617a23 */ /* 0x100fe40000010890 */
[----:B------:R-:W-:Y:S01]  /*6cd0*/  FFMA.FTZ R94, R29, c[0x0][0x23c], -R144 ;  /* 0x00008f001d5e7a23 */ /* 0x000fe20000010890 */
[----:B------:R-:W-:Y:S01]  /*6ce0*/  MUFU.EX2 R149, R149 ;  /* 0x0000009500957308 */ /* 0x000fe20000000800 */
[--C-:B------:R-:W-:Y:S01]  /*6cf0*/  FFMA.FTZ R142, R4, c[0x0][0x23c], -R95.reuse ;  /* 0x00008f00048e7a23 */ /* 0x100fe2000001085f */
[----:B------:R-:W-:Y:S01]  /*6d00*/  LDSM.16.MT88.4 R32, [R108+0x7000] ;  /* 0x007000006c20783b */ /* 0x000fe20000004200 */
[----:B------:R-:W-:-:S02]  /*6d10*/  FFMA.FTZ R93, R28, c[0x0][0x23c], -R95 ;  /* 0x00008f001c5d7a23 */ /* 0x000fc4000001085f */
[----:B------:R-:W-:Y:S02]  /*6d20*/  FMUL.FTZ R152, R152, c[0x0][0x23c] ;  /* 0x00008f0098987a20 */ /* 0x000fe40000410000 */
[----:B------:R-:W-:Y:S01]  /*6d30*/  FMUL.FTZ R143, R143, c[0x0][0x23c] ;  /* 0x00008f008f8f7a20 */ /* 0x000fe20000410000 */
[----:B------:R-:W2:Y:S01]  /*6d40*/  MUFU.EX2 R96, R96 ;  /* 0x0000006000607308 */ /* 0x000ea20000000800 */
[--C-:B------:R-:W-:Y:S02]  /*6d50*/  FFMA.FTZ R2, R24, c[0x0][0x23c], -R95.reuse ;  /* 0x00008f0018027a23 */ /* 0x100fe4000001085f */
[--C-:B------:R-:W-:Y:S01]  /*6d60*/  FFMA.FTZ R30, R30, c[0x0][0x23c], -R95.reuse ;  /* 0x00008f001e1e7a23 */ /* 0x100fe2000001085f */
[----:B------:R-:W3:Y:S01]  /*6d70*/  LDSM.16.MT88.4 R24, [R110+0x7000] ;  /* 0x007000006e18783b */ /* 0x000ee20000004200 */
[----:B------:R-:W-:Y:S02]  /*6d80*/  FFMA.FTZ R141, R141, c[0x0][0x23c], -R144 ;  /* 0x00008f008d8d7a23 */ /* 0x000fe40000010890 */
        /* <DEDUP_REMOVED lines=8> */
[----:B------:R-:W-:-:S06]  /*6e10*/  FFMA.FTZ R92, R92, c[0x0][0x23c], -R95 ;  /* 0x00008f005c5c7a23 */ /* 0x000fcc000001085f */
[----:B------:R-:W-:Y:S08]  /*6e20*/  MUFU.EX2 R142, R142 ;  /* 0x0000008e008e7308 */ /* 0x000ff00000000800 */
[----:B------:R-:W2:Y:S01]  /*6e30*/  MUFU.EX2 R93, R93 ;  /* 0x0000005d005d7308 */ /* 0x000ea20000000800 */
[----:B----4-:R-:W-:-:S07]  /*6e40*/  F2FP.BF16.PACK_AB R86, R94, R97 ;  /* 0x000000615e56723e */ /* 0x010fce00000010ff */
[----:B------:R-:W-:Y:S08]  /*6e50*/  MUFU.EX2 R3, R30 ;  /* 0x0000001e00037308 */ /* 0x000ff00000000800 */
[----:B------:R-:W4:Y:S01]  /*6e60*/  MUFU.EX2 R152, R152 ;  /* 0x0000009800987308 */ /* 0x000f220000000800 */
[----:B--2---:R-:W-:-:S07]  /*6e70*/  F2FP.BF16.PACK_AB R85, R93, R142 ;  /* 0x0000008e5d55723e */ /* 0x004fce00000010ff */
[----:B------:R-:W2:Y:S08]  /*6e80*/  MUFU.EX2 R143, R143 ;  /* 0x0000008f008f7308 */ /* 0x000eb00000000800 */
[----:B------:R-:W5:Y:S01]  /*6e90*/  MUFU.EX2 R2, R2 ;  /* 0x0000000200027308 */ /* 0x000f620000000800 */
[-C--:B----4-:R-:W-:Y:S02]  /*6ea0*/  FMUL.FTZ R4, R36, R152.reuse ;  /* 0x0000009824047220 */ /* 0x090fe40000410000 */
[----:B------:R-:W-:-:S02]  /*6eb0*/  FMUL.FTZ R5, R37, R152 ;  /* 0x0000009825057220 */ /* 0x000fc40000410000 */
[-C--:B------:R-:W-:Y:S02]  /*6ec0*/  FMUL.FTZ R12, R44, R152.reuse ;  /* 0x000000982c0c7220 */ /* 0x080fe40000410000 */
[-C--:B------:R-:W-:Y:S01]  /*6ed0*/  FMUL.FTZ R13, R45, R152.reuse ;  /* 0x000000982d0d7220 */ /* 0x080fe20000410000 */
[----:B------:R-:W-:Y:S01]  /*6ee0*/  MUFU.EX2 R141, R141 ;  /* 0x0000008d008d7308 */ /* 0x000fe20000000800 */
[-C--:B--2---:R-:W-:Y:S02]  /*6ef0*/  FMUL.FTZ R6, R38, R143.reuse ;  /* 0x0000008f26067220 */ /* 0x084fe40000410000 */
[-C--:B------:R-:W-:Y:S02]  /*6f00*/  FMUL.FTZ R7, R39, R143.reuse ;  /* 0x0000008f27077220 */ /* 0x080fe40000410000 */
[-C--:B------:R-:W-:Y:S02]  /*6f10*/  FMUL.FTZ R14, R46, R143.reuse ;  /* 0x0000008f2e0e7220 */ /* 0x080fe40000410000 */
[----:B------:R-:W-:Y:S01]  /*6f20*/  FMUL.FTZ R15, R47, R143 ;  /* 0x0000008f2f0f7220 */ /* 0x000fe20000410000 */
[----:B-----5:R-:W-:Y:S01]  /*6f30*/  F2FP.BF16.PACK_AB R87, R2, R3 ;  /* 0x000000030257723e */ /* 0x020fe200000010ff */
[-C--:B------:R-:W-:Y:S01]  /*6f40*/  FMUL.FTZ R40, R40, R152.reuse ;  /* 0x0000009828287220 */ /* 0x080fe20000410000 */
        /* <DEDUP_REMOVED lines=11> */
[-C--:B------:R-:W-:Y:S01]  /*7000*/  FMUL.FTZ R20, R52, R152.reuse ;  /* 0x0000009834147220 */ /* 0x080fe20000410000 */
[----:B------:R-:W-:Y:S01]  /*7010*/  MUFU.EX2 R91, R91 ;  /* 0x0000005b005b7308 */ /* 0x000fe20000000800 */
[----:B------:R-:W-:-:S02]  /*7020*/  FMUL.FTZ R21, R53, R152 ;  /* 0x0000009835157220 */ /* 0x000fc40000410000 */
[-C--:B------:R-:W-:Y:S02]  /*7030*/  FMUL.FTZ R22, R54, R143.reuse ;  /* 0x0000008f36167220 */ /* 0x080fe40000410000 */
[-C--:B------:R-:W-:Y:S01]  /*7040*/  FMUL.FTZ R23, R55, R143.reuse ;  /* 0x0000008f37177220 */ /* 0x080fe20000410000 */
[C---:B------:R-:W-:Y:S01]  /*7050*/  HMMA.16816.F32.BF16 R8, R84.reuse, R10, R40 ;  /* 0x0000000a5408723c */ /* 0x040fe20000041828 */
[----:B------:R-:W1:Y:S01]  /*7060*/  LDSM.16.MT88.4 R40, [R110+0x8000] ;  /* 0x008000006e28783b */ /* 0x000e620000004200 */
[-C--:B------:R-:W-:Y:S01]  /*7070*/  FMUL.FTZ R56, R56, R152.reuse ;  /* 0x0000009838387220 */ /* 0x080fe20000410000 */
[----:B------:R-:W-:Y:S01]  /*7080*/  MUFU.EX2 R98, R98 ;  /* 0x0000006200627308 */ /* 0x000fe20000000800 */
[-C--:B------:R-:W-:Y:S02]  /*7090*/  FMUL.FTZ R57, R57, R152.reuse ;  /* 0x0000009839397220 */ /* 0x080fe40000410000 */
[-C--:B------:R-:W-:Y:S02]  /*70a0*/  FMUL.FTZ R58, R58, R143.reuse ;  /* 0x0000008f3a3a7220 */ /* 0x080fe40000410000 */
[----:B------:R-:W-:Y:S01]  /*70b0*/  HMMA.16816.F32.BF16 R16, R84, R18, R48 ;  /* 0x000000125410723c */ /* 0x000fe20000041830 */
[----:B------:R-:W2:Y:S01]  /*70c0*/  LDSM.16.MT88.4 R48, [R108+0x8000] ;  /* 0x008000006c30783b */ /* 0x000ea20000004200 */
[----:B------:R-:W-:Y:S01]  /*70d0*/  FMUL.FTZ R59, R59, R143 ;  /* 0x0000008f3b3b7220 */ /* 0x000fe20000410000 */
[----:B------:R-:W-:Y:S01]  /*70e0*/  MUFU.EX2 R90, R90 ;  /* 0x0000005a005a7308 */ /* 0x000fe20000000800 */
[----:B------:R-:W-:-:S02]  /*70f0*/  FMUL.FTZ R28, R60, R152 ;  /* 0x000000983c1c7220 */ /* 0x000fc40000410000 */
[-C--:B------:R-:W-:Y:S02]  /*7100*/  FMUL.FTZ R29, R61, R152.reuse ;  /* 0x000000983d1d7220 */ /* 0x080fe40000410000 */
[C---:B---3--:R-:W-:Y:S01]  /*7110*/  HMMA.16816.F32.BF16 R20, R84.reuse, R24, R20 ;  /* 0x000000185414723c */ /* 0x048fe20000041814 */
[-C--:B------:R-:W-:Y:S02]  /*7120*/  FMUL.FTZ R30, R62, R143.reuse ;  /* 0x0000008f3e1e7220 */ /* 0x080fe40000410000 */
[-C--:B------:R-:W-:Y:S02]  /*7130*/  FMUL.FTZ R31, R63, R143.reuse ;  /* 0x0000008f3f1f7220 */ /* 0x080fe40000410000 */
[-C--:B------:R-:W-:Y:S01]  /*7140*/  FMUL.FTZ R64, R64, R152.reuse ;  /* 0x0000009840407220 */ /* 0x080fe20000410000 */
[----:B------:R-:W-:Y:S01]  /*7150*/  LDSM.16.MT88.4 R60, [R110+0x6800] ;  /* 0x006800006e3c783b */ /* 0x000fe20000004200 */
[----:B------:R-:W-:Y:S01]  /*7160*/  FMUL.FTZ R65, R65, R152 ;  /* 0x0000009841417220 */ /* 0x000fe20000410000 */
[----:B------:R-:W-:Y:S01]  /*7170*/  HMMA.16816.F32.BF16 R24, R84, R26, R56 ;  /* 0x0000001a5418723c */ /* 0x000fe20000041838 */
[-C--:B------:R-:W-:Y:S01]  /*7180*/  FMUL.FTZ R66, R66, R143.reuse ;  /* 0x0000008f42427220 */ /* 0x080fe20000410000 */
[----:B------:R-:W3:Y:S01]  /*7190*/  LDSM.16.MT88.4 R56, [R110+0x6400] ;  /* 0x006400006e38783b */ /* 0x000ee20000004200 */
[----:B------:R-:W-:-:S02]  /*71a0*/  FMUL.FTZ R67, R67, R143 ;  /* 0x0000008f43437220 */ /* 0x000fc40000410000 */
[-C--:B------:R-:W-:Y:S02]  /*71b0*/  FMUL.FTZ R36, R68, R152.reuse ;  /* 0x0000009844247220 */ /* 0x080fe40000410000 */
[-C--:B------:R-:W-:Y:S01]  /*71c0*/  FMUL.FTZ R37, R69, R152.reuse ;  /* 0x0000009845257220 */ /* 0x080fe20000410000 */
[C---:B------:R-:W-:Y:S01]  /*71d0*/  HMMA.16816.F32.BF16 R28, R84.reuse, R32, R28 ;  /* 0x00000020541c723c */ /* 0x040fe2000004181c */
[-C--:B------:R-:W-:Y:S02]  /*71e0*/  FMUL.FTZ R38, R70, R143.reuse ;  /* 0x0000008f46267220 */ /* 0x080fe40000410000 */
[-C--:B------:R-:W-:Y:S02]  /*71f0*/  FMUL.FTZ R39, R71, R143.reuse ;  /* 0x0000008f47277220 */ /* 0x080fe40000410000 */
[-C--:B------:R-:W-:Y:S02]  /*7200*/  FMUL.FTZ R44, R76, R152.reuse ;  /* 0x000000984c2c7220 */ /* 0x080fe40000410000 */
[----:B------:R-:W-:Y:S01]  /*7210*/  FMUL.FTZ R45, R77, R152 ;  /* 0x000000984d2d7220 */ /* 0x000fe20000410000 */
[----:B------:R-:W-:Y:S01]  /*7220*/  HMMA.16816.F32.BF16 R32, R84, R34, R64 ;  /* 0x000000225420723c */ /* 0x000fe20000041840 */
[----:B------:R-:W-:-:S02]  /*7230*/  FMUL.FTZ R46, R78, R143 ;  /* 0x0000008f4e2e7220 */ /* 0x000fc40000410000 */
[-C--:B------:R-:W-:Y:S02]  /*7240*/  FMUL.FTZ R47, R79, R143.reuse ;  /* 0x0000008f4f2f7220 */ /* 0x080fe40000410000 */
[-C--:B------:R-:W-:Y:S02]  /*7250*/  FMUL.FTZ R72, R72, R152.reuse ;  /* 0x0000009848487220 */ /* 0x080fe40000410000 */
[-C--:B------:R-:W-:Y:S01]  /*7260*/  FMUL.FTZ R73, R73, R152.reuse ;  /* 0x0000009849497220 */ /* 0x080fe20000410000 */
[----:B-1----:R-:W-:Y:S01]  /*7270*/  HMMA.16816.F32.BF16 R36, R84, R40, R36 ;  /* 0x000000285424723c */ /* 0x002fe20000041824 */
[-C--:B------:R-:W-:Y:S02]  /*7280*/  FMUL.FTZ R74, R74, R143.reuse ;  /* 0x0000008f4a4a7220 */ /* 0x080fe40000410000 */
[----:B------:R-:W-:Y:S02]  /*7290*/  FMUL.FTZ R75, R75, R143 ;  /* 0x0000008f4b4b7220 */ /* 0x000fe40000410000 */
[----:B------:R-:W-:-:S02]  /*72a0*/  FMUL.FTZ R80, R80, R152 ;  /* 0x0000009850507220 */ /* 0x000fc40000410000 */
[----:B------:R-:W-:Y:S01]  /*72b0*/  FMUL.FTZ R81, R81, R152 ;  /* 0x0000009851517220 */ /* 0x000fe20000410000 */
[C---:B--2---:R-:W-:Y:S01]  /*72c0*/  HMMA.16816.F32.BF16 R44, R84.reuse, R48, R44 ;  /* 0x00000030542c723c */ /* 0x044fe2000004182c */
[-C--:B------:R-:W-:Y:S02]  /*72d0*/  FMUL.FTZ R82, R82, R143.reuse ;  /* 0x0000008f52527220 */ /* 0x080fe40000410000 */
[----:B------:R-:W-:Y:S02]  /*72e0*/  FMUL.FTZ R83, R83, R143 ;  /* 0x0000008f53537220 */ /* 0x000fe40000410000 */
[--C-:B------:R-:W-:Y:S02]  /*72f0*/  FFMA.FTZ R64, R135, c[0x0][0x23c], -R144.reuse ;  /* 0x00008f0087407a23 */ /* 0x100fe40000010890 */
[----:B------:R-:W-:Y:S01]  /*7300*/  FFMA.FTZ R135, R150, c[0x0][0x23c], -R95 ;  /* 0x00008f0096877a23 */ /* 0x000fe2000001085f */
[----:B------:R-:W-:Y:S01]  /*7310*/  HMMA.16816.F32.BF16 R40, R84, R42, R72 ;  /* 0x0000002a5428723c */ /* 0x000fe20000041848 */
[----:B------:R-:W-:Y:S01]  /*7320*/  LDSM.16.MT88.4 R72, [R110+0x8800] ;  /* 0x008800006e48783b */ /* 0x000fe20000004200 */
[--C-:B------:R-:W-:Y:S01]  /*7330*/  FFMA.FTZ R65, R99, c[0x0][0x23c], -R144.reuse ;  /* 0x00008f0063417a23 */ /* 0x100fe20000010890 */
[----:B------:R-:W1:Y:S01]  /*7340*/  MUFU.EX2 R64, R64 ;  /* 0x0000004000407308 */ /* 0x000e620000000800 */
[----:B------:R-:W-:-:S02]  /*7350*/  FFMA.FTZ R99, R107, c[0x0][0x23c], -R144 ;  /* 0x00008f006b637a23 */ /* 0x000fc40000010890 */
[----:B------:R-:W-:Y:S02]  /*7360*/  FFMA.FTZ R136, R136, R143, R142 ;  /* 0x0000008f88887223 */ /* 0x000fe4000001008e */
[----:B------:R-:W-:Y:S01]  /*7370*/  HMMA.16816.F32.BF16 R48, R84, R50, R80 ;  /* 0x000000325430723c */ /* 0x000fe20000041850 */
[----:B------:R-:W2:Y:S01]  /*7380*/  LDSM.16.MT88.4 R80, [R108+0x8400] ;  /* 0x008400006c50783b */ /* 0x000ea20000004200 */
[----:B------:R-:W-:Y:S01]  /*7390*/  FFMA.FTZ R137, R137, R152, R149 ;  /* 0x0000009889897223 */ /* 0x000fe20000010095 */
[----:B------:R-:W4:Y:S01]  /*73a0*/  MUFU.EX2 R135, R135 ;  /* 0x0000008700877308 */ /* 0x000f220000000800 */
[----:B------:R-:W-:Y:S02]  /*73b0*/  FADD.FTZ R136, R93, R136 ;  /* 0x000000885d887221 */ /* 0x000fe40000010000 */
[----:B------:R-:W-:Y:S02]  /*73c0*/  FADD.FTZ R96, R96, R137 ;  /* 0x0000008960607221 */ /* 0x000fe40000010000 */
[----:B------:R-:W-:-:S02]  /*73d0*/  FFMA.FTZ R87, R145, c[0x0][0x23c], -R144 ;  /* 0x00008f0091577a23 */ /* 0x000fc40000010890 */
[--C-:B------:R-:W-:Y:S01]  /*73e0*/  FFMA.FTZ R86, R147, c[0x0][0x23c], -R144.reuse ;  /* 0x00008f0093567a23 */ /* 0x100fe20000010890 */
[----:B-1----:R-:W-:Y:S01]  /*73f0*/  F2FP.BF16.PACK_AB R52, R141, R64 ;  /* 0x000000408d34723e */ /* 0x002fe200000010ff */
[--C-:B------:R-:W-:Y:S01]  /*7400*/  FFMA.FTZ R85, R146, c[0x0][0x23c], -R95.reuse ;  /* 0x00008f0092557a23 */ /* 0x100fe2000001085f */
[----:B------:R-:W-:Y:S01]  /*7410*/  MUFU.EX2 R99, R99 ;  /* 0x0000006300637308 */ /* 0x000fe20000000800 */
[----:B------:R-:W-:Y:S02]  /*7420*/  FFMA.FTZ R84, R148, c[0x0][0x23c], -R95 ;  /* 0x00008f0094547a23 */ /* 0x000fe4000001085f */
[--C-:B------:R-:W-:Y:S02]  /*7430*/  FFMA.FTZ R146, R104, c[0x0][0x23c], -R144.reuse ;  /* 0x00008f0068927a23 */ /* 0x100fe40000010890 */
[--C-:B------:R-:W-:Y:S01]  /*7440*/  FFMA.FTZ R145, R101, c[0x0][0x23c], -R144.reuse ;  /* 0x00008f0065917a23 */ /* 0x100fe20000010890 */
[----:B----4-:R-:W-:Y:S01]  /*7450*/  F2FP.BF16.PACK_AB R53, R135, R140 ;  /* 0x0000008c8735723e */ /* 0x010fe200000010ff */
[--C-:B------:R-:W-:Y:S01]  /*7460*/  FFMA.FTZ R104, R131, c[0x0][0x23c], -R144.reuse ;  /* 0x00008f0083687a23 */ /* 0x100fe20000010890 */
[----:B------:R-:W-:Y:S01]  /*7470*/  MUFU.EX2 R87, R87 ;  /* 0x0000005700577308 */ /* 0x000fe20000000800 */
[----:B------:R-:W-:-:S02]  /*7480*/  FFMA.FTZ R101, R105, c[0x0][0x23c], -R144 ;  /* 0x00008f0069657a23 */ /* 0x000fc40000010890 */
[--C-:B------:R-:W-:Y:S02]  /*7490*/  FFMA.FTZ R131, R102, c[0x0][0x23c], -R95.reuse ;  /* 0x00008f0066837a23 */ /* 0x100fe4000001085f */
[--C-:B------:R-:W-:Y:S02]  /*74a0*/  FFMA.FTZ R102, R130, c[0x0][0x23c], -R95.reuse ;  /* 0x00008f0082667a23 */ /* 0x100fe4000001085f */
[----:B------:R-:W-:Y:S01]  /*74b0*/  FFMA.FTZ R105, R100, c[0x0][0x23c], -R95 ;  /* 0x00008f0064697a23 */ /* 0x000fe2000001085f */
[----:B------:R-:W1:Y:S01]  /*74c0*/  MUFU.EX2 R86, R86 ;  /* 0x0000005600567308 */ /* 0x000e620000000800 */
[--C-:B------:R-:W-:Y:S02]  /*74d0*/  FFMA.FTZ R100, R103, c[0x0][0x23c], -R144.reuse ;  /* 0x00008f0067647a23 */ /* 0x100fe40000010890 */
[----:B------:R-:W-:Y:S02]  /*74e0*/  FFMA.FTZ R130, R134, c[0x0][0x23c], -R144 ;  /* 0x00008f0086827a23 */ /* 0x000fe40000010890 */
[----:B------:R-:W-:-:S03]  /*74f0*/  FADD.FTZ R3, R3, R136 ;  /* 0x0000008803037221 */ /* 0x000fc60000010000 */
[----:B------:R-:W-:Y:S01]  /*7500*/  MUFU.EX2 R85, R85 ;  /* 0x0000005500557308 */ /* 0x000fe20000000800 */
[----:B------:R-:W-:-:S07]  /*7510*/  FADD.FTZ R3, R2, R3 ;  /* 0x0000000302037221 */ /* 0x000fce0000010000 */
[----:B------:R-:W4:Y:S01]  /*7520*/  MUFU.EX2 R84, R84 ;  /* 0x0000005400547308 */ /* 0x000f220000000800 */
[----:B-1----:R-:W-:-:S07]  /*7530*/  F2FP.BF16.PACK_AB R54, R86, R87 ;  /* 0x000000575636723e */ /* 0x002fce00000010ff */
[----:B------:R-:W-:Y:S01]  /*7540*/  MUFU.EX2 R145, R145 ;  /* 0x0000009100917308 */ /* 0x000fe20000000800 */
[----:B----4-:R-:W-:-:S07]  /*7550*/  F2FP.BF16.PACK_AB R55, R84, R85 ;  /* 0x000000555437723e */ /* 0x010fce00000010ff */
[----:B------:R-:W1:Y:S01]  /*7560*/  MUFU.EX2 R146, R146 ;  /* 0x0000009200927308 */ /* 0x000e620000000800 */
[C---:B---3--:R-:W-:Y:S07]  /*7570*/  HMMA.16816.F32.BF16 R4, R52.reuse, R56, R4 ;  /* 0x000000383404723c */ /* 0x048fee0000041804 */
[----:B------:R-:W-:Y:S01]  /*7580*/  MUFU.EX2 R101, R101 ;  /* 0x0000006500657308 */ /* 0x000fe20000000800 */
[C---:B------:R-:W-:Y:S01]  /*7590*/  HMMA.16816.F32.BF16 R8, R52.reuse, R58, R8 ;  /* 0x0000003a3408723c */ /* 0x040fe20000041808 */
[----:B------:R-:W3:Y:S06]  /*75a0*/  LDSM.16.MT88.4 R56, [R108+0x6400] ;  /* 0x006400006c38783b */ /* 0x000eec0000004200 */
[----:B------:R-:W-:Y:S01]  /*75b0*/  MUFU.EX2 R104, R104 ;  /* 0x0000006800687308 */ /* 0x000fe20000000800 */
[C---:B--2---:R-:W-:Y:S07]  /*75c0*/  HMMA.16816.F32.BF16 R44, R52.reuse, R80, R44 ;  /* 0x00000050342c723c */ /* 0x044fee000004182c */
[----:B------:R-:W2:Y:S01]  /*75d0*/  MUFU.EX2 R131, R131 ;  /* 0x0000008300837308 */ /* 0x000ea20000000800 */
[C---:B------:R-:W-:Y:S07]  /*75e0*/  HMMA.16816.F32.BF16 R80, R52.reuse, R82, R48 ;  /* 0x000000523450723c */ /* 0x040fee0000041830 */
[----:B------:R-:W-:Y:S08]  /*75f0*/  MUFU.EX2 R102, R102 ;  /* 0x0000006600667308 */ /* 0x000ff00000000800 */
[----:B------:R-:W4:Y:S08]  /*7600*/  MUFU.EX2 R105, R105 ;  /* 0x0000006900697308 */ /* 0x000f300000000800 */
[----:B------:R-:W-:Y:S01]  /*7610*/  MUFU.EX2 R103, R65 ;  /* 0x0000004100677308 */ /* 0x000fe20000000800 */
[C---:B---3--:R-:W-:Y:S07]  /*7620*/  HMMA.16816.F32.BF16 R12, R52.reuse, R56, R12 ;  /* 0x00000038340c723c */ /* 0x048fee000004180c */
[----:B------:R-:W3:Y:S01]  /*7630*/  MUFU.EX2 R100, R100 ;  /* 0x0000006400647308 */ /* 0x000ee20000000800 */
[C---:B------:R-:W-:Y:S01]  /*7640*/  HMMA.16816.F32.BF16 R16, R52.reuse, R58, R16 ;  /* 0x0000003a3410723c */ /* 0x040fe20000041810 */
[----:B------:R-:W5:Y:S06]  /*7650*/  LDSM.16.MT88.4 R56, [R110+0x7400] ;  /* 0x007400006e38783b */ /* 0x000f6c0000004200 */
[----:B------:R-:W1:Y:S08]  /*7660*/  MUFU.EX2 R130, R130 ;  /* 0x0000008200827308 */ /* 0x000e700000000800 */
[----:B------:R-:W1:Y:S01]  /*7670*/  MUFU.EX2 R93, R92 ;  /* 0x0000005c005d7308 */ /* 0x000e620000000800 */
        /* <DEDUP_REMOVED lines=9> */
[----:B-1----:R-:W-:-:S02]  /*7710*/  F2FP.BF16.PACK_AB R52, R146, R145 ;  /* 0x000000919234723e */ /* 0x002fc400000010ff */
[----:B--2---:R-:W-:Y:S02]  /*7720*/  F2FP.BF16.PACK_AB R53, R106, R131 ;  /* 0x000000836a35723e */ /* 0x004fe400000010ff */
[----:B------:R-:W-:Y:S02]  /*7730*/  F2FP.BF16.PACK_AB R54, R104, R101 ;  /* 0x000000656836723e */ /* 0x000fe400000010ff */
[----:B----4-:R-:W-:-:S07]  /*7740*/  F2FP.BF16.PACK_AB R55, R105, R102 ;  /* 0x000000666937723e */ /* 0x010fce00000010ff */
[C---:B------:R-:W-:Y:S01]  /*7750*/  HMMA.16816.F32.BF16 R48, R52.reuse, R60, R4 ;  /* 0x0000003c3430723c */ /* 0x040fe20000041804 */
[----:B------:R-:W1:Y:S07]  /*7760*/  LDSM.16.MT88.4 R4, [R108+0x7800] ;  /* 0x007800006c04783b */ /* 0x000e6e0000004200 */
[C---:B------:R-:W-:Y:S08]  /*7770*/  HMMA.16816.F32.BF16 R68, R52.reuse, R72, R36 ;  /* 0x000000483444723c */ /* 0x040ff00000041824 */
[C---:B------:R-:W-:Y:S01]  /*7780*/  HMMA.16816.F32.BF16 R72, R52.reuse, R74, R40 ;  /* 0x0000004a3448723c */ /* 0x040fe20000041828 */
[----:B------:R-:W-:Y:S07]  /*7790*/  LDSM.16.MT88.4 R40, [R110+0x6c00] ;  /* 0x006c00006e28783b */ /* 0x000fee0000004200 */
[C---:B-----5:R-:W-:Y:S08]  /*77a0*/  HMMA.16816.F32.BF16 R12, R52.reuse, R56, R12 ;  /* 0x00000038340c723c */ /* 0x060ff0000004180c */
[C---:B------:R-:W-:Y:S01]  /*77b0*/  HMMA.16816.F32.BF16 R16, R52.reuse, R58, R16 ;  /* 0x0000003a3410723c */ /* 0x040fe20000041810 */
[----:B------:R-:W2:Y:S07]  /*77c0*/  LDSM.16.MT88.4 R56, [R110+0x7800] ;  /* 0x007800006e38783b */ /* 0x000eae0000004200 */
[C---:B------:R-:W-:Y:S08]  /*77d0*/  HMMA.16816.F32.BF16 R8, R52.reuse, R62, R8 ;  /* 0x0000003e3408723c */ /* 0x040ff00000041808 */
[C---:B-1----:R-:W-:Y:S08]  /*77e0*/  HMMA.16816.F32.BF16 R28, R52.reuse, R4, R28 ;  /* 0x00000004341c723c */ /* 0x042ff0000004181c */
[C---:B------:R-:W-:Y:S01]  /*77f0*/  HMMA.16816.F32.BF16 R32, R52.reuse, R6, R32 ;  /* 0x000000063420723c */ /* 0x040fe20000041820 */
[----:B------:R-:W1:Y:S07]  /*7800*/  LDSM.16.MT88.4 R4, [R108+0x8800] ;  /* 0x008800006c04783b */ /* 0x000e6e0000004200 */
[C---:B--2---:R-:W-:Y:S08]  /*7810*/  HMMA.16816.F32.BF16 R20, R52.reuse, R56, R20 ;  /* 0x000000383414723c */ /* 0x044ff00000041814 */
[C---:B------:R-:W-:Y:S01]  /*7820*/  HMMA.16816.F32.BF16 R24, R52.reuse, R58, R24 ;  /* 0x0000003a3418723c */ /* 0x040fe20000041818 */
[----:B------:R-:W-:Y:S07]  /*7830*/  LDSM.16.MT88.4 R56, [R110+0x7c00] ;  /* 0x007c00006e38783b */ /* 0x000fee0000004200 */
[C---:B-1----:R-:W-:Y:S07]  /*7840*/  HMMA.16816.F32.BF16 R76, R52.reuse, R4, R44 ;  /* 0x00000004344c723c */ /* 0x042fee000004182c */
[----:B------:R-:W-:Y:S01]  /*7850*/  FADD.FTZ R5, R97, R96 ;  /* 0x0000006061057221 */ /* 0x000fe20000010000 */
[----:B------:R-:W-:Y:S01]  /*7860*/  HMMA.16816.F32.BF16 R80, R52, R6, R80 ;  /* 0x000000063450723c */ /* 0x000fe20000041850 */
[----:B------:R-:W1:Y:S01]  /*7870*/  LDSM.16.MT88.4 R52, [R108+0x6c00] ;  /* 0x006c00006c34783b */ /* 0x000e620000004200 */
[----:B---3--:R-:W-:Y:S01]  /*7880*/  F2FP.BF16.PACK_AB R4, R100, R103 ;  /* 0x000000676404723e */ /* 0x008fe200000010ff */
[----:B------:R-:W-:-:S04]  /*7890*/  FADD.FTZ R5, R94, R5 ;  /* 0x000000055e057221 */ /* 0x000fc80000010000 */
[----:B------:R-:W-:Y:S01]  /*78a0*/  FADD.FTZ R2, R64, R5 ;  /* 0x0000000540027221 */ /* 0x000fe20000010000 */
[----:B------:R-:W-:Y:S01]  /*78b0*/  F2FP.BF16.PACK_AB R5, R98, R91 ;  /* 0x0000005b6205723e */ /* 0x000fe200000010ff */
[----:B------:R-:W2:Y:S01]  /*78c0*/  LDSM.16.MT88.4 R64, [R108+0x7c00] ;  /* 0x007c00006c40783b */ /* 0x000ea20000004200 */
[----:B------:R-:W-:Y:S01]  /*78d0*/  F2FP.BF16.PACK_AB R6, R130, R99 ;  /* 0x000000638206723e */ /* 0x000fe200000010ff */
[----:B------:R-:W-:Y:S01]  /*78e0*/  FADD.FTZ R2, R141, R2 ;  /* 0x000000028d027221 */ /* 0x000fe20000010000 */
[----:B------:R-:W-:-:S03]  /*78f0*/  F2FP.BF16.PACK_AB R7, R93, R90 ;  /* 0x0000005a5d07723e */ /* 0x000fc600000010ff */
[----:B------:R-:W-:-:S04]  /*7900*/  FADD.FTZ R87, R87, R2 ;  /* 0x0000000257577221 */ /* 0x000fc80000010000 */
[----:B------:R-:W-:Y:S01]  /*7910*/  HMMA.16816.F32.BF16 R36, R4, R40, R48 ;  /* 0x000000280424723c */ /* 0x000fe20000041830 */
[----:B------:R-:W-:-:S04]  /*7920*/  FADD.FTZ R86, R86, R87 ;  /* 0x0000005756567221 */ /* 0x000fc80000010000 */
[----:B------:R-:W-:-:S03]  /*7930*/  FADD.FTZ R145, R145, R86 ;  /* 0x0000005691917221 */ /* 0x000fc60000010000 */
[----:B------:R-:W-:Y:S01]  /*7940*/  HMMA.16816.F32.BF16 R40, R4, R42, R8 ;  /* 0x0000002a0428723c */ /* 0x000fe20000041808 */
[----:B------:R-:W-:Y:S01]  /*7950*/  LDSM.16.MT88.4 R8, [R108+0x8c00] ;  /* 0x008c00006c08783b */ /* 0x000fe20000004200 */
[----:B------:R-:W-:-:S04]  /*7960*/  FADD.FTZ R146, R146, R145 ;  /* 0x0000009192927221 */ /* 0x000fc80000010000 */
[----:B------:R-:W-:-:S04]  /*7970*/  FADD.FTZ R101, R101, R146 ;  /* 0x0000009265657221 */ /* 0x000fc80000010000 */
[----:B------:R-:W-:Y:S01]  /*7980*/  FADD.FTZ R104, R104, R101 ;  /* 0x0000006568687221 */ /* 0x000fe20000010000 */
[----:B-1----:R-:W-:Y:S01]  /*7990*/  HMMA.16816.F32.BF16 R44, R4, R52, R12 ;  /* 0x00000034042c723c */ /* 0x002fe2000004180c */
[----:B------:R-:W1:Y:S02]  /*79a0*/  LDSM.16.MT88.4 R12, [R110+0x8c00] ;  /* 0x008c00006e0c783b */ /* 0x000e640000004200 */
[----:B------:R-:W-:-:S04]  /*79b0*/  FADD.FTZ R103, R103, R104 ;  /* 0x0000006867677221 */ /* 0x000fc80000010000 */
[----:B------:R-:W-:Y:S01]  /*79c0*/  FADD.FTZ R100, R100, R103 ;  /* 0x0000006764647221 */ /* 0x000fe20000010000 */
[----:B------:R-:W-:Y:S03]  /*79d0*/  HMMA.16816.F32.BF16 R48, R4, R54, R16 ;  /* 0x000000360430723c */ /* 0x000fe60000041810 */
[----:B------:R-:W-:-:S04]  /*79e0*/  FADD.FTZ R99, R99, R100 ;  /* 0x0000006463637221 */ /* 0x000fc80000010000 */
[----:B------:R-:W-:Y:S02]  /*79f0*/  FADD.FTZ R137, R130, R99 ;  /* 0x0000006382897221 */ /* 0x000fe40000010000 */
        /* <DEDUP_REMOVED lines=14> */
[----:B-1----:R-:W-:Y:S01]  /*7ae0*/  HMMA.16816.F32.BF16 R68, R4, R12, R68 ;  /* 0x0000000c0444723c */ /* 0x002fe20000041844 */
[----:B------:R-:W-:Y:S02]  /*7af0*/  MOV R2, R88 ;  /* 0x0000005800027202 */ /* 0x000fe40000000f00 */
[----:B------:R-:W-:-:S04]  /*7b00*/  FADD.FTZ R91, R98, R91 ;  /* 0x0000005b625b7221 */ /* 0x000fc80000010000 */
[----:B------:R-:W-:Y:S01]  /*7b10*/  FADD.FTZ R90, R90, R91 ;  /* 0x0000005b5a5a7221 */ /* 0x000fe20000010000 */
[----:B------:R-:W-:Y:S03]  /*7b20*/  HMMA.16816.F32.BF16 R72, R4, R14, R72 ;  /* 0x0000000e0448723c */ /* 0x000fe60000041848 */
[----:B------:R-:W-:-:S05]  /*7b30*/  FADD.FTZ R136, R93, R90 ;  /* 0x0000005a5d887221 */ /* 0x000fca0000010000 */
[C---:B------:R-:W-:Y:S08]  /*7b40*/  HMMA.16816.F32.BF16 R76, R4.reuse, R8, R76 ;  /* 0x00000008044c723c */ /* 0x040ff0000004184c */
[----:B------:R-:W-:Y:S08]  /*7b50*/  HMMA.16816.F32.BF16 R80, R4, R10, R80 ;  /* 0x0000000a0450723c */ /* 0x000ff00000041850 */
.L_x_5115:
        /* <DEDUP_REMOVED lines=12> */
.L_x_5127:
        /* <DEDUP_REMOVED lines=64> */
.L_x_5124:
        /* <DEDUP_REMOVED lines=58> */
[C---:B------:R-:W-:Y:S08]  /*83c0*/  HMMA.16816.F32.BF16 R16, R88.reuse, R98, RZ ;  /* 0x000000625810723c */ /* 0x040ff000000418ff */
[C---:B----4-:R-:W-:Y:S08]  /*83d0*/  HMMA.16816.F32.BF16 R20, R88.reuse, R100, RZ ;  /* 0x000000645814723c */ /* 0x050ff000000418ff */
[C---:B------:R-:W-:Y:S08]  /*83e0*/  HMMA.16816.F32.BF16 R24, R88.reuse, R102, RZ ;  /* 0x000000665818723c */ /* 0x040ff000000418ff */
[C---:B-----5:R-:W-:Y:S08]  /*83f0*/  HMMA.16816.F32.BF16 R28, R88.reuse, R104, RZ ;  /* 0x00000068581c723c */ /* 0x060ff000000418ff */
[----:B------:R-:W-:Y:S01]  /*8400*/  HMMA.16816.F32.BF16 R32, R88, R106, RZ ;  /* 0x0000006a5820723c */ /* 0x000fe200000418ff */
[----:B------:R-:W2:Y:S07]  /*8410*/  LDSM.16.M88.4 R88, [R109+0x3000] ;  /* 0x003000006d58783b */ /* 0x000eae0000000200 */
[C---:B--2---:R-:W-:Y:S08]  /*8420*/  HMMA.16816.F32.BF16 R4, R92.reuse, R88, R4 ;  /* 0x000000585c04723c */ /* 0x044ff00000041804 */
[C---:B------:R-:W-:Y:S01]  /*8430*/  HMMA.16816.F32.BF16 R8, R92.reuse, R90, R8 ;  /* 0x0000005a5c08723c */ /* 0x040fe20000041808 */
        /* <DEDUP_REMOVED lines=8> */
[----:B------:R-:W-:Y:S01]  /*84c0*/  HMMA.16816.F32.BF16 R32, R92, R90, R32 ;  /* 0x0000005a5c20723c */ /* 0x000fe20000041820 */
[----:B------:R-:W-:Y:S04]  /*84d0*/  LDSM.16.M88.4 R88, [R113+0x1000] ;  /* 0x001000007158783b */ /* 0x000fe80000000200 */
[----:B------:R-:W2:Y:S03]  /*84e0*/  LDSM.16.M88.4 R92, [R112+0x4000] ;  /* 0x00400000705c783b */ /* 0x000ea60000000200 */
        /* <DEDUP_REMOVED lines=47> */
[----:B------:R-:W2:Y:S01]  /*87e0*/  LDSM.16.M88.4 R92, [R109+0x5c00] ;  /* 0x005c00006d5c783b */ /* 0x000ea20000000200 */
[----:B------:R-:W-:Y:S04]  /*87f0*/  DEPBAR.LE SB0, 0x0 ;  /* 0x000080000000791a */ /* 0x000fe80000000000 */
[----:B------:R-:W-:Y:S02]  /*8800*/  BAR.SYNC.DEFER_BLOCKING 0x0 ;  /* 0x0000000000007b1d */ /* 0x000fe40000010000 */
[C---:B--2---:R-:W-:Y:S08]  /*8810*/  HMMA.16816.F32.BF16 R28, R88.reuse, R92, R28 ;  /* 0x0000005c581c723c */ /* 0x044ff0000004181c */
        /* <DEDUP_REMOVED lines=66> */
.L_x_5126:
[----:B------:R1:W-:Y:S01]  /*8c40*/  @P3 STS [R121+0x3000], RZ ;  /* 0x003000ff79003388 */ /* 0x0003e20000000800 */
[C---:B------:R-:W-:Y:S01]  /*8c50*/  LEA R88, P0, R86.reuse, R132, 0x1 ;  /* 0x0000008456587211 */ /* 0x040fe200078008ff */
[----:B------:R-:W-:Y:S02]  /*8c60*/  @!P3 IMAD.MOV.U32 R3, RZ, RZ, c[0x0][0x198] ;  /* 0x00006600ff03b624 */ /* 0x000fe400078e00ff */
[----:B------:R1:W-:Y:S01]  /*8c70*/  @P3 STS [R121+0x3004], RZ ;  /* 0x003004ff79003388 */ /* 0x0003e20000000800 */
[--C-:B------:R-:W-:Y:S01]  /*8c80*/  LEA.HI.X R89, R86, R133, R87.reuse, 0x1, P0 ;  /* 0x0000008556597211 */ /* 0x100fe200000f0c57 */
[----:B------:R-:W-:Y:S01]  /*8c90*/  @!P3 IMAD.MOV.U32 R2, RZ, RZ, c[0x0][0x19c] ;  /* 0x00006700ff02b624 */ /* 0x000fe200078e00ff */
[----:B------:R-:W-:Y:S01]  /*8ca0*/  @!P3 LEA R90, P0, R3, R88, 0x6 ;  /* 0x00000058035ab211 */ /* 0x000fe200078030ff */
[----:B------:R1:W-:Y:S01]  /*8cb0*/  @P3 STS.64 [R121+0x3008], RZ ;  /* 0x003008ff79003388 */ /* 0x0003e20000000a00 */
[----:B------:R-:W-:Y:S02]  /*8cc0*/  IADD3 R86, P4, R117, R86, RZ ;  /* 0x0000005675567210 */ /* 0x000fe40007f9e0ff */
[----:B------:R-:W-:Y:S01]  /*8cd0*/  @!P3 LEA.HI.X R91, R3, R89, R2, 0x6, P0 ;  /* 0x00000059035bb211 */ /* 0x000fe200000f3402 */
[----:B------:R-:W-:Y:S01]  /*8ce0*/  @!PT LDS RZ, [RZ] ;  /* 0x00000000fffff984 */ /* 0x000fe20000000800 */
[----:B------:R-:W-:Y:S01]  /*8cf0*/  @!PT LDS RZ, [RZ] ;  /* 0x00000000fffff984 */ /* 0x000fe20000000800 */
[----:B------:R-:W-:Y:S01]  /*8d00*/  @!PT LDS RZ, [RZ] ;  /* 0x00000000fffff984 */ /* 0x000fe20000000800 */
[----:B------:R1:W-:Y:S01]  /*8d10*/  @!P3 LDGSTS.E.BYPASS.LTC128B.128 [R121+0x3000], [R88.64] ;  /* 0x030000005879bfae */ /* 0x0003e2000b901d48 */
[-C--:B------:R-:W-:Y:S01]  /*8d20*/  @!P1 LEA R92, P0, R86, R132.reuse, 0x1 ;  /* 0x00000084565c9211 */ /* 0x080fe200078008ff */
[----:B------:R-:W-:Y:S01]  /*8d30*/  IMAD.X R87, R116, 0x1, R87, P4 ;  /* 0x0000000174577824 */ /* 0x000fe200020e0657 */
[C---:B------:R-:W-:Y:S01]  /*8d40*/  @!P2 LEA R2, P4, R86.reuse, R132, 0x1 ;  /* 0x000000845602a211 */ /* 0x040fe200078808ff */
[----:B------:R1:W-:Y:S01]  /*8d50*/  @P2 STS.128 [R121+0x4000], RZ ;  /* 0x004000ff79002388 */ /* 0x0003e20000000c00 */
[----:B------:R-:W-:Y:S02]  /*8d60*/  IMAD.MOV.U32 R132, RZ, RZ, R88 ;  /* 0x000000ffff847224 */ /* 0x000fe400078e0058 */
[CCC-:B------:R-:W-:Y:S01]  /*8d70*/  @!P2 LEA.HI.X R3, R86.reuse, R133.reuse, R87.reuse, 0x1, P4 ;  /* 0x000000855603a211 */ /* 0x1c0fe200020f0c57 */
[----:B------:R-:W-:Y:S01]  /*8d80*/  @!PT LDS RZ, [RZ] ;  /* 0x00000000fffff984 */ /* 0x000fe20000000800 */
[----:B------:R-:W-:Y:S01]  /*8d90*/  @!PT LDS RZ, [RZ] ;  /* 0x00000000fffff984 */ /* 0x000fe20000000800 */
[----:B------:R-:W-:Y:S01]  /*8da0*/  @!PT LDS RZ, [RZ] ;  /* 0x00000000fffff984 */ /* 0x000fe20000000800 */
[----:B------:R1:W-:Y:S01]  /*8db0*/  @!P2 LDGSTS.E.BYPASS.LTC128B.128 [R121+0x4000], [R88.64+0x40] ;  /* 0x040000405879afae */ /* 0x0003e2000b901d48 */
[----:B------:R-:W-:Y:S01]  /*8dc0*/  @!P1 LEA.HI.X R93, R86, R133, R87, 0x1, P0 ;  /* 0x00000085565d9211 */ /* 0x000fe200000f0c57 */
[----:B------:R-:W-:Y:S02]  /*8dd0*/  IMAD.MOV.U32 R133, RZ, RZ, R89 ;  /* 0x000000ffff857224 */ /* 0x000fe400078e0059 */
        /* <DEDUP_REMOVED lines=21> */
.L_x_5125:
        /* <DEDUP_REMOVED lines=10> */
[----:B------:R-:W-:Y:S07]  /*8fd0*/  IADD3 R90, R2, 0x19, RZ ;  /* 0x00000019025a7810 */ /* 0x000fee0007ffe0ff */
        /* <DEDUP_REMOVED lines=15> */
[----:B------:R-:W1:Y:S01]  /*90d0*/  I2F R91, R91 ;  /* 0x0000005b005b7306 */ /* 0x000e620000201400 */
[C---:B------:R-:W-:Y:S02]  /*90e0*/  FFMA.FTZ R13, R0.reuse, R87, R13 ;  /* 0x00000057000d7223 */ /* 0x040fe4000001000d */
[CC--:B------:R-:W-:Y:S02]  /*90f0*/  FFMA.FTZ R18, R0.reuse, R93.reuse, R18 ;  /* 0x0000005d00127223 */ /* 0x0c0fe40000010012 */
[C---:B------:R-:W-:Y:S01]  /*9100*/  FFMA.FTZ R16, R0.reuse, R93, R16 ;  /* 0x0000005d00107223 */ /* 0x040fe20000010010 */
[----:B------:R-:W-:Y:S01]  /*9110*/  FMNMX.FTZ R93, R7, R92, !PT ;  /* 0x0000005c075d7209 */ /* 0x000fe20007810000 */
[-C--:B------:R-:W-:Y:S01]  /*9120*/  FFMA.FTZ R8, R0, R89.reuse, R8 ;  /* 0x0000005900087223 */ /* 0x080fe20000010008 */
[----:B------:R-:W-:Y:S01]  /*9130*/  FMNMX.FTZ R92, R4, R84, !PT ;  /* 0x00000054045c7209 */ /* 0x000fe20007810000 */
[C---:B------:R-:W-:Y:S01]  /*9140*/  FFMA.FTZ R10, R0.reuse, R89, R10 ;  /* 0x00000059000a7223 */ /* 0x040fe2000001000a */
[----:B------:R-:W2:Y:S01]  /*9150*/  I2F R88, R88 ;  /* 0x0000005800587306 */ /* 0x000ea20000201400 */
[----:B------:R-:W-:Y:S01]  /*9160*/  FFMA.FTZ R14, R0, R95, R14 ;  /* 0x0000005f000e7223 */ /* 0x000fe2000001000e */
[----:B------:R-:W-:Y:S01]  /*9170*/  IADD3 R95, R2, 0x38, RZ ;  /* 0x00000038025f7810 */ /* 0x000fe20007ffe0ff */
[-C--:B------:R-:W-:Y:S01]  /*9180*/  FFMA.FTZ R11, R0, R86.reuse, R11 ;  /* 0x00000056000b7223 */ /* 0x080fe2000001000b */
[----:B------:R-:W-:Y:S01]  /*9190*/  IADD3 R89, R2, 0x28, RZ ;  /* 0x0000002802597810 */ /* 0x000fe20007ffe0ff */
[----:B------:R-:W-:Y:S01]  /*91a0*/  FFMA.FTZ R9, R0, R86, R9 ;  /* 0x0000005600097223 */ /* 0x000fe20000010009 */
[----:B------:R-:W-:Y:S01]  /*91b0*/  FMNMX.FTZ R94, R10, R93, !PT ;  /* 0x0000005d0a5e7209 */ /* 0x000fe20007810000 */
[----:B------:R-:W-:Y:S01]  /*91c0*/  FFMA.FTZ R15, R0, R87, R15 ;  /* 0x00000057000f7223 */ /* 0x000fe2000001000f */
[----:B------:R-:W-:Y:S01]  /*91d0*/  IADD3 R86, R2, 0x29, RZ ;  /* 0x0000002902567810 */ /* 0x000fe20007ffe0ff */
[----:B------:R-:W-:Y:S01]  /*91e0*/  FFMA.FTZ R17, R0, R90, R17 ;  /* 0x0000005a00117223 */ /* 0x000fe20000010011 */
[----:B------:R-:W3:Y:S01]  /*91f0*/  I2F R89, R89 ;  /* 0x0000005900597306 */ /* 0x000ee20000201400 */
[----:B------:R-:W-:Y:S02]  /*9200*/  FMNMX.FTZ R93, R11, R94, !PT ;  /* 0x0000005e0b5d7209 */ /* 0x000fe40007810000 */
[----:B------:R-:W-:Y:S01]  /*9210*/  IADD3 R87, R2, 0x30, RZ ;  /* 0x0000003002577810 */ /* 0x000fe20007ffe0ff */
[-C--:B-1----:R-:W-:Y:S01]  /*9220*/  FFMA.FTZ R22, R0, R91.reuse, R22 ;  /* 0x0000005b00167223 */ /* 0x082fe20000010016 */
[----:B------:R-:W-:Y:S01]  /*9230*/  IADD3 R94, R2, 0x39, RZ ;  /* 0x00000039025e7810 */ /* 0x000fe20007ffe0ff */
[----:B------:R-:W-:Y:S01]  /*9240*/  FFMA.FTZ R20, R0, R91, R20 ;  /* 0x0000005b00147223 */ /* 0x000fe20000010014 */
[----:B------:R-:W-:Y:S02]  /*9250*/  FMNMX.FTZ R91, R5, R92, !PT ;  /* 0x0000005c055b7209 */ /* 0x000fe40007810000 */
[----:B------:R-:W-:Y:S01]  /*9260*/  FMNMX.FTZ R92, R14, R93, !PT ;  /* 0x0000005d0e5c7209 */ /* 0x000fe20007810000 */
[----:B------:R-:W1:Y:S01]  /*9270*/  I2F R86, R86 ;  /* 0x0000005600567306 */ /* 0x000e620000201400 */
[----:B------:R-:W-:Y:S02]  /*9280*/  IADD3 R90, R2, 0x31, RZ ;  /* 0x00000031025a7810 */ /* 0x000fe40007ffe0ff */
[----:B------:R-:W-:Y:S01]  /*9290*/  FMNMX.FTZ R93, R15, R92, !PT ;  /* 0x0000005c0f5d7209 */ /* 0x000fe20007810000 */
[CC--:B--2---:R-:W-:Y:S02]  /*92a0*/  FFMA.FTZ R23, R0.reuse, R88.reuse, R23 ;  /* 0x0000005800177223 */ /* 0x0c4fe40000010017 */
[----:B------:R-:W-:Y:S01]  /*92b0*/  FFMA.FTZ R21, R0, R88, R21 ;  /* 0x0000005800157223 */ /* 0x000fe20000010015 */
[----:B------:R-:W-:Y:S03]  /*92c0*/  FMNMX.FTZ R88, R8, R91, !PT ;  /* 0x0000005b08587209 */ /* 0x000fe60007810000 */
[----:B------:R-:W2:Y:S01]  /*92d0*/  I2F R91, R95 ;  /* 0x0000005f005b7306 */ /* 0x000ea20000201400 */
[----:B------:R-:W-:Y:S02]  /*92e0*/  FMNMX.FTZ R97, R9, R88, !PT ;  /* 0x0000005809617209 */ /* 0x000fe40007810000 */
[----:B------:R-:W-:Y:S01]  /*92f0*/  FMNMX.FTZ R88, R18, R93, !PT ;  /* 0x0000005d12587209 */ /* 0x000fe20007810000 */
[----:B---3--:R-:W-:Y:S01]  /*9300*/  FFMA.FTZ R26, R0, R89, R26 ;  /* 0x00000059001a7223 */ /* 0x008fe2000001001a */
[----:B------:R-:W-:Y:S01]  /*9310*/  FMNMX.FTZ R92, R12, R97, !PT ;  /* 0x000000610c5c7209 */ /* 0x000fe20007810000 */
[----:B------:R-:W-:Y:S01]  /*9320*/  FFMA.FTZ R24, R0, R89, R24 ;  /* 0x0000005900187223 */ /* 0x000fe20000010018 */
[----:B------:R-:W-:Y:S02]  /*9330*/  FMNMX.FTZ R93, R19, R88, !PT ;  /* 0x00000058135d7209 */ /* 0x000fe40007810000 */
[----:B------:R-:W-:Y:S01]  /*9340*/  FMNMX.FTZ R97, R13, R92, !PT ;  /* 0x0000005c0d617209 */ /* 0x000fe20007810000 */
[----:B------:R-:W3:Y:S01]  /*9350*/  I2F R87, R87 ;  /* 0x0000005700577306 */ /* 0x000ee20000201400 */
[----:B------:R-:W-:Y:S02]  /*9360*/  FMNMX.FTZ R2, R22, R93, !PT ;  /* 0x0000005d16027209 */ /* 0x000fe40007810000 */
[----:B------:R-:W-:Y:S01]  /*9370*/  FMNMX.FTZ R88, R16, R97, !PT ;  /* 0x0000006110587209 */ /* 0x000fe20007810000 */
[C---:B-1----:R-:W-:Y:S01]  /*9380*/  FFMA.FTZ R27, R0.reuse, R86, R27 ;  /* 0x00000056001b7223 */ /* 0x042fe2000001001b */
[----:B------:R-:W-:Y:S01]  /*9390*/  FMNMX.FTZ R93, R23, R2, !PT ;  /* 0x00000002175d7209 */ /* 0x000fe20007810000 */
[----:B------:R-:W-:Y:S03]  /*93a0*/  FFMA.FTZ R25, R0, R86, R25 ;  /* 0x0000005600197223 */ /* 0x000fe60000010019 */
[----:B------:R-:W-:Y:S01]  /*93b0*/  FMNMX.FTZ R2, R26, R93, !PT ;  /* 0x0000005d1a027209 */ /* 0x000fe20007810000 */
[----:B------:R-:W1:Y:S03]  /*93c0*/  I2F R90, R90 ;  /* 0x0000005a005a7306 */ /* 0x000e660000201400 */
[----:B------:R-:W-:Y:S01]  /*93d0*/  FMNMX.FTZ R93, R27, R2, !PT ;  /* 0x000000021b5d7209 */ /* 0x000fe20007810000 */
[CC--:B--2---:R-:W-:Y:S01]  /*93e0*/  FFMA.FTZ R34, R0.reuse, R91.reuse, R34 ;  /* 0x0000005b00227223 */ /* 0x0c4fe20000010022 */
[----:B------:R-:W-:Y:S01]  /*93f0*/  FMNMX.FTZ R95, R17, R88, !PT ;  /* 0x00000058115f7209 */ /* 0x000fe20007810000 */
[----:B------:R-:W-:Y:S03]  /*9400*/  FFMA.FTZ R32, R0, R91, R32 ;  /* 0x0000005b00207223 */ /* 0x000fe60000010020 */
[----:B------:R-:W-:Y:S01]  /*9410*/  FMNMX.FTZ R88, R20, R95, !PT ;  /* 0x0000005f14587209 */ /* 0x000fe20007810000 */
[----:B------:R-:W2:Y:S03]  /*9420*/  I2F R3, R94 ;  /* 0x0000005e00037306 */ /* 0x000ea60000201400 */
[----:B------:R-:W-:Y:S01]  /*9430*/  FMNMX.FTZ R89, R21, R88, !PT ;  /* 0x0000005815597209 */ /* 0x000fe20007810000 */
[CC--:B---3--:R-:W-:Y:S02]  /*9440*/  FFMA.FTZ R30, R0.reuse, R87.reuse, R30 ;  /* 0x00000057001e7223 */ /* 0x0c8fe4000001001e */
[----:B------:R-:W-:Y:S01]  /*9450*/  FFMA.FTZ R28, R0, R87, R28 ;  /* 0x00000057001c7223 */ /* 0x000fe2000001001c */
[----:B------:R-:W-:Y:S02]  /*9460*/  FMNMX.FTZ R2, R24, R89, !PT ;  /* 0x0000005918027209 */ /* 0x000fe40007810000 */
[----:B------:R-:W-:Y:S02]  /*9470*/  FMNMX.FTZ R86, R30, R93, !PT ;  /* 0x0000005d1e567209 */ /* 0x000fe40007810000 */
[----:B------:R-:W-:Y:S01]  /*9480*/  FMNMX.FTZ R89, R25, R2, !PT ;  /* 0x0000000219597209 */ /* 0x000fe20007810000 */
[CC--:B-1----:R-:W-:Y:S02]  /*9490*/  FFMA.FTZ R31, R0.reuse, R90.reuse, R31 ;  /* 0x0000005a001f7223 */ /* 0x0c2fe4000001001f */
[----:B------:R-:W-:Y:S03]  /*94a0*/  FFMA.FTZ R29, R0, R90, R29 ;  /* 0x0000005a001d7223 */ /* 0x000fe6000001001d */
[----:B------:R-:W-:Y:S02]  /*94b0*/  FMNMX.FTZ R87, R31, R86, !PT ;  /* 0x000000561f577209 */ /* 0x000fe40007810000 */
[----:B------:R-:W-:Y:S02]  /*94c0*/  FMNMX.FTZ R86, R28, R89, !PT ;  /* 0x000000591c567209 */ /* 0x000fe40007810000 */
[----:B------:R-:W-:Y:S01]  /*94d0*/  FMNMX.FTZ R2, R34, R87, !PT ;  /* 0x0000005722027209 */ /* 0x000fe20007810000 */
[CC--:B--2---:R-:W-:Y:S01]  /*94e0*/  FFMA.FTZ R35, R0.reuse, R3.reuse, R35 ;  /* 0x0000000300237223 */ /* 0x0c4fe20000010023 */
[----:B------:R-:W-:Y:S01]  /*94f0*/  FMNMX.FTZ R95, R29, R86, !PT ;  /* 0x000000561d5f7209 */ /* 0x000fe20007810000 */
[----:B------:R-:W-:Y:S03]  /*9500*/  FFMA.FTZ R33, R0, R3, R33 ;  /* 0x0000000300217223 */ /* 0x000fe60000010021 */
        /* <DEDUP_REMOVED lines=8> */
[----:B------:R-:W2:Y:S08]  /*9590*/  SHFL.BFLY PT, R88, R91, 0x1, 0x1f ;  /* 0x0c201f005b587f89 */ /* 0x000eb000000e0000 */
[----:B------:R-:W3:Y:S01]  /*95a0*/  LDSM.16.MT88.4 R92, [R110+0x6000] ;  /* 0x006000006e5c783b */ /* 0x000ee20000004200 */
        /* <DEDUP_REMOVED lines=12> */
[--C-:B------:R-:W-:Y:S01]  /*9670*/  FFMA.FTZ R98, R7, c[0x0][0x23c], -R102.reuse ;  /* 0x00008f0007627a23 */ /* 0x100fe20000010866 */
[----:B------:R-:W1:Y:S01]  /*9680*/  MUFU.EX2 R85, R85 ;  /* 0x0000005500557308 */ /* 0x000e620000000800 */
[----:B------:R-:W-:Y:S01]  /*9690*/  FFMA.FTZ R87, R10, c[0x0][0x23c], -R102 ;  /* 0x00008f000a577a23 */ /* 0x000fe20000010866 */
[----:B------:R-:W-:Y:S01]  /*96a0*/  ISETP.GT.AND P0, PT, R120, 0x1, PT ;  /* 0x000000017800780c */ /* 0x000fe20003f04270 */
[--C-:B------:R-:W-:Y:S01]  /*96b0*/  FFMA.FTZ R140, R4, c[0x0][0x23c], -R100.reuse ;  /* 0x00008f00048c7a23 */ /* 0x100fe20000010864 */
[----:B------:R-:W-:Y:S01]  /*96c0*/  MOV R120, R104 ;  /* 0x0000006800787202 */ /* 0x000fe20000000f00 */
[--C-:B------:R-:W-:Y:S02]  /*96d0*/  FFMA.FTZ R99, R5, c[0x0][0x23c], -R100.reuse ;  /* 0x00008f0005637a23 */ /* 0x100fe40000010864 */
[--C-:B------:R-:W-:Y:S02]  /*96e0*/  FFMA.FTZ R97, R8, c[0x0][0x23c], -R100.reuse ;  /* 0x00008f0008617a23 */ /* 0x100fe40000010864 */
[----:B------:R-:W-:Y:S01]  /*96f0*/  FFMA.FTZ R96, R9, c[0x0][0x23c], -R100 ;  /* 0x00008f0009607a23 */ /* 0x000fe20000010864 */
[----:B------:R-:W-:Y:S01]  /*9700*/  MUFU.EX2 R101, R101 ;  /* 0x0000006500657308 */ /* 0x000fe20000000800 */
[----:B------:R-:W-:Y:S02]  /*9710*/  FMUL.FTZ R84, R86, c[0x0][0x23c] ;  /* 0x00008f0056547a20 */ /* 0x000fe40000410000 */
        /* <DEDUP_REMOVED lines=37> */
[--C-:B------:R-:W-:Y:S02]  /*9970*/  FFMA.FTZ R144, R13, c[0x0][0x23c], -R100.reuse ;  /* 0x00008f000d907a23 */ /* 0x100fe40000010864 */
[--C-:B------:R-:W-:Y:S02]  /*9980*/  FFMA.FTZ R138, R16, c[0x0][0x23c], -R100.reuse ;  /* 0x00008f00108a7a23 */ /* 0x100fe40000010864 */
[----:B------:R-:W-:Y:S02]  /*9990*/  FFMA.FTZ R107, R17, c[0x0][0x23c], -R100 ;  /* 0x00008f00116b7a23 */ /* 0x000fe40000010864 */
[----:B------:R-:W-:Y:S01]  /*99a0*/  FFMA.FTZ R101, R85, R136, R101 ;  /* 0x0000008855657223 */ /* 0x000fe20000010065 */
[----:B------:R-:W4:Y:S01]  /*99b0*/  MUFU.EX2 R97, R97 ;  /* 0x0000006100617308 */ /* 0x000f220000000800 */
[--C-:B------:R-:W-:Y:S01]  /*99c0*/  FFMA.FTZ R148, R22, c[0x0][0x23c], -R102.reuse ;  /* 0x00008f0016947a23 */ /* 0x100fe20000010866 */
[----:B------:R-:W-:Y:S01]  /*99d0*/  MOV R85, R2 ;  /* 0x0000000200557202 */ /* 0x000fe20000000f00 */
[----:B------:R-:W-:Y:S01]  /*99e0*/  FADD.FTZ R98, R98, R101 ;  /* 0x0000006562627221 */ /* 0x000fe20000010000 */
[----:B--2---:R-:W-:Y:S01]  /*99f0*/  F2FP.BF16.PACK_AB R91, R86, R87 ;  /* 0x00000057565b723e */ /* 0x004fe200000010ff */
[----:B------:R-:W-:Y:S02]  /*9a00*/  FFMA.FTZ R143, R23, c[0x0][0x23c], -R102 ;  /* 0x00008f00178f7a23 */ /* 0x000fe40000010866 */
[----:B------:R-:W-:Y:S02]  /*9a10*/  FADD.FTZ R87, R87, R98 ;  /* 0x0000006257577221 */ /* 0x000fe40000010000 */
[--C-:B------:R-:W-:Y:S01]  /*9a20*/  FFMA.FTZ R146, R26, c[0x0][0x23c], -R102.reuse ;  /* 0x00008f001a927a23 */ /* 0x100fe20000010866 */
[----:B------:R-:W2:Y:S01]  /*9a30*/  MUFU.EX2 R84, R84 ;  /* 0x0000005400547308 */ /* 0x000ea20000000800 */
[----:B------:R-:W-:Y:S02]  /*9a40*/  FFMA.FTZ R141, R27, c[0x0][0x23c], -R102 ;  /* 0x00008f001b8d7a23 */ /* 0x000fe40000010866 */
[--C-:B------:R-:W-:Y:S01]  /*9a50*/  FFMA.FTZ R150, R20, c[0x0][0x23c], -R100.reuse ;  /* 0x00008f0014967a23 */ /* 0x100fe20000010864 */
[----:B-1----:R-:W-:Y:S01]  /*9a60*/  F2FP.BF16.PACK_AB R88, R99, R140 ;  /* 0x0000008c6358723e */ /* 0x002fe200000010ff */
[--C-:B------:R-:W-:Y:S02]  /*9a70*/  FFMA.FTZ R145, R21, c[0x0][0x23c], -R100.reuse ;  /* 0x00008f0015917a23 */ /* 0x100fe40000010864 */
[--C-:B------:R-:W-:Y:S02]  /*9a80*/  FFMA.FTZ R152, R24, c[0x0][0x23c], -R100.reuse ;  /* 0x00008f0018987a23 */ /* 0x100fe40000010864 */
[----:B------:R-:W-:Y:S01]  /*9a90*/  FFMA.FTZ R147, R25, c[0x0][0x23c], -R100 ;  /* 0x00008f0019937a23 */ /* 0x000fe20000010864 */
[----:B------:R-:W-:Y:S01]  /*9aa0*/  MUFU.EX2 R103, R103 ;  /* 0x0000006700677308 */ /* 0x000fe20000000800 */
[--C-:B------:R-:W-:Y:S02]  /*9ab0*/  FFMA.FTZ R153, R30, c[0x0][0x23c], -R102.reuse ;  /* 0x00008f001e997a23 */ /* 0x100fe40000010866 */
[--C-:B------:R-:W-:Y:S01]  /*9ac0*/  FFMA.FTZ R31, R31, c[0x0][0x23c], -R102.reuse ;  /* 0x00008f001f1f7a23 */ /* 0x100fe20000010866 */
[----:B----4-:R-:W-:Y:S01]  /*9ad0*/  F2FP.BF16.PACK_AB R90, R96, R97 ;  /* 0x00000061605a723e */ /* 0x010fe200000010ff */
[--C-:B------:R-:W-:Y:S02]  /*9ae0*/  FFMA.FTZ R151, R34, c[0x0][0x23c], -R102.reuse ;  /* 0x00008f0022977a23 */ /* 0x100fe40000010866 */
[----:B------:R-:W-:Y:S02]  /*9af0*/  FFMA.FTZ R102, R35, c[0x0][0x23c], -R102 ;  /* 0x00008f0023667a23 */ /* 0x000fe40000010866 */
[--C-:B------:R-:W-:Y:S01]  /*9b00*/  FFMA.FTZ R154, R28, c[0x0][0x23c], -R100.reuse ;  /* 0x00008f001c9a7a23 */ /* 0x100fe20000010864 */
[----:B------:R-:W-:Y:S01]  /*9b10*/  MUFU.EX2 R142, R142 ;  /* 0x0000008e008e7308 */ /* 0x000fe20000000800 */
[----:B------:R-:W-:Y:S02]  /*9b20*/  FFMA.FTZ R156, R32, c[0x0][0x23c], -R100 ;  /* 0x00008f00209c7a23 */ /* 0x000fe40000010864 */
[----:B------:R-:W-:Y:S02]  /*9b30*/  FADD.FTZ R87, R86, R87 ;  /* 0x0000005756577221 */ /* 0x000fe40000010000 */
[C---:B--2---:R-:W-:Y:S02]  /*9b40*/  FMUL.FTZ R36, R84.reuse, R36 ;  /* 0x0000002454247220 */ /* 0x044fe40000410000 */
[C---:B------:R-:W-:Y:S02]  /*9b50*/  FMUL.FTZ R37, R84.reuse, R37 ;  /* 0x0000002554257220 */ /* 0x040fe40000410000 */
[C---:B------:R-:W-:Y:S01]  /*9b60*/  FMUL.FTZ R40, R84.reuse, R40 ;  /* 0x0000002854287220 */ /* 0x040fe20000410000 */
[----:B------:R-:W-:Y:S01]  /*9b70*/  MUFU.EX2 R136, R102 ;  /* 0x0000006600887308 */ /* 0x000fe20000000800 */
[C---:B------:R-:W-:Y:S02]  /*9b80*/  FMUL.FTZ R41, R84.reuse, R41 ;  /* 0x0000002954297220 */ /* 0x040fe40000410000 */
[C---:B------:R-:W-:Y:S01]  /*9b90*/  FMUL.FTZ R44, R84.reuse, R44 ;  /* 0x0000002c542c7220 */ /* 0x040fe20000410000 */
[C---:B---3--:R-:W-:Y:S05]  /*9ba0*/  HMMA.16816.F32.BF16 R36, R88.reuse, R92, R36 ;  /* 0x0000005c5824723c */ /* 0x048fea0000041824 */
[C---:B------:R-:W-:Y:S01]  /*9bb0*/  FMUL.FTZ R45, R84.reuse, R45 ;  /* 0x0000002d542d7220 */ /* 0x040fe20000410000 */
[----:B------:R-:W-:Y:S01]  /*9bc0*/  MUFU.EX2 R106, R106 ;  /* 0x0000006a006a7308 */ /* 0x000fe20000000800 */
[C---:B------:R-:W-:Y:S01]  /*9bd0*/  FMUL.FTZ R48, R84.reuse, R48 ;  /* 0x0000003054307220 */ /* 0x040fe20000410000 */
[C---:B------:R-:W-:Y:S01]  /*9be0*/  HMMA.16816.F32.BF16 R40, R88.reuse, R94, R40 ;  /* 0x0000005e5828723c */ /* 0x040fe20000041828 */
[----:B------:R-:W1:Y:S03]  /*9bf0*/  LDSM.16.MT88.4 R92, [R108+0x6000] ;  /* 0x006000006c5c783b */ /* 0x000e660000004200 */
[C---:B------:R-:W-:Y:S02]  /*9c00*/  FMUL.FTZ R49, R84.reuse, R49 ;  /* 0x0000003154317220 */ /* 0x040fe40000410000 */
[C---:B------:R-:W-:Y:S02]  /*9c10*/  FMUL.FTZ R52, R84.reuse, R52 ;  /* 0x0000003454347220 */ /* 0x040fe40000410000 */
[C---:B------:R-:W-:Y:S01]  /*9c20*/  FMUL.FTZ R53, R84.reuse, R53 ;  /* 0x0000003554357220 */ /* 0x040fe20000410000 */
[----:B------:R-:W-:Y:S03]  /*9c30*/  MUFU.EX2 R105, R105 ;  /* 0x0000006900697308 */ /* 0x000fe60000000800 */
        /* <DEDUP_REMOVED lines=17> */
[----:B------:R-:W-:Y:S01]  /*9d50*/  FFMA.FTZ R140, R84, R137, R140 ;  /* 0x00000089548c7223 */ /* 0x000fe2000001008c */
[C---:B-1----:R-:W-:Y:S03]  /*9d60*/  HMMA.16816.F32.BF16 R44, R88.reuse, R92, R44 ;  /* 0x0000005c582c723c */ /* 0x042fe6000004182c */
[----:B------:R-:W-:Y:S01]  /*9d70*/  FADD.FTZ R158, R99, R140 ;  /* 0x0000008c639e7221 */ /* 0x000fe20000010000 */
[----:B------:R-:W-:Y:S01]  /*9d80*/  MOV R84, R3 ;  /* 0x0000000300547202 */ /* 0x000fe20000000f00 */
[--C-:B------:R-:W-:Y:S02]  /*9d90*/  FFMA.FTZ R137, R29, c[0x0][0x23c], -R100.reuse ;  /* 0x00008f001d897a23 */ /* 0x100fe40000010864 */
[----:B------:R-:W-:Y:S01]  /*9da0*/  FFMA.FTZ R100, R33, c[0x0][0x23c], -R100 ;  /* 0x00008f0021647a23 */ /* 0x000fe20000010864 */
[C---:B------:R-:W-:Y:S01]  /*9db0*/  HMMA.16816.F32.BF16 R48, R88.reuse, R94, R48 ;  /* 0x0000005e5830723c */ /* 0x040fe20000041830 */
[----:B------:R-:W1:Y:S01]  /*9dc0*/  LDSM.16.MT88.4 R92, [R110+0x7000] ;  /* 0x007000006e5c783b */ /* 0x000e620000004200 */
[----:B------:R-:W-:Y:S02]  /*9dd0*/  MUFU.EX2 R107, R107 ;  /* 0x0000006b006b7308 */ /* 0x000fe40000000800 */
[----:B------:R-:W-:Y:S04]  /*9de0*/  FADD.FTZ R97, R97, R158 ;  /* 0x0000009e61617221 */ /* 0x000fe80000010000 */
[----:B------:R-:W-:Y:S02]  /*9df0*/  FADD.FTZ R86, R96, R97 ;  /* 0x0000006160567221 */ /* 0x000fe40000010000 */
[----:B------:R-:W-:Y:S02]  /*9e00*/  LDSM.16.MT88.4 R96, [R108+0x6c00] ;  /* 0x006c00006c60783b */ /* 0x000fe40000004200 */
[----:B------:R-:W-:Y:S10]  /*9e10*/  MUFU.EX2 R149, R100 ;  /* 0x0000006400957308 */ /* 0x000ff40000000800 */
[----:B------:R-:W-:Y:S10]  /*9e20*/  MUFU.EX2 R148, R148 ;  /* 0x0000009400947308 */ /* 0x000ff40000000800 */
[----:B------:R-:W2:Y:S01]  /*9e30*/  MUFU.EX2 R143, R143 ;  /* 0x0000008f008f7308 */ /* 0x000ea20000000800 */
[C---:B-1----:R-:W-:Y:S09]  /*9e40*/  HMMA.16816.F32.BF16 R52, R88.reuse, R92, R52 ;  /* 0x0000005c5834723c */ /* 0x042ff20000041834 */
[----:B------:R-:W-:Y:S01]  /*9e50*/  MUFU.EX2 R146, R146 ;  /* 0x0000009200927308 */ /* 0x000fe20000000800 */
[C---:B------:R-:W-:Y:S01]  /*9e60*/  HMMA.16816.F32.BF16 R56, R88.reuse, R94, R56 ;  /* 0x0000005e5838723c */ /* 0x040fe20000041838 */
[----:B------:R-:W1:Y:S08]  /*9e70*/  LDSM.16.MT88.4 R92, [R108+0x7000] ;  /* 0x007000006c5c783b */ /* 0x000e700000004200 */
[----:B------:R-:W3:Y:S03]  /*9e80*/  MUFU.EX2 R141, R141 ;  /* 0x0000008d008d7308 */ /* 0x000ee60000000800 */
[----:B--2---:R-:W-:Y:S07]  /*9e90*/  F2FP.BF16.PACK_AB R33, R143, R148 ;  /* 0x000000948f21723e */ /* 0x004fee00000010ff */
[----:B------:R-:W-:Y:S10]  /*9ea0*/  MUFU.EX2 R150, R150 ;  /* 0x0000009600967308 */ /* 0x000ff40000000800 */
[----:B------:R-:W2:Y:S01]  /*9eb0*/  MUFU.EX2 R145, R145 ;  /* 0x0000009100917308 */ /* 0x000ea20000000800 */
[----:B---3--:R-:W-:Y:S09]  /*9ec0*/  F2FP.BF16.PACK_AB R35, R141, R146 ;  /* 0x000000928d23723e */ /* 0x008ff200000010ff */
[----:B------:R-:W-:Y:S01]  /*9ed0*/  MUFU.EX2 R152, R152 ;  /* 0x0000009800987308 */ /* 0x000fe20000000800 */
[C---:B-1----:R-:W-:Y:S09]  /*9ee0*/  HMMA.16816.F32.BF16 R60, R88.reuse, R92, R60 ;  /* 0x0000005c583c723c */ /* 0x042ff2000004183c */
[----:B------:R-:W1:Y:S03]  /*9ef0*/  MUFU.EX2 R147, R147 ;  /* 0x0000009300937308 */ /* 0x000e660000000800 */
[----:B--2---:R-:W-:Y:S01]  /*9f00*/  F2FP.BF16.PACK_AB R32, R145, R150 ;  /* 0x000000969120723e */ /* 0x004fe200000010ff */
[C---:B------:R-:W-:Y:S01]  /*9f10*/  HMMA.16816.F32.BF16 R64, R88.reuse, R94, R64 ;  /* 0x0000005e5840723c */ /* 0x040fe20000041840 */
[----:B------:R-:W2:Y:S05]  /*9f20*/  LDSM.16.MT88.4 R92, [R110+0x8000] ;  /* 0x008000006e5c783b */ /* 0x000eaa0000004200 */
[----:B------:R-:W-:Y:S10]  /*9f30*/  MUFU.EX2 R140, R153 ;  /* 0x00000099008c7308 */ /* 0x000ff40000000800 */
[----:B------:R-:W3:Y:S01]  /*9f40*/  MUFU.EX2 R31, R31 ;  /* 0x0000001f001f7308 */ /* 0x000ee20000000800 */
[----:B-1----:R-:W-:Y:S09]  /*9f50*/  F2FP.BF16.PACK_AB R34, R147, R152 ;  /* 0x000000989322723e */ /* 0x002ff200000010ff */
[----:B------:R-:W1:Y:S10]  /*9f60*/  MUFU.EX2 R29, R151 ;  /* 0x00000097001d7308 */ /* 0x000e740000000800 */
[----:B------:R-:W-:Y:S01]  /*9f70*/  MUFU.EX2 R154, R154 ;  /* 0x0000009a009a7308 */ /* 0x000fe20000000800 */
[C---:B--2---:R-:W-:Y:S09]  /*9f80*/  HMMA.16816.F32.BF16 R68, R88.reuse, R92, R68 ;  /* 0x0000005c5844723c */ /* 0x044ff20000041844 */
[----:B------:R-:W2:Y:S01]  /*9f90*/  MUFU.EX2 R137, R137 ;  /* 0x0000008900897308 */ /* 0x000ea20000000800 */
[C---:B------:R-:W-:Y:S01]  /*9fa0*/  HMMA.16816.F32.BF16 R72, R88.reuse, R94, R72 ;  /* 0x0000005e5848723c */ /* 0x040fe20000041848 */
[----:B------:R-:W4:Y:S08]  /*9fb0*/  LDSM.16.MT88.4 R92, [R108+0x8000] ;  /* 0x008000006c5c783b */ /* 0x000f300000004200 */
[----:B------:R-:W5:Y:S01]  /*9fc0*/  MUFU.EX2 R156, R156 ;  /* 0x0000009c009c7308 */ /* 0x000f620000000800 */
        /* <DEDUP_REMOVED lines=9> */
[----:B------:R-:W-:Y:S01]  /*a060*/  LDSM.16.MT88.4 R100, [R108+0x7c00] ;  /* 0x007c00006c64783b */ /* 0x000fe20000004200 */
[----:B------:R-:W-:Y:S02]  /*a070*/  FADD.FTZ R139, R139, R86 ;  /* 0x000000568b8b7221 */ /* 0x000fe40000010000 */
[----:B------:R-:W-:Y:S02]  /*a080*/  FADD.FTZ R106, R106, R87 ;  /* 0x000000576a6a7221 */ /* 0x000fe40000010000 */
[----:B------:R-:W-:Y:S02]  /*a090*/  FADD.FTZ R139, R144, R139 ;  /* 0x0000008b908b7221 */ /* 0x000fe40000010000 */
[----:B------:R-:W-:Y:S02]  /*a0a0*/  FADD.FTZ R105, R105, R106 ;  /* 0x0000006a69697221 */ /* 0x000fe40000010000 */
[----:B------:R-:W-:Y:S01]  /*a0b0*/  FADD.FTZ R138, R138, R139 ;  /* 0x0000008b8a8a7221 */ /* 0x000fe20000010000 */
[----:B------:R-:W-:Y:S01]  /*a0c0*/  MOV R139, R135 ;  /* 0x00000087008b7202 */ /* 0x000fe20000000f00 */
        /* <DEDUP_REMOVED lines=9> */
[C---:B----4-:R-:W-:Y:S03]  /*a160*/  HMMA.16816.F32.BF16 R36, R88.reuse, R92, R36 ;  /* 0x0000005c5824723c */ /* 0x050fe60000041824 */
[----:B------:R-:W-:Y:S05]  /*a170*/  FADD.FTZ R147, R147, R152 ;  /* 0x0000009893937221 */ /* 0x000fea0000010000 */
        /* <DEDUP_REMOVED lines=16> */
[----:B------:R-:W4:Y:S08]  /*a280*/  LDSM.16.MT88.4 R88, [R110+0x6800] ;  /* 0x006800006e58783b */ /* 0x000f300000004200 */
[----:B------:R-:W1:Y:S01]  /*a290*/  LDSM.16.MT88.4 R92, [R108+0x6800] ;  /* 0x006800006c5c783b */ /* 0x000e620000004200 */
[C---:B----4-:R-:W-:Y:S08]  /*a2a0*/  HMMA.16816.F32.BF16 R36, R32.reuse, R88, R36 ;  /* 0x000000582024723c */ /* 0x050ff00000041824 */
[C---:B------:R-:W-:Y:S01]  /*a2b0*/  HMMA.16816.F32.BF16 R40, R32.reuse, R90, R40 ;  /* 0x0000005a2028723c */ /* 0x040fe20000041828 */
[----:B------:R-:W4:Y:S07]  /*a2c0*/  LDSM.16.MT88.4 R88, [R110+0x7800] ;  /* 0x007800006e58783b */ /* 0x000f2e0000004200 */
[C---:B-1----:R-:W-:Y:S08]  /*a2d0*/  HMMA.16816.F32.BF16 R44, R32.reuse, R92, R44 ;  /* 0x0000005c202c723c */ /* 0x042ff0000004182c */
[C---:B------:R-:W-:Y:S01]  /*a2e0*/  HMMA.16816.F32.BF16 R48, R32.reuse, R94, R48 ;  /* 0x0000005e2030723c */ /* 0x040fe20000041830 */
[----:B------:R-:W1:Y:S07]  /*a2f0*/  LDSM.16.MT88.4 R92, [R108+0x7800] ;  /* 0x007800006c5c783b */ /* 0x000e6e0000004200 */
        /* <DEDUP_REMOVED lines=10> */
[----:B------:R-:W-:Y:S01]  /*a3a0*/  HMMA.16816.F32.BF16 R80, R32, R94, R80 ;  /* 0x0000005e2050723c */ /* 0x000fe20000041850 */
[----:B------:R-:W1:Y:S06]  /*a3b0*/  LDSM.16.MT88.4 R92, [R110+0x7c00] ;  /* 0x007c00006e5c783b */ /* 0x000e6c0000004200 */
[----:B---3--:R-:W-:Y:S01]  /*a3c0*/  F2FP.BF16.PACK_AB R33, R31, R140 ;  /* 0x0000008c1f21723e */ /* 0x008fe200000010ff */
[----:B------:R-:W-:Y:S01]  /*a3d0*/  FADD.FTZ R140, R140, R141 ;  /* 0x0000008d8c8c7221 */ /* 0x000fe20000010000 */
[----:B------:R-:W-:Y:S03]  /*a3e0*/  F2FP.BF16.PACK_AB R35, R136, R29 ;  /* 0x0000001d8823723e */ /* 0x000fe600000010ff */
[----:B--2---:R-:W-:Y:S01]  /*a3f0*/  F2FP.BF16.PACK_AB R32, R137, R154 ;  /* 0x0000009a8920723e */ /* 0x004fe200000010ff */
[----:B------:R-:W-:Y:S01]  /*a400*/  FADD.FTZ R154, R154, R147 ;  /* 0x000000939a9a7221 */ /* 0x000fe20000010000 */
[----:B-----5:R-:W-:Y:S01]  /*a410*/  F2FP.BF16.PACK_AB R34, R149, R156 ;  /* 0x0000009c9522723e */ /* 0x020fe200000010ff */
        /* <DEDUP_REMOVED lines=8> */
[----:B------:R-:W2:Y:S07]  /*a4a0*/  LDSM.16.MT88.4 R88, [R110+0x8c00] ;  /* 0x008c00006e58783b */ /* 0x000eae0000004200 */
[C---:B------:R-:W-:Y:S08]  /*a4b0*/  HMMA.16816.F32.BF16 R44, R32.reuse, R96, R44 ;  /* 0x00000060202c723c */ /* 0x040ff0000004182c */
[C---:B------:R-:W-:Y:S01]  /*a4c0*/  HMMA.16816.F32.BF16 R48, R32.reuse, R98, R48 ;  /* 0x000000622030723c */ /* 0x040fe20000041830 */
[----:B------:R-:W3:Y:S07]  /*a4d0*/  LDSM.16.MT88.4 R96, [R108+0x8c00] ;  /* 0x008c00006c60783b */ /* 0x000eee0000004200 */
        /* <DEDUP_REMOVED lines=9> */
.L_x_5123:
        /* <DEDUP_REMOVED lines=160> */
.L_x_5128:
[----:B------:R-:W1:Y:S04]  /*af70*/  S2R R3, SR_CTAID.Z ;  /* 0x0000000000037919 */ /* 0x000e680000002700 */
[----:B------:R-:W1:Y:S02]  /*af80*/  S2R R2, SR_CTAID.Y ;  /* 0x0000000000027919 */ /* 0x000e640000002600 */
[----:B-1----:R-:W-:-:S04]  /*af90*/  IMAD R4, R2, c[0x0][0x1c0], R3 ;  /* 0x0000700002047a24 */ /* 0x002fc800078e0203 */
[----:B------:R-:W-:Y:S02]  /*afa0*/  IMAD R4, R4, c[0x0][0x214], RZ ;  /* 0x0000850004047a24 */ /* 0x000fe400078e02ff */
.L_x_5129:
        /* <DEDUP_REMOVED lines=39> */
.L_x_5131:
[----:B------:R-:W-:Y:S05]  /*b220*/  BSYNC B0 ;  /* 0x0000000000007941 */ /* 0x000fea0003800000 */
.L_x_5130:
[----:B------:R-:W5:Y:S01]  /*b230*/  S2R R7, SR_CTAID.X ;  /* 0x0000000000077919 */ /* 0x000f620000002500 */
[----:B------:R-:W-:Y:S01]  /*b240*/  SHF.R.S32.HI R125, RZ, 0x1f, R124 ;  /* 0x0000001fff7d7819 */ /* 0x000fe2000001147c */
[----:B------:R-:W-:Y:S02]  /*b250*/  BSSY B0, `(.L_x_5132) ;  /* 0x0000022000007945 */ /* 0x000fe40003800000 */
[----:B------:R-:W4:Y:S02]  /*b260*/  S2R R2, SR_TID.X ;  /* 0x0000000000027919 */ /* 0x000f240000002100 */
[----:B----45:R-:W-:-:S04]  /*b270*/  IMAD.SHL.U32 R5, R7, 0x40, RZ ;  /* 0x0000004007057824 */ /* 0x030fc800078e00ff */
[----:B------:R-:W-:Y:S01]  /*b280*/  IMAD.WIDE.U32 R10, R5, c[0x0][0x1e8], R124 ;  /* 0x00007a00050a7a25 */ /* 0x000fe200078e007c */
[----:B------:R-:W-:Y:S02]  /*b290*/  SHF.R.S32.HI R4, RZ, 0x1f, R5 ;  /* 0x0000001fff047819 */ /* 0x000fe40000011405 */
[----:B------:R-:W-:Y:S02]  /*b2a0*/  SHF.R.S32.HI R9, RZ, 0x1f, R2 ;  /* 0x0000001fff097819 */ /* 0x000fe40000011402 */
[----:B------:R-:W-:Y:S01]  /*b2b0*/  IADD3 R10, P0, R0, R10, RZ ;  /* 0x0000000a000a7210 */ /* 0x000fe20007f1e0ff */
[----:B------:R-:W-:Y:S01]  /*b2c0*/  IMAD R4, R4, c[0x0][0x1e8], RZ ;  /* 0x00007a0004047a24 */ /* 0x000fe200078e02ff */
[----:B------:R-:W-:Y:S02]  /*b2d0*/  SHF.R.S32.HI R0, RZ, 0x1f, R3 ;  /* 0x0000001fff007819 */ /* 0x000fe40000011403 */
[----:B------:R-:W-:Y:S01]  /*b2e0*/  LEA.HI R9, R9, R2, RZ, 0x2 ;  /* 0x0000000209097211 */ /* 0x000fe200078f10ff */
[----:B------:R-:W-:-:S02]  /*b2f0*/  IMAD R4, R5, c[0x0][0x1ec], R4 ;  /* 0x00007b0005047a24 */ /* 0x000fc400078e0204 */
[----:B------:R-:W-:Y:S01]  /*b300*/  IMAD.IADD R5, R122, 0x1, -R5 ;  /* 0x000000017a057824 */ /* 0x000fe200078e0a05 */
[----:B------:R-:W-:Y:S01]  /*b310*/  SHF.R.S32.HI R2, RZ, 0x2, R9 ;  /* 0x00000002ff027819 */ /* 0x000fe20000011409 */
[----:B------:R-:W-:Y:S01]  /*b320*/  IMAD R0, R0, c[0x0][0x1f0], RZ ;  /* 0x00007c0000007a24 */ /* 0x000fe200078e02ff */
[----:B------:R-:W-:Y:S02]  /*b330*/  IADD3.X R11, R123, R11, R4, P0, !PT ;  /* 0x0000000b7b0b7210 */ /* 0x000fe400007fe404 */
[----:B------:R-:W-:Y:S01]  /*b340*/  ISETP.GE.AND P0, PT, R8, R5, PT ;  /* 0x000000050800720c */ /* 0x000fe20003f06270 */
[C---:B------:R-:W-:Y:S01]  /*b350*/  IMAD R0, R3.reuse, c[0x0][0x1f4], R0 ;  /* 0x00007d0003007a24 */ /* 0x040fe200078e0200 */
[----:B------:R-:W-:Y:S01]  /*b360*/  SHF.R.S32.HI R2, RZ, 0x1f, R2 ;  /* 0x0000001fff027819 */ /* 0x000fe20000011402 */
[----:B------:R-:W-:-:S04]  /*b370*/  IMAD.WIDE.U32 R10, R3, c[0x0][0x1f0], R10 ;  /* 0x00007c00030a7a25 */ /* 0x000fc800078e000a */
[----:B------:R-:W-:-:S06]  /*b380*/  IMAD.IADD R5, R0, 0x1, R11 ;  /* 0x0000000100057824 */ /* 0x000fcc00078e020b */
        /* <DEDUP_REMOVED lines=14> */
.L_x_5133:
[----:B------:R-:W-:Y:S05]  /*b470*/  BSYNC B0 ;  /* 0x0000000000007941 */ /* 0x000fea0003800000 */
.L_x_5132:
        /* <DEDUP_REMOVED lines=21> */
.L_x_5134:
        /* <DEDUP_REMOVED lines=11> */
.L_x_6374:


//--------------------- .text._ZN5flash24flash_fwd_splitkv_kernelI23Flash_fwd_kernel_traitsILi96ELi64ELi64ELi4ELb0ELb0EN7cutlass10bfloat16_tE19Flash_kernel_traitsILi96ELi64ELi64ELi4ES3_EELb1ELb0ELb1ELb0ELb0ELb1ELb0ELb0EEEvNS_16Flash_fwd_paramsE --------------------------
	.section	.text._ZN5flash24flash_fwd_splitkv_kernelI23Flash_fwd_kernel_traitsILi96ELi64ELi64ELi4ELb0ELb0EN7cutlass10bfloat16_tE19Flash_kernel_traitsILi96ELi64ELi64ELi4ES3_EELb1ELb0ELb1ELb0ELb0ELb1ELb0ELb0EEEvNS_16Flash_fwd_paramsE,"ax",@progbits
	.sectioninfo	@"SHI_REGISTERS=162"
	.align	128
        .global         _ZN5flash24flash_fwd_splitkv_kernelI23Flash_fwd_kernel_traitsILi96ELi64ELi64ELi4ELb0ELb0EN7cutlass10bfloat16_tE19Flash_kernel_traitsILi96ELi64ELi64ELi4ES3_EELb1ELb0ELb1ELb0ELb0ELb1ELb0ELb0EEEvNS_16Flash_fwd_paramsE
        .type           _ZN5flash24flash_fwd_splitkv_kernelI23Flash_fwd_kernel_traitsILi96ELi64ELi64ELi4ELb0ELb0EN7cutlass10bfloat16_tE19Flash_kernel_traitsILi96ELi64ELi64ELi4ES3_EELb1ELb0ELb1ELb0ELb0ELb1ELb0ELb0EEEvNS_16Flash_fwd_paramsE,@function
        .size           _ZN5flash24flash_fwd_splitkv_kernelI23Flash_fwd_kernel_traitsILi96ELi64ELi64ELi4ELb0ELb0EN7cutlass10bfloat16_tE19Flash_kernel_traitsILi96ELi64ELi64ELi4ES3_EELb1ELb0ELb1ELb0ELb0ELb1ELb0ELb0EEEvNS_16Flash_fwd_paramsE,(.L_x_6375 - _ZN5flash24flash_fwd_splitkv_kernelI23Flash_fwd_kernel_traitsILi96ELi64ELi64ELi4ELb0ELb0EN7cutlass10bfloat16_tE19Flash_kernel_traitsILi96ELi64ELi64ELi4ES3_EELb1ELb0ELb1ELb0ELb0ELb1ELb0ELb0EEEvNS_16Flash_fwd_paramsE)
        .other          _ZN5flash24flash_fwd_splitkv_kernelI23Flash_fwd_kernel_traitsILi96ELi64ELi64ELi4ELb0ELb0EN7cutlass10bfloat16_tE19Flash_kernel_traitsILi96ELi64ELi64ELi4ES3_EELb1ELb0ELb1ELb0ELb0ELb1ELb0ELb0EEEvNS_16Flash_fwd_paramsE,@"STO_CUDA_ENTRY STV_DEFAULT"
_ZN5flash24flash_fwd_splitkv_kernelI23Flash_fwd_kernel_traitsILi96ELi64ELi64ELi4ELb0ELb0EN7cutlass10bfloat16_tE19Flash_kernel_traitsILi96ELi64ELi64ELi4ES3_EELb1ELb0ELb1ELb0ELb0ELb1ELb0ELb0EEEvNS_16Flash_fwd_paramsE:
.text._ZN5flash24flash_fwd_splitkv_kernelI23Flash_fwd_kernel_traitsILi96ELi64ELi64ELi4ELb0ELb0EN7cutlass10bfloat16_tE19Flash_kernel_traitsILi96ELi64ELi64ELi4ES3_EELb1ELb0ELb1ELb0ELb0ELb1ELb0ELb0EEEvNS_16Flash_fwd_paramsE:
        /* <DEDUP_REMOVED lines=33> */
.L_x_5135:
[----:B-1-34-:R-:W-:Y:S02]  /*0210*/  MOV R2, c[0x0][0x218] ;  /* 0x0000860000027a02 */ /* 0x01afe40000000f00 */
.L_x_5136:
        /* <DEDUP_REMOVED lines=80> */
.L_x_5139:
[----:B------:R-:W-:Y:S05]  /*0720*/  BSYNC B0 ;  /* 0x0000000000007941 */ /* 0x000fea0003800000 */
.L_x_5138:
        /* <DEDUP_REMOVED lines=19> */
.L_x_5141:
[----:B------:R-:W-:Y:S05]  /*0860*/  BSYNC B0 ;  /* 0x0000000000007941 */ /* 0x000fea0003800000 */
.L_x_5140:
        /* <DEDUP_REMOVED lines=13> */
.L_x_5137:
        /* <DEDUP_REMOVED lines=92> */
.L_x_5142:
        /* <DEDUP_REMOVED lines=16> */
.L_x_5144:
        /* <DEDUP_REMOVED lines=49> */
.L_x_5143:
        /* <DEDUP_REMOVED lines=111> */
.L_x_5146:
[----:B------:R-:W-:Y:S05]  /*1a00*/  BSYNC B0 ;  /* 0x0000000000007941 */ /* 0x000fea0003800000 */
.L_x_5145:
        /* <DEDUP_REMOVED lines=36> */
.L_x_5148:
[----:B------:R-:W-:Y:S05]  /*1c50*/  BSYNC B0 ;  /* 0x0000000000007941 */ /* 0x000fea0003800000 */
.L_x_5147:
        /* <DEDUP_REMOVED lines=33> */
.L_x_5150:
[----:B------:R-:W-:Y:S05]  /*1e70*/  BSYNC B0 ;  /* 0x0000000000007941 */ /* 0x000fea0003800000 */
.L_x_5149:
        /* <DEDUP_REMOVED lines=34> */
.L_x_5152:
[----:B------:R-:W-:Y:S05]  /*20a0*/  BSYNC B0 ;  /* 0x0000000000007941 */ /* 0x000fea0003800000 */
.L_x_5151:
        /* <DEDUP_REMOVED lines=97> */
.L_x_5154:
[----:B---3--:R-:W-:Y:S05]  /*26c0*/  BSYNC B0 ;  /* 0x0000000000007941 */ /* 0x008fea0003800000 */
.L_x_5153:
        /* <DEDUP_REMOVED lines=34> */
.L_x_5156:
[----:B------:R-:W-:Y:S05]  /*28f0*/  BSYNC B0 ;  /* 0x0000000000007941 */ /* 0x000fea0003800000 */
.L_x_5155:
[----:B------:R-:W-:Y:S01]  /*2900*/  IMAD.SHL.U32 R112, R112, 0x2, RZ ;  /* 0x0000000270707824 */ /* 0x000fe200078e00ff */
[----:B------:R-:W-:Y:S01]  /*2910*/  LDSM.16.M88.4 R52, [R113] ;  /* 0x000000007134783b */ /* 0x000fe20000000200 */
[----:B------:R-:W-:Y:S01]  /*2920*/  IMAD R111, R4, 0x2, R113 ;  /* 0x00000002046f7824 */ /* 0x000fe200078e0271 */
[----:B------:R-:W-:Y:S01]  /*2930*/  IMNMX R97, R96, R7, PT ;  /* 0x0000000760617217 */ /* 0x000fe20003800200 */
[----:B------:R-:W-:Y:S01]  /*2940*/  IMAD R109, R3, 0x2, R112 ;  /* 0x00000002036d7824 */ /* 0x000fe200078e0270 */
[----:B------:R-:W4:Y:S04]  /*2950*/  LDSM.16.M88.4 R20, [R112+0x3000] ;  /* 0x003000007014783b */ /* 0x000f280000000200 */
[----:B------:R-:W-:Y:S04]  /*2960*/  LDSM.16.M88.4 R76, [R111] ;  /* 0x000000006f4c783b */ /* 0x000fe80000000200 */
[----:B------:R-:W-:Y:S04]  /*2970*/  LDSM.16.M88.4 R24, [R109+0x3000] ;  /* 0x003000006d18783b */ /* 0x000fe80000000200 */
[----:B------:R-:W-:Y:S04]  /*2980*/  LDSM.16.M88.4 R48, [R113+0x1000] ;  /* 0x001000007130783b */ /* 0x000fe80000000200 */
[----:B------:R-:W-:Y:S04]  /*2990*/  LDSM.16.M88.4 R16, [R112+0x4000] ;  /* 0x004000007010783b */ /* 0x000fe80000000200 */
[----:B-1----:R-:W1:Y:S04]  /*29a0*/  LDSM.16.M88.4 R36, [R112+0x3400] ;  /* 0x003400007024783b */ /* 0x002e680000000200 */
[----:B------:R-:W-:Y:S04]  /*29b0*/  LDSM.16.M88.4 R32, [R111+0x1000] ;  /* 0x001000006f20783b */ /* 0x000fe80000000200 */
[----:B------:R-:W-:Y:S04]  /*29c0*/  LDSM.16.M88.4 R84, [R109+0x4000] ;  /* 0x004000006d54783b */ /* 0x000fe80000000200 */
[----:B------:R-:W5:Y:S04]  /*29d0*/  LDSM.16.M88.4 R28, [R109+0x3400] ;  /* 0x003400006d1c783b */ /* 0x000f680000000200 */
[----:B------:R-:W2:Y:S02]  /*29e0*/  LDSM.16.M88.4 R60, [R112+0x3800] ;  /* 0x00380000703c783b */ /* 0x000ea40000000200 */
[C---:B--2-4-:R-:W-:Y:S02]  /*29f0*/  HMMA.16816.F32.BF16 R8, R52.reuse, R20, RZ ;  /* 0x000000143408723c */ /* 0x054fe400000418ff */
[----:B------:R-:W2:Y:S04]  /*2a00*/  LDSM.16.M88.4 R12, [R112+0x3c00] ;  /* 0x003c0000700c783b */ /* 0x000ea80000000200 */
[----:B------:R-:W-:Y:S02]  /*2a10*/  LDSM.16.M88.4 R80, [R112+0x5000] ;  /* 0x005000007050783b */ /* 0x000fe40000000200 */
[C---:B------:R-:W-:Y:S02]  /*2a20*/  HMMA.16816.F32.BF16 R20, R52.reuse, R22, RZ ;  /* 0x000000163414723c */ /* 0x040fe400000418ff */
[----:B------:R-:W-:Y:S04]  /*2a30*/  LDSM.16.M88.4 R44, [R112+0x4400] ;  /* 0x00440000702c783b */ /* 0x000fe80000000200 */
[----:B------:R-:W-:Y:S04]  /*2a40*/  LDSM.16.M88.4 R72, [R109+0x3800] ;  /* 0x003800006d48783b */ /* 0x000fe80000000200 */
[----:B------:R-:W-:Y:S01]  /*2a50*/  LDSM.16.M88.4 R68, [R109+0x3c00] ;  /* 0x003c00006d44783b */ /* 0x000fe20000000200 */
[----:B-1----:R-:W-:Y:S03]  /*2a60*/  HMMA.16816.F32.BF16 R40, R52, R36, RZ ;  /* 0x000000243428723c */ /* 0x002fe600000418ff */
[----:B------:R-:W0:Y:S05]  /*2a70*/  LDGDEPBAR ;  /* 0x00000000000079af */ /* 0x000e2a0000000000 */
[C---:B------:R-:W-:Y:S08]  /*2a80*/  HMMA.16816.F32.BF16 R8, R76.reuse, R24, R8 ;  /* 0x000000184c08723c */ /* 0x040ff00000041808 */
[----:B------:R-:W-:Y:S01]  /*2a90*/  HMMA.16816.F32.BF16 R20, R76, R26, R20 ;  /* 0x0000001a4c14723c */ /* 0x000fe20000041814 */
[----:B------:R-:W1:Y:S07]  /*2aa0*/  LDSM.16.M88.4 R24, [R113+0x2000] ;  /* 0x002000007118783b */ /* 0x000e6e0000000200 */
[----:B------:R-:W-:Y:S08]  /*2ab0*/  HMMA.16816.F32.BF16 R36, R52, R38, RZ ;  /* 0x000000263424723c */ /* 0x000ff000000418ff */
[C---:B------:R-:W-:Y:S08]  /*2ac0*/  HMMA.16816.F32.BF16 R8, R48.reuse, R16, R8 ;  /* 0x000000103008723c */ /* 0x040ff00000041808 */
[----:B------:R-:W-:Y:S01]  /*2ad0*/  HMMA.16816.F32.BF16 R20, R48, R18, R20 ;  /* 0x000000123014723c */ /* 0x000fe20000041814 */
[----:B------:R-:W-:Y:S07]  /*2ae0*/  LDSM.16.M88.4 R16, [R111+0x2000] ;  /* 0x002000006f10783b */ /* 0x000fee0000000200 */
[----:B-----5:R-:W-:Y:S08]  /*2af0*/  HMMA.16816.F32.BF16 R40, R76, R28, R40 ;  /* 0x0000001c4c28723c */ /* 0x020ff00000041828 */
[----:B------:R-:W-:Y:S08]  /*2b00*/  HMMA.16816.F32.BF16 R8, R32, R84, R8 ;  /* 0x000000542008723c */ /* 0x000ff00000041808 */
[C---:B------:R-:W-:Y:S08]  /*2b10*/  HMMA.16816.F32.BF16 R64, R52.reuse, R60, RZ ;  /* 0x0000003c3440723c */ /* 0x040ff000000418ff */
[C---:B------:R-:W-:Y:S08]  /*2b20*/  HMMA.16816.F32.BF16 R60, R52.reuse, R62, RZ ;  /* 0x0000003e343c723c */ /* 0x040ff000000418ff */
[----:B--2---:R-:W-:Y:S08]  /*2b30*/  HMMA.16816.F32.BF16 R56, R52, R12, RZ ;  /* 0x0000000c3438723c */ /* 0x004ff000000418ff */
[----:B------:R-:W-:Y:S08]  /*2b40*/  HMMA.16816.F32.BF16 R20, R32, R86, R20 ;  /* 0x000000562014723c */ /* 0x000ff00000041814 */
[----:B------:R-:W-:Y:S01]  /*2b50*/  HMMA.16816.F32.BF16 R52, R52, R14, RZ ;  /* 0x0000000e3434723c */ /* 0x000fe200000418ff */
[----:B------:R-:W2:Y:S07]  /*2b60*/  LDSM.16.M88.4 R12, [R109+0x5000] ;  /* 0x005000006d0c783b */ /* 0x000eae0000000200 */
[----:B------:R-:W-:Y:S01]  /*2b70*/  HMMA.16816.F32.BF16 R36, R76, R30, R36 ;  /* 0x0000001e4c24723c */ /* 0x000fe20000041824 */
[----:B------:R-:W4:Y:S07]  /*2b80*/  LDSM.16.M88.4 R28, [R109+0x4400] ;  /* 0x004400006d1c783b */ /* 0x000f2e0000000200 */
[----:B-1----:R-:W-:Y:S08]  /*2b90*/  HMMA.16816.F32.BF16 R8, R24, R80, R8 ;  /* 0x000000501808723c */ /* 0x002ff00000041808 */
[----:B------:R-:W-:Y:S08]  /*2ba0*/  HMMA.16816.F32.BF16 R40, R48, R44, R40 ;  /* 0x0000002c3028723c */ /* 0x000ff00000041828 */
[----:B------:R-:W-:Y:S01]  /*2bb0*/  HMMA.16816.F32.BF16 R20, R24, R82, R20 ;  /* 0x000000521814723c */ /* 0x000fe20000041814 */
[----:B------:R-:W-:Y:S07]  /*2bc0*/  LDSM.16.M88.4 R80, [R112+0x4800] ;  /* 0x004800007050783b */ /* 0x000fee0000000200 */
[C---:B------:R-:W-:Y:S08]  /*2bd0*/  HMMA.16816.F32.BF16 R64, R76.reuse, R72, R64 ;  /* 0x000000484c40723c */ /* 0x040ff00000041840 */
[----:B------:R-:W-:Y:S01]  /*2be0*/  HMMA.16816.F32.BF16 R60, R76, R74, R60 ;  /* 0x0000004a4c3c723c */ /* 0x000fe2000004183c */
[----:B------:R-:W1:Y:S07]  /*2bf0*/  LDSM.16.M88.4 R72, [R112+0x5400] ;  /* 0x005400007048783b */ /* 0x000e6e0000000200 */
[----:B--2---:R-:W-:Y:S08]  /*2c00*/  HMMA.16816.F32.BF16 R8, R16, R12, R8 ;  /* 0x0000000c1008723c */ /* 0x004ff00000041808 */
[----:B----4-:R-:W-:Y:S08]  /*2c10*/  HMMA.16816.F32.BF16 R40, R32, R28, R40 ;  /* 0x0000001c2028723c */ /* 0x010ff00000041828 */
[----:B------:R-:W-:Y:S01]  /*2c20*/  HMMA.16816.F32.BF16 R20, R16, R14, R20 ;  /* 0x0000000e1014723c */ /* 0x000fe20000041814 */
[----:B------:R-:W2:Y:S07]  /*2c30*/  LDSM.16.M88.4 R12, [R112+0x4c00] ;  /* 0x004c0000700c783b */ /* 0x000eae0000000200 */
[----:B------:R-:W-:Y:S01]  /*2c40*/  HMMA.16816.F32.BF16 R56, R76, R68, R56 ;  /* 0x000000444c38723c */ /* 0x000fe20000041838 */
[----:B------:R-:W-:-:S02]  /*2c50*/  FMUL.FTZ R8, R8, c[0x0][0x2ec] ;  /* 0x0000bb0008087a20 */ /* 0x000fc40000410000 */
[----:B------:R-:W-:Y:S02]  /*2c60*/  FMUL.FTZ R9, R9, c[0x0][0x2ec] ;  /* 0x0000bb0009097a20 */ /* 0x000fe40000410000 */
[----:B------:R-:W-:Y:S02]  /*2c70*/  FMUL.FTZ R98, R11, c[0x0][0x2ec] ;  /* 0x0000bb000b627a20 */ /* 0x000fe40000410000 */
[----:B------:R-:W-:Y:S01]  /*2c80*/  IMAD.IADD R68, R2, 0x1, R119 ;  /* 0x0000000102447824 */ /* 0x000fe200078e0277 */
[----:B------:R-:W-:Y:S01]  /*2c90*/  HMMA.16816.F32.BF16 R52, R76, R70, R52 ;  /* 0x000000464c34723c */ /* 0x000fe20000041834 */
[----:B------:R-:W-:Y:S03]  /*2ca0*/  MUFU.TANH R70, R8 ;  /* 0x0000000800467308 */ /* 0x000fe60000002400 */
[C---:B------:R-:W-:Y:S02]  /*2cb0*/  IADD3 R87, R68.reuse, 0x8, RZ ;  /* 0x0000000844577810 */ /* 0x040fe40007ffe0ff */
[----:B------:R-:W-:-:S02]  /*2cc0*/  IADD3 R86, R68, 0x9, RZ ;  /* 0x0000000944567810 */ /* 0x000fc40007ffe0ff */
[----:B------:R-:W-:Y:S01]  /*2cd0*/  HMMA.16816.F32.BF16 R44, R48, R46, R36 ;  /* 0x0000002e302c723c */ /* 0x000fe20000041824 */
[----:B------:R4:W-:Y:S01]  /*2ce0*/  MUFU.TANH R76, R9 ;  /* 0x00000009004c7308 */ /* 0x0009e20000002400 */
[----:B------:R-:W5:Y:S01]  /*2cf0*/  LDSM.16.M88.4 R36, [R109+0x5400] ;  /* 0x005400006d24783b */ /* 0x000f620000000200 */
[----:B------:R-:W-:Y:S01]  /*2d00*/  FMUL.FTZ R20, R20, c[0x0][0x2ec] ;  /* 0x0000bb0014147a20 */ /* 0x000fe20000410000 */
[C---:B------:R-:W-:Y:S01]  /*2d10*/  IADD3 R79, R68.reuse, 0x11, RZ ;  /* 0x00000011444f7810 */ /* 0x040fe20007ffe0ff */
[----:B------:R-:W-:Y:S01]  /*2d20*/  FMUL.FTZ R21, R21, c[0x0][0x2ec] ;  /* 0x0000bb0015157a20 */ /* 0x000fe20000410000 */
[----:B------:R-:W-:Y:S01]  /*2d30*/  IADD3 R84, R68, 0x1, RZ ;  /* 0x0000000144547810 */ /* 0x000fe20007ffe0ff */
[----:B------:R-:W-:Y:S01]  /*2d40*/  FMUL.FTZ R22, R22, c[0x0][0x2ec] ;  /* 0x0000bb0016167a20 */ /* 0x000fe20000410000 */
[----:B-1----:R-:W-:Y:S01]  /*2d50*/  HMMA.16816.F32.BF16 R40, R24, R72, R40 ;  /* 0x000000481828723c */ /* 0x002fe20000041828 */
[----:B------:R-:W-:Y:S01]  /*2d60*/  I2F R85, R87 ;  /* 0x0000005700557306 */ /* 0x000fe20000201400 */
[----:B------:R-:W-:-:S02]  /*2d70*/  IADD3 R78, R68, 0x10, RZ ;  /* 0x00000010444e7810 */ /* 0x000fc40007ffe0ff */
[-C--:B------:R-:W-:Y:S02]  /*2d80*/  ISETP.GE.AND P5, PT, R87, R97.reuse, PT ;  /* 0x000000615700720c */ /* 0x080fe40003fa6270 */
[-C--:B------:R-:W-:Y:S01]  /*2d90*/  ISETP.GE.AND P4, PT, R86, R97.reuse, PT ;  /* 0x000000615600720c */ /* 0x080fe20003f86270 */
[----:B------:R-:W-:Y:S01]  /*2da0*/  FMUL.FTZ R72, R10, c[0x0][0x2ec] ;  /* 0x0000bb000a487a20 */ /* 0x000fe20000410000 */
[----:B------:R-:W-:Y:S01]  /*2db0*/  HMMA.16816.F32.BF16 R64, R48, R80, R64 ;  /* 0x000000503040723c */ /* 0x000fe20000041840 */
[----:B----4-:R-:W1:Y:S01]  /*2dc0*/  LDSM.16.M88.4 R8, [R109+0x4800] ;  /* 0x004800006d08783b */ /* 0x010e620000000200 */
[----:B------:R-:W-:Y:S01]  /*2dd0*/  I2F R73, R79 ;  /* 0x0000004f00497306 */ /* 0x000fe20000201400 */
[----:B------:R-:W-:-:S04]  /*2de0*/  ISETP.GE.AND P3, PT, R84, R97, PT ;  /* 0x000000615400720c */ /* 0x000fc80003f66270 */
[C---:B------:R-:W-:Y:S01]  /*2df0*/  IADD3 R80, R68.reuse, 0x18, RZ ;  /* 0x0000001844507810 */ /* 0x040fe20007ffe0ff */
[C---:B------:R-:W-:Y:S02]  /*2e00*/  HMMA.16816.F32.BF16 R60, R48.reuse, R82, R60 ;  /* 0x00000052303c723c */ /* 0x040fe4000004183c */
[----:B------:R-:W-:Y:S06]  /*2e10*/  MUFU.TANH R82, R20 ;  /* 0x0000001400527308 */ /* 0x000fec0000002400 */
[C---:B--2---:R-:W-:Y:S02]  /*2e20*/  HMMA.16816.F32.BF16 R56, R48.reuse, R12, R56 ;  /* 0x0000000c3038723c */ /* 0x044fe40000041838 */
[----:B------:R-:W-:Y:S06]  /*2e30*/  MUFU.TANH R83, R22 ;  /* 0x0000001600537308 */ /* 0x000fec0000002400 */
[----:B------:R-:W-:Y:S01]  /*2e40*/  HMMA.16816.F32.BF16 R52, R48, R14, R52 ;  /* 0x0000000e3034723c */ /* 0x000fe20000041834 */
[----:B------:R-:W2:Y:S01]  /*2e50*/  LDSM.16.M88.4 R12, [R109+0x4c00] ;  /* 0x004c00006d0c783b */ /* 0x000ea20000000200 */
[----:B------:R-:W-:Y:S05]  /*2e60*/  I2F R71, R86 ;  /* 0x0000005600477306 */ /* 0x000fea0000201400 */
[----:B------:R-:W-:Y:S01]  /*2e70*/  IADD3 R50, R68, 0x29, RZ ;  /* 0x0000002944327810 */ /* 0x000fe20007ffe0ff */
[----:B------:R-:W-:Y:S01]  /*2e80*/  HMMA.16816.F32.BF16 R44, R32, R30, R44 ;  /* 0x0000001e202c723c */ /* 0x000fe2000004182c */
[----:B------:R-:W4:Y:S01]  /*2e90*/  LDSM.16.M88.4 R28, [R112+0x5800] ;  /* 0x00580000701c783b */ /* 0x000f220000000200 */
[----:B------:R-:W-:Y:S06]  /*2ea0*/  I2F R69, R84 ;  /* 0x0000005400457306 */ /* 0x000fec0000201400 */
[----:B-----5:R-:W-:Y:S02]  /*2eb0*/  HMMA.16816.F32.BF16 R40, R16, R36, R40 ;  /* 0x000000241028723c */ /* 0x020fe40000041828 */
[----:B------:R-:W5:Y:S06]  /*2ec0*/  MUFU.TANH R36, R21 ;  /* 0x0000001500247308 */ /* 0x000f6c0000002400 */
[C---:B-1----:R-:W-:Y:S02]  /*2ed0*/  HMMA.16816.F32.BF16 R64, R32.reuse, R8, R64 ;  /* 0x000000082040723c */ /* 0x042fe40000041840 */
[----:B------:R-:W-:Y:S06]  /*2ee0*/  MUFU.TANH R98, R98 ;  /* 0x0000006200627308 */ /* 0x000fec0000002400 */
[----:B------:R-:W-:Y:S01]  /*2ef0*/  HMMA.16816.F32.BF16 R60, R32, R10, R60 ;  /* 0x0000000a203c723c */ /* 0x000fe2000004183c */
[----:B------:R-:W1:Y:S01]  /*2f00*/  LDSM.16.M88.4 R8, [R112+0x5c00] ;  /* 0x005c00007008783b */ /* 0x000e620000000200 */
[----:B------:R-:W-:Y:S01]  /*2f10*/  I2F R51, R50 ;  /* 0x0000003200337306 */ /* 0x000fe20000201400 */
[----:B-----5:R-:W-:-:S05]  /*2f20*/  FFMA.FTZ R36, R0, R71, R36 ;  /* 0x0000004700247223 */ /* 0x020fca0000010024 */
[----:B------:R-:W-:Y:S01]  /*2f30*/  HMMA.16816.F32.BF16 R44, R24, R74, R44 ;  /* 0x0000004a182c723c */ /* 0x000fe2000004182c */
[----:B------:R-:W-:Y:S01]  /*2f40*/  FMUL.FTZ R41, R41, c[0x0][0x2ec] ;  /* 0x0000bb0029297a20 */ /* 0x000fe20000410000 */
[----:B------:R-:W-:Y:S01]  /*2f50*/  I2F R77, R78 ;  /* 0x0000004e004d7306 */ /* 0x000fe20000201400 */
[----:B------:R-:W-:Y:S02]  /*2f60*/  FMUL.FTZ R40, R40, c[0x0][0x2ec] ;  /* 0x0000bb0028287a20 */ /* 0x000fe40000410000 */
[----:B------:R-:W-:Y:S02]  /*2f70*/  FMUL.FTZ R43, R43, c[0x0][0x2ec] ;  /* 0x0000bb002b2b7a20 */ /* 0x000fe40000410000 */
[----:B------:R-:W-:Y:S01]  /*2f80*/  FMUL.FTZ R75, R23, c[0x0][0x2ec] ;  /* 0x0000bb00174b7a20 */ /* 0x000fe20000410000 */
[----:B--2---:R-:W-:Y:S01]  /*2f90*/  HMMA.16816.F32.BF16 R52, R32, R14, R52 ;  /* 0x0000000e2034723c */ /* 0x004fe20000041834 */
[----:B------:R-:W2:Y:S01]  /*2fa0*/  LDSM.16.M88.4 R20, [R109+0x5800] ;  /* 0x005800006d14783b */ /* 0x000ea20000000200 */
[----:B------:R-:W5:Y:S01]  /*2fb0*/  MUFU.TANH R41, R41 ;  /* 0x0000002900297308 */ /* 0x000f620000002400 */
[----:B------:R-:W-:-:S05]  /*2fc0*/  IADD3 R74, R68, 0x19, RZ ;  /* 0x00000019444a7810 */ /* 0x000fca0007ffe0ff */
[----:B----4-:R-:W-:Y:S02]  /*2fd0*/  HMMA.16816.F32.BF16 R64, R24, R28, R64 ;  /* 0x0000001c1840723c */ /* 0x010fe40000041840 */
[----:B------:R-:W-:Y:S05]  /*2fe0*/  MUFU.TANH R48, R75 ;  /* 0x0000004b00307308 */ /* 0x000fea0000002400 */
[----:B------:R-:W-:Y:S01]  /*2ff0*/  IADD3 R28, R68, 0x21, RZ ;  /* 0x00000021441c7810 */ /* 0x000fe20007ffe0ff */
[----:B------:R-:W-:Y:S01]  /*3000*/  HMMA.16816.F32.BF16 R56, R32, R12, R56 ;  /* 0x0000000c2038723c */ /* 0x000fe20000041838 */
[----:B------:R-:W4:Y:S01]  /*3010*/  LDSM.16.M88.4 R12, [R109+0x5c00] ;  /* 0x005c00006d0c783b */ /* 0x000f220000000200 */
[----:B------:R-:W3:Y:S01]  /*3020*/  MUFU.TANH R40, R40 ;  /* 0x0000002800287308 */ /* 0x000ee20000002400 */
[----:B-----5:R-:W-:Y:S01]  /*3030*/  FFMA.FTZ R41, R0, R73, R41 ;  /* 0x0000004900297223 */ /* 0x020fe20000010029 */
[----:B------:R-:W-:-:S04]  /*3040*/  DEPBAR.LE SB0, 0x0 ;  /* 0x000080000000791a */ /* 0x000fc80000000000 */
[C---:B------:R-:W-:Y:S01]  /*3050*/  HMMA.16816.F32.BF16 R60, R24.reuse, R30, R60 ;  /* 0x0000001e183c723c */ /* 0x040fe2000004183c */
[----:B------:R-:W-:Y:S01]  /*3060*/  IADD3 R35, R68, 0x39, RZ ;  /* 0x0000003944237810 */ /* 0x000fe20007ffe0ff */
[----:B------:R-:W-:Y:S06]  /*3070*/  MUFU.TANH R43, R43 ;  /* 0x0000002b002b7308 */ /* 0x000fec0000002400 */
[----:B-1----:R-:W-:Y:S02]  /*3080*/  HMMA.16816.F32.BF16 R52, R24, R10, R52 ;  /* 0x0000000a1834723c */ /* 0x002fe40000041834 */
[----:B------:R-:W-:Y:S01]  /*3090*/  I2F R81, R80 ;  /* 0x0000005000517306 */ /* 0x000fe20000201400 */
[----:B---3--:R-:W-:-:S04]  /*30a0*/  FFMA.FTZ R40, R0, R77, R40 ;  /* 0x0000004d00287223 */ /* 0x008fc80000010028 */
[----:B------:R-:W-:Y:S01]  /*30b0*/  FFMA.FTZ R10, R0, R71, R48 ;  /* 0x00000047000a7223 */ /* 0x000fe20000010030 */
[----:B------:R-:W-:Y:S01]  /*30c0*/  HMMA.16816.F32.BF16 R44, R16, R38, R44 ;  /* 0x00000026102c723c */ /* 0x000fe2000004182c */
[----:B------:R-:W-:Y:S01]  /*30d0*/  FSEL R48, R36, -INF , !P4 ;  /* 0xff80000024307808 */ /* 0x000fe20006000000 */
[----:B------:R-:W-:Y:S01]  /*30e0*/  I2F R37, R74 ;  /* 0x0000004a00257306 */ /* 0x000fe20000201400 */
[----:B------:R-:W-:-:S04]  /*30f0*/  ISETP.GE.AND P4, PT, R80, R97, PT ;  /* 0x000000615000720c */ /* 0x000fc80003f86270 */
[----:B------:R-:W-:Y:S01]  /*3100*/  FMUL.FTZ R38, R42, c[0x0][0x2ec] ;  /* 0x0000bb002a267a20 */ /* 0x000fe20000410000 */
[C---:B--2---:R-:W-:Y:S01]  /*3110*/  HMMA.16816.F32.BF16 R64, R16.reuse, R20, R64 ;  /* 0x000000141040723c */ /* 0x044fe20000041840 */
[C---:B------:R-:W-:Y:S01]  /*3120*/  IADD3 R42, R68.reuse, 0x20, RZ ;  /* 0x00000020442a7810 */ /* 0x040fe20007ffe0ff */
[----:B------:R-:W-:Y:S05]  /*3130*/  I2F R29, R28 ;  /* 0x0000001c001d7306 */ /* 0x000fea0000201400 */
[C---:B------:R-:W-:Y:S01]  /*3140*/  IADD3 R20, R68.reuse, 0x30, RZ ;  /* 0x0000003044147810 */ /* 0x040fe20007ffe0ff */
[----:B------:R-:W-:Y:S02]  /*3150*/  HMMA.16816.F32.BF16 R60, R16, R22, R60 ;  /* 0x00000016103c723c */ /* 0x000fe4000004183c */
[----:B------:R-:W-:Y:S05]  /*3160*/  I2F R39, R42 ;  /* 0x0000002a00277306 */ /* 0x000fea0000201400 */
[----:B------:R-:W-:Y:S01]  /*3170*/  IADD3 R22, R68, 0x31, RZ ;  /* 0x0000003144167810 */ /* 0x000fe20007ffe0ff */
[----:B------:R-:W-:Y:S01]  /*3180*/  HMMA.16816.F32.BF16 R56, R24, R8, R56 ;  /* 0x000000081838723c */ /* 0x000fe20000041838 */
[----:B------:R-:W-:Y:S01]  /*3190*/  FMUL.FTZ R75, R44, c[0x0][0x2ec] ;  /* 0x0000bb002c4b7a20 */ /* 0x000fe20000410000 */
[----:B------:R-:W-:Y:S01]  /*31a0*/  IADD3 R44, R68, 0x28, RZ ;  /* 0x00000028442c7810 */ /* 0x000fe20007ffe0ff */
[----:B------:R-:W-:Y:S01]  /*31b0*/  FMUL.FTZ R32, R45, c[0x0][0x2ec] ;  /* 0x0000bb002d207a20 */ /* 0x000fe20000410000 */
[----:B------:R-:W-:Y:S01]  /*31c0*/  MUFU.TANH R38, R38 ;  /* 0x0000002600267308 */ /* 0x000fe20000002400 */
[----:B------:R-:W-:Y:S01]  /*31d0*/  FMUL.FTZ R33, R46, c[0x0][0x2ec] ;  /* 0x0000bb002e217a20 */ /* 0x000fe20000410000 */
[----:B------:R-:W-:Y:S01]  /*31e0*/  IADD3 R45, R68, 0x38, RZ ;  /* 0x00000038442d7810 */ /* 0x000fe20007ffe0ff */
[----:B------:R-:W-:Y:S01]  /*31f0*/  FMUL.FTZ R30, R47, c[0x0][0x2ec] ;  /* 0x0000bb002f1e7a20 */ /* 0x000fe20000410000 */
[----:B----4-:R-:W-:Y:S01]  /*3200*/  HMMA.16816.F32.BF16 R52, R16, R14, R52 ;  /* 0x0000000e1034723c */ /* 0x010fe20000041834 */
[----:B------:R-:W-:Y:S01]  /*3210*/  FMUL.FTZ R31, R65, c[0x0][0x2ec] ;  /* 0x0000bb00411f7a20 */ /* 0x000fe20000410000 */
[----:B------:R-:W-:Y:S01]  /*3220*/  IADD3 R8, R96, 0x8, RZ ;  /* 0x0000000860087810 */ /* 0x000fe20007ffe0ff */
[----:B------:R-:W-:Y:S01]  /*3230*/  FMUL.FTZ R34, R64, c[0x0][0x2ec] ;  /* 0x0000bb0040227a20 */ /* 0x000fe20000410000 */
[----:B------:R-:W-:Y:S01]  /*3240*/  I2F R49, R44 ;  /* 0x0000002c00317306 */ /* 0x000fe20000201400 */
[----:B------:R-:W-:Y:S01]  /*3250*/  FMUL.FTZ R47, R66, c[0x0][0x2ec] ;  /* 0x0000bb00422f7a20 */ /* 0x000fe20000410000 */
[----:B------:R-:W-:Y:S01]  /*3260*/  IMNMX R96, R8, R7, PT ;  /* 0x0000000708607217 */ /* 0x000fe20003800200 */
[----:B------:R-:W-:-:S02]  /*3270*/  FMUL.FTZ R64, R67, c[0x0][0x2ec] ;  /* 0x0000bb0043407a20 */ /* 0x000fc40000410000 */
[----:B------:R-:W-:Y:S01]  /*3280*/  FMUL.FTZ R65, R60, c[0x0][0x2ec] ;  /* 0x0000bb003c417a20 */ /* 0x000fe20000410000 */
[-C--:B------:R-:W-:Y:S01]  /*3290*/  ISETP.GE.AND P0, PT, R84, R96.reuse, PT ;  /* 0x000000605400720c */ /* 0x080fe20003f06270 */
[----:B------:R-:W-:Y:S01]  /*32a0*/  FMUL.FTZ R61, R61, c[0x0][0x2ec] ;  /* 0x0000bb003d3d7a20 */ /* 0x000fe20000410000 */
[----:B------:R-:W1:Y:S01]  /*32b0*/  MUFU.TANH R34, R34 ;  /* 0x0000002200227308 */ /* 0x000e620000002400 */
[----:B------:R-:W-:Y:S01]  /*32c0*/  FFMA.FTZ R60, R0, R85, R82 ;  /* 0x00000055003c7223 */ /* 0x000fe20000010052 */
[-C--:B------:R-:W-:Y:S01]  /*32d0*/  ISETP.GE.AND P1, PT, R87, R96.reuse, PT ;  /* 0x000000605700720c */ /* 0x080fe20003f26270 */
[----:B------:R-:W-:Y:S01]  /*32e0*/  FMUL.FTZ R25, R62, c[0x0][0x2ec] ;  /* 0x0000bb003e197a20 */ /* 0x000fe20000410000 */
[----:B------:R-:W-:Y:S01]  /*32f0*/  HMMA.16816.F32.BF16 R56, R16, R12, R56 ;  /* 0x0000000c1038723c */ /* 0x000fe20000041838 */
[----:B------:R-:W-:Y:S01]  /*3300*/  FMUL.FTZ R26, R63, c[0x0][0x2ec] ;  /* 0x0000bb003f1a7a20 */ /* 0x000fe20000410000 */
[----:B------:R-:W-:Y:S01]  /*3310*/  FSEL R60, R60, -INF , !P5 ;  /* 0xff8000003c3c7808 */ /* 0x000fe20006800000 */
[C---:B------:R-:W-:Y:S01]  /*3320*/  FFMA.FTZ R46, R0.reuse, R69, R76 ;  /* 0x00000045002e7223 */ /* 0x040fe2000001004c */
[----:B------:R-:W2:Y:S01]  /*3330*/  MUFU.TANH R13, R65 ;  /* 0x00000041000d7308 */ /* 0x000ea20000002400 */
[----:B------:R-:W-:Y:S01]  /*3340*/  ISETP.GE.AND P5, PT, R79, R97, PT ;  /* 0x000000614f00720c */ /* 0x000fe20003fa6270 */
[----:B------:R-:W-:Y:S01]  /*3350*/  FFMA.FTZ R8, R0, R69, R98 ;  /* 0x0000004500087223 */ /* 0x000fe20000010062 */
[-C--:B------:R-:W-:Y:S01]  /*3360*/  ISETP.GE.AND P2, PT, R86, R96.reuse, PT ;  /* 0x000000605600720c */ /* 0x080fe20003f46270 */
[----:B------:R-:W-:Y:S01]  /*3370*/  FMUL.FTZ R52, R52, c[0x0][0x2ec] ;  /* 0x0000bb0034347a20 */ /* 0x000fe20000410000 */
[----:B------:R-:W-:Y:S01]  /*3380*/  FSEL R62, R41, -INF , !P5 ;  /* 0xff800000293e7808 */ /* 0x000fe20006800000 */
[----:B------:R-:W-:Y:S01]  /*3390*/  FMUL.FTZ R54, R54, c[0x0][0x2ec] ;  /* 0x0000bb0036367a20 */ /* 0x000fe20000410000 */
[----:B------:R-:W-:Y:S01]  /*33a0*/  ISETP.GE.AND P5, PT, R42, R97, PT ;  /* 0x000000612a00720c */ /* 0x000fe20003fa6270 */
[----:B------:R-:W3:Y:S01]  /*33b0*/  MUFU.TANH R11, R61 ;  /* 0x0000003d000b7308 */ /* 0x000ee20000002400 */
[----:B-1----:R-:W-:Y:S01]  /*33c0*/  FFMA.FTZ R34, R0, R39, R34 ;  /* 0x0000002700227223 */ /* 0x002fe20000010022 */
[----:B------:R-:W-:Y:S01]  /*33d0*/  FSEL R46, R46, -INF , !P3 ;  /* 0xff8000002e2e7808 */ /* 0x000fe20005800000 */
[----:B------:R-:W-:Y:S01]  /*33e0*/  FFMA.FTZ R12, R0, R85, R83 ;  /* 0x00000055000c7223 */ /* 0x000fe20000010053 */
[----:B------:R-:W-:Y:S01]  /*33f0*/  FSEL R8, R8, -INF , !P0 ;  /* 0xff80000008087808 */ /* 0x000fe20004000000 */
[----:B------:R-:W-:Y:S01]  /*3400*/  FMUL.FTZ R55, R55, c[0x0][0x2ec] ;  /* 0x0000bb0037377a20 */ /* 0x000fe20000410000 */
[----:B------:R-:W-:Y:S01]  /*3410*/  FSEL R134, R34, -INF , !P5 ;  /* 0xff80000022867808 */ /* 0x000fe20006800000 */
[C---:B------:R-:W-:Y:S01]  /*3420*/  FFMA.FTZ R36, R0.reuse, R77, R38 ;  /* 0x0000004d00247223 */ /* 0x040fe20000010026 */
[----:B------:R-:W-:Y:S01]  /*3430*/  I2F R7, R45 ;  /* 0x0000002d00077306 */ /* 0x000fe20000201400 */
[----:B--2---:R-:W-:Y:S01]  /*3440*/  FFMA.FTZ R132, R0, R49, R13 ;  /* 0x0000003100847223 */ /* 0x004fe2000001000d */
[-C--:B------:R-:W-:Y:S01]  /*3450*/  ISETP.GE.AND P5, PT, R50, R97.reuse, PT ;  /* 0x000000613200720c */ /* 0x080fe20003fa6270 */
[----:B------:R-:W-:Y:S01]  /*3460*/  FMUL.FTZ R53, R53, c[0x0][0x2ec] ;  /* 0x0000bb0035357a20 */ /* 0x000fe20000410000 */
[----:B------:R-:W-:Y:S01]  /*3470*/  ISETP.GE.AND P3, PT, R78, R97, PT ;  /* 0x000000614e00720c */ /* 0x000fe20003f66270 */
[----:B------:R-:W-:Y:S01]  /*3480*/  FMUL.FTZ R56, R56, c[0x0][0x2ec] ;  /* 0x0000bb0038387a20 */ /* 0x000fe20000410000 */
[-C--:B------:R-:W-:Y:S01]  /*3490*/  ISETP.GE.AND P0, PT, R78, R96.reuse, PT ;  /* 0x000000604e00720c */ /* 0x080fe20003f06270 */
[----:B------:R-:W-:Y:S01]  /*34a0*/  FMUL.FTZ R15, R57, c[0x0][0x2ec] ;  /* 0x0000bb00390f7a20 */ /* 0x000fe20000410000 */
[----:B------:R-:W1:Y:S01]  /*34b0*/  MUFU.TANH R13, R52 ;  /* 0x00000034000d7308 */ /* 0x000e620000002400 */
[----:B------:R-:W-:Y:S01]  /*34c0*/  FMUL.FTZ R17, R58, c[0x0][0x2ec] ;  /* 0x0000bb003a117a20 */ /* 0x000fe20000410000 */
[----:B------:R-:W-:Y:S01]  /*34d0*/  FSEL R12, R12, -INF , !P1 ;  /* 0xff8000000c0c7808 */ /* 0x000fe20004800000 */
[----:B------:R-:W-:Y:S01]  /*34e0*/  FMUL.FTZ R19, R59, c[0x0][0x2ec] ;  /* 0x0000bb003b137a20 */ /* 0x000fe20000410000 */
[----:B------:R-:W-:Y:S01]  /*34f0*/  ISETP.GE.AND P1, PT, R79, R96, PT ;  /* 0x000000604f00720c */ /* 0x000fe20003f26270 */
[----:B---3--:R-:W-:Y:S01]  /*3500*/  FFMA.FTZ R84, R0, R51, R11 ;  /* 0x0000003300547223 */ /* 0x008fe2000001000b */
[----:B------:R-:W-:Y:S01]  /*3510*/  FSEL R10, R10, -INF , !P2 ;  /* 0xff8000000a0a7808 */ /* 0x000fe20005000000 */
[----:B------:R-:W-:Y:S01]  /*3520*/  FFMA.FTZ R24, R0, R73, R43 ;  /* 0x0000004900187223 */ /* 0x000fe2000001002b */
[----:B------:R-:W2:Y:S01]  /*3530*/  MUFU.TANH R75, R75 ;  /* 0x0000004b004b7308 */ /* 0x000ea20000002400 */
[----:B------:R-:W-:-:S02]  /*3540*/  FSEL R40, R40, -INF , !P3 ;  /* 0xff80000028287808 */ /* 0x000fc40005800000 */
[----:B------:R-:W-:Y:S02]  /*3550*/  FSEL R84, R84, -INF , !P5 ;  /* 0xff80000054547808 */ /* 0x000fe40006800000 */
[----:B------:R-:W-:Y:S02]  /*3560*/  FSEL R36, R36, -INF , !P0 ;  /* 0xff80000024247808 */ /* 0x000fe40004000000 */
[----:B------:R-:W-:Y:S01]  /*3570*/  ISETP.GE.AND P5, PT, R45, R97, PT ;  /* 0x000000612d00720c */ /* 0x000fe20003fa6270 */
[----:B------:R-:W3:Y:S01]  /*3580*/  MUFU.TANH R32, R32 ;  /* 0x0000002000207308 */ /* 0x000ee20000002400 */
[----:B-1----:R-:W-:Y:S01]  /*3590*/  FFMA.FTZ R13, R0, R7, R13 ;  /* 0x00000007000d7223 */ /* 0x002fe2000001000d */
[-C--:B------:R-:W-:Y:S02]  /*35a0*/  ISETP.GE.AND P2, PT, R80, R96.reuse, PT ;  /* 0x000000605000720c */ /* 0x080fe40003f46270 */
[C---:B------:R-:W-:Y:S02]  /*35b0*/  ISETP.GE.AND P3, PT, R74.reuse, R97, PT ;  /* 0x000000614a00720c */ /* 0x040fe40003f66270 */
[----:B------:R-:W-:-:S02]  /*35c0*/  ISETP.GE.AND P0, PT, R74, R96, PT ;  /* 0x000000604a00720c */ /* 0x000fc40003f06270 */
[----:B------:R-:W1:Y:S01]  /*35d0*/  MUFU.TANH R33, R33 ;  /* 0x0000002100217308 */ /* 0x000e620000002400 */
[----:B--2---:R-:W-:Y:S01]  /*35e0*/  FFMA.FTZ R75, R0, R81, R75 ;  /* 0x00000051004b7223 */ /* 0x004fe2000001004b */
[----:B------:R-:W-:Y:S02]  /*35f0*/  FSEL R24, R24, -INF , !P1 ;  /* 0xff80000018187808 */ /* 0x000fe40004800000 */
[----:B------:R-:W-:Y:S02]  /*3600*/  ISETP.GE.AND P1, PT, R42, R96, PT ;  /* 0x000000602a00720c */ /* 0x000fe40003f26270 */
[----:B------:R-:W-:Y:S02]  /*3610*/  FSEL R103, R13, -INF , !P5 ;  /* 0xff8000000d677808 */ /* 0x000fe40006800000 */
[----:B------:R-:W2:Y:S01]  /*3620*/  MUFU.TANH R30, R30 ;  /* 0x0000001e001e7308 */ /* 0x000ea20000002400 */
[----:B---3--:R-:W-:Y:S01]  /*3630*/  FFMA.FTZ R18, R0, R37, R32 ;  /* 0x0000002500127223 */ /* 0x008fe20000010020 */
[----:B------:R-:W-:-:S02]  /*3640*/  FSEL R16, R75, -INF , !P4 ;  /* 0xff8000004b107808 */ /* 0x000fc40006000000 */
[----:B------:R-:W-:Y:S02]  /*3650*/  ISETP.GE.AND P5, PT, R92, 0x2, PT ;  /* 0x000000025c00780c */ /* 0x000fe40003fa6270 */
[----:B------:R-:W-:Y:S02]  /*3660*/  FSEL R18, R18, -INF , !P3 ;  /* 0xff80000012127808 */ /* 0x000fe40005800000 */
[----:B------:R-:W3:Y:S01]  /*3670*/  MUFU.TANH R47, R47 ;  /* 0x0000002f002f7308 */ /* 0x000ee20000002400 */
[----:B-1----:R-:W-:Y:S01]  /*3680*/  FFMA.FTZ R33, R0, R81, R33 ;  /* 0x0000005100217223 */ /* 0x002fe20000010021 */
[-C--:B------:R-:W-:Y:S02]  /*3690*/  ISETP.GE.AND P4, PT, R28, R97.reuse, PT ;  /* 0x000000611c00720c */ /* 0x080fe40003f86270 */
[----:B------:R-:W-:Y:S02]  /*36a0*/  ISETP.GE.AND P3, PT, R44, R97, PT ;  /* 0x000000612c00720c */ /* 0x000fe40003f66270 */
[----:B------:R-:W-:-:S02]  /*36b0*/  FSEL R38, R33, -INF , !P2 ;  /* 0xff80000021267808 */ /* 0x000fc40005000000 */
[----:B------:R-:W1:Y:S01]  /*36c0*/  MUFU.TANH R31, R31 ;  /* 0x0000001f001f7308 */ /* 0x000e620000002400 */
[----:B--2---:R-:W-:Y:S01]  /*36d0*/  FFMA.FTZ R14, R0, R37, R30 ;  /* 0x00000025000e7223 */ /* 0x004fe2000001001e */
[-C--:B------:R-:W-:Y:S02]  /*36e0*/  ISETP.GE.AND P2, PT, R28, R96.reuse, PT ;  /* 0x000000601c00720c */ /* 0x080fe40003f46270 */
[----:B------:R-:W-:Y:S02]  /*36f0*/  FSEL R132, R132, -INF , !P3 ;  /* 0xff80000084847808 */ /* 0x000fe40005800000 */
[----:B------:R-:W-:Y:S02]  /*3700*/  FSEL R14, R14, -INF , !P0 ;  /* 0xff8000000e0e7808 */ /* 0x000fe40004000000 */
[----:B------:R-:W2:Y:S01]  /*3710*/  MUFU.TANH R64, R64 ;  /* 0x0000004000407308 */ /* 0x000ea20000002400 */
[----:B---3--:R-:W-:Y:S01]  /*3720*/  FFMA.FTZ R47, R0, R39, R47 ;  /* 0x00000027002f7223 */ /* 0x008fe2000001002f */
[----:B------:R-:W-:-:S02]  /*3730*/  ISETP.GE.AND P0, PT, R44, R96, PT ;  /* 0x000000602c00720c */ /* 0x000fc40003f06270 */
[----:B------:R-:W-:Y:S02]  /*3740*/  ISETP.GE.AND P3, PT, R22, R97, PT ;  /* 0x000000611600720c */ /* 0x000fe40003f66270 */
[----:B------:R-:W-:Y:S02]  /*3750*/  FSEL R130, R47, -INF , !P1 ;  /* 0xff8000002f827808 */ /* 0x000fe40004800000 */
[----:B------:R-:W3:Y:S01]  /*3760*/  MUFU.TANH R25, R25 ;  /* 0x0000001900197308 */ /* 0x000ee20000002400 */
[----:B-1----:R-:W-:Y:S01]  /*3770*/  FFMA.FTZ R31, R0, R29, R31 ;  /* 0x0000001d001f7223 */ /* 0x002fe2000001001f */
[----:B------:R-:W-:-:S04]  /*3780*/  ISETP.GE.AND P1, PT, R50, R96, PT ;  /* 0x000000603200720c */ /* 0x000fc80003f26270 */
[----:B------:R-:W-:Y:S02]  /*3790*/  FSEL R86, R31, -INF , !P4 ;  /* 0xff8000001f567808 */ /* 0x000fe40006000000 */
[----:B------:R-:W1:Y:S01]  /*37a0*/  MUFU.TANH R26, R26 ;  /* 0x0000001a001a7308 */ /* 0x000e620000002400 */
[----:B--2---:R-:W-:Y:S01]  /*37b0*/  FFMA.FTZ R34, R0, R29, R64 ;  /* 0x0000001d00227223 */ /* 0x004fe20000010040 */
[----:B------:R-:W-:-:S04]  /*37c0*/  ISETP.GE.AND P4, PT, R20, R97, PT ;  /* 0x000000611400720c */ /* 0x000fc80003f86270 */
[----:B------:R-:W-:Y:S02]  /*37d0*/  FSEL R34, R34, -INF , !P2 ;  /* 0xff80000022227808 */ /* 0x000fe40005000000 */
[----:B------:R-:W-:Y:S01]  /*37e0*/  I2F R21, R20 ;  /* 0x0000001400157306 */ /* 0x000fe20000201400 */
[----:B---3--:R-:W-:Y:S01]  /*37f0*/  FFMA.FTZ R25, R0, R49, R25 ;  /* 0x0000003100197223 */ /* 0x008fe20000010019 */
[----:B------:R-:W-:-:S04]  /*3800*/  ISETP.GE.AND P2, PT, R20, R96, PT ;  /* 0x000000601400720c */ /* 0x000fc80003f46270 */
[----:B------:R-:W-:Y:S02]  /*3810*/  FSEL R102, R25, -INF , !P0 ;  /* 0xff80000019667808 */ /* 0x000fe40004000000 */
[----:B------:R-:W-:Y:S01]  /*3820*/  I2F R23, R22 ;  /* 0x0000001600177306 */ /* 0x000fe20000201400 */
[----:B-1----:R-:W-:Y:S01]  /*3830*/  FFMA.FTZ R26, R0, R51, R26 ;  /* 0x00000033001a7223 */ /* 0x002fe2000001001a */
        /* <DEDUP_REMOVED lines=20> */
[----:B------:R-:W1:Y:S01]  /*3980*/  MUFU.TANH R72, R72 ;  /* 0x0000004800487308 */ /* 0x000e620000002400 */
[----:B--2---:R-:W-:Y:S01]  /*3990*/  FFMA.FTZ R26, R0, R7, R54 ;  /* 0x00000007001a7223 */ /* 0x004fe20000010036 */
[----:B------:R-:W-:Y:S01]  /*39a0*/  BAR.SYNC.DEFER_BLOCKING 0x0 ;  /* 0x0000000000007b1d */ /* 0x000fe20000010000 */
[----:B------:R-:W-:-:S03]  /*39b0*/  ISETP.GE.AND P0, PT, R35, R96, PT ;  /* 0x000000602300720c */ /* 0x000fc60003f06270 */
[----:B------:R-:W-:Y:S02]  /*39c0*/  FSEL R26, R26, -INF , !P1 ;  /* 0xff8000001a1a7808 */ /* 0x000fe40004800000 */
[----:B------:R-:W-:Y:S01]  /*39d0*/  I2F R9, R35 ;  /* 0x0000002300097306 */ /* 0x000fe20000201400 */
[----:B---3--:R-:W-:-:S07]  /*39e0*/  FFMA.FTZ R70, R0, R3, R70 ;  /* 0x0000000300467223 */ /* 0x008fce0000010046 */
[----:B------:R-:W2:Y:S01]  /*39f0*/  MUFU.TANH R11, R53 ;  /* 0x00000035000b7308 */ /* 0x000ea20000002400 */
[----:B-1----:R-:W-:-:S05]  /*3a00*/  FFMA.FTZ R7, R0, R3, R72 ;  /* 0x0000000300077223 */ /* 0x002fca0000010048 */
[----:B------:R-:W-:Y:S02]  /*3a10*/  FSEL R7, R7, -INF , !P2 ;  /* 0xff80000007077808 */ /* 0x000fe40005000000 */
[----:B------:R-:W1:Y:S01]  /*3a20*/  MUFU.TANH R55, R55 ;  /* 0x0000003700377308 */ /* 0x000e620000002400 */
[----:B--2---:R-:W-:Y:S01]  /*3a30*/  FFMA.FTZ R101, R0, R9, R11 ;  /* 0x0000000900657223 */ /* 0x004fe2000001000b */
[----:B------:R-:W-:-:S04]  /*3a40*/  FSEL R11, R70, -INF , !P4 ;  /* 0xff800000460b7808 */ /* 0x000fc80006000000 */
[----:B------:R-:W-:Y:S01]  /*3a50*/  FSEL R101, R101, -INF , !P3 ;  /* 0xff80000065657808 */ /* 0x000fe20005800000 */
[----:B-1----:R-:W-:-:S05]  /*3a60*/  FFMA.FTZ R25, R0, R9, R55 ;  /* 0x0000000900197223 */ /* 0x002fca0000010037 */
        /* <DEDUP_REMOVED lines=60> */
.L_x_5158:
[----:B------:R-:W-:-:S04]  /*3e30*/  LEA R2, -R6, RZ, 0x6 ;  /* 0x000000ff06027211 */ /* 0x000fc800078e31ff */
[----:B------:R-:W-:Y:S02]  /*3e40*/  SHF.R.S32.HI R6, RZ, 0x1f, R2 ;  /* 0x0000001fff067819 */ /* 0x000fe40000011402 */
.L_x_5159:
        /* <DEDUP_REMOVED lines=59> */
.L_x_5161:
[----:B------:R-:W-:Y:S05]  /*4200*/  BSYNC B0 ;  /* 0x0000000000007941 */ /* 0x000fea0003800000 */
.L_x_5160:
[----:B------:R-:W0:Y:S01]  /*4210*/  LDGDEPBAR ;  /* 0x00000000000079af */ /* 0x000e220000000000 */
[----:B------:R-:W-:Y:S02]  /*4220*/  MOV R94, R20 ;  /* 0x00000014005e7202 */ /* 0x000fe40000000f00 */
[----:B------:R-:W-:Y:S02]  /*4230*/  MOV R95, R9 ;  /* 0x00000009005f7202 */ /* 0x000fe40000000f00 */
.L_x_5157:
        /* <DEDUP_REMOVED lines=31> */
[----:B------:R-:W-:Y:S03]  /*4430*/  LDSM.16.MT88.4 R52, [R108+0x7000] ;  /* 0x007000006c34783b */ /* 0x000fe60000004200 */
[----:B------:R-:W-:Y:S01]  /*4440*/  FMNMX.FTZ R9, R27, R2, !PT ;  /* 0x000000021b097209 */ /* 0x000fe20007810000 */
[----:B------:R-:W2:Y:S03]  /*4450*/  SHFL.BFLY PT, R20, R13, 0x2, 0x1f ;  /* 0x0c401f000d147f89 */ /* 0x000ea600000e0000 */
[----:B------:R-:W-:-:S04]  /*4460*/  FMNMX.FTZ R6, R26, R9, !PT ;  /* 0x000000091a067209 */ /* 0x000fc80007810000 */
[----:B------:R-:W-:-:S05]  /*4470*/  FMNMX.FTZ R6, R25, R6, !PT ;  /* 0x0000000619067209 */ /* 0x000fca0007810000 */
[----:B------:R-:W3:Y:S01]  /*4480*/  SHFL.BFLY PT, R9, R6, 0x2, 0x1f ;  /* 0x0c401f0006097f89 */ /* 0x000ee200000e0000 */
[----:B--2---:R-:W-:-:S05]  /*4490*/  FMNMX.FTZ R20, R13, R20, !PT ;  /* 0x000000140d147209 */ /* 0x004fca0007810000 */
[----:B------:R-:W2:Y:S01]  /*44a0*/  SHFL.BFLY PT, R3, R20, 0x1, 0x1f ;  /* 0x0c201f0014037f89 */ /* 0x000ea200000e0000 */
[----:B---3--:R-:W-:-:S05]  /*44b0*/  FMNMX.FTZ R9, R6, R9, !PT ;  /* 0x0000000906097209 */ /* 0x008fca0007810000 */
[----:B------:R-:W3:Y:S01]  /*44c0*/  SHFL.BFLY PT, R2, R9, 0x1, 0x1f ;  /* 0x0c201f0009027f89 */ /* 0x000ee200000e0000 */
[----:B--2---:R-:W-:-:S04]  /*44d0*/  FMNMX.FTZ R3, R20, R3, !PT ;  /* 0x0000000314037209 */ /* 0x004fc80007810000 */
[C---:B------:R-:W-:Y:S01]  /*44e0*/  FSETP.NEU.FTZ.AND P0, PT, R3.reuse, -INF , PT ;  /* 0xff8000000300780b */ /* 0x040fe20003f1d000 */
[----:B------:R-:W-:-:S05]  /*44f0*/  FMUL.FTZ R105, R3, c[0x0][0x23c] ;  /* 0x00008f0003697a20 */ /* 0x000fca0000410000 */
[----:B------:R-:W-:Y:S02]  /*4500*/  FSEL R105, R105, RZ, P0 ;  /* 0x000000ff69697208 */ /* 0x000fe40000000000 */
[----:B---3--:R-:W-:-:S03]  /*4510*/  FMNMX.FTZ R2, R9, R2, !PT ;  /* 0x0000000209027209 */ /* 0x008fc60007810000 */
        /* <DEDUP_REMOVED lines=8> */
[----:B-1----:R-:W-:-:S02]  /*45a0*/  FFMA.FTZ R31, R40, c[0x0][0x23c], -R105 ;  /* 0x00008f00281f7a23 */ /* 0x002fc40000010869 */
[--C-:B------:R-:W-:Y:S01]  /*45b0*/  FFMA.FTZ R35, R7, c[0x0][0x23c], -R29.reuse ;  /* 0x00008f0007237a23 */ /* 0x100fe2000001081d */
[----:B------:R-:W1:Y:S01]  /*45c0*/  LDSM.16.MT88.4 R40, [R110+0x8000] ;  /* 0x008000006e28783b */ /* 0x000e620000004200 */
[--C-:B------:R-:W-:Y:S02]  /*45d0*/  FFMA.FTZ R136, R8, c[0x0][0x23c], -R29.reuse ;  /* 0x00008f0008887a23 */ /* 0x100fe4000001081d */
[--C-:B------:R-:W-:Y:S01]  /*45e0*/  FFMA.FTZ R107, R12, c[0x0][0x23c], -R29.reuse ;  /* 0x00008f000c6b7a23 */ /* 0x100fe2000001081d */
[----:B------:R-:W2:Y:S01]  /*45f0*/  MUFU.EX2 R87, R87 ;  /* 0x0000005700577308 */ /* 0x000ea20000000800 */
[----:B------:R-:W-:Y:S02]  /*4600*/  FFMA.FTZ R106, R10, c[0x0][0x23c], -R29 ;  /* 0x00008f000a6a7a23 */ /* 0x000fe4000001081d */
[----:B------:R-:W-:Y:S01]  /*4610*/  LDSM.16.MT88.4 R8, [R108+0x6400] ;  /* 0x006400006c08783b */ /* 0x000fe20000004200 */
[--C-:B------:R-:W-:Y:S02]  /*4620*/  FFMA.FTZ R30, R62, c[0x0][0x23c], -R105.reuse ;  /* 0x00008f003e1e7a23 */ /* 0x100fe40000010869 */
[--C-:B------:R-:W-:Y:S01]  /*4630*/  FFMA.FTZ R22, R16, c[0x0][0x23c], -R105.reuse ;  /* 0x00008f0010167a23 */ /* 0x100fe20000010869 */
[----:B------:R-:W3:Y:S01]  /*4640*/  LDSM.16.MT88.4 R60, [R110+0x7000] ;  /* 0x007000006e3c783b */ /* 0x000ee20000004200 */
[----:B------:R-:W-:Y:S01]  /*4650*/  MUFU.EX2 R131, R131 ;  /* 0x0000008300837308 */ /* 0x000fe20000000800 */
[----:B------:R-:W-:-:S02]  /*4660*/  FFMA.FTZ R21, R18, c[0x0][0x23c], -R105 ;  /* 0x00008f0012157a23 */ /* 0x000fc40000010869 */
[--C-:B------:R-:W-:Y:S01]  /*4670*/  FFMA.FTZ R33, R36, c[0x0][0x23c], -R29.reuse ;  /* 0x00008f0024217a23 */ /* 0x100fe2000001081d */
[----:B------:R-:W4:Y:S01]  /*4680*/  LDSM.16.MT88.4 R16, [R110+0x6400] ;  /* 0x006400006e10783b */ /* 0x000f220000004200 */
[--C-:B------:R-:W-:Y:S02]  /*4690*/  FFMA.FTZ R24, R24, c[0x0][0x23c], -R29.reuse ;  /* 0x00008f0018187a23 */ /* 0x100fe4000001081d */
[--C-:B------:R-:W-:Y:S01]  /*46a0*/  FFMA.FTZ R23, R38, c[0x0][0x23c], -R29.reuse ;  /* 0x00008f0026177a23 */ /* 0x100fe2000001081d */
[----:B------:R-:W5:Y:S01]  /*46b0*/  MUFU.EX2 R104, R104 ;  /* 0x0000006800687308 */ /* 0x000f620000000800 */
[----:B--2---:R-:W-:Y:S01]  /*46c0*/  F2FP.BF16.PACK_AB R48, R87, R140 ;  /* 0x0000008c5730723e */ /* 0x004fe200000010ff */
[----:B------:R-:W-:Y:S02]  /*46d0*/  FFMA.FTZ R20, R14, c[0x0][0x23c], -R29 ;  /* 0x00008f000e147a23 */ /* 0x000fe4000001081d */
[----:B------:R-:W2:Y:S01]  /*46e0*/  LDSM.16.MT88.4 R12, [R110+0x7400] ;  /* 0x007400006e0c783b */ /* 0x000ea20000004200 */
[----:B------:R-:W-:-:S02]  /*46f0*/  FFMA.FTZ R99, R134, c[0x0][0x23c], -R105 ;  /* 0x00008f0086637a23 */ /* 0x000fc40000010869 */
[--C-:B------:R-:W-:Y:S01]  /*4700*/  FFMA.FTZ R86, R86, c[0x0][0x23c], -R105.reuse ;  /* 0x00008f0056567a23 */ /* 0x100fe20000010869 */
[----:B------:R-:W-:Y:S01]  /*4710*/  MUFU.EX2 R35, R35 ;  /* 0x0000002300237308 */ /* 0x000fe20000000800 */
[--C-:B------:R-:W-:Y:S01]  /*4720*/  FFMA.FTZ R85, R132, c[0x0][0x23c], -R105.reuse ;  /* 0x00008f0084557a23 */ /* 0x100fe20000010869 */
[----:B------:R-:W-:Y:S01]  /*4730*/  LEA R132, P0, R94, c[0x0][0x168], 0x1 ;  /* 0x00005a005e847a11 */ /* 0x000fe200078008ff */
[----:B------:R-:W-:Y:S02]  /*4740*/  FFMA.FTZ R84, R84, c[0x0][0x23c], -R105 ;  /* 0x00008f0054547a23 */ /* 0x000fe40000010869 */
[----:B------:R-:W-:Y:S01]  /*4750*/  FFMA.FTZ R34, R34, c[0x0][0x23c], -R29 ;  /* 0x00008f0022227a23 */ /* 0x000fe2000001081d */
[----:B------:R-:W-:Y:S01]  /*4760*/  LEA.HI.X R133, R94, c[0x0][0x16c], R95, 0x1, P0 ;  /* 0x00005b005e857a11 */ /* 0x000fe200000f0c5f */
[--C-:B------:R-:W-:Y:S01]  /*4770*/  FFMA.FTZ R32, R32, c[0x0][0x23c], -R29.reuse ;  /* 0x00008f0020207a23 */ /* 0x100fe2000001081d */
[----:B------:R-:W1:Y:S01]  /*4780*/  MUFU.EX2 R136, R136 ;  /* 0x0000008800887308 */ /* 0x000e620000000800 */
[----:B-----5:R-:W-:Y:S01]  /*4790*/  F2FP.BF16.PACK_AB R50, R104, R131 ;  /* 0x000000836832723e */ /* 0x020fe200000010ff */
[----:B------:R-:W-:-:S02]  /*47a0*/  FFMA.FTZ R130, R130, c[0x0][0x23c], -R29 ;  /* 0x00008f0082827a23 */ /* 0x000fc4000001081d */
[----:B------:R-:W-:Y:S02]  /*47b0*/  FADD.FTZ R140, R140, R87 ;  /* 0x000000578c8c7221 */ /* 0x000fe40000010000 */
[--C-:B------:R-:W-:Y:S02]  /*47c0*/  FFMA.FTZ R98, R98, c[0x0][0x23c], -R105.reuse ;  /* 0x00008f0062627a23 */ /* 0x100fe40000010869 */
[----:B------:R-:W-:Y:S01]  /*47d0*/  MUFU.EX2 R107, R107 ;  /* 0x0000006b006b7308 */ /* 0x000fe20000000800 */
[----:B------:R-:W-:Y:S02]  /*47e0*/  FFMA.FTZ R101, R101, c[0x0][0x23c], -R105 ;  /* 0x00008f0065657a23 */ /* 0x000fe40000010869 */
[--C-:B------:R-:W-:Y:S02]  /*47f0*/  FFMA.FTZ R28, R28, c[0x0][0x23c], -R29.reuse ;  /* 0x00008f001c1c7a23 */ /* 0x100fe4000001081d */
[----:B------:R-:W-:Y:S02]  /*4800*/  FFMA.FTZ R27, R27, c[0x0][0x23c], -R29 ;  /* 0x00008f001b1b7a23 */ /* 0x000fe4000001081d */
[----:B------:R-:W-:Y:S01]  /*4810*/  FFMA.FTZ R100, R100, c[0x0][0x23c], -R105 ;  /* 0x00008f0064647a23 */ /* 0x000fe20000010869 */
[----:B------:R-:W5:Y:S01]  /*4820*/  MUFU.EX2 R106, R106 ;  /* 0x0000006a006a7308 */ /* 0x000f620000000800 */
[----:B-1----:R-:W-:Y:S01]  /*4830*/  F2FP.BF16.PACK_AB R49, R136, R35 ;  /* 0x000000238831723e */ /* 0x002fe200000010ff */
[----:B------:R-:W-:-:S02]  /*4840*/  FADD.FTZ R136, R35, R136 ;  /* 0x0000008823887221 */ /* 0x000fc40000010000 */
[----:B------:R-:W-:Y:S02]  /*4850*/  FFMA.FTZ R35, R102, c[0x0][0x23c], -R29 ;  /* 0x00008f0066237a23 */ /* 0x000fe4000001081d */
[----:B------:R-:W-:Y:S02]  /*4860*/  FFMA.FTZ R103, R103, c[0x0][0x23c], -R105 ;  /* 0x00008f0067677a23 */ /* 0x000fe40000010869 */
[----:B------:R-:W-:Y:S01]  /*4870*/  MUFU.EX2 R31, R31 ;  /* 0x0000001f001f7308 */ /* 0x000fe20000000800 */
[----:B------:R-:W-:Y:S02]  /*4880*/  FFMA.FTZ R26, R26, c[0x0][0x23c], -R29 ;  /* 0x00008f001a1a7a23 */ /* 0x000fe4000001081d */
[----:B------:R-:W-:-:S04]  /*4890*/  FADD.FTZ R131, R131, R140 ;  /* 0x0000008c83837221 */ /* 0x000fc80000010000 */
[----:B------:R-:W-:Y:S01]  /*48a0*/  FADD.FTZ R104, R104, R131 ;  /* 0x0000008368687221 */ /* 0x000fe20000010000 */
[C---:B-----5:R-:W-:Y:S01]  /*48b0*/  F2FP.BF16.PACK_AB R51, R106.reuse, R107 ;  /* 0x0000006b6a33723e */ /* 0x060fe200000010ff */
[----:B------:R-:W1:Y:S01]  /*48c0*/  MUFU.EX2 R30, R30 ;  /* 0x0000001e001e7308 */ /* 0x000e620000000800 */
[----:B------:R-:W-:Y:S02]  /*48d0*/  FADD.FTZ R107, R107, R136 ;  /* 0x000000886b6b7221 */ /* 0x000fe40000010000 */
[----:B------:R-:W-:Y:S02]  /*48e0*/  FFMA.FTZ R136, R25, c[0x0][0x23c], -R29 ;  /* 0x00008f0019887a23 */ /* 0x000fe4000001081d */
[----:B------:R-:W-:Y:S01]  /*48f0*/  FADD.FTZ R106, R106, R107 ;  /* 0x0000006b6a6a7221 */ /* 0x000fe20000010000 */
[C---:B------:R-:W-:Y:S02]  /*4900*/  HMMA.16816.F32.BF16 R72, R48.reuse, R68, RZ ;  /* 0x000000443048723c */ /* 0x040fe400000418ff */
[----:B------:R-:W-:Y:S06]  /*4910*/  MUFU.EX2 R22, R22 ;  /* 0x0000001600167308 */ /* 0x000fec0000000800 */
[----:B------:R-:W-:Y:S02]  /*4920*/  HMMA.16816.F32.BF16 R68, R48, R70, RZ ;  /* 0x000000463044723c */ /* 0x000fe400000418ff */
[----:B------:R-:W5:Y:S01]  /*4930*/  MUFU.EX2 R21, R21 ;  /* 0x0000001500157308 */ /* 0x000f620000000800 */
[----:B-1----:R-:W-:-:S05]  /*4940*/  F2FP.BF16.PACK_AB R4, R30, R31 ;  /* 0x0000001f1e04723e */ /* 0x002fca00000010ff */
[C---:B------:R-:W-:Y:S02]  /*4950*/  HMMA.16816.F32.BF16 R56, R48.reuse, R52, RZ ;  /* 0x000000343038723c */ /* 0x040fe400000418ff */
[----:B------:R-:W-:Y:S06]  /*4960*/  MUFU.EX2 R33, R33 ;  /* 0x0000002100217308 */ /* 0x000fec0000000800 */
[----:B------:R-:W-:Y:S02]  /*4970*/  HMMA.16816.F32.BF16 R52, R48, R54, RZ ;  /* 0x000000363034723c */ /* 0x000fe400000418ff */
[----:B------:R-:W1:Y:S01]  /*4980*/  MUFU.EX2 R24, R24 ;  /* 0x0000001800187308 */ /* 0x000e620000000800 */
[----:B-----5:R-:W-:-:S05]  /*4990*/  F2FP.BF16.PACK_AB R6, R21, R22 ;  /* 0x000000161506723e */ /* 0x020fca00000010ff */
        /* <DEDUP_REMOVED lines=9> */
[----:B---3--:R-:W-:Y:S01]  /*4a30*/  HMMA.16816.F32.BF16 R64, R48, R60, RZ ;  /* 0x0000003c3040723c */ /* 0x008fe200000418ff */
[----:B-----5:R-:W-:Y:S01]  /*4a40*/  F2FP.BF16.PACK_AB R7, R20, R23 ;  /* 0x000000171407723e */ /* 0x020fe200000010ff */
        /* <DEDUP_REMOVED lines=8> */
[----:B------:R-:W3:Y:S01]  /*4ad0*/  LDSM.16.MT88.4 R8, [R108+0x7400] ;  /* 0x007400006c08783b */ /* 0x000ee20000004200 */
[----:B------:R-:W-:Y:S06]  /*4ae0*/  MUFU.EX2 R87, R130 ;  /* 0x0000008200577308 */ /* 0x000fec0000000800 */
[----:B------:R-:W-:Y:S02]  /*4af0*/  HMMA.16816.F32.BF16 R60, R48, R62, RZ ;  /* 0x0000003e303c723c */ /* 0x000fe400000418ff */
        /* <DEDUP_REMOVED lines=9> */
[----:B------:R-:W-:Y:S01]  /*4b90*/  LDSM.16.MT88.4 R12, [R108+0x6c00] ;  /* 0x006c00006c0c783b */ /* 0x000fe20000004200 */
[----:B------:R-:W2:Y:S06]  /*4ba0*/  MUFU.EX2 R105, R100 ;  /* 0x0000006400697308 */ /* 0x000eac0000000800 */
[C---:B---3--:R-:W-:Y:S02]  /*4bb0*/  HMMA.16816.F32.BF16 R56, R4.reuse, R8, R56 ;  /* 0x000000080438723c */ /* 0x048fe40000041838 */
[----:B------:R-:W-:Y:S06]  /*4bc0*/  MUFU.EX2 R102, R103 ;  /* 0x0000006700667308 */ /* 0x000fec0000000800 */
[C---:B------:R-:W-:Y:S01]  /*4bd0*/  HMMA.16816.F32.BF16 R52, R4.reuse, R10, R52 ;  /* 0x0000000a0434723c */ /* 0x040fe20000041834 */
[----:B------:R-:W3:Y:S01]  /*4be0*/  LDSM.16.MT88.4 R8, [R110+0x8400] ;  /* 0x008400006e08783b */ /* 0x000ee20000004200 */
[----:B------:R-:W1:Y:S08]  /*4bf0*/  MUFU.EX2 R101, R101 ;  /* 0x0000006500657308 */ /* 0x000e700000000800 */
[----:B------:R-:W-:Y:S08]  /*4c00*/  MUFU.EX2 R28, R28 ;  /* 0x0000001c001c7308 */ /* 0x000ff00000000800 */
[----:B------:R-:W-:Y:S08]  /*4c10*/  MUFU.EX2 R27, R27 ;  /* 0x0000001b001b7308 */ /* 0x000ff00000000800 */
[----:B------:R-:W-:Y:S08]  /*4c20*/  MUFU.EX2 R25, R26 ;  /* 0x0000001a00197308 */ /* 0x000ff00000000800 */
[----:B------:R-:W1:Y:S01]  /*4c30*/  MUFU.EX2 R136, R136 ;  /* 0x0000008800887308 */ /* 0x000e620000000800 */
[C---:B---3--:R-:W-:Y:S08]  /*4c40*/  HMMA.16816.F32.BF16 R36, R4.reuse, R8, R36 ;  /* 0x000000080424723c */ /* 0x048ff00000041824 */
[----:B------:R-:W-:Y:S01]  /*4c50*/  HMMA.16816.F32.BF16 R40, R4, R10, R40 ;  /* 0x0000000a0428723c */ /* 0x000fe20000041828 */
[----:B------:R-:W3:Y:S07]  /*4c60*/  LDSM.16.MT88.4 R8, [R108+0x8000] ;  /* 0x008000006c08783b */ /* 0x000eee0000004200 */
[C---:B---3--:R-:W-:Y:S08]  /*4c70*/  HMMA.16816.F32.BF16 R44, R48.reuse, R8, RZ ;  /* 0x00000008302c723c */ /* 0x048ff000000418ff */
[----:B------:R-:W-:Y:S01]  /*4c80*/  HMMA.16816.F32.BF16 R48, R48, R10, RZ ;  /* 0x0000000a3030723c */ /* 0x000fe200000418ff */
[----:B------:R-:W3:Y:S11]  /*4c90*/  LDSM.16.MT88.4 R8, [R108+0x8400] ;  /* 0x008400006c08783b */ /* 0x000ef60000004200 */
[----:B------:R-:W-:Y:S04]  /*4ca0*/  @!UPT UIADD3 URZ, URZ, URZ, URZ ;  /* 0x0000003f3f3ff290 */ /* 0x000fe8000fffe03f */
[C---:B---3--:R-:W-:Y:S08]  /*4cb0*/  HMMA.16816.F32.BF16 R44, R4.reuse, R8, R44 ;  /* 0x00000008042c723c */ /* 0x048ff0000004182c */
[----:B------:R-:W-:Y:S01]  /*4cc0*/  HMMA.16816.F32.BF16 R48, R4, R10, R48 ;  /* 0x0000000a0430723c */ /* 0x000fe20000041830 */
[----:B------:R-:W3:Y:S06]  /*4cd0*/  LDSM.16.MT88.4 R8, [R110+0x6800] ;  /* 0x006800006e08783b */ /* 0x000eec0000004200 */
[----:B-1----:R-:W-:-:S02]  /*4ce0*/  F2FP.BF16.PACK_AB R4, R86, R99 ;  /* 0x000000635604723e */ /* 0x002fc400000010ff */
[----:B-----5:R-:W-:Y:S01]  /*4cf0*/  F2FP.BF16.PACK_AB R5, R34, R87 ;  /* 0x000000572205723e */ /* 0x020fe200000010ff */
[----:B------:R-:W-:Y:S01]  /*4d00*/  FADD.FTZ R87, R87, R20 ;  /* 0x0000001457577221 */ /* 0x000fe20000010000 */
[----:B------:R-:W-:Y:S02]  /*4d10*/  F2FP.BF16.PACK_AB R6, R84, R85 ;  /* 0x000000555406723e */ /* 0x000fe400000010ff */
[----:B----4-:R-:W-:Y:S01]  /*4d20*/  F2FP.BF16.PACK_AB R7, R32, R35 ;  /* 0x000000232007723e */ /* 0x010fe200000010ff */
[----:B------:R-:W-:-:S04]  /*4d30*/  FADD.FTZ R34, R34, R87 ;  /* 0x0000005722227221 */ /* 0x000fc80000010000 */
[----:B------:R-:W-:-:S04]  /*4d40*/  FADD.FTZ R35, R35, R34 ;  /* 0x0000002223237221 */ /* 0x000fc80000010000 */
[----:B------:R-:W-:Y:S01]  /*4d50*/  FADD.FTZ R35, R32, R35 ;  /* 0x0000002320237221 */ /* 0x000fe20000010000 */
        /* <DEDUP_REMOVED lines=19> */
[----:B--2---:R-:W-:-:S02]  /*4e90*/  F2FP.BF16.PACK_AB R4, R105, R98 ;  /* 0x000000626904723e */ /* 0x004fc400000010ff */
        /* <DEDUP_REMOVED lines=95> */
.L_x_5163:
[----:B------:R-:W-:-:S04]  /*5490*/  LEA R6, -R89, RZ, 0x6 ;  /* 0x000000ff59067211 */ /* 0x000fc800078e31ff */
[----:B------:R-:W-:Y:S02]  /*54a0*/  SHF.R.S32.HI R5, RZ, 0x1f, R6 ;  /* 0x0000001fff057819 */ /* 0x000fe40000011406 */
.L_x_5164:
        /* <DEDUP_REMOVED lines=132> */
[----:B------:R-:W-:Y:S02]  /*5cf0*/  FMUL.FTZ R33, R33, c[0x0][0x2ec] ;  /* 0x0000bb0021217a20 */ /* 0x000fe40000410000 */
[----:B------:R-:W-:Y:S02]  /*5d00*/  FMUL.FTZ R133, R35, c[0x0][0x2ec] ;  /* 0x0000bb0023857a20 */ /* 0x000fe40000410000 */
[----:B------:R-:W-:Y:S02]  /*5d10*/  FMUL.FTZ R32, R32, c[0x0][0x2ec] ;  /* 0x0000bb0020207a20 */ /* 0x000fe40000410000 */
[----:B------:R-:W-:Y:S02]  /*5d20*/  FMUL.FTZ R34, R34, c[0x0][0x2ec] ;  /* 0x0000bb0022227a20 */ /* 0x000fe40000410000 */
[----:B------:R-:W-:Y:S01]  /*5d30*/  FMUL.FTZ R29, R29, c[0x0][0x2ec] ;  /* 0x0000bb001d1d7a20 */ /* 0x000fe20000410000 */
[----:B------:R-:W-:Y:S01]  /*5d40*/  MUFU.TANH R133, R133 ;  /* 0x0000008500857308 */ /* 0x000fe20000002400 */
[----:B------:R-:W-:-:S02]  /*5d50*/  FMUL.FTZ R35, R31, c[0x0][0x2ec] ;  /* 0x0000bb001f237a20 */ /* 0x000fc40000410000 */
[----:B------:R-:W-:Y:S02]  /*5d60*/  FMUL.FTZ R28, R28, c[0x0][0x2ec] ;  /* 0x0000bb001c1c7a20 */ /* 0x000fe40000410000 */
[----:B------:R-:W-:-:S03]  /*5d70*/  FMUL.FTZ R30, R30, c[0x0][0x2ec] ;  /* 0x0000bb001e1e7a20 */ /* 0x000fc60000410000 */
[----:B------:R-:W-:Y:S01]  /*5d80*/  MUFU.TANH R131, R28 ;  /* 0x0000001c00837308 */ /* 0x000fe20000002400 */
[C---:B-1----:R-:W-:Y:S07]  /*5d90*/  HMMA.16816.F32.BF16 R24, R88.reuse, R84, R24 ;  /* 0x000000545818723c */ /* 0x042fee0000041818 */
[----:B------:R1:W-:Y:S01]  /*5da0*/  MUFU.TANH R107, R30 ;  /* 0x0000001e006b7308 */ /* 0x0003e20000002400 */
[----:B------:R-:W-:Y:S01]  /*5db0*/  HMMA.16816.F32.BF16 R20, R88, R86, R20 ;  /* 0x000000565814723c */ /* 0x000fe20000041814 */
[----:B------:R-:W2:Y:S06]  /*5dc0*/  LDSM.16.M88.4 R84, [R109+0x5800] ;  /* 0x005800006d54783b */ /* 0x000eac0000000200 */
[----:B------:R-:W-:Y:S09]  /*5dd0*/  MUFU.TANH R35, R35 ;  /* 0x0000002300237308 */ /* 0x000ff20000002400 */
[----:B------:R-:W-:-:S02]  /*5de0*/  FMUL.FTZ R24, R24, c[0x0][0x2ec] ;  /* 0x0000bb0018187a20 */ /* 0x000fc40000410000 */
[----:B------:R-:W-:Y:S02]  /*5df0*/  FMUL.FTZ R31, R27, c[0x0][0x2ec] ;  /* 0x0000bb001b1f7a20 */ /* 0x000fe40000410000 */
[----:B------:R3:W-:Y:S01]  /*5e00*/  MUFU.TANH R105, R24 ;  /* 0x0000001800697308 */ /* 0x0007e20000002400 */
[----:B------:R-:W-:Y:S02]  /*5e10*/  FMUL.FTZ R25, R25, c[0x0][0x2ec] ;  /* 0x0000bb0019197a20 */ /* 0x000fe40000410000 */
[----:B------:R-:W-:Y:S02]  /*5e20*/  FMUL.FTZ R26, R26, c[0x0][0x2ec] ;  /* 0x0000bb001a1a7a20 */ /* 0x000fe40000410000 */
[----:B------:R-:W-:Y:S02]  /*5e30*/  FMUL.FTZ R101, R20, c[0x0][0x2ec] ;  /* 0x0000bb0014657a20 */ /* 0x000fe40000410000 */
[----:B------:R-:W-:Y:S01]  /*5e40*/  IMAD R20, R120, 0x40, R119 ;  /* 0x0000004078147824 */ /* 0x000fe200078e0277 */
[----:B------:R4:W-:Y:S01]  /*5e50*/  MUFU.TANH R103, R26 ;  /* 0x0000001a00677308 */ /* 0x0009e20000002400 */
[----:B------:R-:W-:-:S02]  /*5e60*/  FMUL.FTZ R99, R22, c[0x0][0x2ec] ;  /* 0x0000bb0016637a20 */ /* 0x000fc40000410000 */
[----:B------:R-:W-:Y:S01]  /*5e70*/  FMUL.FTZ R21, R21, c[0x0][0x2ec] ;  /* 0x0000bb0015157a20 */ /* 0x000fe20000410000 */
[C---:B-1----:R-:W-:Y:S01]  /*5e80*/  IADD3 R30, R20.reuse, 0x10, RZ ;  /* 0x00000010141e7810 */ /* 0x042fe20007ffe0ff */
[----:B------:R-:W-:Y:S01]  /*5e90*/  FMUL.FTZ R27, R23, c[0x0][0x2ec] ;  /* 0x0000bb00171b7a20 */ /* 0x000fe20000410000 */
[C---:B------:R-:W-:Y:S02]  /*5ea0*/  IADD3 R23, R20.reuse, 0x8, RZ ;  /* 0x0000000814177810 */ /* 0x040fe40007ffe0ff */
[----:B---3--:R-:W-:Y:S01]  /*5eb0*/  IADD3 R24, R20, 0x1, RZ ;  /* 0x0000000114187810 */ /* 0x008fe20007ffe0ff */
[----:B------:R-:W-:Y:S01]  /*5ec0*/  MUFU.TANH R31, R31 ;  /* 0x0000001f001f7308 */ /* 0x000fe20000002400 */
[-C--:B------:R-:W-:Y:S02]  /*5ed0*/  ISETP.GE.AND P0, PT, R23, R97.reuse, PT ;  /* 0x000000611700720c */ /* 0x080fe40003f06270 */
[C---:B------:R-:W-:Y:S01]  /*5ee0*/  ISETP.GE.AND P1, PT, R24.reuse, R97, PT ;  /* 0x000000611800720c */ /* 0x040fe20003f26270 */
[----:B--2---:R-:W-:Y:S01]  /*5ef0*/  HMMA.16816.F32.BF16 R16, R88, R84, R16 ;  /* 0x000000545810723c */ /* 0x004fe20000041810 */
[----:B------:R-:W-:-:S03]  /*5f00*/  ISETP.GE.AND P5, PT, R24, R96, PT ;  /* 0x000000601800720c */ /* 0x000fc60003fa6270 */
[----:B------:R-:W1:Y:S04]  /*5f10*/  I2F R22, R24 ;  /* 0x0000001800167306 */ /* 0x000e680000201400 */
[----:B------:R-:W-:Y:S01]  /*5f20*/  HMMA.16816.F32.BF16 R12, R88, R86, R12 ;  /* 0x00000056580c723c */ /* 0x000fe2000004180c */
[----:B------:R-:W2:Y:S01]  /*5f30*/  LDSM.16.M88.4 R84, [R109+0x5c00] ;  /* 0x005c00006d54783b */ /* 0x000ea20000000200 */
[----:B------:R-:W-:-:S04]  /*5f40*/  DEPBAR.LE SB0, 0x0 ;  /* 0x000080000000791a */ /* 0x000fc80000000000 */
[----:B------:R-:W-:Y:S08]  /*5f50*/  MUFU.TANH R101, R101 ;  /* 0x0000006500657308 */ /* 0x000ff00000002400 */
[----:B------:R-:W-:Y:S02]  /*5f60*/  MUFU.TANH R99, R99 ;  /* 0x0000006300637308 */ /* 0x000fe40000002400 */
[----:B------:R-:W-:-:S02]  /*5f70*/  FMUL.FTZ R17, R17, c[0x0][0x2ec] ;  /* 0x0000bb0011117a20 */ /* 0x000fc40000410000 */
[----:B----4-:R-:W-:Y:S02]  /*5f80*/  FMUL.FTZ R26, R19, c[0x0][0x2ec] ;  /* 0x0000bb00131a7a20 */ /* 0x010fe40000410000 */
[----:B------:R-:W-:Y:S02]  /*5f90*/  FMUL.FTZ R28, R18, c[0x0][0x2ec] ;  /* 0x0000bb00121c7a20 */ /* 0x000fe40000410000 */
[----:B-1----:R-:W-:Y:S01]  /*5fa0*/  FFMA.FTZ R18, R0, R22, R133 ;  /* 0x0000001600127223 */ /* 0x002fe20000010085 */
[----:B------:R-:W-:Y:S01]  /*5fb0*/  MUFU.TANH R27, R27 ;  /* 0x0000001b001b7308 */ /* 0x000fe20000002400 */
[----:B------:R-:W-:Y:S02]  /*5fc0*/  FMUL.FTZ R12, R12, c[0x0][0x2ec] ;  /* 0x0000bb000c0c7a20 */ /* 0x000fe40000410000 */
[----:B------:R-:W-:Y:S01]  /*5fd0*/  FMUL.FTZ R13, R13, c[0x0][0x2ec] ;  /* 0x0000bb000d0d7a20 */ /* 0x000fe20000410000 */
[----:B------:R-:W-:Y:S01]  /*5fe0*/  FSEL R18, R18, -INF , !P5 ;  /* 0xff80000012127808 */ /* 0x000fe20006800000 */
[----:B------:R-:W-:-:S03]  /*5ff0*/  FMUL.FTZ R15, R15, c[0x0][0x2ec] ;  /* 0x0000bb000f0f7a20 */ /* 0x000fc60000410000 */
[----:B------:R-:W-:Y:S08]  /*6000*/  MUFU.TANH R133, R12 ;  /* 0x0000000c00857308 */ /* 0x000ff00000002400 */
[----:B------:R-:W-:Y:S01]  /*6010*/  MUFU.TANH R13, R13 ;  /* 0x0000000d000d7308 */ /* 0x000fe20000002400 */
[C---:B--2---:R-:W-:Y:S07]  /*6020*/  HMMA.16816.F32.BF16 R8, R88.reuse, R84, R8 ;  /* 0x000000545808723c */ /* 0x044fee0000041808 */
[----:B------:R-:W-:Y:S01]  /*6030*/  MUFU.TANH R15, R15 ;  /* 0x0000000f000f7308 */ /* 0x000fe20000002400 */
[----:B------:R-:W-:Y:S07]  /*6040*/  HMMA.16816.F32.BF16 R4, R88, R86, R4 ;  /* 0x000000565804723c */ /* 0x000fee0000041804 */
[----:B------:R-:W1:Y:S01]  /*6050*/  MUFU.TANH R89, R33 ;  /* 0x0000002100597308 */ /* 0x000e620000002400 */
[----:B------:R-:W-:-:S07]  /*6060*/  FMUL.FTZ R91, R16, c[0x0][0x2ec] ;  /* 0x0000bb00105b7a20 */ /* 0x000fce0000410000 */
[----:B------:R-:W-:Y:S01]  /*6070*/  MUFU.TANH R87, R29 ;  /* 0x0000001d00577308 */ /* 0x000fe20000002400 */
[----:B------:R-:W-:-:S07]  /*6080*/  FMUL.FTZ R9, R9, c[0x0][0x2ec] ;  /* 0x0000bb0009097a20 */ /* 0x000fce0000410000 */
[----:B------:R1:W-:Y:S01]  /*6090*/  MUFU.TANH R29, R21 ;  /* 0x00000015001d7308 */ /* 0x0003e20000002400 */
[----:B------:R-:W-:-:S07]  /*60a0*/  FMUL.FTZ R4, R4, c[0x0][0x2ec] ;  /* 0x0000bb0004047a20 */ /* 0x000fce0000410000 */
[----:B------:R-:W-:Y:S01]  /*60b0*/  MUFU.TANH R33, R25 ;  /* 0x0000001900217308 */ /* 0x000fe20000002400 */
[----:B-1----:R-:W-:-:S07]  /*60c0*/  FFMA.FTZ R21, R0, R22, R89 ;  /* 0x0000001600157223 */ /* 0x002fce0000010059 */
[----:B------:R-:W1:Y:S01]  /*60d0*/  I2F R16, R23 ;  /* 0x0000001700107306 */ /* 0x000e620000201400 */
[----:B------:R-:W-:Y:S01]  /*60e0*/  FSEL R21, R21, -INF , !P1 ;  /* 0xff80000015157808 */ /* 0x000fe20004800000 */
[----:B------:R-:W-:Y:S01]  /*60f0*/  BAR.SYNC.DEFER_BLOCKING 0x0 ;  /* 0x0000000000007b1d */ /* 0x000fe20000010000 */
[----:B------:R-:W-:-:S05]  /*6100*/  ISETP.GE.AND P1, PT, R23, R96, PT ;  /* 0x000000601700720c */ /* 0x000fca0003f26270 */
[----:B------:R2:W-:Y:S01]  /*6110*/  MUFU.TANH R25, R17 ;  /* 0x0000001100197308 */ /* 0x0005e20000002400 */
[CC--:B-1----:R-:W-:Y:S02]  /*6120*/  FFMA.FTZ R19, R0.reuse, R16.reuse, R131 ;  /* 0x0000001000137223 */ /* 0x0c2fe40000010083 */
[----:B------:R-:W-:-:S05]  /*6130*/  FFMA.FTZ R16, R0, R16, R107 ;  /* 0x0000001000107223 */ /* 0x000fca000001006b */
[----:B------:R-:W-:Y:S01]  /*6140*/  MUFU.TANH R23, R26 ;  /* 0x0000001a00177308 */ /* 0x000fe20000002400 */
[----:B------:R-:W-:Y:S02]  /*6150*/  FSEL R19, R19, -INF , !P0 ;  /* 0xff80000013137808 */ /* 0x000fe40004000000 */
[----:B------:R-:W-:Y:S02]  /*6160*/  FSEL R16, R16, -INF , !P1 ;  /* 0xff80000010107808 */ /* 0x000fe40004800000 */
[----:B------:R-:W-:Y:S02]  /*6170*/  ISETP.GE.AND P1, PT, R30, R97, PT ;  /* 0x000000611e00720c */ /* 0x000fe40003f26270 */
[----:B--2---:R-:W-:Y:S01]  /*6180*/  IADD3 R17, R20, 0x9, RZ ;  /* 0x0000000914117810 */ /* 0x004fe20007ffe0ff */
[----:B------:R-:W1:Y:S03]  /*6190*/  I2F R26, R30 ;  /* 0x0000001e001a7306 */ /* 0x000e660000201400 */
[----:B------:R-:W-:-:S02]  /*61a0*/  ISETP.GE.AND P0, PT, R17, R96, PT ;  /* 0x000000601100720c */ /* 0x000fc40003f06270 */
[----:B------:R-:W-:-:S03]  /*61b0*/  ISETP.GE.AND P5, PT, R17, R97, PT ;  /* 0x000000611100720c */ /* 0x000fc60003fa6270 */
[----:B------:R-:W2:Y:S01]  /*61c0*/  I2F R24, R17 ;  /* 0x0000001100187306 */ /* 0x000ea20000201400 */
[----:B-1----:R-:W-:-:S07]  /*61d0*/  FFMA.FTZ R105, R0, R26, R105 ;  /* 0x0000001a00697223 */ /* 0x002fce0000010069 */
[----:B------:R1:W-:Y:S01]  /*61e0*/  MUFU.TANH R89, R28 ;  /* 0x0000001c00597308 */ /* 0x0003e20000002400 */
[----:B------:R-:W-:Y:S01]  /*61f0*/  FFMA.FTZ R103, R0, R26, R103 ;  /* 0x0000001a00677223 */ /* 0x000fe20000010067 */
[----:B------:R-:W-:Y:S02]  /*6200*/  IADD3 R26, R20, 0x19, RZ ;  /* 0x00000019141a7810 */ /* 0x000fe40007ffe0ff */
[----:B------:R-:W-:Y:S01]  /*6210*/  FSEL R147, R105, -INF , !P1 ;  /* 0xff80000069937808 */ /* 0x000fe20004800000 */
[----:B--2---:R-:W-:-:S03]  /*6220*/  FFMA.FTZ R12, R0, R24, R35 ;  /* 0x00000018000c7223 */ /* 0x004fc60000010023 */
[----:B------:R-:W-:Y:S01]  /*6230*/  MUFU.TANH R91, R91 ;  /* 0x0000005b005b7308 */ /* 0x000fe20000002400 */
[----:B------:R-:W-:Y:S02]  /*6240*/  FFMA.FTZ R17, R0, R24, R87 ;  /* 0x0000001800117223 */ /* 0x000fe40000010057 */
[----:B------:R-:W-:Y:S01]  /*6250*/  FMUL.FTZ R35, R14, c[0x0][0x2ec] ;  /* 0x0000bb000e237a20 */ /* 0x000fe20000410000 */
[----:B------:R-:W-:Y:S02]  /*6260*/  FSEL R12, R12, -INF , !P0 ;  /* 0xff8000000c0c7808 */ /* 0x000fe40004000000 */
[----:B------:R-:W-:Y:S02]  /*6270*/  FSEL R17, R17, -INF , !P5 ;  /* 0xff80000011117808 */ /* 0x000fe40006800000 */
[----:B-1----:R-:W-:Y:S01]  /*6280*/  IADD3 R28, R20, 0x11, RZ ;  /* 0x00000011141c7810 */ /* 0x002fe20007ffe0ff */
[----:B------:R-:W1:Y:S01]  /*6290*/  I2F R14, R26 ;  /* 0x0000001a000e7306 */ /* 0x000e620000201400 */
[----:B------:R-:W-:-:S02]  /*62a0*/  ISETP.GE.AND P5, PT, R30, R96, PT ;  /* 0x000000601e00720c */ /* 0x000fc40003fa6270 */
[C---:B------:R-:W-:Y:S02]  /*62b0*/  ISETP.GE.AND P0, PT, R28.reuse, R97, PT ;  /* 0x000000611c00720c */ /* 0x040fe40003f06270 */
[----:B------:R-:W-:Y:S02]  /*62c0*/  ISETP.GE.AND P1, PT, R28, R96, PT ;  /* 0x000000601c00720c */ /* 0x000fe40003f26270 */
[----:B------:R-:W-:Y:S01]  /*62d0*/  FSEL R134, R103, -INF , !P5 ;  /* 0xff80000067867808 */ /* 0x000fe20006800000 */
[----:B------:R2:W3:Y:S01]  /*62e0*/  I2F R22, R28 ;  /* 0x0000001c00167306 */ /* 0x0004e20000201400 */
[----:B-1----:R-:W-:-:S07]  /*62f0*/  FFMA.FTZ R29, R0, R14, R29 ;  /* 0x0000000e001d7223 */ /* 0x002fce000001001d */
[----:B------:R-:W-:Y:S01]  /*6300*/  MUFU.TANH R35, R35 ;  /* 0x0000002300237308 */ /* 0x000fe20000002400 */
[----:B------:R-:W-:Y:S01]  /*6310*/  FFMA.FTZ R27, R0, R14, R27 ;  /* 0x0000000e001b7223 */ /* 0x000fe2000001001b */
[----:B--2---:R-:W-:Y:S01]  /*6320*/  IADD3 R28, R20, 0x18, RZ ;  /* 0x00000018141c7810 */ /* 0x004fe20007ffe0ff */
[----:B---3--:R-:W-:-:S05]  /*6330*/  FFMA.FTZ R31, R0, R22, R31 ;  /* 0x00000016001f7223 */ /* 0x008fca000001001f */
[----:B------:R-:W-:Y:S01]  /*6340*/  MUFU.TANH R9, R9 ;  /* 0x0000000900097308 */ /* 0x000fe20000002400 */
[----:B------:R-:W-:Y:S01]  /*6350*/  FFMA.FTZ R33, R0, R22, R33 ;  /* 0x0000001600217223 */ /* 0x000fe20000010021 */
[-C--:B------:R-:W-:Y:S02]  /*6360*/  ISETP.GE.AND P5, PT, R28, R97.reuse, PT ;  /* 0x000000611c00720c */ /* 0x080fe40003fa6270 */
[----:B------:R-:W-:Y:S02]  /*6370*/  FSEL R150, R31, -INF , !P1 ;  /* 0xff8000001f967808 */ /* 0x000fe40004800000 */
[----:B------:R-:W-:Y:S02]  /*6380*/  ISETP.GE.AND P1, PT, R26, R97, PT ;  /* 0x000000611a00720c */ /* 0x000fe40003f26270 */
[----:B------:R-:W1:Y:S01]  /*6390*/  I2F R24, R28 ;  /* 0x0000001c00187306 */ /* 0x000e620000201400 */
[----:B------:R-:W-:Y:S02]  /*63a0*/  FSEL R135, R33, -INF , !P0 ;  /* 0xff80000021877808 */ /* 0x000fe40004000000 */
[----:B------:R-:W-:-:S02]  /*63b0*/  ISETP.GE.AND P0, PT, R28, R96, PT ;  /* 0x000000601c00720c */ /* 0x000fc40003f06270 */
[----:B------:R-:W-:-:S03]  /*63c0*/  FSEL R131, R29, -INF , !P1 ;  /* 0xff8000001d837808 */ /* 0x000fc60004800000 */
[----:B------:R-:W-:Y:S01]  /*63d0*/  MUFU.TANH R85, R32 ;  /* 0x0000002000557308 */ /* 0x000fe20000002400 */
[-C--:B-1----:R-:W-:Y:S02]  /*63e0*/  FFMA.FTZ R101, R0, R24.reuse, R101 ;  /* 0x0000001800657223 */ /* 0x082fe40000010065 */
[----:B------:R-:W-:Y:S02]  /*63f0*/  FMUL.FTZ R28, R8, c[0x0][0x2ec] ;  /* 0x0000bb00081c7a20 */ /* 0x000fe40000410000 */
[----:B------:R-:W-:Y:S01]  /*6400*/  FFMA.FTZ R99, R0, R24, R99 ;  /* 0x0000001800637223 */ /* 0x000fe20000010063 */
[----:B------:R-:W-:Y:S02]  /*6410*/  FSEL R145, R101, -INF , !P5 ;  /* 0xff80000065917808 */ /* 0x000fe40006800000 */
[----:B------:R1:W-:Y:S01]  /*6420*/  MUFU.TANH R31, R28 ;  /* 0x0000001c001f7308 */ /* 0x0003e20000002400 */
[----:B------:R-:W-:Y:S02]  /*6430*/  ISETP.GE.AND P5, PT, R26, R96, PT ;  /* 0x000000601a00720c */ /* 0x000fe40003fa6270 */
[----:B------:R-:W-:-:S02]  /*6440*/  IADD3 R26, R20, 0x20, RZ ;  /* 0x00000020141a7810 */ /* 0x000fc40007ffe0ff */
[----:B------:R-:W-:Y:S02]  /*6450*/  IADD3 R24, R20, 0x21, RZ ;  /* 0x0000002114187810 */ /* 0x000fe40007ffe0ff */
[----:B------:R-:W-:Y:S01]  /*6460*/  FSEL R146, R99, -INF , !P0 ;  /* 0xff80000063927808 */ /* 0x000fe20004000000 */
[----:B------:R-:W2:Y:S01]  /*6470*/  I2F R22, R26 ;  /* 0x0000001a00167306 */ /* 0x000ea20000201400 */
[CC--:B------:R-:W-:Y:S02]  /*6480*/  ISETP.GE.AND P0, PT, R26.reuse, R97.reuse, PT ;  /* 0x000000611a00720c */ /* 0x0c0fe40003f06270 */
[----:B------:R-:W-:Y:S02]  /*6490*/  ISETP.GE.AND P1, PT, R26, R96, PT ;  /* 0x000000601a00720c */ /* 0x000fe40003f26270 */
[----:B------:R-:W-:Y:S02]  /*64a0*/  FSEL R148, R27, -INF , !P5 ;  /* 0xff8000001b947808 */ /* 0x000fe40006800000 */
[----:B------:R-:W-:Y:S01]  /*64b0*/  ISETP.GE.AND P5, PT, R24, R97, PT ;  /* 0x000000611800720c */ /* 0x000fe20003fa6270 */
[----:B------:R-:W3:Y:S01]  /*64c0*/  I2F R8, R24 ;  /* 0x0000001800087306 */ /* 0x000ee20000201400 */
[----:B-1----:R-:W-:-:S07]  /*64d0*/  IADD3 R28, R20, 0x28, RZ ;  /* 0x00000028141c7810 */ /* 0x002fce0007ffe0ff */
[----:B------:R-:W1:Y:S01]  /*64e0*/  I2F R14, R28 ;  /* 0x0000001c000e7306 */ /* 0x000e620000201400 */
[CC--:B--2---:R-:W-:Y:S02]  /*64f0*/  FFMA.FTZ R91, R0.reuse, R22.reuse, R91 ;  /* 0x00000016005b7223 */ /* 0x0c4fe4000001005b */
[----:B------:R-:W-:Y:S01]  /*6500*/  FFMA.FTZ R89, R0, R22, R89 ;  /* 0x0000001600597223 */ /* 0x000fe20000010059 */
[----:B------:R-:W-:Y:S01]  /*6510*/  IADD3 R22, R20, 0x29, RZ ;  /* 0x0000002914167810 */ /* 0x000fe20007ffe0ff */
[----:B------:R-:W-:Y:S01]  /*6520*/  FMUL.FTZ R26, R10, c[0x0][0x2ec] ;  /* 0x0000bb000a1a7a20 */ /* 0x000fe20000410000 */
[----:B------:R-:W-:Y:S02]  /*6530*/  FSEL R106, R91, -INF , !P0 ;  /* 0xff8000005b6a7808 */ /* 0x000fe40004000000 */
[----:B------:R-:W2:Y:S01]  /*6540*/  I2F R10, R22 ;  /* 0x00000016000a7306 */ /* 0x000ea20000201400 */
[----:B------:R-:W-:Y:S01]  /*6550*/  FSEL R104, R89, -INF , !P1 ;  /* 0xff80000059687808 */ /* 0x000fe20004800000 */
[----:B---3--:R-:W-:Y:S01]  /*6560*/  FFMA.FTZ R130, R0, R8, R23 ;  /* 0x0000000800827223 */ /* 0x008fe20000010017 */
[----:B------:R-:W-:Y:S01]  /*6570*/  ISETP.GE.AND P0, PT, R24, R96, PT ;  /* 0x000000601800720c */ /* 0x000fe20003f06270 */
[----:B------:R-:W-:Y:S01]  /*6580*/  FFMA.FTZ R25, R0, R8, R25 ;  /* 0x0000000800197223 */ /* 0x000fe20000010019 */
[-C--:B------:R-:W-:Y:S01]  /*6590*/  ISETP.GE.AND P1, PT, R28, R97.reuse, PT ;  /* 0x000000611c00720c */ /* 0x080fe20003f26270 */
[----:B------:R-:W-:Y:S01]  /*65a0*/  FMUL.FTZ R24, R11, c[0x0][0x2ec] ;  /* 0x0000bb000b187a20 */ /* 0x000fe20000410000 */
[----:B------:R-:W-:Y:S01]  /*65b0*/  FSEL R130, R130, -INF , !P0 ;  /* 0xff80000082827808 */ /* 0x000fe20004000000 */
[-C--:B-1----:R-:W-:Y:S01]  /*65c0*/  FFMA.FTZ R107, R0, R14.reuse, R133 ;  /* 0x0000000e006b7223 */ /* 0x082fe20000010085 */
[----:B------:R-:W-:Y:S01]  /*65d0*/  ISETP.GE.AND P0, PT, R22, R97, PT ;  /* 0x000000611600720c */ /* 0x000fe20003f06270 */
[----:B------:R-:W-:Y:S01]  /*65e0*/  FFMA.FTZ R35, R0, R14, R35 ;  /* 0x0000000e00237223 */ /* 0x000fe20000010023 */
[----:B------:R-:W-:Y:S01]  /*65f0*/  IADD3 R14, R20, 0x31, RZ ;  /* 0x00000031140e7810 */ /* 0x000fe20007ffe0ff */
[----:B------:R-:W-:Y:S01]  /*6600*/  MUFU.TANH R27, R26 ;  /* 0x0000001a001b7308 */ /* 0x000fe20000002400 */
[----:B------:R-:W-:-:S02]  /*6610*/  FSEL R107, R107, -INF , !P1 ;  /* 0xff8000006b6b7808 */ /* 0x000fc40004800000 */
[----:B------:R-:W-:Y:S01]  /*6620*/  ISETP.GE.AND P1, PT, R22, R96, PT ;  /* 0x000000601600720c */ /* 0x000fe20003f26270 */
[-C--:B--2---:R-:W-:Y:S01]  /*6630*/  FFMA.FTZ R13, R0, R10.reuse, R13 ;  /* 0x0000000a000d7223 */ /* 0x084fe2000001000d */
[----:B------:R-:W-:Y:S01]  /*6640*/  IADD3 R22, R20, 0x30, RZ ;  /* 0x0000003014167810 */ /* 0x000fe20007ffe0ff */
[----:B------:R-:W-:Y:S01]  /*6650*/  FFMA.FTZ R15, R0, R10, R15 ;  /* 0x0000000a000f7223 */ /* 0x000fe2000001000f */
[----:B------:R-:W-:Y:S01]  /*6660*/  FSEL R105, R25, -INF , !P5 ;  /* 0xff80000019697808 */ /* 0x000fe20006800000 */
[----:B------:R-:W1:Y:S01]  /*6670*/  I2F R10, R14 ;  /* 0x0000000e000a7306 */ /* 0x000e620000201400 */
[----:B------:R-:W-:Y:S01]  /*6680*/  FMUL.FTZ R25, R6, c[0x0][0x2ec] ;  /* 0x0000bb0006197a20 */ /* 0x000fe20000410000 */
[----:B------:R-:W-:Y:S02]  /*6690*/  FSEL R141, R13, -INF , !P0 ;  /* 0xff8000000d8d7808 */ /* 0x000fe40004000000 */
[----:B------:R-:W-:Y:S02]  /*66a0*/  FSEL R98, R15, -INF , !P1 ;  /* 0xff8000000f627808 */ /* 0x000fe40004800000 */
[----:B------:R-:W-:-:S02]  /*66b0*/  ISETP.GE.AND P0, PT, R22, R96, PT ;  /* 0x000000601600720c */ /* 0x000fc40003f06270 */
[----:B------:R-:W2:Y:S01]  /*66c0*/  I2F R8, R22 ;  /* 0x0000001600087306 */ /* 0x000ea20000201400 */
[----:B------:R-:W-:Y:S02]  /*66d0*/  ISETP.GE.AND P1, PT, R14, R97, PT ;  /* 0x000000610e00720c */ /* 0x000fe40003f26270 */
[----:B------:R-:W-:-:S04]  /*66e0*/  ISETP.GE.AND P5, PT, R28, R96, PT ;  /* 0x000000601c00720c */ /* 0x000fc80003fa6270 */
[----:B------:R-:W-:Y:S01]  /*66f0*/  FSEL R140, R35, -INF , !P5 ;  /* 0xff800000238c7808 */ /* 0x000fe20006800000 */
[----:B-1----:R-:W-:Y:S01]  /*6700*/  FFMA.FTZ R9, R0, R10, R9 ;  /* 0x0000000a00097223 */ /* 0x002fe20000010009 */
[----:B------:R1:W-:Y:S01]  /*6710*/  MUFU.TANH R11, R4 ;  /* 0x00000004000b7308 */ /* 0x0003e20000002400 */
[----:B------:R-:W-:-:S03]  /*6720*/  ISETP.GE.AND P5, PT, R22, R97, PT ;  /* 0x000000611600720c */ /* 0x000fc60003fa6270 */
[----:B------:R-:W-:Y:S01]  /*6730*/  FSEL R100, R9, -INF , !P1 ;  /* 0xff80000009647808 */ /* 0x000fe20004800000 */
[----:B------:R-:W-:Y:S02]  /*6740*/  FMUL.FTZ R9, R5, c[0x0][0x2ec] ;  /* 0x0000bb0005097a20 */ /* 0x000fe40000410000 */
[CC--:B--2---:R-:W-:Y:S01]  /*6750*/  FFMA.FTZ R27, R0.reuse, R8.reuse, R27 ;  /* 0x00000008001b7223 */ /* 0x0c4fe2000001001b */
[----:B------:R-:W-:Y:S01]  /*6760*/  MUFU.TANH R25, R25 ;  /* 0x0000001900197308 */ /* 0x000fe20000002400 */
[----:B------:R-:W-:Y:S02]  /*6770*/  FFMA.FTZ R31, R0, R8, R31 ;  /* 0x00000008001f7223 */ /* 0x000fe4000001001f */
[----:B------:R-:W-:Y:S01]  /*6780*/  FMUL.FTZ R5, R7, c[0x0][0x2ec] ;  /* 0x0000bb0007057a20 */ /* 0x000fe20000410000 */
[----:B------:R-:W-:Y:S02]  /*6790*/  FSEL R89, R27, -INF , !P0 ;  /* 0xff8000001b597808 */ /* 0x000fe40004000000 */
[----:B------:R-:W-:-:S02]  /*67a0*/  FSEL R101, R31, -INF , !P5 ;  /* 0xff8000001f657808 */ /* 0x000fc40006800000 */
[----:B-1----:R-:W-:Y:S01]  /*67b0*/  IADD3 R4, R20, 0x38, RZ ;  /* 0x0000003814047810 */ /* 0x002fe20007ffe0ff */
[----:B------:R-:W-:Y:S01]  /*67c0*/  MUFU.TANH R103, R9 ;  /* 0x0000000900677308 */ /* 0x000fe20000002400 */
[-C--:B------:R-:W-:Y:S02]  /*67d0*/  ISETP.GE.AND P5, PT, R14, R96.reuse, PT ;  /* 0x000000600e00720c */ /* 0x080fe40003fa6270 */
[C---:B------:R-:W-:Y:S02]  /*67e0*/  ISETP.GE.AND P0, PT, R4.reuse, R97, PT ;  /* 0x000000610400720c */ /* 0x040fe40003f06270 */
[----:B------:R-:W-:-:S03]  /*67f0*/  ISETP.GE.AND P1, PT, R4, R96, PT ;  /* 0x000000600400720c */ /* 0x000fc60003f26270 */
[----:B------:R1:W2:Y:S08]  /*6800*/  I2F R6, R4 ;  /* 0x0000000400067306 */ /* 0x0002b00000201400 */
[----:B------:R-:W3:Y:S01]  /*6810*/  MUFU.TANH R23, R24 ;  /* 0x0000001800177308 */ /* 0x000ee20000002400 */
[----:B-1----:R-:W-:-:S07]  /*6820*/  IADD3 R4, R20, 0x39, RZ ;  /* 0x0000003914047810 */ /* 0x002fce0007ffe0ff */
[----:B------:R-:W1:Y:S01]  /*6830*/  I2F R13, R20 ;  /* 0x00000014000d7306 */ /* 0x000e620000201400 */
[CC--:B--2---:R-:W-:Y:S02]  /*6840*/  FFMA.FTZ R25, R0.reuse, R6.reuse, R25 ;  /* 0x0000000600197223 */ /* 0x0c4fe40000010019 */
[----:B------:R-:W-:-:S03]  /*6850*/  FFMA.FTZ R11, R0, R6, R11 ;  /* 0x00000006000b7223 */ /* 0x000fc6000001000b */
[----:B------:R-:W-:Y:S01]  /*6860*/  FSEL R86, R25, -INF , !P1 ;  /* 0xff80000019567808 */ /* 0x000fe20004800000 */
[----:B---3--:R-:W-:Y:S01]  /*6870*/  FFMA.FTZ R23, R0, R10, R23 ;  /* 0x0000000a00177223 */ /* 0x008fe20000010017 */
[----:B------:R-:W2:Y:S01]  /*6880*/  I2F R87, R4 ;  /* 0x0000000400577306 */ /* 0x000ea20000201400 */
[-C--:B------:R-:W-:Y:S02]  /*6890*/  ISETP.GE.AND P1, PT, R4, R97.reuse, PT ;  /* 0x000000610400720c */ /* 0x080fe40003f26270 */
[----:B------:R-:W-:Y:S02]  /*68a0*/  FSEL R99, R11, -INF , !P0 ;  /* 0xff8000000b637808 */ /* 0x000fe40004000000 */
[----:B------:R-:W-:Y:S02]  /*68b0*/  FSEL R88, R23, -INF , !P5 ;  /* 0xff80000017587808 */ /* 0x000fe40006800000 */
[----:B------:R-:W-:Y:S01]  /*68c0*/  ISETP.GE.AND P5, PT, R20, R97, PT ;  /* 0x000000611400720c */ /* 0x000fe20003fa6270 */
        /* <DEDUP_REMOVED lines=8> */
[----:B------:R-:W-:Y:S01]  /*6950*/  ISETP.GE.AND P1, PT, R92, 0x3, PT ;  /* 0x000000035c00780c */ /* 0x000fe20003f26270 */
[----:B---3--:R-:W-:-:S05]  /*6960*/  FFMA.FTZ R8, R0, R13, R8 ;  /* 0x0000000d00087223 */ /* 0x008fca0000010008 */
[----:B------:R-:W-:Y:S01]  /*6970*/  FSEL R4, R8, -INF , !P0 ;  /* 0xff80000008047808 */ /* 0x000fe20004000000 */
[----:B-1----:R-:W-:Y:S01]  /*6980*/  FFMA.FTZ R87, R0, R87, R5 ;  /* 0x0000005700577223 */ /* 0x002fe20000010005 */
[----:B------:R-:W-:-:S04]  /*6990*/  LEA R132, P0, R94, c[0x0][0x168], 0x1 ;  /* 0x00005a005e847a11 */ /* 0x000fc800078008ff */
[----:B------:R-:W-:Y:S02]  /*69a0*/  LEA.HI.X R133, R94, c[0x0][0x16c], R95, 0x1, P0 ;  /* 0x00005b005e857a11 */ /* 0x000fe400000f0c5f */
[----:B------:R-:W-:Y:S01]  /*69b0*/  FSEL R87, R87, -INF , !P5 ;  /* 0xff80000057577808 */ /* 0x000fe20006800000 */
        /* <DEDUP_REMOVED lines=30> */
[----:B------:R-:W-:-:S02]  /*6ba0*/  ISETP.GE.AND P1, PT, R9, RZ, PT ;  /* 0x000000ff0900720c */ /* 0x000fc40003f26270 */
[----:B------:R-:W-:-:S05]  /*6bb0*/  LOP3.LUT R8, RZ, c[0x0][0x2d0], RZ, 0x33, !PT ;  /* 0x0000b400ff087a12 */ /* 0x000fca00078e33ff */
[----:B------:R-:W-:Y:S02]  /*6bc0*/  @P5 IADD3 R11, R11, 0x1, RZ ;  /* 0x000000010b0b5810 */ /* 0x000fe40007ffe0ff */
[----:B------:R-:W-:Y:S02]  /*6bd0*/  ISETP.GE.AND P5, PT, R7, RZ, PT ;  /* 0x000000ff0700720c */ /* 0x000fe40003fa6270 */
[----:B------:R-:W-:Y:S02]  /*6be0*/  @P0 IADD3 R13, R13, 0x1, RZ ;  /* 0x000000010d0d0810 */ /* 0x000fe40007ffe0ff */
[----:B------:R-:W-:-:S03]  /*6bf0*/  ISETP.NE.AND P0, PT, RZ, c[0x0][0x2d0], PT ;  /* 0x0000b400ff007a0c */ /* 0x000fc60003f05270 */
[----:B------:R-:W-:-:S06]  /*6c00*/  @!P1 IMAD.MOV R13, RZ, RZ, -R13 ;  /* 0x000000ffff0d9224 */ /* 0x000fcc00078e0a0d */
        /* <DEDUP_REMOVED lines=23> */
.L_x_5166:
[----:B------:R-:W-:-:S05]  /*6d80*/  IMAD.MOV.U32 R7, RZ, RZ, c[0x0][0x198] ;  /* 0x00006600ff077624 */ /* 0x000fca00078e00ff */
[----:B------:R-:W-:-:S04]  /*6d90*/  LEA R7, -R7, RZ, 0x6 ;  /* 0x000000ff07077211 */ /* 0x000fc800078e31ff */
[----:B------:R-:W-:Y:S02]  /*6da0*/  SHF.R.S32.HI R8, RZ, 0x1f, R7 ;  /* 0x0000001fff087819 */ /* 0x000fe40000011407 */
.L_x_5167:
        /* <DEDUP_REMOVED lines=58> */
.L_x_5169:
[----:B------:R-:W-:Y:S05]  /*7150*/  BSYNC B0 ;  /* 0x0000000000007941 */ /* 0x000fea0003800000 */
.L_x_5168:
[----:B------:R-:W0:Y:S02]  /*7160*/  LDGDEPBAR ;  /* 0x00000000000079af */ /* 0x000e240000000000 */
.L_x_5165:
[----:B------:R-:W-:Y:S01]  /*7170*/  FMNMX.FTZ R8, R3, R6, !PT ;  /* 0x0000000603087209 */ /* 0x000fe20007810000 */
[----:B------:R-:W-:Y:S01]  /*7180*/  LDSM.16.MT88.4 R32, [R108+0x7000] ;  /* 0x007000006c20783b */ /* 0x000fe20000004200 */
[----:B------:R-:W-:Y:S02]  /*7190*/  FMNMX.FTZ R5, R2, R4, !PT ;  /* 0x0000000402057209 */ /* 0x000fe40007810000 */
[----:B------:R-:W-:Y:S01]  /*71a0*/  FMNMX.FTZ R8, R21, R8, !PT ;  /* 0x0000000815087209 */ /* 0x000fe20007810000 */
[----:B-1----:R-:W-:Y:S01]  /*71b0*/  LDSM.16.MT88.4 R24, [R110+0x7000] ;  /* 0x007000006e18783b */ /* 0x002fe20000004200 */
        /* <DEDUP_REMOVED lines=51> */
[--C-:B------:R-:W-:Y:S01]  /*74f0*/  FFMA.FTZ R94, R21, c[0x0][0x23c], -R142.reuse ;  /* 0x00008f00155e7a23 */ /* 0x100fe2000001088e */
[----:B------:R-:W2:Y:S01]  /*7500*/  MUFU.EX2 R152, R152 ;  /* 0x0000009800987308 */ /* 0x000ea20000000800 */
[--C-:B------:R-:W-:Y:S02]  /*7510*/  FFMA.FTZ R93, R19, c[0x0][0x23c], -R142.reuse ;  /* 0x00008f00135d7a23 */ /* 0x100fe4000001088e */
[----:B------:R-:W-:-:S02]  /*7520*/  FFMA.FTZ R92, R17, c[0x0][0x23c], -R142 ;  /* 0x00008f00115c7a23 */ /* 0x000fc4000001088e */
[--C-:B------:R-:W-:Y:S02]  /*7530*/  FFMA.FTZ R143, R4, c[0x0][0x23c], -R91.reuse ;  /* 0x00008f00048f7a23 */ /* 0x100fe4000001085b */
[--C-:B------:R-:W-:Y:S01]  /*7540*/  FFMA.FTZ R90, R18, c[0x0][0x23c], -R91.reuse ;  /* 0x00008f00125a7a23 */ /* 0x100fe2000001085b */
[----:B------:R-:W3:Y:S01]  /*7550*/  MUFU.EX2 R144, R144 ;  /* 0x0000009000907308 */ /* 0x000ee20000000800 */
[--C-:B------:R-:W-:Y:S02]  /*7560*/  FFMA.FTZ R2, R12, c[0x0][0x23c], -R91.reuse ;  /* 0x00008f000c027a23 */ /* 0x100fe4000001085b */
[----:B------:R-:W-:Y:S02]  /*7570*/  FFMA.FTZ R16, R16, c[0x0][0x23c], -R91 ;  /* 0x00008f0010107a23 */ /* 0x000fe4000001085b */
[--C-:B------:R-:W-:Y:S02]  /*7580*/  FFMA.FTZ R97, R131, c[0x0][0x23c], -R142.reuse ;  /* 0x00008f0083617a23 */ /* 0x100fe4000001088e */
[----:B------:R-:W-:Y:S01]  /*7590*/  FFMA.FTZ R135, R135, c[0x0][0x23c], -R142 ;  /* 0x00008f0087877a23 */ /* 0x000fe2000001088e */
[----:B------:R-:W-:Y:S01]  /*75a0*/  MUFU.EX2 R149, R149 ;  /* 0x0000009500957308 */ /* 0x000fe20000000800 */
[----:B--2---:R-:W-:-:S02]  /*75b0*/  FMUL.FTZ R4, R80, R152 ;  /* 0x0000009850047220 */ /* 0x004fc40000410000 */
[-C--:B------:R-:W-:Y:S02]  /*75c0*/  FMUL.FTZ R5, R81, R152.reuse ;  /* 0x0000009851057220 */ /* 0x080fe40000410000 */
[-C--:B------:R-:W-:Y:S02]  /*75d0*/  FMUL.FTZ R28, R56, R152.reuse ;  /* 0x00000098381c7220 */ /* 0x080fe40000410000 */
[----:B------:R-:W-:Y:S01]  /*75e0*/  FMUL.FTZ R29, R57, R152 ;  /* 0x00000098391d7220 */ /* 0x000fe20000410000 */
[----:B------:R-:W2:Y:S01]  /*75f0*/  MUFU.EX2 R94, R94 ;  /* 0x0000005e005e7308 */ /* 0x000ea20000000800 */
[-C--:B---3--:R-:W-:Y:S02]  /*7600*/  FMUL.FTZ R6, R82, R144.reuse ;  /* 0x0000009052067220 */ /* 0x088fe40000410000 */
        /* <DEDUP_REMOVED lines=9> */
[----:B------:R-:W3:Y:S01]  /*76a0*/  MUFU.EX2 R92, R92 ;  /* 0x0000005c005c7308 */ /* 0x000ee20000000800 */
[----:B--2---:R-:W-:Y:S01]  /*76b0*/  F2FP.BF16.PACK_AB R80, R94, R149 ;  /* 0x000000955e50723e */ /* 0x004fe200000010ff */
[----:B------:R-:W-:-:S02]  /*76c0*/  FMUL.FTZ R36, R36, R152 ;  /* 0x0000009824247220 */ /* 0x000fc40000410000 */
[----:B------:R-:W-:Y:S02]  /*76d0*/  FMUL.FTZ R37, R37, R152 ;  /* 0x0000009825257220 */ /* 0x000fe40000410000 */
[-C--:B------:R-:W-:Y:S02]  /*76e0*/  FMUL.FTZ R38, R38, R144.reuse ;  /* 0x0000009026267220 */ /* 0x080fe40000410000 */
[----:B------:R-:W-:Y:S01]  /*76f0*/  MUFU.EX2 R143, R143 ;  /* 0x0000008f008f7308 */ /* 0x000fe20000000800 */
[----:B------:R-:W-:Y:S02]  /*7700*/  FMUL.FTZ R39, R39, R144 ;  /* 0x0000009027277220 */ /* 0x000fe40000410000 */
[-C--:B------:R-:W-:Y:S02]  /*7710*/  FMUL.FTZ R40, R40, R152.reuse ;  /* 0x0000009828287220 */ /* 0x080fe40000410000 */
[----:B------:R-:W-:Y:S02]  /*7720*/  FMUL.FTZ R41, R41, R152 ;  /* 0x0000009829297220 */ /* 0x000fe40000410000 */
[-C--:B------:R-:W-:Y:S01]  /*7730*/  FMUL.FTZ R42, R42, R144.reuse ;  /* 0x000000902a2a7220 */ /* 0x080fe20000410000 */
[----:B------:R-:W2:Y:S01]  /*7740*/  MUFU.EX2 R90, R90 ;  /* 0x0000005a005a7308 */ /* 0x000ea20000000800 */
[----:B---3--:R-:W-:Y:S01]  /*7750*/  F2FP.BF16.PACK_AB R82, R92, R93 ;  /* 0x0000005d5c52723e */ /* 0x008fe200000010ff */
[----:B------:R-:W-:-:S02]  /*7760*/  FMUL.FTZ R43, R43, R144 ;  /* 0x000000902b2b7220 */ /* 0x000fc40000410000 */
[-C--:B------:R-:W-:Y:S02]  /*7770*/  FMUL.FTZ R76, R76, R152.reuse ;  /* 0x000000984c4c7220 */ /* 0x080fe40000410000 */
[----:B------:R-:W-:Y:S02]  /*7780*/  FMUL.FTZ R77, R77, R152 ;  /* 0x000000984d4d7220 */ /* 0x000fe40000410000 */
[----:B------:R3:W-:Y:S01]  /*7790*/  MUFU.EX2 R3, R16 ;  /* 0x0000001000037308 */ /* 0x0007e20000000800 */
[-C--:B------:R-:W-:Y:S02]  /*77a0*/  FMUL.FTZ R78, R78, R144.reuse ;  /* 0x000000904e4e7220 */ /* 0x080fe40000410000 */
[----:B------:R-:W-:Y:S02]  /*77b0*/  FMUL.FTZ R79, R79, R144 ;  /* 0x000000904f4f7220 */ /* 0x000fe40000410000 */
[----:B------:R-:W-:Y:S02]  /*77c0*/  FMUL.FTZ R20, R64, R152 ;  /* 0x0000009840147220 */ /* 0x000fe40000410000 */
[--C-:B------:R-:W-:Y:S01]  /*77d0*/  FFMA.FTZ R64, R147, c[0x0][0x23c], -R142.reuse ;  /* 0x00008f0093407a23 */ /* 0x100fe2000001088e */
[----:B------:R-:W4:Y:S01]  /*77e0*/  MUFU.EX2 R2, R2 ;  /* 0x0000000200027308 */ /* 0x000f220000000800 */
[----:B--2---:R-:W-:Y:S01]  /*77f0*/  F2FP.BF16.PACK_AB R81, R90, R143 ;  /* 0x0000008f5a51723e */ /* 0x004fe200000010ff */
[----:B------:R-:W-:-:S02]  /*7800*/  FFMA.FTZ R102, R145, c[0x0][0x23c], -R142 ;  /* 0x00008f0091667a23 */ /* 0x000fc4000001088e */
[--C-:B------:R-:W-:Y:S02]  /*7810*/  FFMA.FTZ R134, R134, c[0x0][0x23c], -R91.reuse ;  /* 0x00008f0086867a23 */ /* 0x100fe4000001085b */
[--C-:B------:R-:W-:Y:S02]  /*7820*/  FFMA.FTZ R131, R150, c[0x0][0x23c], -R91.reuse ;  /* 0x00008f0096837a23 */ /* 0x100fe4000001085b */
[--C-:B------:R-:W-:Y:S01]  /*7830*/  FFMA.FTZ R96, R146, c[0x0][0x23c], -R91.reuse ;  /* 0x00008f0092607a23 */ /* 0x100fe2000001085b */
[----:B---3--:R-:W2:Y:S01]  /*7840*/  LDSM.16.MT88.4 R16, [R108+0x6000] ;  /* 0x006000006c10783b */ /* 0x008ea20000004200 */
[----:B------:R-:W-:Y:S01]  /*7850*/  FFMA.FTZ R95, R148, c[0x0][0x23c], -R91 ;  /* 0x00008f00945f7a23 */ /* 0x000fe2000001085b */
[----:B------:R-:W-:Y:S01]  /*7860*/  MUFU.EX2 R64, R64 ;  /* 0x0000004000407308 */ /* 0x000fe20000000800 */
[-C--:B------:R-:W-:Y:S02]  /*7870*/  FMUL.FTZ R44, R44, R152.reuse ;  /* 0x000000982c2c7220 */ /* 0x080fe40000410000 */
[----:B------:R-:W-:Y:S01]  /*7880*/  FMUL.FTZ R45, R45, R152 ;  /* 0x000000982d2d7220 */ /* 0x000fe20000410000 */
[----:B----4-:R-:W-:Y:S01]  /*7890*/  F2FP.BF16.PACK_AB R83, R2, R3 ;  /* 0x000000030253723e */ /* 0x010fe200000010ff */
[----:B------:R-:W-:-:S03]  /*78a0*/  FMUL.FTZ R46, R46, R144 ;  /* 0x000000902e2e7220 */ /* 0x000fc60000410000 */
[----:B------:R-:W3:Y:S01]  /*78b0*/  MUFU.EX2 R135, R135 ;  /* 0x0000008700877308 */ /* 0x000ee20000000800 */
[----:B------:R-:W-:Y:S02]  /*78c0*/  FMUL.FTZ R47, R47, R144 ;  /* 0x000000902f2f7220 */ /* 0x000fe40000410000 */
[-C--:B------:R-:W-:Y:S01]  /*78d0*/  FMUL.FTZ R48, R48, R152.reuse ;  /* 0x0000009830307220 */ /* 0x080fe20000410000 */
[C---:B------:R-:W-:Y:S01]  /*78e0*/  HMMA.16816.F32.BF16 R28, R80.reuse, R32, R28 ;  /* 0x00000020501c723c */ /* 0x040fe2000004181c */
[----:B------:R-:W-:Y:S02]  /*78f0*/  FMUL.FTZ R49, R49, R152 ;  /* 0x0000009831317220 */ /* 0x000fe40000410000 */
[-C--:B------:R-:W-:Y:S01]  /*7900*/  FMUL.FTZ R50, R50, R144.reuse ;  /* 0x0000009032327220 */ /* 0x080fe20000410000 */
[----:B------:R-:W-:Y:S01]  /*7910*/  MUFU.EX2 R102, R102 ;  /* 0x0000006600667308 */ /* 0x000fe20000000800 */
[----:B------:R-:W-:Y:S02]  /*7920*/  FMUL.FTZ R51, R51, R144 ;  /* 0x0000009033337220 */ /* 0x000fe40000410000 */
[-C--:B------:R-:W-:Y:S01]  /*7930*/  FMUL.FTZ R12, R72, R152.reuse ;  /* 0x00000098480c7220 */ /* 0x080fe20000410000 */
[----:B------:R-:W-:Y:S01]  /*7940*/  HMMA.16816.F32.BF16 R32, R80, R34, R52 ;  /* 0x000000225020723c */ /* 0x000fe20000041834 */
[----:B------:R-:W4:Y:S01]  /*7950*/  LDSM.16.MT88.4 R52, [R110+0x8000] ;  /* 0x008000006e34783b */ /* 0x000f220000004200 */
[----:B------:R-:W-:-:S02]  /*7960*/  FMUL.FTZ R13, R73, R152 ;  /* 0x00000098490d7220 */ /* 0x000fc40000410000 */
[----:B------:R-:W-:Y:S01]  /*7970*/  MUFU.EX2 R97, R97 ;  /* 0x0000006100617308 */ /* 0x000fe20000000800 */
[-C--:B------:R-:W-:Y:S02]  /*7980*/  FMUL.FTZ R14, R74, R144.reuse ;  /* 0x000000904a0e7220 */ /* 0x080fe40000410000 */
        /* <DEDUP_REMOVED lines=8> */
[----:B------:R-:W-:Y:S01]  /*7a10*/  FMUL.FTZ R21, R65, R152 ;  /* 0x0000009841157220 */ /* 0x000fe20000410000 */
[----:B------:R-:W-:Y:S01]  /*7a20*/  LDSM.16.MT88.4 R76, [R110+0x6c00] ;  /* 0x006c00006e4c783b */ /* 0x000fe20000004200 */
[-C--:B------:R-:W-:Y:S01]  /*7a30*/  FMUL.FTZ R22, R66, R144.reuse ;  /* 0x0000009042167220 */ /* 0x080fe20000410000 */
[----:B------:R-:W1:Y:S01]  /*7a40*/  MUFU.EX2 R131, R131 ;  /* 0x0000008300837308 */ /* 0x000e620000000800 */
[----:B------:R-:W-:-:S02]  /*7a50*/  FMUL.FTZ R23, R67, R144 ;  /* 0x0000009043177220 */ /* 0x000fc40000410000 */
[-C--:B------:R-:W-:Y:S01]  /*7a60*/  FMUL.FTZ R60, R60, R152.reuse ;  /* 0x000000983c3c7220 */ /* 0x080fe20000410000 */
[C---:B--2---:R-:W-:Y:S01]  /*7a70*/  HMMA.16816.F32.BF16 R12, R80.reuse, R16, R12 ;  /* 0x00000010500c723c */ /* 0x044fe2000004180c */
[----:B------:R-:W-:Y:S02]  /*7a80*/  FMUL.FTZ R61, R61, R152 ;  /* 0x000000983d3d7220 */ /* 0x000fe40000410000 */
[-C--:B------:R-:W-:Y:S01]  /*7a90*/  FMUL.FTZ R62, R62, R144.reuse ;  /* 0x000000903e3e7220 */ /* 0x080fe20000410000 */
[----:B------:R-:W-:Y:S01]  /*7aa0*/  MUFU.EX2 R96, R96 ;  /* 0x0000006000607308 */ /* 0x000fe20000000800 */
[----:B------:R-:W-:Y:S02]  /*7ab0*/  FMUL.FTZ R63, R63, R144 ;  /* 0x000000903f3f7220 */ /* 0x000fe40000410000 */
[--C-:B------:R-:W-:Y:S01]  /*7ac0*/  FFMA.FTZ R145, R106, c[0x0][0x23c], -R142.reuse ;  /* 0x00008f006a917a23 */ /* 0x100fe2000001088e */
[----:B------:R-:W-:Y:S01]  /*7ad0*/  HMMA.16816.F32.BF16 R16, R80, R18, R68 ;  /* 0x000000125010723c */ /* 0x000fe20000041844 */
[--C-:B------:R-:W-:Y:S01]  /*7ae0*/  FFMA.FTZ R146, R105, c[0x0][0x23c], -R142.reuse ;  /* 0x00008f0069927a23 */ /* 0x100fe2000001088e */
[----:B------:R-:W-:Y:S01]  /*7af0*/  LDSM.16.MT88.4 R68, [R108+0x6c00] ;  /* 0x006c00006c44783b */ /* 0x000fe20000004200 */
[--C-:B------:R-:W-:Y:S01]  /*7b00*/  FFMA.FTZ R106, R141, c[0x0][0x23c], -R142.reuse ;  /* 0x00008f008d6a7a23 */ /* 0x100fe2000001088e */
[----:B------:R-:W2:Y:S01]  /*7b10*/  MUFU.EX2 R95, R95 ;  /* 0x0000005f005f7308 */ /* 0x000ea20000000800 */
[----:B------:R-:W-:-:S02]  /*7b20*/  FFMA.FTZ R105, R107, c[0x0][0x23c], -R142 ;  /* 0x00008f006b697a23 */ /* 0x000fc4000001088e */
[--C-:B------:R-:W-:Y:S01]  /*7b30*/  FFMA.FTZ R141, R104, c[0x0][0x23c], -R91.reuse ;  /* 0x00008f00688d7a23 */ /* 0x100fe2000001085b */
[C---:B------:R-:W-:Y:S01]  /*7b40*/  HMMA.16816.F32.BF16 R20, R80.reuse, R24, R20 ;  /* 0x000000185014723c */ /* 0x040fe20000041814 */
[--C-:B------:R-:W-:Y:S02]  /*7b50*/  FFMA.FTZ R130, R130, c[0x0][0x23c], -R91.reuse ;  /* 0x00008f0082827a23 */ /* 0x100fe4000001085b */
[--C-:B------:R-:W-:Y:S01]  /*7b60*/  FFMA.FTZ R104, R140, c[0x0][0x23c], -R91.reuse ;  /* 0x00008f008c687a23 */ /* 0x100fe2000001085b */
[----:B------:R-:W-:Y:S01]  /*7b70*/  MUFU.EX2 R145, R145 ;  /* 0x0000009100917308 */ /* 0x000fe20000000800 */
[----:B------:R-:W-:Y:S02]  /*7b80*/  FFMA.FTZ R107, R98, c[0x0][0x23c], -R91 ;  /* 0x00008f00626b7a23 */ /* 0x000fe4000001085b */
[--C-:B------:R-:W-:Y:S01]  /*7b90*/  FFMA.FTZ R66, R101, c[0x0][0x23c], -R142.reuse ;  /* 0x00008f0065427a23 */ /* 0x100fe2000001088e */
[----:B----4-:R-:W-:Y:S01]  /*7ba0*/  HMMA.16816.F32.BF16 R36, R80, R52, R36 ;  /* 0x000000345024723c */ /* 0x010fe20000041824 */
[----:B------:R-:W-:-:S02]  /*7bb0*/  FFMA.FTZ R98, R99, c[0x0][0x23c], -R142 ;  /* 0x00008f0063627a23 */ /* 0x000fc4000001088e */
[----:B------:R-:W-:Y:S01]  /*7bc0*/  FFMA.FTZ R101, R103, c[0x0][0x23c], -R142 ;  /* 0x00008f0067657a23 */ /* 0x000fe2000001088e */
[----:B------:R-:W4:Y:S01]  /*7bd0*/  MUFU.EX2 R146, R146 ;  /* 0x0000009200927308 */ /* 0x000f220000000800 */
[--C-:B------:R-:W-:Y:S02]  /*7be0*/  FFMA.FTZ R89, R89, c[0x0][0x23c], -R91.reuse ;  /* 0x00008f0059597a23 */ /* 0x100fe4000001085b */
[--C-:B------:R-:W-:Y:S01]  /*7bf0*/  FFMA.FTZ R88, R88, c[0x0][0x23c], -R91.reuse ;  /* 0x00008f0058587a23 */ /* 0x100fe2000001085b */
[----:B------:R-:W-:Y:S01]  /*7c00*/  HMMA.16816.F32.BF16 R40, R80, R54, R40 ;  /* 0x000000365028723c */ /* 0x000fe20000041828 */
[----:B------:R-:W5:Y:S01]  /*7c10*/  LDSM.16.MT88.4 R52, [R108+0x8000] ;  /* 0x008000006c34783b */ /* 0x000f620000004200 */
[--C-:B------:R-:W-:Y:S02]  /*7c20*/  FFMA.FTZ R86, R86, c[0x0][0x23c], -R91.reuse ;  /* 0x00008f0056567a23 */ /* 0x100fe4000001085b */
[----:B------:R-:W-:Y:S01]  /*7c30*/  MUFU.EX2 R105, R105 ;  /* 0x0000006900697308 */ /* 0x000fe20000000800 */
[----:B------:R-:W-:-:S02]  /*7c40*/  FFMA.FTZ R87, R87, c[0x0][0x23c], -R91 ;  /* 0x00008f0057577a23 */ /* 0x000fc4000001085b */
[----:B------:R-:W-:Y:S01]  /*7c50*/  FFMA.FTZ R65, R100, c[0x0][0x23c], -R142 ;  /* 0x00008f0064417a23 */ /* 0x000fe2000001088e */
[----:B------:R-:W-:Y:S01]  /*7c60*/  HMMA.16816.F32.BF16 R24, R80, R26, R60 ;  /* 0x0000001a5018723c */ /* 0x000fe2000004183c */
[----:B------:R-:W-:Y:S01]  /*7c70*/  LDSM.16.MT88.4 R60, [R110+0x6800] ;  /* 0x006800006e3c783b */ /* 0x000fe20000004200 */
[----:B------:R-:W-:Y:S02]  /*7c80*/  FFMA.FTZ R137, R137, R152, R149 ;  /* 0x0000009889897223 */ /* 0x000fe40000010095 */
[----:B------:R-:W-:Y:S01]  /*7c90*/  MUFU.EX2 R106, R106 ;  /* 0x0000006a006a7308 */ /* 0x000fe20000000800 */
[----:B------:R-:W-:Y:S02]  /*7ca0*/  FFMA.FTZ R143, R136, R144, R143 ;  /* 0x00000090888f7223 */ /* 0x000fe4000001008f */
[----:B------:R-:W-:Y:S02]  /*7cb0*/  FADD.FTZ R94, R94, R137 ;  /* 0x000000895e5e7221 */ /* 0x000fe40000010000 */
[----:B------:R-:W-:-:S03]  /*7cc0*/  FADD.FTZ R90, R90, R143 ;  /* 0x0000008f5a5a7221 */ /* 0x000fc60000010000 */
[----:B------:R-:W-:Y:S01]  /*7cd0*/  MUFU.EX2 R141, R141 ;  /* 0x0000008d008d7308 */ /* 0x000fe20000000800 */
[----:B------:R-:W-:-:S04]  /*7ce0*/  FADD.FTZ R3, R3, R90 ;  /* 0x0000005a03037221 */ /* 0x000fc80000010000 */
[----:B------:R-:W-:-:S03]  /*7cf0*/  FADD.FTZ R3, R2, R3 ;  /* 0x0000000302037221 */ /* 0x000fc60000010000 */
[----:B------:R-:W1:Y:S08]  /*7d00*/  MUFU.EX2 R130, R130 ;  /* 0x0000008200827308 */ /* 0x000e700000000800 */
[----:B------:R-:W-:Y:S01]  /*7d10*/  MUFU.EX2 R104, R104 ;  /* 0x0000006800687308 */ /* 0x000fe20000000800 */
[C---:B-----5:R-:W-:Y:S07]  /*7d20*/  HMMA.16816.F32.BF16 R44, R80.reuse, R52, R44 ;  /* 0x00000034502c723c */ /* 0x060fee000004182c */
[----:B------:R-:W5:Y:S01]  /*7d30*/  MUFU.EX2 R107, R107 ;  /* 0x0000006b006b7308 */ /* 0x000f620000000800 */
[----:B---3--:R-:W-:Y:S01]  /*7d40*/  F2FP.BF16.PACK_AB R52, R135, R64 ;  /* 0x000000408734723e */ /* 0x008fe200000010ff */
[----:B------:R-:W-:Y:S01]  /*7d50*/  HMMA.16816.F32.BF16 R48, R80, R54, R48 ;  /* 0x000000365030723c */ /* 0x000fe20000041830 */
[----:B-1----:R-:W-:Y:S01]  /*7d60*/  F2FP.BF16.PACK_AB R53, R131, R134 ;  /* 0x000000868335723e */ /* 0x002fe200000010ff */
[----:B------:R-:W-:-:S04]  /*7d70*/  FADD.FTZ R134, R134, R3 ;  /* 0x0000000386867221 */ /* 0x000fc80000010000 */
[----:B------:R-:W-:Y:S01]  /*7d80*/  MUFU.EX2 R100, R66 ;  /* 0x0000004200647308 */ /* 0x000fe20000000800 */
[----:B------:R-:W-:Y:S01]  /*7d90*/  FADD.FTZ R131, R131, R134 ;  /* 0x0000008683837221 */ /* 0x000fe20000010000 */
[----:B------:R-:W-:Y:S02]  /*7da0*/  F2FP.BF16.PACK_AB R54, R97, R102 ;  /* 0x000000666136723e */ /* 0x000fe400000010ff */
[----:B--2---:R-:W-:-:S04]  /*7db0*/  F2FP.BF16.PACK_AB R55, R95, R96 ;  /* 0x000000605f37723e */ /* 0x004fc800000010ff */
[----:B------:R-:W1:Y:S03]  /*7dc0*/  MUFU.EX2 R99, R65 ;  /* 0x0000004100637308 */ /* 0x000e660000000800 */
[C---:B------:R-:W-:Y:S05]  /*7dd0*/  HMMA.16816.F32.BF16 R4, R52.reuse, R56, R4 ;  /* 0x000000383404723c */ /* 0x040fea0000041804 */
[----:B------:R-:W-:Y:S03]  /*7de0*/  MUFU.EX2 R98, R98 ;  /* 0x0000006200627308 */ /* 0x000fe60000000800 */
[C---:B------:R-:W-:Y:S01]  /*7df0*/  HMMA.16816.F32.BF16 R8, R52.reuse, R58, R8 ;  /* 0x0000003a3408723c */ /* 0x040fe20000041808 */
[----:B------:R-:W2:Y:S04]  /*7e00*/  LDSM.16.MT88.4 R56, [R108+0x6400] ;  /* 0x006400006c38783b */ /* 0x000ea80000004200 */
[----:B------:R-:W-:Y:S08]  /*7e10*/  MUFU.EX2 R101, R101 ;  /* 0x0000006500657308 */ /* 0x000ff00000000800 */
[----:B------:R-:W-:Y:S08]  /*7e20*/  MUFU.EX2 R89, R89 ;  /* 0x0000005900597308 */ /* 0x000ff00000000800 */
[----:B------:R-:W3:Y:S08]  /*7e30*/  MUFU.EX2 R88, R88 ;  /* 0x0000005800587308 */ /* 0x000ef00000000800 */
[----:B------:R-:W-:Y:S08]  /*7e40*/  MUFU.EX2 R86, R86 ;  /* 0x0000005600567308 */ /* 0x000ff00000000800 */
[----:B------:R-:W1:Y:S01]  /*7e50*/  MUFU.EX2 R87, R87 ;  /* 0x0000005700577308 */ /* 0x000e620000000800 */
        /* <DEDUP_REMOVED lines=18> */
[----:B-----5:R-:W-:-:S07]  /*7f80*/  F2FP.BF16.PACK_AB R55, R107, R104 ;  /* 0x000000686b37723e */ /* 0x020fce00000010ff */
[C---:B------:R-:W-:Y:S01]  /*7f90*/  HMMA.16816.F32.BF16 R80, R52.reuse, R60, R4 ;  /* 0x0000003c3450723c */ /* 0x040fe20000041804 */
[----:B------:R-:W4:Y:S07]  /*7fa0*/  LDSM.16.MT88.4 R4, [R108+0x7800] ;  /* 0x007800006c04783b */ /* 0x000f2e0000004200 */
        /* <DEDUP_REMOVED lines=8> */
[C---:B--2---:R-:W-:Y:S08]  /*8030*/  HMMA.16816.F32.BF16 R20, R52.reuse, R56, R20 ;  /* 0x000000383414723c */ /* 0x044ff00000041814 */
[C---:B------:R-:W-:Y:S01]  /*8040*/  HMMA.16816.F32.BF16 R24, R52.reuse, R58, R24 ;  /* 0x0000003a3418723c */ /* 0x040fe20000041818 */
[----:B------:R-:W2:Y:S07]  /*8050*/  LDSM.16.MT88.4 R56, [R110+0x8800] ;  /* 0x008800006e38783b */ /* 0x000eae0000004200 */
[C---:B----4-:R-:W-:Y:S07]  /*8060*/  HMMA.16816.F32.BF16 R44, R52.reuse, R4, R44 ;  /* 0x00000004342c723c */ /* 0x050fee000004182c */
[----:B------:R-:W-:Y:S01]  /*8070*/  FADD.FTZ R5, R93, R94 ;  /* 0x0000005e5d057221 */ /* 0x000fe20000010000 */
[----:B------:R-:W-:Y:S01]  /*8080*/  HMMA.16816.F32.BF16 R48, R52, R6, R48 ;  /* 0x000000063430723c */ /* 0x000fe20000041830 */
[----:B-1----:R-:W-:-:S02]  /*8090*/  F2FP.BF16.PACK_AB R4, R99, R100 ;  /* 0x000000646304723e */ /* 0x002fc400000010ff */
[----:B------:R-:W-:-:S04]  /*80a0*/  FADD.FTZ R5, R92, R5 ;  /* 0x000000055c057221 */ /* 0x000fc80000010000 */
[----:B------:R-:W-:Y:S01]  /*80b0*/  FADD.FTZ R2, R64, R5 ;  /* 0x0000000540027221 */ /* 0x000fe20000010000 */
[----:B---3--:R-:W-:Y:S02]  /*80c0*/  F2FP.BF16.PACK_AB R5, R88, R89 ;  /* 0x000000595805723e */ /* 0x008fe400000010ff */
[----:B------:R-:W-:Y:S01]  /*80d0*/  F2FP.BF16.PACK_AB R6, R101, R98 ;  /* 0x000000626506723e */ /* 0x000fe200000010ff */
[----:B------:R-:W-:Y:S01]  /*80e0*/  FADD.FTZ R135, R135, R2 ;  /* 0x0000000287877221 */ /* 0x000fe20000010000 */
[----:B------:R-:W-:-:S03]  /*80f0*/  F2FP.BF16.PACK_AB R7, R87, R86 ;  /* 0x000000565707723e */ /* 0x000fc600000010ff */
[----:B------:R-:W-:-:S04]  /*8100*/  FADD.FTZ R2, R102, R135 ;  /* 0x0000008766027221 */ /* 0x000fc80000010000 */
        /* <DEDUP_REMOVED lines=8> */
[----:B------:R-:W2:Y:S07]  /*8190*/  LDSM.16.MT88.4 R52, [R108+0x7c00] ;  /* 0x007c00006c34783b */ /* 0x000eae0000004200 */
[C---:B------:R-:W-:Y:S08]  /*81a0*/  HMMA.16816.F32.BF16 R80, R4.reuse, R76, R80 ;  /* 0x0000004c0450723c */ /* 0x040ff00000041850 */
[C---:B------:R-:W-:Y:S01]  /*81b0*/  HMMA.16816.F32.BF16 R76, R4.reuse, R78, R8 ;  /* 0x0000004e044c723c */ /* 0x040fe20000041808 */
[----:B------:R-:W3:Y:S07]  /*81c0*/  LDSM.16.MT88.4 R8, [R108+0x8c00] ;  /* 0x008c00006c08783b */ /* 0x000eee0000004200 */
        /* <DEDUP_REMOVED lines=15> */
[----:B------:R-:W-:Y:S01]  /*82c0*/  HMMA.16816.F32.BF16 R52, R4, R54, R32 ;  /* 0x000000360434723c */ /* 0x000fe20000041820 */
[----:B------:R-:W-:Y:S01]  /*82d0*/  FADD.FTZ R99, R99, R100 ;  /* 0x0000006463637221 */ /* 0x000fe20000010000 */
[----:B------:R-:W-:Y:S01]  /*82e0*/  MOV R2, R84 ;  /* 0x0000005400027202 */ /* 0x000fe20000000f00 */
[----:B------:R-:W-:-:S02]  /*82f0*/  FADD.FTZ R89, R88, R89 ;  /* 0x0000005958597221 */ /* 0x000fc40000010000 */
[----:B------:R-:W-:Y:S02]  /*8300*/  FADD.FTZ R98, R98, R99 ;  /* 0x0000006362627221 */ /* 0x000fe40000010000 */
[----:B------:R-:W-:Y:S01]  /*8310*/  FADD.FTZ R86, R86, R89 ;  /* 0x0000005956567221 */ /* 0x000fe20000010000 */
[----:B------:R-:W-:Y:S01]  /*8320*/  HMMA.16816.F32.BF16 R40, R4, R14, R40 ;  /* 0x0000000e0428723c */ /* 0x000fe20000041828 */
[----:B------:R-:W-:Y:S02]  /*8330*/  FADD.FTZ R137, R101, R98 ;  /* 0x0000006265897221 */ /* 0x000fe40000010000 */
[----:B------:R-:W-:-:S05]  /*8340*/  FADD.FTZ R136, R87, R86 ;  /* 0x0000005657887221 */ /* 0x000fca0000010000 */
[C---:B---3--:R-:W-:Y:S08]  /*8350*/  HMMA.16816.F32.BF16 R44, R4.reuse, R8, R44 ;  /* 0x00000008042c723c */ /* 0x048ff0000004182c */
[----:B------:R-:W-:Y:S08]  /*8360*/  HMMA.16816.F32.BF16 R48, R4, R10, R48 ;  /* 0x0000000a0430723c */ /* 0x000ff00000041830 */
.L_x_5162:
        /* <DEDUP_REMOVED lines=12> */
.L_x_5174:
        /* <DEDUP_REMOVED lines=64> */
.L_x_5171:
[----:B------:R-:W-:Y:S02]  /*8830*/  ISETP.GE.AND P3, PT, R124, c[0x0][0x220], PT ;  /* 0x000088007c007a0c */ /* 0x000fe40003f66270 */
[C---:B------:R-:W-:Y:S02]  /*8840*/  LEA R134, P4, R86.reuse, R138, 0x1 ;  /* 0x0000008a56867211 */ /* 0x040fe400078808ff */
        /* <DEDUP_REMOVED lines=56> */
[C---:B------:R-:W-:Y:S08]  /*8bd0*/  HMMA.16816.F32.BF16 R16, R88.reuse, R98, RZ ;  /* 0x000000625810723c */ /* 0x040ff000000418ff */
[C---:B------:R-:W-:Y:S08]  /*8be0*/  HMMA.16816.F32.BF16 R20, R88.reuse, R100, RZ ;  /* 0x000000645814723c */ /* 0x040ff000000418ff */
[C---:B------:R-:W-:Y:S08]  /*8bf0*/  HMMA.16816.F32.BF16 R24, R88.reuse, R102, RZ ;  /* 0x000000665818723c */ /* 0x040ff000000418ff */
[C---:B--2---:R-:W-:Y:S08]  /*8c00*/  HMMA.16816.F32.BF16 R28, R88.reuse, R104, RZ ;  /* 0x00000068581c723c */ /* 0x044ff000000418ff */
[----:B------:R-:W-:Y:S01]  /*8c10*/  HMMA.16816.F32.BF16 R32, R88, R106, RZ ;  /* 0x0000006a5820723c */ /* 0x000fe200000418ff */
        /* <DEDUP_REMOVED lines=12> */
[----:B------:R-:W-:Y:S06]  /*8ce0*/  LDSM.16.M88.4 R88, [R113+0x1000] ;  /* 0x001000007158783b */ /* 0x000fec0000000200 */
[----:B------:R-:W1:Y:S02]  /*8cf0*/  LDSM.16.M88.4 R92, [R112+0x4000] ;  /* 0x00400000705c783b */ /* 0x000e640000000200 */
        /* <DEDUP_REMOVED lines=41> */
[----:B------:R-:W1:Y:S11]  /*8f90*/  LDSM.16.M88.4 R92, [R109+0x5400] ;  /* 0x005400006d5c783b */ /* 0x000e760000000200 */
[----:B------:R-:W-:Y:S04]  /*8fa0*/  @!UPT UIADD3 URZ, URZ, URZ, URZ ;  /* 0x0000003f3f3ff290 */ /* 0x000fe8000fffe03f */
[----:B------:R-:W-:Y:S02]  /*8fb0*/  FMUL.FTZ R3, R4, c[0x0][0x2ec] ;  /* 0x0000bb0004037a20 */ /* 0x000fe40000410000 */
[----:B---3--:R-:W-:Y:S02]  /*8fc0*/  FMUL.FTZ R141, R5, c[0x0][0x2ec] ;  /* 0x0000bb00058d7a20 */ /* 0x008fe40000410000 */
[----:B------:R-:W-:Y:S02]  /*8fd0*/  FMUL.FTZ R143, R6, c[0x0][0x2ec] ;  /* 0x0000bb00068f7a20 */ /* 0x000fe40000410000 */
[----:B------:R-:W2:Y:S01]  /*8fe0*/  MUFU.TANH R3, R3 ;  /* 0x0000000300037308 */ /* 0x000ea20000002400 */
[----:B------:R-:W-:Y:S02]  /*8ff0*/  FMUL.FTZ R145, R7, c[0x0][0x2ec] ;  /* 0x0000bb0007917a20 */ /* 0x000fe40000410000 */
[----:B------:R-:W-:Y:S02]  /*9000*/  FMUL.FTZ R151, R8, c[0x0][0x2ec] ;  /* 0x0000bb0008977a20 */ /* 0x000fe40000410000 */
[----:B------:R-:W-:Y:S02]  /*9010*/  FMUL.FTZ R153, R9, c[0x0][0x2ec] ;  /* 0x0000bb0009997a20 */ /* 0x000fe40000410000 */
[----:B------:R-:W-:Y:S02]  /*9020*/  FMUL.FTZ R155, R10, c[0x0][0x2ec] ;  /* 0x0000bb000a9b7a20 */ /* 0x000fe40000410000 */
[----:B------:R-:W-:Y:S01]  /*9030*/  FMUL.FTZ R157, R11, c[0x0][0x2ec] ;  /* 0x0000bb000b9d7a20 */ /* 0x000fe20000410000 */
[----:B------:R-:W3:Y:S01]  /*9040*/  MUFU.TANH R141, R141 ;  /* 0x0000008d008d7308 */ /* 0x000ee20000002400 */
[C---:B-1----:R-:W-:Y:S09]  /*9050*/  HMMA.16816.F32.BF16 R12, R88.reuse, R92, R12 ;  /* 0x0000005c580c723c */ /* 0x042ff2000004180c */
[----:B------:R-:W1:Y:S01]  /*9060*/  MUFU.TANH R143, R143 ;  /* 0x0000008f008f7308 */ /* 0x000e620000002400 */
[C---:B------:R-:W-:Y:S01]  /*9070*/  HMMA.16816.F32.BF16 R16, R88.reuse, R94, R16 ;  /* 0x0000005e5810723c */ /* 0x040fe20000041810 */
[----:B------:R-:W5:Y:S08]  /*9080*/  LDSM.16.M88.4 R92, [R109+0x5800] ;  /* 0x005800006d5c783b */ /* 0x000f700000000200 */
[----:B------:R-:W1:Y:S10]  /*9090*/  MUFU.TANH R145, R145 ;  /* 0x0000009100917308 */ /* 0x000e740000002400 */
[----:B------:R-:W1:Y:S01]  /*90a0*/  MUFU.TANH R151, R151 ;  /* 0x0000009700977308 */ /* 0x000e620000002400 */
[----:B------:R-:W-:Y:S02]  /*90b0*/  FMUL.FTZ R152, R12, c[0x0][0x2ec] ;  /* 0x0000bb000c987a20 */ /* 0x000fe40000410000 */
[----:B------:R-:W-:Y:S02]  /*90c0*/  FMUL.FTZ R150, R13, c[0x0][0x2ec] ;  /* 0x0000bb000d967a20 */ /* 0x000fe40000410000 */
[----:B------:R-:W-:Y:S02]  /*90d0*/  FMUL.FTZ R149, R14, c[0x0][0x2ec] ;  /* 0x0000bb000e957a20 */ /* 0x000fe40000410000 */
[----:B------:R-:W-:Y:S03]  /*90e0*/  FMUL.FTZ R147, R15, c[0x0][0x2ec] ;  /* 0x0000bb000f937a20 */ /* 0x000fe60000410000 */
[----:B------:R-:W1:Y:S01]  /*90f0*/  MUFU.TANH R153, R153 ;  /* 0x0000009900997308 */ /* 0x000e620000002400 */
[----:B------:R-:W-:Y:S02]  /*9100*/  FMUL.FTZ R86, R18, c[0x0][0x2ec] ;  /* 0x0000bb0012567a20 */ /* 0x000fe40000410000 */
[----:B------:R-:W-:Y:S02]  /*9110*/  FMUL.FTZ R2, R17, c[0x0][0x2ec] ;  /* 0x0000bb0011027a20 */ /* 0x000fe40000410000 */
[----:B------:R-:W-:Y:S02]  /*9120*/  FMUL.FTZ R148, R16, c[0x0][0x2ec] ;  /* 0x0000bb0010947a20 */ /* 0x000fe40000410000 */
[----:B------:R-:W-:Y:S03]  /*9130*/  FMUL.FTZ R159, R19, c[0x0][0x2ec] ;  /* 0x0000bb00139f7a20 */ /* 0x000fe60000410000 */
[----:B------:R-:W1:Y:S01]  /*9140*/  MUFU.TANH R103, R86 ;  /* 0x0000005600677308 */ /* 0x000e620000002400 */
[C---:B-----5:R-:W-:Y:S09]  /*9150*/  HMMA.16816.F32.BF16 R20, R88.reuse, R92, R20 ;  /* 0x0000005c5814723c */ /* 0x060ff20000041814 */
[----:B------:R5:W1:Y:S01]  /*9160*/  MUFU.TANH R102, R2 ;  /* 0x0000000200667308 */ /* 0x000a620000002400 */
[C---:B------:R-:W-:Y:S01]  /*9170*/  HMMA.16816.F32.BF16 R24, R88.reuse, R94, R24 ;  /* 0x0000005e5818723c */ /* 0x040fe20000041818 */
[----:B------:R-:W1:Y:S01]  /*9180*/  LDSM.16.M88.4 R92, [R109+0x5c00] ;  /* 0x005c00006d5c783b */ /* 0x000e620000000200 */
[----:B------:R-:W-:Y:S07]  /*9190*/  DEPBAR.LE SB0, 0x0 ;  /* 0x000080000000791a */ /* 0x000fee0000000000 */
[----:B------:R-:W1:Y:S01]  /*91a0*/  MUFU.TANH R155, R155 ;  /* 0x0000009b009b7308 */ /* 0x000e620000002400 */
[----:B------:R-:W-:Y:S09]  /*91b0*/  BAR.SYNC.DEFER_BLOCKING 0x0 ;  /* 0x0000000000007b1d */ /* 0x000ff20000010000 */
[----:B------:R-:W1:Y:S01]  /*91c0*/  MUFU.TANH R157, R157 ;  /* 0x0000009d009d7308 */ /* 0x000e620000002400 */
[----:B------:R-:W-:Y:S02]  /*91d0*/  FMUL.FTZ R140, R20, c[0x0][0x2ec] ;  /* 0x0000bb00148c7a20 */ /* 0x000fe40000410000 */
[----:B-----5:R-:W-:Y:S02]  /*91e0*/  FMUL.FTZ R2, R23, c[0x0][0x2ec] ;  /* 0x0000bb0017027a20 */ /* 0x020fe40000410000 */
[----:B----4-:R-:W-:Y:S02]  /*91f0*/  FMUL.FTZ R138, R21, c[0x0][0x2ec] ;  /* 0x0000bb00158a7a20 */ /* 0x010fe40000410000 */
[----:B------:R-:W-:Y:S02]  /*9200*/  FMUL.FTZ R139, R22, c[0x0][0x2ec] ;  /* 0x0000bb00168b7a20 */ /* 0x000fe40000410000 */
[----:B------:R-:W-:Y:S01]  /*9210*/  FMUL.FTZ R87, R27, c[0x0][0x2ec] ;  /* 0x0000bb001b577a20 */ /* 0x000fe20000410000 */
[----:B------:R-:W4:Y:S01]  /*9220*/  MUFU.TANH R107, R2 ;  /* 0x00000002006b7308 */ /* 0x000f220000002400 */
[----:B------:R-:W-:Y:S02]  /*9230*/  FMUL.FTZ R146, R24, c[0x0][0x2ec] ;  /* 0x0000bb0018927a20 */ /* 0x000fe40000410000 */
[----:B------:R-:W-:Y:S02]  /*9240*/  FMUL.FTZ R144, R25, c[0x0][0x2ec] ;  /* 0x0000bb0019907a20 */ /* 0x000fe40000410000 */
[----:B------:R-:W-:Y:S05]  /*9250*/  FMUL.FTZ R142, R26, c[0x0][0x2ec] ;  /* 0x0000bb001a8e7a20 */ /* 0x000fea0000410000 */
[----:B------:R-:W2:Y:S01]  /*9260*/  MUFU.TANH R104, R87 ;  /* 0x0000005700687308 */ /* 0x000ea20000002400 */
[C---:B-1----:R-:W-:Y:S09]  /*9270*/  HMMA.16816.F32.BF16 R28, R88.reuse, R92, R28 ;  /* 0x0000005c581c723c */ /* 0x042ff2000004181c */
[----:B------:R1:W1:Y:S01]  /*9280*/  MUFU.TANH R106, R146 ;  /* 0x00000092006a7308 */ /* 0x0002620000002400 */
[----:B------:R-:W-:Y:S09]  /*9290*/  HMMA.16816.F32.BF16 R32, R88, R94, R32 ;  /* 0x0000005e5820723c */ /* 0x000ff20000041820 */
[----:B------:R5:W2:Y:S05]  /*92a0*/  MUFU.TANH R101, R144 ;  /* 0x0000009000657308 */ /* 0x000aaa0000002400 */
[----:B------:R-:W-:Y:S05]  /*92b0*/  FMUL.FTZ R86, R28, c[0x0][0x2ec] ;  /* 0x0000bb001c567a20 */ /* 0x000fea0000410000 */
[----:B------:R2:W2:Y:S01]  /*92c0*/  MUFU.TANH R105, R142 ;  /* 0x0000008e00697308 */ /* 0x0004a20000002400 */
[----:B------:R-:W-:Y:S02]  /*92d0*/  FMUL.FTZ R154, R29, c[0x0][0x2ec] ;  /* 0x0000bb001d9a7a20 */ /* 0x000fe40000410000 */
[----:B-1----:R-:W-:Y:S02]  /*92e0*/  FMUL.FTZ R146, R30, c[0x0][0x2ec] ;  /* 0x0000bb001e927a20 */ /* 0x002fe40000410000 */
[----:B------:R-:W-:Y:S02]  /*92f0*/  FMUL.FTZ R87, R34, c[0x0][0x2ec] ;  /* 0x0000bb0022577a20 */ /* 0x000fe40000410000 */
[----:B------:R-:W-:Y:S03]  /*9300*/  FMUL.FTZ R2, R33, c[0x0][0x2ec] ;  /* 0x0000bb0021027a20 */ /* 0x000fe60000410000 */
[----:B------:R1:W1:Y:S01]  /*9310*/  MUFU.TANH R96, R86 ;  /* 0x0000005600607308 */ /* 0x0002620000002400 */
[----:B-----5:R-:W-:Y:S09]  /*9320*/  FMUL.FTZ R144, R31, c[0x0][0x2ec] ;  /* 0x0000bb001f907a20 */ /* 0x020ff20000410000 */
[----:B------:R-:W3:Y:S01]  /*9330*/  MUFU.TANH R152, R152 ;  /* 0x0000009800987308 */ /* 0x000ee20000002400 */
[----:B--2---:R-:W-:Y:S09]  /*9340*/  FMUL.FTZ R142, R32, c[0x0][0x2ec] ;  /* 0x0000bb00208e7a20 */ /* 0x004ff20000410000 */
[----:B------:R-:W2:Y:S01]  /*9350*/  MUFU.TANH R150, R150 ;  /* 0x0000009600967308 */ /* 0x000ea20000002400 */
[----:B-1----:R-:W-:Y:S09]  /*9360*/  FMUL.FTZ R86, R35, c[0x0][0x2ec] ;  /* 0x0000bb0023567a20 */ /* 0x002ff20000410000 */
        /* <DEDUP_REMOVED lines=78> */
.L_x_5173:
[----:B------:R2:W-:Y:S01]  /*9850*/  @P3 STS [R121+0x3000], RZ ;  /* 0x003000ff79003388 */ /* 0x0005e20000000800 */
[C---:B------:R-:W-:Y:S01]  /*9860*/  LEA R8, P0, R4.reuse, R132, 0x1 ;  /* 0x0000008404087211 */ /* 0x040fe200078008ff */
[----:B------:R-:W-:Y:S02]  /*9870*/  @!P3 IMAD.MOV.U32 R5, RZ, RZ, c[0x0][0x198] ;  /* 0x00006600ff05b624 */ /* 0x000fe400078e00ff */
[----:B------:R2:W-:Y:S01]  /*9880*/  @P3 STS [R121+0x3004], RZ ;  /* 0x003004ff79003388 */ /* 0x0005e20000000800 */
[----:B------:R-:W-:Y:S01]  /*9890*/  LEA.HI.X R9, R4, R133, R6, 0x1, P0 ;  /* 0x0000008504097211 */ /* 0x000fe200000f0c06 */
[----:B-1----:R-:W-:Y:S01]  /*98a0*/  @!P3 IMAD.MOV.U32 R2, RZ, RZ, c[0x0][0x19c] ;  /* 0x00006700ff02b624 */ /* 0x002fe200078e00ff */
        /* <DEDUP_REMOVED lines=41> */
.L_x_5172:
[----:B--234-:R-:W-:Y:S01]  /*9b40*/  IADD3 R88, R120, -0x1, RZ ;  /* 0xffffffff78587810 */ /* 0x01cfe20007ffe0ff */
[----:B------:R-:W-:Y:S03]  /*9b50*/  LDSM.16.MT88.4 R16, [R110+0x6000] ;  /* 0x006000006e10783b */ /* 0x000fe60000004200 */
[----:B-1----:R-:W-:Y:S04]  /*9b60*/  LEA R2, R88, R119, 0x6 ;  /* 0x0000007758027211 */ /* 0x002fe800078e30ff */
[----:B------:R-:W-:Y:S01]  /*9b70*/  I2F R6, R2 ;  /* 0x0000000200067306 */ /* 0x000fe20000201400 */
[C---:B------:R-:W-:Y:S01]  /*9b80*/  IADD3 R8, R2.reuse, 0x1, RZ ;  /* 0x0000000102087810 */ /* 0x040fe20007ffe0ff */
[----:B------:R-:W-:Y:S01]  /*9b90*/  LDSM.16.MT88.4 R24, [R108+0x6000] ;  /* 0x006000006c18783b */ /* 0x000fe20000004200 */
[C---:B------:R-:W-:Y:S02]  /*9ba0*/  IADD3 R4, R2.reuse, 0x9, RZ ;  /* 0x0000000902047810 */ /* 0x040fe40007ffe0ff */
[C---:B------:R-:W-:Y:S02]  /*9bb0*/  IADD3 R9, R2.reuse, 0x8, RZ ;  /* 0x0000000802097810 */ /* 0x040fe40007ffe0ff */
[C---:B------:R-:W-:Y:S02]  /*9bc0*/  IADD3 R7, R2.reuse, 0x10, RZ ;  /* 0x0000001002077810 */ /* 0x040fe40007ffe0ff */
[C---:B------:R-:W-:Y:S01]  /*9bd0*/  IADD3 R13, R2.reuse, 0x19, RZ ;  /* 0x00000019020d7810 */ /* 0x040fe20007ffe0ff */
[----:B------:R-:W-:Y:S01]  /*9be0*/  I2F R8, R8 ;  /* 0x0000000800087306 */ /* 0x000fe20000201400 */
[----:B------:R-:W-:Y:S01]  /*9bf0*/  LDSM.16.MT88.4 R32, [R110+0x7000] ;  /* 0x007000006e20783b */ /* 0x000fe20000004200 */
[C---:B------:R-:W-:Y:S02]  /*9c00*/  IADD3 R11, R2.reuse, 0x20, RZ ;  /* 0x00000020020b7810 */ /* 0x040fe40007ffe0ff */
[C---:B------:R-:W-:Y:S02]  /*9c10*/  IADD3 R5, R2.reuse, 0x11, RZ ;  /* 0x0000001102057810 */ /* 0x040fe40007ffe0ff */
[C---:B------:R-:W-:Y:S02]  /*9c20*/  IADD3 R15, R2.reuse, 0x18, RZ ;  /* 0x00000018020f7810 */ /* 0x040fe40007ffe0ff */
[----:B------:R-:W-:Y:S02]  /*9c30*/  IADD3 R10, R2, 0x31, RZ ;  /* 0x00000031020a7810 */ /* 0x000fe40007ffe0ff */
        /* <DEDUP_REMOVED lines=9> */
[C---:B------:R-:W-:Y:S02]  /*9cd0*/  FFMA.FTZ R143, R0.reuse, R6, R143 ;  /* 0x00000006008f7223 */ /* 0x040fe4000001008f */
[C---:B------:R-:W-:Y:S02]  /*9ce0*/  FFMA.FTZ R145, R0.reuse, R8, R145 ;  /* 0x0000000800917223 */ /* 0x040fe40000010091 */
[CC--:B------:R-:W-:Y:S02]  /*9cf0*/  FFMA.FTZ R153, R0.reuse, R4.reuse, R153 ;  /* 0x0000000400997223 */ /* 0x0c0fe40000010099 */
        /* <DEDUP_REMOVED lines=8> */
[----:B------:R-:W1:Y:S01]  /*9d80*/  I2F R3, R3 ;  /* 0x0000000300037306 */ /* 0x000e620000201400 */
[----:B------:R-:W-:Y:S01]  /*9d90*/  FMNMX.FTZ R4, R155, R4, !PT ;  /* 0x000000049b047209 */ /* 0x000fe20007810000 */
[C---:B------:R-:W-:Y:S02]  /*9da0*/  FFMA.FTZ R149, R0.reuse, R7, R149 ;  /* 0x0000000700957223 */ /* 0x040fe40000010095 */
[----:B------:R-:W-:Y:S01]  /*9db0*/  FFMA.FTZ R151, R0, R9, R151 ;  /* 0x0000000900977223 */ /* 0x000fe20000010097 */
[----:B------:R-:W-:Y:S01]  /*9dc0*/  IADD3 R9, R2, 0x28, RZ ;  /* 0x0000002802097810 */ /* 0x000fe20007ffe0ff */
[CC--:B------:R-:W-:Y:S01]  /*9dd0*/  FFMA.FTZ R93, R0.reuse, R13.reuse, R159 ;  /* 0x0000000d005d7223 */ /* 0x0c0fe2000001009f */
[----:B------:R-:W-:Y:S01]  /*9de0*/  FMNMX.FTZ R4, R157, R4, !PT ;  /* 0x000000049d047209 */ /* 0x000fe20007810000 */
[----:B------:R-:W-:Y:S01]  /*9df0*/  FFMA.FTZ R102, R0, R13, R102 ;  /* 0x0000000d00667223 */ /* 0x000fe20000010066 */
[----:B------:R-:W-:Y:S01]  /*9e00*/  IADD3 R13, R2, 0x38, RZ ;  /* 0x00000038020d7810 */ /* 0x000fe20007ffe0ff */
[CC--:B------:R-:W-:Y:S01]  /*9e10*/  FFMA.FTZ R139, R0.reuse, R11.reuse, R139 ;  /* 0x0000000b008b7223 */ /* 0x0c0fe2000001008b */
[----:B------:R-:W2:Y:S01]  /*9e20*/  I2F R9, R9 ;  /* 0x0000000900097306 */ /* 0x000ea20000201400 */
        /* <DEDUP_REMOVED lines=9> */
[----:B------:R-:W3:Y:S01]  /*9ec0*/  I2F R4, R13 ;  /* 0x0000000d00047306 */ /* 0x000ee20000201400 */
[----:B------:R-:W-:Y:S01]  /*9ed0*/  IADD3 R5, R2, 0x30, RZ ;  /* 0x0000003002057810 */ /* 0x000fe20007ffe0ff */
[C---:B------:R-:W-:Y:S01]  /*9ee0*/  FFMA.FTZ R148, R0.reuse, R15, R148 ;  /* 0x0000000f00947223 */ /* 0x040fe20000010094 */
[----:B------:R-:W-:Y:S01]  /*9ef0*/  FMNMX.FTZ R12, R151, R12, !PT ;  /* 0x0000000c970c7209 */ /* 0x000fe20007810000 */
[CC--:B-1----:R-:W-:Y:S02]  /*9f00*/  FFMA.FTZ R107, R0.reuse, R3.reuse, R107 ;  /* 0x00000003006b7223 */ /* 0x0c2fe4000001006b */
[----:B------:R-:W-:Y:S01]  /*9f10*/  FFMA.FTZ R138, R0, R3, R138 ;  /* 0x00000003008a7223 */ /* 0x000fe2000001008a */
[----:B------:R-:W-:Y:S02]  /*9f20*/  FMNMX.FTZ R11, R153, R12, !PT ;  /* 0x0000000c990b7209 */ /* 0x000fe40007810000 */
[----:B------:R-:W-:Y:S01]  /*9f30*/  FMNMX.FTZ R12, R147, R14, !PT ;  /* 0x0000000e930c7209 */ /* 0x000fe20007810000 */
[----:B------:R-:W1:Y:S01]  /*9f40*/  I2F R7, R7 ;  /* 0x0000000700077306 */ /* 0x000e620000201400 */
[----:B------:R-:W-:Y:S02]  /*9f50*/  FMNMX.FTZ R11, R152, R11, !PT ;  /* 0x0000000b980b7209 */ /* 0x000fe40007810000 */
[----:B------:R-:W-:Y:S01]  /*9f60*/  FMNMX.FTZ R12, R103, R12, !PT ;  /* 0x0000000c670c7209 */ /* 0x000fe20007810000 */
[-C--:B--2---:R-:W-:Y:S01]  /*9f70*/  FFMA.FTZ R105, R0, R9.reuse, R105 ;  /* 0x0000000900697223 */ /* 0x084fe20000010069 */
[----:B------:R-:W-:Y:S01]  /*9f80*/  IADD3 R3, R2, 0x39, RZ ;  /* 0x0000003902037810 */ /* 0x000fe20007ffe0ff */
[----:B------:R-:W-:Y:S01]  /*9f90*/  FFMA.FTZ R106, R0, R9, R106 ;  /* 0x00000009006a7223 */ /* 0x000fe2000001006a */
        /* <DEDUP_REMOVED lines=9> */
[----:B------:R-:W-:Y:S01]  /*a030*/  FMNMX.FTZ R13, R140, R13, !PT ;  /* 0x0000000d8c0d7209 */ /* 0x000fe20007810000 */
[----:B------:R-:W3:Y:S01]  /*a040*/  I2F R3, R3 ;  /* 0x0000000300037306 */ /* 0x000ee20000201400 */
[----:B------:R-:W-:Y:S02]  /*a050*/  FMNMX.FTZ R11, R105, R2, !PT ;  /* 0x00000002690b7209 */ /* 0x000fe40007810000 */
[----:B------:R-:W-:Y:S01]  /*a060*/  FMNMX.FTZ R13, R138, R13, !PT ;  /* 0x0000000d8a0d7209 */ /* 0x000fe20007810000 */
[CC--:B-1----:R-:W-:Y:S02]  /*a070*/  FFMA.FTZ R104, R0.reuse, R7.reuse, R104 ;  /* 0x0000000700687223 */ /* 0x0c2fe40000010068 */
[----:B------:R-:W-:Y:S01]  /*a080*/  FFMA.FTZ R101, R0, R7, R101 ;  /* 0x0000000700657223 */ /* 0x000fe20000010065 */
[----:B------:R-:W-:Y:S02]  /*a090*/  FMNMX.FTZ R2, R106, R13, !PT ;  /* 0x0000000d6a027209 */ /* 0x000fe40007810000 */
[----:B------:R-:W-:Y:S01]  /*a0a0*/  FMNMX.FTZ R11, R104, R11, !PT ;  /* 0x0000000b680b7209 */ /* 0x000fe20007810000 */
[CC--:B--2---:R-:W-:Y:S02]  /*a0b0*/  FFMA.FTZ R100, R0.reuse, R5.reuse, R100 ;  /* 0x0000000500647223 */ /* 0x0c4fe40000010064 */
[----:B------:R-:W-:Y:S01]  /*a0c0*/  FFMA.FTZ R96, R0, R5, R96 ;  /* 0x0000000500607223 */ /* 0x000fe20000010060 */
[----:B------:R-:W-:Y:S02]  /*a0d0*/  FMNMX.FTZ R5, R101, R2, !PT ;  /* 0x0000000265057209 */ /* 0x000fe40007810000 */
[----:B------:R-:W-:Y:S02]  /*a0e0*/  FMNMX.FTZ R12, R100, R11, !PT ;  /* 0x0000000b640c7209 */ /* 0x000fe40007810000 */
[----:B------:R-:W-:Y:S02]  /*a0f0*/  FMNMX.FTZ R10, R96, R5, !PT ;  /* 0x00000005600a7209 */ /* 0x000fe40007810000 */
[----:B------:R-:W-:Y:S01]  /*a100*/  FMNMX.FTZ R2, R99, R12, !PT ;  /* 0x0000000c63027209 */ /* 0x000fe20007810000 */
[CC--:B---3--:R-:W-:Y:S02]  /*a110*/  FFMA.FTZ R86, R0.reuse, R3.reuse, R86 ;  /* 0x0000000300567223 */ /* 0x0c8fe40000010056 */
[----:B------:R-:W-:Y:S01]  /*a120*/  FFMA.FTZ R98, R0, R3, R98 ;  /* 0x0000000300627223 */ /* 0x000fe20000010062 */
[----:B------:R-:W-:Y:S02]  /*a130*/  FMNMX.FTZ R9, R87, R2, !PT ;  /* 0x0000000257097209 */ /* 0x000fe40007810000 */
        /* <DEDUP_REMOVED lines=65> */
[----:B------:R-:W1:Y:S01]  /*a550*/  LDSM.16.MT88.4 R56, [R108+0x7000] ;  /* 0x007000006c38783b */ /* 0x000e620000004200 */
[C---:B------:R-:W-:Y:S02]  /*a560*/  FMUL.FTZ R38, R85.reuse, R38 ;  /* 0x0000002655267220 */ /* 0x040fe40000410000 */
[----:B------:R-:W-:Y:S02]  /*a570*/  FMUL.FTZ R39, R85, R39 ;  /* 0x0000002755277220 */ /* 0x000fe40000410000 */
[----:B------:R-:W3:Y:S01]  /*a580*/  MUFU.EX2 R142, R142 ;  /* 0x0000008e008e7308 */ /* 0x000ee20000000800 */
        /* <DEDUP_REMOVED lines=20> */
[----:B------:R-:W-:Y:S02]  /*a6d0*/  FMUL.FTZ R51, R85, R51 ;  /* 0x0000003355337220 */ /* 0x000fe40000410000 */
[C---:B------:R-:W-:Y:S02]  /*a6e0*/  FMUL.FTZ R48, R84.reuse, R48 ;  /* 0x0000003054307220 */ /* 0x040fe40000410000 */
[----:B------:R-:W-:Y:S02]  /*a6f0*/  FMUL.FTZ R49, R84, R49 ;  /* 0x0000003154317220 */ /* 0x000fe40000410000 */
        /* <DEDUP_REMOVED lines=15> */
[--C-:B------:R-:W-:Y:S02]  /*a7f0*/  FFMA.FTZ R68, R99, c[0x0][0x23c], -R146.reuse ;  /* 0x00008f0063447a23 */ /* 0x100fe40000010892 */
[C---:B------:R-:W-:Y:S02]  /*a800*/  FMUL.FTZ R17, R84.reuse, R69 ;  /* 0x0000004554117220 */ /* 0x040fe40000410000 */
[C---:B------:R-:W-:Y:S03]  /*a810*/  HMMA.16816.F32.BF16 R12, R80.reuse, R24, R12 ;  /* 0x00000018500c723c */ /* 0x040fe6000004180c */
[----:B------:R-:W-:Y:S01]  /*a820*/  MUFU.EX2 R94, R94 ;  /* 0x0000005e005e7308 */ /* 0x000fe20000000800 */
[C---:B------:R-:W-:Y:S02]  /*a830*/  FMUL.FTZ R18, R85.reuse, R70 ;  /* 0x0000004655127220 */ /* 0x040fe40000410000 */
[C---:B------:R-:W-:Y:S02]  /*a840*/  FMUL.FTZ R19, R85.reuse, R71 ;  /* 0x0000004755137220 */ /* 0x040fe40000410000 */
[C---:B------:R-:W-:Y:S04]  /*a850*/  FMUL.FTZ R24, R84.reuse, R60 ;  /* 0x0000003c54187220 */ /* 0x040fe80000410000 */
[----:B------:R-:W-:Y:S01]  /*a860*/  FMUL.FTZ R25, R84, R61 ;  /* 0x0000003d54197220 */ /* 0x000fe20000410000 */
        /* <DEDUP_REMOVED lines=8> */
[----:B------:R-:W-:Y:S01]  /*a8f0*/  LDSM.16.MT88.4 R60, [R108+0x6800] ;  /* 0x006800006c3c783b */ /* 0x000fe20000004200 */
[C---:B------:R-:W-:Y:S02]  /*a900*/  FMUL.FTZ R32, R84.reuse, R52 ;  /* 0x0000003454207220 */ /* 0x040fe40000410000 */
[----:B------:R-:W-:Y:S02]  /*a910*/  FMUL.FTZ R33, R84, R53 ;  /* 0x0000003554217220 */ /* 0x000fe40000410000 */
[C---:B------:R-:W-:Y:S02]  /*a920*/  HMMA.16816.F32.BF16 R24, R80.reuse, R34, R24 ;  /* 0x000000225018723c */ /* 0x040fe40000041818 */
[----:B------:R-:W-:Y:S01]  /*a930*/  MUFU.EX2 R99, R69 ;  /* 0x0000004500637308 */ /* 0x000fe20000000800 */
[--C-:B------:R-:W-:Y:S02]  /*a940*/  FFMA.FTZ R70, R95, c[0x0][0x23c], -R143.reuse ;  /* 0x00008f005f467a23 */ /* 0x100fe4000001088f */
[--C-:B------:R-:W-:Y:S02]  /*a950*/  FFMA.FTZ R100, R97, c[0x0][0x23c], -R143.reuse ;  /* 0x00008f0061647a23 */ /* 0x100fe4000001088f */
[C---:B------:R-:W-:Y:S01]  /*a960*/  FMUL.FTZ R34, R85.reuse, R54 ;  /* 0x0000003655227220 */ /* 0x040fe20000410000 */
[C---:B-1----:R-:W-:Y:S04]  /*a970*/  HMMA.16816.F32.BF16 R28, R80.reuse, R56, R28 ;  /* 0x00000038501c723c */ /* 0x042fe8000004181c */
[----:B------:R-:W-:Y:S01]  /*a980*/  FMUL.FTZ R35, R85, R55 ;  /* 0x0000003755237220 */ /* 0x000fe20000410000 */
[----:B------:R-:W1:Y:S01]  /*a990*/  MUFU.EX2 R96, R68 ;  /* 0x0000004400607308 */ /* 0x000e620000000800 */
[----:B------:R-:W2:Y:S01]  /*a9a0*/  LDSM.16.MT88.4 R52, [R110+0x8000] ;  /* 0x008000006e34783b */ /* 0x000ea20000004200 */
[----:B------:R-:W-:Y:S02]  /*a9b0*/  FFMA.FTZ R143, R98, c[0x0][0x23c], -R143 ;  /* 0x00008f00628f7a23 */ /* 0x000fe4000001088f */
[--C-:B------:R-:W-:Y:S02]  /*a9c0*/  FFMA.FTZ R87, R87, c[0x0][0x23c], -R146.reuse ;  /* 0x00008f0057577a23 */ /* 0x100fe40000010892 */
[C---:B------:R-:W-:Y:S03]  /*a9d0*/  HMMA.16816.F32.BF16 R32, R80.reuse, R58, R32 ;  /* 0x0000003a5020723c */ /* 0x040fe60000041820 */
[----:B------:R-:W-:Y:S01]  /*a9e0*/  LDSM.16.MT88.4 R56, [R110+0x6400] ;  /* 0x006400006e38783b */ /* 0x000fe20000004200 */
[----:B------:R-:W-:Y:S01]  /*a9f0*/  MUFU.EX2 R98, R71 ;  /* 0x0000004700627308 */ /* 0x000fe20000000800 */
[----:B------:R-:W-:Y:S02]  /*aa00*/  FFMA.FTZ R146, R86, c[0x0][0x23c], -R146 ;  /* 0x00008f0056927a23 */ /* 0x000fe40000010892 */
[----:B------:R-:W-:Y:S02]  /*aa10*/  FFMA.FTZ R144, R85, R136, R144 ;  /* 0x0000008855907223 */ /* 0x000fe40000010090 */
[----:B------:R-:W-:Y:S03]  /*aa20*/  FFMA.FTZ R145, R84, R137, R145 ;  /* 0x0000008954917223 */ /* 0x000fe60000010091 */
[----:B------:R-:W-:Y:S02]  /*aa30*/  FADD.FTZ R141, R141, R144 ;  /* 0x000000908d8d7221 */ /* 0x000fe40000010000 */
[----:B------:R3:W4:Y:S01]  /*aa40*/  MUFU.EX2 R97, R70 ;  /* 0x0000004600617308 */ /* 0x0007220000000800 */
[----:B------:R-:W-:Y:S01]  /*aa50*/  FADD.FTZ R145, R142, R145 ;  /* 0x000000918e917221 */ /* 0x000fe20000010000 */
[----:B-1----:R-:W-:Y:S03]  /*aa60*/  F2FP.BF16.PACK_AB R85, R96, R99 ;  /* 0x000000636055723e */ /* 0x002fe600000010ff */
[----:B------:R-:W-:Y:S04]  /*aa70*/  FADD.FTZ R92, R92, R145 ;  /* 0x000000915c5c7221 */ /* 0x000fe80000010000 */
[----:B------:R-:W-:Y:S01]  /*aa80*/  FADD.FTZ R91, R91, R92 ;  /* 0x0000005c5b5b7221 */ /* 0x000fe20000010000 */
[----:B------:R-:W-:Y:S10]  /*aa90*/  MUFU.EX2 R104, R104 ;  /* 0x0000006800687308 */ /* 0x000ff40000000800 */
[----:B------:R-:W-:Y:S01]  /*aaa0*/  MUFU.EX2 R139, R139 ;  /* 0x0000008b008b7308 */ /* 0x000fe20000000800 */
[C---:B--2---:R-:W-:Y:S01]  /*aab0*/  HMMA.16816.F32.BF16 R36, R80.reuse, R52, R36 ;  /* 0x000000345024723c */ /* 0x044fe20000041824 */
[----:B---3--:R-:W-:Y:S02]  /*aac0*/  LDSM.16.MT88.4 R68, [R108+0x6c00] ;  /* 0x006c00006c44783b */ /* 0x008fe40000004200 */
[----:B----4-:R-:W-:Y:S05]  /*aad0*/  F2FP.BF16.PACK_AB R84, R97, R98 ;  /* 0x000000626154723e */ /* 0x010fea00000010ff */
[C---:B------:R-:W-:Y:S01]  /*aae0*/  HMMA.16816.F32.BF16 R40, R80.reuse, R54, R40 ;  /* 0x000000365028723c */ /* 0x040fe20000041828 */
[----:B------:R-:W-:Y:S01]  /*aaf0*/  MUFU.EX2 R66, R66 ;  /* 0x0000004200427308 */ /* 0x000fe20000000800 */
[----:B------:R-:W1:Y:S09]  /*ab00*/  LDSM.16.MT88.4 R52, [R108+0x8000] ;  /* 0x008000006c34783b */ /* 0x000e720000004200 */
[----:B------:R-:W2:Y:S10]  /*ab10*/  MUFU.EX2 R67, R67 ;  /* 0x0000004300437308 */ /* 0x000eb40000000800 */
[----:B------:R-:W-:Y:S10]  /*ab20*/  MUFU.EX2 R103, R103 ;  /* 0x0000006700677308 */ /* 0x000ff40000000800 */
[----:B------:R-:W3:Y:S10]  /*ab30*/  MUFU.EX2 R102, R102 ;  /* 0x0000006600667308 */ /* 0x000ef40000000800 */
[----:B------:R-:W-:Y:S01]  /*ab40*/  MUFU.EX2 R138, R138 ;  /* 0x0000008a008a7308 */ /* 0x000fe20000000800 */
[C---:B-1----:R-:W-:Y:S07]  /*ab50*/  HMMA.16816.F32.BF16 R44, R80.reuse, R52, R44 ;  /* 0x00000034502c723c */ /* 0x042fee000004182c */
[----:B------:R-:W-:Y:S01]  /*ab60*/  F2FP.BF16.PACK_AB R53, R64, R65 ;  /* 0x000000414035723e */ /* 0x000fe200000010ff */
[----:B------:R-:W-:Y:S01]  /*ab70*/  HMMA.16816.F32.BF16 R48, R80, R54, R48 ;  /* 0x000000365030723c */ /* 0x000fe20000041830 */
[----:B------:R-:W-:Y:S03]  /*ab80*/  MUFU.EX2 R106, R106 ;  /* 0x0000006a006a7308 */ /* 0x000fe60000000800 */
[----:B--2---:R-:W-:Y:S03]  /*ab90*/  F2FP.BF16.PACK_AB R52, R67, R66 ;  /* 0x000000424334723e */ /* 0x004fe600000010ff */
[----:B------:R-:W-:Y:S02]  /*aba0*/  F2FP.BF16.PACK_AB R55, R93, R94 ;  /* 0x0000005e5d37723e */ /* 0x000fe400000010ff */
[----:B---3--:R-:W-:Y:S02]  /*abb0*/  F2FP.BF16.PACK_AB R54, R102, R103 ;  /* 0x000000676636723e */ /* 0x008fe400000010ff */
[----:B------:R-:W-:Y:S05]  /*abc0*/  MUFU.EX2 R101, R101 ;  /* 0x0000006500657308 */ /* 0x000fea0000000800 */
[C---:B------:R-:W-:Y:S05]  /*abd0*/  HMMA.16816.F32.BF16 R4, R52.reuse, R56, R4 ;  /* 0x000000383404723c */ /* 0x040fea0000041804 */
[----:B------:R-:W-:Y:S03]  /*abe0*/  MUFU.EX2 R95, R87 ;  /* 0x00000057005f7308 */ /* 0x000fe60000000800 */
[C---:B------:R-:W-:Y:S01]  /*abf0*/  HMMA.16816.F32.BF16 R8, R52.reuse, R58, R8 ;  /* 0x0000003a3408723c */ /* 0x040fe20000041808 */
[----:B------:R-:W1:Y:S06]  /*ac00*/  LDSM.16.MT88.4 R56, [R108+0x6400] ;  /* 0x006400006c38783b */ /* 0x000e6c0000004200 */
[----:B------:R-:W2:Y:S10]  /*ac10*/  MUFU.EX2 R146, R146 ;  /* 0x0000009200927308 */ /* 0x000eb40000000800 */
[----:B------:R-:W-:Y:S10]  /*ac20*/  MUFU.EX2 R100, R100 ;  /* 0x0000006400647308 */ /* 0x000ff40000000800 */
[----:B------:R-:W3:Y:S01]  /*ac30*/  MUFU.EX2 R143, R143 ;  /* 0x0000008f008f7308 */ /* 0x000ee20000000800 */
[----:B--2---:R-:W-:Y:S01]  /*ac40*/  F2FP.BF16.PACK_AB R87, R146, R95 ;  /* 0x0000005f9257723e */ /* 0x004fe200000010ff */
[C---:B-1----:R-:W-:Y:S08]  /*ac50*/  HMMA.16816.F32.BF16 R12, R52.reuse, R56, R12 ;  /* 0x00000038340c723c */ /* 0x042ff0000004180c */
[C---:B------:R-:W-:Y:S01]  /*ac60*/  HMMA.16816.F32.BF16 R16, R52.reuse, R58, R16 ;  /* 0x0000003a3410723c */ /* 0x040fe20000041810 */
[----:B------:R-:W1:Y:S03]  /*ac70*/  LDSM.16.MT88.4 R56, [R110+0x7400] ;  /* 0x007400006e38783b */ /* 0x000e660000004200 */
[----:B---3--:R-:W-:Y:S04]  /*ac80*/  F2FP.BF16.PACK_AB R86, R143, R100 ;  /* 0x000000648f56723e */ /* 0x008fe800000010ff */
        /* <DEDUP_REMOVED lines=30> */
[C---:B------:R-:W-:Y:S04]  /*ae70*/  HMMA.16816.F32.BF16 R40, R52.reuse, R58, R40 ;  /* 0x0000003a3428723c */ /* 0x040fe80000041828 */
[----:B------:R-:W-:Y:S02]  /*ae80*/  FADD.FTZ R56, R89, R56 ;  /* 0x0000003859387221 */ /* 0x000fe40000010000 */
[----:B------:R-:W-:Y:S02]  /*ae90*/  FADD.FTZ R90, R66, R91 ;  /* 0x0000005b425a7221 */ /* 0x000fe40000010000 */
[C---:B--2---:R-:W-:Y:S04]  /*aea0*/  HMMA.16816.F32.BF16 R44, R52.reuse, R60, R44 ;  /* 0x0000003c342c723c */ /* 0x044fe8000004182c */
[----:B------:R-:W-:Y:S02]  /*aeb0*/  FADD.FTZ R89, R65, R56 ;  /* 0x0000003841597221 */ /* 0x000fe40000010000 */
[----:B------:R-:W-:Y:S02]  /*aec0*/  FADD.FTZ R90, R67, R90 ;  /* 0x0000005a435a7221 */ /* 0x000fe40000010000 */
        /* <DEDUP_REMOVED lines=12> */
[C---:B------:R-:W-:Y:S01]  /*af90*/  HMMA.16816.F32.BF16 R72, R84.reuse, R68, R12 ;  /* 0x000000445448723c */ /* 0x040fe2000004180c */
[----:B------:R-:W4:Y:S03]  /*afa0*/  LDSM.16.MT88.4 R8, [R108+0x8c00] ;  /* 0x008c00006c08783b */ /* 0x000f260000004200 */
[----:B------:R-:W-:Y:S02]  /*afb0*/  FADD.FTZ R148, R148, R93 ;  /* 0x0000005d94947221 */ /* 0x000fe40000010000 */
[----:B------:R-:W-:Y:S01]  /*afc0*/  FADD.FTZ R139, R138, R139 ;  /* 0x0000008b8a8b7221 */ /* 0x000fe20000010000 */
[----:B------:R-:W-:Y:S01]  /*afd0*/  MOV R138, R134 ;  /* 0x00000086008a7202 */ /* 0x000fe20000000f00 */
[C---:B------:R-:W-:Y:S04]  /*afe0*/  HMMA.16816.F32.BF16 R68, R84.reuse, R70, R16 ;  /* 0x000000465444723c */ /* 0x040fe80000041810 */
[----:B------:R-:W-:Y:S02]  /*aff0*/  FADD.FTZ R148, R107, R148 ;  /* 0x000000946b947221 */ /* 0x000fe40000010000 */
[----:B------:R-:W-:Y:S01]  /*b000*/  FADD.FTZ R106, R106, R139 ;  /* 0x0000008b6a6a7221 */ /* 0x000fe20000010000 */
[----:B------:R-:W-:Y:S01]  /*b010*/  MOV R139, R135 ;  /* 0x00000087008b7202 */ /* 0x000fe20000000f00 */
        /* <DEDUP_REMOVED lines=8> */
[C---:B--2---:R-:W-:Y:S04]  /*b0a0*/  HMMA.16816.F32.BF16 R56, R84.reuse, R52, R28 ;  /* 0x000000345438723c */ /* 0x044fe8000004181c */
[----:B------:R-:W-:Y:S02]  /*b0b0*/  FADD.FTZ R97, R97, R98 ;  /* 0x0000006261617221 */ /* 0x000fe40000010000 */
[----:B------:R-:W-:Y:S02]  /*b0c0*/  FADD.FTZ R95, R95, R96 ;  /* 0x000000605f5f7221 */ /* 0x000fe40000010000 */
[C---:B------:R-:W-:Y:S04]  /*b0d0*/  HMMA.16816.F32.BF16 R52, R84.reuse, R54, R32 ;  /* 0x000000365434723c */ /* 0x040fe80000041820 */
[----:B------:R-:W-:Y:S02]  /*b0e0*/  FADD.FTZ R100, R100, R97 ;  /* 0x0000006164647221 */ /* 0x000fe40000010000 */
[----:B------:R-:W-:Y:S02]  /*b0f0*/  FADD.FTZ R136, R146, R95 ;  /* 0x0000005f92887221 */ /* 0x000fe40000010000 */
[C---:B---3--:R-:W-:Y:S04]  /*b100*/  HMMA.16816.F32.BF16 R36, R84.reuse, R4, R36 ;  /* 0x000000045424723c */ /* 0x048fe80000041824 */
[----:B------:R-:W-:Y:S04]  /*b110*/  FADD.FTZ R137, R143, R100 ;  /* 0x000000648f897221 */ /* 0x000fe80000010000 */
[C---:B------:R-:W-:Y:S08]  /*b120*/  HMMA.16816.F32.BF16 R40, R84.reuse, R6, R40 ;  /* 0x000000065428723c */ /* 0x040ff00000041828 */
[C---:B----4-:R-:W-:Y:S08]  /*b130*/  HMMA.16816.F32.BF16 R44, R84.reuse, R8, R44 ;  /* 0x00000008542c723c */ /* 0x050ff0000004182c */
[----:B------:R-:W-:Y:S07]  /*b140*/  HMMA.16816.F32.BF16 R48, R84, R10, R48 ;  /* 0x0000000a5430723c */ /* 0x000fee0000041830 */
[----:B------:R-:W-:Y:S02]  /*b150*/  MOV R85, R2 ;  /* 0x0000000200557202 */ /* 0x000fe40000000f00 */
[----:B------:R-:W-:Y:S01]  /*b160*/  MOV R84, R3 ;  /* 0x0000000300547202 */ /* 0x000fe20000000f00 */
[----:B------:R-:W-:-:S05]  /*b170*/  @P0 BRA `(.L_x_5174) ;  /* 0xffffd2b000000947 */ /* 0x000fca000383ffff */
.L_x_5170:
        /* <DEDUP_REMOVED lines=160> */
.L_x_5175:
[----:B------:R-:W1:Y:S04]  /*bb80*/  S2R R3, SR_CTAID.Z ;  /* 0x0000000000037919 */ /* 0x000e680000002700 */
[----:B------:R-:W1:Y:S02]  /*bb90*/  S2R R2, SR_CTAID.Y ;  /* 0x0000000000027919 */ /* 0x000e640000002600 */
[----:B-1----:R-:W-:-:S04]  /*bba0*/  IMAD R4, R2, c[0x0][0x1c0], R3 ;  /* 0x0000700002047a24 */ /* 0x002fc800078e0203 */
[----:B------:R-:W-:Y:S02]  /*bbb0*/  IMAD R4, R4, c[0x0][0x214], RZ ;  /* 0x0000850004047a24 */ /* 0x000fe400078e02ff */
.L_x_5176:
[----:B------:R-:W-:Y:S01]  /*bbc0*/  BAR.SYNC.DEFER_BLOCKING 0x0 ;  /* 0x0000000000007b1d */ /* 0x000fe20000010000 */
[----:B------:R-:W-:Y:S01]  /*bbd0*/  LOP3.LUT R9, R9, 0xffffffe0, RZ, 0xc0, !PT ;  /* 0xffffffe009097812 */ /* 0x000fe200078ec0ff */
[C---:B------:R-:W-:Y:S01]  /*bbe0*/  IMAD.WIDE.U32 R38, R123.reuse, c[0x0][0x1e8], RZ ;  /* 0x00007a007b267a25 */ /* 0x040fe200078e00ff */
[----:B------:R-:W-:Y:S02]  /*bbf0*/  SHF.R.S32.HI R36, RZ, 0x1f, R11 ;  /* 0x0000001fff247819 */ /* 0x000fe4000001140b */
[----:B------:R-:W-:Y:S01]  /*bc00*/  SHF.R.S32.HI R7, RZ, 0x1f, R2 ;  /* 0x0000001fff077819 */ /* 0x000fe20000011402 */
[----:B------:R-:W-:Y:S01]  /*bc10*/  IMAD.IADD R9, R0, 0x1, -R9 ;  /* 0x0000000100097824 */ /* 0x000fe200078e0a09 */
[----:B------:R-:W-:Y:S01]  /*bc20*/  ISETP.NE.AND P0, PT, R123, -0x1, PT ;  /* 0xffffffff7b00780c */ /* 0x000fe20003f05270 */
[----:B--2---:R-:W-:Y:S01]  /*bc30*/  IMAD.WIDE.U32 R40, R2, c[0x0][0x1e0], RZ ;  /* 0x0000780002287a25 */ /* 0x004fe200078e00ff */
        /* <DEDUP_REMOVED lines=31> */
.L_x_5178:
[----:B------:R-:W-:Y:S05]  /*be30*/  BSYNC B0 ;  /* 0x0000000000007941 */ /* 0x000fea0003800000 */
.L_x_5177:
        /* <DEDUP_REMOVED lines=36> */
.L_x_5180:
[----:B------:R-:W-:Y:S05]  /*c080*/  BSYNC B0 ;  /* 0x0000000000007941 */ /* 0x000fea0003800000 */
.L_x_5179:
        /* <DEDUP_REMOVED lines=21> */
.L_x_5181:
        /* <DEDUP_REMOVED lines=10> */
.L_x_6375:


//--------------------- .text._ZN5flash24flash_fwd_splitkv_kernelI23Flash_fwd_kernel_traitsILi96ELi64ELi64ELi4ELb0ELb0EN7cutlass10bfloat16_tE19Flash_kernel_traitsILi96ELi64ELi64ELi4ES3_EELb1ELb0ELb0ELb0ELb1ELb0ELb0ELb1EEEvNS_16Flash_fwd_paramsE --------------------------
	.section	.text._ZN5flash24flash_fwd_splitkv_kernelI23Flash_fwd_kernel_traitsILi96ELi64ELi64ELi4ELb0ELb0EN7cutlass10bfloat16_tE19Flash_kernel_traitsILi96ELi64ELi64ELi4ES3_EELb1ELb0ELb0ELb0ELb1ELb0ELb0ELb1EEEvNS_16Flash_fwd_paramsE,"ax",@progbits
	.sectioninfo	@"SHI_REGISTERS=143"
	.align	128
        .global         _ZN5flash24flash_fwd_splitkv_kernelI23Flash_fwd_kernel_traitsILi96ELi64ELi64ELi4ELb0ELb0EN7cutlass10bfloat16_tE19Flash_kernel_traitsILi96ELi64ELi64ELi4ES3_EELb1ELb0ELb0ELb0ELb1ELb0ELb0ELb1EEEvNS_16Flash_fwd_paramsE
        .type           _ZN5flash24flash_fwd_splitkv_kernelI23Flash_fwd_kernel_traitsILi96ELi64ELi64ELi4ELb0ELb0EN7cutlass10bfloat16_tE19Flash_kernel_traitsILi96ELi64ELi64ELi4ES3_EELb1ELb0ELb0ELb0ELb1ELb0ELb0ELb1EEEvNS_16Flash_fwd_paramsE,@function
        .size           _ZN5flash24flash_fwd_splitkv_kernelI23Flash_fwd_kernel_traitsILi96ELi64ELi64ELi4ELb0ELb0EN7cutlass10bfloat16_tE19Flash_kernel_traitsILi96ELi64ELi64ELi4ES3_EELb1ELb0ELb0ELb0ELb1ELb0ELb0ELb1EEEvNS_16Flash_fwd_paramsE,(.L_x_6376 - _ZN5flash24flash_fwd_splitkv_kernelI23Flash_fwd_kernel_traitsILi96ELi64ELi64ELi4ELb0ELb0EN7cutlass10bfloat16_tE19Flash_kernel_traitsILi96ELi64ELi64ELi4ES3_EELb1ELb0ELb0ELb0ELb1ELb0ELb0ELb1EEEvNS_16Flash_fwd_paramsE)
        .other          _ZN5flash24flash_fwd_splitkv_kernelI23Flash_fwd_kernel_traitsILi96ELi64ELi64ELi4ELb0ELb0EN7cutlass10bfloat16_tE19Flash_kernel_traitsILi96ELi64ELi64ELi4ES3_EELb1ELb0ELb0ELb0ELb1ELb0ELb0ELb1EEEvNS_16Flash_fwd_paramsE,@"STO_CUDA_ENTRY STV_DEFAULT"
_ZN5flash24flash_fwd_splitkv_kernelI23Flash_fwd_kernel_traitsILi96ELi64ELi64ELi4ELb0ELb0EN7cutlass10bfloat16_tE19Flash_kernel_traitsILi96ELi64ELi64ELi4ES3_EELb1ELb0ELb0ELb0ELb1ELb0ELb0ELb1EEEvNS_16Flash_fwd_paramsE:
.text._ZN5flash24flash_fwd_splitkv_kernelI23Flash_fwd_kernel_traitsILi96ELi64ELi64ELi4ELb0ELb0EN7cutlass10bfloat16_tE19Flash_kernel_traitsILi96ELi64ELi64ELi4ES3_EELb1ELb0ELb0ELb0ELb1ELb0ELb0ELb1EEEvNS_16Flash_fwd_paramsE:
[----:B------:R-:W-:Y:S02]  /*0000*/  MOV R1, c[0x0][0x28] ;  /* 0x00000a0000017a02 */ /* 0x000fe40000000f00 */
[----:B------:R-:W1:Y:S01]  /*0010*/  S2R R11, SR_CTAID.Y ;  /* 0x00000000000b7919 */ /* 0x000e620000002600 */
[----:B------:R-:W-:Y:S01]  /*0020*/  ISETP.NE.U32.AND P1, PT, RZ, c[0x0][0x240], PT ;  /* 0x00009000ff007a0c */ /* 0x000fe20003f25070 */
[----:B------:R-:W-:Y:S01]  /*0030*/  IMAD.MOV.U32 R0, RZ, RZ, 0x4 ;  /* 0x00000004ff007424 */ /* 0x000fe200078e00ff */
[----:B------:R-:W-:Y:S01]  /*0040*/  ISETP.NE.U32.AND P5, PT, RZ, c[0x0][0x250], PT ;  /* 0x00009400ff007a0c */ /* 0x000fe20003fa5070 */
[----:B------:R-:W-:Y:S01]  /*0050*/  IMAD.MOV.U32 R119, RZ, RZ, -0x1 ;  /* 0xffffffffff777424 */ /* 0x000fe200078e00ff */
[----:B------:R-:W-:Y:S01]  /*0060*/  ISETP.NE.AND.EX P1, PT, RZ, c[0x0][0x244], PT, P1 ;  /* 0x00009100ff007a0c */ /* 0x000fe20003f25310 */
[----:B------:R-:W-:Y:S01]  /*0070*/  ULDC.64 UR6, c[0x0][0x118] ;  /* 0x0000460000067ab9 */ /* 0x000fe20000000a00 */
[----:B------:R-:W-:Y:S01]  /*0080*/  ISETP.NE.AND.EX P5, PT, RZ, c[0x0][0x254], PT, P5 ;  /* 0x00009500ff007a0c */ /* 0x000fe20003fa5350 */
[----:B------:R-:W-:Y:S01]  /*0090*/  IMAD.MOV.U32 R3, RZ, RZ, RZ ;  /* 0x000000ffff037224 */ /* 0x000fe200078e00ff */
[----:B------:R-:W2:Y:S01]  /*00a0*/  LDC.U8 R2, c[0x0][0x312] ;  /* 0x0000c480ff027b82 */ /* 0x000ea20000000000 */
[----:B------:R-:W-:Y:S01]  /*00b0*/  ISETP.EQ.U32.AND P0, PT, RZ, c[0x0][0x248], PT ;  /* 0x00009200ff007a0c */ /* 0x000fe20003f02070 */
[----:B-1----:R-:W-:-:S04]  /*00c0*/  IMAD.WIDE R4, R11, R0, c[0x0][0x240] ;  /* 0x000090000b047625 */ /* 0x002fc800078e0200 */
[----:B------:R-:W-:-:S03]  /*00d0*/  IMAD.WIDE R106, R11, R0, c[0x0][0x250] ;  /* 0x000094000b6a7625 */ /* 0x000fc600078e0200 */
[----:B------:R-:W3:Y:S04]  /*00e0*/  @P1 LDG.E R119, [R4.64] ;  /* 0x0000000604771981 */ /* 0x000ee8000c1e1900 */
[----:B------:R-:W3:Y:S01]  /*00f0*/  @P1 LDG.E R118, [R4.64+0x4] ;  /* 0x0000040604761981 */ /* 0x000ee2000c1e1900 */
[----:B--2---:R-:W-:-:S03]  /*0100*/  ISETP.NE.AND P2, PT, R2, RZ, PT ;  /* 0x000000ff0200720c */ /* 0x004fc60003f45270 */
[----:B------:R1:W5:Y:S01]  /*0110*/  @P5 LDG.E R3, [R106.64] ;  /* 0x000000066a035981 */ /* 0x000362000c1e1900 */
[----:B------:R-:W-:Y:S01]  /*0120*/  ISETP.EQ.OR.EX P0, PT, RZ, c[0x0][0x24c], !P2, P0 ;  /* 0x00009300ff007a0c */ /* 0x000fe20005702700 */
[----:B------:R-:W-:Y:S02]  /*0130*/  IMAD.MOV.U32 R10, RZ, RZ, -0x1 ;  /* 0xffffffffff0a7424 */ /* 0x000fe400078e00ff */
[----:B------:R-:W-:Y:S01]  /*0140*/  IMAD.WIDE R8, R11, R0, c[0x0][0x248] ;  /* 0x000092000b087625 */ /* 0x000fe200078e0200 */
[----:B------:R-:W2:Y:S04]  /*0150*/  S2R R23, SR_CTAID.X ;  /* 0x0000000000177919 */ /* 0x000ea80000002500 */
[----:B------:R-:W4:Y:S04]  /*0160*/  S2R R104, SR_CTAID.Z ;  /* 0x0000000000687919 */ /* 0x000f280000002700 */
[----:B------:R-:W1:Y:S04]  /*0170*/  S2R R61, SR_TID.X ;  /* 0x00000000003d7919 */ /* 0x000e680000002100 */
[----:B------:R1:W5:Y:S01]  /*0180*/  @!P0 LDG.E R10, [R8.64] ;  /* 0x00000006080a8981 */ /* 0x000362000c1e1900 */
[----:B------:R-:W-:-:S04]  /*0190*/  ISETP.NE.U32.AND P0, PT, RZ, c[0x0][0x248], PT ;  /* 0x00009200ff007a0c */ /* 0x000fc80003f05070 */
[----:B------:R-:W-:Y:S01]  /*01a0*/  ISETP.NE.AND.EX P0, PT, RZ, c[0x0][0x24c], PT, P0 ;  /* 0x00009300ff007a0c */ /* 0x000fe20003f05300 */
[--C-:B------:R-:W-:Y:S01]  /*01b0*/  IMAD.MOV.U32 R7, RZ, RZ, R11.reuse ;  /* 0x000000ffff077224 */ /* 0x100fe200078e000b */
[----:B------:R-:W-:Y:S01]  /*01c0*/  SHF.R.S32.HI R2, RZ, 0x1f, R11 ;  /* 0x0000001fff027819 */ /* 0x000fe2000001140b */
[----:B---3--:R-:W-:Y:S02]  /*01d0*/  @P1 IMAD.IADD R118, R118, 0x1, -R119 ;  /* 0x0000000176761824 */ /* 0x008fe400078e0a77 */
[----:B------:R-:W-:-:S08]  /*01e0*/  @!P1 IMAD.MOV.U32 R118, RZ, RZ, c[0x0][0x214] ;  /* 0x00008500ff769624 */ /* 0x000fd000078e00ff */
[----:B------:R-:W-:Y:S05]  /*01f0*/  @!P0 BRA `(.L_x_5182) ;  /* 0x0000004000008947 */ /* 0x000fea0003800000 */
[----:B-12-4-:R-:W2:Y:S02]  /*0200*/  @P2 LDG.E R5, [R8.64+0x4] ;  /* 0x0000040608052981 */ /* 0x016ea4000c1e1900 */
[----:B--2--5:R-:W-:-:S06]  /*0210*/  @P2 IADD3 R4, R5, -R10, RZ ;  /* 0x8000000a05042210 */ /* 0x024fcc0007ffe0ff */
[----:B------:R1:W5:Y:S01]  /*0220*/  @!P2 LDG.E R4, [R8.64] ;  /* 0x000000060804a981 */ /* 0x000362000c1e1900 */
[----:B------:R-:W-:Y:S05]  /*0230*/  BRA `(.L_x_5183) ;  /* 0x0000001000007947 */ /* 0x000fea0003800000 */
.L_x_5182:
[----:B-12-4-:R-:W-:Y:S02]  /*0240*/  MOV R4, c[0x0][0x218] ;  /* 0x0000860000047a02 */ /* 0x016fe40000000f00 */
.L_x_5183:
        /* <DEDUP_REMOVED lines=34> */
[-C--:B------:R-:W-:Y:S02]  /*0470*/  LEA.HI R3, R0, R61.reuse, RZ, 0x2 ;  /* 0x0000003d00037211 */ /* 0x080fe400078f10ff */
        /* <DEDUP_REMOVED lines=25> */
[----:B------:R-:W-:-:S04]  /*0610*/  IMAD.WIDE.U32 R4, R104, c[0x0][0x1f0], R4 ;  /* 0x00007c0068047a25 */ /* 0x000fc800078e0004 */
[----:B------:R-:W-:Y:S02]  /*0620*/  IMAD R0, R0, c[0x0][0x214], R65 ;  /* 0x0000850000007a24 */ /* 0x000fe400078e0241 */
[----:B------:R-:W-:Y:S02]  /*0630*/  IMAD.IADD R11, R5, 0x1, R7 ;  /* 0x00000001050b7824 */ /* 0x000fe400078e0207 */
        /* <DEDUP_REMOVED lines=11> */
.L_x_5186:
[----:B------:R-:W-:Y:S05]  /*06f0*/  BSYNC B0 ;  /* 0x0000000000007941 */ /* 0x000fea0003800000 */
.L_x_5185:
        /* <DEDUP_REMOVED lines=16> */
.L_x_5188:
[----:B------:R-:W-:Y:S05]  /*0800*/  BSYNC B0 ;  /* 0x0000000000007941 */ /* 0x000fea0003800000 */
.L_x_5187:
[----:B------:R-:W-:-:S04]  /*0810*/  LOP3.LUT P2, RZ, R61, 0x3, RZ, 0xc0, !PT ;  /* 0x000000033dff7812 */ /* 0x000fc8000784c0ff */
[-C--:B------:R-:W-:Y:S02]  /*0820*/  ISETP.GE.OR P1, PT, R3, R118.reuse, P2 ;  /* 0x000000760300720c */ /* 0x080fe40001726670 */
[C---:B------:R-:W-:Y:S02]  /*0830*/  IADD3 R3, P0, R0.reuse, R3, RZ ;  /* 0x0000000300037210 */ /* 0x040fe40007f1e0ff */
        /* <DEDUP_REMOVED lines=10> */
.L_x_5184:
        /* <DEDUP_REMOVED lines=50> */
[----:B-----5:R-:W1:Y:S02]  /*0c00*/  F2I.FTZ.U32.TRUNC.NTZ R11, R10 ;  /* 0x0000000a000b7305 */ /* 0x020e64000021f000 */
[----:B-1----:R-:W-:Y:S01]  /*0c10*/  IADD3 R6, RZ, -R11, RZ ;  /* 0x8000000bff067210 */ /* 0x002fe20007ffe0ff */
[----:B------:R-:W-:-:S04]  /*0c20*/  IMAD.MOV.U32 R10, RZ, RZ, RZ ;  /* 0x000000ffff0a7224 */ /* 0x000fc800078e00ff */
        /* <DEDUP_REMOVED lines=17> */
[----:B------:R-:W-:Y:S02]  /*0d40*/  IMAD R10, R9, c[0x0][0x19c], R10 ;  /* 0x00006700090a7a24 */ /* 0x000fe400078e020a */
[----:B------:R-:W-:-:S08]  /*0d50*/  @!P0 IMAD.MOV R8, RZ, RZ, -R8 ;  /* 0x000000ffff088224 */ /* 0x000fd000078e0a08 */
        /* <DEDUP_REMOVED lines=8> */
[----:B------:R-:W-:Y:S01]  /*0de0*/  IMAD R15, R3, c[0x0][0x18c], R4 ;  /* 0x00006300030f7a24 */ /* 0x000fe200078e0204 */
[----:B------:R-:W-:-:S03]  /*0df0*/  SHF.R.S32.HI R6, RZ, 0x1f, R8 ;  /* 0x0000001fff067819 */ /* 0x000fc60000011408 */
[----:B------:R-:W-:-:S04]  /*0e00*/  IMAD.WIDE.U32 R12, R9, c[0x0][0x198], R12 ;  /* 0x00006600090c7a25 */ /* 0x000fc800078e000c */
[----:B------:R-:W-:Y:S01]  /*0e10*/  IMAD.IADD R13, R13, 0x1, R10 ;  /* 0x000000010d0d7824 */ /* 0x000fe200078e020a */
[----:B------:R-:W-:Y:S01]  /*0e20*/  MOV R10, R16 ;  /* 0x00000010000a7202 */ /* 0x000fe20000000f00 */
[----:B------:R-:W-:Y:S02]  /*0e30*/  IMAD R11, R6, c[0x0][0x1b0], RZ ;  /* 0x00006c00060b7a24 */ /* 0x000fe400078e02ff */
[----:B------:R-:W-:-:S04]  /*0e40*/  IMAD.WIDE.U32 R100, R8, c[0x0][0x1b0], R12 ;  /* 0x00006c0008647a25 */ /* 0x000fc800078e000c */
[----:B------:R-:W-:Y:S02]  /*0e50*/  IMAD R11, R8, c[0x0][0x1b4], R11 ;  /* 0x00006d00080b7a24 */ /* 0x000fe400078e020b */
[----:B------:R-:W-:-:S03]  /*0e60*/  IMAD.IADD R15, R17, 0x1, R15 ;  /* 0x00000001110f7824 */ /* 0x000fc600078e020f */
[----:B------:R-:W-:Y:S01]  /*0e70*/  IADD3 R13, R101, R11, RZ ;  /* 0x0000000b650d7210 */ /* 0x000fe20007ffe0ff */
[----:B------:R-:W-:Y:S05]  /*0e80*/  BRA `(.L_x_5190) ;  /* 0x0000044000007947 */ /* 0x000fea0003800000 */
.L_x_5189:
        /* <DEDUP_REMOVED lines=16> */
.L_x_5191:
[----:B------:R-:W-:Y:S01]  /*0f90*/  IABS R5, c[0x0][0x1c8] ;  /* 0x0000720000057a13 */ /* 0x000fe20000000000 */
[----:B------:R-:W-:Y:S01]  /*0fa0*/  IMAD.MOV.U32 R8, RZ, RZ, RZ ;  /* 0x000000ffff087224 */ /* 0x000fe200078e00ff */
        /* <DEDUP_REMOVED lines=23> */
[----:B------:R-:W-:-:S04]  /*1120*/  LEA R0, R86, 0xffffffc0, 0x6 ;  /* 0xffffffc056007811 */ /* 0x000fc800078e30ff */
[----:B------:R-:W-:Y:S01]  /*1130*/  SHF.R.S32.HI R5, RZ, 0x1f, R0 ;  /* 0x0000001fff057819 */ /* 0x000fe20000011400 */
[----:B------:R-:W-:Y:S01]  /*1140*/  IMAD.WIDE.U32 R12, R0, c[0x0][0x198], R12 ;  /* 0x00006600000c7a25 */ /* 0x000fe200078e000c */
[----:B------:R-:W-:-:S03]  /*1150*/  @P3 IADD3 R8, R8, 0x1, RZ ;  /* 0x0000000108083810 */ /* 0x000fc60007ffe0ff */
[----:B------:R-:W-:Y:S01]  /*1160*/  IMAD R9, R5, c[0x0][0x198], RZ ;  /* 0x0000660005097a24 */ /* 0x000fe200078e02ff */
[----:B------:R-:W-:Y:S01]  /*1170*/  MOV R100, R12 ;  /* 0x0000000c00647202 */ /* 0x000fe20000000f00 */
[----:B------:R-:W-:Y:S01]  /*1180*/  @!P1 IMAD.MOV R8, RZ, RZ, -R8 ;  /* 0x000000ffff089224 */ /* 0x000fe200078e0a08 */
[----:B------:R-:W-:Y:S01]  /*1190*/  @!P0 LOP3.LUT R8, RZ, c[0x0][0x1c8], RZ, 0x33, !PT ;  /* 0x00007200ff088a12 */ /* 0x000fe200078e33ff */
[----:B------:R-:W-:Y:S02]  /*11a0*/  IMAD R4, R0, c[0x0][0x19c], R9 ;  /* 0x0000670000047a24 */ /* 0x000fe400078e0209 */
[----:B------:R-:W-:Y:S01]  /*11b0*/  IMAD.MOV.U32 R9, RZ, RZ, R0 ;  /* 0x000000ffff097224 */ /* 0x000fe200078e0000 */
[----:B------:R-:W-:Y:S01]  /*11c0*/  SHF.R.S32.HI R6, RZ, 0x1f, R8 ;  /* 0x0000001fff067819 */ /* 0x000fe20000011408 */
[----:B------:R-:W-:-:S04]  /*11d0*/  IMAD.IADD R101, R13, 0x1, R4 ;  /* 0x000000010d657824 */ /* 0x000fc800078e0204 */
        /* <DEDUP_REMOVED lines=15> */
.L_x_5190:
[----:B------:R1:W5:Y:S01]  /*12d0*/  @P5 LDG.E R3, [R106.64] ;  /* 0x000000066a035981 */ /* 0x000362000c1e1900 */
[----:B------:R-:W-:Y:S01]  /*12e0*/  ISETP.NE.AND P0, PT, R119, -0x1, PT ;  /* 0xffffffff7700780c */ /* 0x000fe20003f05270 */
[----:B-----5:R-:W-:Y:S01]  /*12f0*/  IMAD.MOV.U32 R11, RZ, RZ, 0x2 ;  /* 0x00000002ff0b7424 */ /* 0x020fe200078e00ff */
[----:B------:R-:W-:Y:S01]  /*1300*/  MOV R19, c[0x0][0x230] ;  /* 0x00008c0000137a02 */ /* 0x000fe20000000f00 */
[----:B------:R-:W-:Y:S01]  /*1310*/  IMAD.MOV.U32 R80, RZ, RZ, c[0x0][0x230] ;  /* 0x00008c00ff507624 */ /* 0x000fe200078e00ff */
[----:B------:R-:W-:Y:S01]  /*1320*/  SHF.R.S32.HI R68, RZ, 0x1f, R61 ;  /* 0x0000001fff447819 */ /* 0x000fe2000001143d */
[----:B------:R-:W-:Y:S01]  /*1330*/  IMAD.MOV.U32 R18, RZ, RZ, RZ ;  /* 0x000000ffff127224 */ /* 0x000fe200078e00ff */
[----:B------:R-:W-:Y:S01]  /*1340*/  SHF.R.S32.HI R82, RZ, 0x1f, R73 ;  /* 0x0000001fff527819 */ /* 0x000fe20000011449 */
[----:B------:R-:W-:Y:S01]  /*1350*/  IMAD.MOV.U32 R92, RZ, RZ, 0x5 ;  /* 0x00000005ff5c7424 */ /* 0x000fe200078e00ff */
[CC--:B------:R-:W-:Y:S01]  /*1360*/  LEA.HI R71, R68.reuse, R61.reuse, RZ, 0x3 ;  /* 0x0000003d44477211 */ /* 0x0c0fe200078f18ff */
[----:B------:R-:W-:Y:S01]  /*1370*/  IMAD.HI.U32 R80, R11, R80, R18 ;  /* 0x000000500b507227 */ /* 0x000fe200078e0012 */
[----:B------:R-:W-:-:S02]  /*1380*/  LEA.HI R19, R68, R61, RZ, 0x2 ;  /* 0x0000003d44137211 */ /* 0x000fc400078f10ff */
[----:B------:R-:W-:Y:S01]  /*1390*/  SHF.R.S32.HI R66, RZ, 0x3, R71 ;  /* 0x00000003ff427819 */ /* 0x000fe20000011447 */
[----:B------:R-:W-:Y:S01]  /*13a0*/  @!P0 IMAD R4, R2, c[0x0][0x178], RZ ;  /* 0x00005e0002048a24 */ /* 0x000fe200078e02ff */
[----:B------:R-:W-:Y:S01]  /*13b0*/  SHF.R.S32.HI R102, RZ, 0x2, R19 ;  /* 0x00000002ff667819 */ /* 0x000fe20000011413 */
[----:B------:R-:W-:Y:S01]  /*13c0*/  @P0 IMAD.WIDE.U32 R16, R119, c[0x0][0x190], RZ ;  /* 0x0000640077100a25 */ /* 0x000fe200078e00ff */
[CC--:B------:R-:W-:Y:S02]  /*13d0*/  LEA.HI R99, R68.reuse, R61.reuse, RZ, 0x5 ;  /* 0x0000003d44637211 */ /* 0x0c0fe400078f28ff */
[----:B------:R-:W-:Y:S01]  /*13e0*/  LEA.HI R68, R68, R61, RZ, 0x4 ;  /* 0x0000003d44447211 */ /* 0x000fe200078f20ff */
[C---:B------:R-:W-:Y:S01]  /*13f0*/  @!P0 IMAD.WIDE.U32 R20, R7.reuse, c[0x0][0x178], RZ ;  /* 0x00005e0007148a25 */ /* 0x040fe200078e00ff */
[----:B------:R-:W-:Y:S02]  /*1400*/  SHF.R.S32.HI R99, RZ, 0x5, R99 ;  /* 0x00000005ff637819 */ /* 0x000fe40000011463 */
[----:B------:R-:W-:Y:S01]  /*1410*/  SHF.R.S32.HI R103, RZ, 0x1f, R102 ;  /* 0x0000001fff677819 */ /* 0x000fe20000011466 */
[----:B------:R-:W-:Y:S01]  /*1420*/  @!P0 IMAD R4, R7, c[0x0][0x17c], R4 ;  /* 0x00005f0007048a24 */ /* 0x000fe200078e0204 */
[----:B------:R-:W-:Y:S01]  /*1430*/  LOP3.LUT R70, R68, 0xfffffff0, RZ, 0xc0, !PT ;  /* 0xfffffff044467812 */ /* 0x000fe200078ec0ff */
[----:B------:R-:W-:Y:S01]  /*1440*/  @P0 IMAD R17, R119, c[0x0][0x194], R17 ;  /* 0x0000650077110a24 */ /* 0x000fe200078e0211 */
[----:B------:R-:W-:Y:S01]  /*1450*/  LEA.HI R82, R82, R73, RZ, 0x6 ;  /* 0x0000004952527211 */ /* 0x000fe200078f30ff */
[----:B------:R-:W-:Y:S01]  /*1460*/  @!P0 IMAD.IADD R17, R21, 0x1, R4 ;  /* 0x0000000115118824 */ /* 0x000fe200078e0204 */
[C---:B------:R-:W-:Y:S01]  /*1470*/  LOP3.LUT R4, R19.reuse, 0xfffffffc, RZ, 0xc0, !PT ;  /* 0xfffffffc13047812 */ /* 0x040fe200078ec0ff */
[----:B------:R-:W-:Y:S01]  /*1480*/  IMAD.SHL.U32 R21, R66, 0x40, RZ ;  /* 0x0000004042157824 */ /* 0x000fe200078e00ff */
[----:B------:R-:W-:Y:S01]  /*1490*/  LEA.HI R19, R19, R102, RZ, 0x1 ;  /* 0x0000006613137211 */ /* 0x000fe200078f08ff */
[----:B------:R-:W-:Y:S01]  /*14a0*/  @!P0 IMAD.MOV.U32 R16, RZ, RZ, R20 ;  /* 0x000000ffff108224 */ /* 0x000fe200078e0014 */
[----:B------:R-:W-:Y:S01]  /*14b0*/  IADD3 R11, -R4, R61, RZ ;  /* 0x0000003d040b7210 */ /* 0x000fe20007ffe1ff */
[----:B------:R-:W-:Y:S01]  /*14c0*/  IMAD.WIDE R22, R23, 0x40, R102 ;  /* 0x0000004017167825 */ /* 0x000fe200078e0266 */
[----:B------:R-:W-:-:S02]  /*14d0*/  LOP3.LUT R19, R19, 0x7fffffe, RZ, 0xc0, !PT ;  /* 0x07fffffe13137812 */ /* 0x000fc400078ec0ff */
[----:B------:R-:W-:Y:S01]  /*14e0*/  LOP3.LUT R21, R21, 0xc0, RZ, 0xc0, !PT ;  /* 0x000000c015157812 */ /* 0x000fe200078ec0ff */
[----:B------:R-:W-:Y:S01]  /*14f0*/  IMAD.SHL.U32 R18, R11, 0x8, RZ ;  /* 0x000000080b127824 */ /* 0x000fe200078e00ff */
[----:B------:R-:W-:Y:S01]  /*1500*/  IADD3 R70, -R70, R61, RZ ;  /* 0x0000003d46467210 */ /* 0x000fe20007ffe1ff */
[----:B------:R-:W-:Y:S01]  /*1510*/  IMAD.IADD R12, R102, 0x1, -R19 ;  /* 0x00000001660c7824 */ /* 0x000fe200078e0a13 */
[----:B------:R-:W-:Y:S02]  /*1520*/  SHF.R.U32.HI R4, RZ, 0x3, R21 ;  /* 0x00000003ff047819 */ /* 0x000fe40000011615 */
[----:B------:R-:W-:Y:S01]  /*1530*/  LOP3.LUT R19, R21, 0x18, R18, 0xf8, !PT ;  /* 0x0000001815137812 */ /* 0x000fe200078ef812 */
[----:B------:R-:W-:Y:S01]  /*1540*/  IMAD R99, R99, 0x8, R12 ;  /* 0x0000000863637824 */ /* 0x000fe200078e020c */
[----:B------:R-:W-:Y:S02]  /*1550*/  IADD3 R14, P0, R18, R10, RZ ;  /* 0x0000000a120e7210 */ /* 0x000fe40007f1e0ff */
[----:B------:R-:W-:Y:S01]  /*1560*/  LOP3.LUT R4, R19, R4, RZ, 0x3c, !PT ;  /* 0x0000000413047212 */ /* 0x000fe200078e3cff */
[----:B------:R-:W-:Y:S01]  /*1570*/  IMAD R19, R6, c[0x0][0x1b8], RZ ;  /* 0x00006e0006137a24 */ /* 0x000fe200078e02ff */
[----:B------:R-:W-:-:S02]  /*1580*/  IADD3 R16, P1, R18, R16, RZ ;  /* 0x0000001012107210 */ /* 0x000fc40007f3e0ff */
[----:B------:R-:W-:Y:S01]  /*1590*/  LEA.HI R69, R70, R70, RZ, 0x1 ;  /* 0x0000004646457211 */ /* 0x000fe200078f08ff */
[----:B------:R-:W-:Y:S01]  /*15a0*/  IMAD.U32 R99, R99, 0x20, R4 ;  /* 0x0000002063637824 */ /* 0x000fe200078e0004 */
[----:B------:R-:W-:Y:S01]  /*15b0*/  SHF.R.S32.HI R82, RZ, 0x6, R82 ;  /* 0x00000006ff527819 */ /* 0x000fe20000011452 */
[----:B------:R-:W-:Y:S01]  /*15c0*/  IMAD R4, R8, c[0x0][0x1bc], R19 ;  /* 0x00006f0008047a24 */ /* 0x000fe200078e0213 */
[----:B------:R-:W-:Y:S02]  /*15d0*/  SHF.R.S32.HI R19, RZ, 0x1f, R18 ;  /* 0x0000001fff137819 */ /* 0x000fe40000011412 */
[--C-:B------:R-:W-:Y:S02]  /*15e0*/  SHF.R.S32.HI R21, RZ, 0x1, R69.reuse ;  /* 0x00000001ff157819 */ /* 0x100fe40000011445 */
[----:B------:R-:W-:Y:S01]  /*15f0*/  SHF.R.S32.HI R10, RZ, 0x1f, R69 ;  /* 0x0000001fff0a7819 */ /* 0x000fe20000011445 */
[C---:B------:R-:W-:Y:S01]  /*1600*/  IMAD.X R15, R19.reuse, 0x1, R15, P0 ;  /* 0x00000001130f7824 */ /* 0x040fe200000e060f */
[----:B------:R-:W-:Y:S01]  /*1610*/  IADD3 R88, P0, R102, R9, RZ ;  /* 0x0000000966587210 */ /* 0x000fe20007f1e0ff */
[----:B------:R-:W-:Y:S01]  /*1620*/  IMAD.X R17, R19, 0x1, R17, P1 ;  /* 0x0000000113117824 */ /* 0x000fe200008e0611 */
[----:B------:R-:W-:Y:S01]  /*1630*/  IMNMX R82, RZ, R82, !PT ;  /* 0x00000052ff527217 */ /* 0x000fe20007800200 */
[----:B------:R-:W-:Y:S01]  /*1640*/  IMAD.WIDE.U32 R14, R8, c[0x0][0x1b8], R14 ;  /* 0x00006e00080e7a25 */ /* 0x000fe200078e000e */
[----:B------:R-:W-:-:S02]  /*1650*/  IADD3.X R5, R103, R5, RZ, P0, !PT ;  /* 0x0000000567057210 */ /* 0x000fc400007fe4ff */
[----:B------:R-:W-:Y:S01]  /*1660*/  IADD3 R100, P0, R18, R100, RZ ;  /* 0x0000006412647210 */ /* 0x000fe20007f1e0ff */
[----:B------:R-:W-:Y:S01]  /*1670*/  IMAD R9, R23, c[0x0][0x190], RZ ;  /* 0x0000640017097a24 */ /* 0x000fe200078e02ff */
[----:B------:R-:W-:Y:S01]  /*1680*/  LEA.HI R10, R10, R21, RZ, 0x2 ;  /* 0x000000150a0a7211 */ /* 0x000fe200078f10ff */
[----:B------:R-:W-:Y:S01]  /*1690*/  IMAD.IADD R15, R15, 0x1, R4 ;  /* 0x000000010f0f7824 */ /* 0x000fe200078e0204 */
[----:B------:R-:W-:Y:S01]  /*16a0*/  SHF.R.S32.HI R4, RZ, 0x1f, R104 ;  /* 0x0000001fff047819 */ /* 0x000fe20000011468 */
[----:B------:R-:W-:Y:S01]  /*16b0*/  IMAD R9, R22, c[0x0][0x194], R9 ;  /* 0x0000650016097a24 */ /* 0x000fe200078e0209 */
[----:B------:R-:W-:Y:S01]  /*16c0*/  LOP3.LUT R10, R10, 0xfffffffc, RZ, 0xc0, !PT ;  /* 0xfffffffc0a0a7812 */ /* 0x000fe200078ec0ff */
[----:B------:R-:W-:Y:S01]  /*16d0*/  IMAD.WIDE.U32 R16, R22, c[0x0][0x190], R16 ;  /* 0x0000640016107a25 */ /* 0x000fe200078e0010 */
[----:B------:R-:W-:Y:S02]  /*16e0*/  SHF.R.S32.HI R77, RZ, 0x1, R80 ;  /* 0x00000001ff4d7819 */ /* 0x000fe40000011450 */
[----:B------:R-:W-:Y:S01]  /*16f0*/  SHF.L.U32 R11, R11, 0x2, RZ ;  /* 0x000000020b0b7819 */ /* 0x000fe200000006ff */
[----:B------:R-:W-:Y:S01]  /*1700*/  IMAD.IADD R17, R17, 0x1, R9 ;  /* 0x0000000111117824 */ /* 0x000fe200078e0209 */
[----:B------:R-:W-:Y:S01]  /*1710*/  MOV R51, 0x10 ;  /* 0x0000001000337802 */ /* 0x000fe20000000f00 */
[----:B------:R-:W-:Y:S01]  /*1720*/  IMAD R5, R5, c[0x0][0x1a0], RZ ;  /* 0x0000680005057a24 */ /* 0x000fe200078e02ff */
[----:B------:R-:W-:Y:S01]  /*1730*/  SHF.L.U32 R79, R77, 0x5, RZ ;  /* 0x000000054d4f7819 */ /* 0x000fe200000006ff */
[----:B------:R-:W-:-:S02]  /*1740*/  IMAD R9, R4, c[0x0][0x1a8], RZ ;  /* 0x00006a0004097a24 */ /* 0x000fc400078e02ff */
[----:B------:R-:W-:Y:S02]  /*1750*/  IMAD R85, R88, c[0x0][0x1a4], R5 ;  /* 0x0000690058557a24 */ /* 0x000fe400078e0205 */
[----:B------:R-:W-:Y:S01]  /*1760*/  IMAD.X R101, R19, 0x1, R13, P0 ;  /* 0x0000000113657824 */ /* 0x000fe200000e060d */
[----:B------:R-:W-:Y:S01]  /*1770*/  ISETP.GT.AND P0, PT, R86, R82, PT ;  /* 0x000000525600720c */ /* 0x000fe20003f04270 */
[----:B------:R-:W-:Y:S02]  /*1780*/  IMAD R5, R104, c[0x0][0x1ac], R9 ;  /* 0x00006b0068057a24 */ /* 0x000fe400078e0209 */
[----:B------:R-:W-:Y:S02]  /*1790*/  IMAD.MOV.U32 R9, RZ, RZ, c[0x0][0x1a0] ;  /* 0x00006800ff097624 */ /* 0x000fe400078e00ff */
[----:B------:R-:W-:Y:S02]  /*17a0*/  IMAD.IADD R64, R21, 0x1, -R10 ;  /* 0x0000000115407824 */ /* 0x000fe400078e0a0a */
[C---:B------:R-:W-:Y:S01]  /*17b0*/  IMAD.SHL.U32 R62, R9.reuse, 0x20, RZ ;  /* 0x00000020093e7824 */ /* 0x040fe200078e00ff */
[----:B------:R-:W-:Y:S01]  /*17c0*/  SHF.L.U64.HI R67, R9, R92, c[0x0][0x1a4] ;  /* 0x0000690009437619 */ /* 0x000fe2000001025c */
[----:B------:R-:W-:Y:S01]  /*17d0*/  IMAD R78, R102, R77, R11 ;  /* 0x0000004d664e7224 */ /* 0x000fe200078e020b */
[----:B------:R-:W-:Y:S01]  /*17e0*/  LOP3.LUT P1, RZ, R64, 0x2, RZ, 0xc0, !PT ;  /* 0x0000000240ff7812 */ /* 0x000fe2000782c0ff */
[----:B------:R-:W-:-:S02]  /*17f0*/  IMAD R9, R103, c[0x0][0x198], RZ ;  /* 0x0000660067097a24 */ /* 0x000fc400078e02ff */
[----:B------:R-:W-:Y:S01]  /*1800*/  IMAD.WIDE.U32 R88, R88, c[0x0][0x1a0], R14 ;  /* 0x0000680058587a25 */ /* 0x000fe200078e000e */
[----:B------:R-:W-:Y:S02]  /*1810*/  MOV R15, c[0x0][0x198] ;  /* 0x00006600000f7a02 */ /* 0x000fe40000000f00 */
[--C-:B------:R-:W-:Y:S01]  /*1820*/  SHF.R.S32.HI R75, RZ, 0x1f, R78.reuse ;  /* 0x0000001fff4b7819 */ /* 0x100fe2000001144e */
[----:B------:R-:W-:Y:S01]  /*1830*/  IMAD.IADD R76, R11, 0x1, R78 ;  /* 0x000000010b4c7824 */ /* 0x000fe200078e024e */
[----:B------:R-:W-:Y:S01]  /*1840*/  SHF.L.U64.HI R60, R15, R92, c[0x0][0x19c] ;  /* 0x000067000f3c7619 */ /* 0x000fe2000001025c */
[----:B------:R-:W-:Y:S01]  /*1850*/  IMAD.WIDE.U32 R104, R104, c[0x0][0x1a8], R16 ;  /* 0x00006a0068687a25 */ /* 0x000fe200078e0010 */
[----:B------:R-:W-:Y:S02]  /*1860*/  SEL R51, R51, 0xfffffff0, !P1 ;  /* 0xfffffff033337807 */ /* 0x000fe40004800000 */
[----:B------:R-:W-:Y:S01]  /*1870*/  SHF.R.S32.HI R74, RZ, 0x1f, R76 ;  /* 0x0000001fff4a7819 */ /* 0x000fe2000001144c */
[C---:B------:R-:W-:Y:S01]  /*1880*/  IMAD R9, R102.reuse, c[0x0][0x19c], R9 ;  /* 0x0000670066097a24 */ /* 0x040fe200078e0209 */
[----:B------:R-:W-:Y:S01]  /*1890*/  IADD3 R85, R89, R85, RZ ;  /* 0x0000005559557210 */ /* 0x000fe20007ffe0ff */
[----:B------:R-:W-:-:S04]  /*18a0*/  IMAD.WIDE.U32 R100, R102, c[0x0][0x198], R100 ;  /* 0x0000660066647a25 */ /* 0x000fc800078e0064 */
[----:B------:R-:W-:Y:S02]  /*18b0*/  IMAD.SHL.U32 R55, R15, 0x20, RZ ;  /* 0x000000200f377824 */ /* 0x000fe400078e00ff */
        /* <DEDUP_REMOVED lines=11> */
[----:B------:R-:W-:Y:S01]  /*1970*/  IADD3 R98, R79, 0x20, RZ ;  /* 0x000000204f627810 */ /* 0x000fe20007ffe0ff */
[----:B------:R-:W-:Y:S01]  /*1980*/  IMAD R4, R7, c[0x0][0x284], R4 ;  /* 0x0000a10007047a24 */ /* 0x000fe200078e0204 */
[----:B------:R-:W-:Y:S01]  /*1990*/  IADD3.X R5, R5, R103, ~R10, P1, P0 ;  /* 0x0000006705057210 */ /* 0x000fe20000fe0c0a */
[----:B------:R-:W-:Y:S01]  /*19a0*/  IMAD.WIDE.U32 R12, R7, c[0x0][0x278], R18 ;  /* 0x00009e00070c7a25 */ /* 0x000fe200078e0012 */
[----:B------:R-:W-:Y:S01]  /*19b0*/  IADD3 R97, R79, 0x40, RZ ;  /* 0x000000404f617810 */ /* 0x000fe20007ffe0ff */
[----:B------:R-:W-:Y:S01]  /*19c0*/  ULDC.U8 UR8, c[0x0][0x313] ;  /* 0x0000c4c000087ab9 */ /* 0x000fe20000000000 */
[----:B------:R-:W-:Y:S01]  /*19d0*/  IADD3 R81, R102, 0x20, RZ ;  /* 0x0000002066517810 */ /* 0x000fe20007ffe0ff */
[----:B------:R-:W-:Y:S01]  /*19e0*/  IMAD R2, R7, c[0x0][0x27c], R2 ;  /* 0x00009f0007027a24 */ /* 0x000fe200078e0202 */
[----:B------:R-:W-:Y:S01]  /*19f0*/  SHF.R.S32.HI R96, RZ, 0x1f, R79 ;  /* 0x0000001fff607819 */ /* 0x000fe2000001144f */
[----:B------:R-:W-:Y:S01]  /*1a00*/  IMAD.IADD R15, R15, 0x1, R4 ;  /* 0x000000010f0f7824 */ /* 0x000fe200078e0204 */
[----:B------:R-:W-:Y:S01]  /*1a10*/  SHF.R.S32.HI R95, RZ, 0x1f, R98 ;  /* 0x0000001fff5f7819 */ /* 0x000fe20000011462 */
[----:B------:R-:W-:Y:S01]  /*1a20*/  IMAD.IADD R13, R13, 0x1, R2 ;  /* 0x000000010d0d7824 */ /* 0x000fe200078e0202 */
[----:B------:R-:W-:Y:S01]  /*1a30*/  SHF.R.S32.HI R94, RZ, 0x1f, R97 ;  /* 0x0000001fff5e7819 */ /* 0x000fe20000011461 */
[----:B------:R-:W-:-:S02]  /*1a40*/  IMAD R4, R5, c[0x0][0x288], RZ ;  /* 0x0000a20005047a24 */ /* 0x000fc400078e02ff */
[----:B------:R-:W-:Y:S02]  /*1a50*/  IMAD R2, R5, c[0x0][0x290], RZ ;  /* 0x0000a40005027a24 */ /* 0x000fe400078e02ff */
[C---:B------:R-:W-:Y:S02]  /*1a60*/  IMAD R4, R9.reuse, c[0x0][0x28c], R4 ;  /* 0x0000a30009047a24 */ /* 0x040fe400078e0204 */
[----:B------:R-:W-:-:S04]  /*1a70*/  IMAD.WIDE.U32 R12, R9, c[0x0][0x288], R12 ;  /* 0x0000a200090c7a25 */ /* 0x000fc800078e000c */
[C---:B------:R-:W-:Y:S02]  /*1a80*/  IMAD R2, R9.reuse, c[0x0][0x294], R2 ;  /* 0x0000a50009027a24 */ /* 0x040fe400078e0202 */
[----:B------:R-:W-:-:S04]  /*1a90*/  IMAD.WIDE.U32 R14, R9, c[0x0][0x290], R14 ;  /* 0x0000a400090e7a25 */ /* 0x000fc800078e000e */
[----:B------:R-:W-:Y:S02]  /*1aa0*/  IMAD.IADD R7, R13, 0x1, R4 ;  /* 0x000000010d077824 */ /* 0x000fe400078e0204 */
[----:B------:R-:W-:Y:S01]  /*1ab0*/  IMAD.IADD R5, R15, 0x1, R2 ;  /* 0x000000010f057824 */ /* 0x000fe200078e0202 */
[----:B------:R-:W-:Y:S01]  /*1ac0*/  IADD3 R15, R18, 0x20, RZ ;  /* 0x00000020120f7810 */ /* 0x000fe20007ffe0ff */
[C---:B------:R-:W-:Y:S02]  /*1ad0*/  IMAD R91, R6.reuse, c[0x0][0x2a0], RZ ;  /* 0x0000a800065b7a24 */ /* 0x040fe400078e02ff */
[----:B------:R-:W-:Y:S02]  /*1ae0*/  IMAD R123, R6, c[0x0][0x298], RZ ;  /* 0x0000a600067b7a24 */ /* 0x000fe400078e02ff */
[----:B------:R-:W-:Y:S01]  /*1af0*/  IMAD.MOV.U32 R4, RZ, RZ, R14 ;  /* 0x000000ffff047224 */ /* 0x000fe200078e000e */
[----:B------:R-:W-:Y:S01]  /*1b00*/  IADD3 R14, R18, 0x40, RZ ;  /* 0x00000040120e7810 */ /* 0x000fe20007ffe0ff */
[----:B------:R-:W-:-:S02]  /*1b10*/  IMAD.MOV.U32 R6, RZ, RZ, R12 ;  /* 0x000000ffff067224 */ /* 0x000fc400078e000c */
[C---:B------:R-:W-:Y:S02]  /*1b20*/  IMAD R91, R8.reuse, c[0x0][0x2a4], R91 ;  /* 0x0000a900085b7a24 */ /* 0x040fe400078e025b */
[C---:B------:R-:W-:Y:S02]  /*1b30*/  IMAD R123, R8.reuse, c[0x0][0x29c], R123 ;  /* 0x0000a700087b7a24 */ /* 0x040fe400078e027b */
[----:B------:R-:W-:-:S04]  /*1b40*/  IMAD.WIDE.U32 R4, R8, c[0x0][0x2a0], R4 ;  /* 0x0000a80008047a25 */ /* 0x000fc800078e0004 */
[----:B------:R-:W-:Y:S01]  /*1b50*/  IMAD.WIDE.U32 R8, R8, c[0x0][0x298], R6 ;  /* 0x0000a60008087a25 */ /* 0x000fe200078e0006 */
[----:B------:R-:W-:-:S03]  /*1b60*/  LEA R90, P1, R4, c[0x0][0x270], 0x1 ;  /* 0x00009c00045a7a11 */ /* 0x000fc600078208ff */
[----:B------:R-:W-:Y:S01]  /*1b70*/  IMAD.IADD R91, R5, 0x1, R91 ;  /* 0x00000001055b7824 */ /* 0x000fe200078e025b */
[----:B------:R-:W-:Y:S01]  /*1b80*/  IADD3 R123, R9, R123, RZ ;  /* 0x0000007b097b7210 */ /* 0x000fe20007ffe0ff */
[----:B------:R-:W-:Y:S01]  /*1b90*/  IMAD.IADD R0, R3, 0x1, R0 ;  /* 0x0000000103007824 */ /* 0x000fe200078e0200 */
[----:B------:R-:W-:Y:S01]  /*1ba0*/  LEA R122, P0, R8, c[0x0][0x268], 0x1 ;  /* 0x00009a00087a7a11 */ /* 0x000fe200078008ff */
[----:B------:R-:W-:Y:S01]  /*1bb0*/  IMAD.MOV.U32 R87, RZ, RZ, c[0x0][0x290] ;  /* 0x0000a400ff577624 */ /* 0x000fe200078e00ff */
[----:B------:R-:W-:Y:S01]  /*1bc0*/  LEA.HI.X R91, R4, c[0x0][0x274], R91, 0x1, P1 ;  /* 0x00009d00045b7a11 */ /* 0x000fe200008f0c5b */
[----:B------:R-:W-:Y:S01]  /*1bd0*/  IMAD R5, R77, R0, RZ ;  /* 0x000000004d057224 */ /* 0x000fe200078e02ff */
[----:B------:R-:W-:Y:S01]  /*1be0*/  LEA.HI.X R123, R8, c[0x0][0x26c], R123, 0x1, P0 ;  /* 0x00009b00087b7a11 */ /* 0x000fe200000f0c7b */
[----:B------:R-:W-:Y:S01]  /*1bf0*/  IMAD.MOV.U32 R93, RZ, RZ, c[0x0][0x288] ;  /* 0x0000a200ff5d7624 */ /* 0x000fe200078e00ff */
[----:B------:R-:W-:Y:S01]  /*1c00*/  LEA R114, P1, R100, c[0x0][0x168], 0x1 ;  /* 0x00005a0064727a11 */ /* 0x000fe200078208ff */
[----:B------:R-:W-:Y:S01]  /*1c10*/  IMAD.MOV.U32 R83, RZ, RZ, c[0x0][0x290] ;  /* 0x0000a400ff537624 */ /* 0x000fe200078e00ff */
[----:B------:R-:W-:Y:S01]  /*1c20*/  LEA R112, P0, R88, c[0x0][0x170], 0x1 ;  /* 0x00005c0058707a11 */ /* 0x000fe200078008ff */
[----:B------:R-:W-:Y:S01]  /*1c30*/  IMAD.MOV.U32 R13, RZ, RZ, R86 ;  /* 0x000000ffff0d7224 */ /* 0x000fe200078e0056 */
[----:B------:R-:W-:Y:S01]  /*1c40*/  LEA.HI.X R115, R100, c[0x0][0x16c], R54, 0x1, P1 ;  /* 0x00005b0064737a11 */ /* 0x000fe200008f0c36 */
[----:B------:R-:W-:Y:S01]  /*1c50*/  IMAD.U32 R83, R83, -0x40, RZ ;  /* 0xffffffc053537824 */ /* 0x000fe200078e00ff */
[----:B------:R-:W-:-:S02]  /*1c60*/  SHF.R.S32.HI R3, RZ, 0x1f, R5 ;  /* 0x0000001fff037819 */ /* 0x000fc40000011405 */
[-C--:B------:R-:W-:Y:S02]  /*1c70*/  IADD3 R108, P1, R76, R5.reuse, RZ ;  /* 0x000000054c6c7210 */ /* 0x080fe40007f3e0ff */
[----:B------:R-:W-:Y:S02]  /*1c80*/  LEA.HI.X R113, R88, c[0x0][0x174], R85, 0x1, P0 ;  /* 0x00005d0058717a11 */ /* 0x000fe400000f0c55 */
[----:B------:R-:W-:Y:S01]  /*1c90*/  IADD3 R52, P0, R78, R5, RZ ;  /* 0x000000054e347210 */ /* 0x000fe20007f1e0ff */
[--C-:B------:R-:W-:Y:S01]  /*1ca0*/  IMAD.X R5, R74, 0x1, R3.reuse, P1 ;  /* 0x000000014a057824 */ /* 0x100fe200008e0603 */
[CC--:B------:R-:W-:Y:S01]  /*1cb0*/  SHF.L.U64.HI R84, R87.reuse, R92.reuse, c[0x0][0x294] ;  /* 0x0000a50057547619 */ /* 0x0c0fe2000001025c */
[----:B------:R-:W-:Y:S01]  /*1cc0*/  IMAD.SHL.U32 R87, R87, 0x20, RZ ;  /* 0x0000002057577824 */ /* 0x000fe200078e00ff */
[----:B------:R-:W-:Y:S01]  /*1cd0*/  SHF.L.U64.HI R92, R93, R92, c[0x0][0x28c] ;  /* 0x0000a3005d5c7619 */ /* 0x000fe2000001025c */
[----:B------:R-:W-:Y:S01]  /*1ce0*/  IMAD.X R3, R75, 0x1, R3, P0 ;  /* 0x000000014b037824 */ /* 0x000fe200000e0603 */
[C---:B------:R-:W-:Y:S01]  /*1cf0*/  SHF.L.U64.HI R0, R108.reuse, 0x1, R5 ;  /* 0x000000016c007819 */ /* 0x040fe20000010205 */
[----:B------:R-:W-:Y:S01]  /*1d00*/  IMAD.SHL.U32 R108, R108, 0x2, RZ ;  /* 0x000000026c6c7824 */ /* 0x000fe200078e00ff */
[----:B------:R-:W-:-:S02]  /*1d10*/  SHF.L.U32 R93, R93, 0x5, RZ ;  /* 0x000000055d5d7819 */ /* 0x000fc400000006ff */
[C---:B------:R-:W-:Y:S01]  /*1d20*/  SHF.L.U64.HI R2, R52.reuse, 0x1, R3 ;  /* 0x0000000134027819 */ /* 0x040fe20000010203 */
[----:B------:R-:W-:Y:S01]  /*1d30*/  IMAD.SHL.U32 R52, R52, 0x2, RZ ;  /* 0x0000000234347824 */ /* 0x000fe200078e00ff */
[C---:B------:R-:W-:Y:S02]  /*1d40*/  IADD3 R110, P4, R108.reuse, c[0x0][0x2b0], RZ ;  /* 0x0000ac006c6e7a10 */ /* 0x040fe40007f9e0ff */
[----:B------:R-:W-:Y:S02]  /*1d50*/  IADD3 R108, P3, R108, c[0x0][0x2a8], RZ ;  /* 0x0000aa006c6c7a10 */ /* 0x000fe40007f7e0ff */
[C---:B------:R-:W-:Y:S02]  /*1d60*/  IADD3 R20, P1, R52.reuse, c[0x0][0x2b0], RZ ;  /* 0x0000ac0034147a10 */ /* 0x040fe40007f3e0ff */
[----:B------:R-:W-:Y:S02]  /*1d70*/  IADD3 R52, P0, R52, c[0x0][0x2a8], RZ ;  /* 0x0000aa0034347a10 */ /* 0x000fe40007f1e0ff */
[----:B------:R-:W-:-:S02]  /*1d80*/  SHF.L.U64.HI R84, R87, 0x1, R84 ;  /* 0x0000000157547819 */ /* 0x000fc40000010254 */
[C---:B------:R-:W-:Y:S01]  /*1d90*/  SHF.L.U64.HI R92, R93.reuse, 0x1, R92 ;  /* 0x000000015d5c7819 */ /* 0x040fe2000001025c */
[----:B------:R-:W-:Y:S01]  /*1da0*/  IMAD.SHL.U32 R93, R93, 0x2, RZ ;  /* 0x000000025d5d7824 */ /* 0x000fe200078e00ff */
[----:B------:R-:W-:Y:S02]  /*1db0*/  SHF.L.U32 R87, R87, 0x1, RZ ;  /* 0x0000000157577819 */ /* 0x000fe400000006ff */
[C---:B------:R-:W-:Y:S02]  /*1dc0*/  IADD3.X R111, R0.reuse, c[0x0][0x2b4], RZ, P4, !PT ;  /* 0x0000ad00006f7a10 */ /* 0x040fe400027fe4ff */
[----:B------:R-:W-:Y:S02]  /*1dd0*/  IADD3.X R109, R0, c[0x0][0x2ac], RZ, P3, !PT ;  /* 0x0000ab00006d7a10 */ /* 0x000fe40001ffe4ff */
[C---:B------:R-:W-:Y:S02]  /*1de0*/  IADD3.X R21, R2.reuse, c[0x0][0x2b4], RZ, P1, !PT ;  /* 0x0000ad0002157a10 */ /* 0x040fe40000ffe4ff */
[----:B------:R-:W-:-:S02]  /*1df0*/  IADD3.X R53, R2, c[0x0][0x2ac], RZ, P0, !PT ;  /* 0x0000ab0002357a10 */ /* 0x000fc400007fe4ff */
.L_x_5218:
[----:B------:R-:W-:Y:S01]  /*1e00*/  IMAD.SHL.U32 R17, R13, 0x40, RZ ;  /* 0x000000400d117824 */ /* 0x000fe200078e00ff */
[----:B------:R-:W-:Y:S02]  /*1e10*/  ISETP.NE.AND P6, PT, RZ, UR4, PT ;  /* 0x00000004ff007c0c */ /* 0x000fe4000bfc5270 */
[----:B--2---:R-:W-:Y:S02]  /*1e20*/  IADD3 R124, P5, R122, R93, RZ ;  /* 0x0000005d7a7c7210 */ /* 0x004fe40007fbe0ff */
[----:B------:R-:W-:Y:S02]  /*1e30*/  IADD3 R16, R17, -0x40, RZ ;  /* 0xffffffc011107810 */ /* 0x000fe40007ffe0ff */
[----:B------:R-:W-:Y:S01]  /*1e40*/  LEA R116, P4, R55, R114, 0x1 ;  /* 0x0000007237747211 */ /* 0x000fe200078808ff */
[----:B------:R-:W-:Y:S02]  /*1e50*/  IMAD.X R125, R123, 0x1, R92, P5 ;  /* 0x000000017b7d7824 */ /* 0x000fe400028e065c */
[----:B------:R-:W-:Y:S01]  /*1e60*/  IMAD.IADD R2, R63, 0x1, -R16 ;  /* 0x000000013f027824 */ /* 0x000fe200078e0a10 */
[----:B------:R-:W-:Y:S01]  /*1e70*/  LEA.HI.X R117, R55, R115, R60, 0x1, P4 ;  /* 0x0000007337757211 */ /* 0x000fe200020f0c3c */
[----:B------:R-:W-:Y:S03]  /*1e80*/  IMAD.IADD R0, R73, 0x1, -R16 ;  /* 0x0000000149007824 */ /* 0x000fe600078e0a10 */
[CC--:B------:R-:W-:Y:S02]  /*1e90*/  ISETP.GE.AND P1, PT, R102.reuse, R2.reuse, PT ;  /* 0x000000026600720c */ /* 0x0c0fe40003f26270 */
[C---:B------:R-:W-:Y:S02]  /*1ea0*/  ISETP.GE.AND P3, PT, R81.reuse, R2, PT ;  /* 0x000000025100720c */ /* 0x040fe40003f66270 */
[-C--:B------:R-:W-:Y:S02]  /*1eb0*/  ISETP.GE.AND P1, PT, R102, R0.reuse, !P1 ;  /* 0x000000006600720c */ /* 0x080fe40004f26270 */
[----:B------:R-:W-:Y:S11]  /*1ec0*/  ISETP.GE.AND P3, PT, R81, R0, !P3 ;  /* 0x000000005100720c */ /* 0x000ff60005f66270 */
[----:B------:R-:W2:Y:S02]  /*1ed0*/  @P1 LDG.E.128 R8, [R90.64] ;  /* 0x000000065a081981 */ /* 0x000ea4000c1e1d00 */
[----:B------:R-:W-:Y:S05]  /*1ee0*/  @P3 IADD3 R22, P0, R90, R87, RZ ;  /* 0x000000575a163210 */ /* 0x000fea0007f1e0ff */
[----:B------:R-:W-:Y:S01]  /*1ef0*/  @P3 IMAD.X R23, R91, 0x1, R84, P0 ;  /* 0x000000015b173824 */ /* 0x000fe200000e0654 */
[C---:B------:R-:W-:Y:S04]  /*1f00*/  @P3 LEA R2, P0, R62.reuse, R112, 0x1 ;  /* 0x000000703e023211 */ /* 0x040fe800078008ff */
[----:B------:R-:W-:Y:S01]  /*1f10*/  @P3 LEA.HI.X R3, R62, R113, R67, 0x1, P0 ;  /* 0x000000713e033211 */ /* 0x000fe200000f0c43 */
[----:B--2---:R1:W-:Y:S04]  /*1f20*/  @P1 STG.E.128 [R112.64], R8 ;  /* 0x0000000870001986 */ /* 0x0043e8000c101d06 */
[----:B------:R-:W2:Y:S04]  /*1f30*/  @P1 LDG.E.128 R4, [R90.64+0x40] ;  /* 0x000040065a041981 */ /* 0x000ea8000c1e1d00 */
[----:B--2---:R2:W-:Y:S04]  /*1f40*/  @P1 STG.E.128 [R112.64+0x40], R4 ;  /* 0x0000400470001986 */ /* 0x0045e8000c101d06 */
[----:B------:R3:W4:Y:S02]  /*1f50*/  @P1 LDG.E.128 R28, [R90.64+0x80] ;  /* 0x000080065a1c1981 */ /* 0x000724000c1e1d00 */
[C---:B---3--:R-:W-:Y:S04]  /*1f60*/  LEA R90, P0, R83.reuse, R90, 0x1 ;  /* 0x0000005a535a7211 */ /* 0x048fe800078008ff */
[----:B------:R-:W-:Y:S01]  /*1f70*/  LEA.HI.X.SX32 R91, R83, R91, 0x1, P0 ;  /* 0x0000005b535b7211 */ /* 0x000fe200000f0eff */
[----:B----4-:R3:W-:Y:S04]  /*1f80*/  @P1 STG.E.128 [R112.64+0x80], R28 ;  /* 0x0000801c70001986 */ /* 0x0107e8000c101d06 */
[----:B------:R-:W4:Y:S04]  /*1f90*/  @P3 LDG.E.128 R24, [R22.64] ;  /* 0x0000000616183981 */ /* 0x000f28000c1e1d00 */
[----:B----4-:R3:W-:Y:S04]  /*1fa0*/  @P3 STG.E.128 [R2.64], R24 ;  /* 0x0000001802003986 */ /* 0x0107e8000c101d06 */
[----:B-1----:R-:W4:Y:S04]  /*1fb0*/  @P3 LDG.E.128 R8, [R22.64+0x40] ;  /* 0x0000400616083981 */ /* 0x002f28000c1e1d00 */
[----:B----4-:R3:W-:Y:S04]  /*1fc0*/  @P3 STG.E.128 [R2.64+0x40], R8 ;  /* 0x0000400802003986 */ /* 0x0107e8000c101d06 */
[----:B--2---:R-:W2:Y:S04]  /*1fd0*/  @P3 LDG.E.128 R4, [R22.64+0x80] ;  /* 0x0000800616043981 */ /* 0x004ea8000c1e1d00 */
        /* <DEDUP_REMOVED lines=8> */
[----:B---3--:R-:W2:Y:S01]  /*2060*/  LDG.E.128 R24, [R122.64] ;  /* 0x000000067a187981 */ /* 0x008ea2000c1e1d00 */
[----:B------:R-:W-:Y:S11]  /*2070*/  ISETP.GE.AND P1, PT, R15, UR4, PT ;  /* 0x000000040f007c0c */ /* 0x000ff6000bf26270 */
[----:B------:R-:W3:Y:S06]  /*2080*/  @!P0 LDG.E.64 R22, [R20.64] ;  /* 0x0000000614168981 */ /* 0x000eec000c1e1b00 */
[----:B------:R-:W4:Y:S01]  /*2090*/  @!P0 LDG.E.64 R38, [R52.64] ;  /* 0x0000000634268981 */ /* 0x000f22000c1e1b00 */
[----:B--2---:R-:W-:Y:S01]  /*20a0*/  @!P0 IMAD.U32 R30, R25, 0x10000, RZ ;  /* 0x00010000191e8824 */ /* 0x004fe200078e00ff */
[C---:B------:R-:W-:Y:S02]  /*20b0*/  @!P0 SHF.L.U32 R28, R24.reuse, 0x10, RZ ;  /* 0x00000010181c8819 */ /* 0x040fe400000006ff */
[----:B------:R-:W-:Y:S02]  /*20c0*/  @!P0 LOP3.LUT R34, R24, 0xffff0000, RZ, 0xc0, !PT ;  /* 0xffff000018228812 */ /* 0x000fe400078ec0ff */
[C---:B---3--:R-:W-:Y:S02]  /*20d0*/  @!P0 SHF.L.U32 R31, R22.reuse, 0x10, RZ ;  /* 0x00000010161f8819 */ /* 0x048fe400000006ff */
[----:B------:R-:W-:Y:S02]  /*20e0*/  @!P0 LOP3.LUT R29, R22, 0xffff0000, RZ, 0xc0, !PT ;  /* 0xffff0000161d8812 */ /* 0x000fe400078ec0ff */
[C---:B------:R-:W-:Y:S01]  /*20f0*/  @!P0 SHF.L.U32 R22, R23.reuse, 0x10, RZ ;  /* 0x0000001017168819 */ /* 0x040fe200000006ff */
[-C--:B------:R-:W-:Y:S01]  /*2100*/  @!P0 FMUL.FTZ R0, R28, R31.reuse ;  /* 0x0000001f1c008220 */ /* 0x080fe20000410000 */
[----:B------:R-:W-:Y:S01]  /*2110*/  @!P0 LOP3.LUT R23, R23, 0xffff0000, RZ, 0xc0, !PT ;  /* 0xffff000017178812 */ /* 0x000fe200078ec0ff */
[C---:B----4-:R-:W-:Y:S01]  /*2120*/  @!P0 IMAD.U32 R35, R38.reuse, 0x10000, RZ ;  /* 0x0001000026238824 */ /* 0x050fe200078e00ff */
[----:B------:R-:W-:Y:S01]  /*2130*/  @!P0 LOP3.LUT R37, R38, 0xffff0000, RZ, 0xc0, !PT ;  /* 0xffff000026258812 */ /* 0x000fe200078ec0ff */
[----:B------:R-:W-:Y:S01]  /*2140*/  @!P0 FMUL.FTZ R41, R34, R31 ;  /* 0x0000001f22298220 */ /* 0x000fe20000410000 */
[----:B------:R-:W-:Y:S01]  /*2150*/  @!P0 SHF.L.U32 R31, R26, 0x10, RZ ;  /* 0x000000101a1f8819 */ /* 0x000fe200000006ff */
[-C--:B------:R-:W-:Y:S01]  /*2160*/  @!P0 FFMA.FTZ R0, R34, R35.reuse, R0 ;  /* 0x0000002322008223 */ /* 0x080fe20000010000 */
[----:B------:R-:W-:Y:S01]  /*2170*/  @!P0 LOP3.LUT R34, R25, 0xffff0000, RZ, 0xc0, !PT ;  /* 0xffff000019228812 */ /* 0x000fe200078ec0ff */
[----:B------:R-:W-:Y:S01]  /*2180*/  @!P0 FFMA.FTZ R41, R28, R35, -R41 ;  /* 0x000000231c298223 */ /* 0x000fe20000010829 */
[C---:B------:R-:W-:Y:S01]  /*2190*/  @!P0 LOP3.LUT R38, R27.reuse, 0xffff0000, RZ, 0xc0, !PT ;  /* 0xffff00001b268812 */ /* 0x040fe200078ec0ff */
[----:B------:R-:W-:Y:S01]  /*21a0*/  @!P0 IMAD.U32 R28, R27, 0x10000, RZ ;  /* 0x000100001b1c8824 */ /* 0x000fe200078e00ff */
[----:B------:R-:W-:Y:S01]  /*21b0*/  @!P0 LOP3.LUT R35, R26, 0xffff0000, RZ, 0xc0, !PT ;  /* 0xffff00001a238812 */ /* 0x000fe200078ec0ff */
[----:B------:R-:W-:Y:S01]  /*21c0*/  @!P0 FMUL.FTZ R2, R30, R29 ;  /* 0x0000001d1e028220 */ /* 0x000fe20000410000 */
[----:B------:R-:W-:Y:S01]  /*21d0*/  @!P0 F2FP.BF16.PACK_AB R41, R0, R41 ;  /* 0x000000290029823e */ /* 0x000fe200000010ff */
[C---:B------:R-:W-:Y:S01]  /*21e0*/  @!P0 IMAD.U32 R36, R39.reuse, 0x10000, RZ ;  /* 0x0001000027248824 */ /* 0x040fe200078e00ff */
[----:B------:R-:W-:Y:S01]  /*21f0*/  @!P0 LOP3.LUT R39, R39, 0xffff0000, RZ, 0xc0, !PT ;  /* 0xffff000027278812 */ /* 0x000fe200078ec0ff */
[-C--:B------:R-:W-:Y:S01]  /*2200*/  @!P0 FMUL.FTZ R3, R31, R22.reuse ;  /* 0x000000161f038220 */ /* 0x080fe20000410000 */
[----:B------:R-:W-:Y:S01]  /*2210*/  @!P0 MOV R24, R41 ;  /* 0x0000002900188202 */ /* 0x000fe20000000f00 */
[----:B------:R-:W-:Y:S02]  /*2220*/  @!P0 FMUL.FTZ R43, R34, R29 ;  /* 0x0000001d222b8220 */ /* 0x000fe40000410000 */
[C---:B------:R-:W-:Y:S02]  /*2230*/  @!P0 FMUL.FTZ R40, R35.reuse, R22 ;  /* 0x0000001623288220 */ /* 0x040fe40000410000 */
        /* <DEDUP_REMOVED lines=104> */
.L_x_5196:
[----:B------:R-:W-:Y:S05]  /*28c0*/  BSYNC B0 ;  /* 0x0000000000007941 */ /* 0x000fea0003800000 */
.L_x_5195:
[----:B------:R-:W-:Y:S01]  /*28d0*/  BSSY B0, `(.L_x_5197) ;  /* 0x000008f000007945 */ /* 0x000fe20003800000 */
[----:B------:R-:W-:-:S05]  /*28e0*/  @!P3 BRA `(.L_x_5198) ;  /* 0x000008d00000b947 */ /* 0x000fca0003800000 */
[C---:B------:R-:W-:Y:S01]  /*28f0*/  SHF.L.U32 R47, R79.reuse, 0x1, RZ ;  /* 0x000000014f2f7819 */ /* 0x040fe200000006ff */
[----:B-1-3--:R-:W2:Y:S01]  /*2900*/  LDG.E.128 R24, [R124.64] ;  /* 0x000000067c187981 */ /* 0x00aea2000c1e1d00 */
[----:B------:R-:W-:Y:S02]  /*2910*/  ISETP.GE.AND P0, PT, R18, UR4, PT ;  /* 0x0000000412007c0c */ /* 0x000fe4000bf06270 */
[-C--:B------:R-:W-:Y:S02]  /*2920*/  IADD3 R32, P1, R20, R47.reuse, RZ ;  /* 0x0000002f14207210 */ /* 0x080fe40007f3e0ff */
[----:B------:R-:W-:Y:S02]  /*2930*/  SHF.L.U64.HI R45, R79, 0x1, R96 ;  /* 0x000000014f2d7819 */ /* 0x000fe40000010260 */
[----:B------:R-:W-:Y:S02]  /*2940*/  IADD3 R42, P3, R52, R47, RZ ;  /* 0x0000002f342a7210 */ /* 0x000fe40007f7e0ff */
[----:B------:R-:W-:Y:S02]  /*2950*/  IADD3.X R33, R21, R45, RZ, P1, !PT ;  /* 0x0000002d15217210 */ /* 0x000fe40000ffe4ff */
[----:B------:R-:W-:Y:S01]  /*2960*/  ISETP.GE.AND P1, PT, R15, UR4, PT ;  /* 0x000000040f007c0c */ /* 0x000fe2000bf26270 */
[----:B------:R-:W-:Y:S02]  /*2970*/  IMAD.X R43, R53, 0x1, R45, P3 ;  /* 0x00000001352b7824 */ /* 0x000fe400018e062d */
        /* <DEDUP_REMOVED lines=62> */
[-C--:B------:R-:W-:Y:S01]  /*2d60*/  @!P1 FFMA.FTZ R5, R36, R37.reuse, R5 ;  /* 0x0000002524059223 */ /* 0x080fe20000010005 */
[----:B------:R-:W-:Y:S01]  /*2d70*/  @!P1 LOP3.LUT R36, R29, 0xffff0000, RZ, 0xc0, !PT ;  /* 0xffff00001d249812 */ /* 0x000fe200078ec0ff */
[----:B------:R-:W-:Y:S01]  /*2d80*/  @!P1 FFMA.FTZ R44, R34, R37, -R44 ;  /* 0x00000025222c9223 */ /* 0x000fe2000001082c */
[----:B------:R-:W-:Y:S01]  /*2d90*/  @!P1 LOP3.LUT R37, R30, 0xffff0000, RZ, 0xc0, !PT ;  /* 0xffff00001e259812 */ /* 0x000fe200078ec0ff */
[-C--:B------:R-:W-:Y:S01]  /*2da0*/  @!P1 FMUL.FTZ R7, R27, R22.reuse ;  /* 0x000000161b079220 */ /* 0x080fe20000410000 */
[C---:B------:R-:W-:Y:S01]  /*2db0*/  @!P1 SHF.L.U32 R38, R41.reuse, 0x10, RZ ;  /* 0x0000001029269819 */ /* 0x040fe200000006ff */
[----:B------:R-:W-:Y:S01]  /*2dc0*/  @!P1 FMUL.FTZ R45, R36, R25 ;  /* 0x00000019242d9220 */ /* 0x000fe20000410000 */
[----:B------:R-:W-:Y:S01]  /*2dd0*/  @!P1 LOP3.LUT R41, R41, 0xffff0000, RZ, 0xc0, !PT ;  /* 0xffff000029299812 */ /* 0x000fe200078ec0ff */
[----:B------:R-:W-:Y:S01]  /*2de0*/  @!P1 FMUL.FTZ R46, R37, R22 ;  /* 0x00000016252e9220 */ /* 0x000fe20000410000 */
[----:B------:R-:W-:Y:S01]  /*2df0*/  @!P1 F2FP.BF16.PACK_AB R44, R5, R44 ;  /* 0x0000002c052c923e */ /* 0x000fe200000010ff */
[-C--:B------:R-:W-:Y:S02]  /*2e00*/  @!P1 FMUL.FTZ R47, R40, R23.reuse ;  /* 0x00000017282f9220 */ /* 0x080fe40000410000 */
[----:B------:R-:W-:Y:S01]  /*2e10*/  @!P1 FMUL.FTZ R8, R24, R23 ;  /* 0x0000001718089220 */ /* 0x000fe20000410000 */
[----:B------:R-:W-:Y:S01]  /*2e20*/  @!P1 MOV R28, R44 ;  /* 0x0000002c001c9202 */ /* 0x000fe20000000f00 */
[-C--:B------:R-:W-:Y:S02]  /*2e30*/  @!P1 FFMA.FTZ R45, R26, R39.reuse, -R45 ;  /* 0x000000271a2d9223 */ /* 0x080fe4000001082d */
[-C--:B------:R-:W-:Y:S02]  /*2e40*/  @!P1 FFMA.FTZ R46, R27, R38.reuse, -R46 ;  /* 0x000000261b2e9223 */ /* 0x080fe4000001082e */
[----:B------:R-:W-:Y:S02]  /*2e50*/  @!P1 FFMA.FTZ R6, R36, R39, R6 ;  /* 0x0000002724069223 */ /* 0x000fe40000010006 */
[----:B------:R-:W-:Y:S02]  /*2e60*/  @!P1 FFMA.FTZ R7, R37, R38, R7 ;  /* 0x0000002625079223 */ /* 0x000fe40000010007 */
        /* <DEDUP_REMOVED lines=21> */
[C---:B------:R-:W-:Y:S01]  /*2fc0*/  @!P0 LOP3.LUT R40, R27.reuse, 0xffff0000, RZ, 0xc0, !PT ;  /* 0xffff00001b288812 */ /* 0x040fe200078ec0ff */
        /* <DEDUP_REMOVED lines=31> */
.L_x_5198:
[----:B------:R-:W-:Y:S05]  /*31c0*/  BSYNC B0 ;  /* 0x0000000000007941 */ /* 0x000fea0003800000 */
.L_x_5197:
[----:B---3--:R-:W-:Y:S01]  /*31d0*/  IMAD.MOV.U32 R3, RZ, RZ, c[0x0][0x230] ;  /* 0x00008c00ff037624 */ /* 0x008fe200078e00ff */
[----:B------:R-:W-:Y:S03]  /*31e0*/  ULDC UR4, c[0x0][0x230] ;  /* 0x00008c0000047ab9 */ /* 0x000fe60000000800 */
[----:B------:R-:W-:Y:S05]  /*31f0*/  IMAD.U32 R3, R3, -0x20, RZ ;  /* 0xffffffe003037824 */ /* 0x000fea00078e00ff */
[C---:B------:R-:W-:Y:S02]  /*3200*/  LEA R52, P1, R3.reuse, R52, 0x1 ;  /* 0x0000003403347211 */ /* 0x040fe400078208ff */
[C---:B------:R-:W-:Y:S02]  /*3210*/  LEA R20, P0, R3.reuse, R20, 0x1 ;  /* 0x0000001403147211 */ /* 0x040fe400078008ff */
[C---:B------:R-:W-:Y:S02]  /*3220*/  LEA.HI.X.SX32 R53, R3.reuse, R53, 0x1, P1 ;  /* 0x0000003503357211 */ /* 0x040fe400008f0eff */
[----:B------:R-:W-:Y:S01]  /*3230*/  LEA.HI.X.SX32 R21, R3, R21, 0x1, P0 ;  /* 0x0000001503157211 */ /* 0x000fe200000f0eff */
[----:B------:R-:W-:-:S05]  /*3240*/  BRA `(.L_x_5199) ;  /* 0x0000221000007947 */ /* 0x000fca0003800000 */
.L_x_5194:
        /* <DEDUP_REMOVED lines=24> */
[C---:B---3--:R-:W-:Y:S04]  /*33d0*/  LEA R10, P0, R127.reuse, R122, 0x1 ;  /* 0x0000007a7f0a7211 */ /* 0x048fe800078008ff */
        /* <DEDUP_REMOVED lines=60> */
.L_x_5203:
[----:B------:R-:W-:Y:S05]  /*37a0*/  BSYNC B0 ;  /* 0x0000000000007941 */ /* 0x000fea0003800000 */
.L_x_5202:
[----:B-----5:R2:W-:Y:S01]  /*37b0*/  STG.E.128 [R114.64], R40 ;  /* 0x0000002872007986 */ /* 0x0205e2000c101d06 */
[----:B------:R-:W-:Y:S01]  /*37c0*/  ISETP.GE.AND P0, PT, R15, UR4, PT ;  /* 0x000000040f007c0c */ /* 0x000fe2000bf06270 */
[----:B------:R-:W-:Y:S02]  /*37d0*/  BSSY B0, `(.L_x_5204) ;  /* 0x0000051000007945 */ /* 0x000fe40003800000 */
[----:B------:R2:W5:Y:S10]  /*37e0*/  LDG.E.128 R44, [R122.64+0x40] ;  /* 0x000040067a2c7981 */ /* 0x000574000c1e1d00 */
[----:B------:R-:W-:-:S05]  /*37f0*/  @P0 BRA `(.L_x_5205) ;  /* 0x000004e000000947 */ /* 0x000fca0003800000 */
[C---:B-----5:R-:W-:Y:S01]  /*3800*/  SHF.L.U32 R37, R44.reuse, 0x10, RZ ;  /* 0x000000102c257819 */ /* 0x060fe200000006ff */
        /* <DEDUP_REMOVED lines=18> */
[----:B------:R-:W2:Y:S01]  /*3930*/  LDG.E.128 R128, [R130.64+0x40] ;  /* 0x0000400682807981 */ /* 0x000ea2000c1e1d00 */
[----:B------:R-:W-:Y:S01]  /*3940*/  MOV R127, RZ ;  /* 0x000000ff007f7202 */ /* 0x000fe20000000f00 */
[----:B------:R-:W-:Y:S05]  /*3950*/  @P1 IMAD R127, RZ, RZ, -UR5 ;  /* 0x80000005ff7f1e24 */ /* 0x000fea000f8e02ff */
[C---:B------:R-:W-:Y:S01]  /*3960*/  LEA R42, P0, R127.reuse, R108, 0x1 ;  /* 0x0000006c7f2a7211 */ /* 0x040fe200078008ff */
[----:B------:R3:W4:Y:S03]  /*3970*/  LDG.E.128 R24, [R10.64+0x40] ;  /* 0x000040060a187981 */ /* 0x000726000c1e1d00 */
        /* <DEDUP_REMOVED lines=54> */
.L_x_5205:
[----:B------:R-:W-:Y:S05]  /*3ce0*/  BSYNC B0 ;  /* 0x0000000000007941 */ /* 0x000fea0003800000 */
.L_x_5204:
[----:B-----5:R4:W-:Y:S01]  /*3cf0*/  STG.E.128 [R114.64+0x40], R44 ;  /* 0x0000402c72007986 */ /* 0x0209e2000c101d06 */
[----:B------:R-:W-:Y:S01]  /*3d00*/  ISETP.GE.AND P0, PT, R14, UR4, PT ;  /* 0x000000040e007c0c */ /* 0x000fe2000bf06270 */
[----:B------:R-:W-:Y:S02]  /*3d10*/  BSSY B0, `(.L_x_5206) ;  /* 0x0000051000007945 */ /* 0x000fe40003800000 */
[----:B--2---:R4:W5:Y:S10]  /*3d20*/  LDG.E.128 R40, [R122.64+0x80] ;  /* 0x000080067a287981 */ /* 0x004974000c1e1d00 */
[----:B------:R-:W-:-:S05]  /*3d30*/  @P0 BRA `(.L_x_5207) ;  /* 0x000004e000000947 */ /* 0x000fca0003800000 */
[C---:B-----5:R-:W-:Y:S01]  /*3d40*/  SHF.L.U32 R37, R40.reuse, 0x10, RZ ;  /* 0x0000001028257819 */ /* 0x060fe200000006ff */
[----:B------:R-:W-:Y:S01]  /*3d50*/  ULEA.HI UR5, UR4, UR4, URZ, 0x1 ;  /* 0x0000000404057291 */ /* 0x000fe2000f8f083f */
[----:B------:R-:W-:Y:S01]  /*3d60*/  LOP3.LUT R39, R40, 0xffff0000, RZ, 0xc0, !PT ;  /* 0xffff000028277812 */ /* 0x000fe200078ec0ff */
[----:B------:R-:W-:Y:S01]  /*3d70*/  IMAD.MOV.U32 R129, RZ, RZ, RZ ;  /* 0x000000ffff817224 */ /* 0x000fe200078e00ff */
[C---:B----4-:R-:W-:Y:S01]  /*3d80*/  SHF.L.U32 R44, R42.reuse, 0x10, RZ ;  /* 0x000000102a2c7819 */ /* 0x050fe200000006ff */
        /* <DEDUP_REMOVED lines=73> */
.L_x_5207:
[----:B------:R-:W-:Y:S05]  /*4220*/  BSYNC B0 ;  /* 0x0000000000007941 */ /* 0x000fea0003800000 */
.L_x_5206:
[----:B-----5:R2:W-:Y:S02]  /*4230*/  STG.E.128 [R114.64+0x80], R40 ;  /* 0x0000802872007986 */ /* 0x0205e4000c101d06 */
.L_x_5201:
[----:B------:R-:W-:Y:S05]  /*4240*/  BSYNC B1 ;  /* 0x0000000000017941 */ /* 0x000fea0003800000 */
.L_x_5200:
[----:B------:R-:W-:Y:S01]  /*4250*/  BSSY B1, `(.L_x_5208) ;  /* 0x000010b000017945 */ /* 0x000fe20003800000 */
[----:B------:R-:W-:-:S05]  /*4260*/  @!P3 BRA `(.L_x_5209) ;  /* 0x000010900000b947 */ /* 0x000fca0003800000 */
[----:B--2---:R2:W5:Y:S01]  /*4270*/  LDG.E.128 R40, [R124.64] ;  /* 0x000000067c287981 */ /* 0x004562000c1e1d00 */
[----:B------:R-:W-:Y:S01]  /*4280*/  ISETP.GE.AND P0, PT, R18, UR4, PT ;  /* 0x0000000412007c0c */ /* 0x000fe2000bf06270 */
[----:B------:R-:W-:Y:S01]  /*4290*/  @!UPT UIADD3 URZ, URZ, URZ, URZ ;  /* 0x0000003f3f3ff290 */ /* 0x000fe2000fffe03f */
[----:B------:R-:W-:Y:S11]  /*42a0*/  BSSY B0, `(.L_x_5210) ;  /* 0x0000054000007945 */ /* 0x000ff60003800000 */
[----:B------:R-:W-:-:S05]  /*42b0*/  @P0 BRA `(.L_x_5211) ;  /* 0x0000052000000947 */ /* 0x000fca0003800000 */
[----:B-----5:R-:W-:Y:S01]  /*42c0*/  LOP3.LUT R39, R40, 0xffff0000, RZ, 0xc0, !PT ;  /* 0xffff000028277812 */ /* 0x020fe200078ec0ff */
[----:B------:R-:W-:Y:S01]  /*42d0*/  ULEA.HI UR5, UR4, UR4, URZ, 0x1 ;  /* 0x0000000404057291 */ /* 0x000fe2000f8f083f */
[C---:B----4-:R-:W-:Y:S01]  /*42e0*/  SHF.L.U32 R44, R42.reuse, 0x10, RZ ;  /* 0x000000102a2c7819 */ /* 0x050fe200000006ff */
        /* <DEDUP_REMOVED lines=16> */
[C---:B---3--:R-:W-:Y:S03]  /*43f0*/  LEA R10, P0, R127.reuse, R124, 0x1 ;  /* 0x0000007c7f0a7211 */ /* 0x048fe600078008ff */
[----:B------:R-:W3:Y:S01]  /*4400*/  LDG.E.128 R128, [R134.64] ;  /* 0x0000000686807981 */ /* 0x000ee2000c1e1d00 */
[----:B------:R-:W-:Y:S01]  /*4410*/  LEA.HI.X.SX32 R11, R127, R125, 0x1, P0 ;  /* 0x0000007d7f0b7211 */ /* 0x000fe200000f0eff */
[----:B------:R-:W-:Y:S01]  /*4420*/  IMAD.MOV.U32 R127, RZ, RZ, RZ ;  /* 0x000000ffff7f7224 */ /* 0x000fe200078e00ff */
[----:B------:R-:W-:Y:S04]  /*4430*/  @P1 IADD3 R127, RZ, -UR5, RZ ;  /* 0x80000005ff7f1c10 */ /* 0x000fe8000fffe0ff */
[----:B------:R-:W-:Y:S01]  /*4440*/  IADD3 R133, P0, R79, R127, RZ ;  /* 0x0000007f4f857210 */ /* 0x000fe20007f1e0ff */
[----:B--2---:R4:W2:Y:S03]  /*4450*/  LDG.E.128 R24, [R10.64] ;  /* 0x000000060a187981 */ /* 0x0048a6000c1e1d00 */
[----:B------:R-:W-:Y:S02]  /*4460*/  LEA.HI.X.SX32 R127, R127, R96, 0x1, P0 ;  /* 0x000000607f7f7211 */ /* 0x000fe400000f0eff */
[C---:B------:R-:W-:Y:S04]  /*4470*/  LEA R46, P0, R133.reuse, R108, 0x1 ;  /* 0x0000006c852e7211 */ /* 0x040fe800078008ff */
        /* <DEDUP_REMOVED lines=18> */
[----:B------:R-:W-:Y:S01]  /*45a0*/  FMUL.FTZ R2, R33, R30 ;  /* 0x0000001e21027220 */ /* 0x000fe20000410000 */
[----:B------:R-:W-:Y:S01]  /*45b0*/  LOP3.LUT R9, R131, 0xffff0000, RZ, 0xc0, !PT ;  /* 0xffff000083097812 */ /* 0x000fe200078ec0ff */
[C---:B------:R-:W-:Y:S01]  /*45c0*/  IMAD.U32 R25, R26.reuse, 0x10000, RZ ;  /* 0x000100001a197824 */ /* 0x040fe200078e00ff */
[----:B------:R-:W-:Y:S01]  /*45d0*/  LOP3.LUT R24, R26, 0xffff0000, RZ, 0xc0, !PT ;  /* 0xffff00001a187812 */ /* 0x000fe200078ec0ff */
[----:B------:R-:W-:Y:S01]  /*45e0*/  FMUL.FTZ R3, R29, R28 ;  /* 0x0000001c1d037220 */ /* 0x000fe20000410000 */
[----:B------:R-:W-:Y:S01]  /*45f0*/  SHF.L.U32 R23, R27, 0x10, RZ ;  /* 0x000000101b177819 */ /* 0x000fe200000006ff */
[C---:B------:R-:W-:Y:S01]  /*4600*/  IMAD.U32 R34, R56.reuse, 0x10000, RZ ;  /* 0x0001000038227824 */ /* 0x040fe200078e00ff */
        /* <DEDUP_REMOVED lines=29> */
.L_x_5211:
[----:B------:R-:W-:Y:S05]  /*47e0*/  BSYNC B0 ;  /* 0x0000000000007941 */ /* 0x000fea0003800000 */
.L_x_5210:
[----:B-----5:R1:W-:Y:S01]  /*47f0*/  STG.E.128 [R116.64], R40 ;  /* 0x0000002874007986 */ /* 0x0203e2000c101d06 */
[----:B------:R-:W-:Y:S01]  /*4800*/  ISETP.GE.AND P0, PT, R15, UR4, PT ;  /* 0x000000040f007c0c */ /* 0x000fe2000bf06270 */
[----:B------:R-:W-:Y:S02]  /*4810*/  BSSY B0, `(.L_x_5212) ;  /* 0x0000055000007945 */ /* 0x000fe40003800000 */
[----:B----4-:R1:W5:Y:S10]  /*4820*/  LDG.E.128 R44, [R124.64+0x40] ;  /* 0x000040067c2c7981 */ /* 0x010374000c1e1d00 */
[----:B------:R-:W-:-:S05]  /*4830*/  @P0 BRA `(.L_x_5213) ;  /* 0x0000052000000947 */ /* 0x000fca0003800000 */
[C---:B-----5:R-:W-:Y:S01]  /*4840*/  LOP3.LUT R39, R44.reuse, 0xffff0000, RZ, 0xc0, !PT ;  /* 0xffff00002c277812 */ /* 0x060fe200078ec0ff */
        /* <DEDUP_REMOVED lines=24> */
[----:B------:R1:W4:Y:S03]  /*49d0*/  LDG.E.128 R24, [R10.64+0x40] ;  /* 0x000040060a187981 */ /* 0x000326000c1e1d00 */
[----:B------:R-:W-:Y:S02]  /*49e0*/  LEA.HI.X.SX32 R127, R127, R95, 0x1, P0 ;  /* 0x0000005f7f7f7211 */ /* 0x000fe400000f0eff */
[C---:B------:R-:W-:Y:S04]  /*49f0*/  LEA R42, P0, R133.reuse, R108, 0x1 ;  /* 0x0000006c852a7211 */ /* 0x040fe800078008ff */
        /* <DEDUP_REMOVED lines=54> */
.L_x_5213:
[----:B------:R-:W-:Y:S05]  /*4d60*/  BSYNC B0 ;  /* 0x0000000000007941 */ /* 0x000fea0003800000 */
.L_x_5212:
[----:B-----5:R4:W-:Y:S01]  /*4d70*/  STG.E.128 [R116.64+0x40], R44 ;  /* 0x0000402c74007986 */ /* 0x0209e2000c101d06 */
[----:B------:R-:W-:Y:S01]  /*4d80*/  ISETP.GE.AND P0, PT, R14, UR4, PT ;  /* 0x000000040e007c0c */ /* 0x000fe2000bf06270 */
[----:B------:R-:W-:Y:S02]  /*4d90*/  BSSY B0, `(.L_x_5214) ;  /* 0x0000055000007945 */ /* 0x000fe40003800000 */
[----:B-1----:R4:W5:Y:S10]  /*4da0*/  LDG.E.128 R40, [R124.64+0x80] ;  /* 0x000080067c287981 */ /* 0x002974000c1e1d00 */
        /* <DEDUP_REMOVED lines=23> */
[----:B--2---:R-:W-:Y:S01]  /*4f20*/  IMAD.MOV.U32 R125, RZ, RZ, RZ ;  /* 0x000000ffff7d7224 */ /* 0x004fe200078e00ff */
[----:B------:R-:W-:Y:S04]  /*4f30*/  @P1 IADD3 R125, RZ, -UR5, RZ ;  /* 0x80000005ff7d1c10 */ /* 0x000fe8000fffe0ff */
[----:B------:R-:W-:Y:S01]  /*4f40*/  IADD3 R127, P0, R97, R125, RZ ;  /* 0x0000007d617f7210 */ /* 0x000fe20007f1e0ff */
[----:B------:R1:W2:Y:S03]  /*4f50*/  LDG.E.128 R24, [R10.64+0x80] ;  /* 0x000080060a187981 */ /* 0x0002a6000c1e1d00 */
[----:B------:R-:W-:Y:S02]  /*4f60*/  LEA.HI.X.SX32 R125, R125, R94, 0x1, P0 ;  /* 0x0000005e7d7d7211 */ /* 0x000fe400000f0eff */
[C---:B------:R-:W-:Y:S04]  /*4f70*/  LEA R46, P0, R127.reuse, R108, 0x1 ;  /* 0x0000006c7f2e7211 */ /* 0x040fe800078008ff */
[----:B------:R-:W-:Y:S05]  /*4f80*/  LEA.HI.X R47, R127, R109, R125, 0x1, P0 ;  /* 0x0000006d7f2f7211 */ /* 0x000fea00000f0c7d */
[----:B------:R-:W4:Y:S01]  /*4f90*/  LDG.E.128 R56, [R46.64] ;  /* 0x000000062e387981 */ /* 0x000f22000c1e1d00 */
        /* <DEDUP_REMOVED lines=52> */
.L_x_5215:
[----:B------:R-:W-:Y:S05]  /*52e0*/  BSYNC B0 ;  /* 0x0000000000007941 */ /* 0x000fea0003800000 */
.L_x_5214:
[----:B-----5:R1:W-:Y:S02]  /*52f0*/  STG.E.128 [R116.64+0x80], R40 ;  /* 0x0000802874007986 */ /* 0x0203e4000c101d06 */
.L_x_5209:
[----:B------:R-:W-:Y:S05]  /*5300*/  BSYNC B1 ;  /* 0x0000000000017941 */ /* 0x000fea0003800000 */
.L_x_5208:
        /* <DEDUP_REMOVED lines=8> */
.L_x_5193:
[----:B------:R-:W2:Y:S01]  /*5390*/  @P1 LDG.E.128 R32, [R122.64] ;  /* 0x000000067a201981 */ /* 0x000ea2000c1e1d00 */
[----:B------:R-:W-:Y:S03]  /*53a0*/  UMOV UR4, URZ ;  /* 0x0000003f00047c82 */ /* 0x000fe60008000000 */
[----:B--2---:R1:W-:Y:S04]  /*53b0*/  @P1 STG.E.128 [R114.64], R32 ;  /* 0x0000002072001986 */ /* 0x0043e8000c101d06 */
[----:B---3--:R-:W2:Y:S04]  /*53c0*/  @P1 LDG.E.128 R28, [R122.64+0x40] ;  /* 0x000040067a1c1981 */ /* 0x008ea8000c1e1d00 */
[----:B--2---:R1:W-:Y:S04]  /*53d0*/  @P1 STG.E.128 [R114.64+0x40], R28 ;  /* 0x0000401c72001986 */ /* 0x0043e8000c101d06 */
[----:B------:R-:W2:Y:S04]  /*53e0*/  @P1 LDG.E.128 R24, [R122.64+0x80] ;  /* 0x000080067a181981 */ /* 0x000ea8000c1e1d00 */
[----:B--2---:R1:W-:Y:S04]  /*53f0*/  @P1 STG.E.128 [R114.64+0x80], R24 ;  /* 0x0000801872001986 */ /* 0x0043e8000c101d06 */
[----:B------:R-:W2:Y:S04]  /*5400*/  @P3 LDG.E.128 R8, [R124.64] ;  /* 0x000000067c083981 */ /* 0x000ea8000c1e1d00 */
[----:B--2---:R1:W-:Y:S04]  /*5410*/  @P3 STG.E.128 [R116.64], R8 ;  /* 0x0000000874003986 */ /* 0x0043e8000c101d06 */
[----:B------:R-:W2:Y:S04]  /*5420*/  @P3 LDG.E.128 R4, [R124.64+0x40] ;  /* 0x000040067c043981 */ /* 0x000ea8000c1e1d00 */
[----:B--2---:R1:W-:Y:S04]  /*5430*/  @P3 STG.E.128 [R116.64+0x40], R4 ;  /* 0x0000400474003986 */ /* 0x0043e8000c101d06 */
[----:B------:R-:W2:Y:S04]  /*5440*/  @P3 LDG.E.128 R36, [R124.64+0x80] ;  /* 0x000080067c243981 */ /* 0x000ea8000c1e1d00 */
[----:B--2---:R1:W-:Y:S02]  /*5450*/  @P3 STG.E.128 [R116.64+0x80], R36 ;  /* 0x0000802474003986 */ /* 0x0043e4000c101d06 */
.L_x_5199:
[----:B------:R-:W-:Y:S04]  /*5460*/  IMAD.MOV.U32 R3, RZ, RZ, c[0x0][0x288] ;  /* 0x0000a200ff037624 */ /* 0x000fe800078e00ff */
[----:B------:R-:W-:Y:S05]  /*5470*/  IMAD.U32 R3, R3, -0x40, RZ ;  /* 0xffffffc003037824 */ /* 0x000fea00078e00ff */
[C---:B-1--4-:R-:W-:Y:S04]  /*5480*/  LEA R122, P0, R3.reuse, R122, 0x1 ;  /* 0x0000007a037a7211 */ /* 0x052fe800078008ff */
        /* <DEDUP_REMOVED lines=53> */
[----:B------:R-:W-:Y:S01]  /*57e0*/  IMAD.WIDE.U32 R24, R0, c[0x0][0x1a0], RZ ;  /* 0x0000680000187a25 */ /* 0x000fe200078e00ff */
[----:B------:R-:W-:Y:S03]  /*57f0*/  SHF.R.S32.HI R7, RZ, 0x1f, R0 ;  /* 0x0000001fff077819 */ /* 0x000fe60000011400 */
[----:B---3--:R-:W-:Y:S02]  /*5800*/  IMAD.IADD R10, R5, 0x1, -R6 ;  /* 0x00000001050a7824 */ /* 0x008fe400078e0a06 */
        /* <DEDUP_REMOVED lines=17> */
[----:B--2---:R-:W-:Y:S02]  /*5920*/  LEA R114, P0, R22, R114, 0x1 ;  /* 0x0000007216727211 */ /* 0x004fe400078008ff */
[----:B------:R-:W-:Y:S02]  /*5930*/  LEA.HI.X R113, R24, R113, R9, 0x1, P1 ;  /* 0x0000007118717211 */ /* 0x000fe400008f0c09 */
[----:B------:R-:W-:Y:S01]  /*5940*/  LEA.HI.X R115, R22, R115, R7, 0x1, P0 ;  /* 0x0000007316737211 */ /* 0x000fe200000f0c07 */
[----:B------:R-:W-:-:S05]  /*5950*/  BRA `(.L_x_5217) ;  /* 0x0000008000007947 */ /* 0x000fca0003800000 */
.L_x_5216:
[----:B------:R-:W-:Y:S02]  /*5960*/  IMAD.MOV.U32 R5, RZ, RZ, c[0x0][0x1a0] ;  /* 0x00006800ff057624 */ /* 0x000fe400078e00ff */
[----:B------:R-:W-:Y:S02]  /*5970*/  IMAD.MOV.U32 R3, RZ, RZ, c[0x0][0x198] ;  /* 0x00006600ff037624 */ /* 0x000fe400078e00ff */
[----:B------:R-:W-:Y:S02]  /*5980*/  IMAD.U32 R5, R5, -0x40, RZ ;  /* 0xffffffc005057824 */ /* 0x000fe400078e00ff */
[----:B------:R-:W-:Y:S03]  /*5990*/  IMAD.U32 R3, R3, -0x40, RZ ;  /* 0xffffffc003037824 */ /* 0x000fe600078e00ff */
[----:B------:R-:W-:Y:S02]  /*59a0*/  LEA R112, P1, R5, R112, 0x1 ;  /* 0x0000007005707211 */ /* 0x000fe400078208ff */
[----:B--2---:R-:W-:Y:S02]  /*59b0*/  LEA R114, P0, R3, R114, 0x1 ;  /* 0x0000007203727211 */ /* 0x004fe400078008ff */
[----:B------:R-:W-:Y:S02]  /*59c0*/  LEA.HI.X.SX32 R113, R5, R113, 0x1, P1 ;  /* 0x0000007105717211 */ /* 0x000fe400008f0eff */
[----:B------:R-:W-:Y:S02]  /*59d0*/  LEA.HI.X.SX32 R115, R3, R115, 0x1, P0 ;  /* 0x0000007303737211 */ /* 0x000fe400000f0eff */
.L_x_5217:
[----:B------:R-:W-:Y:S04]  /*59e0*/  IADD3 R13, R13, -0x1, RZ ;  /* 0xffffffff0d0d7810 */ /* 0x000fe80007ffe0ff */
[----:B------:R-:W-:Y:S11]  /*59f0*/  ISETP.GT.AND P0, PT, R13, R82, PT ;  /* 0x000000520d00720c */ /* 0x000ff60003f04270 */
[----:B------:R-:W-:Y:S02]  /*5a00*/  @!UPT UIADD3 URZ, URZ, URZ, URZ ;  /* 0x0000003f3f3ff290 */ /* 0x000fe4000fffe03f */
[----:B------:R-:W-:-:S05]  /*5a10*/  @P0 BRA `(.L_x_5218) ;  /* 0xffffc3e000000947 */ /* 0x000fca000383ffff */
.L_x_5192:
        /* <DEDUP_REMOVED lines=17> */
[----:B------:R-:W-:Y:S02]  /*5b30*/  IADD3.X R7, R72, UR5, RZ, P0, !PT ;  /* 0x0000000548077c10 */ /* 0x000fe400087fe4ff */
        /* <DEDUP_REMOVED lines=64> */
.L_x_5225:
[----:B------:R-:W-:Y:S05]  /*5f40*/  BSYNC B0 ;  /* 0x0000000000007941 */ /* 0x000fea0003800000 */
.L_x_5224:
        /* <DEDUP_REMOVED lines=29> */
[----:B------:R-:W-:Y:S02]  /*6120*/  FFMA.FTZ R15, R2, R29, -R15 ;  /* 0x0000001d020f7223 */ /* 0x000fe4000001080f */
[-C--:B------:R-:W-:Y:S02]  /*6130*/  FMUL.FTZ R7, R13, R4.reuse ;  /* 0x000000040d077220 */ /* 0x080fe40000410000 */
[-C--:B------:R-:W-:Y:S02]  /*6140*/  FMUL.FTZ R2, R30, R5.reuse ;  /* 0x000000051e027220 */ /* 0x080fe40000410000 */
[----:B------:R-:W-:Y:S02]  /*6150*/  FMUL.FTZ R4, R8, R4 ;  /* 0x0000000408047220 */ /* 0x000fe40000410000 */
[----:B------:R-:W-:-:S02]  /*6160*/  FMUL.FTZ R5, R12, R5 ;  /* 0x000000050c057220 */ /* 0x000fc40000410000 */
        /* <DEDUP_REMOVED lines=10> */
.L_x_5227:
[----:B------:R-:W-:Y:S05]  /*6210*/  BSYNC B0 ;  /* 0x0000000000007941 */ /* 0x000fea0003800000 */
.L_x_5226:
        /* <DEDUP_REMOVED lines=44> */
.L_x_5229:
[----:B------:R-:W-:Y:S05]  /*64e0*/  BSYNC B0 ;  /* 0x0000000000007941 */ /* 0x000fea0003800000 */
.L_x_5228:
[----:B-----5:R4:W-:Y:S02]  /*64f0*/  STS.128 [R122+0x2000], R8 ;  /* 0x002000087a007388 */ /* 0x0209e40000000c00 */
.L_x_5223:
[----:B------:R-:W-:Y:S05]  /*6500*/  BSYNC B1 ;  /* 0x0000000000017941 */ /* 0x000fea0003800000 */
.L_x_5222:
        /* <DEDUP_REMOVED lines=54> */
.L_x_5232:
[----:B------:R-:W-:Y:S05]  /*6870*/  BSYNC B0 ;  /* 0x0000000000007941 */ /* 0x000fea0003800000 */
.L_x_5231:
        /* <DEDUP_REMOVED lines=44> */
.L_x_5234:
[----:B------:R-:W-:Y:S05]  /*6b40*/  BSYNC B0 ;  /* 0x0000000000007941 */ /* 0x000fea0003800000 */
.L_x_5233:
        /* <DEDUP_REMOVED lines=44> */
.L_x_5236:
[----:B------:R-:W-:Y:S05]  /*6e10*/  BSYNC B0 ;  /* 0x0000000000007941 */ /* 0x000fea0003800000 */
.L_x_5235:
[----:B-----5:R3:W-:Y:S01]  /*6e20*/  STS.128 [R122+0x2800], R24 ;  /* 0x002800187a007388 */ /* 0x0207e20000000c00 */
[----:B------:R-:W-:Y:S05]  /*6e30*/  BRA `(.L_x_5230) ;  /* 0x000023a000007947 */ /* 0x000fea0003800000 */
.L_x_5221:
        /* <DEDUP_REMOVED lines=89> */
.L_x_5240:
[----:B------:R-:W-:Y:S05]  /*73d0*/  BSYNC B0 ;  /* 0x0000000000007941 */ /* 0x000fea0003800000 */
.L_x_5239:
[----:B------:R3:W5:Y:S01]  /*73e0*/  LDG.E.128 R4, [R16.64+0x40] ;  /* 0x0000400610047981 */ /* 0x000762000c1e1d00 */
[----:B------:R-:W-:Y:S01]  /*73f0*/  IADD3 R12, R18, 0x20, RZ ;  /* 0x00000020120c7810 */ /* 0x000fe20007ffe0ff */
[----:B------:R-:W-:Y:S02]  /*7400*/  BSSY B0, `(.L_x_5241) ;  /* 0x0000058000007945 */ /* 0x000fe40003800000 */
[----:B-----5:R3:W-:Y:S01]  /*7410*/  STS.128 [R122], R8 ;  /* 0x000000087a007388 */ /* 0x0207e20000000c00 */
[----:B------:R-:W-:-:S13]  /*7420*/  ISETP.GE.AND P0, PT, R12, c[0x0][0x230], PT ;  /* 0x00008c000c007a0c */ /* 0x000fda0003f06270 */
[----:B------:R-:W-:Y:S05]  /*7430*/  @P0 BRA `(.L_x_5242) ;  /* 0x0000054000000947 */ /* 0x000fea0003800000 */
[----:B------:R-:W-:Y:S01]  /*7440*/  ISETP.GE.AND P0, PT, R12, R77, PT ;  /* 0x0000004d0c00720c */ /* 0x000fe20003f06270 */
[----:B---3--:R-:W-:Y:S02]  /*7450*/  IMAD.MOV.U32 R9, RZ, RZ, RZ ;  /* 0x000000ffff097224 */ /* 0x008fe400078e00ff */
        /* <DEDUP_REMOVED lines=82> */
.L_x_5242:
[----:B------:R-:W-:Y:S05]  /*7980*/  BSYNC B0 ;  /* 0x0000000000007941 */ /* 0x000fea0003800000 */
.L_x_5241:
        /* <DEDUP_REMOVED lines=88> */
.L_x_5244:
[----:B------:R-:W-:Y:S05]  /*7f10*/  BSYNC B0 ;  /* 0x0000000000007941 */ /* 0x000fea0003800000 */
.L_x_5243:
[----:B-----5:R3:W-:Y:S02]  /*7f20*/  STS.128 [R122+0x2000], R20 ;  /* 0x002000147a007388 */ /* 0x0207e40000000c00 */
.L_x_5238:
[----:B------:R-:W-:Y:S05]  /*7f30*/  BSYNC B1 ;  /* 0x0000000000017941 */ /* 0x000fea0003800000 */
.L_x_5237:
        /* <DEDUP_REMOVED lines=94> */
.L_x_5246:
[----:B------:R-:W-:Y:S05]  /*8520*/  BSYNC B0 ;  /* 0x0000000000007941 */ /* 0x000fea0003800000 */
.L_x_5245:
        /* <DEDUP_REMOVED lines=90> */
.L_x_5248:
[----:B------:R-:W-:Y:S05]  /*8ad0*/  BSYNC B0 ;  /* 0x0000000000007941 */ /* 0x000fea0003800000 */
.L_x_5247:
        /* <DEDUP_REMOVED lines=90> */
.L_x_5250:
[----:B------:R-:W-:Y:S05]  /*9080*/  BSYNC B0 ;  /* 0x0000000000007941 */ /* 0x000fea0003800000 */
.L_x_5249:
[----:B-----5:R4:W-:Y:S01]  /*9090*/  STS.128 [R122+0x2800], R4 ;  /* 0x002800047a007388 */ /* 0x0209e20000000c00 */
[----:B------:R-:W-:Y:S05]  /*90a0*/  BRA `(.L_x_5230) ;  /* 0x0000013000007947 */ /* 0x000fea0003800000 */
.L_x_5220:
[----:B------:R-:W-:Y:S01]  /*90b0*/  IMAD.IADD R3, R118, 0x1, -R65 ;  /* 0x0000000176037824 */ /* 0x000fe200078e0a41 */
[----:B------:R-:W-:-:S04]  /*90c0*/  IADD3 R16, R102, 0x20, RZ ;  /* 0x0000002066107810 */ /* 0x000fc80007ffe0ff */
[-C--:B------:R-:W-:Y:S02]  /*90d0*/  ISETP.GE.AND P3, PT, R16, R3.reuse, PT ;  /* 0x000000031000720c */ /* 0x080fe40003f66270 */
[----:B------:R-:W-:-:S11]  /*90e0*/  ISETP.GE.AND P4, PT, R102, R3, PT ;  /* 0x000000036600720c */ /* 0x000fd60003f86270 */
[C---:B------:R-:W-:Y:S02]  /*90f0*/  @!P3 IADD3 R3, P0, R104.reuse, UR4, RZ ;  /* 0x000000046803bc10 */ /* 0x040fe4000ff1e0ff */
[----:B------:R-:W-:Y:S02]  /*9100*/  @!P4 LEA R4, P1, R104, c[0x0][0x160], 0x1 ;  /* 0x000058006804ca11 */ /* 0x000fe400078208ff */
        /* <DEDUP_REMOVED lines=13> */
.L_x_5230:
[----:B------:R-:W-:Y:S05]  /*91e0*/  BSYNC B2 ;  /* 0x0000000000027941 */ /* 0x000fea0003800000 */
.L_x_5219:
[----:B------:R-:W-:Y:S01]  /*91f0*/  IADD3 R126, R86, -0x1, RZ ;  /* 0xffffffff567e7810 */ /* 0x000fe20007ffe0ff */
[----:B----4-:R-:W-:Y:S01]  /*9200*/  IMAD.SHL.U32 R6, R64, 0x40, RZ ;  /* 0x0000004040067824 */ /* 0x010fe200078e00ff */
[----:B------:R-:W-:Y:S01]  /*9210*/  LOP3.LUT R116, R71, 0xfffffff8, RZ, 0xc0, !PT ;  /* 0xfffffff847747812 */ /* 0x000fe200078ec0ff */
[----:B-1----:R-:W-:Y:S01]  /*9220*/  IMAD.SHL.U32 R4, R66, 0x8, RZ ;  /* 0x0000000842047824 */ /* 0x002fe200078e00ff */
[----:B------:R-:W-:Y:S01]  /*9230*/  LOP3.LUT R69, R69, 0x7fffffe, RZ, 0xc0, !PT ;  /* 0x07fffffe45457812 */ /* 0x000fe200078ec0ff */
[----:B------:R-:W-:Y:S01]  /*9240*/  IMAD.SHL.U32 R48, R126, 0x40, RZ ;  /* 0x000000407e307824 */ /* 0x000fe200078e00ff */
[----:B------:R-:W-:Y:S01]  /*9250*/  SHF.R.S32.HI R3, RZ, 0x1f, R70 ;  /* 0x0000001fff037819 */ /* 0x000fe20000011446 */
[----:B------:R-:W-:Y:S01]  /*9260*/  IMAD.IADD R116, R61, 0x1, -R116 ;  /* 0x000000013d747824 */ /* 0x000fe200078e0a74 */
[----:B--2---:R-:W-:Y:S01]  /*9270*/  LEA R124, P0, R100, c[0x0][0x168], 0x1 ;  /* 0x00005a00647c7a11 */ /* 0x004fe200078008ff */
[----:B------:R-:W-:Y:S01]  /*9280*/  IMAD.IADD R5, R63, 0x1, -R48 ;  /* 0x000000013f057824 */ /* 0x000fe200078e0a30 */
[----:B------:R-:W-:Y:S01]  /*9290*/  SHF.R.S32.HI R7, RZ, 0x4, R68 ;  /* 0x00000004ff077819 */ /* 0x000fe20000011444 */
[----:B------:R-:W-:Y:S01]  /*92a0*/  IMAD.IADD R0, R70, 0x1, -R69 ;  /* 0x0000000146007824 */ /* 0x000fe200078e0a45 */
[----:B------:R-:W-:-:S02]  /*92b0*/  LEA.HI R70, R3, R70, RZ, 0x3 ;  /* 0x0000004603467211 */ /* 0x000fc400078f18ff */
[-C--:B------:R-:W-:Y:S02]  /*92c0*/  ISETP.GE.AND P4, PT, R16, R5.reuse, PT ;  /* 0x000000051000720c */ /* 0x080fe40003f86270 */
[----:B------:R-:W-:Y:S01]  /*92d0*/  ISETP.GE.AND P5, PT, R102, R5, PT ;  /* 0x000000056600720c */ /* 0x000fe20003fa6270 */
[----:B------:R-:W-:Y:S01]  /*92e0*/  IMAD.SHL.U32 R53, R70, 0x20, RZ ;  /* 0x0000002046357824 */ /* 0x000fe200078e00ff */
[----:B------:R-:W-:Y:S02]  /*92f0*/  LEA.HI R3, R116, R116, RZ, 0x1 ;  /* 0x0000007474037211 */ /* 0x000fe400078f08ff */
[----:B------:R-:W-:Y:S02]  /*9300*/  LEA.HI.X R123, R100, c[0x0][0x16c], R54, 0x1, P0 ;  /* 0x00005b00647b7a11 */ /* 0x000fe400000f0c36 */
[----:B------:R-:W-:Y:S02]  /*9310*/  LOP3.LUT R9, R3, 0x3fffffe, RZ, 0xc0, !PT ;  /* 0x03fffffe03097812 */ /* 0x000fe400078ec0ff */
[----:B------:R-:W-:-:S02]  /*9320*/  LEA.HI R68, R68, R7, RZ, 0x1 ;  /* 0x0000000744447211 */ /* 0x000fc400078f08ff */
[----:B------:R-:W-:Y:S01]  /*9330*/  ISETP.GE.AND P3, PT, R102, R5, PT ;  /* 0x000000056600720c */ /* 0x000fe20003f66270 */
[----:B------:R-:W-:Y:S01]  /*9340*/  IMAD.IADD R116, R116, 0x1, -R9 ;  /* 0x0000000174747824 */ /* 0x000fe200078e0a09 */
[C---:B------:R-:W-:Y:S01]  /*9350*/  @!P4 LEA R8, P0, R55.reuse, R124, 0x1 ;  /* 0x0000007c3708c211 */ /* 0x040fe200078008ff */
[----:B------:R-:W-:Y:S01]  /*9360*/  @!P5 IMAD.MOV.U32 R125, RZ, RZ, R123 ;  /* 0x000000ffff7dd224 */ /* 0x000fe200078e007b */
[----:B------:R-:W-:Y:S02]  /*9370*/  LOP3.LUT R68, R68, 0xfffffffe, RZ, 0xc0, !PT ;  /* 0xfffffffe44447812 */ /* 0x000fe400078ec0ff */
[----:B------:R-:W-:Y:S02]  /*9380*/  @!P4 LEA.HI.X R9, R55, R123, R60, 0x1, P0 ;  /* 0x0000007b3709c211 */ /* 0x000fe400000f0c3c */
[----:B------:R-:W-:Y:S01]  /*9390*/  @!PT LDS RZ, [RZ] ;  /* 0x00000000fffff984 */ /* 0x000fe20000000800 */
[----:B------:R-:W-:Y:S01]  /*93a0*/  @!PT LDS RZ, [RZ] ;  /* 0x00000000fffff984 */ /* 0x000fe20000000800 */
[----:B------:R-:W-:Y:S01]  /*93b0*/  @!PT LDS RZ, [RZ] ;  /* 0x00000000fffff984 */ /* 0x000fe20000000800 */
[----:B------:R1:W-:Y:S01]  /*93c0*/  @!P5 LDGSTS.E.BYPASS.LTC128B.128 [R122+0x3000], [R124.64] ;  /* 0x030000007c7adfae */ /* 0x0003e2000b901d46 */
[----:B------:R-:W-:Y:S01]  /*93d0*/  ISETP.GE.AND P1, PT, R16, R5, PT ;  /* 0x000000051000720c */ /* 0x000fe20003f26270 */
[----:B------:R-:W-:Y:S01]  /*93e0*/  IMAD.IADD R5, R7, 0x1, -R68 ;  /* 0x0000000107057824 */ /* 0x000fe200078e0a44 */
[----:B------:R-:W-:Y:S01]  /*93f0*/  SHF.R.S32.HI R3, RZ, 0x1, R3 ;  /* 0x00000001ff037819 */ /* 0x000fe20000011403 */
[----:B------:R1:W-:Y:S01]  /*9400*/  @!P5 LDGSTS.E.BYPASS.LTC128B.128 [R122+0x4000], [R124.64+0x40] ;  /* 0x040000407c7adfae */ /* 0x0003e2000b901d46 */
[----:B------:R-:W-:Y:S01]  /*9410*/  SHF.R.S32.HI R50, RZ, 0x1f, R61 ;  /* 0x0000001fff327819 */ /* 0x000fe2000001143d */
[C---:B------:R-:W-:Y:S01]  /*9420*/  IMAD R116, R5.reuse, 0x8, R116 ;  /* 0x0000000805747824 */ /* 0x040fe200078e0274 */
[----:B------:R-:W-:Y:S01]  /*9430*/  LOP3.LUT R6, R6, 0xc0, RZ, 0xc0, !PT ;  /* 0x000000c006067812 */ /* 0x000fe200078ec0ff */
[----:B------:R1:W-:Y:S01]  /*9440*/  @!P5 LDGSTS.E.BYPASS.LTC128B.128 [R122+0x5000], [R124.64+0x80] ;  /* 0x050000807c7adfae */ /* 0x0003e2000b901d46 */
[----:B------:R-:W-:Y:S01]  /*9450*/  IMAD.SHL.U32 R49, R5, 0x8, RZ ;  /* 0x0000000805317824 */ /* 0x000fe200078e00ff */
[----:B------:R-:W-:Y:S01]  /*9460*/  LEA.HI R50, R50, R61, RZ, 0x5 ;  /* 0x0000003d32327211 */ /* 0x000fe200078f28ff */
[----:B------:R-:W-:Y:S01]  /*9470*/  IMAD.SHL.U32 R5, R3, 0x40, RZ ;  /* 0x0000004003057824 */ /* 0x000fe200078e00ff */
[----:B------:R2:W-:Y:S01]  /*9480*/  @!P4 LDGSTS.E.BYPASS.LTC128B.128 [R122+0x3800], [R8.64] ;  /* 0x03800000087acfae */ /* 0x0005e2000b901d46 */
[----:B------:R-:W-:-:S02]  /*9490*/  LOP3.LUT R53, R53, 0xffffff00, RZ, 0xc0, !PT ;  /* 0xffffff0035357812 */ /* 0x000fc400078ec0ff */
[----:B------:R-:W-:Y:S01]  /*94a0*/  SHF.R.S32.HI R2, RZ, 0x5, R50 ;  /* 0x00000005ff027819 */ /* 0x000fe20000011432 */
[----:B------:R2:W-:Y:S01]  /*94b0*/  @!P4 LDGSTS.E.BYPASS.LTC128B.128 [R122+0x4800], [R8.64+0x40] ;  /* 0x04800040087acfae */ /* 0x0005e2000b901d46 */
[----:B------:R-:W-:Y:S02]  /*94c0*/  LOP3.LUT R5, R5, 0xc0, RZ, 0xc0, !PT ;  /* 0x000000c005057812 */ /* 0x000fe400078ec0ff */
[----:B------:R-:W-:Y:S01]  /*94d0*/  LOP3.LUT R49, R6, 0x8, R49, 0xf8, !PT ;  /* 0x0000000806317812 */ /* 0x000fe200078ef831 */
[----:B------:R2:W-:Y:S01]  /*94e0*/  @!P4 LDGSTS.E.BYPASS.LTC128B.128 [R122+0x5800], [R8.64+0x80] ;  /* 0x05800080087acfae */ /* 0x0005e2000b901d46 */
[----:B------:R-:W-:Y:S01]  /*94f0*/  LOP3.LUT R4, R5, 0x8, R4, 0xf8, !PT ;  /* 0x0000000805047812 */ /* 0x000fe200078ef804 */
[C---:B------:R-:W-:Y:S01]  /*9500*/  IMAD R7, R2.reuse, 0x200, R53 ;  /* 0x0000020002077824 */ /* 0x040fe200078e0235 */
[----:B------:R-:W-:Y:S01]  /*9510*/  SHF.R.U32.HI R6, RZ, 0x3, R6 ;  /* 0x00000003ff067819 */ /* 0x000fe20000011606 */
[----:B------:R-:W0:Y:S01]  /*9520*/  LDGDEPBAR ;  /* 0x00000000000079af */ /* 0x000e220000000000 */
[----:B------:R-:W-:Y:S01]  /*9530*/  SHF.R.U32.HI R5, RZ, 0x3, R5 ;  /* 0x00000003ff057819 */ /* 0x000fe20000011605 */
[----:B------:R-:W-:Y:S01]  /*9540*/  IMAD R2, R2, 0x10, R65 ;  /* 0x0000001002027824 */ /* 0x000fe200078e0241 */
[----:B------:R-:W-:-:S02]  /*9550*/  LEA R128, P0, R88, c[0x0][0x170], 0x1 ;  /* 0x00005c0058807a11 */ /* 0x000fc400078008ff */
[----:B------:R-:W-:Y:S01]  /*9560*/  LOP3.LUT R49, R49, R6, RZ, 0x3c, !PT ;  /* 0x0000000631317212 */ /* 0x000fe200078e3cff */
[----:B------:R-:W-:Y:S01]  /*9570*/  IMAD R6, R0, 0x20, R7 ;  /* 0x0000002000067824 */ /* 0x000fe200078e0207 */
[----:B------:R-:W-:Y:S01]  /*9580*/  LOP3.LUT R5, R4, R5, RZ, 0x3c, !PT ;  /* 0x0000000504057212 */ /* 0x000fe200078e3cff */
[----:B------:R-:W-:Y:S01]  /*9590*/  IMAD R0, R0, 0x20, R53 ;  /* 0x0000002000007824 */ /* 0x000fe200078e0235 */
[----:B------:R-:W-:Y:S01]  /*95a0*/  LEA.HI.X R129, R88, c[0x0][0x174], R85, 0x1, P0 ;  /* 0x00005d0058817a11 */ /* 0x000fe200000f0c55 */
[----:B------:R-:W-:Y:S01]  /*95b0*/  IMAD.IADD R117, R49, 0x1, R6 ;  /* 0x0000000131757824 */ /* 0x000fe200078e0206 */
[----:B------:R-:W-:Y:S01]  /*95c0*/  @!P1 LEA R16, P0, R62, R128, 0x1 ;  /* 0x000000803e109211 */ /* 0x000fe200078008ff */
[----:B------:R-:W-:Y:S01]  /*95d0*/  IMAD.U32 R116, R116, 0x20, R5 ;  /* 0x0000002074747824 */ /* 0x000fe200078e0005 */
[----:B------:R-:W-:Y:S01]  /*95e0*/  LOP3.LUT R50, R50, 0xffffffe0, RZ, 0xc0, !PT ;  /* 0xffffffe032327812 */ /* 0x000fe200078ec0ff */
[----:B------:R-:W-:Y:S01]  /*95f0*/  IMAD.SHL.U32 R117, R117, 0x2, RZ ;  /* 0x0000000275757824 */ /* 0x000fe200078e00ff */
[----:B------:R-:W-:Y:S01]  /*9600*/  @!P1 LEA.HI.X R17, R62, R129, R67, 0x1, P0 ;  /* 0x000000813e119211 */ /* 0x000fe200000f0c43 */
[----:B------:R-:W-:Y:S01]  /*9610*/  IMAD.SHL.U32 R116, R116, 0x2, RZ ;  /* 0x0000000274747824 */ /* 0x000fe200078e00ff */
[----:B------:R-:W-:Y:S01]  /*9620*/  LOP3.LUT P0, RZ, R3, 0x2, RZ, 0xc0, !PT ;  /* 0x0000000203ff7812 */ /* 0x000fe2000780c0ff */
[----:B------:R-:W-:-:S02]  /*9630*/  IMAD.MOV.U32 R3, RZ, RZ, 0x20 ;  /* 0x00000020ff037424 */ /* 0x000fc400078e00ff */
[----:B------:R-:W-:Y:S02]  /*9640*/  IMAD R115, R51, 0x2, R117 ;  /* 0x0000000233737824 */ /* 0x000fe400078e0275 */
[----:B------:R-:W-:Y:S01]  /*9650*/  IMAD.IADD R0, R49, 0x1, R0 ;  /* 0x0000000131007824 */ /* 0x000fe200078e0200 */
[----:B------:R-:W-:Y:S01]  /*9660*/  SEL R3, R3, 0xffffffe0, !P0 ;  /* 0xffffffe003037807 */ /* 0x000fe20004000000 */
[----:B------:R-:W-:-:S04]  /*9670*/  DEPBAR.LE SB0, 0x0 ;  /* 0x000080000000791a */ /* 0x000fc80000000000 */
[----:B------:R-:W-:Y:S01]  /*9680*/  BAR.SYNC.DEFER_BLOCKING 0x0 ;  /* 0x0000000000007b1d */ /* 0x000fe20000010000 */
[----:B------:R-:W-:Y:S02]  /*9690*/  IMAD.IADD R113, R116, 0x1, R3 ;  /* 0x0000000174717824 */ /* 0x000fe400078e0203 */
[C---:B------:R-:W-:Y:S02]  /*96a0*/  IMAD.IADD R3, R61.reuse, 0x1, -R50 ;  /* 0x000000013d037824 */ /* 0x040fe400078e0a32 */
[----:B------:R-:W-:Y:S01]  /*96b0*/  IMAD.SHL.U32 R61, R61, 0x2, RZ ;  /* 0x000000023d3d7824 */ /* 0x000fe200078e00ff */
        /* <DEDUP_REMOVED lines=22> */
[----:B------:R-:W4:Y:S04]  /*9820*/  LDSM.16.M88.4 R12, [R116+0x3400] ;  /* 0x00340000740c783b */ /* 0x000f280000000200 */
[----:B------:R-:W5:Y:S04]  /*9830*/  LDSM.16.M88.4 R72, [R116+0x3800] ;  /* 0x003800007448783b */ /* 0x000f680000000200 */
[----:B--2---:R-:W2:Y:S04]  /*9840*/  LDSM.16.M88.4 R8, [R116+0x3c00] ;  /* 0x003c00007408783b */ /* 0x004ea80000000200 */
[----:B------:R-:W-:Y:S04]  /*9850*/  LDSM.16.M88.4 R96, [R115] ;  /* 0x000000007360783b */ /* 0x000fe80000000200 */
[----:B------:R-:W1:Y:S04]  /*9860*/  LDSM.16.M88.4 R4, [R113+0x3000] ;  /* 0x003000007104783b */ /* 0x000e680000000200 */
[----:B------:R-:W1:Y:S04]  /*9870*/  LDSM.16.M88.4 R104, [R113+0x3400] ;  /* 0x003400007168783b */ /* 0x000e680000000200 */
[----:B------:R-:W1:Y:S04]  /*9880*/  LDSM.16.M88.4 R92, [R113+0x3800] ;  /* 0x00380000715c783b */ /* 0x000e680000000200 */
[----:B------:R-:W1:Y:S04]  /*9890*/  LDSM.16.M88.4 R80, [R113+0x3c00] ;  /* 0x003c00007150783b */ /* 0x000e680000000200 */
[----:B------:R-:W-:Y:S01]  /*98a0*/  LDSM.16.M88.4 R44, [R117+0x1000] ;  /* 0x00100000752c783b */ /* 0x000fe20000000200 */
[C---:B---3--:R-:W-:Y:S03]  /*98b0*/  HMMA.16816.F32.BF16 R24, R56.reuse, R20, RZ ;  /* 0x000000143818723c */ /* 0x048fe600000418ff */
[----:B------:R-:W3:Y:S04]  /*98c0*/  LDSM.16.M88.4 R40, [R116+0x4000] ;  /* 0x004000007428783b */ /* 0x000ee80000000200 */
[----:B------:R-:W1:Y:S01]  /*98d0*/  LDSM.16.M88.4 R36, [R116+0x4400] ;  /* 0x004400007424783b */ /* 0x000e620000000200 */
[C---:B----4-:R-:W-:Y:S03]  /*98e0*/  HMMA.16816.F32.BF16 R16, R56.reuse, R12, RZ ;  /* 0x0000000c3810723c */ /* 0x050fe600000418ff */
[----:B------:R-:W4:Y:S04]  /*98f0*/  LDSM.16.M88.4 R32, [R116+0x4800] ;  /* 0x004800007420783b */ /* 0x000f280000000200 */
[----:B------:R-:W1:Y:S01]  /*9900*/  LDSM.16.M88.4 R28, [R116+0x4c00] ;  /* 0x004c0000741c783b */ /* 0x000e620000000200 */
[C---:B------:R-:W-:Y:S03]  /*9910*/  HMMA.16816.F32.BF16 R12, R56.reuse, R14, RZ ;  /* 0x0000000e380c723c */ /* 0x040fe600000418ff */
[----:B------:R-:W0:Y:S05]  /*9920*/  LDGDEPBAR ;  /* 0x00000000000079af */ /* 0x000e2a0000000000 */
[C---:B-----5:R-:W-:Y:S08]  /*9930*/  HMMA.16816.F32.BF16 R76, R56.reuse, R72, RZ ;  /* 0x00000048384c723c */ /* 0x060ff000000418ff */
[C---:B------:R-:W-:Y:S08]  /*9940*/  HMMA.16816.F32.BF16 R20, R56.reuse, R22, RZ ;  /* 0x000000163814723c */ /* 0x040ff000000418ff */
[C---:B------:R-:W-:Y:S08]  /*9950*/  HMMA.16816.F32.BF16 R72, R56.reuse, R74, RZ ;  /* 0x0000004a3848723c */ /* 0x040ff000000418ff */
[C---:B--2---:R-:W-:Y:S08]  /*9960*/  HMMA.16816.F32.BF16 R68, R56.reuse, R8, RZ ;  /* 0x000000083844723c */ /* 0x044ff000000418ff */
[----:B------:R-:W-:Y:S01]  /*9970*/  HMMA.16816.F32.BF16 R56, R56, R10, RZ ;  /* 0x0000000a3838723c */ /* 0x000fe200000418ff */
[----:B------:R-:W-:Y:S07]  /*9980*/  LDSM.16.M88.4 R8, [R115+0x1000] ;  /* 0x001000007308783b */ /* 0x000fee0000000200 */
[C---:B-1----:R-:W-:Y:S08]  /*9990*/  HMMA.16816.F32.BF16 R24, R96.reuse, R4, R24 ;  /* 0x000000046018723c */ /* 0x042ff00000041818 */
[C---:B------:R-:W-:Y:S08]  /*99a0*/  HMMA.16816.F32.BF16 R16, R96.reuse, R104, R16 ;  /* 0x000000686010723c */ /* 0x040ff00000041810 */
[C---:B------:R-:W-:Y:S08]  /*99b0*/  HMMA.16816.F32.BF16 R12, R96.reuse, R106, R12 ;  /* 0x0000006a600c723c */ /* 0x040ff0000004180c */
[C---:B------:R-:W-:Y:S01]  /*99c0*/  HMMA.16816.F32.BF16 R20, R96.reuse, R6, R20 ;  /* 0x000000066014723c */ /* 0x040fe20000041814 */
[----:B------:R-:W1:Y:S07]  /*99d0*/  LDSM.16.M88.4 R4, [R113+0x4000] ;  /* 0x004000007104783b */ /* 0x000e6e0000000200 */
[C---:B------:R-:W-:Y:S08]  /*99e0*/  HMMA.16816.F32.BF16 R76, R96.reuse, R92, R76 ;  /* 0x0000005c604c723c */ /* 0x040ff0000004184c */
[C---:B------:R-:W-:Y:S01]  /*99f0*/  HMMA.16816.F32.BF16 R72, R96.reuse, R94, R72 ;  /* 0x0000005e6048723c */ /* 0x040fe20000041848 */
[----:B------:R-:W2:Y:S07]  /*9a00*/  LDSM.16.M88.4 R92, [R113+0x4400] ;  /* 0x00440000715c783b */ /* 0x000eae0000000200 */
[C---:B------:R-:W-:Y:S08]  /*9a10*/  HMMA.16816.F32.BF16 R68, R96.reuse, R80, R68 ;  /* 0x000000506044723c */ /* 0x040ff00000041844 */
[----:B------:R-:W-:Y:S01]  /*9a20*/  HMMA.16816.F32.BF16 R56, R96, R82, R56 ;  /* 0x000000526038723c */ /* 0x000fe20000041838 */
[----:B------:R-:W5:Y:S07]  /*9a30*/  LDSM.16.M88.4 R80, [R113+0x4800] ;  /* 0x004800007150783b */ /* 0x000f6e0000000200 */
[C---:B---3--:R-:W-:Y:S08]  /*9a40*/  HMMA.16816.F32.BF16 R24, R44.reuse, R40, R24 ;  /* 0x000000282c18723c */ /* 0x048ff00000041818 */
[C---:B------:R-:W-:Y:S08]  /*9a50*/  HMMA.16816.F32.BF16 R16, R44.reuse, R36, R16 ;  /* 0x000000242c10723c */ /* 0x040ff00000041810 */
[C---:B------:R-:W-:Y:S01]  /*9a60*/  HMMA.16816.F32.BF16 R12, R44.reuse, R38, R12 ;  /* 0x000000262c0c723c */ /* 0x040fe2000004180c */
[----:B------:R-:W3:Y:S07]  /*9a70*/  LDSM.16.M88.4 R36, [R113+0x4c00] ;  /* 0x004c00007124783b */ /* 0x000eee0000000200 */
[C---:B----4-:R-:W-:Y:S08]  /*9a80*/  HMMA.16816.F32.BF16 R76, R44.reuse, R32, R76 ;  /* 0x000000202c4c723c */ /* 0x050ff0000004184c */
[C---:B------:R-:W-:Y:S01]  /*9a90*/  HMMA.16816.F32.BF16 R72, R44.reuse, R34, R72 ;  /* 0x000000222c48723c */ /* 0x040fe20000041848 */
[----:B------:R-:W-:Y:S07]  /*9aa0*/  LDSM.16.M88.4 R32, [R116+0x5000] ;  /* 0x005000007420783b */ /* 0x000fee0000000200 */
[C---:B------:R-:W-:Y:S08]  /*9ab0*/  HMMA.16816.F32.BF16 R68, R44.reuse, R28, R68 ;  /* 0x0000001c2c44723c */ /* 0x040ff00000041844 */
[C---:B------:R-:W-:Y:S01]  /*9ac0*/  HMMA.16816.F32.BF16 R56, R44.reuse, R30, R56 ;  /* 0x0000001e2c38723c */ /* 0x040fe20000041838 */
[----:B------:R-:W4:Y:S07]  /*9ad0*/  LDSM.16.M88.4 R28, [R117+0x2000] ;  /* 0x00200000751c783b */ /* 0x000f2e0000000200 */
[----:B------:R-:W-:Y:S01]  /*9ae0*/  HMMA.16816.F32.BF16 R20, R44, R42, R20 ;  /* 0x0000002a2c14723c */ /* 0x000fe20000041814 */
[----:B------:R-:W3:Y:S04]  /*9af0*/  LDSM.16.M88.4 R40, [R116+0x5400] ;  /* 0x005400007428783b */ /* 0x000ee80000000200 */
[----:B------:R-:W-:Y:S03]  /*9b00*/  LDSM.16.M88.4 R44, [R116+0x5c00] ;  /* 0x005c0000742c783b */ /* 0x000fe60000000200 */
[C---:B-1----:R-:W-:Y:S08]  /*9b10*/  HMMA.16816.F32.BF16 R24, R8.reuse, R4, R24 ;  /* 0x000000040818723c */ /* 0x042ff00000041818 */
[C---:B--2---:R-:W-:Y:S08]  /*9b20*/  HMMA.16816.F32.BF16 R16, R8.reuse, R92, R16 ;  /* 0x0000005c0810723c */ /* 0x044ff00000041810 */
[C---:B------:R-:W-:Y:S08]  /*9b30*/  HMMA.16816.F32.BF16 R12, R8.reuse, R94, R12 ;  /* 0x0000005e080c723c */ /* 0x040ff0000004180c */
[C---:B-----5:R-:W-:Y:S08]  /*9b40*/  HMMA.16816.F32.BF16 R76, R8.reuse, R80, R76 ;  /* 0x00000050084c723c */ /* 0x060ff0000004184c */
[C---:B------:R-:W-:Y:S01]  /*9b50*/  HMMA.16816.F32.BF16 R92, R8.reuse, R82, R72 ;  /* 0x00000052085c723c */ /* 0x040fe20000041848 */
[----:B------:R-:W-:Y:S04]  /*9b60*/  LDSM.16.M88.4 R72, [R115+0x2000] ;  /* 0x002000007348783b */ /* 0x000fe80000000200 */
[----:B------:R-:W1:Y:S03]  /*9b70*/  LDSM.16.M88.4 R80, [R113+0x5000] ;  /* 0x005000007150783b */ /* 0x000e660000000200 */
[C---:B------:R-:W-:Y:S01]  /*9b80*/  HMMA.16816.F32.BF16 R20, R8.reuse, R6, R20 ;  /* 0x000000060814723c */ /* 0x040fe20000041814 */
[----:B------:R-:W-:Y:S07]  /*9b90*/  LDSM.16.M88.4 R4, [R116+0x5800] ;  /* 0x005800007404783b */ /* 0x000fee0000000200 */
[C---:B---3--:R-:W-:Y:S08]  /*9ba0*/  HMMA.16816.F32.BF16 R68, R8.reuse, R36, R68 ;  /* 0x000000240844723c */ /* 0x048ff00000041844 */
[----:B------:R-:W-:Y:S01]  /*9bb0*/  HMMA.16816.F32.BF16 R56, R8, R38, R56 ;  /* 0x000000260838723c */ /* 0x000fe20000041838 */
[----:B------:R-:W2:Y:S07]  /*9bc0*/  LDSM.16.M88.4 R8, [R113+0x5400] ;  /* 0x005400007108783b */ /* 0x000eae0000000200 */
[C---:B----4-:R-:W-:Y:S07]  /*9bd0*/  HMMA.16816.F32.BF16 R24, R28.reuse, R32, R24 ;  /* 0x000000201c18723c */ /* 0x050fee0000041818 */
[----:B------:R-:W-:Y:S01]  /*9be0*/  SHF.R.S32.HI R32, RZ, 0x1f, R3 ;  /* 0x0000001fff207819 */ /* 0x000fe20000011403 */
[----:B------:R-:W-:Y:S03]  /*9bf0*/  HMMA.16816.F32.BF16 R16, R28, R40, R16 ;  /* 0x000000281c10723c */ /* 0x000fe60000041810 */
[----:B------:R-:W-:-:S02]  /*9c00*/  LEA.HI R32, R32, R3, RZ, 0x2 ;  /* 0x0000000320207211 */ /* 0x000fc400078f10ff */
[----:B------:R-:W-:Y:S02]  /*9c10*/  LOP3.LUT R3, R61, 0x6, RZ, 0xc0, !PT ;  /* 0x000000063d037812 */ /* 0x000fe400078ec0ff */
[----:B------:R-:W-:Y:S01]  /*9c20*/  SHF.R.S32.HI R127, RZ, 0x2, R32 ;  /* 0x00000002ff7f7819 */ /* 0x000fe20000011420 */
[----:B------:R-:W-:Y:S02]  /*9c30*/  HMMA.16816.F32.BF16 R12, R28, R42, R12 ;  /* 0x0000002a1c0c723c */ /* 0x000fe4000004180c */
[----:B------:R-:W-:Y:S01]  /*9c40*/  IMAD.IADD R3, R48, 0x1, R3 ;  /* 0x0000000130037824 */ /* 0x000fe200078e0203 */
[----:B------:R-:W-:-:S04]  /*9c50*/  IADD3 R2, R2, 0x1, R127 ;  /* 0x0000000102027810 */ /* 0x000fc80007ffe07f */
[----:B------:R-:W-:Y:S01]  /*9c60*/  IADD3 R2, R63, R2, -R118 ;  /* 0x000000023f027210 */ /* 0x000fe20007ffe876 */
[----:B-1----:R-:W-:Y:S03]  /*9c70*/  HMMA.16816.F32.BF16 R24, R72, R80, R24 ;  /* 0x000000504818723c */ /* 0x002fe60000041818 */
[----:B------:R-:W-:-:S04]  /*9c80*/  IADD3 R2, R2, c[0x0][0x2e8], RZ ;  /* 0x0000ba0002027a10 */ /* 0x000fc80007ffe0ff */
[C---:B------:R-:W-:Y:S01]  /*9c90*/  IADD3 R32, R2.reuse, 0x8, RZ ;  /* 0x0000000802207810 */ /* 0x040fe20007ffe0ff */
[----:B------:R-:W-:Y:S01]  /*9ca0*/  HMMA.16816.F32.BF16 R20, R28, R34, R20 ;  /* 0x000000221c14723c */ /* 0x000fe20000041814 */
[-C--:B------:R-:W-:Y:S02]  /*9cb0*/  IMNMX R2, R2, R63.reuse, PT ;  /* 0x0000003f02027217 */ /* 0x080fe40003800200 */
[----:B------:R-:W-:Y:S02]  /*9cc0*/  IMNMX R87, R32, R63, PT ;  /* 0x0000003f20577217 */ /* 0x000fe40003800200 */
[----:B------:R-:W-:-:S03]  /*9cd0*/  ISETP.GE.AND P4, PT, R3, R2, PT ;  /* 0x000000020300720c */ /* 0x000fc60003f86270 */
[----:B--2---:R-:W-:Y:S07]  /*9ce0*/  HMMA.16816.F32.BF16 R16, R72, R8, R16 ;  /* 0x000000084810723c */ /* 0x004fee0000041810 */
[C---:B------:R-:W-:Y:S01]  /*9cf0*/  IADD3 R8, R3.reuse, 0x1, RZ ;  /* 0x0000000103087810 */ /* 0x040fe20007ffe0ff */
[----:B------:R-:W-:Y:S01]  /*9d00*/  HMMA.16816.F32.BF16 R76, R28, R4, R76 ;  /* 0x000000041c4c723c */ /* 0x000fe2000004184c */
[----:B------:R-:W-:Y:S02]  /*9d10*/  IADD3 R9, R3, 0x9, RZ ;  /* 0x0000000903097810 */ /* 0x000fe40007ffe0ff */
[----:B------:R-:W-:-:S02]  /*9d20*/  ISETP.GE.AND P0, PT, R8, R2, PT ;  /* 0x000000020800720c */ /* 0x000fc40003f06270 */
[-C--:B------:R-:W-:Y:S02]  /*9d30*/  ISETP.GE.AND P5, PT, R8, R87.reuse, PT ;  /* 0x000000570800720c */ /* 0x080fe40003fa6270 */
[----:B------:R-:W-:Y:S01]  /*9d40*/  IADD3 R8, R3, 0x8, RZ ;  /* 0x0000000803087810 */ /* 0x000fe20007ffe0ff */
[----:B------:R-:W-:Y:S01]  /*9d50*/  HMMA.16816.F32.BF16 R92, R28, R6, R92 ;  /* 0x000000061c5c723c */ /* 0x000fe2000004185c */
[----:B------:R-:W1:Y:S01]  /*9d60*/  LDSM.16.M88.4 R4, [R113+0x5800] ;  /* 0x005800007104783b */ /* 0x000e620000000200 */
[----:B------:R-:W-:Y:S02]  /*9d70*/  FSEL R33, R24, -INF , !P4 ;  /* 0xff80000018217808 */ /* 0x000fe40006000000 */
[CC--:B------:R-:W-:Y:S02]  /*9d80*/  ISETP.GE.AND P3, PT, R8.reuse, R2.reuse, PT ;  /* 0x000000020800720c */ /* 0x0c0fe40003f66270 */
[----:B------:R-:W-:Y:S02]  /*9d90*/  ISETP.GE.AND P1, PT, R8, R87, PT ;  /* 0x000000570800720c */ /* 0x000fe40003f26270 */
[----:B------:R-:W-:Y:S01]  /*9da0*/  HMMA.16816.F32.BF16 R12, R72, R10, R12 ;  /* 0x0000000a480c723c */ /* 0x000fe2000004180c */
[----:B------:R-:W-:-:S02]  /*9db0*/  ISETP.GE.AND P6, PT, R9, R2, PT ;  /* 0x000000020900720c */ /* 0x000fc40003fc6270 */
[----:B------:R-:W-:Y:S02]  /*9dc0*/  ISETP.GE.AND P4, PT, R9, R87, PT ;  /* 0x000000570900720c */ /* 0x000fe40003f86270 */
[----:B------:R-:W2:Y:S01]  /*9dd0*/  LDSM.16.M88.4 R8, [R113+0x5c00] ;  /* 0x005c00007108783b */ /* 0x000ea20000000200 */
[----:B------:R-:W-:Y:S01]  /*9de0*/  FSEL R32, R25, -INF , !P0 ;  /* 0xff80000019207808 */ /* 0x000fe20004000000 */
[----:B------:R-:W-:-:S04]  /*9df0*/  DEPBAR.LE SB0, 0x0 ;  /* 0x000080000000791a */ /* 0x000fc80000000000 */
[----:B------:R-:W-:Y:S01]  /*9e00*/  HMMA.16816.F32.BF16 R68, R28, R44, R68 ;  /* 0x0000002c1c44723c */ /* 0x000fe20000041844 */
[C---:B------:R-:W-:Y:S01]  /*9e10*/  IADD3 R24, R3.reuse, 0x10, RZ ;  /* 0x0000001003187810 */ /* 0x040fe20007ffe0ff */
[----:B------:R-:W-:Y:S01]  /*9e20*/  BAR.SYNC.DEFER_BLOCKING 0x0 ;  /* 0x0000000000007b1d */ /* 0x000fe20000010000 */
[----:B------:R-:W-:-:S05]  /*9e30*/  ISETP.GE.AND P0, PT, R3, R87, PT ;  /* 0x000000570300720c */ /* 0x000fca0003f06270 */
[----:B------:R-:W-:Y:S08]  /*9e40*/  HMMA.16816.F32.BF16 R20, R72, R82, R20 ;  /* 0x000000524814723c */ /* 0x000ff00000041814 */
[----:B------:R-:W-:Y:S08]  /*9e50*/  HMMA.16816.F32.BF16 R56, R28, R46, R56 ;  /* 0x0000002e1c38723c */ /* 0x000ff00000041838 */
[C---:B-1----:R-:W-:Y:S07]  /*9e60*/  HMMA.16816.F32.BF16 R76, R72.reuse, R4, R76 ;  /* 0x00000004484c723c */ /* 0x042fee000004184c */
[----:B------:R-:W-:Y:S01]  /*9e70*/  IADD3 R4, R3, 0x11, RZ ;  /* 0x0000001103047810 */ /* 0x000fe20007ffe0ff */
[----:B------:R-:W-:Y:S01]  /*9e80*/  HMMA.16816.F32.BF16 R92, R72, R6, R92 ;  /* 0x00000006485c723c */ /* 0x000fe2000004185c */
[----:B------:R-:W-:-:S02]  /*9e90*/  FSEL R25, R20, -INF , !P3 ;  /* 0xff80000014197808 */ /* 0x000fc40005800000 */
[----:B------:R-:W-:Y:S02]  /*9ea0*/  FSEL R20, R27, -INF , !P5 ;  /* 0xff8000001b147808 */ /* 0x000fe40006800000 */
[----:B------:R-:W-:Y:S02]  /*9eb0*/  FSEL R22, R22, -INF , !P1 ;  /* 0xff80000016167808 */ /* 0x000fe40004800000 */
[----:B------:R-:W-:Y:S01]  /*9ec0*/  IADD3 R6, R3, 0x18, RZ ;  /* 0x0000001803067810 */ /* 0x000fe20007ffe0ff */
[----:B--2---:R-:W-:Y:S01]  /*9ed0*/  HMMA.16816.F32.BF16 R68, R72, R8, R68 ;  /* 0x000000084844723c */ /* 0x004fe20000041844 */
[-C--:B------:R-:W-:Y:S02]  /*9ee0*/  ISETP.GE.AND P3, PT, R24, R2.reuse, PT ;  /* 0x000000021800720c */ /* 0x080fe40003f66270 */
[----:B------:R-:W-:Y:S02]  /*9ef0*/  FSEL R5, R26, -INF , !P0 ;  /* 0xff8000001a057808 */ /* 0x000fe40004000000 */
[----:B------:R-:W-:-:S02]  /*9f00*/  ISETP.GE.AND P5, PT, R4, R2, PT ;  /* 0x000000020400720c */ /* 0x000fc40003fa6270 */
[-C--:B------:R-:W-:Y:S01]  /*9f10*/  ISETP.GE.AND P1, PT, R4, R87.reuse, PT ;  /* 0x000000570400720c */ /* 0x080fe20003f26270 */
[----:B------:R-:W-:Y:S01]  /*9f20*/  HMMA.16816.F32.BF16 R56, R72, R10, R56 ;  /* 0x0000000a4838723c */ /* 0x000fe20000041838 */
[----:B------:R-:W-:Y:S02]  /*9f30*/  ISETP.GE.AND P0, PT, R24, R87, PT ;  /* 0x000000571800720c */ /* 0x000fe40003f06270 */
        /* <DEDUP_REMOVED lines=10> */
[C---:B------:R-:W-:Y:S02]  /*9fe0*/  IADD3 R6, R3.reuse, 0x21, RZ ;  /* 0x0000002103067810 */ /* 0x040fe40007ffe0ff */
[----:B------:R-:W-:Y:S02]  /*9ff0*/  FSEL R23, R12, -INF , !P4 ;  /* 0xff8000000c177808 */ /* 0x000fe40006000000 */
[----:B------:R-:W-:Y:S02]  /*a000*/  IADD3 R12, R3, 0x28, RZ ;  /* 0x00000028030c7810 */ /* 0x000fe40007ffe0ff */
        /* <DEDUP_REMOVED lines=9> */
[C---:B------:R-:W-:Y:S02]  /*a0a0*/  ISETP.GE.AND P5, PT, R12.reuse, R2, PT ;  /* 0x000000020c00720c */ /* 0x040fe40003fa6270 */
[-C--:B------:R-:W-:Y:S02]  /*a0b0*/  ISETP.GE.AND P6, PT, R12, R87.reuse, PT ;  /* 0x000000570c00720c */ /* 0x080fe40003fc6270 */
[C---:B------:R-:W-:Y:S02]  /*a0c0*/  IADD3 R12, R3.reuse, 0x29, RZ ;  /* 0x00000029030c7810 */ /* 0x040fe40007ffe0ff */
[----:B------:R-:W-:Y:S02]  /*a0d0*/  IADD3 R8, R3, 0x30, RZ ;  /* 0x0000003003087810 */ /* 0x000fe40007ffe0ff */
[----:B------:R-:W-:Y:S02]  /*a0e0*/  FSEL R107, R77, -INF , !P3 ;  /* 0xff8000004d6b7808 */ /* 0x000fe40005800000 */
[----:B------:R-:W-:-:S02]  /*a0f0*/  ISETP.GE.AND P3, PT, R12, R87, PT ;  /* 0x000000570c00720c */ /* 0x000fc40003f66270 */
[----:B------:R-:W-:Y:S02]  /*a100*/  FSEL R108, R78, -INF , !P0 ;  /* 0xff8000004e6c7808 */ /* 0x000fe40004000000 */
[----:B------:R-:W-:Y:S02]  /*a110*/  ISETP.GE.AND P0, PT, R8, R87, PT ;  /* 0x000000570800720c */ /* 0x000fe40003f06270 */
[----:B------:R-:W-:Y:S02]  /*a120*/  FSEL R110, R95, -INF , !P3 ;  /* 0xff8000005f6e7808 */ /* 0x000fe40005800000 */
[----:B------:R-:W-:Y:S02]  /*a130*/  FSEL R109, R76, -INF , !P4 ;  /* 0xff8000004c6d7808 */ /* 0x000fe40006000000 */
[----:B------:R-:W-:Y:S02]  /*a140*/  FSEL R105, R92, -INF , !P5 ;  /* 0xff8000005c697808 */ /* 0x000fe40006800000 */
[----:B------:R-:W-:-:S02]  /*a150*/  FSEL R95, R70, -INF , !P0 ;  /* 0xff800000465f7808 */ /* 0x000fc40004000000 */
[-C--:B------:R-:W-:Y:S02]  /*a160*/  ISETP.GE.AND P4, PT, R12, R2.reuse, PT ;  /* 0x000000020c00720c */ /* 0x080fe40003f86270 */
[----:B------:R-:W-:Y:S02]  /*a170*/  ISETP.GE.AND P5, PT, R8, R2, PT ;  /* 0x000000020800720c */ /* 0x000fe40003fa6270 */
[----:B------:R-:W-:Y:S02]  /*a180*/  ISETP.GE.AND P0, PT, R86, 0x2, PT ;  /* 0x000000025600780c */ /* 0x000fe40003f06270 */
[----:B------:R-:W-:Y:S02]  /*a190*/  IADD3 R8, R3, 0x31, RZ ;  /* 0x0000003103087810 */ /* 0x000fe40007ffe0ff */
[----:B------:R-:W-:Y:S02]  /*a1a0*/  FSEL R132, R79, -INF , !P1 ;  /* 0xff8000004f847808 */ /* 0x000fe40004800000 */
[----:B------:R-:W-:-:S02]  /*a1b0*/  FSEL R111, R93, -INF , !P4 ;  /* 0xff8000005d6f7808 */ /* 0x000fc40006000000 */
        /* <DEDUP_REMOVED lines=76> */
.L_x_5252:
[----:B------:R-:W-:-:S05]  /*a680*/  IMAD.MOV.U32 R8, RZ, RZ, c[0x0][0x198] ;  /* 0x00006600ff087624 */ /* 0x000fca00078e00ff */
[----:B------:R-:W-:-:S04]  /*a690*/  LEA R8, -R8, RZ, 0x6 ;  /* 0x000000ff08087211 */ /* 0x000fc800078e31ff */
[----:B------:R-:W-:Y:S02]  /*a6a0*/  SHF.R.S32.HI R3, RZ, 0x1f, R8 ;  /* 0x0000001fff037819 */ /* 0x000fe40000011408 */
.L_x_5253:
[C---:B------:R-:W-:Y:S02]  /*a6b0*/  LEA R124, P5, R8.reuse, R124, 0x1 ;  /* 0x0000007c087c7211 */ /* 0x040fe400078a08ff */
[----:B------:R-:W-:Y:S02]  /*a6c0*/  IADD3 R9, P4, R8, R100, RZ ;  /* 0x0000006408097210 */ /* 0x000fe40007f9e0ff */
[----:B------:R-:W-:Y:S02]  /*a6d0*/  IADD3 R100, P3, P1, R100, R8, R55 ;  /* 0x0000000864647210 */ /* 0x000fe4000797e037 */
[----:B------:R-:W-:Y:S01]  /*a6e0*/  LEA.HI.X R123, R8, R123, R3, 0x1, P5 ;  /* 0x0000007b087b7211 */ /* 0x000fe200028f0c03 */
[----:B------:R-:W-:Y:S01]  /*a6f0*/  IMAD.X R8, R3, 0x1, R54, P4 ;  /* 0x0000000103087824 */ /* 0x000fe200020e0636 */
[----:B------:R-:W-:Y:S02]  /*a700*/  LEA R26, P4, R9, c[0x0][0x168], 0x1 ;  /* 0x00005a00091a7a11 */ /* 0x000fe400078808ff */
[----:B------:R-:W-:Y:S01]  /*a710*/  IADD3.X R3, R54, R3, R60, P3, P1 ;  /* 0x0000000336037210 */ /* 0x000fe20001fe243c */
[----:B------:R-:W-:Y:S01]  /*a720*/  IMAD.MOV.U32 R125, RZ, RZ, R123 ;  /* 0x000000ffff7d7224 */ /* 0x000fe200078e007b */
[----:B------:R-:W-:-:S02]  /*a730*/  LEA R10, P3, R55, R124, 0x1 ;  /* 0x0000007c370a7211 */ /* 0x000fc400078608ff */
[C---:B------:R-:W-:Y:S02]  /*a740*/  LEA R14, P1, R100.reuse, c[0x0][0x168], 0x1 ;  /* 0x00005a00640e7a11 */ /* 0x040fe400078208ff */
[----:B------:R-:W-:Y:S01]  /*a750*/  LEA.HI.X R27, R9, c[0x0][0x16c], R8, 0x1, P4 ;  /* 0x00005b00091b7a11 */ /* 0x000fe200020f0c08 */
[----:B------:R-:W-:Y:S01]  /*a760*/  @!PT LDS RZ, [RZ] ;  /* 0x00000000fffff984 */ /* 0x000fe20000000800 */
[----:B------:R-:W-:Y:S01]  /*a770*/  @!PT LDS RZ, [RZ] ;  /* 0x00000000fffff984 */ /* 0x000fe20000000800 */
[----:B------:R-:W-:Y:S01]  /*a780*/  @!PT LDS RZ, [RZ] ;  /* 0x00000000fffff984 */ /* 0x000fe20000000800 */
[----:B------:R1:W-:Y:S01]  /*a790*/  LDGSTS.E.BYPASS.LTC128B.128 [R122+0x3000], [R124.64] ;  /* 0x030000007c7a7fae */ /* 0x0003e2000b901d46 */
[----:B------:R-:W-:Y:S02]  /*a7a0*/  LEA.HI.X R11, R55, R123, R60, 0x1, P3 ;  /* 0x0000007b370b7211 */ /* 0x000fe400018f0c3c */
[----:B------:R-:W-:Y:S01]  /*a7b0*/  LEA.HI.X R15, R100, c[0x0][0x16c], R3, 0x1, P1 ;  /* 0x00005b00640f7a11 */ /* 0x000fe200008f0c03 */
[----:B------:R1:W-:Y:S04]  /*a7c0*/  LDGSTS.E.BYPASS.LTC128B.128 [R122+0x4000], [R26.64+0x40] ;  /* 0x040000401a7a7fae */ /* 0x0003e8000b901d46 */
[----:B------:R1:W-:Y:S04]  /*a7d0*/  LDGSTS.E.BYPASS.LTC128B.128 [R122+0x5000], [R26.64+0x80] ;  /* 0x050000801a7a7fae */ /* 0x0003e8000b901d46 */
[----:B------:R1:W-:Y:S04]  /*a7e0*/  LDGSTS.E.BYPASS.LTC128B.128 [R122+0x3800], [R10.64] ;  /* 0x038000000a7a7fae */ /* 0x0003e8000b901d46 */
[----:B------:R1:W-:Y:S04]  /*a7f0*/  LDGSTS.E.BYPASS.LTC128B.128 [R122+0x4800], [R14.64+0x40] ;  /* 0x048000400e7a7fae */ /* 0x0003e8000b901d46 */
[----:B------:R1:W-:Y:S04]  /*a800*/  LDGSTS.E.BYPASS.LTC128B.128 [R122+0x5800], [R14.64+0x80] ;  /* 0x058000800e7a7fae */ /* 0x0003e8000b901d46 */
[----:B------:R-:W0:Y:S02]  /*a810*/  LDGDEPBAR ;  /* 0x00000000000079af */ /* 0x000e240000000000 */
.L_x_5251:
        /* <DEDUP_REMOVED lines=37> */
[----:B------:R-:W-:Y:S01]  /*aa70*/  LDSM.16.MT88.4 R52, [R114+0x7000] ;  /* 0x007000007234783b */ /* 0x000fe20000004200 */
        /* <DEDUP_REMOVED lines=30> */
[----:B------:R-:W-:-:S02]  /*ac60*/  FFMA.FTZ R35, R22, c[0x0][0x23c], -R97 ;  /* 0x00008f0016237a23 */ /* 0x000fc40000010861 */
[--C-:B------:R-:W-:Y:S01]  /*ac70*/  FFMA.FTZ R32, R24, c[0x0][0x23c], -R97.reuse ;  /* 0x00008f0018207a23 */ /* 0x100fe20000010861 */
[----:B------:R-:W2:Y:S01]  /*ac80*/  MUFU.EX2 R30, R30 ;  /* 0x0000001e001e7308 */ /* 0x000ea20000000800 */
[----:B------:R-:W-:Y:S01]  /*ac90*/  FFMA.FTZ R24, R13, c[0x0][0x23c], -R100 ;  /* 0x00008f000d187a23 */ /* 0x000fe20000010864 */
[----:B-1----:R-:W-:Y:S01]  /*aca0*/  F2FP.BF16.PACK_AB R72, R34, R91 ;  /* 0x0000005b2248723e */ /* 0x002fe200000010ff */
[----:B------:R-:W1:Y:S01]  /*acb0*/  LDSM.16.MT88.4 R12, [R114+0x6400] ;  /* 0x00640000720c783b */ /* 0x000e620000004200 */
[--C-:B------:R-:W-:Y:S02]  /*acc0*/  FFMA.FTZ R31, R18, c[0x0][0x23c], -R97.reuse ;  /* 0x00008f00121f7a23 */ /* 0x100fe40000010861 */
[--C-:B------:R-:W-:Y:S01]  /*acd0*/  FFMA.FTZ R28, R16, c[0x0][0x23c], -R97.reuse ;  /* 0x00008f00101c7a23 */ /* 0x100fe20000010861 */
[----:B------:R-:W-:Y:S01]  /*ace0*/  LDSM.16.MT88.4 R20, [R114+0x7400] ;  /* 0x007400007214783b */ /* 0x000fe20000004200 */
[----:B------:R-:W-:Y:S01]  /*acf0*/  MUFU.EX2 R93, R93 ;  /* 0x0000005d005d7308 */ /* 0x000fe20000000800 */
[----:B------:R-:W-:-:S02]  /*ad00*/  FFMA.FTZ R27, R6, c[0x0][0x23c], -R97 ;  /* 0x00008f00061b7a23 */ /* 0x000fc40000010861 */
[--C-:B------:R-:W-:Y:S01]  /*ad10*/  FFMA.FTZ R0, R4, c[0x0][0x23c], -R97.reuse ;  /* 0x00008f0004007a23 */ /* 0x100fe20000010861 */
[----:B------:R-:W3:Y:S01]  /*ad20*/  LDSM.16.MT88.4 R16, [R112+0x8000] ;  /* 0x008000007010783b */ /* 0x000ee20000004200 */
        /* <DEDUP_REMOVED lines=10> */
[----:B------:R-:W-:Y:S02]  /*add0*/  FFMA.FTZ R103, R103, c[0x0][0x23c], -R100 ;  /* 0x00008f0067677a23 */ /* 0x000fe40000010864 */
[----:B------:R-:W-:Y:S01]  /*ade0*/  FADD.FTZ R34, R91, R34 ;  /* 0x000000225b227221 */ /* 0x000fe20000010000 */
[----:B------:R-:W2:Y:S01]  /*adf0*/  MUFU.EX2 R32, R32 ;  /* 0x0000002000207308 */ /* 0x000ea20000000800 */
[----:B----4-:R-:W-:Y:S01]  /*ae00*/  F2FP.BF16.PACK_AB R73, R90, R93 ;  /* 0x0000005d5a49723e */ /* 0x010fe200000010ff */
[----:B------:R-:W-:-:S02]  /*ae10*/  FADD.FTZ R90, R93, R90 ;  /* 0x0000005a5d5a7221 */ /* 0x000fc40000010000 */
[----:B------:R-:W-:-:S04]  /*ae20*/  FADD.FTZ R33, R33, R34 ;  /* 0x0000002221217221 */ /* 0x000fc80000010000 */
[----:B------:R-:W-:Y:S01]  /*ae30*/  MUFU.EX2 R29, R29 ;  /* 0x0000001d001d7308 */ /* 0x000fe20000000800 */
[----:B------:R-:W-:Y:S01]  /*ae40*/  FADD.FTZ R30, R30, R33 ;  /* 0x000000211e1e7221 */ /* 0x000fe20000010000 */
[----:B--2---:R-:W-:-:S06]  /*ae50*/  F2FP.BF16.PACK_AB R75, R32, R35 ;  /* 0x00000023204b723e */ /* 0x004fcc00000010ff */
[----:B------:R-:W2:Y:S01]  /*ae60*/  MUFU.EX2 R26, R26 ;  /* 0x0000001a001a7308 */ /* 0x000ea20000000800 */
[----:B------:R-:W-:-:S04]  /*ae70*/  FADD.FTZ R35, R35, R90 ;  /* 0x0000005a23237221 */ /* 0x000fc80000010000 */
[----:B------:R-:W-:Y:S01]  /*ae80*/  FADD.FTZ R32, R32, R35 ;  /* 0x0000002320207221 */ /* 0x000fe20000010000 */
        /* <DEDUP_REMOVED lines=9> */
[----:B------:R-:W-:Y:S02]  /*af20*/  HMMA.16816.F32.BF16 R44, R72, R46, RZ ;  /* 0x0000002e482c723c */ /* 0x000fe400000418ff */
[----:B------:R-:W2:Y:S01]  /*af30*/  MUFU.EX2 R28, R28 ;  /* 0x0000001c001c7308 */ /* 0x000ea20000000800 */
[----:B----4-:R-:W-:Y:S01]  /*af40*/  F2FP.BF16.PACK_AB R6, R24, R25 ;  /* 0x000000191806723e */ /* 0x010fe200000010ff */
[----:B------:R-:W-:-:S04]  /*af50*/  FADD.FTZ R25, R25, R26 ;  /* 0x0000001a19197221 */ /* 0x000fc80000010000 */
[C---:B------:R-:W-:Y:S01]  /*af60*/  HMMA.16816.F32.BF16 R56, R72.reuse, R60, RZ ;  /* 0x0000003c4838723c */ /* 0x040fe200000418ff */
[----:B------:R-:W-:Y:S01]  /*af70*/  FADD.FTZ R25, R24, R25 ;  /* 0x0000001918197221 */ /* 0x000fe20000010000 */
        /* <DEDUP_REMOVED lines=22> */
[----:B------:R-:W-:Y:S01]  /*b0e0*/  HMMA.16816.F32.BF16 R44, R4, R10, R44 ;  /* 0x0000000a042c723c */ /* 0x000fe2000004182c */
[----:B------:R-:W4:Y:S01]  /*b0f0*/  LDSM.16.MT88.4 R8, [R114+0x8400] ;  /* 0x008400007208783b */ /* 0x000f220000004200 */
[----:B------:R-:W-:Y:S06]  /*b100*/  MUFU.EX2 R135, R135 ;  /* 0x0000008700877308 */ /* 0x000fec0000000800 */
[C---:B------:R-:W-:Y:S02]  /*b110*/  HMMA.16816.F32.BF16 R52, R72.reuse, R54, RZ ;  /* 0x000000364834723c */ /* 0x040fe400000418ff */
[----:B------:R-:W-:Y:S06]  /*b120*/  MUFU.EX2 R95, R95 ;  /* 0x0000005f005f7308 */ /* 0x000fec0000000800 */
[C---:B---3--:R-:W-:Y:S02]  /*b130*/  HMMA.16816.F32.BF16 R68, R72.reuse, R16, RZ ;  /* 0x000000104844723c */ /* 0x048fe400000418ff */
[----:B------:R-:W-:Y:S06]  /*b140*/  MUFU.EX2 R96, R96 ;  /* 0x0000006000607308 */ /* 0x000fec0000000800 */
[----:B------:R-:W-:Y:S01]  /*b150*/  HMMA.16816.F32.BF16 R72, R72, R18, RZ ;  /* 0x000000124848723c */ /* 0x000fe200000418ff */
[----:B------:R-:W-:Y:S01]  /*b160*/  LDSM.16.MT88.4 R16, [R114+0x6c00] ;  /* 0x006c00007210783b */ /* 0x000fe20000004200 */
[----:B------:R-:W-:Y:S06]  /*b170*/  MUFU.EX2 R94, R94 ;  /* 0x0000005e005e7308 */ /* 0x000fec0000000800 */
[C---:B-1----:R-:W-:Y:S02]  /*b180*/  HMMA.16816.F32.BF16 R56, R4.reuse, R12, R56 ;  /* 0x0000000c0438723c */ /* 0x042fe40000041838 */
[----:B------:R-:W-:Y:S06]  /*b190*/  MUFU.EX2 R133, R133 ;  /* 0x0000008500857308 */ /* 0x000fec0000000800 */
[C---:B------:R-:W-:Y:S01]  /*b1a0*/  HMMA.16816.F32.BF16 R60, R4.reuse, R14, R60 ;  /* 0x0000000e043c723c */ /* 0x040fe2000004183c */
[----:B------:R-:W1:Y:S07]  /*b1b0*/  LDSM.16.MT88.4 R12, [R112+0x8400] ;  /* 0x00840000700c783b */ /* 0x000e6e0000004200 */
[C---:B----4-:R-:W-:Y:S08]  /*b1c0*/  HMMA.16816.F32.BF16 R76, R4.reuse, R8, R76 ;  /* 0x00000008044c723c */ /* 0x050ff0000004184c */
[C---:B------:R-:W-:Y:S01]  /*b1d0*/  HMMA.16816.F32.BF16 R64, R4.reuse, R10, R64 ;  /* 0x0000000a0440723c */ /* 0x040fe20000041840 */
[----:B------:R-:W3:Y:S07]  /*b1e0*/  LDSM.16.MT88.4 R8, [R114+0x6800] ;  /* 0x006800007208783b */ /* 0x000eee0000004200 */
[C---:B------:R-:W-:Y:S07]  /*b1f0*/  HMMA.16816.F32.BF16 R48, R4.reuse, R20, R48 ;  /* 0x000000140430723c */ /* 0x040fee0000041830 */
[----:B------:R-:W-:Y:S01]  /*b200*/  FFMA.FTZ R21, R111, c[0x0][0x23c], -R100 ;  /* 0x00008f006f157a23 */ /* 0x000fe20000010864 */
[----:B------:R-:W-:Y:S01]  /*b210*/  HMMA.16816.F32.BF16 R52, R4, R22, R52 ;  /* 0x000000160434723c */ /* 0x000fe20000041834 */
[--C-:B------:R-:W-:Y:S01]  /*b220*/  FFMA.FTZ R20, R110, c[0x0][0x23c], -R97.reuse ;  /* 0x00008f006e147a23 */ /* 0x100fe20000010861 */
[----:B------:R-:W-:Y:S05]  /*b230*/  MUFU.EX2 R100, R103 ;  /* 0x0000006700647308 */ /* 0x000fea0000000800 */
[----:B------:R-:W-:-:S02]  /*b240*/  FFMA.FTZ R22, R132, c[0x0][0x23c], -R97 ;  /* 0x00008f0084167a23 */ /* 0x000fc40000010861 */
[----:B------:R-:W-:Y:S01]  /*b250*/  FFMA.FTZ R23, R130, c[0x0][0x23c], -R97 ;  /* 0x00008f0082177a23 */ /* 0x000fe20000010861 */
[----:B------:R-:W4:Y:S01]  /*b260*/  MUFU.EX2 R21, R21 ;  /* 0x0000001500157308 */ /* 0x000f220000000800 */
[C---:B-1----:R-:W-:Y:S07]  /*b270*/  HMMA.16816.F32.BF16 R68, R4.reuse, R12, R68 ;  /* 0x0000000c0444723c */ /* 0x042fee0000041844 */
[----:B------:R-:W1:Y:S01]  /*b280*/  MUFU.EX2 R22, R22 ;  /* 0x0000001600167308 */ /* 0x000e620000000800 */
[----:B------:R-:W-:Y:S01]  /*b290*/  HMMA.16816.F32.BF16 R72, R4, R14, R72 ;  /* 0x0000000e0448723c */ /* 0x000fe20000041848 */
[----:B------:R-:W5:Y:S06]  /*b2a0*/  LDSM.16.MT88.4 R12, [R112+0x6800] ;  /* 0x00680000700c783b */ /* 0x000f6c0000004200 */
[----:B------:R-:W-:Y:S01]  /*b2b0*/  MUFU.EX2 R23, R23 ;  /* 0x0000001700177308 */ /* 0x000fe20000000800 */
[----:B--2---:R-:W-:Y:S01]  /*b2c0*/  F2FP.BF16.PACK_AB R4, R101, R106 ;  /* 0x0000006a6504723e */ /* 0x004fe200000010ff */
[----:B------:R-:W-:Y:S01]  /*b2d0*/  FADD.FTZ R106, R106, R25 ;  /* 0x000000196a6a7221 */ /* 0x000fe20000010000 */
[----:B----4-:R-:W-:-:S03]  /*b2e0*/  F2FP.BF16.PACK_AB R6, R21, R104 ;  /* 0x000000681506723e */ /* 0x010fc600000010ff */
[----:B------:R-:W-:Y:S02]  /*b2f0*/  FADD.FTZ R101, R101, R106 ;  /* 0x0000006a65657221 */ /* 0x000fe40000010000 */
[----:B------:R-:W2:Y:S01]  /*b300*/  MUFU.EX2 R20, R20 ;  /* 0x0000001400147308 */ /* 0x000ea20000000800 */
[----:B-1----:R-:W-:Y:S01]  /*b310*/  F2FP.BF16.PACK_AB R5, R22, R105 ;  /* 0x000000691605723e */ /* 0x002fe200000010ff */
[----:B------:R-:W-:Y:S02]  /*b320*/  FADD.FTZ R105, R105, R0 ;  /* 0x0000000069697221 */ /* 0x000fe40000010000 */
[----:B------:R-:W-:Y:S02]  /*b330*/  FADD.FTZ R104, R104, R101 ;  /* 0x0000006568687221 */ /* 0x000fe40000010000 */
[----:B------:R-:W-:Y:S02]  /*b340*/  FADD.FTZ R22, R22, R105 ;  /* 0x0000006916167221 */ /* 0x000fe40000010000 */
[----:B------:R-:W-:Y:S01]  /*b350*/  FADD.FTZ R104, R21, R104 ;  /* 0x0000006815687221 */ /* 0x000fe20000010000 */
[----:B--2---:R-:W-:Y:S01]  /*b360*/  F2FP.BF16.PACK_AB R7, R20, R23 ;  /* 0x000000171407723e */ /* 0x004fe200000010ff */
[----:B------:R-:W-:-:S04]  /*b370*/  FADD.FTZ R23, R23, R22 ;  /* 0x0000001617177221 */ /* 0x000fc80000010000 */
[----:B------:R-:W-:Y:S02]  /*b380*/  FADD.FTZ R20, R20, R23 ;  /* 0x0000001714147221 */ /* 0x000fe40000010000 */
[C---:B---3--:R-:W-:Y:S08]  /*b390*/  HMMA.16816.F32.BF16 R80, R4.reuse, R8, R80 ;  /* 0x000000080450723c */ /* 0x048ff00000041850 */
        /* <DEDUP_REMOVED lines=108> */
.L_x_5255:
[----:B------:R-:W-:-:S05]  /*ba60*/  IMAD.MOV.U32 R7, RZ, RZ, c[0x0][0x1a0] ;  /* 0x00006800ff077624 */ /* 0x000fca00078e00ff */
[----:B------:R-:W-:-:S04]  /*ba70*/  LEA R7, -R7, RZ, 0x6 ;  /* 0x000000ff07077211 */ /* 0x000fc800078e31ff */
[----:B------:R-:W-:Y:S02]  /*ba80*/  SHF.R.S32.HI R4, RZ, 0x1f, R7 ;  /* 0x0000001fff047819 */ /* 0x000fe40000011407 */
.L_x_5256:
[----:B------:R-:W-:Y:S01]  /*ba90*/  IMAD.MOV.U32 R0, RZ, RZ, c[0x0][0x1a0] ;  /* 0x00006800ff007624 */ /* 0x000fe200078e00ff */
[C---:B------:R-:W-:Y:S01]  /*baa0*/  LEA R128, P4, R7.reuse, R128, 0x1 ;  /* 0x0000008007807211 */ /* 0x040fe200078808ff */
[----:B------:R-:W-:Y:S01]  /*bab0*/  IMAD.MOV.U32 R5, RZ, RZ, c[0x0][0x1a4] ;  /* 0x00006900ff057624 */ /* 0x000fe200078e00ff */
[CC--:B------:R-:W-:Y:S02]  /*bac0*/  IADD3 R6, P3, R7.reuse, R88.reuse, RZ ;  /* 0x0000005807067210 */ /* 0x0c0fe40007f7e0ff */
[----:B------:R-:W-:Y:S02]  /*bad0*/  LEA R9, P1, R0, R7, 0x5 ;  /* 0x0000000700097211 */ /* 0x000fe400078228ff */
[----:B------:R-:W-:Y:S01]  /*bae0*/  LEA.HI.X R129, R7, R129, R4, 0x1, P4 ;  /* 0x0000008107817211 */ /* 0x000fe200020f0c04 */
[----:B------:R-:W-:Y:S01]  /*baf0*/  IMAD.X R7, R4, 0x1, R85, P3 ;  /* 0x0000000104077824 */ /* 0x000fe200018e0655 */
[----:B------:R-:W-:Y:S02]  /*bb00*/  IADD3 R9, P0, R9, R88, RZ ;  /* 0x0000005809097210 */ /* 0x000fe40007f1e0ff */
[----:B------:R-:W-:Y:S01]  /*bb10*/  LEA.HI.X R8, R0, R4, R5, 0x5, P1 ;  /* 0x0000000400087211 */ /* 0x000fe200008f2c05 */
[----:B------:R-:W-:Y:S01]  /*bb20*/  @!PT LDS RZ, [RZ] ;  /* 0x00000000fffff984 */ /* 0x000fe20000000800 */
[----:B------:R-:W-:Y:S01]  /*bb30*/  @!PT LDS RZ, [RZ] ;  /* 0x00000000fffff984 */ /* 0x000fe20000000800 */
[----:B------:R-:W-:Y:S01]  /*bb40*/  @!PT LDS RZ, [RZ] ;  /* 0x00000000fffff984 */ /* 0x000fe20000000800 */
[----:B------:R1:W-:Y:S01]  /*bb50*/  LDGSTS.E.BYPASS.LTC128B.128 [R122+0x6000], [R128.64] ;  /* 0x06000000807a7fae */ /* 0x0003e2000b901d46 */
[----:B------:R-:W-:-:S02]  /*bb60*/  LEA R10, P1, R6, c[0x0][0x170], 0x1 ;  /* 0x00005c00060a7a11 */ /* 0x000fc400078208ff */
[----:B------:R-:W-:Y:S01]  /*bb70*/  LEA R4, P3, R0, R128, 0x6 ;  /* 0x0000008000047211 */ /* 0x000fe200078630ff */
[----:B------:R-:W-:Y:S01]  /*bb80*/  IMAD.X R8, R8, 0x1, R85, P0 ;  /* 0x0000000108087824 */ /* 0x000fe200000e0655 */
[C---:B------:R-:W-:Y:S02]  /*bb90*/  LEA R16, P0, R9.reuse, c[0x0][0x170], 0x1 ;  /* 0x00005c0009107a11 */ /* 0x040fe400078008ff */
        /* <DEDUP_REMOVED lines=10> */
[----:B------:R-:W5:Y:S04]  /*bc40*/  LDSM.16.M88.4 R20, [R116+0x3400] ;  /* 0x003400007414783b */ /* 0x000f680000000200 */
[----:B------:R-:W4:Y:S04]  /*bc50*/  LDSM.16.M88.4 R12, [R116+0x3800] ;  /* 0x00380000740c783b */ /* 0x000f280000000200 */
[----:B------:R-:W3:Y:S04]  /*bc60*/  LDSM.16.M88.4 R28, [R116+0x3000] ;  /* 0x00300000741c783b */ /* 0x000ee80000000200 */
[----:B------:R-:W2:Y:S04]  /*bc70*/  LDSM.16.M88.4 R100, [R116+0x3c00] ;  /* 0x003c00007464783b */ /* 0x000ea80000000200 */
[----:B------:R-:W-:Y:S04]  /*bc80*/  LDSM.16.M88.4 R92, [R115] ;  /* 0x00000000735c783b */ /* 0x000fe80000000200 */
[----:B------:R-:W1:Y:S04]  /*bc90*/  LDSM.16.M88.4 R88, [R113+0x3400] ;  /* 0x003400007158783b */ /* 0x000e680000000200 */
[----:B------:R-:W1:Y:S04]  /*bca0*/  LDSM.16.M88.4 R32, [R113+0x3800] ;  /* 0x003800007120783b */ /* 0x000e680000000200 */
[----:B------:R-:W1:Y:S04]  /*bcb0*/  LDSM.16.M88.4 R104, [R113+0x3000] ;  /* 0x003000007168783b */ /* 0x000e680000000200 */
[----:B------:R-:W2:Y:S04]  /*bcc0*/  S2R R0, SR_TID.X ;  /* 0x0000000000007919 */ /* 0x000ea80000002100 */
[----:B------:R-:W0:Y:S01]  /*bcd0*/  LDGDEPBAR ;  /* 0x00000000000079af */ /* 0x000e220000000000 */
[C---:B-----5:R-:W-:Y:S08]  /*bce0*/  HMMA.16816.F32.BF16 R24, R96.reuse, R20, RZ ;  /* 0x000000146018723c */ /* 0x060ff000000418ff */
[C---:B----4-:R-:W-:Y:S08]  /*bcf0*/  HMMA.16816.F32.BF16 R16, R96.reuse, R12, RZ ;  /* 0x0000000c6010723c */ /* 0x050ff000000418ff */
[----:B------:R-:W-:Y:S01]  /*bd00*/  HMMA.16816.F32.BF16 R20, R96, R22, RZ ;  /* 0x000000166014723c */ /* 0x000fe200000418ff */
[----:B--2---:R-:W-:-:S05]  /*bd10*/  IMAD.SHL.U32 R0, R0, 0x2, RZ ;  /* 0x0000000200007824 */ /* 0x004fca00078e00ff */
[----:B------:R-:W-:Y:S02]  /*bd20*/  LOP3.LUT R85, R0, 0x6, RZ, 0xc0, !PT ;  /* 0x0000000600557812 */ /* 0x000fe400078ec0ff */
[----:B------:R-:W-:Y:S03]  /*bd30*/  HMMA.16816.F32.BF16 R12, R96, R14, RZ ;  /* 0x0000000e600c723c */ /* 0x000fe600000418ff */
[----:B------:R-:W-:-:S05]  /*bd40*/  IMAD R85, R126, 0x40, R85 ;  /* 0x000000407e557824 */ /* 0x000fca00078e0255 */
[C---:B---3--:R-:W-:Y:S01]  /*bd50*/  HMMA.16816.F32.BF16 R4, R96.reuse, R28, RZ ;  /* 0x0000001c6004723c */ /* 0x048fe200000418ff */
[C---:B------:R-:W-:Y:S02]  /*bd60*/  IADD3 R0, R85.reuse, 0x1, RZ ;  /* 0x0000000155007810 */ /* 0x040fe40007ffe0ff */
[C---:B------:R-:W-:Y:S02]  /*bd70*/  IADD3 R86, R85.reuse, 0x10, RZ ;  /* 0x0000001055567810 */ /* 0x040fe40007ffe0ff */
[C---:B------:R-:W-:Y:S02]  /*bd80*/  ISETP.GE.AND P5, PT, R0.reuse, R2, PT ;  /* 0x000000020000720c */ /* 0x040fe40003fa6270 */
[----:B------:R-:W-:Y:S01]  /*bd90*/  ISETP.GE.AND P1, PT, R0, R87, PT ;  /* 0x000000570000720c */ /* 0x000fe20003f26270 */
[----:B------:R-:W-:Y:S01]  /*bda0*/  HMMA.16816.F32.BF16 R28, R96, R30, RZ ;  /* 0x0000001e601c723c */ /* 0x000fe200000418ff */
[----:B------:R-:W-:-:S04]  /*bdb0*/  IADD3 R0, R85, 0x9, RZ ;  /* 0x0000000955007810 */ /* 0x000fc80007ffe0ff */
[----:B------:R-:W-:-:S03]  /*bdc0*/  ISETP.GE.AND P3, PT, R0, R2, PT ;  /* 0x000000020000720c */ /* 0x000fc60003f66270 */
[C---:B------:R-:W-:Y:S08]  /*bdd0*/  HMMA.16816.F32.BF16 R8, R96.reuse, R100, RZ ;  /* 0x000000646008723c */ /* 0x040ff000000418ff */
[----:B------:R-:W-:Y:S01]  /*bde0*/  HMMA.16816.F32.BF16 R96, R96, R102, RZ ;  /* 0x000000666060723c */ /* 0x000fe200000418ff */
        /* <DEDUP_REMOVED lines=8> */
[C---:B------:R-:W-:Y:S08]  /*be70*/  HMMA.16816.F32.BF16 R28, R92.reuse, R106, R28 ;  /* 0x0000006a5c1c723c */ /* 0x040ff0000004181c */
        /* <DEDUP_REMOVED lines=45> */
[C---:B-1----:R-:W-:Y:S07]  /*c150*/  HMMA.16816.F32.BF16 R16, R100.reuse, R32, R16 ;  /* 0x000000206410723c */ /* 0x042fee0000041810 */
[----:B------:R-:W-:Y:S01]  /*c160*/  IADD3 R32, R85, 0x8, RZ ;  /* 0x0000000855207810 */ /* 0x000fe20007ffe0ff */
[----:B------:R-:W-:Y:S01]  /*c170*/  HMMA.16816.F32.BF16 R12, R100, R34, R12 ;  /* 0x00000022640c723c */ /* 0x000fe2000004180c */
[----:B------:R-:W-:-:S02]  /*c180*/  FSEL R5, R5, -INF , !P5 ;  /* 0xff80000005057808 */ /* 0x000fc40006800000 */
[C---:B------:R-:W-:Y:S02]  /*c190*/  ISETP.GE.AND P4, PT, R32.reuse, R2, PT ;  /* 0x000000022000720c */ /* 0x040fe40003f86270 */
[-C--:B------:R-:W-:Y:S02]  /*c1a0*/  ISETP.GE.AND P6, PT, R32, R87.reuse, PT ;  /* 0x000000572000720c */ /* 0x080fe40003fc6270 */
[----:B------:R-:W1:Y:S01]  /*c1b0*/  LDSM.16.M88.4 R32, [R113+0x5c00] ;  /* 0x005c00007120783b */ /* 0x000e620000000200 */
[----:B---3--:R-:W-:Y:S01]  /*c1c0*/  HMMA.16816.F32.BF16 R24, R100, R88, R24 ;  /* 0x000000586418723c */ /* 0x008fe20000041818 */
[----:B------:R-:W-:Y:S01]  /*c1d0*/  ISETP.GE.AND P5, PT, R0, R87, PT ;  /* 0x000000570000720c */ /* 0x000fe20003fa6270 */
[----:B------:R-:W-:-:S04]  /*c1e0*/  DEPBAR.LE SB0, 0x0 ;  /* 0x000080000000791a */ /* 0x000fc80000000000 */
[----:B------:R-:W-:Y:S02]  /*c1f0*/  FSEL R0, R7, -INF , !P1 ;  /* 0xff80000007007808 */ /* 0x000fe40004800000 */
[----:B------:R-:W-:Y:S01]  /*c200*/  HMMA.16816.F32.BF16 R20, R100, R90, R20 ;  /* 0x0000005a6414723c */ /* 0x000fe20000041814 */
[----:B------:R-:W-:Y:S01]  /*c210*/  FSEL R7, R28, -INF , !P4 ;  /* 0xff8000001c077808 */ /* 0x000fe20006000000 */
[----:B------:R-:W-:Y:S01]  /*c220*/  BAR.SYNC.DEFER_BLOCKING 0x0 ;  /* 0x0000000000007b1d */ /* 0x000fe20000010000 */
[C---:B------:R-:W-:Y:S02]  /*c230*/  ISETP.GE.AND P1, PT, R86.reuse, R2, PT ;  /* 0x000000025600720c */ /* 0x040fe40003f26270 */
        /* <DEDUP_REMOVED lines=9> */
[C---:B------:R-:W-:Y:S02]  /*c2d0*/  ISETP.GE.AND P5, PT, R86.reuse, R2, PT ;  /* 0x000000025600720c */ /* 0x040fe40003fa6270 */
[C---:B------:R-:W-:Y:S02]  /*c2e0*/  IADD3 R31, R85.reuse, 0x19, RZ ;  /* 0x00000019551f7810 */ /* 0x040fe40007ffe0ff */
[----:B------:R-:W-:Y:S02]  /*c2f0*/  IADD3 R24, R85, 0x20, RZ ;  /* 0x0000002055187810 */ /* 0x000fe40007ffe0ff */
[----:B------:R-:W-:Y:S01]  /*c300*/  ISETP.GE.AND P1, PT, R86, R87, PT ;  /* 0x000000575600720c */ /* 0x000fe20003f26270 */
[----:B-1----:R-:W-:Y:S01]  /*c310*/  HMMA.16816.F32.BF16 R8, R100, R32, R8 ;  /* 0x000000206408723c */ /* 0x002fe20000041808 */
[----:B------:R-:W-:Y:S02]  /*c320*/  FSEL R106, R26, -INF , !P4 ;  /* 0xff8000001a6a7808 */ /* 0x000fe40006000000 */
[----:B------:R-:W-:-:S02]  /*c330*/  FSEL R107, R25, -INF , !P6 ;  /* 0xff800000196b7808 */ /* 0x000fc40007000000 */
[----:B------:R-:W-:Y:S02]  /*c340*/  FSEL R140, R27, -INF , !P3 ;  /* 0xff8000001b8c7808 */ /* 0x000fe40005800000 */
[CC--:B------:R-:W-:Y:S01]  /*c350*/  ISETP.GE.AND P4, PT, R31.reuse, R2.reuse, PT ;  /* 0x000000021f00720c */ /* 0x0c0fe20003f86270 */
[----:B------:R-:W-:Y:S01]  /*c360*/  HMMA.16816.F32.BF16 R32, R100, R34, R96 ;  /* 0x000000226420723c */ /* 0x000fe20000041860 */
[----:B------:R-:W-:Y:S02]  /*c370*/  ISETP.GE.AND P6, PT, R31, R87, PT ;  /* 0x000000571f00720c */ /* 0x000fe40003fc6270 */
[----:B------:R-:W-:Y:S02]  /*c380*/  ISETP.GE.AND P3, PT, R24, R2, PT ;  /* 0x000000021800720c */ /* 0x000fe40003f66270 */
[----:B------:R-:W-:Y:S02]  /*c390*/  IADD3 R25, R85, 0x21, RZ ;  /* 0x0000002155197810 */ /* 0x000fe40007ffe0ff */
[----:B------:R-:W-:-:S02]  /*c3a0*/  FSEL R109, R20, -INF , !P5 ;  /* 0xff800000146d7808 */ /* 0x000fc40006800000 */
[----:B------:R-:W-:Y:S02]  /*c3b0*/  IADD3 R20, R85, 0x28, RZ ;  /* 0x0000002855147810 */ /* 0x000fe40007ffe0ff */
[----:B------:R-:W-:Y:S02]  /*c3c0*/  FSEL R110, R22, -INF , !P1 ;  /* 0xff800000166e7808 */ /* 0x000fe40004800000 */
[----:B------:R-:W-:Y:S02]  /*c3d0*/  ISETP.GE.AND P5, PT, R24, R87, PT ;  /* 0x000000571800720c */ /* 0x000fe40003fa6270 */
[----:B------:R-:W-:Y:S02]  /*c3e0*/  ISETP.GE.AND P1, PT, R25, R2, PT ;  /* 0x000000021900720c */ /* 0x000fe40003f26270 */
        /* <DEDUP_REMOVED lines=101> */
.L_x_5258:
[----:B------:R-:W-:-:S05]  /*ca40*/  IMAD.MOV.U32 R10, RZ, RZ, c[0x0][0x198] ;  /* 0x00006600ff0a7624 */ /* 0x000fca00078e00ff */
[----:B------:R-:W-:-:S04]  /*ca50*/  LEA R10, -R10, RZ, 0x6 ;  /* 0x000000ff0a0a7211 */ /* 0x000fc800078e31ff */
[----:B------:R-:W-:Y:S02]  /*ca60*/  SHF.R.S32.HI R8, RZ, 0x1f, R10 ;  /* 0x0000001fff087819 */ /* 0x000fe4000001140a */
.L_x_5259:
[C---:B------:R-:W-:Y:S01]  /*ca70*/  LEA R124, P0, R10.reuse, R124, 0x1 ;  /* 0x0000007c0a7c7211 */ /* 0x040fe200078008ff */
[----:B------:R-:W-:Y:S02]  /*ca80*/  IMAD.MOV.U32 R2, RZ, RZ, c[0x0][0x198] ;  /* 0x00006600ff027624 */ /* 0x000fe400078e00ff */
[----:B------:R-:W-:Y:S01]  /*ca90*/  IMAD.MOV.U32 R4, RZ, RZ, c[0x0][0x19c] ;  /* 0x00006700ff047624 */ /* 0x000fe200078e00ff */
[----:B------:R-:W-:Y:S01]  /*caa0*/  LEA.HI.X R123, R10, R123, R8, 0x1, P0 ;  /* 0x0000007b0a7b7211 */ /* 0x000fe200000f0c08 */
[----:B------:R-:W-:Y:S01]  /*cab0*/  IMAD.MOV.U32 R12, RZ, RZ, R124 ;  /* 0x000000ffff0c7224 */ /* 0x000fe200078e007c */
[----:B------:R-:W-:-:S03]  /*cac0*/  LEA R10, P0, R2, R124, 0x6 ;  /* 0x0000007c020a7211 */ /* 0x000fc600078030ff */
[----:B------:R-:W-:Y:S01]  /*cad0*/  IMAD.MOV.U32 R13, RZ, RZ, R123 ;  /* 0x000000ffff0d7224 */ /* 0x000fe200078e007b */
[----:B------:R-:W-:-:S04]  /*cae0*/  LEA.HI.X R11, R2, R123, R4, 0x6, P0 ;  /* 0x0000007b020b7211 */ /* 0x000fc800000f3404 */
        /* <DEDUP_REMOVED lines=10> */
.L_x_5257:
        /* <DEDUP_REMOVED lines=40> */
[----:B-1----:R-:W-:-:S04]  /*ce10*/  FMNMX.FTZ R89, R2, R89, !PT ;  /* 0x0000005902597209 */ /* 0x002fc80007810000 */
[C---:B------:R-:W-:Y:S01]  /*ce20*/  FSETP.NEU.FTZ.AND P1, PT, R89.reuse, -INF , PT ;  /* 0xff8000005900780b */ /* 0x040fe20003f3d000 */
[----:B------:R-:W-:Y:S01]  /*ce30*/  FMUL.FTZ R102, R89, c[0x0][0x23c] ;  /* 0x00008f0059667a20 */ /* 0x000fe20000410000 */
[----:B--2---:R-:W-:-:S04]  /*ce40*/  FMNMX.FTZ R88, R11, R88, !PT ;  /* 0x000000580b587209 */ /* 0x004fc80007810000 */
[----:B------:R-:W-:Y:S01]  /*ce50*/  FSEL R102, R102, RZ, P1 ;  /* 0x000000ff66667208 */ /* 0x000fe20000800000 */
[C---:B------:R-:W-:Y:S01]  /*ce60*/  FMUL.FTZ R95, R88.reuse, c[0x0][0x23c] ;  /* 0x00008f00585f7a20 */ /* 0x040fe20000410000 */
[----:B------:R-:W-:-:S03]  /*ce70*/  FSETP.NEU.FTZ.AND P0, PT, R88, -INF , PT ;  /* 0xff8000005800780b */ /* 0x000fc60003f1d000 */
[--C-:B------:R-:W-:Y:S01]  /*ce80*/  FFMA.FTZ R87, R5, c[0x0][0x23c], -R102.reuse ;  /* 0x00008f0005577a23 */ /* 0x100fe20000010866 */
[----:B------:R-:W-:Y:S01]  /*ce90*/  FSEL R5, R89, RZ, P1 ;  /* 0x000000ff59057208 */ /* 0x000fe20000800000 */
[--C-:B------:R-:W-:Y:S01]  /*cea0*/  FFMA.FTZ R92, R9, c[0x0][0x23c], -R102.reuse ;  /* 0x00008f00095c7a23 */ /* 0x100fe20000010866 */
[----:B------:R-:W-:Y:S01]  /*ceb0*/  FSEL R4, R88, RZ, P0 ;  /* 0x000000ff58047208 */ /* 0x000fe20000000000 */
[----:B------:R-:W-:Y:S01]  /*cec0*/  FFMA.FTZ R86, R7, c[0x0][0x23c], -R102 ;  /* 0x00008f0007567a23 */ /* 0x000fe20000010866 */
[----:B------:R-:W-:Y:S01]  /*ced0*/  FSEL R95, R95, RZ, P0 ;  /* 0x000000ff5f5f7208 */ /* 0x000fe20000000000 */
[----:B------:R-:W-:Y:S01]  /*cee0*/  FADD.FTZ R84, R84, -R5 ;  /* 0x8000000554547221 */ /* 0x000fe20000010000 */
[----:B------:R-:W-:Y:S01]  /*cef0*/  MUFU.EX2 R87, R87 ;  /* 0x0000005700577308 */ /* 0x000fe20000000800 */
[----:B------:R-:W-:Y:S02]  /*cf00*/  FADD.FTZ R3, R3, -R4 ;  /* 0x8000000403037221 */ /* 0x000fe40000010000 */
[----:B------:R-:W-:-:S02]  /*cf10*/  FFMA.FTZ R2, R0, c[0x0][0x23c], -R95 ;  /* 0x00008f0000027a23 */ /* 0x000fc4000001085f */
[--C-:B------:R-:W-:Y:S02]  /*cf20*/  FFMA.FTZ R85, R29, c[0x0][0x23c], -R102.reuse ;  /* 0x00008f001d557a23 */ /* 0x100fe40000010866 */
[--C-:B------:R-:W-:Y:S01]  /*cf30*/  FFMA.FTZ R90, R6, c[0x0][0x23c], -R95.reuse ;  /* 0x00008f00065a7a23 */ /* 0x100fe2000001085f */
[----:B------:R-:W1:Y:S01]  /*cf40*/  MUFU.EX2 R92, R92 ;  /* 0x0000005c005c7308 */ /* 0x000e620000000800 */
[--C-:B------:R-:W-:Y:S02]  /*cf50*/  FFMA.FTZ R0, R30, c[0x0][0x23c], -R95.reuse ;  /* 0x00008f001e007a23 */ /* 0x100fe4000001085f */
[----:B------:R-:W-:Y:S02]  /*cf60*/  FFMA.FTZ R91, R28, c[0x0][0x23c], -R95 ;  /* 0x00008f001c5b7a23 */ /* 0x000fe4000001085f */
[----:B------:R-:W-:Y:S01]  /*cf70*/  FMUL.FTZ R84, R84, c[0x0][0x23c] ;  /* 0x00008f0054547a20 */ /* 0x000fe20000410000 */
[----:B------:R-:W2:Y:S01]  /*cf80*/  LDSM.16.MT88.4 R28, [R114+0x7000] ;  /* 0x00700000721c783b */ /* 0x000ea20000004200 */
[----:B------:R-:W-:Y:S01]  /*cf90*/  FMUL.FTZ R3, R3, c[0x0][0x23c] ;  /* 0x00008f0003037a20 */ /* 0x000fe20000410000 */
        /* <DEDUP_REMOVED lines=32> */
[--C-:B------:R-:W-:Y:S02]  /*d1a0*/  FFMA.FTZ R94, R94, c[0x0][0x23c], -R95.reuse ;  /* 0x00008f005e5e7a23 */ /* 0x100fe4000001085f */
[----:B------:R-:W-:-:S03]  /*d1b0*/  FFMA.FTZ R93, R93, c[0x0][0x23c], -R95 ;  /* 0x00008f005d5d7a23 */ /* 0x000fc6000001085f */
        /* <DEDUP_REMOVED lines=8> */
[----:B------:R-:W1:Y:S01]  /*d240*/  MUFU.EX2 R107, R107 ;  /* 0x0000006b006b7308 */ /* 0x000e620000000800 */
[-C--:B------:R-:W-:Y:S02]  /*d250*/  FMUL.FTZ R11, R83, R3.reuse ;  /* 0x00000003530b7220 */ /* 0x080fe40000410000 */
        /* <DEDUP_REMOVED lines=10> */
[----:B------:R-:W3:Y:S01]  /*d300*/  LDSM.16.MT88.4 R36, [R112+0x7000] ;  /* 0x007000007024783b */ /* 0x000ee20000004200 */
[----:B------:R-:W-:Y:S01]  /*d310*/  FMUL.FTZ R45, R45, R84 ;  /* 0x000000542d2d7220 */ /* 0x000fe20000410000 */
[----:B------:R-:W-:Y:S01]  /*d320*/  MUFU.EX2 R103, R103 ;  /* 0x0000006700677308 */ /* 0x000fe20000000800 */
        /* <DEDUP_REMOVED lines=10> */
[----:B------:R-:W-:Y:S01]  /*d3d0*/  FMUL.FTZ R53, R53, R84 ;  /* 0x0000005435357220 */ /* 0x000fe20000410000 */
[----:B------:R-:W4:Y:S01]  /*d3e0*/  LDSM.16.MT88.4 R44, [R114+0x8000] ;  /* 0x00800000722c783b */ /* 0x000f220000004200 */
[-C--:B------:R-:W-:Y:S01]  /*d3f0*/  FMUL.FTZ R54, R54, R3.reuse ;  /* 0x0000000336367220 */ /* 0x080fe20000410000 */
[----:B------:R-:W5:Y:S01]  /*d400*/  MUFU.EX2 R105, R105 ;  /* 0x0000006900697308 */ /* 0x000f620000000800 */
[----:B------:R-:W-:-:S02]  /*d410*/  FMUL.FTZ R55, R55, R3 ;  /* 0x0000000337377220 */ /* 0x000fc40000410000 */
[-C--:B------:R-:W-:Y:S01]  /*d420*/  FMUL.FTZ R32, R56, R84.reuse ;  /* 0x0000005438207220 */ /* 0x080fe20000410000 */
[C---:B--2---:R-:W-:Y:S01]  /*d430*/  HMMA.16816.F32.BF16 R24, R4.reuse, R28, R24 ;  /* 0x0000001c0418723c */ /* 0x044fe20000041818 */
[-C--:B------:R-:W-:Y:S02]  /*d440*/  FMUL.FTZ R33, R57, R84.reuse ;  /* 0x0000005439217220 */ /* 0x080fe40000410000 */
[-C--:B------:R-:W-:Y:S01]  /*d450*/  FMUL.FTZ R34, R58, R3.reuse ;  /* 0x000000033a227220 */ /* 0x080fe20000410000 */
[----:B------:R-:W-:Y:S01]  /*d460*/  MUFU.EX2 R110, R110 ;  /* 0x0000006e006e7308 */ /* 0x000fe20000000800 */
[----:B------:R-:W-:Y:S02]  /*d470*/  FMUL.FTZ R35, R59, R3 ;  /* 0x000000033b237220 */ /* 0x000fe40000410000 */
[-C--:B------:R-:W-:Y:S01]  /*d480*/  FMUL.FTZ R60, R60, R84.reuse ;  /* 0x000000543c3c7220 */ /* 0x080fe20000410000 */
[----:B------:R-:W-:Y:S01]  /*d490*/  HMMA.16816.F32.BF16 R28, R4, R30, R52 ;  /* 0x0000001e041c723c */ /* 0x000fe20000041834 */
[----:B------:R-:W2:Y:S01]  /*d4a0*/  LDSM.16.MT88.4 R52, [R112+0x8000] ;  /* 0x008000007034783b */ /* 0x000ea20000004200 */
[----:B------:R-:W-:-:S02]  /*d4b0*/  FMUL.FTZ R61, R61, R84 ;  /* 0x000000543d3d7220 */ /* 0x000fc40000410000 */
[-C--:B------:R-:W-:Y:S01]  /*d4c0*/  FMUL.FTZ R62, R62, R3.reuse ;  /* 0x000000033e3e7220 */ /* 0x080fe20000410000 */
[----:B------:R-:W-:Y:S01]  /*d4d0*/  LDSM.16.MT88.4 R56, [R112+0x6400] ;  /* 0x006400007038783b */ /* 0x000fe20000004200 */
[-C--:B------:R-:W-:Y:S01]  /*d4e0*/  FMUL.FTZ R63, R63, R3.reuse ;  /* 0x000000033f3f7220 */ /* 0x080fe20000410000 */
[----:B------:R-:W1:Y:S01]  /*d4f0*/  MUFU.EX2 R109, R109 ;  /* 0x0000006d006d7308 */ /* 0x000e620000000800 */
[C---:B---3--:R-:W-:Y:S01]  /*d500*/  HMMA.16816.F32.BF16 R32, R4.reuse, R36, R32 ;  /* 0x000000240420723c */ /* 0x048fe20000041820 */
[-C--:B------:R-:W-:Y:S02]  /*d510*/  FMUL.FTZ R40, R76, R84.reuse ;  /* 0x000000544c287220 */ /* 0x080fe40000410000 */
[-C--:B------:R-:W-:Y:S02]  /*d520*/  FMUL.FTZ R41, R77, R84.reuse ;  /* 0x000000544d297220 */ /* 0x080fe40000410000 */
[-C--:B------:R-:W-:Y:S02]  /*d530*/  FMUL.FTZ R42, R78, R3.reuse ;  /* 0x000000034e2a7220 */ /* 0x080fe40000410000 */
[----:B------:R-:W-:Y:S01]  /*d540*/  FMUL.FTZ R43, R79, R3 ;  /* 0x000000034f2b7220 */ /* 0x000fe20000410000 */
[----:B------:R-:W-:Y:S01]  /*d550*/  HMMA.16816.F32.BF16 R36, R4, R38, R60 ;  /* 0x000000260424723c */ /* 0x000fe2000004183c */
[----:B------:R-:W3:Y:S01]  /*d560*/  LDSM.16.MT88.4 R60, [R114+0x6400] ;  /* 0x00640000723c783b */ /* 0x000ee20000004200 */
[-C--:B------:R-:W-:Y:S01]  /*d570*/  FMUL.FTZ R64, R64, R84.reuse ;  /* 0x0000005440407220 */ /* 0x080fe20000410000 */
[----:B------:R-:W-:Y:S01]  /*d580*/  MUFU.EX2 R138, R138 ;  /* 0x0000008a008a7308 */ /* 0x000fe20000000800 */
[----:B------:R-:W-:-:S02]  /*d590*/  FMUL.FTZ R65, R65, R84 ;  /* 0x0000005441417220 */ /* 0x000fc40000410000 */
[-C--:B------:R-:W-:Y:S02]  /*d5a0*/  FMUL.FTZ R66, R66, R3.reuse ;  /* 0x0000000342427220 */ /* 0x080fe40000410000 */
[-C--:B------:R-:W-:Y:S02]  /*d5b0*/  FMUL.FTZ R67, R67, R3.reuse ;  /* 0x0000000343437220 */ /* 0x080fe40000410000 */
[-C--:B------:R-:W-:Y:S01]  /*d5c0*/  FMUL.FTZ R48, R68, R84.reuse ;  /* 0x0000005444307220 */ /* 0x080fe20000410000 */
[----:B----4-:R-:W-:Y:S01]  /*d5d0*/  HMMA.16816.F32.BF16 R40, R4, R44, R40 ;  /* 0x0000002c0428723c */ /* 0x010fe20000041828 */
[----:B------:R-:W-:Y:S01]  /*d5e0*/  FMUL.FTZ R49, R69, R84 ;  /* 0x0000005445317220 */ /* 0x000fe20000410000 */
[----:B------:R-:W-:Y:S01]  /*d5f0*/  MUFU.EX2 R125, R125 ;  /* 0x0000007d007d7308 */ /* 0x000fe20000000800 */
[-C--:B------:R-:W-:Y:S02]  /*d600*/  FMUL.FTZ R50, R70, R3.reuse ;  /* 0x0000000346327220 */ /* 0x080fe40000410000 */
[----:B------:R-:W-:-:S02]  /*d610*/  FMUL.FTZ R51, R71, R3 ;  /* 0x0000000347337220 */ /* 0x000fc40000410000 */
[-C--:B------:R-:W-:Y:S01]  /*d620*/  FMUL.FTZ R72, R72, R84.reuse ;  /* 0x0000005448487220 */ /* 0x080fe20000410000 */
[C---:B------:R-:W-:Y:S01]  /*d630*/  HMMA.16816.F32.BF16 R44, R4.reuse, R46, R64 ;  /* 0x0000002e042c723c */ /* 0x040fe20000041840 */
[-C--:B------:R-:W-:Y:S01]  /*d640*/  FMUL.FTZ R73, R73, R84.reuse ;  /* 0x0000005449497220 */ /* 0x080fe20000410000 */
[----:B------:R-:W4:Y:S01]  /*d650*/  LDSM.16.MT88.4 R64, [R114+0x7400] ;  /* 0x007400007240783b */ /* 0x000f220000004200 */
[-C--:B------:R-:W-:Y:S01]  /*d660*/  FMUL.FTZ R74, R74, R3.reuse ;  /* 0x000000034a4a7220 */ /* 0x080fe20000410000 */
[----:B------:R-:W-:Y:S01]  /*d670*/  MUFU.EX2 R111, R111 ;  /* 0x0000006f006f7308 */ /* 0x000fe20000000800 */
[-C--:B------:R-:W-:Y:S02]  /*d680*/  FMUL.FTZ R75, R75, R3.reuse ;  /* 0x000000034b4b7220 */ /* 0x080fe40000410000 */
[----:B------:R-:W-:Y:S01]  /*d690*/  FFMA.FTZ R84, R135, R84, R92 ;  /* 0x0000005487547223 */ /* 0x000fe2000001005c */
[----:B--2---:R-:W-:Y:S01]  /*d6a0*/  HMMA.16816.F32.BF16 R48, R4, R52, R48 ;  /* 0x000000340430723c */ /* 0x004fe20000041830 */
[----:B------:R-:W-:-:S02]  /*d6b0*/  FFMA.FTZ R3, R133, R3, R90 ;  /* 0x0000000385037223 */ /* 0x000fc4000001005a */
[----:B------:R-:W-:Y:S01]  /*d6c0*/  FADD.FTZ R87, R87, R84 ;  /* 0x0000005457577221 */ /* 0x000fe20000010000 */
[----:B------:R-:W-:Y:S01]  /*d6d0*/  MUFU.EX2 R140, R140 ;  /* 0x0000008c008c7308 */ /* 0x000fe20000000800 */
[----:B------:R-:W-:Y:S01]  /*d6e0*/  FADD.FTZ R3, R2, R3 ;  /* 0x0000000302037221 */ /* 0x000fe20000010000 */
[----:B------:R-:W-:Y:S01]  /*d6f0*/  MOV R84, R89 ;  /* 0x0000005900547202 */ /* 0x000fe20000000f00 */
[----:B------:R-:W-:Y:S01]  /*d700*/  FADD.FTZ R86, R86, R87 ;  /* 0x0000005756567221 */ /* 0x000fe20000010000 */
[----:B------:R-:W-:Y:S01]  /*d710*/  HMMA.16816.F32.BF16 R4, R4, R54, R72 ;  /* 0x000000360404723c */ /* 0x000fe20000041848 */
[----:B-1----:R-:W-:Y:S01]  /*d720*/  F2FP.BF16.PACK_AB R52, R107, R108 ;  /* 0x0000006c6b34723e */ /* 0x002fe200000010ff */
[----:B------:R-:W-:Y:S01]  /*d730*/  FADD.FTZ R0, R0, R3 ;  /* 0x0000000300007221 */ /* 0x000fe20000010000 */
[----:B-----5:R-:W-:Y:S01]  /*d740*/  F2FP.BF16.PACK_AB R53, R105, R106 ;  /* 0x0000006a6935723e */ /* 0x020fe200000010ff */
[----:B------:R-:W1:Y:S01]  /*d750*/  MUFU.EX2 R137, R137 ;  /* 0x0000008900897308 */ /* 0x000e620000000800 */
[----:B------:R-:W-:-:S02]  /*d760*/  FADD.FTZ R85, R85, R86 ;  /* 0x0000005655557221 */ /* 0x000fc40000010000 */
[----:B------:R-:W-:Y:S01]  /*d770*/  F2FP.BF16.PACK_AB R54, R103, R104 ;  /* 0x000000686736723e */ /* 0x000fe200000010ff */
[----:B------:R-:W-:Y:S01]  /*d780*/  FADD.FTZ R91, R91, R0 ;  /* 0x000000005b5b7221 */ /* 0x000fe20000010000 */
[----:B------:R-:W-:Y:S01]  /*d790*/  F2FP.BF16.PACK_AB R55, R109, R110 ;  /* 0x0000006e6d37723e */ /* 0x000fe200000010ff */
[----:B------:R-:W-:Y:S02]  /*d7a0*/  FADD.FTZ R108, R108, R85 ;  /* 0x000000556c6c7221 */ /* 0x000fe40000010000 */
[----:B------:R-:W2:Y:S01]  /*d7b0*/  MUFU.EX2 R132, R132 ;  /* 0x0000008400847308 */ /* 0x000ea20000000800 */
[----:B------:R-:W-:Y:S02]  /*d7c0*/  FADD.FTZ R106, R106, R91 ;  /* 0x0000005b6a6a7221 */ /* 0x000fe40000010000 */
[----:B------:R-:W-:Y:S01]  /*d7d0*/  FADD.FTZ R107, R107, R108 ;  /* 0x0000006c6b6b7221 */ /* 0x000fe20000010000 */
[----:B---3--:R-:W-:Y:S01]  /*d7e0*/  HMMA.16816.F32.BF16 R8, R52, R60, R8 ;  /* 0x0000003c3408723c */ /* 0x008fe20000041808 */
[----:B------:R-:W-:-:S02]  /*d7f0*/  FADD.FTZ R105, R105, R106 ;  /* 0x0000006a69697221 */ /* 0x000fc40000010000 */
[----:B------:R-:W-:Y:S01]  /*d800*/  FADD.FTZ R104, R104, R107 ;  /* 0x0000006b68687221 */ /* 0x000fe20000010000 */
[----:B------:R-:W-:Y:S01]  /*d810*/  MUFU.EX2 R130, R130 ;  /* 0x0000008200827308 */ /* 0x000fe20000000800 */
[----:B------:R-:W-:Y:S02]  /*d820*/  FADD.FTZ R0, R110, R105 ;  /* 0x000000696e007221 */ /* 0x000fe40000010000 */
[----:B------:R-:W-:Y:S01]  /*d830*/  FADD.FTZ R103, R103, R104 ;  /* 0x0000006867677221 */ /* 0x000fe20000010000 */
[----:B------:R-:W-:Y:S01]  /*d840*/  HMMA.16816.F32.BF16 R12, R52, R62, R12 ;  /* 0x0000003e340c723c */ /* 0x000fe2000004180c */
[----:B------:R-:W3:Y:S01]  /*d850*/  LDSM.16.MT88.4 R60, [R112+0x7400] ;  /* 0x00740000703c783b */ /* 0x000ee20000004200 */
[----:B------:R-:W-:Y:S02]  /*d860*/  FADD.FTZ R0, R109, R0 ;  /* 0x000000006d007221 */ /* 0x000fe40000010000 */
[----:B------:R-:W-:Y:S02]  /*d870*/  MUFU.EX2 R131, R131 ;  /* 0x0000008300837308 */ /* 0x000fe40000000800 */
[----:B-1----:R-:W-:-:S02]  /*d880*/  FADD.FTZ R3, R137, R0 ;  /* 0x0000000089037221 */ /* 0x002fc40000010000 */
[C---:B------:R-:W-:Y:S02]  /*d890*/  HMMA.16816.F32.BF16 R16, R52.reuse, R56, R16 ;  /* 0x000000383410723c */ /* 0x040fe40000041810 */
[----:B--2---:R-:W-:Y:S02]  /*d8a0*/  FADD.FTZ R3, R132, R3 ;  /* 0x0000000384037221 */ /* 0x004fe40000010000 */
[----:B------:R-:W-:Y:S04]  /*d8b0*/  MUFU.EX2 R97, R97 ;  /* 0x0000006100617308 */ /* 0x000fe80000000800 */
[C---:B------:R-:W-:Y:S01]  /*d8c0*/  HMMA.16816.F32.BF16 R20, R52.reuse, R58, R20 ;  /* 0x0000003a3414723c */ /* 0x040fe20000041814 */
[----:B------:R-:W1:Y:S03]  /*d8d0*/  LDSM.16.MT88.4 R56, [R114+0x8400] ;  /* 0x008400007238783b */ /* 0x000e660000004200 */
[----:B------:R-:W2:Y:S04]  /*d8e0*/  MUFU.EX2 R134, R134 ;  /* 0x0000008600867308 */ /* 0x000ea80000000800 */
[C---:B----4-:R-:W-:Y:S04]  /*d8f0*/  HMMA.16816.F32.BF16 R24, R52.reuse, R64, R24 ;  /* 0x000000403418723c */ /* 0x050fe80000041818 */
[----:B------:R-:W-:Y:S04]  /*d900*/  MUFU.EX2 R99, R99 ;  /* 0x0000006300637308 */ /* 0x000fe80000000800 */
[----:B------:R-:W-:Y:S01]  /*d910*/  HMMA.16816.F32.BF16 R28, R52, R66, R28 ;  /* 0x00000042341c723c */ /* 0x000fe2000004181c */
[----:B------:R-:W-:Y:S03]  /*d920*/  LDSM.16.MT88.4 R64, [R112+0x6800] ;  /* 0x006800007040783b */ /* 0x000fe60000004200 */
[----:B------:R-:W4:Y:S01]  /*d930*/  MUFU.EX2 R100, R100 ;  /* 0x0000006400647308 */ /* 0x000f220000000800 */
[----:B--2---:R-:W-:-:S03]  /*d940*/  F2FP.BF16.PACK_AB R72, R134, R97 ;  /* 0x000000618648723e */ /* 0x004fc600000010ff */
[C---:B---3--:R-:W-:Y:S04]  /*d950*/  HMMA.16816.F32.BF16 R32, R52.reuse, R60, R32 ;  /* 0x0000003c3420723c */ /* 0x048fe80000041820 */
[----:B------:R-:W-:Y:S04]  /*d960*/  MUFU.EX2 R96, R96 ;  /* 0x0000006000607308 */ /* 0x000fe80000000800 */
[----:B------:R-:W-:Y:S01]  /*d970*/  HMMA.16816.F32.BF16 R36, R52, R62, R36 ;  /* 0x0000003e3424723c */ /* 0x000fe20000041824 */
[----:B------:R-:W2:Y:S03]  /*d980*/  LDSM.16.MT88.4 R60, [R112+0x8400] ;  /* 0x00840000703c783b */ /* 0x000ea60000004200 */
[----:B------:R-:W3:Y:S01]  /*d990*/  MUFU.EX2 R101, R101 ;  /* 0x0000006500657308 */ /* 0x000ee20000000800 */
[----:B----4-:R-:W-:-:S03]  /*d9a0*/  F2FP.BF16.PACK_AB R74, R100, R99 ;  /* 0x00000063644a723e */ /* 0x010fc600000010ff */
[C---:B-1----:R-:W-:Y:S04]  /*d9b0*/  HMMA.16816.F32.BF16 R40, R52.reuse, R56, R40 ;  /* 0x000000383428723c */ /* 0x042fe80000041828 */
[----:B------:R-:W-:Y:S04]  /*d9c0*/  MUFU.EX2 R94, R94 ;  /* 0x0000005e005e7308 */ /* 0x000fe80000000800 */
[----:B------:R-:W-:Y:S01]  /*d9d0*/  HMMA.16816.F32.BF16 R44, R52, R58, R44 ;  /* 0x0000003a342c723c */ /* 0x000fe2000004182c */
[----:B------:R-:W1:Y:S03]  /*d9e0*/  LDSM.16.MT88.4 R56, [R114+0x6800] ;  /* 0x006800007238783b */ /* 0x000e660000004200 */
[----:B------:R-:W4:Y:S01]  /*d9f0*/  MUFU.EX2 R93, R93 ;  /* 0x0000005d005d7308 */ /* 0x000f220000000800 */
[----:B---3--:R-:W-:-:S02]  /*da00*/  F2FP.BF16.PACK_AB R73, R101, R96 ;  /* 0x000000606549723e */ /* 0x008fc400000010ff */
[----:B----4-:R-:W-:Y:S01]  /*da10*/  F2FP.BF16.PACK_AB R75, R93, R94 ;  /* 0x0000005e5d4b723e */ /* 0x010fe200000010ff */
        /* <DEDUP_REMOVED lines=9> */
[----:B------:R-:W-:Y:S01]  /*dab0*/  FADD.FTZ R130, R130, R3 ;  /* 0x0000000382827221 */ /* 0x000fe20000010000 */
[----:B------:R-:W-:Y:S01]  /*dac0*/  MOV R3, R88 ;  /* 0x0000005800037202 */ /* 0x000fe20000000f00 */
[----:B------:R-:W-:Y:S02]  /*dad0*/  FADD.FTZ R111, R111, R0 ;  /* 0x000000006f6f7221 */ /* 0x000fe40000010000 */
[----:B------:R-:W-:Y:S02]  /*dae0*/  FADD.FTZ R131, R131, R130 ;  /* 0x0000008283837221 */ /* 0x000fe40000010000 */
[----:B-1----:R-:W-:Y:S01]  /*daf0*/  HMMA.16816.F32.BF16 R8, R52, R56, R8 ;  /* 0x000000383408723c */ /* 0x002fe20000041808 */
[----:B------:R-:W-:-:S02]  /*db00*/  FADD.FTZ R140, R140, R111 ;  /* 0x0000006f8c8c7221 */ /* 0x000fc40000010000 */
[----:B------:R-:W-:Y:S02]  /*db10*/  FADD.FTZ R96, R96, R131 ;  /* 0x0000008360607221 */ /* 0x000fe40000010000 */
[----:B------:R-:W-:Y:S02]  /*db20*/  FADD.FTZ R97, R97, R140 ;  /* 0x0000008c61617221 */ /* 0x000fe40000010000 */
[----:B------:R-:W-:Y:S01]  /*db30*/  FADD.FTZ R101, R101, R96 ;  /* 0x0000006065657221 */ /* 0x000fe20000010000 */
[----:B------:R-:W-:Y:S01]  /*db40*/  HMMA.16816.F32.BF16 R12, R52, R58, R12 ;  /* 0x0000003a340c723c */ /* 0x000fe2000004180c */
[----:B------:R-:W1:Y:S01]  /*db50*/  LDSM.16.MT88.4 R56, [R114+0x7800] ;  /* 0x007800007238783b */ /* 0x000e620000004200 */
[----:B------:R-:W-:Y:S02]  /*db60*/  FADD.FTZ R134, R134, R97 ;  /* 0x0000006186867221 */ /* 0x000fe40000010000 */
[----:B------:R-:W-:Y:S02]  /*db70*/  FADD.FTZ R94, R94, R101 ;  /* 0x000000655e5e7221 */ /* 0x000fe40000010000 */
[----:B------:R-:W-:-:S02]  /*db80*/  FADD.FTZ R99, R99, R134 ;  /* 0x0000008663637221 */ /* 0x000fc40000010000 */
        /* <DEDUP_REMOVED lines=12> */
[----:B------:R-:W-:Y:S01]  /*dc50*/  HMMA.16816.F32.BF16 R64, R52, R66, R44 ;  /* 0x000000423440723c */ /* 0x000fe2000004182c */
[----:B------:R-:W3:Y:S07]  /*dc60*/  LDSM.16.MT88.4 R44, [R112+0x6c00] ;  /* 0x006c0000702c783b */ /* 0x000eee0000004200 */
[C---:B--2---:R-:W-:Y:S01]  /*dc70*/  HMMA.16816.F32.BF16 R80, R72.reuse, R36, R8 ;  /* 0x000000244850723c */ /* 0x044fe20000041808 */
[----:B------:R-:W-:Y:S07]  /*dc80*/  LDSM.16.MT88.4 R8, [R114+0x8c00] ;  /* 0x008c00007208783b */ /* 0x000fee0000004200 */
[----:B------:R-:W-:Y:S01]  /*dc90*/  HMMA.16816.F32.BF16 R36, R72, R38, R12 ;  /* 0x000000264824723c */ /* 0x000fe2000004180c */
[----:B------:R-:W2:Y:S07]  /*dca0*/  LDSM.16.MT88.4 R12, [R112+0x7c00] ;  /* 0x007c0000700c783b */ /* 0x000eae0000004200 */
[C---:B-1----:R-:W-:Y:S08]  /*dcb0*/  HMMA.16816.F32.BF16 R68, R52.reuse, R56, R48 ;  /* 0x000000383444723c */ /* 0x042ff00000041830 */
[----:B------:R-:W-:Y:S01]  /*dcc0*/  HMMA.16816.F32.BF16 R4, R52, R58, R4 ;  /* 0x0000003a3404723c */ /* 0x000fe20000041804 */
[----:B------:R-:W1:Y:S07]  /*dcd0*/  LDSM.16.MT88.4 R52, [R114+0x7c00] ;  /* 0x007c00007234783b */ /* 0x000e6e0000004200 */
[C---:B---3--:R-:W-:Y:S01]  /*dce0*/  HMMA.16816.F32.BF16 R40, R72.reuse, R44, R16 ;  /* 0x0000002c4828723c */ /* 0x048fe20000041810 */
[----:B------:R-:W3:Y:S07]  /*dcf0*/  LDSM.16.MT88.4 R16, [R112+0x8c00] ;  /* 0x008c00007010783b */ /* 0x000eee0000004200 */
[C---:B------:R-:W-:Y:S08]  /*dd00*/  HMMA.16816.F32.BF16 R44, R72.reuse, R46, R20 ;  /* 0x0000002e482c723c */ /* 0x040ff00000041814 */
[C---:B--2---:R-:W-:Y:S08]  /*dd10*/  HMMA.16816.F32.BF16 R56, R72.reuse, R12, R32 ;  /* 0x0000000c4838723c */ /* 0x044ff00000041820 */
[C---:B------:R-:W-:Y:S08]  /*dd20*/  HMMA.16816.F32.BF16 R60, R72.reuse, R14, R60 ;  /* 0x0000000e483c723c */ /* 0x040ff0000004183c */
[C---:B------:R-:W-:Y:S08]  /*dd30*/  HMMA.16816.F32.BF16 R76, R72.reuse, R8, R76 ;  /* 0x00000008484c723c */ /* 0x040ff0000004184c */
[C---:B-1----:R-:W-:Y:S08]  /*dd40*/  HMMA.16816.F32.BF16 R48, R72.reuse, R52, R24 ;  /* 0x000000344830723c */ /* 0x042ff00000041818 */
[C---:B------:R-:W-:Y:S08]  /*dd50*/  HMMA.16816.F32.BF16 R52, R72.reuse, R54, R28 ;  /* 0x000000364834723c */ /* 0x040ff0000004181c */
[C---:B------:R-:W-:Y:S08]  /*dd60*/  HMMA.16816.F32.BF16 R64, R72.reuse, R10, R64 ;  /* 0x0000000a4840723c */ /* 0x040ff00000041840 */
[C---:B---3--:R-:W-:Y:S08]  /*dd70*/  HMMA.16816.F32.BF16 R68, R72.reuse, R16, R68 ;  /* 0x000000104844723c */ /* 0x048ff00000041844 */
[----:B------:R-:W-:Y:S08]  /*dd80*/  HMMA.16816.F32.BF16 R72, R72, R18, R4 ;  /* 0x000000124848723c */ /* 0x000ff00000041804 */
.L_x_5254:
[----:B------:R-:W-:-:S13]  /*dd90*/  ISETP.GE.AND P0, PT, R126, 0x1, PT ;  /* 0x000000017e00780c */ /* 0x000fda0003f06270 */
[----:B------:R-:W-:Y:S05]  /*dda0*/  @!P0 BRA `(.L_x_5260) ;  /* 0x0000221000008947 */ /* 0x000fea0003800000 */
[----:B------:R-:W-:Y:S01]  /*ddb0*/  ULDC.64 UR4, c[0x0][0x1a0] ;  /* 0x0000680000047ab9 */ /* 0x000fe20000000a00 */
[----:B------:R-:W-:Y:S01]  /*ddc0*/  IMAD.MOV.U32 R0, RZ, RZ, R3 ;  /* 0x000000ffff007224 */ /* 0x000fe200078e0003 */
[----:B------:R-:W-:Y:S01]  /*ddd0*/  ULEA UR8, -UR4, URZ, 0x6 ;  /* 0x0000003f04087291 */ /* 0x000fe2000f8e313f */
[----:B------:R-:W-:Y:S01]  /*dde0*/  IMAD.MOV.U32 R85, RZ, RZ, R84 ;  /* 0x000000ffff557224 */ /* 0x000fe200078e0054 */
[----:B------:R-:W-:Y:S02]  /*ddf0*/  ULDC UR10, c[0x0][0x198] ;  /* 0x00006600000a7ab9 */ /* 0x000fe40000000800 */
[----:B------:R-:W-:Y:S02]  /*de00*/  USHF.L.U64.HI UR9, UR4, 0x5, UR5 ;  /* 0x0000000504097899 */ /* 0x000fe40008010205 */
[----:B------:R-:W-:Y:S01]  /*de10*/  ULEA UR5, -UR10, URZ, 0x6 ;  /* 0x0000003f0a057291 */ /* 0x000fe2000f8e313f */
[----:B------:R-:W-:Y:S01]  /*de20*/  MOV R131, UR8 ;  /* 0x0000000800837c02 */ /* 0x000fe20008000f00 */
[----:B------:R-:W-:-:S02]  /*de30*/  USHF.R.S32.HI UR10, URZ, 0x1f, UR8 ;  /* 0x0000001f3f0a7899 */ /* 0x000fc40008011408 */
[----:B------:R-:W-:Y:S02]  /*de40*/  USHF.L.U32 UR11, UR4, 0x5, URZ ;  /* 0x00000005040b7899 */ /* 0x000fe4000800063f */
[----:B------:R-:W-:Y:S02]  /*de50*/  USHF.R.S32.HI UR4, URZ, 0x1f, UR5 ;  /* 0x0000001f3f047899 */ /* 0x000fe40008011405 */
[----:B------:R-:W-:Y:S01]  /*de60*/  MOV R130, UR10 ;  /* 0x0000000a00827c02 */ /* 0x000fe20008000f00 */
[----:B------:R-:W-:Y:S02]  /*de70*/  USHF.L.U64.HI UR9, UR11, 0x1, UR9 ;  /* 0x000000010b097899 */ /* 0x000fe40008010209 */
[----:B------:R-:W-:Y:S02]  /*de80*/  USHF.L.U32 UR11, UR11, 0x1, URZ ;  /* 0x000000010b0b7899 */ /* 0x000fe4000800063f */
.L_x_5264:
        /* <DEDUP_REMOVED lines=64> */
.L_x_5261:
        /* <DEDUP_REMOVED lines=20> */
[----:B------:R-:W-:Y:S01]  /*e3d0*/  LDSM.16.M88.4 R108, [R113+0x3800] ;  /* 0x00380000716c783b */ /* 0x000fe20000000200 */
        /* <DEDUP_REMOVED lines=10> */
[----:B------:R-:W-:Y:S01]  /*e480*/  HMMA.16816.F32.BF16 R32, R88, R106, RZ ;  /* 0x0000006a5820723c */ /* 0x000fe200000418ff */
        /* <DEDUP_REMOVED lines=8> */
[C---:B------:R-:W-:Y:S08]  /*e510*/  HMMA.16816.F32.BF16 R20, R92.reuse, R108, R20 ;  /* 0x0000006c5c14723c */ /* 0x040ff00000041814 */
[C---:B------:R-:W-:Y:S08]  /*e520*/  HMMA.16816.F32.BF16 R24, R92.reuse, R110, R24 ;  /* 0x0000006e5c18723c */ /* 0x040ff00000041818 */
[C---:B----4-:R-:W-:Y:S08]  /*e530*/  HMMA.16816.F32.BF16 R28, R92.reuse, R88, R28 ;  /* 0x000000585c1c723c */ /* 0x050ff0000004181c */
[----:B------:R-:W-:Y:S01]  /*e540*/  HMMA.16816.F32.BF16 R32, R92, R90, R32 ;  /* 0x0000005a5c20723c */ /* 0x000fe20000041820 */
[----:B------:R-:W3:Y:S04]  /*e550*/  LDSM.16.M88.4 R88, [R116+0x4800] ;  /* 0x004800007458783b */ /* 0x000ee80000000200 */
[----:B------:R-:W4:Y:S03]  /*e560*/  LDSM.16.M88.4 R92, [R116+0x4c00] ;  /* 0x004c0000745c783b */ /* 0x000f260000000200 */
[C---:B--2---:R-:W-:Y:S08]  /*e570*/  HMMA.16816.F32.BF16 R4, R96.reuse, R100, R4 ;  /* 0x000000646004723c */ /* 0x044ff00000041804 */
        /* <DEDUP_REMOVED lines=38> */
[----:B------:R-:W-:Y:S04]  /*e7e0*/  DEPBAR.LE SB0, 0x0 ;  /* 0x000080000000791a */ /* 0x000fe80000000000 */
[----:B------:R-:W-:Y:S01]  /*e7f0*/  BAR.SYNC.DEFER_BLOCKING 0x0 ;  /* 0x0000000000007b1d */ /* 0x000fe20000010000 */
[C---:B--2---:R-:W-:Y:S08]  /*e800*/  HMMA.16816.F32.BF16 R4, R88.reuse, R100, R4 ;  /* 0x000000645804723c */ /* 0x044ff00000041804 */
[C---:B------:R-:W-:Y:S08]  /*e810*/  HMMA.16816.F32.BF16 R8, R88.reuse, R102, R8 ;  /* 0x000000665808723c */ /* 0x040ff00000041808 */
[C---:B------:R-:W-:Y:S08]  /*e820*/  HMMA.16816.F32.BF16 R12, R88.reuse, R104, R12 ;  /* 0x00000068580c723c */ /* 0x040ff0000004180c */
[C---:B------:R-:W-:Y:S08]  /*e830*/  HMMA.16816.F32.BF16 R16, R88.reuse, R106, R16 ;  /* 0x0000006a5810723c */ /* 0x040ff00000041810 */
[C---:B---3--:R-:W-:Y:S08]  /*e840*/  HMMA.16816.F32.BF16 R20, R88.reuse, R92, R20 ;  /* 0x0000005c5814723c */ /* 0x048ff00000041814 */
[C---:B------:R-:W-:Y:S08]  /*e850*/  HMMA.16816.F32.BF16 R24, R88.reuse, R94, R24 ;  /* 0x0000005e5818723c */ /* 0x040ff00000041818 */
[C---:B----4-:R-:W-:Y:S08]  /*e860*/  HMMA.16816.F32.BF16 R28, R88.reuse, R96, R28 ;  /* 0x00000060581c723c */ /* 0x050ff0000004181c */
        /* <DEDUP_REMOVED lines=14> */
[----:B------:R-:W-:Y:S02]  /*e950*/  LOP3.LUT R91, R91, c[0x0][0x2d0], RZ, 0x3c, !PT ;  /* 0x0000b4005b5b7a12 */ /* 0x000fe400078e3cff */
[----:B------:R-:W-:Y:S02]  /*e960*/  ISETP.GE.AND P0, PT, R89, RZ, PT ;  /* 0x000000ff5900720c */ /* 0x000fe40003f06270 */
[----:B------:R-:W-:Y:S01]  /*e970*/  ISETP.GE.AND P3, PT, R91, RZ, PT ;  /* 0x000000ff5b00720c */ /* 0x000fe20003f66270 */
        /* <DEDUP_REMOVED lines=49> */
.L_x_5263:
[C---:B------:R-:W-:Y:S01]  /*ec90*/  LEA R124, P0, R88.reuse, R124, 0x1 ;  /* 0x0000007c587c7211 */ /* 0x040fe200078008ff */
[----:B------:R-:W-:Y:S02]  /*eca0*/  IMAD.MOV.U32 R3, RZ, RZ, c[0x0][0x198] ;  /* 0x00006600ff037624 */ /* 0x000fe400078e00ff */
[----:B------:R-:W-:Y:S01]  /*ecb0*/  IMAD.MOV.U32 R2, RZ, RZ, c[0x0][0x19c] ;  /* 0x00006700ff027624 */ /* 0x000fe200078e00ff */
[----:B------:R-:W-:Y:S02]  /*ecc0*/  LEA.HI.X R123, R88, R123, R84, 0x1, P0 ;  /* 0x0000007b587b7211 */ /* 0x000fe400000f0c54 */
[C---:B------:R-:W-:Y:S03]  /*ecd0*/  LEA R86, P0, R3.reuse, R124, 0x6 ;  /* 0x0000007c03567211 */ /* 0x040fe600078030ff */
[----:B------:R-:W-:Y:S01]  /*ece0*/  IMAD.MOV.U32 R125, RZ, RZ, R123 ;  /* 0x000000ffff7d7224 */ /* 0x000fe200078e007b */
[----:B------:R-:W-:Y:S04]  /*ecf0*/  LEA.HI.X R87, R3, R123, R2, 0x6, P0 ;  /* 0x0000007b03577211 */ /* 0x000fe800000f3402 */
        /* <DEDUP_REMOVED lines=10> */
.L_x_5262:
        /* <DEDUP_REMOVED lines=43> */
[----:B------:R-:W1:Y:S02]  /*f050*/  LDSM.16.MT88.4 R88, [R114+0x6000] ;  /* 0x006000007258783b */ /* 0x000e640000004200 */
[C---:B------:R-:W-:Y:S01]  /*f060*/  FSETP.NEU.FTZ.AND P0, PT, R84.reuse, -INF , PT ;  /* 0xff8000005400780b */ /* 0x040fe20003f1d000 */
[C---:B------:R-:W-:Y:S02]  /*f070*/  FADD.FTZ R2, -R84.reuse, R85 ;  /* 0x0000005554027221 */ /* 0x040fe40000010100 */
[----:B------:R-:W-:Y:S02]  /*f080*/  FMUL.FTZ R104, R84, c[0x0][0x23c] ;  /* 0x00008f0054687a20 */ /* 0x000fe40000410000 */
[----:B------:R-:W-:Y:S02]  /*f090*/  FMUL.FTZ R87, R2, c[0x0][0x23c] ;  /* 0x00008f0002577a20 */ /* 0x000fe40000410000 */
[C---:B------:R-:W-:Y:S01]  /*f0a0*/  FADD.FTZ R85, -R3.reuse, R0 ;  /* 0x0000000003557221 */ /* 0x040fe20000010100 */
[----:B------:R-:W-:Y:S01]  /*f0b0*/  FSEL R104, R104, RZ, P0 ;  /* 0x000000ff68687208 */ /* 0x000fe20000000000 */
[----:B------:R2:W3:Y:S01]  /*f0c0*/  MUFU.EX2 R2, R87 ;  /* 0x0000005700027308 */ /* 0x0004e20000000800 */
[----:B------:R-:W-:Y:S01]  /*f0d0*/  FSETP.NEU.FTZ.AND P0, PT, R3, -INF , PT ;  /* 0xff8000000300780b */ /* 0x000fe20003f1d000 */
[----:B------:R-:W-:Y:S01]  /*f0e0*/  FMUL.FTZ R0, R85, c[0x0][0x23c] ;  /* 0x00008f0055007a20 */ /* 0x000fe20000410000 */
[----:B------:R-:W-:Y:S01]  /*f0f0*/  MOV R85, R84 ;  /* 0x0000005400557202 */ /* 0x000fe20000000f00 */
[--C-:B------:R-:W-:Y:S01]  /*f100*/  FFMA.FTZ R102, R4, c[0x0][0x23c], -R104.reuse ;  /* 0x00008f0004667a23 */ /* 0x100fe20000010868 */
[----:B------:R-:W-:Y:S01]  /*f110*/  FSEL R103, R103, RZ, P0 ;  /* 0x000000ff67677208 */ /* 0x000fe20000000000 */
[--C-:B------:R-:W-:Y:S01]  /*f120*/  FFMA.FTZ R5, R5, c[0x0][0x23c], -R104.reuse ;  /* 0x00008f0005057a23 */ /* 0x100fe20000010868 */
[----:B------:R-:W-:Y:S01]  /*f130*/  ISETP.GT.AND P0, PT, R126, 0x1, PT ;  /* 0x000000017e00780c */ /* 0x000fe20003f04270 */
[--C-:B------:R-:W-:Y:S02]  /*f140*/  FFMA.FTZ R86, R9, c[0x0][0x23c], -R104.reuse ;  /* 0x00008f0009567a23 */ /* 0x100fe40000010868 */
[--C-:B------:R-:W-:Y:S01]  /*f150*/  FFMA.FTZ R101, R6, c[0x0][0x23c], -R103.reuse ;  /* 0x00008f0006657a23 */ /* 0x100fe20000010867 */
[----:B------:R-:W4:Y:S01]  /*f160*/  MUFU.EX2 R0, R0 ;  /* 0x0000000000007308 */ /* 0x000f220000000800 */
[--C-:B------:R-:W-:Y:S02]  /*f170*/  FFMA.FTZ R6, R7, c[0x0][0x23c], -R103.reuse ;  /* 0x00008f0007067a23 */ /* 0x100fe40000010867 */
[--C-:B------:R-:W-:Y:S02]  /*f180*/  FFMA.FTZ R7, R8, c[0x0][0x23c], -R104.reuse ;  /* 0x00008f0008077a23 */ /* 0x100fe40000010868 */
[--C-:B------:R-:W-:Y:S02]  /*f190*/  FFMA.FTZ R100, R11, c[0x0][0x23c], -R103.reuse ;  /* 0x00008f000b647a23 */ /* 0x100fe40000010867 */
[--C-:B------:R-:W-:Y:S02]  /*f1a0*/  FFMA.FTZ R109, R24, c[0x0][0x23c], -R104.reuse ;  /* 0x00008f00186d7a23 */ /* 0x100fe40000010868 */
[--C-:B------:R-:W-:Y:S01]  /*f1b0*/  FFMA.FTZ R110, R25, c[0x0][0x23c], -R104.reuse ;  /* 0x00008f00196e7a23 */ /* 0x100fe20000010868 */
[----:B------:R-:W-:Y:S01]  /*f1c0*/  MUFU.EX2 R102, R102 ;  /* 0x0000006600667308 */ /* 0x000fe20000000800 */
[--C-:B------:R-:W-:Y:S02]  /*f1d0*/  FFMA.FTZ R111, R26, c[0x0][0x23c], -R103.reuse ;  /* 0x00008f001a6f7a23 */ /* 0x100fe40000010867 */
[--C-:B--2---:R-:W-:Y:S02]  /*f1e0*/  FFMA.FTZ R87, R10, c[0x0][0x23c], -R103.reuse ;  /* 0x00008f000a577a23 */ /* 0x104fe40000010867 */
[C---:B---3--:R-:W-:Y:S02]  /*f1f0*/  FMUL.FTZ R8, R2.reuse, R80 ;  /* 0x0000005002087220 */ /* 0x048fe40000410000 */
[C---:B------:R-:W-:Y:S02]  /*f200*/  FMUL.FTZ R9, R2.reuse, R81 ;  /* 0x0000005102097220 */ /* 0x040fe40000410000 */
[C---:B------:R-:W-:Y:S01]  /*f210*/  FMUL.FTZ R36, R2.reuse, R36 ;  /* 0x0000002402247220 */ /* 0x040fe20000410000 */
[----:B------:R-:W2:Y:S01]  /*f220*/  MUFU.EX2 R5, R5 ;  /* 0x0000000500057308 */ /* 0x000ea20000000800 */
[C---:B------:R-:W-:Y:S02]  /*f230*/  FMUL.FTZ R37, R2.reuse, R37 ;  /* 0x0000002502257220 */ /* 0x040fe40000410000 */
[----:B------:R-:W-:Y:S02]  /*f240*/  FMUL.FTZ R40, R2, R40 ;  /* 0x0000002802287220 */ /* 0x000fe40000410000 */
[C---:B----4-:R-:W-:Y:S02]  /*f250*/  FMUL.FTZ R10, R0.reuse, R82 ;  /* 0x00000052000a7220 */ /* 0x050fe40000410000 */
[C---:B------:R-:W-:Y:S02]  /*f260*/  FMUL.FTZ R11, R0.reuse, R83 ;  /* 0x00000053000b7220 */ /* 0x040fe40000410000 */
[C---:B------:R-:W-:Y:S01]  /*f270*/  FMUL.FTZ R38, R0.reuse, R38 ;  /* 0x0000002600267220 */ /* 0x040fe20000410000 */
[----:B------:R-:W-:Y:S01]  /*f280*/  MUFU.EX2 R101, R101 ;  /* 0x0000006500657308 */ /* 0x000fe20000000800 */
[----:B------:R-:W-:Y:S02]  /*f290*/  FMUL.FTZ R39, R0, R39 ;  /* 0x0000002700277220 */ /* 0x000fe40000410000 */
[----:B------:R-:W-:Y:S02]  /*f2a0*/  FMUL.FTZ R41, R2, R41 ;  /* 0x0000002902297220 */ /* 0x000fe40000410000 */
[C---:B------:R-:W-:Y:S02]  /*f2b0*/  FMUL.FTZ R42, R0.reuse, R42 ;  /* 0x0000002a002a7220 */ /* 0x040fe40000410000 */
[----:B------:R-:W-:Y:S02]  /*f2c0*/  FMUL.FTZ R43, R0, R43 ;  /* 0x0000002b002b7220 */ /* 0x000fe40000410000 */
[C---:B------:R-:W-:Y:S01]  /*f2d0*/  FMUL.FTZ R44, R2.reuse, R44 ;  /* 0x0000002c022c7220 */ /* 0x040fe20000410000 */
[----:B------:R-:W3:Y:S01]  /*f2e0*/  MUFU.EX2 R6, R6 ;  /* 0x0000000600067308 */ /* 0x000ee20000000800 */
[----:B------:R-:W-:Y:S02]  /*f2f0*/  FMUL.FTZ R45, R2, R45 ;  /* 0x0000002d022d7220 */ /* 0x000fe40000410000 */
[C---:B------:R-:W-:Y:S01]  /*f300*/  FMUL.FTZ R46, R0.reuse, R46 ;  /* 0x0000002e002e7220 */ /* 0x040fe20000410000 */
[----:B--2---:R-:W-:Y:S01]  /*f310*/  F2FP.BF16.PACK_AB R80, R5, R102 ;  /* 0x000000660550723e */ /* 0x004fe200000010ff */
[----:B------:R-:W-:Y:S02]  /*f320*/  FMUL.FTZ R47, R0, R47 ;  /* 0x0000002f002f7220 */ /* 0x000fe40000410000 */
[C---:B------:R-:W-:Y:S02]  /*f330*/  FMUL.FTZ R48, R2.reuse, R48 ;  /* 0x0000003002307220 */ /* 0x040fe40000410000 */
[----:B------:R-:W-:Y:S01]  /*f340*/  FMUL.FTZ R49, R2, R49 ;  /* 0x0000003102317220 */ /* 0x000fe20000410000 */
[----:B------:R-:W-:Y:S01]  /*f350*/  MUFU.EX2 R7, R7 ;  /* 0x0000000700077308 */ /* 0x000fe20000000800 */
[C---:B------:R-:W-:Y:S02]  /*f360*/  FMUL.FTZ R50, R0.reuse, R50 ;  /* 0x0000003200327220 */ /* 0x040fe40000410000 */
[----:B------:R-:W-:Y:S02]  /*f370*/  FMUL.FTZ R51, R0, R51 ;  /* 0x0000003300337220 */ /* 0x000fe40000410000 */
[C---:B------:R-:W-:Y:S02]  /*f380*/  FMUL.FTZ R52, R2.reuse, R52 ;  /* 0x0000003402347220 */ /* 0x040fe40000410000 */
[----:B------:R-:W-:Y:S02]  /*f390*/  FMUL.FTZ R53, R2, R53 ;  /* 0x0000003502357220 */ /* 0x000fe40000410000 */
[C---:B------:R-:W-:Y:S01]  /*f3a0*/  FMUL.FTZ R54, R0.reuse, R54 ;  /* 0x0000003600367220 */ /* 0x040fe20000410000 */
[----:B------:R-:W2:Y:S01]  /*f3b0*/  MUFU.EX2 R86, R86 ;  /* 0x0000005600567308 */ /* 0x000ea20000000800 */
[----:B------:R-:W-:Y:S02]  /*f3c0*/  FMUL.FTZ R55, R0, R55 ;  /* 0x0000003700377220 */ /* 0x000fe40000410000 */
[--C-:B------:R-:W-:Y:S01]  /*f3d0*/  FFMA.FTZ R132, R27, c[0x0][0x23c], -R103.reuse ;  /* 0x00008f001b847a23 */ /* 0x100fe20000010867 */
[----:B---3--:R-:W-:Y:S01]  /*f3e0*/  F2FP.BF16.PACK_AB R81, R6, R101 ;  /* 0x000000650651723e */ /* 0x008fe200000010ff */
[----:B------:R-:W-:Y:S01]  /*f3f0*/  LDSM.16.MT88.4 R24, [R114+0x7800] ;  /* 0x007800007218783b */ /* 0x000fe20000004200 */
[--C-:B------:R-:W-:Y:S02]  /*f400*/  FFMA.FTZ R125, R32, c[0x0][0x23c], -R104.reuse ;  /* 0x00008f00207d7a23 */ /* 0x100fe40000010868 */
[--C-:B------:R-:W-:Y:S02]  /*f410*/  FFMA.FTZ R134, R34, c[0x0][0x23c], -R103.reuse ;  /* 0x00008f0022867a23 */ /* 0x100fe40000010867 */
[----:B------:R-:W-:Y:S01]  /*f420*/  MUFU.EX2 R87, R87 ;  /* 0x0000005700577308 */ /* 0x000fe20000000800 */
[C---:B------:R-:W-:Y:S02]  /*f430*/  FMUL.FTZ R56, R2.reuse, R56 ;  /* 0x0000003802387220 */ /* 0x040fe40000410000 */
[----:B------:R-:W-:Y:S02]  /*f440*/  FMUL.FTZ R57, R2, R57 ;  /* 0x0000003902397220 */ /* 0x000fe40000410000 */
[C---:B------:R-:W-:Y:S02]  /*f450*/  FMUL.FTZ R58, R0.reuse, R58 ;  /* 0x0000003a003a7220 */ /* 0x040fe40000410000 */
[----:B------:R-:W-:Y:S02]  /*f460*/  FMUL.FTZ R59, R0, R59 ;  /* 0x0000003b003b7220 */ /* 0x000fe40000410000 */
[C---:B------:R-:W-:Y:S01]  /*f470*/  FMUL.FTZ R60, R2.reuse, R60 ;  /* 0x0000003c023c7220 */ /* 0x040fe20000410000 */
[----:B------:R-:W3:Y:S01]  /*f480*/  MUFU.EX2 R100, R100 ;  /* 0x0000006400647308 */ /* 0x000ee20000000800 */
[----:B------:R-:W-:Y:S02]  /*f490*/  FMUL.FTZ R61, R2, R61 ;  /* 0x0000003d023d7220 */ /* 0x000fe40000410000 */
[----:B------:R-:W-:Y:S01]  /*f4a0*/  FMUL.FTZ R62, R0, R62 ;  /* 0x0000003e003e7220 */ /* 0x000fe20000410000 */
[----:B--2---:R-:W-:Y:S01]  /*f4b0*/  F2FP.BF16.PACK_AB R82, R86, R7 ;  /* 0x000000075652723e */ /* 0x004fe200000010ff */
[----:B------:R-:W-:Y:S02]  /*f4c0*/  FMUL.FTZ R63, R0, R63 ;  /* 0x0000003f003f7220 */ /* 0x000fe40000410000 */
[--C-:B------:R-:W-:Y:S02]  /*f4d0*/  FFMA.FTZ R105, R12, c[0x0][0x23c], -R104.reuse ;  /* 0x00008f000c697a23 */ /* 0x100fe40000010868 */
[C---:B------:R-:W-:Y:S01]  /*f4e0*/  FMUL.FTZ R12, R2.reuse, R76 ;  /* 0x0000004c020c7220 */ /* 0x040fe20000410000 */
[----:B------:R-:W-:Y:S01]  /*f4f0*/  MUFU.EX2 R109, R109 ;  /* 0x0000006d006d7308 */ /* 0x000fe20000000800 */
[--C-:B------:R-:W-:Y:S02]  /*f500*/  FFMA.FTZ R106, R13, c[0x0][0x23c], -R104.reuse ;  /* 0x00008f000d6a7a23 */ /* 0x100fe40000010868 */
[----:B------:R-:W-:Y:S02]  /*f510*/  FMUL.FTZ R13, R2, R77 ;  /* 0x0000004d020d7220 */ /* 0x000fe40000410000 */
[--C-:B------:R-:W-:Y:S02]  /*f520*/  FFMA.FTZ R107, R14, c[0x0][0x23c], -R103.reuse ;  /* 0x00008f000e6b7a23 */ /* 0x100fe40000010867 */
[C---:B------:R-:W-:Y:S02]  /*f530*/  FMUL.FTZ R14, R0.reuse, R78 ;  /* 0x0000004e000e7220 */ /* 0x040fe40000410000 */
[----:B------:R-:W-:Y:S01]  /*f540*/  FFMA.FTZ R108, R15, c[0x0][0x23c], -R103 ;  /* 0x00008f000f6c7a23 */ /* 0x000fe20000010867 */
[----:B------:R-:W-:Y:S01]  /*f550*/  MUFU.EX2 R105, R105 ;  /* 0x0000006900697308 */ /* 0x000fe20000000800 */
[----:B------:R-:W-:Y:S02]  /*f560*/  FMUL.FTZ R15, R0, R79 ;  /* 0x0000004f000f7220 */ /* 0x000fe40000410000 */
[----:B------:R-:W-:Y:S01]  /*f570*/  LDSM.16.MT88.4 R76, [R114+0x6400] ;  /* 0x00640000724c783b */ /* 0x000fe20000004200 */
[----:B---3--:R-:W-:Y:S01]  /*f580*/  F2FP.BF16.PACK_AB R83, R100, R87 ;  /* 0x000000576453723e */ /* 0x008fe200000010ff */
[C---:B------:R-:W-:Y:S02]  /*f590*/  FMUL.FTZ R64, R2.reuse, R64 ;  /* 0x0000004002407220 */ /* 0x040fe40000410000 */
[----:B------:R-:W-:Y:S02]  /*f5a0*/  FMUL.FTZ R65, R2, R65 ;  /* 0x0000004102417220 */ /* 0x000fe40000410000 */
[C---:B------:R-:W-:Y:S01]  /*f5b0*/  FMUL.FTZ R66, R0.reuse, R66 ;  /* 0x0000004200427220 */ /* 0x040fe20000410000 */
[----:B------:R-:W-:Y:S01]  /*f5c0*/  MUFU.EX2 R106, R106 ;  /* 0x0000006a006a7308 */ /* 0x000fe20000000800 */
[C---:B-1----:R-:W-:Y:S05]  /*f5d0*/  HMMA.16816.F32.BF16 R8, R80.reuse, R88, R8 ;  /* 0x000000585008723c */ /* 0x042fea0000041808 */
[----:B------:R-:W-:Y:S02]  /*f5e0*/  FMUL.FTZ R67, R0, R67 ;  /* 0x0000004300437220 */ /* 0x000fe40000410000 */
[----:B------:R-:W-:Y:S01]  /*f5f0*/  FFMA.FTZ R16, R16, c[0x0][0x23c], -R104 ;  /* 0x00008f0010107a23 */ /* 0x000fe20000010868 */
[C---:B------:R-:W-:Y:S01]  /*f600*/  HMMA.16816.F32.BF16 R36, R80.reuse, R90, R36 ;  /* 0x0000005a5024723c */ /* 0x040fe20000041824 */
[----:B------:R-:W1:Y:S01]  /*f610*/  LDSM.16.MT88.4 R88, [R112+0x7000] ;  /* 0x007000007058783b */ /* 0x000e620000004200 */
[----:B------:R-:W2:Y:S02]  /*f620*/  MUFU.EX2 R107, R107 ;  /* 0x0000006b006b7308 */ /* 0x000ea40000000800 */
[C---:B------:R-:W-:Y:S02]  /*f630*/  FMUL.FTZ R68, R2.reuse, R68 ;  /* 0x0000004402447220 */ /* 0x040fe40000410000 */
[----:B------:R-:W-:Y:S02]  /*f640*/  FMUL.FTZ R69, R2, R69 ;  /* 0x0000004502457220 */ /* 0x000fe40000410000 */
[C---:B------:R-:W-:Y:S04]  /*f650*/  HMMA.16816.F32.BF16 R40, R80.reuse, R92, R40 ;  /* 0x0000005c5028723c */ /* 0x040fe80000041828 */
[----:B------:R-:W3:Y:S01]  /*f660*/  MUFU.EX2 R108, R108 ;  /* 0x0000006c006c7308 */ /* 0x000ee20000000800 */
[C---:B------:R-:W-:Y:S02]  /*f670*/  FMUL.FTZ R70, R0.reuse, R70 ;  /* 0x0000004600467220 */ /* 0x040fe40000410000 */
[----:B------:R-:W-:Y:S01]  /*f680*/  FMUL.FTZ R71, R0, R71 ;  /* 0x0000004700477220 */ /* 0x000fe20000410000 */
[C---:B------:R-:W-:Y:S01]  /*f690*/  HMMA.16816.F32.BF16 R44, R80.reuse, R94, R44 ;  /* 0x0000005e502c723c */ /* 0x040fe2000004182c */
[----:B------:R-:W4:Y:S03]  /*f6a0*/  LDSM.16.MT88.4 R92, [R114+0x8000] ;  /* 0x00800000725c783b */ /* 0x000f260000004200 */
[----:B------:R-:W-:Y:S02]  /*f6b0*/  FFMA.FTZ R102, R2, R135, R102 ;  /* 0x0000008702667223 */ /* 0x000fe40000010066 */
[----:B------:R-:W5:Y:S01]  /*f6c0*/  MUFU.EX2 R110, R110 ;  /* 0x0000006e006e7308 */ /* 0x000f620000000800 */
[----:B------:R-:W-:Y:S01]  /*f6d0*/  FFMA.FTZ R101, R0, R133, R101 ;  /* 0x0000008500657223 */ /* 0x000fe20000010065 */
[C---:B------:R-:W-:Y:S04]  /*f6e0*/  HMMA.16816.F32.BF16 R48, R80.reuse, R96, R48 ;  /* 0x000000605030723c */ /* 0x040fe80000041830 */
[----:B------:R-:W-:Y:S02]  /*f6f0*/  FADD.FTZ R102, R5, R102 ;  /* 0x0000006605667221 */ /* 0x000fe40000010000 */
[----:B------:R-:W-:Y:S02]  /*f700*/  FADD.FTZ R6, R6, R101 ;  /* 0x0000006506067221 */ /* 0x000fe40000010000 */
[C---:B------:R-:W-:Y:S01]  /*f710*/  HMMA.16816.F32.BF16 R52, R80.reuse, R98, R52 ;  /* 0x000000625034723c */ /* 0x040fe20000041834 */
[----:B------:R-:W5:Y:S01]  /*f720*/  LDSM.16.MT88.4 R96, [R112+0x8000] ;  /* 0x008000007060783b */ /* 0x000f620000004200 */
[----:B------:R-:W-:Y:S02]  /*f730*/  MUFU.EX2 R111, R111 ;  /* 0x0000006f006f7308 */ /* 0x000fe40000000800 */
[----:B------:R-:W-:Y:S02]  /*f740*/  FADD.FTZ R7, R7, R102 ;  /* 0x0000006607077221 */ /* 0x000fe40000010000 */
[----:B------:R-:W-:Y:S02]  /*f750*/  FADD.FTZ R87, R87, R6 ;  /* 0x0000000657577221 */ /* 0x000fe40000010000 */
[----:B------:R-:W-:Y:S01]  /*f760*/  FADD.FTZ R86, R86, R7 ;  /* 0x0000000756567221 */ /* 0x000fe20000010000 */
[C---:B-1----:R-:W-:Y:S03]  /*f770*/  HMMA.16816.F32.BF16 R56, R80.reuse, R88, R56 ;  /* 0x000000585038723c */ /* 0x042fe60000041838 */
[----:B------:R-:W-:Y:S01]  /*f780*/  MUFU.EX2 R132, R132 ;  /* 0x0000008400847308 */ /* 0x000fe20000000800 */
[----:B------:R-:W-:Y:S04]  /*f790*/  FADD.FTZ R100, R100, R87 ;  /* 0x0000005764647221 */ /* 0x000fe80000010000 */
[C---:B------:R-:W-:Y:S01]  /*f7a0*/  HMMA.16816.F32.BF16 R60, R80.reuse, R90, R60 ;  /* 0x0000005a503c723c */ /* 0x040fe2000004183c */
[----:B------:R-:W1:Y:S03]  /*f7b0*/  LDSM.16.MT88.4 R88, [R112+0x6400] ;  /* 0x006400007058783b */ /* 0x000e660000004200 */
[----:B--2---:R-:W-:Y:S01]  /*f7c0*/  FADD.FTZ R5, R107, R100 ;  /* 0x000000646b057221 */ /* 0x004fe20000010000 */
[----:B------:R-:W-:Y:S03]  /*f7d0*/  MUFU.EX2 R125, R125 ;  /* 0x0000007d007d7308 */ /* 0x000fe60000000800 */
[C---:B----4-:R-:W-:Y:S04]  /*f7e0*/  HMMA.16816.F32.BF16 R12, R80.reuse, R92, R12 ;  /* 0x0000005c500c723c */ /* 0x050fe8000004180c */
[----:B---3--:R-:W-:Y:S03]  /*f7f0*/  FADD.FTZ R5, R108, R5 ;  /* 0x000000056c057221 */ /* 0x008fe60000010000 */
[--C-:B------:R-:W-:Y:S01]  /*f800*/  FFMA.FTZ R93, R17, c[0x0][0x23c], -R104.reuse ;  /* 0x00008f00115d7a23 */ /* 0x100fe20000010868 */
[C---:B------:R-:W-:Y:S01]  /*f810*/  HMMA.16816.F32.BF16 R64, R80.reuse, R94, R64 ;  /* 0x0000005e5040723c */ /* 0x040fe20000041840 */
[----:B------:R2:W-:Y:S03]  /*f820*/  MUFU.EX2 R92, R16 ;  /* 0x00000010005c7308 */ /* 0x0005e60000000800 */
[----:B------:R-:W-:Y:S01]  /*f830*/  FMUL.FTZ R17, R2, R73 ;  /* 0x0000004902117220 */ /* 0x000fe20000410000 */
[----:B------:R-:W-:Y:S02]  /*f840*/  F2FP.BF16.PACK_AB R73, R108, R107 ;  /* 0x0000006b6c49723e */ /* 0x000fe400000010ff */
[--C-:B------:R-:W-:Y:S01]  /*f850*/  FFMA.FTZ R94, R18, c[0x0][0x23c], -R103.reuse ;  /* 0x00008f00125e7a23 */ /* 0x100fe20000010867 */
[C---:B-----5:R-:W-:Y:S03]  /*f860*/  HMMA.16816.F32.BF16 R68, R80.reuse, R96, R68 ;  /* 0x000000605044723c */ /* 0x060fe60000041844 */
[----:B------:R-:W3:Y:S01]  /*f870*/  MUFU.EX2 R93, R93 ;  /* 0x0000005d005d7308 */ /* 0x000ee20000000800 */
[--C-:B------:R-:W-:Y:S02]  /*f880*/  FFMA.FTZ R95, R19, c[0x0][0x23c], -R103.reuse ;  /* 0x00008f00135f7a23 */ /* 0x100fe40000010867 */
[C---:B------:R-:W-:Y:S02]  /*f890*/  FMUL.FTZ R18, R0.reuse, R74 ;  /* 0x0000004a00127220 */ /* 0x040fe40000410000 */
[----:B------:R-:W-:Y:S04]  /*f8a0*/  FMUL.FTZ R19, R0, R75 ;  /* 0x0000004b00137220 */ /* 0x000fe80000410000 */
[----:B------:R-:W-:Y:S01]  /*f8b0*/  FFMA.FTZ R96, R21, c[0x0][0x23c], -R104 ;  /* 0x00008f0015607a23 */ /* 0x000fe20000010868 */
[----:B------:R-:W4:Y:S01]  /*f8c0*/  MUFU.EX2 R94, R94 ;  /* 0x0000005e005e7308 */ /* 0x000f220000000800 */
[----:B------:R-:W-:Y:S01]  /*f8d0*/  FFMA.FTZ R97, R22, c[0x0][0x23c], -R103 ;  /* 0x00008f0016617a23 */ /* 0x000fe20000010867 */
[----:B------:R-:W-:Y:S01]  /*f8e0*/  F2FP.BF16.PACK_AB R22, R110, R109 ;  /* 0x0000006d6e16723e */ /* 0x000fe200000010ff */
[----:B--2---:R-:W-:Y:S01]  /*f8f0*/  FMUL.FTZ R16, R2, R72 ;  /* 0x0000004802107220 */ /* 0x004fe20000410000 */
[C---:B------:R-:W-:Y:S01]  /*f900*/  F2FP.BF16.PACK_AB R72, R106.reuse, R105 ;  /* 0x000000696a48723e */ /* 0x040fe200000010ff */
[----:B------:R-:W-:Y:S05]  /*f910*/  FADD.FTZ R105, R105, R86 ;  /* 0x0000005669697221 */ /* 0x000fea0000010000 */
[----:B------:R-:W2:Y:S01]  /*f920*/  MUFU.EX2 R95, R95 ;  /* 0x0000005f005f7308 */ /* 0x000ea20000000800 */
[----:B------:R-:W-:Y:S01]  /*f930*/  HMMA.16816.F32.BF16 R16, R80, R98, R16 ;  /* 0x000000625010723c */ /* 0x000fe20000041810 */
[----:B------:R-:W5:Y:S02]  /*f940*/  LDSM.16.MT88.4 R80, [R114+0x7400] ;  /* 0x007400007250783b */ /* 0x000f640000004200 */
[----:B---3--:R-:W-:Y:S01]  /*f950*/  F2FP.BF16.PACK_AB R74, R93, R92 ;  /* 0x0000005c5d4a723e */ /* 0x008fe200000010ff */
[----:B------:R-:W-:Y:S03]  /*f960*/  FADD.FTZ R105, R106, R105 ;  /* 0x000000696a697221 */ /* 0x000fe60000010000 */
[----:B------:R-:W-:Y:S02]  /*f970*/  FFMA.FTZ R99, R20, c[0x0][0x23c], -R104 ;  /* 0x00008f0014637a23 */ /* 0x000fe40000010868 */
[----:B------:R-:W-:Y:S01]  /*f980*/  FFMA.FTZ R98, R23, c[0x0][0x23c], -R103 ;  /* 0x00008f0017627a23 */ /* 0x000fe20000010867 */
[----:B------:R-:W-:Y:S02]  /*f990*/  MUFU.EX2 R96, R96 ;  /* 0x0000006000607308 */ /* 0x000fe40000000800 */
[----:B------:R-:W-:Y:S01]  /*f9a0*/  F2FP.BF16.PACK_AB R23, R132, R111 ;  /* 0x0000006f8417723e */ /* 0x000fe200000010ff */
[----:B------:R-:W-:Y:S02]  /*f9b0*/  FADD.FTZ R92, R92, R105 ;  /* 0x000000695c5c7221 */ /* 0x000fe40000010000 */
[----:B----4-:R-:W-:Y:S02]  /*f9c0*/  FADD.FTZ R0, R94, R5 ;  /* 0x000000055e007221 */ /* 0x010fe40000010000 */
[----:B------:R-:W-:Y:S03]  /*f9d0*/  FADD.FTZ R92, R93, R92 ;  /* 0x0000005c5d5c7221 */ /* 0x000fe60000010000 */
[----:B------:R-:W3:Y:S01]  /*f9e0*/  MUFU.EX2 R99, R99 ;  /* 0x0000006300637308 */ /* 0x000ee20000000800 */
[C---:B--2---:R-:W-:Y:S01]  /*f9f0*/  F2FP.BF16.PACK_AB R75, R95.reuse, R94 ;  /* 0x0000005e5f4b723e */ /* 0x044fe200000010ff */
[----:B------:R-:W-:Y:S06]  /*fa00*/  FADD.FTZ R0, R95, R0 ;  /* 0x000000005f007221 */ /* 0x000fec0000010000 */
[C---:B------:R-:W-:Y:S02]  /*fa10*/  HMMA.16816.F32.BF16 R8, R72.reuse, R76, R8 ;  /* 0x0000004c4808723c */ /* 0x040fe40000041808 */
[----:B------:R-:W-:Y:S06]  /*fa20*/  MUFU.EX2 R97, R97 ;  /* 0x0000006100617308 */ /* 0x000fec0000000800 */
[C---:B------:R-:W-:Y:S01]  /*fa30*/  HMMA.16816.F32.BF16 R36, R72.reuse, R78, R36 ;  /* 0x0000004e4824723c */ /* 0x040fe20000041824 */
[----:B------:R-:W2:Y:S03]  /*fa40*/  LDSM.16.MT88.4 R76, [R112+0x7400] ;  /* 0x00740000704c783b */ /* 0x000ea60000004200 */
[----:B------:R-:W4:Y:S01]  /*fa50*/  MUFU.EX2 R98, R98 ;  /* 0x0000006200627308 */ /* 0x000f220000000800 */
[C---:B---3--:R-:W-:Y:S01]  /*fa60*/  F2FP.BF16.PACK_AB R20, R96.reuse, R99 ;  /* 0x000000636014723e */ /* 0x048fe200000010ff */
[----:B------:R-:W-:Y:S02]  /*fa70*/  FADD.FTZ R99, R99, R92 ;  /* 0x0000005c63637221 */ /* 0x000fe40000010000 */
[C---:B-1----:R-:W-:Y:S04]  /*fa80*/  HMMA.16816.F32.BF16 R40, R72.reuse, R88, R40 ;  /* 0x000000584828723c */ /* 0x042fe80000041828 */
[----:B------:R-:W-:Y:S02]  /*fa90*/  FADD.FTZ R96, R96, R99 ;  /* 0x0000006360607221 */ /* 0x000fe40000010000 */
[----:B------:R-:W-:Y:S02]  /*faa0*/  MUFU.EX2 R134, R134 ;  /* 0x0000008600867308 */ /* 0x000fe40000000800 */
[C---:B------:R-:W-:Y:S01]  /*fab0*/  HMMA.16816.F32.BF16 R44, R72.reuse, R90, R44 ;  /* 0x0000005a482c723c */ /* 0x040fe2000004182c */
[----:B------:R-:W1:Y:S03]  /*fac0*/  LDSM.16.MT88.4 R88, [R114+0x8400] ;  /* 0x008400007258783b */ /* 0x000e660000004200 */
[----:B------:R-:W-:Y:S04]  /*fad0*/  FADD.FTZ R109, R109, R96 ;  /* 0x000000606d6d7221 */ /* 0x000fe80000010000 */
[C---:B-----5:R-:W-:Y:S04]  /*fae0*/  HMMA.16816.F32.BF16 R48, R72.reuse, R80, R48 ;  /* 0x000000504830723c */ /* 0x060fe80000041830 */
[----:B----4-:R-:W-:Y:S01]  /*faf0*/  F2FP.BF16.PACK_AB R21, R98, R97 ;  /* 0x000000616215723e */ /* 0x010fe200000010ff */
[----:B------:R-:W-:Y:S01]  /*fb00*/  FADD.FTZ R97, R97, R0 ;  /* 0x0000000061617221 */ /* 0x000fe20000010000 */
[----:B------:R-:W-:Y:S01]  /*fb10*/  IADD3 R0, R126, -0x1, RZ ;  /* 0xffffffff7e007810 */ /* 0x000fe20007ffe0ff */
[----:B------:R-:W-:Y:S01]  /*fb20*/  FADD.FTZ R109, R110, R109 ;  /* 0x0000006d6e6d7221 */ /* 0x000fe20000010000 */
[C---:B------:R-:W-:Y:S01]  /*fb30*/  HMMA.16816.F32.BF16 R52, R72.reuse, R82, R52 ;  /* 0x000000524834723c */ /* 0x040fe20000041834 */
[----:B------:R-:W3:Y:S03]  /*fb40*/  LDSM.16.MT88.4 R80, [R112+0x8400] ;  /* 0x008400007050783b */ /* 0x000ee60000004200 */
[----:B------:R-:W-:Y:S01]  /*fb50*/  FADD.FTZ R98, R98, R97 ;  /* 0x0000006162627221 */ /* 0x000fe20000010000 */
[----:B------:R-:W-:Y:S02]  /*fb60*/  MOV R126, R0 ;  /* 0x00000000007e7202 */ /* 0x000fe40000000f00 */
[----:B------:R-:W-:Y:S01]  /*fb70*/  MOV R0, R3 ;  /* 0x0000000300007202 */ /* 0x000fe20000000f00 */
[----:B------:R-:W-:Y:S01]  /*fb80*/  FADD.FTZ R5, R111, R98 ;  /* 0x000000626f057221 */ /* 0x000fe20000010000 */
[C---:B--2---:R-:W-:Y:S03]  /*fb90*/  HMMA.16816.F32.BF16 R56, R72.reuse, R76, R56 ;  /* 0x0000004c4838723c */ /* 0x044fe60000041838 */
[----:B------:R-:W-:Y:S05]  /*fba0*/  FADD.FTZ R5, R132, R5 ;  /* 0x0000000584057221 */ /* 0x000fea0000010000 */
        /* <DEDUP_REMOVED lines=8> */
[C---:B--2---:R-:W-:Y:S08]  /*fc30*/  HMMA.16816.F32.BF16 R8, R20.reuse, R76, R8 ;  /* 0x0000004c1408723c */ /* 0x044ff00000041808 */
[C---:B------:R-:W-:Y:S01]  /*fc40*/  HMMA.16816.F32.BF16 R36, R20.reuse, R78, R36 ;  /* 0x0000004e1424723c */ /* 0x040fe20000041824 */
[----:B------:R-:W2:Y:S07]  /*fc50*/  LDSM.16.MT88.4 R76, [R114+0x8800] ;  /* 0x00880000724c783b */ /* 0x000eae0000004200 */
[C---:B-1----:R-:W-:Y:S07]  /*fc60*/  HMMA.16816.F32.BF16 R40, R20.reuse, R88, R40 ;  /* 0x000000581428723c */ /* 0x042fee0000041828 */
[--C-:B------:R-:W-:Y:S01]  /*fc70*/  FFMA.FTZ R88, R28, c[0x0][0x23c], -R104.reuse ;  /* 0x00008f001c587a23 */ /* 0x100fe20000010868 */
[C---:B------:R-:W-:Y:S04]  /*fc80*/  HMMA.16816.F32.BF16 R44, R20.reuse, R90, R44 ;  /* 0x0000005a142c723c */ /* 0x040fe8000004182c */
[--C-:B------:R-:W-:Y:S01]  /*fc90*/  FFMA.FTZ R89, R29, c[0x0][0x23c], -R104.reuse ;  /* 0x00008f001d597a23 */ /* 0x100fe20000010868 */
[----:B------:R-:W-:Y:S01]  /*fca0*/  MUFU.EX2 R88, R88 ;  /* 0x0000005800587308 */ /* 0x000fe20000000800 */
[----:B------:R-:W-:Y:S02]  /*fcb0*/  FFMA.FTZ R104, R33, c[0x0][0x23c], -R104 ;  /* 0x00008f0021687a23 */ /* 0x000fe40000010868 */
[C---:B------:R-:W-:Y:S04]  /*fcc0*/  HMMA.16816.F32.BF16 R48, R20.reuse, R24, R48 ;  /* 0x000000181430723c */ /* 0x040fe80000041830 */
[--C-:B------:R-:W-:Y:S02]  /*fcd0*/  FFMA.FTZ R90, R30, c[0x0][0x23c], -R103.reuse ;  /* 0x00008f001e5a7a23 */ /* 0x100fe40000010867 */
[--C-:B------:R-:W-:Y:S01]  /*fce0*/  FFMA.FTZ R91, R31, c[0x0][0x23c], -R103.reuse ;  /* 0x00008f001f5b7a23 */ /* 0x100fe20000010867 */
[----:B------:R-:W1:Y:S01]  /*fcf0*/  MUFU.EX2 R89, R89 ;  /* 0x0000005900597308 */ /* 0x000e620000000800 */
[C---:B------:R-:W-:Y:S01]  /*fd00*/  HMMA.16816.F32.BF16 R52, R20.reuse, R26, R52 ;  /* 0x0000001a1434723c */ /* 0x040fe20000041834 */
[----:B------:R-:W4:Y:S03]  /*fd10*/  LDSM.16.MT88.4 R24, [R112+0x8800] ;  /* 0x008800007018783b */ /* 0x000f260000004200 */
[----:B------:R-:W-:Y:S04]  /*fd20*/  FFMA.FTZ R103, R35, c[0x0][0x23c], -R103 ;  /* 0x00008f0023677a23 */ /* 0x000fe80000010867 */
[C---:B---3--:R-:W-:Y:S01]  /*fd30*/  HMMA.16816.F32.BF16 R56, R20.reuse, R72, R56 ;  /* 0x000000481438723c */ /* 0x048fe20000041838 */
[----:B------:R-:W3:Y:S01]  /*fd40*/  LDSM.16.MT88.4 R28, [R114+0x6c00] ;  /* 0x006c0000721c783b */ /* 0x000ee20000004200 */
[----:B------:R-:W-:Y:S06]  /*fd50*/  MUFU.EX2 R90, R90 ;  /* 0x0000005a005a7308 */ /* 0x000fec0000000800 */
[C---:B------:R-:W-:Y:S01]  /*fd60*/  HMMA.16816.F32.BF16 R60, R20.reuse, R74, R60 ;  /* 0x0000004a143c723c */ /* 0x040fe2000004183c */
[----:B------:R-:W5:Y:S03]  /*fd70*/  LDSM.16.MT88.4 R32, [R112+0x6c00] ;  /* 0x006c00007020783b */ /* 0x000f660000004200 */
[----:B------:R-:W4:Y:S01]  /*fd80*/  MUFU.EX2 R91, R91 ;  /* 0x0000005b005b7308 */ /* 0x000f220000000800 */
[C---:B-1----:R-:W-:Y:S03]  /*fd90*/  F2FP.BF16.PACK_AB R72, R89.reuse, R88 ;  /* 0x000000585948723e */ /* 0x042fe600000010ff */
[C---:B--2---:R-:W-:Y:S04]  /*fda0*/  HMMA.16816.F32.BF16 R12, R20.reuse, R76, R12 ;  /* 0x0000004c140c723c */ /* 0x044fe8000004180c */
[----:B------:R-:W-:Y:S02]  /*fdb0*/  FADD.FTZ R88, R88, R109 ;  /* 0x0000006d58587221 */ /* 0x000fe40000010000 */
[----:B------:R-:W1:Y:S02]  /*fdc0*/  MUFU.EX2 R104, R104 ;  /* 0x0000006800687308 */ /* 0x000e640000000800 */
[C---:B------:R-:W-:Y:S04]  /*fdd0*/  HMMA.16816.F32.BF16 R64, R20.reuse, R78, R64 ;  /* 0x0000004e1440723c */ /* 0x040fe80000041840 */
[----:B------:R-:W-:Y:S04]  /*fde0*/  FADD.FTZ R88, R89, R88 ;  /* 0x0000005859587221 */ /* 0x000fe80000010000 */
[----:B------:R-:W2:Y:S01]  /*fdf0*/  MUFU.EX2 R103, R103 ;  /* 0x0000006700677308 */ /* 0x000ea20000000800 */
[C---:B----4-:R-:W-:Y:S03]  /*fe00*/  HMMA.16816.F32.BF16 R68, R20.reuse, R24, R68 ;  /* 0x000000181444723c */ /* 0x050fe60000041844 */
[C---:B------:R-:W-:Y:S01]  /*fe10*/  F2FP.BF16.PACK_AB R73, R91.reuse, R90 ;  /* 0x0000005a5b49723e */ /* 0x040fe200000010ff */
[----:B------:R-:W-:Y:S04]  /*fe20*/  FADD.FTZ R90, R90, R5 ;  /* 0x000000055a5a7221 */ /* 0x000fe80000010000 */
[----:B------:R-:W-:Y:S01]  /*fe30*/  HMMA.16816.F32.BF16 R16, R20, R26, R16 ;  /* 0x0000001a1410723c */ /* 0x000fe20000041810 */
[----:B------:R-:W4:Y:S03]  /*fe40*/  LDSM.16.MT88.4 R20, [R114+0x7c00] ;  /* 0x007c00007214783b */ /* 0x000f260000004200 */
[----:B------:R-:W-:Y:S01]  /*fe50*/  FADD.FTZ R91, R91, R90 ;  /* 0x0000005a5b5b7221 */ /* 0x000fe20000010000 */
[C---:B-1----:R-:W-:Y:S01]  /*fe60*/  F2FP.BF16.PACK_AB R74, R104.reuse, R125 ;  /* 0x0000007d684a723e */ /* 0x042fe200000010ff */
[----:B------:R-:W-:Y:S03]  /*fe70*/  FADD.FTZ R125, R125, R88 ;  /* 0x000000587d7d7221 */ /* 0x000fe60000010000 */
[----:B------:R-:W1:Y:S03]  /*fe80*/  LDSM.16.MT88.4 R24, [R112+0x7c00] ;  /* 0x007c00007018783b */ /* 0x000e660000004200 */
[----:B------:R-:W-:Y:S01]  /*fe90*/  FADD.FTZ R135, R104, R125 ;  /* 0x0000007d68877221 */ /* 0x000fe20000010000 */
[C---:B--2---:R-:W-:Y:S01]  /*fea0*/  F2FP.BF16.PACK_AB R75, R103.reuse, R134 ;  /* 0x00000086674b723e */ /* 0x044fe200000010ff */
[----:B------:R-:W-:Y:S04]  /*feb0*/  FADD.FTZ R134, R134, R91 ;  /* 0x0000005b86867221 */ /* 0x000fe80000010000 */
[----:B------:R-:W-:Y:S02]  /*fec0*/  FADD.FTZ R133, R103, R134 ;  /* 0x0000008667857221 */ /* 0x000fe40000010000 */
[C---:B---3--:R-:W-:Y:S01]  /*fed0*/  HMMA.16816.F32.BF16 R80, R72.reuse, R28, R8 ;  /* 0x0000001c4850723c */ /* 0x048fe20000041808 */
[----:B------:R-:W2:Y:S07]  /*fee0*/  LDSM.16.MT88.4 R8, [R114+0x8c00] ;  /* 0x008c00007208783b */ /* 0x000eae0000004200 */
[C---:B------:R-:W-:Y:S08]  /*fef0*/  HMMA.16816.F32.BF16 R36, R72.reuse, R30, R36 ;  /* 0x0000001e4824723c */ /* 0x040ff00000041824 */
[C---:B-----5:R-:W-:Y:S08]  /*ff00*/  HMMA.16816.F32.BF16 R40, R72.reuse, R32, R40 ;  /* 0x000000204828723c */ /* 0x060ff00000041828 */
[C---:B------:R-:W-:Y:S08]  /*ff10*/  HMMA.16816.F32.BF16 R44, R72.reuse, R34, R44 ;  /* 0x00000022482c723c */ /* 0x040ff0000004182c */
[C---:B----4-:R-:W-:Y:S08]  /*ff20*/  HMMA.16816.F32.BF16 R48, R72.reuse, R20, R48 ;  /* 0x000000144830723c */ /* 0x050ff00000041830 */
        /* <DEDUP_REMOVED lines=8> */
[----:B------:R-:W-:-:S07]  /*ffb0*/  @P0 BRA `(.L_x_5264) ;  /* 0xffffded000000947 */ /* 0x000fce000383ffff */
.L_x_5260:
[----:B------:R-:W1:Y:S01]  /*ffc0*/  SHFL.BFLY PT, R0, R133, 0x2, 0x1f ;  /* 0x0c401f0085007f89 */ /* 0x000e6200000e0000 */
[----:B------:R-:W-:Y:S01]  /*ffd0*/  MOV R6, 0x3f800000 ;  /* 0x3f80000000067802 */ /* 0x000fe20000000f00 */
[----:B------:R-:W-:-:S02]  /*ffe0*/  ULDC.U8 UR4, c[0x0][0x328] ;  /* 0x0000ca0000047ab9 */ /* 0x000fc40000000000 */
[----:B------:R-:W2:Y:S04]  /*fff0*/  SHFL.BFLY PT, R2, R135, 0x2, 0x1f ;  /* 0x0c401f0087027f89 */ /* 0x000ea800000e0000 */
[----:B------:R-:W3:Y:S01]  /*10000*/  S2R R5, SR_TID.X ;  /* 0x0000000000057919 */ /* 0x000ee20000002100 */
[----:B-1----:R-:W-:Y:S02]  /*10010*/  FADD.FTZ R9, R0, R133 ;  /* 0x0000008500097221 */ /* 0x002fe40000010000 */
[----:B--2---:R-:W-:-:S03]  /*10020*/  FADD.FTZ R7, R2, R135 ;  /* 0x0000008702077221 */ /* 0x004fc60000010000 */
[----:B------:R-:W1:Y:S01]  /*10030*/  SHFL.BFLY PT, R2, R9, 0x1, 0x1f ;  /* 0x0c201f0009027f89 */ /* 0x000e6200000e0000 */
[----:B---3--:R-:W-:-:S03]  /*10040*/  SHF.R.S32.HI R0, RZ, 0x1f, R5 ;  /* 0x0000001fff007819 */ /* 0x008fc60000011405 */
[----:B------:R-:W2:Y:S01]  /*10050*/  SHFL.BFLY PT, R4, R7, 0x1, 0x1f ;  /* 0x0c201f0007047f89 */ /* 0x000ea200000e0000 */
[----:B------:R-:W-:-:S04]  /*10060*/  LEA.HI R0, R0, R5, RZ, 0x2 ;  /* 0x0000000500007211 */ /* 0x000fc800078f10ff */
[----:B------:R-:W-:Y:S01]  /*10070*/  SHF.R.S32.HI R0, RZ, 0x2, R0 ;  /* 0x00000002ff007819 */ /* 0x000fe20000011400 */
[----:B-1----:R-:W-:Y:S02]  /*10080*/  FADD.FTZ R2, R9, R2 ;  /* 0x0000000209027221 */ /* 0x002fe40000010000 */
[----:B--2---:R-:W-:-:S03]  /*10090*/  FADD.FTZ R4, R7, R4 ;  /* 0x0000000407047221 */ /* 0x004fc60000010000 */
[----:B------:R-:W-:Y:S02]  /*100a0*/  FSETP.NE.FTZ.AND P2, PT, R2, RZ, PT ;  /* 0x000000ff0200720b */ /* 0x000fe40003f55000 */
[----:B------:R-:W-:Y:S02]  /*100b0*/  MOV R7, 0x3f800000 ;  /* 0x3f80000000077802 */ /* 0x000fe40000000f00 */
[----:B------:R-:W-:-:S09]  /*100c0*/  FSETP.NE.FTZ.AND P3, PT, R4, RZ, PT ;  /* 0x000000ff0400720b */ /* 0x000fd20003f75000 */
[----:B------:R-:W1:Y:S08]  /*100d0*/  @P2 MUFU.RCP R7, R2 ;  /* 0x0000000200072308 */ /* 0x000e700000001000 */
[----:B------:R-:W2:Y:S01]  /*100e0*/  @P3 MUFU.RCP R6, R4 ;  /* 0x0000000400063308 */ /* 0x000ea20000001000 */
[----:B-1----:R-:W-:-:S07]  /*100f0*/  FMUL.FTZ R83, R7, R83 ;  /* 0x0000005307537220 */ /* 0x002fce0000410000 */
[----:B------:R-:W-:Y:S01]  /*10100*/  @P2 MUFU.LG2 R2, R2 ;  /* 0x0000000200022308 */ /* 0x000fe20000000c00 */
[C---:B------:R-:W-:Y:S02]  /*10110*/  FMUL.FTZ R82, R7.reuse, R82 ;  /* 0x0000005207527220 */ /* 0x040fe40000410000 */
        /* <DEDUP_REMOVED lines=32> */
[----:B------:R-:W-:Y:S01]  /*10320*/  SHF.R.S32.HI R7, RZ, 0x1f, R0 ;  /* 0x0000001fff077819 */ /* 0x000fe20000011400 */
[C---:B--2---:R-:W-:Y:S01]  /*10330*/  FMUL.FTZ R80, R6.reuse, R80 ;  /* 0x0000005006507220 */ /* 0x044fe20000410000 */
        /* <DEDUP_REMOVED lines=37> */
[----:B------:R-:W-:Y:S01]  /*10590*/  SHF.R.S32.HI R6, RZ, 0x1f, R5 ;  /* 0x0000001fff067819 */ /* 0x000fe20000011405 */
[----:B------:R-:W-:Y:S01]  /*105a0*/  IMAD.IADD R7, R0, 0x1, -R7 ;  /* 0x0000000100077824 */ /* 0x000fe200078e0a07 */
[----:B------:R-:W-:-:S02]  /*105b0*/  F2FP.BF16.PACK_AB R68, R69, R68 ;  /* 0x000000444544723e */ /* 0x000fc400000010ff */
[C---:B------:R-:W-:Y:S02]  /*105c0*/  LEA.HI R8, R6.reuse, R5, RZ, 0x2 ;  /* 0x0000000506087211 */ /* 0x040fe400078f10ff */
[----:B------:R-:W-:Y:S02]  /*105d0*/  LEA.HI R9, R7, R7, RZ, 0x1 ;  /* 0x0000000707097211 */ /* 0x000fe400078f08ff */
[----:B------:R-:W-:Y:S02]  /*105e0*/  LEA.HI R6, R6, R5, RZ, 0x5 ;  /* 0x0000000506067211 */ /* 0x000fe400078f28ff */
[----:B------:R-:W-:Y:S02]  /*105f0*/  LOP3.LUT R8, R8, 0xfffffffc, RZ, 0xc0, !PT ;  /* 0xfffffffc08087812 */ /* 0x000fe400078ec0ff */
[----:B------:R-:W-:Y:S02]  /*10600*/  LOP3.LUT R12, R9, 0x3fffffe, RZ, 0xc0, !PT ;  /* 0x03fffffe090c7812 */ /* 0x000fe400078ec0ff */
[----:B------:R-:W-:-:S02]  /*10610*/  SHF.R.S32.HI R11, RZ, 0x1, R9 ;  /* 0x00000001ff0b7819 */ /* 0x000fc40000011409 */
[----:B------:R-:W-:Y:S01]  /*10620*/  SHF.R.S32.HI R10, RZ, 0x5, R6 ;  /* 0x00000005ff0a7819 */ /* 0x000fe20000011406 */
[----:B------:R-:W-:Y:S01]  /*10630*/  IMAD.IADD R12, R7, 0x1, -R12 ;  /* 0x00000001070c7824 */ /* 0x000fe200078e0a0c */
[----:B------:R-:W-:Y:S02]  /*10640*/  IADD3 R9, -R8, R5, RZ ;  /* 0x0000000508097210 */ /* 0x000fe40007ffe1ff */
[----:B------:R-:W-:Y:S02]  /*10650*/  SHF.L.U32 R8, R11, 0x6, RZ ;  /* 0x000000060b087819 */ /* 0x000fe400000006ff */
[----:B------:R-:W-:Y:S02]  /*10660*/  LEA R7, R10, R9, 0x8 ;  /* 0x000000090a077211 */ /* 0x000fe400078e40ff */
[----:B------:R-:W-:Y:S02]  /*10670*/  LOP3.LUT R8, R8, 0xc0, RZ, 0xc0, !PT ;  /* 0x000000c008087812 */ /* 0x000fe400078ec0ff */
[----:B------:R-:W-:-:S02]  /*10680*/  LEA R7, R12, R7, 0x4 ;  /* 0x000000070c077211 */ /* 0x000fc400078e20ff */
[C---:B------:R-:W-:Y:S02]  /*10690*/  LOP3.LUT R12, R11.reuse, 0x1, RZ, 0xc0, !PT ;  /* 0x000000010b0c7812 */ /* 0x040fe400078ec0ff */
[----:B------:R-:W-:Y:S02]  /*106a0*/  LEA.HI R8, R8, R8, RZ, 0x1d ;  /* 0x0000000808087211 */ /* 0x000fe400078fe8ff */
[----:B------:R-:W-:Y:S02]  /*106b0*/  ISETP.NE.U32.AND P1, PT, R12, 0x1, PT ;  /* 0x000000010c00780c */ /* 0x000fe40003f25070 */
[----:B------:R-:W-:Y:S01]  /*106c0*/  LOP3.LUT P0, RZ, R11, 0x2, RZ, 0xc0, !PT ;  /* 0x000000020bff7812 */ /* 0x000fe2000780c0ff */
[----:B------:R-:W-:Y:S01]  /*106d0*/  IMAD.U32 R7, R7, 0x2, R8 ;  /* 0x0000000207077824 */ /* 0x000fe200078e0008 */
[----:B------:R-:W-:Y:S01]  /*106e0*/  MOV R8, 0x20 ;  /* 0x0000002000087802 */ /* 0x000fe20000000f00 */
[----:B------:R1:W2:Y:S01]  /*106f0*/  @P3 MUFU.LG2 R12, R4 ;  /* 0x00000004000c3308 */ /* 0x0002a20000000c00 */
[----:B------:R-:W-:-:S02]  /*10700*/  F2FP.BF16.PACK_AB R72, R73, R72 ;  /* 0x000000484948723e */ /* 0x000fc400000010ff */
[----:B------:R-:W-:Y:S02]  /*10710*/  SHF.L.U32 R7, R7, 0x1, RZ ;  /* 0x0000000107077819 */ /* 0x000fe400000006ff */
[----:B------:R-:W-:Y:S02]  /*10720*/  SEL R8, R8, 0xffffffe0, !P0 ;  /* 0xffffffe008087807 */ /* 0x000fe40004000000 */
[C---:B------:R-:W-:Y:S01]  /*10730*/  IADD3 R11, R7.reuse, -0x10, RZ ;  /* 0xfffffff0070b7810 */ /* 0x040fe20007ffe0ff */
[----:B------:R-:W-:Y:S01]  /*10740*/  STS [R7], R80 ;  /* 0x0000005007007388 */ /* 0x000fe20000000800 */
[C---:B------:R-:W-:Y:S01]  /*10750*/  @P1 IADD3 R11, R7.reuse, 0x10, RZ ;  /* 0x00000010070b1810 */ /* 0x040fe20007ffe0ff */
[----:B------:R-:W-:Y:S01]  /*10760*/  IMAD.IADD R13, R7, 0x1, R8 ;  /* 0x00000001070d7824 */ /* 0x000fe200078e0208 */
[----:B------:R-:W-:Y:S01]  /*10770*/  ISETP.NE.AND P0, PT, RZ, UR4, PT ;  /* 0x00000004ff007c0c */ /* 0x000fe2000bf05270 */
[----:B------:R-:W-:Y:S01]  /*10780*/  STS [R7+0x200], R82 ;  /* 0x0002005207007388 */ /* 0x000fe20000000800 */
[----:B------:R-:W-:-:S02]  /*10790*/  IADD3 R15, R8, R11, RZ ;  /* 0x0000000b080f7210 */ /* 0x000fc40007ffe0ff */
[----:B------:R-:W-:Y:S01]  /*107a0*/  MOV R8, 0x7f800000 ;  /* 0x7f80000000087802 */ /* 0x000fe20000000f00 */
[----:B------:R-:W-:Y:S01]  /*107b0*/  STS [R11], R36 ;  /* 0x000000240b007388 */ /* 0x000fe20000000800 */
[----:B-1----:R-:W-:-:S03]  /*107c0*/  MOV R4, 0x7f800000 ;  /* 0x7f80000000047802 */ /* 0x002fc60000000f00 */
        /* <DEDUP_REMOVED lines=21> */
[----:B--2---:R-:W-:-:S02]  /*10920*/  @P3 FMUL.FTZ R7, R12, 0.69314718246459960938 ;  /* 0x3f3172180c073820 */ /* 0x004fc40000410000 */
[----:B------:R-:W-:Y:S02]  /*10930*/  @P2 FMUL.FTZ R12, R2, 0.69314718246459960938 ;  /* 0x3f317218020c2820 */ /* 0x000fe40000410000 */
[----:B------:R-:W-:Y:S02]  /*10940*/  @P3 FFMA.FTZ R4, R84, c[0x0][0x238], R7 ;  /* 0x00008e0054043a23 */ /* 0x000fe40000010007 */
        /* <DEDUP_REMOVED lines=9> */
.L_x_5265:
[----:B------:R-:W2:Y:S04]  /*109e0*/  S2R R3, SR_CTAID.Z ;  /* 0x0000000000037919 */ /* 0x000ea80000002700 */
[----:B------:R-:W2:Y:S02]  /*109f0*/  S2R R2, SR_CTAID.Y ;  /* 0x0000000000027919 */ /* 0x000ea40000002600 */
[----:B--2---:R-:W-:-:S04]  /*10a00*/  IMAD R7, R2, c[0x0][0x1c0], R3 ;  /* 0x0000700002077a24 */ /* 0x004fc800078e0203 */
[----:B------:R-:W-:Y:S02]  /*10a10*/  IMAD R7, R7, c[0x0][0x214], RZ ;  /* 0x0000850007077a24 */ /* 0x000fe400078e02ff */
.L_x_5266:
[----:B------:R-:W-:Y:S01]  /*10a20*/  BAR.SYNC.DEFER_BLOCKING 0x0 ;  /* 0x0000000000007b1d */ /* 0x000fe20000010000 */
[----:B------:R-:W-:Y:S01]  /*10a30*/  LOP3.LUT R6, R6, 0xffffffe0, RZ, 0xc0, !PT ;  /* 0xffffffe006067812 */ /* 0x000fe200078ec0ff */
[----:B------:R-:W-:Y:S01]  /*10a40*/  IMAD.WIDE.U32 R38, R119, c[0x0][0x1e8], RZ ;  /* 0x00007a0077267a25 */ /* 0x000fe200078e00ff */
[----:B------:R-:W-:Y:S02]  /*10a50*/  SHF.R.S32.HI R37, RZ, 0x1f, R10 ;  /* 0x0000001fff257819 */ /* 0x000fe4000001140a */
[----:B-1----:R-:W-:Y:S01]  /*10a60*/  SHF.R.S32.HI R11, RZ, 0x1f, R2 ;  /* 0x0000001fff0b7819 */ /* 0x002fe20000011402 */
        /* <DEDUP_REMOVED lines=34> */
.L_x_5268:
[----:B------:R-:W-:Y:S05]  /*10c90*/  BSYNC B0 ;  /* 0x0000000000007941 */ /* 0x000fea0003800000 */
.L_x_5267:
        /* <DEDUP_REMOVED lines=30> */
.L_x_5270:
[----:B------:R-:W-:Y:S05]  /*10e80*/  BSYNC B0 ;  /* 0x0000000000007941 */ /* 0x000fea0003800000 */
.L_x_5269:
        /* <DEDUP_REMOVED lines=17> */
.L_x_5271:
        /* <DEDUP_REMOVED lines=14> */
.L_x_6376:


//--------------------- .text._ZN5flash24flash_fwd_splitkv_kernelI23Flash_fwd_kernel_traitsILi96ELi64ELi64ELi4ELb0ELb0EN7cutlass10bfloat16_tE19Flash_kernel_traitsILi96ELi64ELi64ELi4ES3_EELb1ELb0ELb0ELb0ELb1ELb1ELb0ELb1EEEvNS_16Flash_fwd_paramsE --------------------------
	.section	.text._ZN5flash24flash_fwd_splitkv_kernelI23Flash_fwd_kernel_traitsILi96ELi64ELi64ELi4ELb0ELb0EN7cutlass10bfloat16_tE19Flash_kernel_traitsILi96ELi64ELi64ELi4ES3_EELb1ELb0ELb0ELb0ELb1ELb1ELb0ELb1EEEvNS_16Flash_fwd_paramsE,"ax",@progbits
	.sectioninfo	@"SHI_REGISTERS=166"
	.align	128
        .global         _ZN5flash24flash_fwd_splitkv_kernelI23Flash_fwd_kernel_traitsILi96ELi64ELi64ELi4ELb0ELb0EN7cutlass10bfloat16_tE19Flash_kernel_traitsILi96ELi64ELi64ELi4ES3_EELb1ELb0ELb0ELb0ELb1ELb1ELb0ELb1EEEvNS_16Flash_fwd_paramsE
        .type           _ZN5flash24flash_fwd_splitkv_kernelI23Flash_fwd_kernel_traitsILi96ELi64ELi64ELi4ELb0ELb0EN7cutlass10bfloat16_tE19Flash_kernel_traitsILi96ELi64ELi64ELi4ES3_EELb1ELb0ELb0ELb0ELb1ELb1ELb0ELb1EEEvNS_16Flash_fwd_paramsE,@function
        .size           _ZN5flash24flash_fwd_splitkv_kernelI23Flash_fwd_kernel_traitsILi96ELi64ELi64ELi4ELb0ELb0EN7cutlass10bfloat16_tE19Flash_kernel_traitsILi96ELi64ELi64ELi4ES3_EELb1ELb0ELb0ELb0ELb1ELb1ELb0ELb1EEEvNS_16Flash_fwd_paramsE,(.L_x_6377 - _ZN5flash24flash_fwd_splitkv_kernelI23Flash_fwd_kernel_traitsILi96ELi64ELi64ELi4ELb0ELb0EN7cutlass10bfloat16_tE19Flash_kernel_traitsILi96ELi64ELi64ELi4ES3_EELb1ELb0ELb0ELb0ELb1ELb1ELb0ELb1EEEvNS_16Flash_fwd_paramsE)
        .other          _ZN5flash24flash_fwd_splitkv_kernelI23Flash_fwd_kernel_traitsILi96ELi64ELi64ELi4ELb0ELb0EN7cutlass10bfloat16_tE19Flash_kernel_traitsILi96ELi64ELi64ELi4ES3_EELb1ELb0ELb0ELb0ELb1ELb1ELb0ELb1EEEvNS_16Flash_fwd_paramsE,@"STO_CUDA_ENTRY STV_DEFAULT"
_ZN5flash24flash_fwd_splitkv_kernelI23Flash_fwd_kernel_traitsILi96ELi64ELi64ELi4ELb0ELb0EN7cutlass10bfloat16_tE19Flash_kernel_traitsILi96ELi64ELi64ELi4ES3_EELb1ELb0ELb0ELb0ELb1ELb1ELb0ELb1EEEvNS_16Flash_fwd_paramsE:
.text._ZN5flash24flash_fwd_splitkv_kernelI23Flash_fwd_kernel_traitsILi96ELi64ELi64ELi4ELb0ELb0EN7cutlass10bfloat16_tE19Flash_kernel_traitsILi96ELi64ELi64ELi4ES3_EELb1ELb0ELb0ELb0ELb1ELb1ELb0ELb1EEEvNS_16Flash_fwd_paramsE:
        /* <DEDUP_REMOVED lines=36> */
.L_x_5272:
[----:B-12-4-:R-:W-:Y:S02]  /*0240*/  MOV R4, c[0x0][0x218] ;  /* 0x0000860000047a02 */ /* 0x016fe40000000f00 */
.L_x_5273:
        /* <DEDUP_REMOVED lines=74> */
.L_x_5276:
[----:B------:R-:W-:Y:S05]  /*06f0*/  BSYNC B0 ;  /* 0x0000000000007941 */ /* 0x000fea0003800000 */
.L_x_5275:
        /* <DEDUP_REMOVED lines=16> */
.L_x_5278:
[----:B------:R-:W-:Y:S05]  /*0800*/  BSYNC B0 ;  /* 0x0000000000007941 */ /* 0x000fea0003800000 */
.L_x_5277:
        /* <DEDUP_REMOVED lines=13> */
.L_x_5274:
        /* <DEDUP_REMOVED lines=91> */
.L_x_5279:
        /* <DEDUP_REMOVED lines=16> */
.L_x_5281:
        /* <DEDUP_REMOVED lines=52> */
.L_x_5280:
        /* <DEDUP_REMOVED lines=179> */
.L_x_5308:
        /* <DEDUP_REMOVED lines=172> */
.L_x_5286:
[----:B------:R-:W-:Y:S05]  /*28c0*/  BSYNC B0 ;  /* 0x0000000000007941 */ /* 0x000fea0003800000 */
.L_x_5285:
        /* <DEDUP_REMOVED lines=143> */
.L_x_5288:
[----:B------:R-:W-:Y:S05]  /*31c0*/  BSYNC B0 ;  /* 0x0000000000007941 */ /* 0x000fea0003800000 */
.L_x_5287:
        /* <DEDUP_REMOVED lines=8> */
.L_x_5284:
        /* <DEDUP_REMOVED lines=85> */
.L_x_5293:
[----:B------:R-:W-:Y:S05]  /*37a0*/  BSYNC B0 ;  /* 0x0000000000007941 */ /* 0x000fea0003800000 */
.L_x_5292:
        /* <DEDUP_REMOVED lines=83> */
.L_x_5295:
[----:B------:R-:W-:Y:S05]  /*3ce0*/  BSYNC B0 ;  /* 0x0000000000007941 */ /* 0x000fea0003800000 */
.L_x_5294:
        /* <DEDUP_REMOVED lines=83> */
.L_x_5297:
[----:B------:R-:W-:Y:S05]  /*4220*/  BSYNC B0 ;  /* 0x0000000000007941 */ /* 0x000fea0003800000 */
.L_x_5296:
[----:B-----5:R2:W-:Y:S02]  /*4230*/  STG.E.128 [R114.64+0x80], R40 ;  /* 0x0000802872007986 */ /* 0x0205e4000c101d06 */
.L_x_5291:
[----:B------:R-:W-:Y:S05]  /*4240*/  BSYNC B1 ;  /* 0x0000000000017941 */ /* 0x000fea0003800000 */
.L_x_5290:
        /* <DEDUP_REMOVED lines=89> */
.L_x_5301:
[----:B------:R-:W-:Y:S05]  /*47e0*/  BSYNC B0 ;  /* 0x0000000000007941 */ /* 0x000fea0003800000 */
.L_x_5300:
        /* <DEDUP_REMOVED lines=87> */
.L_x_5303:
[----:B------:R-:W-:Y:S05]  /*4d60*/  BSYNC B0 ;  /* 0x0000000000007941 */ /* 0x000fea0003800000 */
.L_x_5302:
        /* <DEDUP_REMOVED lines=87> */
.L_x_5305:
[----:B------:R-:W-:Y:S05]  /*52e0*/  BSYNC B0 ;  /* 0x0000000000007941 */ /* 0x000fea0003800000 */
.L_x_5304:
[----:B-----5:R1:W-:Y:S02]  /*52f0*/  STG.E.128 [R116.64+0x80], R40 ;  /* 0x0000802874007986 */ /* 0x0203e4000c101d06 */
.L_x_5299:
[----:B------:R-:W-:Y:S05]  /*5300*/  BSYNC B1 ;  /* 0x0000000000017941 */ /* 0x000fea0003800000 */
.L_x_5298:
        /* <DEDUP_REMOVED lines=8> */
.L_x_5283:
        /* <DEDUP_REMOVED lines=13> */
.L_x_5289:
        /* <DEDUP_REMOVED lines=80> */
.L_x_5306:
        /* <DEDUP_REMOVED lines=8> */
.L_x_5307:
[----:B------:R-:W-:Y:S04]  /*59e0*/  IADD3 R13, R13, -0x1, RZ ;  /* 0xffffffff0d0d7810 */ /* 0x000fe80007ffe0ff */
[----:B------:R-:W-:Y:S11]  /*59f0*/  ISETP.GT.AND P0, PT, R13, R82, PT ;  /* 0x000000520d00720c */ /* 0x000ff60003f04270 */
[----:B------:R-:W-:Y:S02]  /*5a00*/  @!UPT UIADD3 URZ, URZ, URZ, URZ ;  /* 0x0000003f3f3ff290 */ /* 0x000fe4000fffe03f */
[----:B------:R-:W-:-:S05]  /*5a10*/  @P0 BRA `(.L_x_5308) ;  /* 0xffffc3e000000947 */ /* 0x000fca000383ffff */
.L_x_5282:
        /* <DEDUP_REMOVED lines=82> */
.L_x_5315:
[----:B------:R-:W-:Y:S05]  /*5f40*/  BSYNC B0 ;  /* 0x0000000000007941 */ /* 0x000fea0003800000 */
.L_x_5314:
        /* <DEDUP_REMOVED lines=44> */
.L_x_5317:
[----:B------:R-:W-:Y:S05]  /*6210*/  BSYNC B0 ;  /* 0x0000000000007941 */ /* 0x000fea0003800000 */
.L_x_5316:
        /* <DEDUP_REMOVED lines=44> */
.L_x_5319:
[----:B------:R-:W-:Y:S05]  /*64e0*/  BSYNC B0 ;  /* 0x0000000000007941 */ /* 0x000fea0003800000 */
.L_x_5318:
[----:B-----5:R4:W-:Y:S02]  /*64f0*/  STS.128 [R122+0x2000], R8 ;  /* 0x002000087a007388 */ /* 0x0209e40000000c00 */
.L_x_5313:
[----:B------:R-:W-:Y:S05]  /*6500*/  BSYNC B1 ;  /* 0x0000000000017941 */ /* 0x000fea0003800000 */
.L_x_5312:
        /* <DEDUP_REMOVED lines=54> */
.L_x_5322:
[----:B------:R-:W-:Y:S05]  /*6870*/  BSYNC B0 ;  /* 0x0000000000007941 */ /* 0x000fea0003800000 */
.L_x_5321:
        /* <DEDUP_REMOVED lines=44> */
.L_x_5324:
[----:B------:R-:W-:Y:S05]  /*6b40*/  BSYNC B0 ;  /* 0x0000000000007941 */ /* 0x000fea0003800000 */
.L_x_5323:
        /* <DEDUP_REMOVED lines=44> */
.L_x_5326:
[----:B------:R-:W-:Y:S05]  /*6e10*/  BSYNC B0 ;  /* 0x0000000000007941 */ /* 0x000fea0003800000 */
.L_x_5325:
[----:B-----5:R3:W-:Y:S01]  /*6e20*/  STS.128 [R122+0x2800], R24 ;  /* 0x002800187a007388 */ /* 0x0207e20000000c00 */
[----:B------:R-:W-:Y:S05]  /*6e30*/  BRA `(.L_x_5320) ;  /* 0x000023a000007947 */ /* 0x000fea0003800000 */
.L_x_5311:
        /* <DEDUP_REMOVED lines=89> */
.L_x_5330:
[----:B------:R-:W-:Y:S05]  /*73d0*/  BSYNC B0 ;  /* 0x0000000000007941 */ /* 0x000fea0003800000 */
.L_x_5329:
        /* <DEDUP_REMOVED lines=90> */
.L_x_5332:
[----:B------:R-:W-:Y:S05]  /*7980*/  BSYNC B0 ;  /* 0x0000000000007941 */ /* 0x000fea0003800000 */
.L_x_5331:
        /* <DEDUP_REMOVED lines=88> */
.L_x_5334:
[----:B------:R-:W-:Y:S05]  /*7f10*/  BSYNC B0 ;  /* 0x0000000000007941 */ /* 0x000fea0003800000 */
.L_x_5333:
[----:B-----5:R3:W-:Y:S02]  /*7f20*/  STS.128 [R122+0x2000], R20 ;  /* 0x002000147a007388 */ /* 0x0207e40000000c00 */
.L_x_5328:
[----:B------:R-:W-:Y:S05]  /*7f30*/  BSYNC B1 ;  /* 0x0000000000017941 */ /* 0x000fea0003800000 */
.L_x_5327:
        /* <DEDUP_REMOVED lines=94> */
.L_x_5336:
[----:B------:R-:W-:Y:S05]  /*8520*/  BSYNC B0 ;  /* 0x0000000000007941 */ /* 0x000fea0003800000 */
.L_x_5335:
        /* <DEDUP_REMOVED lines=90> */
.L_x_5338:
[----:B------:R-:W-:Y:S05]  /*8ad0*/  BSYNC B0 ;  /* 0x0000000000007941 */ /* 0x000fea0003800000 */
.L_x_5337:
        /* <DEDUP_REMOVED lines=90> */
.L_x_5340:
[----:B------:R-:W-:Y:S05]  /*9080*/  BSYNC B0 ;  /* 0x0000000000007941 */ /* 0x000fea0003800000 */
.L_x_5339:
[----:B-----5:R4:W-:Y:S01]  /*9090*/  STS.128 [R122+0x2800], R4 ;  /* 0x002800047a007388 */ /* 0x0209e20000000c00 */
[----:B------:R-:W-:Y:S05]  /*90a0*/  BRA `(.L_x_5320) ;  /* 0x0000013000007947 */ /* 0x000fea0003800000 */
.L_x_5310:
        /* <DEDUP_REMOVED lines=19> */
.L_x_5320:
[----:B------:R-:W-:Y:S05]  /*91e0*/  BSYNC B2 ;  /* 0x0000000000027941 */ /* 0x000fea0003800000 */
.L_x_5309:
[----:B------:R-:W-:Y:S01]  /*91f0*/  IADD3 R126, R86, -0x1, RZ ;  /* 0xffffffff567e7810 */ /* 0x000fe20007ffe0ff */
[----:B-1--4-:R-:W-:Y:S01]  /*9200*/  IMAD.SHL.U32 R4, R66, 0x8, RZ ;  /* 0x0000000842047824 */ /* 0x012fe200078e00ff */
[----:B------:R-:W-:-:S02]  /*9210*/  LOP3.LUT R116, R71, 0xfffffff8, RZ, 0xc0, !PT ;  /* 0xfffffff847747812 */ /* 0x000fc400078ec0ff */
        /* <DEDUP_REMOVED lines=8> */
[----:B------:R-:W-:Y:S02]  /*92a0*/  LEA.HI R70, R3, R70, RZ, 0x3 ;  /* 0x0000004603467211 */ /* 0x000fe400078f18ff */
[----:B------:R-:W-:-:S02]  /*92b0*/  ISETP.GE.AND P4, PT, R16, R5, PT ;  /* 0x000000051000720c */ /* 0x000fc40003f86270 */
[----:B------:R-:W-:Y:S01]  /*92c0*/  ISETP.GE.AND P5, PT, R102, R5, PT ;  /* 0x000000056600720c */ /* 0x000fe20003fa6270 */
[----:B------:R-:W-:Y:S01]  /*92d0*/  IMAD.SHL.U32 R52, R70, 0x20, RZ ;  /* 0x0000002046347824 */ /* 0x000fe200078e00ff */
[----:B------:R-:W-:Y:S02]  /*92e0*/  LEA.HI R3, R116, R116, RZ, 0x1 ;  /* 0x0000007474037211 */ /* 0x000fe400078f08ff */
[----:B------:R-:W-:Y:S02]  /*92f0*/  LEA.HI.X R123, R100, c[0x0][0x16c], R54, 0x1, P0 ;  /* 0x00005b00647b7a11 */ /* 0x000fe400000f0c36 */
[----:B------:R-:W-:Y:S02]  /*9300*/  LOP3.LUT R9, R3, 0x3fffffe, RZ, 0xc0, !PT ;  /* 0x03fffffe03097812 */ /* 0x000fe400078ec0ff */
[----:B------:R-:W-:Y:S02]  /*9310*/  LEA.HI R68, R68, R7, RZ, 0x1 ;  /* 0x0000000744447211 */ /* 0x000fe400078f08ff */
[----:B------:R-:W-:Y:S01]  /*9320*/  ISETP.GE.AND P3, PT, R102, R5, PT ;  /* 0x000000056600720c */ /* 0x000fe20003f66270 */
[----:B------:R-:W-:Y:S01]  /*9330*/  IMAD.IADD R116, R116, 0x1, -R9 ;  /* 0x0000000174747824 */ /* 0x000fe200078e0a09 */
[----:B------:R-:W-:Y:S01]  /*9340*/  @!P4 LEA R8, P0, R55, R124, 0x1 ;  /* 0x0000007c3708c211 */ /* 0x000fe200078008ff */
[----:B------:R-:W-:Y:S01]  /*9350*/  @!P5 IMAD.MOV.U32 R125, RZ, RZ, R123 ;  /* 0x000000ffff7dd224 */ /* 0x000fe200078e007b */
[----:B------:R-:W-:-:S02]  /*9360*/  LOP3.LUT R68, R68, 0xfffffffe, RZ, 0xc0, !PT ;  /* 0xfffffffe44447812 */ /* 0x000fc400078ec0ff */
        /* <DEDUP_REMOVED lines=17> */
[----:B------:R-:W-:Y:S01]  /*9480*/  IMAD.SHL.U32 R5, R3, 0x40, RZ ;  /* 0x0000004003057824 */ /* 0x000fe200078e00ff */
[----:B------:R-:W-:-:S02]  /*9490*/  SHF.R.S32.HI R0, RZ, 0x5, R2 ;  /* 0x00000005ff007819 */ /* 0x000fc40000011402 */
[----:B------:R2:W-:Y:S01]  /*94a0*/  @!P4 LDGSTS.E.BYPASS.LTC128B.128 [R122+0x4800], [R8.64+0x40] ;  /* 0x04800040087acfae */ /* 0x0005e2000b901d46 */
[----:B------:R-:W-:Y:S02]  /*94b0*/  LOP3.LUT R7, R7, 0xc0, RZ, 0xc0, !PT ;  /* 0x000000c007077812 */ /* 0x000fe400078ec0ff */
[----:B------:R-:W-:Y:S01]  /*94c0*/  LOP3.LUT R5, R5, 0xc0, RZ, 0xc0, !PT ;  /* 0x000000c005057812 */ /* 0x000fe200078ec0ff */
[----:B------:R2:W-:Y:S01]  /*94d0*/  @!P4 LDGSTS.E.BYPASS.LTC128B.128 [R122+0x5800], [R8.64+0x80] ;  /* 0x05800080087acfae */ /* 0x0005e2000b901d46 */
[----:B------:R-:W-:Y:S01]  /*94e0*/  LOP3.LUT R50, R7, 0x8, R50, 0xf8, !PT ;  /* 0x0000000807327812 */ /* 0x000fe200078ef832 */
[C---:B------:R-:W-:Y:S01]  /*94f0*/  IMAD R6, R0.reuse, 0x200, R52 ;  /* 0x0000020000067824 */ /* 0x040fe200078e0234 */
[----:B------:R-:W-:Y:S01]  /*9500*/  LOP3.LUT R4, R5, 0x8, R4, 0xf8, !PT ;  /* 0x0000000805047812 */ /* 0x000fe200078ef804 */
[----:B------:R-:W0:Y:S01]  /*9510*/  LDGDEPBAR ;  /* 0x00000000000079af */ /* 0x000e220000000000 */
[----:B------:R-:W-:Y:S01]  /*9520*/  SHF.R.U32.HI R7, RZ, 0x3, R7 ;  /* 0x00000003ff077819 */ /* 0x000fe20000011607 */
[C---:B------:R-:W-:Y:S01]  /*9530*/  IMAD R117, R49.reuse, 0x20, R6 ;  /* 0x0000002031757824 */ /* 0x040fe200078e0206 */
[----:B------:R-:W-:Y:S01]  /*9540*/  SHF.R.U32.HI R5, RZ, 0x3, R5 ;  /* 0x00000003ff057819 */ /* 0x000fe20000011605 */
[----:B------:R-:W-:Y:S01]  /*9550*/  IMAD R0, R0, 0x10, R65 ;  /* 0x0000001000007824 */ /* 0x000fe200078e0241 */
[----:B------:R-:W-:Y:S01]  /*9560*/  LEA R128, P0, R88, c[0x0][0x170], 0x1 ;  /* 0x00005c0058807a11 */ /* 0x000fe200078008ff */
[----:B------:R-:W-:Y:S01]  /*9570*/  IMAD R49, R49, 0x20, R52 ;  /* 0x0000002031317824 */ /* 0x000fe200078e0234 */
[----:B------:R-:W-:-:S02]  /*9580*/  LOP3.LUT R50, R50, R7, RZ, 0x3c, !PT ;  /* 0x0000000732327212 */ /* 0x000fc400078e3cff */
[----:B------:R-:W-:Y:S02]  /*9590*/  LOP3.LUT R5, R4, R5, RZ, 0x3c, !PT ;  /* 0x0000000504057212 */ /* 0x000fe400078e3cff */
[----:B------:R-:W-:Y:S01]  /*95a0*/  LEA.HI.X R129, R88, c[0x0][0x174], R85, 0x1, P0 ;  /* 0x00005d0058817a11 */ /* 0x000fe200000f0c55 */
[----:B------:R-:W-:Y:S01]  /*95b0*/  IMAD.IADD R117, R50, 0x1, R117 ;  /* 0x0000000132757824 */ /* 0x000fe200078e0275 */
[----:B------:R-:W-:Y:S01]  /*95c0*/  LOP3.LUT R2, R2, 0xffffffe0, RZ, 0xc0, !PT ;  /* 0xffffffe002027812 */ /* 0x000fe200078ec0ff */
[----:B------:R-:W-:Y:S02]  /*95d0*/  IMAD.U32 R116, R116, 0x20, R5 ;  /* 0x0000002074747824 */ /* 0x000fe400078e0005 */
[----:B------:R-:W-:Y:S02]  /*95e0*/  IMAD.SHL.U32 R117, R117, 0x2, RZ ;  /* 0x0000000275757824 */ /* 0x000fe400078e00ff */
[----:B------:R-:W-:Y:S02]  /*95f0*/  IMAD.SHL.U32 R116, R116, 0x2, RZ ;  /* 0x0000000274747824 */ /* 0x000fe400078e00ff */
[----:B------:R-:W-:-:S02]  /*9600*/  IMAD R115, R51, 0x2, R117 ;  /* 0x0000000233737824 */ /* 0x000fc400078e0275 */
[----:B------:R-:W-:Y:S01]  /*9610*/  IMAD.IADD R2, R61, 0x1, -R2 ;  /* 0x000000013d027824 */ /* 0x000fe200078e0a02 */
[----:B--2---:R-:W-:Y:S01]  /*9620*/  @!P1 LEA R8, P0, R62, R128, 0x1 ;  /* 0x000000803e089211 */ /* 0x004fe200078008ff */
[----:B------:R-:W-:-:S04]  /*9630*/  DEPBAR.LE SB0, 0x0 ;  /* 0x000080000000791a */ /* 0x000fc80000000000 */
[----:B------:R-:W-:Y:S01]  /*9640*/  BAR.SYNC.DEFER_BLOCKING 0x0 ;  /* 0x0000000000007b1d */ /* 0x000fe20000010000 */
[----:B------:R-:W-:Y:S01]  /*9650*/  @!P1 LEA.HI.X R9, R62, R129, R67, 0x1, P0 ;  /* 0x000000813e099211 */ /* 0x000fe200000f0c43 */
[----:B------:R-:W-:Y:S01]  /*9660*/  IMAD.IADD R114, R50, 0x1, R49 ;  /* 0x0000000132727824 */ /* 0x000fe200078e0231 */
[----:B------:R-:W-:Y:S01]  /*9670*/  LOP3.LUT P0, RZ, R3, 0x2, RZ, 0xc0, !PT ;  /* 0x0000000203ff7812 */ /* 0x000fe2000780c0ff */
[----:B------:R-:W-:Y:S01]  /*9680*/  IMAD.MOV.U32 R3, RZ, RZ, 0x20 ;  /* 0x00000020ff037424 */ /* 0x000fe200078e00ff */
[----:B------:R-:W-:-:S04]  /*9690*/  SHF.R.S32.HI R127, RZ, 0x1f, R2 ;  /* 0x0000001fff7f7819 */ /* 0x000fc80000011402 */
[----:B------:R-:W-:Y:S02]  /*96a0*/  SEL R3, R3, 0xffffffe0, !P0 ;  /* 0xffffffe003037807 */ /* 0x000fe40004000000 */
[----:B------:R-:W-:-:S03]  /*96b0*/  LEA.HI R127, R127, R2, RZ, 0x2 ;  /* 0x000000027f7f7211 */ /* 0x000fc600078f10ff */
[----:B------:R-:W-:Y:S01]  /*96c0*/  IMAD.IADD R113, R116, 0x1, R3 ;  /* 0x0000000174717824 */ /* 0x000fe200078e0203 */
[----:B------:R-:W-:-:S04]  /*96d0*/  SHF.R.S32.HI R127, RZ, 0x2, R127 ;  /* 0x00000002ff7f7819 */ /* 0x000fc8000001147f */
[----:B------:R-:W-:-:S04]  /*96e0*/  IADD3 R0, R0, 0x1, R127 ;  /* 0x0000000100007810 */ /* 0x000fc80007ffe07f */
[----:B------:R-:W-:Y:S01]  /*96f0*/  IADD3 R0, R63, R0, -R118 ;  /* 0x000000003f007210 */ /* 0x000fe20007ffe876 */
[----:B------:R-:W-:Y:S03]  /*9700*/  @P3 STS [R122+0x6000], RZ ;  /* 0x006000ff7a003388 */ /* 0x000fe60000000800 */
[----:B------:R-:W-:Y:S01]  /*9710*/  IADD3 R0, R0, c[0x0][0x2e8], RZ ;  /* 0x0000ba0000007a10 */ /* 0x000fe20007ffe0ff */
[----:B------:R-:W-:Y:S03]  /*9720*/  @P3 STS [R122+0x6004], RZ ;  /* 0x006004ff7a003388 */ /* 0x000fe60000000800 */
[C---:B------:R-:W-:Y:S01]  /*9730*/  IADD3 R2, R0.reuse, 0x8, RZ ;  /* 0x0000000800027810 */ /* 0x040fe20007ffe0ff */
[----:B------:R-:W-:Y:S01]  /*9740*/  @P3 STS.64 [R122+0x6008], RZ ;  /* 0x006008ff7a003388 */ /* 0x000fe20000000a00 */
[----:B------:R-:W-:-:S02]  /*9750*/  IMNMX R0, R0, R63, PT ;  /* 0x0000003f00007217 */ /* 0x000fc40003800200 */
        /* <DEDUP_REMOVED lines=19> */
[----:B------:R-:W4:Y:S04]  /*9890*/  LDSM.16.M88.4 R16, [R116+0x3000] ;  /* 0x003000007410783b */ /* 0x000f280000000200 */
[----:B------:R-:W-:Y:S04]  /*98a0*/  LDSM.16.M88.4 R96, [R115] ;  /* 0x000000007360783b */ /* 0x000fe80000000200 */
[----:B------:R-:W-:Y:S04]  /*98b0*/  LDSM.16.M88.4 R32, [R113+0x3000] ;  /* 0x003000007120783b */ /* 0x000fe80000000200 */
[----:B------:R-:W5:Y:S04]  /*98c0*/  LDSM.16.M88.4 R56, [R116+0x3400] ;  /* 0x003400007438783b */ /* 0x000f680000000200 */
[----:B------:R-:W-:Y:S04]  /*98d0*/  LDSM.16.M88.4 R72, [R117+0x1000] ;  /* 0x001000007548783b */ /* 0x000fe80000000200 */
[----:B------:R-:W3:Y:S04]  /*98e0*/  LDSM.16.M88.4 R12, [R116+0x4000] ;  /* 0x00400000740c783b */ /* 0x000ee80000000200 */
[----:B------:R-:W1:Y:S04]  /*98f0*/  LDSM.16.M88.4 R40, [R116+0x3800] ;  /* 0x003800007428783b */ /* 0x000e680000000200 */
[----:B---3--:R-:W3:Y:S04]  /*9900*/  LDSM.16.M88.4 R24, [R116+0x3c00] ;  /* 0x003c00007418783b */ /* 0x008ee80000000200 */
[----:B--2---:R-:W2:Y:S04]  /*9910*/  LDSM.16.M88.4 R8, [R113+0x3400] ;  /* 0x003400007108783b */ /* 0x004ea80000000200 */
[----:B------:R-:W-:Y:S01]  /*9920*/  LDSM.16.M88.4 R36, [R115+0x1000] ;  /* 0x001000007324783b */ /* 0x000fe20000000200 */
[C---:B----4-:R-:W-:Y:S03]  /*9930*/  HMMA.16816.F32.BF16 R20, R76.reuse, R16, RZ ;  /* 0x000000104c14723c */ /* 0x050fe600000418ff */
[----:B------:R-:W4:Y:S04]  /*9940*/  LDSM.16.M88.4 R108, [R113+0x4000] ;  /* 0x00400000716c783b */ /* 0x000f280000000200 */
[----:B------:R-:W1:Y:S01]  /*9950*/  LDSM.16.M88.4 R4, [R113+0x3800] ;  /* 0x003800007104783b */ /* 0x000e620000000200 */
[C---:B------:R-:W-:Y:S03]  /*9960*/  HMMA.16816.F32.BF16 R16, R76.reuse, R18, RZ ;  /* 0x000000124c10723c */ /* 0x040fe600000418ff */
[----:B------:R-:W1:Y:S04]  /*9970*/  LDSM.16.M88.4 R104, [R116+0x4400] ;  /* 0x004400007468783b */ /* 0x000e680000000200 */
[----:B------:R-:W-:Y:S01]  /*9980*/  LDSM.16.M88.4 R92, [R113+0x3c00] ;  /* 0x003c0000715c783b */ /* 0x000fe20000000200 */
[----:B-----5:R-:W-:Y:S03]  /*9990*/  HMMA.16816.F32.BF16 R28, R76, R56, RZ ;  /* 0x000000384c1c723c */ /* 0x020fe600000418ff */
[----:B------:R-:W-:Y:S04]  /*99a0*/  LDSM.16.M88.4 R68, [R116+0x4800] ;  /* 0x004800007444783b */ /* 0x000fe80000000200 */
[----:B------:R-:W0:Y:S01]  /*99b0*/  LDGDEPBAR ;  /* 0x00000000000079af */ /* 0x000e220000000000 */
[C---:B------:R-:W-:Y:S08]  /*99c0*/  HMMA.16816.F32.BF16 R20, R96.reuse, R32, R20 ;  /* 0x000000206014723c */ /* 0x040ff00000041814 */
[----:B------:R-:W-:Y:S01]  /*99d0*/  HMMA.16816.F32.BF16 R16, R96, R34, R16 ;  /* 0x000000226010723c */ /* 0x000fe20000041810 */
[----:B------:R-:W-:Y:S07]  /*99e0*/  LDSM.16.M88.4 R32, [R113+0x4400] ;  /* 0x004400007120783b */ /* 0x000fee0000000200 */
[----:B------:R-:W-:Y:S08]  /*99f0*/  HMMA.16816.F32.BF16 R56, R76, R58, RZ ;  /* 0x0000003a4c38723c */ /* 0x000ff000000418ff */
[C---:B------:R-:W-:Y:S08]  /*9a00*/  HMMA.16816.F32.BF16 R20, R72.reuse, R12, R20 ;  /* 0x0000000c4814723c */ /* 0x040ff00000041814 */
[----:B------:R-:W-:Y:S01]  /*9a10*/  HMMA.16816.F32.BF16 R16, R72, R14, R16 ;  /* 0x0000000e4810723c */ /* 0x000fe20000041810 */
[----:B------:R-:W-:Y:S07]  /*9a20*/  LDSM.16.M88.4 R12, [R113+0x5000] ;  /* 0x00500000710c783b */ /* 0x000fee0000000200 */
[C---:B-1----:R-:W-:Y:S08]  /*9a30*/  HMMA.16816.F32.BF16 R44, R76.reuse, R40, RZ ;  /* 0x000000284c2c723c */ /* 0x042ff000000418ff */
[C---:B------:R-:W-:Y:S08]  /*9a40*/  HMMA.16816.F32.BF16 R40, R76.reuse, R42, RZ ;  /* 0x0000002a4c28723c */ /* 0x040ff000000418ff */
[C---:B---3--:R-:W-:Y:S08]  /*9a50*/  HMMA.16816.F32.BF16 R80, R76.reuse, R24, RZ ;  /* 0x000000184c50723c */ /* 0x048ff000000418ff */
[----:B------:R-:W-:Y:S01]  /*9a60*/  HMMA.16816.F32.BF16 R76, R76, R26, RZ ;  /* 0x0000001a4c4c723c */ /* 0x000fe200000418ff */
[----:B------:R-:W-:Y:S07]  /*9a70*/  LDSM.16.M88.4 R24, [R116+0x5000] ;  /* 0x005000007418783b */ /* 0x000fee0000000200 */
[C---:B--2---:R-:W-:Y:S08]  /*9a80*/  HMMA.16816.F32.BF16 R28, R96.reuse, R8, R28 ;  /* 0x00000008601c723c */ /* 0x044ff0000004181c */
[----:B------:R-:W-:Y:S01]  /*9a90*/  HMMA.16816.F32.BF16 R56, R96, R10, R56 ;  /* 0x0000000a6038723c */ /* 0x000fe20000041838 */
[----:B------:R-:W1:Y:S07]  /*9aa0*/  LDSM.16.M88.4 R8, [R117+0x2000] ;  /* 0x002000007508783b */ /* 0x000e6e0000000200 */
[C---:B----4-:R-:W-:Y:S08]  /*9ab0*/  HMMA.16816.F32.BF16 R20, R36.reuse, R108, R20 ;  /* 0x0000006c2414723c */ /* 0x050ff00000041814 */
[----:B------:R-:W-:Y:S08]  /*9ac0*/  HMMA.16816.F32.BF16 R16, R36, R110, R16 ;  /* 0x0000006e2410723c */ /* 0x000ff00000041810 */
[C---:B------:R-:W-:Y:S08]  /*9ad0*/  HMMA.16816.F32.BF16 R44, R96.reuse, R4, R44 ;  /* 0x00000004602c723c */ /* 0x040ff0000004182c */
[----:B------:R-:W-:Y:S01]  /*9ae0*/  HMMA.16816.F32.BF16 R40, R96, R6, R40 ;  /* 0x000000066028723c */ /* 0x000fe20000041828 */
[----:B------:R-:W2:Y:S07]  /*9af0*/  LDSM.16.M88.4 R4, [R115+0x2000] ;  /* 0x002000007304783b */ /* 0x000eae0000000200 */
[C---:B------:R-:W-:Y:S08]  /*9b00*/  HMMA.16816.F32.BF16 R28, R72.reuse, R104, R28 ;  /* 0x00000068481c723c */ /* 0x040ff0000004181c */
[----:B------:R-:W-:Y:S08]  /*9b10*/  HMMA.16816.F32.BF16 R56, R72, R106, R56 ;  /* 0x0000006a4838723c */ /* 0x000ff00000041838 */
[C---:B-1----:R-:W-:Y:S08]  /*9b20*/  HMMA.16816.F32.BF16 R20, R8.reuse, R24, R20 ;  /* 0x000000180814723c */ /* 0x042ff00000041814 */
[----:B------:R-:W-:Y:S01]  /*9b30*/  HMMA.16816.F32.BF16 R16, R8, R26, R16 ;  /* 0x0000001a0810723c */ /* 0x000fe20000041810 */
[----:B------:R-:W1:Y:S07]  /*9b40*/  LDSM.16.M88.4 R24, [R113+0x4800] ;  /* 0x004800007118783b */ /* 0x000e6e0000000200 */
[----:B------:R-:W-:Y:S01]  /*9b50*/  HMMA.16816.F32.BF16 R108, R96, R92, R80 ;  /* 0x0000005c606c723c */ /* 0x000fe20000041850 */
[----:B------:R-:W3:Y:S07]  /*9b60*/  LDSM.16.M88.4 R80, [R116+0x5400] ;  /* 0x005400007450783b */ /* 0x000eee0000000200 */
[----:B------:R-:W-:Y:S08]  /*9b70*/  HMMA.16816.F32.BF16 R28, R36, R32, R28 ;  /* 0x00000020241c723c */ /* 0x000ff0000004181c */
[----:B------:R-:W-:Y:S01]  /*9b80*/  HMMA.16816.F32.BF16 R104, R72, R68, R44 ;  /* 0x000000444868723c */ /* 0x000fe2000004182c */
[----:B------:R-:W-:Y:S07]  /*9b90*/  LDSM.16.M88.4 R44, [R113+0x5400] ;  /* 0x00540000712c783b */ /* 0x000fee0000000200 */
[----:B------:R-:W-:Y:S01]  /*9ba0*/  HMMA.16816.F32.BF16 R56, R36, R34, R56 ;  /* 0x000000222438723c */ /* 0x000fe20000041838 */
[----:B------:R-:W4:Y:S07]  /*9bb0*/  LDSM.16.M88.4 R32, [R116+0x4c00] ;  /* 0x004c00007420783b */ /* 0x000f2e0000000200 */
[----:B------:R-:W-:Y:S08]  /*9bc0*/  HMMA.16816.F32.BF16 R40, R72, R70, R40 ;  /* 0x000000464828723c */ /* 0x000ff00000041828 */
[C---:B--2---:R-:W-:Y:S08]  /*9bd0*/  HMMA.16816.F32.BF16 R20, R4.reuse, R12, R20 ;  /* 0x0000000c0414723c */ /* 0x044ff00000041814 */
[----:B------:R-:W-:Y:S01]  /*9be0*/  HMMA.16816.F32.BF16 R16, R4, R14, R16 ;  /* 0x0000000e0410723c */ /* 0x000fe20000041810 */
[----:B------:R-:W2:Y:S07]  /*9bf0*/  LDSM.16.M88.4 R12, [R116+0x5800] ;  /* 0x00580000740c783b */ /* 0x000eae0000000200 */
[----:B------:R-:W-:Y:S08]  /*9c00*/  HMMA.16816.F32.BF16 R76, R96, R94, R76 ;  /* 0x0000005e604c723c */ /* 0x000ff0000004184c */
[----:B-1----:R-:W-:Y:S01]  /*9c10*/  HMMA.16816.F32.BF16 R104, R36, R24, R104 ;  /* 0x000000182468723c */ /* 0x002fe20000041868 */
[----:B------:R-:W-:-:S02]  /*9c20*/  FMUL.FTZ R21, R21, c[0x0][0x2ec] ;  /* 0x0000bb0015157a20 */ /* 0x000fc40000410000 */
[----:B------:R-:W-:Y:S02]  /*9c30*/  FMUL.FTZ R3, R20, c[0x0][0x2ec] ;  /* 0x0000bb0014037a20 */ /* 0x000fe40000410000 */
[----:B------:R1:W-:Y:S01]  /*9c40*/  MUFU.TANH R53, R21 ;  /* 0x0000001500357308 */ /* 0x0003e20000002400 */
[----:B------:R-:W-:Y:S02]  /*9c50*/  FMUL.FTZ R62, R22, c[0x0][0x2ec] ;  /* 0x0000bb00163e7a20 */ /* 0x000fe40000410000 */
[----:B------:R-:W-:Y:S01]  /*9c60*/  HMMA.16816.F32.BF16 R40, R36, R26, R40 ;  /* 0x0000001a2428723c */ /* 0x000fe20000041828 */
[----:B------:R-:W5:Y:S01]  /*9c70*/  LDSM.16.M88.4 R24, [R113+0x4c00] ;  /* 0x004c00007118783b */ /* 0x000f620000000200 */
[----:B------:R-:W-:Y:S02]  /*9c80*/  FMUL.FTZ R16, R16, c[0x0][0x2ec] ;  /* 0x0000bb0010107a20 */ /* 0x000fe40000410000 */
[----:B------:R-:W-:Y:S01]  /*9c90*/  FMUL.FTZ R18, R18, c[0x0][0x2ec] ;  /* 0x0000bb0012127a20 */ /* 0x000fe20000410000 */
[----:B------:R-:W1:Y:S01]  /*9ca0*/  MUFU.TANH R3, R3 ;  /* 0x0000000300037308 */ /* 0x000e620000002400 */
[----:B------:R-:W-:-:S02]  /*9cb0*/  FMUL.FTZ R17, R17, c[0x0][0x2ec] ;  /* 0x0000bb0011117a20 */ /* 0x000fc40000410000 */
[----:B---3--:R-:W-:Y:S01]  /*9cc0*/  HMMA.16816.F32.BF16 R28, R8, R80, R28 ;  /* 0x00000050081c723c */ /* 0x008fe2000004181c */
[----:B------:R-:W-:-:S04]  /*9cd0*/  FMUL.FTZ R19, R19, c[0x0][0x2ec] ;  /* 0x0000bb0013137a20 */ /* 0x000fc80000410000 */
[----:B------:R-:W-:Y:S03]  /*9ce0*/  MUFU.TANH R64, R16 ;  /* 0x0000001000407308 */ /* 0x000fe60000002400 */
[C---:B----4-:R-:W-:Y:S05]  /*9cf0*/  HMMA.16816.F32.BF16 R108, R72.reuse, R32, R108 ;  /* 0x00000020486c723c */ /* 0x050fea000004186c */
[----:B------:R-:W3:Y:S03]  /*9d00*/  MUFU.TANH R62, R62 ;  /* 0x0000003e003e7308 */ /* 0x000ee60000002400 */
[----:B------:R-:W-:Y:S08]  /*9d10*/  HMMA.16816.F32.BF16 R76, R72, R34, R76 ;  /* 0x00000022484c723c */ /* 0x000ff0000004184c */
[C---:B------:R-:W-:Y:S08]  /*9d20*/  HMMA.16816.F32.BF16 R56, R8.reuse, R82, R56 ;  /* 0x000000520838723c */ /* 0x040ff00000041838 */
[C---:B--2---:R-:W-:Y:S08]  /*9d30*/  HMMA.16816.F32.BF16 R104, R8.reuse, R12, R104 ;  /* 0x0000000c0868723c */ /* 0x044ff00000041868 */
[----:B------:R-:W-:Y:S01]  /*9d40*/  HMMA.16816.F32.BF16 R40, R8, R14, R40 ;  /* 0x0000000e0828723c */ /* 0x000fe20000041828 */
[----:B------:R-:W2:Y:S07]  /*9d50*/  LDSM.16.M88.4 R12, [R116+0x5c00] ;  /* 0x005c0000740c783b */ /* 0x000eae0000000200 */
[----:B------:R-:W-:Y:S01]  /*9d60*/  HMMA.16816.F32.BF16 R28, R4, R44, R28 ;  /* 0x0000002c041c723c */ /* 0x000fe2000004181c */
[----:B------:R-:W-:Y:S06]  /*9d70*/  MUFU.TANH R45, R18 ;  /* 0x00000012002d7308 */ /* 0x000fec0000002400 */
[----:B------:R-:W-:Y:S01]  /*9d80*/  FMUL.FTZ R44, R23, c[0x0][0x2ec] ;  /* 0x0000bb00172c7a20 */ /* 0x000fe20000410000 */
[C---:B-----5:R-:W-:Y:S01]  /*9d90*/  HMMA.16816.F32.BF16 R108, R36.reuse, R24, R108 ;  /* 0x00000018246c723c */ /* 0x060fe2000004186c */
[----:B-1----:R-:W1:Y:S04]  /*9da0*/  LDSM.16.M88.4 R20, [R113+0x5800] ;  /* 0x005800007114783b */ /* 0x002e680000000200 */
[----:B------:R-:W4:Y:S02]  /*9db0*/  MUFU.TANH R44, R44 ;  /* 0x0000002c002c7308 */ /* 0x000f240000002400 */
[----:B------:R-:W-:Y:S01]  /*9dc0*/  IMAD.SHL.U32 R25, R61, 0x2, RZ ;  /* 0x000000023d197824 */ /* 0x000fe200078e00ff */
[----:B------:R-:W-:Y:S04]  /*9dd0*/  HMMA.16816.F32.BF16 R76, R36, R26, R76 ;  /* 0x0000001a244c723c */ /* 0x000fe8000004184c */
[----:B------:R-:W-:-:S04]  /*9de0*/  LOP3.LUT R25, R25, 0x6, RZ, 0xc0, !PT ;  /* 0x0000000619197812 */ /* 0x000fc800078ec0ff */
[----:B------:R-:W-:Y:S01]  /*9df0*/  HMMA.16816.F32.BF16 R56, R4, R46, R56 ;  /* 0x0000002e0438723c */ /* 0x000fe20000041838 */
[----:B------:R-:W5:Y:S01]  /*9e00*/  MUFU.TANH R46, R17 ;  /* 0x00000011002e7308 */ /* 0x000f620000002400 */
[----:B------:R-:W-:Y:S02]  /*9e10*/  FMUL.FTZ R28, R28, c[0x0][0x2ec] ;  /* 0x0000bb001c1c7a20 */ /* 0x000fe40000410000 */
[----:B------:R-:W-:-:S05]  /*9e20*/  FMUL.FTZ R29, R29, c[0x0][0x2ec] ;  /* 0x0000bb001d1d7a20 */ /* 0x000fca0000410000 */
[----:B------:R1:W1:Y:S01]  /*9e30*/  MUFU.TANH R47, R19 ;  /* 0x00000013002f7308 */ /* 0x0002620000002400 */
[C---:B--2---:R-:W-:Y:S07]  /*9e40*/  HMMA.16816.F32.BF16 R108, R8.reuse, R12, R108 ;  /* 0x0000000c086c723c */ /* 0x044fee000004186c */
[----:B------:R-:W2:Y:S01]  /*9e50*/  MUFU.TANH R28, R28 ;  /* 0x0000001c001c7308 */ /* 0x000ea20000002400 */
[----:B------:R-:W-:Y:S06]  /*9e60*/  HMMA.16816.F32.BF16 R76, R8, R14, R76 ;  /* 0x0000000e084c723c */ /* 0x000fec000004184c */
[----:B------:R-:W-:Y:S01]  /*9e70*/  FMUL.FTZ R33, R57, c[0x0][0x2ec] ;  /* 0x0000bb0039217a20 */ /* 0x000fe20000410000 */
[----:B-1----:R-:W1:Y:S01]  /*9e80*/  LDSM.16.M88.4 R16, [R113+0x5c00] ;  /* 0x005c00007110783b */ /* 0x002e620000000200 */
[----:B------:R-:W-:Y:S01]  /*9e90*/  IMAD.IADD R15, R48, 0x1, R25 ;  /* 0x00000001300f7824 */ /* 0x000fe200078e0219 */
[----:B------:R-:W-:Y:S01]  /*9ea0*/  HMMA.16816.F32.BF16 R104, R4, R20, R104 ;  /* 0x000000140468723c */ /* 0x000fe20000041868 */
[----:B------:R-:W1:Y:S01]  /*9eb0*/  MUFU.TANH R29, R29 ;  /* 0x0000001d001d7308 */ /* 0x000e620000002400 */
[----:B------:R-:W-:Y:S01]  /*9ec0*/  FMUL.FTZ R24, R59, c[0x0][0x2ec] ;  /* 0x0000bb003b187a20 */ /* 0x000fe20000410000 */
[----:B------:R-:W-:-:S04]  /*9ed0*/  DEPBAR.LE SB0, 0x0 ;  /* 0x000080000000791a */ /* 0x000fc80000000000 */
[----:B------:R-:W-:Y:S01]  /*9ee0*/  IADD3 R9, R15, 0x1, RZ ;  /* 0x000000010f097810 */ /* 0x000fe20007ffe0ff */
[----:B------:R-:W-:Y:S01]  /*9ef0*/  HMMA.16816.F32.BF16 R40, R4, R22, R40 ;  /* 0x000000160428723c */ /* 0x000fe20000041828 */
[----:B------:R-:W-:Y:S01]  /*9f00*/  FMUL.FTZ R21, R31, c[0x0][0x2ec] ;  /* 0x0000bb001f157a20 */ /* 0x000fe20000410000 */
[-C--:B------:R-:W-:Y:S01]  /*9f10*/  ISETP.GE.AND P6, PT, R15, R0.reuse, PT ;  /* 0x000000000f00720c */ /* 0x080fe20003fc6270 */
[----:B------:R-:W1:Y:S01]  /*9f20*/  MUFU.TANH R33, R33 ;  /* 0x0000002100217308 */ /* 0x000e620000002400 */
[C---:B------:R-:W-:Y:S01]  /*9f30*/  ISETP.GE.AND P3, PT, R9.reuse, R0, PT ;  /* 0x000000000900720c */ /* 0x040fe20003f66270 */
[----:B------:R-:W-:Y:S01]  /*9f40*/  FMUL.FTZ R32, R56, c[0x0][0x2ec] ;  /* 0x0000bb0038207a20 */ /* 0x000fe20000410000 */
[----:B------:R-:W-:Y:S01]  /*9f50*/  ISETP.GE.AND P0, PT, R9, R2, PT ;  /* 0x000000020900720c */ /* 0x000fe20003f06270 */
[----:B------:R-:W-:Y:S01]  /*9f60*/  FMUL.FTZ R20, R30, c[0x0][0x2ec] ;  /* 0x0000bb001e147a20 */ /* 0x000fe20000410000 */
[----:B------:R-:W-:Y:S01]  /*9f70*/  IADD3 R25, R15, 0x8, RZ ;  /* 0x000000080f197810 */ /* 0x000fe20007ffe0ff */
[----:B------:R-:W-:Y:S01]  /*9f80*/  FMUL.FTZ R22, R58, c[0x0][0x2ec] ;  /* 0x0000bb003a167a20 */ /* 0x000fe20000410000 */
[----:B------:R-:W-:Y:S01]  /*9f90*/  FSEL R3, R3, -INF , !P6 ;  /* 0xff80000003037808 */ /* 0x000fe20007000000 */
[----:B------:R-:W1:Y:S01]  /*9fa0*/  MUFU.TANH R21, R21 ;  /* 0x0000001500157308 */ /* 0x000e620000002400 */
[----:B------:R-:W-:-:S02]  /*9fb0*/  FSEL R53, R53, -INF , !P3 ;  /* 0xff80000035357808 */ /* 0x000fc40005800000 */
[----:B------:R-:W-:Y:S02]  /*9fc0*/  ISETP.GE.AND P1, PT, R25, R0, PT ;  /* 0x000000001900720c */ /* 0x000fe40003f26270 */
[-C--:B------:R-:W-:Y:S01]  /*9fd0*/  ISETP.GE.AND P3, PT, R15, R2.reuse, PT ;  /* 0x000000020f00720c */ /* 0x080fe20003f66270 */
[----:B------:R-:W-:Y:S01]  /*9fe0*/  FMUL.FTZ R106, R106, c[0x0][0x2ec] ;  /* 0x0000bb006a6a7a20 */ /* 0x000fe20000410000 */
[----:B------:R-:W-:Y:S01]  /*9ff0*/  ISETP.GE.AND P4, PT, R25, R2, PT ;  /* 0x000000021900720c */ /* 0x000fe20003f86270 */
[----:B------:R-:W-:Y:S01]  /*a000*/  FMUL.FTZ R107, R107, c[0x0][0x2ec] ;  /* 0x0000bb006b6b7a20 */ /* 0x000fe20000410000 */
[----:B---3--:R-:W-:Y:S01]  /*a010*/  FSEL R62, R62, -INF , !P3 ;  /* 0xff8000003e3e7808 */ /* 0x008fe20005800000 */
[----:B------:R-:W3:Y:S01]  /*a020*/  MUFU.TANH R24, R24 ;  /* 0x0000001800187308 */ /* 0x000ee20000002400 */
[----:B----4-:R-:W-:Y:S01]  /*a030*/  FSEL R44, R44, -INF , !P0 ;  /* 0xff8000002c2c7808 */ /* 0x010fe20004000000 */
[----:B------:R-:W-:Y:S01]  /*a040*/  FMUL.FTZ R23, R104, c[0x0][0x2ec] ;  /* 0x0000bb0068177a20 */ /* 0x000fe20000410000 */
[----:B------:R-:W-:Y:S01]  /*a050*/  FSEL R14, R45, -INF , !P4 ;  /* 0xff8000002d0e7808 */ /* 0x000fe20006000000 */
[----:B------:R-:W-:Y:S01]  /*a060*/  FMUL.FTZ R42, R42, c[0x0][0x2ec] ;  /* 0x0000bb002a2a7a20 */ /* 0x000fe20000410000 */
[----:B------:R-:W-:Y:S01]  /*a070*/  IADD3 R25, R15, 0x20, RZ ;  /* 0x000000200f197810 */ /* 0x000fe20007ffe0ff */
[----:B------:R-:W-:-:S02]  /*a080*/  FMUL.FTZ R105, R105, c[0x0][0x2ec] ;  /* 0x0000bb0069697a20 */ /* 0x000fc40000410000 */
[----:B------:R-:W4:Y:S01]  /*a090*/  MUFU.TANH R132, R106 ;  /* 0x0000006a00847308 */ /* 0x000f220000002400 */
[C---:B-1----:R-:W-:Y:S01]  /*a0a0*/  HMMA.16816.F32.BF16 R8, R4.reuse, R16, R108 ;  /* 0x000000100408723c */ /* 0x042fe2000004186c */
[----:B------:R-:W-:Y:S02]  /*a0b0*/  FMUL.FTZ R13, R40, c[0x0][0x2ec] ;  /* 0x0000bb00280d7a20 */ /* 0x000fe40000410000 */
[----:B------:R-:W-:Y:S02]  /*a0c0*/  FMUL.FTZ R41, R41, c[0x0][0x2ec] ;  /* 0x0000bb0029297a20 */ /* 0x000fe40000410000 */
[----:B------:R-:W-:Y:S02]  /*a0d0*/  FMUL.FTZ R43, R43, c[0x0][0x2ec] ;  /* 0x0000bb002b2b7a20 */ /* 0x000fe40000410000 */
[----:B------:R-:W-:Y:S01]  /*a0e0*/  IADD3 R17, R15, 0x9, RZ ;  /* 0x000000090f117810 */ /* 0x000fe20007ffe0ff */
[----:B------:R-:W-:Y:S01]  /*a0f0*/  HMMA.16816.F32.BF16 R76, R4, R18, R76 ;  /* 0x00000012044c723c */ /* 0x000fe2000004184c */
[----:B------:R-:W1:Y:S02]  /*a100*/  MUFU.TANH R130, R107 ;  /* 0x0000006b00827308 */ /* 0x000e640000002400 */
[----:B------:R-:W-:-:S02]  /*a110*/  ISETP.GE.AND P5, PT, R17, R0, PT ;  /* 0x000000001100720c */ /* 0x000fc40003fa6270 */
[----:B------:R-:W-:Y:S02]  /*a120*/  ISETP.GE.AND P6, PT, R17, R2, PT ;  /* 0x000000021100720c */ /* 0x000fe40003fc6270 */
[C---:B------:R-:W-:Y:S02]  /*a130*/  IADD3 R17, R15.reuse, 0x10, RZ ;  /* 0x000000100f117810 */ /* 0x040fe40007ffe0ff */
[----:B------:R-:W-:Y:S01]  /*a140*/  IADD3 R7, R15, 0x11, RZ ;  /* 0x000000110f077810 */ /* 0x000fe20007ffe0ff */
[----:B------:R-:W1:Y:S01]  /*a150*/  MUFU.TANH R110, R42 ;  /* 0x0000002a006e7308 */ /* 0x000e620000002400 */
[----:B------:R-:W-:Y:S02]  /*a160*/  FSEL R5, R64, -INF , !P1 ;  /* 0xff80000040057808 */ /* 0x000fe40004800000 */
[C---:B------:R-:W-:Y:S02]  /*a170*/  ISETP.GE.AND P1, PT, R17.reuse, R0, PT ;  /* 0x000000001100720c */ /* 0x040fe40003f26270 */
[----:B------:R-:W-:Y:S01]  /*a180*/  ISETP.GE.AND P3, PT, R17, R2, PT ;  /* 0x000000021100720c */ /* 0x000fe20003f66270 */
[----:B------:R-:W-:Y:S01]  /*a190*/  FMUL.FTZ R102, R8, c[0x0][0x2ec] ;  /* 0x0000bb0008667a20 */ /* 0x000fe20000410000 */
[----:B------:R-:W-:Y:S01]  /*a1a0*/  IADD3 R17, R15, 0x18, RZ ;  /* 0x000000180f117810 */ /* 0x000fe20007ffe0ff */
[----:B------:R-:W1:Y:S01]  /*a1b0*/  MUFU.TANH R32, R32 ;  /* 0x0000002000207308 */ /* 0x000e620000002400 */
[----:B------:R-:W-:Y:S01]  /*a1c0*/  ISETP.GE.AND P0, PT, R7, R0, PT ;  /* 0x000000000700720c */ /* 0x000fe20003f06270 */
[----:B------:R-:W-:Y:S01]  /*a1d0*/  FMUL.FTZ R95, R11, c[0x0][0x2ec] ;  /* 0x0000bb000b5f7a20 */ /* 0x000fe20000410000 */
[----:B------:R-:W-:Y:S01]  /*a1e0*/  ISETP.GE.AND P4, PT, R7, R2, PT ;  /* 0x000000020700720c */ /* 0x000fe20003f86270 */
[----:B------:R-:W-:Y:S01]  /*a1f0*/  FMUL.FTZ R99, R9, c[0x0][0x2ec] ;  /* 0x0000bb0009637a20 */ /* 0x000fe20000410000 */
[----:B------:R-:W-:Y:S01]  /*a200*/  IADD3 R19, R15, 0x19, RZ ;  /* 0x000000190f137810 */ /* 0x000fe20007ffe0ff */
[----:B------:R-:W-:Y:S01]  /*a210*/  FMUL.FTZ R76, R76, c[0x0][0x2ec] ;  /* 0x0000bb004c4c7a20 */ /* 0x000fe20000410000 */
[----:B-----5:R-:W-:Y:S01]  /*a220*/  FSEL R7, R46, -INF , !P5 ;  /* 0xff8000002e077808 */ /* 0x020fe20006800000 */
[----:B------:R-:W5:Y:S01]  /*a230*/  MUFU.TANH R20, R20 ;  /* 0x0000001400147308 */ /* 0x000f620000002400 */
[----:B------:R-:W-:Y:S01]  /*a240*/  FSEL R8, R47, -INF , !P6 ;  /* 0xff8000002f087808 */ /* 0x000fe20007000000 */
[----:B------:R-:W-:Y:S01]  /*a250*/  FMUL.FTZ R77, R77, c[0x0][0x2ec] ;  /* 0x0000bb004d4d7a20 */ /* 0x000fe20000410000 */
[C---:B------:R-:W-:Y:S01]  /*a260*/  ISETP.GE.AND P5, PT, R17.reuse, R0, PT ;  /* 0x000000001100720c */ /* 0x040fe20003fa6270 */
[----:B------:R-:W-:Y:S01]  /*a270*/  FMUL.FTZ R10, R10, c[0x0][0x2ec] ;  /* 0x0000bb000a0a7a20 */ /* 0x000fe20000410000 */
[----:B------:R-:W-:Y:S01]  /*a280*/  ISETP.GE.AND P6, PT, R17, R2, PT ;  /* 0x000000021100720c */ /* 0x000fe20003fc6270 */
[----:B------:R-:W-:Y:S01]  /*a290*/  FMUL.FTZ R78, R78, c[0x0][0x2ec] ;  /* 0x0000bb004e4e7a20 */ /* 0x000fe20000410000 */
[----:B--2---:R-:W-:Y:S01]  /*a2a0*/  FSEL R17, R28, -INF , !P1 ;  /* 0xff8000001c117808 */ /* 0x004fe20004800000 */
[----:B------:R-:W2:Y:S01]  /*a2b0*/  MUFU.TANH R98, R76 ;  /* 0x0000004c00627308 */ /* 0x000ea20000002400 */
[----:B------:R-:W-:Y:S01]  /*a2c0*/  FSEL R29, R29, -INF , !P0 ;  /* 0xff8000001d1d7808 */ /* 0x000fe20004000000 */
[----:B------:R-:W-:Y:S01]  /*a2d0*/  FMUL.FTZ R79, R79, c[0x0][0x2ec] ;  /* 0x0000bb004f4f7a20 */ /* 0x000fe20000410000 */
[----:B------:R-:W-:-:S02]  /*a2e0*/  ISETP.GE.AND P1, PT, R19, R0, PT ;  /* 0x000000001300720c */ /* 0x000fc40003f26270 */
[-C--:B------:R-:W-:Y:S02]  /*a2f0*/  ISETP.GE.AND P0, PT, R19, R2.reuse, PT ;  /* 0x000000021300720c */ /* 0x080fe40003f06270 */
[----:B------:R-:W-:Y:S01]  /*a300*/  IADD3 R19, R15, 0x21, RZ ;  /* 0x000000210f137810 */ /* 0x000fe20007ffe0ff */
[----:B------:R-:W1:Y:S01]  /*a310*/  MUFU.TANH R22, R22 ;  /* 0x0000001600167308 */ /* 0x000e620000002400 */
[----:B------:R-:W-:Y:S02]  /*a320*/  FSEL R33, R33, -INF , !P1 ;  /* 0xff80000021217808 */ /* 0x000fe40004800000 */
[----:B------:R-:W-:Y:S02]  /*a330*/  FSEL R6, R21, -INF , !P4 ;  /* 0xff80000015067808 */ /* 0x000fe40006000000 */
[-C--:B------:R-:W-:Y:S02]  /*a340*/  ISETP.GE.AND P1, PT, R25, R2.reuse, PT ;  /* 0x000000021900720c */ /* 0x080fe40003f26270 */
[----:B------:R-:W-:Y:S01]  /*a350*/  ISETP.GE.AND P4, PT, R19, R2, PT ;  /* 0x000000021300720c */ /* 0x000fe20003f86270 */
[----:B------:R-:W2:Y:S01]  /*a360*/  MUFU.TANH R23, R23 ;  /* 0x0000001700177308 */ /* 0x000ea20000002400 */
[----:B------:R-:W-:-:S02]  /*a370*/  IADD3 R21, R15, 0x28, RZ ;  /* 0x000000280f157810 */ /* 0x000fc40007ffe0ff */
[----:B------:R-:W-:Y:S02]  /*a380*/  IADD3 R11, R15, 0x31, RZ ;  /* 0x000000310f0b7810 */ /* 0x000fe40007ffe0ff */
[----:B---3--:R-:W-:Y:S02]  /*a390*/  FSEL R4, R24, -INF , !P0 ;  /* 0xff80000018047808 */ /* 0x008fe40004000000 */
[----:B----4-:R-:W-:Y:S01]  /*a3a0*/  FSEL R132, R132, -INF , !P1 ;  /* 0xff80000084847808 */ /* 0x010fe20004800000 */
[----:B------:R-:W3:Y:S01]  /*a3b0*/  MUFU.TANH R12, R105 ;  /* 0x00000069000c7308 */ /* 0x000ee20000002400 */
[----:B-1----:R-:W-:Y:S02]  /*a3c0*/  FSEL R130, R130, -INF , !P4 ;  /* 0xff80000082827808 */ /* 0x002fe40006000000 */
[----:B------:R-:W-:Y:S02]  /*a3d0*/  ISETP.GE.AND P0, PT, R21, R2, PT ;  /* 0x000000021500720c */ /* 0x000fe40003f06270 */
[----:B------:R-:W-:-:S02]  /*a3e0*/  ISETP.GE.AND P1, PT, R11, R0, PT ;  /* 0x000000000b00720c */ /* 0x000fc40003f26270 */
[----:B------:R-:W-:Y:S01]  /*a3f0*/  ISETP.GE.AND P4, PT, R11, R2, PT ;  /* 0x000000020b00720c */ /* 0x000fe20003f86270 */
[----:B------:R-:W1:Y:S01]  /*a400*/  MUFU.TANH R13, R13 ;  /* 0x0000000d000d7308 */ /* 0x000e620000002400 */
[----:B------:R-:W-:Y:S02]  /*a410*/  IADD3 R11, R15, 0x38, RZ ;  /* 0x000000380f0b7810 */ /* 0x000fe40007ffe0ff */
[----:B------:R-:W-:Y:S02]  /*a420*/  FSEL R110, R110, -INF , !P0 ;  /* 0xff8000006e6e7808 */ /* 0x000fe40004000000 */
[----:B------:R-:W-:Y:S02]  /*a430*/  FSEL R9, R32, -INF , !P5 ;  /* 0xff80000020097808 */ /* 0x000fe40006800000 */
[----:B-----5:R-:W-:Y:S01]  /*a440*/  FSEL R20, R20, -INF , !P3 ;  /* 0xff80000014147808 */ /* 0x020fe20005800000 */
[----:B------:R-:W4:Y:S01]  /*a450*/  MUFU.TANH R105, R41 ;  /* 0x0000002900697308 */ /* 0x000f220000002400 */
[----:B------:R-:W-:-:S02]  /*a460*/  ISETP.GE.AND P0, PT, R11, R0, PT ;  /* 0x000000000b00720c */ /* 0x000fc40003f06270 */
[-C--:B------:R-:W-:Y:S02]  /*a470*/  ISETP.GE.AND P5, PT, R25, R0.reuse, PT ;  /* 0x000000001900720c */ /* 0x080fe40003fa6270 */
[----:B------:R-:W-:Y:S02]  /*a480*/  ISETP.GE.AND P3, PT, R19, R0, PT ;  /* 0x000000001300720c */ /* 0x000fe40003f66270 */
[----:B------:R-:W-:Y:S01]  /*a490*/  IADD3 R19, R15, 0x29, RZ ;  /* 0x000000290f137810 */ /* 0x000fe20007ffe0ff */
[----:B------:R-:W5:Y:S01]  /*a4a0*/  MUFU.TANH R108, R43 ;  /* 0x0000002b006c7308 */ /* 0x000f620000002400 */
[----:B--2---:R-:W-:Y:S02]  /*a4b0*/  FSEL R98, R98, -INF , !P0 ;  /* 0xff80000062627808 */ /* 0x004fe40004000000 */
[----:B------:R-:W-:Y:S02]  /*a4c0*/  FSEL R22, R22, -INF , !P6 ;  /* 0xff80000016167808 */ /* 0x000fe40007000000 */
[----:B------:R-:W-:-:S02]  /*a4d0*/  FSEL R111, R23, -INF , !P5 ;  /* 0xff800000176f7808 */ /* 0x000fc40006800000 */
[----:B---3--:R-:W-:Y:S01]  /*a4e0*/  FSEL R109, R12, -INF , !P3 ;  /* 0xff8000000c6d7808 */ /* 0x008fe20005800000 */
[----:B------:R-:W2:Y:S01]  /*a4f0*/  MUFU.TANH R102, R102 ;  /* 0x0000006600667308 */ /* 0x000ea20000002400 */
[----:B------:R-:W-:Y:S02]  /*a500*/  ISETP.GE.AND P0, PT, R86, 0x2, PT ;  /* 0x000000025600780c */ /* 0x000fe40003f06270 */
[-C--:B------:R-:W-:Y:S02]  /*a510*/  ISETP.GE.AND P6, PT, R21, R0.reuse, PT ;  /* 0x000000001500720c */ /* 0x080fe40003fc6270 */
[C---:B------:R-:W-:Y:S02]  /*a520*/  ISETP.GE.AND P5, PT, R19.reuse, R0, PT ;  /* 0x000000001300720c */ /* 0x040fe40003fa6270 */
[----:B------:R-:W-:Y:S01]  /*a530*/  ISETP.GE.AND P3, PT, R19, R2, PT ;  /* 0x000000021300720c */ /* 0x000fe20003f66270 */
[----:B------:R-:W3:Y:S01]  /*a540*/  MUFU.TANH R99, R99 ;  /* 0x0000006300637308 */ /* 0x000ee20000002400 */
[----:B------:R-:W-:-:S02]  /*a550*/  IADD3 R19, R15, 0x30, RZ ;  /* 0x000000300f137810 */ /* 0x000fc40007ffe0ff */
[----:B-1----:R-:W-:Y:S02]  /*a560*/  FSEL R107, R13, -INF , !P6 ;  /* 0xff8000000d6b7808 */ /* 0x002fe40007000000 */
[----:B------:R-:W-:Y:S02]  /*a570*/  ISETP.GE.AND P6, PT, R19, R0, PT ;  /* 0x000000001300720c */ /* 0x000fe40003fc6270 */
[----:B------:R-:W-:Y:S01]  /*a580*/  IADD3 R15, R15, 0x39, RZ ;  /* 0x000000390f0f7810 */ /* 0x000fe20007ffe0ff */
[----:B------:R-:W1:Y:S01]  /*a590*/  MUFU.TANH R103, R77 ;  /* 0x0000004d00677308 */ /* 0x000e620000002400 */
[----:B----4-:R-:W-:Y:S02]  /*a5a0*/  FSEL R105, R105, -INF , !P5 ;  /* 0xff80000069697808 */ /* 0x010fe40006800000 */
[----:B-----5:R-:W-:Y:S02]  /*a5b0*/  FSEL R108, R108, -INF , !P3 ;  /* 0xff8000006c6c7808 */ /* 0x020fe40005800000 */
[----:B--2---:R-:W-:-:S02]  /*a5c0*/  FSEL R102, R102, -INF , !P6 ;  /* 0xff80000066667808 */ /* 0x004fc40007000000 */
[-C--:B------:R-:W-:Y:S01]  /*a5d0*/  ISETP.GE.AND P5, PT, R19, R2.reuse, PT ;  /* 0x000000021300720c */ /* 0x080fe20003fa6270 */
[----:B------:R-:W2:Y:S01]  /*a5e0*/  MUFU.TANH R96, R10 ;  /* 0x0000000a00607308 */ /* 0x000ea20000002400 */
[----:B---3--:R-:W-:Y:S01]  /*a5f0*/  FSEL R99, R99, -INF , !P1 ;  /* 0xff80000063637808 */ /* 0x008fe20004800000 */
[----:B------:R-:W-:Y:S01]  /*a600*/  BAR.SYNC.DEFER_BLOCKING 0x0 ;  /* 0x0000000000007b1d */ /* 0x000fe20000010000 */
[----:B------:R-:W-:Y:S02]  /*a610*/  ISETP.GE.AND P3, PT, R11, R2, PT ;  /* 0x000000020b00720c */ /* 0x000fe40003f66270 */
        /* <DEDUP_REMOVED lines=70> */
.L_x_5342:
[----:B------:R-:W-:-:S05]  /*aa80*/  IMAD.MOV.U32 R10, RZ, RZ, c[0x0][0x198] ;  /* 0x00006600ff0a7624 */ /* 0x000fca00078e00ff */
[----:B------:R-:W-:-:S04]  /*aa90*/  LEA R10, -R10, RZ, 0x6 ;  /* 0x000000ff0a0a7211 */ /* 0x000fc800078e31ff */
[----:B------:R-:W-:Y:S02]  /*aaa0*/  SHF.R.S32.HI R11, RZ, 0x1f, R10 ;  /* 0x0000001fff0b7819 */ /* 0x000fe4000001140a */
.L_x_5343:
        /* <DEDUP_REMOVED lines=9> */
[----:B------:R-:W-:Y:S02]  /*ab40*/  LEA R10, P1, R100, c[0x0][0x168], 0x1 ;  /* 0x00005a00640a7a11 */ /* 0x000fe400078208ff */
        /* <DEDUP_REMOVED lines=13> */
.L_x_5341:
        /* <DEDUP_REMOVED lines=32> */
[----:B------:R-:W-:Y:S01]  /*ae20*/  LEA R112, R51, R114, 0x1 ;  /* 0x0000007233707211 */ /* 0x000fe200078e08ff */
[----:B------:R-:W1:Y:S01]  /*ae30*/  SHFL.BFLY PT, R13, R12, 0x2, 0x1f ;  /* 0x0c401f000c0d7f89 */ /* 0x000e6200000e0000 */
[----:B------:R-:W-:-:S03]  /*ae40*/  FMNMX.FTZ R11, R93, R10, !PT ;  /* 0x0000000a5d0b7209 */ /* 0x000fc60007810000 */
[----:B------:R-:W-:Y:S04]  /*ae50*/  LDSM.16.MT88.4 R68, [R112+0x6000] ;  /* 0x006000007044783b */ /* 0x000fe80000004200 */
[----:B------:R-:W2:Y:S01]  /*ae60*/  SHFL.BFLY PT, R10, R11, 0x2, 0x1f ;  /* 0x0c401f000b0a7f89 */ /* 0x000ea200000e0000 */
[----:B-1----:R-:W-:-:S05]  /*ae70*/  FMNMX.FTZ R13, R12, R13, !PT ;  /* 0x0000000d0c0d7209 */ /* 0x002fca0007810000 */
[----:B------:R-:W1:Y:S01]  /*ae80*/  SHFL.BFLY PT, R84, R13, 0x1, 0x1f ;  /* 0x0c201f000d547f89 */ /* 0x000e6200000e0000 */
[----:B--2---:R-:W-:Y:S02]  /*ae90*/  FMNMX.FTZ R10, R11, R10, !PT ;  /* 0x0000000a0b0a7209 */ /* 0x004fe40007810000 */
[----:B-1----:R-:W-:-:S04]  /*aea0*/  FMNMX.FTZ R84, R13, R84, !PT ;  /* 0x000000540d547209 */ /* 0x002fc80007810000 */
        /* <DEDUP_REMOVED lines=8> */
[--C-:B------:R-:W-:Y:S01]  /*af30*/  FFMA.FTZ R31, R7, c[0x0][0x23c], -R100.reuse ;  /* 0x00008f00071f7a23 */ /* 0x100fe20000010864 */
[----:B------:R-:W2:Y:S01]  /*af40*/  LDSM.16.MT88.4 R52, [R112+0x7000] ;  /* 0x007000007034783b */ /* 0x000ea20000004200 */
[--C-:B------:R-:W-:Y:S02]  /*af50*/  FFMA.FTZ R26, R9, c[0x0][0x23c], -R100.reuse ;  /* 0x00008f00091a7a23 */ /* 0x100fe40000010864 */
[----:B------:R-:W-:-:S02]  /*af60*/  FFMA.FTZ R27, R29, c[0x0][0x23c], -R100 ;  /* 0x00008f001d1b7a23 */ /* 0x000fc40000010864 */
[--C-:B------:R-:W-:Y:S01]  /*af70*/  FFMA.FTZ R25, R33, c[0x0][0x23c], -R100.reuse ;  /* 0x00008f0021197a23 */ /* 0x100fe20000010864 */
[----:B------:R-:W3:Y:S01]  /*af80*/  MUFU.EX2 R87, R87 ;  /* 0x0000005700577308 */ /* 0x000ee20000000800 */
[--C-:B------:R-:W-:Y:S02]  /*af90*/  FFMA.FTZ R30, R17, c[0x0][0x23c], -R100.reuse ;  /* 0x00008f00111e7a23 */ /* 0x100fe40000010864 */
[----:B------:R-:W-:Y:S01]  /*afa0*/  LDSM.16.MT88.4 R16, [R112+0x8000] ;  /* 0x008000007010783b */ /* 0x000fe20000004200 */
[--C-:B------:R-:W-:Y:S02]  /*afb0*/  FFMA.FTZ R106, R111, c[0x0][0x23c], -R100.reuse ;  /* 0x00008f006f6a7a23 */ /* 0x100fe40000010864 */
[--C-:B------:R-:W-:Y:S02]  /*afc0*/  FFMA.FTZ R101, R109, c[0x0][0x23c], -R100.reuse ;  /* 0x00008f006d657a23 */ /* 0x100fe40000010864 */
[----:B------:R-:W-:Y:S01]  /*afd0*/  MUFU.EX2 R34, R34 ;  /* 0x0000002200227308 */ /* 0x000fe20000000800 */
[----:B------:R-:W-:-:S02]  /*afe0*/  FFMA.FTZ R104, R107, c[0x0][0x23c], -R100 ;  /* 0x00008f006b687a23 */ /* 0x000fc40000010864 */
[--C-:B------:R-:W-:Y:S01]  /*aff0*/  FFMA.FTZ R102, R102, c[0x0][0x23c], -R100.reuse ;  /* 0x00008f0066667a23 */ /* 0x100fe20000010864 */
[----:B-1----:R-:W-:Y:S01]  /*b000*/  FMNMX.FTZ R3, R10, R3, !PT ;  /* 0x000000030a037209 */ /* 0x002fe20007810000 */
[--C-:B------:R-:W-:Y:S02]  /*b010*/  FFMA.FTZ R99, R99, c[0x0][0x23c], -R100.reuse ;  /* 0x00008f0063637a23 */ /* 0x100fe40000010864 */
[--C-:B------:R-:W-:Y:S01]  /*b020*/  FFMA.FTZ R98, R98, c[0x0][0x23c], -R100.reuse ;  /* 0x00008f0062627a23 */ /* 0x100fe20000010864 */
[C---:B------:R-:W-:Y:S01]  /*b030*/  FSETP.NEU.FTZ.AND P1, PT, R3.reuse, -INF , PT ;  /* 0xff8000000300780b */ /* 0x040fe20003f3d000 */
[----:B------:R-:W-:Y:S01]  /*b040*/  FMUL.FTZ R97, R3, c[0x0][0x23c] ;  /* 0x00008f0003617a20 */ /* 0x000fe20000410000 */
[----:B------:R-:W1:Y:S01]  /*b050*/  MUFU.EX2 R31, R31 ;  /* 0x0000001f001f7308 */ /* 0x000e620000000800 */
[----:B---3--:R-:W-:Y:S01]  /*b060*/  F2FP.BF16.PACK_AB R48, R87, R90 ;  /* 0x0000005a5730723e */ /* 0x008fe200000010ff */
[----:B------:R-:W-:Y:S02]  /*b070*/  FFMA.FTZ R135, R103, c[0x0][0x23c], -R100 ;  /* 0x00008f0067877a23 */ /* 0x000fe40000010864 */
[----:B------:R-:W-:Y:S01]  /*b080*/  FSEL R97, R97, RZ, P1 ;  /* 0x000000ff61617208 */ /* 0x000fe20000800000 */
[----:B------:R-:W-:-:S03]  /*b090*/  FADD.FTZ R87, R90, R87 ;  /* 0x000000575a577221 */ /* 0x000fc60000010000 */
[----:B------:R-:W-:Y:S01]  /*b0a0*/  MUFU.EX2 R30, R30 ;  /* 0x0000001e001e7308 */ /* 0x000fe20000000800 */
[--C-:B------:R-:W-:Y:S02]  /*b0b0*/  FFMA.FTZ R92, R62, c[0x0][0x23c], -R97.reuse ;  /* 0x00008f003e5c7a23 */ /* 0x100fe40000010861 */
[--C-:B------:R-:W-:Y:S01]  /*b0c0*/  FFMA.FTZ R91, R44, c[0x0][0x23c], -R97.reuse ;  /* 0x00008f002c5b7a23 */ /* 0x100fe20000010861 */
[----:B------:R-:W-:Y:S01]  /*b0d0*/  LDSM.16.MT88.4 R60, [R114+0x7000] ;  /* 0x00700000723c783b */ /* 0x000fe20000004200 */
[--C-:B------:R-:W-:Y:S02]  /*b0e0*/  FFMA.FTZ R35, R14, c[0x0][0x23c], -R97.reuse ;  /* 0x00008f000e237a23 */ /* 0x100fe40000010861 */
[--C-:B------:R-:W-:Y:S01]  /*b0f0*/  FFMA.FTZ R32, R8, c[0x0][0x23c], -R97.reuse ;  /* 0x00008f0008207a23 */ /* 0x100fe20000010861 */
[----:B------:R-:W-:Y:S01]  /*b100*/  MUFU.EX2 R92, R92 ;  /* 0x0000005c005c7308 */ /* 0x000fe20000000800 */
[----:B------:R-:W3:Y:S01]  /*b110*/  LDSM.16.MT88.4 R12, [R114+0x6400] ;  /* 0x00640000720c783b */ /* 0x000ee20000004200 */
[----:B-1----:R-:W-:Y:S01]  /*b120*/  F2FP.BF16.PACK_AB R50, R31, R34 ;  /* 0x000000221f32723e */ /* 0x002fe200000010ff */
[----:B------:R-:W-:-:S02]  /*b130*/  FFMA.FTZ R33, R20, c[0x0][0x23c], -R97 ;  /* 0x00008f0014217a23 */ /* 0x000fc40000010861 */
[----:B------:R-:W1:Y:S01]  /*b140*/  LDSM.16.MT88.4 R8, [R112+0x6400] ;  /* 0x006400007008783b */ /* 0x000e620000004200 */
[--C-:B------:R-:W-:Y:S02]  /*b150*/  FFMA.FTZ R28, R6, c[0x0][0x23c], -R97.reuse ;  /* 0x00008f00061c7a23 */ /* 0x100fe40000010861 */
[----:B------:R-:W4:Y:S01]  /*b160*/  MUFU.EX2 R91, R91 ;  /* 0x0000005b005b7308 */ /* 0x000f220000000800 */
[--C-:B------:R-:W-:Y:S02]  /*b170*/  FFMA.FTZ R29, R22, c[0x0][0x23c], -R97.reuse ;  /* 0x00008f00161d7a23 */ /* 0x100fe40000010861 */
[--C-:B------:R-:W-:Y:S01]  /*b180*/  FFMA.FTZ R24, R4, c[0x0][0x23c], -R97.reuse ;  /* 0x00008f0004187a23 */ /* 0x100fe20000010861 */
[----:B------:R-:W-:Y:S01]  /*b190*/  LDSM.16.MT88.4 R20, [R114+0x7400] ;  /* 0x007400007214783b */ /* 0x000fe20000004200 */
[--C-:B------:R-:W-:Y:S02]  /*b1a0*/  FFMA.FTZ R96, R96, c[0x0][0x23c], -R97.reuse ;  /* 0x00008f0060607a23 */ /* 0x100fe40000010861 */
[--C-:B------:R-:W-:Y:S01]  /*b1b0*/  FFMA.FTZ R95, R95, c[0x0][0x23c], -R97.reuse ;  /* 0x00008f005f5f7a23 */ /* 0x100fe20000010861 */
[----:B------:R-:W-:Y:S01]  /*b1c0*/  MUFU.EX2 R35, R35 ;  /* 0x0000002300237308 */ /* 0x000fe20000000800 */
[----:B------:R-:W-:-:S02]  /*b1d0*/  FFMA.FTZ R94, R94, c[0x0][0x23c], -R97 ;  /* 0x00008f005e5e7a23 */ /* 0x000fc40000010861 */
[----:B------:R-:W-:Y:S02]  /*b1e0*/  FFMA.FTZ R133, R93, c[0x0][0x23c], -R97 ;  /* 0x00008f005d857a23 */ /* 0x000fe40000010861 */
[----:B------:R-:W-:-:S03]  /*b1f0*/  FADD.FTZ R34, R34, R87 ;  /* 0x0000005722227221 */ /* 0x000fc60000010000 */
[----:B------:R-:W5:Y:S01]  /*b200*/  MUFU.EX2 R32, R32 ;  /* 0x0000002000207308 */ /* 0x000f620000000800 */
[----:B----4-:R-:W-:Y:S01]  /*b210*/  F2FP.BF16.PACK_AB R49, R91, R92 ;  /* 0x0000005c5b31723e */ /* 0x010fe200000010ff */
[----:B------:R-:W-:Y:S02]  /*b220*/  FADD.FTZ R92, R92, R91 ;  /* 0x0000005b5c5c7221 */ /* 0x000fe40000010000 */
[----:B------:R-:W-:-:S04]  /*b230*/  FADD.FTZ R31, R31, R34 ;  /* 0x000000221f1f7221 */ /* 0x000fc80000010000 */
[----:B------:R-:W4:Y:S01]  /*b240*/  MUFU.EX2 R27, R27 ;  /* 0x0000001b001b7308 */ /* 0x000f220000000800 */
[----:B-----5:R-:W-:-:S07]  /*b250*/  F2FP.BF16.PACK_AB R51, R32, R35 ;  /* 0x000000232033723e */ /* 0x020fce00000010ff */
[----:B------:R-:W-:Y:S01]  /*b260*/  MUFU.EX2 R26, R26 ;  /* 0x0000001a001a7308 */ /* 0x000fe20000000800 */
[----:B------:R-:W-:-:S04]  /*b270*/  FADD.FTZ R35, R35, R92 ;  /* 0x0000005c23237221 */ /* 0x000fc80000010000 */
[----:B------:R-:W-:Y:S01]  /*b280*/  FADD.FTZ R32, R32, R35 ;  /* 0x0000002320207221 */ /* 0x000fe20000010000 */
[----:B------:R-:W-:Y:S01]  /*b290*/  HMMA.16816.F32.BF16 R80, R48, R76, RZ ;  /* 0x0000004c3050723c */ /* 0x000fe200000418ff */
[----:B----4-:R-:W-:Y:S01]  /*b2a0*/  F2FP.BF16.PACK_AB R4, R27, R30 ;  /* 0x0000001e1b04723e */ /* 0x010fe200000010ff */
[----:B------:R-:W4:Y:S01]  /*b2b0*/  MUFU.EX2 R25, R25 ;  /* 0x0000001900197308 */ /* 0x000f220000000800 */
[----:B------:R-:W-:-:S04]  /*b2c0*/  FADD.FTZ R30, R30, R31 ;  /* 0x0000001f1e1e7221 */ /* 0x000fc80000010000 */
[----:B------:R-:W-:Y:S01]  /*b2d0*/  FADD.FTZ R27, R27, R30 ;  /* 0x0000001e1b1b7221 */ /* 0x000fe20000010000 */
[C---:B------:R-:W-:Y:S02]  /*b2e0*/  HMMA.16816.F32.BF16 R76, R48.reuse, R78, RZ ;  /* 0x0000004e304c723c */ /* 0x040fe400000418ff */
[----:B------:R-:W-:Y:S06]  /*b2f0*/  MUFU.EX2 R33, R33 ;  /* 0x0000002100217308 */ /* 0x000fec0000000800 */
[----:B------:R-:W-:Y:S02]  /*b300*/  HMMA.16816.F32.BF16 R72, R48, R68, RZ ;  /* 0x000000443048723c */ /* 0x000fe400000418ff */
[----:B------:R-:W5:Y:S01]  /*b310*/  MUFU.EX2 R28, R28 ;  /* 0x0000001c001c7308 */ /* 0x000f620000000800 */
[----:B----4-:R-:W-:Y:S01]  /*b320*/  F2FP.BF16.PACK_AB R6, R25, R26 ;  /* 0x0000001a1906723e */ /* 0x010fe200000010ff */
[----:B------:R-:W-:-:S04]  /*b330*/  FADD.FTZ R26, R26, R27 ;  /* 0x0000001b1a1a7221 */ /* 0x000fc80000010000 */
[C---:B------:R-:W-:Y:S01]  /*b340*/  HMMA.16816.F32.BF16 R68, R48.reuse, R70, RZ ;  /* 0x000000463044723c */ /* 0x040fe200000418ff */
[----:B------:R-:W-:Y:S01]  /*b350*/  FADD.FTZ R25, R25, R26 ;  /* 0x0000001a19197221 */ /* 0x000fe20000010000 */
[----:B------:R-:W-:Y:S06]  /*b360*/  MUFU.EX2 R29, R29 ;  /* 0x0000001d001d7308 */ /* 0x000fec0000000800 */
[----:B--2---:R-:W-:Y:S02]  /*b370*/  HMMA.16816.F32.BF16 R56, R48, R52, RZ ;  /* 0x000000343038723c */ /* 0x004fe400000418ff */
        /* <DEDUP_REMOVED lines=13> */
[C---:B---3--:R-:W-:Y:S02]  /*b450*/  HMMA.16816.F32.BF16 R80, R4.reuse, R12, R80 ;  /* 0x0000000c0450723c */ /* 0x048fe40000041850 */
[----:B------:R-:W-:Y:S06]  /*b460*/  MUFU.EX2 R102, R102 ;  /* 0x0000006600667308 */ /* 0x000fec0000000800 */
[C---:B------:R-:W-:Y:S01]  /*b470*/  HMMA.16816.F32.BF16 R76, R4.reuse, R14, R76 ;  /* 0x0000000e044c723c */ /* 0x040fe2000004184c */
[----:B------:R-:W3:Y:S01]  /*b480*/  LDSM.16.MT88.4 R12, [R112+0x7400] ;  /* 0x00740000700c783b */ /* 0x000ee20000004200 */
[----:B------:R-:W-:Y:S06]  /*b490*/  MUFU.EX2 R99, R99 ;  /* 0x0000006300637308 */ /* 0x000fec0000000800 */
[C---:B-1----:R-:W-:Y:S02]  /*b4a0*/  HMMA.16816.F32.BF16 R72, R4.reuse, R8, R72 ;  /* 0x000000080448723c */ /* 0x042fe40000041848 */
[----:B------:R-:W-:Y:S06]  /*b4b0*/  MUFU.EX2 R98, R98 ;  /* 0x0000006200627308 */ /* 0x000fec0000000800 */
[----:B------:R-:W-:Y:S01]  /*b4c0*/  HMMA.16816.F32.BF16 R68, R4, R10, R68 ;  /* 0x0000000a0444723c */ /* 0x000fe20000041844 */
[----:B------:R-:W1:Y:S01]  /*b4d0*/  LDSM.16.MT88.4 R8, [R114+0x8400] ;  /* 0x008400007208783b */ /* 0x000e620000004200 */
[----:B------:R-:W-:Y:S06]  /*b4e0*/  MUFU.EX2 R135, R135 ;  /* 0x0000008700877308 */ /* 0x000fec0000000800 */
[C---:B------:R-:W-:Y:S02]  /*b4f0*/  HMMA.16816.F32.BF16 R64, R48.reuse, R60, RZ ;  /* 0x0000003c3040723c */ /* 0x040fe400000418ff */
[----:B------:R-:W-:Y:S06]  /*b500*/  MUFU.EX2 R96, R96 ;  /* 0x0000006000607308 */ /* 0x000fec0000000800 */
[C---:B------:R-:W-:Y:S02]  /*b510*/  HMMA.16816.F32.BF16 R60, R48.reuse, R62, RZ ;  /* 0x0000003e303c723c */ /* 0x040fe400000418ff */
[----:B------:R-:W-:Y:S06]  /*b520*/  MUFU.EX2 R95, R95 ;  /* 0x0000005f005f7308 */ /* 0x000fec0000000800 */
[----:B------:R-:W-:Y:S02]  /*b530*/  HMMA.16816.F32.BF16 R44, R48, R16, RZ ;  /* 0x00000010302c723c */ /* 0x000fe400000418ff */
[----:B------:R-:W-:Y:S06]  /*b540*/  MUFU.EX2 R94, R94 ;  /* 0x0000005e005e7308 */ /* 0x000fec0000000800 */
[C---:B---3--:R-:W-:Y:S02]  /*b550*/  HMMA.16816.F32.BF16 R56, R4.reuse, R12, R56 ;  /* 0x0000000c0438723c */ /* 0x048fe40000041838 */
[----:B------:R-:W-:Y:S06]  /*b560*/  MUFU.EX2 R133, R133 ;  /* 0x0000008500857308 */ /* 0x000fec0000000800 */
[C---:B------:R-:W-:Y:S01]  /*b570*/  HMMA.16816.F32.BF16 R52, R4.reuse, R14, R52 ;  /* 0x0000000e0434723c */ /* 0x040fe20000041834 */
[----:B------:R-:W3:Y:S07]  /*b580*/  LDSM.16.MT88.4 R12, [R112+0x8400] ;  /* 0x00840000700c783b */ /* 0x000eee0000004200 */
[C---:B-1----:R-:W-:Y:S08]  /*b590*/  HMMA.16816.F32.BF16 R36, R4.reuse, R8, R36 ;  /* 0x000000080424723c */ /* 0x042ff00000041824 */
[----:B------:R-:W-:Y:S01]  /*b5a0*/  HMMA.16816.F32.BF16 R40, R4, R10, R40 ;  /* 0x0000000a0428723c */ /* 0x000fe20000041828 */
[----:B------:R-:W1:Y:S07]  /*b5b0*/  LDSM.16.MT88.4 R8, [R114+0x6800] ;  /* 0x006800007208783b */ /* 0x000e6e0000004200 */
[----:B------:R-:W-:Y:S01]  /*b5c0*/  HMMA.16816.F32.BF16 R48, R48, R18, RZ ;  /* 0x000000123030723c */ /* 0x000fe200000418ff */
[----:B------:R-:W-:Y:S07]  /*b5d0*/  LDSM.16.MT88.4 R16, [R114+0x6c00] ;  /* 0x006c00007210783b */ /* 0x000fee0000004200 */
[C---:B------:R-:W-:Y:S07]  /*b5e0*/  HMMA.16816.F32.BF16 R64, R4.reuse, R20, R64 ;  /* 0x000000140440723c */ /* 0x040fee0000041840 */
[----:B------:R-:W-:Y:S01]  /*b5f0*/  FFMA.FTZ R21, R105, c[0x0][0x23c], -R100 ;  /* 0x00008f0069157a23 */ /* 0x000fe20000010864 */
[----:B------:R-:W-:Y:S01]  /*b600*/  HMMA.16816.F32.BF16 R60, R4, R22, R60 ;  /* 0x00000016043c723c */ /* 0x000fe2000004183c */
[----:B------:R-:W-:-:S02]  /*b610*/  FFMA.FTZ R105, R132, c[0x0][0x23c], -R97 ;  /* 0x00008f0084697a23 */ /* 0x000fc40000010861 */
[--C-:B------:R-:W-:Y:S02]  /*b620*/  FFMA.FTZ R20, R108, c[0x0][0x23c], -R97.reuse ;  /* 0x00008f006c147a23 */ /* 0x100fe40000010861 */
[----:B------:R-:W4:Y:S02]  /*b630*/  MUFU.EX2 R21, R21 ;  /* 0x0000001500157308 */ /* 0x000f240000000800 */
[--C-:B------:R-:W-:Y:S01]  /*b640*/  FFMA.FTZ R22, R130, c[0x0][0x23c], -R97.reuse ;  /* 0x00008f0082167a23 */ /* 0x100fe20000010861 */
[----:B---3--:R-:W-:Y:S01]  /*b650*/  HMMA.16816.F32.BF16 R44, R4, R12, R44 ;  /* 0x0000000c042c723c */ /* 0x008fe2000004182c */
[----:B------:R-:W-:-:S04]  /*b660*/  FFMA.FTZ R23, R110, c[0x0][0x23c], -R97 ;  /* 0x00008f006e177a23 */ /* 0x000fc80000010861 */
[----:B------:R-:W-:Y:S03]  /*b670*/  MUFU.EX2 R105, R105 ;  /* 0x0000006900697308 */ /* 0x000fe60000000800 */
[----:B------:R-:W-:Y:S01]  /*b680*/  HMMA.16816.F32.BF16 R48, R4, R14, R48 ;  /* 0x0000000e0430723c */ /* 0x000fe20000041830 */
[----:B------:R-:W3:Y:S04]  /*b690*/  LDSM.16.MT88.4 R12, [R112+0x6800] ;  /* 0x00680000700c783b */ /* 0x000ee80000004200 */
[----:B------:R-:W5:Y:S02]  /*b6a0*/  MUFU.EX2 R22, R22 ;  /* 0x0000001600167308 */ /* 0x000f640000000800 */
[----:B--2---:R-:W-:Y:S01]  /*b6b0*/  F2FP.BF16.PACK_AB R4, R101, R106 ;  /* 0x0000006a6504723e */ /* 0x004fe200000010ff */
[----:B------:R-:W-:Y:S01]  /*b6c0*/  FADD.FTZ R106, R106, R25 ;  /* 0x000000196a6a7221 */ /* 0x000fe20000010000 */
[----:B----4-:R-:W-:-:S03]  /*b6d0*/  F2FP.BF16.PACK_AB R6, R21, R104 ;  /* 0x000000681506723e */ /* 0x010fc600000010ff */
[----:B------:R-:W-:Y:S01]  /*b6e0*/  FADD.FTZ R101, R101, R106 ;  /* 0x0000006a65657221 */ /* 0x000fe20000010000 */
[----:B------:R-:W-:Y:S03]  /*b6f0*/  MUFU.EX2 R23, R23 ;  /* 0x0000001700177308 */ /* 0x000fe60000000800 */
[----:B------:R-:W-:-:S04]  /*b700*/  FADD.FTZ R104, R104, R101 ;  /* 0x0000006568687221 */ /* 0x000fc80000010000 */
[----:B------:R-:W-:Y:S01]  /*b710*/  FADD.FTZ R21, R21, R104 ;  /* 0x0000006815157221 */ /* 0x000fe20000010000 */
[----:B------:R-:W2:Y:S01]  /*b720*/  MUFU.EX2 R20, R20 ;  /* 0x0000001400147308 */ /* 0x000ea20000000800 */
[----:B-----5:R-:W-:Y:S01]  /*b730*/  F2FP.BF16.PACK_AB R5, R22, R105 ;  /* 0x000000691605723e */ /* 0x020fe200000010ff */
[----:B------:R-:W-:-:S04]  /*b740*/  FADD.FTZ R105, R105, R24 ;  /* 0x0000001869697221 */ /* 0x000fc80000010000 */
[----:B------:R-:W-:Y:S01]  /*b750*/  FADD.FTZ R22, R22, R105 ;  /* 0x0000006916167221 */ /* 0x000fe20000010000 */
[----:B--2---:R-:W-:-:S03]  /*b760*/  F2FP.BF16.PACK_AB R7, R20, R23 ;  /* 0x000000171407723e */ /* 0x004fc600000010ff */
[----:B------:R-:W-:-:S04]  /*b770*/  FADD.FTZ R23, R23, R22 ;  /* 0x0000001617177221 */ /* 0x000fc80000010000 */
[----:B------:R-:W-:Y:S01]  /*b780*/  FADD.FTZ R23, R20, R23 ;  /* 0x0000001714177221 */ /* 0x000fe20000010000 */
[C---:B-1----:R-:W-:Y:S08]  /*b790*/  HMMA.16816.F32.BF16 R80, R4.reuse, R8, R80 ;  /* 0x000000080450723c */ /* 0x042ff00000041850 */
        /* <DEDUP_REMOVED lines=108> */
.L_x_5345:
[----:B------:R-:W-:-:S05]  /*be60*/  IMAD.MOV.U32 R7, RZ, RZ, c[0x0][0x1a0] ;  /* 0x00006800ff077624 */ /* 0x000fca00078e00ff */
[----:B------:R-:W-:-:S04]  /*be70*/  LEA R7, -R7, RZ, 0x6 ;  /* 0x000000ff07077211 */ /* 0x000fc800078e31ff */
[----:B------:R-:W-:Y:S02]  /*be80*/  SHF.R.S32.HI R6, RZ, 0x1f, R7 ;  /* 0x0000001fff067819 */ /* 0x000fe40000011407 */
.L_x_5346:
        /* <DEDUP_REMOVED lines=29> */
[----:B------:R-:W2:Y:S04]  /*c060*/  LDSM.16.M88.4 R12, [R116+0x3800] ;  /* 0x00380000740c783b */ /* 0x000ea80000000200 */
[----:B------:R-:W1:Y:S04]  /*c070*/  LDSM.16.M88.4 R96, [R116+0x3c00] ;  /* 0x003c00007460783b */ /* 0x000e680000000200 */
[----:B------:R-:W-:Y:S04]  /*c080*/  LDSM.16.M88.4 R88, [R115] ;  /* 0x000000007358783b */ /* 0x000fe80000000200 */
[----:B------:R-:W1:Y:S04]  /*c090*/  LDSM.16.M88.4 R92, [R113+0x3000] ;  /* 0x00300000715c783b */ /* 0x000e680000000200 */
[----:B---3--:R-:W3:Y:S04]  /*c0a0*/  LDSM.16.M88.4 R100, [R113+0x3400] ;  /* 0x003400007164783b */ /* 0x008ee80000000200 */
[----:B------:R-:W0:Y:S01]  /*c0b0*/  LDGDEPBAR ;  /* 0x00000000000079af */ /* 0x000e220000000000 */
[C---:B----4-:R-:W-:Y:S08]  /*c0c0*/  HMMA.16816.F32.BF16 R32, R4.reuse, R28, RZ ;  /* 0x0000001c0420723c */ /* 0x050ff000000418ff */
        /* <DEDUP_REMOVED lines=8> */
[C---:B------:R-:W-:Y:S08]  /*c150*/  HMMA.16816.F32.BF16 R32, R88.reuse, R92, R32 ;  /* 0x0000005c5820723c */ /* 0x040ff00000041820 */
        /* <DEDUP_REMOVED lines=51> */
[C---:B------:R-:W-:Y:S08]  /*c490*/  HMMA.16816.F32.BF16 R28, R92.reuse, R90, R28 ;  /* 0x0000005a5c1c723c */ /* 0x040ff0000004181c */
[C---:B-1----:R-:W-:Y:S08]  /*c4a0*/  HMMA.16816.F32.BF16 R24, R92.reuse, R96, R24 ;  /* 0x000000605c18723c */ /* 0x042ff00000041818 */
[----:B------:R-:W-:Y:S01]  /*c4b0*/  FMUL.FTZ R85, R32, c[0x0][0x2ec] ;  /* 0x0000bb0020557a20 */ /* 0x000fe20000410000 */
[----:B------:R-:W-:Y:S01]  /*c4c0*/  HMMA.16816.F32.BF16 R20, R92, R98, R20 ;  /* 0x000000625c14723c */ /* 0x000fe20000041814 */
[----:B------:R-:W-:-:S02]  /*c4d0*/  FMUL.FTZ R88, R33, c[0x0][0x2ec] ;  /* 0x0000bb0021587a20 */ /* 0x000fc40000410000 */
[----:B------:R-:W-:Y:S02]  /*c4e0*/  FMUL.FTZ R87, R34, c[0x0][0x2ec] ;  /* 0x0000bb0022577a20 */ /* 0x000fe40000410000 */
[----:B------:R-:W-:Y:S01]  /*c4f0*/  FMUL.FTZ R89, R35, c[0x0][0x2ec] ;  /* 0x0000bb0023597a20 */ /* 0x000fe20000410000 */
[----:B------:R-:W-:Y:S01]  /*c500*/  MUFU.TANH R85, R85 ;  /* 0x0000005500557308 */ /* 0x000fe20000002400 */
[----:B------:R-:W1:Y:S01]  /*c510*/  LDSM.16.M88.4 R32, [R113+0x5800] ;  /* 0x005800007120783b */ /* 0x000e620000000200 */
[----:B------:R-:W-:Y:S02]  /*c520*/  FMUL.FTZ R28, R28, c[0x0][0x2ec] ;  /* 0x0000bb001c1c7a20 */ /* 0x000fe40000410000 */
[----:B------:R-:W-:Y:S02]  /*c530*/  FMUL.FTZ R29, R29, c[0x0][0x2ec] ;  /* 0x0000bb001d1d7a20 */ /* 0x000fe40000410000 */
[----:B------:R-:W-:Y:S02]  /*c540*/  FMUL.FTZ R31, R31, c[0x0][0x2ec] ;  /* 0x0000bb001f1f7a20 */ /* 0x000fe40000410000 */
[----:B------:R-:W2:Y:S01]  /*c550*/  MUFU.TANH R88, R88 ;  /* 0x0000005800587308 */ /* 0x000ea20000002400 */
[----:B------:R-:W-:-:S02]  /*c560*/  FMUL.FTZ R30, R30, c[0x0][0x2ec] ;  /* 0x0000bb001e1e7a20 */ /* 0x000fc40000410000 */
[----:B------:R-:W-:Y:S02]  /*c570*/  FMUL.FTZ R24, R24, c[0x0][0x2ec] ;  /* 0x0000bb0018187a20 */ /* 0x000fe40000410000 */
[----:B------:R-:W-:Y:S02]  /*c580*/  FMUL.FTZ R25, R25, c[0x0][0x2ec] ;  /* 0x0000bb0019197a20 */ /* 0x000fe40000410000 */
[----:B------:R-:W-:Y:S01]  /*c590*/  FMUL.FTZ R138, R26, c[0x0][0x2ec] ;  /* 0x0000bb001a8a7a20 */ /* 0x000fe20000410000 */
[----:B------:R-:W-:Y:S01]  /*c5a0*/  MUFU.TANH R105, R24 ;  /* 0x0000001800697308 */ /* 0x000fe20000002400 */
[----:B------:R-:W-:Y:S02]  /*c5b0*/  FMUL.FTZ R104, R27, c[0x0][0x2ec] ;  /* 0x0000bb001b687a20 */ /* 0x000fe40000410000 */
[----:B------:R-:W-:Y:S02]  /*c5c0*/  FMUL.FTZ R111, R20, c[0x0][0x2ec] ;  /* 0x0000bb00146f7a20 */ /* 0x000fe40000410000 */
[----:B------:R-:W3:Y:S01]  /*c5d0*/  S2R R20, SR_TID.X ;  /* 0x0000000000147919 */ /* 0x000ee20000002100 */
[----:B------:R-:W-:-:S02]  /*c5e0*/  FMUL.FTZ R21, R21, c[0x0][0x2ec] ;  /* 0x0000bb0015157a20 */ /* 0x000fc40000410000 */
[----:B------:R4:W-:Y:S01]  /*c5f0*/  MUFU.TANH R141, R25 ;  /* 0x00000019008d7308 */ /* 0x0009e20000002400 */
[----:B------:R-:W-:Y:S02]  /*c600*/  FMUL.FTZ R22, R22, c[0x0][0x2ec] ;  /* 0x0000bb0016167a20 */ /* 0x000fe40000410000 */
[----:B------:R-:W-:-:S05]  /*c610*/  FMUL.FTZ R23, R23, c[0x0][0x2ec] ;  /* 0x0000bb0017177a20 */ /* 0x000fca0000410000 */
[----:B------:R-:W-:Y:S01]  /*c620*/  MUFU.TANH R89, R89 ;  /* 0x0000005900597308 */ /* 0x000fe20000002400 */
[----:B----4-:R-:W4:Y:S01]  /*c630*/  LDSM.16.M88.4 R24, [R113+0x5c00] ;  /* 0x005c00007118783b */ /* 0x010f220000000200 */
[----:B-1----:R-:W-:Y:S06]  /*c640*/  HMMA.16816.F32.BF16 R16, R92, R32, R16 ;  /* 0x000000205c10723c */ /* 0x002fec0000041810 */
[----:B------:R-:W1:Y:S01]  /*c650*/  MUFU.TANH R28, R28 ;  /* 0x0000001c001c7308 */ /* 0x000e620000002400 */
[----:B------:R-:W-:-:S04]  /*c660*/  DEPBAR.LE SB0, 0x0 ;  /* 0x000080000000791a */ /* 0x000fc80000000000 */
[----:B------:R-:W-:Y:S03]  /*c670*/  HMMA.16816.F32.BF16 R12, R92, R34, R12 ;  /* 0x000000225c0c723c */ /* 0x000fe6000004180c */
[----:B------:R-:W5:Y:S08]  /*c680*/  MUFU.TANH R29, R29 ;  /* 0x0000001d001d7308 */ /* 0x000f700000002400 */
[----:B------:R-:W1:Y:S02]  /*c690*/  MUFU.TANH R31, R31 ;  /* 0x0000001f001f7308 */ /* 0x000e640000002400 */
[----:B------:R-:W-:-:S06]  /*c6a0*/  FMUL.FTZ R137, R17, c[0x0][0x2ec] ;  /* 0x0000bb0011897a20 */ /* 0x000fcc0000410000 */
[----:B------:R1:W-:Y:S01]  /*c6b0*/  MUFU.TANH R107, R21 ;  /* 0x00000015006b7308 */ /* 0x0003e20000002400 */
[----:B---3--:R-:W-:Y:S02]  /*c6c0*/  IMAD.SHL.U32 R17, R20, 0x2, RZ ;  /* 0x0000000214117824 */ /* 0x008fe400078e00ff */
[----:B------:R-:W-:Y:S02]  /*c6d0*/  FMUL.FTZ R134, R19, c[0x0][0x2ec] ;  /* 0x0000bb0013867a20 */ /* 0x000fe40000410000 */
[----:B------:R-:W-:Y:S01]  /*c6e0*/  FMUL.FTZ R16, R16, c[0x0][0x2ec] ;  /* 0x0000bb0010107a20 */ /* 0x000fe20000410000 */
[----:B------:R-:W-:Y:S01]  /*c6f0*/  LOP3.LUT R17, R17, 0x6, RZ, 0xc0, !PT ;  /* 0x0000000611117812 */ /* 0x000fe200078ec0ff */
[----:B------:R-:W-:Y:S01]  /*c700*/  FMUL.FTZ R125, R13, c[0x0][0x2ec] ;  /* 0x0000bb000d7d7a20 */ /* 0x000fe20000410000 */
[----:B------:R-:W3:Y:S01]  /*c710*/  MUFU.TANH R30, R30 ;  /* 0x0000001e001e7308 */ /* 0x000ee20000002400 */
[----:B------:R-:W-:Y:S02]  /*c720*/  FMUL.FTZ R12, R12, c[0x0][0x2ec] ;  /* 0x0000bb000c0c7a20 */ /* 0x000fe40000410000 */
[----:B------:R-:W-:-:S02]  /*c730*/  IMAD R17, R126, 0x40, R17 ;  /* 0x000000407e117824 */ /* 0x000fc400078e0211 */
[----:B------:R-:W-:Y:S01]  /*c740*/  FMUL.FTZ R130, R15, c[0x0][0x2ec] ;  /* 0x0000bb000f827a20 */ /* 0x000fe20000410000 */
[C---:B----4-:R-:W-:Y:S01]  /*c750*/  HMMA.16816.F32.BF16 R8, R92.reuse, R24, R8 ;  /* 0x000000185c08723c */ /* 0x050fe20000041808 */
[----:B------:R-:W-:Y:S01]  /*c760*/  FMUL.FTZ R18, R18, c[0x0][0x2ec] ;  /* 0x0000bb0012127a20 */ /* 0x000fe20000410000 */
[C---:B------:R-:W-:Y:S01]  /*c770*/  IADD3 R19, R17.reuse, 0x1, RZ ;  /* 0x0000000111137810 */ /* 0x040fe20007ffe0ff */
[----:B------:R-:W4:Y:S01]  /*c780*/  MUFU.TANH R138, R138 ;  /* 0x0000008a008a7308 */ /* 0x000f220000002400 */
[----:B-1----:R-:W-:Y:S01]  /*c790*/  IADD3 R21, R17, 0x8, RZ ;  /* 0x0000000811157810 */ /* 0x002fe20007ffe0ff */
[----:B------:R-:W-:Y:S01]  /*c7a0*/  FMUL.FTZ R14, R14, c[0x0][0x2ec] ;  /* 0x0000bb000e0e7a20 */ /* 0x000fe20000410000 */
[C---:B------:R-:W-:Y:S02]  /*c7b0*/  ISETP.GE.AND P5, PT, R19.reuse, R0, PT ;  /* 0x000000001300720c */ /* 0x040fe40003fa6270 */
[----:B------:R-:W-:Y:S01]  /*c7c0*/  ISETP.GE.AND P6, PT, R19, R2, PT ;  /* 0x000000021300720c */ /* 0x000fe20003fc6270 */
[----:B------:R-:W-:Y:S01]  /*c7d0*/  HMMA.16816.F32.BF16 R4, R92, R26, R4 ;  /* 0x0000001a5c04723c */ /* 0x000fe20000041804 */
[----:B------:R-:W-:Y:S01]  /*c7e0*/  IADD3 R19, R17, 0x9, RZ ;  /* 0x0000000911137810 */ /* 0x000fe20007ffe0ff */
[----:B------:R-:W1:Y:S01]  /*c7f0*/  MUFU.TANH R104, R104 ;  /* 0x0000006800687308 */ /* 0x000e620000002400 */
[----:B--2---:R-:W-:-:S02]  /*c800*/  FSEL R13, R88, -INF , !P5 ;  /* 0xff800000580d7808 */ /* 0x004fc40006800000 */
[-C--:B------:R-:W-:Y:S02]  /*c810*/  ISETP.GE.AND P4, PT, R21, R0.reuse, PT ;  /* 0x000000001500720c */ /* 0x080fe40003f86270 */
[C---:B------:R-:W-:Y:S02]  /*c820*/  ISETP.GE.AND P3, PT, R19.reuse, R0, PT ;  /* 0x000000001300720c */ /* 0x040fe40003f66270 */
[-C--:B------:R-:W-:Y:S01]  /*c830*/  ISETP.GE.AND P5, PT, R19, R2.reuse, PT ;  /* 0x000000021300720c */ /* 0x080fe20003fa6270 */
[----:B------:R-:W2:Y:S01]  /*c840*/  MUFU.TANH R111, R111 ;  /* 0x0000006f006f7308 */ /* 0x000ea20000002400 */
[----:B------:R-:W-:Y:S02]  /*c850*/  IADD3 R19, R17, 0x10, RZ ;  /* 0x0000001011137810 */ /* 0x000fe40007ffe0ff */
[----:B------:R-:W-:Y:S02]  /*c860*/  FSEL R15, R28, -INF , !P4 ;  /* 0xff8000001c0f7808 */ /* 0x000fe40006000000 */
[-C--:B------:R-:W-:Y:S01]  /*c870*/  ISETP.GE.AND P1, PT, R21, R2.reuse, PT ;  /* 0x000000021500720c */ /* 0x080fe20003f26270 */
[----:B------:R-:W-:Y:S01]  /*c880*/  FMUL.FTZ R101, R8, c[0x0][0x2ec] ;  /* 0x0000bb0008657a20 */ /* 0x000fe20000410000 */
[-C--:B------:R-:W-:Y:S01]  /*c890*/  ISETP.GE.AND P4, PT, R19, R2.reuse, PT ;  /* 0x000000021300720c */ /* 0x080fe20003f86270 */
[----:B------:R-:W2:Y:S01]  /*c8a0*/  MUFU.TANH R136, R22 ;  /* 0x0000001600887308 */ /* 0x000ea20000002400 */
[----:B------:R-:W-:Y:S01]  /*c8b0*/  IADD3 R21, R17, 0x11, RZ ;  /* 0x0000001111157810 */ /* 0x000fe20007ffe0ff */
[----:B------:R-:W-:Y:S01]  /*c8c0*/  FMUL.FTZ R99, R9, c[0x0][0x2ec] ;  /* 0x0000bb0009637a20 */ /* 0x000fe20000410000 */
[----:B-----5:R-:W-:Y:S01]  /*c8d0*/  FSEL R29, R29, -INF , !P3 ;  /* 0xff8000001d1d7808 */ /* 0x020fe20005800000 */
[----:B------:R-:W-:Y:S01]  /*c8e0*/  FMUL.FTZ R10, R10, c[0x0][0x2ec] ;  /* 0x0000bb000a0a7a20 */ /* 0x000fe20000410000 */
[----:B------:R-:W-:Y:S01]  /*c8f0*/  FSEL R8, R31, -INF , !P5 ;  /* 0xff8000001f087808 */ /* 0x000fe20006800000 */
[----:B------:R-:W-:Y:S01]  /*c900*/  FMUL.FTZ R96, R11, c[0x0][0x2ec] ;  /* 0x0000bb000b607a20 */ /* 0x000fe20000410000 */
[----:B------:R-:W-:Y:S01]  /*c910*/  ISETP.GE.AND P3, PT, R21, R2, PT ;  /* 0x000000021500720c */ /* 0x000fe20003f66270 */
[----:B------:R5:W-:Y:S01]  /*c920*/  MUFU.TANH R139, R12 ;  /* 0x0000000c008b7308 */ /* 0x000be20000002400 */
[----:B------:R-:W-:Y:S01]  /*c930*/  IADD3 R9, R17, 0x20, RZ ;  /* 0x0000002011097810 */ /* 0x000fe20007ffe0ff */
[----:B------:R-:W-:Y:S01]  /*c940*/  FMUL.FTZ R4, R4, c[0x0][0x2ec] ;  /* 0x0000bb0004047a20 */ /* 0x000fe20000410000 */
[----:B---3--:R-:W-:Y:S01]  /*c950*/  FSEL R30, R30, -INF , !P1 ;  /* 0xff8000001e1e7808 */ /* 0x008fe20004800000 */
[----:B------:R-:W-:Y:S01]  /*c960*/  FMUL.FTZ R97, R5, c[0x0][0x2ec] ;  /* 0x0000bb0005617a20 */ /* 0x000fe20000410000 */
[----:B----4-:R-:W-:Y:S01]  /*c970*/  FSEL R138, R138, -INF , !P4 ;  /* 0xff8000008a8a7808 */ /* 0x010fe20006000000 */
[----:B------:R-:W-:Y:S01]  /*c980*/  FMUL.FTZ R6, R6, c[0x0][0x2ec] ;  /* 0x0000bb0006067a20 */ /* 0x000fe20000410000 */
[----:B-1----:R-:W-:Y:S01]  /*c990*/  FSEL R104, R104, -INF , !P3 ;  /* 0xff80000068687808 */ /* 0x002fe20005800000 */
[----:B------:R-:W1:Y:S01]  /*c9a0*/  MUFU.TANH R108, R23 ;  /* 0x00000017006c7308 */ /* 0x000e620000002400 */
[-C--:B------:R-:W-:Y:S01]  /*c9b0*/  ISETP.GE.AND P1, PT, R21, R0.reuse, PT ;  /* 0x000000001500720c */ /* 0x080fe20003f26270 */
[----:B------:R-:W-:Y:S01]  /*c9c0*/  FMUL.FTZ R7, R7, c[0x0][0x2ec] ;  /* 0x0000bb0007077a20 */ /* 0x000fe20000410000 */
[----:B------:R-:W-:-:S02]  /*c9d0*/  ISETP.GE.AND P3, PT, R9, R0, PT ;  /* 0x000000000900720c */ /* 0x000fc40003f66270 */
[----:B------:R-:W-:Y:S02]  /*c9e0*/  FSEL R141, R141, -INF , !P1 ;  /* 0xff8000008d8d7808 */ /* 0x000fe40004800000 */
[----:B------:R-:W-:Y:S01]  /*c9f0*/  IADD3 R11, R17, 0x28, RZ ;  /* 0x00000028110b7810 */ /* 0x000fe20007ffe0ff */
[----:B------:R-:W3:Y:S01]  /*ca00*/  MUFU.TANH R131, R16 ;  /* 0x0000001000837308 */ /* 0x000ee20000002400 */
[----:B-----5:R-:W-:Y:S02]  /*ca10*/  FSEL R12, R89, -INF , !P6 ;  /* 0xff800000590c7808 */ /* 0x020fe40007000000 */
[-C--:B------:R-:W-:Y:S02]  /*ca20*/  ISETP.GE.AND P6, PT, R19, R0.reuse, PT ;  /* 0x000000001300720c */ /* 0x080fe40003fc6270 */
[----:B------:R-:W-:Y:S02]  /*ca30*/  IADD3 R19, R17, 0x18, RZ ;  /* 0x0000001811137810 */ /* 0x000fe40007ffe0ff */
[----:B------:R-:W-:Y:S01]  /*ca40*/  FSEL R105, R105, -INF , !P6 ;  /* 0xff80000069697808 */ /* 0x000fe20007000000 */
[----:B------:R-:W-:Y:S01]  /*ca50*/  MUFU.TANH R137, R137 ;  /* 0x0000008900897308 */ /* 0x000fe20000002400 */
[----:B------:R-:W-:-:S02]  /*ca60*/  ISETP.GE.AND P5, PT, R19, R0, PT ;  /* 0x000000001300720c */ /* 0x000fc40003fa6270 */
[----:B------:R-:W-:Y:S02]  /*ca70*/  ISETP.GE.AND P6, PT, R19, R2, PT ;  /* 0x000000021300720c */ /* 0x000fe40003fc6270 */
[----:B------:R-:W-:Y:S02]  /*ca80*/  IADD3 R19, R17, 0x19, RZ ;  /* 0x0000001911137810 */ /* 0x000fe40007ffe0ff */
[----:B--2---:R-:W-:Y:S01]  /*ca90*/  FSEL R111, R111, -INF , !P5 ;  /* 0xff8000006f6f7808 */ /* 0x004fe20006800000 */
[----:B------:R-:W2:Y:S01]  /*caa0*/  MUFU.TANH R132, R18 ;  /* 0x0000001200847308 */ /* 0x000ea20000002400 */
[----:B------:R-:W-:Y:S02]  /*cab0*/  ISETP.GE.AND P4, PT, R19, R0, PT ;  /* 0x000000001300720c */ /* 0x000fe40003f86270 */
[----:B------:R-:W-:Y:S02]  /*cac0*/  ISETP.GE.AND P5, PT, R9, R2, PT ;  /* 0x000000020900720c */ /* 0x000fe40003fa6270 */
[----:B------:R-:W-:-:S02]  /*cad0*/  IADD3 R9, R17, 0x21, RZ ;  /* 0x0000002111097810 */ /* 0x000fc40007ffe0ff */
[----:B------:R-:W-:Y:S01]  /*cae0*/  FSEL R136, R136, -INF , !P6 ;  /* 0xff80000088887808 */ /* 0x000fe20007000000 */
[----:B------:R-:W4:Y:S01]  /*caf0*/  MUFU.TANH R134, R134 ;  /* 0x0000008600867308 */ /* 0x000f220000002400 */
[----:B------:R-:W-:Y:S02]  /*cb00*/  FSEL R107, R107, -INF , !P4 ;  /* 0xff8000006b6b7808 */ /* 0x000fe40006000000 */
[----:B------:R-:W-:Y:S02]  /*cb10*/  ISETP.GE.AND P1, PT, R19, R2, PT ;  /* 0x000000021300720c */ /* 0x000fe40003f26270 */
[C---:B------:R-:W-:Y:S02]  /*cb20*/  ISETP.GE.AND P6, PT, R9.reuse, R0, PT ;  /* 0x000000000900720c */ /* 0x040fe40003fc6270 */
[----:B------:R-:W-:Y:S01]  /*cb30*/  ISETP.GE.AND P4, PT, R9, R2, PT ;  /* 0x000000020900720c */ /* 0x000fe20003f86270 */
[----:B------:R-:W-:Y:S01]  /*cb40*/  MUFU.TANH R125, R125 ;  /* 0x0000007d007d7308 */ /* 0x000fe20000002400 */
[----:B------:R-:W-:-:S02]  /*cb50*/  IADD3 R9, R17, 0x29, RZ ;  /* 0x0000002911097810 */ /* 0x000fc40007ffe0ff */
[----:B-1----:R-:W-:Y:S02]  /*cb60*/  FSEL R108, R108, -INF , !P1 ;  /* 0xff8000006c6c7808 */ /* 0x002fe40004800000 */
[----:B---3--:R-:W-:Y:S02]  /*cb70*/  FSEL R131, R131, -INF , !P3 ;  /* 0xff80000083837808 */ /* 0x008fe40005800000 */
[----:B--2---:R-:W-:Y:S01]  /*cb80*/  FSEL R132, R132, -INF , !P5 ;  /* 0xff80000084847808 */ /* 0x004fe20006800000 */
[----:B------:R-:W1:Y:S01]  /*cb90*/  MUFU.TANH R110, R14 ;  /* 0x0000000e006e7308 */ /* 0x000e620000002400 */
[----:B------:R-:W-:Y:S02]  /*cba0*/  FSEL R137, R137, -INF , !P6 ;  /* 0xff80000089897808 */ /* 0x000fe40007000000 */
[C---:B------:R-:W-:Y:S02]  /*cbb0*/  ISETP.GE.AND P1, PT, R11.reuse, R0, PT ;  /* 0x000000000b00720c */ /* 0x040fe40003f26270 */
[----:B------:R-:W-:-:S02]  /*cbc0*/  ISETP.GE.AND P3, PT, R11, R2, PT ;  /* 0x000000020b00720c */ /* 0x000fc40003f66270 */
[C---:B------:R-:W-:Y:S01]  /*cbd0*/  ISETP.GE.AND P5, PT, R9.reuse, R0, PT ;  /* 0x000000000900720c */ /* 0x040fe20003fa6270 */
[----:B------:R-:W2:Y:S01]  /*cbe0*/  MUFU.TANH R130, R130 ;  /* 0x0000008200827308 */ /* 0x000ea20000002400 */
[----:B------:R-:W-:Y:S02]  /*cbf0*/  ISETP.GE.AND P6, PT, R9, R2, PT ;  /* 0x000000020900720c */ /* 0x000fe40003fc6270 */
[C---:B------:R-:W-:Y:S02]  /*cc00*/  IADD3 R9, R17.reuse, 0x30, RZ ;  /* 0x0000003011097810 */ /* 0x040fe40007ffe0ff */
[----:B------:R-:W-:Y:S02]  /*cc10*/  IADD3 R5, R17, 0x31, RZ ;  /* 0x0000003111057810 */ /* 0x000fe40007ffe0ff */
[----:B----4-:R-:W-:Y:S01]  /*cc20*/  FSEL R134, R134, -INF , !P4 ;  /* 0xff80000086867808 */ /* 0x010fe20006000000 */
[----:B------:R-:W3:Y:S01]  /*cc30*/  MUFU.TANH R101, R101 ;  /* 0x0000006500657308 */ /* 0x000ee20000002400 */
[----:B------:R-:W-:-:S02]  /*cc40*/  FSEL R139, R139, -INF , !P1 ;  /* 0xff8000008b8b7808 */ /* 0x000fc40004800000 */
[----:B-1----:R-:W-:Y:S02]  /*cc50*/  FSEL R110, R110, -INF , !P3 ;  /* 0xff8000006e6e7808 */ /* 0x002fe40005800000 */
[----:B------:R-:W-:Y:S02]  /*cc60*/  FSEL R125, R125, -INF , !P5 ;  /* 0xff8000007d7d7808 */ /* 0x000fe40006800000 */
[C---:B------:R-:W-:Y:S01]  /*cc70*/  ISETP.GE.AND P4, PT, R9.reuse, R0, PT ;  /* 0x000000000900720c */ /* 0x040fe20003f86270 */
[----:B------:R-:W1:Y:S01]  /*cc80*/  MUFU.TANH R98, R10 ;  /* 0x0000000a00627308 */ /* 0x000e620000002400 */
[----:B------:R-:W-:Y:S02]  /*cc90*/  ISETP.GE.AND P1, PT, R9, R2, PT ;  /* 0x000000020900720c */ /* 0x000fe40003f26270 */
[C---:B------:R-:W-:Y:S02]  /*cca0*/  ISETP.GE.AND P3, PT, R5.reuse, R0, PT ;  /* 0x000000000500720c */ /* 0x040fe40003f66270 */
[----:B------:R-:W-:-:S02]  /*ccb0*/  ISETP.GE.AND P5, PT, R5, R2, PT ;  /* 0x000000020500720c */ /* 0x000fc40003fa6270 */
[----:B------:R-:W-:Y:S01]  /*ccc0*/  IADD3 R5, R17, 0x38, RZ ;  /* 0x0000003811057810 */ /* 0x000fe20007ffe0ff */
[----:B------:R-:W4:Y:S01]  /*ccd0*/  MUFU.TANH R99, R99 ;  /* 0x0000006300637308 */ /* 0x000f220000002400 */
[----:B--2---:R-:W-:Y:S02]  /*cce0*/  FSEL R130, R130, -INF , !P6 ;  /* 0xff80000082827808 */ /* 0x004fe40007000000 */
[----:B---3--:R-:W-:Y:S02]  /*ccf0*/  FSEL R101, R101, -INF , !P4 ;  /* 0xff80000065657808 */ /* 0x008fe40006000000 */
[C---:B------:R-:W-:Y:S02]  /*cd00*/  ISETP.GE.AND P6, PT, R17.reuse, R0, PT ;  /* 0x000000001100720c */ /* 0x040fe40003fc6270 */
[----:B------:R-:W-:Y:S01]  /*cd10*/  ISETP.GE.AND P4, PT, R17, R2, PT ;  /* 0x000000021100720c */ /* 0x000fe20003f86270 */
[----:B------:R-:W2:Y:S01]  /*cd20*/  MUFU.TANH R96, R96 ;  /* 0x0000006000607308 */ /* 0x000ea20000002400 */
[----:B-1----:R-:W-:-:S02]  /*cd30*/  FSEL R98, R98, -INF , !P1 ;  /* 0xff80000062627808 */ /* 0x002fc40004800000 */
[----:B------:R-:W-:Y:S02]  /*cd40*/  ISETP.GE.AND P1, PT, R5, R0, PT ;  /* 0x000000000500720c */ /* 0x000fe40003f26270 */
[----:B------:R-:W-:Y:S02]  /*cd50*/  IADD3 R17, R17, 0x39, RZ ;  /* 0x0000003911117810 */ /* 0x000fe40007ffe0ff */
[----:B------:R-:W-:Y:S01]  /*cd60*/  FSEL R85, R85, -INF , !P6 ;  /* 0xff80000055557808 */ /* 0x000fe20007000000 */
[----:B------:R-:W1:Y:S01]  /*cd70*/  MUFU.TANH R103, R4 ;  /* 0x0000000400677308 */ /* 0x000e620000002400 */
[----:B----4-:R-:W-:Y:S01]  /*cd80*/  FSEL R99, R99, -INF , !P3 ;  /* 0xff80000063637808 */ /* 0x010fe20005800000 */
[----:B------:R-:W-:Y:S01]  /*cd90*/  BAR.SYNC.DEFER_BLOCKING 0x0 ;  /* 0x0000000000007b1d */ /* 0x000fe20000010000 */
[----:B------:R-:W-:-:S05]  /*cda0*/  ISETP.GE.AND P3, PT, R5, R2, PT ;  /* 0x000000020500720c */ /* 0x000fca0003f66270 */
[----:B------:R-:W3:Y:S01]  /*cdb0*/  MUFU.TANH R87, R87 ;  /* 0x0000005700577308 */ /* 0x000ee20000002400 */
[----:B--2---:R-:W-:Y:S02]  /*cdc0*/  FSEL R96, R96, -INF , !P5 ;  /* 0xff80000060607808 */ /* 0x004fe40006800000 */
        /* <DEDUP_REMOVED lines=71> */
.L_x_5348:
[----:B------:R-:W-:-:S05]  /*d240*/  IMAD.MOV.U32 R5, RZ, RZ, c[0x0][0x198] ;  /* 0x00006600ff057624 */ /* 0x000fca00078e00ff */
[----:B------:R-:W-:-:S04]  /*d250*/  LEA R5, -R5, RZ, 0x6 ;  /* 0x000000ff05057211 */ /* 0x000fc800078e31ff */
[----:B------:R-:W-:Y:S02]  /*d260*/  SHF.R.S32.HI R6, RZ, 0x1f, R5 ;  /* 0x0000001fff067819 */ /* 0x000fe40000011405 */
.L_x_5349:
[C---:B------:R-:W-:Y:S01]  /*d270*/  LEA R124, P0, R5.reuse, R124, 0x1 ;  /* 0x0000007c057c7211 */ /* 0x040fe200078008ff */
[----:B------:R-:W-:Y:S02]  /*d280*/  IMAD.MOV.U32 R2, RZ, RZ, c[0x0][0x198] ;  /* 0x00006600ff027624 */ /* 0x000fe400078e00ff */
[----:B------:R-:W-:Y:S01]  /*d290*/  IMAD.MOV.U32 R4, RZ, RZ, c[0x0][0x19c] ;  /* 0x00006700ff047624 */ /* 0x000fe200078e00ff */
[----:B------:R-:W-:Y:S02]  /*d2a0*/  LEA.HI.X R123, R5, R123, R6, 0x1, P0 ;  /* 0x0000007b057b7211 */ /* 0x000fe400000f0c06 */
[----:B------:R-:W-:-:S03]  /*d2b0*/  LEA R6, P0, R2, R124, 0x6 ;  /* 0x0000007c02067211 */ /* 0x000fc600078030ff */
[----:B------:R-:W-:Y:S01]  /*d2c0*/  IMAD.MOV.U32 R5, RZ, RZ, R123 ;  /* 0x000000ffff057224 */ /* 0x000fe200078e007b */
[----:B------:R-:W-:Y:S01]  /*d2d0*/  LEA.HI.X R7, R2, R123, R4, 0x6, P0 ;  /* 0x0000007b02077211 */ /* 0x000fe200000f3404 */
[----:B------:R-:W-:-:S05]  /*d2e0*/  IMAD.MOV.U32 R4, RZ, RZ, R124 ;  /* 0x000000ffff047224 */ /* 0x000fca00078e007c */
        /* <DEDUP_REMOVED lines=10> */
.L_x_5347:
        /* <DEDUP_REMOVED lines=44> */
[----:B------:R-:W-:Y:S01]  /*d650*/  FMUL.FTZ R95, R88, c[0x0][0x23c] ;  /* 0x00008f00585f7a20 */ /* 0x000fe20000410000 */
[----:B------:R-:W-:Y:S02]  /*d660*/  FSEL R100, R100, RZ, P1 ;  /* 0x000000ff64647208 */ /* 0x000fe40000800000 */
[----:B------:R-:W-:Y:S02]  /*d670*/  FSEL R5, R89, RZ, P1 ;  /* 0x000000ff59057208 */ /* 0x000fe40000800000 */
[----:B------:R-:W-:Y:S01]  /*d680*/  FSEL R95, R95, RZ, P0 ;  /* 0x000000ff5f5f7208 */ /* 0x000fe20000000000 */
[--C-:B------:R-:W-:Y:S01]  /*d690*/  FFMA.FTZ R92, R85, c[0x0][0x23c], -R100.reuse ;  /* 0x00008f00555c7a23 */ /* 0x100fe20000010864 */
[----:B------:R-:W-:Y:S01]  /*d6a0*/  FSEL R4, R88, RZ, P0 ;  /* 0x000000ff58047208 */ /* 0x000fe20000000000 */
[----:B------:R-:W-:-:S02]  /*d6b0*/  FFMA.FTZ R85, R29, c[0x0][0x23c], -R100 ;  /* 0x00008f001d557a23 */ /* 0x000fc40000010864 */
[--C-:B------:R-:W-:Y:S02]  /*d6c0*/  FFMA.FTZ R90, R0, c[0x0][0x23c], -R95.reuse ;  /* 0x00008f00005a7a23 */ /* 0x100fe4000001085f */
[----:B------:R-:W-:Y:S01]  /*d6d0*/  FFMA.FTZ R0, R30, c[0x0][0x23c], -R95 ;  /* 0x00008f001e007a23 */ /* 0x000fe2000001085f */
[----:B------:R-:W-:Y:S01]  /*d6e0*/  MUFU.EX2 R92, R92 ;  /* 0x0000005c005c7308 */ /* 0x000fe20000000800 */
[----:B------:R-:W1:Y:S01]  /*d6f0*/  LDSM.16.MT88.4 R28, [R114+0x7000] ;  /* 0x00700000721c783b */ /* 0x000e620000004200 */
[----:B------:R-:W-:Y:S02]  /*d700*/  FADD.FTZ R84, R84, -R5 ;  /* 0x8000000554547221 */ /* 0x000fe40000010000 */
[----:B------:R-:W-:Y:S02]  /*d710*/  FADD.FTZ R3, R3, -R4 ;  /* 0x8000000403037221 */ /* 0x000fe40000010000 */
[----:B------:R-:W-:Y:S02]  /*d720*/  FMUL.FTZ R84, R84, c[0x0][0x23c] ;  /* 0x00008f0054547a20 */ /* 0x000fe40000410000 */
[----:B------:R-:W-:Y:S01]  /*d730*/  FMUL.FTZ R3, R3, c[0x0][0x23c] ;  /* 0x00008f0003037a20 */ /* 0x000fe20000410000 */
[----:B------:R-:W-:Y:S01]  /*d740*/  MUFU.EX2 R85, R85 ;  /* 0x0000005500557308 */ /* 0x000fe20000000800 */
[----:B------:R-:W-:-:S02]  /*d750*/  FFMA.FTZ R87, R13, c[0x0][0x23c], -R100 ;  /* 0x00008f000d577a23 */ /* 0x000fc40000010864 */
[--C-:B------:R-:W-:Y:S02]  /*d760*/  FFMA.FTZ R86, R15, c[0x0][0x23c], -R100.reuse ;  /* 0x00008f000f567a23 */ /* 0x100fe40000010864 */
[--C-:B------:R-:W-:Y:S02]  /*d770*/  FFMA.FTZ R2, R12, c[0x0][0x23c], -R95.reuse ;  /* 0x00008f000c027a23 */ /* 0x100fe4000001085f */
[----:B------:R-:W-:Y:S01]  /*d780*/  FFMA.FTZ R91, R8, c[0x0][0x23c], -R95 ;  /* 0x00008f00085b7a23 */ /* 0x000fe2000001085f */
[----:B------:R-:W2:Y:S01]  /*d790*/  MUFU.EX2 R84, R84 ;  /* 0x0000005400547308 */ /* 0x000ea20000000800 */
[----:B------:R-:W-:Y:S01]  /*d7a0*/  LDSM.16.MT88.4 R12, [R114+0x6000] ;  /* 0x00600000720c783b */ /* 0x000fe20000004200 */
[--C-:B------:R-:W-:Y:S02]  /*d7b0*/  FFMA.FTZ R109, R105, c[0x0][0x23c], -R100.reuse ;  /* 0x00008f00696d7a23 */ /* 0x100fe40000010864 */
[--C-:B------:R-:W-:Y:S02]  /*d7c0*/  FFMA.FTZ R105, R111, c[0x0][0x23c], -R100.reuse ;  /* 0x00008f006f697a23 */ /* 0x100fe40000010864 */
[----:B------:R-:W-:-:S02]  /*d7d0*/  FFMA.FTZ R102, R107, c[0x0][0x23c], -R100 ;  /* 0x00008f006b667a23 */ /* 0x000fc40000010864 */
[----:B------:R-:W3:Y:S01]  /*d7e0*/  MUFU.EX2 R3, R3 ;  /* 0x0000000300037308 */ /* 0x000ee20000000800 */
[----:B------:R-:W-:Y:S02]  /*d7f0*/  FFMA.FTZ R106, R141, c[0x0][0x23c], -R100 ;  /* 0x00008f008d6a7a23 */ /* 0x000fe40000010864 */
[--C-:B------:R-:W-:Y:S02]  /*d800*/  FFMA.FTZ R107, R138, c[0x0][0x23c], -R95.reuse ;  /* 0x00008f008a6b7a23 */ /* 0x100fe4000001085f */
[--C-:B------:R-:W-:Y:S02]  /*d810*/  FFMA.FTZ R104, R104, c[0x0][0x23c], -R95.reuse ;  /* 0x00008f0068687a23 */ /* 0x100fe4000001085f */
[----:B------:R-:W-:Y:S01]  /*d820*/  FFMA.FTZ R111, R136, c[0x0][0x23c], -R95 ;  /* 0x00008f00886f7a23 */ /* 0x000fe2000001085f */
[----:B------:R-:W4:Y:S01]  /*d830*/  MUFU.EX2 R87, R87 ;  /* 0x0000005700577308 */ /* 0x000f220000000800 */
[-C--:B--2---:R-:W-:Y:S02]  /*d840*/  FMUL.FTZ R24, R64, R84.reuse ;  /* 0x0000005440187220 */ /* 0x084fe40000410000 */
[----:B------:R-:W-:-:S02]  /*d850*/  FMUL.FTZ R25, R65, R84 ;  /* 0x0000005441197220 */ /* 0x000fc40000410000 */
[-C--:B------:R-:W-:Y:S02]  /*d860*/  FMUL.FTZ R60, R60, R84.reuse ;  /* 0x000000543c3c7220 */ /* 0x080fe40000410000 */
[----:B------:R-:W-:Y:S01]  /*d870*/  FMUL.FTZ R61, R61, R84 ;  /* 0x000000543d3d7220 */ /* 0x000fe20000410000 */
[----:B------:R-:W2:Y:S01]  /*d880*/  MUFU.EX2 R86, R86 ;  /* 0x0000005600567308 */ /* 0x000ea20000000800 */
[-C--:B---3--:R-:W-:Y:S02]  /*d890*/  FMUL.FTZ R26, R66, R3.reuse ;  /* 0x00000003421a7220 */ /* 0x088fe40000410000 */
[-C--:B------:R-:W-:Y:S02]  /*d8a0*/  FMUL.FTZ R27, R67, R3.reuse ;  /* 0x00000003431b7220 */ /* 0x080fe40000410000 */
[----:B------:R-:W3:Y:S01]  /*d8b0*/  LDSM.16.MT88.4 R64, [R112+0x7000] ;  /* 0x007000007040783b */ /* 0x000ee20000004200 */
[-C--:B------:R-:W-:Y:S02]  /*d8c0*/  FMUL.FTZ R62, R62, R3.reuse ;  /* 0x000000033e3e7220 */ /* 0x080fe40000410000 */
[----:B------:R-:W-:Y:S01]  /*d8d0*/  MUFU.EX2 R90, R90 ;  /* 0x0000005a005a7308 */ /* 0x000fe20000000800 */
[----:B----4-:R-:W-:Y:S01]  /*d8e0*/  F2FP.BF16.PACK_AB R4, R87, R92 ;  /* 0x0000005c5704723e */ /* 0x010fe200000010ff */
[----:B------:R-:W-:-:S02]  /*d8f0*/  FMUL.FTZ R63, R63, R3 ;  /* 0x000000033f3f7220 */ /* 0x000fc40000410000 */
[-C--:B------:R-:W-:Y:S02]  /*d900*/  FMUL.FTZ R32, R56, R84.reuse ;  /* 0x0000005438207220 */ /* 0x080fe40000410000 */
[----:B------:R-:W-:Y:S02]  /*d910*/  FMUL.FTZ R33, R57, R84 ;  /* 0x0000005439217220 */ /* 0x000fe40000410000 */
[----:B------:R-:W4:Y:S01]  /*d920*/  MUFU.EX2 R2, R2 ;  /* 0x0000000200027308 */ /* 0x000f220000000800 */
[----:B--2---:R-:W-:Y:S01]  /*d930*/  F2FP.BF16.PACK_AB R6, R85, R86 ;  /* 0x000000565506723e */ /* 0x004fe200000010ff */
[-C--:B------:R-:W-:Y:S02]  /*d940*/  FMUL.FTZ R34, R58, R3.reuse ;  /* 0x000000033a227220 */ /* 0x080fe40000410000 */
[----:B------:R-:W-:Y:S02]  /*d950*/  FMUL.FTZ R35, R59, R3 ;  /* 0x000000033b237220 */ /* 0x000fe40000410000 */
[-C--:B------:R-:W-:Y:S01]  /*d960*/  FMUL.FTZ R52, R52, R84.reuse ;  /* 0x0000005434347220 */ /* 0x080fe20000410000 */
[----:B------:R-:W-:Y:S01]  /*d970*/  LDSM.16.MT88.4 R56, [R112+0x6400] ;  /* 0x006400007038783b */ /* 0x000fe20000004200 */
[----:B------:R-:W-:Y:S01]  /*d980*/  MUFU.EX2 R0, R0 ;  /* 0x0000000000007308 */ /* 0x000fe20000000800 */
[----:B------:R-:W-:-:S02]  /*d990*/  FMUL.FTZ R53, R53, R84 ;  /* 0x0000005435357220 */ /* 0x000fc40000410000 */
[-C--:B------:R-:W-:Y:S02]  /*d9a0*/  FMUL.FTZ R54, R54, R3.reuse ;  /* 0x0000000336367220 */ /* 0x080fe40000410000 */
[-C--:B------:R-:W-:Y:S02]  /*d9b0*/  FMUL.FTZ R55, R55, R3.reuse ;  /* 0x0000000337377220 */ /* 0x080fe40000410000 */
[----:B------:R-:W-:Y:S01]  /*d9c0*/  FMUL.FTZ R36, R36, R84 ;  /* 0x0000005424247220 */ /* 0x000fe20000410000 */
[----:B------:R-:W2:Y:S01]  /*d9d0*/  MUFU.EX2 R91, R91 ;  /* 0x0000005b005b7308 */ /* 0x000ea20000000800 */
[----:B----4-:R-:W-:Y:S01]  /*d9e0*/  F2FP.BF16.PACK_AB R5, R2, R90 ;  /* 0x0000005a0205723e */ /* 0x010fe200000010ff */
[----:B------:R-:W-:Y:S02]  /*d9f0*/  FMUL.FTZ R37, R37, R84 ;  /* 0x0000005425257220 */ /* 0x000fe40000410000 */
[-C--:B------:R-:W-:Y:S02]  /*da00*/  FMUL.FTZ R38, R38, R3.reuse ;  /* 0x0000000326267220 */ /* 0x080fe40000410000 */
[----:B------:R-:W-:-:S02]  /*da10*/  FMUL.FTZ R39, R39, R3 ;  /* 0x0000000327277220 */ /* 0x000fc40000410000 */
[-C--:B------:R-:W-:Y:S01]  /*da20*/  FMUL.FTZ R40, R40, R84.reuse ;  /* 0x0000005428287220 */ /* 0x080fe20000410000 */
[----:B------:R-:W-:Y:S01]  /*da30*/  MUFU.EX2 R109, R109 ;  /* 0x0000006d006d7308 */ /* 0x000fe20000000800 */
[----:B------:R-:W-:Y:S02]  /*da40*/  FMUL.FTZ R41, R41, R84 ;  /* 0x0000005429297220 */ /* 0x000fe40000410000 */
[-C--:B------:R-:W-:Y:S02]  /*da50*/  FMUL.FTZ R42, R42, R3.reuse ;  /* 0x000000032a2a7220 */ /* 0x080fe40000410000 */
[----:B------:R-:W-:Y:S01]  /*da60*/  FMUL.FTZ R43, R43, R3 ;  /* 0x000000032b2b7220 */ /* 0x000fe20000410000 */
[----:B--2---:R-:W-:Y:S01]  /*da70*/  F2FP.BF16.PACK_AB R7, R91, R0 ;  /* 0x000000005b07723e */ /* 0x004fe200000010ff */
[-C--:B------:R-:W-:Y:S01]  /*da80*/  FMUL.FTZ R8, R80, R84.reuse ;  /* 0x0000005450087220 */ /* 0x080fe20000410000 */
[----:B------:R-:W2:Y:S01]  /*da90*/  MUFU.EX2 R106, R106 ;  /* 0x0000006a006a7308 */ /* 0x000ea20000000800 */
[----:B------:R-:W-:-:S02]  /*daa0*/  FMUL.FTZ R9, R81, R84 ;  /* 0x0000005451097220 */ /* 0x000fc40000410000 */
[-C--:B------:R-:W-:Y:S02]  /*dab0*/  FMUL.FTZ R10, R82, R3.reuse ;  /* 0x00000003520a7220 */ /* 0x080fe40000410000 */
[C---:B-1----:R-:W-:Y:S01]  /*dac0*/  HMMA.16816.F32.BF16 R24, R4.reuse, R28, R24 ;  /* 0x0000001c0418723c */ /* 0x042fe20000041818 */
        /* <DEDUP_REMOVED lines=8> */
[----:B------:R-:W-:Y:S01]  /*db50*/  FFMA.FTZ R108, R108, c[0x0][0x23c], -R95 ;  /* 0x00008f006c6c7a23 */ /* 0x000fe2000001085f */
[----:B------:R-:W-:Y:S01]  /*db60*/  MUFU.EX2 R102, R102 ;  /* 0x0000006600667308 */ /* 0x000fe20000000800 */
[-C--:B------:R-:W-:Y:S02]  /*db70*/  FMUL.FTZ R16, R72, R84.reuse ;  /* 0x0000005448107220 */ /* 0x080fe40000410000 */
[C---:B---3--:R-:W-:Y:S01]  /*db80*/  HMMA.16816.F32.BF16 R32, R4.reuse, R64, R32 ;  /* 0x000000400420723c */ /* 0x048fe20000041820 */
[-C--:B------:R-:W-:Y:S02]  /*db90*/  FMUL.FTZ R17, R73, R84.reuse ;  /* 0x0000005449117220 */ /* 0x080fe40000410000 */
[-C--:B------:R-:W-:Y:S02]  /*dba0*/  FMUL.FTZ R18, R74, R3.reuse ;  /* 0x000000034a127220 */ /* 0x080fe40000410000 */
[----:B------:R-:W-:Y:S01]  /*dbb0*/  FMUL.FTZ R19, R75, R3 ;  /* 0x000000034b137220 */ /* 0x000fe20000410000 */
[----:B------:R-:W-:Y:S01]  /*dbc0*/  MUFU.EX2 R107, R107 ;  /* 0x0000006b006b7308 */ /* 0x000fe20000000800 */
[-C--:B------:R-:W-:Y:S01]  /*dbd0*/  FMUL.FTZ R68, R68, R84.reuse ;  /* 0x0000005444447220 */ /* 0x080fe20000410000 */
[----:B------:R-:W-:Y:S01]  /*dbe0*/  HMMA.16816.F32.BF16 R52, R4, R66, R52 ;  /* 0x000000420434723c */ /* 0x000fe20000041834 */
[----:B------:R-:W3:Y:S01]  /*dbf0*/  LDSM.16.MT88.4 R64, [R112+0x8000] ;  /* 0x008000007040783b */ /* 0x000ee20000004200 */
[----:B------:R-:W-:-:S02]  /*dc00*/  FMUL.FTZ R69, R69, R84 ;  /* 0x0000005445457220 */ /* 0x000fc40000410000 */
[-C--:B------:R-:W-:Y:S02]  /*dc10*/  FMUL.FTZ R70, R70, R3.reuse ;  /* 0x0000000346467220 */ /* 0x080fe40000410000 */
[-C--:B------:R-:W-:Y:S01]  /*dc20*/  FMUL.FTZ R71, R71, R3.reuse ;  /* 0x0000000347477220 */ /* 0x080fe20000410000 */
[----:B------:R-:W4:Y:S01]  /*dc30*/  MUFU.EX2 R104, R104 ;  /* 0x0000006800687308 */ /* 0x000f220000000800 */
[C---:B------:R-:W-:Y:S01]  /*dc40*/  HMMA.16816.F32.BF16 R8, R4.reuse, R12, R8 ;  /* 0x0000000c0408723c */ /* 0x040fe20000041808 */
[-C--:B------:R-:W-:Y:S02]  /*dc50*/  FMUL.FTZ R44, R44, R84.reuse ;  /* 0x000000542c2c7220 */ /* 0x080fe40000410000 */
[-C--:B------:R-:W-:Y:S02]  /*dc60*/  FMUL.FTZ R45, R45, R84.reuse ;  /* 0x000000542d2d7220 */ /* 0x080fe40000410000 */
[-C--:B------:R-:W-:Y:S02]  /*dc70*/  FMUL.FTZ R46, R46, R3.reuse ;  /* 0x000000032e2e7220 */ /* 0x080fe40000410000 */
[----:B------:R-:W-:Y:S01]  /*dc80*/  MUFU.EX2 R111, R111 ;  /* 0x0000006f006f7308 */ /* 0x000fe20000000800 */
[----:B------:R-:W-:Y:S01]  /*dc90*/  HMMA.16816.F32.BF16 R12, R4, R14, R76 ;  /* 0x0000000e040c723c */ /* 0x000fe2000004184c */
[----:B------:R-:W-:Y:S01]  /*dca0*/  FMUL.FTZ R47, R47, R3 ;  /* 0x000000032f2f7220 */ /* 0x000fe20000410000 */
[----:B------:R-:W-:Y:S01]  /*dcb0*/  LDSM.16.MT88.4 R76, [R114+0x6c00] ;  /* 0x006c0000724c783b */ /* 0x000fe20000004200 */
[----:B------:R-:W-:-:S02]  /*dcc0*/  FMUL.FTZ R48, R48, R84 ;  /* 0x0000005430307220 */ /* 0x000fc40000410000 */
[----:B------:R-:W-:Y:S02]  /*dcd0*/  FMUL.FTZ R49, R49, R84 ;  /* 0x0000005431317220 */ /* 0x000fe40000410000 */
[----:B------:R-:W5:Y:S01]  /*dce0*/  MUFU.EX2 R108, R108 ;  /* 0x0000006c006c7308 */ /* 0x000f620000000800 */
[C---:B------:R-:W-:Y:S01]  /*dcf0*/  HMMA.16816.F32.BF16 R16, R4.reuse, R20, R16 ;  /* 0x000000140410723c */ /* 0x040fe20000041810 */
[-C--:B------:R-:W-:Y:S02]  /*dd00*/  FMUL.FTZ R50, R50, R3.reuse ;  /* 0x0000000332327220 */ /* 0x080fe40000410000 */
[----:B------:R-:W-:Y:S02]  /*dd10*/  FMUL.FTZ R51, R51, R3 ;  /* 0x0000000333337220 */ /* 0x000fe40000410000 */
[--C-:B------:R-:W-:Y:S02]  /*dd20*/  FFMA.FTZ R136, R131, c[0x0][0x23c], -R100.reuse ;  /* 0x00008f0083887a23 */ /* 0x100fe40000010864 */
[--C-:B------:R-:W-:Y:S01]  /*dd30*/  FFMA.FTZ R131, R139, c[0x0][0x23c], -R100.reuse ;  /* 0x00008f008b837a23 */ /* 0x100fe20000010864 */
[----:B-1----:R-:W-:Y:S01]  /*dd40*/  HMMA.16816.F32.BF16 R36, R4, R60, R36 ;  /* 0x0000003c0424723c */ /* 0x002fe20000041824 */
[----:B------:R-:W-:-:S02]  /*dd50*/  FFMA.FTZ R138, R125, c[0x0][0x23c], -R100 ;  /* 0x00008f007d8a7a23 */ /* 0x000fc40000010864 */
[--C-:B------:R-:W-:Y:S01]  /*dd60*/  FFMA.FTZ R137, R137, c[0x0][0x23c], -R100.reuse ;  /* 0x00008f0089897a23 */ /* 0x100fe20000010864 */
[----:B------:R-:W1:Y:S01]  /*dd70*/  MUFU.EX2 R136, R136 ;  /* 0x0000008800887308 */ /* 0x000e620000000800 */
[--C-:B------:R-:W-:Y:S02]  /*dd80*/  FFMA.FTZ R132, R132, c[0x0][0x23c], -R95.reuse ;  /* 0x00008f0084847a23 */ /* 0x100fe4000001085f */
[--C-:B------:R-:W-:Y:S01]  /*dd90*/  FFMA.FTZ R139, R134, c[0x0][0x23c], -R95.reuse ;  /* 0x00008f00868b7a23 */ /* 0x100fe2000001085f */
[----:B------:R-:W-:Y:S01]  /*dda0*/  HMMA.16816.F32.BF16 R40, R4, R62, R40 ;  /* 0x0000003e0428723c */ /* 0x000fe20000041828 */
[----:B------:R-:W1:Y:S01]  /*ddb0*/  LDSM.16.MT88.4 R60, [R114+0x6400] ;  /* 0x00640000723c783b */ /* 0x000e620000004200 */
[--C-:B------:R-:W-:Y:S02]  /*ddc0*/  FFMA.FTZ R110, R110, c[0x0][0x23c], -R95.reuse ;  /* 0x00008f006e6e7a23 */ /* 0x100fe4000001085f */
[----:B------:R-:W-:Y:S01]  /*ddd0*/  FFMA.FTZ R125, R130, c[0x0][0x23c], -R95 ;  /* 0x00008f00827d7a23 */ /* 0x000fe2000001085f */
[----:B------:R-:W1:Y:S01]  /*dde0*/  MUFU.EX2 R137, R137 ;  /* 0x0000008900897308 */ /* 0x000e620000000800 */
[----:B------:R-:W-:-:S02]  /*ddf0*/  FFMA.FTZ R130, R99, c[0x0][0x23c], -R100 ;  /* 0x00008f0063827a23 */ /* 0x000fc40000010864 */
[C---:B------:R-:W-:Y:S01]  /*de00*/  HMMA.16816.F32.BF16 R20, R4.reuse, R22, R68 ;  /* 0x000000160414723c */ /* 0x040fe20000041844 */
[--C-:B------:R-:W-:Y:S01]  /*de10*/  FFMA.FTZ R101, R101, c[0x0][0x23c], -R100.reuse ;  /* 0x00008f0065657a23 */ /* 0x100fe20000010864 */
[----:B------:R-:W-:Y:S01]  /*de20*/  LDSM.16.MT88.4 R68, [R112+0x6c00] ;  /* 0x006c00007044783b */ /* 0x000fe20000004200 */
[--C-:B------:R-:W-:Y:S02]  /*de30*/  FFMA.FTZ R99, R103, c[0x0][0x23c], -R100.reuse ;  /* 0x00008f0067637a23 */ /* 0x100fe40000010864 */
[----:B------:R-:W-:Y:S01]  /*de40*/  MUFU.EX2 R131, R131 ;  /* 0x0000008300837308 */ /* 0x000fe20000000800 */
[----:B------:R-:W-:Y:S02]  /*de50*/  FFMA.FTZ R100, R97, c[0x0][0x23c], -R100 ;  /* 0x00008f0061647a23 */ /* 0x000fe40000010864 */
[----:B---3--:R-:W-:Y:S01]  /*de60*/  HMMA.16816.F32.BF16 R44, R4, R64, R44 ;  /* 0x00000040042c723c */ /* 0x008fe2000004182c */
[--C-:B------:R-:W-:Y:S02]  /*de70*/  FFMA.FTZ R97, R98, c[0x0][0x23c], -R95.reuse ;  /* 0x00008f0062617a23 */ /* 0x100fe4000001085f */
[----:B------:R-:W-:-:S02]  /*de80*/  FFMA.FTZ R96, R96, c[0x0][0x23c], -R95 ;  /* 0x00008f0060607a23 */ /* 0x000fc4000001085f */
[----:B------:R-:W-:Y:S01]  /*de90*/  MUFU.EX2 R138, R138 ;  /* 0x0000008a008a7308 */ /* 0x000fe20000000800 */
[--C-:B------:R-:W-:Y:S02]  /*dea0*/  FFMA.FTZ R94, R94, c[0x0][0x23c], -R95.reuse ;  /* 0x00008f005e5e7a23 */ /* 0x100fe4000001085f */
[----:B------:R-:W-:Y:S01]  /*deb0*/  HMMA.16816.F32.BF16 R4, R4, R66, R48 ;  /* 0x000000420404723c */ /* 0x000fe20000041830 */
[----:B------:R-:W3:Y:S01]  /*dec0*/  LDSM.16.MT88.4 R64, [R114+0x7400] ;  /* 0x007400007240783b */ /* 0x000ee20000004200 */
[----:B------:R-:W-:Y:S02]  /*ded0*/  FFMA.FTZ R93, R93, c[0x0][0x23c], -R95 ;  /* 0x00008f005d5d7a23 */ /* 0x000fe4000001085f */
[----:B------:R-:W-:Y:S01]  /*dee0*/  FFMA.FTZ R84, R135, R84, R92 ;  /* 0x0000005487547223 */ /* 0x000fe2000001005c */
[----:B------:R-:W-:Y:S01]  /*def0*/  MUFU.EX2 R132, R132 ;  /* 0x0000008400847308 */ /* 0x000fe20000000800 */
[----:B------:R-:W-:Y:S01]  /*df00*/  FFMA.FTZ R3, R133, R3, R90 ;  /* 0x0000000385037223 */ /* 0x000fe2000001005a */
[----:B--2---:R-:W-:Y:S01]  /*df10*/  F2FP.BF16.PACK_AB R48, R106, R109 ;  /* 0x0000006d6a30723e */ /* 0x004fe200000010ff */
[----:B------:R-:W-:Y:S01]  /*df20*/  FADD.FTZ R87, R87, R84 ;  /* 0x0000005457577221 */ /* 0x000fe20000010000 */
[----:B----4-:R-:W-:Y:S01]  /*df30*/  F2FP.BF16.PACK_AB R49, R104, R107 ;  /* 0x0000006b6831723e */ /* 0x010fe200000010ff */
[----:B------:R-:W-:Y:S01]  /*df40*/  FADD.FTZ R3, R2, R3 ;  /* 0x0000000302037221 */ /* 0x000fe20000010000 */
[----:B------:R-:W-:Y:S01]  /*df50*/  F2FP.BF16.PACK_AB R50, R102, R105 ;  /* 0x000000696632723e */ /* 0x000fe200000010ff */
[----:B------:R-:W-:Y:S01]  /*df60*/  FADD.FTZ R86, R86, R87 ;  /* 0x0000005756567221 */ /* 0x000fe20000010000 */
[----:B-----5:R-:W-:Y:S01]  /*df70*/  F2FP.BF16.PACK_AB R51, R108, R111 ;  /* 0x0000006f6c33723e */ /* 0x020fe200000010ff */
[----:B------:R-:W2:Y:S01]  /*df80*/  MUFU.EX2 R139, R139 ;  /* 0x0000008b008b7308 */ /* 0x000ea20000000800 */
[----:B------:R-:W-:Y:S01]  /*df90*/  FADD.FTZ R2, R0, R3 ;  /* 0x0000000300027221 */ /* 0x000fe20000010000 */
[----:B------:R-:W-:Y:S01]  /*dfa0*/  MOV R84, R89 ;  /* 0x0000005900547202 */ /* 0x000fe20000000f00 */
[----:B------:R-:W-:-:S02]  /*dfb0*/  FADD.FTZ R0, R85, R86 ;  /* 0x0000005655007221 */ /* 0x000fc40000010000 */
[----:B------:R-:W-:Y:S01]  /*dfc0*/  FADD.FTZ R2, R91, R2 ;  /* 0x000000025b027221 */ /* 0x000fe20000010000 */
[C---:B-1----:R-:W-:Y:S01]  /*dfd0*/  HMMA.16816.F32.BF16 R8, R48.reuse, R60, R8 ;  /* 0x0000003c3008723c */ /* 0x042fe20000041808 */
[----:B------:R-:W-:Y:S01]  /*dfe0*/  FADD.FTZ R109, R109, R0 ;  /* 0x000000006d6d7221 */ /* 0x000fe20000010000 */
[----:B------:R-:W-:Y:S01]  /*dff0*/  MUFU.EX2 R110, R110 ;  /* 0x0000006e006e7308 */ /* 0x000fe20000000800 */
[----:B------:R-:W-:Y:S02]  /*e000*/  FADD.FTZ R107, R107, R2 ;  /* 0x000000026b6b7221 */ /* 0x000fe40000010000 */
[----:B------:R-:W-:Y:S02]  /*e010*/  FADD.FTZ R106, R106, R109 ;  /* 0x0000006d6a6a7221 */ /* 0x000fe40000010000 */
[----:B------:R-:W-:Y:S01]  /*e020*/  FADD.FTZ R104, R104, R107 ;  /* 0x0000006b68687221 */ /* 0x000fe20000010000 */
[----:B------:R-:W-:Y:S01]  /*e030*/  HMMA.16816.F32.BF16 R12, R48, R62, R12 ;  /* 0x0000003e300c723c */ /* 0x000fe2000004180c */
[----:B------:R-:W1:Y:S01]  /*e040*/  LDSM.16.MT88.4 R60, [R112+0x7400] ;  /* 0x00740000703c783b */ /* 0x000e620000004200 */
[----:B------:R-:W4:Y:S01]  /*e050*/  MUFU.EX2 R125, R125 ;  /* 0x0000007d007d7308 */ /* 0x000f220000000800 */
[----:B------:R-:W-:-:S04]  /*e060*/  FADD.FTZ R3, R105, R106 ;  /* 0x0000006a69037221 */ /* 0x000fc80000010000 */
[----:B------:R-:W-:Y:S01]  /*e070*/  FADD.FTZ R3, R102, R3 ;  /* 0x0000000366037221 */ /* 0x000fe20000010000 */
[----:B------:R-:W-:Y:S02]  /*e080*/  HMMA.16816.F32.BF16 R16, R48, R56, R16 ;  /* 0x000000383010723c */ /* 0x000fe40000041810 */
[----:B------:R-:W-:Y:S01]  /*e090*/  MUFU.EX2 R101, R101 ;  /* 0x0000006500657308 */ /* 0x000fe20000000800 */
[----:B------:R-:W-:Y:S01]  /*e0a0*/  FADD.FTZ R0, R136, R3 ;  /* 0x0000000388007221 */ /* 0x000fe20000010000 */
[----:B------:R-:W-:-:S03]  /*e0b0*/  MOV R3, R88 ;  /* 0x0000005800037202 */ /* 0x000fc60000000f00 */
[C---:B------:R-:W-:Y:S01]  /*e0c0*/  FADD.FTZ R0, R137.reuse, R0 ;  /* 0x0000000089007221 */ /* 0x040fe20000010000 */
[C---:B------:R-:W-:Y:S01]  /*e0d0*/  HMMA.16816.F32.BF16 R20, R48.reuse, R58, R20 ;  /* 0x0000003a3014723c */ /* 0x040fe20000041814 */
[----:B------:R-:W5:Y:S01]  /*e0e0*/  LDSM.16.MT88.4 R56, [R114+0x8400] ;  /* 0x008400007238783b */ /* 0x000f620000004200 */
[----:B------:R-:W1:Y:S06]  /*e0f0*/  MUFU.EX2 R130, R130 ;  /* 0x0000008200827308 */ /* 0x000e6c0000000800 */
[C---:B---3--:R-:W-:Y:S02]  /*e100*/  HMMA.16816.F32.BF16 R24, R48.reuse, R64, R24 ;  /* 0x000000403018723c */ /* 0x048fe40000041818 */
[----:B------:R-:W-:Y:S06]  /*e110*/  MUFU.EX2 R99, R99 ;  /* 0x0000006300637308 */ /* 0x000fec0000000800 */
[C---:B------:R-:W-:Y:S01]  /*e120*/  HMMA.16816.F32.BF16 R28, R48.reuse, R66, R28 ;  /* 0x00000042301c723c */ /* 0x040fe2000004181c */
[----:B------:R-:W-:Y:S01]  /*e130*/  LDSM.16.MT88.4 R64, [R112+0x6800] ;  /* 0x006800007040783b */ /* 0x000fe20000004200 */
[----:B------:R-:W-:Y:S06]  /*e140*/  MUFU.EX2 R100, R100 ;  /* 0x0000006400647308 */ /* 0x000fec0000000800 */
[C---:B-1----:R-:W-:Y:S02]  /*e150*/  HMMA.16816.F32.BF16 R32, R48.reuse, R60, R32 ;  /* 0x0000003c3020723c */ /* 0x042fe40000041820 */
[----:B------:R-:W-:Y:S06]  /*e160*/  MUFU.EX2 R97, R97 ;  /* 0x0000006100617308 */ /* 0x000fec0000000800 */
[C---:B------:R-:W-:Y:S01]  /*e170*/  HMMA.16816.F32.BF16 R52, R48.reuse, R62, R52 ;  /* 0x0000003e3034723c */ /* 0x040fe20000041834 */
[----:B------:R-:W1:Y:S01]  /*e180*/  LDSM.16.MT88.4 R60, [R112+0x8400] ;  /* 0x00840000703c783b */ /* 0x000e620000004200 */
[----:B------:R-:W3:Y:S06]  /*e190*/  MUFU.EX2 R96, R96 ;  /* 0x0000006000607308 */ /* 0x000eec0000000800 */
[C---:B-----5:R-:W-:Y:S02]  /*e1a0*/  HMMA.16816.F32.BF16 R36, R48.reuse, R56, R36 ;  /* 0x000000383024723c */ /* 0x060fe40000041824 */
[----:B------:R-:W-:Y:S06]  /*e1b0*/  MUFU.EX2 R94, R94 ;  /* 0x0000005e005e7308 */ /* 0x000fec0000000800 */
[C---:B------:R-:W-:Y:S01]  /*e1c0*/  HMMA.16816.F32.BF16 R40, R48.reuse, R58, R40 ;  /* 0x0000003a3028723c */ /* 0x040fe20000041828 */
[----:B------:R-:W5:Y:S01]  /*e1d0*/  LDSM.16.MT88.4 R56, [R114+0x6800] ;  /* 0x006800007238783b */ /* 0x000f620000004200 */
[----:B------:R-:W1:Y:S06]  /*e1e0*/  MUFU.EX2 R93, R93 ;  /* 0x0000005d005d7308 */ /* 0x000e6c0000000800 */
[C---:B-1----:R-:W-:Y:S08]  /*e1f0*/  HMMA.16816.F32.BF16 R44, R48.reuse, R60, R44 ;  /* 0x0000003c302c723c */ /* 0x042ff0000004182c */
[----:B------:R-:W-:Y:S01]  /*e200*/  HMMA.16816.F32.BF16 R4, R48, R62, R4 ;  /* 0x0000003e3004723c */ /* 0x000fe20000041804 */
[----:B------:R-:W1:Y:S06]  /*e210*/  LDSM.16.MT88.4 R60, [R114+0x7800] ;  /* 0x00780000723c783b */ /* 0x000e6c0000004200 */
[----:B------:R-:W-:-:S02]  /*e220*/  F2FP.BF16.PACK_AB R48, R137, R136 ;  /* 0x000000888930723e */ /* 0x000fc400000010ff */
[----:B--2---:R-:W-:Y:S02]  /*e230*/  F2FP.BF16.PACK_AB R49, R139, R132 ;  /* 0x000000848b31723e */ /* 0x004fe400000010ff */
[----:B------:R-:W-:Y:S01]  /*e240*/  F2FP.BF16.PACK_AB R50, R138, R131 ;  /* 0x000000838a32723e */ /* 0x000fe200000010ff */
[----:B------:R-:W-:Y:S01]  /*e250*/  FADD.FTZ R131, R131, R0 ;  /* 0x0000000083837221 */ /* 0x000fe20000010000 */
[----:B----4-:R-:W-:-:S03]  /*e260*/  F2FP.BF16.PACK_AB R51, R125, R110 ;  /* 0x0000006e7d33723e */ /* 0x010fc600000010ff */
[----:B------:R-:W-:-:S04]  /*e270*/  FADD.FTZ R138, R138, R131 ;  /* 0x000000838a8a7221 */ /* 0x000fc80000010000 */
[C---:B-----5:R-:W-:Y:S08]  /*e280*/  HMMA.16816.F32.BF16 R8, R48.reuse, R56, R8 ;  /* 0x000000383008723c */ /* 0x060ff00000041808 */
[C---:B------:R-:W-:Y:S01]  /*e290*/  HMMA.16816.F32.BF16 R12, R48.reuse, R58, R12 ;  /* 0x0000003a300c723c */ /* 0x040fe2000004180c */
[----:B------:R-:W2:Y:S07]  /*e2a0*/  LDSM.16.MT88.4 R56, [R112+0x7800] ;  /* 0x007800007038783b */ /* 0x000eae0000004200 */
[C---:B------:R-:W-:Y:S08]  /*e2b0*/  HMMA.16816.F32.BF16 R16, R48.reuse, R64, R16 ;  /* 0x000000403010723c */ /* 0x040ff00000041810 */
[C---:B-1----:R-:W-:Y:S08]  /*e2c0*/  HMMA.16816.F32.BF16 R24, R48.reuse, R60, R24 ;  /* 0x0000003c3018723c */ /* 0x042ff00000041818 */
[C---:B------:R-:W-:Y:S01]  /*e2d0*/  HMMA.16816.F32.BF16 R28, R48.reuse, R62, R28 ;  /* 0x0000003e301c723c */ /* 0x040fe2000004181c */
[----:B------:R-:W1:Y:S07]  /*e2e0*/  LDSM.16.MT88.4 R60, [R114+0x8800] ;  /* 0x00880000723c783b */ /* 0x000e6e0000004200 */
[C---:B------:R-:W-:Y:S08]  /*e2f0*/  HMMA.16816.F32.BF16 R20, R48.reuse, R66, R20 ;  /* 0x000000423014723c */ /* 0x040ff00000041814 */
[C---:B--2---:R-:W-:Y:S08]  /*e300*/  HMMA.16816.F32.BF16 R32, R48.reuse, R56, R32 ;  /* 0x000000383020723c */ /* 0x044ff00000041820 */
[C---:B------:R-:W-:Y:S01]  /*e310*/  HMMA.16816.F32.BF16 R52, R48.reuse, R58, R52 ;  /* 0x0000003a3034723c */ /* 0x040fe20000041834 */
[----:B------:R-:W2:Y:S07]  /*e320*/  LDSM.16.MT88.4 R56, [R112+0x8800] ;  /* 0x008800007038783b */ /* 0x000eae0000004200 */
[C---:B-1----:R-:W-:Y:S08]  /*e330*/  HMMA.16816.F32.BF16 R36, R48.reuse, R60, R36 ;  /* 0x0000003c3024723c */ /* 0x042ff00000041824 */
[C---:B------:R-:W-:Y:S01]  /*e340*/  HMMA.16816.F32.BF16 R40, R48.reuse, R62, R40 ;  /* 0x0000003e3028723c */ /* 0x040fe20000041828 */
[----:B------:R-:W1:Y:S07]  /*e350*/  LDSM.16.MT88.4 R60, [R114+0x7c00] ;  /* 0x007c0000723c783b */ /* 0x000e6e0000004200 */
[C---:B--2---:R-:W-:Y:S08]  /*e360*/  HMMA.16816.F32.BF16 R44, R48.reuse, R56, R44 ;  /* 0x00000038302c723c */ /* 0x044ff0000004182c */
[----:B------:R-:W-:Y:S07]  /*e370*/  HMMA.16816.F32.BF16 R4, R48, R58, R4 ;  /* 0x0000003a3004723c */ /* 0x000fee0000041804 */
[----:B------:R-:W-:Y:S01]  /*e380*/  F2FP.BF16.PACK_AB R48, R130, R101 ;  /* 0x000000658230723e */ /* 0x000fe200000010ff */
[----:B------:R-:W-:Y:S01]  /*e390*/  FADD.FTZ R101, R101, R138 ;  /* 0x0000008a65657221 */ /* 0x000fe20000010000 */
[----:B---3--:R-:W-:-:S02]  /*e3a0*/  F2FP.BF16.PACK_AB R49, R96, R97 ;  /* 0x000000616031723e */ /* 0x008fc400000010ff */
[----:B------:R-:W-:Y:S01]  /*e3b0*/  F2FP.BF16.PACK_AB R50, R100, R99 ;  /* 0x000000636432723e */ /* 0x000fe200000010ff */
[----:B------:R-:W-:Y:S01]  /*e3c0*/  FADD.FTZ R130, R130, R101 ;  /* 0x0000006582827221 */ /* 0x000fe20000010000 */
[----:B------:R-:W-:-:S03]  /*e3d0*/  F2FP.BF16.PACK_AB R51, R93, R94 ;  /* 0x0000005e5d33723e */ /* 0x000fc600000010ff */
[----:B------:R-:W-:-:S04]  /*e3e0*/  FADD.FTZ R99, R99, R130 ;  /* 0x0000008263637221 */ /* 0x000fc80000010000 */
[----:B------:R-:W-:Y:S01]  /*e3f0*/  HMMA.16816.F32.BF16 R80, R48, R76, R8 ;  /* 0x0000004c3050723c */ /* 0x000fe20000041808 */
[----:B------:R-:W2:Y:S01]  /*e400*/  LDSM.16.MT88.4 R8, [R114+0x8c00] ;  /* 0x008c00007208783b */ /* 0x000ea20000004200 */
[----:B------:R-:W-:-:S06]  /*e410*/  FADD.FTZ R135, R100, R99 ;  /* 0x0000006364877221 */ /* 0x000fcc0000010000 */
[C---:B------:R-:W-:Y:S01]  /*e420*/  HMMA.16816.F32.BF16 R76, R48.reuse, R78, R12 ;  /* 0x0000004e304c723c */ /* 0x040fe2000004180c */
[----:B------:R-:W3:Y:S07]  /*e430*/  LDSM.16.MT88.4 R12, [R112+0x7c00] ;  /* 0x007c0000700c783b */ /* 0x000eee0000004200 */
[C---:B------:R-:W-:Y:S01]  /*e440*/  HMMA.16816.F32.BF16 R72, R48.reuse, R68, R16 ;  /* 0x000000443048723c */ /* 0x040fe20000041810 */
[----:B------:R-:W4:Y:S07]  /*e450*/  LDSM.16.MT88.4 R16, [R112+0x8c00] ;  /* 0x008c00007010783b */ /* 0x000f2e0000004200 */
[C---:B-1----:R-:W-:Y:S08]  /*e460*/  HMMA.16816.F32.BF16 R64, R48.reuse, R60, R24 ;  /* 0x0000003c3040723c */ /* 0x042ff00000041818 */
[C---:B------:R-:W-:Y:S08]  /*e470*/  HMMA.16816.F32.BF16 R68, R48.reuse, R70, R20 ;  /* 0x000000463044723c */ /* 0x040ff00000041814 */
[C---:B------:R-:W-:Y:S08]  /*e480*/  HMMA.16816.F32.BF16 R60, R48.reuse, R62, R28 ;  /* 0x0000003e303c723c */ /* 0x040ff0000004181c */
[C---:B--2---:R-:W-:Y:S07]  /*e490*/  HMMA.16816.F32.BF16 R36, R48.reuse, R8, R36 ;  /* 0x000000083024723c */ /* 0x044fee0000041824 */
        /* <DEDUP_REMOVED lines=15> */
.L_x_5344:
        /* <DEDUP_REMOVED lines=16> */
.L_x_5354:
        /* <DEDUP_REMOVED lines=64> */
.L_x_5351:
        /* <DEDUP_REMOVED lines=15> */
[----:B------:R-:W2:Y:S08]  /*eb80*/  LDSM.16.M88.4 R92, [R116+0x3000] ;  /* 0x00300000745c783b */ /* 0x000eb00000000200 */
[----:B------:R-:W3:Y:S08]  /*eb90*/  LDSM.16.M88.4 R96, [R116+0x3400] ;  /* 0x003400007460783b */ /* 0x000ef00000000200 */
[----:B------:R-:W4:Y:S08]  /*eba0*/  LDSM.16.M88.4 R100, [R116+0x3800] ;  /* 0x003800007464783b */ /* 0x000f300000000200 */
[----:B------:R-:W0:Y:S08]  /*ebb0*/  LDGDEPBAR ;  /* 0x00000000000079af */ /* 0x000e300000000000 */
[----:B------:R-:W5:Y:S01]  /*ebc0*/  LDSM.16.M88.4 R104, [R116+0x3c00] ;  /* 0x003c00007468783b */ /* 0x000f620000000200 */
[C---:B--2---:R-:W-:Y:S07]  /*ebd0*/  HMMA.16816.F32.BF16 R4, R88.reuse, R92, RZ ;  /* 0x0000005c5804723c */ /* 0x044fee00000418ff */
[----:B------:R-:W-:Y:S01]  /*ebe0*/  LDSM.16.M88.4 R108, [R113+0x3800] ;  /* 0x00380000716c783b */ /* 0x000fe20000000200 */
[C---:B------:R-:W-:Y:S07]  /*ebf0*/  HMMA.16816.F32.BF16 R8, R88.reuse, R94, RZ ;  /* 0x0000005e5808723c */ /* 0x040fee00000418ff */
[----:B------:R-:W-:Y:S01]  /*ec00*/  LDSM.16.M88.4 R92, [R115] ;  /* 0x00000000735c783b */ /* 0x000fe20000000200 */
        /* <DEDUP_REMOVED lines=8> */
[----:B------:R-:W4:Y:S07]  /*ec90*/  LDSM.16.M88.4 R88, [R113+0x3c00] ;  /* 0x003c00007158783b */ /* 0x000f2e0000000200 */
[C---:B--2---:R-:W-:Y:S01]  /*eca0*/  HMMA.16816.F32.BF16 R4, R92.reuse, R96, R4 ;  /* 0x000000605c04723c */ /* 0x044fe20000041804 */
[----:B------:R-:W-:Y:S07]  /*ecb0*/  LDSM.16.M88.4 R104, [R116+0x4400] ;  /* 0x004400007468783b */ /* 0x000fee0000000200 */
        /* <DEDUP_REMOVED lines=9> */
[----:B------:R-:W3:Y:S07]  /*ed50*/  LDSM.16.M88.4 R88, [R116+0x4800] ;  /* 0x004800007458783b */ /* 0x000eee0000000200 */
[C---:B--2---:R-:W-:Y:S01]  /*ed60*/  HMMA.16816.F32.BF16 R4, R96.reuse, R100, R4 ;  /* 0x000000646004723c */ /* 0x044fe20000041804 */
[----:B------:R-:W2:Y:S07]  /*ed70*/  LDSM.16.M88.4 R92, [R116+0x4c00] ;  /* 0x004c0000745c783b */ /* 0x000eae0000000200 */
[C---:B------:R-:W-:Y:S01]  /*ed80*/  HMMA.16816.F32.BF16 R8, R96.reuse, R102, R8 ;  /* 0x000000666008723c */ /* 0x040fe20000041808 */
[----:B------:R-:W-:Y:S07]  /*ed90*/  LDSM.16.M88.4 R100, [R113+0x4000] ;  /* 0x004000007164783b */ /* 0x000fee0000000200 */
[C---:B------:R-:W-:Y:S08]  /*eda0*/  HMMA.16816.F32.BF16 R12, R96.reuse, R104, R12 ;  /* 0x00000068600c723c */ /* 0x040ff0000004180c */
[C---:B------:R-:W-:Y:S01]  /*edb0*/  HMMA.16816.F32.BF16 R16, R96.reuse, R106, R16 ;  /* 0x0000006a6010723c */ /* 0x040fe20000041810 */
[----:B------:R-:W-:Y:S07]  /*edc0*/  LDSM.16.M88.4 R104, [R113+0x4400] ;  /* 0x004400007168783b */ /* 0x000fee0000000200 */
[C---:B---3--:R-:W-:Y:S08]  /*edd0*/  HMMA.16816.F32.BF16 R20, R96.reuse, R88, R20 ;  /* 0x000000586014723c */ /* 0x048ff00000041814 */
[C---:B------:R-:W-:Y:S01]  /*ede0*/  HMMA.16816.F32.BF16 R24, R96.reuse, R90, R24 ;  /* 0x0000005a6018723c */ /* 0x040fe20000041818 */
[----:B------:R-:W3:Y:S07]  /*edf0*/  LDSM.16.M88.4 R88, [R115+0x1000] ;  /* 0x001000007358783b */ /* 0x000eee0000000200 */
[C---:B--2---:R-:W-:Y:S08]  /*ee00*/  HMMA.16816.F32.BF16 R28, R96.reuse, R92, R28 ;  /* 0x0000005c601c723c */ /* 0x044ff0000004181c */
[----:B------:R-:W-:Y:S01]  /*ee10*/  HMMA.16816.F32.BF16 R32, R96, R94, R32 ;  /* 0x0000005e6020723c */ /* 0x000fe20000041820 */
[----:B------:R-:W2:Y:S08]  /*ee20*/  LDSM.16.M88.4 R92, [R113+0x4800] ;  /* 0x00480000715c783b */ /* 0x000eb00000000200 */
[----:B------:R-:W4:Y:S01]  /*ee30*/  LDSM.16.M88.4 R96, [R113+0x4c00] ;  /* 0x004c00007160783b */ /* 0x000f220000000200 */
[C---:B---3--:R-:W-:Y:S08]  /*ee40*/  HMMA.16816.F32.BF16 R4, R88.reuse, R100, R4 ;  /* 0x000000645804723c */ /* 0x048ff00000041804 */
        /* <DEDUP_REMOVED lines=9> */
[----:B------:R-:W-:Y:S01]  /*eee0*/  HMMA.16816.F32.BF16 R32, R88, R98, R32 ;  /* 0x000000625820723c */ /* 0x000fe20000041820 */
[----:B------:R-:W3:Y:S08]  /*eef0*/  LDSM.16.M88.4 R88, [R116+0x5800] ;  /* 0x005800007458783b */ /* 0x000ef00000000200 */
[----:B------:R-:W4:Y:S01]  /*ef00*/  LDSM.16.M88.4 R96, [R116+0x5c00] ;  /* 0x005c00007460783b */ /* 0x000f220000000200 */
[C---:B--2---:R-:W-:Y:S08]  /*ef10*/  HMMA.16816.F32.BF16 R4, R92.reuse, R100, R4 ;  /* 0x000000645c04723c */ /* 0x044ff00000041804 */
[C---:B------:R-:W-:Y:S01]  /*ef20*/  HMMA.16816.F32.BF16 R8, R92.reuse, R102, R8 ;  /* 0x000000665c08723c */ /* 0x040fe20000041808 */
[----:B------:R-:W-:Y:S07]  /*ef30*/  LDSM.16.M88.4 R100, [R115+0x2000] ;  /* 0x002000007364783b */ /* 0x000fee0000000200 */
        /* <DEDUP_REMOVED lines=9> */
[C---:B--2---:R-:W-:Y:S08]  /*efd0*/  HMMA.16816.F32.BF16 R4, R100.reuse, R104, R4 ;  /* 0x000000686404723c */ /* 0x044ff00000041804 */
[C---:B------:R-:W-:Y:S08]  /*efe0*/  HMMA.16816.F32.BF16 R8, R100.reuse, R106, R8 ;  /* 0x0000006a6408723c */ /* 0x040ff00000041808 */
[C---:B---3--:R-:W-:Y:S08]  /*eff0*/  HMMA.16816.F32.BF16 R12, R100.reuse, R88, R12 ;  /* 0x00000058640c723c */ /* 0x048ff0000004180c */
[C---:B------:R-:W-:Y:S01]  /*f000*/  HMMA.16816.F32.BF16 R16, R100.reuse, R90, R16 ;  /* 0x0000005a6410723c */ /* 0x040fe20000041810 */
[----:B------:R-:W2:Y:S01]  /*f010*/  LDSM.16.M88.4 R88, [R113+0x5c00] ;  /* 0x005c00007158783b */ /* 0x000ea20000000200 */
[----:B------:R-:W-:Y:S04]  /*f020*/  DEPBAR.LE SB0, 0x0 ;  /* 0x000080000000791a */ /* 0x000fe80000000000 */
[----:B------:R-:W-:Y:S02]  /*f030*/  FMUL.FTZ R160, R4, c[0x0][0x2ec] ;  /* 0x0000bb0004a07a20 */ /* 0x000fe40000410000 */
[C---:B----4-:R-:W-:Y:S04]  /*f040*/  HMMA.16816.F32.BF16 R20, R100.reuse, R92, R20 ;  /* 0x0000005c6414723c */ /* 0x050fe80000041814 */
[----:B------:R-:W3:Y:S01]  /*f050*/  MUFU.TANH R160, R160 ;  /* 0x000000a000a07308 */ /* 0x000ee20000002400 */
[----:B------:R-:W-:Y:S01]  /*f060*/  BAR.SYNC.DEFER_BLOCKING 0x0 ;  /* 0x0000000000007b1d */ /* 0x000fe20000010000 */
[----:B------:R-:W-:Y:S02]  /*f070*/  FMUL.FTZ R158, R5, c[0x0][0x2ec] ;  /* 0x0000bb00059e7a20 */ /* 0x000fe40000410000 */
[C---:B------:R-:W-:Y:S04]  /*f080*/  HMMA.16816.F32.BF16 R24, R100.reuse, R94, R24 ;  /* 0x0000005e6418723c */ /* 0x040fe80000041818 */
[----:B------:R-:W-:Y:S02]  /*f090*/  FMUL.FTZ R159, R6, c[0x0][0x2ec] ;  /* 0x0000bb00069f7a20 */ /* 0x000fe40000410000 */
[----:B------:R-:W4:Y:S01]  /*f0a0*/  MUFU.TANH R158, R158 ;  /* 0x0000009e009e7308 */ /* 0x000f220000002400 */
[----:B------:R-:W-:Y:S02]  /*f0b0*/  FMUL.FTZ R157, R7, c[0x0][0x2ec] ;  /* 0x0000bb00079d7a20 */ /* 0x000fe40000410000 */
[----:B------:R-:W-:Y:S03]  /*f0c0*/  FMUL.FTZ R156, R8, c[0x0][0x2ec] ;  /* 0x0000bb00089c7a20 */ /* 0x000fe60000410000 */
[----:B------:R-:W-:Y:S02]  /*f0d0*/  FMUL.FTZ R162, R9, c[0x0][0x2ec] ;  /* 0x0000bb0009a27a20 */ /* 0x000fe40000410000 */
[----:B------:R-:W-:Y:S02]  /*f0e0*/  FMUL.FTZ R163, R10, c[0x0][0x2ec] ;  /* 0x0000bb000aa37a20 */ /* 0x000fe40000410000 */
[----:B------:R-:W1:Y:S01]  /*f0f0*/  MUFU.TANH R159, R159 ;  /* 0x0000009f009f7308 */ /* 0x000e620000002400 */
[----:B------:R-:W-:Y:S02]  /*f100*/  FMUL.FTZ R161, R11, c[0x0][0x2ec] ;  /* 0x0000bb000ba17a20 */ /* 0x000fe40000410000 */
[----:B------:R-:W-:Y:S02]  /*f110*/  FMUL.FTZ R154, R12, c[0x0][0x2ec] ;  /* 0x0000bb000c9a7a20 */ /* 0x000fe40000410000 */
[----:B------:R-:W-:Y:S02]  /*f120*/  FMUL.FTZ R152, R13, c[0x0][0x2ec] ;  /* 0x0000bb000d987a20 */ /* 0x000fe40000410000 */
[----:B------:R-:W-:Y:S01]  /*f130*/  FMUL.FTZ R155, R14, c[0x0][0x2ec] ;  /* 0x0000bb000e9b7a20 */ /* 0x000fe20000410000 */
[C---:B--2---:R-:W-:Y:S02]  /*f140*/  HMMA.16816.F32.BF16 R28, R100.reuse, R88, R28 ;  /* 0x00000058641c723c */ /* 0x044fe4000004181c */
[----:B------:R-:W2:Y:S01]  /*f150*/  MUFU.TANH R157, R157 ;  /* 0x0000009d009d7308 */ /* 0x000ea20000002400 */
[----:B------:R-:W-:Y:S02]  /*f160*/  FMUL.FTZ R153, R15, c[0x0][0x2ec] ;  /* 0x0000bb000f997a20 */ /* 0x000fe40000410000 */
[----:B------:R-:W-:Y:S02]  /*f170*/  FMUL.FTZ R150, R16, c[0x0][0x2ec] ;  /* 0x0000bb0010967a20 */ /* 0x000fe40000410000 */
[----:B------:R-:W-:Y:S01]  /*f180*/  FMUL.FTZ R148, R17, c[0x0][0x2ec] ;  /* 0x0000bb0011947a20 */ /* 0x000fe20000410000 */
[----:B------:R-:W-:Y:S04]  /*f190*/  HMMA.16816.F32.BF16 R32, R100, R90, R32 ;  /* 0x0000005a6420723c */ /* 0x000fe80000041820 */
[----:B------:R-:W1:Y:S01]  /*f1a0*/  MUFU.TANH R156, R156 ;  /* 0x0000009c009c7308 */ /* 0x000e620000002400 */
[----:B------:R-:W-:Y:S02]  /*f1b0*/  FMUL.FTZ R151, R18, c[0x0][0x2ec] ;  /* 0x0000bb0012977a20 */ /* 0x000fe40000410000 */
[----:B------:R-:W-:Y:S02]  /*f1c0*/  FMUL.FTZ R149, R19, c[0x0][0x2ec] ;  /* 0x0000bb0013957a20 */ /* 0x000fe40000410000 */
[----:B------:R-:W-:Y:S03]  /*f1d0*/  FMUL.FTZ R140, R20, c[0x0][0x2ec] ;  /* 0x0000bb00148c7a20 */ /* 0x000fe60000410000 */
        /* <DEDUP_REMOVED lines=17> */
[----:B------:R-:W-:Y:S03]  /*f2f0*/  FMUL.FTZ R35, R35, c[0x0][0x2ec] ;  /* 0x0000bb0023237a20 */ /* 0x000fe60000410000 */
        /* <DEDUP_REMOVED lines=88> */
.L_x_5353:
[C---:B------:R-:W-:Y:S01]  /*f880*/  LEA R124, P0, R6.reuse, R124, 0x1 ;  /* 0x0000007c067c7211 */ /* 0x040fe200078008ff */
[----:B-1----:R-:W-:Y:S02]  /*f890*/  IMAD.MOV.U32 R3, RZ, RZ, c[0x0][0x198] ;  /* 0x00006600ff037624 */ /* 0x002fe400078e00ff */
        /* <DEDUP_REMOVED lines=15> */
.L_x_5352:
        /* <DEDUP_REMOVED lines=42> */
[C---:B------:R-:W-:Y:S02]  /*fc30*/  FMUL.FTZ R90, R3.reuse, c[0x0][0x23c] ;  /* 0x00008f00035a7a20 */ /* 0x040fe40000410000 */
[----:B------:R-:W-:Y:S01]  /*fc40*/  FADD.FTZ R5, -R3, R0 ;  /* 0x0000000003057221 */ /* 0x000fe20000010100 */
[----:B--2---:R-:W-:Y:S03]  /*fc50*/  FMNMX.FTZ R84, R9, R84, !PT ;  /* 0x0000005409547209 */ /* 0x004fe60007810000 */
[----:B------:R-:W-:Y:S01]  /*fc60*/  FMUL.FTZ R0, R5, c[0x0][0x23c] ;  /* 0x00008f0005007a20 */ /* 0x000fe20000410000 */
[C---:B------:R-:W-:Y:S01]  /*fc70*/  FSETP.NEU.FTZ.AND P0, PT, R84.reuse, -INF , PT ;  /* 0xff8000005400780b */ /* 0x040fe20003f1d000 */
[C---:B------:R-:W-:Y:S02]  /*fc80*/  FMUL.FTZ R91, R84.reuse, c[0x0][0x23c] ;  /* 0x00008f00545b7a20 */ /* 0x040fe40000410000 */
[----:B------:R-:W-:Y:S01]  /*fc90*/  FADD.FTZ R2, -R84, R87 ;  /* 0x0000005754027221 */ /* 0x000fe20000010100 */
[----:B------:R-:W-:Y:S01]  /*fca0*/  MOV R87, R84 ;  /* 0x0000005400577202 */ /* 0x000fe20000000f00 */
[----:B------:R-:W1:Y:S01]  /*fcb0*/  MUFU.EX2 R0, R0 ;  /* 0x0000000000007308 */ /* 0x000e620000000800 */
[----:B------:R-:W-:Y:S01]  /*fcc0*/  FSEL R91, R91, RZ, P0 ;  /* 0x000000ff5b5b7208 */ /* 0x000fe20000000000 */
[----:B------:R-:W-:Y:S01]  /*fcd0*/  FMUL.FTZ R6, R2, c[0x0][0x23c] ;  /* 0x00008f0002067a20 */ /* 0x000fe20000410000 */
[----:B------:R-:W-:Y:S03]  /*fce0*/  FSETP.NEU.FTZ.AND P0, PT, R3, -INF , PT ;  /* 0xff8000000300780b */ /* 0x000fe60003f1d000 */
[--C-:B------:R-:W-:Y:S01]  /*fcf0*/  FFMA.FTZ R88, R160, c[0x0][0x23c], -R91.reuse ;  /* 0x00008f00a0587a23 */ /* 0x100fe2000001085b */
[----:B------:R-:W-:Y:S01]  /*fd00*/  FSEL R90, R90, RZ, P0 ;  /* 0x000000ff5a5a7208 */ /* 0x000fe20000000000 */
[--C-:B------:R-:W-:Y:S01]  /*fd10*/  FFMA.FTZ R97, R158, c[0x0][0x23c], -R91.reuse ;  /* 0x00008f009e617a23 */ /* 0x100fe2000001085b */
[----:B------:R-:W-:Y:S01]  /*fd20*/  ISETP.GT.AND P0, PT, R126, 0x1, PT ;  /* 0x000000017e00780c */ /* 0x000fe20003f04270 */
        /* <DEDUP_REMOVED lines=15> */
[----:B------:R-:W-:Y:S02]  /*fe20*/  FMUL.FTZ R26, R0, R62 ;  /* 0x0000003e001a7220 */ /* 0x000fe40000410000 */
[C---:B--2---:R-:W-:Y:S02]  /*fe30*/  FMUL.FTZ R4, R2.reuse, R80 ;  /* 0x0000005002047220 */ /* 0x044fe40000410000 */
[----:B------:R-:W-:Y:S02]  /*fe40*/  FMUL.FTZ R5, R2, R81 ;  /* 0x0000005102057220 */ /* 0x000fe40000410000 */
[----:B------:R-:W-:Y:S01]  /*fe50*/  FMUL.FTZ R6, R0, R82 ;  /* 0x0000005200067220 */ /* 0x000fe20000410000 */
[----:B------:R-:W-:Y:S01]  /*fe60*/  MUFU.EX2 R89, R89 ;  /* 0x0000005900597308 */ /* 0x000fe20000000800 */
[C---:B------:R-:W-:Y:S02]  /*fe70*/  FMUL.FTZ R8, R2.reuse, R76 ;  /* 0x0000004c02087220 */ /* 0x040fe40000410000 */
[C---:B------:R-:W-:Y:S02]  /*fe80*/  FMUL.FTZ R9, R2.reuse, R77 ;  /* 0x0000004d02097220 */ /* 0x040fe40000410000 */
[C---:B------:R-:W-:Y:S01]  /*fe90*/  FMUL.FTZ R16, R2.reuse, R68 ;  /* 0x0000004402107220 */ /* 0x040fe20000410000 */
[----:B------:R-:W-:Y:S01]  /*fea0*/  LDSM.16.MT88.4 R76, [R114+0x6c00] ;  /* 0x006c0000724c783b */ /* 0x000fe20000004200 */
[C---:B------:R-:W-:Y:S02]  /*feb0*/  FMUL.FTZ R17, R2.reuse, R69 ;  /* 0x0000004502117220 */ /* 0x040fe40000410000 */
[C---:B------:R-:W-:Y:S01]  /*fec0*/  FMUL.FTZ R24, R2.reuse, R60 ;  /* 0x0000003c02187220 */ /* 0x040fe20000410000 */
[----:B------:R-:W2:Y:S01]  /*fed0*/  MUFU.EX2 R94, R94 ;  /* 0x0000005e005e7308 */ /* 0x000ea20000000800 */
[----:B------:R-:W-:Y:S02]  /*fee0*/  FMUL.FTZ R25, R2, R61 ;  /* 0x0000003d02197220 */ /* 0x000fe40000410000 */
[----:B------:R-:W-:Y:S01]  /*fef0*/  FMUL.FTZ R27, R0, R63 ;  /* 0x0000003f001b7220 */ /* 0x000fe20000410000 */
[----:B-1----:R-:W-:Y:S01]  /*ff00*/  F2FP.BF16.PACK_AB R80, R97, R88 ;  /* 0x000000586150723e */ /* 0x002fe200000010ff */
[----:B------:R-:W-:Y:S01]  /*ff10*/  LDSM.16.MT88.4 R60, [R114+0x8000] ;  /* 0x00800000723c783b */ /* 0x000fe20000004200 */
[C---:B------:R-:W-:Y:S02]  /*ff20*/  FMUL.FTZ R32, R2.reuse, R52 ;  /* 0x0000003402207220 */ /* 0x040fe40000410000 */
[----:B------:R-:W-:Y:S02]  /*ff30*/  FMUL.FTZ R33, R2, R53 ;  /* 0x0000003502217220 */ /* 0x000fe40000410000 */
[----:B------:R-:W-:Y:S01]  /*ff40*/  MUFU.EX2 R96, R96 ;  /* 0x0000006000607308 */ /* 0x000fe20000000800 */
[C---:B------:R-:W-:Y:S02]  /*ff50*/  FMUL.FTZ R34, R0.reuse, R54 ;  /* 0x0000003600227220 */ /* 0x040fe40000410000 */
[----:B------:R-:W-:Y:S01]  /*ff60*/  LDSM.16.MT88.4 R68, [R112+0x6c00] ;  /* 0x006c00007044783b */ /* 0x000fe20000004200 */
[----:B------:R-:W-:Y:S02]  /*ff70*/  FMUL.FTZ R35, R0, R55 ;  /* 0x0000003700237220 */ /* 0x000fe40000410000 */
[C---:B------:R-:W-:Y:S02]  /*ff80*/  FMUL.FTZ R36, R2.reuse, R36 ;  /* 0x0000002402247220 */ /* 0x040fe40000410000 */
[----:B------:R-:W-:Y:S02]  /*ff90*/  FMUL.FTZ R37, R2, R37 ;  /* 0x0000002502257220 */ /* 0x000fe40000410000 */
[----:B------:R-:W1:Y:S01]  /*ffa0*/  MUFU.EX2 R95, R95 ;  /* 0x0000005f005f7308 */ /* 0x000e620000000800 */
[----:B------:R-:W-:Y:S01]  /*ffb0*/  LDSM.16.MT88.4 R52, [R112+0x8000] ;  /* 0x008000007034783b */ /* 0x000fe20000004200 */
[----:B------:R-:W-:Y:S01]  /*ffc0*/  FMUL.FTZ R38, R0, R38 ;  /* 0x0000002600267220 */ /* 0x000fe20000410000 */
[----:B--2---:R-:W-:Y:S01]  /*ffd0*/  F2FP.BF16.PACK_AB R81, R94, R89 ;  /* 0x000000595e51723e */ /* 0x004fe200000010ff */
[----:B------:R-:W-:Y:S02]  /*ffe0*/  FMUL.FTZ R39, R0, R39 ;  /* 0x0000002700277220 */ /* 0x000fe40000410000 */
[C---:B------:R-:W-:Y:S02]  /*fff0*/  FMUL.FTZ R40, R2.reuse, R40 ;  /* 0x0000002802287220 */ /* 0x040fe40000410000 */
[----:B------:R-:W-:Y:S02]  /*10000*/  FMUL.FTZ R41, R2, R41 ;  /* 0x0000002902297220 */ /* 0x000fe40000410000 */
        /* <DEDUP_REMOVED lines=8> */
[C---:B------:R-:W-:Y:S01]  /*10090*/  FMUL.FTZ R48, R2.reuse, R48 ;  /* 0x0000003002307220 */ /* 0x040fe20000410000 */
[----:B-1----:R-:W-:Y:S01]  /*100a0*/  F2FP.BF16.PACK_AB R82, R95, R96 ;  /* 0x000000605f52723e */ /* 0x002fe200000010ff */
[----:B------:R-:W-:Y:S02]  /*100b0*/  FMUL.FTZ R49, R2, R49 ;  /* 0x0000003102317220 */ /* 0x000fe40000410000 */
[C---:B------:R-:W-:Y:S02]  /*100c0*/  FMUL.FTZ R50, R0.reuse, R50 ;  /* 0x0000003200327220 */ /* 0x040fe40000410000 */
[----:B------:R-:W-:Y:S01]  /*100d0*/  FMUL.FTZ R51, R0, R51 ;  /* 0x0000003300337220 */ /* 0x000fe20000410000 */
        /* <DEDUP_REMOVED lines=8> */
[--C-:B------:R-:W-:Y:S01]  /*10160*/  FFMA.FTZ R140, R141, c[0x0][0x23c], -R90.reuse ;  /* 0x00008f008d8c7a23 */ /* 0x100fe2000001085a */
[----:B--2---:R-:W-:Y:S01]  /*10170*/  F2FP.BF16.PACK_AB R83, R92, R93 ;  /* 0x0000005d5c53723e */ /* 0x004fe200000010ff */
[----:B------:R-:W-:Y:S02]  /*10180*/  FFMA.FTZ R133, R0, R133, R89 ;  /* 0x0000008500857223 */ /* 0x000fe40000010059 */
        /* <DEDUP_REMOVED lines=13> */
[----:B------:R-:W1:Y:S01]  /*10260*/  LDSM.16.MT88.4 R72, [R112+0x7000] ;  /* 0x007000007048783b */ /* 0x000e620000004200 */
[--C-:B------:R-:W-:Y:S02]  /*10270*/  FFMA.FTZ R103, R150, c[0x0][0x23c], -R91.reuse ;  /* 0x00008f0096677a23 */ /* 0x100fe4000001085b */
[--C-:B------:R-:W-:Y:S02]  /*10280*/  FFMA.FTZ R102, R148, c[0x0][0x23c], -R91.reuse ;  /* 0x00008f0094667a23 */ /* 0x100fe4000001085b */
        /* <DEDUP_REMOVED lines=11> */
[----:B------:R-:W-:Y:S01]  /*10340*/  LDSM.16.MT88.4 R64, [R114+0x7400] ;  /* 0x007400007240783b */ /* 0x000fe20000004200 */
[----:B------:R-:W-:Y:S01]  /*10350*/  MUFU.EX2 R140, R140 ;  /* 0x0000008c008c7308 */ /* 0x000fe20000000800 */
[--C-:B------:R-:W-:Y:S02]  /*10360*/  FFMA.FTZ R139, R139, c[0x0][0x23c], -R91.reuse ;  /* 0x00008f008b8b7a23 */ /* 0x100fe4000001085b */
[--C-:B------:R-:W-:Y:S01]  /*10370*/  FFMA.FTZ R134, R134, c[0x0][0x23c], -R90.reuse ;  /* 0x00008f0086867a23 */ /* 0x100fe2000001085a */
[C---:B------:R-:W-:Y:S03]  /*10380*/  HMMA.16816.F32.BF16 R20, R80.reuse, R28, R20 ;  /* 0x0000001c5014723c */ /* 0x040fe60000041814 */
[----:B------:R-:W-:Y:S02]  /*10390*/  FFMA.FTZ R137, R137, c[0x0][0x23c], -R90 ;  /* 0x00008f0089897a23 */ /* 0x000fe4000001085a */
[--C-:B------:R-:W-:Y:S01]  /*103a0*/  FFMA.FTZ R138, R138, c[0x0][0x23c], -R91.reuse ;  /* 0x00008f008a8a7a23 */ /* 0x100fe2000001085b */
[----:B------:R-:W-:Y:S01]  /*103b0*/  MUFU.EX2 R99, R99 ;  /* 0x0000006300637308 */ /* 0x000fe20000000800 */
[C---:B------:R-:W-:Y:S01]  /*103c0*/  FMUL.FTZ R28, R2.reuse, R56 ;  /* 0x00000038021c7220 */ /* 0x040fe20000410000 */
[C---:B------:R-:W-:Y:S04]  /*103d0*/  HMMA.16816.F32.BF16 R24, R80.reuse, R30, R24 ;  /* 0x0000001e5018723c */ /* 0x040fe80000041818 */
[----:B------:R-:W-:Y:S02]  /*103e0*/  FMUL.FTZ R29, R2, R57 ;  /* 0x00000039021d7220 */ /* 0x000fe40000410000 */
[----:B------:R-:W-:Y:S02]  /*103f0*/  FFMA.FTZ R91, R132, c[0x0][0x23c], -R91 ;  /* 0x00008f00845b7a23 */ /* 0x000fe4000001085b */
[C---:B------:R-:W-:Y:S01]  /*10400*/  FMUL.FTZ R30, R0.reuse, R58 ;  /* 0x0000003a001e7220 */ /* 0x040fe20000410000 */
[----:B------:R-:W2:Y:S03]  /*10410*/  MUFU.EX2 R98, R98 ;  /* 0x0000006200627308 */ /* 0x000ea60000000800 */
[----:B------:R-:W-:Y:S02]  /*10420*/  FMUL.FTZ R31, R0, R59 ;  /* 0x0000003b001f7220 */ /* 0x000fe40000410000 */
[----:B------:R-:W3:Y:S01]  /*10430*/  LDSM.16.MT88.4 R56, [R114+0x6400] ;  /* 0x006400007238783b */ /* 0x000ee20000004200 */
[----:B------:R-:W-:Y:S02]  /*10440*/  FFMA.FTZ R2, R2, R135, R88 ;  /* 0x0000008702027223 */ /* 0x000fe40000010058 */
[--C-:B------:R-:W-:Y:S02]  /*10450*/  FFMA.FTZ R86, R86, c[0x0][0x23c], -R90.reuse ;  /* 0x00008f0056567a23 */ /* 0x100fe4000001085a */
[C---:B-1----:R-:W-:Y:S01]  /*10460*/  HMMA.16816.F32.BF16 R28, R80.reuse, R72, R28 ;  /* 0x00000048501c723c */ /* 0x042fe2000004181c */
[----:B------:R-:W-:Y:S02]  /*10470*/  MUFU.EX2 R100, R100 ;  /* 0x0000006400647308 */ /* 0x000fe40000000800 */
[----:B------:R-:W-:Y:S02]  /*10480*/  FFMA.FTZ R90, R85, c[0x0][0x23c], -R90 ;  /* 0x00008f00555a7a23 */ /* 0x000fe4000001085a */
[----:B------:R-:W-:Y:S02]  /*10490*/  FADD.FTZ R97, R97, R2 ;  /* 0x0000000261617221 */ /* 0x000fe40000010000 */
[----:B------:R-:W-:Y:S01]  /*104a0*/  FADD.FTZ R94, R94, R133 ;  /* 0x000000855e5e7221 */ /* 0x000fe20000010000 */
[C---:B------:R-:W-:Y:S03]  /*104b0*/  HMMA.16816.F32.BF16 R32, R80.reuse, R74, R32 ;  /* 0x0000004a5020723c */ /* 0x040fe60000041820 */
[----:B------:R-:W1:Y:S01]  /*104c0*/  MUFU.EX2 R101, R101 ;  /* 0x0000006500657308 */ /* 0x000e620000000800 */
[----:B------:R-:W-:Y:S04]  /*104d0*/  FADD.FTZ R96, R96, R97 ;  /* 0x0000006160607221 */ /* 0x000fe80000010000 */
[C---:B------:R-:W-:Y:S04]  /*104e0*/  HMMA.16816.F32.BF16 R36, R80.reuse, R60, R36 ;  /* 0x0000003c5024723c */ /* 0x040fe80000041824 */
[----:B------:R-:W-:Y:S01]  /*104f0*/  FADD.FTZ R96, R95, R96 ;  /* 0x000000605f607221 */ /* 0x000fe20000010000 */
[----:B------:R-:W-:Y:S03]  /*10500*/  MUFU.EX2 R103, R103 ;  /* 0x0000006700677308 */ /* 0x000fe60000000800 */
[C---:B------:R-:W-:Y:S01]  /*10510*/  HMMA.16816.F32.BF16 R40, R80.reuse, R62, R40 ;  /* 0x0000003e5028723c */ /* 0x040fe20000041828 */
[----:B------:R-:W4:Y:S06]  /*10520*/  LDSM.16.MT88.4 R60, [R112+0x6400] ;  /* 0x00640000703c783b */ /* 0x000f2c0000004200 */
[----:B------:R-:W5:Y:S01]  /*10530*/  MUFU.EX2 R102, R102 ;  /* 0x0000006600667308 */ /* 0x000f620000000800 */
[C---:B------:R-:W-:Y:S07]  /*10540*/  HMMA.16816.F32.BF16 R44, R80.reuse, R52, R44 ;  /* 0x00000034502c723c */ /* 0x040fee000004182c */
[C---:B--2---:R-:W-:Y:S01]  /*10550*/  F2FP.BF16.PACK_AB R52, R98.reuse, R99 ;  /* 0x000000636234723e */ /* 0x044fe200000010ff */
[----:B------:R-:W-:Y:S01]  /*10560*/  HMMA.16816.F32.BF16 R48, R80, R54, R48 ;  /* 0x000000365030723c */ /* 0x000fe20000041830 */
[----:B------:R-:W-:Y:S03]  /*10570*/  MUFU.EX2 R104, R104 ;  /* 0x0000006800687308 */ /* 0x000fe60000000800 */
[----:B-1----:R-:W-:Y:S01]  /*10580*/  F2FP.BF16.PACK_AB R53, R101, R100 ;  /* 0x000000646535723e */ /* 0x002fe200000010ff */
[----:B------:R-:W-:Y:S04]  /*10590*/  FADD.FTZ R99, R99, R96 ;  /* 0x0000006063637221 */ /* 0x000fe80000010000 */
[----:B------:R-:W-:Y:S02]  /*105a0*/  FADD.FTZ R98, R98, R99 ;  /* 0x0000006362627221 */ /* 0x000fe40000010000 */
[----:B------:R-:W1:Y:S01]  /*105b0*/  MUFU.EX2 R105, R105 ;  /* 0x0000006900697308 */ /* 0x000e620000000800 */
[C---:B-----5:R-:W-:Y:S01]  /*105c0*/  F2FP.BF16.PACK_AB R54, R102.reuse, R103 ;  /* 0x000000676636723e */ /* 0x060fe200000010ff */
[----:B------:R-:W-:Y:S04]  /*105d0*/  FADD.FTZ R103, R103, R98 ;  /* 0x0000006267677221 */ /* 0x000fe80000010000 */
[----:B------:R-:W-:Y:S04]  /*105e0*/  FADD.FTZ R102, R102, R103 ;  /* 0x0000006766667221 */ /* 0x000fe80000010000 */
[----:B------:R-:W-:Y:S10]  /*105f0*/  MUFU.EX2 R136, R136 ;  /* 0x0000008800887308 */ /* 0x000ff40000000800 */
[----:B------:R-:W2:Y:S01]  /*10600*/  MUFU.EX2 R139, R139 ;  /* 0x0000008b008b7308 */ /* 0x000ea20000000800 */
[----:B-1----:R-:W-:Y:S09]  /*10610*/  F2FP.BF16.PACK_AB R55, R105, R104 ;  /* 0x000000686937723e */ /* 0x002ff200000010ff */
[----:B------:R-:W-:Y:S01]  /*10620*/  MUFU.EX2 R134, R134 ;  /* 0x0000008600867308 */ /* 0x000fe20000000800 */
[C---:B---3--:R-:W-:Y:S08]  /*10630*/  HMMA.16816.F32.BF16 R4, R52.reuse, R56, R4 ;  /* 0x000000383404723c */ /* 0x048ff00000041804 */
[C---:B------:R-:W-:Y:S01]  /*10640*/  HMMA.16816.F32.BF16 R8, R52.reuse, R58, R8 ;  /* 0x0000003a3408723c */ /* 0x040fe20000041808 */
[----:B------:R-:W1:Y:S01]  /*10650*/  LDSM.16.MT88.4 R56, [R112+0x7400] ;  /* 0x007400007038783b */ /* 0x000e620000004200 */
[----:B------:R-:W3:Y:S02]  /*10660*/  MUFU.EX2 R137, R137 ;  /* 0x0000008900897308 */ /* 0x000ee40000000800 */
[----:B--2---:R-:W-:Y:S04]  /*10670*/  F2FP.BF16.PACK_AB R88, R139, R136 ;  /* 0x000000888b58723e */ /* 0x004fe800000010ff */
[C---:B----4-:R-:W-:Y:S04]  /*10680*/  HMMA.16816.F32.BF16 R12, R52.reuse, R60, R12 ;  /* 0x0000003c340c723c */ /* 0x050fe8000004180c */
[----:B------:R-:W-:Y:S04]  /*10690*/  MUFU.EX2 R138, R138 ;  /* 0x0000008a008a7308 */ /* 0x000fe80000000800 */
[C---:B------:R-:W-:Y:S01]  /*106a0*/  HMMA.16816.F32.BF16 R16, R52.reuse, R62, R16 ;  /* 0x0000003e3410723c */ /* 0x040fe20000041810 */
[----:B------:R-:W2:Y:S05]  /*106b0*/  LDSM.16.MT88.4 R60, [R114+0x8400] ;  /* 0x00840000723c783b */ /* 0x000eaa0000004200 */
[----:B------:R-:W4:Y:S02]  /*106c0*/  MUFU.EX2 R141, R91 ;  /* 0x0000005b008d7308 */ /* 0x000f240000000800 */
[C---:B------:R-:W-:Y:S04]  /*106d0*/  HMMA.16816.F32.BF16 R20, R52.reuse, R64, R20 ;  /* 0x000000403414723c */ /* 0x040fe80000041814 */
[----:B---3--:R-:W-:Y:S04]  /*106e0*/  F2FP.BF16.PACK_AB R89, R137, R134 ;  /* 0x000000868959723e */ /* 0x008fe800000010ff */
[C---:B------:R-:W-:Y:S01]  /*106f0*/  HMMA.16816.F32.BF16 R24, R52.reuse, R66, R24 ;  /* 0x000000423418723c */ /* 0x040fe20000041818 */
[----:B------:R-:W3:Y:S01]  /*10700*/  LDSM.16.MT88.4 R64, [R112+0x8400] ;  /* 0x008400007040783b */ /* 0x000ee20000004200 */
[----:B------:R-:W-:Y:S06]  /*10710*/  MUFU.EX2 R86, R86 ;  /* 0x0000005600567308 */ /* 0x000fec0000000800 */
[C---:B-1----:R-:W-:Y:S04]  /*10720*/  HMMA.16816.F32.BF16 R28, R52.reuse, R56, R28 ;  /* 0x00000038341c723c */ /* 0x042fe8000004181c */
[----:B------:R4:W1:Y:S04]  /*10730*/  MUFU.EX2 R85, R90 ;  /* 0x0000005a00557308 */ /* 0x0008680000000800 */
[C---:B------:R-:W-:Y:S01]  /*10740*/  HMMA.16816.F32.BF16 R32, R52.reuse, R58, R32 ;  /* 0x0000003a3420723c */ /* 0x040fe20000041820 */
[----:B------:R-:W5:Y:S07]  /*10750*/  LDSM.16.MT88.4 R56, [R114+0x6800] ;  /* 0x006800007238783b */ /* 0x000f6e0000004200 */
[C---:B--2---:R-:W-:Y:S08]  /*10760*/  HMMA.16816.F32.BF16 R36, R52.reuse, R60, R36 ;  /* 0x0000003c3424723c */ /* 0x044ff00000041824 */
[C---:B------:R-:W-:Y:S01]  /*10770*/  HMMA.16816.F32.BF16 R40, R52.reuse, R62, R40 ;  /* 0x0000003e3428723c */ /* 0x040fe20000041828 */
[----:B------:R-:W2:Y:S03]  /*10780*/  LDSM.16.MT88.4 R60, [R112+0x6800] ;  /* 0x00680000703c783b */ /* 0x000ea60000004200 */
[----:B----4-:R-:W-:Y:S02]  /*10790*/  F2FP.BF16.PACK_AB R90, R141, R138 ;  /* 0x0000008a8d5a723e */ /* 0x010fe400000010ff */
[----:B-1----:R-:W-:Y:S02]  /*107a0*/  F2FP.BF16.PACK_AB R91, R85, R86 ;  /* 0x00000056555b723e */ /* 0x002fe400000010ff */
[C---:B---3--:R-:W-:Y:S08]  /*107b0*/  HMMA.16816.F32.BF16 R44, R52.reuse, R64, R44 ;  /* 0x00000040342c723c */ /* 0x048ff0000004182c */
[----:B------:R-:W-:Y:S01]  /*107c0*/  HMMA.16816.F32.BF16 R48, R52, R66, R48 ;  /* 0x000000423430723c */ /* 0x000fe20000041830 */
[----:B------:R-:W1:Y:S06]  /*107d0*/  LDSM.16.MT88.4 R64, [R114+0x7800] ;  /* 0x007800007240783b */ /* 0x000e6c0000004200 */
[----:B------:R-:W-:Y:S01]  /*107e0*/  F2FP.BF16.PACK_AB R52, R106, R109 ;  /* 0x0000006d6a34723e */ /* 0x000fe200000010ff */
[----:B------:R-:W-:Y:S01]  /*107f0*/  FADD.FTZ R109, R109, R102 ;  /* 0x000000666d6d7221 */ /* 0x000fe20000010000 */
[----:B------:R-:W-:Y:S03]  /*10800*/  F2FP.BF16.PACK_AB R53, R108, R107 ;  /* 0x0000006b6c35723e */ /* 0x000fe600000010ff */
[C---:B------:R-:W-:Y:S01]  /*10810*/  F2FP.BF16.PACK_AB R54, R111.reuse, R110 ;  /* 0x0000006e6f36723e */ /* 0x040fe200000010ff */
[----:B------:R-:W-:Y:S01]  /*10820*/  FADD.FTZ R109, R106, R109 ;  /* 0x0000006d6a6d7221 */ /* 0x000fe20000010000 */
[----:B------:R-:W-:Y:S03]  /*10830*/  F2FP.BF16.PACK_AB R55, R140, R125 ;  /* 0x0000007d8c37723e */ /* 0x000fe600000010ff */
[----:B------:R-:W-:Y:S04]  /*10840*/  FADD.FTZ R110, R110, R109 ;  /* 0x0000006d6e6e7221 */ /* 0x000fe80000010000 */
[C---:B-----5:R-:W-:Y:S03]  /*10850*/  HMMA.16816.F32.BF16 R4, R52.reuse, R56, R4 ;  /* 0x000000383404723c */ /* 0x060fe60000041804 */
[----:B------:R-:W-:Y:S04]  /*10860*/  FADD.FTZ R111, R111, R110 ;  /* 0x0000006e6f6f7221 */ /* 0x000fe80000010000 */
[----:B------:R-:W-:Y:S01]  /*10870*/  FADD.FTZ R136, R136, R111 ;  /* 0x0000006f88887221 */ /* 0x000fe20000010000 */
[C---:B------:R-:W-:Y:S01]  /*10880*/  HMMA.16816.F32.BF16 R8, R52.reuse, R58, R8 ;  /* 0x0000003a3408723c */ /* 0x040fe20000041808 */
[----:B------:R-:W3:Y:S03]  /*10890*/  LDSM.16.MT88.4 R56, [R112+0x7800] ;  /* 0x007800007038783b */ /* 0x000ee60000004200 */
[----:B------:R-:W-:Y:S04]  /*108a0*/  FADD.FTZ R139, R139, R136 ;  /* 0x000000888b8b7221 */ /* 0x000fe80000010000 */
[C---:B--2---:R-:W-:Y:S04]  /*108b0*/  HMMA.16816.F32.BF16 R12, R52.reuse, R60, R12 ;  /* 0x0000003c340c723c */ /* 0x044fe8000004180c */
[----:B------:R-:W-:Y:S04]  /*108c0*/  FADD.FTZ R138, R138, R139 ;  /* 0x0000008b8a8a7221 */ /* 0x000fe80000010000 */
[C---:B------:R-:W-:Y:S01]  /*108d0*/  HMMA.16816.F32.BF16 R16, R52.reuse, R62, R16 ;  /* 0x0000003e3410723c */ /* 0x040fe20000041810 */
[----:B------:R-:W2:Y:S03]  /*108e0*/  LDSM.16.MT88.4 R60, [R114+0x8800] ;  /* 0x00880000723c783b */ /* 0x000ea60000004200 */
[----:B------:R-:W-:Y:S04]  /*108f0*/  FADD.FTZ R135, R141, R138 ;  /* 0x0000008a8d877221 */ /* 0x000fe80000010000 */
[C---:B-1----:R-:W-:Y:S08]  /*10900*/  HMMA.16816.F32.BF16 R20, R52.reuse, R64, R20 ;  /* 0x000000403414723c */ /* 0x042ff00000041814 */
[C---:B------:R-:W-:Y:S01]  /*10910*/  HMMA.16816.F32.BF16 R24, R52.reuse, R66, R24 ;  /* 0x000000423418723c */ /* 0x040fe20000041818 */
[----:B------:R-:W1:Y:S07]  /*10920*/  LDSM.16.MT88.4 R64, [R112+0x8800] ;  /* 0x008800007040783b */ /* 0x000e6e0000004200 */
[C---:B---3--:R-:W-:Y:S08]  /*10930*/  HMMA.16816.F32.BF16 R28, R52.reuse, R56, R28 ;  /* 0x00000038341c723c */ /* 0x048ff0000004181c */
[C---:B------:R-:W-:Y:S08]  /*10940*/  HMMA.16816.F32.BF16 R32, R52.reuse, R58, R32 ;  /* 0x0000003a3420723c */ /* 0x040ff00000041820 */
        /* <DEDUP_REMOVED lines=10> */
[C---:B------:R-:W-:Y:S07]  /*109f0*/  HMMA.16816.F32.BF16 R72, R88.reuse, R68, R12 ;  /* 0x000000445848723c */ /* 0x040fee000004180c */
[----:B------:R-:W-:Y:S01]  /*10a00*/  FADD.FTZ R13, R93, R94 ;  /* 0x0000005e5d0d7221 */ /* 0x000fe20000010000 */
[C---:B------:R-:W-:Y:S04]  /*10a10*/  HMMA.16816.F32.BF16 R68, R88.reuse, R70, R16 ;  /* 0x000000465844723c */ /* 0x040fe80000041810 */
[----:B------:R-:W-:Y:S04]  /*10a20*/  FADD.FTZ R13, R92, R13 ;  /* 0x0000000d5c0d7221 */ /* 0x000fe80000010000 */
[C---:B--2---:R-:W-:Y:S04]  /*10a30*/  HMMA.16816.F32.BF16 R64, R88.reuse, R60, R20 ;  /* 0x0000003c5840723c */ /* 0x044fe80000041814 */
        /* <DEDUP_REMOVED lines=8> */
[----:B------:R-:W-:Y:S01]  /*10ac0*/  FADD.FTZ R107, R107, R0 ;  /* 0x000000006b6b7221 */ /* 0x000fe20000010000 */
[----:B------:R-:W-:Y:S03]  /*10ad0*/  IADD3 R0, R126, -0x1, RZ ;  /* 0xffffffff7e007810 */ /* 0x000fe60007ffe0ff */
[C---:B------:R-:W-:Y:S04]  /*10ae0*/  HMMA.16816.F32.BF16 R40, R88.reuse, R6, R40 ;  /* 0x000000065828723c */ /* 0x040fe80000041828 */
[----:B------:R-:W-:Y:S01]  /*10af0*/  FADD.FTZ R108, R108, R107 ;  /* 0x0000006b6c6c7221 */ /* 0x000fe20000010000 */
[----:B------:R-:W-:Y:S02]  /*10b00*/  MOV R126, R0 ;  /* 0x00000000007e7202 */ /* 0x000fe40000000f00 */
[----:B------:R-:W-:Y:S01]  /*10b10*/  MOV R0, R3 ;  /* 0x0000000300007202 */ /* 0x000fe20000000f00 */
[C---:B----4-:R-:W-:Y:S04]  /*10b20*/  HMMA.16816.F32.BF16 R44, R88.reuse, R8, R44 ;  /* 0x00000008582c723c */ /* 0x050fe8000004182c */
[----:B------:R-:W-:Y:S04]  /*10b30*/  FADD.FTZ R5, R125, R108 ;  /* 0x0000006c7d057221 */ /* 0x000fe80000010000 */
[----:B------:R-:W-:Y:S01]  /*10b40*/  FADD.FTZ R5, R140, R5 ;  /* 0x000000058c057221 */ /* 0x000fe20000010000 */
[----:B------:R-:W-:Y:S03]  /*10b50*/  HMMA.16816.F32.BF16 R48, R88, R10, R48 ;  /* 0x0000000a5830723c */ /* 0x000fe60000041830 */
[----:B------:R-:W-:Y:S04]  /*10b60*/  FADD.FTZ R134, R134, R5 ;  /* 0x0000000586867221 */ /* 0x000fe80000010000 */
[----:B------:R-:W-:Y:S05]  /*10b70*/  FADD.FTZ R137, R137, R134 ;  /* 0x0000008689897221 */ /* 0x000fea0000010000 */
[----:B------:R-:W-:Y:S04]  /*10b80*/  FADD.FTZ R86, R86, R137 ;  /* 0x0000008956567221 */ /* 0x000fe80000010000 */
[----:B------:R-:W-:Y:S01]  /*10b90*/  FADD.FTZ R133, R85, R86 ;  /* 0x0000005655857221 */ /* 0x000fe20000010000 */
[----:B------:R-:W-:-:S05]  /*10ba0*/  @P0 BRA `(.L_x_5354) ;  /* 0xffffdae000000947 */ /* 0x000fca000383ffff */
.L_x_5350:
        /* <DEDUP_REMOVED lines=162> */
.L_x_5355:
[----:B------:R-:W2:Y:S04]  /*115d0*/  S2R R3, SR_CTAID.Z ;  /* 0x0000000000037919 */ /* 0x000ea80000002700 */
[----:B------:R-:W2:Y:S02]  /*115e0*/  S2R R2, SR_CTAID.Y ;  /* 0x0000000000027919 */ /* 0x000ea40000002600 */
[----:B--2---:R-:W-:-:S04]  /*115f0*/  IMAD R7, R2, c[0x0][0x1c0], R3 ;  /* 0x0000700002077a24 */ /* 0x004fc800078e0203 */
[----:B------:R-:W-:Y:S02]  /*11600*/  IMAD R7, R7, c[0x0][0x214], RZ ;  /* 0x0000850007077a24 */ /* 0x000fe400078e02ff */
.L_x_5356:
        /* <DEDUP_REMOVED lines=39> */
.L_x_5358:
[----:B------:R-:W-:Y:S05]  /*11880*/  BSYNC B0 ;  /* 0x0000000000007941 */ /* 0x000fea0003800000 */
.L_x_5357:
        /* <DEDUP_REMOVED lines=30> */
.L_x_5360:
[----:B------:R-:W-:Y:S05]  /*11a70*/  BSYNC B0 ;  /* 0x0000000000007941 */ /* 0x000fea0003800000 */
.L_x_5359:
        /* <DEDUP_REMOVED lines=17> */
.L_x_5361:
        /* <DEDUP_REMOVED lines=15> */
.L_x_6377:


//--------------------- .text._ZN5flash24flash_fwd_splitkv_kernelI23Flash_fwd_kernel_traitsILi96ELi64ELi64ELi4ELb0ELb0EN7cutlass10bfloat16_tE19Flash_kernel_traitsILi96ELi64ELi64ELi4ES3_EELb1ELb0ELb1ELb0ELb0ELb0ELb0ELb1EEEvNS_16Flash_fwd_paramsE --------------------------
	.section	.text._ZN5flash24flash_fwd_splitkv_kernelI23Flash_fwd_kernel_traitsILi96ELi64ELi64ELi4ELb0ELb0EN7cutlass10bfloat16_tE19Flash_kernel_traitsILi96ELi64ELi64ELi4ES3_EELb1ELb0ELb1ELb0ELb0ELb0ELb0ELb1EEEvNS_16Flash_fwd_paramsE,"ax",@progbits
	.sectioninfo	@"SHI_REGISTERS=150"
	.align	128
        .global         _ZN5flash24flash_fwd_splitkv_kernelI23Flash_fwd_kernel_traitsILi96ELi64ELi64ELi4ELb0ELb0EN7cutlass10bfloat16_tE19Flash_kernel_traitsILi96ELi64ELi64ELi4ES3_EELb1ELb0ELb1ELb0ELb0ELb0ELb0ELb1EEEvNS_16Flash_fwd_paramsE
        .type           _ZN5flash24flash_fwd_splitkv_kernelI23Flash_fwd_kernel_traitsILi96ELi64ELi64ELi4ELb0ELb0EN7cutlass10bfloat16_tE19Flash_kernel_traitsILi96ELi64ELi64ELi4ES3_EELb1ELb0ELb1ELb0ELb0ELb0ELb0ELb1EEEvNS_16Flash_fwd_paramsE,@function
        .size           _ZN5flash24flash_fwd_splitkv_kernelI23Flash_fwd_kernel_traitsILi96ELi64ELi64ELi4ELb0ELb0EN7cutlass10bfloat16_tE19Flash_kernel_traitsILi96ELi64ELi64ELi4ES3_EELb1ELb0ELb1ELb0ELb0ELb0ELb0ELb1EEEvNS_16Flash_fwd_paramsE,(.L_x_6378 - _ZN5flash24flash_fwd_splitkv_kernelI23Flash_fwd_kernel_traitsILi96ELi64ELi64ELi4ELb0ELb0EN7cutlass10bfloat16_tE19Flash_kernel_traitsILi96ELi64ELi64ELi4ES3_EELb1ELb0ELb1ELb0ELb0ELb0ELb0ELb1EEEvNS_16Flash_fwd_paramsE)
        .other          _ZN5flash24flash_fwd_splitkv_kernelI23Flash_fwd_kernel_traitsILi96ELi64ELi64ELi4ELb0ELb0EN7cutlass10bfloat16_tE19Flash_kernel_traitsILi96ELi64ELi64ELi4ES3_EELb1ELb0ELb1ELb0ELb0ELb0ELb0ELb1EEEvNS_16Flash_fwd_paramsE,@"STO_CUDA_ENTRY STV_DEFAULT"
_ZN5flash24flash_fwd_splitkv_kernelI23Flash_fwd_kernel_traitsILi96ELi64ELi64ELi4ELb0ELb0EN7cutlass10bfloat16_tE19Flash_kernel_traitsILi96ELi64ELi64ELi4ES3_EELb1ELb0ELb1ELb0ELb0ELb0ELb0ELb1EEEvNS_16Flash_fwd_paramsE:
.text._ZN5flash24flash_fwd_splitkv_kernelI23Flash_fwd_kernel_traitsILi96ELi64ELi64ELi4ELb0ELb0EN7cutlass10bfloat16_tE19Flash_kernel_traitsILi96ELi64ELi64ELi4ES3_EELb1ELb0ELb1ELb0ELb0ELb0ELb0ELb1EEEvNS_16Flash_fwd_paramsE:
[----:B------:R-:W-:Y:S02]  /*0000*/  MOV R1, c[0x0][0x28] ;  /* 0x00000a0000017a02 */ /* 0x000fe40000000f00 */
[----:B------:R-:W1:Y:S01]  /*0010*/  LDC.U8 R2, c[0x0][0x312] ;  /* 0x0000c480ff027b82 */ /* 0x000e620000000000 */
[----:B------:R-:W2:Y:S01]  /*0020*/  S2R R9, SR_CTAID.Y ;  /* 0x0000000000097919 */ /* 0x000ea20000002600 */
        /* <DEDUP_REMOVED lines=8> */
[----:B------:R-:W-:-:S02]  /*00b0*/  ISETP.EQ.U32.AND P0, PT, RZ, c[0x0][0x248], PT ;  /* 0x00009200ff007a0c */ /* 0x000fc40003f02070 */
[----:B-1----:R-:W-:Y:S01]  /*00c0*/  ISETP.NE.AND P2, PT, R2, RZ, PT ;  /* 0x000000ff0200720c */ /* 0x002fe20003f45270 */
[----:B--2---:R-:W-:-:S03]  /*00d0*/  IMAD.WIDE R2, R9, R0, c[0x0][0x240] ;  /* 0x0000900009027625 */ /* 0x004fc600078e0200 */
[----:B------:R-:W-:Y:S01]  /*00e0*/  ISETP.EQ.OR.EX P0, PT, RZ, c[0x0][0x24c], !P2, P0 ;  /* 0x00009300ff007a0c */ /* 0x000fe20005702700 */
[CC--:B------:R-:W-:Y:S02]  /*00f0*/  IMAD.WIDE R120, R9.reuse, R0.reuse, c[0x0][0x250] ;  /* 0x0000940009787625 */ /* 0x0c0fe400078e0200 */
[----:B------:R-:W2:Y:S04]  /*0100*/  @P1 LDG.E R115, [R2.64] ;  /* 0x0000000602731981 */ /* 0x000ea8000c1e1900 */
[----:B------:R-:W2:Y:S01]  /*0110*/  @P1 LDG.E R114, [R2.64+0x4] ;  /* 0x0000040602721981 */ /* 0x000ea2000c1e1900 */
[----:B------:R-:W-:Y:S02]  /*0120*/  IMAD.MOV.U32 R17, RZ, RZ, -0x1 ;  /* 0xffffffffff117424 */ /* 0x000fe400078e00ff */
[----:B------:R-:W-:Y:S01]  /*0130*/  IMAD.WIDE R6, R9, R0, c[0x0][0x248] ;  /* 0x0000920009067625 */ /* 0x000fe200078e0200 */
[----:B------:R1:W5:Y:S04]  /*0140*/  @P5 LDG.E R4, [R120.64] ;  /* 0x0000000678045981 */ /* 0x000368000c1e1900 */
[----:B------:R1:W5:Y:S01]  /*0150*/  @!P0 LDG.E R17, [R6.64] ;  /* 0x0000000606118981 */ /* 0x000362000c1e1900 */
[----:B------:R-:W-:Y:S01]  /*0160*/  ISETP.NE.U32.AND P0, PT, RZ, c[0x0][0x248], PT ;  /* 0x00009200ff007a0c */ /* 0x000fe20003f05070 */
[--C-:B------:R-:W-:Y:S01]  /*0170*/  IMAD.MOV.U32 R63, RZ, RZ, R9.reuse ;  /* 0x000000ffff3f7224 */ /* 0x100fe200078e0009 */
[----:B------:R-:W-:Y:S01]  /*0180*/  SHF.R.S32.HI R61, RZ, 0x1f, R9 ;  /* 0x0000001fff3d7819 */ /* 0x000fe20000011409 */
[----:B------:R-:W3:Y:S01]  /*0190*/  S2R R27, SR_CTAID.X ;  /* 0x00000000001b7919 */ /* 0x000ee20000002500 */
[----:B------:R-:W-:-:S03]  /*01a0*/  ISETP.NE.AND.EX P0, PT, RZ, c[0x0][0x24c], PT, P0 ;  /* 0x00009300ff007a0c */ /* 0x000fc60003f05300 */
[----:B------:R-:W4:Y:S01]  /*01b0*/  S2R R112, SR_CTAID.Z ;  /* 0x0000000000707919 */ /* 0x000f220000002700 */
[----:B--2---:R-:W-:Y:S02]  /*01c0*/  @P1 IMAD.IADD R114, R114, 0x1, -R115 ;  /* 0x0000000172721824 */ /* 0x004fe400078e0a73 */
[----:B------:R-:W-:-:S07]  /*01d0*/  @!P1 IMAD.MOV.U32 R114, RZ, RZ, c[0x0][0x214] ;  /* 0x00008500ff729624 */ /* 0x000fce00078e00ff */
[----:B------:R-:W-:Y:S05]  /*01e0*/  @!P0 BRA `(.L_x_5362) ;  /* 0x0000004000008947 */ /* 0x000fea0003800000 */
[----:B-1-34-:R-:W2:Y:S02]  /*01f0*/  @P2 LDG.E R2, [R6.64+0x4] ;  /* 0x0000040606022981 */ /* 0x01aea4000c1e1900 */
[----:B--2--5:R-:W-:-:S06]  /*0200*/  @P2 IADD3 R3, R2, -R17, RZ ;  /* 0x8000001102032210 */ /* 0x024fcc0007ffe0ff */
[----:B------:R1:W5:Y:S01]  /*0210*/  @!P2 LDG.E R3, [R6.64] ;  /* 0x000000060603a981 */ /* 0x000362000c1e1900 */
[----:B------:R-:W-:Y:S05]  /*0220*/  BRA `(.L_x_5363) ;  /* 0x0000001000007947 */ /* 0x000fea0003800000 */
.L_x_5362:
[----:B-1-34-:R-:W-:Y:S02]  /*0230*/  MOV R3, c[0x0][0x218] ;  /* 0x0000860000037a02 */ /* 0x01afe40000000f00 */
.L_x_5363:
        /* <DEDUP_REMOVED lines=13> */
[----:B------:R-:W-:Y:S01]  /*0310*/  IMAD.MOV.U32 R8, RZ, RZ, c[0x0][0x218] ;  /* 0x00008600ff087624 */ /* 0x000fe200078e00ff */
[----:B------:R-:W-:Y:S01]  /*0320*/  IADD3 R2, -R114, 0x7f, R73 ;  /* 0x0000007f72027810 */ /* 0x000fe20007ffe149 */
[----:B------:R-:W1:Y:S01]  /*0330*/  S2R R60, SR_TID.X ;  /* 0x00000000003c7919 */ /* 0x000e620000002100 */
[----:B------:R-:W-:Y:S02]  /*0340*/  IADD3 R6, R57, 0x3f, RZ ;  /* 0x0000003f39067810 */ /* 0x000fe40007ffe0ff */
[----:B------:R-:W-:Y:S02]  /*0350*/  IADD3 R8, R8, 0x3f, RZ ;  /* 0x0000003f08087810 */ /* 0x000fe40007ffe0ff */
[----:B------:R-:W-:Y:S02]  /*0360*/  IADD3 R3, R2, c[0x0][0x2e8], R57 ;  /* 0x0000ba0002037a10 */ /* 0x000fe40007ffe039 */
[----:B------:R-:W-:-:S02]  /*0370*/  SHF.R.S32.HI R5, RZ, 0x1f, R6 ;  /* 0x0000001fff057819 */ /* 0x000fc40000011406 */
[----:B------:R-:W-:Y:S02]  /*0380*/  SHF.R.S32.HI R7, RZ, 0x1f, R8 ;  /* 0x0000001fff077819 */ /* 0x000fe40000011408 */
[----:B------:R-:W-:Y:S02]  /*0390*/  SHF.R.S32.HI R2, RZ, 0x1f, R3 ;  /* 0x0000001fff027819 */ /* 0x000fe40000011403 */
[----:B------:R-:W-:Y:S02]  /*03a0*/  LEA.HI R5, R5, R6, RZ, 0x6 ;  /* 0x0000000605057211 */ /* 0x000fe400078f30ff */
[----:B------:R-:W-:Y:S02]  /*03b0*/  LEA.HI R7, R7, R8, RZ, 0x6 ;  /* 0x0000000807077211 */ /* 0x000fe400078f30ff */
[----:B------:R-:W-:Y:S02]  /*03c0*/  LEA.HI R2, R2, R3, RZ, 0x6 ;  /* 0x0000000302027211 */ /* 0x000fe400078f30ff */
[----:B------:R-:W-:-:S02]  /*03d0*/  SHF.R.S32.HI R5, RZ, 0x6, R5 ;  /* 0x00000006ff057819 */ /* 0x000fc40000011405 */
[----:B------:R-:W-:Y:S02]  /*03e0*/  SHF.R.S32.HI R6, RZ, 0x6, R7 ;  /* 0x00000006ff067819 */ /* 0x000fe40000011407 */
[----:B------:R-:W-:Y:S02]  /*03f0*/  SHF.R.S32.HI R2, RZ, 0x6, R2 ;  /* 0x00000006ff027819 */ /* 0x000fe40000011402 */
[----:B------:R-:W-:-:S04]  /*0400*/  IMNMX R5, R6, R5, PT ;  /* 0x0000000506057217 */ /* 0x000fc80003800200 */
        /* <DEDUP_REMOVED lines=12> */
[----:B------:R-:W-:Y:S02]  /*04d0*/  @!P0 IMAD R8, R61, c[0x0][0x1e0], RZ ;  /* 0x000078003d088a24 */ /* 0x000fe400078e02ff */
[----:B------:R-:W-:Y:S02]  /*04e0*/  IMAD.SHL.U32 R4, R60, 0x8, RZ ;  /* 0x000000083c047824 */ /* 0x000fe400078e00ff */
[----:B------:R-:W-:-:S03]  /*04f0*/  @!P0 IMAD.WIDE.U32 R12, R9, c[0x0][0x1e0], RZ ;  /* 0x00007800090c8a25 */ /* 0x000fc600078e00ff */
[----:B------:R-:W-:Y:S01]  /*0500*/  SHF.R.S32.HI R5, RZ, 0x1f, R4 ;  /* 0x0000001fff057819 */ /* 0x000fe20000011404 */
[----:B------:R-:W-:Y:S01]  /*0510*/  @P0 IMAD.WIDE.U32 R6, R115, c[0x0][0x1e8], RZ ;  /* 0x00007a0073060a25 */ /* 0x000fe200078e00ff */
[----:B------:R-:W-:-:S03]  /*0520*/  @!P0 MOV R6, R12 ;  /* 0x0000000c00068202 */ /* 0x000fc60000000f00 */
[----:B------:R-:W-:Y:S01]  /*0530*/  @!P0 IMAD R3, R9, c[0x0][0x1e4], R8 ;  /* 0x0000790009038a24 */ /* 0x000fe200078e0208 */
[----:B------:R-:W-:Y:S01]  /*0540*/  IADD3 R8, R4, 0x20, RZ ;  /* 0x0000002004087810 */ /* 0x000fe20007ffe0ff */
        /* <DEDUP_REMOVED lines=13> */
[----:B------:R-:W-:Y:S01]  /*0620*/  IMAD.WIDE.U32 R6, R112, c[0x0][0x1f0], R6 ;  /* 0x00007c0070067a25 */ /* 0x000fe200078e0006 */
[----:B------:R-:W-:-:S03]  /*0630*/  SHF.R.S32.HI R9, RZ, 0x1f, R11 ;  /* 0x0000001fff097819 */ /* 0x000fc6000001140b */
[----:B------:R-:W-:Y:S01]  /*0640*/  IMAD R0, R0, c[0x0][0x214], R73 ;  /* 0x0000850000007a24 */ /* 0x000fe200078e0249 */
[----:B------:R-:W-:-:S07]  /*0650*/  IADD3 R15, R7, R3, RZ ;  /* 0x00000003070f7210 */ /* 0x000fce0007ffe0ff */
        /* <DEDUP_REMOVED lines=14> */
.L_x_5366:
[----:B------:R-:W-:Y:S05]  /*0740*/  BSYNC B0 ;  /* 0x0000000000007941 */ /* 0x000fea0003800000 */
.L_x_5365:
        /* <DEDUP_REMOVED lines=19> */
.L_x_5368:
[----:B------:R-:W-:Y:S05]  /*0880*/  BSYNC B0 ;  /* 0x0000000000007941 */ /* 0x000fea0003800000 */
.L_x_5367:
        /* <DEDUP_REMOVED lines=13> */
.L_x_5364:
[----:B-1----:R-:W-:Y:S02]  /*0960*/  ISETP.NE.U32.AND P0, PT, RZ, c[0x0][0x2b8], PT ;  /* 0x0000ae00ff007a0c */ /* 0x002fe40003f05070 */
        /* <DEDUP_REMOVED lines=28> */
[----:B-----5:R-:W-:-:S05]  /*0b30*/  IMAD.HI.U32 R9, R0, R5, RZ ;  /* 0x0000000500097227 */ /* 0x020fca00078e00ff */
        /* <DEDUP_REMOVED lines=15> */
[----:B------:R-:W-:Y:S02]  /*0c30*/  IABS R5, R112 ;  /* 0x0000007000057213 */ /* 0x000fe40000000000 */
[----:B------:R-:W1:Y:S08]  /*0c40*/  I2F.RP R8, R4 ;  /* 0x0000000400087306 */ /* 0x000e700000209400 */
[----:B-1----:R-:W1:Y:S02]  /*0c50*/  MUFU.RCP R6, R8 ;  /* 0x0000000800067308 */ /* 0x002e640000001000 */
[----:B-1----:R-:W-:-:S06]  /*0c60*/  IADD3 R6, R6, 0xffffffe, RZ ;  /* 0x0ffffffe06067810 */ /* 0x002fcc0007ffe0ff */
[----:B------:R-:W1:Y:S02]  /*0c70*/  F2I.FTZ.U32.TRUNC.NTZ R7, R6 ;  /* 0x0000000600077305 */ /* 0x000e64000021f000 */
[----:B-1----:R-:W-:Y:S01]  /*0c80*/  IMAD.MOV R2, RZ, RZ, -R7 ;  /* 0x000000ffff027224 */ /* 0x002fe200078e0a07 */
[----:B------:R-:W-:-:S03]  /*0c90*/  MOV R6, RZ ;  /* 0x000000ff00067202 */ /* 0x000fc60000000f00 */
[----:B------:R-:W-:-:S04]  /*0ca0*/  IMAD R2, R2, R4, RZ ;  /* 0x0000000402027224 */ /* 0x000fc800078e02ff */
[----:B------:R-:W-:-:S06]  /*0cb0*/  IMAD.HI.U32 R2, R7, R2, R6 ;  /* 0x0000000207027227 */ /* 0x000fcc00078e0006 */
[----:B------:R-:W-:-:S04]  /*0cc0*/  IMAD.HI.U32 R7, R2, R5, RZ ;  /* 0x0000000502077227 */ /* 0x000fc800078e00ff */
[----:B------:R-:W-:-:S04]  /*0cd0*/  IMAD.MOV R2, RZ, RZ, -R7 ;  /* 0x000000ffff027224 */ /* 0x000fc800078e0a07 */
[----:B------:R-:W-:Y:S02]  /*0ce0*/  IMAD R5, R4, R2, R5 ;  /* 0x0000000204057224 */ /* 0x000fe400078e0205 */
[----:B------:R-:W-:-:S03]  /*0cf0*/  IMAD.MOV R2, RZ, RZ, -R9 ;  /* 0x000000ffff027224 */ /* 0x000fc600078e0a09 */
[----:B------:R-:W-:Y:S01]  /*0d00*/  ISETP.GT.U32.AND P0, PT, R4, R5, PT ;  /* 0x000000050400720c */ /* 0x000fe20003f04070 */
[----:B------:R-:W-:-:S12]  /*0d10*/  IMAD R15, R2, c[0x0][0x2d0], R3 ;  /* 0x0000b400020f7a24 */ /* 0x000fd800078e0203 */
[-C--:B------:R-:W-:Y:S02]  /*0d20*/  @!P0 IADD3 R5, R5, -R4.reuse, RZ ;  /* 0x8000000405058210 */ /* 0x080fe40007ffe0ff */
[----:B------:R-:W-:Y:S02]  /*0d30*/  @!P0 IADD3 R7, R7, 0x1, RZ ;  /* 0x0000000107078810 */ /* 0x000fe40007ffe0ff */
[----:B------:R-:W-:Y:S02]  /*0d40*/  ISETP.GE.U32.AND P1, PT, R5, R4, PT ;  /* 0x000000040500720c */ /* 0x000fe40003f26070 */
[----:B------:R-:W-:Y:S02]  /*0d50*/  LOP3.LUT R4, R112, c[0x0][0x1c8], RZ, 0x3c, !PT ;  /* 0x0000720070047a12 */ /* 0x000fe400078e3cff */
[----:B------:R-:W-:Y:S02]  /*0d60*/  SHF.R.S32.HI R5, RZ, 0x1f, R15 ;  /* 0x0000001fff057819 */ /* 0x000fe4000001140f */
[----:B------:R-:W-:-:S03]  /*0d70*/  ISETP.GE.AND P0, PT, R4, RZ, PT ;  /* 0x000000ff0400720c */ /* 0x000fc60003f06270 */
[----:B------:R-:W-:-:S04]  /*0d80*/  IMAD R2, R5, c[0x0][0x198], RZ ;  /* 0x0000660005027a24 */ /* 0x000fc800078e02ff */
[----:B------:R-:W-:Y:S01]  /*0d90*/  @P1 IADD3 R7, R7, 0x1, RZ ;  /* 0x0000000107071810 */ /* 0x000fe20007ffe0ff */
[----:B------:R-:W-:Y:S01]  /*0da0*/  IMAD R2, R15, c[0x0][0x19c], R2 ;  /* 0x000067000f027a24 */ /* 0x000fe200078e0202 */
[----:B------:R-:W-:-:S04]  /*0db0*/  ISETP.NE.AND P1, PT, RZ, c[0x0][0x1c8], PT ;  /* 0x00007200ff007a0c */ /* 0x000fc80003f25270 */
[----:B------:R-:W-:-:S09]  /*0dc0*/  @!P0 IADD3 R7, -R7, RZ, RZ ;  /* 0x000000ff07078210 */ /* 0x000fd20007ffe1ff */
        /* <DEDUP_REMOVED lines=8> */
[----:B------:R-:W-:-:S04]  /*0e50*/  IMAD.IADD R11, R11, 0x1, R4 ;  /* 0x000000010b0b7824 */ /* 0x000fc800078e0204 */
[----:B------:R-:W-:-:S04]  /*0e60*/  IMAD.WIDE.U32 R8, R15, c[0x0][0x198], R10 ;  /* 0x000066000f087a25 */ /* 0x000fc800078e000a */
[----:B------:R-:W-:Y:S01]  /*0e70*/  IMAD.WIDE.U32 R10, R0, c[0x0][0x188], RZ ;  /* 0x00006200000a7a25 */ /* 0x000fe200078e00ff */
[----:B------:R-:W-:-:S03]  /*0e80*/  IADD3 R9, R9, R2, RZ ;  /* 0x0000000209097210 */ /* 0x000fc60007ffe0ff */
[----:B------:R-:W-:Y:S01]  /*0e90*/  IMAD R2, R6, c[0x0][0x1b0], RZ ;  /* 0x00006c0006027a24 */ /* 0x000fe200078e02ff */
[----:B------:R-:W-:Y:S01]  /*0ea0*/  IADD3 R17, R11, R17, RZ ;  /* 0x000000110b117210 */ /* 0x000fe20007ffe0ff */
[----:B------:R-:W-:-:S04]  /*0eb0*/  IMAD.WIDE.U32 R8, R7, c[0x0][0x1b0], R8 ;  /* 0x00006c0007087a25 */ /* 0x000fc800078e0008 */
[----:B------:R-:W-:Y:S02]  /*0ec0*/  IMAD R2, R7, c[0x0][0x1b4], R2 ;  /* 0x00006d0007027a24 */ /* 0x000fe400078e0202 */
[----:B------:R-:W-:Y:S02]  /*0ed0*/  IMAD.MOV.U32 R0, RZ, RZ, R10 ;  /* 0x000000ffff007224 */ /* 0x000fe400078e000a */
[----:B------:R-:W-:Y:S01]  /*0ee0*/  IMAD.IADD R13, R9, 0x1, R2 ;  /* 0x00000001090d7824 */ /* 0x000fe200078e0202 */
[----:B------:R-:W-:Y:S01]  /*0ef0*/  MOV R2, R8 ;  /* 0x0000000800027202 */ /* 0x000fe20000000f00 */
[----:B------:R-:W-:Y:S05]  /*0f00*/  BRA `(.L_x_5370) ;  /* 0x0000044000007947 */ /* 0x000fea0003800000 */
.L_x_5369:
        /* <DEDUP_REMOVED lines=16> */
.L_x_5371:
[----:B------:R-:W-:Y:S02]  /*1010*/  IABS R2, c[0x0][0x1c8] ;  /* 0x0000720000027a13 */ /* 0x000fe40000000000 */
[----:B------:R-:W-:Y:S02]  /*1020*/  IABS R3, R112 ;  /* 0x0000007000037213 */ /* 0x000fe40000000000 */
[----:B------:R-:W1:Y:S01]  /*1030*/  I2F.RP R5, R2 ;  /* 0x0000000200057306 */ /* 0x000e620000209400 */
[----:B------:R-:W-:-:S05]  /*1040*/  @P4 IADD3 R17, R4, R17, RZ ;  /* 0x0000001104114210 */ /* 0x000fca0007ffe0ff */
[----:B------:R-:W-:-:S04]  /*1050*/  @P4 IMAD.WIDE.U32 R14, R17, c[0x0][0x1a0], RZ ;  /* 0x00006800110e4a25 */ /* 0x000fc800078e00ff */
[----:B------:R-:W-:Y:S01]  /*1060*/  @P4 IMAD R17, R17, c[0x0][0x1a4], R15 ;  /* 0x0000690011114a24 */ /* 0x000fe200078e020f */
        /* <DEDUP_REMOVED lines=21> */
[----:B------:R-:W-:Y:S02]  /*11c0*/  IMAD R0, R5, c[0x0][0x198], RZ ;  /* 0x0000660005007a24 */ /* 0x000fe400078e02ff */
[----:B------:R-:W-:Y:S02]  /*11d0*/  IMAD.MOV.U32 R15, RZ, RZ, R3 ;  /* 0x000000ffff0f7224 */ /* 0x000fe400078e0003 */
[----:B------:R-:W-:Y:S01]  /*11e0*/  @!P1 IMAD.MOV R7, RZ, RZ, -R7 ;  /* 0x000000ffff079224 */ /* 0x000fe200078e0a07 */
[----:B------:R-:W-:Y:S01]  /*11f0*/  @!P0 LOP3.LUT R7, RZ, c[0x0][0x1c8], RZ, 0x33, !PT ;  /* 0x00007200ff078a12 */ /* 0x000fe200078e33ff */
[----:B------:R-:W-:-:S03]  /*1200*/  IMAD R0, R3, c[0x0][0x19c], R0 ;  /* 0x0000670003007a24 */ /* 0x000fc600078e0200 */
[----:B------:R-:W-:Y:S01]  /*1210*/  SHF.R.S32.HI R6, RZ, 0x1f, R7 ;  /* 0x0000001fff067819 */ /* 0x000fe20000011407 */
[----:B------:R-:W-:-:S04]  /*1220*/  IMAD.IADD R11, R11, 0x1, R0 ;  /* 0x000000010b0b7824 */ /* 0x000fc800078e0200 */
[----:B------:R-:W-:Y:S02]  /*1230*/  IMAD R0, R6, c[0x0][0x1b0], RZ ;  /* 0x00006c0006007a24 */ /* 0x000fe400078e02ff */
[----:B------:R-:W-:-:S04]  /*1240*/  IMAD.WIDE.U32 R10, R7, c[0x0][0x1b0], R10 ;  /* 0x00006c00070a7a25 */ /* 0x000fc800078e000a */
[----:B------:R-:W-:Y:S01]  /*1250*/  IMAD R13, R7, c[0x0][0x1b4], R0 ;  /* 0x00006d00070d7a24 */ /* 0x000fe200078e0200 */
[----:B------:R-:W-:Y:S01]  /*1260*/  @P4 MOV R0, R14 ;  /* 0x0000000e00004202 */ /* 0x000fe20000000f00 */
[----:B------:R-:W-:-:S03]  /*1270*/  IMAD.MOV.U32 R2, RZ, RZ, R10 ;  /* 0x000000ffff027224 */ /* 0x000fc600078e000a */
        /* <DEDUP_REMOVED lines=13> */
.L_x_5370:
[----:B------:R1:W5:Y:S02]  /*1350*/  @P5 LDG.E R122, [R120.64] ;  /* 0x00000006787a5981 */ /* 0x000364000c1e1900 */
[----:B-----5:R-:W-:Y:S01]  /*1360*/  SHF.R.S32.HI R9, RZ, 0x1f, R60 ;  /* 0x0000001fff097819 */ /* 0x020fe2000001143c */
[----:B------:R-:W-:Y:S01]  /*1370*/  IMAD.MOV.U32 R8, RZ, RZ, 0x2 ;  /* 0x00000002ff087424 */ /* 0x000fe200078e00ff */
[----:B------:R-:W-:Y:S01]  /*1380*/  ISETP.NE.AND P0, PT, R115, -0x1, PT ;  /* 0xffffffff7300780c */ /* 0x000fe20003f05270 */
[----:B------:R-:W-:Y:S01]  /*1390*/  IMAD.MOV.U32 R28, RZ, RZ, RZ ;  /* 0x000000ffff1c7224 */ /* 0x000fe200078e00ff */
[CC--:B------:R-:W-:Y:S01]  /*13a0*/  LEA.HI R25, R9.reuse, R60.reuse, RZ, 0x2 ;  /* 0x0000003c09197211 */ /* 0x0c0fe200078f10ff */
[----:B------:R-:W-:Y:S01]  /*13b0*/  IMAD.MOV.U32 R29, RZ, RZ, c[0x0][0x230] ;  /* 0x00008c00ff1d7624 */ /* 0x000fe200078e00ff */
[-C--:B------:R-:W-:Y:S01]  /*13c0*/  LEA.HI R72, R9, R60.reuse, RZ, 0x3 ;  /* 0x0000003c09487211 */ /* 0x080fe200078f18ff */
[----:B------:R-:W-:Y:S01]  /*13d0*/  IMAD.MOV.U32 R59, RZ, RZ, c[0x0][0x1a0] ;  /* 0x00006800ff3b7624 */ /* 0x000fe200078e00ff */
[----:B------:R-:W-:Y:S01]  /*13e0*/  LOP3.LUT R11, R25, 0xfffffffc, RZ, 0xc0, !PT ;  /* 0xfffffffc190b7812 */ /* 0x000fe200078ec0ff */
[----:B------:R-:W-:Y:S01]  /*13f0*/  IMAD.MOV.U32 R49, RZ, RZ, 0x10 ;  /* 0x00000010ff317424 */ /* 0x000fe200078e00ff */
[----:B------:R-:W-:-:S02]  /*1400*/  LEA.HI R69, R9, R60, RZ, 0x4 ;  /* 0x0000003c09457211 */ /* 0x000fc400078f20ff */
[----:B------:R-:W-:Y:S01]  /*1410*/  SHF.R.S32.HI R71, RZ, 0x3, R72 ;  /* 0x00000003ff477819 */ /* 0x000fe20000011448 */
[----:B------:R-:W-:Y:S01]  /*1420*/  IMAD.IADD R80, R60, 0x1, -R11 ;  /* 0x000000013c507824 */ /* 0x000fe200078e0a0b */
[----:B------:R-:W-:Y:S01]  /*1430*/  SHF.R.S32.HI R126, RZ, 0x2, R25 ;  /* 0x00000002ff7e7819 */ /* 0x000fe20000011419 */
[----:B------:R-:W-:Y:S01]  /*1440*/  @!P0 IMAD R4, R61, c[0x0][0x178], RZ ;  /* 0x00005e003d048a24 */ /* 0x000fe200078e02ff */
[----:B------:R-:W-:Y:S01]  /*1450*/  LOP3.LUT R11, R69, 0xfffffff0, RZ, 0xc0, !PT ;  /* 0xfffffff0450b7812 */ /* 0x000fe200078ec0ff */
[----:B------:R-:W-:Y:S01]  /*1460*/  @!P0 IMAD.WIDE.U32 R20, R63, c[0x0][0x178], RZ ;  /* 0x00005e003f148a25 */ /* 0x000fe200078e00ff */
[----:B------:R-:W-:Y:S02]  /*1470*/  LEA.HI R25, R25, R126, RZ, 0x1 ;  /* 0x0000007e19197211 */ /* 0x000fe400078f08ff */
[----:B------:R-:W-:Y:S01]  /*1480*/  LEA.HI R9, R9, R60, RZ, 0x5 ;  /* 0x0000003c09097211 */ /* 0x000fe200078f28ff */
[----:B------:R-:W-:Y:S01]  /*1490*/  IMAD.SHL.U32 R19, R71, 0x40, RZ ;  /* 0x0000004047137824 */ /* 0x000fe200078e00ff */
[----:B------:R-:W-:Y:S01]  /*14a0*/  LOP3.LUT R25, R25, 0x7fffffe, RZ, 0xc0, !PT ;  /* 0x07fffffe19197812 */ /* 0x000fe200078ec0ff */
[----:B------:R-:W-:Y:S01]  /*14b0*/  @P0 IMAD.WIDE.U32 R22, R115, c[0x0][0x190], RZ ;  /* 0x0000640073160a25 */ /* 0x000fe200078e00ff */
[----:B------:R-:W-:-:S02]  /*14c0*/  SHF.R.S32.HI R70, RZ, 0x5, R9 ;  /* 0x00000005ff467819 */ /* 0x000fc40000011409 */
[----:B------:R-:W-:Y:S01]  /*14d0*/  LOP3.LUT R19, R19, 0xc0, RZ, 0xc0, !PT ;  /* 0x000000c013137812 */ /* 0x000fe200078ec0ff */
[----:B------:R-:W-:Y:S01]  /*14e0*/  IMAD.IADD R68, R60, 0x1, -R11 ;  /* 0x000000013c447824 */ /* 0x000fe200078e0a0b */
[----:B------:R-:W-:Y:S01]  /*14f0*/  SHF.R.S32.HI R127, RZ, 0x1f, R126 ;  /* 0x0000001fff7f7819 */ /* 0x000fe2000001147e */
[----:B------:R-:W-:Y:S01]  /*1500*/  @!P0 IMAD R4, R63, c[0x0][0x17c], R4 ;  /* 0x00005f003f048a24 */ /* 0x000fe200078e0204 */
[----:B------:R-:W-:Y:S01]  /*1510*/  IADD3 R88, P1, R126, R15, RZ ;  /* 0x0000000f7e587210 */ /* 0x000fe20007f3e0ff */
[----:B------:R-:W-:Y:S01]  /*1520*/  IMAD.SHL.U32 R10, R80, 0x8, RZ ;  /* 0x00000008500a7824 */ /* 0x000fe200078e00ff */
[----:B------:R-:W-:Y:S01]  /*1530*/  LEA.HI R67, R68, R68, RZ, 0x1 ;  /* 0x0000004444437211 */ /* 0x000fe200078f08ff */
[----:B------:R-:W-:Y:S01]  /*1540*/  @!P0 IMAD.MOV.U32 R22, RZ, RZ, R20 ;  /* 0x000000ffff168224 */ /* 0x000fe200078e0014 */
[----:B------:R-:W-:Y:S01]  /*1550*/  MOV R83, c[0x0][0x230] ;  /* 0x00008c0000537a02 */ /* 0x000fe20000000f00 */
[----:B------:R-:W-:Y:S01]  /*1560*/  @P0 IMAD R23, R115, c[0x0][0x194], R23 ;  /* 0x0000650073170a24 */ /* 0x000fe200078e0217 */
[----:B------:R-:W-:Y:S01]  /*1570*/  SHF.R.S32.HI R11, RZ, 0x1f, R10 ;  /* 0x0000001fff0b7819 */ /* 0x000fe2000001140a */
[----:B------:R-:W-:Y:S01]  /*1580*/  @!P0 IMAD.IADD R23, R21, 0x1, R4 ;  /* 0x0000000115178824 */ /* 0x000fe200078e0204 */
[----:B------:R-:W-:Y:S01]  /*1590*/  LOP3.LUT R4, R19, 0x18, R10, 0xf8, !PT ;  /* 0x0000001813047812 */ /* 0x000fe200078ef80a */
[----:B------:R-:W-:Y:S01]  /*15a0*/  IMAD.IADD R25, R126, 0x1, -R25 ;  /* 0x000000017e197824 */ /* 0x000fe200078e0a19 */
[----:B------:R-:W-:Y:S01]  /*15b0*/  IADD3 R22, P0, R10, R22, RZ ;  /* 0x000000160a167210 */ /* 0x000fe20007f1e0ff */
[----:B------:R-:W-:Y:S01]  /*15c0*/  IMAD.X R5, R127, 0x1, R5, P1 ;  /* 0x000000017f057824 */ /* 0x000fe200008e0605 */
[----:B------:R-:W-:Y:S01]  /*15d0*/  SHF.R.U32.HI R19, RZ, 0x3, R19 ;  /* 0x00000003ff137819 */ /* 0x000fe20000011613 */
[----:B------:R-:W-:Y:S01]  /*15e0*/  IMAD R110, R70, 0x8, R25 ;  /* 0x00000008466e7824 */ /* 0x000fe200078e0219 */
[----:B------:R-:W-:Y:S01]  /*15f0*/  SHF.R.S32.HI R66, RZ, 0x1, R67 ;  /* 0x00000001ff427819 */ /* 0x000fe20000011443 */
[----:B------:R-:W-:Y:S01]  /*1600*/  IMAD.X R23, R11, 0x1, R23, P0 ;  /* 0x000000010b177824 */ /* 0x000fe200000e0617 */
[----:B------:R-:W-:Y:S01]  /*1610*/  SHF.R.S32.HI R21, RZ, 0x1f, R67 ;  /* 0x0000001fff157819 */ /* 0x000fe20000011443 */
[----:B------:R-:W-:Y:S01]  /*1620*/  IMAD R5, R5, c[0x0][0x1a0], RZ ;  /* 0x0000680005057a24 */ /* 0x000fe200078e02ff */
[----:B------:R-:W-:Y:S01]  /*1630*/  LOP3.LUT R19, R4, R19, RZ, 0x3c, !PT ;  /* 0x0000001304137212 */ /* 0x000fe200078e3cff */
[----:B------:R-:W-:Y:S01]  /*1640*/  IMAD.WIDE R26, R27, 0x40, R126 ;  /* 0x000000401b1a7825 */ /* 0x000fe200078e027e */
[----:B------:R-:W-:-:S02]  /*1650*/  LEA.HI R4, R21, R66, RZ, 0x2 ;  /* 0x0000004215047211 */ /* 0x000fc400078f10ff */
[----:B------:R-:W-:Y:S01]  /*1660*/  IADD3 R16, P0, R10, R0, RZ ;  /* 0x000000000a107210 */ /* 0x000fe20007f1e0ff */
[----:B------:R-:W-:Y:S01]  /*1670*/  IMAD R5, R88, c[0x0][0x1a4], R5 ;  /* 0x0000690058057a24 */ /* 0x000fe200078e0205 */
[----:B------:R-:W-:Y:S01]  /*1680*/  LEA R110, R110, R19, 0x5 ;  /* 0x000000136e6e7211 */ /* 0x000fe200078e28ff */
[----:B------:R-:W-:Y:S01]  /*1690*/  IMAD.HI.U32 R83, R8, R83, R28 ;  /* 0x0000005308537227 */ /* 0x000fe200078e001c */
[----:B------:R-:W-:Y:S02]  /*16a0*/  LOP3.LUT R19, R4, 0xfffffffc, RZ, 0xc0, !PT ;  /* 0xfffffffc04137812 */ /* 0x000fe400078ec0ff */
[----:B------:R-:W-:Y:S01]  /*16b0*/  IADD3 R85, R10, 0x20, RZ ;  /* 0x000000200a557810 */ /* 0x000fe20007ffe0ff */
[----:B------:R-:W-:Y:S01]  /*16c0*/  IMAD R4, R6, c[0x0][0x1b8], RZ ;  /* 0x00006e0006047a24 */ /* 0x000fe200078e02ff */
[C---:B------:R-:W-:Y:S01]  /*16d0*/  IADD3 R84, R10.reuse, 0x40, RZ ;  /* 0x000000400a547810 */ /* 0x040fe20007ffe0ff */
[----:B------:R-:W-:Y:S01]  /*16e0*/  IMAD.X R17, R11, 0x1, R17, P0 ;  /* 0x000000010b117824 */ /* 0x000fe200000e0611 */
[----:B------:R-:W-:Y:S01]  /*16f0*/  ISETP.GE.AND P0, PT, R85, c[0x0][0x220], PT ;  /* 0x0000880055007a0c */ /* 0x000fe20003f06270 */
[C---:B------:R-:W-:Y:S01]  /*1700*/  IMAD R0, R7.reuse, c[0x0][0x1bc], R4 ;  /* 0x00006f0007007a24 */ /* 0x040fe200078e0204 */
[----:B------:R-:W-:Y:S01]  /*1710*/  ISETP.GE.AND P1, PT, R10, c[0x0][0x220], PT ;  /* 0x000088000a007a0c */ /* 0x000fe20003f26270 */
[----:B------:R-:W-:Y:S01]  /*1720*/  IMAD.WIDE.U32 R16, R7, c[0x0][0x1b8], R16 ;  /* 0x00006e0007107a25 */ /* 0x000fe200078e0010 */
[----:B------:R-:W-:-:S02]  /*1730*/  SEL R4, RZ, 0xffffffff, P0 ;  /* 0xffffffffff047807 */ /* 0x000fc40000000000 */
[----:B------:R-:W-:Y:S01]  /*1740*/  ISETP.GE.AND P0, PT, R84, c[0x0][0x220], PT ;  /* 0x0000880054007a0c */ /* 0x000fe20003f06270 */
[----:B------:R-:W-:Y:S01]  /*1750*/  IMAD R118, R27, c[0x0][0x190], RZ ;  /* 0x000064001b767a24 */ /* 0x000fe200078e02ff */
[----:B------:R-:W-:Y:S01]  /*1760*/  IADD3 R17, R17, R0, RZ ;  /* 0x0000000011117210 */ /* 0x000fe20007ffe0ff */
[----:B------:R-:W-:Y:S01]  /*1770*/  IMAD.SHL.U32 R4, R4, 0x2, RZ ;  /* 0x0000000204047824 */ /* 0x000fe200078e00ff */
[----:B------:R-:W-:Y:S01]  /*1780*/  SEL R74, RZ, 0x4, P0 ;  /* 0x00000004ff4a7807 */ /* 0x000fe20000000000 */
[----:B------:R-:W-:Y:S01]  /*1790*/  IMAD R118, R26, c[0x0][0x194], R118 ;  /* 0x000065001a767a24 */ /* 0x000fe200078e0276 */
[----:B------:R-:W-:Y:S01]  /*17a0*/  IADD3 R124, P0, R10, R2, RZ ;  /* 0x000000020a7c7210 */ /* 0x000fe20007f1e0ff */
[----:B------:R-:W-:Y:S01]  /*17b0*/  IMAD.WIDE.U32 R88, R88, c[0x0][0x1a0], R16 ;  /* 0x0000680058587a25 */ /* 0x000fe200078e0010 */
[----:B------:R-:W-:Y:S02]  /*17c0*/  SHF.R.S32.HI R17, RZ, 0x1f, R76 ;  /* 0x0000001fff117819 */ /* 0x000fe4000001144c */
[----:B------:R-:W-:Y:S01]  /*17d0*/  SEL R15, RZ, 0x1, P1 ;  /* 0x00000001ff0f7807 */ /* 0x000fe20000800000 */
[----:B------:R-:W-:Y:S01]  /*17e0*/  IMAD.X R125, R11, 0x1, R13, P0 ;  /* 0x000000010b7d7824 */ /* 0x000fe200000e060d */
[----:B------:R-:W-:Y:S01]  /*17f0*/  LEA.HI R92, R17, R76, RZ, 0x6 ;  /* 0x0000004c115c7211 */ /* 0x000fe200078f30ff */
[----:B------:R-:W-:Y:S01]  /*1800*/  IMAD.WIDE.U32 R22, R26, c[0x0][0x190], R22 ;  /* 0x000064001a167a25 */ /* 0x000fe200078e0016 */
[----:B------:R-:W-:-:S02]  /*1810*/  LOP3.LUT R9, R9, 0xffffffe0, RZ, 0xc0, !PT ;  /* 0xffffffe009097812 */ /* 0x000fc400078ec0ff */
[----:B------:R-:W-:Y:S01]  /*1820*/  SHF.R.S32.HI R92, RZ, 0x6, R92 ;  /* 0x00000006ff5c7819 */ /* 0x000fe2000001145c */
[----:B------:R-:W-:Y:S01]  /*1830*/  IMAD.SHL.U32 R80, R80, 0x4, RZ ;  /* 0x0000000450507824 */ /* 0x000fe200078e00ff */
[----:B------:R-:W-:Y:S01]  /*1840*/  SHF.R.S32.HI R79, RZ, 0x1, R83 ;  /* 0x00000001ff4f7819 */ /* 0x000fe20000011453 */
[----:B------:R-:W-:Y:S01]  /*1850*/  IMAD.IADD R66, R66, 0x1, -R19 ;  /* 0x0000000142427824 */ /* 0x000fe200078e0a13 */
[----:B------:R-:W-:Y:S01]  /*1860*/  IMNMX R92, RZ, R92, !PT ;  /* 0x0000005cff5c7217 */ /* 0x000fe20007800200 */
[----:B------:R-:W-:Y:S01]  /*1870*/  IMAD.IADD R119, R23, 0x1, R118 ;  /* 0x0000000117777824 */ /* 0x000fe200078e0276 */
[----:B------:R-:W-:Y:S01]  /*1880*/  SHF.R.S32.HI R113, RZ, 0x1f, R112 ;  /* 0x0000001fff717819 */ /* 0x000fe20000011470 */
[----:B------:R-:W-:Y:S01]  /*1890*/  IMAD.IADD R64, R60, 0x1, -R9 ;  /* 0x000000013c407824 */ /* 0x000fe200078e0a09 */
[----:B------:R-:W-:Y:S01]  /*18a0*/  ISETP.GT.AND P0, PT, R87, R92, PT ;  /* 0x0000005c5700720c */ /* 0x000fe20003f04270 */
[----:B------:R-:W-:Y:S01]  /*18b0*/  IMAD R81, R126, R79, R80 ;  /* 0x0000004f7e517224 */ /* 0x000fe200078e0250 */
[----:B------:R-:W-:Y:S01]  /*18c0*/  LOP3.LUT R15, R4, 0x2, R15, 0xe2, !PT ;  /* 0x00000002040f7812 */ /* 0x000fe200078ee20f */
[----:B------:R-:W-:Y:S01]  /*18d0*/  IMAD.MOV.U32 R118, RZ, RZ, R22 ;  /* 0x000000ffff767224 */ /* 0x000fe200078e0016 */
[----:B------:R-:W-:Y:S01]  /*18e0*/  LOP3.LUT P1, RZ, R66, 0x2, RZ, 0xc0, !PT ;  /* 0x0000000242ff7812 */ /* 0x000fe2000782c0ff */
[----:B------:R-:W-:Y:S01]  /*18f0*/  IMAD R75, R113, c[0x0][0x1a8], RZ ;  /* 0x00006a00714b7a24 */ /* 0x000fe200078e02ff */
[----:B------:R-:W-:Y:S01]  /*1900*/  LOP3.LUT R74, R15, R74, RZ, 0xfc, !PT ;  /* 0x0000004a0f4a7212 */ /* 0x000fe200078efcff */
[----:B------:R-:W-:Y:S01]  /*1910*/  IMAD R9, R127, c[0x0][0x198], RZ ;  /* 0x000066007f097a24 */ /* 0x000fe200078e02ff */
[----:B------:R-:W-:Y:S01]  /*1920*/  SHF.L.U32 R82, R79, 0x5, RZ ;  /* 0x000000054f527819 */ /* 0x000fe200000006ff */
[----:B------:R-:W-:Y:S01]  /*1930*/  IMAD.MOV.U32 R0, RZ, RZ, 0x5 ;  /* 0x00000005ff007424 */ /* 0x000fe200078e00ff */
[--C-:B------:R-:W-:Y:S01]  /*1940*/  SHF.R.S32.HI R78, RZ, 0x1f, R81.reuse ;  /* 0x0000001fff4e7819 */ /* 0x100fe20000011451 */
[----:B------:R-:W-:Y:S01]  /*1950*/  IMAD.MOV.U32 R15, RZ, RZ, c[0x0][0x198] ;  /* 0x00006600ff0f7624 */ /* 0x000fe200078e00ff */
[----:B------:R-:W-:Y:S01]  /*1960*/  SEL R49, R49, 0xfffffff0, !P1 ;  /* 0xfffffff031317807 */ /* 0x000fe20004800000 */
[----:B------:R-:W-:Y:S01]  /*1970*/  IMAD.IADD R80, R80, 0x1, R81 ;  /* 0x0000000150507824 */ /* 0x000fe200078e0251 */
[-C--:B------:R-:W-:Y:S01]  /*1980*/  SHF.L.U64.HI R58, R59, R0.reuse, c[0x0][0x1a4] ;  /* 0x000069003b3a7619 */ /* 0x080fe20000010200 */
[----:B------:R-:W-:Y:S01]  /*1990*/  IMAD R75, R112, c[0x0][0x1ac], R75 ;  /* 0x00006b00704b7a24 */ /* 0x000fe200078e024b */
[C---:B------:R-:W-:Y:S01]  /*19a0*/  SHF.L.U32 R65, R15.reuse, 0x5, RZ ;  /* 0x000000050f417819 */ /* 0x040fe200000006ff */
[C---:B------:R-:W-:Y:S01]  /*19b0*/  IMAD R9, R126.reuse, c[0x0][0x19c], R9 ;  /* 0x000067007e097a24 */ /* 0x040fe200078e0209 */
[----:B------:R-:W-:Y:S01]  /*19c0*/  SHF.L.U64.HI R62, R15, R0, c[0x0][0x19c] ;  /* 0x000067000f3e7619 */ /* 0x000fe20000010200 */
[----:B------:R-:W-:Y:S01]  /*19d0*/  IMAD.WIDE.U32 R124, R126, c[0x0][0x198], R124 ;  /* 0x000066007e7c7a25 */ /* 0x000fe200078e007c */
[----:B------:R-:W-:-:S03]  /*19e0*/  SHF.R.S32.HI R77, RZ, 0x1f, R80 ;  /* 0x0000001fff4d7819 */ /* 0x000fc60000011450 */
[----:B------:R-:W-:-:S04]  /*19f0*/  IMAD.WIDE.U32 R118, R112, c[0x0][0x1a8], R118 ;  /* 0x00006a0070767a25 */ /* 0x000fc800078e0076 */
[----:B------:R-:W-:Y:S02]  /*1a00*/  IMAD.SHL.U32 R59, R59, 0x20, RZ ;  /* 0x000000203b3b7824 */ /* 0x000fe400078e00ff */
[----:B------:R-:W-:Y:S02]  /*1a10*/  IMAD.IADD R56, R125, 0x1, R9 ;  /* 0x000000017d387824 */ /* 0x000fe400078e0209 */
        /* <DEDUP_REMOVED lines=13> */
[----:B------:R-:W-:Y:S01]  /*1af0*/  IMAD R4, R61, c[0x0][0x280], RZ ;  /* 0x0000a0003d047a24 */ /* 0x000fe200078e02ff */
[C---:B------:R-:W-:Y:S01]  /*1b00*/  IADD3 R106, R82.reuse, 0x20, RZ ;  /* 0x00000020526a7810 */ /* 0x040fe20007ffe0ff */
[----:B------:R-:W-:Y:S01]  /*1b10*/  IMAD.IADD R13, R13, 0x1, R2 ;  /* 0x000000010d0d7824 */ /* 0x000fe200078e0202 */
[----:B------:R-:W-:Y:S01]  /*1b20*/  IADD3 R104, R82, 0x40, RZ ;  /* 0x0000004052687810 */ /* 0x000fe20007ffe0ff */
[----:B------:R-:W-:Y:S01]  /*1b30*/  IMAD R9, R5, c[0x0][0x290], RZ ;  /* 0x0000a40005097a24 */ /* 0x000fe200078e02ff */
[----:B------:R-:W-:Y:S01]  /*1b40*/  LOP3.LUT R109, R107, 0x1, RZ, 0xc0, !PT ;  /* 0x000000016b6d7812 */ /* 0x000fe200078ec0ff */
[----:B------:R-:W-:Y:S01]  /*1b50*/  IMAD R5, R5, c[0x0][0x288], RZ ;  /* 0x0000a20005057a24 */ /* 0x000fe200078e02ff */
[----:B------:R-:W-:Y:S01]  /*1b60*/  LOP3.LUT R108, R107, 0x2, RZ, 0xc0, !PT ;  /* 0x000000026b6c7812 */ /* 0x000fe200078ec0ff */
[C---:B------:R-:W-:Y:S01]  /*1b70*/  IMAD.WIDE.U32 R14, R63.reuse, c[0x0][0x280], R10 ;  /* 0x0000a0003f0e7a25 */ /* 0x040fe200078e000a */
[----:B------:R-:W-:Y:S01]  /*1b80*/  IADD3 R90, R126, 0x20, RZ ;  /* 0x000000207e5a7810 */ /* 0x000fe20007ffe0ff */
[----:B------:R-:W-:Y:S01]  /*1b90*/  ULDC.U8 UR8, c[0x0][0x313] ;  /* 0x0000c4c000087ab9 */ /* 0x000fe20000000000 */
[----:B------:R-:W-:Y:S01]  /*1ba0*/  SHF.R.S32.HI R105, RZ, 0x1f, R82 ;  /* 0x0000001fff697819 */ /* 0x000fe20000011452 */
[----:B------:R-:W-:Y:S01]  /*1bb0*/  IMAD R4, R63, c[0x0][0x284], R4 ;  /* 0x0000a1003f047a24 */ /* 0x000fe200078e0204 */
[----:B------:R-:W-:Y:S01]  /*1bc0*/  LOP3.LUT R107, R107, 0x4, RZ, 0xc0, !PT ;  /* 0x000000046b6b7812 */ /* 0x000fe200078ec0ff */
[C---:B------:R-:W-:Y:S01]  /*1bd0*/  IMAD R5, R8.reuse, c[0x0][0x28c], R5 ;  /* 0x0000a30008057a24 */ /* 0x040fe200078e0205 */
[----:B------:R-:W-:Y:S01]  /*1be0*/  SHF.R.S32.HI R103, RZ, 0x1f, R106 ;  /* 0x0000001fff677819 */ /* 0x000fe2000001146a */
[----:B------:R-:W-:Y:S01]  /*1bf0*/  IMAD.WIDE.U32 R12, R8, c[0x0][0x288], R12 ;  /* 0x0000a200080c7a25 */ /* 0x000fe200078e000c */
[----:B------:R-:W-:-:S03]  /*1c00*/  SHF.R.S32.HI R102, RZ, 0x1f, R104 ;  /* 0x0000001fff667819 */ /* 0x000fc60000011468 */
[----:B------:R-:W-:Y:S02]  /*1c10*/  IMAD.IADD R15, R15, 0x1, R4 ;  /* 0x000000010f0f7824 */ /* 0x000fe400078e0204 */
[C---:B------:R-:W-:Y:S02]  /*1c20*/  IMAD R2, R6.reuse, c[0x0][0x2a0], RZ ;  /* 0x0000a80006027a24 */ /* 0x040fe400078e02ff */
[----:B------:R-:W-:Y:S02]  /*1c30*/  IMAD.IADD R5, R13, 0x1, R5 ;  /* 0x000000010d057824 */ /* 0x000fe400078e0205 */
[----:B------:R-:W-:Y:S02]  /*1c40*/  IMAD R6, R6, c[0x0][0x298], RZ ;  /* 0x0000a60006067a24 */ /* 0x000fe400078e02ff */
[----:B------:R-:W-:Y:S02]  /*1c50*/  IMAD.MOV.U32 R4, RZ, RZ, R12 ;  /* 0x000000ffff047224 */ /* 0x000fe400078e000c */
[----:B------:R-:W-:-:S02]  /*1c60*/  IMAD R137, R7, c[0x0][0x29c], R6 ;  /* 0x0000a70007897a24 */ /* 0x000fc400078e0206 */
[----:B------:R-:W-:-:S04]  /*1c70*/  IMAD.WIDE.U32 R4, R7, c[0x0][0x298], R4 ;  /* 0x0000a60007047a25 */ /* 0x000fc800078e0004 */
[----:B------:R-:W-:Y:S01]  /*1c80*/  IMAD R9, R8, c[0x0][0x294], R9 ;  /* 0x0000a50008097a24 */ /* 0x000fe200078e0209 */
[----:B------:R-:W-:Y:S01]  /*1c90*/  LEA R136, P0, R4, c[0x0][0x268], 0x1 ;  /* 0x00009a0004887a11 */ /* 0x000fe200078008ff */
[----:B------:R-:W-:-:S04]  /*1ca0*/  IMAD.WIDE.U32 R14, R8, c[0x0][0x290], R14 ;  /* 0x0000a400080e7a25 */ /* 0x000fc800078e000e */
[----:B------:R-:W-:Y:S02]  /*1cb0*/  IMAD.IADD R137, R5, 0x1, R137 ;  /* 0x0000000105897824 */ /* 0x000fe400078e0289 */
[----:B------:R-:W-:Y:S02]  /*1cc0*/  IMAD.IADD R122, R122, 0x1, R3 ;  /* 0x000000017a7a7824 */ /* 0x000fe400078e0203 */
[----:B------:R-:W-:Y:S01]  /*1cd0*/  IMAD.IADD R9, R15, 0x1, R9 ;  /* 0x000000010f097824 */ /* 0x000fe200078e0209 */
[----:B------:R-:W-:Y:S01]  /*1ce0*/  LEA.HI.X R137, R4, c[0x0][0x26c], R137, 0x1, P0 ;  /* 0x00009b0004897a11 */ /* 0x000fe200000f0c89 */
[----:B------:R-:W-:Y:S01]  /*1cf0*/  IMAD.MOV.U32 R8, RZ, RZ, R14 ;  /* 0x000000ffff087224 */ /* 0x000fe200078e000e */
[C---:B------:R-:W-:Y:S01]  /*1d00*/  LEA R130, P0, R88.reuse, c[0x0][0x170], 0x1 ;  /* 0x00005c0058827a11 */ /* 0x040fe200078008ff */
[----:B------:R-:W-:Y:S02]  /*1d10*/  IMAD.MOV.U32 R3, RZ, RZ, c[0x0][0x288] ;  /* 0x0000a200ff037624 */ /* 0x000fe400078e00ff */
[----:B------:R-:W-:Y:S01]  /*1d20*/  IMAD R122, R79, R122, RZ ;  /* 0x0000007a4f7a7224 */ /* 0x000fe200078e02ff */
[----:B------:R-:W-:Y:S01]  /*1d30*/  LEA.HI.X R131, R88, c[0x0][0x174], R86, 0x1, P0 ;  /* 0x00005d0058837a11 */ /* 0x000fe200000f0c56 */
[----:B------:R-:W-:Y:S01]  /*1d40*/  IMAD R101, R7, c[0x0][0x2a4], R2 ;  /* 0x0000a90007657a24 */ /* 0x000fe200078e0202 */
[----:B------:R-:W-:Y:S01]  /*1d50*/  SHF.L.U64.HI R91, R3, R0, c[0x0][0x28c] ;  /* 0x0000a300035b7619 */ /* 0x000fe20000010200 */
[----:B------:R-:W-:Y:S01]  /*1d60*/  IMAD.WIDE.U32 R8, R7, c[0x0][0x2a0], R8 ;  /* 0x0000a80007087a25 */ /* 0x000fe200078e0008 */
[----:B------:R-:W-:-:S03]  /*1d70*/  IADD3 R50, P0, R81, R122, RZ ;  /* 0x0000007a51327210 */ /* 0x000fc60007f1e0ff */
[----:B------:R-:W-:Y:S01]  /*1d80*/  IMAD.MOV.U32 R95, RZ, RZ, c[0x0][0x290] ;  /* 0x0000a400ff5f7624 */ /* 0x000fe200078e00ff */
[----:B------:R-:W-:Y:S01]  /*1d90*/  LEA R100, P1, R8, c[0x0][0x270], 0x1 ;  /* 0x00009c0008647a11 */ /* 0x000fe200078208ff */
[----:B------:R-:W-:Y:S01]  /*1da0*/  IMAD.SHL.U32 R94, R3, 0x20, RZ ;  /* 0x00000020035e7824 */ /* 0x000fe200078e00ff */
[----:B------:R-:W-:Y:S01]  /*1db0*/  SHF.R.S32.HI R3, RZ, 0x1f, R122 ;  /* 0x0000001fff037819 */ /* 0x000fe2000001147a */
[----:B------:R-:W-:Y:S01]  /*1dc0*/  IMAD.IADD R101, R9, 0x1, R101 ;  /* 0x0000000109657824 */ /* 0x000fe200078e0265 */
[----:B------:R-:W-:Y:S01]  /*1dd0*/  IADD3 R122, P2, R80, R122, RZ ;  /* 0x0000007a507a7210 */ /* 0x000fe20007f5e0ff */
[----:B------:R-:W-:Y:S01]  /*1de0*/  IMAD.MOV.U32 R9, RZ, RZ, R87 ;  /* 0x000000ffff097224 */ /* 0x000fe200078e0057 */
        /* <DEDUP_REMOVED lines=29> */
.L_x_5421:
        /* <DEDUP_REMOVED lines=18> */
.L_x_5374:
[----:B------:R-:W-:Y:S05]  /*20e0*/  BSYNC B0 ;  /* 0x0000000000007941 */ /* 0x000fea0003800000 */
.L_x_5373:
        /* <DEDUP_REMOVED lines=18> */
.L_x_5376:
[----:B------:R-:W-:Y:S05]  /*2210*/  BSYNC B0 ;  /* 0x0000000000007941 */ /* 0x000fea0003800000 */
.L_x_5375:
        /* <DEDUP_REMOVED lines=65> */
.L_x_5382:
[----:B------:R-:W-:Y:S05]  /*2630*/  BSYNC B0 ;  /* 0x0000000000007941 */ /* 0x000fea0003800000 */
.L_x_5381:
        /* <DEDUP_REMOVED lines=50> */
.L_x_5384:
[----:B------:R-:W-:Y:S05]  /*2960*/  BSYNC B0 ;  /* 0x0000000000007941 */ /* 0x000fea0003800000 */
.L_x_5383:
        /* <DEDUP_REMOVED lines=49> */
.L_x_5380:
[----:B------:R-:W-:Y:S05]  /*2c80*/  BSYNC B1 ;  /* 0x0000000000017941 */ /* 0x000fea0003800000 */
.L_x_5379:
        /* <DEDUP_REMOVED lines=57> */
.L_x_5388:
[----:B------:R-:W-:Y:S05]  /*3020*/  BSYNC B0 ;  /* 0x0000000000007941 */ /* 0x000fea0003800000 */
.L_x_5387:
        /* <DEDUP_REMOVED lines=50> */
.L_x_5390:
[----:B------:R-:W-:Y:S05]  /*3350*/  BSYNC B0 ;  /* 0x0000000000007941 */ /* 0x000fea0003800000 */
.L_x_5389:
        /* <DEDUP_REMOVED lines=49> */
.L_x_5386:
[----:B------:R-:W-:Y:S05]  /*3670*/  BSYNC B1 ;  /* 0x0000000000017941 */ /* 0x000fea0003800000 */
.L_x_5385:
        /* <DEDUP_REMOVED lines=8> */
.L_x_5378:
        /* <DEDUP_REMOVED lines=89> */
.L_x_5397:
[----:B------:R-:W-:Y:S05]  /*3c90*/  BSYNC B0 ;  /* 0x0000000000007941 */ /* 0x000fea0003800000 */
.L_x_5396:
[----:B-----5:R2:W-:Y:S02]  /*3ca0*/  STG.E.128 [R132.64], R44 ;  /* 0x0000002c84007986 */ /* 0x0205e4000c101d06 */
.L_x_5395:
[----:B------:R-:W-:Y:S05]  /*3cb0*/  BSYNC B1 ;  /* 0x0000000000017941 */ /* 0x000fea0003800000 */
.L_x_5394:
        /* <DEDUP_REMOVED lines=87> */
.L_x_5401:
[----:B------:R-:W-:Y:S05]  /*4230*/  BSYNC B0 ;  /* 0x0000000000007941 */ /* 0x000fea0003800000 */
.L_x_5400:
[----:B-----5:R3:W-:Y:S02]  /*4240*/  STG.E.128 [R132.64+0x40], R44 ;  /* 0x0000402c84007986 */ /* 0x0207e4000c101d06 */
.L_x_5399:
[----:B------:R-:W-:Y:S05]  /*4250*/  BSYNC B1 ;  /* 0x0000000000017941 */ /* 0x000fea0003800000 */
.L_x_5398:
        /* <DEDUP_REMOVED lines=86> */
.L_x_5403:
[----:B------:R-:W-:Y:S05]  /*47c0*/  BSYNC B0 ;  /* 0x0000000000007941 */ /* 0x000fea0003800000 */
.L_x_5402:
[----:B-----5:R3:W-:Y:S02]  /*47d0*/  STG.E.128 [R132.64+0x80], R44 ;  /* 0x0000802c84007986 */ /* 0x0207e4000c101d06 */
.L_x_5393:
[----:B------:R-:W-:Y:S05]  /*47e0*/  BSYNC B2 ;  /* 0x0000000000027941 */ /* 0x000fea0003800000 */
.L_x_5392:
        /* <DEDUP_REMOVED lines=93> */
.L_x_5409:
[----:B------:R-:W-:Y:S05]  /*4dc0*/  BSYNC B0 ;  /* 0x0000000000007941 */ /* 0x000fea0003800000 */
.L_x_5408:
[----:B-----5:R3:W-:Y:S02]  /*4dd0*/  STG.E.128 [R134.64], R44 ;  /* 0x0000002c86007986 */ /* 0x0207e4000c101d06 */
.L_x_5407:
[----:B------:R-:W-:Y:S05]  /*4de0*/  BSYNC B1 ;  /* 0x0000000000017941 */ /* 0x000fea0003800000 */
.L_x_5406:
        /* <DEDUP_REMOVED lines=93> */
.L_x_5413:
[----:B------:R-:W-:Y:S05]  /*53c0*/  BSYNC B0 ;  /* 0x0000000000007941 */ /* 0x000fea0003800000 */
.L_x_5412:
[----:B-----5:R3:W-:Y:S02]  /*53d0*/  STG.E.128 [R134.64+0x40], R44 ;  /* 0x0000402c86007986 */ /* 0x0207e4000c101d06 */
.L_x_5411:
[----:B------:R-:W-:Y:S05]  /*53e0*/  BSYNC B1 ;  /* 0x0000000000017941 */ /* 0x000fea0003800000 */
.L_x_5410:
        /* <DEDUP_REMOVED lines=92> */
.L_x_5415:
[----:B------:R-:W-:Y:S05]  /*59b0*/  BSYNC B0 ;  /* 0x0000000000007941 */ /* 0x000fea0003800000 */
.L_x_5414:
[----:B-----5:R3:W-:Y:S02]  /*59c0*/  STG.E.128 [R134.64+0x80], R44 ;  /* 0x0000802c86007986 */ /* 0x0207e4000c101d06 */
.L_x_5405:
[----:B------:R-:W-:Y:S05]  /*59d0*/  BSYNC B2 ;  /* 0x0000000000027941 */ /* 0x000fea0003800000 */
.L_x_5404:
        /* <DEDUP_REMOVED lines=8> */
.L_x_5377:
        /* <DEDUP_REMOVED lines=11> */
.L_x_5417:
[----:B------:R-:W-:Y:S05]  /*5b10*/  BSYNC B0 ;  /* 0x0000000000007941 */ /* 0x000fea0003800000 */
.L_x_5416:
        /* <DEDUP_REMOVED lines=12> */
.L_x_5418:
[----:B------:R-:W-:Y:S05]  /*5be0*/  BSYNC B0 ;  /* 0x0000000000007941 */ /* 0x000fea0003800000 */
.L_x_5391:
        /* <DEDUP_REMOVED lines=80> */
.L_x_5419:
        /* <DEDUP_REMOVED lines=8> */
.L_x_5420:
[----:B------:R-:W-:Y:S04]  /*6170*/  IADD3 R9, R9, -0x1, RZ ;  /* 0xffffffff09097810 */ /* 0x000fe80007ffe0ff */
[----:B------:R-:W-:Y:S11]  /*6180*/  ISETP.GT.AND P0, PT, R9, R92, PT ;  /* 0x0000005c0900720c */ /* 0x000ff60003f04270 */
[----:B------:R-:W-:Y:S02]  /*6190*/  @!UPT UIADD3 URZ, URZ, URZ, URZ ;  /* 0x0000003f3f3ff290 */ /* 0x000fe4000fffe03f */
[----:B------:R-:W-:-:S05]  /*61a0*/  @P0 BRA `(.L_x_5421) ;  /* 0xffffbe1000000947 */ /* 0x000fca000383ffff */
.L_x_5372:
        /* <DEDUP_REMOVED lines=23> */
[----:B------:R-:W-:Y:S02]  /*6320*/  IADD3 R3, P6, R80, R2, RZ ;  /* 0x0000000250037210 */ /* 0x000fe40007fde0ff */
[----:B------:R-:W-:Y:S02]  /*6330*/  SHF.R.S32.HI R2, RZ, 0x1f, R2 ;  /* 0x0000001fff027819 */ /* 0x000fe40000011402 */
[----:B------:R-:W-:Y:S02]  /*6340*/  IADD3.X R75, R75, UR5, RZ, P4, !PT ;  /* 0x000000054b4b7c10 */ /* 0x000fe4000a7fe4ff */
[----:B------:R-:W-:Y:S01]  /*6350*/  ISETP.GE.AND P4, PT, R126, R25, PT ;  /* 0x000000197e00720c */ /* 0x000fe20003f86270 */
[--C-:B------:R-:W-:Y:S01]  /*6360*/  IMAD.X R78, R78, 0x1, R2.reuse, P2 ;  /* 0x000000014e4e7824 */ /* 0x100fe200010e0602 */
[----:B------:R-:W-:Y:S01]  /*6370*/  ISETP.NE.AND P2, PT, RZ, UR4, PT ;  /* 0x00000004ff007c0c */ /* 0x000fe2000bf45270 */
[----:B------:R-:W-:Y:S01]  /*6380*/  IMAD.X R9, R77, 0x1, R2, P6 ;  /* 0x000000014d097824 */ /* 0x000fe200030e0602 */
[----:B------:R-:W-:-:S02]  /*6390*/  LEA R26, P5, R0, c[0x0][0x160], 0x1 ;  /* 0x00005800001a7a11 */ /* 0x000fc400078a08ff */
[----:B------:R-:W-:Y:S02]  /*63a0*/  ISETP.GT.AND P4, PT, R60, -0x4, !P4 ;  /* 0xfffffffc3c00780c */ /* 0x000fe40006784270 */
[----:B------:R-:W-:-:S07]  /*63b0*/  LEA.HI.X R27, R0, c[0x0][0x164], R75, 0x1, P5 ;  /* 0x00005900001b7a11 */ /* 0x000fce00028f0c4b */
        /* <DEDUP_REMOVED lines=29> */
[----:B----4-:R-:W-:Y:S02]  /*6590*/  LOP3.LUT R13, R2, 0xffff0000, RZ, 0xc0, !PT ;  /* 0xffff0000020d7812 */ /* 0x010fe400078ec0ff */
[C---:B------:R-:W-:Y:S02]  /*65a0*/  LOP3.LUT R23, R3.reuse, 0xffff0000, RZ, 0xc0, !PT ;  /* 0xffff000003177812 */ /* 0x040fe400078ec0ff */
[----:B--2---:R-:W-:Y:S01]  /*65b0*/  LOP3.LUT R33, R4, 0xffff0000, RZ, 0xc0, !PT ;  /* 0xffff000004217812 */ /* 0x004fe200078ec0ff */
[-C--:B------:R-:W-:Y:S01]  /*65c0*/  FMUL.FTZ R21, R0, R13.reuse ;  /* 0x0000000d00157220 */ /* 0x080fe20000410000 */
[----:B------:R-:W-:Y:S01]  /*65d0*/  SHF.L.U32 R2, R2, 0x10, RZ ;  /* 0x0000001002027819 */ /* 0x000fe200000006ff */
[C---:B------:R-:W-:Y:S01]  /*65e0*/  FMUL.FTZ R20, R6.reuse, R13 ;  /* 0x0000000d06147220 */ /* 0x040fe20000410000 */
[----:B------:R-:W-:Y:S01]  /*65f0*/  SHF.L.U32 R3, R3, 0x10, RZ ;  /* 0x0000001003037819 */ /* 0x000fe200000006ff */
[-C--:B------:R-:W-:Y:S01]  /*6600*/  FFMA.FTZ R21, R6, R33.reuse, -R21 ;  /* 0x0000002106157223 */ /* 0x080fe20000010815 */
[C---:B------:R-:W-:Y:S01]  /*6610*/  LOP3.LUT R31, R5.reuse, 0xffff0000, RZ, 0xc0, !PT ;  /* 0xffff0000051f7812 */ /* 0x040fe200078ec0ff */
[----:B------:R-:W-:Y:S01]  /*6620*/  FFMA.FTZ R20, R0, R33, R20 ;  /* 0x0000002100147223 */ /* 0x000fe20000010014 */
[----:B------:R-:W-:Y:S01]  /*6630*/  SHF.L.U32 R5, R5, 0x10, RZ ;  /* 0x0000001005057819 */ /* 0x000fe200000006ff */
[----:B------:R-:W-:-:S02]  /*6640*/  FMUL.FTZ R13, R12, R23 ;  /* 0x000000170c0d7220 */ /* 0x000fc40000410000 */
[-C--:B------:R-:W-:Y:S01]  /*6650*/  FMUL.FTZ R0, R17, R2.reuse ;  /* 0x0000000211007220 */ /* 0x080fe20000410000 */
[----:B------:R-:W-:Y:S01]  /*6660*/  F2FP.BF16.PACK_AB R20, R20, R21 ;  /* 0x000000151414723e */ /* 0x000fe200000010ff */
[----:B------:R-:W-:Y:S02]  /*6670*/  FMUL.FTZ R6, R7, R2 ;  /* 0x0000000207067220 */ /* 0x000fe40000410000 */
[----:B------:R-:W-:Y:S02]  /*6680*/  FMUL.FTZ R23, R16, R23 ;  /* 0x0000001710177220 */ /* 0x000fe40000410000 */
[-C--:B------:R-:W-:Y:S02]  /*6690*/  FMUL.FTZ R2, R14, R3.reuse ;  /* 0x000000030e027220 */ /* 0x080fe40000410000 */
[----:B------:R-:W-:Y:S02]  /*66a0*/  IMAD.U32 R4, R4, 0x10000, RZ ;  /* 0x0001000004047824 */ /* 0x000fe400078e00ff */
        /* <DEDUP_REMOVED lines=11> */
.L_x_5430:
[----:B------:R-:W-:Y:S05]  /*6760*/  BSYNC B0 ;  /* 0x0000000000007941 */ /* 0x000fea0003800000 */
.L_x_5429:
[----:B-----5:R4:W-:Y:S02]  /*6770*/  STS.128 [R123], R12 ;  /* 0x0000000c7b007388 */ /* 0x0209e40000000c00 */
.L_x_5428:
[----:B------:R-:W-:Y:S05]  /*6780*/  BSYNC B1 ;  /* 0x0000000000017941 */ /* 0x000fea0003800000 */
.L_x_5427:
        /* <DEDUP_REMOVED lines=18> */
[C---:B------:R-:W-:Y:S02]  /*68b0*/  LOP3.LUT R23, R3.reuse, 0xffff0000, RZ, 0xc0, !PT ;  /* 0xffff000003177812 */ /* 0x040fe400078ec0ff */
[----:B---3--:R-:W-:Y:S01]  /*68c0*/  LOP3.LUT R33, R4, 0xffff0000, RZ, 0xc0, !PT ;  /* 0xffff000004217812 */ /* 0x008fe200078ec0ff */
        /* <DEDUP_REMOVED lines=26> */
.L_x_5434:
[----:B------:R-:W-:Y:S05]  /*6a70*/  BSYNC B0 ;  /* 0x0000000000007941 */ /* 0x000fea0003800000 */
.L_x_5433:
[----:B-----5:R1:W-:Y:S02]  /*6a80*/  STS.128 [R123+0x1000], R12 ;  /* 0x0010000c7b007388 */ /* 0x0203e40000000c00 */
.L_x_5432:
[----:B------:R-:W-:Y:S05]  /*6a90*/  BSYNC B1 ;  /* 0x0000000000017941 */ /* 0x000fea0003800000 */
.L_x_5431:
        /* <DEDUP_REMOVED lines=8> */
[C---:B-----5:R-:W-:Y:S02]  /*6b20*/  SHF.L.U32 R6, R13.reuse, 0x10, RZ ;  /* 0x000000100d067819 */ /* 0x060fe400000006ff */
[----:B------:R-:W-:Y:S02]  /*6b30*/  LOP3.LUT R0, R13, 0xffff0000, RZ, 0xc0, !PT ;  /* 0xffff00000d007812 */ /* 0x000fe400078ec0ff */
[C---:B------:R-:W-:Y:S02]  /*6b40*/  SHF.L.U32 R7, R12.reuse, 0x10, RZ ;  /* 0x000000100c077819 */ /* 0x040fe400000006ff */
[----:B------:R-:W-:-:S02]  /*6b50*/  LOP3.LUT R17, R12, 0xffff0000, RZ, 0xc0, !PT ;  /* 0xffff00000c117812 */ /* 0x000fc400078ec0ff */
[C---:B------:R-:W-:Y:S02]  /*6b60*/  LOP3.LUT R12, R15.reuse, 0xffff0000, RZ, 0xc0, !PT ;  /* 0xffff00000f0c7812 */ /* 0x040fe400078ec0ff */
[----:B------:R-:W-:Y:S01]  /*6b70*/  SHF.L.U32 R16, R15, 0x10, RZ ;  /* 0x000000100f107819 */ /* 0x000fe200000006ff */
[C---:B------:R-:W-:Y:S01]  /*6b80*/  IMAD.U32 R15, R14.reuse, 0x10000, RZ ;  /* 0x000100000e0f7824 */ /* 0x040fe200078e00ff */
[----:B------:R-:W-:Y:S02]  /*6b90*/  LOP3.LUT R14, R14, 0xffff0000, RZ, 0xc0, !PT ;  /* 0xffff00000e0e7812 */ /* 0x000fe400078ec0ff */
[----:B----4-:R-:W-:Y:S02]  /*6ba0*/  LOP3.LUT R13, R2, 0xffff0000, RZ, 0xc0, !PT ;  /* 0xffff0000020d7812 */ /* 0x010fe400078ec0ff */
[C---:B------:R-:W-:Y:S01]  /*6bb0*/  LOP3.LUT R19, R3.reuse, 0xffff0000, RZ, 0xc0, !PT ;  /* 0xffff000003137812 */ /* 0x040fe200078ec0ff */
[----:B------:R-:W-:Y:S01]  /*6bc0*/  IMAD.U32 R3, R3, 0x10000, RZ ;  /* 0x0001000003037824 */ /* 0x000fe200078e00ff */
[----:B--2---:R-:W-:Y:S01]  /*6bd0*/  LOP3.LUT R23, R4, 0xffff0000, RZ, 0xc0, !PT ;  /* 0xffff000004177812 */ /* 0x004fe200078ec0ff */
[----:B------:R-:W-:Y:S01]  /*6be0*/  FMUL.FTZ R9, R0, R13 ;  /* 0x0000000d00097220 */ /* 0x000fe20000410000 */
[----:B------:R-:W-:Y:S01]  /*6bf0*/  LOP3.LUT R21, R5, 0xffff0000, RZ, 0xc0, !PT ;  /* 0xffff000005157812 */ /* 0x000fe200078ec0ff */
[-C--:B------:R-:W-:Y:S01]  /*6c00*/  FMUL.FTZ R8, R12, R19.reuse ;  /* 0x000000130c087220 */ /* 0x080fe20000410000 */
[----:B------:R-:W-:Y:S01]  /*6c10*/  SHF.L.U32 R2, R2, 0x10, RZ ;  /* 0x0000001002027819 */ /* 0x000fe200000006ff */
[----:B------:R-:W-:Y:S01]  /*6c20*/  FMUL.FTZ R19, R16, R19 ;  /* 0x0000001310137220 */ /* 0x000fe20000410000 */
[----:B------:R-:W-:Y:S01]  /*6c30*/  SHF.L.U32 R4, R4, 0x10, RZ ;  /* 0x0000001004047819 */ /* 0x000fe200000006ff */
[----:B------:R-:W-:-:S02]  /*6c40*/  FMUL.FTZ R13, R6, R13 ;  /* 0x0000000d060d7220 */ /* 0x000fc40000410000 */
[----:B------:R-:W-:Y:S01]  /*6c50*/  FFMA.FTZ R9, R6, R23, -R9 ;  /* 0x0000001706097223 */ /* 0x000fe20000010809 */
[----:B------:R-:W-:Y:S01]  /*6c60*/  SHF.L.U32 R6, R5, 0x10, RZ ;  /* 0x0000001005067819 */ /* 0x000fe200000006ff */
[----:B------:R-:W-:Y:S02]  /*6c70*/  FFMA.FTZ R19, R12, R21, R19 ;  /* 0x000000150c137223 */ /* 0x000fe40000010013 */
[-C--:B------:R-:W-:Y:S02]  /*6c80*/  FMUL.FTZ R5, R17, R2.reuse ;  /* 0x0000000211057220 */ /* 0x080fe40000410000 */
[----:B------:R-:W-:Y:S02]  /*6c90*/  FMUL.FTZ R12, R7, R2 ;  /* 0x00000002070c7220 */ /* 0x000fe40000410000 */
[-C--:B------:R-:W-:Y:S02]  /*6ca0*/  FMUL.FTZ R2, R14, R3.reuse ;  /* 0x000000030e027220 */ /* 0x080fe40000410000 */
[----:B------:R-:W-:-:S02]  /*6cb0*/  FMUL.FTZ R3, R15, R3 ;  /* 0x000000030f037220 */ /* 0x000fc40000410000 */
[----:B------:R-:W-:Y:S02]  /*6cc0*/  FFMA.FTZ R0, R0, R23, R13 ;  /* 0x0000001700007223 */ /* 0x000fe4000001000d */
[----:B------:R-:W-:Y:S02]  /*6cd0*/  FFMA.FTZ R8, R16, R21, -R8 ;  /* 0x0000001510087223 */ /* 0x000fe40000010808 */
[-C--:B------:R-:W-:Y:S01]  /*6ce0*/  FFMA.FTZ R5, R7, R4.reuse, -R5 ;  /* 0x0000000407057223 */ /* 0x080fe20000010805 */
[----:B------:R-:W-:Y:S01]  /*6cf0*/  F2FP.BF16.PACK_AB R13, R0, R9 ;  /* 0x00000009000d723e */ /* 0x000fe200000010ff */
[----:B------:R-:W-:Y:S02]  /*6d00*/  FFMA.FTZ R12, R17, R4, R12 ;  /* 0x00000004110c7223 */ /* 0x000fe4000001000c */
[----:B------:R-:W-:Y:S01]  /*6d10*/  FFMA.FTZ R2, R15, R6, -R2 ;  /* 0x000000060f027223 */ /* 0x000fe20000010802 */
[----:B------:R-:W-:Y:S01]  /*6d20*/  F2FP.BF16.PACK_AB R15, R19, R8 ;  /* 0x00000008130f723e */ /* 0x000fe200000010ff */
[----:B------:R-:W-:Y:S01]  /*6d30*/  FFMA.FTZ R3, R14, R6, R3 ;  /* 0x000000060e037223 */ /* 0x000fe20000010003 */
[----:B------:R-:W-:-:S04]  /*6d40*/  F2FP.BF16.PACK_AB R12, R12, R5 ;  /* 0x000000050c0c723e */ /* 0x000fc800000010ff */
[----:B------:R-:W-:Y:S02]  /*6d50*/  F2FP.BF16.PACK_AB R14, R3, R2 ;  /* 0x00000002030e723e */ /* 0x000fe400000010ff */
.L_x_5436:
[----:B------:R-:W-:Y:S05]  /*6d60*/  BSYNC B0 ;  /* 0x0000000000007941 */ /* 0x000fea0003800000 */
.L_x_5435:
[----:B-----5:R4:W-:Y:S02]  /*6d70*/  STS.128 [R123+0x2000], R12 ;  /* 0x0020000c7b007388 */ /* 0x0209e40000000c00 */
.L_x_5426:
[----:B------:R-:W-:Y:S05]  /*6d80*/  BSYNC B2 ;  /* 0x0000000000027941 */ /* 0x000fea0003800000 */
.L_x_5425:
        /* <DEDUP_REMOVED lines=16> */
[----:B-1--4-:R1:W5:Y:S01]  /*6e90*/  LDG.E.128 R12, [R26.64] ;  /* 0x000000061a0c7981 */ /* 0x012362000c1e1d00 */
        /* <DEDUP_REMOVED lines=10> */
[----:B------:R-:W-:Y:S02]  /*6f40*/  LOP3.LUT R24, R14, 0xffff0000, RZ, 0xc0, !PT ;  /* 0xffff00000e187812 */ /* 0x000fe400078ec0ff */
[C---:B------:R-:W-:Y:S02]  /*6f50*/  SHF.L.U32 R16, R15.reuse, 0x10, RZ ;  /* 0x000000100f107819 */ /* 0x040fe400000006ff */
[----:B------:R-:W-:Y:S02]  /*6f60*/  LOP3.LUT R15, R15, 0xffff0000, RZ, 0xc0, !PT ;  /* 0xffff00000f0f7812 */ /* 0x000fe400078ec0ff */
        /* <DEDUP_REMOVED lines=28> */
.L_x_5441:
[----:B------:R-:W-:Y:S05]  /*7130*/  BSYNC B0 ;  /* 0x0000000000007941 */ /* 0x000fea0003800000 */
.L_x_5440:
[----:B-----5:R4:W-:Y:S02]  /*7140*/  STS.128 [R123+0x800], R12 ;  /* 0x0008000c7b007388 */ /* 0x0209e40000000c00 */
.L_x_5439:
[----:B------:R-:W-:Y:S05]  /*7150*/  BSYNC B1 ;  /* 0x0000000000017941 */ /* 0x000fea0003800000 */
.L_x_5438:
[----:B------:R1:W-:Y:S01]  /*7160*/  @P1 STS.128 [R123+0x1800], RZ ;  /* 0x001800ff7b001388 */ /* 0x0003e20000000c00 */
[----:B------:R-:W-:Y:S01]  /*7170*/  BSSY B1, `(.L_x_5442) ;  /* 0x000002e000017945 */ /* 0x000fe20003800000 */
[----:B------:R-:W-:Y:S05]  /*7180*/  @P1 BRA `(.L_x_5443) ;  /* 0x000002c000001947 */ /* 0x000fea0003800000 */
[----:B-1--4-:R1:W5:Y:S01]  /*7190*/  LDG.E.128 R12, [R26.64+0x40] ;  /* 0x000040061a0c7981 */ /* 0x012362000c1e1d00 */
[----:B------:R-:W-:Y:S01]  /*71a0*/  ISETP.GE.AND P1, PT, R85, c[0x0][0x230], PT ;  /* 0x00008c0055007a0c */ /* 0x000fe20003f26270 */
[----:B------:R-:W-:-:S12]  /*71b0*/  BSSY B0, `(.L_x_5444) ;  /* 0x0000028000007945 */ /* 0x000fd80003800000 */
[----:B------:R-:W-:Y:S05]  /*71c0*/  @P1 BRA `(.L_x_5445) ;  /* 0x0000026000001947 */ /* 0x000fea0003800000 */
[----:B------:R-:W4:Y:S04]  /*71d0*/  LDG.E.64 R2, [R20.64+0x20] ;  /* 0x0000200614027981 */ /* 0x000f28000c1e1b00 */
[----:B--2---:R-:W2:Y:S01]  /*71e0*/  LDG.E.64 R4, [R6.64+0x20] ;  /* 0x0000200606047981 */ /* 0x004ea2000c1e1b00 */
        /* <DEDUP_REMOVED lines=36> */
.L_x_5445:
[----:B------:R-:W-:Y:S05]  /*7430*/  BSYNC B0 ;  /* 0x0000000000007941 */ /* 0x000fea0003800000 */
.L_x_5444:
[----:B-----5:R4:W-:Y:S02]  /*7440*/  STS.128 [R123+0x1800], R12 ;  /* 0x0018000c7b007388 */ /* 0x0209e40000000c00 */
.L_x_5443:
[----:B------:R-:W-:Y:S05]  /*7450*/  BSYNC B1 ;  /* 0x0000000000017941 */ /* 0x000fea0003800000 */
.L_x_5442:
[----:B------:R1:W-:Y:S01]  /*7460*/  @P0 STS.128 [R123+0x2800], RZ ;  /* 0x002800ff7b000388 */ /* 0x0003e20000000c00 */
[----:B------:R-:W-:Y:S05]  /*7470*/  @P0 BRA `(.L_x_5437) ;  /* 0x000029c000000947 */ /* 0x000fea0003800000 */
[----:B-1----:R-:W5:Y:S01]  /*7480*/  LDG.E.128 R24, [R26.64+0x80] ;  /* 0x000080061a187981 */ /* 0x002f62000c1e1d00 */
[----:B------:R-:W-:Y:S01]  /*7490*/  ISETP.GE.AND P0, PT, R84, c[0x0][0x230], PT ;  /* 0x00008c0054007a0c */ /* 0x000fe20003f06270 */
[----:B------:R-:W-:-:S12]  /*74a0*/  BSSY B0, `(.L_x_5446) ;  /* 0x0000028000007945 */ /* 0x000fd80003800000 */
[----:B------:R-:W-:Y:S05]  /*74b0*/  @P0 BRA `(.L_x_5447) ;  /* 0x0000026000000947 */ /* 0x000fea0003800000 */
[----:B--2---:R-:W2:Y:S04]  /*74c0*/  LDG.E.64 R2, [R20.64+0x40] ;  /* 0x0000400614027981 */ /* 0x004ea8000c1e1b00 */
[----:B---3--:R-:W3:Y:S01]  /*74d0*/  LDG.E.64 R4, [R6.64+0x40] ;  /* 0x0000400606047981 */ /* 0x008ee2000c1e1b00 */
[C---:B-----5:R-:W-:Y:S01]  /*74e0*/  LOP3.LUT R0, R25.reuse, 0xffff0000, RZ, 0xc0, !PT ;  /* 0xffff000019007812 */ /* 0x060fe200078ec0ff */
[----:B------:R-:W-:Y:S01]  /*74f0*/  IMAD.U32 R16, R26, 0x10000, RZ ;  /* 0x000100001a107824 */ /* 0x000fe200078e00ff */
[----:B------:R-:W-:Y:S02]  /*7500*/  SHF.L.U32 R9, R25, 0x10, RZ ;  /* 0x0000001019097819 */ /* 0x000fe400000006ff */
[C---:B----4-:R-:W-:Y:S02]  /*7510*/  LOP3.LUT R14, R27.reuse, 0xffff0000, RZ, 0xc0, !PT ;  /* 0xffff00001b0e7812 */ /* 0x050fe400078ec0ff */
        /* <DEDUP_REMOVED lines=20> */
[----:B------:R-:W-:Y:S01]  /*7660*/  FMUL.FTZ R0, R24, R9 ;  /* 0x0000000918007220 */ /* 0x000fe20000410000 */
        /* <DEDUP_REMOVED lines=11> */
.L_x_5447:
[----:B------:R-:W-:Y:S05]  /*7720*/  BSYNC B0 ;  /* 0x0000000000007941 */ /* 0x000fea0003800000 */
.L_x_5446:
[----:B-----5:R1:W-:Y:S01]  /*7730*/  STS.128 [R123+0x2800], R24 ;  /* 0x002800187b007388 */ /* 0x0203e20000000c00 */
[----:B------:R-:W-:Y:S05]  /*7740*/  BRA `(.L_x_5437) ;  /* 0x000026f000007947 */ /* 0x000fea0003800000 */
.L_x_5424:
        /* <DEDUP_REMOVED lines=94> */
.L_x_5453:
[----:B------:R-:W-:Y:S05]  /*7d30*/  BSYNC B0 ;  /* 0x0000000000007941 */ /* 0x000fea0003800000 */
.L_x_5452:
[----:B-----5:R4:W-:Y:S02]  /*7d40*/  STS.128 [R123], R20 ;  /* 0x000000147b007388 */ /* 0x0209e40000000c00 */
.L_x_5451:
[----:B------:R-:W-:Y:S05]  /*7d50*/  BSYNC B1 ;  /* 0x0000000000017941 */ /* 0x000fea0003800000 */
.L_x_5450:
        /* <DEDUP_REMOVED lines=89> */
.L_x_5457:
[----:B------:R-:W-:Y:S05]  /*82f0*/  BSYNC B0 ;  /* 0x0000000000007941 */ /* 0x000fea0003800000 */
.L_x_5456:
[----:B-----5:R1:W-:Y:S02]  /*8300*/  STS.128 [R123+0x1000], R20 ;  /* 0x001000147b007388 */ /* 0x0203e40000000c00 */
.L_x_5455:
[----:B------:R-:W-:Y:S05]  /*8310*/  BSYNC B1 ;  /* 0x0000000000017941 */ /* 0x000fea0003800000 */
.L_x_5454:
        /* <DEDUP_REMOVED lines=17> */
[----:B------:R-:W4:Y:S01]  /*8430*/  LDG.E.128 R4, [R4.64+0x80] ;  /* 0x0000800604047981 */ /* 0x000f22000c1e1d00 */
        /* <DEDUP_REMOVED lines=9> */
[----:B---3--:R-:W3:Y:S01]  /*84d0*/  LDG.E.128 R16, [R16.64+0x80] ;  /* 0x0000800610107981 */ /* 0x008ee2000c1e1d00 */
        /* <DEDUP_REMOVED lines=60> */
.L_x_5459:
[----:B------:R-:W-:Y:S05]  /*88a0*/  BSYNC B0 ;  /* 0x0000000000007941 */ /* 0x000fea0003800000 */
.L_x_5458:
[----:B-----5:R4:W-:Y:S02]  /*88b0*/  STS.128 [R123+0x2000], R20 ;  /* 0x002000147b007388 */ /* 0x0209e40000000c00 */
.L_x_5449:
[----:B------:R-:W-:Y:S05]  /*88c0*/  BSYNC B2 ;  /* 0x0000000000027941 */ /* 0x000fea0003800000 */
.L_x_5448:
        /* <DEDUP_REMOVED lines=8> */
[----:B-1--4-:R1:W5:Y:S01]  /*8950*/  LDG.E.128 R20, [R26.64] ;  /* 0x000000061a147981 */ /* 0x012362000c1e1d00 */
        /* <DEDUP_REMOVED lines=85> */
.L_x_5463:
[----:B------:R-:W-:Y:S05]  /*8eb0*/  BSYNC B0 ;  /* 0x0000000000007941 */ /* 0x000fea0003800000 */
.L_x_5462:
[----:B-----5:R4:W-:Y:S02]  /*8ec0*/  STS.128 [R123+0x800], R20 ;  /* 0x000800147b007388 */ /* 0x0209e40000000c00 */
.L_x_5461:
[----:B------:R-:W-:Y:S05]  /*8ed0*/  BSYNC B1 ;  /* 0x0000000000017941 */ /* 0x000fea0003800000 */
.L_x_5460:
[----:B------:R1:W-:Y:S01]  /*8ee0*/  @P1 STS.128 [R123+0x1800], RZ ;  /* 0x001800ff7b001388 */ /* 0x0003e20000000c00 */
[----:B------:R-:W-:Y:S01]  /*8ef0*/  BSSY B1, `(.L_x_5464) ;  /* 0x000005b000017945 */ /* 0x000fe20003800000 */
[----:B------:R-:W-:Y:S05]  /*8f00*/  @P1 BRA `(.L_x_5465) ;  /* 0x0000059000001947 */ /* 0x000fea0003800000 */
[----:B-1--4-:R1:W5:Y:S01]  /*8f10*/  LDG.E.128 R20, [R26.64+0x40] ;  /* 0x000040061a147981 */ /* 0x012362000c1e1d00 */
        /* <DEDUP_REMOVED lines=22> */
[----:B--2---:R-:W2:Y:S01]  /*9080*/  LDG.E.128 R4, [R4.64+0x40] ;  /* 0x0000400604047981 */ /* 0x004ea2000c1e1d00 */
        /* <DEDUP_REMOVED lines=14> */
[----:B------:R-:W-:Y:S01]  /*9170*/  SHF.L.U32 R12, R13, 0x10, RZ ;  /* 0x000000100d0c7819 */ /* 0x000fe200000006ff */
[----:B--2---:R-:W-:Y:S01]  /*9180*/  IMAD.U32 R33, R5, 0x10000, RZ ;  /* 0x0001000005217824 */ /* 0x004fe200078e00ff */
        /* <DEDUP_REMOVED lines=20> */
[----:B---3--:R-:W-:Y:S01]  /*92d0*/  LOP3.LUT R6, R16, 0xffff0000, RZ, 0xc0, !PT ;  /* 0xffff000010067812 */ /* 0x008fe200078ec0ff */
        /* <DEDUP_REMOVED lines=26> */
.L_x_5467:
[----:B------:R-:W-:Y:S05]  /*9480*/  BSYNC B0 ;  /* 0x0000000000007941 */ /* 0x000fea0003800000 */
.L_x_5466:
[----:B-----5:R4:W-:Y:S02]  /*9490*/  STS.128 [R123+0x1800], R20 ;  /* 0x001800147b007388 */ /* 0x0209e40000000c00 */
.L_x_5465:
[----:B------:R-:W-:Y:S05]  /*94a0*/  BSYNC B1 ;  /* 0x0000000000017941 */ /* 0x000fea0003800000 */
.L_x_5464:
        /* <DEDUP_REMOVED lines=22> */
[----:B--2---:R-:W2:Y:S03]  /*9610*/  LDG.E.128 R12, [R14.64] ;  /* 0x000000060e0c7981 */ /* 0x004ea6000c1e1d00 */
[----:B------:R-:W-:Y:S02]  /*9620*/  LEA.HI.X R17, R0, c[0x0][0x2b4], R17, 0x1, P1 ;  /* 0x0000ad0000117a11 */ /* 0x000fe400008f0c11 */
[----:B------:R-:W-:Y:S01]  /*9630*/  MOV R0, RZ ;  /* 0x000000ff00007202 */ /* 0x000fe20000000f00 */
        /* <DEDUP_REMOVED lines=15> */
[C---:B--2---:R-:W-:Y:S01]  /*9730*/  IMAD.U32 R6, R13.reuse, 0x10000, RZ ;  /* 0x000100000d067824 */ /* 0x044fe200078e00ff */
[----:B------:R-:W-:Y:S01]  /*9740*/  LOP3.LUT R28, R13, 0xffff0000, RZ, 0xc0, !PT ;  /* 0xffff00000d1c7812 */ /* 0x000fe200078ec0ff */
[----:B------:R-:W-:Y:S01]  /*9750*/  IMAD.U32 R27, R14, 0x10000, RZ ;  /* 0x000100000e1b7824 */ /* 0x000fe200078e00ff */
[----:B------:R-:W-:-:S02]  /*9760*/  SHF.L.U32 R25, R12, 0x10, RZ ;  /* 0x000000100c197819 */ /* 0x000fc400000006ff */
[----:B------:R-:W-:Y:S02]  /*9770*/  LOP3.LUT R7, R12, 0xffff0000, RZ, 0xc0, !PT ;  /* 0xffff00000c077812 */ /* 0x000fe400078ec0ff */
[----:B------:R-:W-:Y:S02]  /*9780*/  LOP3.LUT R13, R14, 0xffff0000, RZ, 0xc0, !PT ;  /* 0xffff00000e0d7812 */ /* 0x000fe400078ec0ff */
[C---:B------:R-:W-:Y:S01]  /*9790*/  SHF.L.U32 R12, R15.reuse, 0x10, RZ ;  /* 0x000000100f0c7819 */ /* 0x040fe200000006ff */
[C---:B---3--:R-:W-:Y:S01]  /*97a0*/  IMAD.U32 R30, R16.reuse, 0x10000, RZ ;  /* 0x00010000101e7824 */ /* 0x048fe200078e00ff */
        /* <DEDUP_REMOVED lines=44> */
.L_x_5469:
[----:B------:R-:W-:Y:S05]  /*9a70*/  BSYNC B0 ;  /* 0x0000000000007941 */ /* 0x000fea0003800000 */
.L_x_5468:
[----:B-----5:R1:W-:Y:S01]  /*9a80*/  STS.128 [R123+0x2800], R4 ;  /* 0x002800047b007388 */ /* 0x0203e20000000c00 */
[----:B------:R-:W-:Y:S05]  /*9a90*/  BRA `(.L_x_5437) ;  /* 0x000003a000007947 */ /* 0x000fea0003800000 */
.L_x_5423:
        /* <DEDUP_REMOVED lines=29> */
.L_x_5471:
[----:B------:R-:W-:Y:S05]  /*9c70*/  BSYNC B0 ;  /* 0x0000000000007941 */ /* 0x000fea0003800000 */
.L_x_5470:
[----:B------:R-:W-:-:S04]  /*9c80*/  IADD3 R8, R126, 0x20, RZ ;  /* 0x000000207e087810 */ /* 0x000fc80007ffe0ff */
[----:B------:R-:W-:-:S13]  /*9c90*/  ISETP.GE.AND P2, PT, R8, R3, PT ;  /* 0x000000030800720c */ /* 0x000fda0003f46270 */
[----:B------:R-:W-:Y:S05]  /*9ca0*/  @P2 BRA `(.L_x_5437) ;  /* 0x0000019000002947 */ /* 0x000fea0003800000 */
[----:B------:R-:W-:Y:S02]  /*9cb0*/  ISETP.GE.AND P4, PT, R10, c[0x0][0x220], PT ;  /* 0x000088000a007a0c */ /* 0x000fe40003f86270 */
[----:B------:R-:W-:-:S04]  /*9cc0*/  IADD3 R118, P2, R118, UR4, RZ ;  /* 0x0000000476767c10 */ /* 0x000fc8000ff5e0ff */
[----:B------:R-:W-:Y:S02]  /*9cd0*/  IADD3.X R75, R75, UR5, RZ, P2, !PT ;  /* 0x000000054b4b7c10 */ /* 0x000fe400097fe4ff */
[----:B------:R-:W-:-:S04]  /*9ce0*/  @!P1 LEA R2, P2, R118, c[0x0][0x160], 0x1 ;  /* 0x0000580076029a11 */ /* 0x000fc800078408ff */
[C---:B------:R-:W-:Y:S01]  /*9cf0*/  @!P1 LEA.HI.X R3, R118.reuse, c[0x0][0x164], R75, 0x1, P2 ;  /* 0x0000590076039a11 */ /* 0x040fe200010f0c4b */
[----:B------:R2:W-:Y:S01]  /*9d00*/  @P4 STS.128 [R123+0x800], RZ ;  /* 0x000800ff7b004388 */ /* 0x0005e20000000c00 */
[----:B-1----:R-:W-:-:S04]  /*9d10*/  @!P4 LEA R4, P5, R118, c[0x0][0x160], 0x1 ;  /* 0x000058007604ca11 */ /* 0x002fc800078a08ff */
        /* <DEDUP_REMOVED lines=18> */
.L_x_5437:
[----:B------:R-:W-:Y:S05]  /*9e40*/  BSYNC B3 ;  /* 0x0000000000037941 */ /* 0x000fea0003800000 */
.L_x_5422:
[----:B------:R-:W-:Y:S01]  /*9e50*/  IADD3 R90, R87, -0x1, RZ ;  /* 0xffffffff575a7810 */ /* 0x000fe20007ffe0ff */
[----:B------:R-:W-:Y:S01]  /*9e60*/  BSSY B0, `(.L_x_5472) ;  /* 0x0000022000007945 */ /* 0x000fe20003800000 */
[----:B------:R-:W-:Y:S02]  /*9e70*/  LEA R120, P0, R124, c[0x0][0x168], 0x1 ;  /* 0x00005a007c787a11 */ /* 0x000fe400078008ff */
[----:B------:R-:W-:Y:S01]  /*9e80*/  LOP3.LUT R118, R74, 0xffff, RZ, 0xc0, !PT ;  /* 0x0000ffff4a767812 */ /* 0x000fe200078ec0ff */
[----:B-12---:R-:W-:Y:S01]  /*9e90*/  IMAD R5, R90, -0x40, R57 ;  /* 0xffffffc05a057824 */ /* 0x006fe200078e0239 */
        /* <DEDUP_REMOVED lines=29> */
.L_x_5474:
[----:B------:R2:W-:Y:S02]  /*a070*/  STS.128 [R123+0x5000], RZ ;  /* 0x005000ff7b007388 */ /* 0x0005e40000000c00 */
.L_x_5473:
[----:B------:R-:W-:Y:S05]  /*a080*/  BSYNC B0 ;  /* 0x0000000000007941 */ /* 0x000fea0003800000 */
.L_x_5472:
        /* <DEDUP_REMOVED lines=8> */
[----:B------:R-:W-:Y:S02]  /*a110*/  @P0 LEA R6, P2, R3, c[0x0][0x168], 0x1 ;  /* 0x00005a0003060a11 */ /* 0x000fe400078408ff */
[----:B----4-:R-:W-:Y:S02]  /*a120*/  @!P1 LEA R12, P4, R65, R120, 0x1 ;  /* 0x00000078410c9211 */ /* 0x010fe400078808ff */
        /* <DEDUP_REMOVED lines=14> */
[----:B------:R-:W-:-:S04]  /*a210*/  LEA R2, P0, R3, c[0x0][0x168], 0x1 ;  /* 0x00005a0003027a11 */ /* 0x000fc800078008ff */
[----:B------:R-:W-:-:S05]  /*a220*/  LEA.HI.X R3, R3, c[0x0][0x16c], R0, 0x1, P0 ;  /* 0x00005b0003037a11 */ /* 0x000fca00000f0c00 */
[----:B------:R-:W-:Y:S01]  /*a230*/  @!PT LDS RZ, [RZ] ;  /* 0x00000000fffff984 */ /* 0x000fe20000000800 */
[----:B------:R-:W-:Y:S01]  /*a240*/  @!PT LDS RZ, [RZ] ;  /* 0x00000000fffff984 */ /* 0x000fe20000000800 */
[----:B------:R-:W-:Y:S01]  /*a250*/  @!PT LDS RZ, [RZ] ;  /* 0x00000000fffff984 */ /* 0x000fe20000000800 */
[----:B------:R4:W-:Y:S01]  /*a260*/  LDGSTS.E.BYPASS.LTC128B.128 [R123+0x5800], [R2.64+0x80] ;  /* 0x05800080027b7fae */ /* 0x0009e2000b901d46 */
[----:B------:R-:W-:Y:S05]  /*a270*/  BRA `(.L_x_5476) ;  /* 0x0000001000007947 */ /* 0x000fea0003800000 */
.L_x_5477:
[----:B------:R4:W-:Y:S02]  /*a280*/  STS.128 [R123+0x5800], RZ ;  /* 0x005800ff7b007388 */ /* 0x0009e40000000c00 */
.L_x_5476:
[----:B------:R-:W-:Y:S05]  /*a290*/  BSYNC B0 ;  /* 0x0000000000007941 */ /* 0x000fea0003800000 */
.L_x_5475:
[----:B------:R-:W-:Y:S01]  /*a2a0*/  IMAD R0, R61, c[0x0][0x320], RZ ;  /* 0x0000c8003d007a24 */ /* 0x000fe200078e02ff */
[----:B------:R-:W0:Y:S01]  /*a2b0*/  LDGDEPBAR ;  /* 0x00000000000079af */ /* 0x000e220000000000 */
[----:B------:R-:W-:-:S04]  /*a2c0*/  IMAD.WIDE.U32 R112, R63, c[0x0][0x320], R112 ;  /* 0x0000c8003f707a25 */ /* 0x000fc800078e0070 */
[----:B------:R-:W-:Y:S01]  /*a2d0*/  IMAD R0, R63, c[0x0][0x324], R0 ;  /* 0x0000c9003f007a24 */ /* 0x000fe200078e0200 */
[----:B-1--4-:R-:W-:-:S03]  /*a2e0*/  LEA R12, P0, R112, c[0x0][0x318], 0x2 ;  /* 0x0000c600700c7a11 */ /* 0x012fc600078010ff */
[----:B------:R-:W-:-:S05]  /*a2f0*/  IMAD.IADD R0, R113, 0x1, R0 ;  /* 0x0000000171007824 */ /* 0x000fca00078e0200 */
[----:B------:R-:W-:-:S05]  /*a300*/  LEA.HI.X R13, R112, c[0x0][0x31c], R0, 0x2, P0 ;  /* 0x0000c700700d7a11 */ /* 0x000fca00000f1400 */
[----:B------:R1:W4:Y:S01]  /*a310*/  LDG.E R0, [R12.64] ;  /* 0x000000060c007981 */ /* 0x000322000c1e1900 */
[----:B------:R-:W-:Y:S01]  /*a320*/  LOP3.LUT R3, R72, 0xfffffff8, RZ, 0xc0, !PT ;  /* 0xfffffff848037812 */ /* 0x000fe200078ec0ff */
[----:B------:R-:W-:Y:S01]  /*a330*/  IMAD.SHL.U32 R66, R66, 0x40, RZ ;  /* 0x0000004042427824 */ /* 0x000fe200078e00ff */
[----:B------:R-:W-:Y:S01]  /*a340*/  SHF.R.S32.HI R6, RZ, 0x4, R69 ;  /* 0x00000004ff067819 */ /* 0x000fe20000011445 */
[----:B------:R-:W-:Y:S01]  /*a350*/  IMAD.SHL.U32 R71, R71, 0x8, RZ ;  /* 0x0000000847477824 */ /* 0x000fe200078e00ff */
[----:B------:R-:W-:-:S04]  /*a360*/  DEPBAR.LE SB0, 0x0 ;  /* 0x000080000000791a */ /* 0x000fc80000000000 */
[C---:B------:R-:W-:Y:S01]  /*a370*/  IMAD.IADD R2, R60.reuse, 0x1, -R3 ;  /* 0x000000013c027824 */ /* 0x040fe200078e0a03 */
[----:B------:R-:W-:Y:S01]  /*a380*/  SHF.R.S32.HI R7, RZ, 0x1f, R68 ;  /* 0x0000001fff077819 */ /* 0x000fe20000011444 */
[----:B------:R-:W-:Y:S01]  /*a390*/  IMAD.SHL.U32 R122, R60, 0x2, RZ ;  /* 0x000000023c7a7824 */ /* 0x000fe200078e00ff */
[----:B------:R-:W-:Y:S01]  /*a3a0*/  LEA.HI R69, R69, R6, RZ, 0x1 ;  /* 0x0000000645457211 */ /* 0x000fe200078f08ff */
[----:B------:R-:W-:Y:S01]  /*a3b0*/  BSSY B0, `(.L_x_5478) ;  /* 0x000004e000007945 */ /* 0x000fe20003800000 */
[----:B------:R-:W-:Y:S02]  /*a3c0*/  LEA.HI R9, R2, R2, RZ, 0x1 ;  /* 0x0000000202097211 */ /* 0x000fe400078f08ff */
[----:B------:R-:W-:Y:S02]  /*a3d0*/  LEA.HI R7, R7, R68, RZ, 0x3 ;  /* 0x0000004407077211 */ /* 0x000fe400078f18ff */
[----:B------:R-:W-:Y:S02]  /*a3e0*/  LOP3.LUT R69, R69, 0xfffffffe, RZ, 0xc0, !PT ;  /* 0xfffffffe45457812 */ /* 0x000fe400078ec0ff */
[----:B------:R-:W-:Y:S01]  /*a3f0*/  ISETP.GE.AND P1, PT, R126, R5, PT ;  /* 0x000000057e00720c */ /* 0x000fe20003f26270 */
[----:B------:R-:W-:Y:S01]  /*a400*/  BAR.SYNC.DEFER_BLOCKING 0x0 ;  /* 0x0000000000007b1d */ /* 0x000fe20000010000 */
[----:B------:R-:W-:Y:S01]  /*a410*/  IMAD.SHL.U32 R7, R7, 0x20, RZ ;  /* 0x0000002007077824 */ /* 0x000fe200078e00ff */
[----:B------:R-:W-:Y:S01]  /*a420*/  LOP3.LUT R66, R66, 0xc0, RZ, 0xc0, !PT ;  /* 0x000000c042427812 */ /* 0x000fe200078ec0ff */
[----:B------:R-:W-:Y:S01]  /*a430*/  IMAD.IADD R69, R6, 0x1, -R69 ;  /* 0x0000000106457824 */ /* 0x000fe200078e0a45 */
[----:B-1----:R-:W-:-:S02]  /*a440*/  LOP3.LUT R13, R9, 0x7fffffe, RZ, 0xc0, !PT ;  /* 0x07fffffe090d7812 */ /* 0x002fc400078ec0ff */
[----:B------:R-:W-:Y:S02]  /*a450*/  LOP3.LUT R67, R67, 0x7fffffe, RZ, 0xc0, !PT ;  /* 0x07fffffe43437812 */ /* 0x000fe400078ec0ff */
[----:B------:R-:W-:Y:S01]  /*a460*/  SHF.R.S32.HI R9, RZ, 0x1, R9 ;  /* 0x00000001ff097819 */ /* 0x000fe20000011409 */
[----:B------:R-:W-:Y:S01]  /*a470*/  IMAD.IADD R6, R2, 0x1, -R13 ;  /* 0x0000000102067824 */ /* 0x000fe200078e0a0d */
[----:B------:R-:W-:Y:S01]  /*a480*/  LOP3.LUT R13, R7, 0xffffff00, RZ, 0xc0, !PT ;  /* 0xffffff00070d7812 */ /* 0x000fe200078ec0ff */
[----:B------:R-:W-:Y:S01]  /*a490*/  IMAD.SHL.U32 R7, R69, 0x8, RZ ;  /* 0x0000000845077824 */ /* 0x000fe200078e00ff */
[----:B------:R-:W-:Y:S01]  /*a4a0*/  SHF.R.S32.HI R3, RZ, 0x1f, R64 ;  /* 0x0000001fff037819 */ /* 0x000fe20000011440 */
[----:B------:R-:W-:Y:S01]  /*a4b0*/  IMAD.IADD R4, R68, 0x1, -R67 ;  /* 0x0000000144047824 */ /* 0x000fe200078e0a43 */
[C---:B------:R-:W-:Y:S01]  /*a4c0*/  LOP3.LUT P2, RZ, R9.reuse, 0x2, RZ, 0xc0, !PT ;  /* 0x0000000209ff7812 */ /* 0x040fe2000784c0ff */
[----:B------:R-:W-:Y:S01]  /*a4d0*/  IMAD R15, R70, 0x200, R13 ;  /* 0x00000200460f7824 */ /* 0x000fe200078e020d */
[----:B------:R-:W-:Y:S01]  /*a4e0*/  LOP3.LUT R7, R66, 0x8, R7, 0xf8, !PT ;  /* 0x0000000842077812 */ /* 0x000fe200078ef807 */
[----:B------:R-:W-:Y:S01]  /*a4f0*/  IMAD.SHL.U32 R9, R9, 0x40, RZ ;  /* 0x0000004009097824 */ /* 0x000fe200078e00ff */
[----:B------:R-:W-:Y:S01]  /*a500*/  SHF.R.U32.HI R66, RZ, 0x3, R66 ;  /* 0x00000003ff427819 */ /* 0x000fe20000011642 */
[C---:B------:R-:W-:Y:S01]  /*a510*/  IMAD R13, R4.reuse, 0x20, R13 ;  /* 0x00000020040d7824 */ /* 0x040fe200078e020d */
[----:B------:R-:W-:Y:S01]  /*a520*/  LEA.HI R3, R3, R64, RZ, 0x2 ;  /* 0x0000004003037211 */ /* 0x000fe200078f10ff */
[----:B------:R-:W-:Y:S01]  /*a530*/  IMAD R15, R4, 0x20, R15 ;  /* 0x00000020040f7824 */ /* 0x000fe200078e020f */
[----:B------:R-:W-:Y:S01]  /*a540*/  LOP3.LUT R66, R7, R66, RZ, 0x3c, !PT ;  /* 0x0000004207427212 */ /* 0x000fe200078e3cff */
[----:B------:R-:W-:Y:S01]  /*a550*/  IMAD R2, R70, 0x10, R73 ;  /* 0x0000001046027824 */ /* 0x000fe200078e0249 */
[----:B------:R1:W-:Y:S01]  /*a560*/  @P1 STS [R123+0x6000], RZ ;  /* 0x006000ff7b001388 */ /* 0x0003e20000000800 */
[----:B------:R-:W4:Y:S01]  /*a570*/  MUFU.RCP R7, c[0x0][0x238] ;  /* 0x00008e0000077b08 */ /* 0x000f220000001000 */
[----:B------:R-:W-:Y:S01]  /*a580*/  LOP3.LUT R4, R9, 0xc0, RZ, 0xc0, !PT ;  /* 0x000000c009047812 */ /* 0x000fe200078ec0ff */
[----:B------:R-:W-:Y:S01]  /*a590*/  IMAD R6, R69, 0x8, R6 ;  /* 0x0000000845067824 */ /* 0x000fe200078e0206 */
[----:B------:R1:W-:Y:S01]  /*a5a0*/  @P1 STS [R123+0x6004], RZ ;  /* 0x006004ff7b001388 */ /* 0x0003e20000000800 */
[----:B------:R-:W-:Y:S01]  /*a5b0*/  SHF.R.S32.HI R121, RZ, 0x2, R3 ;  /* 0x00000002ff797819 */ /* 0x000fe20000011403 */
[----:B------:R-:W-:Y:S01]  /*a5c0*/  IMAD.MOV.U32 R3, RZ, RZ, 0x10 ;  /* 0x00000010ff037424 */ /* 0x000fe200078e00ff */
[----:B------:R-:W-:Y:S01]  /*a5d0*/  LOP3.LUT R9, R4, 0x8, R71, 0xf8, !PT ;  /* 0x0000000804097812 */ /* 0x000fe200078ef847 */
[----:B------:R1:W-:Y:S01]  /*a5e0*/  @P1 STS.64 [R123+0x6008], RZ ;  /* 0x006008ff7b001388 */ /* 0x0003e20000000a00 */
[----:B------:R-:W-:Y:S01]  /*a5f0*/  SHF.R.U32.HI R4, RZ, 0x3, R4 ;  /* 0x00000003ff047819 */ /* 0x000fe20000011604 */
[----:B------:R-:W-:Y:S01]  /*a600*/  IMAD.IADD R113, R66, 0x1, R15 ;  /* 0x0000000142717824 */ /* 0x000fe200078e020f */
[----:B------:R-:W-:Y:S01]  /*a610*/  IADD3 R2, R2, 0x1, R121 ;  /* 0x0000000102027810 */ /* 0x000fe20007ffe079 */
[----:B------:R1:W-:Y:S01]  /*a620*/  @P1 STS.128 [R123+0x7000], RZ ;  /* 0x007000ff7b001388 */ /* 0x0003e20000000c00 */
[----:B------:R-:W-:Y:S01]  /*a630*/  LOP3.LUT R9, R9, R4, RZ, 0x3c, !PT ;  /* 0x0000000409097212 */ /* 0x000fe200078e3cff */
[----:B------:R-:W-:Y:S01]  /*a640*/  IMAD.IADD R4, R66, 0x1, R13 ;  /* 0x0000000142047824 */ /* 0x000fe200078e020d */
[----:B---3--:R-:W-:Y:S01]  /*a650*/  LEA R132, P0, R88, c[0x0][0x170], 0x1 ;  /* 0x00005c0058847a11 */ /* 0x008fe200078008ff */
[----:B------:R1:W-:Y:S01]  /*a660*/  @P1 STS.128 [R123+0x8000], RZ ;  /* 0x008000ff7b001388 */ /* 0x0003e20000000c00 */
[----:B------:R-:W-:Y:S01]  /*a670*/  IADD3 R2, R57, R2, -R114 ;  /* 0x0000000239027210 */ /* 0x000fe20007ffe872 */
[----:B------:R-:W-:Y:S01]  /*a680*/  IMAD.U32 R112, R6, 0x20, R9 ;  /* 0x0000002006707824 */ /* 0x000fe200078e0009 */
[----:B------:R-:W-:Y:S01]  /*a690*/  LOP3.LUT R122, R122, 0x6, RZ, 0xc0, !PT ;  /* 0x000000067a7a7812 */ /* 0x000fe200078ec0ff */
[----:B------:R-:W-:Y:S01]  /*a6a0*/  IMAD.SHL.U32 R113, R113, 0x2, RZ ;  /* 0x0000000271717824 */ /* 0x000fe200078e00ff */
[----:B------:R-:W-:-:S02]  /*a6b0*/  LEA.HI.X R131, R88, c[0x0][0x174], R86, 0x1, P0 ;  /* 0x00005d0058837a11 */ /* 0x000fc400000f0c56 */
[----:B------:R-:W-:Y:S02]  /*a6c0*/  IADD3 R2, R2, c[0x0][0x2e8], RZ ;  /* 0x0000ba0002027a10 */ /* 0x000fe40007ffe0ff */
[----:B------:R-:W-:Y:S01]  /*a6d0*/  SEL R3, R3, 0xfffffff0, !P2 ;  /* 0xfffffff003037807 */ /* 0x000fe20005000000 */
[----:B----4-:R-:W-:Y:S01]  /*a6e0*/  FMUL.FTZ R0, R0, R7 ;  /* 0x0000000700007220 */ /* 0x010fe20000410000 */
[----:B------:R-:W-:Y:S05]  /*a6f0*/  @P1 BRA `(.L_x_5479) ;  /* 0x0000019000001947 */ /* 0x000fea0003800000 */
[C---:B-1----:R-:W-:Y:S02]  /*a700*/  LOP3.LUT R6, R91.reuse, 0x1, RZ, 0xc0, !PT ;  /* 0x000000015b067812 */ /* 0x042fe400078ec0ff */
[----:B------:R-:W-:Y:S02]  /*a710*/  R2P PR, R91, 0x6 ;  /* 0x000000065b007804 */ /* 0x000fe40000000000 */
[----:B------:R-:W-:-:S11]  /*a720*/  ISETP.NE.U32.AND P0, PT, R6, 0x1, PT ;  /* 0x000000010600780c */ /* 0x000fd60003f05070 */
[----:B------:R-:W-:Y:S02]  /*a730*/  @P1 IMAD.MOV.U32 R130, RZ, RZ, R132 ;  /* 0x000000ffff821224 */ /* 0x000fe400078e0084 */
        /* <DEDUP_REMOVED lines=20> */
.L_x_5480:
[----:B------:R3:W-:Y:S02]  /*a880*/  STS.128 [R123+0x8000], RZ ;  /* 0x008000ff7b007388 */ /* 0x0007e40000000c00 */
.L_x_5479:
[----:B-1----:R-:W-:Y:S05]  /*a890*/  BSYNC B0 ;  /* 0x0000000000007941 */ /* 0x002fea0003800000 */
.L_x_5478:
        /* <DEDUP_REMOVED lines=32> */
.L_x_5483:
[----:B------:R1:W-:Y:S02]  /*aaa0*/  STS.128 [R123+0x8800], RZ ;  /* 0x008800ff7b007388 */ /* 0x0003e40000000c00 */
.L_x_5482:
[----:B------:R-:W-:Y:S05]  /*aab0*/  BSYNC B0 ;  /* 0x0000000000007941 */ /* 0x000fea0003800000 */
.L_x_5481:
[----:B------:R-:W-:Y:S01]  /*aac0*/  IMAD.SHL.U32 R112, R112, 0x2, RZ ;  /* 0x0000000270707824 */ /* 0x000fe200078e00ff */
[----:B------:R-:W-:Y:S01]  /*aad0*/  LDSM.16.M88.4 R92, [R113] ;  /* 0x00000000715c783b */ /* 0x000fe20000000200 */
[----:B------:R-:W-:Y:S01]  /*aae0*/  IMAD R111, R49, 0x2, R113 ;  /* 0x00000002316f7824 */ /* 0x000fe200078e0271 */
[----:B----4-:R-:W-:Y:S01]  /*aaf0*/  IMNMX R8, R2, R57, PT ;  /* 0x0000003902087217 */ /* 0x010fe20003800200 */
[----:B------:R-:W-:Y:S01]  /*ab00*/  IMAD R109, R3, 0x2, R112 ;  /* 0x00000002036d7824 */ /* 0x000fe200078e0270 */
[----:B------:R-:W4:Y:S01]  /*ab10*/  LDSM.16.M88.4 R20, [R112+0x3000] ;  /* 0x003000007014783b */ /* 0x000f220000000200 */
[----:B------:R-:W-:-:S03]  /*ab20*/  IMAD R3, R90, 0x40, R122 ;  /* 0x000000405a037824 */ /* 0x000fc600078e027a */
[----:B------:R-:W5:Y:S02]  /*ab30*/  LDSM.16.M88.4 R60, [R112+0x3400] ;  /* 0x00340000703c783b */ /* 0x000f640000000200 */
[----:B------:R-:W-:Y:S02]  /*ab40*/  IADD3 R6, R3, 0x1, RZ ;  /* 0x0000000103067810 */ /* 0x000fe40007ffe0ff */
[----:B------:R-:W-:Y:S02]  /*ab50*/  LDSM.16.M88.4 R104, [R111] ;  /* 0x000000006f68783b */ /* 0x000fe40000000200 */
[----:B------:R-:W1:Y:S01]  /*ab60*/  I2F R5, R6 ;  /* 0x0000000600057306 */ /* 0x000e620000201400 */
[----:B------:R-:W-:Y:S01]  /*ab70*/  ISETP.GE.AND P5, PT, R6, R8, PT ;  /* 0x000000080600720c */ /* 0x000fe20003fa6270 */
[----:B------:R-:W2:Y:S04]  /*ab80*/  LDSM.16.M88.4 R36, [R109+0x3000] ;  /* 0x003000006d24783b */ /* 0x000ea80000000200 */
[----:B------:R-:W3:Y:S04]  /*ab90*/  LDSM.16.M88.4 R44, [R112+0x3800] ;  /* 0x00380000702c783b */ /* 0x000ee80000000200 */
[----:B------:R-:W1:Y:S04]  /*aba0*/  LDSM.16.M88.4 R28, [R109+0x3400] ;  /* 0x003400006d1c783b */ /* 0x000e680000000200 */
[----:B------:R-:W-:Y:S04]  /*abb0*/  LDSM.16.M88.4 R80, [R113+0x1000] ;  /* 0x001000007150783b */ /* 0x000fe80000000200 */
[----:B------:R-:W1:Y:S04]  /*abc0*/  LDSM.16.M88.4 R16, [R112+0x4000] ;  /* 0x004000007010783b */ /* 0x000e680000000200 */
        /* <DEDUP_REMOVED lines=9> */
[----:B------:R-:W-:Y:S04]  /*ac60*/  LDSM.16.M88.4 R68, [R112+0x4c00] ;  /* 0x004c00007044783b */ /* 0x000fe80000000200 */
[----:B------:R-:W0:Y:S01]  /*ac70*/  LDGDEPBAR ;  /* 0x00000000000079af */ /* 0x000e220000000000 */
[----:B------:R-:W-:Y:S08]  /*ac80*/  HMMA.16816.F32.BF16 R60, R92, R62, RZ ;  /* 0x0000003e5c3c723c */ /* 0x000ff000000418ff */
[C---:B--2---:R-:W-:Y:S08]  /*ac90*/  HMMA.16816.F32.BF16 R24, R104.reuse, R36, R24 ;  /* 0x000000246818723c */ /* 0x044ff00000041818 */
[----:B------:R-:W-:Y:S01]  /*aca0*/  HMMA.16816.F32.BF16 R20, R104, R38, R20 ;  /* 0x000000266814723c */ /* 0x000fe20000041814 */
[----:B------:R-:W2:Y:S07]  /*acb0*/  LDSM.16.M88.4 R36, [R109+0x4000] ;  /* 0x004000006d24783b */ /* 0x000eae0000000200 */
[C---:B---3--:R-:W-:Y:S08]  /*acc0*/  HMMA.16816.F32.BF16 R52, R92.reuse, R44, RZ ;  /* 0x0000002c5c34723c */ /* 0x048ff000000418ff */
[----:B------:R-:W-:Y:S08]  /*acd0*/  HMMA.16816.F32.BF16 R44, R92, R46, RZ ;  /* 0x0000002e5c2c723c */ /* 0x000ff000000418ff */
[C---:B-1----:R-:W-:Y:S08]  /*ace0*/  HMMA.16816.F32.BF16 R64, R104.reuse, R28, R64 ;  /* 0x0000001c6840723c */ /* 0x042ff00000041840 */
[----:B------:R-:W-:Y:S01]  /*acf0*/  HMMA.16816.F32.BF16 R60, R104, R30, R60 ;  /* 0x0000001e683c723c */ /* 0x000fe2000004183c */
[----:B------:R-:W-:Y:S07]  /*ad00*/  LDSM.16.M88.4 R28, [R109+0x4800] ;  /* 0x004800006d1c783b */ /* 0x000fee0000000200 */
[C---:B------:R-:W-:Y:S08]  /*ad10*/  HMMA.16816.F32.BF16 R24, R80.reuse, R16, R24 ;  /* 0x000000105018723c */ /* 0x040ff00000041818 */
[----:B------:R-:W-:Y:S01]  /*ad20*/  HMMA.16816.F32.BF16 R20, R80, R18, R20 ;  /* 0x000000125014723c */ /* 0x000fe20000041814 */
[----:B------:R-:W-:Y:S07]  /*ad30*/  LDSM.16.M88.4 R16, [R113+0x2000] ;  /* 0x002000007110783b */ /* 0x000fee0000000200 */
[C---:B------:R-:W-:Y:S08]  /*ad40*/  HMMA.16816.F32.BF16 R52, R104.reuse, R12, R52 ;  /* 0x0000000c6834723c */ /* 0x040ff00000041834 */
[----:B------:R-:W-:Y:S01]  /*ad50*/  HMMA.16816.F32.BF16 R44, R104, R14, R44 ;  /* 0x0000000e682c723c */ /* 0x000fe2000004182c */
[----:B------:R-:W1:Y:S07]  /*ad60*/  LDSM.16.M88.4 R12, [R112+0x5000] ;  /* 0x00500000700c783b */ /* 0x000e6e0000000200 */
[C---:B------:R-:W-:Y:S08]  /*ad70*/  HMMA.16816.F32.BF16 R96, R92.reuse, R32, RZ ;  /* 0x000000205c60723c */ /* 0x040ff000000418ff */
[----:B------:R-:W-:Y:S01]  /*ad80*/  HMMA.16816.F32.BF16 R92, R92, R34, RZ ;  /* 0x000000225c5c723c */ /* 0x000fe200000418ff */
[----:B------:R-:W3:Y:S07]  /*ad90*/  LDSM.16.M88.4 R32, [R109+0x4400] ;  /* 0x004400006d20783b */ /* 0x000eee0000000200 */
[C---:B----4-:R-:W-:Y:S08]  /*ada0*/  HMMA.16816.F32.BF16 R64, R80.reuse, R76, R64 ;  /* 0x0000004c5040723c */ /* 0x050ff00000041840 */
[----:B------:R-:W-:Y:S08]  /*adb0*/  HMMA.16816.F32.BF16 R60, R80, R78, R60 ;  /* 0x0000004e503c723c */ /* 0x000ff0000004183c */
[C---:B--2---:R-:W-:Y:S08]  /*adc0*/  HMMA.16816.F32.BF16 R24, R40.reuse, R36, R24 ;  /* 0x000000242818723c */ /* 0x044ff00000041818 */
[----:B------:R-:W-:Y:S01]  /*add0*/  HMMA.16816.F32.BF16 R76, R40, R38, R20 ;  /* 0x00000026284c723c */ /* 0x000fe20000041814 */
[----:B------:R-:W-:Y:S04]  /*ade0*/  LDSM.16.M88.4 R36, [R111+0x2000] ;  /* 0x002000006f24783b */ /* 0x000fe80000000200 */
[----:B------:R-:W2:Y:S03]  /*adf0*/  LDSM.16.M88.4 R20, [R109+0x5000] ;  /* 0x005000006d14783b */ /* 0x000ea60000000200 */
[C---:B------:R-:W-:Y:S08]  /*ae00*/  HMMA.16816.F32.BF16 R96, R104.reuse, R100, R96 ;  /* 0x000000646860723c */ /* 0x040ff00000041860 */
[----:B------:R-:W-:Y:S01]  /*ae10*/  HMMA.16816.F32.BF16 R92, R104, R102, R92 ;  /* 0x00000066685c723c */ /* 0x000fe2000004185c */
[----:B------:R-:W4:Y:S04]  /*ae20*/  LDSM.16.M88.4 R100, [R112+0x5400] ;  /* 0x005400007064783b */ /* 0x000f280000000200 */
[----:B------:R-:W5:Y:S03]  /*ae30*/  LDSM.16.M88.4 R104, [R109+0x4c00] ;  /* 0x004c00006d68783b */ /* 0x000f660000000200 */
[C---:B------:R-:W-:Y:S08]  /*ae40*/  HMMA.16816.F32.BF16 R52, R80.reuse, R72, R52 ;  /* 0x000000485034723c */ /* 0x040ff00000041834 */
[----:B------:R-:W-:Y:S08]  /*ae50*/  HMMA.16816.F32.BF16 R44, R80, R74, R44 ;  /* 0x0000004a502c723c */ /* 0x000ff0000004182c */
[C---:B-1----:R-:W-:Y:S08]  /*ae60*/  HMMA.16816.F32.BF16 R24, R16.reuse, R12, R24 ;  /* 0x0000000c1018723c */ /* 0x042ff00000041818 */
[----:B------:R-:W-:Y:S01]  /*ae70*/  HMMA.16816.F32.BF16 R76, R16, R14, R76 ;  /* 0x0000000e104c723c */ /* 0x000fe2000004184c */
[----:B------:R-:W1:Y:S07]  /*ae80*/  LDSM.16.M88.4 R12, [R112+0x5800] ;  /* 0x00580000700c783b */ /* 0x000e6e0000000200 */
[----:B---3--:R-:W-:Y:S08]  /*ae90*/  HMMA.16816.F32.BF16 R64, R40, R32, R64 ;  /* 0x000000202840723c */ /* 0x008ff00000041840 */
[C---:B------:R-:W-:Y:S08]  /*aea0*/  HMMA.16816.F32.BF16 R96, R80.reuse, R68, R96 ;  /* 0x000000445060723c */ /* 0x040ff00000041860 */
[----:B------:R-:W-:Y:S08]  /*aeb0*/  HMMA.16816.F32.BF16 R92, R80, R70, R92 ;  /* 0x00000046505c723c */ /* 0x000ff0000004185c */
[C---:B------:R-:W-:Y:S08]  /*aec0*/  HMMA.16816.F32.BF16 R52, R40.reuse, R28, R52 ;  /* 0x0000001c2834723c */ /* 0x040ff00000041834 */
[C---:B------:R-:W-:Y:S01]  /*aed0*/  HMMA.16816.F32.BF16 R44, R40.reuse, R30, R44 ;  /* 0x0000001e282c723c */ /* 0x040fe2000004182c */
[----:B------:R-:W3:Y:S07]  /*aee0*/  LDSM.16.M88.4 R28, [R109+0x5400] ;  /* 0x005400006d1c783b */ /* 0x000eee0000000200 */
[----:B------:R-:W-:Y:S01]  /*aef0*/  HMMA.16816.F32.BF16 R60, R40, R34, R60 ;  /* 0x00000022283c723c */ /* 0x000fe2000004183c */
[----:B------:R-:W-:Y:S07]  /*af00*/  LDSM.16.M88.4 R32, [R109+0x5800] ;  /* 0x005800006d20783b */ /* 0x000fee0000000200 */
[----:B--2---:R-:W-:Y:S07]  /*af10*/  HMMA.16816.F32.BF16 R24, R36, R20, R24 ;  /* 0x000000142418723c */ /* 0x004fee0000041818 */
[----:B------:R-:W-:Y:S01]  /*af20*/  IADD3 R20, R2, 0x8, RZ ;  /* 0x0000000802147810 */ /* 0x000fe20007ffe0ff */
[----:B----4-:R-:W-:Y:S03]  /*af30*/  HMMA.16816.F32.BF16 R64, R16, R100, R64 ;  /* 0x000000641040723c */ /* 0x010fe60000041840 */
[----:B------:R-:W-:-:S04]  /*af40*/  IMNMX R9, R20, R57, PT ;  /* 0x0000003914097217 */ /* 0x000fc80003800200 */
[----:B------:R-:W-:Y:S01]  /*af50*/  ISETP.GE.AND P0, PT, R6, R9, PT ;  /* 0x000000090600720c */ /* 0x000fe20003f06270 */
[----:B------:R-:W-:Y:S01]  /*af60*/  HMMA.16816.F32.BF16 R76, R36, R22, R76 ;  /* 0x00000016244c723c */ /* 0x000fe2000004184c */
[----:B------:R-:W2:Y:S07]  /*af70*/  LDSM.16.M88.4 R20, [R112+0x5c00] ;  /* 0x005c00007014783b */ /* 0x000eae0000000200 */
[----:B-----5:R-:W-:Y:S01]  /*af80*/  HMMA.16816.F32.BF16 R96, R40, R104, R96 ;  /* 0x000000682860723c */ /* 0x020fe20000041860 */
[CC--:B------:R-:W-:Y:S01]  /*af90*/  FFMA.FTZ R2, R0.reuse, R5.reuse, R25 ;  /* 0x0000000500027223 */ /* 0x0c0fe20000010019 */
[----:B------:R-:W-:Y:S01]  /*afa0*/  IADD3 R25, R3, 0x11, RZ ;  /* 0x0000001103197810 */ /* 0x000fe20007ffe0ff */
[----:B------:R-:W-:-:S03]  /*afb0*/  FFMA.FTZ R5, R0, R5, R27 ;  /* 0x0000000500057223 */ /* 0x000fc6000001001b */
[----:B------:R-:W-:Y:S02]  /*afc0*/  FSEL R2, R2, -INF , !P5 ;  /* 0xff80000002027808 */ /* 0x000fe40006800000 */
[----:B------:R-:W-:Y:S01]  /*afd0*/  HMMA.16816.F32.BF16 R92, R40, R106, R92 ;  /* 0x0000006a285c723c */ /* 0x000fe2000004185c */
[----:B------:R-:W-:-:S06]  /*afe0*/  FSEL R5, R5, -INF , !P0 ;  /* 0xff80000005057808 */ /* 0x000fcc0004000000 */
[C---:B------:R-:W-:Y:S01]  /*aff0*/  IADD3 R41, R3.reuse, 0x9, RZ ;  /* 0x0000000903297810 */ /* 0x040fe20007ffe0ff */
[C---:B-1----:R-:W-:Y:S01]  /*b000*/  HMMA.16816.F32.BF16 R52, R16.reuse, R12, R52 ;  /* 0x0000000c1034723c */ /* 0x042fe20000041834 */
[----:B------:R-:W-:Y:S02]  /*b010*/  IADD3 R40, R3, 0x8, RZ ;  /* 0x0000000803287810 */ /* 0x000fe40007ffe0ff */
[----:B------:R-:W1:Y:S01]  /*b020*/  I2F R12, R41 ;  /* 0x00000029000c7306 */ /* 0x000e620000201400 */
[C---:B------:R-:W-:Y:S02]  /*b030*/  ISETP.GE.AND P6, PT, R41.reuse, R8, PT ;  /* 0x000000082900720c */ /* 0x040fe40003fc6270 */
[----:B------:R-:W-:Y:S02]  /*b040*/  ISETP.GE.AND P2, PT, R41, R9, PT ;  /* 0x000000092900720c */ /* 0x000fe40003f46270 */
[----:B------:R-:W-:Y:S01]  /*b050*/  HMMA.16816.F32.BF16 R60, R16, R102, R60 ;  /* 0x00000066103c723c */ /* 0x000fe2000004183c */
[----:B------:R-:W-:-:S02]  /*b060*/  IADD3 R13, R3, 0x10, RZ ;  /* 0x00000010030d7810 */ /* 0x000fc40007ffe0ff */
[----:B------:R-:W4:Y:S01]  /*b070*/  I2F R7, R40 ;  /* 0x0000002800077306 */ /* 0x000f220000201400 */
[-C--:B------:R-:W-:Y:S02]  /*b080*/  ISETP.GE.AND P4, PT, R40, R8.reuse, PT ;  /* 0x000000082800720c */ /* 0x080fe40003f86270 */
[C---:B------:R-:W-:Y:S02]  /*b090*/  ISETP.GE.AND P5, PT, R13.reuse, R8, PT ;  /* 0x000000080d00720c */ /* 0x040fe40003fa6270 */
[----:B---3--:R-:W-:Y:S01]  /*b0a0*/  HMMA.16816.F32.BF16 R64, R36, R28, R64 ;  /* 0x0000001c2440723c */ /* 0x008fe20000041840 */
[----:B------:R-:W-:Y:S02]  /*b0b0*/  ISETP.GE.AND P0, PT, R13, R9, PT ;  /* 0x000000090d00720c */ /* 0x000fe40003f06270 */
[----:B------:R3:W5:Y:S01]  /*b0c0*/  I2F R27, R13 ;  /* 0x0000000d001b7306 */ /* 0x0007620000201400 */
[----:B-1----:R-:W-:Y:S01]  /*b0d0*/  FFMA.FTZ R79, R0, R12, R79 ;  /* 0x0000000c004f7223 */ /* 0x002fe2000001004f */
[----:B------:R-:W-:-:S02]  /*b0e0*/  IADD3 R41, R3, 0x18, RZ ;  /* 0x0000001803297810 */ /* 0x000fc40007ffe0ff */
[----:B------:R-:W-:Y:S01]  /*b0f0*/  FFMA.FTZ R28, R0, R12, R77 ;  /* 0x0000000c001c7223 */ /* 0x000fe2000001004d */
[----:B------:R-:W-:Y:S01]  /*b100*/  HMMA.16816.F32.BF16 R44, R16, R14, R44 ;  /* 0x0000000e102c723c */ /* 0x000fe2000004182c */
[----:B------:R-:W-:Y:S01]  /*b110*/  ISETP.GE.AND P1, PT, R40, R9, PT ;  /* 0x000000092800720c */ /* 0x000fe20003f26270 */
[CC--:B----4-:R-:W-:Y:S01]  /*b120*/  FFMA.FTZ R6, R0.reuse, R7.reuse, R76 ;  /* 0x0000000700067223 */ /* 0x0d0fe2000001004c */
[----:B------:R-:W1:Y:S01]  /*b130*/  I2F R29, R25 ;  /* 0x00000019001d7306 */ /* 0x000e620000201400 */
[----:B------:R-:W-:Y:S01]  /*b140*/  FFMA.FTZ R7, R0, R7, R78 ;  /* 0x0000000700077223 */ /* 0x000fe2000001004e */
[----:B------:R-:W-:-:S03]  /*b150*/  FSEL R28, R28, -INF , !P6 ;  /* 0xff8000001c1c7808 */ /* 0x000fc60007000000 */
[----:B------:R-:W-:Y:S01]  /*b160*/  HMMA.16816.F32.BF16 R60, R36, R30, R60 ;  /* 0x0000001e243c723c */ /* 0x000fe2000004183c */
[----:B------:R-:W-:Y:S01]  /*b170*/  FSEL R6, R6, -INF , !P4 ;  /* 0xff80000006067808 */ /* 0x000fe20006000000 */
[----:B---3--:R-:W3:Y:S01]  /*b180*/  LDSM.16.M88.4 R12, [R109+0x5c00] ;  /* 0x005c00006d0c783b */ /* 0x008ee20000000200 */
[----:B------:R4:W4:Y:S01]  /*b190*/  I2F R31, R41 ;  /* 0x00000029001f7306 */ /* 0x0009220000201400 */
[----:B------:R-:W-:Y:S01]  /*b1a0*/  FSEL R7, R7, -INF , !P1 ;  /* 0xff80000007077808 */ /* 0x000fe20004800000 */
[----:B------:R-:W-:-:S04]  /*b1b0*/  DEPBAR.LE SB0, 0x0 ;  /* 0x000080000000791a */ /* 0x000fc80000000000 */
[----:B--2---:R-:W-:Y:S01]  /*b1c0*/  HMMA.16816.F32.BF16 R96, R16, R20, R96 ;  /* 0x000000141060723c */ /* 0x004fe20000041860 */
[CC--:B------:R-:W-:Y:S01]  /*b1d0*/  ISETP.GE.AND P4, PT, R25.reuse, R8.reuse, PT ;  /* 0x000000081900720c */ /* 0x0c0fe20003f86270 */
[C---:B-----5:R-:W-:Y:S01]  /*b1e0*/  FFMA.FTZ R64, R0.reuse, R27, R64 ;  /* 0x0000001b00407223 */ /* 0x060fe20000010040 */
[----:B------:R-:W-:Y:S01]  /*b1f0*/  ISETP.GE.AND P1, PT, R25, R9, PT ;  /* 0x000000091900720c */ /* 0x000fe20003f26270 */
[CC--:B-1----:R-:W-:Y:S01]  /*b200*/  FFMA.FTZ R30, R0.reuse, R29.reuse, R65 ;  /* 0x0000001d001e7223 */ /* 0x0c2fe20000010041 */
[----:B------:R-:W-:Y:S01]  /*b210*/  FSEL R25, R79, -INF , !P2 ;  /* 0xff8000004f197808 */ /* 0x000fe20005000000 */
[C---:B------:R-:W-:Y:S01]  /*b220*/  FFMA.FTZ R29, R0.reuse, R29, R67 ;  /* 0x0000001d001d7223 */ /* 0x040fe20000010043 */
[C---:B------:R-:W-:Y:S01]  /*b230*/  ISETP.GE.AND P6, PT, R41.reuse, R8, PT ;  /* 0x000000082900720c */ /* 0x040fe20003fc6270 */
[----:B------:R-:W-:Y:S01]  /*b240*/  HMMA.16816.F32.BF16 R52, R36, R32, R52 ;  /* 0x000000202434723c */ /* 0x000fe20000041834 */
[----:B------:R-:W-:Y:S01]  /*b250*/  ISETP.GE.AND P2, PT, R41, R9, PT ;  /* 0x000000092900720c */ /* 0x000fe20003f46270 */
[----:B------:R-:W-:Y:S01]  /*b260*/  FFMA.FTZ R21, R0, R27, R66 ;  /* 0x0000001b00157223 */ /* 0x000fe20000010042 */
[----:B----4-:R-:W-:-:S02]  /*b270*/  IADD3 R41, R3, 0x20, RZ ;  /* 0x0000002003297810 */ /* 0x010fc40007ffe0ff */
[C---:B------:R-:W-:Y:S02]  /*b280*/  IADD3 R42, R3.reuse, 0x19, RZ ;  /* 0x00000019032a7810 */ /* 0x040fe40007ffe0ff */
[CC--:B------:R-:W-:Y:S01]  /*b290*/  FFMA.FTZ R60, R0.reuse, R31.reuse, R60 ;  /* 0x0000001f003c7223 */ /* 0x0c0fe2000001003c */
[----:B------:R-:W-:Y:S01]  /*b2a0*/  IADD3 R32, R3, 0x21, RZ ;  /* 0x0000002103207810 */ /* 0x000fe20007ffe0ff */
[----:B------:R-:W1:Y:S01]  /*b2b0*/  I2F R27, R41 ;  /* 0x00000029001b7306 */ /* 0x000e620000201400 */
[----:B------:R-:W-:Y:S01]  /*b2c0*/  FFMA.FTZ R62, R0, R31, R62 ;  /* 0x0000001f003e7223 */ /* 0x000fe2000001003e */
[----:B------:R-:W-:Y:S01]  /*b2d0*/  HMMA.16816.F32.BF16 R92, R16, R22, R92 ;  /* 0x00000016105c723c */ /* 0x000fe2000004185c */
[----:B------:R-:W-:Y:S02]  /*b2e0*/  FSEL R30, R30, -INF , !P4 ;  /* 0xff8000001e1e7808 */ /* 0x000fe40006000000 */
[----:B------:R-:W-:Y:S02]  /*b2f0*/  FSEL R29, R29, -INF , !P1 ;  /* 0xff8000001d1d7808 */ /* 0x000fe40004800000 */
[C---:B------:R-:W-:Y:S01]  /*b300*/  ISETP.GE.AND P4, PT, R41.reuse, R8, PT ;  /* 0x000000082900720c */ /* 0x040fe20003f86270 */
[----:B------:R-:W2:Y:S01]  /*b310*/  I2F R31, R32 ;  /* 0x00000020001f7306 */ /* 0x000ea20000201400 */
[----:B------:R-:W-:Y:S01]  /*b320*/  ISETP.GE.AND P1, PT, R41, R9, PT ;  /* 0x000000092900720c */ /* 0x000fe20003f26270 */
[----:B------:R-:W-:Y:S01]  /*b330*/  HMMA.16816.F32.BF16 R44, R36, R34, R44 ;  /* 0x00000022242c723c */ /* 0x000fe2000004182c */
[----:B------:R-:W-:-:S02]  /*b340*/  IADD3 R33, R3, 0x28, RZ ;  /* 0x0000002803217810 */ /* 0x000fc40007ffe0ff */
[C---:B------:R-:W-:Y:S02]  /*b350*/  IADD3 R18, R3.reuse, 0x29, RZ ;  /* 0x0000002903127810 */ /* 0x040fe40007ffe0ff */
[----:B------:R-:W-:Y:S01]  /*b360*/  IADD3 R22, R3, 0x38, RZ ;  /* 0x0000003803167810 */ /* 0x000fe20007ffe0ff */
[CC--:B-1----:R-:W-:Y:S01]  /*b370*/  FFMA.FTZ R52, R0.reuse, R27.reuse, R52 ;  /* 0x0000001b00347223 */ /* 0x0c2fe20000010034 */
[----:B------:R-:W1:Y:S01]  /*b380*/  I2F R40, R42 ;  /* 0x0000002a00287306 */ /* 0x000e620000201400 */
[----:B---3--:R-:W-:Y:S01]  /*b390*/  HMMA.16816.F32.BF16 R96, R36, R12, R96 ;  /* 0x0000000c2460723c */ /* 0x008fe20000041860 */
[----:B------:R-:W-:Y:S01]  /*b3a0*/  FFMA.FTZ R54, R0, R27, R54 ;  /* 0x0000001b00367223 */ /* 0x000fe20000010036 */
[----:B------:R-:W-:Y:S02]  /*b3b0*/  FSEL R34, R60, -INF , !P6 ;  /* 0xff8000003c227808 */ /* 0x000fe40007000000 */
[----:B------:R-:W-:Y:S01]  /*b3c0*/  FSEL R41, R62, -INF , !P2 ;  /* 0xff8000003e297808 */ /* 0x000fe20005000000 */
[----:B--2---:R-:W-:-:S02]  /*b3d0*/  FFMA.FTZ R53, R0, R31, R53 ;  /* 0x0000001f00357223 */ /* 0x004fc40000010035 */
[----:B------:R-:W-:Y:S01]  /*b3e0*/  IADD3 R12, R3, 0x30, RZ ;  /* 0x00000030030c7810 */ /* 0x000fe20007ffe0ff */
[----:B------:R-:W-:Y:S01]  /*b3f0*/  FFMA.FTZ R55, R0, R31, R55 ;  /* 0x0000001f00377223 */ /* 0x000fe20000010037 */
[C---:B------:R-:W-:Y:S01]  /*b400*/  ISETP.GE.AND P6, PT, R32.reuse, R8, PT ;  /* 0x000000082000720c */ /* 0x040fe20003fc6270 */
[----:B------:R-:W2:Y:S01]  /*b410*/  I2F R17, R33 ;  /* 0x0000002100117306 */ /* 0x000ea20000201400 */
[-C--:B------:R-:W-:Y:S02]  /*b420*/  ISETP.GE.AND P2, PT, R32, R9.reuse, PT ;  /* 0x000000092000720c */ /* 0x080fe40003f46270 */
[----:B------:R-:W-:Y:S02]  /*b430*/  FSEL R105, R53, -INF , !P6 ;  /* 0xff80000035697808 */ /* 0x000fe40007000000 */
[----:B------:R-:W-:Y:S01]  /*b440*/  FSEL R127, R55, -INF , !P2 ;  /* 0xff800000377f7808 */ /* 0x000fe20005000000 */
[----:B-1----:R-:W-:Y:S01]  /*b450*/  FFMA.FTZ R61, R0, R40, R61 ;  /* 0x00000028003d7223 */ /* 0x002fe2000001003d */
[C---:B------:R-:W-:Y:S01]  /*b460*/  ISETP.GE.AND P6, PT, R12.reuse, R8, PT ;  /* 0x000000080c00720c */ /* 0x040fe20003fc6270 */
[----:B------:R1:W3:Y:S01]  /*b470*/  I2F R27, R12 ;  /* 0x0000000c001b7306 */ /* 0x0002e20000201400 */
[----:B------:R-:W-:Y:S01]  /*b480*/  ISETP.GE.AND P2, PT, R12, R9, PT ;  /* 0x000000090c00720c */ /* 0x000fe20003f46270 */
[----:B------:R-:W-:Y:S01]  /*b490*/  FFMA.FTZ R63, R0, R40, R63 ;  /* 0x00000028003f7223 */ /* 0x000fe2000001003f */
[----:B------:R-:W-:-:S02]  /*b4a0*/  FSEL R20, R64, -INF , !P5 ;  /* 0xff80000040147808 */ /* 0x000fc40006800000 */
[----:B------:R-:W-:Y:S02]  /*b4b0*/  FSEL R21, R21, -INF , !P0 ;  /* 0xff80000015157808 */ /* 0x000fe40004000000 */
[C---:B------:R-:W-:Y:S01]  /*b4c0*/  ISETP.GE.AND P5, PT, R42.reuse, R8, PT ;  /* 0x000000082a00720c */ /* 0x040fe20003fa6270 */
[----:B------:R-:W4:Y:S01]  /*b4d0*/  I2F R19, R18 ;  /* 0x0000001200137306 */ /* 0x000f220000201400 */
[----:B------:R-:W-:Y:S01]  /*b4e0*/  ISETP.GE.AND P0, PT, R42, R9, PT ;  /* 0x000000092a00720c */ /* 0x000fe20003f06270 */
[CC--:B--2---:R-:W-:Y:S01]  /*b4f0*/  FFMA.FTZ R44, R0.reuse, R17.reuse, R44 ;  /* 0x00000011002c7223 */ /* 0x0c4fe2000001002c */
[----:B------:R-:W-:Y:S01]  /*b500*/  FSEL R16, R61, -INF , !P5 ;  /* 0xff8000003d107808 */ /* 0x000fe20006800000 */
[----:B------:R-:W-:Y:S01]  /*b510*/  FFMA.FTZ R46, R0, R17, R46 ;  /* 0x00000011002e7223 */ /* 0x000fe2000001002e */
[----:B------:R-:W-:Y:S02]  /*b520*/  FSEL R23, R63, -INF , !P0 ;  /* 0xff8000003f177808 */ /* 0x000fe40004000000 */
[----:B------:R-:W-:Y:S01]  /*b530*/  FSEL R102, R52, -INF , !P4 ;  /* 0xff80000034667808 */ /* 0x000fe20006000000 */
[----:B-1----:R-:W-:Y:S01]  /*b540*/  HMMA.16816.F32.BF16 R12, R36, R14, R92 ;  /* 0x0000000e240c723c */ /* 0x002fe2000004185c */
[----:B---3--:R-:W-:Y:S01]  /*b550*/  FFMA.FTZ R96, R0, R27, R96 ;  /* 0x0000001b00607223 */ /* 0x008fe20000010060 */
[----:B------:R-:W-:-:S02]  /*b560*/  FSEL R103, R54, -INF , !P1 ;  /* 0xff80000036677808 */ /* 0x000fc40004800000 */
[CC--:B------:R-:W-:Y:S02]  /*b570*/  ISETP.GE.AND P5, PT, R33.reuse, R8.reuse, PT ;  /* 0x000000082100720c */ /* 0x0c0fe40003fa6270 */
[----:B------:R-:W-:Y:S01]  /*b580*/  ISETP.GE.AND P0, PT, R33, R9, PT ;  /* 0x000000092100720c */ /* 0x000fe20003f06270 */
[----:B------:R-:W-:Y:S01]  /*b590*/  FFMA.FTZ R92, R0, R27, R98 ;  /* 0x0000001b005c7223 */ /* 0x000fe20000010062 */
[C---:B------:R-:W-:Y:S01]  /*b5a0*/  ISETP.GE.AND P4, PT, R18.reuse, R8, PT ;  /* 0x000000081200720c */ /* 0x040fe20003f86270 */
[----:B------:R-:W1:Y:S01]  /*b5b0*/  I2F R27, R22 ;  /* 0x00000016001b7306 */ /* 0x000e620000201400 */
[----:B------:R-:W-:Y:S01]  /*b5c0*/  ISETP.GE.AND P1, PT, R18, R9, PT ;  /* 0x000000091200720c */ /* 0x000fe20003f26270 */
[CC--:B----4-:R-:W-:Y:S01]  /*b5d0*/  FFMA.FTZ R45, R0.reuse, R19.reuse, R45 ;  /* 0x00000013002d7223 */ /* 0x0d0fe2000001002d */
[----:B------:R-:W-:Y:S01]  /*b5e0*/  IADD3 R18, R3, 0x31, RZ ;  /* 0x0000003103127810 */ /* 0x000fe20007ffe0ff */
[----:B------:R-:W-:Y:S01]  /*b5f0*/  FFMA.FTZ R47, R0, R19, R47 ;  /* 0x00000013002f7223 */ /* 0x000fe2000001002f */
[----:B------:R-:W-:-:S02]  /*b600*/  FSEL R104, R44, -INF , !P5 ;  /* 0xff8000002c687808 */ /* 0x000fc40006800000 */
[----:B------:R-:W-:Y:S01]  /*b610*/  FSEL R101, R46, -INF , !P0 ;  /* 0xff8000002e657808 */ /* 0x000fe20004000000 */
[----:B------:R-:W2:Y:S01]  /*b620*/  I2F R17, R18 ;  /* 0x0000001200117306 */ /* 0x000ea20000201400 */
[CC--:B------:R-:W-:Y:S02]  /*b630*/  ISETP.GE.AND P5, PT, R18.reuse, R8.reuse, PT ;  /* 0x000000081200720c */ /* 0x0c0fe40003fa6270 */
[----:B------:R-:W-:Y:S02]  /*b640*/  ISETP.GE.AND P0, PT, R18, R9, PT ;  /* 0x000000091200720c */ /* 0x000fe40003f06270 */
[----:B------:R-:W-:Y:S02]  /*b650*/  FSEL R126, R96, -INF , !P6 ;  /* 0xff800000607e7808 */ /* 0x000fe40007000000 */
[----:B------:R-:W-:Y:S01]  /*b660*/  FSEL R92, R92, -INF , !P2 ;  /* 0xff8000005c5c7808 */ /* 0x000fe20005000000 */
[----:B------:R-:W3:Y:S01]  /*b670*/  I2F R19, R3 ;  /* 0x0000000300137306 */ /* 0x000ee20000201400 */
[CC--:B------:R-:W-:Y:S01]  /*b680*/  ISETP.GE.AND P6, PT, R3.reuse, R8.reuse, PT ;  /* 0x000000080300720c */ /* 0x0c0fe20003fc6270 */
[C---:B-1----:R-:W-:Y:S01]  /*b690*/  FFMA.FTZ R12, R0.reuse, R27, R12 ;  /* 0x0000001b000c7223 */ /* 0x042fe2000001000c */
[----:B------:R-:W-:Y:S01]  /*b6a0*/  ISETP.GE.AND P2, PT, R3, R9, PT ;  /* 0x000000090300720c */ /* 0x000fe20003f46270 */
[----:B------:R-:W-:Y:S01]  /*b6b0*/  FFMA.FTZ R14, R0, R27, R14 ;  /* 0x0000001b000e7223 */ /* 0x000fe2000001000e */
[----:B------:R-:W-:Y:S01]  /*b6c0*/  FSEL R134, R45, -INF , !P4 ;  /* 0xff8000002d867808 */ /* 0x000fe20006000000 */
[----:B------:R-:W-:Y:S01]  /*b6d0*/  BAR.SYNC.DEFER_BLOCKING 0x0 ;  /* 0x0000000000007b1d */ /* 0x000fe20000010000 */
[----:B------:R-:W-:Y:S01]  /*b6e0*/  ISETP.GE.AND P4, PT, R22, R8, PT ;  /* 0x000000081600720c */ /* 0x000fe20003f86270 */
[CC--:B--2---:R-:W-:Y:S01]  /*b6f0*/  FFMA.FTZ R97, R0.reuse, R17.reuse, R97 ;  /* 0x0000001100617223 */ /* 0x0c4fe20000010061 */
[----:B------:R-:W-:Y:S01]  /*b700*/  IADD3 R18, R3, 0x39, RZ ;  /* 0x0000003903127810 */ /* 0x000fe20007ffe0ff */
[----:B------:R-:W-:Y:S01]  /*b710*/  FFMA.FTZ R35, R0, R17, R99 ;  /* 0x0000001100237223 */ /* 0x000fe20000010063 */
[----:B------:R-:W-:-:S02]  /*b720*/  FSEL R133, R12, -INF , !P4 ;  /* 0xff8000000c857808 */ /* 0x000fc40006000000 */
[----:B------:R-:W1:Y:S01]  /*b730*/  I2F R3, R18 ;  /* 0x0000001200037306 */ /* 0x000e620000201400 */
[----:B------:R-:W-:Y:S02]  /*b740*/  ISETP.GE.AND P4, PT, R87, 0x2, PT ;  /* 0x000000025700780c */ /* 0x000fe40003f86270 */
[----:B------:R-:W-:Y:S01]  /*b750*/  FSEL R129, R47, -INF , !P1 ;  /* 0xff8000002f817808 */ /* 0x000fe20004800000 */
[CC--:B---3--:R-:W-:Y:S01]  /*b760*/  FFMA.FTZ R24, R0.reuse, R19.reuse, R24 ;  /* 0x0000001300187223 */ /* 0x0c8fe20000010018 */
[----:B------:R-:W-:Y:S01]  /*b770*/  FSEL R128, R97, -INF , !P5 ;  /* 0xff80000061807808 */ /* 0x000fe20006800000 */
[----:B------:R-:W-:Y:S01]  /*b780*/  FFMA.FTZ R26, R0, R19, R26 ;  /* 0x00000013001a7223 */ /* 0x000fe2000001001a */
[----:B------:R-:W-:Y:S02]  /*b790*/  FSEL R35, R35, -INF , !P0 ;  /* 0xff80000023237808 */ /* 0x000fe40004000000 */
[----:B------:R-:W-:Y:S02]  /*b7a0*/  ISETP.GE.AND P1, PT, R22, R9, PT ;  /* 0x000000091600720c */ /* 0x000fe40003f26270 */
[----:B------:R-:W-:-:S02]  /*b7b0*/  ISETP.GE.AND P5, PT, R18, R8, PT ;  /* 0x000000081200720c */ /* 0x000fc40003fa6270 */
[----:B------:R-:W-:Y:S02]  /*b7c0*/  ISETP.GE.AND P0, PT, R18, R9, PT ;  /* 0x000000091200720c */ /* 0x000fe40003f06270 */
[----:B------:R-:W-:Y:S01]  /*b7d0*/  FSEL R94, R14, -INF , !P1 ;  /* 0xff8000000e5e7808 */ /* 0x000fe20004800000 */
[-C--:B-1----:R-:W-:Y:S01]  /*b7e0*/  FFMA.FTZ R130, R0, R3.reuse, R13 ;  /* 0x0000000300827223 */ /* 0x082fe2000001000d */
[----:B------:R-:W-:Y:S01]  /*b7f0*/  FSEL R13, R24, -INF , !P6 ;  /* 0xff800000180d7808 */ /* 0x000fe20007000000 */
[----:B------:R-:W-:Y:S01]  /*b800*/  FFMA.FTZ R15, R0, R3, R15 ;  /* 0x00000003000f7223 */ /* 0x000fe2000001000f */
[----:B------:R-:W-:Y:S02]  /*b810*/  FSEL R12, R26, -INF , !P2 ;  /* 0xff8000001a0c7808 */ /* 0x000fe40005000000 */
        /* <DEDUP_REMOVED lines=63> */
.L_x_5485:
[----:B------:R-:W-:-:S05]  /*bc10*/  IMAD.MOV.U32 R15, RZ, RZ, c[0x0][0x198] ;  /* 0x00006600ff0f7624 */ /* 0x000fca00078e00ff */
[----:B------:R-:W-:-:S04]  /*bc20*/  LEA R15, -R15, RZ, 0x6 ;  /* 0x000000ff0f0f7211 */ /* 0x000fc800078e31ff */
[----:B------:R-:W-:Y:S02]  /*bc30*/  SHF.R.S32.HI R19, RZ, 0x1f, R15 ;  /* 0x0000001fff137819 */ /* 0x000fe4000001140f */
.L_x_5486:
[C---:B------:R-:W-:Y:S02]  /*bc40*/  LOP3.LUT P2, RZ, R91.reuse, 0x2, RZ, 0xc0, !PT ;  /* 0x000000025bff7812 */ /* 0x040fe4000784c0ff */
[C---:B------:R-:W-:Y:S02]  /*bc50*/  LOP3.LUT P1, RZ, R91.reuse, 0x4, RZ, 0xc0, !PT ;  /* 0x000000045bff7812 */ /* 0x040fe4000782c0ff */
[----:B------:R-:W-:-:S09]  /*bc60*/  LOP3.LUT P6, RZ, R91, 0x1, RZ, 0xc0, !PT ;  /* 0x000000015bff7812 */ /* 0x000fd200078cc0ff */
[CC--:B------:R-:W-:Y:S02]  /*bc70*/  @P2 IADD3 R17, P5, R15.reuse, R124.reuse, RZ ;  /* 0x0000007c0f112210 */ /* 0x0c0fe40007fbe0ff */
[----:B------:R-:W-:-:S03]  /*bc80*/  @P1 IADD3 R18, P0, R15, R124, RZ ;  /* 0x0000007c0f121210 */ /* 0x000fc60007f1e0ff */
[--C-:B------:R-:W-:Y:S01]  /*bc90*/  @P2 IMAD.X R14, R19, 0x1, R56.reuse, P5 ;  /* 0x00000001130e2824 */ /* 0x100fe200028e0638 */
[----:B------:R-:W-:Y:S01]  /*bca0*/  @P2 LEA R32, P5, R17, c[0x0][0x168], 0x1 ;  /* 0x00005a0011202a11 */ /* 0x000fe200078a08ff */
[----:B------:R-:W-:Y:S01]  /*bcb0*/  @P1 IMAD.X R3, R19, 0x1, R56, P0 ;  /* 0x0000000113031824 */ /* 0x000fe200000e0638 */
[C---:B------:R-:W-:Y:S02]  /*bcc0*/  @P1 LEA R26, P0, R18.reuse, c[0x0][0x168], 0x1 ;  /* 0x00005a00121a1a11 */ /* 0x040fe400078008ff */
[----:B------:R-:W-:Y:S01]  /*bcd0*/  @P2 LEA.HI.X R33, R17, c[0x0][0x16c], R14, 0x1, P5 ;  /* 0x00005b0011212a11 */ /* 0x000fe200028f0c0e */
[----:B------:R-:W-:Y:S01]  /*bce0*/  IMAD.MOV.U32 R14, RZ, RZ, c[0x0][0x198] ;  /* 0x00006600ff0e7624 */ /* 0x000fe200078e00ff */
[----:B------:R-:W-:Y:S01]  /*bcf0*/  @P1 LEA.HI.X R27, R18, c[0x0][0x16c], R3, 0x1, P0 ;  /* 0x00005b00121b1a11 */ /* 0x000fe200000f0c03 */
[----:B------:R-:W-:Y:S01]  /*bd00*/  IMAD.MOV.U32 R17, RZ, RZ, c[0x0][0x19c] ;  /* 0x00006700ff117624 */ /* 0x000fe200078e00ff */
[----:B------:R-:W-:Y:S01]  /*bd10*/  LEA R120, P5, R15, R120, 0x1 ;  /* 0x000000780f787211 */ /* 0x000fe200078a08ff */
[----:B------:R-:W-:-:S03]  /*bd20*/  @P6 IMAD.SHL.U32 R3, R14, 0x20, RZ ;  /* 0x000000200e036824 */ /* 0x000fc600078e00ff */
[----:B------:R-:W-:Y:S01]  /*bd30*/  LEA.HI.X R119, R15, R119, R19, 0x1, P5 ;  /* 0x000000770f777211 */ /* 0x000fe200028f0c13 */
[----:B------:R-:W-:Y:S01]  /*bd40*/  @P6 IMAD.MOV.U32 R38, RZ, RZ, R120 ;  /* 0x000000ffff266224 */ /* 0x000fe200078e0078 */
[C---:B------:R-:W-:Y:S02]  /*bd50*/  LEA R15, P5, R14.reuse, R15, 0x5 ;  /* 0x0000000f0e0f7211 */ /* 0x040fe400078a28ff */
[C---:B------:R-:W-:Y:S01]  /*bd60*/  @P6 SHF.L.U64.HI R18, R14.reuse, 0x5, R17 ;  /* 0x000000050e126819 */ /* 0x040fe20000010211 */
[----:B------:R-:W-:Y:S01]  /*bd70*/  @P6 IMAD.MOV.U32 R39, RZ, RZ, R119 ;  /* 0x000000ffff276224 */ /* 0x000fe200078e0077 */
[C---:B------:R-:W-:Y:S02]  /*bd80*/  @P6 LEA R36, P0, R3.reuse, R120, 0x1 ;  /* 0x0000007803246211 */ /* 0x040fe400078008ff */
[----:B------:R-:W-:Y:S02]  /*bd90*/  LEA.HI.X R17, R14, R19, R17, 0x5, P5 ;  /* 0x000000130e117211 */ /* 0x000fe400028f2c11 */
[----:B------:R-:W-:Y:S01]  /*bda0*/  @P6 LEA.HI.X R37, R3, R119, R18, 0x1, P0 ;  /* 0x0000007703256211 */ /* 0x000fe200000f0c12 */
[----:B------:R-:W-:Y:S01]  /*bdb0*/  @!PT LDS RZ, [RZ] ;  /* 0x00000000fffff984 */ /* 0x000fe20000000800 */
[----:B------:R-:W-:Y:S01]  /*bdc0*/  @!PT LDS RZ, [RZ] ;  /* 0x00000000fffff984 */ /* 0x000fe20000000800 */
[----:B------:R-:W-:Y:S01]  /*bdd0*/  @!PT LDS RZ, [RZ] ;  /* 0x00000000fffff984 */ /* 0x000fe20000000800 */
[----:B------:R1:W-:Y:S01]  /*bde0*/  @P6 LDGSTS.E.BYPASS.LTC128B.128 [R123+0x3000], [R38.64] ;  /* 0x03000000267b6fae */ /* 0x0003e2000b901d46 */
[----:B------:R-:W-:-:S02]  /*bdf0*/  @P2 IADD3 R3, P5, R15, R124, RZ ;  /* 0x0000007c0f032210 */ /* 0x000fc40007fbe0ff */
[----:B------:R-:W-:Y:S01]  /*be00*/  @P1 IADD3 R15, P0, R15, R124, RZ ;  /* 0x0000007c0f0f1210 */ /* 0x000fe20007f1e0ff */
[----:B------:R1:W-:Y:S02]  /*be10*/  @!P6 STS [R123+0x3000], RZ ;  /* 0x003000ff7b00e388 */ /* 0x0003e40000000800 */
[--C-:B------:R-:W-:Y:S01]  /*be20*/  @P2 IMAD.X R14, R17, 0x1, R56.reuse, P5 ;  /* 0x00000001110e2824 */ /* 0x100fe200028e0638 */
[----:B------:R-:W-:Y:S01]  /*be30*/  @P2 LEA R42, P5, R3, c[0x0][0x168], 0x1 ;  /* 0x00005a00032a2a11 */ /* 0x000fe200078a08ff */
[----:B------:R-:W-:Y:S01]  /*be40*/  @P1 IMAD.X R56, R17, 0x1, R56, P0 ;  /* 0x0000000111381824 */ /* 0x000fe200000e0638 */
[----:B------:R-:W-:Y:S01]  /*be50*/  @P1 LEA R18, P0, R15, c[0x0][0x168], 0x1 ;  /* 0x00005a000f121a11 */ /* 0x000fe200078008ff */
[----:B------:R1:W-:Y:S01]  /*be60*/  @!P6 STS [R123+0x3004], RZ ;  /* 0x003004ff7b00e388 */ /* 0x0003e20000000800 */
[----:B------:R-:W-:Y:S02]  /*be70*/  @P2 LEA.HI.X R43, R3, c[0x0][0x16c], R14, 0x1, P5 ;  /* 0x00005b00032b2a11 */ /* 0x000fe400028f0c0e */
[----:B------:R-:W-:Y:S01]  /*be80*/  @P1 LEA.HI.X R19, R15, c[0x0][0x16c], R56, 0x1, P0 ;  /* 0x00005b000f131a11 */ /* 0x000fe200000f0c38 */
        /* <DEDUP_REMOVED lines=27> */
.L_x_5484:
[----:B------:R-:W-:Y:S02]  /*c040*/  FMNMX.FTZ R3, R13, R2, !PT ;  /* 0x000000020d037209 */ /* 0x000fe40007810000 */
[----:B------:R-:W-:-:S02]  /*c050*/  SHF.L.U32 R110, R4, 0x1, RZ ;  /* 0x00000001046e7819 */ /* 0x000fc400000006ff */
[----:B------:R-:W-:Y:S02]  /*c060*/  FMNMX.FTZ R3, R6, R3, !PT ;  /* 0x0000000306037209 */ /* 0x000fe40007810000 */
[----:B------:R-:W-:Y:S01]  /*c070*/  LEA R108, R49, R110, 0x1 ;  /* 0x0000006e316c7211 */ /* 0x000fe200078e08ff */
[----:B-1----:R-:W-:Y:S01]  /*c080*/  LDSM.16.MT88.4 R36, [R110+0x6000] ;  /* 0x006000006e24783b */ /* 0x002fe20000004200 */
[----:B------:R-:W-:-:S03]  /*c090*/  FMNMX.FTZ R3, R28, R3, !PT ;  /* 0x000000031c037209 */ /* 0x000fc60007810000 */
        /* <DEDUP_REMOVED lines=33> */
[----:B------:R-:W-:-:S05]  /*c2b0*/  FMNMX.FTZ R15, R93, R14, !PT ;  /* 0x0000000e5d0f7209 */ /* 0x000fca0007810000 */
[----:B------:R-:W2:Y:S01]  /*c2c0*/  SHFL.BFLY PT, R14, R15, 0x2, 0x1f ;  /* 0x0c401f000f0e7f89 */ /* 0x000ea200000e0000 */
[----:B-1----:R-:W-:-:S04]  /*c2d0*/  FMNMX.FTZ R3, R18, R3, !PT ;  /* 0x0000000312037209 */ /* 0x002fc80007810000 */
[C---:B------:R-:W-:Y:S01]  /*c2e0*/  FSETP.NEU.FTZ.AND P0, PT, R3.reuse, -INF , PT ;  /* 0xff8000000300780b */ /* 0x040fe20003f1d000 */
[----:B------:R-:W-:Y:S01]  /*c2f0*/  FMUL.FTZ R125, R3, c[0x0][0x23c] ;  /* 0x00008f00037d7a20 */ /* 0x000fe20000410000 */
[----:B--2---:R-:W-:-:S04]  /*c300*/  FMNMX.FTZ R14, R15, R14, !PT ;  /* 0x0000000e0f0e7209 */ /* 0x004fc80007810000 */
        /* <DEDUP_REMOVED lines=24> */
[----:B--2---:R-:W-:Y:S01]  /*c490*/  F2FP.BF16.PACK_AB R76, R98, R99 ;  /* 0x00000063624c723e */ /* 0x004fe200000010ff */
[--C-:B------:R-:W-:Y:S02]  /*c4a0*/  FFMA.FTZ R128, R128, c[0x0][0x23c], -R125.reuse ;  /* 0x00008f0080807a23 */ /* 0x100fe4000001087d */
[----:B------:R-:W-:Y:S01]  /*c4b0*/  FSEL R96, R96, RZ, P0 ;  /* 0x000000ff60607208 */ /* 0x000fe20000000000 */
[----:B------:R-:W-:-:S02]  /*c4c0*/  FFMA.FTZ R125, R130, c[0x0][0x23c], -R125 ;  /* 0x00008f00827d7a23 */ /* 0x000fc4000001087d */
[----:B------:R-:W-:Y:S01]  /*c4d0*/  FADD.FTZ R98, R99, R98 ;  /* 0x0000006263627221 */ /* 0x000fe20000010000 */
[----:B------:R-:W-:Y:S01]  /*c4e0*/  MUFU.EX2 R31, R31 ;  /* 0x0000001f001f7308 */ /* 0x000fe20000000800 */
[--C-:B------:R-:W-:Y:S02]  /*c4f0*/  FFMA.FTZ R95, R12, c[0x0][0x23c], -R96.reuse ;  /* 0x00008f000c5f7a23 */ /* 0x100fe40000010860 */
[--C-:B------:R-:W-:Y:S01]  /*c500*/  FFMA.FTZ R100, R5, c[0x0][0x23c], -R96.reuse ;  /* 0x00008f0005647a23 */ /* 0x100fe20000010860 */
[----:B------:R-:W2:Y:S01]  /*c510*/  LDSM.16.MT88.4 R12, [R108+0x6400] ;  /* 0x006400006c0c783b */ /* 0x000ea20000004200 */
[--C-:B------:R-:W-:Y:S02]  /*c520*/  FFMA.FTZ R34, R7, c[0x0][0x23c], -R96.reuse ;  /* 0x00008f0007227a23 */ /* 0x100fe40000010860 */
[--C-:B------:R-:W-:Y:S01]  /*c530*/  FFMA.FTZ R33, R25, c[0x0][0x23c], -R96.reuse ;  /* 0x00008f0019217a23 */ /* 0x100fe20000010860 */
[----:B------:R-:W-:Y:S01]  /*c540*/  MUFU.EX2 R95, R95 ;  /* 0x0000005f005f7308 */ /* 0x000fe20000000800 */
[----:B-1----:R-:W-:Y:S01]  /*c550*/  F2FP.BF16.PACK_AB R78, R32, R97 ;  /* 0x00000061204e723e */ /* 0x002fe200000010ff */
[----:B------:R-:W-:-:S02]  /*c560*/  FFMA.FTZ R30, R21, c[0x0][0x23c], -R96 ;  /* 0x00008f00151e7a23 */ /* 0x000fc40000010860 */
[--C-:B------:R-:W-:Y:S02]  /*c570*/  FFMA.FTZ R29, R29, c[0x0][0x23c], -R96.reuse ;  /* 0x00008f001d1d7a23 */ /* 0x100fe40000010860 */
[--C-:B------:R-:W-:Y:S02]  /*c580*/  FFMA.FTZ R28, R41, c[0x0][0x23c], -R96.reuse ;  /* 0x00008f00291c7a23 */ /* 0x100fe40000010860 */
[----:B------:R-:W1:Y:S01]  /*c590*/  MUFU.EX2 R100, R100 ;  /* 0x0000006400647308 */ /* 0x000e620000000800 */
[--C-:B------:R-:W-:Y:S02]  /*c5a0*/  FFMA.FTZ R25, R23, c[0x0][0x23c], -R96.reuse ;  /* 0x00008f0017197a23 */ /* 0x100fe40000010860 */
[----:B------:R-:W3:Y:S01]  /*c5b0*/  LDSM.16.MT88.4 R20, [R110+0x7400] ;  /* 0x007400006e14783b */ /* 0x000ee20000004200 */
[--C-:B------:R-:W-:Y:S02]  /*c5c0*/  FFMA.FTZ R124, R103, c[0x0][0x23c], -R96.reuse ;  /* 0x00008f00677c7a23 */ /* 0x100fe40000010860 */
[----:B------:R-:W-:-:S02]  /*c5d0*/  FFMA.FTZ R104, R101, c[0x0][0x23c], -R96 ;  /* 0x00008f0065687a23 */ /* 0x000fc40000010860 */
[----:B------:R-:W-:Y:S01]  /*c5e0*/  MUFU.EX2 R34, R34 ;  /* 0x0000002200227308 */ /* 0x000fe20000000800 */
[--C-:B------:R-:W-:Y:S02]  /*c5f0*/  FFMA.FTZ R103, R127, c[0x0][0x23c], -R96.reuse ;  /* 0x00008f007f677a23 */ /* 0x100fe40000010860 */
[--C-:B------:R-:W-:Y:S02]  /*c600*/  FFMA.FTZ R101, R129, c[0x0][0x23c], -R96.reuse ;  /* 0x00008f0081657a23 */ /* 0x100fe40000010860 */
[--C-:B------:R-:W-:Y:S02]  /*c610*/  FFMA.FTZ R92, R92, c[0x0][0x23c], -R96.reuse ;  /* 0x00008f005c5c7a23 */ /* 0x100fe40000010860 */
[--C-:B------:R-:W-:Y:S01]  /*c620*/  FFMA.FTZ R35, R35, c[0x0][0x23c], -R96.reuse ;  /* 0x00008f0023237a23 */ /* 0x100fe20000010860 */
[----:B------:R-:W4:Y:S01]  /*c630*/  MUFU.EX2 R33, R33 ;  /* 0x0000002100217308 */ /* 0x000f220000000800 */
[----:B-1----:R-:W-:Y:S01]  /*c640*/  F2FP.BF16.PACK_AB R77, R100, R95 ;  /* 0x0000005f644d723e */ /* 0x002fe200000010ff */
[----:B------:R-:W-:-:S02]  /*c650*/  FFMA.FTZ R94, R94, c[0x0][0x23c], -R96 ;  /* 0x00008f005e5e7a23 */ /* 0x000fc40000010860 */
[----:B------:R-:W-:Y:S02]  /*c660*/  FFMA.FTZ R93, R93, c[0x0][0x23c], -R96 ;  /* 0x00008f005d5d7a23 */ /* 0x000fe40000010860 */
[----:B------:R-:W-:Y:S02]  /*c670*/  FADD.FTZ R95, R95, R100 ;  /* 0x000000645f5f7221 */ /* 0x000fe40000010000 */
[----:B------:R-:W1:Y:S01]  /*c680*/  MUFU.EX2 R26, R26 ;  /* 0x0000001a001a7308 */ /* 0x000e620000000800 */
[----:B------:R-:W-:-:S04]  /*c690*/  FADD.FTZ R97, R97, R98 ;  /* 0x0000006261617221 */ /* 0x000fc80000010000 */
[----:B------:R-:W-:Y:S01]  /*c6a0*/  FADD.FTZ R32, R32, R97 ;  /* 0x0000006120207221 */ /* 0x000fe20000010000 */
[----:B----4-:R-:W-:Y:S02]  /*c6b0*/  F2FP.BF16.PACK_AB R79, R33, R34 ;  /* 0x00000022214f723e */ /* 0x010fe400000010ff */
        /* <DEDUP_REMOVED lines=31> */
[C---:B--2---:R-:W-:Y:S02]  /*c8b0*/  HMMA.16816.F32.BF16 R40, R4.reuse, R12, R40 ;  /* 0x0000000c0428723c */ /* 0x044fe40000041828 */
[----:B------:R-:W-:Y:S06]  /*c8c0*/  MUFU.EX2 R102, R102 ;  /* 0x0000006600667308 */ /* 0x000fec0000000800 */
[----:B------:R-:W-:Y:S01]  /*c8d0*/  HMMA.16816.F32.BF16 R44, R4, R14, R44 ;  /* 0x0000000e042c723c */ /* 0x000fe2000004182c */
[----:B------:R-:W2:Y:S01]  /*c8e0*/  LDSM.16.MT88.4 R12, [R108+0x7400] ;  /* 0x007400006c0c783b */ /* 0x000ea20000004200 */
        /* <DEDUP_REMOVED lines=8> */
[----:B------:R-:W1:Y:S01]  /*c970*/  LDSM.16.MT88.4 R16, [R110+0x8400] ;  /* 0x008400006e10783b */ /* 0x000e620000004200 */
[----:B------:R-:W-:Y:S06]  /*c980*/  MUFU.EX2 R126, R126 ;  /* 0x0000007e007e7308 */ /* 0x000fec0000000800 */
[C---:B---3--:R-:W-:Y:S02]  /*c990*/  HMMA.16816.F32.BF16 R48, R4.reuse, R20, R48 ;  /* 0x000000140430723c */ /* 0x048fe40000041830 */
[----:B------:R-:W3:Y:S06]  /*c9a0*/  MUFU.EX2 R127, R128 ;  /* 0x00000080007f7308 */ /* 0x000eec0000000800 */
[C---:B--2---:R-:W-:Y:S02]  /*c9b0*/  HMMA.16816.F32.BF16 R56, R4.reuse, R12, R56 ;  /* 0x0000000c0438723c */ /* 0x044fe40000041838 */
[----:B------:R-:W-:Y:S06]  /*c9c0*/  MUFU.EX2 R133, R133 ;  /* 0x0000008500857308 */ /* 0x000fec0000000800 */
[C---:B------:R-:W-:Y:S01]  /*c9d0*/  HMMA.16816.F32.BF16 R60, R4.reuse, R14, R60 ;  /* 0x0000000e043c723c */ /* 0x040fe2000004183c */
[----:B------:R-:W2:Y:S01]  /*c9e0*/  LDSM.16.MT88.4 R12, [R108+0x8000] ;  /* 0x008000006c0c783b */ /* 0x000ea20000004200 */
[----:B------:R3:W-:Y:S06]  /*c9f0*/  MUFU.EX2 R130, R125 ;  /* 0x0000007d00827308 */ /* 0x0007ec0000000800 */
[C---:B------:R-:W-:Y:S01]  /*ca00*/  HMMA.16816.F32.BF16 R52, R4.reuse, R22, R52 ;  /* 0x000000160434723c */ /* 0x040fe20000041834 */
[----:B------:R-:W-:Y:S01]  /*ca10*/  LDSM.16.MT88.4 R20, [R110+0x6c00] ;  /* 0x006c00006e14783b */ /* 0x000fe20000004200 */
[----:B------:R-:W-:Y:S06]  /*ca20*/  MUFU.EX2 R92, R92 ;  /* 0x0000005c005c7308 */ /* 0x000fec0000000800 */
[----:B-1----:R-:W-:Y:S02]  /*ca30*/  HMMA.16816.F32.BF16 R64, R4, R16, R64 ;  /* 0x000000100440723c */ /* 0x002fe40000041840 */
[----:B------:R-:W1:Y:S01]  /*ca40*/  MUFU.EX2 R35, R35 ;  /* 0x0000002300237308 */ /* 0x000e620000000800 */
[----:B---3--:R-:W-:-:S05]  /*ca50*/  MOV R125, R90 ;  /* 0x0000005a007d7202 */ /* 0x008fca0000000f00 */
[----:B------:R-:W-:Y:S01]  /*ca60*/  HMMA.16816.F32.BF16 R68, R4, R18, R68 ;  /* 0x000000120444723c */ /* 0x000fe20000041844 */
[----:B------:R-:W-:Y:S01]  /*ca70*/  LDSM.16.MT88.4 R16, [R108+0x6c00] ;  /* 0x006c00006c10783b */ /* 0x000fe20000004200 */
[----:B------:R-:W-:Y:S08]  /*ca80*/  MUFU.EX2 R94, R94 ;  /* 0x0000005e005e7308 */ /* 0x000ff00000000800 */
[----:B------:R-:W3:Y:S01]  /*ca90*/  MUFU.EX2 R93, R93 ;  /* 0x0000005d005d7308 */ /* 0x000ee20000000800 */
[C---:B--2---:R-:W-:Y:S08]  /*caa0*/  HMMA.16816.F32.BF16 R72, R76.reuse, R12, RZ ;  /* 0x0000000c4c48723c */ /* 0x044ff000000418ff */
[----:B------:R-:W-:Y:S01]  /*cab0*/  HMMA.16816.F32.BF16 R76, R76, R14, RZ ;  /* 0x0000000e4c4c723c */ /* 0x000fe200000418ff */
[----:B------:R-:W2:Y:S11]  /*cac0*/  LDSM.16.MT88.4 R12, [R108+0x8400] ;  /* 0x008400006c0c783b */ /* 0x000eb60000004200 */
[----:B------:R-:W-:Y:S04]  /*cad0*/  @!UPT UIADD3 URZ, URZ, URZ, URZ ;  /* 0x0000003f3f3ff290 */ /* 0x000fe8000fffe03f */
        /* <DEDUP_REMOVED lines=33> */
[----:B------:R-:W-:Y:S01]  /*ccf0*/  F2FP.BF16.PACK_AB R4, R127, R126 ;  /* 0x0000007e7f04723e */ /* 0x000fe200000010ff */
[----:B------:R-:W-:Y:S01]  /*cd00*/  FADD.FTZ R126, R126, R105 ;  /* 0x000000697e7e7221 */ /* 0x000fe20000010000 */
[----:B-1----:R-:W-:Y:S01]  /*cd10*/  F2FP.BF16.PACK_AB R5, R35, R92 ;  /* 0x0000005c2305723e */ /* 0x002fe200000010ff */
        /* <DEDUP_REMOVED lines=12> */
[C---:B------:R-:W-:Y:S08]  /*cde0*/  HMMA.16816.F32.BF16 R40, R4.reuse, R16, R40 ;  /* 0x000000100428723c */ /* 0x040ff00000041828 */
        /* <DEDUP_REMOVED lines=75> */
.L_x_5488:
[----:B------:R-:W-:-:S05]  /*d2a0*/  IMAD.MOV.U32 R13, RZ, RZ, c[0x0][0x1a0] ;  /* 0x00006800ff0d7624 */ /* 0x000fca00078e00ff */
[----:B------:R-:W-:-:S04]  /*d2b0*/  LEA R13, -R13, RZ, 0x6 ;  /* 0x000000ff0d0d7211 */ /* 0x000fc800078e31ff */
[----:B------:R-:W-:Y:S02]  /*d2c0*/  SHF.R.S32.HI R5, RZ, 0x1f, R13 ;  /* 0x0000001fff057819 */ /* 0x000fe4000001140d */
.L_x_5489:
[C---:B------:R-:W-:Y:S01]  /*d2d0*/  LOP3.LUT P2, RZ, R91.reuse, 0x2, RZ, 0xc0, !PT ;  /* 0x000000025bff7812 */ /* 0x040fe2000784c0ff */
[----:B------:R-:W-:Y:S01]  /*d2e0*/  IMAD.MOV.U32 R6, RZ, RZ, c[0x0][0x1a0] ;  /* 0x00006800ff067624 */ /* 0x000fe200078e00ff */
[C---:B------:R-:W-:Y:S01]  /*d2f0*/  LOP3.LUT P1, RZ, R91.reuse, 0x4, RZ, 0xc0, !PT ;  /* 0x000000045bff7812 */ /* 0x040fe2000782c0ff */
[----:B------:R-:W-:Y:S01]  /*d300*/  IMAD.MOV.U32 R15, RZ, RZ, c[0x0][0x1a4] ;  /* 0x00006900ff0f7624 */ /* 0x000fe200078e00ff */
[----:B------:R-:W-:Y:S02]  /*d310*/  LOP3.LUT P4, RZ, R91, 0x1, RZ, 0xc0, !PT ;  /* 0x000000015bff7812 */ /* 0x000fe4000788c0ff */
[----:B------:R-:W-:-:S04]  /*d320*/  LEA R132, P0, R13, R132, 0x1 ;  /* 0x000000840d847211 */ /* 0x000fc800078008ff */
[----:B------:R-:W-:-:S03]  /*d330*/  LEA.HI.X R131, R13, R131, R5, 0x1, P0 ;  /* 0x000000830d837211 */ /* 0x000fc600000f0c05 */
[CC--:B------:R-:W-:Y:S02]  /*d340*/  @P2 IADD3 R17, P6, R13.reuse, R88.reuse, RZ ;  /* 0x000000580d112210 */ /* 0x0c0fe40007fde0ff */
[----:B------:R-:W-:Y:S02]  /*d350*/  @P1 IADD3 R12, P0, R13, R88, RZ ;  /* 0x000000580d0c1210 */ /* 0x000fe40007f1e0ff */
[----:B------:R-:W-:Y:S01]  /*d360*/  LEA R13, P5, R6, R13, 0x5 ;  /* 0x0000000d060d7211 */ /* 0x000fe200078a28ff */
[--C-:B------:R-:W-:Y:S01]  /*d370*/  @P2 IMAD.X R14, R5, 0x1, R86.reuse, P6 ;  /* 0x00000001050e2824 */ /* 0x100fe200030e0656 */
[----:B------:R-:W-:Y:S01]  /*d380*/  @P2 LEA R20, P6, R17, c[0x0][0x170], 0x1 ;  /* 0x00005c0011142a11 */ /* 0x000fe200078c08ff */
[----:B------:R-:W-:Y:S01]  /*d390*/  @P1 IMAD.X R7, R5, 0x1, R86, P0 ;  /* 0x0000000105071824 */ /* 0x000fe200000e0656 */
[----:B------:R-:W-:Y:S01]  /*d3a0*/  @P1 LEA R18, P0, R12, c[0x0][0x170], 0x1 ;  /* 0x00005c000c121a11 */ /* 0x000fe200078008ff */
[C---:B------:R-:W-:Y:S01]  /*d3b0*/  @P4 IMAD.SHL.U32 R4, R6.reuse, 0x20, RZ ;  /* 0x0000002006044824 */ /* 0x040fe200078e00ff */
[C---:B------:R-:W-:Y:S01]  /*d3c0*/  @P4 SHF.L.U64.HI R16, R6.reuse, 0x5, R15 ;  /* 0x0000000506104819 */ /* 0x040fe2000001020f */
[----:B------:R-:W-:Y:S01]  /*d3d0*/  @P4 IMAD.MOV.U32 R133, RZ, RZ, R131 ;  /* 0x000000ffff854224 */ /* 0x000fe200078e0083 */
[----:B------:R-:W-:-:S02]  /*d3e0*/  LEA.HI.X R5, R6, R5, R15, 0x5, P5 ;  /* 0x0000000506057211 */ /* 0x000fc400028f2c0f */
[----:B------:R-:W-:Y:S02]  /*d3f0*/  @P2 LEA.HI.X R21, R17, c[0x0][0x174], R14, 0x1, P6 ;  /* 0x00005d0011152a11 */ /* 0x000fe400030f0c0e */
[----:B------:R-:W-:Y:S01]  /*d400*/  @P2 IADD3 R6, P6, R13, R88, RZ ;  /* 0x000000580d062210 */ /* 0x000fe20007fde0ff */
[----:B------:R-:W-:Y:S01]  /*d410*/  @!PT LDS RZ, [RZ] ;  /* 0x00000000fffff984 */ /* 0x000fe20000000800 */
[----:B------:R-:W-:Y:S01]  /*d420*/  @!PT LDS RZ, [RZ] ;  /* 0x00000000fffff984 */ /* 0x000fe20000000800 */
[----:B------:R-:W-:Y:S01]  /*d430*/  @!PT LDS RZ, [RZ] ;  /* 0x00000000fffff984 */ /* 0x000fe20000000800 */
[----:B------:R1:W-:Y:S01]  /*d440*/  @P4 LDGSTS.E.BYPASS.LTC128B.128 [R123+0x6000], [R132.64] ;  /* 0x06000000847b4fae */ /* 0x0003e2000b901d46 */
[----:B------:R-:W-:Y:S02]  /*d450*/  @P1 LEA.HI.X R19, R12, c[0x0][0x174], R7, 0x1, P0 ;  /* 0x00005d000c131a11 */ /* 0x000fe400000f0c07 */
[C---:B------:R-:W-:Y:S01]  /*d460*/  @P4 LEA R14, P5, R4.reuse, R132, 0x1 ;  /* 0x00000084040e4211 */ /* 0x040fe200078a08ff */
[----:B------:R-:W-:Y:S01]  /*d470*/  @P2 IMAD.X R7, R5, 0x1, R86, P6 ;  /* 0x0000000105072824 */ /* 0x000fe200030e0656 */
[----:B------:R-:W-:Y:S01]  /*d480*/  @P1 IADD3 R13, P0, R13, R88, RZ ;  /* 0x000000580d0d1210 */ /* 0x000fe20007f1e0ff */
[----:B------:R-:W-:Y:S01]  /*d490*/  @!P4 STS [R123+0x6000], RZ ;  /* 0x006000ff7b00c388 */ /* 0x000fe20000000800 */
[----:B------:R-:W-:-:S02]  /*d4a0*/  @P4 LEA.HI.X R15, R4, R131, R16, 0x1, P5 ;  /* 0x00000083040f4211 */ /* 0x000fc400028f0c10 */
[C---:B------:R-:W-:Y:S01]  /*d4b0*/  @P2 LEA R16, P5, R6.reuse, c[0x0][0x170], 0x1 ;  /* 0x00005c0006102a11 */ /* 0x040fe200078a08ff */
[----:B------:R-:W-:Y:S01]  /*d4c0*/  @P1 IMAD.X R86, R5, 0x1, R86, P0 ;  /* 0x0000000105561824 */ /* 0x000fe200000e0656 */
[C---:B------:R-:W-:Y:S01]  /*d4d0*/  @P1 LEA R12, P0, R13.reuse, c[0x0][0x170], 0x1 ;  /* 0x00005c000d0c1a11 */ /* 0x040fe200078008ff */
[----:B------:R-:W-:Y:S01]  /*d4e0*/  @!P4 STS [R123+0x6004], RZ ;  /* 0x006004ff7b00c388 */ /* 0x000fe20000000800 */
[----:B------:R-:W-:Y:S02]  /*d4f0*/  @P2 LEA.HI.X R17, R6, c[0x0][0x174], R7, 0x1, P5 ;  /* 0x00005d0006112a11 */ /* 0x000fe400028f0c07 */
[----:B------:R-:W-:Y:S01]  /*d500*/  @P1 LEA.HI.X R13, R13, c[0x0][0x174], R86, 0x1, P0 ;  /* 0x00005d000d0d1a11 */ /* 0x000fe200000f0c56 */
[----:B------:R-:W-:Y:S01]  /*d510*/  @!P4 STS.64 [R123+0x6008], RZ ;  /* 0x006008ff7b00c388 */ /* 0x000fe20000000a00 */
[----:B------:R-:W-:-:S03]  /*d520*/  ISETP.GE.AND P0, PT, R87, 0x3, PT ;  /* 0x000000035700780c */ /* 0x000fc60003f06270 */
        /* <DEDUP_REMOVED lines=28> */
[----:B------:R-:W-:Y:S04]  /*d6f0*/  LDSM.16.M88.4 R92, [R111] ;  /* 0x000000006f5c783b */ /* 0x000fe80000000200 */
[----:B--2---:R-:W2:Y:S04]  /*d700*/  LDSM.16.M88.4 R20, [R109+0x3000] ;  /* 0x003000006d14783b */ /* 0x004ea80000000200 */
[----:B---3--:R-:W3:Y:S04]  /*d710*/  LDSM.16.M88.4 R16, [R112+0x3800] ;  /* 0x003800007010783b */ /* 0x008ee80000000200 */
[----:B----4-:R-:W4:Y:S04]  /*d720*/  LDSM.16.M88.4 R12, [R109+0x3400] ;  /* 0x003400006d0c783b */ /* 0x010f280000000200 */
[----:B------:R-:W2:Y:S04]  /*d730*/  LDSM.16.M88.4 R96, [R112+0x3c00] ;  /* 0x003c00007060783b */ /* 0x000ea80000000200 */
[----:B------:R-:W2:Y:S04]  /*d740*/  LDSM.16.M88.4 R100, [R109+0x3800] ;  /* 0x003800006d64783b */ /* 0x000ea80000000200 */
[----:B------:R-:W0:Y:S01]  /*d750*/  LDGDEPBAR ;  /* 0x00000000000079af */ /* 0x000e220000000000 */
[C---:B-----5:R-:W-:Y:S08]  /*d760*/  HMMA.16816.F32.BF16 R88, R4.reuse, R32, RZ ;  /* 0x000000200458723c */ /* 0x060ff000000418ff */
[C---:B------:R-:W-:Y:S08]  /*d770*/  HMMA.16816.F32.BF16 R32, R4.reuse, R34, RZ ;  /* 0x000000220420723c */ /* 0x040ff000000418ff */
[C---:B-1----:R-:W-:Y:S08]  /*d780*/  HMMA.16816.F32.BF16 R28, R4.reuse, R24, RZ ;  /* 0x00000018041c723c */ /* 0x042ff000000418ff */
        /* <DEDUP_REMOVED lines=64> */
[----:B------:R-:W-:Y:S01]  /*db90*/  IMAD R92, R125, 0x40, R122 ;  /* 0x000000407d5c7824 */ /* 0x000fe200078e027a */
[C---:B------:R-:W-:Y:S07]  /*dba0*/  HMMA.16816.F32.BF16 R4, R100.reuse, R94, R4 ;  /* 0x0000005e6404723c */ /* 0x040fee0000041804 */
[C---:B------:R-:W-:Y:S01]  /*dbb0*/  IADD3 R94, R92.reuse, 0x8, RZ ;  /* 0x000000085c5e7810 */ /* 0x040fe20007ffe0ff */
[----:B--2---:R-:W-:Y:S01]  /*dbc0*/  HMMA.16816.F32.BF16 R20, R100, R96, R20 ;  /* 0x000000606414723c */ /* 0x004fe20000041814 */
[----:B------:R-:W-:-:S02]  /*dbd0*/  IADD3 R95, R92, 0x9, RZ ;  /* 0x000000095c5f7810 */ /* 0x000fc40007ffe0ff */
[----:B------:R1:W2:Y:S01]  /*dbe0*/  I2F R93, R94 ;  /* 0x0000005e005d7306 */ /* 0x0002a20000201400 */
[----:B------:R-:W-:Y:S01]  /*dbf0*/  BAR.SYNC.DEFER_BLOCKING 0x0 ;  /* 0x0000000000007b1d */ /* 0x000fe20000010000 */
[-C--:B------:R-:W-:Y:S02]  /*dc00*/  ISETP.GE.AND P2, PT, R94, R8.reuse, PT ;  /* 0x000000085e00720c */ /* 0x080fe40003f46270 */
[----:B------:R-:W-:Y:S01]  /*dc10*/  IADD3 R96, R92, 0x1, RZ ;  /* 0x000000015c607810 */ /* 0x000fe20007ffe0ff */
[----:B------:R-:W-:Y:S01]  /*dc20*/  HMMA.16816.F32.BF16 R16, R100, R98, R16 ;  /* 0x000000626410723c */ /* 0x000fe20000041810 */
[----:B------:R-:W-:Y:S02]  /*dc30*/  ISETP.GE.AND P6, PT, R94, R9, PT ;  /* 0x000000095e00720c */ /* 0x000fe40003fc6270 */
[----:B------:R-:W3:Y:S01]  /*dc40*/  I2F R97, R96 ;  /* 0x0000006000617306 */ /* 0x000ee20000201400 */
[-C--:B------:R-:W-:Y:S02]  /*dc50*/  ISETP.GE.AND P5, PT, R96, R8.reuse, PT ;  /* 0x000000086000720c */ /* 0x080fe40003fa6270 */
[----:B------:R-:W-:-:S02]  /*dc60*/  ISETP.GE.AND P4, PT, R95, R8, PT ;  /* 0x000000085f00720c */ /* 0x000fc40003f86270 */
[----:B------:R-:W-:Y:S02]  /*dc70*/  ISETP.GE.AND P1, PT, R96, R9, PT ;  /* 0x000000096000720c */ /* 0x000fe40003f26270 */
[----:B-1----:R-:W-:Y:S01]  /*dc80*/  IADD3 R94, R92, 0x10, RZ ;  /* 0x000000105c5e7810 */ /* 0x002fe20007ffe0ff */
[CC--:B--2---:R-:W-:Y:S02]  /*dc90*/  FFMA.FTZ R32, R0.reuse, R93.reuse, R32 ;  /* 0x0000005d00207223 */ /* 0x0c4fe40000010020 */
[----:B------:R-:W-:Y:S01]  /*dca0*/  FFMA.FTZ R34, R0, R93, R34 ;  /* 0x0000005d00227223 */ /* 0x000fe20000010022 */
[----:B------:R-:W1:Y:S01]  /*dcb0*/  I2F R87, R94 ;  /* 0x0000005e00577306 */ /* 0x000e620000201400 */
[----:B------:R-:W-:Y:S02]  /*dcc0*/  IADD3 R93, R92, 0x11, RZ ;  /* 0x000000115c5d7810 */ /* 0x000fe40007ffe0ff */
[----:B------:R-:W-:Y:S01]  /*dcd0*/  FSEL R32, R32, -INF , !P2 ;  /* 0xff80000020207808 */ /* 0x000fe20005000000 */
[----:B---3--:R-:W-:Y:S01]  /*dce0*/  FFMA.FTZ R86, R0, R97, R89 ;  /* 0x0000006100567223 */ /* 0x008fe20000010059 */
[----:B------:R-:W-:Y:S01]  /*dcf0*/  ISETP.GE.AND P2, PT, R94, R9, PT ;  /* 0x000000095e00720c */ /* 0x000fe20003f46270 */
[----:B------:R-:W-:-:S02]  /*dd00*/  FFMA.FTZ R97, R0, R97, R91 ;  /* 0x0000006100617223 */ /* 0x000fc4000001005b */
[----:B------:R-:W2:Y:S01]  /*dd10*/  I2F R91, R95 ;  /* 0x0000005f005b7306 */ /* 0x000ea20000201400 */
[----:B------:R-:W-:Y:S02]  /*dd20*/  FSEL R86, R86, -INF , !P5 ;  /* 0xff80000056567808 */ /* 0x000fe40006800000 */
[----:B------:R-:W-:Y:S02]  /*dd30*/  ISETP.GE.AND P5, PT, R95, R9, PT ;  /* 0x000000095f00720c */ /* 0x000fe40003fa6270 */
[----:B------:R-:W-:Y:S02]  /*dd40*/  FSEL R97, R97, -INF , !P1 ;  /* 0xff80000061617808 */ /* 0x000fe40004800000 */
[----:B------:R-:W-:Y:S01]  /*dd50*/  ISETP.GE.AND P1, PT, R94, R8, PT ;  /* 0x000000085e00720c */ /* 0x000fe20003f26270 */
[CC--:B-1----:R-:W-:Y:S01]  /*dd60*/  FFMA.FTZ R28, R0.reuse, R87.reuse, R28 ;  /* 0x00000057001c7223 */ /* 0x0c2fe2000001001c */
[----:B------:R-:W1:Y:S01]  /*dd70*/  I2F R89, R93 ;  /* 0x0000005d00597306 */ /* 0x000e620000201400 */
[----:B------:R-:W-:Y:S01]  /*dd80*/  FFMA.FTZ R139, R0, R87, R30 ;  /* 0x00000057008b7223 */ /* 0x000fe2000001001e */
[----:B------:R-:W-:-:S02]  /*dd90*/  IADD3 R30, R92, 0x19, RZ ;  /* 0x000000195c1e7810 */ /* 0x000fc40007ffe0ff */
[----:B------:R-:W-:Y:S02]  /*dda0*/  FSEL R136, R28, -INF , !P1 ;  /* 0xff8000001c887808 */ /* 0x000fe40004800000 */
[----:B------:R-:W-:Y:S01]  /*ddb0*/  FSEL R139, R139, -INF , !P2 ;  /* 0xff8000008b8b7808 */ /* 0x000fe20005000000 */
[CC--:B--2---:R-:W-:Y:S01]  /*ddc0*/  FFMA.FTZ R95, R0.reuse, R91.reuse, R33 ;  /* 0x0000005b005f7223 */ /* 0x0c4fe20000010021 */
[----:B------:R-:W2:Y:S01]  /*ddd0*/  I2F R28, R30 ;  /* 0x0000001e001c7306 */ /* 0x000ea20000201400 */
[----:B------:R-:W-:Y:S01]  /*dde0*/  FFMA.FTZ R35, R0, R91, R35 ;  /* 0x0000005b00237223 */ /* 0x000fe20000010023 */
[----:B------:R-:W-:Y:S02]  /*ddf0*/  IADD3 R91, R92, 0x18, RZ ;  /* 0x000000185c5b7810 */ /* 0x000fe40007ffe0ff */
[----:B------:R-:W-:Y:S02]  /*de00*/  FSEL R33, R34, -INF , !P6 ;  /* 0xff80000022217808 */ /* 0x000fe40007000000 */
[----:B------:R-:W-:-:S02]  /*de10*/  FSEL R35, R35, -INF , !P5 ;  /* 0xff80000023237808 */ /* 0x000fc40006800000 */
[----:B------:R-:W3:Y:S01]  /*de20*/  I2F R87, R91 ;  /* 0x0000005b00577306 */ /* 0x000ee20000201400 */
[-C--:B------:R-:W-:Y:S01]  /*de30*/  ISETP.GE.AND P5, PT, R91, R8.reuse, PT ;  /* 0x000000085b00720c */ /* 0x080fe20003fa6270 */
[CC--:B-1----:R-:W-:Y:S01]  /*de40*/  FFMA.FTZ R29, R0.reuse, R89.reuse, R29 ;  /* 0x00000059001d7223 */ /* 0x0c2fe2000001001d */
[----:B------:R-:W-:Y:S01]  /*de50*/  ISETP.GE.AND P6, PT, R93, R8, PT ;  /* 0x000000085d00720c */ /* 0x000fe20003fc6270 */
[----:B------:R-:W-:Y:S01]  /*de60*/  FFMA.FTZ R145, R0, R89, R31 ;  /* 0x0000005900917223 */ /* 0x000fe2000001001f */
[----:B------:R-:W-:Y:S02]  /*de70*/  IADD3 R31, R92, 0x20, RZ ;  /* 0x000000205c1f7810 */ /* 0x000fe40007ffe0ff */
[----:B------:R-:W-:Y:S01]  /*de80*/  FSEL R134, R29, -INF , !P6 ;  /* 0xff8000001d867808 */ /* 0x000fe20007000000 */
[----:B--2---:R-:W-:Y:S01]  /*de90*/  FFMA.FTZ R25, R0, R28, R25 ;  /* 0x0000001c00197223 */ /* 0x004fe20000010019 */
[----:B------:R-:W1:Y:S01]  /*dea0*/  I2F R29, R31 ;  /* 0x0000001f001d7306 */ /* 0x000e620000201400 */
[----:B------:R-:W-:Y:S01]  /*deb0*/  ISETP.GE.AND P2, PT, R30, R8, PT ;  /* 0x000000081e00720c */ /* 0x000fe20003f46270 */
[----:B------:R-:W-:Y:S01]  /*dec0*/  FFMA.FTZ R133, R0, R28, R27 ;  /* 0x0000001c00857223 */ /* 0x000fe2000001001b */
[----:B------:R-:W-:-:S02]  /*ded0*/  IADD3 R27, R92, 0x28, RZ ;  /* 0x000000285c1b7810 */ /* 0x000fc40007ffe0ff */
[----:B------:R-:W-:Y:S01]  /*dee0*/  FSEL R142, R25, -INF , !P2 ;  /* 0xff800000198e7808 */ /* 0x000fe20005000000 */
[CC--:B---3--:R-:W-:Y:S02]  /*def0*/  FFMA.FTZ R24, R0.reuse, R87.reuse, R24 ;  /* 0x0000005700187223 */ /* 0x0c8fe40000010018 */
[----:B------:R-:W2:Y:S01]  /*df00*/  I2F R25, R27 ;  /* 0x0000001b00197306 */ /* 0x000ea20000201400 */
[----:B------:R-:W-:Y:S01]  /*df10*/  FFMA.FTZ R147, R0, R87, R26 ;  /* 0x0000005700937223 */ /* 0x000fe2000001001a */
[----:B------:R-:W-:Y:S02]  /*df20*/  FSEL R34, R95, -INF , !P4 ;  /* 0xff8000005f227808 */ /* 0x000fe40006000000 */
[----:B------:R-:W-:Y:S02]  /*df30*/  FSEL R138, R24, -INF , !P5 ;  /* 0xff800000188a7808 */ /* 0x000fe40006800000 */
[----:B------:R-:W-:Y:S02]  /*df40*/  IADD3 R24, R92, 0x21, RZ ;  /* 0x000000215c187810 */ /* 0x000fe40007ffe0ff */
[----:B------:R-:W-:Y:S01]  /*df50*/  ISETP.GE.AND P4, PT, R93, R9, PT ;  /* 0x000000095d00720c */ /* 0x000fe20003f86270 */
[C---:B-1----:R-:W-:Y:S01]  /*df60*/  FFMA.FTZ R20, R0.reuse, R29, R20 ;  /* 0x0000001d00147223 */ /* 0x042fe20000010014 */
[----:B------:R-:W1:Y:S01]  /*df70*/  I2F R26, R24 ;  /* 0x00000018001a7306 */ /* 0x000e620000201400 */
[----:B------:R-:W-:Y:S01]  /*df80*/  ISETP.GE.AND P1, PT, R91, R9, PT ;  /* 0x000000095b00720c */ /* 0x000fe20003f26270 */
[----:B------:R-:W-:Y:S01]  /*df90*/  FFMA.FTZ R22, R0, R29, R22 ;  /* 0x0000001d00167223 */ /* 0x000fe20000010016 */
[----:B------:R-:W-:-:S02]  /*dfa0*/  FSEL R145, R145, -INF , !P4 ;  /* 0xff80000091917808 */ /* 0x000fc40006000000 */
[----:B------:R-:W-:Y:S01]  /*dfb0*/  FSEL R147, R147, -INF , !P1 ;  /* 0xff80000093937808 */ /* 0x000fe20004800000 */
[CC--:B--2---:R-:W-:Y:S01]  /*dfc0*/  FFMA.FTZ R16, R0.reuse, R25.reuse, R16 ;  /* 0x0000001900107223 */ /* 0x0c4fe20000010010 */
[CC--:B------:R-:W-:Y:S01]  /*dfd0*/  ISETP.GE.AND P4, PT, R31.reuse, R8.reuse, PT ;  /* 0x000000081f00720c */ /* 0x0c0fe20003f86270 */
[----:B------:R-:W-:Y:S01]  /*dfe0*/  FFMA.FTZ R18, R0, R25, R18 ;  /* 0x0000001900127223 */ /* 0x000fe20000010012 */
[C---:B------:R-:W-:Y:S02]  /*dff0*/  ISETP.GE.AND P1, PT, R24.reuse, R8, PT ;  /* 0x000000081800720c */ /* 0x040fe40003f26270 */
[-C--:B------:R-:W-:Y:S02]  /*e000*/  ISETP.GE.AND P2, PT, R24, R9.reuse, PT ;  /* 0x000000091800720c */ /* 0x080fe40003f46270 */
[-C--:B------:R-:W-:Y:S02]  /*e010*/  ISETP.GE.AND P6, PT, R30, R9.reuse, PT ;  /* 0x000000091e00720c */ /* 0x080fe40003fc6270 */
[----:B------:R-:W-:Y:S01]  /*e020*/  ISETP.GE.AND P5, PT, R31, R9, PT ;  /* 0x000000091f00720c */ /* 0x000fe20003fa6270 */
[-C--:B-1----:R-:W-:Y:S01]  /*e030*/  FFMA.FTZ R23, R0, R26.reuse, R23 ;  /* 0x0000001a00177223 */ /* 0x082fe20000010017 */
[----:B------:R-:W-:Y:S01]  /*e040*/  IADD3 R24, R92, 0x29, RZ ;  /* 0x000000295c187810 */ /* 0x000fe20007ffe0ff */
[----:B------:R-:W-:Y:S01]  /*e050*/  FFMA.FTZ R21, R0, R26, R21 ;  /* 0x0000001a00157223 */ /* 0x000fe20000010015 */
[----:B------:R-:W-:-:S02]  /*e060*/  FSEL R103, R20, -INF , !P4 ;  /* 0xff80000014677808 */ /* 0x000fc40006000000 */
[----:B------:R-:W1:Y:S01]  /*e070*/  I2F R20, R24 ;  /* 0x0000001800147306 */ /* 0x000e620000201400 */
[----:B------:R-:W-:Y:S02]  /*e080*/  FSEL R133, R133, -INF , !P6 ;  /* 0xff80000085857808 */ /* 0x000fe40007000000 */
[----:B------:R-:W-:Y:S02]  /*e090*/  FSEL R105, R22, -INF , !P5 ;  /* 0xff80000016697808 */ /* 0x000fe40006800000 */
[----:B------:R-:W-:Y:S02]  /*e0a0*/  ISETP.GE.AND P6, PT, R27, R8, PT ;  /* 0x000000081b00720c */ /* 0x000fe40003fc6270 */
[C---:B------:R-:W-:Y:S02]  /*e0b0*/  IADD3 R22, R92.reuse, 0x30, RZ ;  /* 0x000000305c167810 */ /* 0x040fe40007ffe0ff */
[----:B------:R-:W-:Y:S02]  /*e0c0*/  FSEL R107, R23, -INF , !P2 ;  /* 0xff800000176b7808 */ /* 0x000fe40005000000 */
[----:B------:R-:W-:-:S02]  /*e0d0*/  IADD3 R23, R92, 0x31, RZ ;  /* 0x000000315c177810 */ /* 0x000fc40007ffe0ff */
[----:B------:R-:W-:Y:S02]  /*e0e0*/  FSEL R104, R21, -INF , !P1 ;  /* 0xff80000015687808 */ /* 0x000fe40004800000 */
[----:B------:R-:W2:Y:S01]  /*e0f0*/  I2F R21, R22 ;  /* 0x0000001600157306 */ /* 0x000ea20000201400 */
[----:B------:R-:W-:Y:S01]  /*e100*/  FSEL R128, R16, -INF , !P6 ;  /* 0xff80000010807808 */ /* 0x000fe20007000000 */
[CC--:B-1----:R-:W-:Y:S01]  /*e110*/  FFMA.FTZ R17, R0.reuse, R20.reuse, R17 ;  /* 0x0000001400117223 */ /* 0x0c2fe20000010011 */
[----:B------:R-:W-:Y:S01]  /*e120*/  ISETP.GE.AND P4, PT, R27, R9, PT ;  /* 0x000000091b00720c */ /* 0x000fe20003f86270 */
[----:B------:R-:W-:Y:S01]  /*e130*/  FFMA.FTZ R19, R0, R20, R19 ;  /* 0x0000001400137223 */ /* 0x000fe20000010013 */
[----:B------:R-:W-:Y:S02]  /*e140*/  ISETP.GE.AND P5, PT, R24, R8, PT ;  /* 0x000000081800720c */ /* 0x000fe40003fa6270 */
[----:B------:R-:W-:Y:S01]  /*e150*/  FSEL R129, R18, -INF , !P4 ;  /* 0xff80000012817808 */ /* 0x000fe20006000000 */
[----:B------:R-:W1:Y:S01]  /*e160*/  I2F R16, R23 ;  /* 0x0000001700107306 */ /* 0x000e620000201400 */
[----:B------:R-:W-:-:S02]  /*e170*/  IADD3 R18, R92, 0x38, RZ ;  /* 0x000000385c127810 */ /* 0x000fc40007ffe0ff */
[----:B------:R-:W-:Y:S02]  /*e180*/  FSEL R126, R17, -INF , !P5 ;  /* 0xff800000117e7808 */ /* 0x000fe40006800000 */
[----:B------:R-:W-:Y:S02]  /*e190*/  ISETP.GE.AND P1, PT, R24, R9, PT ;  /* 0x000000091800720c */ /* 0x000fe40003f26270 */
[-C--:B------:R-:W-:Y:S01]  /*e1a0*/  ISETP.GE.AND P2, PT, R22, R8.reuse, PT ;  /* 0x000000081600720c */ /* 0x080fe20003f46270 */
[CC--:B--2---:R-:W-:Y:S01]  /*e1b0*/  FFMA.FTZ R12, R0.reuse, R21.reuse, R12 ;  /* 0x00000015000c7223 */ /* 0x0c4fe2000001000c */
[----:B------:R-:W2:Y:S01]  /*e1c0*/  I2F R17, R18 ;  /* 0x0000001200117306 */ /* 0x000ea20000201400 */
[----:B------:R-:W-:Y:S01]  /*e1d0*/  FSEL R101, R19, -INF , !P1 ;  /* 0xff80000013657808 */ /* 0x000fe20004800000 */
[----:B------:R-:W-:Y:S01]  /*e1e0*/  FFMA.FTZ R14, R0, R21, R14 ;  /* 0x00000015000e7223 */ /* 0x000fe2000001000e */
[----:B------:R-:W-:Y:S02]  /*e1f0*/  ISETP.GE.AND P1, PT, R18, R8, PT ;  /* 0x000000081200720c */ /* 0x000fe40003f26270 */
[----:B------:R-:W-:Y:S01]  /*e200*/  FSEL R102, R12, -INF , !P2 ;  /* 0xff8000000c667808 */ /* 0x000fe20005000000 */
[-C--:B-1----:R-:W-:Y:S01]  /*e210*/  FFMA.FTZ R106, R0, R16.reuse, R13 ;  /* 0x00000010006a7223 */ /* 0x082fe2000001000d */
[----:B------:R-:W-:Y:S01]  /*e220*/  IADD3 R13, R92, 0x39, RZ ;  /* 0x000000395c0d7810 */ /* 0x000fe20007ffe0ff */
[----:B------:R-:W1:Y:S01]  /*e230*/  I2F R19, R92 ;  /* 0x0000005c00137306 */ /* 0x000e620000201400 */
[----:B------:R-:W-:Y:S01]  /*e240*/  FFMA.FTZ R15, R0, R16, R15 ;  /* 0x00000010000f7223 */ /* 0x000fe2000001000f */
[----:B------:R-:W-:-:S02]  /*e250*/  ISETP.GE.AND P6, PT, R22, R9, PT ;  /* 0x000000091600720c */ /* 0x000fc40003fc6270 */
[CC--:B------:R-:W-:Y:S02]  /*e260*/  ISETP.GE.AND P4, PT, R23.reuse, R8.reuse, PT ;  /* 0x000000081700720c */ /* 0x0c0fe40003f86270 */
[----:B------:R-:W-:Y:S01]  /*e270*/  ISETP.GE.AND P5, PT, R23, R9, PT ;  /* 0x000000091700720c */ /* 0x000fe20003fa6270 */
[-C--:B--2---:R-:W-:Y:S01]  /*e280*/  FFMA.FTZ R4, R0, R17.reuse, R4 ;  /* 0x0000001100047223 */ /* 0x084fe20000010004 */
[----:B------:R-:W2:Y:S01]  /*e290*/  I2F R12, R13 ;  /* 0x0000000d000c7306 */ /* 0x000ea20000201400 */
[----:B------:R-:W-:Y:S01]  /*e2a0*/  FSEL R91, R14, -INF , !P6 ;  /* 0xff8000000e5b7808 */ /* 0x000fe20007000000 */
[----:B------:R-:W-:Y:S01]  /*e2b0*/  FFMA.FTZ R6, R0, R17, R6 ;  /* 0x0000001100067223 */ /* 0x000fe20000010006 */
[----:B------:R-:W-:Y:S02]  /*e2c0*/  FSEL R106, R106, -INF , !P4 ;  /* 0xff8000006a6a7808 */ /* 0x000fe40006000000 */
[----:B------:R-:W-:Y:S02]  /*e2d0*/  FSEL R124, R4, -INF , !P1 ;  /* 0xff800000047c7808 */ /* 0x000fe40004800000 */
[----:B------:R-:W-:Y:S01]  /*e2e0*/  FSEL R89, R15, -INF , !P5 ;  /* 0xff8000000f597808 */ /* 0x000fe20006800000 */
[----:B-1----:R-:W-:Y:S01]  /*e2f0*/  FFMA.FTZ R4, R0, R19, R88 ;  /* 0x0000001300047223 */ /* 0x002fe20000010058 */
[----:B------:R-:W-:Y:S01]  /*e300*/  ISETP.GE.AND P2, PT, R18, R9, PT ;  /* 0x000000091200720c */ /* 0x000fe20003f46270 */
[----:B------:R-:W-:Y:S01]  /*e310*/  FFMA.FTZ R90, R0, R19, R90 ;  /* 0x00000013005a7223 */ /* 0x000fe2000001005a */
[----:B------:R-:W-:-:S02]  /*e320*/  ISETP.GE.AND P6, PT, R92, R8, PT ;  /* 0x000000085c00720c */ /* 0x000fc40003fc6270 */
[-C--:B------:R-:W-:Y:S02]  /*e330*/  ISETP.GE.AND P4, PT, R92, R9.reuse, PT ;  /* 0x000000095c00720c */ /* 0x080fe40003f86270 */
[C---:B------:R-:W-:Y:S01]  /*e340*/  ISETP.GE.AND P5, PT, R13.reuse, R8, PT ;  /* 0x000000080d00720c */ /* 0x040fe20003fa6270 */
[CC--:B--2---:R-:W-:Y:S01]  /*e350*/  FFMA.FTZ R137, R0.reuse, R12.reuse, R5 ;  /* 0x0000000c00897223 */ /* 0x0c4fe20000010005 */
[----:B------:R-:W-:Y:S01]  /*e360*/  ISETP.GE.AND P1, PT, R13, R9, PT ;  /* 0x000000090d00720c */ /* 0x000fe20003f26270 */
[----:B------:R-:W-:Y:S01]  /*e370*/  FFMA.FTZ R7, R0, R12, R7 ;  /* 0x0000000c00077223 */ /* 0x000fe20000010007 */
        /* <DEDUP_REMOVED lines=8> */
[----:B------:R-:W-:Y:S02]  /*e400*/  IMAD.SHL.U32 R7, R125, 0x40, RZ ;  /* 0x000000407d077824 */ /* 0x000fe400078e00ff */
[----:B------:R-:W-:Y:S01]  /*e410*/  IMAD.MOV.U32 R12, RZ, RZ, RZ ;  /* 0x000000ffff0c7224 */ /* 0x000fe200078e00ff */
[----:B------:R-:W1:Y:S02]  /*e420*/  I2F.RP R8, R6 ;  /* 0x0000000600087306 */ /* 0x000e640000209400 */
[----:B------:R-:W-:-:S06]  /*e430*/  IADD3 R15, R7, -0x40, RZ ;  /* 0xffffffc0070f7810 */ /* 0x000fcc0007ffe0ff */
[----:B-1----:R-:W1:Y:S02]  /*e440*/  MUFU.RCP R13, R8 ;  /* 0x00000008000d7308 */ /* 0x002e640000001000 */
[----:B-1----:R-:W-:Y:S02]  /*e450*/  IADD3 R13, R13, 0xffffffe, RZ ;  /* 0x0ffffffe0d0d7810 */ /* 0x002fe40007ffe0ff */
[----:B------:R-:W-:Y:S02]  /*e460*/  IABS R8, R15 ;  /* 0x0000000f00087213 */ /* 0x000fe40000000000 */
[----:B------:R-:W-:Y:S02]  /*e470*/  LOP3.LUT R15, R15, c[0x0][0x2d0], RZ, 0x3c, !PT ;  /* 0x0000b4000f0f7a12 */ /* 0x000fe400078e3cff */
[----:B------:R-:W1:Y:S02]  /*e480*/  F2I.FTZ.U32.TRUNC.NTZ R13, R13 ;  /* 0x0000000d000d7305 */ /* 0x000e64000021f000 */
[----:B------:R-:W-:Y:S01]  /*e490*/  ISETP.GE.AND P0, PT, R15, RZ, PT ;  /* 0x000000ff0f00720c */ /* 0x000fe20003f06270 */
[----:B-1----:R-:W-:-:S04]  /*e4a0*/  IMAD.MOV R9, RZ, RZ, -R13 ;  /* 0x000000ffff097224 */ /* 0x002fc800078e0a0d */
[----:B------:R-:W-:-:S04]  /*e4b0*/  IMAD R9, R9, R6, RZ ;  /* 0x0000000609097224 */ /* 0x000fc800078e02ff */
[----:B------:R-:W-:Y:S01]  /*e4c0*/  IMAD.HI.U32 R9, R13, R9, R12 ;  /* 0x000000090d097227 */ /* 0x000fe200078e000c */
[----:B------:R-:W-:Y:S02]  /*e4d0*/  IABS R12, R7 ;  /* 0x00000007000c7213 */ /* 0x000fe40000000000 */
[----:B------:R-:W-:-:S03]  /*e4e0*/  LOP3.LUT R7, R7, c[0x0][0x2d0], RZ, 0x3c, !PT ;  /* 0x0000b40007077a12 */ /* 0x000fc600078e3cff */
[----:B------:R-:W-:Y:S01]  /*e4f0*/  IMAD.HI.U32 R16, R9, R12, RZ ;  /* 0x0000000c09107227 */ /* 0x000fe200078e00ff */
[----:B------:R-:W-:-:S03]  /*e500*/  ISETP.GE.AND P2, PT, R7, RZ, PT ;  /* 0x000000ff0700720c */ /* 0x000fc60003f46270 */
        /* <DEDUP_REMOVED lines=40> */
.L_x_5491:
[----:B------:R-:W-:-:S05]  /*e790*/  IMAD.MOV.U32 R8, RZ, RZ, c[0x0][0x198] ;  /* 0x00006600ff087624 */ /* 0x000fca00078e00ff */
[----:B------:R-:W-:-:S04]  /*e7a0*/  LEA R8, -R8, RZ, 0x6 ;  /* 0x000000ff08087211 */ /* 0x000fc800078e31ff */
[----:B------:R-:W-:Y:S02]  /*e7b0*/  SHF.R.S32.HI R7, RZ, 0x1f, R8 ;  /* 0x0000001fff077819 */ /* 0x000fe40000011408 */
.L_x_5492:
        /* <DEDUP_REMOVED lines=8> */
[----:B------:R-:W-:Y:S02]  /*e840*/  LEA R10, P0, R6, R8, 0x5 ;  /* 0x00000008060a7211 */ /* 0x000fe400078028ff */
[----:B------:R-:W-:Y:S02]  /*e850*/  LEA.HI.X R13, R8, R119, R7, 0x1, P4 ;  /* 0x00000077080d7211 */ /* 0x000fe400020f0c07 */
[----:B------:R-:W-:Y:S02]  /*e860*/  LEA.HI.X R7, R6, R7, R9, 0x5, P0 ;  /* 0x0000000706077211 */ /* 0x000fe400000f2c09 */
[CC--:B------:R-:W-:Y:S01]  /*e870*/  @!P1 LEA R14, P4, R10.reuse, R120.reuse, 0x1 ;  /* 0x000000780a0e9211 */ /* 0x0c0fe200078808ff */
[----:B------:R-:W-:Y:S01]  /*e880*/  @!PT LDS RZ, [RZ] ;  /* 0x00000000fffff984 */ /* 0x000fe20000000800 */
[----:B------:R-:W-:Y:S01]  /*e890*/  @!PT LDS RZ, [RZ] ;  /* 0x00000000fffff984 */ /* 0x000fe20000000800 */
[----:B------:R-:W-:Y:S01]  /*e8a0*/  @!PT LDS RZ, [RZ] ;  /* 0x00000000fffff984 */ /* 0x000fe20000000800 */
[----:B------:R1:W-:Y:S01]  /*e8b0*/  @!P2 LDGSTS.E.BYPASS.LTC128B.128 [R123+0x3000], [R12.64] ;  /* 0x030000000c7bafae */ /* 0x0003e2000b901d46 */
[C---:B------:R-:W-:Y:S01]  /*e8c0*/  @P5 LEA R16, P0, R10.reuse, R120, 0x1 ;  /* 0x000000780a105211 */ /* 0x040fe200078008ff */
[----:B------:R-:W-:Y:S01]  /*e8d0*/  IMAD.MOV.U32 R120, RZ, RZ, R12 ;  /* 0x000000ffff787224 */ /* 0x000fe200078e000c */
[CCC-:B------:R-:W-:Y:S01]  /*e8e0*/  @!P1 LEA.HI.X R15, R10.reuse, R119.reuse, R7.reuse, 0x1, P4 ;  /* 0x000000770a0f9211 */ /* 0x1c0fe200020f0c07 */
[----:B------:R1:W-:Y:S01]  /*e8f0*/  @P2 STS [R123+0x3000], RZ ;  /* 0x003000ff7b002388 */ /* 0x0003e20000000800 */
[----:B------:R-:W-:Y:S01]  /*e900*/  @P5 LEA.HI.X R17, R10, R119, R7, 0x1, P0 ;  /* 0x000000770a115211 */ /* 0x000fe200000f0c07 */
[----:B------:R-:W-:Y:S01]  /*e910*/  IMAD.MOV.U32 R119, RZ, RZ, R13 ;  /* 0x000000ffff777224 */ /* 0x000fe200078e000d */
[C---:B------:R-:W-:Y:S01]  /*e920*/  @!P2 LEA R8, P0, R6.reuse, R12, 0x6 ;  /* 0x0000000c0608a211 */ /* 0x040fe200078030ff */
[----:B------:R1:W-:Y:S03]  /*e930*/  @P2 STS [R123+0x3004], RZ ;  /* 0x003004ff7b002388 */ /* 0x0003e60000000800 */
[----:B------:R-:W-:Y:S01]  /*e940*/  @!P2 LEA.HI.X R9, R6, R13, R9, 0x6, P0 ;  /* 0x0000000d0609a211 */ /* 0x000fe200000f3409 */
        /* <DEDUP_REMOVED lines=27> */
.L_x_5490:
        /* <DEDUP_REMOVED lines=40> */
[----:B------:R-:W-:Y:S01]  /*ed80*/  LDSM.16.MT88.4 R8, [R110+0x6000] ;  /* 0x006000006e08783b */ /* 0x000fe20000004200 */
        /* <DEDUP_REMOVED lines=11> */
[--C-:B------:R-:W-:Y:S02]  /*ee40*/  FFMA.FTZ R95, R32, c[0x0][0x23c], -R143.reuse ;  /* 0x00008f00205f7a23 */ /* 0x100fe4000001088f */
[----:B------:R-:W-:Y:S01]  /*ee50*/  FADD.FTZ R4, R3, -R4 ;  /* 0x8000000403047221 */ /* 0x000fe20000010000 */
[----:B------:R-:W-:Y:S01]  /*ee60*/  FSEL R3, R87, RZ, P0 ;  /* 0x000000ff57037208 */ /* 0x000fe20000000000 */
[----:B------:R-:W-:Y:S01]  /*ee70*/  FFMA.FTZ R90, R97, c[0x0][0x23c], -R98 ;  /* 0x00008f00615a7a23 */ /* 0x000fe20000010862 */
[----:B------:R-:W-:Y:S01]  /*ee80*/  MUFU.EX2 R99, R99 ;  /* 0x0000006300637308 */ /* 0x000fe20000000800 */
[----:B------:R-:W-:-:S02]  /*ee90*/  FFMA.FTZ R86, R34, c[0x0][0x23c], -R143 ;  /* 0x00008f0022567a23 */ /* 0x000fc4000001088f */
[----:B------:R-:W-:Y:S02]  /*eea0*/  FADD.FTZ R3, R2, -R3 ;  /* 0x8000000302037221 */ /* 0x000fe40000010000 */
[--C-:B------:R-:W-:Y:S02]  /*eeb0*/  FFMA.FTZ R2, R35, c[0x0][0x23c], -R98.reuse ;  /* 0x00008f0023027a23 */ /* 0x100fe40000010862 */
[----:B------:R-:W-:Y:S01]  /*eec0*/  FMUL.FTZ R97, R3, c[0x0][0x23c] ;  /* 0x00008f0003617a20 */ /* 0x000fe20000410000 */
[----:B------:R-:W-:Y:S01]  /*eed0*/  MUFU.EX2 R88, R88 ;  /* 0x0000005800587308 */ /* 0x000fe20000000800 */
[--C-:B------:R-:W-:Y:S02]  /*eee0*/  FFMA.FTZ R3, R33, c[0x0][0x23c], -R98.reuse ;  /* 0x00008f0021037a23 */ /* 0x100fe40000010862 */
[----:B------:R-:W1:Y:S01]  /*eef0*/  LDSM.16.MT88.4 R32, [R108+0x7000] ;  /* 0x007000006c20783b */ /* 0x000e620000004200 */
[----:B------:R-:W-:Y:S02]  /*ef00*/  FMUL.FTZ R100, R4, c[0x0][0x23c] ;  /* 0x00008f0004647a20 */ /* 0x000fe40000410000 */
[----:B------:R-:W-:-:S02]  /*ef10*/  FFMA.FTZ R93, R5, c[0x0][0x23c], -R98 ;  /* 0x00008f00055d7a23 */ /* 0x000fc40000010862 */
[----:B------:R-:W2:Y:S01]  /*ef20*/  MUFU.EX2 R97, R97 ;  /* 0x0000006100617308 */ /* 0x000ea20000000800 */
[--C-:B------:R-:W-:Y:S02]  /*ef30*/  FFMA.FTZ R141, R136, c[0x0][0x23c], -R143.reuse ;  /* 0x00008f00888d7a23 */ /* 0x100fe4000001088f */
[--C-:B------:R-:W-:Y:S02]  /*ef40*/  FFMA.FTZ R140, R134, c[0x0][0x23c], -R143.reuse ;  /* 0x00008f00868c7a23 */ /* 0x100fe4000001088f */
[--C-:B------:R-:W-:Y:S02]  /*ef50*/  FFMA.FTZ R136, R138, c[0x0][0x23c], -R143.reuse ;  /* 0x00008f008a887a23 */ /* 0x100fe4000001088f */
[----:B------:R-:W-:Y:S01]  /*ef60*/  FFMA.FTZ R135, R142, c[0x0][0x23c], -R143 ;  /* 0x00008f008e877a23 */ /* 0x000fe2000001088f */
[----:B------:R-:W3:Y:S01]  /*ef70*/  MUFU.EX2 R100, R100 ;  /* 0x0000006400647308 */ /* 0x000ee20000000800 */
[--C-:B------:R-:W-:Y:S02]  /*ef80*/  FFMA.FTZ R139, R139, c[0x0][0x23c], -R98.reuse ;  /* 0x00008f008b8b7a23 */ /* 0x100fe40000010862 */
[----:B------:R-:W-:-:S02]  /*ef90*/  FFMA.FTZ R138, R145, c[0x0][0x23c], -R98 ;  /* 0x00008f00918a7a23 */ /* 0x000fc40000010862 */
[--C-:B------:R-:W-:Y:S02]  /*efa0*/  FFMA.FTZ R134, R147, c[0x0][0x23c], -R98.reuse ;  /* 0x00008f0093867a23 */ /* 0x100fe40000010862 */
[----:B------:R-:W-:Y:S01]  /*efb0*/  FFMA.FTZ R133, R133, c[0x0][0x23c], -R98 ;  /* 0x00008f0085857a23 */ /* 0x000fe20000010862 */
[----:B------:R-:W-:Y:S01]  /*efc0*/  MUFU.EX2 R95, R95 ;  /* 0x0000005f005f7308 */ /* 0x000fe20000000800 */
[-C--:B--2---:R-:W-:Y:S02]  /*efd0*/  FMUL.FTZ R6, R82, R97.reuse ;  /* 0x0000006152067220 */ /* 0x084fe40000410000 */
[-C--:B------:R-:W-:Y:S02]  /*efe0*/  FMUL.FTZ R7, R83, R97.reuse ;  /* 0x0000006153077220 */ /* 0x080fe40000410000 */
[-C--:B------:R-:W-:Y:S02]  /*eff0*/  FMUL.FTZ R30, R58, R97.reuse ;  /* 0x000000613a1e7220 */ /* 0x080fe40000410000 */
[----:B------:R-:W-:Y:S01]  /*f000*/  FMUL.FTZ R31, R59, R97 ;  /* 0x000000613b1f7220 */ /* 0x000fe20000410000 */
[----:B------:R-:W2:Y:S01]  /*f010*/  MUFU.EX2 R86, R86 ;  /* 0x0000005600567308 */ /* 0x000ea20000000800 */
[-C--:B---3--:R-:W-:Y:S01]  /*f020*/  FMUL.FTZ R4, R80, R100.reuse ;  /* 0x0000006450047220 */ /* 0x088fe20000410000 */
[----:B------:R-:W-:Y:S01]  /*f030*/  F2FP.BF16.PACK_AB R80, R88, R99 ;  /* 0x000000635850723e */ /* 0x000fe200000010ff */
[----:B------:R-:W-:-:S02]  /*f040*/  FMUL.FTZ R5, R81, R100 ;  /* 0x0000006451057220 */ /* 0x000fc40000410000 */
[-C--:B------:R-:W-:Y:S02]  /*f050*/  FMUL.FTZ R28, R56, R100.reuse ;  /* 0x00000064381c7220 */ /* 0x080fe40000410000 */
[-C--:B------:R-:W-:Y:S01]  /*f060*/  FMUL.FTZ R29, R57, R100.reuse ;  /* 0x00000064391d7220 */ /* 0x080fe20000410000 */
[----:B------:R-:W-:Y:S01]  /*f070*/  MUFU.EX2 R93, R93 ;  /* 0x0000005d005d7308 */ /* 0x000fe20000000800 */
[-C--:B------:R-:W-:Y:S01]  /*f080*/  FMUL.FTZ R60, R60, R100.reuse ;  /* 0x000000643c3c7220 */ /* 0x080fe20000410000 */
[----:B------:R-:W-:Y:S01]  /*f090*/  LDSM.16.MT88.4 R56, [R108+0x6400] ;  /* 0x006400006c38783b */ /* 0x000fe20000004200 */
        /* <DEDUP_REMOVED lines=8> */
[----:B------:R-:W-:Y:S01]  /*f120*/  MUFU.EX2 R3, R3 ;  /* 0x0000000300037308 */ /* 0x000fe20000000800 */
[-C--:B------:R-:W-:Y:S02]  /*f130*/  FMUL.FTZ R15, R43, R97.reuse ;  /* 0x000000612b0f7220 */ /* 0x080fe40000410000 */
[-C--:B------:R-:W-:Y:S01]  /*f140*/  FMUL.FTZ R36, R36, R100.reuse ;  /* 0x0000006424247220 */ /* 0x080fe20000410000 */
[----:B------:R-:W2:Y:S01]  /*f150*/  LDSM.16.MT88.4 R40, [R110+0x8000] ;  /* 0x008000006e28783b */ /* 0x000ea20000004200 */
[----:B------:R-:W-:Y:S02]  /*f160*/  FMUL.FTZ R37, R37, R100 ;  /* 0x0000006425257220 */ /* 0x000fe40000410000 */
[----:B------:R-:W-:Y:S01]  /*f170*/  FMUL.FTZ R38, R38, R97 ;  /* 0x0000006126267220 */ /* 0x000fe20000410000 */
[----:B------:R-:W4:Y:S01]  /*f180*/  MUFU.EX2 R2, R2 ;  /* 0x0000000200027308 */ /* 0x000f220000000800 */
[----:B---3--:R-:W-:Y:S01]  /*f190*/  F2FP.BF16.PACK_AB R81, R90, R93 ;  /* 0x0000005d5a51723e */ /* 0x008fe200000010ff */
[----:B------:R-:W-:-:S02]  /*f1a0*/  FMUL.FTZ R39, R39, R97 ;  /* 0x0000006127277220 */ /* 0x000fc40000410000 */
[-C--:B------:R-:W-:Y:S02]  /*f1b0*/  FMUL.FTZ R44, R44, R100.reuse ;  /* 0x000000642c2c7220 */ /* 0x080fe40000410000 */
[-C--:B------:R-:W-:Y:S02]  /*f1c0*/  FMUL.FTZ R45, R45, R100.reuse ;  /* 0x000000642d2d7220 */ /* 0x080fe40000410000 */
[-C--:B------:R-:W-:Y:S01]  /*f1d0*/  FMUL.FTZ R46, R46, R97.reuse ;  /* 0x000000612e2e7220 */ /* 0x080fe20000410000 */
[----:B------:R-:W-:Y:S01]  /*f1e0*/  MUFU.EX2 R141, R141 ;  /* 0x0000008d008d7308 */ /* 0x000fe20000000800 */
[----:B------:R-:W-:Y:S02]  /*f1f0*/  FMUL.FTZ R47, R47, R97 ;  /* 0x000000612f2f7220 */ /* 0x000fe40000410000 */
[-C--:B------:R-:W-:Y:S02]  /*f200*/  FMUL.FTZ R20, R48, R100.reuse ;  /* 0x0000006430147220 */ /* 0x080fe40000410000 */
[----:B------:R-:W-:Y:S01]  /*f210*/  FMUL.FTZ R21, R49, R100 ;  /* 0x0000006431157220 */ /* 0x000fe20000410000 */
[----:B----4-:R-:W-:-:S02]  /*f220*/  F2FP.BF16.PACK_AB R83, R2, R3 ;  /* 0x000000030253723e */ /* 0x010fc400000010ff */
[----:B------:R-:W3:Y:S01]  /*f230*/  MUFU.EX2 R140, R140 ;  /* 0x0000008c008c7308 */ /* 0x000ee20000000800 */
[-C--:B------:R-:W-:Y:S02]  /*f240*/  FMUL.FTZ R22, R50, R97.reuse ;  /* 0x0000006132167220 */ /* 0x080fe40000410000 */
[-C--:B------:R-:W-:Y:S02]  /*f250*/  FMUL.FTZ R23, R51, R97.reuse ;  /* 0x0000006133177220 */ /* 0x080fe40000410000 */
[-C--:B------:R-:W-:Y:S01]  /*f260*/  FMUL.FTZ R52, R52, R100.reuse ;  /* 0x0000006434347220 */ /* 0x080fe20000410000 */
[----:B-1----:R-:W-:Y:S01]  /*f270*/  HMMA.16816.F32.BF16 R28, R80, R32, R28 ;  /* 0x00000020501c723c */ /* 0x002fe2000004181c */
[----:B------:R-:W-:Y:S01]  /*f280*/  FMUL.FTZ R53, R53, R100 ;  /* 0x0000006435357220 */ /* 0x000fe20000410000 */
[----:B------:R-:W-:Y:S01]  /*f290*/  MUFU.EX2 R136, R136 ;  /* 0x0000008800887308 */ /* 0x000fe20000000800 */
[-C--:B------:R-:W-:Y:S01]  /*f2a0*/  FMUL.FTZ R54, R54, R97.reuse ;  /* 0x0000006136367220 */ /* 0x080fe20000410000 */
[----:B------:R-:W1:Y:S01]  /*f2b0*/  LDSM.16.MT88.4 R48, [R108+0x8000] ;  /* 0x008000006c30783b */ /* 0x000e620000004200 */
[----:B------:R-:W-:-:S02]  /*f2c0*/  FMUL.FTZ R55, R55, R97 ;  /* 0x0000006137377220 */ /* 0x000fc40000410000 */
[-C--:B------:R-:W-:Y:S01]  /*f2d0*/  FMUL.FTZ R68, R68, R100.reuse ;  /* 0x0000006444447220 */ /* 0x080fe20000410000 */
[C---:B------:R-:W-:Y:S01]  /*f2e0*/  HMMA.16816.F32.BF16 R32, R80.reuse, R34, R60 ;  /* 0x000000225020723c */ /* 0x040fe2000004183c */
[----:B------:R-:W4:Y:S01]  /*f2f0*/  LDSM.16.MT88.4 R60, [R110+0x6400] ;  /* 0x006400006e3c783b */ /* 0x000f220000004200 */
        /* <DEDUP_REMOVED lines=11> */
[--C-:B------:R-:W-:Y:S01]  /*f3b0*/  FFMA.FTZ R142, R103, c[0x0][0x23c], -R143.reuse ;  /* 0x00008f00678e7a23 */ /* 0x100fe2000001088f */
        /* <DEDUP_REMOVED lines=8> */
[----:B------:R-:W-:Y:S02]  /*f440*/  FFMA.FTZ R105, R129, c[0x0][0x23c], -R98 ;  /* 0x00008f0081697a23 */ /* 0x000fe40000010862 */
[-C--:B------:R-:W-:Y:S01]  /*f450*/  FMUL.FTZ R36, R64, R100.reuse ;  /* 0x0000006440247220 */ /* 0x080fe20000410000 */
[C---:B------:R-:W-:Y:S01]  /*f460*/  HMMA.16816.F32.BF16 R16, R80.reuse, R18, R44 ;  /* 0x000000125010723c */ /* 0x040fe2000004182c */
[-C--:B------:R-:W-:Y:S01]  /*f470*/  FMUL.FTZ R37, R65, R100.reuse ;  /* 0x0000006441257220 */ /* 0x080fe20000410000 */
[----:B------:R-:W1:Y:S01]  /*f480*/  MUFU.EX2 R133, R133 ;  /* 0x0000008500857308 */ /* 0x000e620000000800 */
[-C--:B------:R-:W-:Y:S02]  /*f490*/  FMUL.FTZ R38, R66, R97.reuse ;  /* 0x0000006142267220 */ /* 0x080fe40000410000 */
[-C--:B------:R-:W-:Y:S02]  /*f4a0*/  FMUL.FTZ R39, R67, R97.reuse ;  /* 0x0000006143277220 */ /* 0x080fe40000410000 */
        /* <DEDUP_REMOVED lines=8> */
[--C-:B------:R-:W-:Y:S01]  /*f530*/  FFMA.FTZ R129, R102, c[0x0][0x23c], -R143.reuse ;  /* 0x00008f0066817a23 */ /* 0x100fe2000001088f */
[----:B------:R-:W-:Y:S01]  /*f540*/  MUFU.EX2 R145, R145 ;  /* 0x0000009100917308 */ /* 0x000fe20000000800 */
[--C-:B------:R-:W-:Y:S02]  /*f550*/  FFMA.FTZ R102, R106, c[0x0][0x23c], -R143.reuse ;  /* 0x00008f006a667a23 */ /* 0x100fe4000001088f */
[--C-:B------:R-:W-:Y:S02]  /*f560*/  FFMA.FTZ R101, R124, c[0x0][0x23c], -R143.reuse ;  /* 0x00008f007c657a23 */ /* 0x100fe4000001088f */
[----:B---3--:R-:W-:Y:S01]  /*f570*/  F2FP.BF16.PACK_AB R52, R140, R141 ;  /* 0x0000008d8c34723e */ /* 0x008fe200000010ff */
[----:B--2---:R-:W-:Y:S01]  /*f580*/  HMMA.16816.F32.BF16 R36, R80, R40, R36 ;  /* 0x000000285024723c */ /* 0x004fe20000041824 */
[----:B-----5:R-:W-:Y:S01]  /*f590*/  F2FP.BF16.PACK_AB R53, R138, R139 ;  /* 0x0000008b8a35723e */ /* 0x020fe200000010ff */
[----:B------:R-:W-:Y:S01]  /*f5a0*/  MUFU.EX2 R103, R103 ;  /* 0x0000006700677308 */ /* 0x000fe20000000800 */
[----:B------:R-:W-:Y:S01]  /*f5b0*/  F2FP.BF16.PACK_AB R54, R135, R136 ;  /* 0x000000888736723e */ /* 0x000fe200000010ff */
[----:B------:R-:W-:Y:S01]  /*f5c0*/  FFMA.FTZ R106, R137, c[0x0][0x23c], -R143 ;  /* 0x00008f00896a7a23 */ /* 0x000fe2000001088f */
[----:B-1----:R-:W-:Y:S01]  /*f5d0*/  F2FP.BF16.PACK_AB R55, R133, R134 ;  /* 0x000000868537723e */ /* 0x002fe200000010ff */
[----:B------:R-:W-:-:S02]  /*f5e0*/  FFMA.FTZ R124, R91, c[0x0][0x23c], -R98 ;  /* 0x00008f005b7c7a23 */ /* 0x000fc40000010862 */
[----:B------:R-:W-:Y:S01]  /*f5f0*/  HMMA.16816.F32.BF16 R44, R80, R48, R44 ;  /* 0x00000030502c723c */ /* 0x000fe2000004182c */
[--C-:B------:R-:W-:Y:S01]  /*f600*/  FFMA.FTZ R137, R89, c[0x0][0x23c], -R98.reuse ;  /* 0x00008f0059897a23 */ /* 0x100fe20000010862 */
[----:B------:R-:W-:Y:S01]  /*f610*/  MUFU.EX2 R104, R104 ;  /* 0x0000006800687308 */ /* 0x000fe20000000800 */
[--C-:B------:R-:W-:Y:S02]  /*f620*/  FFMA.FTZ R96, R96, c[0x0][0x23c], -R98.reuse ;  /* 0x00008f0060607a23 */ /* 0x100fe40000010862 */
[----:B------:R-:W-:Y:S02]  /*f630*/  FFMA.FTZ R98, R94, c[0x0][0x23c], -R98 ;  /* 0x00008f005e627a23 */ /* 0x000fe40000010862 */
[----:B------:R-:W-:Y:S01]  /*f640*/  FFMA.FTZ R127, R127, R100, R99 ;  /* 0x000000647f7f7223 */ /* 0x000fe20000010063 */
[----:B----4-:R-:W-:Y:S01]  /*f650*/  HMMA.16816.F32.BF16 R4, R52, R60, R4 ;  /* 0x0000003c3404723c */ /* 0x010fe20000041804 */
        /* <DEDUP_REMOVED lines=13> */
[----:B------:R-:W-:Y:S03]  /*f730*/  MUFU.EX2 R105, R105 ;  /* 0x0000006900697308 */ /* 0x000fe60000000800 */
[----:B------:R-:W-:-:S03]  /*f740*/  FADD.FTZ R3, R140, R3 ;  /* 0x000000038c037221 */ /* 0x000fc60000010000 */
[----:B------:R-:W-:Y:S01]  /*f750*/  HMMA.16816.F32.BF16 R16, R52, R58, R16 ;  /* 0x0000003a3410723c */ /* 0x000fe20000041810 */
[----:B------:R-:W2:Y:S01]  /*f760*/  LDSM.16.MT88.4 R56, [R108+0x7400] ;  /* 0x007400006c38783b */ /* 0x000ea20000004200 */
[----:B------:R-:W-:Y:S01]  /*f770*/  MUFU.EX2 R126, R126 ;  /* 0x0000007e007e7308 */ /* 0x000fe20000000800 */
[----:B------:R-:W-:-:S04]  /*f780*/  FADD.FTZ R136, R136, R3 ;  /* 0x0000000388887221 */ /* 0x000fc80000010000 */
[----:B------:R-:W-:Y:S01]  /*f790*/  FADD.FTZ R135, R135, R136 ;  /* 0x0000008887877221 */ /* 0x000fe20000010000 */
[C---:B------:R-:W-:Y:S01]  /*f7a0*/  HMMA.16816.F32.BF16 R40, R80.reuse, R42, R68 ;  /* 0x0000002a5028723c */ /* 0x040fe20000041844 */
[----:B------:R-:W-:Y:S01]  /*f7b0*/  LDSM.16.MT88.4 R68, [R110+0x8800] ;  /* 0x008800006e44783b */ /* 0x000fe20000004200 */
[----:B------:R-:W-:Y:S06]  /*f7c0*/  MUFU.EX2 R129, R129 ;  /* 0x0000008100817308 */ /* 0x000fec0000000800 */
[----:B------:R-:W-:Y:S01]  /*f7d0*/  HMMA.16816.F32.BF16 R48, R80, R50, R76 ;  /* 0x000000325030723c */ /* 0x000fe2000004184c */
[----:B------:R-:W-:Y:S01]  /*f7e0*/  LDSM.16.MT88.4 R76, [R108+0x8800] ;  /* 0x008800006c4c783b */ /* 0x000fe20000004200 */
[----:B------:R-:W3:Y:S06]  /*f7f0*/  MUFU.EX2 R102, R102 ;  /* 0x0000006600667308 */ /* 0x000eec0000000800 */
[C---:B-1----:R-:W-:Y:S02]  /*f800*/  HMMA.16816.F32.BF16 R20, R52.reuse, R60, R20 ;  /* 0x0000003c3414723c */ /* 0x042fe40000041814 */
[----:B------:R-:W-:Y:S06]  /*f810*/  MUFU.EX2 R101, R101 ;  /* 0x0000006500657308 */ /* 0x000fec0000000800 */
[----:B------:R-:W-:Y:S01]  /*f820*/  HMMA.16816.F32.BF16 R24, R52, R62, R24 ;  /* 0x0000003e3418723c */ /* 0x000fe20000041818 */
[----:B------:R-:W1:Y:S01]  /*f830*/  LDSM.16.MT88.4 R60, [R110+0x8400] ;  /* 0x008400006e3c783b */ /* 0x000e620000004200 */
[----:B------:R-:W4:Y:S01]  /*f840*/  MUFU.EX2 R106, R106 ;  /* 0x0000006a006a7308 */ /* 0x000f220000000800 */
[----:B---3--:R-:W-:-:S05]  /*f850*/  F2FP.BF16.PACK_AB R88, R102, R129 ;  /* 0x000000816658723e */ /* 0x008fca00000010ff */
[C---:B--2---:R-:W-:Y:S02]  /*f860*/  HMMA.16816.F32.BF16 R28, R52.reuse, R56, R28 ;  /* 0x00000038341c723c */ /* 0x044fe4000004181c */
[----:B------:R-:W-:Y:S06]  /*f870*/  MUFU.EX2 R124, R124 ;  /* 0x0000007c007c7308 */ /* 0x000fec0000000800 */
[----:B------:R-:W-:Y:S01]  /*f880*/  HMMA.16816.F32.BF16 R32, R52, R58, R32 ;  /* 0x0000003a3420723c */ /* 0x000fe20000041820 */
[----:B------:R-:W2:Y:S01]  /*f890*/  LDSM.16.MT88.4 R56, [R108+0x8400] ;  /* 0x008400006c38783b */ /* 0x000ea20000004200 */
[----:B------:R-:W3:Y:S01]  /*f8a0*/  MUFU.EX2 R137, R137 ;  /* 0x0000008900897308 */ /* 0x000ee20000000800 */
[----:B----4-:R-:W-:-:S07]  /*f8b0*/  F2FP.BF16.PACK_AB R90, R106, R101 ;  /* 0x000000656a5a723e */ /* 0x010fce00000010ff */
[----:B------:R-:W-:Y:S08]  /*f8c0*/  MUFU.EX2 R96, R96 ;  /* 0x0000006000607308 */ /* 0x000ff00000000800 */
[----:B------:R-:W4:Y:S01]  /*f8d0*/  MUFU.EX2 R99, R98 ;  /* 0x0000006200637308 */ /* 0x000f220000000800 */
[----:B---3--:R-:W-:Y:S01]  /*f8e0*/  F2FP.BF16.PACK_AB R89, R137, R124 ;  /* 0x0000007c8959723e */ /* 0x008fe200000010ff */
[C---:B-1----:R-:W-:Y:S08]  /*f8f0*/  HMMA.16816.F32.BF16 R36, R52.reuse, R60, R36 ;  /* 0x0000003c3424723c */ /* 0x042ff00000041824 */
[----:B------:R-:W-:Y:S01]  /*f900*/  HMMA.16816.F32.BF16 R40, R52, R62, R40 ;  /* 0x0000003e3428723c */ /* 0x000fe20000041828 */
[----:B------:R-:W1:Y:S01]  /*f910*/  LDSM.16.MT88.4 R60, [R110+0x6800] ;  /* 0x006800006e3c783b */ /* 0x000e620000004200 */
[----:B----4-:R-:W-:-:S06]  /*f920*/  F2FP.BF16.PACK_AB R91, R99, R96 ;  /* 0x00000060635b723e */ /* 0x010fcc00000010ff */
[C---:B--2---:R-:W-:Y:S08]  /*f930*/  HMMA.16816.F32.BF16 R44, R52.reuse, R56, R44 ;  /* 0x00000038342c723c */ /* 0x044ff0000004182c */
[----:B------:R-:W-:Y:S01]  /*f940*/  HMMA.16816.F32.BF16 R48, R52, R58, R48 ;  /* 0x0000003a3430723c */ /* 0x000fe20000041830 */
[----:B------:R-:W2:Y:S06]  /*f950*/  LDSM.16.MT88.4 R56, [R108+0x6800] ;  /* 0x006800006c38783b */ /* 0x000eac0000004200 */
[----:B------:R-:W-:-:S02]  /*f960*/  F2FP.BF16.PACK_AB R52, R145, R142 ;  /* 0x0000008e9134723e */ /* 0x000fc400000010ff */
[----:B------:R-:W-:Y:S02]  /*f970*/  F2FP.BF16.PACK_AB R53, R107, R128 ;  /* 0x000000806b35723e */ /* 0x000fe400000010ff */
[----:B------:R-:W-:Y:S02]  /*f980*/  F2FP.BF16.PACK_AB R54, R104, R103 ;  /* 0x000000676836723e */ /* 0x000fe400000010ff */
[----:B------:R-:W-:-:S07]  /*f990*/  F2FP.BF16.PACK_AB R55, R126, R105 ;  /* 0x000000697e37723e */ /* 0x000fce00000010ff */
        /* <DEDUP_REMOVED lines=8> */
[----:B------:R-:W-:Y:S01]  /*fa20*/  HMMA.16816.F32.BF16 R72, R52, R76, R44 ;  /* 0x0000004c3448723c */ /* 0x000fe2000004182c */
[----:B------:R-:W4:Y:S07]  /*fa30*/  LDSM.16.MT88.4 R44, [R108+0x6c00] ;  /* 0x006c00006c2c783b */ /* 0x000f2e0000004200 */
[C---:B---3--:R-:W-:Y:S01]  /*fa40*/  HMMA.16816.F32.BF16 R80, R88.reuse, R36, R4 ;  /* 0x000000245850723c */ /* 0x048fe20000041804 */
[----:B------:R-:W-:Y:S07]  /*fa50*/  LDSM.16.MT88.4 R4, [R108+0x8c00] ;  /* 0x008c00006c04783b */ /* 0x000fee0000004200 */
[----:B------:R-:W-:Y:S01]  /*fa60*/  HMMA.16816.F32.BF16 R36, R88, R38, R8 ;  /* 0x000000265824723c */ /* 0x000fe20000041808 */
[----:B------:R-:W3:Y:S07]  /*fa70*/  LDSM.16.MT88.4 R8, [R110+0x8c00] ;  /* 0x008c00006e08783b */ /* 0x000eee0000004200 */
[C---:B-1----:R-:W-:Y:S08]  /*fa80*/  HMMA.16816.F32.BF16 R20, R52.reuse, R60, R20 ;  /* 0x0000003c3414723c */ /* 0x042ff00000041814 */
[C---:B------:R-:W-:Y:S01]  /*fa90*/  HMMA.16816.F32.BF16 R24, R52.reuse, R62, R24 ;  /* 0x0000003e3418723c */ /* 0x040fe20000041818 */
[----:B------:R-:W1:Y:S07]  /*faa0*/  LDSM.16.MT88.4 R60, [R108+0x7c00] ;  /* 0x007c00006c3c783b */ /* 0x000e6e0000004200 */
[C---:B--2---:R-:W-:Y:S08]  /*fab0*/  HMMA.16816.F32.BF16 R28, R52.reuse, R56, R28 ;  /* 0x00000038341c723c */ /* 0x044ff0000004181c */
[C---:B------:R-:W-:Y:S08]  /*fac0*/  HMMA.16816.F32.BF16 R32, R52.reuse, R58, R32 ;  /* 0x0000003a3420723c */ /* 0x040ff00000041820 */
[C---:B------:R-:W-:Y:S08]  /*fad0*/  HMMA.16816.F32.BF16 R68, R52.reuse, R70, R40 ;  /* 0x000000463444723c */ /* 0x040ff00000041828 */
[----:B------:R-:W-:Y:S01]  /*fae0*/  HMMA.16816.F32.BF16 R76, R52, R78, R48 ;  /* 0x0000004e344c723c */ /* 0x000fe20000041830 */
[----:B------:R-:W2:Y:S07]  /*faf0*/  LDSM.16.MT88.4 R52, [R110+0x7c00] ;  /* 0x007c00006e34783b */ /* 0x000eae0000004200 */
[C---:B----4-:R-:W-:Y:S07]  /*fb00*/  HMMA.16816.F32.BF16 R40, R88.reuse, R44, R12 ;  /* 0x0000002c5828723c */ /* 0x050fee000004180c */
[----:B------:R-:W-:Y:S01]  /*fb10*/  FADD.FTZ R13, R139, R2 ;  /* 0x000000028b0d7221 */ /* 0x000fe20000010000 */
[----:B---3--:R-:W-:Y:S01]  /*fb20*/  HMMA.16816.F32.BF16 R64, R88, R8, R64 ;  /* 0x000000085840723c */ /* 0x008fe20000041840 */
        /* <DEDUP_REMOVED lines=21> */
[----:B------:R-:W-:Y:S02]  /*fc80*/  MOV R3, R92 ;  /* 0x0000005c00037202 */ /* 0x000fe40000000f00 */
[----:B------:R-:W-:-:S04]  /*fc90*/  FADD.FTZ R137, R137, R124 ;  /* 0x0000007c89897221 */ /* 0x000fc80000010000 */
[----:B------:R-:W-:Y:S01]  /*fca0*/  FADD.FTZ R96, R96, R137 ;  /* 0x0000008960607221 */ /* 0x000fe20000010000 */
[----:B------:R-:W-:Y:S03]  /*fcb0*/  HMMA.16816.F32.BF16 R52, R88, R54, R24 ;  /* 0x000000365834723c */ /* 0x000fe60000041818 */
[----:B------:R-:W-:-:S05]  /*fcc0*/  FADD.FTZ R130, R99, R96 ;  /* 0x0000006063827221 */ /* 0x000fca0000010000 */
[C---:B------:R-:W-:Y:S08]  /*fcd0*/  HMMA.16816.F32.BF16 R68, R88.reuse, R10, R68 ;  /* 0x0000000a5844723c */ /* 0x040ff00000041844 */
[C---:B------:R-:W-:Y:S08]  /*fce0*/  HMMA.16816.F32.BF16 R72, R88.reuse, R4, R72 ;  /* 0x000000045848723c */ /* 0x040ff00000041848 */
[----:B------:R-:W-:Y:S08]  /*fcf0*/  HMMA.16816.F32.BF16 R76, R88, R6, R76 ;  /* 0x00000006584c723c */ /* 0x000ff0000004184c */
.L_x_5487:
        /* <DEDUP_REMOVED lines=12> */
.L_x_5497:
        /* <DEDUP_REMOVED lines=65> */
.L_x_5494:
        /* <DEDUP_REMOVED lines=194> */
.L_x_5496:
        /* <DEDUP_REMOVED lines=47> */
.L_x_5495:
        /* <DEDUP_REMOVED lines=27> */
[C---:B------:R-:W-:Y:S02]  /*11290*/  FFMA.FTZ R4, R0.reuse, R101, R4 ;  /* 0x0000006500047223 */ /* 0x040fe40000010004 */
[----:B------:R-:W-:Y:S01]  /*112a0*/  FFMA.FTZ R7, R0, R3, R7 ;  /* 0x0000000300077223 */ /* 0x000fe20000010007 */
[----:B------:R-:W-:Y:S01]  /*112b0*/  FMNMX.FTZ R98, R6, R87, !PT ;  /* 0x0000005706627209 */ /* 0x000fe20007810000 */
[C---:B------:R-:W-:Y:S02]  /*112c0*/  FFMA.FTZ R10, R0.reuse, R99, R10 ;  /* 0x00000063000a7223 */ /* 0x040fe4000001000a */
[----:B------:R-:W-:Y:S01]  /*112d0*/  FFMA.FTZ R5, R0, R3, R5 ;  /* 0x0000000300057223 */ /* 0x000fe20000010005 */
[----:B------:R-:W-:Y:S01]  /*112e0*/  IADD3 R3, R2, 0x30, RZ ;  /* 0x0000003002037810 */ /* 0x000fe20007ffe0ff */
[C---:B------:R-:W-:Y:S01]  /*112f0*/  FFMA.FTZ R8, R0.reuse, R99, R8 ;  /* 0x0000006300087223 */ /* 0x040fe20000010008 */
        /* <DEDUP_REMOVED lines=9> */
[C---:B------:R-:W-:Y:S01]  /*11390*/  FFMA.FTZ R9, R0.reuse, R96, R9 ;  /* 0x0000006000097223 */ /* 0x040fe20000010009 */
[----:B------:R1:W2:Y:S01]  /*113a0*/  I2F R95, R99 ;  /* 0x00000063005f7306 */ /* 0x0002a20000201400 */
[----:B------:R-:W-:Y:S01]  /*113b0*/  FMNMX.FTZ R101, R11, R100, !PT ;  /* 0x000000640b657209 */ /* 0x000fe20007810000 */
[----:B------:R-:W-:Y:S01]  /*113c0*/  FFMA.FTZ R12, R0, R91, R12 ;  /* 0x0000005b000c7223 */ /* 0x000fe2000001000c */
[----:B------:R-:W-:Y:S01]  /*113d0*/  FMNMX.FTZ R98, R8, R103, !PT ;  /* 0x0000006708627209 */ /* 0x000fe20007810000 */
[-C--:B------:R-:W-:Y:S01]  /*113e0*/  FFMA.FTZ R15, R0, R94.reuse, R15 ;  /* 0x0000005e000f7223 */ /* 0x080fe2000001000f */
[----:B------:R-:W-:Y:S01]  /*113f0*/  IADD3 R96, R2, 0x31, RZ ;  /* 0x0000003102607810 */ /* 0x000fe20007ffe0ff */
[----:B------:R-:W-:Y:S01]  /*11400*/  FFMA.FTZ R13, R0, R94, R13 ;  /* 0x0000005e000d7223 */ /* 0x000fe2000001000d */
[----:B------:R-:W-:Y:S01]  /*11410*/  FMNMX.FTZ R94, R14, R101, !PT ;  /* 0x000000650e5e7209 */ /* 0x000fe20007810000 */
[C---:B------:R-:W-:Y:S01]  /*11420*/  FFMA.FTZ R19, R0.reuse, R92, R19 ;  /* 0x0000005c00137223 */ /* 0x040fe20000010013 */
[----:B------:R-:W-:Y:S01]  /*11430*/  FMNMX.FTZ R101, R9, R98, !PT ;  /* 0x0000006209657209 */ /* 0x000fe20007810000 */
[----:B------:R-:W3:Y:S01]  /*11440*/  I2F R3, R3 ;  /* 0x0000000300037306 */ /* 0x000ee20000201400 */
        /* <DEDUP_REMOVED lines=9> */
[----:B------:R-:W4:Y:S01]  /*114e0*/  I2F R91, R96 ;  /* 0x00000060005b7306 */ /* 0x000f220000201400 */
        /* <DEDUP_REMOVED lines=8> */
[----:B-1----:R-:W-:Y:S01]  /*11570*/  FMNMX.FTZ R99, R23, R94, !PT ;  /* 0x0000005e17637209 */ /* 0x002fe20007810000 */
[----:B------:R-:W1:Y:S01]  /*11580*/  I2F R2, R2 ;  /* 0x0000000200027306 */ /* 0x000e620000201400 */
[----:B------:R-:W-:Y:S01]  /*11590*/  FMNMX.FTZ R90, R20, R97, !PT ;  /* 0x00000061145a7209 */ /* 0x000fe20007810000 */
[----:B--2---:R-:W-:Y:S01]  /*115a0*/  FFMA.FTZ R34, R0, R95, R34 ;  /* 0x0000005f00227223 */ /* 0x004fe20000010022 */
[----:B------:R-:W-:Y:S01]  /*115b0*/  FMNMX.FTZ R92, R26, R99, !PT ;  /* 0x000000631a5c7209 */ /* 0x000fe20007810000 */
[CC--:B---3--:R-:W-:Y:S01]  /*115c0*/  FFMA.FTZ R30, R0.reuse, R3.reuse, R30 ;  /* 0x00000003001e7223 */ /* 0x0c8fe2000001001e */
[----:B------:R-:W-:Y:S01]  /*115d0*/  FMNMX.FTZ R89, R21, R90, !PT ;  /* 0x0000005a15597209 */ /* 0x000fe20007810000 */
[C---:B------:R-:W-:Y:S01]  /*115e0*/  FFMA.FTZ R28, R0.reuse, R3, R28 ;  /* 0x00000003001c7223 */ /* 0x040fe2000001001c */
[----:B------:R-:W-:Y:S01]  /*115f0*/  FMNMX.FTZ R97, R27, R92, !PT ;  /* 0x0000005c1b617209 */ /* 0x000fe20007810000 */
[----:B------:R-:W-:Y:S01]  /*11600*/  FFMA.FTZ R32, R0, R95, R32 ;  /* 0x0000005f00207223 */ /* 0x000fe20000010020 */
[----:B------:R-:W-:Y:S02]  /*11610*/  FMNMX.FTZ R88, R24, R89, !PT ;  /* 0x0000005918587209 */ /* 0x000fe40007810000 */
[----:B------:R-:W-:Y:S02]  /*11620*/  FMNMX.FTZ R90, R30, R97, !PT ;  /* 0x000000611e5a7209 */ /* 0x000fe40007810000 */
[----:B------:R-:W-:Y:S01]  /*11630*/  FMNMX.FTZ R89, R25, R88, !PT ;  /* 0x0000005819597209 */ /* 0x000fe20007810000 */
[CC--:B----4-:R-:W-:Y:S02]  /*11640*/  FFMA.FTZ R31, R0.reuse, R91.reuse, R31 ;  /* 0x0000005b001f7223 */ /* 0x0d0fe4000001001f */
[----:B------:R-:W-:Y:S03]  /*11650*/  FFMA.FTZ R29, R0, R91, R29 ;  /* 0x0000005b001d7223 */ /* 0x000fe6000001001d */
[----:B------:R-:W-:Y:S02]  /*11660*/  FMNMX.FTZ R3, R31, R90, !PT ;  /* 0x0000005a1f037209 */ /* 0x000fe40007810000 */
[----:B------:R-:W-:Y:S02]  /*11670*/  FMNMX.FTZ R90, R28, R89, !PT ;  /* 0x000000591c5a7209 */ /* 0x000fe40007810000 */
[----:B------:R-:W-:Y:S01]  /*11680*/  FMNMX.FTZ R88, R34, R3, !PT ;  /* 0x0000000322587209 */ /* 0x000fe20007810000 */
[C---:B-1----:R-:W-:Y:S01]  /*11690*/  FFMA.FTZ R35, R0.reuse, R2, R35 ;  /* 0x0000000200237223 */ /* 0x042fe20000010023 */
        /* <DEDUP_REMOVED lines=25> */
[----:B------:R-:W2:Y:S01]  /*11830*/  LDSM.16.MT88.4 R88, [R110+0x6000] ;  /* 0x006000006e58783b */ /* 0x000ea20000004200 */
[--C-:B------:R-:W-:Y:S01]  /*11840*/  FFMA.FTZ R95, R7, c[0x0][0x23c], -R103.reuse ;  /* 0x00008f00075f7a23 */ /* 0x100fe20000010867 */
[----:B------:R-:W-:Y:S01]  /*11850*/  ISETP.GT.AND P0, PT, R125, 0x1, PT ;  /* 0x000000017d00780c */ /* 0x000fe20003f04270 */
[--C-:B------:R-:W-:Y:S01]  /*11860*/  FFMA.FTZ R92, R10, c[0x0][0x23c], -R103.reuse ;  /* 0x00008f000a5c7a23 */ /* 0x100fe20000010867 */
[----:B------:R-:W-:Y:S01]  /*11870*/  MOV R125, R93 ;  /* 0x0000005d007d7202 */ /* 0x000fe20000000f00 */
[----:B------:R-:W-:Y:S02]  /*11880*/  FFMA.FTZ R7, R11, c[0x0][0x23c], -R103 ;  /* 0x00008f000b077a23 */ /* 0x000fe40000010867 */
[--C-:B------:R-:W-:Y:S02]  /*11890*/  FFMA.FTZ R94, R8, c[0x0][0x23c], -R105.reuse ;  /* 0x00008f00085e7a23 */ /* 0x100fe40000010869 */
[--C-:B------:R-:W-:Y:S01]  /*118a0*/  FFMA.FTZ R97, R4, c[0x0][0x23c], -R105.reuse ;  /* 0x00008f0004617a23 */ /* 0x100fe20000010869 */
[----:B------:R-:W3:Y:S01]  /*118b0*/  MUFU.EX2 R86, R86 ;  /* 0x0000005600567308 */ /* 0x000ee20000000800 */
[--C-:B------:R-:W-:Y:S02]  /*118c0*/  FFMA.FTZ R96, R5, c[0x0][0x23c], -R105.reuse ;  /* 0x00008f0005607a23 */ /* 0x100fe40000010869 */
[----:B------:R-:W-:Y:S02]  /*118d0*/  FFMA.FTZ R5, R9, c[0x0][0x23c], -R105 ;  /* 0x00008f0009057a23 */ /* 0x000fe40000010869 */
[--C-:B------:R-:W-:Y:S02]  /*118e0*/  FFMA.FTZ R101, R14, c[0x0][0x23c], -R103.reuse ;  /* 0x00008f000e657a23 */ /* 0x100fe40000010867 */
[----:B------:R-:W-:Y:S02]  /*118f0*/  FFMA.FTZ R100, R15, c[0x0][0x23c], -R103 ;  /* 0x00008f000f647a23 */ /* 0x000fe40000010867 */
[----:B------:R-:W-:Y:S01]  /*11900*/  FFMA.FTZ R102, R12, c[0x0][0x23c], -R105 ;  /* 0x00008f000c667a23 */ /* 0x000fe20000010869 */
        /* <DEDUP_REMOVED lines=61> */
[----:B------:R-:W-:Y:S02]  /*11ce0*/  FMUL.FTZ R12, R86, R76 ;  /* 0x0000004c560c7220 */ /* 0x000fe40000410000 */
[----:B------:R-:W-:Y:S02]  /*11cf0*/  FFMA.FTZ R131, R22, c[0x0][0x23c], -R103 ;  /* 0x00008f0016837a23 */ /* 0x000fe40000010867 */
[--C-:B------:R-:W-:Y:S01]  /*11d00*/  FFMA.FTZ R133, R20, c[0x0][0x23c], -R105.reuse ;  /* 0x00008f0014857a23 */ /* 0x100fe20000010869 */
[----:B------:R-:W-:Y:S01]  /*11d10*/  MUFU.EX2 R99, R99 ;  /* 0x0000006300637308 */ /* 0x000fe20000000800 */
[C---:B--2---:R-:W-:Y:S05]  /*11d20*/  HMMA.16816.F32.BF16 R8, R80.reuse, R88, R8 ;  /* 0x000000585008723c */ /* 0x044fea0000041808 */
[----:B------:R-:W-:Y:S02]  /*11d30*/  FFMA.FTZ R132, R21, c[0x0][0x23c], -R105 ;  /* 0x00008f0015847a23 */ /* 0x000fe40000010869 */
[----:B------:R-:W-:Y:S01]  /*11d40*/  FFMA.FTZ R107, R26, c[0x0][0x23c], -R103 ;  /* 0x00008f001a6b7a23 */ /* 0x000fe20000010867 */
[C---:B------:R-:W-:Y:S01]  /*11d50*/  HMMA.16816.F32.BF16 R36, R80.reuse, R90, R36 ;  /* 0x0000005a5024723c */ /* 0x040fe20000041824 */
[----:B------:R-:W1:Y:S01]  /*11d60*/  LDSM.16.MT88.4 R88, [R108+0x6000] ;  /* 0x006000006c58783b */ /* 0x000e620000004200 */
[----:B------:R-:W-:Y:S02]  /*11d70*/  MUFU.EX2 R131, R131 ;  /* 0x0000008300837308 */ /* 0x000fe40000000800 */
[--C-:B------:R-:W-:Y:S02]  /*11d80*/  FFMA.FTZ R135, R24, c[0x0][0x23c], -R105.reuse ;  /* 0x00008f0018877a23 */ /* 0x100fe40000010869 */
[--C-:B------:R-:W-:Y:S02]  /*11d90*/  FFMA.FTZ R134, R25, c[0x0][0x23c], -R105.reuse ;  /* 0x00008f0019867a23 */ /* 0x100fe40000010869 */
[--C-:B------:R-:W-:Y:S04]  /*11da0*/  FFMA.FTZ R18, R13, c[0x0][0x23c], -R105.reuse ;  /* 0x00008f000d127a23 */ /* 0x100fe80000010869 */
[----:B------:R-:W-:Y:S01]  /*11db0*/  FMUL.FTZ R13, R86, R77 ;  /* 0x0000004d560d7220 */ /* 0x000fe20000410000 */
[----:B------:R-:W-:Y:S01]  /*11dc0*/  MUFU.EX2 R107, R107 ;  /* 0x0000006b006b7308 */ /* 0x000fe20000000800 */
[----:B------:R-:W-:Y:S01]  /*11dd0*/  LDSM.16.MT88.4 R76, [R110+0x6400] ;  /* 0x006400006e4c783b */ /* 0x000fe20000004200 */
[----:B------:R-:W-:Y:S02]  /*11de0*/  FFMA.FTZ R106, R16, c[0x0][0x23c], -R105 ;  /* 0x00008f00106a7a23 */ /* 0x000fe40000010869 */
[----:B------:R-:W-:Y:S02]  /*11df0*/  FFMA.FTZ R98, R19, c[0x0][0x23c], -R103 ;  /* 0x00008f0013627a23 */ /* 0x000fe40000010867 */
[----:B------:R-:W-:Y:S01]  /*11e00*/  FFMA.FTZ R104, R87, R130, R104 ;  /* 0x0000008257687223 */ /* 0x000fe20000010068 */
[----:B------:R-:W-:Y:S01]  /*11e10*/  MOV R87, R2 ;  /* 0x0000000200577202 */ /* 0x000fe20000000f00 */
[----:B------:R-:W-:Y:S02]  /*11e20*/  FFMA.FTZ R97, R86, R127, R97 ;  /* 0x0000007f56617223 */ /* 0x000fe40000010061 */
[----:B------:R-:W-:Y:S01]  /*11e30*/  MUFU.EX2 R133, R133 ;  /* 0x0000008500857308 */ /* 0x000fe20000000800 */
[----:B------:R-:W-:Y:S02]  /*11e40*/  FADD.FTZ R95, R95, R104 ;  /* 0x000000685f5f7221 */ /* 0x000fe40000010000 */
[----:B------:R-:W-:Y:S02]  /*11e50*/  FADD.FTZ R97, R96, R97 ;  /* 0x0000006160617221 */ /* 0x000fe40000010000 */
[----:B------:R-:W-:Y:S02]  /*11e60*/  FADD.FTZ R92, R92, R95 ;  /* 0x0000005f5c5c7221 */ /* 0x000fe40000010000 */
[----:B------:R-:W-:Y:S02]  /*11e70*/  FADD.FTZ R94, R94, R97 ;  /* 0x000000615e5e7221 */ /* 0x000fe40000010000 */
[----:B------:R-:W-:Y:S01]  /*11e80*/  FADD.FTZ R92, R7, R92 ;  /* 0x0000005c075c7221 */ /* 0x000fe20000010000 */
[----:B------:R-:W-:Y:S01]  /*11e90*/  MUFU.EX2 R132, R132 ;  /* 0x0000008400847308 */ /* 0x000fe20000000800 */
[----:B------:R-:W-:Y:S01]  /*11ea0*/  FADD.FTZ R5, R5, R94 ;  /* 0x0000005e05057221 */ /* 0x000fe20000010000 */
[C---:B-1----:R-:W-:Y:S08]  /*11eb0*/  HMMA.16816.F32.BF16 R40, R80.reuse, R88, R40 ;  /* 0x000000585028723c */ /* 0x042ff00000041828 */
[----:B------:R-:W-:Y:S01]  /*11ec0*/  MUFU.EX2 R135, R135 ;  /* 0x0000008700877308 */ /* 0x000fe20000000800 */
[C---:B------:R-:W-:Y:S01]  /*11ed0*/  HMMA.16816.F32.BF16 R44, R80.reuse, R90, R44 ;  /* 0x0000005a502c723c */ /* 0x040fe2000004182c */
[----:B------:R-:W1:Y:S08]  /*11ee0*/  LDSM.16.MT88.4 R88, [R110+0x7000] ;  /* 0x007000006e58783b */ /* 0x000e700000004200 */
[----:B------:R-:W-:Y:S10]  /*11ef0*/  MUFU.EX2 R134, R134 ;  /* 0x0000008600867308 */ /* 0x000ff40000000800 */
[----:B------:R-:W2:Y:S10]  /*11f00*/  MUFU.EX2 R98, R98 ;  /* 0x0000006200627308 */ /* 0x000eb40000000800 */
[----:B------:R-:W-:Y:S01]  /*11f10*/  MUFU.EX2 R102, R102 ;  /* 0x0000006600667308 */ /* 0x000fe20000000800 */
[----:B--2---:R-:W-:Y:S01]  /*11f20*/  F2FP.BF16.PACK_AB R19, R98, R99 ;  /* 0x000000636213723e */ /* 0x004fe200000010ff */
        /* <DEDUP_REMOVED lines=9> */
[C---:B-1----:R-:W-:Y:S01]  /*11fc0*/  HMMA.16816.F32.BF16 R72, R80.reuse, R88, R72 ;  /* 0x000000585048723c */ /* 0x042fe20000041848 */
[----:B------:R-:W1:Y:S06]  /*11fd0*/  MUFU.EX2 R89, R18 ;  /* 0x0000001200597308 */ /* 0x000e6c0000000800 */
[----:B------:R-:W-:Y:S01]  /*11fe0*/  FFMA.FTZ R88, R17, c[0x0][0x23c], -R105 ;  /* 0x00008f0011587a23 */ /* 0x000fe20000010869 */
[----:B------:R-:W-:Y:S03]  /*11ff0*/  HMMA.16816.F32.BF16 R12, R80, R90, R12 ;  /* 0x0000005a500c723c */ /* 0x000fe6000004180c */
[----:B------:R2:W-:Y:S01]  /*12000*/  MUFU.EX2 R91, R106 ;  /* 0x0000006a005b7308 */ /* 0x0005e20000000800 */
[C---:B------:R-:W-:Y:S01]  /*12010*/  F2FP.BF16.PACK_AB R17, R100.reuse, R101 ;  /* 0x000000656411723e */ /* 0x040fe200000010ff */
[----:B------:R-:W-:Y:S02]  /*12020*/  FADD.FTZ R101, R101, R92 ;  /* 0x0000005c65657221 */ /* 0x000fe40000010000 */
[----:B------:R-:W-:Y:S02]  /*12030*/  FFMA.FTZ R90, R27, c[0x0][0x23c], -R103 ;  /* 0x00008f001b5a7a23 */ /* 0x000fe40000010867 */
[----:B------:R-:W-:Y:S03]  /*12040*/  LDSM.16.MT88.4 R24, [R108+0x6800] ;  /* 0x006800006c18783b */ /* 0x000fe60000004200 */
[----:B------:R-:W-:Y:S01]  /*12050*/  FADD.FTZ R100, R100, R101 ;  /* 0x0000006564647221 */ /* 0x000fe20000010000 */
[----:B------:R-:W3:Y:S03]  /*12060*/  MUFU.EX2 R88, R88 ;  /* 0x0000005800587308 */ /* 0x000ee60000000800 */
[----:B------:R-:W-:Y:S01]  /*12070*/  FADD.FTZ R99, R99, R100 ;  /* 0x0000006463637221 */ /* 0x000fe20000010000 */
[C---:B-1----:R-:W-:Y:S01]  /*12080*/  F2FP.BF16.PACK_AB R16, R89.reuse, R102 ;  /* 0x000000665910723e */ /* 0x042fe200000010ff */
[----:B------:R-:W-:Y:S02]  /*12090*/  FADD.FTZ R102, R102, R5 ;  /* 0x0000000566667221 */ /* 0x000fe40000010000 */
[----:B------:R-:W-:Y:S02]  /*120a0*/  FADD.FTZ R98, R98, R99 ;  /* 0x0000006362627221 */ /* 0x000fe40000010000 */
[----:B------:R-:W-:Y:S01]  /*120b0*/  FADD.FTZ R102, R89, R102 ;  /* 0x0000006659667221 */ /* 0x000fe20000010000 */
[----:B------:R-:W-:Y:S01]  /*120c0*/  MUFU.EX2 R90, R90 ;  /* 0x0000005a005a7308 */ /* 0x000fe20000000800 */
[----:B--2---:R-:W-:Y:S02]  /*120d0*/  FFMA.FTZ R106, R23, c[0x0][0x23c], -R103 ;  /* 0x00008f00176a7a23 */ /* 0x004fe40000010867 */
[----:B------:R-:W-:Y:S07]  /*120e0*/  LDSM.16.MT88.4 R20, [R110+0x6800] ;  /* 0x006800006e14783b */ /* 0x000fee0000004200 */
[----:B------:R-:W1:Y:S01]  /*120f0*/  MUFU.EX2 R106, R106 ;  /* 0x0000006a006a7308 */ /* 0x000e620000000800 */
[C---:B---3--:R-:W-:Y:S01]  /*12100*/  F2FP.BF16.PACK_AB R18, R88.reuse, R91 ;  /* 0x0000005b5812723e */ /* 0x048fe200000010ff */
[----:B------:R-:W-:Y:S04]  /*12110*/  FADD.FTZ R91, R91, R102 ;  /* 0x000000665b5b7221 */ /* 0x000fe80000010000 */
[----:B------:R-:W-:Y:S02]  /*12120*/  FADD.FTZ R88, R88, R91 ;  /* 0x0000005b58587221 */ /* 0x000fe40000010000 */
[C---:B------:R-:W-:Y:S08]  /*12130*/  HMMA.16816.F32.BF16 R8, R16.reuse, R76, R8 ;  /* 0x0000004c1008723c */ /* 0x040ff00000041808 */
        /* <DEDUP_REMOVED lines=14> */
[C---:B--2---:R-:W-:Y:S07]  /*12220*/  HMMA.16816.F32.BF16 R72, R16.reuse, R76, R72 ;  /* 0x0000004c1048723c */ /* 0x044fee0000041848 */
[----:B------:R-:W-:Y:S01]  /*12230*/  FFMA.FTZ R77, R34, c[0x0][0x23c], -R103 ;  /* 0x00008f00224d7a23 */ /* 0x000fe20000010867 */
[----:B------:R-:W-:Y:S04]  /*12240*/  HMMA.16816.F32.BF16 R12, R16, R78, R12 ;  /* 0x0000004e100c723c */ /* 0x000fe8000004180c */
[--C-:B------:R-:W-:Y:S02]  /*12250*/  FFMA.FTZ R34, R29, c[0x0][0x23c], -R105.reuse ;  /* 0x00008f001d227a23 */ /* 0x100fe40000010869 */
[----:B------:R-:W-:Y:S01]  /*12260*/  FFMA.FTZ R76, R32, c[0x0][0x23c], -R105 ;  /* 0x00008f00204c7a23 */ /* 0x000fe20000010869 */
[----:B-1----:R-:W-:Y:S01]  /*12270*/  F2FP.BF16.PACK_AB R17, R106, R131 ;  /* 0x000000836a11723e */ /* 0x002fe200000010ff */
[--C-:B------:R-:W-:Y:S01]  /*12280*/  FFMA.FTZ R79, R30, c[0x0][0x23c], -R103.reuse ;  /* 0x00008f001e4f7a23 */ /* 0x100fe20000010867 */
[----:B------:R-:W-:Y:S01]  /*12290*/  F2FP.BF16.PACK_AB R19, R90, R107 ;  /* 0x0000006b5a13723e */ /* 0x000fe200000010ff */
[----:B------:R-:W-:Y:S02]  /*122a0*/  MUFU.EX2 R32, R77 ;  /* 0x0000004d00207308 */ /* 0x000fe40000000800 */
[----:B------:R-:W-:Y:S01]  /*122b0*/  F2FP.BF16.PACK_AB R16, R132, R133 ;  /* 0x000000858410723e */ /* 0x000fe200000010ff */
[--C-:B------:R-:W-:Y:S01]  /*122c0*/  FFMA.FTZ R78, R31, c[0x0][0x23c], -R103.reuse ;  /* 0x00008f001f4e7a23 */ /* 0x100fe20000010867 */
[----:B------:R-:W-:Y:S01]  /*122d0*/  F2FP.BF16.PACK_AB R18, R134, R135 ;  /* 0x000000878612723e */ /* 0x000fe200000010ff */
[----:B------:R-:W-:Y:S02]  /*122e0*/  FFMA.FTZ R103, R35, c[0x0][0x23c], -R103 ;  /* 0x00008f0023677a23 */ /* 0x000fe40000010867 */
[--C-:B------:R-:W-:Y:S02]  /*122f0*/  FFMA.FTZ R35, R28, c[0x0][0x23c], -R105.reuse ;  /* 0x00008f001c237a23 */ /* 0x100fe40000010869 */
[----:B------:R-:W-:Y:S01]  /*12300*/  LDSM.16.MT88.4 R28, [R110+0x6c00] ;  /* 0x006c00006e1c783b */ /* 0x000fe20000004200 */
[----:B------:R-:W-:Y:S01]  /*12310*/  MUFU.EX2 R130, R79 ;  /* 0x0000004f00827308 */ /* 0x000fe20000000800 */
[C---:B------:R-:W-:Y:S03]  /*12320*/  HMMA.16816.F32.BF16 R8, R16.reuse, R20, R8 ;  /* 0x000000141008723c */ /* 0x040fe60000041808 */
[----:B------:R-:W-:Y:S02]  /*12330*/  FFMA.FTZ R105, R33, c[0x0][0x23c], -R105 ;  /* 0x00008f0021697a23 */ /* 0x000fe40000010869 */
[----:B------:R-:W-:Y:S02]  /*12340*/  FADD.FTZ R131, R131, R98 ;  /* 0x0000006283837221 */ /* 0x000fe40000010000 */
[----:B------:R-:W-:Y:S01]  /*12350*/  FADD.FTZ R133, R133, R88 ;  /* 0x0000005885857221 */ /* 0x000fe20000010000 */
[C---:B------:R-:W-:Y:S01]  /*12360*/  HMMA.16816.F32.BF16 R36, R16.reuse, R22, R36 ;  /* 0x000000161024723c */ /* 0x040fe20000041824 */
[----:B------:R-:W1:Y:S01]  /*12370*/  LDSM.16.MT88.4 R20, [R110+0x7800] ;  /* 0x007800006e14783b */ /* 0x000e620000004200 */
[----:B------:R-:W2:Y:S02]  /*12380*/  MUFU.EX2 R33, R78 ;  /* 0x0000004e00217308 */ /* 0x000ea40000000800 */
[----:B------:R-:W-:Y:S01]  /*12390*/  FADD.FTZ R106, R106, R131 ;  /* 0x000000836a6a7221 */ /* 0x000fe20000010000 */
[----:B------:R-:W-:Y:S01]  /*123a0*/  MOV R131, R129 ;  /* 0x0000008100837202 */ /* 0x000fe20000000f00 */
[----:B------:R-:W-:Y:S02]  /*123b0*/  FADD.FTZ R132, R132, R133 ;  /* 0x0000008584847221 */ /* 0x000fe40000010000 */
[C---:B------:R-:W-:Y:S04]  /*123c0*/  HMMA.16816.F32.BF16 R40, R16.reuse, R24, R40 ;  /* 0x000000181028723c */ /* 0x040fe80000041828 */
[----:B------:R-:W3:Y:S01]  /*123d0*/  MUFU.EX2 R103, R103 ;  /* 0x0000006700677308 */ /* 0x000ee20000000800 */
[----:B------:R-:W-:Y:S02]  /*123e0*/  FADD.FTZ R107, R107, R106 ;  /* 0x0000006a6b6b7221 */ /* 0x000fe40000010000 */
[----:B------:R-:W-:Y:S01]  /*123f0*/  FADD.FTZ R135, R135, R132 ;  /* 0x0000008487877221 */ /* 0x000fe20000010000 */
[C---:B------:R-:W-:Y:S01]  /*12400*/  HMMA.16816.F32.BF16 R44, R16.reuse, R26, R44 ;  /* 0x0000001a102c723c */ /* 0x040fe2000004182c */
[----:B------:R-:W4:Y:S03]  /*12410*/  LDSM.16.MT88.4 R24, [R108+0x7800] ;  /* 0x007800006c18783b */ /* 0x000f260000004200 */
[----:B------:R-:W-:Y:S01]  /*12420*/  FADD.FTZ R107, R90, R107 ;  /* 0x0000006b5a6b7221 */ /* 0x000fe20000010000 */
[----:B------:R-:W-:Y:S01]  /*12430*/  MOV R132, R128 ;  /* 0x0000008000847202 */ /* 0x000fe20000000f00 */
[----:B------:R-:W-:Y:S01]  /*12440*/  MUFU.EX2 R35, R35 ;  /* 0x0000002300237308 */ /* 0x000fe20000000800 */
[----:B------:R-:W-:Y:S01]  /*12450*/  FADD.FTZ R134, R134, R135 ;  /* 0x0000008786867221 */ /* 0x000fe20000010000 */
[C---:B--2---:R-:W-:Y:S01]  /*12460*/  F2FP.BF16.PACK_AB R77, R33.reuse, R130 ;  /* 0x00000082214d723e */ /* 0x044fe200000010ff */
[----:B------:R-:W-:Y:S07]  /*12470*/  FADD.FTZ R130, R130, R107 ;  /* 0x0000006b82827221 */ /* 0x000fee0000010000 */
[----:B------:R-:W2:Y:S01]  /*12480*/  MUFU.EX2 R34, R34 ;  /* 0x0000002200227308 */ /* 0x000ea20000000800 */
[----:B------:R-:W-:Y:S01]  /*12490*/  FADD.FTZ R33, R33, R130 ;  /* 0x0000008221217221 */ /* 0x000fe20000010000 */
[C---:B---3--:R-:W-:Y:S03]  /*124a0*/  F2FP.BF16.PACK_AB R79, R103.reuse, R32 ;  /* 0x00000020674f723e */ /* 0x048fe600000010ff */
[----:B------:R-:W-:Y:S01]  /*124b0*/  FADD.FTZ R32, R32, R33 ;  /* 0x0000002120207221 */ /* 0x000fe20000010000 */
[C---:B-1----:R-:W-:Y:S04]  /*124c0*/  HMMA.16816.F32.BF16 R48, R16.reuse, R20, R48 ;  /* 0x000000141030723c */ /* 0x042fe80000041830 */
[----:B------:R2:W-:Y:S01]  /*124d0*/  MUFU.EX2 R86, R76 ;  /* 0x0000004c00567308 */ /* 0x0005e20000000800 */
[----:B------:R-:W-:Y:S03]  /*124e0*/  FADD.FTZ R130, R103, R32 ;  /* 0x0000002067827221 */ /* 0x000fe60000010000 */
[C---:B------:R-:W-:Y:S01]  /*124f0*/  HMMA.16816.F32.BF16 R52, R16.reuse, R22, R52 ;  /* 0x000000161034723c */ /* 0x040fe20000041834 */
[----:B------:R-:W1:Y:S05]  /*12500*/  LDSM.16.MT88.4 R20, [R110+0x8800] ;  /* 0x008800006e14783b */ /* 0x000e6a0000004200 */
[----:B------:R-:W3:Y:S02]  /*12510*/  MUFU.EX2 R105, R105 ;  /* 0x0000006900697308 */ /* 0x000ee40000000800 */
[C---:B----4-:R-:W-:Y:S08]  /*12520*/  HMMA.16816.F32.BF16 R56, R16.reuse, R24, R56 ;  /* 0x000000181038723c */ /* 0x050ff00000041838 */
[C---:B------:R-:W-:Y:S01]  /*12530*/  HMMA.16816.F32.BF16 R60, R16.reuse, R26, R60 ;  /* 0x0000001a103c723c */ /* 0x040fe2000004183c */
[----:B------:R-:W4:Y:S03]  /*12540*/  LDSM.16.MT88.4 R24, [R108+0x8800] ;  /* 0x008800006c18783b */ /* 0x000f260000004200 */
[C---:B--2---:R-:W-:Y:S01]  /*12550*/  F2FP.BF16.PACK_AB R76, R34.reuse, R35 ;  /* 0x00000023224c723e */ /* 0x044fe200000010ff */
[----:B------:R-:W-:Y:S04]  /*12560*/  FADD.FTZ R35, R35, R134 ;  /* 0x0000008623237221 */ /* 0x000fe80000010000 */
[----:B------:R-:W-:Y:S03]  /*12570*/  FADD.FTZ R35, R34, R35 ;  /* 0x0000002322237221 */ /* 0x000fe60000010000 */
[C---:B---3--:R-:W-:Y:S01]  /*12580*/  F2FP.BF16.PACK_AB R78, R105.reuse, R86 ;  /* 0x00000056694e723e */ /* 0x048fe200000010ff */
[----:B------:R-:W-:Y:S04]  /*12590*/  FADD.FTZ R86, R86, R35 ;  /* 0x0000002356567221 */ /* 0x000fe80000010000 */
[----:B------:R-:W-:Y:S01]  /*125a0*/  FADD.FTZ R127, R105, R86 ;  /* 0x00000056697f7221 */ /* 0x000fe20000010000 */
[----:B------:R-:W-:Y:S01]  /*125b0*/  MOV R86, R3 ;  /* 0x0000000300567202 */ /* 0x000fe20000000f00 */
[C---:B-1----:R-:W-:Y:S08]  /*125c0*/  HMMA.16816.F32.BF16 R64, R16.reuse, R20, R64 ;  /* 0x000000141040723c */ /* 0x042ff00000041840 */
[C---:B------:R-:W-:Y:S01]  /*125d0*/  HMMA.16816.F32.BF16 R68, R16.reuse, R22, R68 ;  /* 0x000000161044723c */ /* 0x040fe20000041844 */
[----:B------:R-:W1:Y:S07]  /*125e0*/  LDSM.16.MT88.4 R20, [R108+0x6c00] ;  /* 0x006c00006c14783b */ /* 0x000e6e0000004200 */
[C---:B----4-:R-:W-:Y:S08]  /*125f0*/  HMMA.16816.F32.BF16 R72, R16.reuse, R24, R72 ;  /* 0x000000181048723c */ /* 0x050ff00000041848 */
[----:B------:R-:W-:Y:S01]  /*12600*/  HMMA.16816.F32.BF16 R12, R16, R26, R12 ;  /* 0x0000001a100c723c */ /* 0x000fe2000004180c */
[----:B------:R-:W2:Y:S07]  /*12610*/  LDSM.16.MT88.4 R16, [R110+0x7c00] ;  /* 0x007c00006e10783b */ /* 0x000eae0000004200 */
[C---:B------:R-:W-:Y:S01]  /*12620*/  HMMA.16816.F32.BF16 R80, R76.reuse, R28, R8 ;  /* 0x0000001c4c50723c */ /* 0x040fe20000041808 */
[----:B------:R-:W3:Y:S07]  /*12630*/  LDSM.16.MT88.4 R24, [R108+0x7c00] ;  /* 0x007c00006c18783b */ /* 0x000eee0000004200 */
[C---:B------:R-:W-:Y:S01]  /*12640*/  HMMA.16816.F32.BF16 R36, R76.reuse, R30, R36 ;  /* 0x0000001e4c24723c */ /* 0x040fe20000041824 */
[----:B------:R-:W4:Y:S07]  /*12650*/  LDSM.16.MT88.4 R8, [R110+0x8c00] ;  /* 0x008c00006e08783b */ /* 0x000f2e0000004200 */
[C---:B-1----:R-:W-:Y:S08]  /*12660*/  HMMA.16816.F32.BF16 R40, R76.reuse, R20, R40 ;  /* 0x000000144c28723c */ /* 0x042ff00000041828 */
[C---:B------:R-:W-:Y:S01]  /*12670*/  HMMA.16816.F32.BF16 R44, R76.reuse, R22, R44 ;  /* 0x000000164c2c723c */ /* 0x040fe2000004182c */
[----:B------:R-:W1:Y:S07]  /*12680*/  LDSM.16.MT88.4 R20, [R108+0x8c00] ;  /* 0x008c00006c14783b */ /* 0x000e6e0000004200 */
[C---:B--2---:R-:W-:Y:S08]  /*12690*/  HMMA.16816.F32.BF16 R48, R76.reuse, R16, R48 ;  /* 0x000000104c30723c */ /* 0x044ff00000041830 */
[C---:B------:R-:W-:Y:S08]  /*126a0*/  HMMA.16816.F32.BF16 R52, R76.reuse, R18, R52 ;  /* 0x000000124c34723c */ /* 0x040ff00000041834 */
[C---:B---3--:R-:W-:Y:S08]  /*126b0*/  HMMA.16816.F32.BF16 R56, R76.reuse, R24, R56 ;  /* 0x000000184c38723c */ /* 0x048ff00000041838 */
[C---:B------:R-:W-:Y:S08]  /*126c0*/  HMMA.16816.F32.BF16 R60, R76.reuse, R26, R60 ;  /* 0x0000001a4c3c723c */ /* 0x040ff0000004183c */
[C---:B----4-:R-:W-:Y:S08]  /*126d0*/  HMMA.16816.F32.BF16 R64, R76.reuse, R8, R64 ;  /* 0x000000084c40723c */ /* 0x050ff00000041840 */
[C---:B------:R-:W-:Y:S08]  /*126e0*/  HMMA.16816.F32.BF16 R68, R76.reuse, R10, R68 ;  /* 0x0000000a4c44723c */ /* 0x040ff00000041844 */
[C---:B-1----:R-:W-:Y:S08]  /*126f0*/  HMMA.16816.F32.BF16 R72, R76.reuse, R20, R72 ;  /* 0x000000144c48723c */ /* 0x042ff00000041848 */
[----:B------:R-:W-:Y:S01]  /*12700*/  HMMA.16816.F32.BF16 R76, R76, R22, R12 ;  /* 0x000000164c4c723c */ /* 0x000fe2000004180c */
[----:B------:R-:W-:-:S07]  /*12710*/  @P0 BRA `(.L_x_5497) ;  /* 0xffffd6a000000947 */ /* 0x000fce000383ffff */
.L_x_5493:
[----:B------:R-:W1:Y:S01]  /*12720*/  SHFL.BFLY PT, R9, R130, 0x2, 0x1f ;  /* 0x0c401f0082097f89 */ /* 0x000e6200000e0000 */
[----:B------:R-:W-:Y:S01]  /*12730*/  MOV R7, 0x3f800000 ;  /* 0x3f80000000077802 */ /* 0x000fe20000000f00 */
[----:B------:R-:W-:Y:S01]  /*12740*/  IMAD.MOV.U32 R8, RZ, RZ, 0x3f800000 ;  /* 0x3f800000ff087424 */ /* 0x000fe200078e00ff */
[----:B------:R-:W-:Y:S01]  /*12750*/  ULDC.U8 UR4, c[0x0][0x328] ;  /* 0x0000ca0000047ab9 */ /* 0x000fe20000000000 */
[----:B------:R-:W2:Y:S04]  /*12760*/  SHFL.BFLY PT, R0, R127, 0x2, 0x1f ;  /* 0x0c401f007f007f89 */ /* 0x000ea800000e0000 */
[----:B------:R-:W3:Y:S01]  /*12770*/  S2R R5, SR_TID.X ;  /* 0x0000000000057919 */ /* 0x000ee20000002100 */
[----:B-1----:R-:W-:-:S02]  /*12780*/  FADD.FTZ R9, R9, R130 ;  /* 0x0000008209097221 */ /* 0x002fc40000010000 */
[----:B--2---:R-:W-:-:S03]  /*12790*/  FADD.FTZ R11, R0, R127 ;  /* 0x0000007f000b7221 */ /* 0x004fc60000010000 */
[----:B------:R-:W1:Y:S01]  /*127a0*/  SHFL.BFLY PT, R4, R9, 0x1, 0x1f ;  /* 0x0c201f0009047f89 */ /* 0x000e6200000e0000 */
[----:B---3--:R-:W-:-:S03]  /*127b0*/  SHF.R.S32.HI R0, RZ, 0x1f, R5 ;  /* 0x0000001fff007819 */ /* 0x008fc60000011405 */
[----:B------:R-:W2:Y:S01]  /*127c0*/  SHFL.BFLY PT, R6, R11, 0x1, 0x1f ;  /* 0x0c201f000b067f89 */ /* 0x000ea200000e0000 */
[----:B------:R-:W-:Y:S02]  /*127d0*/  SHF.R.S32.HI R10, RZ, 0x1f, R5 ;  /* 0x0000001fff0a7819 */ /* 0x000fe40000011405 */
[----:B------:R-:W-:-:S04]  /*127e0*/  LEA.HI R0, R0, R5, RZ, 0x2 ;  /* 0x0000000500007211 */ /* 0x000fc800078f10ff */
[----:B------:R-:W-:Y:S01]  /*127f0*/  SHF.R.S32.HI R0, RZ, 0x2, R0 ;  /* 0x00000002ff007819 */ /* 0x000fe20000011400 */
[----:B-1----:R-:W-:-:S03]  /*12800*/  FADD.FTZ R4, R9, R4 ;  /* 0x0000000409047221 */ /* 0x002fc60000010000 */
[----:B------:R-:W-:Y:S01]  /*12810*/  SHF.R.S32.HI R9, RZ, 0x1f, R0 ;  /* 0x0000001fff097819 */ /* 0x000fe20000011400 */
[----:B--2---:R-:W-:-:S03]  /*12820*/  FADD.FTZ R6, R11, R6 ;  /* 0x000000060b067221 */ /* 0x004fc60000010000 */
[----:B------:R-:W-:Y:S02]  /*12830*/  LEA.HI R9, R9, R0, RZ, 0x3 ;  /* 0x0000000009097211 */ /* 0x000fe400078f18ff */
[----:B------:R-:W-:Y:S02]  /*12840*/  LEA.HI R11, R10, R5, RZ, 0x2 ;  /* 0x000000050a0b7211 */ /* 0x000fe400078f10ff */
[----:B------:R-:W-:Y:S02]  /*12850*/  LOP3.LUT R9, R9, 0xfffffff8, RZ, 0xc0, !PT ;  /* 0xfffffff809097812 */ /* 0x000fe400078ec0ff */
[----:B------:R-:W-:Y:S02]  /*12860*/  FSETP.NE.FTZ.AND P3, PT, R6, RZ, PT ;  /* 0x000000ff0600720b */ /* 0x000fe40003f75000 */
[----:B------:R-:W-:Y:S02]  /*12870*/  IADD3 R9, R0, -R9, RZ ;  /* 0x8000000900097210 */ /* 0x000fe40007ffe0ff */
[----:B------:R-:W-:-:S02]  /*12880*/  FSETP.NE.FTZ.AND P2, PT, R4, RZ, PT ;  /* 0x000000ff0400720b */ /* 0x000fc40003f55000 */
[----:B------:R-:W-:Y:S02]  /*12890*/  LEA.HI R12, R9, R9, RZ, 0x1 ;  /* 0x00000009090c7211 */ /* 0x000fe400078f08ff */
[----:B------:R-:W-:Y:S02]  /*128a0*/  LOP3.LUT R14, R11, 0xfffffffc, RZ, 0xc0, !PT ;  /* 0xfffffffc0b0e7812 */ /* 0x000fe400078ec0ff */
[----:B------:R-:W-:Y:S02]  /*128b0*/  LEA.HI R10, R10, R5, RZ, 0x5 ;  /* 0x000000050a0a7211 */ /* 0x000fe400078f28ff */
[----:B------:R-:W-:Y:S01]  /*128c0*/  SHF.R.S32.HI R13, RZ, 0x1, R12 ;  /* 0x00000001ff0d7819 */ /* 0x000fe2000001140c */
[----:B------:R-:W-:Y:S01]  /*128d0*/  IMAD.IADD R14, R5, 0x1, -R14 ;  /* 0x00000001050e7824 */ /* 0x000fe200078e0a0e */
[----:B------:R-:W-:Y:S01]  /*128e0*/  LOP3.LUT R12, R12, 0x3fffffe, RZ, 0xc0, !PT ;  /* 0x03fffffe0c0c7812 */ /* 0x000fe200078ec0ff */
[----:B------:R-:W1:Y:S01]  /*128f0*/  @P3 MUFU.RCP R7, R6 ;  /* 0x0000000600073308 */ /* 0x000e620000001000 */
[----:B------:R-:W-:-:S02]  /*12900*/  SHF.R.S32.HI R11, RZ, 0x5, R10 ;  /* 0x00000005ff0b7819 */ /* 0x000fc4000001140a */
[----:B------:R-:W-:Y:S01]  /*12910*/  SHF.L.U32 R15, R13, 0x6, RZ ;  /* 0x000000060d0f7819 */ /* 0x000fe200000006ff */
[----:B------:R-:W-:Y:S01]  /*12920*/  IMAD.IADD R12, R9, 0x1, -R12 ;  /* 0x00000001090c7824 */ /* 0x000fe200078e0a0c */
[----:B------:R-:W-:Y:S02]  /*12930*/  LEA R9, R11, R14, 0x8 ;  /* 0x0000000e0b097211 */ /* 0x000fe400078e40ff */
[----:B------:R-:W-:Y:S01]  /*12940*/  LOP3.LUT R15, R15, 0xc0, RZ, 0xc0, !PT ;  /* 0x000000c00f0f7812 */ /* 0x000fe200078ec0ff */
[----:B------:R-:W2:Y:S01]  /*12950*/  @P2 MUFU.RCP R8, R4 ;  /* 0x0000000400082308 */ /* 0x000ea20000001000 */
[C---:B------:R-:W-:Y:S01]  /*12960*/  LOP3.LUT P0, RZ, R13.reuse, 0x2, RZ, 0xc0, !PT ;  /* 0x000000020dff7812 */ /* 0x040fe2000780c0ff */
[----:B------:R-:W-:Y:S01]  /*12970*/  IMAD R9, R12, 0x10, R9 ;  /* 0x000000100c097824 */ /* 0x000fe200078e0209 */
[----:B------:R-:W-:Y:S02]  /*12980*/  LOP3.LUT R12, R13, 0x1, RZ, 0xc0, !PT ;  /* 0x000000010d0c7812 */ /* 0x000fe400078ec0ff */
[----:B------:R-:W-:-:S02]  /*12990*/  LEA.HI R16, R15, R15, RZ, 0x1d ;  /* 0x0000000f0f107211 */ /* 0x000fc400078fe8ff */
[----:B------:R-:W-:Y:S01]  /*129a0*/  ISETP.NE.U32.AND P1, PT, R12, 0x1, PT ;  /* 0x000000010c00780c */ /* 0x000fe20003f25070 */
[----:B------:R-:W-:Y:S01]  /*129b0*/  IMAD.MOV.U32 R12, RZ, RZ, 0x20 ;  /* 0x00000020ff0c7424 */ /* 0x000fe200078e00ff */
[----:B------:R-:W-:Y:S01]  /*129c0*/  LEA R9, R9, R16, 0x1 ;  /* 0x0000001009097211 */ /* 0x000fe200078e08ff */
[C---:B-1----:R-:W-:Y:S01]  /*129d0*/  FMUL.FTZ R80, R7.reuse, R80 ;  /* 0x0000005007507220 */ /* 0x042fe20000410000 */
[----:B------:R-:W-:Y:S01]  /*129e0*/  @P2 MUFU.LG2 R4, R4 ;  /* 0x0000000400042308 */ /* 0x000fe20000000c00 */
[----:B------:R-:W-:Y:S01]  /*129f0*/  FMUL.FTZ R81, R7, R81 ;  /* 0x0000005107517220 */ /* 0x000fe20000410000 */
[----:B------:R-:W-:Y:S01]  /*12a00*/  SHF.L.U32 R9, R9, 0x1, RZ ;  /* 0x0000000109097819 */ /* 0x000fe200000006ff */
[----:B------:R-:W-:Y:S01]  /*12a10*/  FMUL.FTZ R36, R7, R36 ;  /* 0x0000002407247220 */ /* 0x000fe20000410000 */
[----:B------:R-:W-:Y:S01]  /*12a20*/  SEL R12, R12, 0xffffffe0, !P0 ;  /* 0xffffffe00c0c7807 */ /* 0x000fe20004000000 */
[C---:B--2---:R-:W-:Y:S01]  /*12a30*/  FMUL.FTZ R83, R8.reuse, R83 ;  /* 0x0000005308537220 */ /* 0x044fe20000410000 */
[----:B------:R-:W-:Y:S01]  /*12a40*/  IADD3 R13, R9, -0x10, RZ ;  /* 0xfffffff0090d7810 */ /* 0x000fe20007ffe0ff */
[C---:B------:R-:W-:Y:S01]  /*12a50*/  FMUL.FTZ R82, R8.reuse, R82 ;  /* 0x0000005208527220 */ /* 0x040fe20000410000 */
[----:B------:R-:W-:Y:S01]  /*12a60*/  F2FP.BF16.PACK_AB R80, R81, R80 ;  /* 0x000000505150723e */ /* 0x000fe200000010ff */
[----:B------:R-:W-:Y:S01]  /*12a70*/  FMUL.FTZ R37, R7, R37 ;  /* 0x0000002507257220 */ /* 0x000fe20000410000 */
[----:B------:R-:W-:Y:S01]  /*12a80*/  @P1 IADD3 R13, R9, 0x10, RZ ;  /* 0x00000010090d1810 */ /* 0x000fe20007ffe0ff */
        /* <DEDUP_REMOVED lines=83> */
[----:B------:R2:W-:Y:S01]  /*12fc0*/  STS [R9+0x2200], R66 ;  /* 0x0022004209007388 */ /* 0x0005e20000000800 */
[----:B------:R-:W-:-:S02]  /*12fd0*/  ISETP.NE.AND P0, PT, RZ, UR4, PT ;  /* 0x00000004ff007c0c */ /* 0x000fc4000bf05270 */
[----:B------:R-:W-:Y:S01]  /*12fe0*/  F2FP.BF16.PACK_AB R7, R7, R76 ;  /* 0x0000004c0707723e */ /* 0x000fe200000010ff */
[----:B------:R-:W-:Y:S01]  /*12ff0*/  STS [R13+0x2000], R68 ;  /* 0x002000440d007388 */ /* 0x000fe20000000800 */
[----:B------:R-:W-:Y:S02]  /*13000*/  F2FP.BF16.PACK_AB R8, R79, R8 ;  /* 0x000000084f08723e */ /* 0x000fe400000010ff */
[----:B------:R-:W-:Y:S01]  /*13010*/  SHF.R.S32.HI R16, RZ, 0x1f, R11 ;  /* 0x0000001fff107819 */ /* 0x000fe2000001140b */
[----:B------:R3:W-:Y:S03]  /*13020*/  STS [R13+0x2200], R70 ;  /* 0x002200460d007388 */ /* 0x0007e60000000800 */
[----:B------:R-:W-:Y:S01]  /*13030*/  LEA.HI R16, R16, R11, RZ, 0x2 ;  /* 0x0000000b10107211 */ /* 0x000fe200078f10ff */
[----:B------:R4:W-:Y:S01]  /*13040*/  STS [R15+0x2000], R72 ;  /* 0x002000480f007388 */ /* 0x0009e20000000800 */
[----:B-1----:R-:W-:-:S02]  /*13050*/  @P3 FMUL.FTZ R12, R12, 0.69314718246459960938 ;  /* 0x3f3172180c0c3820 */ /* 0x002fc40000410000 */
[----:B------:R-:W-:Y:S01]  /*13060*/  IMAD.MOV.U32 R6, RZ, RZ, 0x7f800000 ;  /* 0x7f800000ff067424 */ /* 0x000fe200078e00ff */
[----:B------:R4:W-:Y:S01]  /*13070*/  STS [R15+0x2200], R74 ;  /* 0x0022004a0f007388 */ /* 0x0009e20000000800 */
[----:B------:R-:W-:-:S03]  /*13080*/  @P3 FFMA.FTZ R6, R3, c[0x0][0x238], R12 ;  /* 0x00008e0003063a23 */ /* 0x000fc6000001000c */
[----:B------:R4:W-:Y:S04]  /*13090*/  STS [R17+0x2000], R7 ;  /* 0x0020000711007388 */ /* 0x0009e80000000800 */
[----:B------:R4:W-:Y:S01]  /*130a0*/  STS [R17+0x2200], R8 ;  /* 0x0022000811007388 */ /* 0x0009e20000000800 */
[----:B--2---:R-:W-:Y:S01]  /*130b0*/  MOV R9, 0x7f800000 ;  /* 0x7f80000000097802 */ /* 0x004fe20000000f00 */
[----:B---3--:R-:W-:Y:S01]  /*130c0*/  @P2 FMUL.FTZ R13, R4, 0.69314718246459960938 ;  /* 0x3f317218040d2820 */ /* 0x008fe20000410000 */
[----:B------:R-:W-:-:S03]  /*130d0*/  LOP3.LUT R4, R16, 0xfffffffc, RZ, 0xc0, !PT ;  /* 0xfffffffc10047812 */ /* 0x000fc600078ec0ff */
[----:B------:R-:W-:Y:S01]  /*130e0*/  @P2 FFMA.FTZ R9, R2, c[0x0][0x238], R13 ;  /* 0x00008e0002092a23 */ /* 0x000fe2000001000d */
        /* <DEDUP_REMOVED lines=9> */
.L_x_5498:
[----:B------:R-:W1:Y:S04]  /*13180*/  S2R R3, SR_CTAID.Z ;  /* 0x0000000000037919 */ /* 0x000e680000002700 */
[----:B------:R-:W1:Y:S02]  /*13190*/  S2R R2, SR_CTAID.Y ;  /* 0x0000000000027919 */ /* 0x000e640000002600 */
[----:B-1--4-:R-:W-:-:S04]  /*131a0*/  IMAD R7, R2, c[0x0][0x1c0], R3 ;  /* 0x0000700002077a24 */ /* 0x012fc800078e0203 */
[----:B------:R-:W-:Y:S02]  /*131b0*/  IMAD R7, R7, c[0x0][0x214], RZ ;  /* 0x0000850007077a24 */ /* 0x000fe400078e02ff */
.L_x_5499:
[----:B------:R-:W-:Y:S01]  /*131c0*/  BAR.SYNC.DEFER_BLOCKING 0x0 ;  /* 0x0000000000007b1d */ /* 0x000fe20000010000 */
[----:B------:R-:W-:Y:S01]  /*131d0*/  LOP3.LUT R10, R10, 0xffffffe0, RZ, 0xc0, !PT ;  /* 0xffffffe00a0a7812 */ /* 0x000fe200078ec0ff */
[C---:B------:R-:W-:Y:S01]  /*131e0*/  IMAD.WIDE.U32 R12, R115.reuse, c[0x0][0x1e8], RZ ;  /* 0x00007a00730c7a25 */ /* 0x040fe200078e00ff */
        /* <DEDUP_REMOVED lines=32> */
.L_x_5501:
[----:B------:R-:W-:Y:S05]  /*133f0*/  BSYNC B0 ;  /* 0x0000000000007941 */ /* 0x000fea0003800000 */
.L_x_5500:
[----:B------:R-:W5:Y:S01]  /*13400*/  S2R R5, SR_CTAID.X ;  /* 0x0000000000057919 */ /* 0x000f620000002500 */
[----:B------:R-:W-:Y:S01]  /*13410*/  IMAD.SHL.U32 R14, R14, 0x8, RZ ;  /* 0x000000080e0e7824 */ /* 0x000fe200078e00ff */
[----:B----4-:R-:W-:Y:S01]  /*13420*/  SHF.R.S32.HI R6, RZ, 0x1f, R3 ;  /* 0x0000001fff067819 */ /* 0x010fe20000011403 */
        /* <DEDUP_REMOVED lines=30> */
.L_x_5503:
[----:B------:R-:W-:Y:S05]  /*13610*/  BSYNC B0 ;  /* 0x0000000000007941 */ /* 0x000fea0003800000 */
.L_x_5502:
        /* <DEDUP_REMOVED lines=21> */
.L_x_5504:
        /* <DEDUP_REMOVED lines=9> */
.L_x_6378:


//--------------------- .text._ZN5flash24flash_fwd_splitkv_kernelI23Flash_fwd_kernel_traitsILi96ELi64ELi64ELi4ELb0ELb0EN7cutlass10bfloat16_tE19Flash_kernel_traitsILi96ELi64ELi64ELi4ES3_EELb1ELb0ELb1ELb0ELb0ELb1ELb0ELb1EEEvNS_16Flash_fwd_paramsE --------------------------
	.section	.text._ZN5flash24flash_fwd_splitkv_kernelI23Flash_fwd_kernel_traitsILi96ELi64ELi64ELi4ELb0ELb0EN7cutlass10bfloat16_tE19Flash_kernel_traitsILi96ELi64ELi64ELi4ES3_EELb1ELb0ELb1ELb0ELb0ELb1ELb0ELb1EEEvNS_16Flash_fwd_paramsE,"ax",@progbits
	.sectioninfo	@"SHI_REGISTERS=162"
	.align	128
        .global         _ZN5flash24flash_fwd_splitkv_kernelI23Flash_fwd_kernel_traitsILi96ELi64ELi64ELi4ELb0ELb0EN7cutlass10bfloat16_tE19Flash_kernel_traitsILi96ELi64ELi64ELi4ES3_EELb1ELb0ELb1ELb0ELb0ELb1ELb0ELb1EEEvNS_16Flash_fwd_paramsE
        .type           _ZN5flash24flash_fwd_splitkv_kernelI23Flash_fwd_kernel_traitsILi96ELi64ELi64ELi4ELb0ELb0EN7cutlass10bfloat16_tE19Flash_kernel_traitsILi96ELi64ELi64ELi4ES3_EELb1ELb0ELb1ELb0ELb0ELb1ELb0ELb1EEEvNS_16Flash_fwd_paramsE,@function
        .size           _ZN5flash24flash_fwd_splitkv_kernelI23Flash_fwd_kernel_traitsILi96ELi64ELi64ELi4ELb0ELb0EN7cutlass10bfloat16_tE19Flash_kernel_traitsILi96ELi64ELi64ELi4ES3_EELb1ELb0ELb1ELb0ELb0ELb1ELb0ELb1EEEvNS_16Flash_fwd_paramsE,(.L_x_6379 - _ZN5flash24flash_fwd_splitkv_kernelI23Flash_fwd_kernel_traitsILi96ELi64ELi64ELi4ELb0ELb0EN7cutlass10bfloat16_tE19Flash_kernel_traitsILi96ELi64ELi64ELi4ES3_EELb1ELb0ELb1ELb0ELb0ELb1ELb0ELb1EEEvNS_16Flash_fwd_paramsE)
        .other          _ZN5flash24flash_fwd_splitkv_kernelI23Flash_fwd_kernel_traitsILi96ELi64ELi64ELi4ELb0ELb0EN7cutlass10bfloat16_tE19Flash_kernel_traitsILi96ELi64ELi64ELi4ES3_EELb1ELb0ELb1ELb0ELb0ELb1ELb0ELb1EEEvNS_16Flash_fwd_paramsE,@"STO_CUDA_ENTRY STV_DEFAULT"
_ZN5flash24flash_fwd_splitkv_kernelI23Flash_fwd_kernel_traitsILi96ELi64ELi64ELi4ELb0ELb0EN7cutlass10bfloat16_tE19Flash_kernel_traitsILi96ELi64ELi64ELi4ES3_EELb1ELb0ELb1ELb0ELb0ELb1ELb0ELb1EEEvNS_16Flash_fwd_paramsE:
.text._ZN5flash24flash_fwd_splitkv_kernelI23Flash_fwd_kernel_traitsILi96ELi64ELi64ELi4ELb0ELb0EN7cutlass10bfloat16_tE19Flash_kernel_traitsILi96ELi64ELi64ELi4ES3_EELb1ELb0ELb1ELb0ELb0ELb1ELb0ELb1EEEvNS_16Flash_fwd_paramsE:
        /* <DEDUP_REMOVED lines=35> */
.L_x_5505:
[----:B-1-34-:R-:W-:Y:S02]  /*0230*/  MOV R3, c[0x0][0x218] ;  /* 0x0000860000037a02 */ /* 0x01afe40000000f00 */
.L_x_5506:
        /* <DEDUP_REMOVED lines=80> */
.L_x_5509:
[----:B------:R-:W-:Y:S05]  /*0740*/  BSYNC B0 ;  /* 0x0000000000007941 */ /* 0x000fea0003800000 */
.L_x_5508:
        /* <DEDUP_REMOVED lines=19> */
.L_x_5511:
[----:B------:R-:W-:Y:S05]  /*0880*/  BSYNC B0 ;  /* 0x0000000000007941 */ /* 0x000fea0003800000 */
.L_x_5510:
        /* <DEDUP_REMOVED lines=13> */
.L_x_5507:
        /* <DEDUP_REMOVED lines=91> */
.L_x_5512:
        /* <DEDUP_REMOVED lines=16> */
.L_x_5514:
        /* <DEDUP_REMOVED lines=52> */
.L_x_5513:
        /* <DEDUP_REMOVED lines=199> */
.L_x_5564:
        /* <DEDUP_REMOVED lines=18> */
.L_x_5517:
[----:B------:R-:W-:Y:S05]  /*20e0*/  BSYNC B0 ;  /* 0x0000000000007941 */ /* 0x000fea0003800000 */
.L_x_5516:
        /* <DEDUP_REMOVED lines=18> */
.L_x_5519:
[----:B------:R-:W-:Y:S05]  /*2210*/  BSYNC B0 ;  /* 0x0000000000007941 */ /* 0x000fea0003800000 */
.L_x_5518:
        /* <DEDUP_REMOVED lines=65> */
.L_x_5525:
[----:B------:R-:W-:Y:S05]  /*2630*/  BSYNC B0 ;  /* 0x0000000000007941 */ /* 0x000fea0003800000 */
.L_x_5524:
        /* <DEDUP_REMOVED lines=50> */
.L_x_5527:
[----:B------:R-:W-:Y:S05]  /*2960*/  BSYNC B0 ;  /* 0x0000000000007941 */ /* 0x000fea0003800000 */
.L_x_5526:
        /* <DEDUP_REMOVED lines=49> */
.L_x_5523:
[----:B------:R-:W-:Y:S05]  /*2c80*/  BSYNC B1 ;  /* 0x0000000000017941 */ /* 0x000fea0003800000 */
.L_x_5522:
        /* <DEDUP_REMOVED lines=57> */
.L_x_5531:
[----:B------:R-:W-:Y:S05]  /*3020*/  BSYNC B0 ;  /* 0x0000000000007941 */ /* 0x000fea0003800000 */
.L_x_5530:
        /* <DEDUP_REMOVED lines=50> */
.L_x_5533:
[----:B------:R-:W-:Y:S05]  /*3350*/  BSYNC B0 ;  /* 0x0000000000007941 */ /* 0x000fea0003800000 */
.L_x_5532:
        /* <DEDUP_REMOVED lines=49> */
.L_x_5529:
[----:B------:R-:W-:Y:S05]  /*3670*/  BSYNC B1 ;  /* 0x0000000000017941 */ /* 0x000fea0003800000 */
.L_x_5528:
        /* <DEDUP_REMOVED lines=8> */
.L_x_5521:
        /* <DEDUP_REMOVED lines=89> */
.L_x_5540:
[----:B------:R-:W-:Y:S05]  /*3c90*/  BSYNC B0 ;  /* 0x0000000000007941 */ /* 0x000fea0003800000 */
.L_x_5539:
[----:B-----5:R2:W-:Y:S02]  /*3ca0*/  STG.E.128 [R132.64], R44 ;  /* 0x0000002c84007986 */ /* 0x0205e4000c101d06 */
.L_x_5538:
[----:B------:R-:W-:Y:S05]  /*3cb0*/  BSYNC B1 ;  /* 0x0000000000017941 */ /* 0x000fea0003800000 */
.L_x_5537:
        /* <DEDUP_REMOVED lines=87> */
.L_x_5544:
[----:B------:R-:W-:Y:S05]  /*4230*/  BSYNC B0 ;  /* 0x0000000000007941 */ /* 0x000fea0003800000 */
.L_x_5543:
[----:B-----5:R3:W-:Y:S02]  /*4240*/  STG.E.128 [R132.64+0x40], R44 ;  /* 0x0000402c84007986 */ /* 0x0207e4000c101d06 */
.L_x_5542:
[----:B------:R-:W-:Y:S05]  /*4250*/  BSYNC B1 ;  /* 0x0000000000017941 */ /* 0x000fea0003800000 */
.L_x_5541:
        /* <DEDUP_REMOVED lines=86> */
.L_x_5546:
[----:B------:R-:W-:Y:S05]  /*47c0*/  BSYNC B0 ;  /* 0x0000000000007941 */ /* 0x000fea0003800000 */
.L_x_5545:
[----:B-----5:R3:W-:Y:S02]  /*47d0*/  STG.E.128 [R132.64+0x80], R44 ;  /* 0x0000802c84007986 */ /* 0x0207e4000c101d06 */
.L_x_5536:
[----:B------:R-:W-:Y:S05]  /*47e0*/  BSYNC B2 ;  /* 0x0000000000027941 */ /* 0x000fea0003800000 */
.L_x_5535:
        /* <DEDUP_REMOVED lines=93> */
.L_x_5552:
[----:B------:R-:W-:Y:S05]  /*4dc0*/  BSYNC B0 ;  /* 0x0000000000007941 */ /* 0x000fea0003800000 */
.L_x_5551:
[----:B-----5:R3:W-:Y:S02]  /*4dd0*/  STG.E.128 [R134.64], R44 ;  /* 0x0000002c86007986 */ /* 0x0207e4000c101d06 */
.L_x_5550:
[----:B------:R-:W-:Y:S05]  /*4de0*/  BSYNC B1 ;  /* 0x0000000000017941 */ /* 0x000fea0003800000 */
.L_x_5549:
        /* <DEDUP_REMOVED lines=93> */
.L_x_5556:
[----:B------:R-:W-:Y:S05]  /*53c0*/  BSYNC B0 ;  /* 0x0000000000007941 */ /* 0x000fea0003800000 */
.L_x_5555:
[----:B-----5:R3:W-:Y:S02]  /*53d0*/  STG.E.128 [R134.64+0x40], R44 ;  /* 0x0000402c86007986 */ /* 0x0207e4000c101d06 */
.L_x_5554:
[----:B------:R-:W-:Y:S05]  /*53e0*/  BSYNC B1 ;  /* 0x0000000000017941 */ /* 0x000fea0003800000 */
.L_x_5553:
        /* <DEDUP_REMOVED lines=92> */
.L_x_5558:
[----:B------:R-:W-:Y:S05]  /*59b0*/  BSYNC B0 ;  /* 0x0000000000007941 */ /* 0x000fea0003800000 */
.L_x_5557:
[----:B-----5:R3:W-:Y:S02]  /*59c0*/  STG.E.128 [R134.64+0x80], R44 ;  /* 0x0000802c86007986 */ /* 0x0207e4000c101d06 */
.L_x_5548:
[----:B------:R-:W-:Y:S05]  /*59d0*/  BSYNC B2 ;  /* 0x0000000000027941 */ /* 0x000fea0003800000 */
.L_x_5547:
        /* <DEDUP_REMOVED lines=8> */
.L_x_5520:
        /* <DEDUP_REMOVED lines=11> */
.L_x_5560:
[----:B------:R-:W-:Y:S05]  /*5b10*/  BSYNC B0 ;  /* 0x0000000000007941 */ /* 0x000fea0003800000 */
.L_x_5559:
        /* <DEDUP_REMOVED lines=12> */
.L_x_5561:
[----:B------:R-:W-:Y:S05]  /*5be0*/  BSYNC B0 ;  /* 0x0000000000007941 */ /* 0x000fea0003800000 */
.L_x_5534:
        /* <DEDUP_REMOVED lines=80> */
.L_x_5562:
        /* <DEDUP_REMOVED lines=8> */
.L_x_5563:
[----:B------:R-:W-:Y:S04]  /*6170*/  IADD3 R9, R9, -0x1, RZ ;  /* 0xffffffff09097810 */ /* 0x000fe80007ffe0ff */
[----:B------:R-:W-:Y:S11]  /*6180*/  ISETP.GT.AND P0, PT, R9, R92, PT ;  /* 0x0000005c0900720c */ /* 0x000ff60003f04270 */
[----:B------:R-:W-:Y:S02]  /*6190*/  @!UPT UIADD3 URZ, URZ, URZ, URZ ;  /* 0x0000003f3f3ff290 */ /* 0x000fe4000fffe03f */
[----:B------:R-:W-:-:S05]  /*61a0*/  @P0 BRA `(.L_x_5564) ;  /* 0xffffbe1000000947 */ /* 0x000fca000383ffff */
.L_x_5515:
        /* <DEDUP_REMOVED lines=91> */
.L_x_5573:
[----:B------:R-:W-:Y:S05]  /*6760*/  BSYNC B0 ;  /* 0x0000000000007941 */ /* 0x000fea0003800000 */
.L_x_5572:
[----:B-----5:R4:W-:Y:S02]  /*6770*/  STS.128 [R127], R12 ;  /* 0x0000000c7f007388 */ /* 0x0209e40000000c00 */
.L_x_5571:
[----:B------:R-:W-:Y:S05]  /*6780*/  BSYNC B1 ;  /* 0x0000000000017941 */ /* 0x000fea0003800000 */
.L_x_5570:
        /* <DEDUP_REMOVED lines=46> */
.L_x_5577:
[----:B------:R-:W-:Y:S05]  /*6a70*/  BSYNC B0 ;  /* 0x0000000000007941 */ /* 0x000fea0003800000 */
.L_x_5576:
[----:B-----5:R1:W-:Y:S02]  /*6a80*/  STS.128 [R127+0x1000], R12 ;  /* 0x0010000c7f007388 */ /* 0x0203e40000000c00 */
.L_x_5575:
[----:B------:R-:W-:Y:S05]  /*6a90*/  BSYNC B1 ;  /* 0x0000000000017941 */ /* 0x000fea0003800000 */
.L_x_5574:
        /* <DEDUP_REMOVED lines=44> */
.L_x_5579:
[----:B------:R-:W-:Y:S05]  /*6d60*/  BSYNC B0 ;  /* 0x0000000000007941 */ /* 0x000fea0003800000 */
.L_x_5578:
[----:B-----5:R4:W-:Y:S02]  /*6d70*/  STS.128 [R127+0x2000], R12 ;  /* 0x0020000c7f007388 */ /* 0x0209e40000000c00 */
.L_x_5569:
[----:B------:R-:W-:Y:S05]  /*6d80*/  BSYNC B2 ;  /* 0x0000000000027941 */ /* 0x000fea0003800000 */
.L_x_5568:
        /* <DEDUP_REMOVED lines=58> */
.L_x_5584:
[----:B------:R-:W-:Y:S05]  /*7130*/  BSYNC B0 ;  /* 0x0000000000007941 */ /* 0x000fea0003800000 */
.L_x_5583:
[----:B-----5:R4:W-:Y:S02]  /*7140*/  STS.128 [R127+0x800], R12 ;  /* 0x0008000c7f007388 */ /* 0x0209e40000000c00 */
.L_x_5582:
[----:B------:R-:W-:Y:S05]  /*7150*/  BSYNC B1 ;  /* 0x0000000000017941 */ /* 0x000fea0003800000 */
.L_x_5581:
        /* <DEDUP_REMOVED lines=45> */
.L_x_5588:
[----:B------:R-:W-:Y:S05]  /*7430*/  BSYNC B0 ;  /* 0x0000000000007941 */ /* 0x000fea0003800000 */
.L_x_5587:
[----:B-----5:R4:W-:Y:S02]  /*7440*/  STS.128 [R127+0x1800], R12 ;  /* 0x0018000c7f007388 */ /* 0x0209e40000000c00 */
.L_x_5586:
[----:B------:R-:W-:Y:S05]  /*7450*/  BSYNC B1 ;  /* 0x0000000000017941 */ /* 0x000fea0003800000 */
.L_x_5585:
        /* <DEDUP_REMOVED lines=44> */
.L_x_5590:
[----:B------:R-:W-:Y:S05]  /*7720*/  BSYNC B0 ;  /* 0x0000000000007941 */ /* 0x000fea0003800000 */
.L_x_5589:
[----:B-----5:R1:W-:Y:S01]  /*7730*/  STS.128 [R127+0x2800], R24 ;  /* 0x002800187f007388 */ /* 0x0203e20000000c00 */
[----:B------:R-:W-:Y:S05]  /*7740*/  BRA `(.L_x_5580) ;  /* 0x000026f000007947 */ /* 0x000fea0003800000 */
.L_x_5567:
        /* <DEDUP_REMOVED lines=94> */
.L_x_5596:
[----:B------:R-:W-:Y:S05]  /*7d30*/  BSYNC B0 ;  /* 0x0000000000007941 */ /* 0x000fea0003800000 */
.L_x_5595:
[----:B-----5:R4:W-:Y:S02]  /*7d40*/  STS.128 [R127], R20 ;  /* 0x000000147f007388 */ /* 0x0209e40000000c00 */
.L_x_5594:
[----:B------:R-:W-:Y:S05]  /*7d50*/  BSYNC B1 ;  /* 0x0000000000017941 */ /* 0x000fea0003800000 */
.L_x_5593:
        /* <DEDUP_REMOVED lines=89> */
.L_x_5600:
[----:B------:R-:W-:Y:S05]  /*82f0*/  BSYNC B0 ;  /* 0x0000000000007941 */ /* 0x000fea0003800000 */
.L_x_5599:
[----:B-----5:R1:W-:Y:S02]  /*8300*/  STS.128 [R127+0x1000], R20 ;  /* 0x001000147f007388 */ /* 0x0203e40000000c00 */
.L_x_5598:
[----:B------:R-:W-:Y:S05]  /*8310*/  BSYNC B1 ;  /* 0x0000000000017941 */ /* 0x000fea0003800000 */
.L_x_5597:
        /* <DEDUP_REMOVED lines=88> */
.L_x_5602:
[----:B------:R-:W-:Y:S05]  /*88a0*/  BSYNC B0 ;  /* 0x0000000000007941 */ /* 0x000fea0003800000 */
.L_x_5601:
[----:B-----5:R4:W-:Y:S02]  /*88b0*/  STS.128 [R127+0x2000], R20 ;  /* 0x002000147f007388 */ /* 0x0209e40000000c00 */
.L_x_5592:
[----:B------:R-:W-:Y:S05]  /*88c0*/  BSYNC B2 ;  /* 0x0000000000027941 */ /* 0x000fea0003800000 */
.L_x_5591:
        /* <DEDUP_REMOVED lines=94> */
.L_x_5606:
[----:B------:R-:W-:Y:S05]  /*8eb0*/  BSYNC B0 ;  /* 0x0000000000007941 */ /* 0x000fea0003800000 */
.L_x_5605:
[----:B-----5:R4:W-:Y:S02]  /*8ec0*/  STS.128 [R127+0x800], R20 ;  /* 0x000800147f007388 */ /* 0x0209e40000000c00 */
.L_x_5604:
[----:B------:R-:W-:Y:S05]  /*8ed0*/  BSYNC B1 ;  /* 0x0000000000017941 */ /* 0x000fea0003800000 */
.L_x_5603:
        /* <DEDUP_REMOVED lines=90> */
.L_x_5610:
[----:B------:R-:W-:Y:S05]  /*9480*/  BSYNC B0 ;  /* 0x0000000000007941 */ /* 0x000fea0003800000 */
.L_x_5609:
[----:B-----5:R4:W-:Y:S02]  /*9490*/  STS.128 [R127+0x1800], R20 ;  /* 0x001800147f007388 */ /* 0x0209e40000000c00 */
.L_x_5608:
[----:B------:R-:W-:Y:S05]  /*94a0*/  BSYNC B1 ;  /* 0x0000000000017941 */ /* 0x000fea0003800000 */
.L_x_5607:
        /* <DEDUP_REMOVED lines=92> */
.L_x_5612:
[----:B------:R-:W-:Y:S05]  /*9a70*/  BSYNC B0 ;  /* 0x0000000000007941 */ /* 0x000fea0003800000 */
.L_x_5611:
[----:B-----5:R1:W-:Y:S01]  /*9a80*/  STS.128 [R127+0x2800], R4 ;  /* 0x002800047f007388 */ /* 0x0203e20000000c00 */
[----:B------:R-:W-:Y:S05]  /*9a90*/  BRA `(.L_x_5580) ;  /* 0x000003a000007947 */ /* 0x000fea0003800000 */
.L_x_5566:
        /* <DEDUP_REMOVED lines=29> */
.L_x_5614:
[----:B------:R-:W-:Y:S05]  /*9c70*/  BSYNC B0 ;  /* 0x0000000000007941 */ /* 0x000fea0003800000 */
.L_x_5613:
        /* <DEDUP_REMOVED lines=28> */
.L_x_5580:
[----:B------:R-:W-:Y:S05]  /*9e40*/  BSYNC B3 ;  /* 0x0000000000037941 */ /* 0x000fea0003800000 */
.L_x_5565:
        /* <DEDUP_REMOVED lines=34> */
.L_x_5617:
[----:B------:R2:W-:Y:S02]  /*a070*/  STS.128 [R127+0x5000], RZ ;  /* 0x005000ff7f007388 */ /* 0x0005e40000000c00 */
.L_x_5616:
[----:B------:R-:W-:Y:S05]  /*a080*/  BSYNC B0 ;  /* 0x0000000000007941 */ /* 0x000fea0003800000 */
.L_x_5615:
        /* <DEDUP_REMOVED lines=31> */
.L_x_5620:
[----:B------:R4:W-:Y:S02]  /*a280*/  STS.128 [R127+0x5800], RZ ;  /* 0x005800ff7f007388 */ /* 0x0009e40000000c00 */
.L_x_5619:
[----:B------:R-:W-:Y:S05]  /*a290*/  BSYNC B0 ;  /* 0x0000000000007941 */ /* 0x000fea0003800000 */
.L_x_5618:
        /* <DEDUP_REMOVED lines=59> */
[----:B------:R-:W-:Y:S01]  /*a650*/  LEA R136, P0, R88, c[0x0][0x170], 0x1 ;  /* 0x00005c0058887a11 */ /* 0x000fe200078008ff */
[----:B------:R1:W-:Y:S01]  /*a660*/  @P1 STS.128 [R127+0x8000], RZ ;  /* 0x008000ff7f001388 */ /* 0x0003e20000000c00 */
[----:B------:R-:W-:Y:S01]  /*a670*/  IADD3 R2, R57, R2, -R118 ;  /* 0x0000000239027210 */ /* 0x000fe20007ffe876 */
[----:B------:R-:W-:Y:S01]  /*a680*/  IMAD.U32 R116, R6, 0x20, R9 ;  /* 0x0000002006747824 */ /* 0x000fe200078e0009 */
[----:B------:R-:W-:Y:S01]  /*a690*/  LOP3.LUT R126, R126, 0x6, RZ, 0xc0, !PT ;  /* 0x000000067e7e7812 */ /* 0x000fe200078ec0ff */
[----:B------:R-:W-:Y:S01]  /*a6a0*/  IMAD.SHL.U32 R117, R117, 0x2, RZ ;  /* 0x0000000275757824 */ /* 0x000fe200078e00ff */
[----:B---3--:R-:W-:-:S02]  /*a6b0*/  LEA.HI.X R135, R88, c[0x0][0x174], R86, 0x1, P0 ;  /* 0x00005d0058877a11 */ /* 0x008fc400000f0c56 */
        /* <DEDUP_REMOVED lines=28> */
.L_x_5623:
[----:B------:R3:W-:Y:S02]  /*a880*/  STS.128 [R127+0x8000], RZ ;  /* 0x008000ff7f007388 */ /* 0x0007e40000000c00 */
.L_x_5622:
[----:B-1----:R-:W-:Y:S05]  /*a890*/  BSYNC B0 ;  /* 0x0000000000007941 */ /* 0x002fea0003800000 */
.L_x_5621:
        /* <DEDUP_REMOVED lines=32> */
.L_x_5626:
[----:B------:R1:W-:Y:S02]  /*aaa0*/  STS.128 [R127+0x8800], RZ ;  /* 0x008800ff7f007388 */ /* 0x0003e40000000c00 */
.L_x_5625:
[----:B------:R-:W-:Y:S05]  /*aab0*/  BSYNC B0 ;  /* 0x0000000000007941 */ /* 0x000fea0003800000 */
.L_x_5624:
[----:B------:R-:W-:Y:S01]  /*aac0*/  IMAD.SHL.U32 R116, R116, 0x2, RZ ;  /* 0x0000000274747824 */ /* 0x000fe200078e00ff */
[----:B------:R-:W-:Y:S01]  /*aad0*/  LDSM.16.M88.4 R32, [R117] ;  /* 0x000000007520783b */ /* 0x000fe20000000200 */
[----:B------:R-:W-:Y:S02]  /*aae0*/  IMAD R115, R49, 0x2, R117 ;  /* 0x0000000231737824 */ /* 0x000fe400078e0275 */
[----:B------:R-:W-:Y:S01]  /*aaf0*/  IMAD R113, R3, 0x2, R116 ;  /* 0x0000000203717824 */ /* 0x000fe200078e0274 */
[----:B------:R-:W5:Y:S01]  /*ab00*/  LDSM.16.M88.4 R64, [R116+0x3000] ;  /* 0x003000007440783b */ /* 0x000f620000000200 */
[----:B------:R-:W-:-:S03]  /*ab10*/  IMAD R5, R90, 0x40, R126 ;  /* 0x000000405a057824 */ /* 0x000fc600078e027e */
[----:B------:R-:W1:Y:S01]  /*ab20*/  LDSM.16.M88.4 R52, [R116+0x3400] ;  /* 0x003400007434783b */ /* 0x000e620000000200 */
[----:B------:R-:W-:Y:S01]  /*ab30*/  I2F R3, R5 ;  /* 0x0000000500037306 */ /* 0x000fe20000201400 */
[C---:B------:R-:W-:Y:S02]  /*ab40*/  IADD3 R48, R5.reuse, 0x8, RZ ;  /* 0x0000000805307810 */ /* 0x040fe40007ffe0ff */
[----:B------:R-:W2:Y:S01]  /*ab50*/  LDSM.16.M88.4 R40, [R116+0x3800] ;  /* 0x003800007428783b */ /* 0x000ea20000000200 */
[C---:B------:R-:W-:Y:S02]  /*ab60*/  IADD3 R98, R5.reuse, 0x28, RZ ;  /* 0x0000002805627810 */ /* 0x040fe40007ffe0ff */
[C---:B----4-:R-:W-:Y:S01]  /*ab70*/  IADD3 R6, R5.reuse, 0x1, RZ ;  /* 0x0000000105067810 */ /* 0x050fe20007ffe0ff */
[----:B------:R-:W4:Y:S01]  /*ab80*/  LDSM.16.M88.4 R16, [R116+0x3c00] ;  /* 0x003c00007410783b */ /* 0x000f220000000200 */
[----:B------:R-:W-:Y:S01]  /*ab90*/  I2F R51, R48 ;  /* 0x0000003000337306 */ /* 0x000fe20000201400 */
[----:B------:R-:W-:-:S02]  /*aba0*/  IADD3 R50, R5, 0x9, RZ ;  /* 0x0000000905327810 */ /* 0x000fc40007ffe0ff */
[----:B------:R-:W-:Y:S01]  /*abb0*/  LDSM.16.M88.4 R80, [R115] ;  /* 0x000000007350783b */ /* 0x000fe20000000200 */
[C---:B------:R-:W-:Y:S02]  /*abc0*/  IADD3 R100, R5.reuse, 0x29, RZ ;  /* 0x0000002905647810 */ /* 0x040fe40007ffe0ff */
[C---:B------:R-:W-:Y:S01]  /*abd0*/  IADD3 R58, R5.reuse, 0x10, RZ ;  /* 0x00000010053a7810 */ /* 0x040fe20007ffe0ff */
[----:B------:R-:W3:Y:S01]  /*abe0*/  LDSM.16.M88.4 R92, [R113+0x3000] ;  /* 0x00300000715c783b */ /* 0x000ee20000000200 */
[----:B------:R-:W-:Y:S01]  /*abf0*/  I2F R101, R98 ;  /* 0x0000006200657306 */ /* 0x000fe20000201400 */
[C---:B------:R-:W-:Y:S02]  /*ac00*/  IADD3 R96, R5.reuse, 0x19, RZ ;  /* 0x0000001905607810 */ /* 0x040fe40007ffe0ff */
[----:B------:R-:W2:Y:S04]  /*ac10*/  LDSM.16.M88.4 R76, [R113+0x3400] ;  /* 0x00340000714c783b */ /* 0x000ea80000000200 */
[----:B------:R-:W3:Y:S01]  /*ac20*/  LDSM.16.M88.4 R72, [R113+0x3800] ;  /* 0x003800007148783b */ /* 0x000ee20000000200 */
[----:B------:R-:W-:Y:S03]  /*ac30*/  I2F R7, R6 ;  /* 0x0000000600077306 */ /* 0x000fe60000201400 */
[----:B------:R-:W3:Y:S04]  /*ac40*/  LDSM.16.M88.4 R68, [R113+0x3c00] ;  /* 0x003c00007144783b */ /* 0x000ee80000000200 */
[----:B------:R-:W-:Y:S01]  /*ac50*/  LDSM.16.M88.4 R28, [R117+0x1000] ;  /* 0x00100000751c783b */ /* 0x000fe20000000200 */
[----:B------:R-:W-:Y:S01]  /*ac60*/  I2F R59, R50 ;  /* 0x00000032003b7306 */ /* 0x000fe20000201400 */
[C---:B-----5:R-:W-:Y:S02]  /*ac70*/  HMMA.16816.F32.BF16 R12, R32.reuse, R64, RZ ;  /* 0x00000040200c723c */ /* 0x060fe400000418ff */
[----:B------:R-:W5:Y:S04]  /*ac80*/  LDSM.16.M88.4 R24, [R116+0x4000] ;  /* 0x004000007418783b */ /* 0x000f680000000200 */
[----:B------:R-:W-:Y:S01]  /*ac90*/  LDSM.16.M88.4 R20, [R116+0x4400] ;  /* 0x004400007414783b */ /* 0x000fe20000000200 */
[----:B------:R-:W-:Y:S01]  /*aca0*/  I2F R109, R100 ;  /* 0x00000064006d7306 */ /* 0x000fe20000201400 */
[C---:B------:R-:W-:Y:S02]  /*acb0*/  HMMA.16816.F32.BF16 R64, R32.reuse, R66, RZ ;  /* 0x000000422040723c */ /* 0x040fe400000418ff */
[----:B------:R-:W0:Y:S05]  /*acc0*/  LDGDEPBAR ;  /* 0x00000000000079af */ /* 0x000e2a0000000000 */
[----:B------:R-:W-:Y:S01]  /*acd0*/  I2F R99, R96 ;  /* 0x0000006000637306 */ /* 0x000fe20000201400 */
[C---:B-1----:R-:W-:Y:S08]  /*ace0*/  HMMA.16816.F32.BF16 R60, R32.reuse, R52, RZ ;  /* 0x00000034203c723c */ /* 0x042ff000000418ff */
[C---:B--2---:R-:W-:Y:S08]  /*acf0*/  HMMA.16816.F32.BF16 R44, R32.reuse, R40, RZ ;  /* 0x00000028202c723c */ /* 0x044ff000000418ff */
[C---:B------:R-:W-:Y:S08]  /*ad00*/  HMMA.16816.F32.BF16 R52, R32.reuse, R54, RZ ;  /* 0x000000362034723c */ /* 0x040ff000000418ff */
[C---:B------:R-:W-:Y:S08]  /*ad10*/  HMMA.16816.F32.BF16 R40, R32.reuse, R42, RZ ;  /* 0x0000002a2028723c */ /* 0x040ff000000418ff */
[C---:B----4-:R-:W-:Y:S08]  /*ad20*/  HMMA.16816.F32.BF16 R36, R32.reuse, R16, RZ ;  /* 0x000000102024723c */ /* 0x050ff000000418ff */
[----:B------:R-:W-:Y:S01]  /*ad30*/  HMMA.16816.F32.BF16 R32, R32, R18, RZ ;  /* 0x000000122020723c */ /* 0x000fe200000418ff */
[----:B------:R-:W1:Y:S07]  /*ad40*/  LDSM.16.M88.4 R16, [R116+0x4800] ;  /* 0x004800007410783b */ /* 0x000e6e0000000200 */
[C---:B---3--:R-:W-:Y:S01]  /*ad50*/  HMMA.16816.F32.BF16 R12, R80.reuse, R92, R12 ;  /* 0x0000005c500c723c */ /* 0x048fe2000004180c */
[----:B------:R-:W-:Y:S06]  /*ad60*/  I2F R93, R58 ;  /* 0x0000003a005d7306 */ /* 0x000fec0000201400 */
[C---:B------:R-:W-:Y:S01]  /*ad70*/  IADD3 R92, R5.reuse, 0x11, RZ ;  /* 0x00000011055c7810 */ /* 0x040fe20007ffe0ff */
[C---:B------:R-:W-:Y:S03]  /*ad80*/  HMMA.16816.F32.BF16 R64, R80.reuse, R94, R64 ;  /* 0x0000005e5040723c */ /* 0x040fe60000041840 */
[----:B------:R-:W-:Y:S04]  /*ad90*/  I2F R95, R92 ;  /* 0x0000005c005f7306 */ /* 0x000fe80000201400 */
[C---:B------:R-:W-:Y:S01]  /*ada0*/  IADD3 R94, R5.reuse, 0x18, RZ ;  /* 0x00000018055e7810 */ /* 0x040fe20007ffe0ff */
[C---:B------:R-:W-:Y:S03]  /*adb0*/  HMMA.16816.F32.BF16 R60, R80.reuse, R76, R60 ;  /* 0x0000004c503c723c */ /* 0x040fe6000004183c */
[----:B------:R-:W-:Y:S05]  /*adc0*/  I2F R97, R94 ;  /* 0x0000005e00617306 */ /* 0x000fea0000201400 */
        /* <DEDUP_REMOVED lines=8> */
[----:B------:R-:W2:Y:S03]  /*ae50*/  LDSM.16.M88.4 R32, [R113+0x4000] ;  /* 0x004000007120783b */ /* 0x000ea60000000200 */
[C---:B-----5:R-:W-:Y:S08]  /*ae60*/  HMMA.16816.F32.BF16 R12, R28.reuse, R24, R12 ;  /* 0x000000181c0c723c */ /* 0x060ff0000004180c */
[C---:B------:R-:W-:Y:S01]  /*ae70*/  HMMA.16816.F32.BF16 R64, R28.reuse, R26, R64 ;  /* 0x0000001a1c40723c */ /* 0x040fe20000041840 */
[----:B------:R-:W-:Y:S07]  /*ae80*/  LDSM.16.M88.4 R24, [R116+0x5000] ;  /* 0x005000007418783b */ /* 0x000fee0000000200 */
[C---:B-1----:R-:W-:Y:S08]  /*ae90*/  HMMA.16816.F32.BF16 R44, R28.reuse, R16, R44 ;  /* 0x000000101c2c723c */ /* 0x042ff0000004182c */
[C---:B------:R-:W-:Y:S01]  /*aea0*/  HMMA.16816.F32.BF16 R40, R28.reuse, R18, R40 ;  /* 0x000000121c28723c */ /* 0x040fe20000041828 */
[----:B------:R-:W1:Y:S07]  /*aeb0*/  LDSM.16.M88.4 R16, [R117+0x2000] ;  /* 0x002000007510783b */ /* 0x000e6e0000000200 */
[----:B------:R-:W-:Y:S08]  /*aec0*/  HMMA.16816.F32.BF16 R60, R28, R20, R60 ;  /* 0x000000141c3c723c */ /* 0x000ff0000004183c */
[C---:B--2---:R-:W-:Y:S08]  /*aed0*/  HMMA.16816.F32.BF16 R12, R68.reuse, R32, R12 ;  /* 0x00000020440c723c */ /* 0x044ff0000004180c */
[----:B------:R-:W-:Y:S01]  /*aee0*/  HMMA.16816.F32.BF16 R64, R68, R34, R64 ;  /* 0x000000224440723c */ /* 0x000fe20000041840 */
[----:B------:R-:W-:Y:S07]  /*aef0*/  LDSM.16.M88.4 R32, [R113+0x5000] ;  /* 0x005000007120783b */ /* 0x000fee0000000200 */
[C---:B------:R-:W-:Y:S01]  /*af00*/  HMMA.16816.F32.BF16 R52, R28.reuse, R22, R52 ;  /* 0x000000161c34723c */ /* 0x040fe20000041834 */
[----:B------:R-:W2:Y:S07]  /*af10*/  LDSM.16.M88.4 R20, [R113+0x4400] ;  /* 0x004400007114783b */ /* 0x000eae0000000200 */
[C---:B------:R-:W-:Y:S08]  /*af20*/  HMMA.16816.F32.BF16 R36, R28.reuse, R76, R36 ;  /* 0x0000004c1c24723c */ /* 0x040ff00000041824 */
[----:B------:R-:W-:Y:S01]  /*af30*/  HMMA.16816.F32.BF16 R80, R28, R78, R80 ;  /* 0x0000004e1c50723c */ /* 0x000fe20000041850 */
[----:B------:R-:W3:Y:S04]  /*af40*/  LDSM.16.M88.4 R28, [R115+0x2000] ;  /* 0x00200000731c783b */ /* 0x000ee80000000200 */
[----:B------:R-:W4:Y:S03]  /*af50*/  LDSM.16.M88.4 R76, [R113+0x4c00] ;  /* 0x004c0000714c783b */ /* 0x000f260000000200 */
[C---:B-1----:R-:W-:Y:S08]  /*af60*/  HMMA.16816.F32.BF16 R12, R16.reuse, R24, R12 ;  /* 0x00000018100c723c */ /* 0x042ff0000004180c */
[----:B------:R-:W-:Y:S01]  /*af70*/  HMMA.16816.F32.BF16 R64, R16, R26, R64 ;  /* 0x0000001a1040723c */ /* 0x000fe20000041840 */
[----:B------:R-:W-:Y:S07]  /*af80*/  LDSM.16.M88.4 R24, [R113+0x5400] ;  /* 0x005400007118783b */ /* 0x000fee0000000200 */
[C---:B------:R-:W-:Y:S07]  /*af90*/  HMMA.16816.F32.BF16 R44, R68.reuse, R72, R44 ;  /* 0x00000048442c723c */ /* 0x040fee000004182c */
[C---:B------:R-:W-:Y:S01]  /*afa0*/  IADD3 R72, R5.reuse, 0x20, RZ ;  /* 0x0000002005487810 */ /* 0x040fe20007ffe0ff */
[C---:B--2---:R-:W-:Y:S03]  /*afb0*/  HMMA.16816.F32.BF16 R60, R68.reuse, R20, R60 ;  /* 0x00000014443c723c */ /* 0x044fe6000004183c */
[----:B------:R-:W-:Y:S05]  /*afc0*/  I2F R73, R72 ;  /* 0x0000004800497306 */ /* 0x000fea0000201400 */
[----:B------:R-:W-:Y:S01]  /*afd0*/  HMMA.16816.F32.BF16 R52, R68, R22, R52 ;  /* 0x000000164434723c */ /* 0x000fe20000041834 */
[----:B------:R-:W1:Y:S07]  /*afe0*/  LDSM.16.M88.4 R20, [R116+0x5400] ;  /* 0x005400007414783b */ /* 0x000e6e0000000200 */
[C---:B---3--:R-:W-:Y:S08]  /*aff0*/  HMMA.16816.F32.BF16 R12, R28.reuse, R32, R12 ;  /* 0x000000201c0c723c */ /* 0x048ff0000004180c */
[----:B------:R-:W-:Y:S01]  /*b000*/  HMMA.16816.F32.BF16 R64, R28, R34, R64 ;  /* 0x000000221c40723c */ /* 0x000fe20000041840 */
[----:B------:R-:W2:Y:S07]  /*b010*/  LDSM.16.M88.4 R32, [R116+0x5800] ;  /* 0x005800007420783b */ /* 0x000eae0000000200 */
[C---:B------:R-:W-:Y:S07]  /*b020*/  HMMA.16816.F32.BF16 R40, R68.reuse, R74, R40 ;  /* 0x0000004a4428723c */ /* 0x040fee0000041828 */
[----:B------:R-:W-:Y:S01]  /*b030*/  IADD3 R74, R5, 0x21, RZ ;  /* 0x00000021054a7810 */ /* 0x000fe20007ffe0ff */
[----:B------:R-:W-:Y:S01]  /*b040*/  FMUL.FTZ R12, R12, c[0x0][0x2ec] ;  /* 0x0000bb000c0c7a20 */ /* 0x000fe20000410000 */
[----:B----4-:R-:W-:Y:S01]  /*b050*/  HMMA.16816.F32.BF16 R80, R68, R78, R80 ;  /* 0x0000004e4450723c */ /* 0x010fe20000041850 */
[----:B------:R-:W-:Y:S01]  /*b060*/  FMUL.FTZ R13, R13, c[0x0][0x2ec] ;  /* 0x0000bb000d0d7a20 */ /* 0x000fe20000410000 */
[----:B------:R-:W-:Y:S01]  /*b070*/  I2F R75, R74 ;  /* 0x0000004a004b7306 */ /* 0x000fe20000201400 */
[----:B------:R-:W-:-:S04]  /*b080*/  FMUL.FTZ R103, R15, c[0x0][0x2ec] ;  /* 0x0000bb000f677a20 */ /* 0x000fc80000410000 */
[----:B------:R-:W-:Y:S01]  /*b090*/  FMUL.FTZ R79, R14, c[0x0][0x2ec] ;  /* 0x0000bb000e4f7a20 */ /* 0x000fe20000410000 */
[----:B-1----:R-:W-:Y:S01]  /*b0a0*/  HMMA.16816.F32.BF16 R60, R16, R20, R60 ;  /* 0x00000014103c723c */ /* 0x002fe2000004183c */
[----:B------:R-:W-:Y:S01]  /*b0b0*/  FMUL.FTZ R64, R64, c[0x0][0x2ec] ;  /* 0x0000bb0040407a20 */ /* 0x000fe20000410000 */
[----:B------:R-:W-:Y:S01]  /*b0c0*/  MUFU.TANH R78, R12 ;  /* 0x0000000c004e7308 */ /* 0x000fe20000002400 */
[----:B------:R-:W-:Y:S02]  /*b0d0*/  FMUL.FTZ R66, R66, c[0x0][0x2ec] ;  /* 0x0000bb0042427a20 */ /* 0x000fe40000410000 */
[----:B------:R-:W-:-:S03]  /*b0e0*/  FMUL.FTZ R65, R65, c[0x0][0x2ec] ;  /* 0x0000bb0041417a20 */ /* 0x000fc60000410000 */
[C---:B------:R-:W-:Y:S01]  /*b0f0*/  HMMA.16816.F32.BF16 R52, R16.reuse, R22, R52 ;  /* 0x000000161034723c */ /* 0x040fe20000041834 */
[----:B------:R-:W1:Y:S01]  /*b100*/  LDSM.16.M88.4 R20, [R116+0x5c00] ;  /* 0x005c00007414783b */ /* 0x000e620000000200 */
[----:B------:R3:W-:Y:S06]  /*b110*/  MUFU.TANH R102, R13 ;  /* 0x0000000d00667308 */ /* 0x0007ec0000002400 */
[C---:B--2---:R-:W-:Y:S02]  /*b120*/  HMMA.16816.F32.BF16 R44, R16.reuse, R32, R44 ;  /* 0x00000020102c723c */ /* 0x044fe4000004182c */
[----:B------:R-:W2:Y:S05]  /*b130*/  MUFU.TANH R64, R64 ;  /* 0x0000004000407308 */ /* 0x000eaa0000002400 */
[----:B------:R-:W-:Y:S01]  /*b140*/  FMUL.FTZ R32, R67, c[0x0][0x2ec] ;  /* 0x0000bb0043207a20 */ /* 0x000fe20000410000 */
[----:B------:R-:W-:Y:S01]  /*b150*/  HMMA.16816.F32.BF16 R40, R16, R34, R40 ;  /* 0x000000221028723c */ /* 0x000fe20000041828 */
[----:B---3--:R-:W3:Y:S01]  /*b160*/  LDSM.16.M88.4 R12, [R113+0x5800] ;  /* 0x00580000710c783b */ /* 0x008ee20000000200 */
[----:B------:R-:W-:Y:S06]  /*b170*/  MUFU.TANH R33, R66 ;  /* 0x0000004200217308 */ /* 0x000fec0000002400 */
[----:B------:R-:W-:Y:S01]  /*b180*/  HMMA.16816.F32.BF16 R36, R68, R76, R36 ;  /* 0x0000004c4424723c */ /* 0x000fe20000041824 */
[----:B--2---:R-:W-:Y:S01]  /*b190*/  FFMA.FTZ R64, R0, R51, R64 ;  /* 0x0000003300407223 */ /* 0x004fe20000010040 */
[----:B------:R-:W2:Y:S05]  /*b1a0*/  MUFU.TANH R103, R103 ;  /* 0x0000006700677308 */ /* 0x000eaa0000002400 */
[C---:B------:R-:W-:Y:S01]  /*b1b0*/  IADD3 R68, R5.reuse, 0x38, RZ ;  /* 0x0000003805447810 */ /* 0x040fe20007ffe0ff */
[----:B------:R-:W-:Y:S01]  /*b1c0*/  HMMA.16816.F32.BF16 R60, R28, R24, R60 ;  /* 0x000000181c3c723c */ /* 0x000fe2000004183c */
[C---:B------:R-:W-:Y:S01]  /*b1d0*/  IADD3 R76, R5.reuse, 0x30, RZ ;  /* 0x00000030054c7810 */ /* 0x040fe20007ffe0ff */
[----:B------:R-:W-:Y:S01]  /*b1e0*/  MUFU.TANH R65, R65 ;  /* 0x0000004100417308 */ /* 0x000fe20000002400 */
[----:B------:R-:W-:-:S04]  /*b1f0*/  IADD3 R70, R5, 0x31, RZ ;  /* 0x0000003105467810 */ /* 0x000fc80007ffe0ff */
[----:B------:R-:W-:Y:S01]  /*b200*/  IADD3 R24, R5, 0x39, RZ ;  /* 0x0000003905187810 */ /* 0x000fe20007ffe0ff */
[----:B------:R-:W-:Y:S02]  /*b210*/  HMMA.16816.F32.BF16 R52, R28, R26, R52 ;  /* 0x0000001a1c34723c */ /* 0x000fe40000041834 */
[----:B------:R-:W4:Y:S06]  /*b220*/  MUFU.TANH R32, R32 ;  /* 0x0000002000207308 */ /* 0x000f2c0000002400 */
[C---:B-1----:R-:W-:Y:S02]  /*b230*/  HMMA.16816.F32.BF16 R80, R16.reuse, R22, R80 ;  /* 0x000000161050723c */ /* 0x042fe40000041850 */
[----:B------:R-:W-:Y:S06]  /*b240*/  I2F R69, R68 ;  /* 0x0000004400457306 */ /* 0x000fec0000201400 */
[----:B------:R-:W-:Y:S01]  /*b250*/  HMMA.16816.F32.BF16 R36, R16, R20, R36 ;  /* 0x000000141024723c */ /* 0x000fe20000041824 */
[----:B------:R-:W-:-:S02]  /*b260*/  FMUL.FTZ R60, R60, c[0x0][0x2ec] ;  /* 0x0000bb003c3c7a20 */ /* 0x000fc40000410000 */
[----:B------:R-:W-:Y:S01]  /*b270*/  FMUL.FTZ R34, R62, c[0x0][0x2ec] ;  /* 0x0000bb003e227a20 */ /* 0x000fe20000410000 */
[----:B------:R-:W-:Y:S01]  /*b280*/  IADD3 R62, R2, 0x8, RZ ;  /* 0x00000008023e7810 */ /* 0x000fe20007ffe0ff */
[----:B------:R-:W-:Y:S01]  /*b290*/  FMUL.FTZ R27, R61, c[0x0][0x2ec] ;  /* 0x0000bb003d1b7a20 */ /* 0x000fe20000410000 */
[----:B------:R-:W-:Y:S01]  /*b2a0*/  MUFU.TANH R26, R60 ;  /* 0x0000003c001a7308 */ /* 0x000fe20000002400 */
[----:B------:R-:W-:Y:S01]  /*b2b0*/  FMUL.FTZ R35, R63, c[0x0][0x2ec] ;  /* 0x0000bb003f237a20 */ /* 0x000fe20000410000 */
[C---:B---3--:R-:W-:Y:S01]  /*b2c0*/  HMMA.16816.F32.BF16 R44, R28.reuse, R12, R44 ;  /* 0x0000000c1c2c723c */ /* 0x048fe2000004182c */
[----:B------:R-:W-:Y:S01]  /*b2d0*/  FMUL.FTZ R8, R52, c[0x0][0x2ec] ;  /* 0x0000bb0034087a20 */ /* 0x000fe20000410000 */
[----:B------:R-:W-:Y:S01]  /*b2e0*/  IMNMX R9, R62, R57, PT ;  /* 0x000000393e097217 */ /* 0x000fe20003800200 */
[----:B------:R-:W-:Y:S02]  /*b2f0*/  FMUL.FTZ R52, R53, c[0x0][0x2ec] ;  /* 0x0000bb0035347a20 */ /* 0x000fe40000410000 */
[----:B------:R-:W-:Y:S01]  /*b300*/  FMUL.FTZ R53, R54, c[0x0][0x2ec] ;  /* 0x0000bb0036357a20 */ /* 0x000fe20000410000 */
[----:B------:R1:W-:Y:S01]  /*b310*/  MUFU.TANH R60, R8 ;  /* 0x00000008003c7308 */ /* 0x0003e20000002400 */
[-C--:B------:R-:W-:Y:S01]  /*b320*/  ISETP.GE.AND P0, PT, R6, R9.reuse, PT ;  /* 0x000000090600720c */ /* 0x080fe20003f06270 */
[----:B------:R-:W-:Y:S01]  /*b330*/  HMMA.16816.F32.BF16 R40, R28, R14, R40 ;  /* 0x0000000e1c28723c */ /* 0x000fe20000041828 */
[----:B------:R-:W3:Y:S01]  /*b340*/  LDSM.16.M88.4 R12, [R113+0x5c00] ;  /* 0x005c0000710c783b */ /* 0x000ee20000000200 */
[----:B------:R-:W-:Y:S01]  /*b350*/  FMUL.FTZ R54, R55, c[0x0][0x2ec] ;  /* 0x0000bb0037367a20 */ /* 0x000fe20000410000 */
[----:B------:R-:W-:Y:S01]  /*b360*/  ISETP.GE.AND P2, PT, R50, R9, PT ;  /* 0x000000093200720c */ /* 0x000fe20003f46270 */
[----:B------:R-:W-:Y:S01]  /*b370*/  FFMA.FTZ R21, R0, R7, R102 ;  /* 0x0000000700157223 */ /* 0x000fe20000010066 */
[----:B------:R-:W-:Y:S01]  /*b380*/  ISETP.GE.AND P1, PT, R48, R9, PT ;  /* 0x000000093000720c */ /* 0x000fe20003f26270 */
[----:B------:R-:W5:Y:S01]  /*b390*/  MUFU.TANH R27, R27 ;  /* 0x0000001b001b7308 */ /* 0x000f620000002400 */
[----:B--2---:R-:W-:Y:S01]  /*b3a0*/  FFMA.FTZ R7, R0, R7, R103 ;  /* 0x0000000700077223 */ /* 0x004fe20000010067 */
[----:B------:R-:W-:-:S04]  /*b3b0*/  DEPBAR.LE SB0, 0x0 ;  /* 0x000080000000791a */ /* 0x000fc80000000000 */
[----:B----4-:R-:W-:Y:S01]  /*b3c0*/  FFMA.FTZ R17, R0, R59, R32 ;  /* 0x0000003b00117223 */ /* 0x010fe20000010020 */
[----:B------:R-:W-:Y:S01]  /*b3d0*/  FSEL R7, R7, -INF , !P0 ;  /* 0xff80000007077808 */ /* 0x000fe20004000000 */
[----:B------:R-:W2:Y:S01]  /*b3e0*/  MUFU.TANH R34, R34 ;  /* 0x0000002200227308 */ /* 0x000ea20000002400 */
[----:B-1----:R-:W-:Y:S01]  /*b3f0*/  IMNMX R8, R2, R57, PT ;  /* 0x0000003902087217 */ /* 0x002fe20003800200 */
[----:B------:R-:W-:Y:S01]  /*b400*/  FMUL.FTZ R44, R44, c[0x0][0x2ec] ;  /* 0x0000bb002c2c7a20 */ /* 0x000fe20000410000 */
[----:B------:R-:W-:Y:S01]  /*b410*/  ISETP.GE.AND P0, PT, R58, R9, PT ;  /* 0x000000093a00720c */ /* 0x000fe20003f06270 */
[----:B------:R-:W-:Y:S01]  /*b420*/  FMUL.FTZ R45, R45, c[0x0][0x2ec] ;  /* 0x0000bb002d2d7a20 */ /* 0x000fe20000410000 */
[-C--:B------:R-:W-:Y:S01]  /*b430*/  ISETP.GE.AND P5, PT, R6, R8.reuse, PT ;  /* 0x000000080600720c */ /* 0x080fe20003fa6270 */
[----:B------:R-:W-:Y:S01]  /*b440*/  FMUL.FTZ R2, R46, c[0x0][0x2ec] ;  /* 0x0000bb002e027a20 */ /* 0x000fe20000410000 */
[-C--:B------:R-:W-:Y:S01]  /*b450*/  ISETP.GE.AND P4, PT, R48, R8.reuse, PT ;  /* 0x000000083000720c */ /* 0x080fe20003f86270 */
[----:B------:R-:W-:Y:S01]  /*b460*/  FMUL.FTZ R6, R47, c[0x0][0x2ec] ;  /* 0x0000bb002f067a20 */ /* 0x000fe20000410000 */
[----:B------:R-:W1:Y:S01]  /*b470*/  MUFU.TANH R44, R44 ;  /* 0x0000002c002c7308 */ /* 0x000e620000002400 */
[----:B------:R-:W-:Y:S01]  /*b480*/  FMUL.FTZ R40, R40, c[0x0][0x2ec] ;  /* 0x0000bb0028287a20 */ /* 0x000fe20000410000 */
[-C--:B------:R-:W-:Y:S01]  /*b490*/  ISETP.GE.AND P6, PT, R50, R8.reuse, PT ;  /* 0x000000083200720c */ /* 0x080fe20003fc6270 */
[----:B------:R-:W-:Y:S01]  /*b4a0*/  FMUL.FTZ R18, R42, c[0x0][0x2ec] ;  /* 0x0000bb002a127a20 */ /* 0x000fe20000410000 */
[----:B------:R-:W-:Y:S01]  /*b4b0*/  FSEL R21, R21, -INF , !P5 ;  /* 0xff80000015157808 */ /* 0x000fe20006800000 */
[----:B-----5:R-:W-:Y:S01]  /*b4c0*/  FFMA.FTZ R27, R0, R95, R27 ;  /* 0x0000005f001b7223 */ /* 0x020fe2000001001b */
[----:B------:R-:W-:Y:S01]  /*b4d0*/  ISETP.GE.AND P5, PT, R58, R8, PT ;  /* 0x000000083a00720c */ /* 0x000fe20003fa6270 */
[----:B------:R-:W-:Y:S01]  /*b4e0*/  FMUL.FTZ R22, R43, c[0x0][0x2ec] ;  /* 0x0000bb002b167a20 */ /* 0x000fe20000410000 */
[----:B------:R4:W5:Y:S01]  /*b4f0*/  MUFU.TANH R20, R45 ;  /* 0x0000002d00147308 */ /* 0x0009620000002400 */
[CC--:B------:R-:W-:Y:S01]  /*b500*/  FFMA.FTZ R26, R0.reuse, R93.reuse, R26 ;  /* 0x0000005d001a7223 */ /* 0x0c0fe2000001001a */
[----:B------:R-:W-:Y:S01]  /*b510*/  FSEL R17, R17, -INF , !P2 ;  /* 0xff80000011117808 */ /* 0x000fe20005000000 */
[----:B--2---:R-:W-:Y:S01]  /*b520*/  FFMA.FTZ R23, R0, R93, R34 ;  /* 0x0000005d00177223 */ /* 0x004fe20000010022 */
[----:B------:R-:W-:Y:S01]  /*b530*/  ISETP.GE.AND P2, PT, R94, R9, PT ;  /* 0x000000095e00720c */ /* 0x000fe20003f46270 */
[----:B------:R-:W-:Y:S01]  /*b540*/  FFMA.FTZ R60, R0, R97, R60 ;  /* 0x00000061003c7223 */ /* 0x000fe2000001003c */
[----:B------:R-:W-:-:S02]  /*b550*/  FSEL R43, R26, -INF , !P5 ;  /* 0xff8000001a2b7808 */ /* 0x000fc40006800000 */
[----:B------:R-:W2:Y:S01]  /*b560*/  MUFU.TANH R2, R2 ;  /* 0x0000000200027308 */ /* 0x000ea20000002400 */
[----:B-1----:R-:W-:Y:S01]  /*b570*/  FFMA.FTZ R44, R0, R73, R44 ;  /* 0x00000049002c7223 */ /* 0x002fe2000001002c */
[C---:B---3--:R-:W-:Y:S01]  /*b580*/  HMMA.16816.F32.BF16 R80, R28.reuse, R14, R80 ;  /* 0x0000000e1c50723c */ /* 0x048fe20000041850 */
[----:B------:R-:W-:Y:S02]  /*b590*/  FSEL R23, R23, -INF , !P0 ;  /* 0xff80000017177808 */ /* 0x000fe40004000000 */
[C---:B------:R-:W-:Y:S02]  /*b5a0*/  ISETP.GE.AND P5, PT, R96.reuse, R8, PT ;  /* 0x000000086000720c */ /* 0x040fe40003fa6270 */
[----:B------:R-:W-:Y:S01]  /*b5b0*/  ISETP.GE.AND P0, PT, R96, R9, PT ;  /* 0x000000096000720c */ /* 0x000fe20003f06270 */
[----:B----4-:R-:W-:Y:S01]  /*b5c0*/  FMUL.FTZ R45, R41, c[0x0][0x2ec] ;  /* 0x0000bb00292d7a20 */ /* 0x010fe20000410000 */
[----:B------:R-:W1:Y:S01]  /*b5d0*/  MUFU.TANH R6, R6 ;  /* 0x0000000600067308 */ /* 0x000e620000002400 */
[----:B------:R-:W-:Y:S01]  /*b5e0*/  HMMA.16816.F32.BF16 R36, R28, R12, R36 ;  /* 0x0000000c1c24723c */ /* 0x000fe20000041824 */
[----:B------:R-:W-:-:S02]  /*b5f0*/  FFMA.FTZ R41, R0, R59, R65 ;  /* 0x0000003b00297223 */ /* 0x000fc40000010041 */
[C---:B-----5:R-:W-:Y:S02]  /*b600*/  FFMA.FTZ R20, R0.reuse, R75, R20 ;  /* 0x0000004b00147223 */ /* 0x060fe40000010014 */
[C---:B--2---:R-:W-:Y:S02]  /*b610*/  FFMA.FTZ R133, R0.reuse, R73, R2 ;  /* 0x0000004900857223 */ /* 0x044fe40000010002 */
[----:B------:R-:W2:Y:S01]  /*b620*/  MUFU.TANH R12, R40 ;  /* 0x00000028000c7308 */ /* 0x000ea20000002400 */
[----:B------:R-:W-:Y:S01]  /*b630*/  FFMA.FTZ R13, R0, R51, R33 ;  /* 0x00000033000d7223 */ /* 0x000fe20000010021 */
[----:B------:R-:W-:Y:S02]  /*b640*/  FSEL R33, R64, -INF , !P4 ;  /* 0xff80000040217808 */ /* 0x000fe40006000000 */
[----:B------:R-:W-:Y:S02]  /*b650*/  ISETP.GE.AND P4, PT, R92, R8, PT ;  /* 0x000000085c00720c */ /* 0x000fe40003f86270 */
[----:B------:R-:W-:-:S02]  /*b660*/  FSEL R41, R41, -INF , !P6 ;  /* 0xff80000029297808 */ /* 0x000fc40007000000 */
[----:B------:R-:W3:Y:S01]  /*b670*/  MUFU.TANH R16, R45 ;  /* 0x0000002d00107308 */ /* 0x000ee20000002400 */
[----:B------:R-:W-:Y:S01]  /*b680*/  FMUL.FTZ R80, R80, c[0x0][0x2ec] ;  /* 0x0000bb0050507a20 */ /* 0x000fe20000410000 */
[----:B------:R-:W-:Y:S01]  /*b690*/  FSEL R27, R27, -INF , !P4 ;  /* 0xff8000001b1b7808 */ /* 0x000fe20006000000 */
[----:B-1----:R-:W-:Y:S01]  /*b6a0*/  FFMA.FTZ R103, R0, R75, R6 ;  /* 0x0000004b00677223 */ /* 0x002fe20000010006 */
[-C--:B------:R-:W-:Y:S01]  /*b6b0*/  ISETP.GE.AND P4, PT, R72, R8.reuse, PT ;  /* 0x000000084800720c */ /* 0x080fe20003f86270 */
[----:B------:R-:W-:Y:S01]  /*b6c0*/  FMUL.FTZ R82, R82, c[0x0][0x2ec] ;  /* 0x0000bb0052527a20 */ /* 0x000fe20000410000 */
[-C--:B------:R-:W-:Y:S01]  /*b6d0*/  ISETP.GE.AND P6, PT, R94, R8.reuse, PT ;  /* 0x000000085e00720c */ /* 0x080fe20003fc6270 */
[----:B------:R-:W-:Y:S01]  /*b6e0*/  FMUL.FTZ R83, R83, c[0x0][0x2ec] ;  /* 0x0000bb0053537a20 */ /* 0x000fe20000410000 */
[----:B------:R-:W1:Y:S01]  /*b6f0*/  MUFU.TANH R53, R53 ;  /* 0x0000003500357308 */ /* 0x000e620000002400 */
[----:B--2---:R-:W-:Y:S01]  /*b700*/  FFMA.FTZ R105, R0, R101, R12 ;  /* 0x0000006500697223 */ /* 0x004fe2000001000c */
[----:B------:R-:W-:Y:S01]  /*b710*/  FSEL R107, R44, -INF , !P4 ;  /* 0xff8000002c6b7808 */ /* 0x000fe20006000000 */
[----:B------:R-:W-:Y:S01]  /*b720*/  FMUL.FTZ R36, R36, c[0x0][0x2ec] ;  /* 0x0000bb0024247a20 */ /* 0x000fe20000410000 */
[-C--:B------:R-:W-:Y:S01]  /*b730*/  ISETP.GE.AND P4, PT, R100, R8.reuse, PT ;  /* 0x000000086400720c */ /* 0x080fe20003f86270 */
[----:B------:R-:W-:Y:S01]  /*b740*/  FMUL.FTZ R14, R37, c[0x0][0x2ec] ;  /* 0x0000bb00250e7a20 */ /* 0x000fe20000410000 */
[----:B------:R-:W-:Y:S01]  /*b750*/  FSEL R13, R13, -INF , !P1 ;  /* 0xff8000000d0d7808 */ /* 0x000fe20004800000 */
[----:B------:R-:W-:Y:S01]  /*b760*/  FMUL.FTZ R38, R38, c[0x0][0x2ec] ;  /* 0x0000bb0026267a20 */ /* 0x000fe20000410000 */
[----:B------:R-:W2:Y:S01]  /*b770*/  MUFU.TANH R12, R80 ;  /* 0x00000050000c7308 */ /* 0x000ea20000002400 */
[----:B------:R-:W-:Y:S01]  /*b780*/  FMUL.FTZ R39, R39, c[0x0][0x2ec] ;  /* 0x0000bb0027277a20 */ /* 0x000fe20000410000 */
[----:B------:R-:W-:Y:S01]  /*b790*/  ISETP.GE.AND P1, PT, R92, R9, PT ;  /* 0x000000095c00720c */ /* 0x000fe20003f26270 */
[----:B---3--:R-:W-:Y:S01]  /*b7a0*/  FFMA.FTZ R137, R0, R109, R16 ;  /* 0x0000006d00897223 */ /* 0x008fe20000010010 */
[----:B------:R-:W-:Y:S01]  /*b7b0*/  FSEL R29, R60, -INF , !P6 ;  /* 0xff8000003c1d7808 */ /* 0x000fe20007000000 */
[----:B------:R-:W-:Y:S01]  /*b7c0*/  FMUL.FTZ R81, R81, c[0x0][0x2ec] ;  /* 0x0000bb0051517a20 */ /* 0x000fe20000410000 */
[----:B------:R-:W-:-:S02]  /*b7d0*/  ISETP.GE.AND P6, PT, R74, R8, PT ;  /* 0x000000084a00720c */ /* 0x000fc40003fc6270 */
[----:B------:R-:W3:Y:S01]  /*b7e0*/  MUFU.TANH R35, R35 ;  /* 0x0000002300237308 */ /* 0x000ee20000002400 */
[----:B-1----:R-:W-:Y:S01]  /*b7f0*/  FFMA.FTZ R53, R0, R97, R53 ;  /* 0x0000006100357223 */ /* 0x002fe20000010035 */
[----:B------:R-:W-:Y:S02]  /*b800*/  FSEL R137, R137, -INF , !P4 ;  /* 0xff80000089897808 */ /* 0x000fe40006000000 */
[----:B------:R-:W-:Y:S02]  /*b810*/  ISETP.GE.AND P4, PT, R68, R8, PT ;  /* 0x000000084400720c */ /* 0x000fe40003f86270 */
[----:B------:R-:W-:Y:S02]  /*b820*/  FSEL R37, R53, -INF , !P2 ;  /* 0xff80000035257808 */ /* 0x000fe40005000000 */
[----:B------:R-:W1:Y:S01]  /*b830*/  MUFU.TANH R52, R52 ;  /* 0x0000003400347308 */ /* 0x000e620000002400 */
[----:B--2---:R-:W-:Y:S01]  /*b840*/  FFMA.FTZ R12, R0, R69, R12 ;  /* 0x00000045000c7223 */ /* 0x004fe2000001000c */
[----:B------:R-:W-:-:S02]  /*b850*/  ISETP.GE.AND P2, PT, R74, R9, PT ;  /* 0x000000094a00720c */ /* 0x000fc40003f46270 */
[----:B------:R-:W-:Y:S02]  /*b860*/  FSEL R139, R20, -INF , !P6 ;  /* 0xff800000148b7808 */ /* 0x000fe40007000000 */
[----:B------:R-:W-:Y:S02]  /*b870*/  FSEL R131, R12, -INF , !P4 ;  /* 0xff8000000c837808 */ /* 0x000fe40006000000 */
[----:B------:R-:W2:Y:S01]  /*b880*/  MUFU.TANH R54, R54 ;  /* 0x0000003600367308 */ /* 0x000ea20000002400 */
[----:B---3--:R-:W-:Y:S01]  /*b890*/  FFMA.FTZ R19, R0, R95, R35 ;  /* 0x0000005f00137223 */ /* 0x008fe20000010023 */
[----:B------:R-:W-:Y:S02]  /*b8a0*/  ISETP.GE.AND P4, PT, R87, 0x2, PT ;  /* 0x000000025700780c */ /* 0x000fe40003f86270 */
[----:B------:R-:W-:Y:S02]  /*b8b0*/  FSEL R103, R103, -INF , !P2 ;  /* 0xff80000067677808 */ /* 0x000fe40005000000 */
[----:B------:R-:W-:-:S02]  /*b8c0*/  FSEL R19, R19, -INF , !P1 ;  /* 0xff80000013137808 */ /* 0x000fc40004800000 */
[----:B------:R-:W3:Y:S01]  /*b8d0*/  MUFU.TANH R18, R18 ;  /* 0x0000001200127308 */ /* 0x000ee20000002400 */
[----:B-1----:R-:W-:Y:S01]  /*b8e0*/  FFMA.FTZ R45, R0, R99, R52 ;  /* 0x00000063002d7223 */ /* 0x002fe20000010034 */
[----:B------:R-:W-:Y:S02]  /*b8f0*/  ISETP.GE.AND P1, PT, R72, R9, PT ;  /* 0x000000094800720c */ /* 0x000fe40003f26270 */
[-C--:B------:R-:W-:Y:S02]  /*b900*/  ISETP.GE.AND P6, PT, R76, R8.reuse, PT ;  /* 0x000000084c00720c */ /* 0x080fe40003fc6270 */
[----:B------:R-:W-:Y:S02]  /*b910*/  FSEL R45, R45, -INF , !P5 ;  /* 0xff8000002d2d7808 */ /* 0x000fe40006800000 */
[----:B------:R-:W-:Y:S01]  /*b920*/  I2F R77, R76 ;  /* 0x0000004c004d7306 */ /* 0x000fe20000201400 */
[----:B--2---:R-:W-:Y:S01]  /*b930*/  FFMA.FTZ R15, R0, R99, R54 ;  /* 0x00000063000f7223 */ /* 0x004fe20000010036 */
[----:B------:R-:W-:-:S02]  /*b940*/  ISETP.GE.AND P5, PT, R98, R8, PT ;  /* 0x000000086200720c */ /* 0x000fc40003fa6270 */
[----:B------:R-:W-:Y:S02]  /*b950*/  ISETP.GE.AND P2, PT, R76, R9, PT ;  /* 0x000000094c00720c */ /* 0x000fe40003f46270 */
[----:B------:R-:W-:Y:S02]  /*b960*/  FSEL R15, R15, -INF , !P0 ;  /* 0xff8000000f0f7808 */ /* 0x000fe40004000000 */
[----:B------:R-:W1:Y:S01]  /*b970*/  MUFU.TANH R36, R36 ;  /* 0x0000002400247308 */ /* 0x000e620000002400 */
[----:B---3--:R-:W-:Y:S01]  /*b980*/  FFMA.FTZ R18, R0, R101, R18 ;  /* 0x0000006500127223 */ /* 0x008fe20000010012 */
[----:B------:R-:W-:Y:S02]  /*b990*/  ISETP.GE.AND P0, PT, R98, R9, PT ;  /* 0x000000096200720c */ /* 0x000fe40003f06270 */
[----:B------:R-:W-:Y:S02]  /*b9a0*/  FSEL R133, R133, -INF , !P1 ;  /* 0xff80000085857808 */ /* 0x000fe40004800000 */
[----:B------:R-:W-:-:S02]  /*b9b0*/  FSEL R105, R105, -INF , !P5 ;  /* 0xff80000069697808 */ /* 0x000fc40006800000 */
[----:B------:R-:W2:Y:S01]  /*b9c0*/  MUFU.TANH R2, R38 ;  /* 0x0000002600027308 */ /* 0x000ea20000002400 */
[----:B------:R-:W-:Y:S02]  /*b9d0*/  FSEL R111, R18, -INF , !P0 ;  /* 0xff800000126f7808 */ /* 0x000fe40004000000 */
[-C--:B------:R-:W-:Y:S02]  /*b9e0*/  ISETP.GE.AND P1, PT, R100, R9.reuse, PT ;  /* 0x000000096400720c */ /* 0x080fe40003f26270 */
[C---:B------:R-:W-:Y:S02]  /*b9f0*/  ISETP.GE.AND P5, PT, R70.reuse, R8, PT ;  /* 0x000000084600720c */ /* 0x040fe40003fa6270 */
[----:B------:R-:W-:Y:S01]  /*ba00*/  ISETP.GE.AND P0, PT, R70, R9, PT ;  /* 0x000000094600720c */ /* 0x000fe20003f06270 */
[----:B------:R-:W-:Y:S01]  /*ba10*/  I2F R71, R70 ;  /* 0x0000004600477306 */ /* 0x000fe20000201400 */
[----:B-1----:R-:W-:-:S07]  /*ba20*/  FFMA.FTZ R36, R0, R77, R36 ;  /* 0x0000004d00247223 */ /* 0x002fce0000010024 */
[----:B------:R-:W1:Y:S01]  /*ba30*/  MUFU.TANH R22, R22 ;  /* 0x0000001600167308 */ /* 0x000e620000002400 */
[----:B--2---:R-:W-:-:S05]  /*ba40*/  FFMA.FTZ R2, R0, R77, R2 ;  /* 0x0000004d00027223 */ /* 0x004fca0000010002 */
[----:B------:R-:W-:Y:S01]  /*ba50*/  FSEL R94, R2, -INF , !P2 ;  /* 0xff800000025e7808 */ /* 0x000fe20005000000 */
[----:B------:R-:W-:Y:S01]  /*ba60*/  FFMA.FTZ R2, R0, R3, R78 ;  /* 0x0000000300027223 */ /* 0x000fe2000001004e */
[----:B------:R-:W2:Y:S01]  /*ba70*/  MUFU.TANH R14, R14 ;  /* 0x0000000e000e7308 */ /* 0x000ea20000002400 */
[----:B------:R-:W-:-:S07]  /*ba80*/  ISETP.GE.AND P2, PT, R5, R9, PT ;  /* 0x000000090500720c */ /* 0x000fce0003f46270 */
        /* <DEDUP_REMOVED lines=10> */
[----:B------:R-:W-:Y:S01]  /*bb30*/  I2F R25, R24 ;  /* 0x0000001800197306 */ /* 0x000fe20000201400 */
[----:B---3--:R-:W-:Y:S01]  /*bb40*/  FFMA.FTZ R6, R0, R71, R6 ;  /* 0x0000004700067223 */ /* 0x008fe20000010006 */
[----:B------:R-:W-:Y:S01]  /*bb50*/  BAR.SYNC.DEFER_BLOCKING 0x0 ;  /* 0x0000000000007b1d */ /* 0x000fe20000010000 */
[----:B------:R-:W-:-:S03]  /*bb60*/  ISETP.GE.AND P5, PT, R24, R8, PT ;  /* 0x000000081800720c */ /* 0x000fc60003fa6270 */
[----:B------:R-:W-:Y:S02]  /*bb70*/  FSEL R93, R6, -INF , !P0 ;  /* 0xff800000065d7808 */ /* 0x000fe40004000000 */
[----:B------:R-:W2:Y:S01]  /*bb80*/  MUFU.TANH R16, R81 ;  /* 0x0000005100107308 */ /* 0x000ea20000002400 */
[----:B-1----:R-:W-:Y:S01]  /*bb90*/  FFMA.FTZ R5, R0, R3, R79 ;  /* 0x0000000300057223 */ /* 0x002fe2000001004f */
[----:B------:R-:W-:-:S04]  /*bba0*/  ISETP.GE.AND P0, PT, R24, R9, PT ;  /* 0x000000091800720c */ /* 0x000fc80003f06270 */
[----:B------:R-:W-:Y:S02]  /*bbb0*/  FSEL R5, R5, -INF , !P2 ;  /* 0xff80000005057808 */ /* 0x000fe40005000000 */
[----:B------:R-:W1:Y:S08]  /*bbc0*/  MUFU.TANH R82, R82 ;  /* 0x0000005200527308 */ /* 0x000e700000002400 */
[----:B------:R-:W3:Y:S01]  /*bbd0*/  MUFU.TANH R83, R83 ;  /* 0x0000005300537308 */ /* 0x000ee20000002400 */
[----:B--2---:R-:W-:-:S05]  /*bbe0*/  FFMA.FTZ R16, R0, R25, R16 ;  /* 0x0000001900107223 */ /* 0x004fca0000010010 */
[----:B------:R-:W-:Y:S01]  /*bbf0*/  FSEL R130, R16, -INF , !P5 ;  /* 0xff80000010827808 */ /* 0x000fe20006800000 */
[----:B-1----:R-:W-:-:S05]  /*bc00*/  FFMA.FTZ R82, R0, R69, R82 ;  /* 0x0000004500527223 */ /* 0x002fca0000010052 */
[----:B------:R-:W-:Y:S01]  /*bc10*/  FSEL R92, R82, -INF , !P1 ;  /* 0xff800000525c7808 */ /* 0x000fe20004800000 */
[----:B---3--:R-:W-:-:S05]  /*bc20*/  FFMA.FTZ R35, R0, R25, R83 ;  /* 0x0000001900237223 */ /* 0x008fca0000010053 */
        /* <DEDUP_REMOVED lines=62> */
.L_x_5628:
[----:B------:R-:W-:-:S05]  /*c010*/  IMAD.MOV.U32 R25, RZ, RZ, c[0x0][0x198] ;  /* 0x00006600ff197624 */ /* 0x000fca00078e00ff */
[----:B------:R-:W-:-:S04]  /*c020*/  LEA R25, -R25, RZ, 0x6 ;  /* 0x000000ff19197211 */ /* 0x000fc800078e31ff */
[----:B------:R-:W-:Y:S02]  /*c030*/  SHF.R.S32.HI R39, RZ, 0x1f, R25 ;  /* 0x0000001fff277819 */ /* 0x000fe40000011419 */
.L_x_5629:
        /* <DEDUP_REMOVED lines=11> */
[C---:B------:R-:W-:Y:S01]  /*c0f0*/  LEA R124, P5, R25.reuse, R124, 0x1 ;  /* 0x0000007c197c7211 */ /* 0x040fe200078a08ff */
[----:B------:R-:W-:Y:S01]  /*c100*/  IMAD.MOV.U32 R31, RZ, RZ, c[0x0][0x19c] ;  /* 0x00006700ff1f7624 */ /* 0x000fe200078e00ff */
[----:B------:R-:W-:Y:S01]  /*c110*/  @P1 LEA.HI.X R47, R12, c[0x0][0x16c], R3, 0x1, P0 ;  /* 0x00005b000c2f1a11 */ /* 0x000fe200000f0c03 */
[C---:B------:R-:W-:Y:S01]  /*c120*/  @P6 IMAD.SHL.U32 R3, R6.reuse, 0x20, RZ ;  /* 0x0000002006036824 */ /* 0x040fe200078e00ff */
[----:B------:R-:W-:Y:S01]  /*c130*/  LEA.HI.X R123, R25, R123, R39, 0x1, P5 ;  /* 0x0000007b197b7211 */ /* 0x000fe200028f0c27 */
[----:B------:R-:W-:Y:S01]  /*c140*/  @P6 IMAD.MOV.U32 R30, RZ, RZ, R124 ;  /* 0x000000ffff1e6224 */ /* 0x000fe200078e007c */
[----:B------:R-:W-:-:S02]  /*c150*/  LEA R25, P5, R6, R25, 0x5 ;  /* 0x0000001906197211 */ /* 0x000fc400078a28ff */
[C-C-:B------:R-:W-:Y:S02]  /*c160*/  @P6 SHF.L.U64.HI R12, R6.reuse, 0x5, R31.reuse ;  /* 0x00000005060c6819 */ /* 0x140fe4000001021f */
[C---:B------:R-:W-:Y:S02]  /*c170*/  @P6 LEA R38, P0, R3.reuse, R124, 0x1 ;  /* 0x0000007c03266211 */ /* 0x040fe400078008ff */
[----:B------:R-:W-:Y:S02]  /*c180*/  LEA.HI.X R31, R6, R39, R31, 0x5, P5 ;  /* 0x00000027061f7211 */ /* 0x000fe400028f2c1f */
[----:B------:R-:W-:Y:S02]  /*c190*/  @P6 LEA.HI.X R39, R3, R123, R12, 0x1, P0 ;  /* 0x0000007b03276211 */ /* 0x000fe400000f0c0c */
[CC--:B------:R-:W-:Y:S02]  /*c1a0*/  @P2 IADD3 R3, P5, R25.reuse, R128.reuse, RZ ;  /* 0x0000008019032210 */ /* 0x0c0fe40007fbe0ff */
[----:B------:R-:W-:-:S03]  /*c1b0*/  @P1 IADD3 R25, P0, R25, R128, RZ ;  /* 0x0000008019191210 */ /* 0x000fc60007f1e0ff */
[--C-:B------:R-:W-:Y:S01]  /*c1c0*/  @P2 IMAD.X R6, R31, 0x1, R56.reuse, P5 ;  /* 0x000000011f062824 */ /* 0x100fe200028e0638 */
[----:B------:R-:W-:Y:S01]  /*c1d0*/  @P2 LEA R52, P5, R3, c[0x0][0x168], 0x1 ;  /* 0x00005a0003342a11 */ /* 0x000fe200078a08ff */
[----:B------:R-:W-:Y:S01]  /*c1e0*/  @P1 IMAD.X R56, R31, 0x1, R56, P0 ;  /* 0x000000011f381824 */ /* 0x000fe200000e0638 */
[----:B------:R-:W-:Y:S01]  /*c1f0*/  @P1 LEA R24, P0, R25, c[0x0][0x168], 0x1 ;  /* 0x00005a0019181a11 */ /* 0x000fe200078008ff */
[----:B------:R-:W-:Y:S01]  /*c200*/  @P6 IMAD.MOV.U32 R31, RZ, RZ, R123 ;  /* 0x000000ffff1f6224 */ /* 0x000fe200078e007b */
[----:B------:R-:W-:Y:S02]  /*c210*/  @P2 LEA.HI.X R53, R3, c[0x0][0x16c], R6, 0x1, P5 ;  /* 0x00005b0003352a11 */ /* 0x000fe400028f0c06 */
[----:B------:R-:W-:Y:S02]  /*c220*/  @P1 LEA.HI.X R25, R25, c[0x0][0x16c], R56, 0x1, P0 ;  /* 0x00005b0019191a11 */ /* 0x000fe400000f0c38 */
        /* <DEDUP_REMOVED lines=33> */
.L_x_5627:
        /* <DEDUP_REMOVED lines=25> */
[----:B------:R-:W-:Y:S02]  /*c5d0*/  FMNMX.FTZ R12, R110, R3, !PT ;  /* 0x000000036e0c7209 */ /* 0x000fe40007810000 */
        /* <DEDUP_REMOVED lines=8> */
[----:B------:R-:W-:Y:S02]  /*c660*/  MOV R129, R90 ;  /* 0x0000005a00817202 */ /* 0x000fe40000000f00 */
[----:B------:R-:W-:Y:S01]  /*c670*/  FMNMX.FTZ R6, R92, R25, !PT ;  /* 0x000000195c067209 */ /* 0x000fe20007810000 */
[----:B------:R-:W1:Y:S02]  /*c680*/  SHFL.BFLY PT, R12, R31, 0x2, 0x1f ;  /* 0x0c401f001f0c7f89 */ /* 0x000e6400000e0000 */
[----:B-1----:R-:W-:-:S02]  /*c690*/  FMNMX.FTZ R12, R31, R12, !PT ;  /* 0x0000000c1f0c7209 */ /* 0x002fc40007810000 */
        /* <DEDUP_REMOVED lines=18> */
[----:B------:R-:W2:Y:S01]  /*c7c0*/  MUFU.EX2 R98, R98 ;  /* 0x0000006200627308 */ /* 0x000ea20000000800 */
[----:B------:R-:W3:Y:S01]  /*c7d0*/  LDSM.16.MT88.4 R40, [R114+0x8000] ;  /* 0x008000007228783b */ /* 0x000ee20000004200 */
[--C-:B------:R-:W-:Y:S01]  /*c7e0*/  FFMA.FTZ R107, R107, c[0x0][0x23c], -R128.reuse ;  /* 0x00008f006b6b7a23 */ /* 0x100fe20000010880 */
[----:B-1----:R-:W-:Y:S01]  /*c7f0*/  FMNMX.FTZ R2, R6, R25, !PT ;  /* 0x0000001906027209 */ /* 0x002fe20007810000 */
[--C-:B------:R-:W-:Y:S02]  /*c800*/  FFMA.FTZ R106, R139, c[0x0][0x23c], -R128.reuse ;  /* 0x00008f008b6a7a23 */ /* 0x100fe40000010880 */
[--C-:B------:R-:W-:Y:S01]  /*c810*/  FFMA.FTZ R105, R105, c[0x0][0x23c], -R128.reuse ;  /* 0x00008f0069697a23 */ /* 0x100fe20000010880 */
[C---:B------:R-:W-:Y:S01]  /*c820*/  FSETP.NEU.FTZ.AND P0, PT, R2.reuse, -INF , PT ;  /* 0xff8000000200780b */ /* 0x040fe20003f1d000 */
[----:B------:R-:W-:Y:S01]  /*c830*/  FMUL.FTZ R96, R2, c[0x0][0x23c] ;  /* 0x00008f0002607a20 */ /* 0x000fe20000410000 */
[----:B------:R-:W-:Y:S01]  /*c840*/  MUFU.EX2 R97, R97 ;  /* 0x0000006100617308 */ /* 0x000fe20000000800 */
[----:B------:R-:W-:-:S02]  /*c850*/  FFMA.FTZ R102, R137, c[0x0][0x23c], -R128 ;  /* 0x00008f0089667a23 */ /* 0x000fc40000010880 */
[--C-:B------:R-:W-:Y:S01]  /*c860*/  FFMA.FTZ R109, R109, c[0x0][0x23c], -R128.reuse ;  /* 0x00008f006d6d7a23 */ /* 0x100fe20000010880 */
[----:B------:R-:W-:Y:S01]  /*c870*/  FSEL R96, R96, RZ, P0 ;  /* 0x000000ff60607208 */ /* 0x000fe20000000000 */
[----:B------:R-:W-:Y:S01]  /*c880*/  FFMA.FTZ R110, R110, c[0x0][0x23c], -R128 ;  /* 0x00008f006e6e7a23 */ /* 0x000fe20000010880 */
[----:B--2---:R-:W-:Y:S02]  /*c890*/  F2FP.BF16.PACK_AB R48, R98, R99 ;  /* 0x000000636230723e */ /* 0x004fe400000010ff */
[----:B------:R-:W1:Y:S01]  /*c8a0*/  MUFU.EX2 R32, R32 ;  /* 0x0000002000207308 */ /* 0x000e620000000800 */
[--C-:B------:R-:W-:Y:S02]  /*c8b0*/  FFMA.FTZ R95, R5, c[0x0][0x23c], -R96.reuse ;  /* 0x00008f00055f7a23 */ /* 0x100fe40000010860 */
[--C-:B------:R-:W-:Y:S02]  /*c8c0*/  FFMA.FTZ R100, R7, c[0x0][0x23c], -R96.reuse ;  /* 0x00008f0007647a23 */ /* 0x100fe40000010860 */
[----:B------:R-:W-:-:S02]  /*c8d0*/  FFMA.FTZ R34, R13, c[0x0][0x23c], -R96 ;  /* 0x00008f000d227a23 */ /* 0x000fc40000010860 */
[--C-:B------:R-:W-:Y:S01]  /*c8e0*/  FFMA.FTZ R33, R17, c[0x0][0x23c], -R96.reuse ;  /* 0x00008f0011217a23 */ /* 0x100fe20000010860 */
[----:B------:R-:W-:Y:S01]  /*c8f0*/  MUFU.EX2 R95, R95 ;  /* 0x0000005f005f7308 */ /* 0x000fe20000000800 */
[--C-:B------:R-:W-:Y:S02]  /*c900*/  FFMA.FTZ R25, R15, c[0x0][0x23c], -R96.reuse ;  /* 0x00008f000f197a23 */ /* 0x100fe40000010860 */
[----:B------:R-:W2:Y:S01]  /*c910*/  LDSM.16.MT88.4 R12, [R112+0x6400] ;  /* 0x00640000700c783b */ /* 0x000ea20000004200 */
[--C-:B------:R-:W-:Y:S02]  /*c920*/  FFMA.FTZ R30, R23, c[0x0][0x23c], -R96.reuse ;  /* 0x00008f00171e7a23 */ /* 0x100fe40000010860 */
[--C-:B------:R-:W-:Y:S01]  /*c930*/  FFMA.FTZ R29, R19, c[0x0][0x23c], -R96.reuse ;  /* 0x00008f00131d7a23 */ /* 0x100fe20000010860 */
[----:B------:R-:W-:Y:S01]  /*c940*/  LDSM.16.MT88.4 R20, [R114+0x7400] ;  /* 0x007400007214783b */ /* 0x000fe20000004200 */
[----:B------:R-:W4:Y:S01]  /*c950*/  MUFU.EX2 R100, R100 ;  /* 0x0000006400647308 */ /* 0x000f220000000800 */
[----:B-1----:R-:W-:Y:S01]  /*c960*/  F2FP.BF16.PACK_AB R50, R32, R97 ;  /* 0x000000612032723e */ /* 0x002fe200000010ff */
[--C-:B------:R-:W-:Y:S01]  /*c970*/  FFMA.FTZ R28, R37, c[0x0][0x23c], -R96.reuse ;  /* 0x00008f00251c7a23 */ /* 0x100fe20000010860 */
[----:B------:R-:W1:Y:S01]  /*c980*/  LDSM.16.MT88.4 R16, [R114+0x6400] ;  /* 0x006400007210783b */ /* 0x000e620000004200 */
[----:B------:R-:W-:-:S02]  /*c990*/  FFMA.FTZ R108, R133, c[0x0][0x23c], -R96 ;  /* 0x00008f00856c7a23 */ /* 0x000fc40000010860 */
[--C-:B------:R-:W-:Y:S02]  /*c9a0*/  FFMA.FTZ R103, R103, c[0x0][0x23c], -R96.reuse ;  /* 0x00008f0067677a23 */ /* 0x100fe40000010860 */
[----:B------:R-:W-:Y:S01]  /*c9b0*/  MUFU.EX2 R34, R34 ;  /* 0x0000002200227308 */ /* 0x000fe20000000800 */
[--C-:B------:R-:W-:Y:S02]  /*c9c0*/  FFMA.FTZ R104, R111, c[0x0][0x23c], -R96.reuse ;  /* 0x00008f006f687a23 */ /* 0x100fe40000010860 */
[----:B------:R-:W-:Y:S02]  /*c9d0*/  FFMA.FTZ R101, R101, c[0x0][0x23c], -R96 ;  /* 0x00008f0065657a23 */ /* 0x000fe40000010860 */
[--C-:B------:R-:W-:Y:S02]  /*c9e0*/  FFMA.FTZ R131, R131, c[0x0][0x23c], -R128.reuse ;  /* 0x00008f0083837a23 */ /* 0x100fe40000010880 */
[----:B------:R-:W-:Y:S01]  /*c9f0*/  FFMA.FTZ R128, R130, c[0x0][0x23c], -R128 ;  /* 0x00008f0082807a23 */ /* 0x000fe20000010880 */
[----:B------:R-:W5:Y:S01]  /*ca00*/  MUFU.EX2 R33, R33 ;  /* 0x0000002100217308 */ /* 0x000f620000000800 */
[----:B----4-:R-:W-:Y:S01]  /*ca10*/  F2FP.BF16.PACK_AB R49, R100, R95 ;  /* 0x0000005f6431723e */ /* 0x010fe200000010ff */
        /* <DEDUP_REMOVED lines=8> */
[----:B-----5:R-:W-:Y:S01]  /*caa0*/  F2FP.BF16.PACK_AB R51, R33, R34 ;  /* 0x000000222133723e */ /* 0x020fe200000010ff */
[----:B------:R-:W4:Y:S01]  /*cab0*/  MUFU.EX2 R26, R26 ;  /* 0x0000001a001a7308 */ /* 0x000f220000000800 */
[----:B------:R-:W-:-:S02]  /*cac0*/  FADD.FTZ R34, R34, R95 ;  /* 0x0000005f22227221 */ /* 0x000fc40000010000 */
[----:B------:R-:W-:Y:S02]  /*cad0*/  FADD.FTZ R32, R32, R97 ;  /* 0x0000006120207221 */ /* 0x000fe40000010000 */
        /* <DEDUP_REMOVED lines=10> */
[----:B------:R-:W-:Y:S02]  /*cb80*/  HMMA.16816.F32.BF16 R52, R48, R54, RZ ;  /* 0x000000363034723c */ /* 0x000fe400000418ff */
[----:B------:R-:W4:Y:S01]  /*cb90*/  MUFU.EX2 R29, R29 ;  /* 0x0000001d001d7308 */ /* 0x000f220000000800 */
[----:B-----5:R-:W-:Y:S01]  /*cba0*/  F2FP.BF16.PACK_AB R6, R24, R27 ;  /* 0x0000001b1806723e */ /* 0x020fe200000010ff */
[----:B------:R-:W-:-:S04]  /*cbb0*/  FADD.FTZ R27, R27, R26 ;  /* 0x0000001a1b1b7221 */ /* 0x000fc80000010000 */
[C---:B------:R-:W-:Y:S01]  /*cbc0*/  HMMA.16816.F32.BF16 R80, R48.reuse, R76, RZ ;  /* 0x0000004c3050723c */ /* 0x040fe200000418ff */
[----:B------:R-:W-:Y:S01]  /*cbd0*/  FADD.FTZ R24, R24, R27 ;  /* 0x0000001b18187221 */ /* 0x000fe20000010000 */
[----:B------:R-:W-:Y:S06]  /*cbe0*/  MUFU.EX2 R28, R28 ;  /* 0x0000001c001c7308 */ /* 0x000fec0000000800 */
[----:B------:R-:W-:Y:S02]  /*cbf0*/  HMMA.16816.F32.BF16 R64, R48, R60, RZ ;  /* 0x0000003c3040723c */ /* 0x000fe400000418ff */
[----:B------:R-:W5:Y:S01]  /*cc00*/  MUFU.EX2 R25, R25 ;  /* 0x0000001900197308 */ /* 0x000f620000000800 */
[----:B----4-:R-:W-:Y:S01]  /*cc10*/  F2FP.BF16.PACK_AB R5, R29, R30 ;  /* 0x0000001e1d05723e */ /* 0x010fe200000010ff */
[----:B------:R-:W-:-:S04]  /*cc20*/  FADD.FTZ R30, R30, R33 ;  /* 0x000000211e1e7221 */ /* 0x000fc80000010000 */
[C---:B---3--:R-:W-:Y:S01]  /*cc30*/  HMMA.16816.F32.BF16 R36, R48.reuse, R40, RZ ;  /* 0x000000283024723c */ /* 0x048fe200000418ff */
[----:B------:R-:W-:Y:S01]  /*cc40*/  FADD.FTZ R29, R29, R30 ;  /* 0x0000001e1d1d7221 */ /* 0x000fe20000010000 */
[----:B------:R-:W-:Y:S06]  /*cc50*/  MUFU.EX2 R107, R107 ;  /* 0x0000006b006b7308 */ /* 0x000fec0000000800 */
[----:B------:R-:W-:Y:S01]  /*cc60*/  HMMA.16816.F32.BF16 R76, R48, R78, RZ ;  /* 0x0000004e304c723c */ /* 0x000fe200000418ff */
[----:B-----5:R-:W-:Y:S01]  /*cc70*/  F2FP.BF16.PACK_AB R7, R25, R28 ;  /* 0x0000001c1907723e */ /* 0x020fe200000010ff */
[----:B------:R-:W3:Y:S01]  /*cc80*/  MUFU.EX2 R106, R106 ;  /* 0x0000006a006a7308 */ /* 0x000ee20000000800 */
        /* <DEDUP_REMOVED lines=9> */
[----:B------:R-:W-:Y:S02]  /*cd20*/  HMMA.16816.F32.BF16 R40, R48, R42, RZ ;  /* 0x0000002a3028723c */ /* 0x000fe400000418ff */
[----:B------:R-:W4:Y:S06]  /*cd30*/  MUFU.EX2 R103, R103 ;  /* 0x0000006700677308 */ /* 0x000f2c0000000800 */
[C---:B-1----:R-:W-:Y:S02]  /*cd40*/  HMMA.16816.F32.BF16 R80, R4.reuse, R16, R80 ;  /* 0x000000100450723c */ /* 0x042fe40000041850 */
[----:B------:R-:W-:Y:S06]  /*cd50*/  MUFU.EX2 R104, R104 ;  /* 0x0000006800687308 */ /* 0x000fec0000000800 */
[C---:B------:R-:W-:Y:S01]  /*cd60*/  HMMA.16816.F32.BF16 R76, R4.reuse, R18, R76 ;  /* 0x00000012044c723c */ /* 0x040fe2000004184c */
[----:B------:R-:W1:Y:S01]  /*cd70*/  LDSM.16.MT88.4 R16, [R114+0x8400] ;  /* 0x008400007210783b */ /* 0x000e620000004200 */
        /* <DEDUP_REMOVED lines=11> */
[C---:B-1----:R-:W-:Y:S02]  /*ce30*/  HMMA.16816.F32.BF16 R36, R4.reuse, R16, R36 ;  /* 0x000000100424723c */ /* 0x042fe40000041824 */
[----:B------:R-:W-:Y:S06]  /*ce40*/  MUFU.EX2 R94, R94 ;  /* 0x0000005e005e7308 */ /* 0x000fec0000000800 */
[----:B------:R-:W-:Y:S01]  /*ce50*/  HMMA.16816.F32.BF16 R40, R4, R18, R40 ;  /* 0x000000120428723c */ /* 0x000fe20000041828 */
[----:B------:R-:W-:Y:S01]  /*ce60*/  LDSM.16.MT88.4 R16, [R112+0x6c00] ;  /* 0x006c00007010783b */ /* 0x000fe20000004200 */
[----:B------:R-:W1:Y:S08]  /*ce70*/  MUFU.EX2 R93, R93 ;  /* 0x0000005d005d7308 */ /* 0x000e700000000800 */
        /* <DEDUP_REMOVED lines=9> */
[----:B---3--:R-:W-:Y:S01]  /*cf10*/  F2FP.BF16.PACK_AB R4, R106, R107 ;  /* 0x0000006b6a04723e */ /* 0x008fe200000010ff */
        /* <DEDUP_REMOVED lines=31> */
[C---:B-1----:R-:W-:Y:S01]  /*d110*/  F2FP.BF16.PACK_AB R5, R93.reuse, R94 ;  /* 0x0000005e5d05723e */ /* 0x042fe200000010ff */
        /* <DEDUP_REMOVED lines=88> */
.L_x_5631:
[----:B------:R-:W-:-:S05]  /*d6a0*/  IMAD.MOV.U32 R13, RZ, RZ, c[0x0][0x1a0] ;  /* 0x00006800ff0d7624 */ /* 0x000fca00078e00ff */
[----:B------:R-:W-:-:S04]  /*d6b0*/  LEA R13, -R13, RZ, 0x6 ;  /* 0x000000ff0d0d7211 */ /* 0x000fc800078e31ff */
[----:B------:R-:W-:Y:S02]  /*d6c0*/  SHF.R.S32.HI R5, RZ, 0x1f, R13 ;  /* 0x0000001fff057819 */ /* 0x000fe4000001140d */
.L_x_5632:
        /* <DEDUP_REMOVED lines=37> */
[----:B------:R-:W-:Y:S01]  /*d920*/  IMAD R86, R129, 0x40, R126 ;  /* 0x0000004081567824 */ /* 0x000fe200078e027e */
[----:B------:R-:W-:Y:S02]  /*d930*/  ISETP.GE.AND P0, PT, R87, 0x3, PT ;  /* 0x000000035700780c */ /* 0x000fe40003f06270 */
        /* <DEDUP_REMOVED lines=101> */
[----:B------:R-:W-:Y:S02]  /*df90*/  FMUL.FTZ R32, R32, c[0x0][0x2ec] ;  /* 0x0000bb0020207a20 */ /* 0x000fe40000410000 */
[----:B------:R-:W-:Y:S02]  /*dfa0*/  FMUL.FTZ R33, R33, c[0x0][0x2ec] ;  /* 0x0000bb0021217a20 */ /* 0x000fe40000410000 */
[----:B------:R-:W-:Y:S01]  /*dfb0*/  MUFU.TANH R133, R32 ;  /* 0x0000002000857308 */ /* 0x000fe20000002400 */
[----:B------:R-:W-:Y:S02]  /*dfc0*/  FMUL.FTZ R34, R34, c[0x0][0x2ec] ;  /* 0x0000bb0022227a20 */ /* 0x000fe40000410000 */
[----:B------:R-:W-:Y:S02]  /*dfd0*/  FMUL.FTZ R35, R35, c[0x0][0x2ec] ;  /* 0x0000bb0023237a20 */ /* 0x000fe40000410000 */
[----:B------:R-:W-:Y:S02]  /*dfe0*/  FMUL.FTZ R29, R29, c[0x0][0x2ec] ;  /* 0x0000bb001d1d7a20 */ /* 0x000fe40000410000 */
[----:B------:R-:W-:Y:S01]  /*dff0*/  FMUL.FTZ R28, R28, c[0x0][0x2ec] ;  /* 0x0000bb001c1c7a20 */ /* 0x000fe20000410000 */
[----:B------:R-:W-:Y:S01]  /*e000*/  MUFU.TANH R105, R33 ;  /* 0x0000002100697308 */ /* 0x000fe20000002400 */
[----:B------:R-:W-:-:S02]  /*e010*/  FMUL.FTZ R30, R30, c[0x0][0x2ec] ;  /* 0x0000bb001e1e7a20 */ /* 0x000fc40000410000 */
[----:B------:R-:W-:Y:S01]  /*e020*/  FMUL.FTZ R31, R31, c[0x0][0x2ec] ;  /* 0x0000bb001f1f7a20 */ /* 0x000fe20000410000 */
[C---:B-1----:R-:W-:Y:S01]  /*e030*/  HMMA.16816.F32.BF16 R16, R100.reuse, R98, R16 ;  /* 0x000000626410723c */ /* 0x042fe20000041810 */
[----:B------:R-:W-:Y:S02]  /*e040*/  FMUL.FTZ R25, R25, c[0x0][0x2ec] ;  /* 0x0000bb0019197a20 */ /* 0x000fe40000410000 */
[----:B------:R-:W-:Y:S01]  /*e050*/  FMUL.FTZ R27, R27, c[0x0][0x2ec] ;  /* 0x0000bb001b1b7a20 */ /* 0x000fe20000410000 */
[----:B------:R-:W-:Y:S01]  /*e060*/  MUFU.TANH R149, R34 ;  /* 0x0000002200957308 */ /* 0x000fe20000002400 */
[----:B------:R-:W-:Y:S02]  /*e070*/  FMUL.FTZ R24, R24, c[0x0][0x2ec] ;  /* 0x0000bb0018187a20 */ /* 0x000fe40000410000 */
[----:B------:R-:W-:Y:S01]  /*e080*/  FMUL.FTZ R26, R26, c[0x0][0x2ec] ;  /* 0x0000bb001a1a7a20 */ /* 0x000fe20000410000 */
[C---:B------:R-:W-:Y:S04]  /*e090*/  HMMA.16816.F32.BF16 R20, R100.reuse, R96, R20 ;  /* 0x000000606414723c */ /* 0x040fe80000041814 */
[----:B------:R-:W-:Y:S04]  /*e0a0*/  MUFU.TANH R97, R25 ;  /* 0x0000001900617308 */ /* 0x000fe80000002400 */
[C---:B--2---:R-:W-:Y:S04]  /*e0b0*/  HMMA.16816.F32.BF16 R12, R100.reuse, R92, R12 ;  /* 0x0000005c640c723c */ /* 0x044fe8000004180c */
[----:B------:R-:W-:Y:S03]  /*e0c0*/  MUFU.TANH R111, R28 ;  /* 0x0000001c006f7308 */ /* 0x000fe60000002400 */
[----:B------:R-:W-:Y:S01]  /*e0d0*/  FMUL.FTZ R93, R88, c[0x0][0x2ec] ;  /* 0x0000bb00585d7a20 */ /* 0x000fe20000410000 */
[----:B------:R-:W-:Y:S01]  /*e0e0*/  IADD3 R92, R86, 0x1, RZ ;  /* 0x00000001565c7810 */ /* 0x000fe20007ffe0ff */
[----:B------:R-:W-:Y:S01]  /*e0f0*/  FMUL.FTZ R88, R89, c[0x0][0x2ec] ;  /* 0x0000bb0059587a20 */ /* 0x000fe20000410000 */
[----:B------:R-:W-:Y:S01]  /*e100*/  HMMA.16816.F32.BF16 R4, R100, R94, R4 ;  /* 0x0000005e6404723c */ /* 0x000fe20000041804 */
[----:B------:R-:W-:Y:S01]  /*e110*/  FMUL.FTZ R89, R90, c[0x0][0x2ec] ;  /* 0x0000bb005a597a20 */ /* 0x000fe20000410000 */
[----:B------:R-:W-:Y:S01]  /*e120*/  I2F R95, R92 ;  /* 0x0000005c005f7306 */ /* 0x000fe20000201400 */
[----:B------:R-:W-:Y:S01]  /*e130*/  FMUL.FTZ R90, R91, c[0x0][0x2ec] ;  /* 0x0000bb005b5a7a20 */ /* 0x000fe20000410000 */
[----:B------:R-:W-:Y:S01]  /*e140*/  ISETP.GE.AND P5, PT, R92, R8, PT ;  /* 0x000000085c00720c */ /* 0x000fe20003fa6270 */
[----:B------:R-:W-:Y:S01]  /*e150*/  FMUL.FTZ R16, R16, c[0x0][0x2ec] ;  /* 0x0000bb0010107a20 */ /* 0x000fe20000410000 */
[----:B------:R-:W-:Y:S01]  /*e160*/  ISETP.GE.AND P1, PT, R92, R9, PT ;  /* 0x000000095c00720c */ /* 0x000fe20003f26270 */
[----:B------:R-:W-:-:S02]  /*e170*/  FMUL.FTZ R20, R20, c[0x0][0x2ec] ;  /* 0x0000bb0014147a20 */ /* 0x000fc40000410000 */
[----:B------:R-:W-:Y:S01]  /*e180*/  FMUL.FTZ R23, R23, c[0x0][0x2ec] ;  /* 0x0000bb0017177a20 */ /* 0x000fe20000410000 */
[----:B------:R-:W1:Y:S01]  /*e190*/  MUFU.TANH R88, R88 ;  /* 0x0000005800587308 */ /* 0x000e620000002400 */
[----:B------:R-:W-:Y:S02]  /*e1a0*/  FMUL.FTZ R19, R19, c[0x0][0x2ec] ;  /* 0x0000bb0013137a20 */ /* 0x000fe40000410000 */
[----:B------:R-:W-:Y:S02]  /*e1b0*/  FMUL.FTZ R18, R18, c[0x0][0x2ec] ;  /* 0x0000bb0012127a20 */ /* 0x000fe40000410000 */
[----:B------:R-:W-:Y:S01]  /*e1c0*/  FMUL.FTZ R107, R12, c[0x0][0x2ec] ;  /* 0x0000bb000c6b7a20 */ /* 0x000fe20000410000 */
[----:B------:R-:W-:Y:S01]  /*e1d0*/  IADD3 R12, R86, 0x8, RZ ;  /* 0x00000008560c7810 */ /* 0x000fe20007ffe0ff */
[----:B------:R-:W-:Y:S01]  /*e1e0*/  FMUL.FTZ R21, R21, c[0x0][0x2ec] ;  /* 0x0000bb0015157a20 */ /* 0x000fe20000410000 */
[----:B------:R-:W-:Y:S01]  /*e1f0*/  MUFU.TANH R109, R16 ;  /* 0x00000010006d7308 */ /* 0x000fe20000002400 */
[----:B------:R-:W-:Y:S01]  /*e200*/  FMUL.FTZ R17, R17, c[0x0][0x2ec] ;  /* 0x0000bb0011117a20 */ /* 0x000fe20000410000 */
[----:B------:R-:W-:Y:S01]  /*e210*/  ISETP.GE.AND P2, PT, R12, R8, PT ;  /* 0x000000080c00720c */ /* 0x000fe20003f46270 */
[----:B------:R-:W-:Y:S01]  /*e220*/  FMUL.FTZ R14, R14, c[0x0][0x2ec] ;  /* 0x0000bb000e0e7a20 */ /* 0x000fe20000410000 */
[----:B------:R-:W-:Y:S01]  /*e230*/  ISETP.GE.AND P6, PT, R12, R9, PT ;  /* 0x000000090c00720c */ /* 0x000fe20003fc6270 */
[----:B------:R-:W-:-:S02]  /*e240*/  FMUL.FTZ R22, R22, c[0x0][0x2ec] ;  /* 0x0000bb0016167a20 */ /* 0x000fc40000410000 */
[----:B------:R-:W-:Y:S01]  /*e250*/  FMUL.FTZ R15, R15, c[0x0][0x2ec] ;  /* 0x0000bb000f0f7a20 */ /* 0x000fe20000410000 */
[----:B------:R-:W-:Y:S01]  /*e260*/  MUFU.TANH R90, R90 ;  /* 0x0000005a005a7308 */ /* 0x000fe20000002400 */
[----:B-1----:R-:W-:Y:S02]  /*e270*/  FFMA.FTZ R25, R0, R95, R88 ;  /* 0x0000005f00197223 */ /* 0x002fe40000010058 */
[----:B------:R-:W-:Y:S02]  /*e280*/  FMUL.FTZ R6, R6, c[0x0][0x2ec] ;  /* 0x0000bb0006067a20 */ /* 0x000fe40000410000 */
[----:B------:R-:W-:Y:S01]  /*e290*/  FMUL.FTZ R5, R5, c[0x0][0x2ec] ;  /* 0x0000bb0005057a20 */ /* 0x000fe20000410000 */
[----:B------:R-:W-:Y:S01]  /*e2a0*/  FSEL R25, R25, -INF , !P5 ;  /* 0xff80000019197808 */ /* 0x000fe20006800000 */
[----:B------:R-:W-:Y:S01]  /*e2b0*/  FMUL.FTZ R7, R7, c[0x0][0x2ec] ;  /* 0x0000bb0007077a20 */ /* 0x000fe20000410000 */
[----:B------:R1:W2:Y:S08]  /*e2c0*/  I2F R16, R12 ;  /* 0x0000000c00107306 */ /* 0x0002b00000201400 */
[----:B------:R3:W-:Y:S08]  /*e2d0*/  MUFU.TANH R137, R20 ;  /* 0x0000001400897308 */ /* 0x0007f00000002400 */
[----:B------:R-:W-:Y:S01]  /*e2e0*/  MUFU.TANH R101, R29 ;  /* 0x0000001d00657308 */ /* 0x000fe20000002400 */
[----:B-1----:R-:W-:-:S02]  /*e2f0*/  IADD3 R12, R86, 0x10, RZ ;  /* 0x00000010560c7810 */ /* 0x002fc40007ffe0ff */
[----:B---3--:R-:W-:-:S05]  /*e300*/  IADD3 R20, R86, 0x9, RZ ;  /* 0x0000000956147810 */ /* 0x008fca0007ffe0ff */
[----:B------:R1:W-:Y:S01]  /*e310*/  MUFU.TANH R91, R27 ;  /* 0x0000001b005b7308 */ /* 0x0003e20000002400 */
[C---:B------:R-:W-:Y:S02]  /*e320*/  ISETP.GE.AND P4, PT, R20.reuse, R8, PT ;  /* 0x000000081400720c */ /* 0x040fe40003f86270 */
[----:B------:R-:W-:-:S05]  /*e330*/  ISETP.GE.AND P5, PT, R20, R9, PT ;  /* 0x000000091400720c */ /* 0x000fca0003fa6270 */
[----:B------:R2:W-:Y:S08]  /*e340*/  MUFU.TANH R33, R23 ;  /* 0x0000001700217308 */ /* 0x0005f00000002400 */
[----:B------:R3:W-:Y:S01]  /*e350*/  MUFU.TANH R29, R19 ;  /* 0x00000013001d7308 */ /* 0x0007e20000002400 */
[----:B-1----:R-:W-:-:S07]  /*e360*/  FMUL.FTZ R27, R13, c[0x0][0x2ec] ;  /* 0x0000bb000d1b7a20 */ /* 0x002fce0000410000 */
[----:B------:R1:W-:Y:S01]  /*e370*/  I2F R13, R20 ;  /* 0x00000014000d7306 */ /* 0x0003e20000201400 */
[----:B--2---:R-:W-:-:S05]  /*e380*/  FFMA.FTZ R23, R0, R16, R133 ;  /* 0x0000001000177223 */ /* 0x004fca0000010085 */
[----:B------:R-:W-:Y:S01]  /*e390*/  FSEL R23, R23, -INF , !P2 ;  /* 0xff80000017177808 */ /* 0x000fe20005000000 */
[----:B---3--:R-:W-:Y:S01]  /*e3a0*/  FFMA.FTZ R19, R0, R95, R90 ;  /* 0x0000005f00137223 */ /* 0x008fe2000001005a */
[----:B------:R-:W-:Y:S01]  /*e3b0*/  MUFU.TANH R143, R18 ;  /* 0x00000012008f7308 */ /* 0x000fe20000002400 */
[----:B------:R-:W-:Y:S01]  /*e3c0*/  ISETP.GE.AND P2, PT, R12, R9, PT ;  /* 0x000000090c00720c */ /* 0x000fe20003f46270 */
[----:B------:R-:W-:Y:S02]  /*e3d0*/  FMUL.FTZ R95, R4, c[0x0][0x2ec] ;  /* 0x0000bb00045f7a20 */ /* 0x000fe40000410000 */
[----:B------:R-:W-:Y:S02]  /*e3e0*/  FSEL R19, R19, -INF , !P1 ;  /* 0xff80000013137808 */ /* 0x000fe40004800000 */
[----:B------:R-:W-:Y:S02]  /*e3f0*/  ISETP.GE.AND P1, PT, R12, R8, PT ;  /* 0x000000080c00720c */ /* 0x000fe40003f26270 */
[----:B-1----:R-:W-:Y:S01]  /*e400*/  IADD3 R20, R86, 0x11, RZ ;  /* 0x0000001156147810 */ /* 0x002fe20007ffe0ff */
[----:B------:R-:W-:Y:S08]  /*e410*/  MUFU.TANH R103, R35 ;  /* 0x0000002300677308 */ /* 0x000ff00000002400 */
[----:B------:R-:W1:Y:S08]  /*e420*/  I2F R18, R12 ;  /* 0x0000000c00127306 */ /* 0x000e700000201400 */
[----:B------:R-:W2:Y:S08]  /*e430*/  MUFU.TANH R147, R30 ;  /* 0x0000001e00937308 */ /* 0x000eb00000002400 */
[----:B------:R-:W3:Y:S01]  /*e440*/  I2F R12, R20 ;  /* 0x00000014000c7306 */ /* 0x000ee20000201400 */
[----:B-1----:R-:W-:-:S05]  /*e450*/  FFMA.FTZ R133, R0, R18, R111 ;  /* 0x0000001200857223 */ /* 0x002fca000001006f */
[----:B------:R-:W-:Y:S02]  /*e460*/  FSEL R133, R133, -INF , !P1 ;  /* 0xff80000085857808 */ /* 0x000fe40004800000 */
[----:B------:R-:W1:Y:S01]  /*e470*/  MUFU.TANH R99, R31 ;  /* 0x0000001f00637308 */ /* 0x000e620000002400 */
[----:B--2---:R-:W-:Y:S01]  /*e480*/  FFMA.FTZ R111, R0, R18, R147 ;  /* 0x00000012006f7223 */ /* 0x004fe20000010093 */
[----:B------:R-:W-:-:S04]  /*e490*/  IADD3 R18, R86, 0x20, RZ ;  /* 0x0000002056127810 */ /* 0x000fc80007ffe0ff */
[----:B------:R-:W-:Y:S02]  /*e4a0*/  FSEL R111, R111, -INF , !P2 ;  /* 0xff8000006f6f7808 */ /* 0x000fe40005000000 */
[----:B------:R2:W-:Y:S01]  /*e4b0*/  MUFU.TANH R35, R21 ;  /* 0x0000001500237308 */ /* 0x0005e20000002400 */
[----:B---3--:R-:W-:-:S07]  /*e4c0*/  FFMA.FTZ R101, R0, R12, R101 ;  /* 0x0000000c00657223 */ /* 0x008fce0000010065 */
[----:B------:R3:W-:Y:S01]  /*e4d0*/  MUFU.TANH R31, R17 ;  /* 0x00000011001f7308 */ /* 0x0007e20000002400 */
[C---:B-1----:R-:W-:Y:S02]  /*e4e0*/  FFMA.FTZ R99, R0.reuse, R12, R99 ;  /* 0x0000000c00637223 */ /* 0x042fe40000010063 */
[----:B--2---:R-:W-:-:S05]  /*e4f0*/  FFMA.FTZ R21, R0, R13, R105 ;  /* 0x0000000d00157223 */ /* 0x004fca0000010069 */
[----:B------:R1:W-:Y:S01]  /*e500*/  MUFU.TANH R87, R14 ;  /* 0x0000000e00577308 */ /* 0x0003e20000002400 */
[----:B------:R-:W-:Y:S01]  /*e510*/  FFMA.FTZ R13, R0, R13, R103 ;  /* 0x0000000d000d7223 */ /* 0x000fe20000010067 */
[----:B------:R-:W-:Y:S02]  /*e520*/  FSEL R21, R21, -INF , !P4 ;  /* 0xff80000015157808 */ /* 0x000fe40006000000 */
[----:B------:R-:W-:Y:S01]  /*e530*/  ISETP.GE.AND P4, PT, R20, R9, PT ;  /* 0x000000091400720c */ /* 0x000fe20003f86270 */
[----:B---3--:R-:W-:-:S03]  /*e540*/  FFMA.FTZ R17, R0, R16, R149 ;  /* 0x0000001000117223 */ /* 0x008fc60000010095 */
[----:B------:R-:W-:Y:S01]  /*e550*/  MUFU.TANH R139, R24 ;  /* 0x00000018008b7308 */ /* 0x000fe20000002400 */
[----:B------:R-:W-:Y:S02]  /*e560*/  FSEL R13, R13, -INF , !P5 ;  /* 0xff8000000d0d7808 */ /* 0x000fe40006800000 */
[----:B------:R-:W-:Y:S02]  /*e570*/  FSEL R153, R99, -INF , !P4 ;  /* 0xff80000063997808 */ /* 0x000fe40006000000 */
[----:B------:R-:W-:Y:S02]  /*e580*/  FSEL R17, R17, -INF , !P6 ;  /* 0xff80000011117808 */ /* 0x000fe40007000000 */
[----:B------:R-:W-:Y:S01]  /*e590*/  ISETP.GE.AND P6, PT, R20, R8, PT ;  /* 0x000000081400720c */ /* 0x000fe20003fc6270 */
[----:B------:R-:W-:Y:S01]  /*e5a0*/  MUFU.TANH R145, R26 ;  /* 0x0000001a00917308 */ /* 0x000fe20000002400 */
[C---:B-1----:R-:W-:Y:S02]  /*e5b0*/  IADD3 R14, R86.reuse, 0x18, RZ ;  /* 0x00000018560e7810 */ /* 0x042fe40007ffe0ff */
[----:B------:R-:W-:-:S02]  /*e5c0*/  IADD3 R20, R86, 0x19, RZ ;  /* 0x0000001956147810 */ /* 0x000fc40007ffe0ff */
[CC--:B------:R-:W-:Y:S02]  /*e5d0*/  ISETP.GE.AND P5, PT, R14.reuse, R8.reuse, PT ;  /* 0x000000080e00720c */ /* 0x0c0fe40003fa6270 */
[-C--:B------:R-:W-:Y:S01]  /*e5e0*/  ISETP.GE.AND P1, PT, R14, R9.reuse, PT ;  /* 0x000000090e00720c */ /* 0x080fe20003f26270 */
[----:B------:R-:W1:Y:S01]  /*e5f0*/  I2F R16, R14 ;  /* 0x0000000e00107306 */ /* 0x000e620000201400 */
[----:B------:R-:W-:Y:S02]  /*e600*/  FSEL R157, R101, -INF , !P6 ;  /* 0xff800000659d7808 */ /* 0x000fe40007000000 */
[CC--:B------:R-:W-:Y:S02]  /*e610*/  ISETP.GE.AND P2, PT, R20.reuse, R8.reuse, PT ;  /* 0x000000081400720c */ /* 0x0c0fe40003f46270 */
[----:B------:R-:W-:Y:S02]  /*e620*/  ISETP.GE.AND P6, PT, R20, R9, PT ;  /* 0x000000091400720c */ /* 0x000fe40003fc6270 */
[----:B------:R-:W-:Y:S01]  /*e630*/  ISETP.GE.AND P4, PT, R18, R8, PT ;  /* 0x000000081200720c */ /* 0x000fe20003f86270 */
[----:B------:R2:W3:Y:S08]  /*e640*/  I2F R14, R20 ;  /* 0x00000014000e7306 */ /* 0x0004f00000201400 */
[----:B------:R-:W4:Y:S01]  /*e650*/  I2F R12, R18 ;  /* 0x00000012000c7306 */ /* 0x000f220000201400 */
[----:B-1----:R-:W-:-:S02]  /*e660*/  FFMA.FTZ R139, R0, R16, R139 ;  /* 0x00000010008b7223 */ /* 0x002fc4000001008b */
[----:B------:R-:W-:Y:S01]  /*e670*/  FFMA.FTZ R145, R0, R16, R145 ;  /* 0x0000001000917223 */ /* 0x000fe20000010091 */
[C---:B------:R-:W-:Y:S02]  /*e680*/  IADD3 R16, R86.reuse, 0x28, RZ ;  /* 0x0000002856107810 */ /* 0x040fe40007ffe0ff */
[----:B------:R-:W-:Y:S02]  /*e690*/  FSEL R155, R139, -INF , !P5 ;  /* 0xff8000008b9b7808 */ /* 0x000fe40006800000 */
[----:B--2---:R-:W-:Y:S01]  /*e6a0*/  IADD3 R20, R86, 0x21, RZ ;  /* 0x0000002156147810 */ /* 0x004fe20007ffe0ff */
[----:B------:R-:W1:Y:S01]  /*e6b0*/  MUFU.TANH R141, R22 ;  /* 0x00000016008d7308 */ /* 0x000e620000002400 */
[-C--:B---3--:R-:W-:Y:S01]  /*e6c0*/  FFMA.FTZ R97, R0, R14.reuse, R97 ;  /* 0x0000000e00617223 */ /* 0x088fe20000010061 */
[----:B------:R-:W-:Y:S01]  /*e6d0*/  ISETP.GE.AND P5, PT, R18, R9, PT ;  /* 0x000000091200720c */ /* 0x000fe20003fa6270 */
[----:B------:R-:W-:Y:S01]  /*e6e0*/  FFMA.FTZ R91, R0, R14, R91 ;  /* 0x0000000e005b7223 */ /* 0x000fe2000001005b */
[----:B------:R-:W-:-:S02]  /*e6f0*/  FSEL R151, R145, -INF , !P1 ;  /* 0xff80000091977808 */ /* 0x000fc40004800000 */
[----:B------:R-:W-:Y:S01]  /*e700*/  ISETP.GE.AND P1, PT, R20, R8, PT ;  /* 0x000000081400720c */ /* 0x000fe20003f26270 */
[----:B----4-:R-:W-:Y:S01]  /*e710*/  FFMA.FTZ R18, R0, R12, R137 ;  /* 0x0000000c00127223 */ /* 0x010fe20000010089 */
[----:B------:R-:W2:Y:S01]  /*e720*/  I2F R4, R20 ;  /* 0x0000001400047306 */ /* 0x000ea20000201400 */
[----:B------:R-:W-:Y:S02]  /*e730*/  FSEL R101, R91, -INF , !P6 ;  /* 0xff8000005b657808 */ /* 0x000fe40007000000 */
[----:B------:R-:W-:Y:S02]  /*e740*/  ISETP.GE.AND P6, PT, R16, R8, PT ;  /* 0x000000081000720c */ /* 0x000fe40003fc6270 */
[----:B------:R-:W-:Y:S02]  /*e750*/  FSEL R103, R97, -INF , !P2 ;  /* 0xff80000061677808 */ /* 0x000fe40005000000 */
[----:B------:R-:W-:Y:S01]  /*e760*/  ISETP.GE.AND P2, PT, R20, R9, PT ;  /* 0x000000091400720c */ /* 0x000fe20003f46270 */
[----:B------:R-:W3:Y:S01]  /*e770*/  I2F R14, R16 ;  /* 0x00000010000e7306 */ /* 0x000ee20000201400 */
[----:B-1----:R-:W-:Y:S01]  /*e780*/  FFMA.FTZ R137, R0, R12, R141 ;  /* 0x0000000c00897223 */ /* 0x002fe2000001008d */
[----:B------:R-:W-:-:S02]  /*e790*/  FSEL R141, R18, -INF , !P4 ;  /* 0xff800000128d7808 */ /* 0x000fc40006000000 */
[----:B------:R-:W-:Y:S02]  /*e7a0*/  IADD3 R18, R86, 0x29, RZ ;  /* 0x0000002956127810 */ /* 0x000fe40007ffe0ff */
[----:B------:R-:W-:Y:S01]  /*e7b0*/  FSEL R137, R137, -INF , !P5 ;  /* 0xff80000089897808 */ /* 0x000fe20006800000 */
[----:B--2---:R-:W-:Y:S01]  /*e7c0*/  FFMA.FTZ R35, R0, R4, R35 ;  /* 0x0000000400237223 */ /* 0x004fe20000010023 */
[----:B------:R-:W1:Y:S01]  /*e7d0*/  I2F R12, R18 ;  /* 0x00000012000c7306 */ /* 0x000e620000201400 */
[----:B------:R-:W-:Y:S01]  /*e7e0*/  ISETP.GE.AND P5, PT, R18, R8, PT ;  /* 0x000000081200720c */ /* 0x000fe20003fa6270 */
[----:B------:R-:W-:Y:S01]  /*e7f0*/  FFMA.FTZ R145, R0, R4, R33 ;  /* 0x0000000400917223 */ /* 0x000fe20000010021 */
[-C--:B------:R-:W-:Y:S02]  /*e800*/  ISETP.GE.AND P4, PT, R16, R9.reuse, PT ;  /* 0x000000091000720c */ /* 0x080fe40003f86270 */
[----:B------:R-:W-:Y:S02]  /*e810*/  FSEL R139, R35, -INF , !P1 ;  /* 0xff800000238b7808 */ /* 0x000fe40004800000 */
[----:B------:R-:W-:Y:S01]  /*e820*/  ISETP.GE.AND P1, PT, R18, R9, PT ;  /* 0x000000091200720c */ /* 0x000fe20003f26270 */
[CC--:B---3--:R-:W-:Y:S01]  /*e830*/  FFMA.FTZ R109, R0.reuse, R14.reuse, R109 ;  /* 0x0000000e006d7223 */ /* 0x0c8fe2000001006d */
[----:B------:R-:W-:Y:S01]  /*e840*/  MUFU.TANH R27, R27 ;  /* 0x0000001b001b7308 */ /* 0x000fe20000002400 */
[----:B------:R-:W-:Y:S01]  /*e850*/  FFMA.FTZ R143, R0, R14, R143 ;  /* 0x0000000e008f7223 */ /* 0x000fe2000001008f */
[----:B------:R-:W-:-:S02]  /*e860*/  IADD3 R16, R86, 0x30, RZ ;  /* 0x0000003056107810 */ /* 0x000fc40007ffe0ff */
[----:B------:R-:W-:Y:S02]  /*e870*/  FSEL R145, R145, -INF , !P2 ;  /* 0xff80000091917808 */ /* 0x000fe40005000000 */
[----:B------:R-:W-:Y:S01]  /*e880*/  FSEL R149, R109, -INF , !P6 ;  /* 0xff8000006d957808 */ /* 0x000fe20007000000 */
[----:B-1----:R-:W-:Y:S01]  /*e890*/  FFMA.FTZ R31, R0, R12, R31 ;  /* 0x0000000c001f7223 */ /* 0x002fe2000001001f */
[----:B------:R-:W-:Y:S01]  /*e8a0*/  IADD3 R18, R86, 0x31, RZ ;  /* 0x0000003156127810 */ /* 0x000fe20007ffe0ff */
[----:B------:R-:W-:Y:S01]  /*e8b0*/  MUFU.TANH R15, R15 ;  /* 0x0000000f000f7308 */ /* 0x000fe20000002400 */
[----:B------:R-:W-:Y:S01]  /*e8c0*/  ISETP.GE.AND P2, PT, R16, R8, PT ;  /* 0x000000081000720c */ /* 0x000fe20003f46270 */
[----:B------:R-:W-:Y:S01]  /*e8d0*/  FFMA.FTZ R29, R0, R12, R29 ;  /* 0x0000000c001d7223 */ /* 0x000fe2000001001d */
[----:B------:R-:W-:Y:S02]  /*e8e0*/  ISETP.GE.AND P6, PT, R16, R9, PT ;  /* 0x000000091000720c */ /* 0x000fe40003fc6270 */
[----:B------:R-:W-:-:S02]  /*e8f0*/  FSEL R143, R143, -INF , !P4 ;  /* 0xff8000008f8f7808 */ /* 0x000fc40006000000 */
[----:B------:R-:W-:Y:S01]  /*e900*/  FSEL R147, R31, -INF , !P5 ;  /* 0xff8000001f937808 */ /* 0x000fe20006800000 */
[----:B------:R-:W1:Y:S01]  /*e910*/  I2F R14, R18 ;  /* 0x00000012000e7306 */ /* 0x000e620000201400 */
[----:B------:R-:W-:Y:S02]  /*e920*/  FSEL R105, R29, -INF , !P1 ;  /* 0xff8000001d697808 */ /* 0x000fe40004800000 */
[C---:B------:R-:W-:Y:S02]  /*e930*/  ISETP.GE.AND P4, PT, R18.reuse, R8, PT ;  /* 0x000000081200720c */ /* 0x040fe40003f86270 */
[----:B------:R-:W-:-:S03]  /*e940*/  ISETP.GE.AND P5, PT, R18, R9, PT ;  /* 0x000000091200720c */ /* 0x000fc60003fa6270 */
[----:B------:R-:W-:Y:S08]  /*e950*/  MUFU.TANH R107, R107 ;  /* 0x0000006b006b7308 */ /* 0x000ff00000002400 */
[----:B------:R2:W3:Y:S01]  /*e960*/  I2F R4, R16 ;  /* 0x0000001000047306 */ /* 0x0004e20000201400 */
[CC--:B-1----:R-:W-:Y:S02]  /*e970*/  FFMA.FTZ R27, R0.reuse, R14.reuse, R27 ;  /* 0x0000000e001b7223 */ /* 0x0c2fe4000001001b */
[----:B------:R-:W-:Y:S01]  /*e980*/  FFMA.FTZ R15, R0, R14, R15 ;  /* 0x0000000e000f7223 */ /* 0x000fe2000001000f */
[----:B------:R-:W-:-:S04]  /*e990*/  IADD3 R14, R86, 0x39, RZ ;  /* 0x00000039560e7810 */ /* 0x000fc80007ffe0ff */
[----:B------:R-:W-:Y:S01]  /*e9a0*/  MUFU.TANH R33, R6 ;  /* 0x0000000600217308 */ /* 0x000fe20000002400 */
[----:B------:R-:W-:Y:S02]  /*e9b0*/  FSEL R88, R15, -INF , !P5 ;  /* 0xff8000000f587808 */ /* 0x000fe40006800000 */
[----:B------:R-:W-:Y:S02]  /*e9c0*/  ISETP.GE.AND P5, PT, R14, R8, PT ;  /* 0x000000080e00720c */ /* 0x000fe40003fa6270 */
[----:B--2---:R-:W-:-:S03]  /*e9d0*/  IADD3 R16, R86, 0x38, RZ ;  /* 0x0000003856107810 */ /* 0x004fc60007ffe0ff */
[----:B------:R-:W-:Y:S01]  /*e9e0*/  MUFU.TANH R95, R95 ;  /* 0x0000005f005f7308 */ /* 0x000fe20000002400 */
[CC--:B---3--:R-:W-:Y:S01]  /*e9f0*/  FFMA.FTZ R106, R0.reuse, R4.reuse, R107 ;  /* 0x00000004006a7223 */ /* 0x0c8fe2000001006b */
[----:B------:R-:W-:Y:S01]  /*ea00*/  FSEL R107, R27, -INF , !P4 ;  /* 0xff8000001b6b7808 */ /* 0x000fe20006000000 */
[----:B------:R-:W-:Y:S01]  /*ea10*/  FFMA.FTZ R87, R0, R4, R87 ;  /* 0x0000000400577223 */ /* 0x000fe20000010057 */
[-C--:B------:R-:W-:Y:S02]  /*ea20*/  ISETP.GE.AND P1, PT, R16, R8.reuse, PT ;  /* 0x000000081000720c */ /* 0x080fe40003f26270 */
[----:B------:R-:W-:Y:S02]  /*ea30*/  FSEL R106, R106, -INF , !P2 ;  /* 0xff8000006a6a7808 */ /* 0x000fe40005000000 */
[----:B------:R-:W1:Y:S01]  /*ea40*/  I2F R6, R16 ;  /* 0x0000001000067306 */ /* 0x000e620000201400 */
[----:B------:R-:W-:Y:S02]  /*ea50*/  FSEL R97, R87, -INF , !P6 ;  /* 0xff80000057617808 */ /* 0x000fe40007000000 */
[----:B------:R-:W-:-:S02]  /*ea60*/  ISETP.GE.AND P6, PT, R86, R8, PT ;  /* 0x000000085600720c */ /* 0x000fc40003fc6270 */
[-C--:B------:R-:W-:Y:S02]  /*ea70*/  ISETP.GE.AND P2, PT, R16, R9.reuse, PT ;  /* 0x000000091000720c */ /* 0x080fe40003f46270 */
[----:B------:R-:W-:Y:S01]  /*ea80*/  ISETP.GE.AND P4, PT, R86, R9, PT ;  /* 0x000000095600720c */ /* 0x000fe20003f86270 */
[----:B------:R-:W-:Y:S08]  /*ea90*/  MUFU.TANH R93, R93 ;  /* 0x0000005d005d7308 */ /* 0x000ff00000002400 */
[----:B------:R-:W2:Y:S01]  /*eaa0*/  I2F R12, R86 ;  /* 0x00000056000c7306 */ /* 0x000ea20000201400 */
[----:B-1----:R-:W-:-:S02]  /*eab0*/  FFMA.FTZ R95, R0, R6, R95 ;  /* 0x00000006005f7223 */ /* 0x002fc4000001005f */
[----:B------:R-:W-:-:S03]  /*eac0*/  FFMA.FTZ R33, R0, R6, R33 ;  /* 0x0000000600217223 */ /* 0x000fc60000010021 */
[----:B------:R-:W-:Y:S02]  /*ead0*/  FSEL R108, R95, -INF , !P1 ;  /* 0xff8000005f6c7808 */ /* 0x000fe40004800000 */
[----:B------:R-:W1:Y:S01]  /*eae0*/  MUFU.TANH R89, R89 ;  /* 0x0000005900597308 */ /* 0x000e620000002400 */
[----:B------:R-:W-:Y:S01]  /*eaf0*/  BAR.SYNC.DEFER_BLOCKING 0x0 ;  /* 0x0000000000007b1d */ /* 0x000fe20000010000 */
[----:B------:R-:W-:Y:S02]  /*eb00*/  ISETP.GE.AND P1, PT, R14, R9, PT ;  /* 0x000000090e00720c */ /* 0x000fe40003f26270 */
[----:B------:R-:W-:-:S04]  /*eb10*/  FSEL R95, R33, -INF , !P2 ;  /* 0xff800000215f7808 */ /* 0x000fc80005000000 */
[----:B------:R-:W-:Y:S01]  /*eb20*/  MUFU.TANH R5, R5 ;  /* 0x0000000500057308 */ /* 0x000fe20000002400 */
[----:B--2---:R-:W-:-:S07]  /*eb30*/  FFMA.FTZ R93, R0, R12, R93 ;  /* 0x0000000c005d7223 */ /* 0x004fce000001005d */
[----:B------:R-:W-:Y:S01]  /*eb40*/  MUFU.TANH R7, R7 ;  /* 0x0000000700077308 */ /* 0x000fe20000002400 */
[----:B-1----:R-:W-:-:S07]  /*eb50*/  FFMA.FTZ R89, R0, R12, R89 ;  /* 0x0000000c00597223 */ /* 0x002fce0000010059 */
[----:B------:R-:W1:Y:S02]  /*eb60*/  I2F R4, R14 ;  /* 0x0000000e00047306 */ /* 0x000e640000201400 */
[CC--:B-1----:R-:W-:Y:S01]  /*eb70*/  FFMA.FTZ R109, R0.reuse, R4.reuse, R5 ;  /* 0x00000004006d7223 */ /* 0x0c2fe20000010005 */
        /* <DEDUP_REMOVED lines=12> */
[----:B------:R-:W-:-:S04]  /*ec40*/  LOP3.LUT R7, R7, c[0x0][0x2d0], RZ, 0x3c, !PT ;  /* 0x0000b40007077a12 */ /* 0x000fc800078e3cff */
[----:B------:R-:W-:Y:S01]  /*ec50*/  ISETP.GE.AND P2, PT, R7, RZ, PT ;  /* 0x000000ff0700720c */ /* 0x000fe20003f46270 */
[----:B-1----:R-:W1:Y:S02]  /*ec60*/  MUFU.RCP R14, R8 ;  /* 0x00000008000e7308 */ /* 0x002e640000001000 */
[----:B-1----:R-:W-:Y:S02]  /*ec70*/  IADD3 R14, R14, 0xffffffe, RZ ;  /* 0x0ffffffe0e0e7810 */ /* 0x002fe40007ffe0ff */
[----:B------:R-:W-:-:S04]  /*ec80*/  IABS R8, R16 ;  /* 0x0000001000087213 */ /* 0x000fc80000000000 */
[----:B------:R-:W1:Y:S01]  /*ec90*/  F2I.FTZ.U32.TRUNC.NTZ R15, R14 ;  /* 0x0000000e000f7305 */ /* 0x000e62000021f000 */
[----:B------:R-:W-:-:S04]  /*eca0*/  LOP3.LUT R16, R16, c[0x0][0x2d0], RZ, 0x3c, !PT ;  /* 0x0000b40010107a12 */ /* 0x000fc800078e3cff */
[----:B------:R-:W-:Y:S01]  /*ecb0*/  ISETP.GE.AND P0, PT, R16, RZ, PT ;  /* 0x000000ff1000720c */ /* 0x000fe20003f06270 */
        /* <DEDUP_REMOVED lines=45> */
.L_x_5634:
[----:B------:R-:W-:-:S05]  /*ef90*/  IMAD.MOV.U32 R8, RZ, RZ, c[0x0][0x198] ;  /* 0x00006600ff087624 */ /* 0x000fca00078e00ff */
[----:B------:R-:W-:-:S04]  /*efa0*/  LEA R8, -R8, RZ, 0x6 ;  /* 0x000000ff08087211 */ /* 0x000fc800078e31ff */
[----:B------:R-:W-:Y:S02]  /*efb0*/  SHF.R.S32.HI R7, RZ, 0x1f, R8 ;  /* 0x0000001fff077819 */ /* 0x000fe40000011408 */
.L_x_5635:
        /* <DEDUP_REMOVED lines=52> */
.L_x_5633:
[----:B-1----:R-:W-:Y:S01]  /*f300*/  FMNMX.FTZ R8, R3, R4, !PT ;  /* 0x0000000403087209 */ /* 0x002fe20007810000 */
        /* <DEDUP_REMOVED lines=50> */
[----:B------:R-:W1:Y:S01]  /*f630*/  LDSM.16.MT88.4 R24, [R114+0x7000] ;  /* 0x007000007218783b */ /* 0x000e620000004200 */
[----:B------:R-:W-:Y:S01]  /*f640*/  FFMA.FTZ R91, R23, c[0x0][0x23c], -R130 ;  /* 0x00008f00175b7a23 */ /* 0x000fe20000010882 */
[----:B------:R-:W-:Y:S01]  /*f650*/  MUFU.EX2 R99, R99 ;  /* 0x0000006300637308 */ /* 0x000fe20000000800 */
[----:B------:R-:W-:Y:S01]  /*f660*/  FADD.FTZ R4, R3, -R4 ;  /* 0x8000000403047221 */ /* 0x000fe20000010000 */
[----:B------:R-:W-:Y:S01]  /*f670*/  FSEL R3, R87, RZ, P0 ;  /* 0x000000ff57037208 */ /* 0x000fe20000000000 */
[----:B------:R-:W-:Y:S02]  /*f680*/  FFMA.FTZ R86, R21, c[0x0][0x23c], -R130 ;  /* 0x00008f0015567a23 */ /* 0x000fe40000010882 */
[----:B------:R-:W-:-:S02]  /*f690*/  FMUL.FTZ R100, R4, c[0x0][0x23c] ;  /* 0x00008f0004647a20 */ /* 0x000fc40000410000 */
[----:B------:R-:W-:Y:S01]  /*f6a0*/  FADD.FTZ R3, R2, -R3 ;  /* 0x8000000302037221 */ /* 0x000fe20000010000 */
[----:B------:R-:W-:Y:S01]  /*f6b0*/  MUFU.EX2 R90, R90 ;  /* 0x0000005a005a7308 */ /* 0x000fe20000000800 */
[--C-:B------:R-:W-:Y:S02]  /*f6c0*/  FFMA.FTZ R89, R5, c[0x0][0x23c], -R98.reuse ;  /* 0x00008f0005597a23 */ /* 0x100fe40000010862 */
[----:B------:R-:W-:Y:S02]  /*f6d0*/  FMUL.FTZ R96, R3, c[0x0][0x23c] ;  /* 0x00008f0003607a20 */ /* 0x000fe40000410000 */
[--C-:B------:R-:W-:Y:S02]  /*f6e0*/  FFMA.FTZ R94, R19, c[0x0][0x23c], -R98.reuse ;  /* 0x00008f00135e7a23 */ /* 0x100fe40000010862 */
[--C-:B------:R-:W-:Y:S01]  /*f6f0*/  FFMA.FTZ R3, R17, c[0x0][0x23c], -R98.reuse ;  /* 0x00008f0011037a23 */ /* 0x100fe20000010862 */
[----:B------:R-:W2:Y:S01]  /*f700*/  MUFU.EX2 R100, R100 ;  /* 0x0000006400647308 */ /* 0x000ea20000000800 */
[----:B------:R-:W-:Y:S01]  /*f710*/  FFMA.FTZ R2, R13, c[0x0][0x23c], -R98 ;  /* 0x00008f000d027a23 */ /* 0x000fe20000010862 */
[----:B------:R-:W-:Y:S01]  /*f720*/  LDSM.16.MT88.4 R16, [R112+0x6000] ;  /* 0x006000007010783b */ /* 0x000fe20000004200 */
[----:B------:R-:W-:-:S02]  /*f730*/  FFMA.FTZ R133, R133, c[0x0][0x23c], -R130 ;  /* 0x00008f0085857a23 */ /* 0x000fc40000010882 */
[--C-:B------:R-:W-:Y:S02]  /*f740*/  FFMA.FTZ R128, R157, c[0x0][0x23c], -R130.reuse ;  /* 0x00008f009d807a23 */ /* 0x100fe40000010882 */
[--C-:B------:R-:W-:Y:S01]  /*f750*/  FFMA.FTZ R104, R155, c[0x0][0x23c], -R130.reuse ;  /* 0x00008f009b687a23 */ /* 0x100fe20000010882 */
[----:B------:R-:W3:Y:S01]  /*f760*/  MUFU.EX2 R96, R96 ;  /* 0x0000006000607308 */ /* 0x000ee20000000800 */
[----:B------:R-:W-:Y:S02]  /*f770*/  FFMA.FTZ R103, R103, c[0x0][0x23c], -R130 ;  /* 0x00008f0067677a23 */ /* 0x000fe40000010882 */
[--C-:B------:R-:W-:Y:S02]  /*f780*/  FFMA.FTZ R111, R111, c[0x0][0x23c], -R98.reuse ;  /* 0x00008f006f6f7a23 */ /* 0x100fe40000010862 */
[--C-:B------:R-:W-:Y:S02]  /*f790*/  FFMA.FTZ R110, R153, c[0x0][0x23c], -R98.reuse ;  /* 0x00008f00996e7a23 */ /* 0x100fe40000010862 */
[----:B------:R-:W-:Y:S01]  /*f7a0*/  FFMA.FTZ R102, R151, c[0x0][0x23c], -R98 ;  /* 0x00008f0097667a23 */ /* 0x000fe20000010862 */
[----:B------:R-:W-:Y:S01]  /*f7b0*/  MUFU.EX2 R91, R91 ;  /* 0x0000005b005b7308 */ /* 0x000fe20000000800 */
[----:B--2---:R-:W-:-:S02]  /*f7c0*/  FMUL.FTZ R28, R56, R100 ;  /* 0x00000064381c7220 */ /* 0x004fc40000410000 */
[-C--:B------:R-:W-:Y:S02]  /*f7d0*/  FMUL.FTZ R29, R57, R100.reuse ;  /* 0x00000064391d7220 */ /* 0x080fe40000410000 */
[-C--:B------:R-:W-:Y:S01]  /*f7e0*/  FMUL.FTZ R4, R80, R100.reuse ;  /* 0x0000006450047220 */ /* 0x080fe20000410000 */
[----:B------:R-:W-:Y:S01]  /*f7f0*/  F2FP.BF16.PACK_AB R80, R90, R99 ;  /* 0x000000635a50723e */ /* 0x000fe200000010ff */
[----:B------:R-:W-:Y:S01]  /*f800*/  FMUL.FTZ R5, R81, R100 ;  /* 0x0000006451057220 */ /* 0x000fe20000410000 */
[----:B------:R-:W2:Y:S01]  /*f810*/  MUFU.EX2 R86, R86 ;  /* 0x0000005600567308 */ /* 0x000ea20000000800 */
[-C--:B---3--:R-:W-:Y:S02]  /*f820*/  FMUL.FTZ R30, R58, R96.reuse ;  /* 0x000000603a1e7220 */ /* 0x088fe40000410000 */
[-C--:B------:R-:W-:Y:S02]  /*f830*/  FMUL.FTZ R31, R59, R96.reuse ;  /* 0x000000603b1f7220 */ /* 0x080fe40000410000 */
[----:B------:R-:W3:Y:S01]  /*f840*/  LDSM.16.MT88.4 R56, [R114+0x8000] ;  /* 0x008000007238783b */ /* 0x000ee20000004200 */
[----:B------:R-:W-:-:S02]  /*f850*/  FMUL.FTZ R6, R82, R96 ;  /* 0x0000006052067220 */ /* 0x000fc40000410000 */
[----:B------:R-:W-:Y:S01]  /*f860*/  MUFU.EX2 R89, R89 ;  /* 0x0000005900597308 */ /* 0x000fe20000000800 */
[----:B------:R-:W-:Y:S02]  /*f870*/  FMUL.FTZ R7, R83, R96 ;  /* 0x0000006053077220 */ /* 0x000fe40000410000 */
[-C--:B------:R-:W-:Y:S02]  /*f880*/  FMUL.FTZ R52, R52, R100.reuse ;  /* 0x0000006434347220 */ /* 0x080fe40000410000 */
[----:B------:R-:W-:Y:S02]  /*f890*/  FMUL.FTZ R53, R53, R100 ;  /* 0x0000006435357220 */ /* 0x000fe40000410000 */
[-C--:B------:R-:W-:Y:S01]  /*f8a0*/  FMUL.FTZ R54, R54, R96.reuse ;  /* 0x0000006036367220 */ /* 0x080fe20000410000 */
[----:B------:R-:W4:Y:S01]  /*f8b0*/  MUFU.EX2 R94, R94 ;  /* 0x0000005e005e7308 */ /* 0x000f220000000800 */
[----:B--2---:R-:W-:Y:S01]  /*f8c0*/  F2FP.BF16.PACK_AB R82, R86, R91 ;  /* 0x0000005b5652723e */ /* 0x004fe200000010ff */
        /* <DEDUP_REMOVED lines=8> */
[----:B------:R-:W2:Y:S01]  /*f950*/  MUFU.EX2 R2, R2 ;  /* 0x0000000200027308 */ /* 0x000ea20000000800 */
[----:B----4-:R-:W-:Y:S01]  /*f960*/  F2FP.BF16.PACK_AB R81, R94, R89 ;  /* 0x000000595e51723e */ /* 0x010fe200000010ff */
[----:B------:R-:W-:-:S02]  /*f970*/  FMUL.FTZ R62, R62, R96 ;  /* 0x000000603e3e7220 */ /* 0x000fc40000410000 */
[----:B------:R-:W-:Y:S02]  /*f980*/  FMUL.FTZ R63, R63, R96 ;  /* 0x000000603f3f7220 */ /* 0x000fe40000410000 */
[-C--:B------:R-:W-:Y:S02]  /*f990*/  FMUL.FTZ R36, R36, R100.reuse ;  /* 0x0000006424247220 */ /* 0x080fe40000410000 */
[----:B------:R-:W-:Y:S01]  /*f9a0*/  FMUL.FTZ R37, R37, R100 ;  /* 0x0000006425257220 */ /* 0x000fe20000410000 */
[----:B------:R-:W-:Y:S01]  /*f9b0*/  MUFU.EX2 R133, R133 ;  /* 0x0000008500857308 */ /* 0x000fe20000000800 */
[-C--:B------:R-:W-:Y:S02]  /*f9c0*/  FMUL.FTZ R38, R38, R96.reuse ;  /* 0x0000006026267220 */ /* 0x080fe40000410000 */
[----:B------:R-:W-:Y:S02]  /*f9d0*/  FMUL.FTZ R39, R39, R96 ;  /* 0x0000006027277220 */ /* 0x000fe40000410000 */
[-C--:B------:R-:W-:Y:S01]  /*f9e0*/  FMUL.FTZ R40, R40, R100.reuse ;  /* 0x0000006428287220 */ /* 0x080fe20000410000 */
[----:B--2---:R-:W-:Y:S01]  /*f9f0*/  F2FP.BF16.PACK_AB R83, R2, R3 ;  /* 0x000000030253723e */ /* 0x004fe200000010ff */
[----:B------:R-:W-:Y:S01]  /*fa00*/  FMUL.FTZ R41, R41, R100 ;  /* 0x0000006429297220 */ /* 0x000fe20000410000 */
[----:B------:R-:W2:Y:S01]  /*fa10*/  MUFU.EX2 R128, R128 ;  /* 0x0000008000807308 */ /* 0x000ea20000000800 */
[----:B------:R-:W-:-:S02]  /*fa20*/  FMUL.FTZ R42, R42, R96 ;  /* 0x000000602a2a7220 */ /* 0x000fc40000410000 */
[----:B------:R-:W-:Y:S02]  /*fa30*/  FMUL.FTZ R43, R43, R96 ;  /* 0x000000602b2b7220 */ /* 0x000fe40000410000 */
[C---:B------:R-:W-:Y:S01]  /*fa40*/  HMMA.16816.F32.BF16 R28, R80.reuse, R32, R28 ;  /* 0x00000020501c723c */ /* 0x040fe2000004181c */
[-C--:B------:R-:W-:Y:S02]  /*fa50*/  FMUL.FTZ R12, R72, R100.reuse ;  /* 0x00000064480c7220 */ /* 0x080fe40000410000 */
[----:B------:R-:W-:Y:S01]  /*fa60*/  FMUL.FTZ R13, R73, R100 ;  /* 0x00000064490d7220 */ /* 0x000fe20000410000 */
[----:B------:R-:W-:Y:S01]  /*fa70*/  MUFU.EX2 R104, R104 ;  /* 0x0000006800687308 */ /* 0x000fe20000000800 */
[-C--:B------:R-:W-:Y:S02]  /*fa80*/  FMUL.FTZ R14, R74, R96.reuse ;  /* 0x000000604a0e7220 */ /* 0x080fe40000410000 */
[----:B------:R-:W-:Y:S01]  /*fa90*/  FMUL.FTZ R15, R75, R96 ;  /* 0x000000604b0f7220 */ /* 0x000fe20000410000 */
[----:B------:R-:W-:Y:S01]  /*faa0*/  HMMA.16816.F32.BF16 R32, R80, R34, R52 ;  /* 0x000000225020723c */ /* 0x000fe20000041834 */
[----:B------:R-:W4:Y:S01]  /*fab0*/  LDSM.16.MT88.4 R52, [R112+0x8000] ;  /* 0x008000007034783b */ /* 0x000f220000004200 */
[----:B------:R-:W-:-:S02]  /*fac0*/  FMUL.FTZ R76, R76, R100 ;  /* 0x000000644c4c7220 */ /* 0x000fc40000410000 */
[----:B------:R-:W-:Y:S01]  /*fad0*/  FMUL.FTZ R77, R77, R100 ;  /* 0x000000644d4d7220 */ /* 0x000fe20000410000 */
[----:B------:R-:W-:Y:S01]  /*fae0*/  MUFU.EX2 R103, R103 ;  /* 0x0000006700677308 */ /* 0x000fe20000000800 */
[-C--:B------:R-:W-:Y:S02]  /*faf0*/  FMUL.FTZ R78, R78, R96.reuse ;  /* 0x000000604e4e7220 */ /* 0x080fe40000410000 */
[C---:B-1----:R-:W-:Y:S01]  /*fb00*/  HMMA.16816.F32.BF16 R20, R80.reuse, R24, R20 ;  /* 0x000000185014723c */ /* 0x042fe20000041814 */
[----:B------:R-:W-:Y:S02]  /*fb10*/  FMUL.FTZ R79, R79, R96 ;  /* 0x000000604f4f7220 */ /* 0x000fe40000410000 */
[-C--:B------:R-:W-:Y:S02]  /*fb20*/  FMUL.FTZ R68, R68, R100.reuse ;  /* 0x0000006444447220 */ /* 0x080fe40000410000 */
[----:B------:R-:W-:Y:S01]  /*fb30*/  FMUL.FTZ R69, R69, R100 ;  /* 0x0000006445457220 */ /* 0x000fe20000410000 */
[----:B------:R-:W-:Y:S01]  /*fb40*/  MUFU.EX2 R111, R111 ;  /* 0x0000006f006f7308 */ /* 0x000fe20000000800 */
[-C--:B------:R-:W-:Y:S01]  /*fb50*/  FMUL.FTZ R70, R70, R96.reuse ;  /* 0x0000006046467220 */ /* 0x080fe20000410000 */
[----:B------:R-:W-:Y:S01]  /*fb60*/  HMMA.16816.F32.BF16 R24, R80, R26, R60 ;  /* 0x0000001a5018723c */ /* 0x000fe2000004183c */
[----:B------:R-:W1:Y:S01]  /*fb70*/  LDSM.16.MT88.4 R60, [R114+0x6400] ;  /* 0x00640000723c783b */ /* 0x000e620000004200 */
[----:B------:R-:W-:-:S02]  /*fb80*/  FMUL.FTZ R71, R71, R96 ;  /* 0x0000006047477220 */ /* 0x000fc40000410000 */
[----:B------:R-:W-:Y:S02]  /*fb90*/  FFMA.FTZ R101, R101, c[0x0][0x23c], -R98 ;  /* 0x00008f0065657a23 */ /* 0x000fe40000010862 */
[----:B------:R-:W5:Y:S01]  /*fba0*/  MUFU.EX2 R110, R110 ;  /* 0x0000006e006e7308 */ /* 0x000f620000000800 */
[-C--:B------:R-:W-:Y:S01]  /*fbb0*/  FMUL.FTZ R44, R44, R100.reuse ;  /* 0x000000642c2c7220 */ /* 0x080fe20000410000 */
[C---:B---3--:R-:W-:Y:S01]  /*fbc0*/  HMMA.16816.F32.BF16 R36, R80.reuse, R56, R36 ;  /* 0x000000385024723c */ /* 0x048fe20000041824 */
[----:B------:R-:W-:Y:S02]  /*fbd0*/  FMUL.FTZ R45, R45, R100 ;  /* 0x000000642d2d7220 */ /* 0x000fe40000410000 */
        /* <DEDUP_REMOVED lines=8> */
[----:B------:R-:W1:Y:S01]  /*fc60*/  MUFU.EX2 R101, R101 ;  /* 0x0000006500657308 */ /* 0x000e620000000800 */
[----:B------:R-:W-:Y:S01]  /*fc70*/  FMUL.FTZ R51, R51, R96 ;  /* 0x0000006033337220 */ /* 0x000fe20000410000 */
[C---:B------:R-:W-:Y:S01]  /*fc80*/  HMMA.16816.F32.BF16 R4, R80.reuse, R8, R4 ;  /* 0x000000085004723c */ /* 0x040fe20000041804 */
[--C-:B------:R-:W-:Y:S02]  /*fc90*/  FFMA.FTZ R138, R141, c[0x0][0x23c], -R130.reuse ;  /* 0x00008f008d8a7a23 */ /* 0x100fe40000010882 */
[----:B------:R-:W-:Y:S02]  /*fca0*/  FFMA.FTZ R141, R139, c[0x0][0x23c], -R130 ;  /* 0x00008f008b8d7a23 */ /* 0x000fe40000010882 */
[----:B------:R-:W-:Y:S02]  /*fcb0*/  FFMA.FTZ R142, R137, c[0x0][0x23c], -R98 ;  /* 0x00008f00898e7a23 */ /* 0x000fe40000010862 */
[--C-:B------:R-:W-:Y:S01]  /*fcc0*/  FFMA.FTZ R132, R149, c[0x0][0x23c], -R130.reuse ;  /* 0x00008f0095847a23 */ /* 0x100fe20000010882 */
[----:B------:R-:W-:Y:S01]  /*fcd0*/  HMMA.16816.F32.BF16 R12, R80, R16, R12 ;  /* 0x00000010500c723c */ /* 0x000fe2000004180c */
[----:B------:R-:W-:Y:S01]  /*fce0*/  FFMA.FTZ R139, R147, c[0x0][0x23c], -R130 ;  /* 0x00008f00938b7a23 */ /* 0x000fe20000010882 */
[----:B------:R-:W-:Y:S01]  /*fcf0*/  MUFU.EX2 R138, R138 ;  /* 0x0000008a008a7308 */ /* 0x000fe20000000800 */
[----:B------:R-:W-:-:S02]  /*fd00*/  FFMA.FTZ R145, R145, c[0x0][0x23c], -R98 ;  /* 0x00008f0091917a23 */ /* 0x000fc40000010862 */
[--C-:B------:R-:W-:Y:S02]  /*fd10*/  FFMA.FTZ R137, R143, c[0x0][0x23c], -R98.reuse ;  /* 0x00008f008f897a23 */ /* 0x100fe40000010862 */
[----:B------:R-:W-:Y:S01]  /*fd20*/  FFMA.FTZ R140, R105, c[0x0][0x23c], -R98 ;  /* 0x00008f00698c7a23 */ /* 0x000fe20000010862 */
[C---:B------:R-:W-:Y:S01]  /*fd30*/  HMMA.16816.F32.BF16 R8, R80.reuse, R10, R76 ;  /* 0x0000000a5008723c */ /* 0x040fe2000004184c */
[----:B------:R-:W-:Y:S01]  /*fd40*/  LDSM.16.MT88.4 R76, [R114+0x6c00] ;  /* 0x006c0000724c783b */ /* 0x000fe20000004200 */
[----:B------:R-:W-:Y:S01]  /*fd50*/  MUFU.EX2 R141, R141 ;  /* 0x0000008d008d7308 */ /* 0x000fe20000000800 */
[--C-:B------:R-:W-:Y:S02]  /*fd60*/  FFMA.FTZ R64, R106, c[0x0][0x23c], -R130.reuse ;  /* 0x00008f006a407a23 */ /* 0x100fe40000010882 */
[--C-:B------:R-:W-:Y:S02]  /*fd70*/  FFMA.FTZ R105, R108, c[0x0][0x23c], -R130.reuse ;  /* 0x00008f006c697a23 */ /* 0x100fe40000010882 */
[--C-:B------:R-:W-:Y:S01]  /*fd80*/  FFMA.FTZ R106, R107, c[0x0][0x23c], -R130.reuse ;  /* 0x00008f006b6a7a23 */ /* 0x100fe20000010882 */
[----:B------:R-:W-:Y:S01]  /*fd90*/  HMMA.16816.F32.BF16 R16, R80, R18, R68 ;  /* 0x000000125010723c */ /* 0x000fe20000041844 */
[----:B------:R-:W-:Y:S01]  /*fda0*/  FFMA.FTZ R108, R109, c[0x0][0x23c], -R130 ;  /* 0x00008f006d6c7a23 */ /* 0x000fe20000010882 */
[----:B------:R-:W-:Y:S01]  /*fdb0*/  MUFU.EX2 R132, R132 ;  /* 0x0000008400847308 */ /* 0x000fe20000000800 */
[--C-:B------:R-:W-:Y:S01]  /*fdc0*/  FFMA.FTZ R97, R97, c[0x0][0x23c], -R98.reuse ;  /* 0x00008f0061617a23 */ /* 0x100fe20000010862 */
[----:B------:R-:W-:Y:S01]  /*fdd0*/  LDSM.16.MT88.4 R68, [R112+0x6c00] ;  /* 0x006c00007044783b */ /* 0x000fe20000004200 */
[----:B------:R-:W-:-:S02]  /*fde0*/  FFMA.FTZ R130, R88, c[0x0][0x23c], -R98 ;  /* 0x00008f0058827a23 */ /* 0x000fc40000010862 */
[--C-:B------:R-:W-:Y:S01]  /*fdf0*/  FFMA.FTZ R95, R95, c[0x0][0x23c], -R98.reuse ;  /* 0x00008f005f5f7a23 */ /* 0x100fe20000010862 */
[C---:B----4-:R-:W-:Y:S01]  /*fe00*/  HMMA.16816.F32.BF16 R44, R80.reuse, R52, R44 ;  /* 0x00000034502c723c */ /* 0x050fe2000004182c */
[----:B------:R-:W-:Y:S01]  /*fe10*/  FFMA.FTZ R98, R93, c[0x0][0x23c], -R98 ;  /* 0x00008f005d627a23 */ /* 0x000fe20000010862 */
[----:B------:R-:W-:Y:S01]  /*fe20*/  MUFU.EX2 R139, R139 ;  /* 0x0000008b008b7308 */ /* 0x000fe20000000800 */
[----:B------:R-:W-:Y:S02]  /*fe30*/  FFMA.FTZ R99, R131, R100, R99 ;  /* 0x0000006483637223 */ /* 0x000fe40000010063 */
[----:B------:R-:W-:Y:S02]  /*fe40*/  FFMA.FTZ R89, R134, R96, R89 ;  /* 0x0000006086597223 */ /* 0x000fe40000010059 */
[----:B--2---:R-:W-:Y:S01]  /*fe50*/  F2FP.BF16.PACK_AB R52, R128, R133 ;  /* 0x000000858034723e */ /* 0x004fe200000010ff */
[----:B------:R-:W-:Y:S01]  /*fe60*/  HMMA.16816.F32.BF16 R48, R80, R54, R48 ;  /* 0x000000365030723c */ /* 0x000fe20000041830 */
[----:B-----5:R-:W-:Y:S01]  /*fe70*/  F2FP.BF16.PACK_AB R53, R110, R111 ;  /* 0x0000006f6e35723e */ /* 0x020fe200000010ff */
[----:B------:R-:W-:Y:S01]  /*fe80*/  MUFU.EX2 R142, R142 ;  /* 0x0000008e008e7308 */ /* 0x000fe20000000800 */
        /* <DEDUP_REMOVED lines=14> */
[----:B------:R-:W1:Y:S01]  /*ff70*/  LDSM.16.MT88.4 R60, [R114+0x7400] ;  /* 0x00740000723c783b */ /* 0x000e620000004200 */
[----:B------:R-:W-:Y:S01]  /*ff80*/  MUFU.EX2 R140, R140 ;  /* 0x0000008c008c7308 */ /* 0x000fe20000000800 */
[----:B------:R-:W-:Y:S01]  /*ff90*/  FADD.FTZ R104, R104, R3 ;  /* 0x0000000368687221 */ /* 0x000fe20000010000 */
[----:B------:R-:W-:-:S03]  /*ffa0*/  MOV R3, R92 ;  /* 0x0000005c00037202 */ /* 0x000fc60000000f00 */
[----:B------:R-:W-:Y:S01]  /*ffb0*/  FADD.FTZ R103, R103, R104 ;  /* 0x0000006867677221 */ /* 0x000fe20000010000 */
[C---:B---3--:R-:W-:Y:S02]  /*ffc0*/  HMMA.16816.F32.BF16 R12, R52.reuse, R56, R12 ;  /* 0x00000038340c723c */ /* 0x048fe4000004180c */
[----:B------:R-:W-:Y:S06]  /*ffd0*/  MUFU.EX2 R107, R64 ;  /* 0x00000040006b7308 */ /* 0x000fec0000000800 */
[C---:B------:R-:W-:Y:S01]  /*ffe0*/  HMMA.16816.F32.BF16 R16, R52.reuse, R58, R16 ;  /* 0x0000003a3410723c */ /* 0x040fe20000041810 */
[----:B------:R-:W2:Y:S01]  /*fff0*/  LDSM.16.MT88.4 R56, [R112+0x7400] ;  /* 0x007400007038783b */ /* 0x000ea20000004200 */
        /* <DEDUP_REMOVED lines=8> */
[----:B------:R-:W3:Y:S01]  /*10080*/  MUFU.EX2 R130, R130 ;  /* 0x0000008200827308 */ /* 0x000ee20000000800 */
[----:B----4-:R-:W-:Y:S01]  /*10090*/  F2FP.BF16.PACK_AB R90, R108, R105 ;  /* 0x000000696c5a723e */ /* 0x010fe200000010ff */
[C---:B--2---:R-:W-:Y:S06]  /*100a0*/  HMMA.16816.F32.BF16 R28, R52.reuse, R56, R28 ;  /* 0x00000038341c723c */ /* 0x044fec000004181c */
[----:B------:R-:W-:Y:S02]  /*100b0*/  MUFU.EX2 R95, R95 ;  /* 0x0000005f005f7308 */ /* 0x000fe40000000800 */
[----:B------:R-:W-:Y:S01]  /*100c0*/  HMMA.16816.F32.BF16 R32, R52, R58, R32 ;  /* 0x0000003a3420723c */ /* 0x000fe20000041820 */
[----:B------:R-:W2:Y:S05]  /*100d0*/  LDSM.16.MT88.4 R56, [R112+0x8400] ;  /* 0x008400007038783b */ /* 0x000eaa0000004200 */
[----:B------:R-:W4:Y:S01]  /*100e0*/  MUFU.EX2 R98, R98 ;  /* 0x0000006200627308 */ /* 0x000f220000000800 */
[----:B---3--:R-:W-:-:S02]  /*100f0*/  F2FP.BF16.PACK_AB R89, R130, R97 ;  /* 0x000000618259723e */ /* 0x008fc400000010ff */
[----:B----4-:R-:W-:Y:S01]  /*10100*/  F2FP.BF16.PACK_AB R91, R98, R95 ;  /* 0x0000005f625b723e */ /* 0x010fe200000010ff */
        /* <DEDUP_REMOVED lines=13> */
[C---:B-1----:R-:W-:Y:S08]  /*101e0*/  HMMA.16816.F32.BF16 R4, R52.reuse, R60, R4 ;  /* 0x0000003c3404723c */ /* 0x042ff00000041804 */
[C---:B------:R-:W-:Y:S01]  /*101f0*/  HMMA.16816.F32.BF16 R8, R52.reuse, R62, R8 ;  /* 0x0000003e3408723c */ /* 0x040fe20000041808 */
[----:B------:R-:W1:Y:S07]  /*10200*/  LDSM.16.MT88.4 R60, [R114+0x7800] ;  /* 0x00780000723c783b */ /* 0x000e6e0000004200 */
[C---:B--2---:R-:W-:Y:S08]  /*10210*/  HMMA.16816.F32.BF16 R12, R52.reuse, R56, R12 ;  /* 0x00000038340c723c */ /* 0x044ff0000004180c */
[----:B------:R-:W-:Y:S01]  /*10220*/  HMMA.16816.F32.BF16 R16, R52, R58, R16 ;  /* 0x0000003a3410723c */ /* 0x000fe20000041810 */
[----:B------:R-:W2:Y:S07]  /*10230*/  LDSM.16.MT88.4 R56, [R112+0x7800] ;  /* 0x007800007038783b */ /* 0x000eae0000004200 */
[C---:B------:R-:W-:Y:S01]  /*10240*/  HMMA.16816.F32.BF16 R80, R88.reuse, R76, R4 ;  /* 0x0000004c5850723c */ /* 0x040fe20000041804 */
[----:B------:R-:W-:Y:S07]  /*10250*/  LDSM.16.MT88.4 R4, [R112+0x8c00] ;  /* 0x008c00007004783b */ /* 0x000fee0000004200 */
[C---:B------:R-:W-:Y:S01]  /*10260*/  HMMA.16816.F32.BF16 R76, R88.reuse, R78, R8 ;  /* 0x0000004e584c723c */ /* 0x040fe20000041808 */
[----:B------:R-:W-:Y:S07]  /*10270*/  LDSM.16.MT88.4 R8, [R114+0x8c00] ;  /* 0x008c00007208783b */ /* 0x000fee0000004200 */
        /* <DEDUP_REMOVED lines=13> */
[----:B------:R-:W2:Y:S01]  /*10350*/  LDSM.16.MT88.4 R56, [R112+0x8800] ;  /* 0x008800007038783b */ /* 0x000ea20000004200 */
[----:B------:R-:W-:Y:S02]  /*10360*/  FADD.FTZ R2, R139, R132 ;  /* 0x000000848b027221 */ /* 0x000fe40000010000 */
[----:B------:R-:W-:Y:S02]  /*10370*/  FADD.FTZ R140, R140, R137 ;  /* 0x000000898c8c7221 */ /* 0x000fe40000010000 */
[----:B------:R-:W-:Y:S01]  /*10380*/  FADD.FTZ R107, R107, R2 ;  /* 0x000000026b6b7221 */ /* 0x000fe20000010000 */
[----:B------:R-:W-:Y:S01]  /*10390*/  MOV R2, R87 ;  /* 0x0000005700027202 */ /* 0x000fe20000000f00 */
[----:B------:R-:W-:Y:S01]  /*103a0*/  HMMA.16816.F32.BF16 R68, R88, R70, R16 ;  /* 0x000000465844723c */ /* 0x000fe20000041810 */
[----:B------:R-:W-:-:S02]  /*103b0*/  FADD.FTZ R97, R97, R140 ;  /* 0x0000008c61617221 */ /* 0x000fc40000010000 */
        /* <DEDUP_REMOVED lines=9> */
[C---:B--2---:R-:W-:Y:S08]  /*10450*/  HMMA.16816.F32.BF16 R44, R52.reuse, R56, R44 ;  /* 0x00000038342c723c */ /* 0x044ff0000004182c */
[----:B------:R-:W-:Y:S01]  /*10460*/  HMMA.16816.F32.BF16 R48, R52, R58, R48 ;  /* 0x0000003a3430723c */ /* 0x000fe20000041830 */
[----:B------:R-:W2:Y:S07]  /*10470*/  LDSM.16.MT88.4 R52, [R112+0x7c00] ;  /* 0x007c00007034783b */ /* 0x000eae0000004200 */
[C---:B------:R-:W-:Y:S08]  /*10480*/  HMMA.16816.F32.BF16 R36, R88.reuse, R8, R36 ;  /* 0x000000085824723c */ /* 0x040ff00000041824 */
[C---:B------:R-:W-:Y:S08]  /*10490*/  HMMA.16816.F32.BF16 R40, R88.reuse, R10, R40 ;  /* 0x0000000a5828723c */ /* 0x040ff00000041828 */
[C---:B------:R-:W-:Y:S08]  /*104a0*/  HMMA.16816.F32.BF16 R44, R88.reuse, R4, R44 ;  /* 0x00000004582c723c */ /* 0x040ff0000004182c */
[C---:B-1----:R-:W-:Y:S08]  /*104b0*/  HMMA.16816.F32.BF16 R64, R88.reuse, R60, R20 ;  /* 0x0000003c5840723c */ /* 0x042ff00000041814 */
[C---:B------:R-:W-:Y:S08]  /*104c0*/  HMMA.16816.F32.BF16 R60, R88.reuse, R62, R24 ;  /* 0x0000003e583c723c */ /* 0x040ff00000041818 */
[C---:B--2---:R-:W-:Y:S08]  /*104d0*/  HMMA.16816.F32.BF16 R56, R88.reuse, R52, R28 ;  /* 0x000000345838723c */ /* 0x044ff0000004181c */
[C---:B------:R-:W-:Y:S08]  /*104e0*/  HMMA.16816.F32.BF16 R52, R88.reuse, R54, R32 ;  /* 0x000000365834723c */ /* 0x040ff00000041820 */
[----:B------:R-:W-:Y:S08]  /*104f0*/  HMMA.16816.F32.BF16 R48, R88, R6, R48 ;  /* 0x000000065830723c */ /* 0x000ff00000041830 */
.L_x_5630:
        /* <DEDUP_REMOVED lines=12> */
.L_x_5640:
        /* <DEDUP_REMOVED lines=65> */
.L_x_5637:
[C---:B------:R-:W-:Y:S02]  /*109d0*/  LOP3.LUT P6, RZ, R122.reuse, 0x1, RZ, 0xc0, !PT ;  /* 0x000000017aff7812 */ /* 0x040fe400078cc0ff */
[C---:B------:R-:W-:Y:S02]  /*109e0*/  LEA R132, P1, R89.reuse, R136, 0x1 ;  /* 0x0000008859847211 */ /* 0x040fe400078208ff */
[C---:B------:R-:W-:Y:S02]  /*109f0*/  LOP3.LUT P5, RZ, R122.reuse, 0x2, RZ, 0xc0, !PT ;  /* 0x000000027aff7812 */ /* 0x040fe400078ac0ff */
[----:B------:R-:W-:Y:S02]  /*10a00*/  LEA.HI.X R133, R89, R135, R90, 0x1, P1 ;  /* 0x0000008759857211 */ /* 0x000fe400008f0c5a */
[----:B------:R-:W-:Y:S02]  /*10a10*/  LOP3.LUT P4, RZ, R122, 0x4, RZ, 0xc0, !PT ;  /* 0x000000047aff7812 */ /* 0x000fe4000788c0ff */
[----:B------:R-:W-:Y:S02]  /*10a20*/  MOV R2, c[0x0][0x1a0] ;  /* 0x0000680000027a02 */ /* 0x000fe40000000f00 */
[----:B------:R-:W-:Y:S01]  /*10a30*/  MOV R3, c[0x0][0x1a4] ;  /* 0x0000690000037a02 */ /* 0x000fe20000000f00 */
[----:B------:R-:W-:Y:S01]  /*10a40*/  @!PT LDS RZ, [RZ] ;  /* 0x00000000fffff984 */ /* 0x000fe20000000800 */
[----:B------:R-:W-:Y:S01]  /*10a50*/  @!PT LDS RZ, [RZ] ;  /* 0x00000000fffff984 */ /* 0x000fe20000000800 */
[----:B------:R-:W-:Y:S01]  /*10a60*/  @!PT LDS RZ, [RZ] ;  /* 0x00000000fffff984 */ /* 0x000fe20000000800 */
[----:B------:R1:W-:Y:S01]  /*10a70*/  @P6 LDGSTS.E.BYPASS.LTC128B.128 [R127+0x6000], [R132.64] ;  /* 0x06000000847f6fae */ /* 0x0003e2000b901d46 */
[C---:B------:R-:W-:Y:S02]  /*10a80*/  @P6 LEA R138, P2, R2.reuse, R132, 0x6 ;  /* 0x00000084028a6211 */ /* 0x040fe400078430ff */
[C---:B------:R-:W-:Y:S02]  /*10a90*/  LEA R88, P0, R2.reuse, R89, 0x5 ;  /* 0x0000005902587211 */ /* 0x040fe400078028ff */
[C-C-:B------:R-:W-:Y:S01]  /*10aa0*/  @P6 LEA.HI.X R139, R2.reuse, R133, R3.reuse, 0x6, P2 ;  /* 0x00000085028b6211 */ /* 0x140fe200010f3403 */
[----:B------:R-:W-:Y:S01]  /*10ab0*/  @!P6 STS [R127+0x6000], RZ ;  /* 0x006000ff7f00e388 */ /* 0x000fe20000000800 */
[----:B------:R-:W-:Y:S02]  /*10ac0*/  LEA.HI.X R89, R2, R90, R3, 0x5, P0 ;  /* 0x0000005a02597211 */ /* 0x000fe400000f2c03 */
[CC--:B------:R-:W-:Y:S02]  /*10ad0*/  @P5 LEA R90, P1, R88.reuse, R136.reuse, 0x1 ;  /* 0x00000088585a5211 */ /* 0x0c0fe400078208ff */
        /* <DEDUP_REMOVED lines=37> */
[----:B---3--:R-:W-:Y:S01]  /*10d30*/  LDSM.16.M88.4 R88, [R113+0x4000] ;  /* 0x004000007158783b */ /* 0x008fe20000000200 */
        /* <DEDUP_REMOVED lines=70> */
[----:B----4-:R-:W-:Y:S04]  /*111a0*/  FMUL.FTZ R137, R5, c[0x0][0x2ec] ;  /* 0x0000bb0005897a20 */ /* 0x010fe80000410000 */
[----:B------:R-:W3:Y:S01]  /*111b0*/  MUFU.TANH R3, R3 ;  /* 0x0000000300037308 */ /* 0x000ee20000002400 */
[----:B------:R-:W-:Y:S01]  /*111c0*/  BAR.SYNC.DEFER_BLOCKING 0x0 ;  /* 0x0000000000007b1d */ /* 0x000fe20000010000 */
[----:B------:R-:W-:Y:S02]  /*111d0*/  FMUL.FTZ R139, R6, c[0x0][0x2ec] ;  /* 0x0000bb00068b7a20 */ /* 0x000fe40000410000 */
[----:B------:R-:W-:Y:S02]  /*111e0*/  FMUL.FTZ R2, R13, c[0x0][0x2ec] ;  /* 0x0000bb000d027a20 */ /* 0x000fe40000410000 */
[----:B------:R-:W-:Y:S02]  /*111f0*/  FMUL.FTZ R135, R15, c[0x0][0x2ec] ;  /* 0x0000bb000f877a20 */ /* 0x000fe40000410000 */
[----:B------:R-:W-:Y:S02]  /*11200*/  FMUL.FTZ R149, R7, c[0x0][0x2ec] ;  /* 0x0000bb0007957a20 */ /* 0x000fe40000410000 */
[----:B------:R4:W3:Y:S01]  /*11210*/  MUFU.TANH R103, R2 ;  /* 0x0000000200677308 */ /* 0x0008e20000002400 */
        /* <DEDUP_REMOVED lines=8> */
[----:B------:R2:W1:Y:S03]  /*112a0*/  MUFU.TANH R111, R88 ;  /* 0x00000058006f7308 */ /* 0x0004660000002400 */
[----:B------:R-:W-:Y:S02]  /*112b0*/  FMUL.FTZ R157, R11, c[0x0][0x2ec] ;  /* 0x0000bb000b9d7a20 */ /* 0x000fe40000410000 */
[----:B----4-:R-:W-:Y:S02]  /*112c0*/  FMUL.FTZ R2, R18, c[0x0][0x2ec] ;  /* 0x0000bb0012027a20 */ /* 0x010fe40000410000 */
[----:B------:R-:W-:Y:S03]  /*112d0*/  HMMA.16816.F32.BF16 R32, R92, R98, R32 ;  /* 0x000000625c20723c */ /* 0x000fe60000041820 */
[----:B------:R4:W1:Y:S01]  /*112e0*/  MUFU.TANH R102, R2 ;  /* 0x0000000200667308 */ /* 0x0008620000002400 */
        /* <DEDUP_REMOVED lines=10> */
[----:B------:R2:W1:Y:S01]  /*11390*/  MUFU.TANH R110, R88 ;  /* 0x00000058006e7308 */ /* 0x0004620000002400 */
[----:B------:R-:W-:Y:S02]  /*113a0*/  FMUL.FTZ R135, R24, c[0x0][0x2ec] ;  /* 0x0000bb0018877a20 */ /* 0x000fe40000410000 */
[----:B------:R-:W-:Y:S02]  /*113b0*/  FMUL.FTZ R142, R26, c[0x0][0x2ec] ;  /* 0x0000bb001a8e7a20 */ /* 0x000fe40000410000 */
[----:B----4-:R-:W-:Y:S02]  /*113c0*/  FMUL.FTZ R2, R28, c[0x0][0x2ec] ;  /* 0x0000bb001c027a20 */ /* 0x010fe40000410000 */
[----:B------:R-:W-:Y:S02]  /*113d0*/  FMUL.FTZ R140, R27, c[0x0][0x2ec] ;  /* 0x0000bb001b8c7a20 */ /* 0x000fe40000410000 */
[----:B------:R-:W-:Y:S01]  /*113e0*/  FMUL.FTZ R89, R34, c[0x0][0x2ec] ;  /* 0x0000bb0022597a20 */ /* 0x000fe20000410000 */
[----:B------:R4:W1:Y:S01]  /*113f0*/  MUFU.TANH R107, R2 ;  /* 0x00000002006b7308 */ /* 0x0008620000002400 */
[----:B------:R-:W-:Y:S02]  /*11400*/  FMUL.FTZ R148, R29, c[0x0][0x2ec] ;  /* 0x0000bb001d947a20 */ /* 0x000fe40000410000 */
[----:B------:R-:W-:Y:S02]  /*11410*/  FMUL.FTZ R138, R30, c[0x0][0x2ec] ;  /* 0x0000bb001e8a7a20 */ /* 0x000fe40000410000 */
[----:B------:R-:W-:Y:S02]  /*11420*/  FMUL.FTZ R91, R31, c[0x0][0x2ec] ;  /* 0x0000bb001f5b7a20 */ /* 0x000fe40000410000 */
[----:B------:R-:W-:Y:S03]  /*11430*/  FMUL.FTZ R90, R32, c[0x0][0x2ec] ;  /* 0x0000bb00205a7a20 */ /* 0x000fe60000410000 */
[----:B------:R-:W1:Y:S01]  /*11440*/  MUFU.TANH R139, R139 ;  /* 0x0000008b008b7308 */ /* 0x000e620000002400 */
[----:B--2---:R-:W-:Y:S09]  /*11450*/  FMUL.FTZ R88, R35, c[0x0][0x2ec] ;  /* 0x0000bb0023587a20 */ /* 0x004ff20000410000 */
[----:B------:R-:W2:Y:S01]  /*11460*/  MUFU.TANH R149, R149 ;  /* 0x0000009500957308 */ /* 0x000ea20000002400 */
[----:B----4-:R-:W-:Y:S09]  /*11470*/  FMUL.FTZ R2, R33, c[0x0][0x2ec] ;  /* 0x0000bb0021027a20 */ /* 0x010ff20000410000 */
        /* <DEDUP_REMOVED lines=86> */
.L_x_5639:
        /* <DEDUP_REMOVED lines=47> */
.L_x_5638:
[----:B--234-:R-:W-:Y:S01]  /*11cd0*/  IADD3 R93, R129, -0x1, RZ ;  /* 0xffffffff815d7810 */ /* 0x01cfe20007ffe0ff */
[----:B------:R-:W-:Y:S03]  /*11ce0*/  LDSM.16.MT88.4 R28, [R114+0x7000] ;  /* 0x00700000721c783b */ /* 0x000fe60000004200 */
[----:B-1----:R-:W-:Y:S04]  /*11cf0*/  LEA R2, R93, R126, 0x6 ;  /* 0x0000007e5d027211 */ /* 0x002fe800078e30ff */
        /* <DEDUP_REMOVED lines=31> */
[CC--:B------:R-:W-:Y:S02]  /*11ef0*/  FFMA.FTZ R136, R0.reuse, R17.reuse, R136 ;  /* 0x0000001100887223 */ /* 0x0c0fe40000010088 */
[C---:B------:R-:W-:Y:S02]  /*11f00*/  FFMA.FTZ R147, R0.reuse, R17, R147 ;  /* 0x0000001100937223 */ /* 0x040fe40000010093 */
[CC--:B------:R-:W-:Y:S01]  /*11f10*/  FFMA.FTZ R155, R0.reuse, R10.reuse, R155 ;  /* 0x0000000a009b7223 */ /* 0x0c0fe2000001009b */
[----:B------:R1:W2:Y:S01]  /*11f20*/  I2F R17, R3 ;  /* 0x0000000300117306 */ /* 0x0002a20000201400 */
[----:B------:R-:W-:Y:S01]  /*11f30*/  FFMA.FTZ R151, R0, R10, R151 ;  /* 0x0000000a00977223 */ /* 0x000fe20000010097 */
[----:B------:R-:W-:Y:S01]  /*11f40*/  FMNMX.FTZ R10, R6, R87, !PT ;  /* 0x00000057060a7209 */ /* 0x000fe20007810000 */
        /* <DEDUP_REMOVED lines=13> */
[----:B------:R-:W-:Y:S01]  /*12020*/  FFMA.FTZ R98, R0, R4, R159 ;  /* 0x0000000400627223 */ /* 0x000fe2000001009f */
[----:B------:R-:W-:Y:S01]  /*12030*/  FMNMX.FTZ R23, R136, R23, !PT ;  /* 0x0000001788177209 */ /* 0x000fe20007810000 */
[----:B------:R-:W3:Y:S01]  /*12040*/  I2F R19, R12 ;  /* 0x0000000c00137306 */ /* 0x000ee20000201400 */
        /* <DEDUP_REMOVED lines=10> */
[----:B-1----:R-:W-:Y:S01]  /*120f0*/  IADD3 R3, R2, 0x39, RZ ;  /* 0x0000003902037810 */ /* 0x002fe20007ffe0ff */
[C---:B------:R-:W-:Y:S01]  /*12100*/  FFMA.FTZ R142, R0.reuse, R9, R142 ;  /* 0x00000009008e7223 */ /* 0x040fe2000001008e */
[----:B------:R-:W-:Y:S01]  /*12110*/  FMNMX.FTZ R8, R145, R8, !PT ;  /* 0x0000000891087209 */ /* 0x000fe20007810000 */
[----:B------:R-:W-:Y:S01]  /*12120*/  FFMA.FTZ R140, R0, R7, R140 ;  /* 0x00000007008c7223 */ /* 0x000fe2000001008c */
[----:B------:R-:W-:Y:S01]  /*12130*/  FMNMX.FTZ R23, R98, R23, !PT ;  /* 0x0000001762177209 */ /* 0x000fe20007810000 */
[C---:B------:R-:W-:Y:S01]  /*12140*/  FFMA.FTZ R135, R0.reuse, R9, R135 ;  /* 0x0000000900877223 */ /* 0x040fe20000010087 */
[----:B------:R-:W1:Y:S01]  /*12150*/  I2F R3, R3 ;  /* 0x0000000300037306 */ /* 0x000e620000201400 */
[----:B------:R-:W-:Y:S01]  /*12160*/  FMNMX.FTZ R8, R111, R8, !PT ;  /* 0x000000086f087209 */ /* 0x000fe20007810000 */
[----:B------:R-:W-:Y:S01]  /*12170*/  FFMA.FTZ R110, R0, R7, R110 ;  /* 0x00000007006e7223 */ /* 0x000fe2000001006e */
[----:B------:R-:W-:Y:S01]  /*12180*/  FMNMX.FTZ R23, R146, R23, !PT ;  /* 0x0000001792177209 */ /* 0x000fe20007810000 */
[C---:B--2---:R-:W-:Y:S01]  /*12190*/  FFMA.FTZ R104, R0.reuse, R17, R104 ;  /* 0x0000001100687223 */ /* 0x044fe20000010068 */
[----:B------:R-:W-:Y:S01]  /*121a0*/  FMNMX.FTZ R8, R143, R8, !PT ;  /* 0x000000088f087209 */ /* 0x000fe20007810000 */
[----:B------:R-:W-:Y:S01]  /*121b0*/  FFMA.FTZ R107, R0, R5, R107 ;  /* 0x00000005006b7223 */ /* 0x000fe2000001006b */
[----:B------:R-:W-:Y:S01]  /*121c0*/  FMNMX.FTZ R23, R144, R23, !PT ;  /* 0x0000001790177209 */ /* 0x000fe20007810000 */
[C---:B---3--:R-:W-:Y:S01]  /*121d0*/  FFMA.FTZ R89, R0.reuse, R19, R89 ;  /* 0x0000001300597223 */ /* 0x048fe20000010059 */
[----:B------:R-:W-:Y:S01]  /*121e0*/  FMNMX.FTZ R8, R141, R8, !PT ;  /* 0x000000088d087209 */ /* 0x000fe20007810000 */
[----:B------:R-:W-:Y:S01]  /*121f0*/  FFMA.FTZ R105, R0, R17, R105 ;  /* 0x0000001100697223 */ /* 0x000fe20000010069 */
[----:B------:R-:W-:Y:S01]  /*12200*/  FMNMX.FTZ R23, R142, R23, !PT ;  /* 0x000000178e177209 */ /* 0x000fe20007810000 */
[----:B------:R-:W-:Y:S01]  /*12210*/  FFMA.FTZ R108, R0, R19, R108 ;  /* 0x00000013006c7223 */ /* 0x000fe2000001006c */
[----:B------:R-:W-:Y:S02]  /*12220*/  FMNMX.FTZ R7, R135, R8, !PT ;  /* 0x0000000887077209 */ /* 0x000fe40007810000 */
[----:B------:R-:W-:Y:S02]  /*12230*/  FMNMX.FTZ R23, R140, R23, !PT ;  /* 0x000000178c177209 */ /* 0x000fe40007810000 */
[----:B------:R-:W-:Y:S02]  /*12240*/  FMNMX.FTZ R4, R110, R7, !PT ;  /* 0x000000076e047209 */ /* 0x000fe40007810000 */
[----:B------:R-:W-:Y:S02]  /*12250*/  FMNMX.FTZ R23, R106, R23, !PT ;  /* 0x000000176a177209 */ /* 0x000fe40007810000 */
[----:B------:R-:W-:Y:S02]  /*12260*/  FMNMX.FTZ R4, R107, R4, !PT ;  /* 0x000000046b047209 */ /* 0x000fe40007810000 */
[----:B------:R-:W-:Y:S01]  /*12270*/  FMNMX.FTZ R2, R104, R23, !PT ;  /* 0x0000001768027209 */ /* 0x000fe20007810000 */
[CC--:B-1----:R-:W-:Y:S01]  /*12280*/  FFMA.FTZ R88, R0.reuse, R3.reuse, R88 ;  /* 0x0000000300587223 */ /* 0x0c2fe20000010058 */
[----:B------:R-:W-:Y:S01]  /*12290*/  FMNMX.FTZ R15, R105, R4, !PT ;  /* 0x00000004690f7209 */ /* 0x000fe20007810000 */
[----:B------:R-:W-:Y:S01]  /*122a0*/  FFMA.FTZ R109, R0, R3, R109 ;  /* 0x00000003006d7223 */ /* 0x000fe2000001006d */
[----:B------:R-:W-:Y:S01]  /*122b0*/  FMNMX.FTZ R9, R89, R2, !PT ;  /* 0x0000000259097209 */ /* 0x000fe20007810000 */
[----:B------:R-:W-:Y:S01]  /*122c0*/  LDSM.16.MT88.4 R20, [R112+0x6000] ;  /* 0x006000007014783b */ /* 0x000fe20000004200 */
        /* <DEDUP_REMOVED lines=24> */
[----:B------:R-:W-:Y:S01]  /*12450*/  ISETP.GT.AND P0, PT, R129, 0x1, PT ;  /* 0x000000018100780c */ /* 0x000fe20003f04270 */
[--C-:B------:R-:W-:Y:S01]  /*12460*/  FFMA.FTZ R96, R13, c[0x0][0x23c], -R138.reuse ;  /* 0x00008f000d607a23 */ /* 0x100fe2000001088a */
[----:B------:R-:W-:Y:S01]  /*12470*/  MOV R129, R93 ;  /* 0x0000005d00817202 */ /* 0x000fe20000000f00 */
[----:B------:R-:W2:Y:S01]  /*12480*/  LDSM.16.MT88.4 R12, [R114+0x6000] ;  /* 0x00600000720c783b */ /* 0x000ea20000004200 */
[--C-:B------:R-:W-:Y:S02]  /*12490*/  FFMA.FTZ R97, R11, c[0x0][0x23c], -R138.reuse ;  /* 0x00008f000b617a23 */ /* 0x100fe4000001088a */
        /* <DEDUP_REMOVED lines=27> */
[----:B------:R-:W3:Y:S01]  /*12650*/  MUFU.EX2 R90, R90 ;  /* 0x0000005a005a7308 */ /* 0x000ee20000000800 */
        /* <DEDUP_REMOVED lines=13> */
[----:B------:R-:W4:Y:S01]  /*12730*/  LDSM.16.MT88.4 R52, [R114+0x8000] ;  /* 0x008000007234783b */ /* 0x000f220000004200 */
[----:B------:R-:W5:Y:S01]  /*12740*/  MUFU.EX2 R96, R96 ;  /* 0x0000006000607308 */ /* 0x000f620000000800 */
[----:B------:R-:W-:Y:S02]  /*12750*/  FMUL.FTZ R37, R86, R37 ;  /* 0x0000002556257220 */ /* 0x000fe40000410000 */
[C---:B------:R-:W-:Y:S01]  /*12760*/  FMUL.FTZ R42, R87.reuse, R42 ;  /* 0x0000002a572a7220 */ /* 0x040fe20000410000 */
[----:B---3--:R-:W-:Y:S01]  /*12770*/  F2FP.BF16.PACK_AB R83, R90, R91 ;  /* 0x0000005b5a53723e */ /* 0x008fe200000010ff */
[----:B------:R-:W-:Y:S02]  /*12780*/  FMUL.FTZ R43, R87, R43 ;  /* 0x0000002b572b7220 */ /* 0x000fe40000410000 */
[C---:B------:R-:W-:Y:S02]  /*12790*/  FMUL.FTZ R40, R86.reuse, R40 ;  /* 0x0000002856287220 */ /* 0x040fe40000410000 */
[C---:B------:R-:W-:Y:S01]  /*127a0*/  FMUL.FTZ R41, R86.reuse, R41 ;  /* 0x0000002956297220 */ /* 0x040fe20000410000 */
[----:B------:R-:W-:Y:S01]  /*127b0*/  MUFU.EX2 R95, R95 ;  /* 0x0000005f005f7308 */ /* 0x000fe20000000800 */
[--C-:B------:R-:W-:Y:S02]  /*127c0*/  FFMA.FTZ R102, R147, c[0x0][0x23c], -R138.reuse ;  /* 0x00008f0093667a23 */ /* 0x100fe4000001088a */
[--C-:B------:R-:W-:Y:S02]  /*127d0*/  FFMA.FTZ R103, R103, c[0x0][0x23c], -R138.reuse ;  /* 0x00008f0067677a23 */ /* 0x100fe4000001088a */
[--C-:B------:R-:W-:Y:S02]  /*127e0*/  FFMA.FTZ R136, R145, c[0x0][0x23c], -R138.reuse ;  /* 0x00008f0091887a23 */ /* 0x100fe4000001088a */
[--C-:B------:R-:W-:Y:S02]  /*127f0*/  FFMA.FTZ R111, R111, c[0x0][0x23c], -R138.reuse ;  /* 0x00008f006f6f7a23 */ /* 0x100fe4000001088a */
[C---:B------:R-:W-:Y:S01]  /*12800*/  FMUL.FTZ R46, R87.reuse, R46 ;  /* 0x0000002e572e7220 */ /* 0x040fe20000410000 */
[----:B------:R-:W3:Y:S01]  /*12810*/  MUFU.EX2 R92, R92 ;  /* 0x0000005c005c7308 */ /* 0x000ee20000000800 */
[C---:B------:R-:W-:Y:S02]  /*12820*/  FMUL.FTZ R47, R87.reuse, R47 ;  /* 0x0000002f572f7220 */ /* 0x040fe40000410000 */
[----:B------:R-:W-:Y:S01]  /*12830*/  FMUL.FTZ R44, R86, R44 ;  /* 0x0000002c562c7220 */ /* 0x000fe20000410000 */
        /* <DEDUP_REMOVED lines=13> */
[----:B---3--:R-:W-:Y:S01]  /*12910*/  F2FP.BF16.PACK_AB R82, R92, R95 ;  /* 0x0000005f5c52723e */ /* 0x008fe200000010ff */
[--C-:B------:R-:W-:Y:S02]  /*12920*/  FFMA.FTZ R141, R141, c[0x0][0x23c], -R138.reuse ;  /* 0x00008f008d8d7a23 */ /* 0x100fe4000001088a */
[--C-:B------:R-:W-:Y:S02]  /*12930*/  FFMA.FTZ R135, R135, c[0x0][0x23c], -R138.reuse ;  /* 0x00008f0087877a23 */ /* 0x100fe4000001088a */
[--C-:B------:R-:W-:Y:S01]  /*12940*/  FFMA.FTZ R110, R110, c[0x0][0x23c], -R138.reuse ;  /* 0x00008f006e6e7a23 */ /* 0x100fe2000001088a */
[----:B------:R-:W-:Y:S01]  /*12950*/  MUFU.EX2 R147, R147 ;  /* 0x0000009300937308 */ /* 0x000fe20000000800 */
[C---:B--2---:R-:W-:Y:S05]  /*12960*/  HMMA.16816.F32.BF16 R4, R80.reuse, R12, R4 ;  /* 0x0000000c5004723c */ /* 0x044fea0000041804 */
[----:B------:R-:W-:Y:S02]  /*12970*/  FFMA.FTZ R106, R106, c[0x0][0x23c], -R139 ;  /* 0x00008f006a6a7a23 */ /* 0x000fe4000001088b */
[C---:B------:R-:W-:Y:S01]  /*12980*/  FMUL.FTZ R12, R86.reuse, R72 ;  /* 0x00000048560c7220 */ /* 0x040fe20000410000 */
[C---:B------:R-:W-:Y:S01]  /*12990*/  HMMA.16816.F32.BF16 R8, R80.reuse, R14, R8 ;  /* 0x0000000e5008723c */ /* 0x040fe20000041808 */
[----:B------:R-:W-:Y:S03]  /*129a0*/  MUFU.EX2 R99, R99 ;  /* 0x0000006300637308 */ /* 0x000fe60000000800 */
[C---:B------:R-:W-:Y:S02]  /*129b0*/  FMUL.FTZ R13, R86.reuse, R73 ;  /* 0x00000049560d7220 */ /* 0x040fe40000410000 */
[----:B------:R-:W-:Y:S02]  /*129c0*/  FFMA.FTZ R105, R105, c[0x0][0x23c], -R138 ;  /* 0x00008f0069697a23 */ /* 0x000fe4000001088a */
[C---:B------:R-:W-:Y:S03]  /*129d0*/  FMUL.FTZ R14, R87.reuse, R74 ;  /* 0x0000004a570e7220 */ /* 0x040fe60000410000 */
[----:B------:R-:W-:Y:S01]  /*129e0*/  MUFU.EX2 R98, R98 ;  /* 0x0000006200627308 */ /* 0x000fe20000000800 */
        /* <DEDUP_REMOVED lines=17> */
[----:B------:R-:W-:Y:S02]  /*12b00*/  FFMA.FTZ R139, R88, c[0x0][0x23c], -R139 ;  /* 0x00008f00588b7a23 */ /* 0x000fe4000001088b */
[--C-:B------:R-:W-:Y:S01]  /*12b10*/  FFMA.FTZ R65, R107, c[0x0][0x23c], -R138.reuse ;  /* 0x00008f006b417a23 */ /* 0x100fe2000001088a */
[C---:B------:R-:W-:Y:S03]  /*12b20*/  HMMA.16816.F32.BF16 R20, R80.reuse, R28, R20 ;  /* 0x0000001c5014723c */ /* 0x040fe60000041814 */
[--C-:B------:R-:W-:Y:S02]  /*12b30*/  FFMA.FTZ R107, R108, c[0x0][0x23c], -R138.reuse ;  /* 0x00008f006c6b7a23 */ /* 0x100fe4000001088a */
[----:B------:R-:W-:Y:S01]  /*12b40*/  FFMA.FTZ R138, R109, c[0x0][0x23c], -R138 ;  /* 0x00008f006d8a7a23 */ /* 0x000fe2000001088a */
[----:B------:R-:W-:Y:S01]  /*12b50*/  MUFU.EX2 R140, R140 ;  /* 0x0000008c008c7308 */ /* 0x000fe20000000800 */
[C---:B------:R-:W-:Y:S01]  /*12b60*/  FMUL.FTZ R28, R86.reuse, R56 ;  /* 0x00000038561c7220 */ /* 0x040fe20000410000 */
[C---:B------:R-:W-:Y:S04]  /*12b70*/  HMMA.16816.F32.BF16 R24, R80.reuse, R30, R24 ;  /* 0x0000001e5018723c */ /* 0x040fe80000041818 */
[----:B------:R-:W-:Y:S02]  /*12b80*/  FMUL.FTZ R29, R86, R57 ;  /* 0x00000039561d7220 */ /* 0x000fe40000410000 */
[----:B------:R-:W-:Y:S02]  /*12b90*/  FADD.FTZ R86, R90, R91 ;  /* 0x0000005b5a567221 */ /* 0x000fe40000010000 */
[C---:B------:R-:W-:Y:S01]  /*12ba0*/  FMUL.FTZ R30, R87.reuse, R58 ;  /* 0x0000003a571e7220 */ /* 0x040fe20000410000 */
[----:B------:R-:W2:Y:S03]  /*12bb0*/  MUFU.EX2 R103, R103 ;  /* 0x0000006700677308 */ /* 0x000ea60000000800 */
[----:B------:R-:W-:Y:S02]  /*12bc0*/  FMUL.FTZ R31, R87, R59 ;  /* 0x0000003b571f7220 */ /* 0x000fe40000410000 */
[----:B------:R-:W-:Y:S01]  /*12bd0*/  LDSM.16.MT88.4 R56, [R114+0x6400] ;  /* 0x006400007238783b */ /* 0x000fe20000004200 */
[----:B------:R-:W-:Y:S04]  /*12be0*/  FADD.FTZ R95, R95, R96 ;  /* 0x000000605f5f7221 */ /* 0x000fe80000010000 */
[C---:B-1----:R-:W-:Y:S01]  /*12bf0*/  HMMA.16816.F32.BF16 R28, R80.reuse, R60, R28 ;  /* 0x0000003c501c723c */ /* 0x042fe2000004181c */
[----:B------:R-:W-:Y:S02]  /*12c00*/  MUFU.EX2 R142, R142 ;  /* 0x0000008e008e7308 */ /* 0x000fe40000000800 */
[----:B------:R-:W-:Y:S05]  /*12c10*/  FADD.FTZ R95, R92, R95 ;  /* 0x0000005f5c5f7221 */ /* 0x000fea0000010000 */
[C---:B------:R-:W-:Y:S01]  /*12c20*/  HMMA.16816.F32.BF16 R32, R80.reuse, R62, R32 ;  /* 0x0000003e5020723c */ /* 0x040fe20000041820 */
[----:B------:R-:W-:Y:S02]  /*12c30*/  LDSM.16.MT88.4 R60, [R112+0x6800] ;  /* 0x00680000703c783b */ /* 0x000fe40000004200 */
[----:B------:R-:W-:Y:S05]  /*12c40*/  MUFU.EX2 R141, R141 ;  /* 0x0000008d008d7308 */ /* 0x000fea0000000800 */
[C---:B----4-:R-:W-:Y:S05]  /*12c50*/  HMMA.16816.F32.BF16 R36, R80.reuse, R52, R36 ;  /* 0x000000345024723c */ /* 0x050fea0000041824 */
        /* <DEDUP_REMOVED lines=9> */
[----:B-----5:R-:W-:Y:S01]  /*12cf0*/  F2FP.BF16.PACK_AB R53, R100, R101 ;  /* 0x000000656435723e */ /* 0x020fe200000010ff */
[----:B------:R-:W-:Y:S03]  /*12d00*/  HMMA.16816.F32.BF16 R48, R80, R54, R48 ;  /* 0x000000365030723c */ /* 0x000fe60000041830 */
[----:B--2---:R-:W-:Y:S01]  /*12d10*/  F2FP.BF16.PACK_AB R52, R103, R102 ;  /* 0x000000666734723e */ /* 0x004fe200000010ff */
[----:B------:R-:W-:Y:S01]  /*12d20*/  FADD.FTZ R101, R101, R86 ;  /* 0x0000005665657221 */ /* 0x000fe20000010000 */
[----:B------:R-:W-:Y:S01]  /*12d30*/  MOV R86, R3 ;  /* 0x0000000300567202 */ /* 0x000fe20000000f00 */
[----:B------:R-:W-:Y:S01]  /*12d40*/  FADD.FTZ R102, R102, R95 ;  /* 0x0000005f66667221 */ /* 0x000fe20000010000 */
[----:B------:R-:W-:Y:S01]  /*12d50*/  F2FP.BF16.PACK_AB R55, R98, R99 ;  /* 0x000000636237723e */ /* 0x000fe200000010ff */
[----:B------:R-:W-:Y:S01]  /*12d60*/  MUFU.EX2 R104, R104 ;  /* 0x0000006800687308 */ /* 0x000fe20000000800 */
[----:B---3--:R-:W-:Y:S03]  /*12d70*/  F2FP.BF16.PACK_AB R54, R111, R136 ;  /* 0x000000886f36723e */ /* 0x008fe600000010ff */
[----:B------:R-:W-:Y:S02]  /*12d80*/  FADD.FTZ R100, R100, R101 ;  /* 0x0000006564647221 */ /* 0x000fe40000010000 */
[----:B------:R-:W-:Y:S02]  /*12d90*/  FADD.FTZ R103, R103, R102 ;  /* 0x0000006667677221 */ /* 0x000fe40000010000 */
[----:B------:R-:W-:Y:S01]  /*12da0*/  FADD.FTZ R99, R99, R100 ;  /* 0x0000006463637221 */ /* 0x000fe20000010000 */
[C---:B------:R-:W-:Y:S01]  /*12db0*/  HMMA.16816.F32.BF16 R4, R52.reuse, R56, R4 ;  /* 0x000000383404723c */ /* 0x040fe20000041804 */
[----:B------:R-:W2:Y:S04]  /*12dc0*/  MUFU.EX2 R139, R139 ;  /* 0x0000008b008b7308 */ /* 0x000ea80000000800 */
[----:B-1----:R-:W-:Y:S01]  /*12dd0*/  F2FP.BF16.PACK_AB R89, R87, R106 ;  /* 0x0000006a5759723e */ /* 0x002fe200000010ff */
[----:B------:R-:W-:Y:S02]  /*12de0*/  FADD.FTZ R136, R136, R103 ;  /* 0x0000006788887221 */ /* 0x000fe40000010000 */
[C---:B------:R-:W-:Y:S01]  /*12df0*/  HMMA.16816.F32.BF16 R8, R52.reuse, R58, R8 ;  /* 0x0000003a3408723c */ /* 0x040fe20000041808 */
[----:B------:R-:W1:Y:S02]  /*12e00*/  LDSM.16.MT88.4 R56, [R112+0x6400] ;  /* 0x006400007038783b */ /* 0x000e640000004200 */
[----:B------:R-:W-:Y:S01]  /*12e10*/  MUFU.EX2 R108, R65 ;  /* 0x00000041006c7308 */ /* 0x000fe20000000800 */
[----:B------:R-:W-:Y:S02]  /*12e20*/  FADD.FTZ R98, R98, R99 ;  /* 0x0000006362627221 */ /* 0x000fe40000010000 */
[----:B------:R-:W-:Y:S01]  /*12e30*/  FADD.FTZ R111, R111, R136 ;  /* 0x000000886f6f7221 */ /* 0x000fe20000010000 */
[----:B------:R-:W-:Y:S06]  /*12e40*/  MOV R136, R132 ;  /* 0x0000008400887202 */ /* 0x000fec0000000f00 */
        /* <DEDUP_REMOVED lines=24> */
[C---:B------:R-:W-:Y:S01]  /*12fd0*/  F2FP.BF16.PACK_AB R52, R141.reuse, R142 ;  /* 0x0000008e8d34723e */ /* 0x040fe200000010ff */
        /* <DEDUP_REMOVED lines=14> */
[----:B------:R-:W-:Y:S01]  /*130c0*/  MOV R87, R2 ;  /* 0x0000000200577202 */ /* 0x000fe20000000f00 */
        /* <DEDUP_REMOVED lines=36> */
.L_x_5636:
        /* <DEDUP_REMOVED lines=166> */
.L_x_5641:
[----:B------:R-:W1:Y:S04]  /*13d70*/  S2R R3, SR_CTAID.Z ;  /* 0x0000000000037919 */ /* 0x000e680000002700 */
[----:B------:R-:W1:Y:S02]  /*13d80*/  S2R R2, SR_CTAID.Y ;  /* 0x0000000000027919 */ /* 0x000e640000002600 */
[----:B-1--4-:R-:W-:-:S04]  /*13d90*/  IMAD R7, R2, c[0x0][0x1c0], R3 ;  /* 0x0000700002077a24 */ /* 0x012fc800078e0203 */
[----:B------:R-:W-:Y:S02]  /*13da0*/  IMAD R7, R7, c[0x0][0x214], RZ ;  /* 0x0000850007077a24 */ /* 0x000fe400078e02ff */
.L_x_5642:
        /* <DEDUP_REMOVED lines=35> */
.L_x_5644:
[----:B------:R-:W-:Y:S05]  /*13fe0*/  BSYNC B0 ;  /* 0x0000000000007941 */ /* 0x000fea0003800000 */
.L_x_5643:
        /* <DEDUP_REMOVED lines=33> */
.L_x_5646:
[----:B------:R-:W-:Y:S05]  /*14200*/  BSYNC B0 ;  /* 0x0000000000007941 */ /* 0x000fea0003800000 */
.L_x_5645:
        /* <DEDUP_REMOVED lines=21> */
.L_x_5647:
        /* <DEDUP_REMOVED lines=10> */
.L_x_6379:


//--------------------- .text._ZN5flash24flash_fwd_splitkv_kernelI23Flash_fwd_kernel_traitsILi96ELi64ELi64ELi4ELb0ELb0EN7cutlass10bfloat16_tE19Flash_kernel_traitsILi96ELi64ELi64ELi4ES3_EELb1ELb0ELb0ELb0ELb1ELb0ELb1ELb0EEEvNS_16Flash_fwd_paramsE --------------------------
	.section	.text._ZN5flash24flash_fwd_splitkv_kernelI23Flash_fwd_kernel_traitsILi96ELi64ELi64ELi4ELb0ELb0EN7cutlass10bfloat16_tE19Flash_kernel_traitsILi96ELi64ELi64ELi4ES3_EELb1ELb0ELb0ELb0ELb1ELb0ELb1ELb0EEEvNS_16Flash_fwd_paramsE,"ax",@progbits
	.sectioninfo	@"SHI_REGISTERS=166"
	.align	128
        .global         _ZN5flash24flash_fwd_splitkv_kernelI23Flash_fwd_kernel_traitsILi96ELi64ELi64ELi4ELb0ELb0EN7cutlass10bfloat16_tE19Flash_kernel_traitsILi96ELi64ELi64ELi4ES3_EELb1ELb0ELb0ELb0ELb1ELb0ELb1ELb0EEEvNS_16Flash_fwd_paramsE
        .type           _ZN5flash24flash_fwd_splitkv_kernelI23Flash_fwd_kernel_traitsILi96ELi64ELi64ELi4ELb0ELb0EN7cutlass10bfloat16_tE19Flash_kernel_traitsILi96ELi64ELi64ELi4ES3_EELb1ELb0ELb0ELb0ELb1ELb0ELb1ELb0EEEvNS_16Flash_fwd_paramsE,@function
        .size           _ZN5flash24flash_fwd_splitkv_kernelI23Flash_fwd_kernel_traitsILi96ELi64ELi64ELi4ELb0ELb0EN7cutlass10bfloat16_tE19Flash_kernel_traitsILi96ELi64ELi64ELi4ES3_EELb1ELb0ELb0ELb0ELb1ELb0ELb1ELb0EEEvNS_16Flash_fwd_paramsE,(.L_x_6380 - _ZN5flash24flash_fwd_splitkv_kernelI23Flash_fwd_kernel_traitsILi96ELi64ELi64ELi4ELb0ELb0EN7cutlass10bfloat16_tE19Flash_kernel_traitsILi96ELi64ELi64ELi4ES3_EELb1ELb0ELb0ELb0ELb1ELb0ELb1ELb0EEEvNS_16Flash_fwd_paramsE)
        .other          _ZN5flash24flash_fwd_splitkv_kernelI23Flash_fwd_kernel_traitsILi96ELi64ELi64ELi4ELb0ELb0EN7cutlass10bfloat16_tE19Flash_kernel_traitsILi96ELi64ELi64ELi4ES3_EELb1ELb0ELb0ELb0ELb1ELb0ELb1ELb0EEEvNS_16Flash_fwd_paramsE,@"STO_CUDA_ENTRY STV_DEFAULT"
_ZN5flash24flash_fwd_splitkv_kernelI23Flash_fwd_kernel_traitsILi96ELi64ELi64ELi4ELb0ELb0EN7cutlass10bfloat16_tE19Flash_kernel_traitsILi96ELi64ELi64ELi4ES3_EELb1ELb0ELb0ELb0ELb1ELb0ELb1ELb0EEEvNS_16Flash_fwd_paramsE:
.text._ZN5flash24flash_fwd_splitkv_kernelI23Flash_fwd_kernel_traitsILi96ELi64ELi64ELi4ELb0ELb0EN7cutlass10bfloat16_tE19Flash_kernel_traitsILi96ELi64ELi64ELi4ES3_EELb1ELb0ELb0ELb0ELb1ELb0ELb1ELb0EEEvNS_16Flash_fwd_paramsE:
[----:B------:R-:W-:Y:S02]  /*0000*/  MOV R1, c[0x0][0x28] ;  /* 0x00000a0000017a02 */ /* 0x000fe40000000f00 */
[----:B------:R-:W1:Y:S01]  /*0010*/  I2F.U32.RP R6, c[0x0][0x1c0] ;  /* 0x0000700000067b06 */ /* 0x000e620000209000 */
[----:B------:R-:W2:Y:S01]  /*0020*/  S2R R3, SR_CTAID.Z ;  /* 0x0000000000037919 */ /* 0x000ea20000002700 */
[----:B------:R-:W-:Y:S01]  /*0030*/  IMAD.MOV.U32 R4, RZ, RZ, RZ ;  /* 0x000000ffff047224 */ /* 0x000fe200078e00ff */
[----:B------:R-:W-:Y:S01]  /*0040*/  ISETP.NE.U32.AND P1, PT, RZ, c[0x0][0x1c0], PT ;  /* 0x00007000ff007a0c */ /* 0x000fe20003f25070 */
[----:B------:R-:W-:-:S04]  /*0050*/  ULDC.64 UR8, c[0x0][0x118] ;  /* 0x0000460000087ab9 */ /* 0x000fc80000000a00 */
[----:B-1----:R-:W1:Y:S02]  /*0060*/  MUFU.RCP R5, R6 ;  /* 0x0000000600057308 */ /* 0x002e640000001000 */
[----:B-1----:R-:W-:-:S06]  /*0070*/  IADD3 R5, R5, 0xffffffe, RZ ;  /* 0x0ffffffe05057810 */ /* 0x002fcc0007ffe0ff */
[----:B------:R-:W1:Y:S02]  /*0080*/  F2I.FTZ.U32.TRUNC.NTZ R5, R5 ;  /* 0x0000000500057305 */ /* 0x000e64000021f000 */
[----:B-1----:R-:W-:-:S04]  /*0090*/  IMAD.MOV R0, RZ, RZ, -R5 ;  /* 0x000000ffff007224 */ /* 0x002fc800078e0a05 */
[----:B------:R-:W-:Y:S02]  /*00a0*/  IMAD R7, R0, c[0x0][0x1c0], RZ ;  /* 0x0000700000077a24 */ /* 0x000fe400078e02ff */
[----:B------:R-:W1:Y:S02]  /*00b0*/  LDC.U8 R0, c[0x0][0x312] ;  /* 0x0000c480ff007b82 */ /* 0x000e640000000000 */
[----:B------:R-:W-:-:S04]  /*00c0*/  IMAD.HI.U32 R4, R5, R7, R4 ;  /* 0x0000000705047227 */ /* 0x000fc800078e0004 */
[----:B------:R-:W-:Y:S02]  /*00d0*/  IMAD.MOV.U32 R5, RZ, RZ, -0x1 ;  /* 0xffffffffff057424 */ /* 0x000fe400078e00ff */
        /* <DEDUP_REMOVED lines=40> */
.L_x_5648:
[----:B-1-34-:R-:W-:Y:S02]  /*0360*/  MOV R6, c[0x0][0x218] ;  /* 0x0000860000067a02 */ /* 0x01afe40000000f00 */
.L_x_5649:
        /* <DEDUP_REMOVED lines=24> */
[----:B-1----:R-:W-:-:S04]  /*04f0*/  IADD3 R10, R10, 0xffffffe, RZ ;  /* 0x0ffffffe0a0a7810 */ /* 0x002fc80007ffe0ff */
[----:B------:R-:W1:Y:S02]  /*0500*/  F2I.FTZ.U32.TRUNC.NTZ R11, R10 ;  /* 0x0000000a000b7305 */ /* 0x000e64000021f000 */
[----:B-1----:R-:W-:Y:S02]  /*0510*/  IMAD.MOV R6, RZ, RZ, -R11 ;  /* 0x000000ffff067224 */ /* 0x002fe400078e0a0b */
[----:B------:R-:W-:Y:S02]  /*0520*/  IMAD.MOV.U32 R10, RZ, RZ, RZ ;  /* 0x000000ffff0a7224 */ /* 0x000fe400078e00ff */
[----:B------:R-:W-:-:S04]  /*0530*/  IMAD R6, R6, R7, RZ ;  /* 0x0000000706067224 */ /* 0x000fc800078e02ff */
[----:B------:R-:W-:Y:S01]  /*0540*/  IMAD.HI.U32 R6, R11, R6, R10 ;  /* 0x000000060b067227 */ /* 0x000fe200078e000a */
[----:B------:R-:W-:-:S05]  /*0550*/  IADD3 R10, R81, 0x3f, RZ ;  /* 0x0000003f510a7810 */ /* 0x000fca0007ffe0ff */
        /* <DEDUP_REMOVED lines=8> */
[----:B------:R-:W-:Y:S02]  /*05e0*/  IADD3 R6, -R96, 0x7f, R95 ;  /* 0x0000007f60067810 */ /* 0x000fe40007ffe15f */
[----:B------:R-:W-:Y:S02]  /*05f0*/  SHF.R.S32.HI R7, RZ, 0x1f, R10 ;  /* 0x0000001fff077819 */ /* 0x000fe4000001140a */
[----:B------:R-:W-:-:S02]  /*0600*/  IADD3 R6, R6, c[0x0][0x2e8], R81 ;  /* 0x0000ba0006067a10 */ /* 0x000fc40007ffe051 */
[----:B------:R-:W-:Y:S02]  /*0610*/  LEA.HI R7, R7, R10, RZ, 0x6 ;  /* 0x0000000a07077211 */ /* 0x000fe400078f30ff */
[----:B------:R-:W-:Y:S02]  /*0620*/  SHF.R.S32.HI R3, RZ, 0x1f, R6 ;  /* 0x0000001fff037819 */ /* 0x000fe40000011406 */
[----:B------:R-:W-:Y:S02]  /*0630*/  SHF.R.S32.HI R7, RZ, 0x6, R7 ;  /* 0x00000006ff077819 */ /* 0x000fe40000011407 */
        /* <DEDUP_REMOVED lines=17> */
[----:B------:R-:W-:Y:S01]  /*0750*/  LOP3.LUT R4, R2, 0x3ffffff8, RZ, 0xc0, !PT ;  /* 0x3ffffff802047812 */ /* 0x000fe200078ec0ff */
[--C-:B------:R-:W-:Y:S01]  /*0760*/  IMAD R3, R16, c[0x0][0x214], R95.reuse ;  /* 0x0000850010037a24 */ /* 0x100fe200078e025f */
[----:B------:R-:W-:Y:S01]  /*0770*/  SHF.R.S32.HI R0, RZ, 0x3, R2 ;  /* 0x00000003ff007819 */ /* 0x000fe20000011402 */
[----:B------:R-:W-:Y:S02]  /*0780*/  IMAD.IADD R95, R96, 0x1, -R95 ;  /* 0x00000001605f7824 */ /* 0x000fe400078e0a5f */
[----:B------:R-:W-:Y:S01]  /*0790*/  IMAD.IADD R4, R93, 0x1, -R4 ;  /* 0x000000015d047824 */ /* 0x000fe200078e0a04 */
[C---:B------:R-:W-:Y:S01]  /*07a0*/  IADD3 R6, R0.reuse, 0x10, RZ ;  /* 0x0000001000067810 */ /* 0x040fe20007ffe0ff */
[----:B------:R-:W-:Y:S01]  /*07b0*/  IMAD R2, R3, c[0x0][0x22c], RZ ;  /* 0x00008b0003027a24 */ /* 0x000fe200078e02ff */
[-C--:B------:R-:W-:Y:S01]  /*07c0*/  ISETP.GE.AND P0, PT, R0, R95.reuse, PT ;  /* 0x0000005f0000720c */ /* 0x080fe20003f06270 */
[----:B------:R-:W-:Y:S01]  /*07d0*/  IMAD.SHL.U32 R4, R4, 0x4, RZ ;  /* 0x0000000404047824 */ /* 0x000fe200078e00ff */
[----:B------:R-:W-:-:S02]  /*07e0*/  ISETP.GE.OR P4, PT, R6, R95, P6 ;  /* 0x0000005f0600720c */ /* 0x000fc40003786670 */
        /* <DEDUP_REMOVED lines=41> */
.L_x_5650:
        /* <DEDUP_REMOVED lines=78> */
[----:B------:R-:W-:Y:S02]  /*0f60*/  IMAD R2, R20, c[0x0][0x184], R13 ;  /* 0x0000610014027a24 */ /* 0x000fe400078e020d */
[----:B------:R-:W-:-:S03]  /*0f70*/  IMAD R17, R17, c[0x0][0x188], RZ ;  /* 0x0000620011117a24 */ /* 0x000fc600078e02ff */
[----:B------:R-:W-:Y:S01]  /*0f80*/  IADD3 R83, R7, R2, RZ ;  /* 0x0000000207537210 */ /* 0x000fe20007ffe0ff */
[C---:B------:R-:W-:Y:S01]  /*0f90*/  IMAD R7, R11.reuse, c[0x0][0x19c], R0 ;  /* 0x000067000b077a24 */ /* 0x040fe200078e0200 */
[----:B------:R-:W-:Y:S01]  /*0fa0*/  SHF.R.S32.HI R2, RZ, 0x1f, R3 ;  /* 0x0000001fff027819 */ /* 0x000fe20000011403 */
[----:B------:R-:W-:Y:S02]  /*0fb0*/  IMAD R17, R20, c[0x0][0x18c], R17 ;  /* 0x0000630014117a24 */ /* 0x000fe400078e0211 */
[----:B------:R-:W-:-:S04]  /*0fc0*/  IMAD.WIDE.U32 R82, R11, c[0x0][0x198], R82 ;  /* 0x000066000b527a25 */ /* 0x000fc800078e0052 */
[----:B------:R-:W-:Y:S01]  /*0fd0*/  IMAD R0, R2, c[0x0][0x1b0], RZ ;  /* 0x00006c0002007a24 */ /* 0x000fe200078e02ff */
[----:B------:R-:W-:Y:S01]  /*0fe0*/  IADD3 R83, R83, R7, RZ ;  /* 0x0000000753537210 */ /* 0x000fe20007ffe0ff */
[----:B------:R-:W-:-:S04]  /*0ff0*/  IMAD.WIDE.U32 R20, R20, c[0x0][0x188], RZ ;  /* 0x0000620014147a25 */ /* 0x000fc800078e00ff */
[C---:B------:R-:W-:Y:S02]  /*1000*/  IMAD R15, R3.reuse, c[0x0][0x1b4], R0 ;  /* 0x00006d00030f7a24 */ /* 0x040fe400078e0200 */
[----:B------:R-:W-:-:S04]  /*1010*/  IMAD.WIDE.U32 R82, R3, c[0x0][0x1b0], R82 ;  /* 0x00006c0003527a25 */ /* 0x000fc800078e0052 */
[----:B------:R-:W-:Y:S01]  /*1020*/  IMAD.IADD R17, R21, 0x1, R17 ;  /* 0x0000000115117824 */ /* 0x000fe200078e0211 */
[----:B------:R-:W-:Y:S01]  /*1030*/  IADD3 R15, R83, R15, RZ ;  /* 0x0000000f530f7210 */ /* 0x000fe20007ffe0ff */
[----:B------:R-:W-:Y:S05]  /*1040*/  BRA `(.L_x_5652) ;  /* 0x0000040000007947 */ /* 0x000fea0003800000 */
.L_x_5651:
        /* <DEDUP_REMOVED lines=16> */
.L_x_5653:
        /* <DEDUP_REMOVED lines=13> */
[----:B------:R-:W-:-:S05]  /*1220*/  LEA R11, R86, 0xffffffc0, 0x6 ;  /* 0xffffffc0560b7811 */ /* 0x000fca00078e30ff */
[----:B------:R-:W-:-:S04]  /*1230*/  IMAD.HI.U32 R3, R3, R2, RZ ;  /* 0x0000000203037227 */ /* 0x000fc800078e00ff */
[----:B------:R-:W-:Y:S01]  /*1240*/  IMAD.WIDE.U32 R12, R11, c[0x0][0x198], R6 ;  /* 0x000066000b0c7a25 */ /* 0x000fe200078e0006 */
        /* <DEDUP_REMOVED lines=32> */
.L_x_5652:
[----:B------:R-:W-:Y:S01]  /*1450*/  ISETP.NE.AND P0, PT, R5, -0x1, PT ;  /* 0xffffffff0500780c */ /* 0x000fe20003f05270 */
[----:B------:R-:W-:Y:S01]  /*1460*/  IMAD.IADD R118, R96, 0x1, -R95 ;  /* 0x0000000160767824 */ /* 0x000fe200078e0a5f */
[----:B------:R-:W-:Y:S01]  /*1470*/  SHF.R.S32.HI R14, RZ, 0x1f, R93 ;  /* 0x0000001fff0e7819 */ /* 0x000fe2000001145d */
[----:B------:R-:W-:Y:S01]  /*1480*/  IMAD R2, R2, c[0x0][0x1b8], RZ ;  /* 0x00006e0002027a24 */ /* 0x000fe200078e02ff */
[----:B------:R-:W-:Y:S01]  /*1490*/  IADD3 R120, R86, -0x1, RZ ;  /* 0xffffffff56787810 */ /* 0x000fe20007ffe0ff */
[----:B------:R-:W-:Y:S01]  /*14a0*/  ULDC.64 UR4, c[0x0][0x198] ;  /* 0x0000660000047ab9 */ /* 0x000fe20000000a00 */
[CC--:B------:R-:W-:Y:S01]  /*14b0*/  LEA.HI R13, R14.reuse, R93.reuse, RZ, 0x2 ;  /* 0x0000005d0e0d7211 */ /* 0x0c0fe200078f10ff */
[----:B------:R-:W-:Y:S01]  /*14c0*/  IMAD R2, R3, c[0x0][0x1bc], R2 ;  /* 0x00006f0003027a24 */ /* 0x000fe200078e0202 */
[CC--:B------:R-:W-:Y:S01]  /*14d0*/  LEA.HI R8, R14.reuse, R93.reuse, RZ, 0x3 ;  /* 0x0000005d0e087211 */ /* 0x0c0fe200078f18ff */
[----:B------:R-:W-:Y:S01]  /*14e0*/  USHF.L.U32 UR7, UR4, 0x5, URZ ;  /* 0x0000000504077899 */ /* 0x000fe2000800063f */
[----:B------:R-:W-:Y:S01]  /*14f0*/  LOP3.LUT R26, R13, 0xfffffffc, RZ, 0xc0, !PT ;  /* 0xfffffffc0d1a7812 */ /* 0x000fe200078ec0ff */
[----:B------:R-:W-:Y:S01]  /*1500*/  UMOV UR6, 0x5 ;  /* 0x0000000500067882 */ /* 0x000fe20000000000 */
[----:B------:R-:W-:Y:S01]  /*1510*/  SHF.R.S32.HI R123, RZ, 0x3, R8 ;  /* 0x00000003ff7b7819 */ /* 0x000fe20000011408 */
[C---:B------:R-:W-:Y:S01]  /*1520*/  @P0 IMAD.WIDE.U32 R24, R5.reuse, c[0x0][0x190], RZ ;  /* 0x0000640005180a25 */ /* 0x040fe200078e00ff */
[----:B-----5:R-:W-:Y:S01]  /*1530*/  @!P0 SHF.R.S32.HI R0, RZ, 0x1f, R125 ;  /* 0x0000001fff008819 */ /* 0x020fe2000001147d */
[----:B------:R-:W-:Y:S01]  /*1540*/  USHF.L.U64.HI UR5, UR4, UR6, UR5 ;  /* 0x0000000604057299 */ /* 0x000fe20008010205 */
[----:B------:R-:W-:Y:S01]  /*1550*/  LEA.HI R12, R14, R93, RZ, 0x4 ;  /* 0x0000005d0e0c7211 */ /* 0x000fe200078f20ff */
[----:B------:R-:W-:Y:S01]  /*1560*/  @P0 IMAD R18, R5, c[0x0][0x194], R25 ;  /* 0x0000650005120a24 */ /* 0x000fe200078e0219 */
[----:B------:R-:W-:Y:S01]  /*1570*/  SHF.R.S32.HI R6, RZ, 0x2, R13 ;  /* 0x00000002ff067819 */ /* 0x000fe2000001140d */
[----:B------:R-:W-:Y:S01]  /*1580*/  @!P0 IMAD R0, R0, c[0x0][0x178], RZ ;  /* 0x00005e0000008a24 */ /* 0x000fe200078e02ff */
[----:B------:R-:W-:Y:S01]  /*1590*/  LEA.HI R28, R8, R123, RZ, 0x1 ;  /* 0x0000007b081c7211 */ /* 0x000fe200078f08ff */
[----:B------:R-:W-:Y:S01]  /*15a0*/  @!P0 IMAD.WIDE.U32 R4, R125, c[0x0][0x178], RZ ;  /* 0x00005e007d048a25 */ /* 0x000fe200078e00ff */
[----:B------:R-:W-:-:S02]  /*15b0*/  IADD3 R19, R6, 0x20, RZ ;  /* 0x0000002006137810 */ /* 0x000fc40007ffe0ff */
[----:B------:R-:W-:Y:S01]  /*15c0*/  LOP3.LUT R8, R8, 0xfffffff8, RZ, 0xc0, !PT ;  /* 0xfffffff808087812 */ /* 0x000fe200078ec0ff */
[----:B------:R-:W-:Y:S01]  /*15d0*/  @!P0 IMAD R0, R125, c[0x0][0x17c], R0 ;  /* 0x00005f007d008a24 */ /* 0x000fe200078e0200 */
[----:B------:R-:W-:Y:S01]  /*15e0*/  ISETP.GE.AND P5, PT, R19, R118, PT ;  /* 0x000000761300720c */ /* 0x000fe20003fa6270 */
[----:B------:R-:W-:Y:S01]  /*15f0*/  IMAD.IADD R26, R93, 0x1, -R26 ;  /* 0x000000015d1a7824 */ /* 0x000fe200078e0a1a */
[----:B------:R-:W-:Y:S01]  /*1600*/  LEA.HI R121, R13, R6, RZ, 0x1 ;  /* 0x000000060d797211 */ /* 0x000fe200078f08ff */
[----:B------:R-:W-:Y:S01]  /*1610*/  @!P0 IMAD.IADD R18, R5, 0x1, R0 ;  /* 0x0000000105128824 */ /* 0x000fe200078e0200 */
[----:B------:R-:W-:Y:S01]  /*1620*/  SHF.R.S32.HI R5, RZ, 0x4, R12 ;  /* 0x00000004ff057819 */ /* 0x000fe2000001140c */
[----:B------:R-:W-:Y:S01]  /*1630*/  IMAD.SHL.U32 R0, R120, 0x40, RZ ;  /* 0x0000004078007824 */ /* 0x000fe200078e00ff */
[----:B------:R-:W-:Y:S01]  /*1640*/  LOP3.LUT R12, R12, 0xfffffff0, RZ, 0xc0, !PT ;  /* 0xfffffff00c0c7812 */ /* 0x000fe200078ec0ff */
[----:B------:R-:W-:Y:S01]  /*1650*/  IMAD.SHL.U32 R21, R123, 0x40, RZ ;  /* 0x000000407b157824 */ /* 0x000fe200078e00ff */
[----:B------:R-:W-:Y:S01]  /*1660*/  LEA.HI R10, R5, R5, RZ, 0x1 ;  /* 0x00000005050a7211 */ /* 0x000fe200078f08ff */
[----:B------:R-:W-:Y:S01]  /*1670*/  @!P0 IMAD.MOV.U32 R24, RZ, RZ, R4 ;  /* 0x000000ffff188224 */ /* 0x000fe200078e0004 */
[----:B------:R-:W-:Y:S01]  /*1680*/  LEA.HI R97, R14, R93, RZ, 0x5 ;  /* 0x0000005d0e617211 */ /* 0x000fe200078f28ff */
[----:B------:R-:W-:Y:S01]  /*1690*/  IMAD.IADD R4, R81, 0x1, -R0 ;  /* 0x0000000151047824 */ /* 0x000fe200078e0a00 */
[----:B------:R-:W-:Y:S01]  /*16a0*/  LOP3.LUT R21, R21, 0xc0, RZ, 0xc0, !PT ;  /* 0x000000c015157812 */ /* 0x000fe200078ec0ff */
[----:B------:R-:W-:Y:S01]  /*16b0*/  IMAD.SHL.U32 R26, R26, 0x8, RZ ;  /* 0x000000081a1a7824 */ /* 0x000fe200078e00ff */
[----:B------:R-:W-:Y:S01]  /*16c0*/  LOP3.LUT R10, R10, 0xfffffffe, RZ, 0xc0, !PT ;  /* 0xfffffffe0a0a7812 */ /* 0x000fe200078ec0ff */
[----:B------:R-:W-:Y:S01]  /*16d0*/  IMAD.IADD R13, R93, 0x1, -R8 ;  /* 0x000000015d0d7824 */ /* 0x000fe200078e0a08 */
[CC--:B------:R-:W-:Y:S01]  /*16e0*/  ISETP.GE.AND P3, PT, R19.reuse, R4.reuse, PT ;  /* 0x000000041300720c */ /* 0x0c0fe20003f66270 */
[----:B------:R-:W-:Y:S01]  /*16f0*/  IMAD.MOV.U32 R85, RZ, RZ, 0x20 ;  /* 0x00000020ff557424 */ /* 0x000fe200078e00ff */
[----:B------:R-:W-:Y:S01]  /*1700*/  ISETP.GE.AND P2, PT, R19, R4, PT ;  /* 0x000000041300720c */ /* 0x000fe20003f46270 */
[----:B------:R-:W-:Y:S01]  /*1710*/  IMAD.IADD R5, R5, 0x1, -R10 ;  /* 0x0000000105057824 */ /* 0x000fe200078e0a0a */
[----:B------:R-:W-:-:S02]  /*1720*/  IADD3 R20, P1, R26, R20, RZ ;  /* 0x000000141a147210 */ /* 0x000fc40007f3e0ff */
[C---:B------:R-:W-:Y:S02]  /*1730*/  IADD3 R82, P4, R26.reuse, R82, RZ ;  /* 0x000000521a527210 */ /* 0x040fe40007f9e0ff */
[--C-:B------:R-:W-:Y:S02]  /*1740*/  LOP3.LUT R19, R21, 0x18, R26.reuse, 0xf8, !PT ;  /* 0x0000001815137812 */ /* 0x100fe400078ef81a */
[----:B------:R-:W-:Y:S02]  /*1750*/  IADD3 R24, P0, R26, R24, RZ ;  /* 0x000000181a187210 */ /* 0x000fe40007f1e0ff */
[----:B------:R-:W-:Y:S02]  /*1760*/  SHF.R.S32.HI R26, RZ, 0x1f, R26 ;  /* 0x0000001fff1a7819 */ /* 0x000fe4000001141a */
[----:B------:R-:W-:Y:S02]  /*1770*/  SHF.R.U32.HI R10, RZ, 0x3, R21 ;  /* 0x00000003ff0a7819 */ /* 0x000fe40000011615 */
[----:B------:R-:W-:Y:S01]  /*1780*/  LOP3.LUT R121, R121, 0x7fffffe, RZ, 0xc0, !PT ;  /* 0x07fffffe79797812 */ /* 0x000fe200078ec0ff */
[C---:B------:R-:W-:Y:S01]  /*1790*/  IMAD.X R21, R26.reuse, 0x1, R17, P1 ;  /* 0x000000011a157824 */ /* 0x040fe200008e0611 */
[----:B------:R-:W-:Y:S01]  /*17a0*/  LOP3.LUT R10, R19, R10, RZ, 0x3c, !PT ;  /* 0x0000000a130a7212 */ /* 0x000fe200078e3cff */
[----:B------:R-:W-:Y:S01]  /*17b0*/  IMAD.IADD R17, R93, 0x1, -R12 ;  /* 0x000000015d117824 */ /* 0x000fe200078e0a0c */
[----:B------:R-:W-:Y:S01]  /*17c0*/  SHF.R.S32.HI R19, RZ, 0x1f, R16 ;  /* 0x0000001fff137819 */ /* 0x000fe20000011410 */
[----:B------:R-:W-:Y:S01]  /*17d0*/  IMAD.X R83, R26, 0x1, R15, P4 ;  /* 0x000000011a537824 */ /* 0x000fe200020e060f */
[C---:B------:R-:W-:Y:S01]  /*17e0*/  ISETP.GE.AND P1, PT, R6.reuse, R118, PT ;  /* 0x000000760600720c */ /* 0x040fe20003f26270 */
[----:B------:R-:W-:Y:S01]  /*17f0*/  IMAD.IADD R121, R6, 0x1, -R121 ;  /* 0x0000000106797824 */ /* 0x000fe200078e0a79 */
[----:B------:R-:W-:Y:S01]  /*1800*/  LEA.HI R15, R17, R17, RZ, 0x1 ;  /* 0x00000011110f7211 */ /* 0x000fe200078f08ff */
[----:B------:R-:W-:Y:S01]  /*1810*/  IMAD R19, R19, c[0x0][0x1a8], RZ ;  /* 0x00006a0013137a24 */ /* 0x000fe200078e02ff */
[----:B------:R-:W-:Y:S01]  /*1820*/  SHF.R.S32.HI R7, RZ, 0x1f, R6 ;  /* 0x0000001fff077819 */ /* 0x000fe20000011406 */
[----:B------:R-:W-:Y:S01]  /*1830*/  IMAD.X R25, R26, 0x1, R18, P0 ;  /* 0x000000011a197824 */ /* 0x000fe200000e0612 */
[----:B------:R-:W-:Y:S01]  /*1840*/  LEA.HI R124, R13, R13, RZ, 0x1 ;  /* 0x0000000d0d7c7211 */ /* 0x000fe200078f08ff */
[----:B------:R-:W-:Y:S01]  /*1850*/  IMAD R19, R16, c[0x0][0x1ac], R19 ;  /* 0x00006b0010137a24 */ /* 0x000fe200078e0213 */
[----:B------:R-:W-:Y:S01]  /*1860*/  SHF.R.S32.HI R94, RZ, 0x5, R97 ;  /* 0x00000005ff5e7819 */ /* 0x000fe20000011461 */
[----:B------:R-:W-:Y:S01]  /*1870*/  IMAD.WIDE R22, R23, 0x40, R6 ;  /* 0x0000004017167825 */ /* 0x000fe200078e0206 */
[----:B------:R-:W-:-:S02]  /*1880*/  LOP3.LUT R92, R15, 0x7fffffe, RZ, 0xc0, !PT ;  /* 0x07fffffe0f5c7812 */ /* 0x000fc400078ec0ff */
[----:B------:R-:W-:Y:S01]  /*1890*/  SHF.R.S32.HI R8, RZ, 0x1f, R17 ;  /* 0x0000001fff087819 */ /* 0x000fe20000011411 */
[----:B------:R-:W-:Y:S01]  /*18a0*/  IMAD R121, R94, 0x8, R121 ;  /* 0x000000085e797824 */ /* 0x000fe200078e0279 */
[----:B------:R-:W-:Y:S01]  /*18b0*/  LOP3.LUT R122, R124, 0xfffffffe, RZ, 0xc0, !PT ;  /* 0xfffffffe7c7a7812 */ /* 0x000fe200078ec0ff */
[----:B------:R-:W-:Y:S01]  /*18c0*/  IMAD.IADD R92, R17, 0x1, -R92 ;  /* 0x00000001115c7824 */ /* 0x000fe200078e0a5c */
[--C-:B------:R-:W-:Y:S01]  /*18d0*/  SHF.R.S32.HI R14, RZ, 0x1, R15.reuse ;  /* 0x00000001ff0e7819 */ /* 0x100fe2000001140f */
[----:B------:R-:W-:Y:S01]  /*18e0*/  IMAD.U32 R121, R121, 0x20, R10 ;  /* 0x0000002079797824 */ /* 0x000fe200078e000a */
[----:B------:R-:W-:Y:S01]  /*18f0*/  SHF.R.S32.HI R15, RZ, 0x1f, R15 ;  /* 0x0000001fff0f7819 */ /* 0x000fe2000001140f */
[----:B------:R-:W-:Y:S01]  /*1900*/  IMAD.IADD R122, R13, 0x1, -R122 ;  /* 0x000000010d7a7824 */ /* 0x000fe200078e0a7a */
[----:B------:R-:W-:Y:S01]  /*1910*/  LEA.HI R8, R8, R17, RZ, 0x3 ;  /* 0x0000001108087211 */ /* 0x000fe200078f18ff */
[----:B------:R-:W-:Y:S01]  /*1920*/  IMAD.WIDE.U32 R16, R16, c[0x0][0x1a8], R24 ;  /* 0x00006a0010107a25 */ /* 0x000fe200078e0018 */
[----:B------:R-:W-:-:S02]  /*1930*/  @!P5 IADD3 R13, P0, R22, 0x20, RZ ;  /* 0x00000020160dd810 */ /* 0x000fc40007f1e0ff */
[----:B------:R-:W-:Y:S01]  /*1940*/  LEA.HI R15, R15, R14, RZ, 0x2 ;  /* 0x0000000e0f0f7211 */ /* 0x000fe200078f10ff */
[----:B------:R-:W-:Y:S01]  /*1950*/  @!P1 IMAD R10, R23, c[0x0][0x190], RZ ;  /* 0x00006400170a9a24 */ /* 0x000fe200078e02ff */
[----:B------:R-:W-:Y:S01]  /*1960*/  ISETP.GE.AND P4, PT, R6, R4, PT ;  /* 0x000000040600720c */ /* 0x000fe20003f86270 */
[----:B------:R-:W-:Y:S01]  /*1970*/  IMAD.IADD R17, R17, 0x1, R19 ;  /* 0x0000000111117824 */ /* 0x000fe200078e0213 */
[----:B------:R-:W-:Y:S01]  /*1980*/  LOP3.LUT R15, R15, 0xfffffffc, RZ, 0xc0, !PT ;  /* 0xfffffffc0f0f7812 */ /* 0x000fe200078ec0ff */
[----:B------:R-:W-:Y:S01]  /*1990*/  @!P1 IMAD R10, R22, c[0x0][0x194], R10 ;  /* 0x00006500160a9a24 */ /* 0x000fe200078e020a */
[----:B------:R-:W-:Y:S01]  /*19a0*/  LOP3.LUT R28, R28, 0xfffffffe, RZ, 0xc0, !PT ;  /* 0xfffffffe1c1c7812 */ /* 0x000fe200078ec0ff */
[----:B------:R-:W-:Y:S01]  /*19b0*/  @!P5 IMAD.X R12, RZ, RZ, R23, P0 ;  /* 0x000000ffff0cd224 */ /* 0x000fe200000e0617 */
[----:B------:R-:W-:Y:S01]  /*19c0*/  SHF.R.S32.HI R124, RZ, 0x1, R124 ;  /* 0x00000001ff7c7819 */ /* 0x000fe2000001147c */
[----:B------:R-:W-:-:S04]  /*19d0*/  @!P1 IMAD.WIDE.U32 R22, R22, c[0x0][0x190], R16 ;  /* 0x0000640016169a25 */ /* 0x000fc800078e0010 */
[----:B------:R-:W-:-:S04]  /*19e0*/  IMAD.WIDE.U32 R20, R3, c[0x0][0x1b8], R20 ;  /* 0x00006e0003147a25 */ /* 0x000fc800078e0014 */
[----:B------:R-:W-:Y:S01]  /*19f0*/  IMAD.IADD R3, R14, 0x1, -R15 ;  /* 0x000000010e037824 */ /* 0x000fe200078e0a0f */
[----:B------:R-:W-:Y:S01]  /*1a00*/  @!P1 LEA R14, P0, R22, c[0x0][0x160], 0x1 ;  /* 0x00005800160e9a11 */ /* 0x000fe200078008ff */
[----:B------:R-:W-:Y:S02]  /*1a10*/  @!P1 IMAD.IADD R15, R23, 0x1, R10 ;  /* 0x00000001170f9824 */ /* 0x000fe400078e020a */
[----:B------:R-:W-:Y:S02]  /*1a20*/  @!P5 IMAD R12, R12, c[0x0][0x190], RZ ;  /* 0x000064000c0cda24 */ /* 0x000fe400078e02ff */
[----:B------:R-:W-:Y:S01]  /*1a30*/  IMAD.SHL.U32 R121, R121, 0x2, RZ ;  /* 0x0000000279797824 */ /* 0x000fe200078e00ff */
[----:B------:R-:W-:Y:S01]  /*1a40*/  @!P1 LEA.HI.X R15, R22, c[0x0][0x164], R15, 0x1, P0 ;  /* 0x00005900160f9a11 */ /* 0x000fe200000f0c0f */
[C---:B------:R-:W-:Y:S01]  /*1a50*/  @!P5 IMAD R12, R13.reuse, c[0x0][0x194], R12 ;  /* 0x000065000d0cda24 */ /* 0x040fe200078e020c */
[----:B------:R-:W-:Y:S01]  /*1a60*/  IADD3 R11, P0, R6, R11, RZ ;  /* 0x0000000b060b7210 */ /* 0x000fe20007f1e0ff */
[----:B------:R-:W-:-:S02]  /*1a70*/  @!P5 IMAD.WIDE.U32 R16, R13, c[0x0][0x190], R16 ;  /* 0x000064000d10da25 */ /* 0x000fc400078e0010 */
[----:B------:R-:W-:Y:S01]  /*1a80*/  @!PT LDS RZ, [RZ] ;  /* 0x00000000fffff984 */ /* 0x000fe20000000800 */
[----:B------:R-:W-:Y:S01]  /*1a90*/  @!PT LDS RZ, [RZ] ;  /* 0x00000000fffff984 */ /* 0x000fe20000000800 */
[----:B------:R-:W-:Y:S01]  /*1aa0*/  @!PT LDS RZ, [RZ] ;  /* 0x00000000fffff984 */ /* 0x000fe20000000800 */
[----:B------:R1:W-:Y:S02]  /*1ab0*/  @!P1 LDGSTS.E.BYPASS.LTC128B.128 [R121], [R14.64] ;  /* 0x000000000e799fae */ /* 0x0003e4000b901d48 */
[C---:B------:R-:W-:Y:S02]  /*1ac0*/  IMAD.X R9, R7.reuse, 0x1, R9, P0 ;  /* 0x0000000107097824 */ /* 0x040fe400000e0609 */
[----:B------:R-:W-:Y:S01]  /*1ad0*/  IMAD R7, R7, c[0x0][0x198], RZ ;  /* 0x0000660007077a24 */ /* 0x000fe200078e02ff */
[----:B------:R1:W-:Y:S01]  /*1ae0*/  @!P1 LDGSTS.E.BYPASS.LTC128B.128 [R121+0x1000], [R14.64+0x40] ;  /* 0x010000400e799fae */ /* 0x0003e2000b901d48 */
[----:B------:R-:W-:-:S03]  /*1af0*/  IMAD.WIDE.U32 R82, R6, c[0x0][0x198], R82 ;  /* 0x0000660006527a25 */ /* 0x000fc600078e0052 */
[----:B------:R1:W-:Y:S01]  /*1b00*/  @!P1 LDGSTS.E.BYPASS.LTC128B.128 [R121+0x2000], [R14.64+0x80] ;  /* 0x020000800e799fae */ /* 0x0003e2000b901d48 */
[----:B------:R-:W-:Y:S01]  /*1b10*/  IMAD R7, R6, c[0x0][0x19c], R7 ;  /* 0x0000670006077a24 */ /* 0x000fe200078e0207 */
[----:B------:R-:W-:Y:S01]  /*1b20*/  @!P5 LEA R18, P1, R16, c[0x0][0x160], 0x1 ;  /* 0x000058001012da11 */ /* 0x000fe200078208ff */
[----:B------:R-:W-:Y:S02]  /*1b30*/  @!P5 IMAD.IADD R13, R17, 0x1, R12 ;  /* 0x00000001110dd824 */ /* 0x000fe400078e020c */
[----:B------:R-:W-:Y:S02]  /*1b40*/  IMAD.IADD R21, R21, 0x1, R2 ;  /* 0x0000000115157824 */ /* 0x000fe400078e0202 */
[----:B------:R-:W-:Y:S01]  /*1b50*/  IMAD.IADD R2, R83, 0x1, R7 ;  /* 0x0000000153027824 */ /* 0x000fe200078e0207 */
[----:B------:R-:W-:Y:S01]  /*1b60*/  @!P3 IADD3 R7, P0, R82, UR7, RZ ;  /* 0x000000075207bc10 */ /* 0x000fe2000ff1e0ff */
[----:B------:R-:W-:Y:S01]  /*1b70*/  IMAD.SHL.U32 R80, R3, 0x40, RZ ;  /* 0x0000004003507824 */ /* 0x000fe200078e00ff */
[----:B------:R-:W-:Y:S01]  /*1b80*/  @!P5 LEA.HI.X R19, R16, c[0x0][0x164], R13, 0x1, P1 ;  /* 0x000059001013da11 */ /* 0x000fe200008f0c0d */
[----:B------:R-:W-:Y:S01]  /*1b90*/  IMAD R12, R9, c[0x0][0x1a0], RZ ;  /* 0x00006800090c7a24 */ /* 0x000fe200078e02ff */
[----:B------:R-:W-:Y:S01]  /*1ba0*/  @!P4 LEA R16, P1, R82, c[0x0][0x168], 0x1 ;  /* 0x00005a005210ca11 */ /* 0x000fe200078208ff */
[----:B------:R-:W-:Y:S01]  /*1bb0*/  IMAD.IADD R123, R123, 0x1, -R28 ;  /* 0x000000017b7b7824 */ /* 0x000fe200078e0a1c */
[----:B------:R-:W-:Y:S01]  /*1bc0*/  @!P3 IADD3.X R10, R2, UR5, RZ, P0, !PT ;  /* 0x00000005020abc10 */ /* 0x000fe200087fe4ff */
[----:B------:R2:W-:Y:S01]  /*1bd0*/  @!P5 LDGSTS.E.BYPASS.LTC128B.128 [R121+0x800], [R18.64] ;  /* 0x008000001279dfae */ /* 0x0005e2000b901d48 */
[----:B------:R-:W-:Y:S01]  /*1be0*/  @!P4 LEA.HI.X R17, R82, c[0x0][0x16c], R2, 0x1, P1 ;  /* 0x00005b005211ca11 */ /* 0x000fe200008f0c02 */
[----:B------:R-:W-:Y:S01]  /*1bf0*/  IMAD.SHL.U32 R116, R124, 0x40, RZ ;  /* 0x000000407c747824 */ /* 0x000fe200078e00ff */
[----:B------:R-:W-:Y:S01]  /*1c00*/  LOP3.LUT R80, R80, 0xc0, RZ, 0xc0, !PT ;  /* 0x000000c050507812 */ /* 0x000fe200078ec0ff */
[----:B------:R2:W-:Y:S01]  /*1c10*/  @!P5 LDGSTS.E.BYPASS.LTC128B.128 [R121+0x1800], [R18.64+0x40] ;  /* 0x018000401279dfae */ /* 0x0005e2000b901d48 */
[----:B------:R-:W-:Y:S01]  /*1c20*/  IMAD.SHL.U32 R9, R5, 0x8, RZ ;  /* 0x0000000805097824 */ /* 0x000fe200078e00ff */
[----:B------:R-:W-:Y:S01]  /*1c30*/  ISETP.GE.AND P1, PT, R6, R4, PT ;  /* 0x000000040600720c */ /* 0x000fe20003f26270 */
[----:B------:R-:W-:Y:S01]  /*1c40*/  IMAD.SHL.U32 R8, R8, 0x20, RZ ;  /* 0x0000002008087824 */ /* 0x000fe200078e00ff */
[----:B------:R2:W-:Y:S01]  /*1c50*/  @!P5 LDGSTS.E.BYPASS.LTC128B.128 [R121+0x2800], [R18.64+0x80] ;  /* 0x028000801279dfae */ /* 0x0005e2000b901d48 */
[C---:B------:R-:W-:Y:S01]  /*1c60*/  IMAD R13, R11.reuse, c[0x0][0x1a4], R12 ;  /* 0x000069000b0d7a24 */ /* 0x040fe200078e020c */
[----:B------:R-:W-:Y:S01]  /*1c70*/  LOP3.LUT R116, R116, 0xc0, RZ, 0xc0, !PT ;  /* 0x000000c074747812 */ /* 0x000fe200078ec0ff */
[----:B------:R-:W-:Y:S01]  /*1c80*/  IMAD.WIDE.U32 R88, R11, c[0x0][0x1a0], R20 ;  /* 0x000068000b587a25 */ /* 0x000fe200078e0014 */
[----:B-1----:R-:W-:Y:S01]  /*1c90*/  @!P3 LEA R14, P0, R7, c[0x0][0x168], 0x1 ;  /* 0x00005a00070eba11 */ /* 0x002fe200078008ff */
[----:B------:R2:W-:Y:S01]  /*1ca0*/  @!P4 LDGSTS.E.BYPASS.LTC128B.128 [R121+0x3000], [R16.64] ;  /* 0x030000001079cfae */ /* 0x0005e2000b901d48 */
[----:B------:R-:W-:Y:S01]  /*1cb0*/  LOP3.LUT R9, R80, 0x8, R9, 0xf8, !PT ;  /* 0x0000000850097812 */ /* 0x000fe200078ef809 */
[----:B------:R-:W-:Y:S01]  /*1cc0*/  IMAD.SHL.U32 R11, R123, 0x8, RZ ;  /* 0x000000087b0b7824 */ /* 0x000fe200078e00ff */
[----:B------:R-:W-:Y:S01]  /*1cd0*/  @!P3 LEA.HI.X R15, R7, c[0x0][0x16c], R10, 0x1, P0 ;  /* 0x00005b00070fba11 */ /* 0x000fe200000f0c0a */
[----:B------:R2:W-:Y:S01]  /*1ce0*/  @!P4 LDGSTS.E.BYPASS.LTC128B.128 [R121+0x4000], [R16.64+0x40] ;  /* 0x040000401079cfae */ /* 0x0005e2000b901d48 */
[----:B------:R-:W-:Y:S01]  /*1cf0*/  SHF.R.U32.HI R80, RZ, 0x3, R80 ;  /* 0x00000003ff507819 */ /* 0x000fe20000011650 */
[----:B------:R-:W-:Y:S01]  /*1d00*/  IMAD.MOV.U32 R7, RZ, RZ, 0x40 ;  /* 0x00000040ff077424 */ /* 0x000fe200078e00ff */
[----:B------:R-:W-:Y:S01]  /*1d10*/  LOP3.LUT R91, R8, 0xffffff00, RZ, 0xc0, !PT ;  /* 0xffffff00085b7812 */ /* 0x000fe200078ec0ff */
[----:B------:R2:W-:Y:S01]  /*1d20*/  @!P4 LDGSTS.E.BYPASS.LTC128B.128 [R121+0x5000], [R16.64+0x80] ;  /* 0x050000801079cfae */ /* 0x0005e2000b901d48 */
[----:B------:R-:W-:Y:S01]  /*1d30*/  LOP3.LUT R11, R116, 0x8, R11, 0xf8, !PT ;  /* 0x00000008740b7812 */ /* 0x000fe200078ef80b */
[----:B------:R-:W-:Y:S01]  /*1d40*/  IMAD.IADD R84, R89, 0x1, R13 ;  /* 0x0000000159547824 */ /* 0x000fe200078e020d */
[----:B------:R-:W-:Y:S01]  /*1d50*/  SHF.R.U32.HI R116, RZ, 0x3, R116 ;  /* 0x00000003ff747819 */ /* 0x000fe20000011674 */
[----:B------:R1:W-:Y:S01]  /*1d60*/  @!P3 LDGSTS.E.BYPASS.LTC128B.128 [R121+0x3800], [R14.64] ;  /* 0x038000000e79bfae */ /* 0x0003e2000b901d48 */
[----:B------:R-:W-:Y:S01]  /*1d70*/  LOP3.LUT R80, R9, R80, RZ, 0x3c, !PT ;  /* 0x0000005009507212 */ /* 0x000fe200078e3cff */
[----:B------:R-:W-:Y:S01]  /*1d80*/  IMAD.WIDE.U32 R8, R7, c[0x0][0x1a0], RZ ;  /* 0x0000680007087a25 */ /* 0x000fe200078e00ff */
[----:B------:R-:W-:Y:S01]  /*1d90*/  LEA R130, P0, R88, c[0x0][0x170], 0x1 ;  /* 0x00005c0058827a11 */ /* 0x000fe200078008ff */
[----:B------:R1:W-:Y:S01]  /*1da0*/  @!P3 LDGSTS.E.BYPASS.LTC128B.128 [R121+0x4800], [R14.64+0x40] ;  /* 0x048000400e79bfae */ /* 0x0003e2000b901d48 */
[----:B------:R-:W-:Y:S01]  /*1db0*/  LOP3.LUT R116, R11, R116, RZ, 0x3c, !PT ;  /* 0x000000740b747212 */ /* 0x000fe200078e3cff */
[----:B------:R-:W-:Y:S01]  /*1dc0*/  IMAD R117, R94, 0x200, R91 ;  /* 0x000002005e757824 */ /* 0x000fe200078e025b */
[----:B------:R-:W-:Y:S01]  /*1dd0*/  LEA.HI.X R131, R88, c[0x0][0x174], R84, 0x1, P0 ;  /* 0x00005d0058837a11 */ /* 0x000fe200000f0c54 */
[----:B------:R1:W-:Y:S01]  /*1de0*/  @!P3 LDGSTS.E.BYPASS.LTC128B.128 [R121+0x5800], [R14.64+0x80] ;  /* 0x058000800e79bfae */ /* 0x0003e2000b901d48 */
[----:B------:R-:W-:Y:S01]  /*1df0*/  IMAD R7, R7, c[0x0][0x1a4], RZ ;  /* 0x0000690007077a24 */ /* 0x000fe200078e02ff */
[----:B------:R-:W-:Y:S01]  /*1e00*/  @!P2 IADD3 R8, P0, R130, R8, RZ ;  /* 0x000000088208a210 */ /* 0x000fe20007f1e0ff */
[----:B------:R-:W-:Y:S01]  /*1e10*/  IMAD R5, R5, 0x8, R122 ;  /* 0x0000000805057824 */ /* 0x000fe200078e027a */
[----:B------:R-:W0:Y:S01]  /*1e20*/  LDGDEPBAR ;  /* 0x00000000000079af */ /* 0x000e220000000000 */
[----:B------:R-:W-:Y:S01]  /*1e30*/  IMAD R117, R92, 0x20, R117 ;  /* 0x000000205c757824 */ /* 0x000fe200078e0275 */
[----:B------:R-:W-:Y:S01]  /*1e40*/  @!P2 IADD3.X R9, R131, R9, R7, P0, !PT ;  /* 0x000000098309a210 */ /* 0x000fe200007fe407 */
[----:B------:R-:W-:Y:S01]  /*1e50*/  IMAD.U32 R116, R5, 0x20, R116 ;  /* 0x0000002005747824 */ /* 0x000fe200078e0074 */
[----:B------:R-:W-:Y:S01]  /*1e60*/  LOP3.LUT P0, RZ, R124, 0x2, RZ, 0xc0, !PT ;  /* 0x000000027cff7812 */ /* 0x000fe2000780c0ff */
[----:B------:R-:W-:-:S02]  /*1e70*/  IMAD.IADD R117, R80, 0x1, R117 ;  /* 0x0000000150757824 */ /* 0x000fc400078e0275 */
[----:B------:R-:W-:Y:S01]  /*1e80*/  IMAD.SHL.U32 R116, R116, 0x2, RZ ;  /* 0x0000000274747824 */ /* 0x000fe200078e00ff */
[----:B------:R-:W-:Y:S01]  /*1e90*/  SEL R85, R85, 0xffffffe0, !P0 ;  /* 0xffffffe055557807 */ /* 0x000fe20004000000 */
[----:B------:R-:W-:Y:S02]  /*1ea0*/  IMAD.SHL.U32 R117, R117, 0x2, RZ ;  /* 0x0000000275757824 */ /* 0x000fe400078e00ff */
[----:B------:R-:W-:Y:S02]  /*1eb0*/  IMAD R91, R92, 0x20, R91 ;  /* 0x000000205c5b7824 */ /* 0x000fe400078e025b */
[----:B------:R-:W-:Y:S01]  /*1ec0*/  IMAD.IADD R90, R116, 0x1, R85 ;  /* 0x00000001745a7824 */ /* 0x000fe200078e0255 */
        /* <DEDUP_REMOVED lines=13> */
[----:B------:R-:W-:Y:S01]  /*1fa0*/  LOP3.LUT P1, RZ, R3, 0x2, RZ, 0xc0, !PT ;  /* 0x0000000203ff7812 */ /* 0x000fe2000782c0ff */
[----:B------:R-:W-:-:S02]  /*1fb0*/  IMAD.MOV.U32 R3, RZ, RZ, 0x10 ;  /* 0x00000010ff037424 */ /* 0x000fc400078e00ff */
[----:B------:R-:W-:Y:S03]  /*1fc0*/  @P2 STS.128 [R121+0x6800], RZ ;  /* 0x006800ff79002388 */ /* 0x000fe60000000c00 */
[----:B------:R-:W-:Y:S01]  /*1fd0*/  SEL R3, R3, 0xfffffff0, !P1 ;  /* 0xfffffff003037807 */ /* 0x000fe20004800000 */
[----:B------:R-:W-:Y:S04]  /*1fe0*/  @P2 STS.128 [R121+0x7800], RZ ;  /* 0x007800ff79002388 */ /* 0x000fe80000000c00 */
[----:B------:R-:W-:Y:S01]  /*1ff0*/  @P2 STS.128 [R121+0x8800], RZ ;  /* 0x008800ff79002388 */ /* 0x000fe20000000c00 */
[----:B------:R-:W-:-:S03]  /*2000*/  IMAD R115, R3, 0x2, R117 ;  /* 0x0000000203737824 */ /* 0x000fc600078e0275 */
        /* <DEDUP_REMOVED lines=8> */
[----:B-1----:R-:W1:Y:S04]  /*2090*/  LDSM.16.M88.4 R12, [R116+0x3400] ;  /* 0x00340000740c783b */ /* 0x002e680000000200 */
        /* <DEDUP_REMOVED lines=26> */
[C---:B------:R-:W-:Y:S08]  /*2240*/  HMMA.16816.F32.BF16 R12, R72.reuse, R78, R12 ;  /* 0x0000004e480c723c */ /* 0x040ff0000004180c */
[C---:B------:R-:W-:Y:S08]  /*2250*/  HMMA.16816.F32.BF16 R60, R72.reuse, R68, R60 ;  /* 0x00000044483c723c */ /* 0x040ff0000004183c */
[C---:B------:R-:W-:Y:S08]  /*2260*/  HMMA.16816.F32.BF16 R52, R72.reuse, R64, R52 ;  /* 0x000000404834723c */ /* 0x040ff00000041834 */
[----:B------:R-:W-:Y:S01]  /*2270*/  HMMA.16816.F32.BF16 R48, R72, R66, R48 ;  /* 0x000000424830723c */ /* 0x000fe20000041830 */
[----:B------:R-:W3:Y:S07]  /*2280*/  LDSM.16.M88.4 R64, [R90+0x4400] ;  /* 0x004400005a40783b */ /* 0x000eee0000000200 */
[C---:B--2---:R-:W-:Y:S08]  /*2290*/  HMMA.16816.F32.BF16 R24, R44.reuse, R40, R24 ;  /* 0x000000282c18723c */ /* 0x044ff00000041818 */
[----:B------:R-:W-:Y:S01]  /*22a0*/  HMMA.16816.F32.BF16 R20, R44, R42, R20 ;  /* 0x0000002a2c14723c */ /* 0x000fe20000041814 */
[----:B------:R-:W2:Y:S07]  /*22b0*/  LDSM.16.M88.4 R40, [R90+0x4800] ;  /* 0x004800005a28783b */ /* 0x000eae0000000200 */
[----:B------:R-:W-:Y:S08]  /*22c0*/  HMMA.16816.F32.BF16 R56, R72, R70, R56 ;  /* 0x000000464838723c */ /* 0x000ff00000041838 */
[C---:B------:R-:W-:Y:S08]  /*22d0*/  HMMA.16816.F32.BF16 R16, R44.reuse, R36, R16 ;  /* 0x000000242c10723c */ /* 0x040ff00000041810 */
[C---:B------:R-:W-:Y:S01]  /*22e0*/  HMMA.16816.F32.BF16 R12, R44.reuse, R38, R12 ;  /* 0x000000262c0c723c */ /* 0x040fe2000004180c */
[----:B------:R-:W-:Y:S07]  /*22f0*/  LDSM.16.M88.4 R36, [R116+0x5000] ;  /* 0x005000007424783b */ /* 0x000fee0000000200 */
[C---:B------:R-:W-:Y:S08]  /*2300*/  HMMA.16816.F32.BF16 R60, R44.reuse, R32, R60 ;  /* 0x000000202c3c723c */ /* 0x040ff0000004183c */
[C---:B------:R-:W-:Y:S08]  /*2310*/  HMMA.16816.F32.BF16 R52, R44.reuse, R28, R52 ;  /* 0x0000001c2c34723c */ /* 0x040ff00000041834 */
[C---:B------:R-:W-:Y:S01]  /*2320*/  HMMA.16816.F32.BF16 R48, R44.reuse, R30, R48 ;  /* 0x0000001e2c30723c */ /* 0x040fe20000041830 */
[----:B------:R-:W4:Y:S07]  /*2330*/  LDSM.16.M88.4 R28, [R90+0x4c00] ;  /* 0x004c00005a1c783b */ /* 0x000f2e0000000200 */
[----:B------:R-:W-:Y:S01]  /*2340*/  HMMA.16816.F32.BF16 R56, R44, R34, R56 ;  /* 0x000000222c38723c */ /* 0x000fe20000041838 */
[----:B------:R-:W-:Y:S04]  /*2350*/  LDSM.16.M88.4 R32, [R116+0x5400] ;  /* 0x005400007420783b */ /* 0x000fe80000000200 */
[----:B------:R-:W-:Y:S03]  /*2360*/  LDSM.16.M88.4 R44, [R116+0x5800] ;  /* 0x00580000742c783b */ /* 0x000fe60000000200 */
[C---:B-1----:R-:W-:Y:S08]  /*2370*/  HMMA.16816.F32.BF16 R24, R8.reuse, R4, R24 ;  /* 0x000000040818723c */ /* 0x042ff00000041818 */
[C---:B------:R-:W-:Y:S01]  /*2380*/  HMMA.16816.F32.BF16 R20, R8.reuse, R6, R20 ;  /* 0x000000060814723c */ /* 0x040fe20000041814 */
[----:B------:R-:W1:Y:S07]  /*2390*/  LDSM.16.M88.4 R4, [R117+0x2000] ;  /* 0x002000007504783b */ /* 0x000e6e0000000200 */
[C---:B---3--:R-:W-:Y:S08]  /*23a0*/  HMMA.16816.F32.BF16 R16, R8.reuse, R64, R16 ;  /* 0x000000400810723c */ /* 0x048ff00000041810 */
[C---:B------:R-:W-:Y:S08]  /*23b0*/  HMMA.16816.F32.BF16 R12, R8.reuse, R66, R12 ;  /* 0x00000042080c723c */ /* 0x040ff0000004180c */
[C---:B--2---:R-:W-:Y:S01]  /*23c0*/  HMMA.16816.F32.BF16 R64, R8.reuse, R40, R60 ;  /* 0x000000280840723c */ /* 0x044fe2000004183c */
[----:B------:R-:W2:Y:S07]  /*23d0*/  LDSM.16.M88.4 R60, [R116+0x5c00] ;  /* 0x005c0000743c783b */ /* 0x000eae0000000200 */
[C---:B------:R-:W-:Y:S01]  /*23e0*/  HMMA.16816.F32.BF16 R68, R8.reuse, R42, R56 ;  /* 0x0000002a0844723c */ /* 0x040fe20000041838 */
[----:B------:R-:W-:Y:S04]  /*23f0*/  LDSM.16.M88.4 R40, [R115+0x2000] ;  /* 0x002000007328783b */ /* 0x000fe80000000200 */
[----:B------:R-:W3:Y:S03]  /*2400*/  LDSM.16.M88.4 R56, [R90+0x5000] ;  /* 0x005000005a38783b */ /* 0x000ee60000000200 */
[C---:B----4-:R-:W-:Y:S07]  /*2410*/  HMMA.16816.F32.BF16 R52, R8.reuse, R28, R52 ;  /* 0x0000001c0834723c */ /* 0x050fee0000041834 */
[----:B------:R-:W-:Y:S01]  /*2420*/  LOP3.LUT R28, R97, 0xffffffe0, RZ, 0xc0, !PT ;  /* 0xffffffe0611c7812 */ /* 0x000fe200078ec0ff */
[----:B------:R-:W-:Y:S01]  /*2430*/  HMMA.16816.F32.BF16 R48, R8, R30, R48 ;  /* 0x0000001e0830723c */ /* 0x000fe20000041830 */
[----:B------:R-:W4:Y:S03]  /*2440*/  LDSM.16.M88.4 R8, [R90+0x5400] ;  /* 0x005400005a08783b */ /* 0x000f260000000200 */
[----:B------:R-:W-:-:S02]  /*2450*/  IMAD.IADD R28, R93, 0x1, -R28 ;  /* 0x000000015d1c7824 */ /* 0x000fc400078e0a1c */
[----:B------:R-:W-:Y:S02]  /*2460*/  IMAD.SHL.U32 R93, R93, 0x2, RZ ;  /* 0x000000025d5d7824 */ /* 0x000fe400078e00ff */
[----:B-1----:R-:W-:Y:S01]  /*2470*/  HMMA.16816.F32.BF16 R24, R4, R36, R24 ;  /* 0x000000240418723c */ /* 0x002fe20000041818 */
[----:B------:R-:W-:-:S04]  /*2480*/  SHF.R.S32.HI R129, RZ, 0x1f, R28 ;  /* 0x0000001fff817819 */ /* 0x000fc8000001141c */
[----:B------:R-:W-:Y:S02]  /*2490*/  LEA.HI R129, R129, R28, RZ, 0x2 ;  /* 0x0000001c81817211 */ /* 0x000fe400078f10ff */
[----:B------:R-:W1:Y:S01]  /*24a0*/  LDSM.16.M88.4 R28, [R90+0x5800] ;  /* 0x005800005a1c783b */ /* 0x000e620000000200 */
[----:B------:R-:W-:Y:S01]  /*24b0*/  HMMA.16816.F32.BF16 R20, R4, R38, R20 ;  /* 0x000000260414723c */ /* 0x000fe20000041814 */
[----:B------:R-:W-:-:S07]  /*24c0*/  SHF.R.S32.HI R129, RZ, 0x2, R129 ;  /* 0x00000002ff817819 */ /* 0x000fce0000011481 */
[C---:B------:R-:W-:Y:S07]  /*24d0*/  HMMA.16816.F32.BF16 R16, R4.reuse, R32, R16 ;  /* 0x000000200410723c */ /* 0x040fee0000041810 */
[----:B------:R-:W-:Y:S01]  /*24e0*/  IMAD R32, R94, 0x10, R95 ;  /* 0x000000105e207824 */ /* 0x000fe200078e025f */
[----:B------:R-:W-:Y:S01]  /*24f0*/  HMMA.16816.F32.BF16 R12, R4, R34, R12 ;  /* 0x00000022040c723c */ /* 0x000fe2000004180c */
[----:B------:R-:W-:-:S03]  /*2500*/  SHF.R.S32.HI R33, RZ, 0x1f, R94 ;  /* 0x0000001fff217819 */ /* 0x000fc6000001145e */
[----:B------:R-:W-:Y:S02]  /*2510*/  IADD3 R32, R32, 0x1, R129 ;  /* 0x0000000120207810 */ /* 0x000fe40007ffe081 */
[----:B------:R-:W-:Y:S02]  /*2520*/  LEA.HI R33, R33, R94, RZ, 0x2 ;  /* 0x0000005e21217211 */ /* 0x000fe400078f10ff */
[C---:B------:R-:W-:Y:S01]  /*2530*/  HMMA.16816.F32.BF16 R64, R4.reuse, R44, R64 ;  /* 0x0000002c0440723c */ /* 0x040fe20000041840 */
[----:B------:R-:W-:Y:S02]  /*2540*/  IADD3 R32, R81, R32, -R96 ;  /* 0x0000002051207210 */ /* 0x000fe40007ffe860 */
[----:B------:R-:W-:Y:S02]  /*2550*/  LOP3.LUT R35, R33, 0xfffffffc, RZ, 0xc0, !PT ;  /* 0xfffffffc21237812 */ /* 0x000fe400078ec0ff */
[----:B------:R-:W-:Y:S02]  /*2560*/  LOP3.LUT R33, R93, 0x6, RZ, 0xc0, !PT ;  /* 0x000000065d217812 */ /* 0x000fe400078ec0ff */
[----:B------:R-:W-:Y:S01]  /*2570*/  IADD3 R32, R32, c[0x0][0x2e8], RZ ;  /* 0x0000ba0020207a10 */ /* 0x000fe20007ffe0ff */
[----:B------:R-:W-:Y:S01]  /*2580*/  HMMA.16816.F32.BF16 R68, R4, R46, R68 ;  /* 0x0000002e0444723c */ /* 0x000fe20000041844 */
[----:B------:R-:W-:-:S02]  /*2590*/  IMAD.IADD R128, R94, 0x1, -R35 ;  /* 0x000000015e807824 */ /* 0x000fc400078e0a23 */
[----:B------:R-:W-:Y:S01]  /*25a0*/  IMAD.IADD R33, R0, 0x1, R33 ;  /* 0x0000000100217824 */ /* 0x000fe200078e0221 */
[C---:B------:R-:W-:Y:S02]  /*25b0*/  IADD3 R96, R32.reuse, 0x8, RZ ;  /* 0x0000000820607810 */ /* 0x040fe40007ffe0ff */
[-C--:B------:R-:W-:Y:S02]  /*25c0*/  IMNMX R97, R32, R81.reuse, PT ;  /* 0x0000005120617217 */ /* 0x080fe40003800200 */
[----:B--2---:R-:W-:Y:S01]  /*25d0*/  HMMA.16816.F32.BF16 R52, R4, R60, R52 ;  /* 0x0000003c0434723c */ /* 0x004fe20000041834 */
[----:B------:R-:W-:Y:S02]  /*25e0*/  IMNMX R96, R96, R81, PT ;  /* 0x0000005160607217 */ /* 0x000fe40003800200 */
[----:B------:R-:W-:-:S04]  /*25f0*/  IADD3 R32, R33, 0x1, RZ ;  /* 0x0000000121207810 */ /* 0x000fc80007ffe0ff */
[C---:B------:R-:W-:Y:S01]  /*2600*/  ISETP.GE.AND P0, PT, R32.reuse, R97, PT ;  /* 0x000000612000720c */ /* 0x040fe20003f06270 */
[----:B------:R-:W-:Y:S01]  /*2610*/  HMMA.16816.F32.BF16 R48, R4, R62, R48 ;  /* 0x0000003e0430723c */ /* 0x000fe20000041830 */
[----:B------:R-:W2:Y:S01]  /*2620*/  LDSM.16.M88.4 R4, [R90+0x5c00] ;  /* 0x005c00005a04783b */ /* 0x000ea20000000200 */
[----:B------:R-:W-:Y:S01]  /*2630*/  ISETP.GE.AND P4, PT, R32, R96, PT ;  /* 0x000000602000720c */ /* 0x000fe20003f86270 */
[----:B------:R-:W-:-:S05]  /*2640*/  DEPBAR.LE SB0, 0x0 ;  /* 0x000080000000791a */ /* 0x000fca0000000000 */
[C---:B---3--:R-:W-:Y:S08]  /*2650*/  HMMA.16816.F32.BF16 R24, R40.reuse, R56, R24 ;  /* 0x000000382818723c */ /* 0x048ff00000041818 */
[C---:B------:R-:W-:Y:S08]  /*2660*/  HMMA.16816.F32.BF16 R20, R40.reuse, R58, R20 ;  /* 0x0000003a2814723c */ /* 0x040ff00000041814 */
[C---:B----4-:R-:W-:Y:S07]  /*2670*/  HMMA.16816.F32.BF16 R16, R40.reuse, R8, R16 ;  /* 0x000000082810723c */ /* 0x050fee0000041810 */
[C---:B------:R-:W-:Y:S01]  /*2680*/  IADD3 R9, R33.reuse, 0x8, RZ ;  /* 0x0000000821097810 */ /* 0x040fe20007ffe0ff */
[----:B------:R-:W-:Y:S01]  /*2690*/  HMMA.16816.F32.BF16 R12, R40, R10, R12 ;  /* 0x0000000a280c723c */ /* 0x000fe2000004180c */
[----:B------:R-:W-:-:S02]  /*26a0*/  IADD3 R8, R33, 0x9, RZ ;  /* 0x0000000921087810 */ /* 0x000fc40007ffe0ff */
[CC--:B------:R-:W-:Y:S02]  /*26b0*/  ISETP.GE.AND P1, PT, R9.reuse, R97.reuse, PT ;  /* 0x000000610900720c */ /* 0x0c0fe40003f26270 */
[-C--:B------:R-:W-:Y:S02]  /*26c0*/  ISETP.GE.AND P3, PT, R9, R96.reuse, PT ;  /* 0x000000600900720c */ /* 0x080fe40003f66270 */
[C---:B------:R-:W-:Y:S01]  /*26d0*/  IADD3 R9, R33.reuse, 0x10, RZ ;  /* 0x0000001021097810 */ /* 0x040fe20007ffe0ff */
[----:B-1----:R-:W-:Y:S01]  /*26e0*/  HMMA.16816.F32.BF16 R64, R40, R28, R64 ;  /* 0x0000001c2840723c */ /* 0x002fe20000041840 */
[C---:B------:R-:W-:Y:S02]  /*26f0*/  ISETP.GE.AND P5, PT, R8.reuse, R97, PT ;  /* 0x000000610800720c */ /* 0x040fe40003fa6270 */
[----:B------:R-:W-:Y:S02]  /*2700*/  ISETP.GE.AND P2, PT, R8, R96, PT ;  /* 0x000000600800720c */ /* 0x000fe40003f46270 */
[----:B------:R-:W-:-:S02]  /*2710*/  IADD3 R11, R33, 0x11, RZ ;  /* 0x00000011210b7810 */ /* 0x000fc40007ffe0ff */
[----:B------:R-:W-:Y:S01]  /*2720*/  FSEL R8, R25, -INF , !P0 ;  /* 0xff80000019087808 */ /* 0x000fe20004000000 */
[C---:B------:R-:W-:Y:S01]  /*2730*/  HMMA.16816.F32.BF16 R68, R40.reuse, R30, R68 ;  /* 0x0000001e2844723c */ /* 0x040fe20000041844 */
[----:B------:R-:W-:Y:S01]  /*2740*/  FSEL R20, R20, -INF , !P1 ;  /* 0xff80000014147808 */ /* 0x000fe20004800000 */
[----:B------:R-:W-:Y:S01]  /*2750*/  BAR.SYNC.DEFER_BLOCKING 0x0 ;  /* 0x0000000000007b1d */ /* 0x000fe20000010000 */
[C---:B------:R-:W-:Y:S02]  /*2760*/  ISETP.GE.AND P0, PT, R9.reuse, R97, PT ;  /* 0x000000610900720c */ /* 0x040fe40003f06270 */
[----:B------:R-:W-:Y:S02]  /*2770*/  ISETP.GE.AND P1, PT, R9, R96, PT ;  /* 0x000000600900720c */ /* 0x000fe40003f26270 */
[----:B------:R-:W-:Y:S01]  /*2780*/  FSEL R9, R22, -INF , !P3 ;  /* 0xff80000016097808 */ /* 0x000fe20005800000 */
[----:B--2---:R-:W-:Y:S01]  /*2790*/  HMMA.16816.F32.BF16 R52, R40, R4, R52 ;  /* 0x000000042834723c */ /* 0x004fe20000041834 */
[----:B------:R-:W-:-:S02]  /*27a0*/  FSEL R10, R21, -INF , !P5 ;  /* 0xff800000150a7808 */ /* 0x000fc40006800000 */
[C---:B------:R-:W-:Y:S02]  /*27b0*/  ISETP.GE.AND P3, PT, R11.reuse, R97, PT ;  /* 0x000000610b00720c */ /* 0x040fe40003f66270 */
[----:B------:R-:W-:Y:S02]  /*27c0*/  ISETP.GE.AND P5, PT, R11, R96, PT ;  /* 0x000000600b00720c */ /* 0x000fe40003fa6270 */
[C---:B------:R-:W-:Y:S01]  /*27d0*/  IADD3 R11, R33.reuse, 0x18, RZ ;  /* 0x00000018210b7810 */ /* 0x040fe20007ffe0ff */
[----:B------:R-:W-:Y:S01]  /*27e0*/  HMMA.16816.F32.BF16 R48, R40, R6, R48 ;  /* 0x000000062830723c */ /* 0x000fe20000041830 */
[----:B------:R-:W-:Y:S02]  /*27f0*/  IADD3 R21, R33, 0x19, RZ ;  /* 0x0000001921157810 */ /* 0x000fe40007ffe0ff */
[----:B------:R-:W-:Y:S02]  /*2800*/  FSEL R23, R23, -INF , !P2 ;  /* 0xff80000017177808 */ /* 0x000fe40005000000 */
[----:B------:R-:W-:-:S02]  /*2810*/  FSEL R22, R16, -INF , !P0 ;  /* 0xff80000010167808 */ /* 0x000fc40004000000 */
[CC--:B------:R-:W-:Y:S02]  /*2820*/  ISETP.GE.AND P2, PT, R11.reuse, R97.reuse, PT ;  /* 0x000000610b00720c */ /* 0x0c0fe40003f46270 */
[----:B------:R-:W-:Y:S02]  /*2830*/  ISETP.GE.AND P0, PT, R11, R96, PT ;  /* 0x000000600b00720c */ /* 0x000fe40003f06270 */
[----:B------:R-:W-:Y:S02]  /*2840*/  FSEL R16, R17, -INF , !P3 ;  /* 0xff80000011107808 */ /* 0x000fe40005800000 */
[----:B------:R-:W-:Y:S02]  /*2850*/  FSEL R11, R18, -INF , !P1 ;  /* 0xff800000120b7808 */ /* 0x000fe40004800000 */
        /* <DEDUP_REMOVED lines=9> */
[----:B------:R-:W-:Y:S02]  /*28f0*/  ISETP.GE.AND P0, PT, R21, R97, PT ;  /* 0x000000611500720c */ /* 0x000fe40003f06270 */
[----:B------:R-:W-:Y:S02]  /*2900*/  IADD3 R5, R33, 0x29, RZ ;  /* 0x0000002921057810 */ /* 0x000fe40007ffe0ff */
[----:B------:R-:W-:Y:S02]  /*2910*/  FSEL R12, R13, -INF , !P1 ;  /* 0xff8000000d0c7808 */ /* 0x000fe40004800000 */
[----:B------:R-:W-:Y:S02]  /*2920*/  ISETP.GE.AND P1, PT, R21, R96, PT ;  /* 0x000000601500720c */ /* 0x000fe40003f26270 */
[----:B------:R-:W-:-:S02]  /*2930*/  IADD3 R13, R33, 0x28, RZ ;  /* 0x00000028210d7810 */ /* 0x000fc40007ffe0ff */
[----:B------:R-:W-:Y:S02]  /*2940*/  IADD3 R4, R33, 0x30, RZ ;  /* 0x0000003021047810 */ /* 0x000fe40007ffe0ff */
[----:B------:R-:W-:Y:S02]  /*2950*/  FSEL R100, R65, -INF , !P0 ;  /* 0xff80000041647808 */ /* 0x000fe40004000000 */
[----:B------:R-:W-:Y:S02]  /*2960*/  ISETP.GE.AND P0, PT, R5, R96, PT ;  /* 0x000000600500720c */ /* 0x000fe40003f06270 */
[----:B------:R-:W-:Y:S02]  /*2970*/  FSEL R15, R15, -INF , !P3 ;  /* 0xff8000000f0f7808 */ /* 0x000fe40005800000 */
[----:B------:R-:W-:Y:S02]  /*2980*/  FSEL R103, R67, -INF , !P1 ;  /* 0xff80000043677808 */ /* 0x000fe40004800000 */
[----:B------:R-:W-:-:S02]  /*2990*/  ISETP.GE.AND P3, PT, R13, R97, PT ;  /* 0x000000610d00720c */ /* 0x000fc40003f66270 */
[----:B------:R-:W-:Y:S02]  /*29a0*/  ISETP.GE.AND P1, PT, R4, R97, PT ;  /* 0x000000610400720c */ /* 0x000fe40003f26270 */
[----:B------:R-:W-:Y:S02]  /*29b0*/  FSEL R107, R71, -INF , !P0 ;  /* 0xff800000476b7808 */ /* 0x000fe40004000000 */
[----:B------:R-:W-:Y:S02]  /*29c0*/  ISETP.GT.AND P0, PT, R120, R119, PT ;  /* 0x000000777800720c */ /* 0x000fe40003f04270 */
[----:B------:R-:W-:Y:S02]  /*29d0*/  FSEL R93, R64, -INF , !P5 ;  /* 0xff800000405d7808 */ /* 0x000fe40006800000 */
[----:B------:R-:W-:Y:S02]  /*29e0*/  FSEL R95, R66, -INF , !P2 ;  /* 0xff800000425f7808 */ /* 0x000fe40005000000 */
[----:B------:R-:W-:-:S02]  /*29f0*/  FSEL R104, R68, -INF , !P3 ;  /* 0xff80000044687808 */ /* 0x000fc40005800000 */
[----:B------:R-:W-:Y:S02]  /*2a00*/  FSEL R106, R52, -INF , !P1 ;  /* 0xff800000346a7808 */ /* 0x000fe40004800000 */
[-C--:B------:R-:W-:Y:S02]  /*2a10*/  ISETP.GE.AND P5, PT, R13, R96.reuse, PT ;  /* 0x000000600d00720c */ /* 0x080fe40003fa6270 */
[-C--:B------:R-:W-:Y:S01]  /*2a20*/  ISETP.GE.AND P2, PT, R5, R97.reuse, PT ;  /* 0x000000610500720c */ /* 0x080fe20003f46270 */
[----:B------:R-:W-:Y:S01]  /*2a30*/  @!P0 IMAD.MOV.U32 R99, RZ, RZ, R82 ;  /* 0x000000ffff638224 */ /* 0x000fe200078e0052 */
[----:B------:R-:W-:Y:S01]  /*2a40*/  ISETP.GE.AND P3, PT, R4, R96, PT ;  /* 0x000000600400720c */ /* 0x000fe20003f66270 */
[----:B------:R-:W-:Y:S01]  /*2a50*/  @!P0 IMAD.MOV.U32 R98, RZ, RZ, R2 ;  /* 0x000000ffff628224 */ /* 0x000fe200078e0002 */
[C---:B------:R-:W-:Y:S02]  /*2a60*/  ISETP.GE.AND P1, PT, R33.reuse, R97, PT ;  /* 0x000000612100720c */ /* 0x040fe40003f26270 */
        /* <DEDUP_REMOVED lines=8> */
[-C--:B------:R-:W-:Y:S02]  /*2af0*/  ISETP.GE.AND P2, PT, R5, R96.reuse, PT ;  /* 0x000000600500720c */ /* 0x080fe40003f46270 */
[C---:B------:R-:W-:Y:S02]  /*2b00*/  ISETP.GE.AND P4, PT, R4.reuse, R97, PT ;  /* 0x000000610400720c */ /* 0x040fe40003f86270 */
[CC--:B------:R-:W-:Y:S02]  /*2b10*/  ISETP.GE.AND P3, PT, R33.reuse, R96.reuse, PT ;  /* 0x000000602100720c */ /* 0x0c0fe40003f66270 */
[----:B------:R-:W-:Y:S02]  /*2b20*/  ISETP.GE.AND P1, PT, R4, R96, PT ;  /* 0x000000600400720c */ /* 0x000fe40003f26270 */
[----:B------:R-:W-:-:S02]  /*2b30*/  IADD3 R4, R33, 0x39, RZ ;  /* 0x0000003921047810 */ /* 0x000fc40007ffe0ff */
[----:B------:R-:W-:Y:S02]  /*2b40*/  FSEL R26, R26, -INF , !P3 ;  /* 0xff8000001a1a7808 */ /* 0x000fe40005800000 */
[----:B------:R-:W-:Y:S02]  /*2b50*/  FSEL R108, R53, -INF , !P5 ;  /* 0xff800000356c7808 */ /* 0x000fe40006800000 */
[----:B------:R-:W-:Y:S02]  /*2b60*/  FSEL R33, R55, -INF , !P2 ;  /* 0xff80000037217808 */ /* 0x000fe40005000000 */
[----:B------:R-:W-:Y:S02]  /*2b70*/  @!P0 LEA R134, P2, R82, c[0x0][0x168], 0x1 ;  /* 0x00005a0052868a11 */ /* 0x000fe400078408ff */
[C---:B------:R-:W-:Y:S02]  /*2b80*/  ISETP.GE.AND P5, PT, R4.reuse, R97, PT ;  /* 0x000000610400720c */ /* 0x040fe40003fa6270 */
[----:B------:R-:W-:Y:S01]  /*2b90*/  ISETP.GE.AND P3, PT, R4, R96, PT ;  /* 0x000000600400720c */ /* 0x000fe20003f66270 */
[----:B------:R-:W-:Y:S01]  /*2ba0*/  IMAD.IADD R4, R80, 0x1, R91 ;  /* 0x0000000150047824 */ /* 0x000fe200078e025b */
[----:B------:R-:W-:-:S02]  /*2bb0*/  @!P0 LEA.HI.X R135, R82, c[0x0][0x16c], R2, 0x1, P2 ;  /* 0x00005b0052878a11 */ /* 0x000fc400010f0c02 */
        /* <DEDUP_REMOVED lines=63> */
.L_x_5655:
[----:B------:R-:W-:-:S04]  /*2fb0*/  ULEA UR4, -UR4, URZ, 0x6 ;  /* 0x0000003f04047291 */ /* 0x000fc8000f8e313f */
[----:B------:R-:W-:Y:S02]  /*2fc0*/  USHF.R.S32.HI UR6, URZ, 0x1f, UR4 ;  /* 0x0000001f3f067899 */ /* 0x000fe40008011404 */
[----:B------:R-:W-:-:S04]  /*2fd0*/  MOV R7, UR4 ;  /* 0x0000000400077c02 */ /* 0x000fc80008000f00 */
[----:B------:R-:W-:Y:S02]  /*2fe0*/  MOV R5, UR6 ;  /* 0x0000000600057c02 */ /* 0x000fe40008000f00 */
.L_x_5656:
[----:B------:R-:W-:Y:S02]  /*2ff0*/  IADD3 R99, P2, R7, R82, RZ ;  /* 0x0000005207637210 */ /* 0x000fe40007f5e0ff */
[----:B------:R-:W-:-:S03]  /*3000*/  IADD3 R0, P1, P0, R82, UR7, R7 ;  /* 0x0000000752007c10 */ /* 0x000fc6000f83e007 */
[----:B------:R-:W-:Y:S01]  /*3010*/  IMAD.X R98, R5, 0x1, R2, P2 ;  /* 0x0000000105627824 */ /* 0x000fe200010e0602 */
[----:B------:R-:W-:Y:S02]  /*3020*/  IADD3.X R5, R2, UR5, R5, P1, P0 ;  /* 0x0000000502057c10 */ /* 0x000fe40008fe0405 */
[C---:B------:R-:W-:Y:S02]  /*3030*/  LEA R134, P1, R99.reuse, c[0x0][0x168], 0x1 ;  /* 0x00005a0063867a11 */ /* 0x040fe400078208ff */
        /* <DEDUP_REMOVED lines=13> */
.L_x_5654:
[----:B------:R-:W-:Y:S02]  /*3110*/  FMNMX.FTZ R5, R24, R8, !PT ;  /* 0x0000000818057209 */ /* 0x000fe40007810000 */
[----:B------:R-:W-:-:S02]  /*3120*/  SHF.L.U32 R114, R4, 0x1, RZ ;  /* 0x0000000104727819 */ /* 0x000fc400000006ff */
[----:B------:R-:W-:Y:S02]  /*3130*/  FMNMX.FTZ R5, R20, R5, !PT ;  /* 0x0000000514057209 */ /* 0x000fe40007810000 */
[----:B------:R-:W-:Y:S01]  /*3140*/  LEA R113, R3, R114, 0x1 ;  /* 0x0000007203717211 */ /* 0x000fe200078e08ff */
[----:B------:R-:W-:Y:S01]  /*3150*/  LDSM.16.MT88.4 R72, [R114+0x8000] ;  /* 0x008000007248783b */ /* 0x000fe20000004200 */
[----:B------:R-:W-:Y:S02]  /*3160*/  FMNMX.FTZ R5, R10, R5, !PT ;  /* 0x000000050a057209 */ /* 0x000fe40007810000 */
[----:B------:R-:W-:Y:S01]  /*3170*/  ISETP.GT.AND P3, PT, R120, R119, PT ;  /* 0x000000777800720c */ /* 0x000fe20003f64270 */
        /* <DEDUP_REMOVED lines=66> */
[--C-:B------:R-:W-:Y:S01]  /*35a0*/  FFMA.FTZ R94, R9, c[0x0][0x23c], -R90.reuse ;  /* 0x00008f00095e7a23 */ /* 0x100fe2000001085a */
[----:B------:R-:W-:Y:S01]  /*35b0*/  LDSM.16.MT88.4 R24, [R114+0x6400] ;  /* 0x006400007218783b */ /* 0x000fe20000004200 */
[--C-:B------:R-:W-:Y:S01]  /*35c0*/  FFMA.FTZ R31, R23, c[0x0][0x23c], -R90.reuse ;  /* 0x00008f00171f7a23 */ /* 0x100fe2000001085a */
[----:B------:R-:W-:Y:S01]  /*35d0*/  MUFU.EX2 R111, R111 ;  /* 0x0000006f006f7308 */ /* 0x000fe20000000800 */
[----:B------:R-:W-:-:S02]  /*35e0*/  FFMA.FTZ R30, R11, c[0x0][0x23c], -R90 ;  /* 0x00008f000b1e7a23 */ /* 0x000fc4000001085a */
[----:B------:R-:W2:Y:S01]  /*35f0*/  LDSM.16.MT88.4 R8, [R113+0x7400] ;  /* 0x007400007108783b */ /* 0x000ea20000004200 */
[--C-:B------:R-:W-:Y:S02]  /*3600*/  FFMA.FTZ R23, R19, c[0x0][0x23c], -R90.reuse ;  /* 0x00008f0013177a23 */ /* 0x100fe4000001085a */
[--C-:B------:R-:W-:Y:S02]  /*3610*/  FFMA.FTZ R22, R17, c[0x0][0x23c], -R90.reuse ;  /* 0x00008f0011167a23 */ /* 0x100fe4000001085a */
[----:B------:R-:W3:Y:S01]  /*3620*/  MUFU.EX2 R132, R132 ;  /* 0x0000008400847308 */ /* 0x000ee20000000800 */
[----:B-1----:R-:W-:Y:S01]  /*3630*/  F2FP.BF16.PACK_AB R82, R91, R92 ;  /* 0x0000005c5b52723e */ /* 0x002fe200000010ff */
[--C-:B------:R-:W-:Y:S01]  /*3640*/  FFMA.FTZ R3, R15, c[0x0][0x23c], -R90.reuse ;  /* 0x00008f000f037a23 */ /* 0x100fe2000001085a */
[----:B------:R-:W1:Y:S01]  /*3650*/  LDSM.16.MT88.4 R16, [R113+0x6400] ;  /* 0x006400007110783b */ /* 0x000e620000004200 */
[--C-:B------:R-:W-:Y:S02]  /*3660*/  FFMA.FTZ R95, R95, c[0x0][0x23c], -R90.reuse ;  /* 0x00008f005f5f7a23 */ /* 0x100fe4000001085a */
[----:B------:R-:W-:Y:S01]  /*3670*/  FFMA.FTZ R110, R110, c[0x0][0x23c], -R137 ;  /* 0x00008f006e6e7a23 */ /* 0x000fe20000010889 */
[----:B------:R-:W-:Y:S01]  /*3680*/  LDSM.16.MT88.4 R12, [R114+0x7400] ;  /* 0x00740000720c783b */ /* 0x000fe20000004200 */
        /* <DEDUP_REMOVED lines=9> */
[----:B------:R-:W-:Y:S01]  /*3720*/  MUFU.EX2 R29, R29 ;  /* 0x0000001d001d7308 */ /* 0x000fe20000000800 */
[----:B----4-:R-:W-:-:S07]  /*3730*/  F2FP.BF16.PACK_AB R83, R31, R94 ;  /* 0x0000005e1f53723e */ /* 0x010fce00000010ff */
[----:B------:R-:W3:Y:S01]  /*3740*/  MUFU.EX2 R28, R28 ;  /* 0x0000001c001c7308 */ /* 0x000ee20000000800 */
[----:B------:R-:W-:-:S04]  /*3750*/  FADD.FTZ R94, R94, R111 ;  /* 0x0000006f5e5e7221 */ /* 0x000fc80000010000 */
[----:B------:R-:W-:Y:S01]  /*3760*/  FADD.FTZ R31, R31, R94 ;  /* 0x0000005e1f1f7221 */ /* 0x000fe20000010000 */
[C---:B------:R-:W-:Y:S02]  /*3770*/  HMMA.16816.F32.BF16 R60, R80.reuse, R64, RZ ;  /* 0x00000040503c723c */ /* 0x040fe400000418ff */
[----:B------:R-:W-:Y:S06]  /*3780*/  MUFU.EX2 R21, R21 ;  /* 0x0000001500157308 */ /* 0x000fec0000000800 */
[----:B------:R-:W-:Y:S02]  /*3790*/  HMMA.16816.F32.BF16 R64, R80, R66, RZ ;  /* 0x000000425040723c */ /* 0x000fe400000418ff */
[----:B------:R-:W4:Y:S01]  /*37a0*/  MUFU.EX2 R20, R20 ;  /* 0x0000001400147308 */ /* 0x000f220000000800 */
[----:B---3--:R-:W-:-:S05]  /*37b0*/  F2FP.BF16.PACK_AB R4, R28, R29 ;  /* 0x0000001d1c04723e */ /* 0x008fca00000010ff */
[C---:B------:R-:W-:Y:S02]  /*37c0*/  HMMA.16816.F32.BF16 R68, R80.reuse, R72, RZ ;  /* 0x000000485044723c */ /* 0x040fe400000418ff */
[----:B------:R-:W-:Y:S06]  /*37d0*/  MUFU.EX2 R30, R30 ;  /* 0x0000001e001e7308 */ /* 0x000fec0000000800 */
[----:B------:R-:W-:Y:S02]  /*37e0*/  HMMA.16816.F32.BF16 R72, R80, R74, RZ ;  /* 0x0000004a5048723c */ /* 0x000fe400000418ff */
[----:B------:R-:W3:Y:S01]  /*37f0*/  MUFU.EX2 R23, R23 ;  /* 0x0000001700177308 */ /* 0x000ee20000000800 */
[----:B----4-:R-:W-:-:S05]  /*3800*/  F2FP.BF16.PACK_AB R6, R20, R21 ;  /* 0x000000151406723e */ /* 0x010fca00000010ff */
[C---:B------:R-:W-:Y:S02]  /*3810*/  HMMA.16816.F32.BF16 R36, R80.reuse, R40, RZ ;  /* 0x000000285024723c */ /* 0x040fe400000418ff */
[----:B------:R-:W-:Y:S06]  /*3820*/  MUFU.EX2 R22, R22 ;  /* 0x0000001600167308 */ /* 0x000fec0000000800 */
[----:B------:R-:W-:Y:S02]  /*3830*/  HMMA.16816.F32.BF16 R44, R80, R48, RZ ;  /* 0x00000030502c723c */ /* 0x000fe400000418ff */
[----:B------:R-:W4:Y:S01]  /*3840*/  MUFU.EX2 R3, R3 ;  /* 0x0000000300037308 */ /* 0x000f220000000800 */
[----:B---3--:R-:W-:Y:S01]  /*3850*/  F2FP.BF16.PACK_AB R5, R23, R30 ;  /* 0x0000001e1705723e */ /* 0x008fe200000010ff */
[----:B------:R-:W-:-:S04]  /*3860*/  FADD.FTZ R30, R30, R31 ;  /* 0x0000001f1e1e7221 */ /* 0x000fc80000010000 */
[C---:B------:R-:W-:Y:S01]  /*3870*/  HMMA.16816.F32.BF16 R52, R80.reuse, R56, RZ ;  /* 0x000000385034723c */ /* 0x040fe200000418ff */
[----:B------:R-:W-:Y:S01]  /*3880*/  FADD.FTZ R23, R23, R30 ;  /* 0x0000001e17177221 */ /* 0x000fe20000010000 */
[----:B------:R-:W-:Y:S06]  /*3890*/  MUFU.EX2 R102, R102 ;  /* 0x0000006600667308 */ /* 0x000fec0000000800 */
[----:B------:R-:W-:Y:S01]  /*38a0*/  HMMA.16816.F32.BF16 R40, R80, R42, RZ ;  /* 0x0000002a5028723c */ /* 0x000fe200000418ff */
[----:B----4-:R-:W-:Y:S01]  /*38b0*/  F2FP.BF16.PACK_AB R7, R3, R22 ;  /* 0x000000160307723e */ /* 0x010fe200000010ff */
        /* <DEDUP_REMOVED lines=18> */
[--C-:B------:R-:W-:Y:S01]  /*39e0*/  FFMA.FTZ R26, R103, c[0x0][0x23c], -R90.reuse ;  /* 0x00008f00671a7a23 */ /* 0x100fe2000001085a */
[C---:B-1----:R-:W-:Y:S01]  /*39f0*/  HMMA.16816.F32.BF16 R44, R4.reuse, R16, R44 ;  /* 0x00000010042c723c */ /* 0x042fe2000004182c */
[----:B------:R-:W-:Y:S01]  /*3a00*/  FFMA.FTZ R27, R101, c[0x0][0x23c], -R90 ;  /* 0x00008f00651b7a23 */ /* 0x000fe2000001085a */
        /* <DEDUP_REMOVED lines=8> */
[----:B------:R-:W4:Y:S06]  /*3a90*/  MUFU.EX2 R24, R24 ;  /* 0x0000001800187308 */ /* 0x000f2c0000000800 */
[C---:B------:R-:W-:Y:S02]  /*3aa0*/  HMMA.16816.F32.BF16 R52, R4.reuse, R12, R52 ;  /* 0x0000000c0434723c */ /* 0x040fe40000041834 */
[----:B------:R-:W-:Y:S06]  /*3ab0*/  MUFU.EX2 R101, R108 ;  /* 0x0000006c00657308 */ /* 0x000fec0000000800 */
[----:B------:R-:W-:Y:S01]  /*3ac0*/  HMMA.16816.F32.BF16 R56, R4, R14, R56 ;  /* 0x0000000e0438723c */ /* 0x000fe20000041838 */
[----:B------:R-:W-:Y:S01]  /*3ad0*/  LDSM.16.MT88.4 R12, [R113+0x6c00] ;  /* 0x006c0000710c783b */ /* 0x000fe20000004200 */
[----:B------:R-:W5:Y:S08]  /*3ae0*/  MUFU.EX2 R33, R33 ;  /* 0x0000002100217308 */ /* 0x000f700000000800 */
        /* <DEDUP_REMOVED lines=9> */
[----:B---3--:R-:W-:-:S02]  /*3b80*/  F2FP.BF16.PACK_AB R4, R93, R102 ;  /* 0x000000665d04723e */ /* 0x008fc400000010ff */
[----:B-1----:R-:W-:Y:S01]  /*3b90*/  F2FP.BF16.PACK_AB R5, R26, R95 ;  /* 0x0000005f1a05723e */ /* 0x002fe200000010ff */
[----:B------:R-:W-:Y:S01]  /*3ba0*/  FADD.FTZ R95, R95, R22 ;  /* 0x000000165f5f7221 */ /* 0x000fe20000010000 */
[----:B------:R-:W-:Y:S02]  /*3bb0*/  F2FP.BF16.PACK_AB R6, R25, R100 ;  /* 0x000000641906723e */ /* 0x000fe400000010ff */
[----:B----4-:R-:W-:Y:S01]  /*3bc0*/  F2FP.BF16.PACK_AB R7, R24, R27 ;  /* 0x0000001b1807723e */ /* 0x010fe200000010ff */
        /* <DEDUP_REMOVED lines=23> */
[----:B------:R-:W-:Y:S01]  /*3d40*/  FADD.FTZ R32, R32, R27 ;  /* 0x0000001b20207221 */ /* 0x000fe20000010000 */
[----:B------:R-:W-:Y:S01]  /*3d50*/  F2FP.BF16.PACK_AB R6, R110, R109 ;  /* 0x0000006d6e06723e */ /* 0x000fe200000010ff */
[----:B------:R-:W-:Y:S01]  /*3d60*/  FADD.FTZ R4, R91, R4 ;  /* 0x000000045b047221 */ /* 0x000fe20000010000 */
[----:B------:R-:W-:Y:S01]  /*3d70*/  F2FP.BF16.PACK_AB R7, R108, R35 ;  /* 0x000000236c07723e */ /* 0x000fe200000010ff */
[----:B------:R-:W-:-:S02]  /*3d80*/  FADD.FTZ R32, R33, R32 ;  /* 0x0000002021207221 */ /* 0x000fc40000010000 */
[----:B------:R-:W-:Y:S01]  /*3d90*/  FADD.FTZ R29, R29, R4 ;  /* 0x000000041d1d7221 */ /* 0x000fe20000010000 */
[----:B------:R-:W-:Y:S01]  /*3da0*/  F2FP.BF16.PACK_AB R4, R101, R106 ;  /* 0x0000006a6504723e */ /* 0x000fe200000010ff */
[----:B------:R-:W-:Y:S02]  /*3db0*/  FADD.FTZ R35, R35, R32 ;  /* 0x0000002023237221 */ /* 0x000fe40000010000 */
[----:B------:R-:W-:Y:S02]  /*3dc0*/  FADD.FTZ R28, R28, R29 ;  /* 0x0000001d1c1c7221 */ /* 0x000fe40000010000 */
[----:B------:R-:W-:Y:S02]  /*3dd0*/  FADD.FTZ R108, R108, R35 ;  /* 0x000000236c6c7221 */ /* 0x000fe40000010000 */
[----:B------:R-:W-:Y:S01]  /*3de0*/  HMMA.16816.F32.BF16 R36, R4, R16, R36 ;  /* 0x000000100424723c */ /* 0x000fe20000041824 */
[----:B------:R-:W-:-:S04]  /*3df0*/  FADD.FTZ R21, R21, R28 ;  /* 0x0000001c15157221 */ /* 0x000fc80000010000 */
[----:B------:R-:W-:-:S03]  /*3e00*/  FADD.FTZ R21, R20, R21 ;  /* 0x0000001514157221 */ /* 0x000fc60000010000 */
[----:B------:R-:W-:Y:S01]  /*3e10*/  HMMA.16816.F32.BF16 R40, R4, R18, R40 ;  /* 0x000000120428723c */ /* 0x000fe20000041828 */
[----:B------:R-:W2:Y:S01]  /*3e20*/  LDSM.16.MT88.4 R16, [R113+0x7c00] ;  /* 0x007c00007110783b */ /* 0x000ea20000004200 */
        /* <DEDUP_REMOVED lines=8> */
[----:B------:R-:W-:Y:S02]  /*3eb0*/  FADD.FTZ R106, R101, R106 ;  /* 0x0000006a656a7221 */ /* 0x000fe40000010000 */
[----:B-1----:R-:W-:Y:S02]  /*3ec0*/  HMMA.16816.F32.BF16 R52, R4, R8, R52 ;  /* 0x000000080434723c */ /* 0x002fe40000041834 */
[----:B------:R-:W-:-:S04]  /*3ed0*/  FADD.FTZ R109, R109, R106 ;  /* 0x0000006a6d6d7221 */ /* 0x000fc80000010000 */
[----:B------:R-:W-:Y:S02]  /*3ee0*/  FADD.FTZ R109, R110, R109 ;  /* 0x0000006d6e6d7221 */ /* 0x000fe40000010000 */
        /* <DEDUP_REMOVED lines=71> */
.L_x_5658:
[----:B------:R-:W-:-:S05]  /*4360*/  IMAD.MOV.U32 R6, RZ, RZ, c[0x0][0x1a0] ;  /* 0x00006800ff067624 */ /* 0x000fca00078e00ff */
[----:B------:R-:W-:-:S04]  /*4370*/  LEA R6, -R6, RZ, 0x6 ;  /* 0x000000ff06067211 */ /* 0x000fc800078e31ff */
[----:B------:R-:W-:Y:S02]  /*4380*/  SHF.R.S32.HI R5, RZ, 0x1f, R6 ;  /* 0x0000001fff057819 */ /* 0x000fe40000011406 */
.L_x_5659:
[----:B------:R-:W-:Y:S01]  /*4390*/  IMAD.MOV.U32 R3, RZ, RZ, c[0x0][0x1a0] ;  /* 0x00006800ff037624 */ /* 0x000fe200078e00ff */
[----:B------:R-:W-:Y:S01]  /*43a0*/  LEA R7, R88, c[0x0][0x170], 0x1 ;  /* 0x00005c0058077a11 */ /* 0x000fe200078e08ff */
[----:B------:R-:W-:Y:S01]  /*43b0*/  IMAD.MOV.U32 R4, RZ, RZ, c[0x0][0x1a4] ;  /* 0x00006900ff047624 */ /* 0x000fe200078e00ff */
[C---:B------:R-:W-:Y:S02]  /*43c0*/  IADD3 R8, P0, R6.reuse, R88, RZ ;  /* 0x0000005806087210 */ /* 0x040fe40007f1e0ff */
[----:B------:R-:W-:Y:S02]  /*43d0*/  LEA R9, P1, R3, R6, 0x5 ;  /* 0x0000000603097211 */ /* 0x000fe400078228ff */
[----:B------:R-:W-:Y:S01]  /*43e0*/  LEA R130, P3, R6, R7, 0x1 ;  /* 0x0000000706827211 */ /* 0x000fe200078608ff */
[----:B------:R-:W-:Y:S01]  /*43f0*/  IMAD.X R7, R5, 0x1, R84, P0 ;  /* 0x0000000105077824 */ /* 0x000fe200000e0654 */
[----:B------:R-:W-:Y:S02]  /*4400*/  IADD3 R88, P0, R9, R88, RZ ;  /* 0x0000005809587210 */ /* 0x000fe40007f1e0ff */
[----:B------:R-:W-:-:S02]  /*4410*/  LEA.HI.X R9, R3, R5, R4, 0x5, P1 ;  /* 0x0000000503097211 */ /* 0x000fc400008f2c04 */
[----:B------:R-:W-:Y:S02]  /*4420*/  LEA R10, P2, R8, c[0x0][0x170], 0x1 ;  /* 0x00005c00080a7a11 */ /* 0x000fe400078408ff */
[----:B------:R-:W-:Y:S01]  /*4430*/  LEA.HI.X R131, R6, R131, R5, 0x1, P3 ;  /* 0x0000008306837211 */ /* 0x000fe200018f0c05 */
[----:B------:R-:W-:Y:S01]  /*4440*/  IMAD.X R9, R9, 0x1, R84, P0 ;  /* 0x0000000109097824 */ /* 0x000fe200000e0654 */
[----:B------:R-:W-:Y:S02]  /*4450*/  LEA.HI.X R11, R8, c[0x0][0x174], R7, 0x1, P2 ;  /* 0x00005d00080b7a11 */ /* 0x000fe400010f0c07 */
[C---:B------:R-:W-:Y:S01]  /*4460*/  LEA R12, P1, R3.reuse, R130, 0x6 ;  /* 0x00000082030c7211 */ /* 0x040fe200078230ff */
[----:B------:R-:W-:Y:S01]  /*4470*/  @!PT LDS RZ, [RZ] ;  /* 0x00000000fffff984 */ /* 0x000fe20000000800 */
[----:B------:R-:W-:Y:S01]  /*4480*/  @!PT LDS RZ, [RZ] ;  /* 0x00000000fffff984 */ /* 0x000fe20000000800 */
[----:B------:R-:W-:Y:S01]  /*4490*/  @!PT LDS RZ, [RZ] ;  /* 0x00000000fffff984 */ /* 0x000fe20000000800 */
[----:B------:R1:W-:Y:S01]  /*44a0*/  LDGSTS.E.BYPASS.LTC128B.128 [R121+0x6000], [R130.64] ;  /* 0x0600000082797fae */ /* 0x0003e2000b901d48 */
[C---:B------:R-:W-:Y:S02]  /*44b0*/  LEA R8, P0, R88.reuse, c[0x0][0x170], 0x1 ;  /* 0x00005c0058087a11 */ /* 0x040fe400078008ff */
[----:B------:R-:W-:Y:S01]  /*44c0*/  LEA.HI.X R13, R3, R131, R4, 0x6, P1 ;  /* 0x00000083030d7211 */ /* 0x000fe200008f3404 */
[----:B------:R2:W-:Y:S01]  /*44d0*/  LDGSTS.E.BYPASS.LTC128B.128 [R121+0x7000], [R10.64+0x40] ;  /* 0x070000400a797fae */ /* 0x0005e2000b901d48 */
[----:B------:R-:W-:Y:S01]  /*44e0*/  LEA.HI.X R9, R88, c[0x0][0x174], R9, 0x1, P0 ;  /* 0x00005d0058097a11 */ /* 0x000fe200000f0c09 */
[----:B------:R-:W-:-:S02]  /*44f0*/  IMAD.IADD R3, R116, 0x1, R85 ;  /* 0x0000000174037824 */ /* 0x000fc400078e0255 */
[----:B------:R2:W-:Y:S04]  /*4500*/  LDGSTS.E.BYPASS.LTC128B.128 [R121+0x8000], [R10.64+0x80] ;  /* 0x080000800a797fae */ /* 0x0005e8000b901d48 */
[----:B------:R3:W-:Y:S04]  /*4510*/  LDGSTS.E.BYPASS.LTC128B.128 [R121+0x6800], [R12.64] ;  /* 0x068000000c797fae */ /* 0x0007e8000b901d48 */
[----:B------:R2:W-:Y:S04]  /*4520*/  LDGSTS.E.BYPASS.LTC128B.128 [R121+0x7800], [R8.64+0x40] ;  /* 0x0780004008797fae */ /* 0x0005e8000b901d48 */
[----:B------:R2:W-:Y:S04]  /*4530*/  LDGSTS.E.BYPASS.LTC128B.128 [R121+0x8800], [R8.64+0x80] ;  /* 0x0880008008797fae */ /* 0x0005e8000b901d48 */
[----:B------:R-:W-:Y:S04]  /*4540*/  LDSM.16.M88.4 R4, [R117] ;  /* 0x000000007504783b */ /* 0x000fe80000000200 */
[----:B------:R-:W4:Y:S04]  /*4550*/  LDSM.16.M88.4 R28, [R116+0x3000] ;  /* 0x00300000741c783b */ /* 0x000f280000000200 */
[----:B------:R-:W5:Y:S04]  /*4560*/  LDSM.16.M88.4 R20, [R116+0x3400] ;  /* 0x003400007414783b */ /* 0x000f680000000200 */
[----:B------:R-:W-:Y:S04]  /*4570*/  LDSM.16.M88.4 R84, [R115] ;  /* 0x000000007354783b */ /* 0x000fe80000000200 */
[----:B------:R-:W1:Y:S04]  /*4580*/  LDSM.16.M88.4 R16, [R3+0x3000] ;  /* 0x003000000310783b */ /* 0x000e680000000200 */
[----:B---3--:R-:W3:Y:S04]  /*4590*/  LDSM.16.M88.4 R12, [R116+0x3800] ;  /* 0x00380000740c783b */ /* 0x008ee80000000200 */
[----:B--2---:R-:W2:Y:S04]  /*45a0*/  LDSM.16.M88.4 R8, [R3+0x3400] ;  /* 0x003400000308783b */ /* 0x004ea80000000200 */
[----:B------:R-:W1:Y:S04]  /*45b0*/  LDSM.16.M88.4 R88, [R116+0x3c00] ;  /* 0x003c00007458783b */ /* 0x000e680000000200 */
[----:B------:R-:W1:Y:S04]  /*45c0*/  LDSM.16.M88.4 R92, [R3+0x3800] ;  /* 0x00380000035c783b */ /* 0x000e680000000200 */
[----:B------:R-:W0:Y:S01]  /*45d0*/  LDGDEPBAR ;  /* 0x00000000000079af */ /* 0x000e220000000000 */
[C---:B----4-:R-:W-:Y:S08]  /*45e0*/  HMMA.16816.F32.BF16 R32, R4.reuse, R28, RZ ;  /* 0x0000001c0420723c */ /* 0x050ff000000418ff */
[C---:B------:R-:W-:Y:S08]  /*45f0*/  HMMA.16816.F32.BF16 R28, R4.reuse, R30, RZ ;  /* 0x0000001e041c723c */ /* 0x040ff000000418ff */
[C---:B-----5:R-:W-:Y:S08]  /*4600*/  HMMA.16816.F32.BF16 R24, R4.reuse, R20, RZ ;  /* 0x000000140418723c */ /* 0x060ff000000418ff */
        /* <DEDUP_REMOVED lines=63> */
[C---:B-1----:R-:W-:Y:S01]  /*4a00*/  HMMA.16816.F32.BF16 R16, R92.reuse, R88, R16 ;  /* 0x000000585c10723c */ /* 0x042fe20000041810 */
[----:B------:R-:W1:Y:S07]  /*4a10*/  S2R R88, SR_TID.X ;  /* 0x0000000000587919 */ /* 0x000e6e0000002100 */
[C---:B------:R-:W-:Y:S08]  /*4a20*/  HMMA.16816.F32.BF16 R12, R92.reuse, R90, R12 ;  /* 0x0000005a5c0c723c */ /* 0x040ff0000004180c */
[C---:B--2---:R-:W-:Y:S08]  /*4a30*/  HMMA.16816.F32.BF16 R8, R92.reuse, R84, R8 ;  /* 0x000000545c08723c */ /* 0x044ff00000041808 */
[----:B------:R-:W-:Y:S01]  /*4a40*/  HMMA.16816.F32.BF16 R4, R92, R86, R4 ;  /* 0x000000565c04723c */ /* 0x000fe20000041804 */
[----:B-1----:R-:W-:-:S05]  /*4a50*/  IMAD.SHL.U32 R85, R88, 0x2, RZ ;  /* 0x0000000258557824 */ /* 0x002fca00078e00ff */
[----:B------:R-:W-:-:S05]  /*4a60*/  LOP3.LUT R85, R85, 0x6, RZ, 0xc0, !PT ;  /* 0x0000000655557812 */ /* 0x000fca00078ec0ff */
[----:B------:R-:W-:-:S05]  /*4a70*/  IMAD R84, R120, 0x40, R85 ;  /* 0x0000004078547824 */ /* 0x000fca00078e0255 */
[C---:B------:R-:W-:Y:S02]  /*4a80*/  IADD3 R86, R84.reuse, 0x1, RZ ;  /* 0x0000000154567810 */ /* 0x040fe40007ffe0ff */
[C---:B------:R-:W-:Y:S02]  /*4a90*/  IADD3 R85, R84.reuse, 0x8, RZ ;  /* 0x0000000854557810 */ /* 0x040fe40007ffe0ff */
[----:B------:R-:W-:Y:S01]  /*4aa0*/  IADD3 R3, R84, 0x9, RZ ;  /* 0x0000000954037810 */ /* 0x000fe20007ffe0ff */
[----:B------:R-:W-:Y:S01]  /*4ab0*/  BAR.SYNC.DEFER_BLOCKING 0x0 ;  /* 0x0000000000007b1d */ /* 0x000fe20000010000 */
[CC--:B------:R-:W-:Y:S02]  /*4ac0*/  ISETP.GE.AND P2, PT, R86.reuse, R97.reuse, PT ;  /* 0x000000615600720c */ /* 0x0c0fe40003f46270 */
[----:B------:R-:W-:Y:S02]  /*4ad0*/  ISETP.GE.AND P3, PT, R86, R96, PT ;  /* 0x000000605600720c */ /* 0x000fe40003f66270 */
[----:B------:R-:W-:-:S02]  /*4ae0*/  ISETP.GE.AND P5, PT, R85, R97, PT ;  /* 0x000000615500720c */ /* 0x000fc40003fa6270 */
[C---:B------:R-:W-:Y:S02]  /*4af0*/  IADD3 R86, R84.reuse, 0x10, RZ ;  /* 0x0000001054567810 */ /* 0x040fe40007ffe0ff */
[-C--:B------:R-:W-:Y:S02]  /*4b00*/  ISETP.GE.AND P1, PT, R85, R96.reuse, PT ;  /* 0x000000605500720c */ /* 0x080fe40003f26270 */
[C---:B------:R-:W-:Y:S02]  /*4b10*/  ISETP.GE.AND P4, PT, R3.reuse, R97, PT ;  /* 0x000000610300720c */ /* 0x040fe40003f86270 */
[----:B------:R-:W-:Y:S02]  /*4b20*/  ISETP.GE.AND P0, PT, R3, R96, PT ;  /* 0x000000600300720c */ /* 0x000fe40003f06270 */
[----:B------:R-:W-:Y:S02]  /*4b30*/  IADD3 R87, R84, 0x11, RZ ;  /* 0x0000001154577810 */ /* 0x000fe40007ffe0ff */
[----:B------:R-:W-:-:S02]  /*4b40*/  FSEL R85, R33, -INF , !P2 ;  /* 0xff80000021557808 */ /* 0x000fc40005000000 */
[----:B------:R-:W-:Y:S02]  /*4b50*/  FSEL R3, R28, -INF , !P5 ;  /* 0xff8000001c037808 */ /* 0x000fe40006800000 */
[CC--:B------:R-:W-:Y:S02]  /*4b60*/  ISETP.GE.AND P2, PT, R86.reuse, R97.reuse, PT ;  /* 0x000000615600720c */ /* 0x0c0fe40003f46270 */
[----:B------:R-:W-:Y:S02]  /*4b70*/  ISETP.GE.AND P5, PT, R86, R96, PT ;  /* 0x000000605600720c */ /* 0x000fe40003fa6270 */
[----:B------:R-:W-:Y:S02]  /*4b80*/  IADD3 R86, R84, 0x18, RZ ;  /* 0x0000001854567810 */ /* 0x000fe40007ffe0ff */
[----:B------:R-:W-:Y:S02]  /*4b90*/  FSEL R33, R30, -INF , !P1 ;  /* 0xff8000001e217808 */ /* 0x000fe40004800000 */
[----:B------:R-:W-:-:S02]  /*4ba0*/  ISETP.GE.AND P1, PT, R87, R97, PT ;  /* 0x000000615700720c */ /* 0x000fc40003f26270 */
[----:B------:R-:W-:Y:S02]  /*4bb0*/  FSEL R31, R31, -INF , !P0 ;  /* 0xff8000001f1f7808 */ /* 0x000fe40004000000 */
[----:B------:R-:W-:Y:S02]  /*4bc0*/  ISETP.GE.AND P0, PT, R86, R97, PT ;  /* 0x000000615600720c */ /* 0x000fe40003f06270 */
[----:B------:R-:W-:Y:S02]  /*4bd0*/  FSEL R111, R24, -INF , !P2 ;  /* 0xff800000186f7808 */ /* 0x000fe40005000000 */
[----:B------:R-:W-:Y:S02]  /*4be0*/  ISETP.GE.AND P2, PT, R86, R96, PT ;  /* 0x000000605600720c */ /* 0x000fe40003f46270 */
[----:B------:R-:W-:Y:S02]  /*4bf0*/  IADD3 R24, R84, 0x20, RZ ;  /* 0x0000002054187810 */ /* 0x000fe40007ffe0ff */
[----:B------:R-:W-:-:S02]  /*4c00*/  FSEL R159, R25, -INF , !P1 ;  /* 0xff800000199f7808 */ /* 0x000fc40004800000 */
[----:B------:R-:W-:Y:S02]  /*4c10*/  IADD3 R25, R84, 0x21, RZ ;  /* 0x0000002154197810 */ /* 0x000fe40007ffe0ff */
[----:B------:R-:W-:Y:S02]  /*4c20*/  FSEL R161, R20, -INF , !P0 ;  /* 0xff80000014a17808 */ /* 0x000fe40004000000 */
[----:B------:R-:W-:Y:S02]  /*4c30*/  ISETP.GE.AND P0, PT, R24, R96, PT ;  /* 0x000000601800720c */ /* 0x000fe40003f06270 */
[----:B------:R-:W-:Y:S02]  /*4c40*/  FSEL R107, R22, -INF , !P2 ;  /* 0xff800000166b7808 */ /* 0x000fe40005000000 */
        /* <DEDUP_REMOVED lines=8> */
[----:B------:R-:W-:Y:S02]  /*4cd0*/  IADD3 R28, R84, 0x19, RZ ;  /* 0x00000019541c7810 */ /* 0x000fe40007ffe0ff */
[----:B------:R-:W-:Y:S02]  /*4ce0*/  FSEL R153, R13, -INF , !P0 ;  /* 0xff8000000d997808 */ /* 0x000fe40004000000 */
[----:B------:R-:W-:Y:S02]  /*4cf0*/  ISETP.GE.AND P0, PT, R17, R96, PT ;  /* 0x000000601100720c */ /* 0x000fe40003f06270 */
[----:B------:R-:W-:Y:S02]  /*4d00*/  FSEL R35, R35, -INF , !P3 ;  /* 0xff80000023237808 */ /* 0x000fe40005800000 */
[----:B------:R-:W-:Y:S02]  /*4d10*/  FSEL R133, R26, -INF , !P5 ;  /* 0xff8000001a857808 */ /* 0x000fe40006800000 */
[----:B------:R-:W-:-:S02]  /*4d20*/  FSEL R157, R27, -INF , !P4 ;  /* 0xff8000001b9d7808 */ /* 0x000fc40006000000 */
[-C--:B------:R-:W-:Y:S02]  /*4d30*/  ISETP.GE.AND P3, PT, R84, R97.reuse, PT ;  /* 0x000000615400720c */ /* 0x080fe40003f66270 */
[CC--:B------:R-:W-:Y:S02]  /*4d40*/  ISETP.GE.AND P5, PT, R28.reuse, R97.reuse, PT ;  /* 0x000000611c00720c */ /* 0x0c0fe40003fa6270 */
[----:B------:R-:W-:Y:S02]  /*4d50*/  ISETP.GE.AND P1, PT, R28, R96, PT ;  /* 0x000000601c00720c */ /* 0x000fe40003f26270 */
[----:B------:R-:W-:Y:S02]  /*4d60*/  ISETP.GE.AND P4, PT, R24, R97, PT ;  /* 0x000000611800720c */ /* 0x000fe40003f86270 */
[----:B------:R-:W-:Y:S02]  /*4d70*/  IADD3 R24, R84, 0x28, RZ ;  /* 0x0000002854187810 */ /* 0x000fe40007ffe0ff */
[----:B------:R-:W-:-:S02]  /*4d80*/  FSEL R94, R11, -INF , !P0 ;  /* 0xff8000000b5e7808 */ /* 0x000fc40004000000 */
[----:B------:R-:W-:Y:S02]  /*4d90*/  FSEL R11, R32, -INF , !P3 ;  /* 0xff800000200b7808 */ /* 0x000fe40005800000 */
[----:B------:R-:W-:Y:S02]  /*4da0*/  FSEL R163, R21, -INF , !P5 ;  /* 0xff80000015a37808 */ /* 0x000fe40006800000 */
[----:B------:R-:W-:Y:S02]  /*4db0*/  FSEL R155, R23, -INF , !P1 ;  /* 0xff800000179b7808 */ /* 0x000fe40004800000 */
[----:B------:R-:W-:Y:S02]  /*4dc0*/  FSEL R145, R16, -INF , !P4 ;  /* 0xff80000010917808 */ /* 0x000fe40006000000 */
[----:B------:R-:W-:Y:S02]  /*4dd0*/  ISETP.GT.AND P3, PT, R120, R119, PT ;  /* 0x000000777800720c */ /* 0x000fe40003f64270 */
[----:B------:R-:W-:-:S02]  /*4de0*/  ISETP.GE.AND P5, PT, R25, R96, PT ;  /* 0x000000601900720c */ /* 0x000fc40003fa6270 */
[C---:B------:R-:W-:Y:S02]  /*4df0*/  ISETP.GE.AND P1, PT, R24.reuse, R97, PT ;  /* 0x000000611800720c */ /* 0x040fe40003f26270 */
[-C--:B------:R-:W-:Y:S02]  /*4e00*/  ISETP.GE.AND P4, PT, R24, R96.reuse, PT ;  /* 0x000000601800720c */ /* 0x080fe40003f86270 */
[----:B------:R-:W-:Y:S02]  /*4e10*/  ISETP.GE.AND P2, PT, R20, R96, PT ;  /* 0x000000601400720c */ /* 0x000fe40003f46270 */
[----:B------:R-:W-:Y:S02]  /*4e20*/  IADD3 R16, R84, 0x30, RZ ;  /* 0x0000003054107810 */ /* 0x000fe40007ffe0ff */
[----:B------:R-:W-:Y:S02]  /*4e30*/  FSEL R143, R19, -INF , !P5 ;  /* 0xff800000138f7808 */ /* 0x000fe40006800000 */
[----:B------:R-:W-:-:S02]  /*4e40*/  FSEL R151, R12, -INF , !P1 ;  /* 0xff8000000c977808 */ /* 0x000fc40004800000 */
[----:B------:R-:W-:Y:S02]  /*4e50*/  FSEL R139, R14, -INF , !P4 ;  /* 0xff8000000e8b7808 */ /* 0x000fe40006000000 */
[----:B------:R-:W-:Y:S02]  /*4e60*/  FSEL R141, R15, -INF , !P2 ;  /* 0xff8000000f8d7808 */ /* 0x000fe40005000000 */
[CC--:B------:R-:W-:Y:S02]  /*4e70*/  ISETP.GE.AND P5, PT, R16.reuse, R97.reuse, PT ;  /* 0x000000611000720c */ /* 0x0c0fe40003fa6270 */
[-C--:B------:R-:W-:Y:S02]  /*4e80*/  ISETP.GE.AND P1, PT, R16, R96.reuse, PT ;  /* 0x000000601000720c */ /* 0x080fe40003f26270 */
[----:B------:R-:W-:Y:S02]  /*4e90*/  ISETP.GE.AND P4, PT, R17, R97, PT ;  /* 0x000000611100720c */ /* 0x000fe40003f86270 */
[----:B------:R-:W-:-:S02]  /*4ea0*/  ISETP.GE.AND P2, PT, R84, R96, PT ;  /* 0x000000605400720c */ /* 0x000fc40003f46270 */
[C---:B------:R-:W-:Y:S02]  /*4eb0*/  IADD3 R12, R84.reuse, 0x38, RZ ;  /* 0x00000038540c7810 */ /* 0x040fe40007ffe0ff */
[----:B------:R-:W-:Y:S02]  /*4ec0*/  IADD3 R84, R84, 0x39, RZ ;  /* 0x0000003954547810 */ /* 0x000fe40007ffe0ff */
        /* <DEDUP_REMOVED lines=26> */
[----:B------:R-:W-:Y:S01]  /*5070*/  LOP3.LUT R14, R14, c[0x0][0x2d0], RZ, 0x3c, !PT ;  /* 0x0000b4000e0e7a12 */ /* 0x000fe200078e3cff */
        /* <DEDUP_REMOVED lines=47> */
.L_x_5661:
[----:B------:R-:W-:-:S04]  /*5370*/  LEA R6, -R5, RZ, 0x6 ;  /* 0x000000ff05067211 */ /* 0x000fc800078e31ff */
[----:B------:R-:W-:Y:S02]  /*5380*/  SHF.R.S32.HI R7, RZ, 0x1f, R6 ;  /* 0x0000001fff077819 */ /* 0x000fe40000011406 */
.L_x_5662:
        /* <DEDUP_REMOVED lines=21> */
.L_x_5660:
[----:B------:R-:W-:Y:S01]  /*54e0*/  FMNMX.FTZ R6, R2, R11, !PT ;  /* 0x0000000b02067209 */ /* 0x000fe20007810000 */
[----:B------:R-:W-:Y:S01]  /*54f0*/  LDSM.16.MT88.4 R24, [R114+0x7000] ;  /* 0x007000007218783b */ /* 0x000fe20000004200 */
[----:B-1----:R-:W-:-:S02]  /*5500*/  FMNMX.FTZ R4, R0, R9, !PT ;  /* 0x0000000900047209 */ /* 0x002fc40007810000 */
        /* <DEDUP_REMOVED lines=54> */
[----:B------:R-:W-:Y:S02]  /*5870*/  FFMA.FTZ R97, R9, c[0x0][0x23c], -R102 ;  /* 0x00008f0009617a23 */ /* 0x000fe40000010866 */
[----:B------:R-:W-:Y:S01]  /*5880*/  FMUL.FTZ R99, R99, c[0x0][0x23c] ;  /* 0x00008f0063637a20 */ /* 0x000fe20000410000 */
[----:B------:R-:W1:Y:S01]  /*5890*/  LDSM.16.MT88.4 R8, [R114+0x6000] ;  /* 0x006000007208783b */ /* 0x000e620000004200 */
[----:B------:R-:W-:-:S02]  /*58a0*/  FMUL.FTZ R98, R98, c[0x0][0x23c] ;  /* 0x00008f0062627a20 */ /* 0x000fc40000410000 */
[--C-:B------:R-:W-:Y:S01]  /*58b0*/  FFMA.FTZ R91, R33, c[0x0][0x23c], -R102.reuse ;  /* 0x00008f00215b7a23 */ /* 0x100fe20000010866 */
[----:B------:R-:W-:Y:S01]  /*58c0*/  MUFU.EX2 R96, R96 ;  /* 0x0000006000607308 */ /* 0x000fe20000000800 */
[--C-:B------:R-:W-:Y:S02]  /*58d0*/  FFMA.FTZ R0, R31, c[0x0][0x23c], -R102.reuse ;  /* 0x00008f001f007a23 */ /* 0x100fe40000010866 */
[----:B------:R-:W-:Y:S02]  /*58e0*/  FFMA.FTZ R35, R35, c[0x0][0x23c], -R102 ;  /* 0x00008f0023237a23 */ /* 0x000fe40000010866 */
[----:B------:R-:W-:Y:S02]  /*58f0*/  FFMA.FTZ R137, R111, c[0x0][0x23c], -R106 ;  /* 0x00008f006f897a23 */ /* 0x000fe4000001086a */
[----:B------:R-:W-:Y:S01]  /*5900*/  FFMA.FTZ R110, R107, c[0x0][0x23c], -R102 ;  /* 0x00008f006b6e7a23 */ /* 0x000fe20000010866 */
[----:B------:R-:W2:Y:S01]  /*5910*/  MUFU.EX2 R92, R92 ;  /* 0x0000005c005c7308 */ /* 0x000ea20000000800 */
[----:B------:R-:W-:-:S02]  /*5920*/  FFMA.FTZ R136, R159, c[0x0][0x23c], -R106 ;  /* 0x00008f009f887a23 */ /* 0x000fc4000001086a */
[--C-:B------:R-:W-:Y:S02]  /*5930*/  FFMA.FTZ R112, R161, c[0x0][0x23c], -R106.reuse ;  /* 0x00008f00a1707a23 */ /* 0x100fe4000001086a */
[----:B------:R-:W-:Y:S02]  /*5940*/  FFMA.FTZ R111, R163, c[0x0][0x23c], -R106 ;  /* 0x00008f00a36f7a23 */ /* 0x000fe4000001086a */
[--C-:B------:R-:W-:Y:S01]  /*5950*/  FFMA.FTZ R133, R133, c[0x0][0x23c], -R102.reuse ;  /* 0x00008f0085857a23 */ /* 0x100fe20000010866 */
[----:B------:R-:W3:Y:S01]  /*5960*/  MUFU.EX2 R3, R3 ;  /* 0x0000000300037308 */ /* 0x000ee20000000800 */
[--C-:B------:R-:W-:Y:S02]  /*5970*/  FFMA.FTZ R132, R157, c[0x0][0x23c], -R102.reuse ;  /* 0x00008f009d847a23 */ /* 0x100fe40000010866 */
[----:B------:R-:W-:Y:S02]  /*5980*/  FFMA.FTZ R107, R155, c[0x0][0x23c], -R102 ;  /* 0x00008f009b6b7a23 */ /* 0x000fe40000010866 */
[----:B------:R-:W-:-:S02]  /*5990*/  FFMA.FTZ R140, R145, c[0x0][0x23c], -R106 ;  /* 0x00008f00918c7a23 */ /* 0x000fc4000001086a */
[--C-:B------:R-:W-:Y:S01]  /*59a0*/  FFMA.FTZ R149, R149, c[0x0][0x23c], -R106.reuse ;  /* 0x00008f0095957a23 */ /* 0x100fe2000001086a */
[----:B------:R-:W-:Y:S01]  /*59b0*/  MUFU.EX2 R97, R97 ;  /* 0x0000006100617308 */ /* 0x000fe20000000800 */
[----:B--2---:R-:W-:Y:S01]  /*59c0*/  F2FP.BF16.PACK_AB R84, R92, R96 ;  /* 0x000000605c54723e */ /* 0x004fe200000010ff */
[--C-:B------:R-:W-:Y:S02]  /*59d0*/  FFMA.FTZ R138, R151, c[0x0][0x23c], -R106.reuse ;  /* 0x00008f00978a7a23 */ /* 0x100fe4000001086a */
[----:B------:R-:W-:Y:S02]  /*59e0*/  FFMA.FTZ R145, R153, c[0x0][0x23c], -R106 ;  /* 0x00008f0099917a23 */ /* 0x000fe4000001086a */
[--C-:B------:R-:W-:Y:S02]  /*59f0*/  FFMA.FTZ R144, R147, c[0x0][0x23c], -R102.reuse ;  /* 0x00008f0093907a23 */ /* 0x100fe40000010866 */
[----:B------:R-:W2:Y:S01]  /*5a00*/  MUFU.EX2 R2, R35 ;  /* 0x0000002300027308 */ /* 0x000ea20000000800 */
[----:B---3--:R-:W-:Y:S01]  /*5a10*/  F2FP.BF16.PACK_AB R86, R3, R88 ;  /* 0x000000580356723e */ /* 0x008fe200000010ff */
[----:B------:R-:W-:-:S02]  /*5a20*/  FFMA.FTZ R143, R143, c[0x0][0x23c], -R102 ;  /* 0x00008f008f8f7a23 */ /* 0x000fc40000010866 */
[--C-:B------:R-:W-:Y:S02]  /*5a30*/  FFMA.FTZ R139, R139, c[0x0][0x23c], -R102.reuse ;  /* 0x00008f008b8b7a23 */ /* 0x100fe40000010866 */
[----:B------:R-:W-:Y:S02]  /*5a40*/  FFMA.FTZ R142, R141, c[0x0][0x23c], -R102 ;  /* 0x00008f008d8e7a23 */ /* 0x000fe40000010866 */
[----:B------:R-:W3:Y:S01]  /*5a50*/  MUFU.EX2 R99, R99 ;  /* 0x0000006300637308 */ /* 0x000ee20000000800 */
[--C-:B------:R-:W-:Y:S02]  /*5a60*/  FFMA.FTZ R146, R103, c[0x0][0x23c], -R106.reuse ;  /* 0x00008f0067927a23 */ /* 0x100fe4000001086a */
[--C-:B------:R-:W-:Y:S02]  /*5a70*/  FFMA.FTZ R103, R104, c[0x0][0x23c], -R106.reuse ;  /* 0x00008f0068677a23 */ /* 0x100fe4000001086a */
[--C-:B------:R-:W-:Y:S02]  /*5a80*/  FFMA.FTZ R101, R101, c[0x0][0x23c], -R106.reuse ;  /* 0x00008f0065657a23 */ /* 0x100fe4000001086a */
[----:B------:R-:W-:Y:S01]  /*5a90*/  FFMA.FTZ R104, R105, c[0x0][0x23c], -R106 ;  /* 0x00008f0069687a23 */ /* 0x000fe2000001086a */
[----:B------:R-:W4:Y:S01]  /*5aa0*/  MUFU.EX2 R98, R98 ;  /* 0x0000006200627308 */ /* 0x000f220000000800 */
[----:B--2---:R-:W-:Y:S01]  /*5ab0*/  F2FP.BF16.PACK_AB R85, R2, R97 ;  /* 0x000000610255723e */ /* 0x004fe200000010ff */
[----:B------:R-:W2:Y:S01]  /*5ac0*/  LDSM.16.MT88.4 R32, [R113+0x7000] ;  /* 0x007000007120783b */ /* 0x000ea20000004200 */
[----:B------:R-:W-:-:S02]  /*5ad0*/  FFMA.FTZ R93, R93, c[0x0][0x23c], -R102 ;  /* 0x00008f005d5d7a23 */ /* 0x000fc40000010866 */
[--C-:B------:R-:W-:Y:S02]  /*5ae0*/  FFMA.FTZ R94, R94, c[0x0][0x23c], -R102.reuse ;  /* 0x00008f005e5e7a23 */ /* 0x100fe40000010866 */
[----:B------:R-:W-:Y:S01]  /*5af0*/  FFMA.FTZ R95, R95, c[0x0][0x23c], -R102 ;  /* 0x00008f005f5f7a23 */ /* 0x000fe20000010866 */
[----:B------:R-:W-:Y:S01]  /*5b00*/  MUFU.EX2 R91, R91 ;  /* 0x0000005b005b7308 */ /* 0x000fe20000000800 */
[-C--:B---3--:R-:W-:Y:S02]  /*5b10*/  FMUL.FTZ R20, R52, R99.reuse ;  /* 0x0000006334147220 */ /* 0x088fe40000410000 */
[-C--:B------:R-:W-:Y:S02]  /*5b20*/  FMUL.FTZ R21, R53, R99.reuse ;  /* 0x0000006335157220 */ /* 0x080fe40000410000 */
[-C--:B------:R-:W-:Y:S02]  /*5b30*/  FMUL.FTZ R56, R56, R99.reuse ;  /* 0x0000006338387220 */ /* 0x080fe40000410000 */
[----:B------:R-:W-:Y:S01]  /*5b40*/  FMUL.FTZ R57, R57, R99 ;  /* 0x0000006339397220 */ /* 0x000fe20000410000 */
[----:B------:R-:W3:Y:S01]  /*5b50*/  MUFU.EX2 R0, R0 ;  /* 0x0000000000007308 */ /* 0x000ee20000000800 */
        /* <DEDUP_REMOVED lines=9> */
[----:B---3--:R-:W-:Y:S01]  /*5bf0*/  F2FP.BF16.PACK_AB R87, R0, R91 ;  /* 0x0000005b0057723e */ /* 0x008fe200000010ff */
[-C--:B------:R-:W-:Y:S01]  /*5c00*/  FMUL.FTZ R40, R40, R99.reuse ;  /* 0x0000006328287220 */ /* 0x080fe20000410000 */
[----:B------:R-:W3:Y:S01]  /*5c10*/  MUFU.EX2 R136, R136 ;  /* 0x0000008800887308 */ /* 0x000ee20000000800 */
[-C--:B------:R-:W-:Y:S02]  /*5c20*/  FMUL.FTZ R41, R41, R99.reuse ;  /* 0x0000006329297220 */ /* 0x080fe40000410000 */
[-C--:B------:R-:W-:Y:S02]  /*5c30*/  FMUL.FTZ R42, R42, R98.reuse ;  /* 0x000000622a2a7220 */ /* 0x080fe40000410000 */
[----:B------:R-:W-:Y:S01]  /*5c40*/  HMMA.16816.F32.BF16 R20, R84, R24, R20 ;  /* 0x000000185414723c */ /* 0x000fe20000041814 */
[----:B------:R-:W-:Y:S02]  /*5c50*/  FMUL.FTZ R43, R43, R98 ;  /* 0x000000622b2b7220 */ /* 0x000fe40000410000 */
[----:B------:R-:W-:Y:S01]  /*5c60*/  MUFU.EX2 R112, R112 ;  /* 0x0000007000707308 */ /* 0x000fe20000000800 */
[----:B------:R-:W-:-:S02]  /*5c70*/  FMUL.FTZ R28, R60, R99 ;  /* 0x000000633c1c7220 */ /* 0x000fc40000410000 */
[----:B------:R-:W-:Y:S02]  /*5c80*/  FMUL.FTZ R29, R61, R99 ;  /* 0x000000633d1d7220 */ /* 0x000fe40000410000 */
[C---:B------:R-:W-:Y:S01]  /*5c90*/  HMMA.16816.F32.BF16 R24, R84.reuse, R26, R56 ;  /* 0x0000001a5418723c */ /* 0x040fe20000041838 */
[----:B------:R-:W4:Y:S01]  /*5ca0*/  LDSM.16.MT88.4 R56, [R114+0x6400] ;  /* 0x006400007238783b */ /* 0x000f220000004200 */
[-C--:B------:R-:W-:Y:S01]  /*5cb0*/  FMUL.FTZ R30, R62, R98.reuse ;  /* 0x000000623e1e7220 */ /* 0x080fe20000410000 */
[----:B------:R-:W5:Y:S01]  /*5cc0*/  MUFU.EX2 R111, R111 ;  /* 0x0000006f006f7308 */ /* 0x000f620000000800 */
[----:B------:R-:W-:Y:S01]  /*5cd0*/  FMUL.FTZ R31, R63, R98 ;  /* 0x000000623f1f7220 */ /* 0x000fe20000410000 */
[----:B---3--:R-:W-:Y:S01]  /*5ce0*/  F2FP.BF16.PACK_AB R52, R136, R137 ;  /* 0x000000898834723e */ /* 0x008fe200000010ff */
[----:B------:R-:W3:Y:S01]  /*5cf0*/  LDSM.16.MT88.4 R60, [R113+0x6400] ;  /* 0x00640000713c783b */ /* 0x000ee20000004200 */
[-C--:B------:R-:W-:Y:S01]  /*5d00*/  FMUL.FTZ R12, R44, R99.reuse ;  /* 0x000000632c0c7220 */ /* 0x080fe20000410000 */
[----:B-1----:R-:W-:Y:S01]  /*5d10*/  HMMA.16816.F32.BF16 R4, R84, R8, R4 ;  /* 0x000000085404723c */ /* 0x002fe20000041804 */
[----:B------:R-:W-:-:S02]  /*5d20*/  FMUL.FTZ R13, R45, R99 ;  /* 0x000000632d0d7220 */ /* 0x000fc40000410000 */
[----:B------:R-:W-:Y:S01]  /*5d30*/  MUFU.EX2 R133, R133 ;  /* 0x0000008500857308 */ /* 0x000fe20000000800 */
[-C--:B------:R-:W-:Y:S02]  /*5d40*/  FMUL.FTZ R14, R46, R98.reuse ;  /* 0x000000622e0e7220 */ /* 0x080fe40000410000 */
[----:B------:R-:W-:Y:S02]  /*5d50*/  FMUL.FTZ R15, R47, R98 ;  /* 0x000000622f0f7220 */ /* 0x000fe40000410000 */
[----:B------:R-:W-:Y:S01]  /*5d60*/  HMMA.16816.F32.BF16 R8, R84, R10, R40 ;  /* 0x0000000a5408723c */ /* 0x000fe20000041828 */
[-C--:B------:R-:W-:Y:S01]  /*5d70*/  FMUL.FTZ R48, R48, R99.reuse ;  /* 0x0000006330307220 */ /* 0x080fe20000410000 */
[----:B------:R-:W1:Y:S01]  /*5d80*/  LDSM.16.MT88.4 R40, [R114+0x8000] ;  /* 0x008000007228783b */ /* 0x000e620000004200 */
[----:B------:R-:W2:Y:S01]  /*5d90*/  MUFU.EX2 R132, R132 ;  /* 0x0000008400847308 */ /* 0x000ea20000000800 */
[----:B-----5:R-:W-:Y:S01]  /*5da0*/  F2FP.BF16.PACK_AB R54, R111, R112 ;  /* 0x000000706f36723e */ /* 0x020fe200000010ff */
[----:B------:R-:W-:-:S02]  /*5db0*/  FMUL.FTZ R49, R49, R99 ;  /* 0x0000006331317220 */ /* 0x000fc40000410000 */
[-C--:B------:R-:W-:Y:S01]  /*5dc0*/  FMUL.FTZ R50, R50, R98.reuse ;  /* 0x0000006232327220 */ /* 0x080fe20000410000 */
[C---:B------:R-:W-:Y:S01]  /*5dd0*/  HMMA.16816.F32.BF16 R12, R84.reuse, R16, R12 ;  /* 0x00000010540c723c */ /* 0x040fe2000004180c */
[-C--:B------:R-:W-:Y:S02]  /*5de0*/  FMUL.FTZ R51, R51, R98.reuse ;  /* 0x0000006233337220 */ /* 0x080fe40000410000 */
[----:B------:R-:W-:Y:S01]  /*5df0*/  MUFU.EX2 R110, R110 ;  /* 0x0000006e006e7308 */ /* 0x000fe20000000800 */
[-C--:B------:R-:W-:Y:S02]  /*5e00*/  FMUL.FTZ R64, R64, R99.reuse ;  /* 0x0000006340407220 */ /* 0x080fe40000410000 */
[----:B------:R-:W-:Y:S02]  /*5e10*/  FMUL.FTZ R65, R65, R99 ;  /* 0x0000006341417220 */ /* 0x000fe40000410000 */
[----:B------:R-:W-:Y:S01]  /*5e20*/  HMMA.16816.F32.BF16 R16, R84, R18, R48 ;  /* 0x000000125410723c */ /* 0x000fe20000041830 */
[-C--:B------:R-:W-:Y:S01]  /*5e30*/  FMUL.FTZ R66, R66, R98.reuse ;  /* 0x0000006242427220 */ /* 0x080fe20000410000 */
[----:B------:R-:W5:Y:S01]  /*5e40*/  LDSM.16.MT88.4 R48, [R113+0x8000] ;  /* 0x008000007130783b */ /* 0x000f620000004200 */
[----:B------:R-:W3:Y:S01]  /*5e50*/  MUFU.EX2 R107, R107 ;  /* 0x0000006b006b7308 */ /* 0x000ee20000000800 */
[----:B--2---:R-:W-:Y:S01]  /*5e60*/  F2FP.BF16.PACK_AB R53, R132, R133 ;  /* 0x000000858435723e */ /* 0x004fe200000010ff */
        /* <DEDUP_REMOVED lines=9> */
[----:B------:R-:W-:Y:S01]  /*5f00*/  FMUL.FTZ R73, R73, R99 ;  /* 0x0000006349497220 */ /* 0x000fe20000410000 */
[----:B------:R-:W-:Y:S01]  /*5f10*/  LDSM.16.MT88.4 R64, [R113+0x7c00] ;  /* 0x007c00007140783b */ /* 0x000fe20000004200 */
[----:B---3--:R-:W-:Y:S01]  /*5f20*/  F2FP.BF16.PACK_AB R55, R107, R110 ;  /* 0x0000006e6b37723e */ /* 0x008fe200000010ff */
[-C--:B------:R-:W-:Y:S01]  /*5f30*/  FMUL.FTZ R74, R74, R98.reuse ;  /* 0x000000624a4a7220 */ /* 0x080fe20000410000 */
[----:B------:R-:W-:Y:S01]  /*5f40*/  MUFU.EX2 R149, R149 ;  /* 0x0000009500957308 */ /* 0x000fe20000000800 */
[----:B------:R-:W-:-:S02]  /*5f50*/  FMUL.FTZ R75, R75, R98 ;  /* 0x000000624b4b7220 */ /* 0x000fc40000410000 */
[-C--:B------:R-:W-:Y:S02]  /*5f60*/  FMUL.FTZ R44, R76, R99.reuse ;  /* 0x000000634c2c7220 */ /* 0x080fe40000410000 */
[C---:B----4-:R-:W-:Y:S01]  /*5f70*/  HMMA.16816.F32.BF16 R4, R52.reuse, R56, R4 ;  /* 0x000000383404723c */ /* 0x050fe20000041804 */
        /* <DEDUP_REMOVED lines=9> */
[----:B------:R-:W-:Y:S01]  /*6010*/  MUFU.EX2 R145, R145 ;  /* 0x0000009100917308 */ /* 0x000fe20000000800 */
[----:B------:R-:W-:Y:S02]  /*6020*/  FMUL.FTZ R83, R83, R98 ;  /* 0x0000006253537220 */ /* 0x000fe40000410000 */
[C---:B------:R-:W-:Y:S01]  /*6030*/  HMMA.16816.F32.BF16 R12, R52.reuse, R60, R12 ;  /* 0x0000003c340c723c */ /* 0x040fe2000004180c */
[----:B------:R-:W-:Y:S02]  /*6040*/  FFMA.FTZ R100, R100, c[0x0][0x23c], -R102 ;  /* 0x00008f0064647a23 */ /* 0x000fe40000010866 */
[----:B------:R-:W-:Y:S02]  /*6050*/  FFMA.FTZ R99, R109, R99, R96 ;  /* 0x000000636d637223 */ /* 0x000fe40000010060 */
[----:B------:R-:W-:Y:S03]  /*6060*/  MUFU.EX2 R144, R144 ;  /* 0x0000009000907308 */ /* 0x000fe60000000800 */
[----:B------:R-:W-:Y:S01]  /*6070*/  HMMA.16816.F32.BF16 R16, R52, R62, R16 ;  /* 0x0000003e3410723c */ /* 0x000fe20000041810 */
[----:B------:R-:W3:Y:S04]  /*6080*/  LDSM.16.MT88.4 R60, [R113+0x7400] ;  /* 0x00740000713c783b */ /* 0x000ee80000004200 */
[----:B------:R-:W-:Y:S03]  /*6090*/  MUFU.EX2 R143, R143 ;  /* 0x0000008f008f7308 */ /* 0x000fe60000000800 */
[C---:B-1----:R-:W-:Y:S05]  /*60a0*/  HMMA.16816.F32.BF16 R36, R84.reuse, R40, R36 ;  /* 0x000000285424723c */ /* 0x042fea0000041824 */
[----:B------:R-:W-:Y:S03]  /*60b0*/  MUFU.EX2 R139, R139 ;  /* 0x0000008b008b7308 */ /* 0x000fe60000000800 */
[C---:B------:R-:W-:Y:S01]  /*60c0*/  HMMA.16816.F32.BF16 R40, R84.reuse, R42, R72 ;  /* 0x0000002a5428723c */ /* 0x040fe20000041848 */
[----:B------:R-:W-:Y:S04]  /*60d0*/  LDSM.16.MT88.4 R72, [R114+0x8800] ;  /* 0x008800007248783b */ /* 0x000fe80000004200 */
[----:B------:R-:W-:Y:S03]  /*60e0*/  MUFU.EX2 R142, R142 ;  /* 0x0000008e008e7308 */ /* 0x000fe60000000800 */
[----:B-----5:R-:W-:Y:S05]  /*60f0*/  HMMA.16816.F32.BF16 R44, R84, R48, R44 ;  /* 0x00000030542c723c */ /* 0x020fea000004182c */
[----:B------:R-:W-:Y:S03]  /*6100*/  MUFU.EX2 R101, R101 ;  /* 0x0000006500657308 */ /* 0x000fe60000000800 */
[C---:B--2---:R-:W-:Y:S05]  /*6110*/  HMMA.16816.F32.BF16 R20, R52.reuse, R56, R20 ;  /* 0x000000383414723c */ /* 0x044fea0000041814 */
[----:B------:R-:W1:Y:S03]  /*6120*/  MUFU.EX2 R146, R146 ;  /* 0x0000009200927308 */ /* 0x000e660000000800 */
[C---:B------:R-:W-:Y:S01]  /*6130*/  HMMA.16816.F32.BF16 R24, R52.reuse, R58, R24 ;  /* 0x0000003a3418723c */ /* 0x040fe20000041818 */
[----:B------:R-:W2:Y:S04]  /*6140*/  LDSM.16.MT88.4 R56, [R114+0x8400] ;  /* 0x008400007238783b */ /* 0x000ea80000004200 */
[----:B------:R-:W-:Y:S03]  /*6150*/  MUFU.EX2 R103, R103 ;  /* 0x0000006700677308 */ /* 0x000fe60000000800 */
[C---:B---3--:R-:W-:Y:S05]  /*6160*/  HMMA.16816.F32.BF16 R28, R52.reuse, R60, R28 ;  /* 0x0000003c341c723c */ /* 0x048fea000004181c */
[----:B------:R-:W3:Y:S03]  /*6170*/  MUFU.EX2 R104, R104 ;  /* 0x0000006800687308 */ /* 0x000ee60000000800 */
[----:B------:R-:W-:Y:S01]  /*6180*/  HMMA.16816.F32.BF16 R32, R52, R62, R32 ;  /* 0x0000003e3420723c */ /* 0x000fe20000041820 */
[----:B------:R-:W4:Y:S04]  /*6190*/  LDSM.16.MT88.4 R60, [R113+0x8400] ;  /* 0x00840000713c783b */ /* 0x000f280000004200 */
[----:B------:R-:W-:Y:S03]  /*61a0*/  MUFU.EX2 R93, R93 ;  /* 0x0000005d005d7308 */ /* 0x000fe60000000800 */
[----:B------:R-:W-:Y:S01]  /*61b0*/  HMMA.16816.F32.BF16 R48, R84, R50, R80 ;  /* 0x000000325430723c */ /* 0x000fe20000041850 */
[----:B------:R-:W-:Y:S04]  /*61c0*/  LDSM.16.MT88.4 R80, [R113+0x8800] ;  /* 0x008800007150783b */ /* 0x000fe80000004200 */
[----:B------:R-:W5:Y:S02]  /*61d0*/  MUFU.EX2 R94, R94 ;  /* 0x0000005e005e7308 */ /* 0x000f640000000800 */
[----:B-1----:R-:W-:-:S02]  /*61e0*/  F2FP.BF16.PACK_AB R84, R146, R101 ;  /* 0x000000659254723e */ /* 0x002fc400000010ff */
[----:B---3--:R-:W-:-:S04]  /*61f0*/  F2FP.BF16.PACK_AB R86, R104, R103 ;  /* 0x000000676856723e */ /* 0x008fc800000010ff */
[----:B------:R-:W-:Y:S01]  /*6200*/  MUFU.EX2 R95, R95 ;  /* 0x0000005f005f7308 */ /* 0x000fe20000000800 */
[C---:B--2---:R-:W-:Y:S07]  /*6210*/  HMMA.16816.F32.BF16 R36, R52.reuse, R56, R36 ;  /* 0x000000383424723c */ /* 0x044fee0000041824 */
[----:B------:R-:W1:Y:S01]  /*6220*/  MUFU.EX2 R100, R100 ;  /* 0x0000006400647308 */ /* 0x000e620000000800 */
[----:B-----5:R-:W-:Y:S01]  /*6230*/  F2FP.BF16.PACK_AB R85, R94, R93 ;  /* 0x0000005d5e55723e */ /* 0x020fe200000010ff */
[C---:B------:R-:W-:Y:S01]  /*6240*/  HMMA.16816.F32.BF16 R40, R52.reuse, R58, R40 ;  /* 0x0000003a3428723c */ /* 0x040fe20000041828 */
[----:B------:R-:W2:Y:S07]  /*6250*/  LDSM.16.MT88.4 R56, [R114+0x6800] ;  /* 0x006800007238783b */ /* 0x000eae0000004200 */
[----:B----4-:R-:W-:Y:S01]  /*6260*/  HMMA.16816.F32.BF16 R44, R52, R60, R44 ;  /* 0x0000003c342c723c */ /* 0x010fe2000004182c */
[----:B-1----:R-:W-:-:S07]  /*6270*/  F2FP.BF16.PACK_AB R87, R100, R95 ;  /* 0x0000005f6457723e */ /* 0x002fce00000010ff */
[----:B------:R-:W-:Y:S01]  /*6280*/  HMMA.16816.F32.BF16 R48, R52, R62, R48 ;  /* 0x0000003e3430723c */ /* 0x000fe20000041830 */
[----:B------:R-:W1:Y:S06]  /*6290*/  LDSM.16.MT88.4 R60, [R113+0x6800] ;  /* 0x00680000713c783b */ /* 0x000e6c0000004200 */
[----:B------:R-:W-:Y:S02]  /*62a0*/  F2FP.BF16.PACK_AB R52, R149, R140 ;  /* 0x0000008c9534723e */ /* 0x000fe400000010ff */
[----:B------:R-:W-:Y:S02]  /*62b0*/  F2FP.BF16.PACK_AB R53, R143, R144 ;  /* 0x000000908f35723e */ /* 0x000fe400000010ff */
[----:B------:R-:W-:-:S02]  /*62c0*/  F2FP.BF16.PACK_AB R54, R145, R138 ;  /* 0x0000008a9136723e */ /* 0x000fc400000010ff */
[----:B------:R-:W-:-:S07]  /*62d0*/  F2FP.BF16.PACK_AB R55, R142, R139 ;  /* 0x0000008b8e37723e */ /* 0x000fce00000010ff */
[C---:B------:R-:W-:Y:S07]  /*62e0*/  HMMA.16816.F32.BF16 R68, R52.reuse, R72, R36 ;  /* 0x000000483444723c */ /* 0x040fee0000041824 */
[----:B------:R-:W-:Y:S01]  /*62f0*/  FFMA.FTZ R37, R108, R98, R97 ;  /* 0x000000626c257223 */ /* 0x000fe20000010061 */
[----:B--2---:R-:W-:Y:S01]  /*6300*/  HMMA.16816.F32.BF16 R4, R52, R56, R4 ;  /* 0x000000383404723c */ /* 0x004fe20000041804 */
[----:B------:R-:W-:Y:S02]  /*6310*/  FADD.FTZ R97, R92, R99 ;  /* 0x000000635c617221 */ /* 0x000fe40000010000 */
[----:B------:R-:W-:-:S02]  /*6320*/  FADD.FTZ R2, R2, R37 ;  /* 0x0000002502027221 */ /* 0x000fc40000010000 */
[----:B------:R-:W-:Y:S02]  /*6330*/  FADD.FTZ R88, R88, R97 ;  /* 0x0000006158587221 */ /* 0x000fe40000010000 */
[----:B------:R-:W-:Y:S01]  /*6340*/  FADD.FTZ R91, R91, R2 ;  /* 0x000000025b5b7221 */ /* 0x000fe20000010000 */
[C---:B------:R-:W-:Y:S01]  /*6350*/  HMMA.16816.F32.BF16 R8, R52.reuse, R58, R8 ;  /* 0x0000003a3408723c */ /* 0x040fe20000041808 */
[----:B------:R-:W2:Y:S01]  /*6360*/  LDSM.16.MT88.4 R56, [R114+0x7800] ;  /* 0x007800007238783b */ /* 0x000ea20000004200 */
[----:B------:R-:W-:Y:S02]  /*6370*/  FADD.FTZ R2, R3, R88 ;  /* 0x0000005803027221 */ /* 0x000fe40000010000 */
[----:B------:R-:W-:Y:S02]  /*6380*/  FADD.FTZ R0, R0, R91 ;  /* 0x0000005b00007221 */ /* 0x000fe40000010000 */
[----:B------:R-:W-:Y:S01]  /*6390*/  FADD.FTZ R3, R137, R2 ;  /* 0x0000000289037221 */ /* 0x000fe20000010000 */
[----:B------:R-:W-:Y:S01]  /*63a0*/  MOV R2, R90 ;  /* 0x0000005a00027202 */ /* 0x000fe20000000f00 */
[----:B------:R-:W-:Y:S01]  /*63b0*/  HMMA.16816.F32.BF16 R72, R52, R74, R40 ;  /* 0x0000004a3448723c */ /* 0x000fe20000041828 */
[----:B------:R-:W3:Y:S01]  /*63c0*/  LDSM.16.MT88.4 R40, [R114+0x6c00] ;  /* 0x006c00007228783b */ /* 0x000ee20000004200 */
[----:B------:R-:W-:-:S04]  /*63d0*/  FADD.FTZ R3, R136, R3 ;  /* 0x0000000388037221 */ /* 0x000fc80000010000 */
[----:B------:R-:W-:Y:S02]  /*63e0*/  FADD.FTZ R112, R112, R3 ;  /* 0x0000000370707221 */ /* 0x000fe40000010000 */
[----:B------:R-:W-:Y:S02]  /*63f0*/  HMMA.16816.F32.BF16 R76, R52, R80, R44 ;  /* 0x00000050344c723c */ /* 0x000fe4000004182c */
[----:B------:R-:W-:-:S04]  /*6400*/  FADD.FTZ R111, R111, R112 ;  /* 0x000000706f6f7221 */ /* 0x000fc80000010000 */
[----:B------:R-:W-:Y:S02]  /*6410*/  FADD.FTZ R140, R140, R111 ;  /* 0x0000006f8c8c7221 */ /* 0x000fe40000010000 */
[----:B------:R-:W-:Y:S01]  /*6420*/  HMMA.16816.F32.BF16 R80, R52, R82, R48 ;  /* 0x000000523450723c */ /* 0x000fe20000041830 */
[----:B------:R-:W4:Y:S01]  /*6430*/  LDSM.16.MT88.4 R48, [R113+0x6c00] ;  /* 0x006c00007130783b */ /* 0x000f220000004200 */
[----:B------:R-:W-:-:S04]  /*6440*/  FADD.FTZ R149, R149, R140 ;  /* 0x0000008c95957221 */ /* 0x000fc80000010000 */
[----:B------:R-:W-:Y:S02]  /*6450*/  FADD.FTZ R138, R138, R149 ;  /* 0x000000958a8a7221 */ /* 0x000fe40000010000 */
[C---:B-1----:R-:W-:Y:S08]  /*6460*/  HMMA.16816.F32.BF16 R12, R52.reuse, R60, R12 ;  /* 0x0000003c340c723c */ /* 0x042ff0000004180c */
[C---:B------:R-:W-:Y:S08]  /*6470*/  HMMA.16816.F32.BF16 R16, R52.reuse, R62, R16 ;  /* 0x0000003e3410723c */ /* 0x040ff00000041810 */
[C---:B--2---:R-:W-:Y:S08]  /*6480*/  HMMA.16816.F32.BF16 R20, R52.reuse, R56, R20 ;  /* 0x000000383414723c */ /* 0x044ff00000041814 */
[----:B------:R-:W-:Y:S01]  /*6490*/  HMMA.16816.F32.BF16 R24, R52, R58, R24 ;  /* 0x0000003a3418723c */ /* 0x000fe20000041818 */
[----:B------:R-:W1:Y:S07]  /*64a0*/  LDSM.16.MT88.4 R56, [R113+0x7800] ;  /* 0x007800007138783b */ /* 0x000e6e0000004200 */
[C---:B---3--:R-:W-:Y:S01]  /*64b0*/  HMMA.16816.F32.BF16 R36, R84.reuse, R40, R4 ;  /* 0x000000285424723c */ /* 0x048fe20000041804 */
[----:B------:R-:W-:Y:S07]  /*64c0*/  LDSM.16.MT88.4 R4, [R113+0x8c00] ;  /* 0x008c00007104783b */ /* 0x000fee0000004200 */
[C---:B------:R-:W-:Y:S01]  /*64d0*/  HMMA.16816.F32.BF16 R40, R84.reuse, R42, R8 ;  /* 0x0000002a5428723c */ /* 0x040fe20000041808 */
[----:B------:R-:W2:Y:S07]  /*64e0*/  LDSM.16.MT88.4 R8, [R114+0x8c00] ;  /* 0x008c00007208783b */ /* 0x000eae0000004200 */
[C---:B----4-:R-:W-:Y:S07]  /*64f0*/  HMMA.16816.F32.BF16 R44, R84.reuse, R48, R12 ;  /* 0x00000030542c723c */ /* 0x050fee000004180c */
[----:B------:R-:W-:Y:S01]  /*6500*/  FADD.FTZ R13, R133, R0 ;  /* 0x00000000850d7221 */ /* 0x000fe20000010000 */
[----:B------:R-:W-:Y:S03]  /*6510*/  HMMA.16816.F32.BF16 R48, R84, R50, R16 ;  /* 0x000000325430723c */ /* 0x000fe60000041810 */
        /* <DEDUP_REMOVED lines=9> */
[C---:B--2---:R-:W-:Y:S01]  /*65b0*/  HMMA.16816.F32.BF16 R68, R84.reuse, R8, R68 ;  /* 0x000000085444723c */ /* 0x044fe20000041844 */
        /* <DEDUP_REMOVED lines=12> */
[----:B------:R-:W-:-:S05]  /*6680*/  FADD.FTZ R108, R100, R95 ;  /* 0x0000005f646c7221 */ /* 0x000fca0000010000 */
[C---:B------:R-:W-:Y:S08]  /*6690*/  HMMA.16816.F32.BF16 R72, R84.reuse, R10, R72 ;  /* 0x0000000a5448723c */ /* 0x040ff00000041848 */
[C---:B------:R-:W-:Y:S08]  /*66a0*/  HMMA.16816.F32.BF16 R76, R84.reuse, R4, R76 ;  /* 0x00000004544c723c */ /* 0x040ff0000004184c */
[C---:B-1----:R-:W-:Y:S08]  /*66b0*/  HMMA.16816.F32.BF16 R52, R84.reuse, R56, R20 ;  /* 0x000000385434723c */ /* 0x042ff00000041814 */
[C---:B------:R-:W-:Y:S08]  /*66c0*/  HMMA.16816.F32.BF16 R56, R84.reuse, R58, R24 ;  /* 0x0000003a5438723c */ /* 0x040ff00000041818 */
[----:B------:R-:W-:Y:S11]  /*66d0*/  HMMA.16816.F32.BF16 R80, R84, R6, R80 ;  /* 0x000000065450723c */ /* 0x000ff60000041850 */
[----:B------:R-:W-:Y:S08]  /*66e0*/  @!UPT UIADD3 URZ, URZ, URZ, URZ ;  /* 0x0000003f3f3ff290 */ /* 0x000ff0000fffe03f */
.L_x_5657:
[----:B------:R-:W-:Y:S05]  /*66f0*/  @!P3 BRA `(.L_x_5663) ;  /* 0x000022400000b947 */ /* 0x000fea0003800000 */
[----:B------:R-:W-:Y:S01]  /*6700*/  ULDC.64 UR4, c[0x0][0x1a0] ;  /* 0x0000680000047ab9 */ /* 0x000fe20000000a00 */
[----:B------:R-:W-:Y:S01]  /*6710*/  IMAD.MOV.U32 R5, RZ, RZ, 0x20 ;  /* 0x00000020ff057424 */ /* 0x000fe200078e00ff */
[----:B------:R-:W-:Y:S01]  /*6720*/  ULEA UR6, -UR4, URZ, 0x6 ;  /* 0x0000003f04067291 */ /* 0x000fe2000f8e313f */
[----:B------:R-:W-:Y:S01]  /*6730*/  LOP3.LUT P0, RZ, R124, 0x2, RZ, 0xc0, !PT ;  /* 0x000000027cff7812 */ /* 0x000fe2000780c0ff */
[----:B------:R-:W-:Y:S01]  /*6740*/  UMOV UR7, 0x5 ;  /* 0x0000000500077882 */ /* 0x000fe20000000000 */
[----:B------:R-:W-:Y:S01]  /*6750*/  IMAD.MOV.U32 R3, RZ, RZ, R0 ;  /* 0x000000ffff037224 */ /* 0x000fe200078e0000 */
[----:B------:R-:W-:Y:S01]  /*6760*/  USHF.R.S32.HI UR10, URZ, 0x1f, UR6 ;  /* 0x0000001f3f0a7899 */ /* 0x000fe20008011406 */
[----:B------:R-:W-:Y:S01]  /*6770*/  SEL R5, R5, 0xffffffe0, !P0 ;  /* 0xffffffe005057807 */ /* 0x000fe20004000000 */
[----:B------:R-:W-:Y:S01]  /*6780*/  USHF.L.U64.HI UR5, UR4, UR7, UR5 ;  /* 0x0000000704057299 */ /* 0x000fe20008010205 */
[----:B------:R-:W-:Y:S01]  /*6790*/  MOV R85, R2 ;  /* 0x0000000200557202 */ /* 0x000fe20000000f00 */
[----:B------:R-:W-:Y:S01]  /*67a0*/  USHF.L.U32 UR11, UR4, 0x5, URZ ;  /* 0x00000005040b7899 */ /* 0x000fe2000800063f */
[----:B------:R-:W-:Y:S01]  /*67b0*/  IADD3 R112, R5, 0x3000, R116 ;  /* 0x0000300005707810 */ /* 0x000fe20007ffe074 */
[----:B------:R-:W-:Y:S01]  /*67c0*/  ULDC UR7, c[0x0][0x198] ;  /* 0x0000660000077ab9 */ /* 0x000fe20000000800 */
[----:B------:R-:W-:Y:S01]  /*67d0*/  IMAD.U32 R133, RZ, RZ, UR6 ;  /* 0x00000006ff857e24 */ /* 0x000fe2000f8e00ff */
[----:B------:R-:W-:Y:S01]  /*67e0*/  ULEA UR7, -UR7, URZ, 0x6 ;  /* 0x0000003f07077291 */ /* 0x000fe2000f8e313f */
[----:B------:R-:W-:Y:S01]  /*67f0*/  MOV R132, UR10 ;  /* 0x0000000a00847c02 */ /* 0x000fe20008000f00 */
[----:B------:R-:W-:-:S02]  /*6800*/  USHF.L.U64.HI UR5, UR11, 0x1, UR5 ;  /* 0x000000010b057899 */ /* 0x000fc40008010205 */
[----:B------:R-:W-:Y:S02]  /*6810*/  USHF.R.S32.HI UR4, URZ, 0x1f, UR7 ;  /* 0x0000001f3f047899 */ /* 0x000fe40008011407 */
[----:B------:R-:W-:Y:S02]  /*6820*/  USHF.L.U32 UR11, UR11, 0x1, URZ ;  /* 0x000000010b0b7899 */ /* 0x000fe4000800063f */
.L_x_5667:
        /* <DEDUP_REMOVED lines=65> */
.L_x_5664:
        /* <DEDUP_REMOVED lines=155> */
[----:B------:R-:W-:Y:S05]  /*75f0*/  SHF.R.S32.HI R84, RZ, 0x1f, R2 ;  /* 0x0000001fff547819 */ /* 0x000fea0000011402 */
[----:B------:R-:W-:Y:S04]  /*7600*/  IMAD R87, R84, c[0x0][0x180], RZ ;  /* 0x0000600054577a24 */ /* 0x000fe800078e02ff */
[----:B------:R-:W-:Y:S02]  /*7610*/  IMAD R87, R2, c[0x0][0x184], R87 ;  /* 0x0000610002577a24 */ /* 0x000fe400078e0257 */
[----:B------:R-:W-:Y:S02]  /*7620*/  IMAD.MOV.U32 R2, RZ, RZ, R90 ;  /* 0x000000ffff027224 */ /* 0x000fe400078e005a */
[----:B------:R-:W-:Y:S03]  /*7630*/  IMAD.IADD R89, R91, 0x1, R87 ;  /* 0x000000015b597824 */ /* 0x000fe600078e0257 */
.L_x_5666:
        /* <DEDUP_REMOVED lines=16> */
.L_x_5665:
        /* <DEDUP_REMOVED lines=56> */
[----:B------:R-:W-:Y:S01]  /*7ac0*/  FFMA.FTZ R111, R8, c[0x0][0x23c], -R106 ;  /* 0x00008f00086f7a23 */ /* 0x000fe2000001086a */
[----:B------:R-:W-:Y:S01]  /*7ad0*/  ISETP.GT.AND P0, PT, R120, R119, PT ;  /* 0x000000777800720c */ /* 0x000fe20003f04270 */
[--C-:B------:R-:W-:Y:S02]  /*7ae0*/  FFMA.FTZ R107, R6, c[0x0][0x23c], -R104.reuse ;  /* 0x00008f00066b7a23 */ /* 0x100fe40000010868 */
[----:B------:R-:W-:Y:S02]  /*7af0*/  FFMA.FTZ R110, R7, c[0x0][0x23c], -R104 ;  /* 0x00008f00076e7a23 */ /* 0x000fe40000010868 */
[----:B------:R-:W-:Y:S02]  /*7b00*/  FFMA.FTZ R136, R9, c[0x0][0x23c], -R106 ;  /* 0x00008f0009887a23 */ /* 0x000fe4000001086a */
[--C-:B------:R-:W-:Y:S01]  /*7b10*/  FFMA.FTZ R137, R10, c[0x0][0x23c], -R104.reuse ;  /* 0x00008f000a897a23 */ /* 0x100fe20000010868 */
[----:B------:R-:W-:Y:S01]  /*7b20*/  MUFU.EX2 R105, R105 ;  /* 0x0000006900697308 */ /* 0x000fe20000000800 */
[----:B------:R-:W-:Y:S02]  /*7b30*/  FFMA.FTZ R90, R11, c[0x0][0x23c], -R104 ;  /* 0x00008f000b5a7a23 */ /* 0x000fe40000010868 */
[--C-:B------:R-:W-:Y:S02]  /*7b40*/  FFMA.FTZ R138, R12, c[0x0][0x23c], -R106.reuse ;  /* 0x00008f000c8a7a23 */ /* 0x100fe4000001086a */
[----:B------:R-:W-:Y:S02]  /*7b50*/  FFMA.FTZ R139, R13, c[0x0][0x23c], -R106 ;  /* 0x00008f000d8b7a23 */ /* 0x000fe4000001086a */
[--C-:B------:R-:W-:Y:S02]  /*7b60*/  FFMA.FTZ R140, R14, c[0x0][0x23c], -R104.reuse ;  /* 0x00008f000e8c7a23 */ /* 0x100fe40000010868 */
[----:B------:R-:W-:Y:S01]  /*7b70*/  FFMA.FTZ R141, R15, c[0x0][0x23c], -R104 ;  /* 0x00008f000f8d7a23 */ /* 0x000fe20000010868 */
[----:B------:R-:W-:Y:S01]  /*7b80*/  MUFU.EX2 R107, R107 ;  /* 0x0000006b006b7308 */ /* 0x000fe20000000800 */
[--C-:B------:R-:W-:Y:S02]  /*7b90*/  FFMA.FTZ R142, R16, c[0x0][0x23c], -R106.reuse ;  /* 0x00008f00108e7a23 */ /* 0x100fe4000001086a */
[----:B------:R-:W-:Y:S02]  /*7ba0*/  FFMA.FTZ R143, R17, c[0x0][0x23c], -R106 ;  /* 0x00008f00118f7a23 */ /* 0x000fe4000001086a */
        /* <DEDUP_REMOVED lines=23> */
[----:B------:R-:W-:Y:S01]  /*7d20*/  FMUL.FTZ R46, R3, R46 ;  /* 0x0000002e032e7220 */ /* 0x000fe20000410000 */
        /* <DEDUP_REMOVED lines=33> */
[----:B--2---:R-:W-:Y:S01]  /*7f40*/  F2FP.BF16.PACK_AB R95, R90, R137 ;  /* 0x000000895a5f723e */ /* 0x004fe200000010ff */
[----:B------:R-:W-:Y:S02]  /*7f50*/  FMUL.FTZ R81, R84, R81 ;  /* 0x0000005154517220 */ /* 0x000fe40000410000 */
[C---:B------:R-:W-:Y:S02]  /*7f60*/  FMUL.FTZ R82, R3.reuse, R82 ;  /* 0x0000005203527220 */ /* 0x040fe40000410000 */
[----:B------:R-:W-:Y:S01]  /*7f70*/  FMUL.FTZ R83, R3, R83 ;  /* 0x0000005303537220 */ /* 0x000fe20000410000 */
[----:B------:R-:W1:Y:S01]  /*7f80*/  MUFU.EX2 R140, R140 ;  /* 0x0000008c008c7308 */ /* 0x000e620000000800 */
[C---:B------:R-:W-:Y:S05]  /*7f90*/  HMMA.16816.F32.BF16 R36, R92.reuse, R96, R36 ;  /* 0x000000605c24723c */ /* 0x040fea0000041824 */
[--C-:B------:R-:W-:Y:S02]  /*7fa0*/  FFMA.FTZ R145, R18, c[0x0][0x23c], -R104.reuse ;  /* 0x00008f0012917a23 */ /* 0x100fe40000010868 */
[----:B------:R-:W-:Y:S01]  /*7fb0*/  FFMA.FTZ R146, R19, c[0x0][0x23c], -R104 ;  /* 0x00008f0013927a23 */ /* 0x000fe20000010868 */
[C---:B------:R-:W-:Y:S01]  /*7fc0*/  HMMA.16816.F32.BF16 R40, R92.reuse, R98, R40 ;  /* 0x000000625c28723c */ /* 0x040fe20000041828 */
[----:B------:R-:W2:Y:S01]  /*7fd0*/  LDSM.16.MT88.4 R96, [R113+0x6000] ;  /* 0x006000007160783b */ /* 0x000ea20000004200 */
[----:B------:R-:W3:Y:S02]  /*7fe0*/  MUFU.EX2 R141, R141 ;  /* 0x0000008d008d7308 */ /* 0x000ee40000000800 */
[--C-:B------:R-:W-:Y:S02]  /*7ff0*/  FFMA.FTZ R148, R20, c[0x0][0x23c], -R106.reuse ;  /* 0x00008f0014947a23 */ /* 0x100fe4000001086a */
[----:B------:R-:W-:Y:S02]  /*8000*/  FFMA.FTZ R149, R21, c[0x0][0x23c], -R106 ;  /* 0x00008f0015957a23 */ /* 0x000fe4000001086a */
[--C-:B------:R-:W-:Y:S04]  /*8010*/  FFMA.FTZ R151, R22, c[0x0][0x23c], -R104.reuse ;  /* 0x00008f0016977a23 */ /* 0x100fe80000010868 */
[----:B------:R-:W-:Y:S01]  /*8020*/  FFMA.FTZ R152, R23, c[0x0][0x23c], -R104 ;  /* 0x00008f0017987a23 */ /* 0x000fe20000010868 */
[----:B------:R-:W-:Y:S01]  /*8030*/  MUFU.EX2 R142, R142 ;  /* 0x0000008e008e7308 */ /* 0x000fe20000000800 */
[--C-:B------:R-:W-:Y:S02]  /*8040*/  FFMA.FTZ R147, R24, c[0x0][0x23c], -R106.reuse ;  /* 0x00008f0018937a23 */ /* 0x100fe4000001086a */
[----:B------:R-:W-:Y:S02]  /*8050*/  FFMA.FTZ R150, R25, c[0x0][0x23c], -R106 ;  /* 0x00008f0019967a23 */ /* 0x000fe4000001086a */
[--C-:B------:R-:W-:Y:S02]  /*8060*/  FFMA.FTZ R153, R26, c[0x0][0x23c], -R104.reuse ;  /* 0x00008f001a997a23 */ /* 0x100fe40000010868 */
[----:B------:R-:W-:Y:S02]  /*8070*/  FFMA.FTZ R154, R27, c[0x0][0x23c], -R104 ;  /* 0x00008f001b9a7a23 */ /* 0x000fe40000010868 */
[--C-:B------:R-:W-:Y:S01]  /*8080*/  FFMA.FTZ R155, R28, c[0x0][0x23c], -R106.reuse ;  /* 0x00008f001c9b7a23 */ /* 0x100fe2000001086a */
[----:B------:R-:W4:Y:S01]  /*8090*/  MUFU.EX2 R143, R143 ;  /* 0x0000008f008f7308 */ /* 0x000f220000000800 */
[--C-:B------:R-:W-:Y:S02]  /*80a0*/  FFMA.FTZ R156, R29, c[0x0][0x23c], -R106.reuse ;  /* 0x00008f001d9c7a23 */ /* 0x100fe4000001086a */
[--C-:B------:R-:W-:Y:S02]  /*80b0*/  FFMA.FTZ R160, R32, c[0x0][0x23c], -R106.reuse ;  /* 0x00008f0020a07a23 */ /* 0x100fe4000001086a */
[----:B------:R-:W-:Y:S02]  /*80c0*/  FFMA.FTZ R106, R33, c[0x0][0x23c], -R106 ;  /* 0x00008f00216a7a23 */ /* 0x000fe4000001086a */
[--C-:B------:R-:W-:Y:S02]  /*80d0*/  FFMA.FTZ R157, R30, c[0x0][0x23c], -R104.reuse ;  /* 0x00008f001e9d7a23 */ /* 0x100fe40000010868 */
[--C-:B------:R-:W-:Y:S01]  /*80e0*/  FFMA.FTZ R158, R31, c[0x0][0x23c], -R104.reuse ;  /* 0x00008f001f9e7a23 */ /* 0x100fe20000010868 */
[----:B------:R-:W-:Y:S01]  /*80f0*/  MUFU.EX2 R159, R106 ;  /* 0x0000006a009f7308 */ /* 0x000fe20000000800 */
[--C-:B------:R-:W-:Y:S02]  /*8100*/  FFMA.FTZ R161, R34, c[0x0][0x23c], -R104.reuse ;  /* 0x00008f0022a17a23 */ /* 0x100fe40000010868 */
[----:B------:R-:W-:Y:S02]  /*8110*/  FFMA.FTZ R104, R35, c[0x0][0x23c], -R104 ;  /* 0x00008f0023687a23 */ /* 0x000fe40000010868 */
[----:B------:R-:W-:Y:S02]  /*8120*/  FFMA.FTZ R144, R84, R109, R144 ;  /* 0x0000006d54907223 */ /* 0x000fe40000010090 */
[----:B------:R-:W-:Y:S01]  /*8130*/  FFMA.FTZ R109, R3, R108, R107 ;  /* 0x0000006c036d7223 */ /* 0x000fe2000001006b */
[C---:B--2---:R-:W-:Y:S02]  /*8140*/  HMMA.16816.F32.BF16 R44, R92.reuse, R96, R44 ;  /* 0x000000605c2c723c */ /* 0x044fe4000004182c */
[----:B------:R2:W-:Y:S01]  /*8150*/  MUFU.EX2 R162, R104 ;  /* 0x0000006800a27308 */ /* 0x0005e20000000800 */
[----:B------:R-:W-:Y:S01]  /*8160*/  FADD.FTZ R144, R105, R144 ;  /* 0x0000009069907221 */ /* 0x000fe20000010000 */
[----:B------:R-:W-:Y:S01]  /*8170*/  MOV R3, R0 ;  /* 0x0000000000037202 */ /* 0x000fe20000000f00 */
[----:B------:R-:W-:Y:S02]  /*8180*/  FADD.FTZ R110, R110, R109 ;  /* 0x0000006d6e6e7221 */ /* 0x000fe40000010000 */
[----:B------:R-:W-:Y:S01]  /*8190*/  FADD.FTZ R111, R111, R144 ;  /* 0x000000906f6f7221 */ /* 0x000fe20000010000 */
[C---:B------:R-:W-:Y:S01]  /*81a0*/  HMMA.16816.F32.BF16 R48, R92.reuse, R98, R48 ;  /* 0x000000625c30723c */ /* 0x040fe20000041830 */
[----:B------:R-:W5:Y:S03]  /*81b0*/  LDSM.16.MT88.4 R96, [R114+0x7000] ;  /* 0x007000007260783b */ /* 0x000f660000004200 */
[----:B------:R-:W-:Y:S01]  /*81c0*/  FADD.FTZ R163, R137, R110 ;  /* 0x0000006e89a37221 */ /* 0x000fe20000010000 */
[----:B------:R-:W-:Y:S01]  /*81d0*/  MUFU.EX2 R145, R145 ;  /* 0x0000009100917308 */ /* 0x000fe20000000800 */
[----:B------:R-:W-:Y:S02]  /*81e0*/  FADD.FTZ R137, R136, R111 ;  /* 0x0000006f88897221 */ /* 0x000fe40000010000 */
[----:B------:R-:W-:Y:S01]  /*81f0*/  FADD.FTZ R163, R90, R163 ;  /* 0x000000a35aa37221 */ /* 0x000fe20000010000 */
[----:B------:R-:W-:Y:S03]  /*8200*/  LDSM.16.MT88.4 R108, [R113+0x7c00] ;  /* 0x007c0000716c783b */ /* 0x000fe60000004200 */
[----:B-1----:R-:W-:Y:S03]  /*8210*/  FADD.FTZ R90, R140, R163 ;  /* 0x000000a38c5a7221 */ /* 0x002fe60000010000 */
[----:B------:R-:W1:Y:S01]  /*8220*/  MUFU.EX2 R146, R146 ;  /* 0x0000009200927308 */ /* 0x000e620000000800 */
[----:B---3--:R-:W-:Y:S01]  /*8230*/  FADD.FTZ R90, R141, R90 ;  /* 0x0000005a8d5a7221 */ /* 0x008fe20000010000 */
[----:B--2---:R-:W-:Y:S08]  /*8240*/  LDSM.16.MT88.4 R104, [R113+0x6c00] ;  /* 0x006c00007168783b */ /* 0x004ff00000004200 */
[----:B------:R-:W2:Y:S10]  /*8250*/  MUFU.EX2 R148, R148 ;  /* 0x0000009400947308 */ /* 0x000eb40000000800 */
[----:B------:R-:W3:Y:S01]  /*8260*/  MUFU.EX2 R149, R149 ;  /* 0x0000009500957308 */ /* 0x000ee20000000800 */
[C---:B-----5:R-:W-:Y:S09]  /*8270*/  HMMA.16816.F32.BF16 R52, R92.reuse, R96, R52 ;  /* 0x000000605c34723c */ /* 0x060ff20000041834 */
[----:B------:R-:W-:Y:S01]  /*8280*/  MUFU.EX2 R151, R151 ;  /* 0x0000009700977308 */ /* 0x000fe20000000800 */
[C---:B------:R-:W-:Y:S01]  /*8290*/  HMMA.16816.F32.BF16 R56, R92.reuse, R98, R56 ;  /* 0x000000625c38723c */ /* 0x040fe20000041838 */
[----:B------:R-:W5:Y:S08]  /*82a0*/  LDSM.16.MT88.4 R96, [R113+0x7000] ;  /* 0x007000007160783b */ /* 0x000f700000004200 */
[----:B------:R-:W1:Y:S10]  /*82b0*/  MUFU.EX2 R152, R152 ;  /* 0x0000009800987308 */ /* 0x000e740000000800 */
[----:B------:R-:W-:Y:S10]  /*82c0*/  MUFU.EX2 R147, R147 ;  /* 0x0000009300937308 */ /* 0x000ff40000000800 */
[----:B------:R-:W1:Y:S10]  /*82d0*/  MUFU.EX2 R150, R150 ;  /* 0x0000009600967308 */ /* 0x000e740000000800 */
[----:B------:R-:W-:Y:S01]  /*82e0*/  MUFU.EX2 R153, R153 ;  /* 0x0000009900997308 */ /* 0x000fe20000000800 */
[C---:B-----5:R-:W-:Y:S09]  /*82f0*/  HMMA.16816.F32.BF16 R60, R92.reuse, R96, R60 ;  /* 0x000000605c3c723c */ /* 0x060ff2000004183c */
[----:B------:R-:W5:Y:S01]  /*8300*/  MUFU.EX2 R154, R154 ;  /* 0x0000009a009a7308 */ /* 0x000f620000000800 */
[C---:B------:R-:W-:Y:S01]  /*8310*/  HMMA.16816.F32.BF16 R64, R92.reuse, R98, R64 ;  /* 0x000000625c40723c */ /* 0x040fe20000041840 */
[----:B------:R-:W1:Y:S08]  /*8320*/  LDSM.16.MT88.4 R96, [R114+0x8000] ;  /* 0x008000007260783b */ /* 0x000e700000004200 */
[----:B------:R-:W-:Y:S10]  /*8330*/  MUFU.EX2 R155, R155 ;  /* 0x0000009b009b7308 */ /* 0x000ff40000000800 */
[----:B------:R-:W1:Y:S10]  /*8340*/  MUFU.EX2 R156, R156 ;  /* 0x0000009c009c7308 */ /* 0x000e740000000800 */
[----:B------:R-:W-:Y:S10]  /*8350*/  MUFU.EX2 R157, R157 ;  /* 0x0000009d009d7308 */ /* 0x000ff40000000800 */
[----:B------:R-:W2:Y:S01]  /*8360*/  MUFU.EX2 R158, R158 ;  /* 0x0000009e009e7308 */ /* 0x000ea20000000800 */
[C---:B-1----:R-:W-:Y:S09]  /*8370*/  HMMA.16816.F32.BF16 R68, R92.reuse, R96, R68 ;  /* 0x000000605c44723c */ /* 0x042ff20000041844 */
[----:B------:R-:W1:Y:S01]  /*8380*/  MUFU.EX2 R160, R160 ;  /* 0x000000a000a07308 */ /* 0x000e620000000800 */
        /* <DEDUP_REMOVED lines=15> */
[----:B------:R-:W-:Y:S04]  /*8480*/  FADD.FTZ R143, R143, R142 ;  /* 0x0000008e8f8f7221 */ /* 0x000fe80000010000 */
[----:B--2---:R-:W-:Y:S04]  /*8490*/  FADD.FTZ R90, R148, R143 ;  /* 0x0000008f945a7221 */ /* 0x004fe80000010000 */
[C---:B---3--:R-:W-:Y:S01]  /*84a0*/  FADD.FTZ R90, R149.reuse, R90 ;  /* 0x0000005a955a7221 */ /* 0x048fe20000010000 */
        /* <DEDUP_REMOVED lines=22> */
[----:B-----5:R-:W-:Y:S01]  /*8610*/  F2FP.BF16.PACK_AB R95, R154, R153 ;  /* 0x000000999a5f723e */ /* 0x020fe200000010ff */
[----:B------:R-:W-:Y:S02]  /*8620*/  FADD.FTZ R147, R147, R90 ;  /* 0x0000005a93937221 */ /* 0x000fe40000010000 */
[----:B------:R-:W-:Y:S02]  /*8630*/  FADD.FTZ R152, R152, R151 ;  /* 0x0000009798987221 */ /* 0x000fe40000010000 */
[----:B------:R-:W-:Y:S02]  /*8640*/  FADD.FTZ R150, R150, R147 ;  /* 0x0000009396967221 */ /* 0x000fe40000010000 */
        /* <DEDUP_REMOVED lines=35> */
[----:B------:R-:W3:Y:S07]  /*8880*/  LDSM.16.MT88.4 R104, [R113+0x8c00] ;  /* 0x008c00007168783b */ /* 0x000eee0000004200 */
[C---:B--2---:R-:W-:Y:S08]  /*8890*/  HMMA.16816.F32.BF16 R52, R92.reuse, R100, R52 ;  /* 0x000000645c34723c */ /* 0x044ff00000041834 */
[C---:B------:R-:W-:Y:S08]  /*88a0*/  HMMA.16816.F32.BF16 R56, R92.reuse, R102, R56 ;  /* 0x000000665c38723c */ /* 0x040ff00000041838 */
[C---:B------:R-:W-:Y:S07]  /*88b0*/  HMMA.16816.F32.BF16 R60, R92.reuse, R108, R60 ;  /* 0x0000006c5c3c723c */ /* 0x040fee000004183c */
[----:B------:R-:W-:Y:S01]  /*88c0*/  FADD.FTZ R109, R159, R160 ;  /* 0x000000a09f6d7221 */ /* 0x000fe20000010000 */
[C---:B------:R-:W-:Y:S04]  /*88d0*/  HMMA.16816.F32.BF16 R64, R92.reuse, R110, R64 ;  /* 0x0000006e5c40723c */ /* 0x040fe80000041840 */
[----:B------:R-:W-:Y:S04]  /*88e0*/  FADD.FTZ R108, R162, R161 ;  /* 0x000000a1a26c7221 */ /* 0x000fe80000010000 */
[C---:B-1----:R-:W-:Y:S08]  /*88f0*/  HMMA.16816.F32.BF16 R68, R92.reuse, R96, R68 ;  /* 0x000000605c44723c */ /* 0x042ff00000041844 */
[C---:B------:R-:W-:Y:S08]  /*8900*/  HMMA.16816.F32.BF16 R72, R92.reuse, R98, R72 ;  /* 0x000000625c48723c */ /* 0x040ff00000041848 */
[C---:B---3--:R-:W-:Y:S08]  /*8910*/  HMMA.16816.F32.BF16 R76, R92.reuse, R104, R76 ;  /* 0x000000685c4c723c */ /* 0x048ff0000004184c */
[----:B------:R-:W-:Y:S01]  /*8920*/  HMMA.16816.F32.BF16 R80, R92, R106, R80 ;  /* 0x0000006a5c50723c */ /* 0x000fe20000041850 */
[----:B------:R-:W-:-:S07]  /*8930*/  @P0 BRA `(.L_x_5667) ;  /* 0xffffdef000000947 */ /* 0x000fce000383ffff */
.L_x_5663:
        /* <DEDUP_REMOVED lines=133> */
[----:B------:R-:W-:Y:S04]  /*9190*/  STS.64 [R12+0x4000], R72 ;  /* 0x004000480c007388 */ /* 0x000fe80000000a00 */
[----:B---3--:R-:W3:Y:S01]  /*91a0*/  S2R R60, SR_CTAID.Y ;  /* 0x00000000003c7919 */ /* 0x008ee20000002600 */
[----:B----4-:R-:W-:-:S03]  /*91b0*/  IADD3 R62, -R125, RZ, RZ ;  /* 0x000000ff7d3e7210 */ /* 0x010fc60007ffe1ff */
[----:B------:R-:W-:Y:S01]  /*91c0*/  STS.64 [R12+0x4400], R74 ;  /* 0x0044004a0c007388 */ /* 0x000fe20000000a00 */
[----:B-----5:R-:W-:-:S03]  /*91d0*/  LOP3.LUT R64, R3, 0xffffffe0, RZ, 0xc0, !PT ;  /* 0xffffffe003407812 */ /* 0x020fc600078ec0ff */
[----:B------:R-:W-:Y:S01]  /*91e0*/  STS.64 [R11+0x4000], R76 ;  /* 0x0040004c0b007388 */ /* 0x000fe20000000a00 */
[----:B--2---:R-:W-:Y:S01]  /*91f0*/  IMAD R9, R62, c[0x0][0x1c0], R9 ;  /* 0x000070003e097a24 */ /* 0x004fe200078e0209 */
[----:B------:R-:W-:Y:S01]  /*9200*/  MOV R3, 0xff800000 ;  /* 0xff80000000037802 */ /* 0x000fe20000000f00 */
[----:B------:R-:W-:Y:S01]  /*9210*/  @P3 FFMA.FTZ R3, R2, c[0x0][0x238], R7 ;  /* 0x00008e0002033a23 */ /* 0x000fe20000010007 */
[----:B------:R2:W-:Y:S01]  /*9220*/  STS.64 [R11+0x4400], R78 ;  /* 0x0044004e0b007388 */ /* 0x0005e20000000a00 */
[----:B------:R-:W-:-:S03]  /*9230*/  IADD3 R64, R5, -R64, RZ ;  /* 0x8000004005407210 */ /* 0x000fc60007ffe0ff */
[----:B------:R-:W-:Y:S01]  /*9240*/  STS.64 [R13+0x4000], R80 ;  /* 0x004000500d007388 */ /* 0x000fe20000000a00 */
[----:B------:R-:W-:-:S03]  /*9250*/  LOP3.LUT P0, RZ, R64, 0x3, RZ, 0xc0, !PT ;  /* 0x0000000340ff7812 */ /* 0x000fc6000780c0ff */
[----:B-1----:R-:W1:Y:S04]  /*9260*/  S2R R10, SR_CTAID.X ;  /* 0x00000000000a7919 */ /* 0x002e680000002500 */
[----:B------:R-:W-:Y:S01]  /*9270*/  STS.64 [R13+0x4400], R82 ;  /* 0x004400520d007388 */ /* 0x000fe20000000a00 */
[----:B---3--:R-:W-:-:S03]  /*9280*/  IMAD R60, R60, c[0x0][0x210], R125 ;  /* 0x000084003c3c7a24 */ /* 0x008fc600078e027d */
[----:B------:R-:W-:Y:S01]  /*9290*/  BAR.SYNC.DEFER_BLOCKING 0x0 ;  /* 0x0000000000007b1d */ /* 0x000fe20000010000 */
[----:B------:R-:W-:Y:S02]  /*92a0*/  IMAD R9, R60, c[0x0][0x1c0], R9 ;  /* 0x000070003c097a24 */ /* 0x000fe400078e0209 */
[----:B--2---:R-:W-:Y:S01]  /*92b0*/  @P2 FMUL.FTZ R11, R6, 0.69314718246459960938 ;  /* 0x3f317218060b2820 */ /* 0x004fe20000410000 */
[----:B-1----:R-:W-:-:S05]  /*92c0*/  SHF.L.U32 R10, R10, 0x6, RZ ;  /* 0x000000060a0a7819 */ /* 0x002fca00000006ff */
[----:B------:R-:W-:Y:S01]  /*92d0*/  IMAD R10, R9, c[0x0][0x214], R10 ;  /* 0x00008500090a7a24 */ /* 0x000fe200078e020a */
        /* <DEDUP_REMOVED lines=25> */
.L_x_5669:
[----:B--234-:R-:W-:Y:S05]  /*9470*/  BSYNC B0 ;  /* 0x0000000000007941 */ /* 0x01cfea0003800000 */
.L_x_5668:
[----:B------:R-:W2:Y:S01]  /*9480*/  S2R R0, SR_TID.X ;  /* 0x0000000000007919 */ /* 0x000ea20000002100 */
[----:B------:R-:W-:Y:S01]  /*9490*/  LEA.HI R2, R4, R5, RZ, 0x3 ;  /* 0x0000000504027211 */ /* 0x000fe200078f18ff */
[----:B------:R-:W-:-:S03]  /*94a0*/  IMAD R10, R10, c[0x0][0x22c], RZ ;  /* 0x00008b000a0a7a24 */ /* 0x000fc600078e02ff */
[----:B------:R-:W-:-:S05]  /*94b0*/  LOP3.LUT R2, R2, 0xfffffff8, RZ, 0xc0, !PT ;  /* 0xfffffff802027812 */ /* 0x000fca00078ec0ff */
[----:B------:R-:W-:-:S04]  /*94c0*/  IMAD.IADD R5, R5, 0x1, -R2 ;  /* 0x0000000105057824 */ /* 0x000fc800078e0a02 */
[----:B------:R-:W-:-:S05]  /*94d0*/  IMAD.SHL.U32 R4, R5, 0x4, RZ ;  /* 0x0000000405047824 */ /* 0x000fca00078e00ff */
[----:B------:R-:W-:Y:S02]  /*94e0*/  SHF.R.S32.HI R5, RZ, 0x1f, R4 ;  /* 0x0000001fff057819 */ /* 0x000fe40000011404 */
[----:B--2---:R-:W-:-:S04]  /*94f0*/  SHF.R.S32.HI R3, RZ, 0x1f, R0 ;  /* 0x0000001fff037819 */ /* 0x004fc80000011400 */
[----:B------:R-:W-:-:S04]  /*9500*/  LEA.HI R3, R3, R0, RZ, 0x3 ;  /* 0x0000000003037211 */ /* 0x000fc800078f18ff */
[----:B------:R-:W-:-:S04]  /*9510*/  SHF.R.S32.HI R3, RZ, 0x3, R3 ;  /* 0x00000003ff037819 */ /* 0x000fc80000011403 */
[C---:B------:R-:W-:Y:S01]  /*9520*/  ISETP.GE.AND P3, PT, R3.reuse, R118, PT ;  /* 0x000000760300720c */ /* 0x040fe20003f66270 */
[C---:B------:R-:W-:Y:S01]  /*9530*/  IMAD.WIDE R6, R3.reuse, 0x60, R4 ;  /* 0x0000006003067825 */ /* 0x040fe200078e0204 */
[----:B------:R-:W-:-:S04]  /*9540*/  IADD3 R5, R3, 0x10, RZ ;  /* 0x0000001003057810 */ /* 0x000fc80007ffe0ff */
[C---:B------:R-:W-:Y:S02]  /*9550*/  IADD3 R0, P0, R10.reuse, R6, RZ ;  /* 0x000000060a007210 */ /* 0x040fe40007f1e0ff */
[----:B------:R-:W-:Y:S02]  /*9560*/  ISETP.GE.AND P2, PT, R5, R118, PT ;  /* 0x000000760500720c */ /* 0x000fe40003f46270 */
[C---:B------:R-:W-:Y:S02]  /*9570*/  IADD3 R5, R3.reuse, 0x20, RZ ;  /* 0x0000002003057810 */ /* 0x040fe40007ffe0ff */
[----:B------:R-:W-:Y:S02]  /*9580*/  LEA.HI.X.SX32 R7, R10, R7, 0x1, P0 ;  /* 0x000000070a077211 */ /* 0x000fe400000f0eff */
[----:B------:R-:W-:Y:S02]  /*9590*/  LEA R4, P0, R0, c[0x0][0x1d8], 0x2 ;  /* 0x0000760000047a11 */ /* 0x000fe400078010ff */
[----:B------:R-:W-:-:S02]  /*95a0*/  IADD3 R3, R3, 0x30, RZ ;  /* 0x0000003003037810 */ /* 0x000fc40007ffe0ff */
[-C--:B------:R-:W-:Y:S02]  /*95b0*/  ISETP.GE.AND P1, PT, R5, R118.reuse, PT ;  /* 0x000000760500720c */ /* 0x080fe40003f26270 */
        /* <DEDUP_REMOVED lines=17> */
.L_x_5670:
        /* <DEDUP_REMOVED lines=11> */
.L_x_6380:


//--------------------- .text._ZN5flash24flash_fwd_splitkv_kernelI23Flash_fwd_kernel_traitsILi96ELi64ELi64ELi4ELb0ELb0EN7cutlass10bfloat16_tE19Flash_kernel_traitsILi96ELi64ELi64ELi4ES3_EELb1ELb0ELb0ELb0ELb1ELb1ELb1ELb0EEEvNS_16Flash_fwd_paramsE --------------------------
	.section	.text._ZN5flash24flash_fwd_splitkv_kernelI23Flash_fwd_kernel_traitsILi96ELi64ELi64ELi4ELb0ELb0EN7cutlass10bfloat16_tE19Flash_kernel_traitsILi96ELi64ELi64ELi4ES3_EELb1ELb0ELb0ELb0ELb1ELb1ELb1ELb0EEEvNS_16Flash_fwd_paramsE,"ax",@progbits
	.sectioninfo	@"SHI_REGISTERS=167"
	.align	128
        .global         _ZN5flash24flash_fwd_splitkv_kernelI23Flash_fwd_kernel_traitsILi96ELi64ELi64ELi4ELb0ELb0EN7cutlass10bfloat16_tE19Flash_kernel_traitsILi96ELi64ELi64ELi4ES3_EELb1ELb0ELb0ELb0ELb1ELb1ELb1ELb0EEEvNS_16Flash_fwd_paramsE
        .type           _ZN5flash24flash_fwd_splitkv_kernelI23Flash_fwd_kernel_traitsILi96ELi64ELi64ELi4ELb0ELb0EN7cutlass10bfloat16_tE19Flash_kernel_traitsILi96ELi64ELi64ELi4ES3_EELb1ELb0ELb0ELb0ELb1ELb1ELb1ELb0EEEvNS_16Flash_fwd_paramsE,@function
        .size           _ZN5flash24flash_fwd_splitkv_kernelI23Flash_fwd_kernel_traitsILi96ELi64ELi64ELi4ELb0ELb0EN7cutlass10bfloat16_tE19Flash_kernel_traitsILi96ELi64ELi64ELi4ES3_EELb1ELb0ELb0ELb0ELb1ELb1ELb1ELb0EEEvNS_16Flash_fwd_paramsE,(.L_x_6381 - _ZN5flash24flash_fwd_splitkv_kernelI23Flash_fwd_kernel_traitsILi96ELi64ELi64ELi4ELb0ELb0EN7cutlass10bfloat16_tE19Flash_kernel_traitsILi96ELi64ELi64ELi4ES3_EELb1ELb0ELb0ELb0ELb1ELb1ELb1ELb0EEEvNS_16Flash_fwd_paramsE)
        .other          _ZN5flash24flash_fwd_splitkv_kernelI23Flash_fwd_kernel_traitsILi96ELi64ELi64ELi4ELb0ELb0EN7cutlass10bfloat16_tE19Flash_kernel_traitsILi96ELi64ELi64ELi4ES3_EELb1ELb0ELb0ELb0ELb1ELb1ELb1ELb0EEEvNS_16Flash_fwd_paramsE,@"STO_CUDA_ENTRY STV_DEFAULT"
_ZN5flash24flash_fwd_splitkv_kernelI23Flash_fwd_kernel_traitsILi96ELi64ELi64ELi4ELb0ELb0EN7cutlass10bfloat16_tE19Flash_kernel_traitsILi96ELi64ELi64ELi4ES3_EELb1ELb0ELb0ELb0ELb1ELb1ELb1ELb0EEEvNS_16Flash_fwd_paramsE:
.text._ZN5flash24flash_fwd_splitkv_kernelI23Flash_fwd_kernel_traitsILi96ELi64ELi64ELi4ELb0ELb0EN7cutlass10bfloat16_tE19Flash_kernel_traitsILi96ELi64ELi64ELi4ES3_EELb1ELb0ELb0ELb0ELb1ELb1ELb1ELb0EEEvNS_16Flash_fwd_paramsE:
        /* <DEDUP_REMOVED lines=54> */
.L_x_5671:
[----:B-1-34-:R-:W-:Y:S02]  /*0360*/  MOV R5, c[0x0][0x218] ;  /* 0x0000860000057a02 */ /* 0x01afe40000000f00 */
.L_x_5672:
        /* <DEDUP_REMOVED lines=114> */
.L_x_5673:
        /* <DEDUP_REMOVED lines=93> */
.L_x_5674:
        /* <DEDUP_REMOVED lines=15> */
.L_x_5676:
[----:B------:R-:W-:Y:S01]  /*1150*/  IABS R7, c[0x0][0x1c8] ;  /* 0x0000720000077a13 */ /* 0x000fe20000000000 */
[----:B------:R-:W-:Y:S01]  /*1160*/  IMAD.MOV.U32 R8, RZ, RZ, RZ ;  /* 0x000000ffff087224 */ /* 0x000fe200078e00ff */
[----:B------:R-:W-:Y:S01]  /*1170*/  LEA R11, R90, 0xffffffc0, 0x6 ;  /* 0xffffffc05a0b7811 */ /* 0x000fe200078e30ff */
        /* <DEDUP_REMOVED lines=12> */
[----:B------:R-:W-:-:S03]  /*1240*/  SHF.R.S32.HI R9, RZ, 0x1f, R11 ;  /* 0x0000001fff097819 */ /* 0x000fc6000001140b */
        /* <DEDUP_REMOVED lines=12> */
[----:B------:R-:W-:Y:S02]  /*1310*/  IMAD R5, R11, c[0x0][0x19c], R2 ;  /* 0x000067000b057a24 */ /* 0x000fe400078e0202 */
        /* <DEDUP_REMOVED lines=21> */
.L_x_5675:
        /* <DEDUP_REMOVED lines=13> */
[----:B------:R-:W-:Y:S01]  /*1540*/  @P0 IMAD.WIDE.U32 R24, R17, c[0x0][0x190], RZ ;  /* 0x0000640011180a25 */ /* 0x000fe200078e00ff */
[----:B-----5:R-:W-:Y:S01]  /*1550*/  @!P0 SHF.R.S32.HI R0, RZ, 0x1f, R121 ;  /* 0x0000001fff008819 */ /* 0x020fe20000011479 */
[----:B------:R-:W-:Y:S01]  /*1560*/  USHF.L.U64.HI UR5, UR4, UR6, UR5 ;  /* 0x0000000604057299 */ /* 0x000fe20008010205 */
[----:B------:R-:W-:Y:S01]  /*1570*/  LEA.HI R12, R104, R99, RZ, 0x4 ;  /* 0x00000063680c7211 */ /* 0x000fe200078f20ff */
[----:B------:R-:W-:Y:S01]  /*1580*/  @!P0 IMAD.WIDE.U32 R4, R121, c[0x0][0x178], RZ ;  /* 0x00005e0079048a25 */ /* 0x000fe200078e00ff */
[----:B------:R-:W-:-:S02]  /*1590*/  SHF.R.S32.HI R6, RZ, 0x2, R13 ;  /* 0x00000002ff067819 */ /* 0x000fc4000001140d */
[----:B------:R-:W-:Y:S01]  /*15a0*/  LEA.HI R26, R8, R119, RZ, 0x1 ;  /* 0x00000077081a7211 */ /* 0x000fe200078f08ff */
[----:B------:R-:W-:Y:S01]  /*15b0*/  @!P0 IMAD R0, R0, c[0x0][0x178], RZ ;  /* 0x00005e0000008a24 */ /* 0x000fe200078e02ff */
[----:B------:R-:W-:Y:S01]  /*15c0*/  IADD3 R19, R6, 0x20, RZ ;  /* 0x0000002006137810 */ /* 0x000fe20007ffe0ff */
[----:B------:R-:W-:Y:S01]  /*15d0*/  @P0 IMAD R17, R17, c[0x0][0x194], R25 ;  /* 0x0000650011110a24 */ /* 0x000fe200078e0219 */
        /* <DEDUP_REMOVED lines=12> */
[----:B------:R-:W-:Y:S01]  /*16a0*/  SHF.R.S32.HI R7, RZ, 0x1f, R6 ;  /* 0x0000001fff077819 */ /* 0x000fe20000011406 */
[----:B------:R-:W-:Y:S01]  /*16b0*/  IMAD.IADD R4, R95, 0x1, -R0 ;  /* 0x000000015f047824 */ /* 0x000fe200078e0a00 */
[----:B------:R-:W-:Y:S01]  /*16c0*/  LOP3.LUT R21, R21, 0xc0, RZ, 0xc0, !PT ;  /* 0x000000c015157812 */ /* 0x000fe200078ec0ff */
[----:B------:R-:W-:Y:S01]  /*16d0*/  IMAD.SHL.U32 R18, R18, 0x8, RZ ;  /* 0x0000000812127824 */ /* 0x000fe200078e00ff */
[----:B------:R-:W-:Y:S01]  /*16e0*/  LOP3.LUT R10, R10, 0xfffffffe, RZ, 0xc0, !PT ;  /* 0xfffffffe0a0a7812 */ /* 0x000fe200078ec0ff */
[----:B------:R-:W-:Y:S01]  /*16f0*/  IMAD.IADD R12, R99, 0x1, -R12 ;  /* 0x00000001630c7824 */ /* 0x000fe200078e0a0c */
[-C--:B------:R-:W-:Y:S01]  /*1700*/  ISETP.GE.AND P3, PT, R19, R4.reuse, PT ;  /* 0x000000041300720c */ /* 0x080fe20003f66270 */
[----:B------:R-:W-:Y:S01]  /*1710*/  IMAD.WIDE R22, R23, 0x40, R6 ;  /* 0x0000004017167825 */ /* 0x000fe200078e0206 */
[----:B------:R-:W-:-:S02]  /*1720*/  ISETP.GE.AND P2, PT, R19, R4, PT ;  /* 0x000000041300720c */ /* 0x000fc40003f46270 */
[C---:B------:R-:W-:Y:S01]  /*1730*/  IADD3 R20, P1, R18.reuse, R20, RZ ;  /* 0x0000001412147210 */ /* 0x040fe20007f3e0ff */
[----:B------:R-:W-:Y:S01]  /*1740*/  IMAD.IADD R5, R5, 0x1, -R10 ;  /* 0x0000000105057824 */ /* 0x000fe200078e0a0a */
[C---:B------:R-:W-:Y:S01]  /*1750*/  IADD3 R100, P4, R18.reuse, R100, RZ ;  /* 0x0000006412647210 */ /* 0x040fe20007f9e0ff */
[----:B------:R-:W-:Y:S01]  /*1760*/  IMAD.MOV.U32 R89, RZ, RZ, 0x20 ;  /* 0x00000020ff597424 */ /* 0x000fe200078e00ff */
[--C-:B------:R-:W-:Y:S02]  /*1770*/  LOP3.LUT R19, R21, 0x18, R18.reuse, 0xf8, !PT ;  /* 0x0000001815137812 */ /* 0x100fe400078ef812 */
[----:B------:R-:W-:Y:S02]  /*1780*/  IADD3 R24, P0, R18, R24, RZ ;  /* 0x0000001812187210 */ /* 0x000fe40007f1e0ff */
[----:B------:R-:W-:Y:S02]  /*1790*/  SHF.R.S32.HI R18, RZ, 0x1f, R18 ;  /* 0x0000001fff127819 */ /* 0x000fe40000011412 */
[----:B------:R-:W-:-:S02]  /*17a0*/  SHF.R.U32.HI R10, RZ, 0x3, R21 ;  /* 0x00000003ff0a7819 */ /* 0x000fc40000011615 */
[----:B------:R-:W-:Y:S01]  /*17b0*/  SHF.R.S32.HI R103, RZ, 0x5, R104 ;  /* 0x00000005ff677819 */ /* 0x000fe20000011468 */
[C---:B------:R-:W-:Y:S01]  /*17c0*/  IMAD.X R25, R18.reuse, 0x1, R17, P0 ;  /* 0x0000000112197824 */ /* 0x040fe200000e0611 */
[----:B------:R-:W-:Y:S01]  /*17d0*/  LEA.HI R17, R13, R6, RZ, 0x1 ;  /* 0x000000060d117211 */ /* 0x000fe200078f08ff */
[----:B------:R-:W-:Y:S01]  /*17e0*/  IMAD.IADD R13, R99, 0x1, -R8 ;  /* 0x00000001630d7824 */ /* 0x000fe200078e0a08 */
[----:B------:R-:W-:Y:S01]  /*17f0*/  LOP3.LUT R10, R19, R10, RZ, 0x3c, !PT ;  /* 0x0000000a130a7212 */ /* 0x000fe200078e3cff */
[C---:B------:R-:W-:Y:S01]  /*1800*/  IMAD.X R21, R18.reuse, 0x1, R15, P1 ;  /* 0x0000000112157824 */ /* 0x040fe200008e060f */
[----:B------:R-:W-:Y:S01]  /*1810*/  LOP3.LUT R17, R17, 0x7fffffe, RZ, 0xc0, !PT ;  /* 0x07fffffe11117812 */ /* 0x000fe200078ec0ff */
[----:B------:R-:W-:Y:S01]  /*1820*/  IMAD.X R101, R18, 0x1, R14, P4 ;  /* 0x0000000112657824 */ /* 0x000fe200020e060e */
[----:B------:R-:W-:Y:S01]  /*1830*/  SHF.R.S32.HI R19, RZ, 0x1f, R16 ;  /* 0x0000001fff137819 */ /* 0x000fe20000011410 */
[----:B------:R-:W-:Y:S01]  /*1840*/  IMAD.WIDE.U32 R20, R3, c[0x0][0x1b8], R20 ;  /* 0x00006e0003147a25 */ /* 0x000fe200078e0014 */
[----:B------:R-:W-:-:S02]  /*1850*/  ISETP.GE.AND P1, PT, R6, R114, PT ;  /* 0x000000720600720c */ /* 0x000fc40003f26270 */
[----:B------:R-:W-:Y:S01]  /*1860*/  LEA.HI R120, R13, R13, RZ, 0x1 ;  /* 0x0000000d0d787211 */ /* 0x000fe200078f08ff */
[----:B------:R-:W-:Y:S01]  /*1870*/  IMAD.IADD R8, R6, 0x1, -R17 ;  /* 0x0000000106087824 */ /* 0x000fe200078e0a11 */
[-C--:B------:R-:W-:Y:S01]  /*1880*/  LEA.HI R15, R12, R12.reuse, RZ, 0x1 ;  /* 0x0000000c0c0f7211 */ /* 0x080fe200078f08ff */
[----:B------:R-:W-:Y:S01]  /*1890*/  IMAD R19, R19, c[0x0][0x1a8], RZ ;  /* 0x00006a0013137a24 */ /* 0x000fe200078e02ff */
[----:B------:R-:W-:Y:S01]  /*18a0*/  SHF.R.S32.HI R17, RZ, 0x1f, R12 ;  /* 0x0000001fff117819 */ /* 0x000fe2000001140c */
[----:B------:R-:W-:Y:S01]  /*18b0*/  IMAD R117, R103, 0x8, R8 ;  /* 0x0000000867757824 */ /* 0x000fe200078e0208 */
[----:B------:R-:W-:Y:S01]  /*18c0*/  LOP3.LUT R118, R120, 0xfffffffe, RZ, 0xc0, !PT ;  /* 0xfffffffe78767812 */ /* 0x000fe200078ec0ff */
[C---:B------:R-:W-:Y:S01]  /*18d0*/  IMAD R19, R16.reuse, c[0x0][0x1ac], R19 ;  /* 0x00006b0010137a24 */ /* 0x040fe200078e0213 */
[----:B------:R-:W-:Y:S01]  /*18e0*/  LOP3.LUT R97, R15, 0x7fffffe, RZ, 0xc0, !PT ;  /* 0x07fffffe0f617812 */ /* 0x000fe200078ec0ff */
[----:B------:R-:W-:Y:S01]  /*18f0*/  IMAD.U32 R117, R117, 0x20, R10 ;  /* 0x0000002075757824 */ /* 0x000fe200078e000a */
[--C-:B------:R-:W-:Y:S01]  /*1900*/  SHF.R.S32.HI R14, RZ, 0x1, R15.reuse ;  /* 0x00000001ff0e7819 */ /* 0x100fe2000001140f */
[----:B------:R-:W-:Y:S01]  /*1910*/  IMAD.IADD R118, R13, 0x1, -R118 ;  /* 0x000000010d767824 */ /* 0x000fe200078e0a76 */
[----:B------:R-:W-:Y:S01]  /*1920*/  SHF.R.S32.HI R15, RZ, 0x1f, R15 ;  /* 0x0000001fff0f7819 */ /* 0x000fe2000001140f */
[----:B------:R-:W-:Y:S01]  /*1930*/  @!P1 IMAD R10, R23, c[0x0][0x190], RZ ;  /* 0x00006400170a9a24 */ /* 0x000fe200078e02ff */
[----:B------:R-:W-:Y:S01]  /*1940*/  LEA.HI R8, R17, R12, RZ, 0x3 ;  /* 0x0000000c11087211 */ /* 0x000fe200078f18ff */
[----:B------:R-:W-:Y:S01]  /*1950*/  IMAD.WIDE.U32 R16, R16, c[0x0][0x1a8], R24 ;  /* 0x00006a0010107a25 */ /* 0x000fe200078e0018 */
[----:B------:R-:W-:-:S02]  /*1960*/  @!P5 IADD3 R13, P0, R22, 0x20, RZ ;  /* 0x00000020160dd810 */ /* 0x000fc40007f1e0ff */
[----:B------:R-:W-:Y:S01]  /*1970*/  LEA.HI R15, R15, R14, RZ, 0x2 ;  /* 0x0000000e0f0f7211 */ /* 0x000fe200078f10ff */
[----:B------:R-:W-:Y:S01]  /*1980*/  IMAD.IADD R17, R17, 0x1, R19 ;  /* 0x0000000111117824 */ /* 0x000fe200078e0213 */
[----:B------:R-:W-:Y:S01]  /*1990*/  ISETP.GE.AND P4, PT, R6, R4, PT ;  /* 0x000000040600720c */ /* 0x000fe20003f86270 */
[----:B------:R-:W-:Y:S01]  /*19a0*/  IMAD.IADD R97, R12, 0x1, -R97 ;  /* 0x000000010c617824 */ /* 0x000fe200078e0a61 */
[----:B------:R-:W-:Y:S01]  /*19b0*/  LOP3.LUT R15, R15, 0xfffffffc, RZ, 0xc0, !PT ;  /* 0xfffffffc0f0f7812 */ /* 0x000fe200078ec0ff */
[----:B------:R-:W-:Y:S01]  /*19c0*/  @!P1 IMAD R10, R22, c[0x0][0x194], R10 ;  /* 0x00006500160a9a24 */ /* 0x000fe200078e020a */
[----:B------:R-:W-:Y:S01]  /*19d0*/  LOP3.LUT R26, R26, 0xfffffffe, RZ, 0xc0, !PT ;  /* 0xfffffffe1a1a7812 */ /* 0x000fe200078ec0ff */
[----:B------:R-:W-:Y:S01]  /*19e0*/  @!P5 IMAD.X R12, RZ, RZ, R23, P0 ;  /* 0x000000ffff0cd224 */ /* 0x000fe200000e0617 */
[----:B------:R-:W-:Y:S01]  /*19f0*/  SHF.R.S32.HI R120, RZ, 0x1, R120 ;  /* 0x00000001ff787819 */ /* 0x000fe20000011478 */
[----:B------:R-:W-:Y:S01]  /*1a00*/  @!P1 IMAD.WIDE.U32 R22, R22, c[0x0][0x190], R16 ;  /* 0x0000640016169a25 */ /* 0x000fe200078e0010 */
[----:B------:R-:W-:-:S03]  /*1a10*/  LOP3.LUT R104, R104, 0xffffffe0, RZ, 0xc0, !PT ;  /* 0xffffffe068687812 */ /* 0x000fc600078ec0ff */
        /* <DEDUP_REMOVED lines=24> */
[----:B------:R-:W-:Y:S01]  /*1ba0*/  IMAD R12, R9, c[0x0][0x1a0], RZ ;  /* 0x00006800090c7a24 */ /* 0x000fe200078e02ff */
[----:B------:R-:W-:Y:S01]  /*1bb0*/  @!P5 LEA.HI.X R19, R16, c[0x0][0x164], R13, 0x1, P1 ;  /* 0x000059001013da11 */ /* 0x000fe200008f0c0d */
[----:B------:R-:W-:Y:S01]  /*1bc0*/  IMAD.IADD R119, R119, 0x1, -R26 ;  /* 0x0000000177777824 */ /* 0x000fe200078e0a1a */
[----:B------:R-:W-:Y:S01]  /*1bd0*/  @!P4 LEA R16, P1, R100, c[0x0][0x168], 0x1 ;  /* 0x00005a006410ca11 */ /* 0x000fe200078208ff */
[----:B------:R-:W-:Y:S01]  /*1be0*/  IMAD.SHL.U32 R112, R120, 0x40, RZ ;  /* 0x0000004078707824 */ /* 0x000fe200078e00ff */
[----:B------:R-:W-:Y:S01]  /*1bf0*/  @!P3 IADD3.X R10, R2, UR5, RZ, P0, !PT ;  /* 0x00000005020abc10 */ /* 0x000fe200087fe4ff */
[----:B------:R2:W-:Y:S01]  /*1c00*/  @!P5 LDGSTS.E.BYPASS.LTC128B.128 [R117+0x800], [R18.64] ;  /* 0x008000001275dfae */ /* 0x0005e2000b901d48 */
[----:B------:R-:W-:Y:S01]  /*1c10*/  @!P4 LEA.HI.X R17, R100, c[0x0][0x16c], R2, 0x1, P1 ;  /* 0x00005b006411ca11 */ /* 0x000fe200008f0c02 */
[C---:B------:R-:W-:Y:S01]  /*1c20*/  IMAD R13, R11.reuse, c[0x0][0x1a4], R12 ;  /* 0x000069000b0d7a24 */ /* 0x040fe200078e020c */
[----:B------:R-:W-:Y:S01]  /*1c30*/  LOP3.LUT R112, R112, 0xc0, RZ, 0xc0, !PT ;  /* 0x000000c070707812 */ /* 0x000fe200078ec0ff */
[----:B------:R2:W-:Y:S01]  /*1c40*/  @!P5 LDGSTS.E.BYPASS.LTC128B.128 [R117+0x1800], [R18.64+0x40] ;  /* 0x018000401275dfae */ /* 0x0005e2000b901d48 */
[----:B------:R-:W-:Y:S01]  /*1c50*/  IMAD.WIDE.U32 R92, R11, c[0x0][0x1a0], R20 ;  /* 0x000068000b5c7a25 */ /* 0x000fe200078e0014 */
[----:B------:R-:W-:-:S02]  /*1c60*/  ISETP.GE.AND P1, PT, R6, R4, PT ;  /* 0x000000040600720c */ /* 0x000fc40003f26270 */
[----:B------:R2:W-:Y:S01]  /*1c70*/  @!P5 LDGSTS.E.BYPASS.LTC128B.128 [R117+0x2800], [R18.64+0x80] ;  /* 0x028000801275dfae */ /* 0x0005e2000b901d48 */
[----:B------:R-:W-:Y:S02]  /*1c80*/  IMAD.SHL.U32 R94, R3, 0x40, RZ ;  /* 0x00000040035e7824 */ /* 0x000fe400078e00ff */
[----:B------:R-:W-:Y:S01]  /*1c90*/  IMAD.SHL.U32 R11, R119, 0x8, RZ ;  /* 0x00000008770b7824 */ /* 0x000fe200078e00ff */
[----:B-1----:R-:W-:Y:S01]  /*1ca0*/  @!P3 LEA R14, P0, R7, c[0x0][0x168], 0x1 ;  /* 0x00005a00070eba11 */ /* 0x002fe200078008ff */
[----:B------:R2:W-:Y:S01]  /*1cb0*/  @!P4 LDGSTS.E.BYPASS.LTC128B.128 [R117+0x3000], [R16.64] ;  /* 0x030000001075cfae */ /* 0x0005e2000b901d48 */
[----:B------:R-:W-:Y:S01]  /*1cc0*/  IMAD.SHL.U32 R8, R8, 0x20, RZ ;  /* 0x0000002008087824 */ /* 0x000fe200078e00ff */
[----:B------:R-:W-:Y:S01]  /*1cd0*/  LOP3.LUT R94, R94, 0xc0, RZ, 0xc0, !PT ;  /* 0x000000c05e5e7812 */ /* 0x000fe200078ec0ff */
[----:B------:R-:W-:Y:S01]  /*1ce0*/  IMAD.SHL.U32 R9, R5, 0x8, RZ ;  /* 0x0000000805097824 */ /* 0x000fe200078e00ff */
[----:B------:R-:W-:Y:S01]  /*1cf0*/  @!P3 LEA.HI.X R15, R7, c[0x0][0x16c], R10, 0x1, P0 ;  /* 0x00005b00070fba11 */ /* 0x000fe200000f0c0a */
[----:B------:R2:W-:Y:S01]  /*1d00*/  @!P4 LDGSTS.E.BYPASS.LTC128B.128 [R117+0x4000], [R16.64+0x40] ;  /* 0x040000401075cfae */ /* 0x0005e2000b901d48 */
[----:B------:R-:W-:Y:S01]  /*1d10*/  LOP3.LUT R11, R112, 0x8, R11, 0xf8, !PT ;  /* 0x00000008700b7812 */ /* 0x000fe200078ef80b */
[----:B------:R-:W-:Y:S01]  /*1d20*/  IMAD.MOV.U32 R7, RZ, RZ, 0x40 ;  /* 0x00000040ff077424 */ /* 0x000fe200078e00ff */
[----:B------:R-:W-:Y:S01]  /*1d30*/  SHF.R.U32.HI R112, RZ, 0x3, R112 ;  /* 0x00000003ff707819 */ /* 0x000fe20000011670 */
[----:B------:R2:W-:Y:S01]  /*1d40*/  @!P4 LDGSTS.E.BYPASS.LTC128B.128 [R117+0x5000], [R16.64+0x80] ;  /* 0x050000801075cfae */ /* 0x0005e2000b901d48 */
[----:B------:R-:W-:Y:S01]  /*1d50*/  LOP3.LUT R96, R8, 0xffffff00, RZ, 0xc0, !PT ;  /* 0xffffff0008607812 */ /* 0x000fe200078ec0ff */
[----:B------:R-:W-:Y:S01]  /*1d60*/  IMAD.IADD R88, R93, 0x1, R13 ;  /* 0x000000015d587824 */ /* 0x000fe200078e020d */
[----:B------:R-:W-:Y:S01]  /*1d70*/  LOP3.LUT R9, R94, 0x8, R9, 0xf8, !PT ;  /* 0x000000085e097812 */ /* 0x000fe200078ef809 */
[----:B------:R1:W-:Y:S01]  /*1d80*/  @!P3 LDGSTS.E.BYPASS.LTC128B.128 [R117+0x3800], [R14.64] ;  /* 0x038000000e75bfae */ /* 0x0003e2000b901d48 */
[----:B------:R-:W-:Y:S01]  /*1d90*/  SHF.R.U32.HI R94, RZ, 0x3, R94 ;  /* 0x00000003ff5e7819 */ /* 0x000fe2000001165e */
[----:B------:R-:W-:Y:S01]  /*1da0*/  IMAD R8, R103, 0x200, R96 ;  /* 0x0000020067087824 */ /* 0x000fe200078e0260 */
[----:B------:R-:W-:Y:S01]  /*1db0*/  LOP3.LUT R112, R11, R112, RZ, 0x3c, !PT ;  /* 0x000000700b707212 */ /* 0x000fe200078e3cff */
[----:B------:R1:W-:Y:S01]  /*1dc0*/  @!P3 LDGSTS.E.BYPASS.LTC128B.128 [R117+0x4800], [R14.64+0x40] ;  /* 0x048000400e75bfae */ /* 0x0003e2000b901d48 */
[C---:B------:R-:W-:Y:S01]  /*1dd0*/  LEA R126, P0, R92.reuse, c[0x0][0x170], 0x1 ;  /* 0x00005c005c7e7a11 */ /* 0x040fe200078008ff */
[----:B------:R-:W-:Y:S01]  /*1de0*/  IMAD.WIDE.U32 R10, R7, c[0x0][0x1a0], RZ ;  /* 0x00006800070a7a25 */ /* 0x000fe200078e00ff */
[----:B------:R-:W-:Y:S01]  /*1df0*/  LOP3.LUT R94, R9, R94, RZ, 0x3c, !PT ;  /* 0x0000005e095e7212 */ /* 0x000fe200078e3cff */
[----:B------:R1:W-:Y:S01]  /*1e00*/  @!P3 LDGSTS.E.BYPASS.LTC128B.128 [R117+0x5800], [R14.64+0x80] ;  /* 0x058000800e75bfae */ /* 0x0003e2000b901d48 */
[----:B------:R-:W-:Y:S01]  /*1e10*/  LEA.HI.X R127, R92, c[0x0][0x174], R88, 0x1, P0 ;  /* 0x00005d005c7f7a11 */ /* 0x000fe200000f0c58 */
[----:B------:R-:W-:Y:S01]  /*1e20*/  IMAD R7, R7, c[0x0][0x1a4], RZ ;  /* 0x0000690007077a24 */ /* 0x000fe200078e02ff */
[----:B------:R-:W-:Y:S01]  /*1e30*/  @!P2 IADD3 R10, P0, R126, R10, RZ ;  /* 0x0000000a7e0aa210 */ /* 0x000fe20007f1e0ff */
[----:B------:R-:W0:Y:S01]  /*1e40*/  LDGDEPBAR ;  /* 0x00000000000079af */ /* 0x000e220000000000 */
[----:B------:R-:W-:-:S02]  /*1e50*/  IMAD R5, R5, 0x8, R118 ;  /* 0x0000000805057824 */ /* 0x000fc400078e0276 */
[----:B------:R-:W-:Y:S01]  /*1e60*/  IMAD R113, R97, 0x20, R8 ;  /* 0x0000002061717824 */ /* 0x000fe200078e0208 */
[----:B------:R-:W-:Y:S01]  /*1e70*/  @!P2 IADD3.X R11, R127, R11, R7, P0, !PT ;  /* 0x0000000b7f0ba210 */ /* 0x000fe200007fe407 */
[----:B------:R-:W-:Y:S01]  /*1e80*/  IMAD.U32 R112, R5, 0x20, R112 ;  /* 0x0000002005707824 */ /* 0x000fe200078e0070 */
[----:B------:R-:W-:Y:S01]  /*1e90*/  LOP3.LUT P0, RZ, R120, 0x2, RZ, 0xc0, !PT ;  /* 0x0000000278ff7812 */ /* 0x000fe2000780c0ff */
[----:B------:R-:W-:Y:S02]  /*1ea0*/  IMAD.IADD R113, R94, 0x1, R113 ;  /* 0x000000015e717824 */ /* 0x000fe400078e0271 */
[----:B------:R-:W-:Y:S01]  /*1eb0*/  IMAD.SHL.U32 R112, R112, 0x2, RZ ;  /* 0x0000000270707824 */ /* 0x000fe200078e00ff */
[----:B------:R-:W-:Y:S01]  /*1ec0*/  SEL R89, R89, 0xffffffe0, !P0 ;  /* 0xffffffe059597807 */ /* 0x000fe20004000000 */
[----:B------:R-:W-:Y:S02]  /*1ed0*/  IMAD.SHL.U32 R113, R113, 0x2, RZ ;  /* 0x0000000271717824 */ /* 0x000fe400078e00ff */
[----:B------:R-:W-:-:S02]  /*1ee0*/  IMAD.IADD R104, R99, 0x1, -R104 ;  /* 0x0000000163687824 */ /* 0x000fc400078e0a68 */
[----:B------:R-:W-:Y:S02]  /*1ef0*/  IMAD.IADD R102, R112, 0x1, R89 ;  /* 0x0000000170667824 */ /* 0x000fe400078e0259 */
[----:B------:R-:W-:-:S05]  /*1f00*/  IMAD.SHL.U32 R99, R99, 0x2, RZ ;  /* 0x0000000263637824 */ /* 0x000fca00078e00ff */
[----:B------:R-:W-:Y:S01]  /*1f10*/  LOP3.LUT R99, R99, 0x6, RZ, 0xc0, !PT ;  /* 0x0000000663637812 */ /* 0x000fe200078ec0ff */
        /* <DEDUP_REMOVED lines=28> */
[----:B------:R-:W-:Y:S04]  /*20e0*/  LDSM.16.M88.4 R72, [R111] ;  /* 0x000000006f48783b */ /* 0x000fe80000000200 */
[----:B------:R-:W-:Y:S04]  /*20f0*/  LDSM.16.M88.4 R4, [R102+0x3000] ;  /* 0x003000006604783b */ /* 0x000fe80000000200 */
[----:B------:R-:W-:Y:S04]  /*2100*/  LDSM.16.M88.4 R56, [R113+0x1000] ;  /* 0x001000007138783b */ /* 0x000fe80000000200 */
[----:B------:R-:W-:Y:S04]  /*2110*/  LDSM.16.M88.4 R64, [R112+0x4000] ;  /* 0x004000007040783b */ /* 0x000fe80000000200 */
[----:B------:R-:W3:Y:S04]  /*2120*/  LDSM.16.M88.4 R36, [R112+0x3400] ;  /* 0x003400007024783b */ /* 0x000ee80000000200 */
[----:B-1----:R-:W-:Y:S04]  /*2130*/  LDSM.16.M88.4 R12, [R111+0x1000] ;  /* 0x001000006f0c783b */ /* 0x002fe80000000200 */
[----:B------:R-:W-:Y:S04]  /*2140*/  LDSM.16.M88.4 R40, [R102+0x4000] ;  /* 0x004000006628783b */ /* 0x000fe80000000200 */
[----:B------:R-:W1:Y:S04]  /*2150*/  LDSM.16.M88.4 R44, [R112+0x3800] ;  /* 0x00380000702c783b */ /* 0x000e680000000200 */
[----:B------:R-:W-:Y:S01]  /*2160*/  LDSM.16.M88.4 R52, [R102+0x3400] ;  /* 0x003400006634783b */ /* 0x000fe20000000200 */
[C---:B--2---:R-:W-:Y:S03]  /*2170*/  HMMA.16816.F32.BF16 R16, R60.reuse, R20, RZ ;  /* 0x000000143c10723c */ /* 0x044fe600000418ff */
[----:B----4-:R-:W-:Y:S04]  /*2180*/  LDSM.16.M88.4 R8, [R113+0x2000] ;  /* 0x002000007108783b */ /* 0x010fe80000000200 */
[----:B------:R-:W-:Y:S01]  /*2190*/  LDSM.16.M88.4 R24, [R112+0x5000] ;  /* 0x005000007018783b */ /* 0x000fe20000000200 */
[C---:B------:R-:W-:Y:S03]  /*21a0*/  HMMA.16816.F32.BF16 R20, R60.reuse, R22, RZ ;  /* 0x000000163c14723c */ /* 0x040fe600000418ff */
[----:B------:R-:W-:Y:S04]  /*21b0*/  LDSM.16.M88.4 R84, [R102+0x3800] ;  /* 0x003800006654783b */ /* 0x000fe80000000200 */
[----:B------:R-:W-:Y:S04]  /*21c0*/  LDSM.16.M88.4 R32, [R112+0x4400] ;  /* 0x004400007020783b */ /* 0x000fe80000000200 */
[----:B------:R-:W-:Y:S01]  /*21d0*/  LDSM.16.M88.4 R76, [R102+0x5000] ;  /* 0x00500000664c783b */ /* 0x000fe20000000200 */
[----:B---3--:R-:W-:Y:S03]  /*21e0*/  HMMA.16816.F32.BF16 R28, R60, R36, RZ ;  /* 0x000000243c1c723c */ /* 0x008fe600000418ff */
[----:B------:R-:W-:Y:S04]  /*21f0*/  LDSM.16.M88.4 R68, [R102+0x3c00] ;  /* 0x003c00006644783b */ /* 0x000fe80000000200 */
[----:B------:R-:W-:Y:S01]  /*2200*/  LDSM.16.M88.4 R80, [R102+0x4400] ;  /* 0x004400006650783b */ /* 0x000fe20000000200 */
[C---:B------:R-:W-:Y:S03]  /*2210*/  HMMA.16816.F32.BF16 R16, R72.reuse, R4, R16 ;  /* 0x000000044810723c */ /* 0x040fe60000041810 */
[----:B------:R-:W0:Y:S05]  /*2220*/  LDGDEPBAR ;  /* 0x00000000000079af */ /* 0x000e2a0000000000 */
[----:B------:R-:W-:Y:S01]  /*2230*/  HMMA.16816.F32.BF16 R20, R72, R6, R20 ;  /* 0x000000064814723c */ /* 0x000fe20000041814 */
[----:B------:R-:W2:Y:S07]  /*2240*/  LDSM.16.M88.4 R4, [R112+0x3c00] ;  /* 0x003c00007004783b */ /* 0x000eae0000000200 */
[----:B------:R-:W-:Y:S08]  /*2250*/  HMMA.16816.F32.BF16 R36, R60, R38, RZ ;  /* 0x000000263c24723c */ /* 0x000ff000000418ff */
[C---:B------:R-:W-:Y:S08]  /*2260*/  HMMA.16816.F32.BF16 R16, R56.reuse, R64, R16 ;  /* 0x000000403810723c */ /* 0x040ff00000041810 */
[----:B------:R-:W-:Y:S08]  /*2270*/  HMMA.16816.F32.BF16 R20, R56, R66, R20 ;  /* 0x000000423814723c */ /* 0x000ff00000041814 */
[----:B-1----:R-:W-:Y:S08]  /*2280*/  HMMA.16816.F32.BF16 R48, R60, R44, RZ ;  /* 0x0000002c3c30723c */ /* 0x002ff000000418ff */
[----:B------:R-:W-:Y:S08]  /*2290*/  HMMA.16816.F32.BF16 R16, R12, R40, R16 ;  /* 0x000000280c10723c */ /* 0x000ff00000041810 */
[C---:B------:R-:W-:Y:S08]  /*22a0*/  HMMA.16816.F32.BF16 R44, R60.reuse, R46, RZ ;  /* 0x0000002e3c2c723c */ /* 0x040ff000000418ff */
[C---:B--2---:R-:W-:Y:S08]  /*22b0*/  HMMA.16816.F32.BF16 R64, R60.reuse, R4, RZ ;  /* 0x000000043c40723c */ /* 0x044ff000000418ff */
[----:B------:R-:W-:Y:S01]  /*22c0*/  HMMA.16816.F32.BF16 R60, R60, R6, RZ ;  /* 0x000000063c3c723c */ /* 0x000fe200000418ff */
[----:B------:R-:W1:Y:S07]  /*22d0*/  LDSM.16.M88.4 R4, [R111+0x2000] ;  /* 0x002000006f04783b */ /* 0x000e6e0000000200 */
[----:B------:R-:W-:Y:S01]  /*22e0*/  HMMA.16816.F32.BF16 R20, R12, R42, R20 ;  /* 0x0000002a0c14723c */ /* 0x000fe20000041814 */
[----:B------:R-:W-:Y:S07]  /*22f0*/  LDSM.16.M88.4 R40, [R102+0x4800] ;  /* 0x004800006628783b */ /* 0x000fee0000000200 */
[C---:B------:R-:W-:Y:S08]  /*2300*/  HMMA.16816.F32.BF16 R28, R72.reuse, R52, R28 ;  /* 0x00000034481c723c */ /* 0x040ff0000004181c */
[----:B------:R-:W-:Y:S01]  /*2310*/  HMMA.16816.F32.BF16 R36, R72, R54, R36 ;  /* 0x000000364824723c */ /* 0x000fe20000041824 */
[----:B------:R-:W2:Y:S07]  /*2320*/  LDSM.16.M88.4 R52, [R112+0x4800] ;  /* 0x004800007034783b */ /* 0x000eae0000000200 */
[----:B------:R-:W-:Y:S08]  /*2330*/  HMMA.16816.F32.BF16 R16, R8, R24, R16 ;  /* 0x000000180810723c */ /* 0x000ff00000041810 */
[----:B------:R-:W-:Y:S08]  /*2340*/  HMMA.16816.F32.BF16 R48, R72, R84, R48 ;  /* 0x000000544830723c */ /* 0x000ff00000041830 */
[----:B------:R-:W-:Y:S01]  /*2350*/  HMMA.16816.F32.BF16 R20, R8, R26, R20 ;  /* 0x0000001a0814723c */ /* 0x000fe20000041814 */
[----:B------:R-:W-:Y:S07]  /*2360*/  LDSM.16.M88.4 R24, [R102+0x5400] ;  /* 0x005400006618783b */ /* 0x000fee0000000200 */
[----:B------:R-:W-:Y:S08]  /*2370*/  HMMA.16816.F32.BF16 R28, R56, R32, R28 ;  /* 0x00000020381c723c */ /* 0x000ff0000004181c */
[----:B-1----:R-:W-:Y:S08]  /*2380*/  HMMA.16816.F32.BF16 R16, R4, R76, R16 ;  /* 0x0000004c0410723c */ /* 0x002ff00000041810 */
[C---:B--2---:R-:W-:Y:S08]  /*2390*/  HMMA.16816.F32.BF16 R48, R56.reuse, R52, R48 ;  /* 0x000000343830723c */ /* 0x044ff00000041830 */
[----:B------:R-:W-:Y:S01]  /*23a0*/  HMMA.16816.F32.BF16 R36, R56, R34, R36 ;  /* 0x000000223824723c */ /* 0x000fe20000041824 */
[----:B------:R-:W1:Y:S07]  /*23b0*/  LDSM.16.M88.4 R32, [R112+0x5400] ;  /* 0x005400007020783b */ /* 0x000e6e0000000200 */
[----:B------:R-:W-:Y:S01]  /*23c0*/  HMMA.16816.F32.BF16 R20, R4, R78, R20 ;  /* 0x0000004e0414723c */ /* 0x000fe20000041814 */
[----:B------:R-:W-:-:S02]  /*23d0*/  FMUL.FTZ R16, R16, c[0x0][0x2ec] ;  /* 0x0000bb0010107a20 */ /* 0x000fc40000410000 */
[----:B------:R-:W-:Y:S02]  /*23e0*/  FMUL.FTZ R53, R17, c[0x0][0x2ec] ;  /* 0x0000bb0011357a20 */ /* 0x000fe40000410000 */
[----:B------:R2:W-:Y:S03]  /*23f0*/  MUFU.TANH R52, R16 ;  /* 0x0000001000347308 */ /* 0x0005e60000002400 */
[----:B------:R-:W-:Y:S01]  /*2400*/  HMMA.16816.F32.BF16 R76, R72, R68, R64 ;  /* 0x00000044484c723c */ /* 0x000fe20000041840 */
[----:B------:R-:W3:Y:S04]  /*2410*/  LDSM.16.M88.4 R64, [R112+0x5800] ;  /* 0x005800007040783b */ /* 0x000ee80000000200 */
[----:B------:R-:W4:Y:S03]  /*2420*/  MUFU.TANH R53, R53 ;  /* 0x0000003500357308 */ /* 0x000f260000002400 */
[----:B------:R-:W-:Y:S08]  /*2430*/  HMMA.16816.F32.BF16 R28, R12, R80, R28 ;  /* 0x000000500c1c723c */ /* 0x000ff0000004181c */
[----:B------:R-:W-:Y:S01]  /*2440*/  HMMA.16816.F32.BF16 R44, R72, R86, R44 ;  /* 0x00000056482c723c */ /* 0x000fe2000004182c */
[----:B------:R-:W-:-:S04]  /*2450*/  FMUL.FTZ R20, R20, c[0x0][0x2ec] ;  /* 0x0000bb0014147a20 */ /* 0x000fc80000410000 */
[----:B------:R1:W-:Y:S03]  /*2460*/  MUFU.TANH R68, R20 ;  /* 0x0000001400447308 */ /* 0x0003e60000002400 */
[C---:B------:R-:W-:Y:S07]  /*2470*/  HMMA.16816.F32.BF16 R48, R12.reuse, R40, R48 ;  /* 0x000000280c30723c */ /* 0x040fee0000041830 */
[----:B------:R-:W-:Y:S01]  /*2480*/  FMUL.FTZ R40, R18, c[0x0][0x2ec] ;  /* 0x0000bb0012287a20 */ /* 0x000fe20000410000 */
[----:B------:R-:W-:Y:S01]  /*2490*/  HMMA.16816.F32.BF16 R36, R12, R82, R36 ;  /* 0x000000520c24723c */ /* 0x000fe20000041824 */
[----:B------:R-:W-:-:S02]  /*24a0*/  FMUL.FTZ R41, R19, c[0x0][0x2ec] ;  /* 0x0000bb0013297a20 */ /* 0x000fc40000410000 */
[----:B--2---:R-:W2:Y:S02]  /*24b0*/  LDSM.16.M88.4 R16, [R112+0x4c00] ;  /* 0x004c00007010783b */ /* 0x004ea40000000200 */
[----:B------:R-:W-:Y:S03]  /*24c0*/  MUFU.TANH R40, R40 ;  /* 0x0000002800287308 */ /* 0x000fe60000002400 */
[----:B-1----:R-:W-:Y:S05]  /*24d0*/  HMMA.16816.F32.BF16 R28, R8, R32, R28 ;  /* 0x00000020081c723c */ /* 0x002fea000004181c */
[----:B------:R-:W1:Y:S03]  /*24e0*/  MUFU.TANH R41, R41 ;  /* 0x0000002900297308 */ /* 0x000e660000002400 */
[----:B------:R-:W-:Y:S07]  /*24f0*/  HMMA.16816.F32.BF16 R44, R56, R54, R44 ;  /* 0x00000036382c723c */ /* 0x000fee000004182c */
[----:B------:R-:W-:Y:S01]  /*2500*/  FMUL.FTZ R54, R21, c[0x0][0x2ec] ;  /* 0x0000bb0015367a20 */ /* 0x000fe20000410000 */
[----:B---3--:R-:W-:Y:S01]  /*2510*/  HMMA.16816.F32.BF16 R48, R8, R64, R48 ;  /* 0x000000400830723c */ /* 0x008fe20000041830 */
[----:B------:R-:W-:-:S04]  /*2520*/  FMUL.FTZ R55, R22, c[0x0][0x2ec] ;  /* 0x0000bb0016377a20 */ /* 0x000fc80000410000 */
[----:B------:R-:W-:Y:S02]  /*2530*/  MUFU.TANH R54, R54 ;  /* 0x0000003600367308 */ /* 0x000fe40000002400 */
[----:B------:R-:W-:Y:S01]  /*2540*/  FMUL.FTZ R64, R23, c[0x0][0x2ec] ;  /* 0x0000bb0017407a20 */ /* 0x000fe20000410000 */
[----:B------:R-:W-:Y:S01]  /*2550*/  HMMA.16816.F32.BF16 R36, R8, R34, R36 ;  /* 0x000000220824723c */ /* 0x000fe20000041824 */
[----:B------:R-:W3:Y:S04]  /*2560*/  LDSM.16.M88.4 R20, [R102+0x4c00] ;  /* 0x004c00006614783b */ /* 0x000ee80000000200 */
[----:B------:R-:W1:Y:S01]  /*2570*/  LDSM.16.M88.4 R32, [R102+0x5800] ;  /* 0x005800006620783b */ /* 0x000e620000000200 */
[----:B------:R-:W1:Y:S02]  /*2580*/  MUFU.TANH R55, R55 ;  /* 0x0000003700377308 */ /* 0x000e640000002400 */
[----:B------:R-:W-:Y:S06]  /*2590*/  HMMA.16816.F32.BF16 R60, R72, R70, R60 ;  /* 0x00000046483c723c */ /* 0x000fec000004183c */
[----:B------:R-:W1:Y:S02]  /*25a0*/  MUFU.TANH R64, R64 ;  /* 0x0000004000407308 */ /* 0x000e640000002400 */
[----:B--2---:R-:W-:Y:S08]  /*25b0*/  HMMA.16816.F32.BF16 R76, R56, R16, R76 ;  /* 0x00000010384c723c */ /* 0x004ff0000004184c */
[C---:B------:R-:W-:Y:S08]  /*25c0*/  HMMA.16816.F32.BF16 R28, R4.reuse, R24, R28 ;  /* 0x00000018041c723c */ /* 0x040ff0000004181c */
[----:B------:R-:W-:Y:S01]  /*25d0*/  HMMA.16816.F32.BF16 R36, R4, R26, R36 ;  /* 0x0000001a0424723c */ /* 0x000fe20000041824 */
[----:B------:R-:W2:Y:S07]  /*25e0*/  LDSM.16.M88.4 R24, [R112+0x5c00] ;  /* 0x005c00007018783b */ /* 0x000eae0000000200 */
[----:B------:R-:W-:Y:S08]  /*25f0*/  HMMA.16816.F32.BF16 R60, R56, R18, R60 ;  /* 0x00000012383c723c */ /* 0x000ff0000004183c */
[----:B---3--:R-:W-:Y:S01]  /*2600*/  HMMA.16816.F32.BF16 R76, R12, R20, R76 ;  /* 0x000000140c4c723c */ /* 0x008fe2000004184c */
[----:B------:R-:W-:-:S02]  /*2610*/  FMUL.FTZ R16, R31, c[0x0][0x2ec] ;  /* 0x0000bb001f107a20 */ /* 0x000fc40000410000 */
[----:B------:R-:W-:Y:S02]  /*2620*/  FMUL.FTZ R28, R28, c[0x0][0x2ec] ;  /* 0x0000bb001c1c7a20 */ /* 0x000fe40000410000 */
[----:B------:R-:W-:Y:S02]  /*2630*/  FMUL.FTZ R30, R30, c[0x0][0x2ec] ;  /* 0x0000bb001e1e7a20 */ /* 0x000fe40000410000 */
[----:B------:R-:W-:Y:S01]  /*2640*/  FMUL.FTZ R29, R29, c[0x0][0x2ec] ;  /* 0x0000bb001d1d7a20 */ /* 0x000fe20000410000 */
[----:B------:R-:W-:Y:S01]  /*2650*/  HMMA.16816.F32.BF16 R44, R12, R42, R44 ;  /* 0x0000002a0c2c723c */ /* 0x000fe2000004182c */
[----:B------:R-:W-:Y:S01]  /*2660*/  FMUL.FTZ R31, R36, c[0x0][0x2ec] ;  /* 0x0000bb00241f7a20 */ /* 0x000fe20000410000 */
[----:B------:R-:W3:Y:S01]  /*2670*/  MUFU.TANH R28, R28 ;  /* 0x0000001c001c7308 */ /* 0x000ee20000002400 */
[----:B------:R-:W-:Y:S02]  /*2680*/  IMAD R36, R103, 0x10, R105 ;  /* 0x0000001067247824 */ /* 0x000fe400078e0269 */
[----:B------:R-:W-:-:S02]  /*2690*/  FMUL.FTZ R20, R38, c[0x0][0x2ec] ;  /* 0x0000bb0026147a20 */ /* 0x000fc40000410000 */
[----:B------:R-:W-:Y:S01]  /*26a0*/  FMUL.FTZ R21, R39, c[0x0][0x2ec] ;  /* 0x0000bb0027157a20 */ /* 0x000fe20000410000 */
[----:B-1----:R-:W-:Y:S02]  /*26b0*/  HMMA.16816.F32.BF16 R48, R4, R32, R48 ;  /* 0x000000200430723c */ /* 0x002fe40000041830 */
[----:B------:R1:W-:Y:S05]  /*26c0*/  MUFU.TANH R32, R16 ;  /* 0x0000001000207308 */ /* 0x0003ea0000002400 */
[----:B------:R-:W-:Y:S01]  /*26d0*/  FMUL.FTZ R33, R37, c[0x0][0x2ec] ;  /* 0x0000bb0025217a20 */ /* 0x000fe20000410000 */
[----:B------:R-:W-:Y:S01]  /*26e0*/  HMMA.16816.F32.BF16 R60, R12, R22, R60 ;  /* 0x000000160c3c723c */ /* 0x000fe2000004183c */
[----:B------:R-:W-:Y:S01]  /*26f0*/  SHF.R.S32.HI R37, RZ, 0x1f, R104 ;  /* 0x0000001fff257819 */ /* 0x000fe20000011468 */
[----:B------:R-:W3:Y:S03]  /*2700*/  MUFU.TANH R30, R30 ;  /* 0x0000001e001e7308 */ /* 0x000ee60000002400 */
[----:B------:R-:W-:-:S03]  /*2710*/  LEA.HI R37, R37, R104, RZ, 0x2 ;  /* 0x0000006825257211 */ /* 0x000fc600078f10ff */
[----:B--2---:R-:W-:Y:S01]  /*2720*/  HMMA.16816.F32.BF16 R76, R8, R24, R76 ;  /* 0x00000018084c723c */ /* 0x004fe2000004184c */
[----:B------:R-:W-:Y:S01]  /*2730*/  SHF.R.S32.HI R125, RZ, 0x2, R37 ;  /* 0x00000002ff7d7819 */ /* 0x000fe20000011425 */
[----:B-1----:R-:W1:Y:S01]  /*2740*/  LDSM.16.M88.4 R16, [R102+0x5c00] ;  /* 0x005c00006610783b */ /* 0x002e620000000200 */
[----:B------:R-:W2:Y:S01]  /*2750*/  MUFU.TANH R31, R31 ;  /* 0x0000001f001f7308 */ /* 0x000ea20000002400 */
[----:B------:R-:W-:-:S04]  /*2760*/  DEPBAR.LE SB0, 0x0 ;  /* 0x000080000000791a */ /* 0x000fc80000000000 */
[C---:B------:R-:W-:Y:S01]  /*2770*/  HMMA.16816.F32.BF16 R44, R8.reuse, R66, R44 ;  /* 0x00000042082c723c */ /* 0x040fe2000004182c */
[----:B------:R-:W-:Y:S01]  /*2780*/  IADD3 R36, R36, 0x1, R125 ;  /* 0x0000000124247810 */ /* 0x000fe20007ffe07d */
[----:B------:R-:W-:Y:S01]  /*2790*/  IMAD R25, R97, 0x20, R96 ;  /* 0x0000002061197824 */ /* 0x000fe200078e0260 */
[----:B------:R-:W-:Y:S01]  /*27a0*/  MUFU.TANH R33, R33 ;  /* 0x0000002100217308 */ /* 0x000fe20000002400 */
[----:B------:R-:W-:Y:S01]  /*27b0*/  IMAD.IADD R24, R0, 0x1, R99 ;  /* 0x0000000100187824 */ /* 0x000fe200078e0263 */
[----:B------:R-:W-:Y:S01]  /*27c0*/  IADD3 R36, R95, R36, -R98 ;  /* 0x000000245f247210 */ /* 0x000fe20007ffe862 */
[----:B------:R-:W-:Y:S02]  /*27d0*/  FMUL.FTZ R49, R49, c[0x0][0x2ec] ;  /* 0x0000bb0031317a20 */ /* 0x000fe40000410000 */
[----:B------:R-:W-:Y:S01]  /*27e0*/  HMMA.16816.F32.BF16 R60, R8, R26, R60 ;  /* 0x0000001a083c723c */ /* 0x000fe2000004183c */
[----:B------:R-:W-:Y:S01]  /*27f0*/  IADD3 R36, R36, c[0x0][0x2e8], RZ ;  /* 0x0000ba0024247a10 */ /* 0x000fe20007ffe0ff */
[----:B------:R-:W-:Y:S01]  /*2800*/  FMUL.FTZ R48, R48, c[0x0][0x2ec] ;  /* 0x0000bb0030307a20 */ /* 0x000fe20000410000 */
[----:B------:R-:W-:Y:S01]  /*2810*/  IADD3 R12, R24, 0x1, RZ ;  /* 0x00000001180c7810 */ /* 0x000fe20007ffe0ff */
[----:B------:R-:W1:Y:S01]  /*2820*/  MUFU.TANH R20, R20 ;  /* 0x0000001400147308 */ /* 0x000e620000002400 */
[C---:B------:R-:W-:Y:S01]  /*2830*/  IADD3 R96, R36.reuse, 0x8, RZ ;  /* 0x0000000824607810 */ /* 0x040fe20007ffe0ff */
[----:B------:R-:W-:Y:S01]  /*2840*/  FMUL.FTZ R51, R51, c[0x0][0x2ec] ;  /* 0x0000bb0033337a20 */ /* 0x000fe20000410000 */
[-C--:B------:R-:W-:Y:S01]  /*2850*/  IMNMX R97, R36, R95.reuse, PT ;  /* 0x0000005f24617217 */ /* 0x080fe20003800200 */
[----:B------:R-:W-:Y:S01]  /*2860*/  IMAD.IADD R110, R94, 0x1, R25 ;  /* 0x000000015e6e7824 */ /* 0x000fe200078e0219 */
[----:B------:R-:W-:-:S02]  /*2870*/  IMNMX R96, R96, R95, PT ;  /* 0x0000005f60607217 */ /* 0x000fc40003800200 */
[----:B------:R-:W-:Y:S01]  /*2880*/  IADD3 R13, R24, 0x8, RZ ;  /* 0x00000008180d7810 */ /* 0x000fe20007ffe0ff */
[----:B------:R-:W2:Y:S01]  /*2890*/  MUFU.TANH R21, R21 ;  /* 0x0000001500157308 */ /* 0x000ea20000002400 */
[CC--:B------:R-:W-:Y:S02]  /*28a0*/  ISETP.GE.AND P3, PT, R12.reuse, R97.reuse, PT ;  /* 0x000000610c00720c */ /* 0x0c0fe40003f66270 */
[-C--:B------:R-:W-:Y:S01]  /*28b0*/  ISETP.GE.AND P0, PT, R12, R96.reuse, PT ;  /* 0x000000600c00720c */ /* 0x080fe20003f06270 */
[----:B------:R-:W-:Y:S01]  /*28c0*/  HMMA.16816.F32.BF16 R44, R4, R34, R44 ;  /* 0x00000022042c723c */ /* 0x000fe2000004182c */
[C---:B------:R-:W-:Y:S02]  /*28d0*/  ISETP.GE.AND P4, PT, R13.reuse, R97, PT ;  /* 0x000000610d00720c */ /* 0x040fe40003f86270 */
[----:B------:R-:W-:Y:S01]  /*28e0*/  ISETP.GE.AND P2, PT, R13, R96, PT ;  /* 0x000000600d00720c */ /* 0x000fe20003f46270 */
[----:B------:R-:W2:Y:S01]  /*28f0*/  MUFU.TANH R29, R29 ;  /* 0x0000001d001d7308 */ /* 0x000ea20000002400 */
[----:B------:R-:W-:-:S02]  /*2900*/  IADD3 R12, R24, 0x9, RZ ;  /* 0x00000009180c7810 */ /* 0x000fc40007ffe0ff */
[----:B------:R-:W-:Y:S02]  /*2910*/  SHF.R.S32.HI R34, RZ, 0x1f, R103 ;  /* 0x0000001fff227819 */ /* 0x000fe40000011467 */
[----:B------:R-:W-:Y:S01]  /*2920*/  IADD3 R13, R24, 0x10, RZ ;  /* 0x00000010180d7810 */ /* 0x000fe20007ffe0ff */
[C---:B-1----:R-:W-:Y:S01]  /*2930*/  HMMA.16816.F32.BF16 R76, R4.reuse, R16, R76 ;  /* 0x00000010044c723c */ /* 0x042fe2000004184c */
[----:B------:R-:W-:Y:S01]  /*2940*/  LEA.HI R34, R34, R103, RZ, 0x2 ;  /* 0x0000006722227211 */ /* 0x000fe200078f10ff */
[----:B------:R-:W1:Y:S01]  /*2950*/  MUFU.TANH R87, R49 ;  /* 0x0000003100577308 */ /* 0x000e620000002400 */
[----:B----4-:R-:W-:Y:S02]  /*2960*/  FSEL R53, R53, -INF , !P3 ;  /* 0xff80000035357808 */ /* 0x010fe40005800000 */
[----:B------:R-:W-:Y:S02]  /*2970*/  LOP3.LUT R34, R34, 0xfffffffc, RZ, 0xc0, !PT ;  /* 0xfffffffc22227812 */ /* 0x000fe400078ec0ff */
[----:B------:R-:W-:Y:S01]  /*2980*/  FSEL R41, R41, -INF , !P0 ;  /* 0xff80000029297808 */ /* 0x000fe20004000000 */
[----:B------:R-:W-:Y:S01]  /*2990*/  HMMA.16816.F32.BF16 R60, R4, R18, R60 ;  /* 0x00000012043c723c */ /* 0x000fe2000004183c */
[----:B------:R-:W-:Y:S01]  /*29a0*/  IADD3 R9, R24, 0x11, RZ ;  /* 0x0000001118097810 */ /* 0x000fe20007ffe0ff */
[----:B------:R-:W-:Y:S01]  /*29b0*/  IMAD.IADD R124, R103, 0x1, -R34 ;  /* 0x00000001677c7824 */ /* 0x000fe200078e0a22 */
[-C--:B------:R-:W-:Y:S01]  /*29c0*/  ISETP.GE.AND P1, PT, R12, R97.reuse, PT ;  /* 0x000000610c00720c */ /* 0x080fe20003f26270 */
[----:B------:R-:W-:Y:S01]  /*29d0*/  FMUL.FTZ R34, R50, c[0x0][0x2ec] ;  /* 0x0000bb0032227a20 */ /* 0x000fe20000410000 */
[-C--:B------:R-:W-:Y:S01]  /*29e0*/  ISETP.GE.AND P5, PT, R12, R96.reuse, PT ;  /* 0x000000600c00720c */ /* 0x080fe20003fa6270 */
[----:B------:R-:W4:Y:S01]  /*29f0*/  MUFU.TANH R141, R48 ;  /* 0x00000030008d7308 */ /* 0x000f220000002400 */
[CC--:B------:R-:W-:Y:S01]  /*2a00*/  ISETP.GE.AND P3, PT, R13.reuse, R97.reuse, PT ;  /* 0x000000610d00720c */ /* 0x0c0fe20003f66270 */
[----:B------:R-:W-:Y:S01]  /*2a10*/  FMUL.FTZ R44, R44, c[0x0][0x2ec] ;  /* 0x0000bb002c2c7a20 */ /* 0x000fe20000410000 */
[-C--:B------:R-:W-:Y:S01]  /*2a20*/  ISETP.GE.AND P0, PT, R13, R96.reuse, PT ;  /* 0x000000600d00720c */ /* 0x080fe20003f06270 */
[----:B------:R-:W-:Y:S01]  /*2a30*/  FMUL.FTZ R45, R45, c[0x0][0x2ec] ;  /* 0x0000bb002d2d7a20 */ /* 0x000fe20000410000 */
[----:B------:R-:W-:Y:S01]  /*2a40*/  IADD3 R8, R24, 0x18, RZ ;  /* 0x0000001818087810 */ /* 0x000fe20007ffe0ff */
[----:B------:R-:W-:Y:S01]  /*2a50*/  FMUL.FTZ R46, R46, c[0x0][0x2ec] ;  /* 0x0000bb002e2e7a20 */ /* 0x000fe20000410000 */
[----:B------:R-:W-:Y:S01]  /*2a60*/  IADD3 R10, R24, 0x19, RZ ;  /* 0x00000019180a7810 */ /* 0x000fe20007ffe0ff */
[----:B------:R-:W1:Y:S01]  /*2a70*/  MUFU.TANH R34, R34 ;  /* 0x0000002200227308 */ /* 0x000e620000002400 */
[----:B------:R-:W-:Y:S01]  /*2a80*/  FSEL R15, R68, -INF , !P4 ;  /* 0xff800000440f7808 */ /* 0x000fe20006000000 */
[----:B------:R-:W-:Y:S01]  /*2a90*/  FMUL.FTZ R76, R76, c[0x0][0x2ec] ;  /* 0x0000bb004c4c7a20 */ /* 0x000fe20000410000 */
[----:B------:R-:W-:Y:S01]  /*2aa0*/  FSEL R55, R55, -INF , !P2 ;  /* 0xff80000037377808 */ /* 0x000fe20005000000 */
[----:B------:R-:W-:Y:S01]  /*2ab0*/  FMUL.FTZ R47, R47, c[0x0][0x2ec] ;  /* 0x0000bb002f2f7a20 */ /* 0x000fe20000410000 */
[-C--:B------:R-:W-:Y:S01]  /*2ac0*/  ISETP.GE.AND P4, PT, R9, R97.reuse, PT ;  /* 0x000000610900720c */ /* 0x080fe20003f86270 */
[----:B------:R-:W-:Y:S01]  /*2ad0*/  FMUL.FTZ R77, R77, c[0x0][0x2ec] ;  /* 0x0000bb004d4d7a20 */ /* 0x000fe20000410000 */
[-C--:B------:R-:W-:Y:S01]  /*2ae0*/  ISETP.GE.AND P2, PT, R9, R96.reuse, PT ;  /* 0x000000600900720c */ /* 0x080fe20003f46270 */
[----:B------:R-:W1:Y:S01]  /*2af0*/  MUFU.TANH R105, R76 ;  /* 0x0000004c00697308 */ /* 0x000e620000002400 */
[----:B------:R-:W-:Y:S01]  /*2b00*/  FSEL R17, R54, -INF , !P1 ;  /* 0xff80000036117808 */ /* 0x000fe20004800000 */
[----:B------:R-:W-:Y:S01]  /*2b10*/  FMUL.FTZ R78, R78, c[0x0][0x2ec] ;  /* 0x0000bb004e4e7a20 */ /* 0x000fe20000410000 */
[----:B------:R-:W-:Y:S01]  /*2b20*/  FSEL R13, R64, -INF , !P5 ;  /* 0xff800000400d7808 */ /* 0x000fe20006800000 */
[----:B------:R-:W-:Y:S01]  /*2b30*/  FMUL.FTZ R60, R60, c[0x0][0x2ec] ;  /* 0x0000bb003c3c7a20 */ /* 0x000fe20000410000 */
[----:B---3--:R-:W-:Y:S01]  /*2b40*/  FSEL R27, R28, -INF , !P3 ;  /* 0xff8000001c1b7808 */ /* 0x008fe20005800000 */
[----:B------:R-:W-:Y:S01]  /*2b50*/  FMUL.FTZ R35, R63, c[0x0][0x2ec] ;  /* 0x0000bb003f237a20 */ /* 0x000fe20000410000 */
[----:B------:R-:W-:Y:S01]  /*2b60*/  FSEL R9, R30, -INF , !P0 ;  /* 0xff8000001e097808 */ /* 0x000fe20004000000 */
[----:B------:R-:W3:Y:S01]  /*2b70*/  MUFU.TANH R135, R51 ;  /* 0x0000003300877308 */ /* 0x000ee20000002400 */
[C---:B------:R-:W-:Y:S01]  /*2b80*/  ISETP.GE.AND P1, PT, R8.reuse, R97, PT ;  /* 0x000000610800720c */ /* 0x040fe20003f26270 */
[----:B------:R-:W-:Y:S01]  /*2b90*/  FMUL.FTZ R61, R61, c[0x0][0x2ec] ;  /* 0x0000bb003d3d7a20 */ /* 0x000fe20000410000 */
[----:B------:R-:W-:-:S02]  /*2ba0*/  ISETP.GE.AND P5, PT, R8, R96, PT ;  /* 0x000000600800720c */ /* 0x000fc40003fa6270 */
[C---:B------:R-:W-:Y:S02]  /*2bb0*/  ISETP.GE.AND P3, PT, R10.reuse, R97, PT ;  /* 0x000000610a00720c */ /* 0x040fe40003f66270 */
[----:B------:R-:W-:Y:S01]  /*2bc0*/  ISETP.GE.AND P0, PT, R10, R96, PT ;  /* 0x000000600a00720c */ /* 0x000fe20003f06270 */
[----:B------:R-:W1:Y:S01]  /*2bd0*/  MUFU.TANH R139, R44 ;  /* 0x0000002c008b7308 */ /* 0x000e620000002400 */
[C---:B------:R-:W-:Y:S02]  /*2be0*/  IADD3 R4, R24.reuse, 0x21, RZ ;  /* 0x0000002118047810 */ /* 0x040fe40007ffe0ff */
[C---:B------:R-:W-:Y:S02]  /*2bf0*/  IADD3 R6, R24.reuse, 0x28, RZ ;  /* 0x0000002818067810 */ /* 0x040fe40007ffe0ff */
[----:B------:R-:W-:Y:S02]  /*2c00*/  IADD3 R8, R24, 0x20, RZ ;  /* 0x0000002018087810 */ /* 0x000fe40007ffe0ff */
[----:B------:R-:W-:Y:S01]  /*2c10*/  FSEL R11, R32, -INF , !P2 ;  /* 0xff800000200b7808 */ /* 0x000fe20005000000 */
[----:B------:R-:W-:Y:S01]  /*2c20*/  FMUL.FTZ R32, R62, c[0x0][0x2ec] ;  /* 0x0000bb003e207a20 */ /* 0x000fe20000410000 */
[----:B--2---:R-:W-:Y:S01]  /*2c30*/  FSEL R31, R31, -INF , !P1 ;  /* 0xff8000001f1f7808 */ /* 0x004fe20004800000 */
[----:B------:R-:W-:Y:S01]  /*2c40*/  MUFU.TANH R137, R45 ;  /* 0x0000002d00897308 */ /* 0x000fe20000002400 */
[----:B------:R-:W-:-:S02]  /*2c50*/  FSEL R7, R20, -INF , !P5 ;  /* 0xff80000014077808 */ /* 0x000fc40006800000 */
[----:B------:R-:W-:Y:S01]  /*2c60*/  FSEL R19, R33, -INF , !P3 ;  /* 0xff80000021137808 */ /* 0x000fe20005800000 */
[----:B------:R-:W-:Y:S01]  /*2c70*/  FMUL.FTZ R33, R79, c[0x0][0x2ec] ;  /* 0x0000bb004f217a20 */ /* 0x000fe20000410000 */
[----:B------:R-:W-:Y:S02]  /*2c80*/  FSEL R5, R21, -INF , !P0 ;  /* 0xff80000015057808 */ /* 0x000fe40004000000 */
[CC--:B------:R-:W-:Y:S01]  /*2c90*/  ISETP.GE.AND P1, PT, R4.reuse, R97.reuse, PT ;  /* 0x000000610400720c */ /* 0x0c0fe20003f26270 */
[----:B------:R-:W2:Y:S01]  /*2ca0*/  MUFU.TANH R129, R46 ;  /* 0x0000002e00817308 */ /* 0x000ea20000002400 */
[-C--:B------:R-:W-:Y:S02]  /*2cb0*/  ISETP.GE.AND P5, PT, R4, R96.reuse, PT ;  /* 0x000000600400720c */ /* 0x080fe40003fa6270 */
[C---:B------:R-:W-:Y:S02]  /*2cc0*/  ISETP.GE.AND P3, PT, R6.reuse, R97, PT ;  /* 0x000000610600720c */ /* 0x040fe40003f66270 */
[----:B------:R-:W-:-:S02]  /*2cd0*/  ISETP.GE.AND P0, PT, R6, R96, PT ;  /* 0x000000600600720c */ /* 0x000fc40003f06270 */
[----:B------:R-:W-:Y:S01]  /*2ce0*/  IADD3 R6, R24, 0x30, RZ ;  /* 0x0000003018067810 */ /* 0x000fe20007ffe0ff */
[----:B------:R-:W2:Y:S01]  /*2cf0*/  MUFU.TANH R107, R47 ;  /* 0x0000002f006b7308 */ /* 0x000ea20000002400 */
[----:B------:R-:W-:Y:S02]  /*2d00*/  FSEL R23, R29, -INF , !P4 ;  /* 0xff8000001d177808 */ /* 0x000fe40006000000 */
[C---:B------:R-:W-:Y:S02]  /*2d10*/  ISETP.GE.AND P4, PT, R8.reuse, R97, PT ;  /* 0x000000610800720c */ /* 0x040fe40003f86270 */
[----:B------:R-:W-:Y:S02]  /*2d20*/  ISETP.GE.AND P2, PT, R8, R96, PT ;  /* 0x000000600800720c */ /* 0x000fe40003f46270 */
[----:B------:R-:W-:Y:S01]  /*2d30*/  IADD3 R8, R24, 0x29, RZ ;  /* 0x0000002918087810 */ /* 0x000fe20007ffe0ff */
[----:B------:R-:W-:Y:S01]  /*2d40*/  MUFU.TANH R104, R77 ;  /* 0x0000004d00687308 */ /* 0x000fe20000002400 */
[----:B-1----:R-:W-:-:S02]  /*2d50*/  FSEL R87, R87, -INF , !P1 ;  /* 0xff80000057577808 */ /* 0x002fc40004800000 */
[-C--:B------:R-:W-:Y:S02]  /*2d60*/  ISETP.GE.AND P1, PT, R6, R97.reuse, PT ;  /* 0x000000610600720c */ /* 0x080fe40003f26270 */
[----:B----4-:R-:W-:Y:S02]  /*2d70*/  FSEL R141, R141, -INF , !P4 ;  /* 0xff8000008d8d7808 */ /* 0x010fe40006000000 */
[----:B------:R-:W-:Y:S01]  /*2d80*/  FSEL R95, R34, -INF , !P2 ;  /* 0xff800000225f7808 */ /* 0x000fe20005000000 */
[----:B------:R-:W1:Y:S01]  /*2d90*/  MUFU.TANH R4, R78 ;  /* 0x0000004e00047308 */ /* 0x000e620000002400 */
[C---:B------:R-:W-:Y:S02]  /*2da0*/  ISETP.GE.AND P4, PT, R8.reuse, R97, PT ;  /* 0x000000610800720c */ /* 0x040fe40003f86270 */
[----:B------:R-:W-:Y:S02]  /*2db0*/  ISETP.GE.AND P2, PT, R8, R96, PT ;  /* 0x000000600800720c */ /* 0x000fe40003f46270 */
[----:B------:R-:W-:-:S02]  /*2dc0*/  IADD3 R8, R24, 0x31, RZ ;  /* 0x0000003118087810 */ /* 0x000fc40007ffe0ff */
[----:B------:R-:W-:Y:S01]  /*2dd0*/  FSEL R105, R105, -INF , !P1 ;  /* 0xff80000069697808 */ /* 0x000fe20004800000 */
[----:B------:R-:W4:Y:S01]  /*2de0*/  MUFU.TANH R33, R33 ;  /* 0x0000002100217308 */ /* 0x000f220000002400 */
[----:B------:R-:W-:Y:S02]  /*2df0*/  ISETP.GT.AND P1, PT, R116, R115, PT ;  /* 0x000000737400720c */ /* 0x000fe40003f24270 */
[----:B---3--:R-:W-:Y:S02]  /*2e00*/  FSEL R135, R135, -INF , !P5 ;  /* 0xff80000087877808 */ /* 0x008fe40006800000 */
[----:B------:R-:W-:Y:S02]  /*2e10*/  FSEL R139, R139, -INF , !P3 ;  /* 0xff8000008b8b7808 */ /* 0x000fe40005800000 */
[----:B------:R-:W-:Y:S01]  /*2e20*/  ISETP.GE.AND P5, PT, R6, R96, PT ;  /* 0x000000600600720c */ /* 0x000fe20003fa6270 */
[----:B------:R-:W3:Y:S01]  /*2e30*/  MUFU.TANH R103, R60 ;  /* 0x0000003c00677308 */ /* 0x000ee20000002400 */
[----:B------:R-:W-:-:S02]  /*2e40*/  ISETP.GE.AND P3, PT, R8, R97, PT ;  /* 0x000000610800720c */ /* 0x000fc40003f66270 */
[----:B------:R-:W-:Y:S02]  /*2e50*/  IADD3 R6, R24, 0x38, RZ ;  /* 0x0000003818067810 */ /* 0x000fe40007ffe0ff */
[----:B--2---:R-:W-:Y:S01]  /*2e60*/  FSEL R129, R129, -INF , !P0 ;  /* 0xff80000081817808 */ /* 0x004fe20004000000 */
[----:B------:R-:W-:Y:S01]  /*2e70*/  @!P1 IMAD.MOV.U32 R99, RZ, RZ, R100 ;  /* 0x000000ffff639224 */ /* 0x000fe200078e0064 */
[----:B------:R-:W-:Y:S01]  /*2e80*/  FSEL R137, R137, -INF , !P4 ;  /* 0xff80000089897808 */ /* 0x000fe20006000000 */
[----:B------:R-:W2:Y:S01]  /*2e90*/  MUFU.TANH R32, R32 ;  /* 0x0000002000207308 */ /* 0x000ea20000002400 */
[----:B------:R-:W-:Y:S01]  /*2ea0*/  FSEL R107, R107, -INF , !P2 ;  /* 0xff8000006b6b7808 */ /* 0x000fe20005000000 */
[----:B------:R-:W-:Y:S01]  /*2eb0*/  @!P1 IMAD.MOV.U32 R98, RZ, RZ, R2 ;  /* 0x000000ffff629224 */ /* 0x000fe200078e0002 */
[----:B-1----:R-:W-:Y:S02]  /*2ec0*/  FSEL R34, R4, -INF , !P5 ;  /* 0xff80000004227808 */ /* 0x002fe40006800000 */
[----:B------:R-:W-:Y:S01]  /*2ed0*/  FSEL R104, R104, -INF , !P3 ;  /* 0xff80000068687808 */ /* 0x000fe20005800000 */
[----:B------:R-:W-:Y:S01]  /*2ee0*/  BAR.SYNC.DEFER_BLOCKING 0x0 ;  /* 0x0000000000007b1d */ /* 0x000fe20000010000 */
[----:B------:R-:W-:-:S02]  /*2ef0*/  ISETP.GE.AND P0, PT, R8, R96, PT ;  /* 0x000000600800720c */ /* 0x000fc40003f06270 */
[CC--:B------:R-:W-:Y:S02]  /*2f00*/  ISETP.GE.AND P4, PT, R6.reuse, R97.reuse, PT ;  /* 0x000000610600720c */ /* 0x0c0fe40003f86270 */
[-C--:B------:R-:W-:Y:S01]  /*2f10*/  ISETP.GE.AND P2, PT, R6, R96.reuse, PT ;  /* 0x000000600600720c */ /* 0x080fe20003f46270 */
[----:B------:R-:W1:Y:S01]  /*2f20*/  MUFU.TANH R106, R61 ;  /* 0x0000003d006a7308 */ /* 0x000e620000002400 */
[C---:B------:R-:W-:Y:S02]  /*2f30*/  ISETP.GE.AND P5, PT, R24.reuse, R97, PT ;  /* 0x000000611800720c */ /* 0x040fe40003fa6270 */
[C---:B------:R-:W-:Y:S02]  /*2f40*/  ISETP.GE.AND P3, PT, R24.reuse, R96, PT ;  /* 0x000000601800720c */ /* 0x040fe40003f66270 */
[----:B------:R-:W-:Y:S02]  /*2f50*/  IADD3 R24, R24, 0x39, RZ ;  /* 0x0000003918187810 */ /* 0x000fe40007ffe0ff */
[----:B----4-:R-:W-:Y:S01]  /*2f60*/  FSEL R33, R33, -INF , !P0 ;  /* 0xff80000021217808 */ /* 0x010fe20004000000 */
[----:B------:R-:W4:Y:S01]  /*2f70*/  MUFU.TANH R35, R35 ;  /* 0x0000002300237308 */ /* 0x000f220000002400 */
[----:B---3--:R-:W-:-:S02]  /*2f80*/  FSEL R103, R103, -INF , !P4 ;  /* 0xff80000067677808 */ /* 0x008fc40006000000 */
[----:B--2---:R-:W-:Y:S02]  /*2f90*/  FSEL R32, R32, -INF , !P2 ;  /* 0xff80000020207808 */ /* 0x004fe40005000000 */
[----:B------:R-:W-:Y:S02]  /*2fa0*/  @!P1 LEA R130, P0, R100, c[0x0][0x168], 0x1 ;  /* 0x00005a0064829a11 */ /* 0x000fe400078008ff */
[C---:B------:R-:W-:Y:S02]  /*2fb0*/  ISETP.GE.AND P4, PT, R24.reuse, R97, PT ;  /* 0x000000611800720c */ /* 0x040fe40003f86270 */
[----:B------:R-:W-:Y:S02]  /*2fc0*/  ISETP.GE.AND P2, PT, R24, R96, PT ;  /* 0x000000601800720c */ /* 0x000fe40003f46270 */
[----:B------:R-:W-:Y:S02]  /*2fd0*/  @!P1 LEA.HI.X R131, R100, c[0x0][0x16c], R2, 0x1, P0 ;  /* 0x00005b0064839a11 */ /* 0x000fe400000f0c02 */
[----:B------:R-:W-:-:S02]  /*2fe0*/  FSEL R52, R52, -INF , !P5 ;  /* 0xff80000034347808 */ /* 0x000fc40006800000 */
[----:B------:R-:W-:Y:S02]  /*2ff0*/  FSEL R40, R40, -INF , !P3 ;  /* 0xff80000028287808 */ /* 0x000fe40005800000 */
[----:B-1----:R-:W-:Y:S02]  /*3000*/  FSEL R106, R106, -INF , !P4 ;  /* 0xff8000006a6a7808 */ /* 0x002fe40006000000 */
[----:B----4-:R-:W-:Y:S01]  /*3010*/  FSEL R35, R35, -INF , !P2 ;  /* 0xff80000023237808 */ /* 0x010fe20005000000 */
        /* <DEDUP_REMOVED lines=59> */
.L_x_5678:
[----:B------:R-:W-:-:S04]  /*33d0*/  ULEA UR4, -UR4, URZ, 0x6 ;  /* 0x0000003f04047291 */ /* 0x000fc8000f8e313f */
[----:B------:R-:W-:Y:S02]  /*33e0*/  USHF.R.S32.HI UR6, URZ, 0x1f, UR4 ;  /* 0x0000001f3f067899 */ /* 0x000fe40008011404 */
[----:B------:R-:W-:-:S04]  /*33f0*/  MOV R25, UR4 ;  /* 0x0000000400197c02 */ /* 0x000fc80008000f00 */
[----:B------:R-:W-:Y:S02]  /*3400*/  MOV R21, UR6 ;  /* 0x0000000600157c02 */ /* 0x000fe40008000f00 */
.L_x_5679:
        /* <DEDUP_REMOVED lines=18> */
.L_x_5677:
        /* <DEDUP_REMOVED lines=22> */
[----:B-1----:R-:W-:Y:S02]  /*3690*/  FMNMX.FTZ R21, R105, R2, !PT ;  /* 0x0000000269157209 */ /* 0x002fe40007810000 */
[----:B------:R-:W-:Y:S01]  /*36a0*/  LEA R109, R3, R110, 0x1 ;  /* 0x0000006e036d7211 */ /* 0x000fe200078e08ff */
[----:B------:R-:W-:Y:S01]  /*36b0*/  LDSM.16.MT88.4 R76, [R110+0x6000] ;  /* 0x006000006e4c783b */ /* 0x000fe20000004200 */
[----:B------:R-:W-:Y:S02]  /*36c0*/  FMNMX.FTZ R2, R104, R21, !PT ;  /* 0x0000001568027209 */ /* 0x000fe40007810000 */
[----:B------:R-:W-:Y:S01]  /*36d0*/  ISETP.GT.AND P3, PT, R116, R115, PT ;  /* 0x000000737400720c */ /* 0x000fe20003f64270 */
[----:B------:R-:W-:Y:S01]  /*36e0*/  LDSM.16.MT88.4 R68, [R109+0x6000] ;  /* 0x006000006d44783b */ /* 0x000fe20000004200 */
[----:B------:R-:W-:-:S03]  /*36f0*/  FMNMX.FTZ R21, R103, R2, !PT ;  /* 0x0000000267157209 */ /* 0x000fc60007810000 */
[----:B------:R-:W-:Y:S01]  /*3700*/  LDSM.16.MT88.4 R60, [R110+0x7000] ;  /* 0x007000006e3c783b */ /* 0x000fe20000004200 */
[----:B------:R-:W-:Y:S02]  /*3710*/  FMNMX.FTZ R4, R106, R21, !PT ;  /* 0x000000156a047209 */ /* 0x000fe40007810000 */
[----:B------:R-:W-:-:S03]  /*3720*/  FMNMX.FTZ R21, R107, R0, !PT ;  /* 0x000000006b157209 */ /* 0x000fc60007810000 */
[----:B------:R-:W1:Y:S01]  /*3730*/  SHFL.BFLY PT, R29, R4, 0x2, 0x1f ;  /* 0x0c401f00041d7f89 */ /* 0x000e6200000e0000 */
[----:B------:R-:W-:-:S04]  /*3740*/  FMNMX.FTZ R0, R34, R21, !PT ;  /* 0x0000001522007209 */ /* 0x000fc80007810000 */
[----:B------:R-:W-:-:S04]  /*3750*/  FMNMX.FTZ R21, R33, R0, !PT ;  /* 0x0000000021157209 */ /* 0x000fc80007810000 */
        /* <DEDUP_REMOVED lines=18> */
[----:B------:R-:W-:-:S02]  /*3880*/  FFMA.FTZ R21, R31, c[0x0][0x23c], -R128 ;  /* 0x00008f001f157a23 */ /* 0x000fc40000010880 */
[--C-:B------:R-:W-:Y:S01]  /*3890*/  FFMA.FTZ R29, R27, c[0x0][0x23c], -R128.reuse ;  /* 0x00008f001b1d7a23 */ /* 0x100fe20000010880 */
[C---:B------:R-:W-:Y:S01]  /*38a0*/  FSETP.NEU.FTZ.AND P0, PT, R0.reuse, -INF , PT ;  /* 0xff8000000000780b */ /* 0x040fe20003f1d000 */
[----:B------:R-:W-:Y:S01]  /*38b0*/  FMUL.FTZ R84, R0, c[0x0][0x23c] ;  /* 0x00008f0000547a20 */ /* 0x000fe20000410000 */
[----:B------:R-:W1:Y:S01]  /*38c0*/  MUFU.EX2 R108, R108 ;  /* 0x0000006c006c7308 */ /* 0x000e620000000800 */
[--C-:B------:R-:W-:Y:S01]  /*38d0*/  FFMA.FTZ R20, R19, c[0x0][0x23c], -R128.reuse ;  /* 0x00008f0013147a23 */ /* 0x100fe20000010880 */
[----:B------:R-:W-:Y:S01]  /*38e0*/  LDSM.16.MT88.4 R24, [R110+0x6400] ;  /* 0x006400006e18783b */ /* 0x000fe20000004200 */
[--C-:B------:R-:W-:Y:S01]  /*38f0*/  FFMA.FTZ R102, R141, c[0x0][0x23c], -R128.reuse ;  /* 0x00008f008d667a23 */ /* 0x100fe20000010880 */
[----:B------:R-:W-:Y:S01]  /*3900*/  FSEL R84, R84, RZ, P0 ;  /* 0x000000ff54547208 */ /* 0x000fe20000000000 */
[--C-:B------:R-:W-:Y:S01]  /*3910*/  FFMA.FTZ R87, R87, c[0x0][0x23c], -R128.reuse ;  /* 0x00008f0057577a23 */ /* 0x100fe20000010880 */
[----:B------:R-:W-:Y:S01]  /*3920*/  LDSM.16.MT88.4 R16, [R109+0x6400] ;  /* 0x006400006d10783b */ /* 0x000fe20000004200 */
[----:B------:R-:W-:Y:S01]  /*3930*/  FFMA.FTZ R100, R139, c[0x0][0x23c], -R128 ;  /* 0x00008f008b647a23 */ /* 0x000fe20000010880 */
[----:B------:R-:W-:Y:S01]  /*3940*/  MUFU.EX2 R86, R86 ;  /* 0x0000005600567308 */ /* 0x000fe20000000800 */
[----:B------:R-:W-:-:S02]  /*3950*/  FFMA.FTZ R94, R55, c[0x0][0x23c], -R84 ;  /* 0x00008f00375e7a23 */ /* 0x000fc40000010854 */
[----:B------:R-:W2:Y:S01]  /*3960*/  LDSM.16.MT88.4 R52, [R109+0x7000] ;  /* 0x007000006d34783b */ /* 0x000ea20000004200 */
[--C-:B------:R-:W-:Y:S02]  /*3970*/  FFMA.FTZ R101, R40, c[0x0][0x23c], -R84.reuse ;  /* 0x00008f0028657a23 */ /* 0x100fe40000010854 */
[--C-:B------:R-:W-:Y:S02]  /*3980*/  FFMA.FTZ R132, R41, c[0x0][0x23c], -R84.reuse ;  /* 0x00008f0029847a23 */ /* 0x100fe40000010854 */
[--C-:B------:R-:W-:Y:S01]  /*3990*/  FFMA.FTZ R31, R13, c[0x0][0x23c], -R84.reuse ;  /* 0x00008f000d1f7a23 */ /* 0x100fe20000010854 */
[----:B------:R-:W3:Y:S01]  /*39a0*/  MUFU.EX2 R85, R85 ;  /* 0x0000005500557308 */ /* 0x000ee20000000800 */
[--C-:B------:R-:W-:Y:S01]  /*39b0*/  FFMA.FTZ R30, R9, c[0x0][0x23c], -R84.reuse ;  /* 0x00008f00091e7a23 */ /* 0x100fe20000010854 */
[----:B-1----:R-:W-:Y:S01]  /*39c0*/  F2FP.BF16.PACK_AB R48, R108, R133 ;  /* 0x000000856c30723e */ /* 0x002fe200000010ff */
[--C-:B------:R-:W-:Y:S01]  /*39d0*/  FFMA.FTZ R23, R11, c[0x0][0x23c], -R84.reuse ;  /* 0x00008f000b177a23 */ /* 0x100fe20000010854 */
[----:B------:R-:W1:Y:S01]  /*39e0*/  LDSM.16.MT88.4 R40, [R110+0x8000] ;  /* 0x008000006e28783b */ /* 0x000e620000004200 */
[----:B------:R-:W-:-:S02]  /*39f0*/  FFMA.FTZ R22, R7, c[0x0][0x23c], -R84 ;  /* 0x00008f0007167a23 */ /* 0x000fc40000010854 */
[--C-:B------:R-:W-:Y:S01]  /*3a00*/  FFMA.FTZ R3, R5, c[0x0][0x23c], -R84.reuse ;  /* 0x00008f0005037a23 */ /* 0x100fe20000010854 */
[----:B------:R-:W-:Y:S01]  /*3a10*/  MUFU.EX2 R101, R101 ;  /* 0x0000006500657308 */ /* 0x000fe20000000800 */
[----:B------:R-:W4:Y:S01]  /*3a20*/  LDSM.16.MT88.4 R8, [R109+0x7400] ;  /* 0x007400006d08783b */ /* 0x000f220000004200 */
[----:B------:R-:W-:Y:S02]  /*3a30*/  FFMA.FTZ R95, R95, c[0x0][0x23c], -R84 ;  /* 0x00008f005f5f7a23 */ /* 0x000fe40000010854 */
[--C-:B------:R-:W-:Y:S01]  /*3a40*/  FFMA.FTZ R105, R105, c[0x0][0x23c], -R128.reuse ;  /* 0x00008f0069697a23 */ /* 0x100fe20000010880 */
[----:B------:R-:W-:Y:S01]  /*3a50*/  LDSM.16.MT88.4 R12, [R110+0x7400] ;  /* 0x007400006e0c783b */ /* 0x000fe20000004200 */
[--C-:B------:R-:W-:Y:S02]  /*3a60*/  FFMA.FTZ R104, R104, c[0x0][0x23c], -R128.reuse ;  /* 0x00008f0068687a23 */ /* 0x100fe40000010880 */
[----:B------:R-:W5:Y:S01]  /*3a70*/  MUFU.EX2 R132, R132 ;  /* 0x0000008400847308 */ /* 0x000f620000000800 */
[----:B---3--:R-:W-:Y:S01]  /*3a80*/  F2FP.BF16.PACK_AB R50, R85, R86 ;  /* 0x000000565532723e */ /* 0x008fe200000010ff */
[----:B------:R-:W-:-:S02]  /*3a90*/  FFMA.FTZ R103, R103, c[0x0][0x23c], -R128 ;  /* 0x00008f0067677a23 */ /* 0x000fc40000010880 */
[----:B------:R-:W-:Y:S02]  /*3aa0*/  FFMA.FTZ R106, R106, c[0x0][0x23c], -R128 ;  /* 0x00008f006a6a7a23 */ /* 0x000fe40000010880 */
[--C-:B------:R-:W-:Y:S02]  /*3ab0*/  FFMA.FTZ R34, R34, c[0x0][0x23c], -R84.reuse ;  /* 0x00008f0022227a23 */ /* 0x100fe40000010854 */
[----:B------:R-:W-:Y:S01]  /*3ac0*/  MUFU.EX2 R94, R94 ;  /* 0x0000005e005e7308 */ /* 0x000fe20000000800 */
[--C-:B------:R-:W-:Y:S02]  /*3ad0*/  FFMA.FTZ R33, R33, c[0x0][0x23c], -R84.reuse ;  /* 0x00008f0021217a23 */ /* 0x100fe40000010854 */
[----:B------:R-:W-:Y:S02]  /*3ae0*/  FFMA.FTZ R32, R32, c[0x0][0x23c], -R84 ;  /* 0x00008f0020207a23 */ /* 0x000fe40000010854 */
[----:B------:R-:W-:-:S03]  /*3af0*/  FADD.FTZ R133, R133, R108 ;  /* 0x0000006c85857221 */ /* 0x000fc60000010000 */
[----:B------:R-:W3:Y:S01]  /*3b00*/  MUFU.EX2 R31, R31 ;  /* 0x0000001f001f7308 */ /* 0x000ee20000000800 */
[----:B-----5:R-:W-:Y:S01]  /*3b10*/  F2FP.BF16.PACK_AB R49, R132, R101 ;  /* 0x000000658431723e */ /* 0x020fe200000010ff */
[----:B------:R-:W-:Y:S02]  /*3b20*/  FADD.FTZ R101, R101, R132 ;  /* 0x0000008465657221 */ /* 0x000fe40000010000 */
[----:B------:R-:W-:-:S04]  /*3b30*/  FFMA.FTZ R132, R35, c[0x0][0x23c], -R84 ;  /* 0x00008f0023847a23 */ /* 0x000fc80000010854 */
[----:B------:R-:W-:Y:S01]  /*3b40*/  MUFU.EX2 R29, R29 ;  /* 0x0000001d001d7308 */ /* 0x000fe20000000800 */
[----:B---3--:R-:W-:-:S07]  /*3b50*/  F2FP.BF16.PACK_AB R51, R31, R94 ;  /* 0x0000005e1f33723e */ /* 0x008fce00000010ff */
[----:B------:R-:W3:Y:S01]  /*3b60*/  MUFU.EX2 R28, R28 ;  /* 0x0000001c001c7308 */ /* 0x000ee20000000800 */
[----:B------:R-:W-:-:S04]  /*3b70*/  FADD.FTZ R94, R94, R101 ;  /* 0x000000655e5e7221 */ /* 0x000fc80000010000 */
[----:B------:R-:W-:Y:S01]  /*3b80*/  FADD.FTZ R31, R31, R94 ;  /* 0x0000005e1f1f7221 */ /* 0x000fe20000010000 */
[C---:B--2---:R-:W-:Y:S02]  /*3b90*/  HMMA.16816.F32.BF16 R56, R48.reuse, R52, RZ ;  /* 0x000000343038723c */ /* 0x044fe400000418ff */
[----:B------:R-:W-:Y:S06]  /*3ba0*/  MUFU.EX2 R21, R21 ;  /* 0x0000001500157308 */ /* 0x000fec0000000800 */
[----:B------:R-:W-:Y:S02]  /*3bb0*/  HMMA.16816.F32.BF16 R52, R48, R54, RZ ;  /* 0x000000363034723c */ /* 0x000fe400000418ff */
[----:B------:R-:W2:Y:S01]  /*3bc0*/  MUFU.EX2 R20, R20 ;  /* 0x0000001400147308 */ /* 0x000ea20000000800 */
[----:B---3--:R-:W-:-:S05]  /*3bd0*/  F2FP.BF16.PACK_AB R4, R28, R29 ;  /* 0x0000001d1c04723e */ /* 0x008fca00000010ff */
[C---:B-1----:R-:W-:Y:S02]  /*3be0*/  HMMA.16816.F32.BF16 R36, R48.reuse, R40, RZ ;  /* 0x000000283024723c */ /* 0x042fe400000418ff */
[----:B------:R-:W-:Y:S06]  /*3bf0*/  MUFU.EX2 R30, R30 ;  /* 0x0000001e001e7308 */ /* 0x000fec0000000800 */
[----:B------:R-:W-:Y:S02]  /*3c00*/  HMMA.16816.F32.BF16 R40, R48, R42, RZ ;  /* 0x0000002a3028723c */ /* 0x000fe400000418ff */
[----:B------:R-:W1:Y:S01]  /*3c10*/  MUFU.EX2 R23, R23 ;  /* 0x0000001700177308 */ /* 0x000e620000000800 */
[----:B--2---:R-:W-:-:S05]  /*3c20*/  F2FP.BF16.PACK_AB R6, R20, R21 ;  /* 0x000000151406723e */ /* 0x004fca00000010ff */
        /* <DEDUP_REMOVED lines=30> */
[C---:B------:R-:W-:Y:S01]  /*3e10*/  HMMA.16816.F32.BF16 R72, R4.reuse, R16, R72 ;  /* 0x000000100448723c */ /* 0x040fe20000041848 */
[----:B------:R-:W-:Y:S01]  /*3e20*/  FFMA.FTZ R27, R129, c[0x0][0x23c], -R84 ;  /* 0x00008f00811b7a23 */ /* 0x000fe20000010854 */
[----:B------:R-:W-:Y:S06]  /*3e30*/  MUFU.EX2 R25, R25 ;  /* 0x0000001900197308 */ /* 0x000fec0000000800 */
[C---:B------:R-:W-:Y:S01]  /*3e40*/  HMMA.16816.F32.BF16 R68, R4.reuse, R18, R68 ;  /* 0x000000120444723c */ /* 0x040fe20000041844 */
[----:B------:R-:W-:Y:S01]  /*3e50*/  LDSM.16.MT88.4 R16, [R110+0x6c00] ;  /* 0x006c00006e10783b */ /* 0x000fe20000004200 */
[----:B------:R-:W3:Y:S06]  /*3e60*/  MUFU.EX2 R26, R26 ;  /* 0x0000001a001a7308 */ /* 0x000eec0000000800 */
        /* <DEDUP_REMOVED lines=20> */
[----:B---3--:R-:W-:Y:S01]  /*3fb0*/  F2FP.BF16.PACK_AB R5, R26, R95 ;  /* 0x0000005f1a05723e */ /* 0x008fe200000010ff */
        /* <DEDUP_REMOVED lines=124> */
.L_x_5681:
[----:B------:R-:W-:-:S05]  /*4780*/  IMAD.MOV.U32 R6, RZ, RZ, c[0x0][0x1a0] ;  /* 0x00006800ff067624 */ /* 0x000fca00078e00ff */
[----:B------:R-:W-:-:S04]  /*4790*/  LEA R6, -R6, RZ, 0x6 ;  /* 0x000000ff06067211 */ /* 0x000fc800078e31ff */
[----:B------:R-:W-:Y:S02]  /*47a0*/  SHF.R.S32.HI R5, RZ, 0x1f, R6 ;  /* 0x0000001fff057819 */ /* 0x000fe40000011406 */
.L_x_5682:
        /* <DEDUP_REMOVED lines=101> */
[----:B------:R2:W3:Y:S01]  /*4e00*/  LDSM.16.M88.4 R84, [R3+0x5c00] ;  /* 0x005c00000354783b */ /* 0x0004e20000000200 */
[----:B------:R-:W-:Y:S01]  /*4e10*/  FMUL.FTZ R35, R35, c[0x0][0x2ec] ;  /* 0x0000bb0023237a20 */ /* 0x000fe20000410000 */
[----:B------:R-:W-:-:S04]  /*4e20*/  DEPBAR.LE SB0, 0x0 ;  /* 0x000080000000791a */ /* 0x000fc80000000000 */
[----:B------:R-:W-:Y:S01]  /*4e30*/  FMUL.FTZ R32, R32, c[0x0][0x2ec] ;  /* 0x0000bb0020207a20 */ /* 0x000fe20000410000 */
[----:B------:R-:W4:Y:S08]  /*4e40*/  MUFU.TANH R35, R35 ;  /* 0x0000002300237308 */ /* 0x000f300000002400 */
[----:B------:R-:W-:Y:S01]  /*4e50*/  FMUL.FTZ R157, R20, c[0x0][0x2ec] ;  /* 0x0000bb00149d7a20 */ /* 0x000fe20000410000 */
[----:B------:R-:W-:Y:S01]  /*4e60*/  MUFU.TANH R32, R32 ;  /* 0x0000002000207308 */ /* 0x000fe20000002400 */
[----:B------:R-:W5:Y:S01]  /*4e70*/  S2R R20, SR_TID.X ;  /* 0x0000000000147919 */ /* 0x000f620000002100 */
[----:B------:R-:W-:-:S02]  /*4e80*/  FMUL.FTZ R22, R22, c[0x0][0x2ec] ;  /* 0x0000bb0016167a20 */ /* 0x000fc40000410000 */
[----:B------:R-:W-:Y:S02]  /*4e90*/  FMUL.FTZ R21, R21, c[0x0][0x2ec] ;  /* 0x0000bb0015157a20 */ /* 0x000fe40000410000 */
[----:B------:R-:W-:Y:S01]  /*4ea0*/  FMUL.FTZ R23, R23, c[0x0][0x2ec] ;  /* 0x0000bb0017177a20 */ /* 0x000fe20000410000 */
[C---:B-1----:R-:W-:Y:S01]  /*4eb0*/  HMMA.16816.F32.BF16 R16, R92.reuse, R88, R16 ;  /* 0x000000585c10723c */ /* 0x042fe20000041810 */
[----:B--2---:R-:W-:Y:S01]  /*4ec0*/  FMUL.FTZ R3, R29, c[0x0][0x2ec] ;  /* 0x0000bb001d037a20 */ /* 0x004fe20000410000 */
[----:B------:R-:W-:Y:S01]  /*4ed0*/  MUFU.TANH R157, R157 ;  /* 0x0000009d009d7308 */ /* 0x000fe20000002400 */
[----:B------:R-:W-:Y:S02]  /*4ee0*/  FMUL.FTZ R29, R30, c[0x0][0x2ec] ;  /* 0x0000bb001e1d7a20 */ /* 0x000fe40000410000 */
[----:B------:R-:W-:Y:S02]  /*4ef0*/  FMUL.FTZ R24, R24, c[0x0][0x2ec] ;  /* 0x0000bb0018187a20 */ /* 0x000fe40000410000 */
[----:B------:R-:W-:Y:S01]  /*4f00*/  FMUL.FTZ R26, R26, c[0x0][0x2ec] ;  /* 0x0000bb001a1a7a20 */ /* 0x000fe20000410000 */
[----:B------:R-:W-:Y:S01]  /*4f10*/  HMMA.16816.F32.BF16 R12, R92, R90, R12 ;  /* 0x0000005a5c0c723c */ /* 0x000fe2000004180c */
[----:B------:R-:W-:Y:S01]  /*4f20*/  FMUL.FTZ R25, R25, c[0x0][0x2ec] ;  /* 0x0000bb0019197a20 */ /* 0x000fe20000410000 */
[----:B------:R-:W1:Y:S01]  /*4f30*/  MUFU.TANH R29, R29 ;  /* 0x0000001d001d7308 */ /* 0x000e620000002400 */
[----:B------:R-:W-:-:S05]  /*4f40*/  FMUL.FTZ R27, R27, c[0x0][0x2ec] ;  /* 0x0000bb001b1b7a20 */ /* 0x000fca0000410000 */
[C---:B---3--:R-:W-:Y:S02]  /*4f50*/  HMMA.16816.F32.BF16 R8, R92.reuse, R84, R8 ;  /* 0x000000545c08723c */ /* 0x048fe40000041808 */
[----:B------:R-:W2:Y:S05]  /*4f60*/  MUFU.TANH R3, R3 ;  /* 0x0000000300037308 */ /* 0x000eaa0000002400 */
[----:B------:R-:W-:Y:S01]  /*4f70*/  FMUL.FTZ R84, R33, c[0x0][0x2ec] ;  /* 0x0000bb0021547a20 */ /* 0x000fe20000410000 */
[----:B------:R-:W-:Y:S01]  /*4f80*/  HMMA.16816.F32.BF16 R4, R92, R86, R4 ;  /* 0x000000565c04723c */ /* 0x000fe20000041804 */
[----:B------:R-:W-:Y:S01]  /*4f90*/  FMUL.FTZ R145, R17, c[0x0][0x2ec] ;  /* 0x0000bb0011917a20 */ /* 0x000fe20000410000 */
[----:B------:R-:W-:Y:S01]  /*4fa0*/  MUFU.TANH R129, R24 ;  /* 0x0000001800817308 */ /* 0x000fe20000002400 */
[----:B-----5:R-:W-:-:S02]  /*4fb0*/  IMAD.SHL.U32 R17, R20, 0x2, RZ ;  /* 0x0000000214117824 */ /* 0x020fc400078e00ff */
[----:B------:R-:W-:Y:S02]  /*4fc0*/  FMUL.FTZ R33, R34, c[0x0][0x2ec] ;  /* 0x0000bb0022217a20 */ /* 0x000fe40000410000 */
[----:B------:R-:W-:Y:S01]  /*4fd0*/  FMUL.FTZ R34, R28, c[0x0][0x2ec] ;  /* 0x0000bb001c227a20 */ /* 0x000fe20000410000 */
[----:B------:R-:W-:Y:S01]  /*4fe0*/  LOP3.LUT R17, R17, 0x6, RZ, 0xc0, !PT ;  /* 0x0000000611117812 */ /* 0x000fe200078ec0ff */
[----:B------:R-:W-:Y:S01]  /*4ff0*/  FMUL.FTZ R143, R16, c[0x0][0x2ec] ;  /* 0x0000bb00108f7a20 */ /* 0x000fe20000410000 */
[----:B------:R-:W-:Y:S01]  /*5000*/  MUFU.TANH R84, R84 ;  /* 0x0000005400547308 */ /* 0x000fe20000002400 */
[----:B------:R-:W-:Y:S02]  /*5010*/  FMUL.FTZ R28, R31, c[0x0][0x2ec] ;  /* 0x0000bb001f1c7a20 */ /* 0x000fe40000410000 */
[----:B------:R-:W-:Y:S02]  /*5020*/  IMAD R16, R116, 0x40, R17 ;  /* 0x0000004074107824 */ /* 0x000fe400078e0211 */
[----:B------:R-:W-:-:S02]  /*5030*/  FMUL.FTZ R147, R12, c[0x0][0x2ec] ;  /* 0x0000bb000c937a20 */ /* 0x000fc40000410000 */
[----:B------:R-:W-:Y:S01]  /*5040*/  FMUL.FTZ R19, R19, c[0x0][0x2ec] ;  /* 0x0000bb0013137a20 */ /* 0x000fe20000410000 */
[----:B------:R-:W-:Y:S01]  /*5050*/  MUFU.TANH R34, R34 ;  /* 0x0000002200227308 */ /* 0x000fe20000002400 */
[----:B------:R-:W-:Y:S01]  /*5060*/  IADD3 R17, R16, 0x1, RZ ;  /* 0x0000000110117810 */ /* 0x000fe20007ffe0ff */
[----:B------:R-:W-:Y:S01]  /*5070*/  FMUL.FTZ R18, R18, c[0x0][0x2ec] ;  /* 0x0000bb0012127a20 */ /* 0x000fe20000410000 */
[----:B------:R-:W-:Y:S01]  /*5080*/  IADD3 R12, R16, 0x8, RZ ;  /* 0x00000008100c7810 */ /* 0x000fe20007ffe0ff */
[----:B------:R-:W-:Y:S01]  /*5090*/  FMUL.FTZ R135, R14, c[0x0][0x2ec] ;  /* 0x0000bb000e877a20 */ /* 0x000fe20000410000 */
[-C--:B------:R-:W-:Y:S01]  /*50a0*/  ISETP.GE.AND P4, PT, R17, R97.reuse, PT ;  /* 0x000000611100720c */ /* 0x080fe20003f86270 */
[----:B------:R-:W-:Y:S01]  /*50b0*/  FMUL.FTZ R137, R15, c[0x0][0x2ec] ;  /* 0x0000bb000f897a20 */ /* 0x000fe20000410000 */
[-C--:B------:R-:W-:Y:S01]  /*50c0*/  ISETP.GE.AND P0, PT, R17, R96.reuse, PT ;  /* 0x000000601100720c */ /* 0x080fe20003f06270 */
[----:B------:R-:W-:Y:S01]  /*50d0*/  MUFU.TANH R28, R28 ;  /* 0x0000001c001c7308 */ /* 0x000fe20000002400 */
[----:B------:R-:W-:Y:S01]  /*50e0*/  IADD3 R17, R16, 0x9, RZ ;  /* 0x0000000910117810 */ /* 0x000fe20007ffe0ff */
[----:B------:R-:W-:Y:S01]  /*50f0*/  FMUL.FTZ R13, R13, c[0x0][0x2ec] ;  /* 0x0000bb000d0d7a20 */ /* 0x000fe20000410000 */
[-C--:B------:R-:W-:Y:S01]  /*5100*/  ISETP.GE.AND P5, PT, R12, R97.reuse, PT ;  /* 0x000000610c00720c */ /* 0x080fe20003fa6270 */
[----:B------:R-:W-:Y:S01]  /*5110*/  FMUL.FTZ R101, R8, c[0x0][0x2ec] ;  /* 0x0000bb0008657a20 */ /* 0x000fe20000410000 */
[-C--:B------:R-:W-:Y:S01]  /*5120*/  ISETP.GE.AND P2, PT, R12, R96.reuse, PT ;  /* 0x000000600c00720c */ /* 0x080fe20003f46270 */
[----:B------:R-:W-:Y:S01]  /*5130*/  FMUL.FTZ R9, R9, c[0x0][0x2ec] ;  /* 0x0000bb0009097a20 */ /* 0x000fe20000410000 */
[----:B------:R-:W-:Y:S01]  /*5140*/  IADD3 R12, R16, 0x10, RZ ;  /* 0x00000010100c7810 */ /* 0x000fe20007ffe0ff */
[----:B------:R-:W3:Y:S01]  /*5150*/  MUFU.TANH R155, R26 ;  /* 0x0000001a009b7308 */ /* 0x000ee20000002400 */
[CC--:B------:R-:W-:Y:S01]  /*5160*/  ISETP.GE.AND P3, PT, R17.reuse, R97.reuse, PT ;  /* 0x000000611100720c */ /* 0x0c0fe20003f66270 */
[----:B------:R-:W-:Y:S01]  /*5170*/  FMUL.FTZ R103, R4, c[0x0][0x2ec] ;  /* 0x0000bb0004677a20 */ /* 0x000fe20000410000 */
[-C--:B------:R-:W-:Y:S01]  /*5180*/  ISETP.GE.AND P1, PT, R17, R96.reuse, PT ;  /* 0x000000601100720c */ /* 0x080fe20003f26270 */
[----:B------:R-:W-:Y:S01]  /*5190*/  FMUL.FTZ R10, R10, c[0x0][0x2ec] ;  /* 0x0000bb000a0a7a20 */ /* 0x000fe20000410000 */
[----:B----4-:R-:W-:Y:S01]  /*51a0*/  FSEL R17, R35, -INF , !P0 ;  /* 0xff80000023117808 */ /* 0x010fe20004000000 */
[----:B------:R-:W-:Y:S01]  /*51b0*/  FMUL.FTZ R11, R11, c[0x0][0x2ec] ;  /* 0x0000bb000b0b7a20 */ /* 0x000fe20000410000 */
[----:B------:R-:W-:Y:S01]  /*51c0*/  ISETP.GE.AND P0, PT, R12, R96, PT ;  /* 0x000000600c00720c */ /* 0x000fe20003f06270 */
[----:B------:R-:W4:Y:S01]  /*51d0*/  MUFU.TANH R159, R25 ;  /* 0x00000019009f7308 */ /* 0x000f220000002400 */
[----:B-1----:R-:W-:Y:S01]  /*51e0*/  FSEL R15, R29, -INF , !P2 ;  /* 0xff8000001d0f7808 */ /* 0x002fe20005000000 */
[----:B------:R-:W-:Y:S01]  /*51f0*/  FMUL.FTZ R5, R5, c[0x0][0x2ec] ;  /* 0x0000bb0005057a20 */ /* 0x000fe20000410000 */
[----:B------:R-:W-:Y:S01]  /*5200*/  IADD3 R14, R16, 0x18, RZ ;  /* 0x00000018100e7810 */ /* 0x000fe20007ffe0ff */
[----:B------:R-:W-:Y:S01]  /*5210*/  FMUL.FTZ R6, R6, c[0x0][0x2ec] ;  /* 0x0000bb0006067a20 */ /* 0x000fe20000410000 */
[----:B--2---:R-:W-:Y:S01]  /*5220*/  FSEL R3, R3, -INF , !P3 ;  /* 0xff80000003037808 */ /* 0x004fe20005800000 */
[----:B------:R-:W-:Y:S01]  /*5230*/  FMUL.FTZ R7, R7, c[0x0][0x2ec] ;  /* 0x0000bb0007077a20 */ /* 0x000fe20000410000 */
[----:B------:R-:W-:Y:S01]  /*5240*/  ISETP.GE.AND P3, PT, R14, R97, PT ;  /* 0x000000610e00720c */ /* 0x000fe20003f66270 */
[----:B------:R-:W1:Y:S01]  /*5250*/  MUFU.TANH R107, R27 ;  /* 0x0000001b006b7308 */ /* 0x000e620000002400 */
[----:B---3--:R-:W-:-:S02]  /*5260*/  FSEL R155, R155, -INF , !P0 ;  /* 0xff8000009b9b7808 */ /* 0x008fc40004000000 */
[----:B------:R-:W-:Y:S02]  /*5270*/  IADD3 R8, R16, 0x21, RZ ;  /* 0x0000002110087810 */ /* 0x000fe40007ffe0ff */
[----:B------:R-:W-:Y:S02]  /*5280*/  FSEL R157, R157, -INF , !P3 ;  /* 0xff8000009d9d7808 */ /* 0x000fe40005800000 */
[----:B------:R-:W-:Y:S01]  /*5290*/  ISETP.GE.AND P3, PT, R8, R97, PT ;  /* 0x000000610800720c */ /* 0x000fe20003f66270 */
[----:B------:R-:W-:Y:S01]  /*52a0*/  MUFU.TANH R153, R22 ;  /* 0x0000001600997308 */ /* 0x000fe20000002400 */
[----:B------:R-:W-:-:S07]  /*52b0*/  IADD3 R4, R16, 0x31, RZ ;  /* 0x0000003110047810 */ /* 0x000fce0007ffe0ff */
[----:B------:R2:W-:Y:S08]  /*52c0*/  MUFU.TANH R139, R19 ;  /* 0x00000013008b7308 */ /* 0x0005f00000002400 */
[----:B------:R3:W5:Y:S01]  /*52d0*/  MUFU.TANH R105, R21 ;  /* 0x0000001500697308 */ /* 0x0007620000002400 */
[----:B--2---:R-:W-:-:S07]  /*52e0*/  FSEL R19, R84, -INF , !P4 ;  /* 0xff80000054137808 */ /* 0x004fce0006000000 */
[----:B------:R-:W2:Y:S01]  /*52f0*/  MUFU.TANH R151, R23 ;  /* 0x0000001700977308 */ /* 0x000ea20000002400 */
[-C--:B------:R-:W-:Y:S02]  /*5300*/  ISETP.GE.AND P4, PT, R12, R97.reuse, PT ;  /* 0x000000610c00720c */ /* 0x080fe40003f86270 */
[----:B------:R-:W-:Y:S02]  /*5310*/  IADD3 R12, R16, 0x11, RZ ;  /* 0x00000011100c7810 */ /* 0x000fe40007ffe0ff */
[----:B------:R-:W-:Y:S02]  /*5320*/  FSEL R129, R129, -INF , !P4 ;  /* 0xff80000081817808 */ /* 0x000fe40006000000 */
[----:B---3--:R-:W-:Y:S01]  /*5330*/  FSEL R21, R34, -INF , !P5 ;  /* 0xff80000022157808 */ /* 0x008fe20006800000 */
[----:B------:R-:W3:Y:S01]  /*5340*/  MUFU.TANH R143, R143 ;  /* 0x0000008f008f7308 */ /* 0x000ee20000002400 */
[C---:B------:R-:W-:Y:S02]  /*5350*/  ISETP.GE.AND P5, PT, R12.reuse, R97, PT ;  /* 0x000000610c00720c */ /* 0x040fe40003fa6270 */
[----:B------:R-:W-:-:S02]  /*5360*/  ISETP.GE.AND P2, PT, R12, R96, PT ;  /* 0x000000600c00720c */ /* 0x000fc40003f46270 */
[----:B------:R-:W-:Y:S02]  /*5370*/  IADD3 R12, R16, 0x19, RZ ;  /* 0x00000019100c7810 */ /* 0x000fe40007ffe0ff */
[----:B----4-:R-:W-:Y:S01]  /*5380*/  FSEL R159, R159, -INF , !P5 ;  /* 0xff8000009f9f7808 */ /* 0x010fe20006800000 */
[----:B------:R-:W4:Y:S01]  /*5390*/  MUFU.TANH R141, R18 ;  /* 0x00000012008d7308 */ /* 0x000f220000002400 */
[CC--:B------:R-:W-:Y:S02]  /*53a0*/  ISETP.GE.AND P4, PT, R12.reuse, R97.reuse, PT ;  /* 0x000000610c00720c */ /* 0x0c0fe40003f86270 */
[----:B------:R-:W-:Y:S02]  /*53b0*/  ISETP.GE.AND P0, PT, R12, R96, PT ;  /* 0x000000600c00720c */ /* 0x000fe40003f06270 */
[----:B------:R-:W-:Y:S02]  /*53c0*/  IADD3 R12, R16, 0x20, RZ ;  /* 0x00000020100c7810 */ /* 0x000fe40007ffe0ff */
[----:B-1----:R-:W-:Y:S01]  /*53d0*/  FSEL R107, R107, -INF , !P2 ;  /* 0xff8000006b6b7808 */ /* 0x002fe20005000000 */
[----:B------:R-:W1:Y:S01]  /*53e0*/  MUFU.TANH R145, R145 ;  /* 0x0000009100917308 */ /* 0x000e620000002400 */
[----:B------:R-:W-:-:S02]  /*53f0*/  ISETP.GE.AND P5, PT, R12, R97, PT ;  /* 0x000000610c00720c */ /* 0x000fc40003fa6270 */
[----:B------:R-:W-:Y:S02]  /*5400*/  ISETP.GE.AND P2, PT, R12, R96, PT ;  /* 0x000000600c00720c */ /* 0x000fe40003f46270 */
[----:B-----5:R-:W-:Y:S02]  /*5410*/  FSEL R105, R105, -INF , !P4 ;  /* 0xff80000069697808 */ /* 0x020fe40006000000 */
[----:B--2---:R-:W-:Y:S01]  /*5420*/  FSEL R151, R151, -INF , !P0 ;  /* 0xff80000097977808 */ /* 0x004fe20004000000 */
[----:B------:R-:W2:Y:S01]  /*5430*/  MUFU.TANH R147, R147 ;  /* 0x0000009300937308 */ /* 0x000ea20000002400 */
[----:B---3--:R-:W-:Y:S02]  /*5440*/  FSEL R143, R143, -INF , !P5 ;  /* 0xff8000008f8f7808 */ /* 0x008fe40006800000 */
[----:B----4-:R-:W-:-:S05]  /*5450*/  FSEL R141, R141, -INF , !P2 ;  /* 0xff8000008d8d7808 */ /* 0x010fca0005000000 */
[----:B------:R3:W-:Y:S01]  /*5460*/  MUFU.TANH R149, R13 ;  /* 0x0000000d00957308 */ /* 0x0007e20000002400 */
[----:B-1----:R-:W-:-:S07]  /*5470*/  FSEL R145, R145, -INF , !P3 ;  /* 0xff80000091917808 */ /* 0x002fce0005800000 */
[----:B------:R-:W1:Y:S01]  /*5480*/  MUFU.TANH R135, R135 ;  /* 0x0000008700877308 */ /* 0x000e620000002400 */
[----:B---3--:R-:W-:-:S07]  /*5490*/  FSEL R13, R28, -INF , !P1 ;  /* 0xff8000001c0d7808 */ /* 0x008fce0004800000 */
[----:B------:R-:W3:Y:S01]  /*54a0*/  MUFU.TANH R101, R101 ;  /* 0x0000006500657308 */ /* 0x000ee20000002400 */
[----:B------:R-:W-:-:S04]  /*54b0*/  ISETP.GE.AND P1, PT, R14, R96, PT ;  /* 0x000000600e00720c */ /* 0x000fc80003f26270 */
[----:B------:R-:W-:Y:S02]  /*54c0*/  FSEL R153, R153, -INF , !P1 ;  /* 0xff80000099997808 */ /* 0x000fe40004800000 */
[-C--:B------:R-:W-:Y:S01]  /*54d0*/  ISETP.GE.AND P1, PT, R8, R96.reuse, PT ;  /* 0x000000600800720c */ /* 0x080fe20003f26270 */
[----:B------:R4:W-:Y:S01]  /*54e0*/  MUFU.TANH R100, R9 ;  /* 0x0000000900647308 */ /* 0x0009e20000002400 */
[----:B------:R-:W-:Y:S02]  /*54f0*/  IADD3 R8, R16, 0x28, RZ ;  /* 0x0000002810087810 */ /* 0x000fe40007ffe0ff */
[----:B------:R-:W-:Y:S02]  /*5500*/  FSEL R139, R139, -INF , !P1 ;  /* 0xff8000008b8b7808 */ /* 0x000fe40004800000 */
[C---:B------:R-:W-:Y:S02]  /*5510*/  ISETP.GE.AND P4, PT, R8.reuse, R97, PT ;  /* 0x000000610800720c */ /* 0x040fe40003f86270 */
[----:B------:R-:W-:Y:S01]  /*5520*/  ISETP.GE.AND P0, PT, R8, R96, PT ;  /* 0x000000600800720c */ /* 0x000fe20003f06270 */
[----:B------:R-:W-:Y:S01]  /*5530*/  MUFU.TANH R103, R103 ;  /* 0x0000006700677308 */ /* 0x000fe20000002400 */
[----:B--2---:R-:W-:-:S02]  /*5540*/  FSEL R147, R147, -INF , !P4 ;  /* 0xff80000093937808 */ /* 0x004fc40006000000 */
[----:B-1----:R-:W-:Y:S02]  /*5550*/  FSEL R135, R135, -INF , !P0 ;  /* 0xff80000087877808 */ /* 0x002fe40004000000 */
[CC--:B------:R-:W-:Y:S02]  /*5560*/  ISETP.GE.AND P4, PT, R4.reuse, R97.reuse, PT ;  /* 0x000000610400720c */ /* 0x0c0fe40003f86270 */
[----:B------:R-:W-:Y:S01]  /*5570*/  ISETP.GE.AND P0, PT, R4, R96, PT ;  /* 0x000000600400720c */ /* 0x000fe20003f06270 */
[----:B------:R-:W1:Y:S01]  /*5580*/  MUFU.TANH R137, R137 ;  /* 0x0000008900897308 */ /* 0x000e620000002400 */
[C---:B----4-:R-:W-:Y:S02]  /*5590*/  IADD3 R9, R16.reuse, 0x29, RZ ;  /* 0x0000002910097810 */ /* 0x050fe40007ffe0ff */
[----:B------:R-:W-:Y:S02]  /*55a0*/  IADD3 R4, R16, 0x38, RZ ;  /* 0x0000003810047810 */ /* 0x000fe40007ffe0ff */
[----:B------:R-:W-:-:S02]  /*55b0*/  ISETP.GE.AND P5, PT, R9, R97, PT ;  /* 0x000000610900720c */ /* 0x000fc40003fa6270 */
[----:B------:R-:W-:Y:S01]  /*55c0*/  ISETP.GE.AND P2, PT, R9, R96, PT ;  /* 0x000000600900720c */ /* 0x000fe20003f46270 */
[----:B------:R-:W2:Y:S01]  /*55d0*/  MUFU.TANH R95, R10 ;  /* 0x0000000a005f7308 */ /* 0x000ea20000002400 */
[C---:B------:R-:W-:Y:S02]  /*55e0*/  IADD3 R9, R16.reuse, 0x30, RZ ;  /* 0x0000003010097810 */ /* 0x040fe40007ffe0ff */
[----:B------:R-:W-:Y:S02]  /*55f0*/  FSEL R149, R149, -INF , !P5 ;  /* 0xff80000095957808 */ /* 0x000fe40006800000 */
[-C--:B------:R-:W-:Y:S02]  /*5600*/  ISETP.GE.AND P3, PT, R9, R97.reuse, PT ;  /* 0x000000610900720c */ /* 0x080fe40003f66270 */
[----:B------:R-:W-:Y:S01]  /*5610*/  ISETP.GE.AND P5, PT, R16, R97, PT ;  /* 0x000000611000720c */ /* 0x000fe20003fa6270 */
[----:B------:R-:W4:Y:S01]  /*5620*/  MUFU.TANH R8, R11 ;  /* 0x0000000b00087308 */ /* 0x000f220000002400 */
[----:B---3--:R-:W-:-:S02]  /*5630*/  FSEL R101, R101, -INF , !P3 ;  /* 0xff80000065657808 */ /* 0x008fc40005800000 */
[----:B------:R-:W-:Y:S02]  /*5640*/  ISETP.GE.AND P3, PT, R4, R97, PT ;  /* 0x000000610400720c */ /* 0x000fe40003f66270 */
[----:B-1----:R-:W-:Y:S02]  /*5650*/  FSEL R137, R137, -INF , !P2 ;  /* 0xff80000089897808 */ /* 0x002fe40005000000 */
[----:B------:R-:W-:Y:S01]  /*5660*/  FSEL R103, R103, -INF , !P3 ;  /* 0xff80000067677808 */ /* 0x000fe20005800000 */
[----:B------:R-:W1:Y:S01]  /*5670*/  MUFU.TANH R33, R33 ;  /* 0x0000002100217308 */ /* 0x000e620000002400 */
[----:B------:R-:W-:Y:S01]  /*5680*/  BAR.SYNC.DEFER_BLOCKING 0x0 ;  /* 0x0000000000007b1d */ /* 0x000fe20000010000 */
[----:B------:R-:W-:Y:S02]  /*5690*/  ISETP.GT.AND P3, PT, R116, R115, PT ;  /* 0x000000737400720c */ /* 0x000fe40003f64270 */
[C---:B------:R-:W-:Y:S02]  /*56a0*/  ISETP.GE.AND P2, PT, R16.reuse, R96, PT ;  /* 0x000000601000720c */ /* 0x040fe40003f46270 */
[----:B------:R-:W-:-:S02]  /*56b0*/  IADD3 R16, R16, 0x39, RZ ;  /* 0x0000003910107810 */ /* 0x000fc40007ffe0ff */
[----:B------:R3:W5:Y:S01]  /*56c0*/  MUFU.TANH R102, R5 ;  /* 0x0000000500667308 */ /* 0x0007620000002400 */
[-C--:B------:R-:W-:Y:S02]  /*56d0*/  ISETP.GE.AND P1, PT, R9, R96.reuse, PT ;  /* 0x000000600900720c */ /* 0x080fe40003f26270 */
[----:B------:R-:W-:Y:S02]  /*56e0*/  FSEL R100, R100, -INF , !P4 ;  /* 0xff80000064647808 */ /* 0x000fe40006000000 */
[----:B------:R-:W-:Y:S02]  /*56f0*/  ISETP.GE.AND P4, PT, R16, R97, PT ;  /* 0x000000611000720c */ /* 0x000fe40003f86270 */
[----:B--2---:R-:W-:Y:S01]  /*5700*/  FSEL R95, R95, -INF , !P1 ;  /* 0xff8000005f5f7808 */ /* 0x004fe20004800000 */
[----:B------:R-:W2:Y:S01]  /*5710*/  MUFU.TANH R92, R6 ;  /* 0x00000006005c7308 */ /* 0x000ea20000002400 */
[----:B----4-:R-:W-:Y:S02]  /*5720*/  FSEL R97, R8, -INF , !P0 ;  /* 0xff80000008617808 */ /* 0x010fe40004000000 */
[----:B------:R-:W-:-:S02]  /*5730*/  ISETP.GE.AND P1, PT, R4, R96, PT ;  /* 0x000000600400720c */ /* 0x000fc40003f26270 */
[----:B------:R-:W-:Y:S02]  /*5740*/  ISETP.GE.AND P0, PT, R16, R96, PT ;  /* 0x000000601000720c */ /* 0x000fe40003f06270 */
[----:B-1----:R-:W-:Y:S01]  /*5750*/  FSEL R33, R33, -INF , !P2 ;  /* 0xff80000021217808 */ /* 0x002fe20005000000 */
[----:B------:R-:W1:Y:S01]  /*5760*/  MUFU.TANH R87, R7 ;  /* 0x0000000700577308 */ /* 0x000e620000002400 */
[----:B---3--:R-:W-:Y:S02]  /*5770*/  FSEL R5, R32, -INF , !P5 ;  /* 0xff80000020057808 */ /* 0x008fe40006800000 */
[----:B-----5:R-:W-:Y:S02]  /*5780*/  FSEL R102, R102, -INF , !P4 ;  /* 0xff80000066667808 */ /* 0x020fe40006000000 */
[----:B--2---:R-:W-:Y:S02]  /*5790*/  FSEL R92, R92, -INF , !P1 ;  /* 0xff8000005c5c7808 */ /* 0x004fe40004800000 */
[----:B-1----:R-:W-:Y:S01]  /*57a0*/  FSEL R87, R87, -INF , !P0 ;  /* 0xff80000057577808 */ /* 0x002fe20004000000 */
[----:B------:R-:W-:Y:S05]  /*57b0*/  @!P3 BRA `(.L_x_5683) ;  /* 0x000005400000b947 */ /* 0x000fea0003800000 */
[----:B------:R-:W-:Y:S01]  /*57c0*/  MOV R6, c[0x0][0x198] ;  /* 0x0000660000067a02 */ /* 0x000fe20000000f00 */
[----:B------:R-:W-:Y:S05]  /*57d0*/  @!P6 BRA `(.L_x_5684) ;  /* 0x000003b00000e947 */ /* 0x000fea0003800000 */
[----:B------:R-:W-:Y:S01]  /*57e0*/  IABS R4, c[0x0][0x2d0] ;  /* 0x0000b40000047a13 */ /* 0x000fe20000000000 */
[----:B------:R-:W-:-:S02]  /*57f0*/  IMAD.SHL.U32 R7, R116, 0x40, RZ ;  /* 0x0000004074077824 */ /* 0x000fc400078e00ff */
        /* <DEDUP_REMOVED lines=57> */
.L_x_5684:
[----:B------:R-:W-:-:S04]  /*5b90*/  LEA R4, -R6, RZ, 0x6 ;  /* 0x000000ff06047211 */ /* 0x000fc800078e31ff */
[----:B------:R-:W-:Y:S02]  /*5ba0*/  SHF.R.S32.HI R9, RZ, 0x1f, R4 ;  /* 0x0000001fff097819 */ /* 0x000fe40000011404 */
.L_x_5685:
        /* <DEDUP_REMOVED lines=21> */
.L_x_5683:
        /* <DEDUP_REMOVED lines=56> */
[----:B------:R-:W-:-:S02]  /*6080*/  FMUL.FTZ R94, R94, c[0x0][0x23c] ;  /* 0x00008f005e5e7a20 */ /* 0x000fc40000410000 */
[----:B------:R-:W-:Y:S02]  /*6090*/  FMUL.FTZ R93, R93, c[0x0][0x23c] ;  /* 0x00008f005d5d7a20 */ /* 0x000fe40000410000 */
[----:B------:R-:W-:Y:S01]  /*60a0*/  FFMA.FTZ R85, R33, c[0x0][0x23c], -R96 ;  /* 0x00008f0021557a23 */ /* 0x000fe20000010860 */
[----:B------:R-:W-:Y:S01]  /*60b0*/  MUFU.EX2 R84, R84 ;  /* 0x0000005400547308 */ /* 0x000fe20000000800 */
[----:B------:R-:W1:Y:S01]  /*60c0*/  LDSM.16.MT88.4 R32, [R109+0x7000] ;  /* 0x007000006d20783b */ /* 0x000e620000004200 */
[----:B------:R-:W-:Y:S02]  /*60d0*/  FFMA.FTZ R3, R3, c[0x0][0x23c], -R98 ;  /* 0x00008f0003037a23 */ /* 0x000fe40000010862 */
[--C-:B------:R-:W-:Y:S02]  /*60e0*/  FFMA.FTZ R91, R15, c[0x0][0x23c], -R96.reuse ;  /* 0x00008f000f5b7a23 */ /* 0x100fe40000010860 */
[--C-:B------:R-:W-:Y:S02]  /*60f0*/  FFMA.FTZ R0, R13, c[0x0][0x23c], -R96.reuse ;  /* 0x00008f000d007a23 */ /* 0x100fe40000010860 */
[----:B------:R-:W2:Y:S01]  /*6100*/  MUFU.EX2 R94, R94 ;  /* 0x0000005e005e7308 */ /* 0x000ea20000000800 */
[----:B------:R-:W-:-:S02]  /*6110*/  FFMA.FTZ R17, R17, c[0x0][0x23c], -R96 ;  /* 0x00008f0011117a23 */ /* 0x000fc40000010860 */
[--C-:B------:R-:W-:Y:S02]  /*6120*/  FFMA.FTZ R129, R129, c[0x0][0x23c], -R98.reuse ;  /* 0x00008f0081817a23 */ /* 0x100fe40000010862 */
[--C-:B------:R-:W-:Y:S02]  /*6130*/  FFMA.FTZ R128, R159, c[0x0][0x23c], -R98.reuse ;  /* 0x00008f009f807a23 */ /* 0x100fe40000010862 */
[--C-:B------:R-:W-:Y:S01]  /*6140*/  FFMA.FTZ R106, R157, c[0x0][0x23c], -R98.reuse ;  /* 0x00008f009d6a7a23 */ /* 0x100fe20000010862 */
[----:B------:R-:W3:Y:S01]  /*6150*/  MUFU.EX2 R93, R93 ;  /* 0x0000005d005d7308 */ /* 0x000ee20000000800 */
[----:B------:R-:W-:Y:S02]  /*6160*/  FFMA.FTZ R105, R105, c[0x0][0x23c], -R98 ;  /* 0x00008f0069697a23 */ /* 0x000fe40000010862 */
[--C-:B------:R-:W-:Y:S02]  /*6170*/  FFMA.FTZ R108, R155, c[0x0][0x23c], -R96.reuse ;  /* 0x00008f009b6c7a23 */ /* 0x100fe40000010860 */
[----:B------:R-:W-:-:S02]  /*6180*/  FFMA.FTZ R107, R107, c[0x0][0x23c], -R96 ;  /* 0x00008f006b6b7a23 */ /* 0x000fc40000010860 */
[----:B------:R-:W-:Y:S01]  /*6190*/  FFMA.FTZ R104, R153, c[0x0][0x23c], -R96 ;  /* 0x00008f0099687a23 */ /* 0x000fe20000010860 */
[----:B------:R-:W-:Y:S01]  /*61a0*/  MUFU.EX2 R88, R88 ;  /* 0x0000005800587308 */ /* 0x000fe20000000800 */
[-C--:B--2---:R-:W-:Y:S02]  /*61b0*/  FMUL.FTZ R28, R56, R94.reuse ;  /* 0x0000005e381c7220 */ /* 0x084fe40000410000 */
[-C--:B------:R-:W-:Y:S02]  /*61c0*/  FMUL.FTZ R29, R57, R94.reuse ;  /* 0x0000005e391d7220 */ /* 0x080fe40000410000 */
[----:B------:R-:W-:Y:S01]  /*61d0*/  FMUL.FTZ R4, R80, R94 ;  /* 0x0000005e50047220 */ /* 0x000fe20000410000 */
[----:B------:R-:W-:Y:S01]  /*61e0*/  F2FP.BF16.PACK_AB R80, R84, R86 ;  /* 0x000000565450723e */ /* 0x000fe200000010ff */
[----:B------:R-:W-:Y:S01]  /*61f0*/  FMUL.FTZ R5, R81, R94 ;  /* 0x0000005e51057220 */ /* 0x000fe20000410000 */
[----:B------:R-:W2:Y:S01]  /*6200*/  MUFU.EX2 R3, R3 ;  /* 0x0000000300037308 */ /* 0x000ea20000000800 */
[----:B---3--:R-:W-:-:S02]  /*6210*/  FMUL.FTZ R30, R58, R93 ;  /* 0x0000005d3a1e7220 */ /* 0x008fc40000410000 */
[-C--:B------:R-:W-:Y:S02]  /*6220*/  FMUL.FTZ R31, R59, R93.reuse ;  /* 0x0000005d3b1f7220 */ /* 0x080fe40000410000 */
[----:B------:R-:W3:Y:S01]  /*6230*/  LDSM.16.MT88.4 R56, [R110+0x8000] ;  /* 0x008000006e38783b */ /* 0x000ee20000004200 */
[-C--:B------:R-:W-:Y:S02]  /*6240*/  FMUL.FTZ R6, R82, R93.reuse ;  /* 0x0000005d52067220 */ /* 0x080fe40000410000 */
[----:B------:R-:W-:Y:S01]  /*6250*/  MUFU.EX2 R85, R85 ;  /* 0x0000005500557308 */ /* 0x000fe20000000800 */
[----:B------:R-:W-:Y:S02]  /*6260*/  FMUL.FTZ R7, R83, R93 ;  /* 0x0000005d53077220 */ /* 0x000fe40000410000 */
[-C--:B------:R-:W-:Y:S02]  /*6270*/  FMUL.FTZ R52, R52, R94.reuse ;  /* 0x0000005e34347220 */ /* 0x080fe40000410000 */
[----:B------:R-:W-:-:S02]  /*6280*/  FMUL.FTZ R53, R53, R94 ;  /* 0x0000005e35357220 */ /* 0x000fc40000410000 */
[-C--:B------:R-:W-:Y:S01]  /*6290*/  FMUL.FTZ R54, R54, R93.reuse ;  /* 0x0000005d36367220 */ /* 0x080fe20000410000 */
[----:B------:R-:W4:Y:S01]  /*62a0*/  MUFU.EX2 R2, R17 ;  /* 0x0000001100027308 */ /* 0x000f220000000800 */
[----:B--2---:R-:W-:Y:S01]  /*62b0*/  F2FP.BF16.PACK_AB R82, R3, R88 ;  /* 0x000000580352723e */ /* 0x004fe200000010ff */
[-C--:B------:R-:W-:Y:S02]  /*62c0*/  FMUL.FTZ R55, R55, R93.reuse ;  /* 0x0000005d37377220 */ /* 0x080fe40000410000 */
[-C--:B------:R-:W-:Y:S02]  /*62d0*/  FMUL.FTZ R36, R36, R94.reuse ;  /* 0x0000005e24247220 */ /* 0x080fe40000410000 */
[----:B------:R-:W-:Y:S02]  /*62e0*/  FMUL.FTZ R37, R37, R94 ;  /* 0x0000005e25257220 */ /* 0x000fe40000410000 */
[----:B------:R-:W-:Y:S01]  /*62f0*/  MUFU.EX2 R91, R91 ;  /* 0x0000005b005b7308 */ /* 0x000fe20000000800 */
[----:B------:R-:W-:-:S02]  /*6300*/  FMUL.FTZ R38, R38, R93 ;  /* 0x0000005d26267220 */ /* 0x000fc40000410000 */
[----:B------:R-:W-:Y:S02]  /*6310*/  FMUL.FTZ R39, R39, R93 ;  /* 0x0000005d27277220 */ /* 0x000fe40000410000 */
[-C--:B------:R-:W-:Y:S02]  /*6320*/  FMUL.FTZ R40, R40, R94.reuse ;  /* 0x0000005e28287220 */ /* 0x080fe40000410000 */
[-C--:B------:R-:W-:Y:S01]  /*6330*/  FMUL.FTZ R41, R41, R94.reuse ;  /* 0x0000005e29297220 */ /* 0x080fe20000410000 */
[----:B------:R-:W2:Y:S01]  /*6340*/  MUFU.EX2 R0, R0 ;  /* 0x0000000000007308 */ /* 0x000ea20000000800 */
[----:B----4-:R-:W-:Y:S01]  /*6350*/  F2FP.BF16.PACK_AB R81, R2, R85 ;  /* 0x000000550251723e */ /* 0x010fe200000010ff */
[-C--:B------:R-:W-:Y:S01]  /*6360*/  FMUL.FTZ R42, R42, R93.reuse ;  /* 0x0000005d2a2a7220 */ /* 0x080fe20000410000 */
[----:B------:R-:W-:Y:S01]  /*6370*/  LDSM.16.MT88.4 R16, [R109+0x6000] ;  /* 0x006000006d10783b */ /* 0x000fe20000004200 */
[----:B------:R-:W-:Y:S02]  /*6380*/  FMUL.FTZ R43, R43, R93 ;  /* 0x0000005d2b2b7220 */ /* 0x000fe40000410000 */
[----:B------:R-:W-:-:S02]  /*6390*/  FMUL.FTZ R76, R76, R94 ;  /* 0x0000005e4c4c7220 */ /* 0x000fc40000410000 */
[-C--:B------:R-:W-:Y:S01]  /*63a0*/  FMUL.FTZ R77, R77, R94.reuse ;  /* 0x0000005e4d4d7220 */ /* 0x080fe20000410000 */
[----:B------:R-:W-:Y:S01]  /*63b0*/  MUFU.EX2 R129, R129 ;  /* 0x0000008100817308 */ /* 0x000fe20000000800 */
[-C--:B------:R-:W-:Y:S02]  /*63c0*/  FMUL.FTZ R78, R78, R93.reuse ;  /* 0x0000005d4e4e7220 */ /* 0x080fe40000410000 */
[----:B------:R-:W-:Y:S02]  /*63d0*/  FMUL.FTZ R79, R79, R93 ;  /* 0x0000005d4f4f7220 */ /* 0x000fe40000410000 */
[----:B------:R-:W-:Y:S01]  /*63e0*/  FFMA.FTZ R99, R151, c[0x0][0x23c], -R96 ;  /* 0x00008f0097637a23 */ /* 0x000fe20000010860 */
[----:B--2---:R-:W-:Y:S02]  /*63f0*/  F2FP.BF16.PACK_AB R83, R0, R91 ;  /* 0x0000005b0053723e */ /* 0x004fe400000010ff */
[----:B------:R-:W2:Y:S01]  /*6400*/  MUFU.EX2 R128, R128 ;  /* 0x0000008000807308 */ /* 0x000ea20000000800 */
[----:B------:R-:W-:-:S02]  /*6410*/  FMUL.FTZ R20, R64, R94 ;  /* 0x0000005e40147220 */ /* 0x000fc40000410000 */
[-C--:B------:R-:W-:Y:S02]  /*6420*/  FMUL.FTZ R21, R65, R94.reuse ;  /* 0x0000005e41157220 */ /* 0x080fe40000410000 */
[-C--:B------:R-:W-:Y:S01]  /*6430*/  FMUL.FTZ R22, R66, R93.reuse ;  /* 0x0000005d42167220 */ /* 0x080fe20000410000 */
[C---:B-1----:R-:W-:Y:S01]  /*6440*/  HMMA.16816.F32.BF16 R28, R80.reuse, R32, R28 ;  /* 0x00000020501c723c */ /* 0x042fe2000004181c */
[-C--:B------:R-:W-:Y:S01]  /*6450*/  FMUL.FTZ R23, R67, R93.reuse ;  /* 0x0000005d43177220 */ /* 0x080fe20000410000 */
[----:B------:R-:W-:Y:S01]  /*6460*/  MUFU.EX2 R106, R106 ;  /* 0x0000006a006a7308 */ /* 0x000fe20000000800 */
[-C--:B------:R-:W-:Y:S02]  /*6470*/  FMUL.FTZ R60, R60, R94.reuse ;  /* 0x0000005e3c3c7220 */ /* 0x080fe40000410000 */
[----:B------:R-:W-:Y:S02]  /*6480*/  FMUL.FTZ R61, R61, R94 ;  /* 0x0000005e3d3d7220 */ /* 0x000fe40000410000 */
[-C--:B------:R-:W-:Y:S01]  /*6490*/  FMUL.FTZ R62, R62, R93.reuse ;  /* 0x0000005d3e3e7220 */ /* 0x080fe20000410000 */
[----:B------:R-:W-:Y:S01]  /*64a0*/  HMMA.16816.F32.BF16 R32, R80, R34, R52 ;  /* 0x000000225020723c */ /* 0x000fe20000041834 */
[----:B------:R-:W1:Y:S01]  /*64b0*/  LDSM.16.MT88.4 R52, [R109+0x8000] ;  /* 0x008000006d34783b */ /* 0x000e620000004200 */
[----:B------:R-:W-:Y:S01]  /*64c0*/  MUFU.EX2 R105, R105 ;  /* 0x0000006900697308 */ /* 0x000fe20000000800 */
[----:B------:R-:W-:-:S02]  /*64d0*/  FMUL.FTZ R63, R63, R93 ;  /* 0x0000005d3f3f7220 */ /* 0x000fc40000410000 */
[-C--:B------:R-:W-:Y:S02]  /*64e0*/  FMUL.FTZ R44, R44, R94.reuse ;  /* 0x0000005e2c2c7220 */ /* 0x080fe40000410000 */
[-C--:B------:R-:W-:Y:S01]  /*64f0*/  FMUL.FTZ R45, R45, R94.reuse ;  /* 0x0000005e2d2d7220 */ /* 0x080fe20000410000 */
[C---:B---3--:R-:W-:Y:S01]  /*6500*/  HMMA.16816.F32.BF16 R36, R80.reuse, R56, R36 ;  /* 0x000000385024723c */ /* 0x048fe20000041824 */
[-C--:B------:R-:W-:Y:S01]  /*6510*/  FMUL.FTZ R46, R46, R93.reuse ;  /* 0x0000005d2e2e7220 */ /* 0x080fe20000410000 */
[----:B------:R-:W-:Y:S01]  /*6520*/  MUFU.EX2 R108, R108 ;  /* 0x0000006c006c7308 */ /* 0x000fe20000000800 */
[-C--:B------:R-:W-:Y:S02]  /*6530*/  FMUL.FTZ R47, R47, R93.reuse ;  /* 0x0000005d2f2f7220 */ /* 0x080fe40000410000 */
[-C--:B------:R-:W-:Y:S02]  /*6540*/  FMUL.FTZ R48, R48, R94.reuse ;  /* 0x0000005e30307220 */ /* 0x080fe40000410000 */
[----:B------:R-:W-:Y:S01]  /*6550*/  FMUL.FTZ R49, R49, R94 ;  /* 0x0000005e31317220 */ /* 0x000fe20000410000 */
[----:B------:R-:W-:Y:S01]  /*6560*/  HMMA.16816.F32.BF16 R40, R80, R58, R40 ;  /* 0x0000003a5028723c */ /* 0x000fe20000041828 */
[----:B------:R-:W3:Y:S01]  /*6570*/  LDSM.16.MT88.4 R56, [R110+0x6400] ;  /* 0x006400006e38783b */ /* 0x000ee20000004200 */
[----:B------:R-:W4:Y:S01]  /*6580*/  MUFU.EX2 R107, R107 ;  /* 0x0000006b006b7308 */ /* 0x000f220000000800 */
        /* <DEDUP_REMOVED lines=11> */
[----:B------:R-:W5:Y:S01]  /*6640*/  MUFU.EX2 R99, R99 ;  /* 0x0000006300637308 */ /* 0x000f620000000800 */
[-C--:B------:R-:W-:Y:S01]  /*6650*/  FMUL.FTZ R70, R70, R93.reuse ;  /* 0x0000005d46467220 */ /* 0x080fe20000410000 */
[----:B------:R-:W-:Y:S01]  /*6660*/  LDSM.16.MT88.4 R76, [R110+0x6c00] ;  /* 0x006c00006e4c783b */ /* 0x000fe20000004200 */
[----:B------:R-:W-:-:S02]  /*6670*/  FMUL.FTZ R71, R71, R93 ;  /* 0x0000005d47477220 */ /* 0x000fc40000410000 */
[--C-:B------:R-:W-:Y:S01]  /*6680*/  FFMA.FTZ R136, R143, c[0x0][0x23c], -R98.reuse ;  /* 0x00008f008f887a23 */ /* 0x100fe20000010862 */
[C---:B------:R-:W-:Y:S01]  /*6690*/  HMMA.16816.F32.BF16 R20, R80.reuse, R24, R20 ;  /* 0x000000185014723c */ /* 0x040fe20000041814 */
[--C-:B------:R-:W-:Y:S02]  /*66a0*/  FFMA.FTZ R145, R145, c[0x0][0x23c], -R98.reuse ;  /* 0x00008f0091917a23 */ /* 0x100fe40000010862 */
[--C-:B------:R-:W-:Y:S02]  /*66b0*/  FFMA.FTZ R134, R147, c[0x0][0x23c], -R98.reuse ;  /* 0x00008f0093867a23 */ /* 0x100fe40000010862 */
[----:B------:R-:W-:Y:S01]  /*66c0*/  FFMA.FTZ R143, R149, c[0x0][0x23c], -R98 ;  /* 0x00008f00958f7a23 */ /* 0x000fe20000010862 */
[----:B------:R-:W-:Y:S01]  /*66d0*/  MUFU.EX2 R136, R136 ;  /* 0x0000008800887308 */ /* 0x000fe20000000800 */
[--C-:B------:R-:W-:Y:S01]  /*66e0*/  FFMA.FTZ R140, R141, c[0x0][0x23c], -R96.reuse ;  /* 0x00008f008d8c7a23 */ /* 0x100fe20000010860 */
[----:B------:R-:W-:Y:S01]  /*66f0*/  HMMA.16816.F32.BF16 R24, R80, R26, R60 ;  /* 0x0000001a5018723c */ /* 0x000fe2000004183c */
[----:B------:R-:W3:Y:S01]  /*6700*/  LDSM.16.MT88.4 R60, [R109+0x6400] ;  /* 0x006400006d3c783b */ /* 0x000ee20000004200 */
[----:B------:R-:W-:-:S02]  /*6710*/  FFMA.FTZ R139, R139, c[0x0][0x23c], -R96 ;  /* 0x00008f008b8b7a23 */ /* 0x000fc40000010860 */
[--C-:B------:R-:W-:Y:S02]  /*6720*/  FFMA.FTZ R135, R135, c[0x0][0x23c], -R96.reuse ;  /* 0x00008f0087877a23 */ /* 0x100fe40000010860 */
[----:B------:R-:W-:Y:S01]  /*6730*/  FFMA.FTZ R138, R137, c[0x0][0x23c], -R96 ;  /* 0x00008f00898a7a23 */ /* 0x000fe20000010860 */
[----:B------:R-:W-:Y:S01]  /*6740*/  MUFU.EX2 R145, R145 ;  /* 0x0000009100917308 */ /* 0x000fe20000000800 */
[C---:B-1----:R-:W-:Y:S01]  /*6750*/  HMMA.16816.F32.BF16 R44, R80.reuse, R52, R44 ;  /* 0x00000034502c723c */ /* 0x042fe2000004182c */
[--C-:B------:R-:W-:Y:S02]  /*6760*/  FFMA.FTZ R101, R101, c[0x0][0x23c], -R98.reuse ;  /* 0x00008f0065657a23 */ /* 0x100fe40000010862 */
[----:B------:R-:W-:Y:S02]  /*6770*/  FFMA.FTZ R100, R100, c[0x0][0x23c], -R98 ;  /* 0x00008f0064647a23 */ /* 0x000fe40000010862 */
[--C-:B------:R-:W-:Y:S02]  /*6780*/  FFMA.FTZ R95, R95, c[0x0][0x23c], -R96.reuse ;  /* 0x00008f005f5f7a23 */ /* 0x100fe40000010860 */
[----:B--2---:R-:W-:Y:S01]  /*6790*/  F2FP.BF16.PACK_AB R52, R128, R129 ;  /* 0x000000818034723e */ /* 0x004fe200000010ff */
[----:B------:R-:W-:Y:S01]  /*67a0*/  HMMA.16816.F32.BF16 R48, R80, R54, R48 ;  /* 0x000000365030723c */ /* 0x000fe20000041830 */
[----:B----4-:R-:W-:Y:S01]  /*67b0*/  F2FP.BF16.PACK_AB R53, R107, R108 ;  /* 0x0000006c6b35723e */ /* 0x010fe200000010ff */
[----:B------:R-:W-:Y:S01]  /*67c0*/  MUFU.EX2 R134, R134 ;  /* 0x0000008600867308 */ /* 0x000fe20000000800 */
[----:B------:R-:W-:-:S02]  /*67d0*/  FFMA.FTZ R92, R92, c[0x0][0x23c], -R96 ;  /* 0x00008f005c5c7a23 */ /* 0x000fc40000010860 */
[----:B------:R-:W-:Y:S02]  /*67e0*/  FFMA.FTZ R133, R133, R94, R86 ;  /* 0x0000005e85857223 */ /* 0x000fe40000010056 */
[----:B------:R-:W-:Y:S01]  /*67f0*/  F2FP.BF16.PACK_AB R54, R105, R106 ;  /* 0x0000006a6936723e */ /* 0x000fe200000010ff */
[----:B------:R-:W-:Y:S01]  /*6800*/  HMMA.16816.F32.BF16 R12, R80, R16, R12 ;  /* 0x00000010500c723c */ /* 0x000fe2000004180c */
[----:B-----5:R-:W-:Y:S01]  /*6810*/  F2FP.BF16.PACK_AB R55, R99, R104 ;  /* 0x000000686337723e */ /* 0x020fe200000010ff */
[----:B------:R-:W-:Y:S01]  /*6820*/  MUFU.EX2 R143, R143 ;  /* 0x0000008f008f7308 */ /* 0x000fe20000000800 */
[----:B------:R-:W-:Y:S02]  /*6830*/  FFMA.FTZ R85, R132, R93, R85 ;  /* 0x0000005d84557223 */ /* 0x000fe40000010055 */
[----:B------:R-:W-:Y:S02]  /*6840*/  FADD.FTZ R93, R84, R133 ;  /* 0x00000085545d7221 */ /* 0x000fe40000010000 */
[----:B------:R-:W-:Y:S01]  /*6850*/  FADD.FTZ R2, R2, R85 ;  /* 0x0000005502027221 */ /* 0x000fe20000010000 */
[----:B---3--:R-:W-:Y:S01]  /*6860*/  HMMA.16816.F32.BF16 R4, R52, R56, R4 ;  /* 0x000000383404723c */ /* 0x008fe20000041804 */
[----:B------:R-:W-:Y:S01]  /*6870*/  FADD.FTZ R88, R88, R93 ;  /* 0x0000005d58587221 */ /* 0x000fe20000010000 */
[----:B------:R-:W1:Y:S01]  /*6880*/  MUFU.EX2 R140, R140 ;  /* 0x0000008c008c7308 */ /* 0x000e620000000800 */
[----:B------:R-:W-:-:S02]  /*6890*/  FADD.FTZ R91, R91, R2 ;  /* 0x000000025b5b7221 */ /* 0x000fc40000010000 */
[----:B------:R-:W-:Y:S02]  /*68a0*/  FADD.FTZ R2, R3, R88 ;  /* 0x0000005803027221 */ /* 0x000fe40000010000 */
[----:B------:R-:W-:Y:S01]  /*68b0*/  FADD.FTZ R3, R0, R91 ;  /* 0x0000005b00037221 */ /* 0x000fe20000010000 */
[----:B------:R-:W-:Y:S01]  /*68c0*/  HMMA.16816.F32.BF16 R8, R52, R58, R8 ;  /* 0x0000003a3408723c */ /* 0x000fe20000041808 */
[----:B------:R-:W2:Y:S01]  /*68d0*/  LDSM.16.MT88.4 R56, [R110+0x7400] ;  /* 0x007400006e38783b */ /* 0x000ea20000004200 */
[----:B------:R-:W3:Y:S01]  /*68e0*/  MUFU.EX2 R139, R139 ;  /* 0x0000008b008b7308 */ /* 0x000ee20000000800 */
[----:B------:R-:W-:Y:S01]  /*68f0*/  FADD.FTZ R129, R129, R2 ;  /* 0x0000000281817221 */ /* 0x000fe20000010000 */
[----:B------:R-:W-:Y:S01]  /*6900*/  MOV R2, R90 ;  /* 0x0000005a00027202 */ /* 0x000fe20000000f00 */
[----:B------:R-:W-:Y:S02]  /*6910*/  FADD.FTZ R108, R108, R3 ;  /* 0x000000036c6c7221 */ /* 0x000fe40000010000 */
[----:B------:R-:W-:Y:S01]  /*6920*/  FADD.FTZ R3, R128, R129 ;  /* 0x0000008180037221 */ /* 0x000fe20000010000 */
[----:B------:R-:W-:Y:S01]  /*6930*/  HMMA.16816.F32.BF16 R16, R80, R18, R68 ;  /* 0x000000125010723c */ /* 0x000fe20000041844 */
[----:B------:R-:W-:Y:S01]  /*6940*/  LDSM.16.MT88.4 R68, [R109+0x6c00] ;  /* 0x006c00006d44783b */ /* 0x000fe20000004200 */
[----:B------:R-:W-:Y:S01]  /*6950*/  MUFU.EX2 R135, R135 ;  /* 0x0000008700877308 */ /* 0x000fe20000000800 */
[----:B------:R-:W-:-:S02]  /*6960*/  FADD.FTZ R107, R107, R108 ;  /* 0x0000006c6b6b7221 */ /* 0x000fc40000010000 */
[----:B------:R-:W-:Y:S02]  /*6970*/  FADD.FTZ R106, R106, R3 ;  /* 0x000000036a6a7221 */ /* 0x000fe40000010000 */
[----:B------:R-:W-:Y:S01]  /*6980*/  FADD.FTZ R104, R104, R107 ;  /* 0x0000006b68687221 */ /* 0x000fe20000010000 */
[----:B------:R-:W-:Y:S01]  /*6990*/  HMMA.16816.F32.BF16 R12, R52, R60, R12 ;  /* 0x0000003c340c723c */ /* 0x000fe2000004180c */
[----:B------:R-:W-:Y:S01]  /*69a0*/  FADD.FTZ R105, R105, R106 ;  /* 0x0000006a69697221 */ /* 0x000fe20000010000 */
[----:B------:R-:W-:Y:S01]  /*69b0*/  MUFU.EX2 R138, R138 ;  /* 0x0000008a008a7308 */ /* 0x000fe20000000800 */
[----:B------:R-:W-:-:S04]  /*69c0*/  FADD.FTZ R99, R99, R104 ;  /* 0x0000006863637221 */ /* 0x000fc80000010000 */
[----:B-1----:R-:W-:-:S03]  /*69d0*/  FADD.FTZ R0, R140, R99 ;  /* 0x000000638c007221 */ /* 0x002fc60000010000 */
[----:B------:R-:W-:Y:S01]  /*69e0*/  MUFU.EX2 R101, R101 ;  /* 0x0000006500657308 */ /* 0x000fe20000000800 */
[----:B---3--:R-:W-:-:S05]  /*69f0*/  FADD.FTZ R0, R139, R0 ;  /* 0x000000008b007221 */ /* 0x008fca0000010000 */
[C---:B------:R-:W-:Y:S01]  /*6a00*/  HMMA.16816.F32.BF16 R16, R52.reuse, R62, R16 ;  /* 0x0000003e3410723c */ /* 0x040fe20000041810 */
[----:B------:R-:W1:Y:S01]  /*6a10*/  LDSM.16.MT88.4 R60, [R109+0x7400] ;  /* 0x007400006d3c783b */ /* 0x000e620000004200 */
[----:B------:R-:W3:Y:S06]  /*6a20*/  MUFU.EX2 R100, R100 ;  /* 0x0000006400647308 */ /* 0x000eec0000000800 */
[C---:B--2---:R-:W-:Y:S02]  /*6a30*/  HMMA.16816.F32.BF16 R20, R52.reuse, R56, R20 ;  /* 0x000000383414723c */ /* 0x044fe40000041814 */
[----:B------:R-:W-:Y:S06]  /*6a40*/  MUFU.EX2 R95, R95 ;  /* 0x0000005f005f7308 */ /* 0x000fec0000000800 */
[----:B------:R-:W-:Y:S01]  /*6a50*/  HMMA.16816.F32.BF16 R24, R52, R58, R24 ;  /* 0x0000003a3418723c */ /* 0x000fe20000041818 */
[----:B------:R-:W2:Y:S01]  /*6a60*/  LDSM.16.MT88.4 R56, [R110+0x8400] ;  /* 0x008400006e38783b */ /* 0x000ea20000004200 */
[----:B------:R-:W-:Y:S01]  /*6a70*/  MUFU.EX2 R92, R92 ;  /* 0x0000005c005c7308 */ /* 0x000fe20000000800 */
[----:B---3--:R-:W-:-:S05]  /*6a80*/  F2FP.BF16.PACK_AB R84, R100, R101 ;  /* 0x000000656454723e */ /* 0x008fca00000010ff */
        /* <DEDUP_REMOVED lines=18> */
[----:B--2---:R-:W-:Y:S01]  /*6bb0*/  HMMA.16816.F32.BF16 R4, R52, R56, R4 ;  /* 0x000000383404723c */ /* 0x004fe20000041804 */
[----:B------:R-:W-:-:S04]  /*6bc0*/  FADD.FTZ R0, R143, R134 ;  /* 0x000000868f007221 */ /* 0x000fc80000010000 */
[----:B------:R-:W-:Y:S01]  /*6bd0*/  FADD.FTZ R101, R101, R0 ;  /* 0x0000000065657221 */ /* 0x000fe20000010000 */
[----:B------:R-:W-:Y:S02]  /*6be0*/  MOV R0, R89 ;  /* 0x0000005900007202 */ /* 0x000fe40000000f00 */
[----:B------:R-:W-:Y:S01]  /*6bf0*/  HMMA.16816.F32.BF16 R8, R52, R58, R8 ;  /* 0x0000003a3408723c */ /* 0x000fe20000041808 */
[----:B------:R-:W2:Y:S01]  /*6c00*/  LDSM.16.MT88.4 R56, [R110+0x7800] ;  /* 0x007800006e38783b */ /* 0x000ea20000004200 */
[----:B------:R-:W-:-:S06]  /*6c10*/  FADD.FTZ R101, R100, R101 ;  /* 0x0000006564657221 */ /* 0x000fcc0000010000 */
[C---:B-1----:R-:W-:Y:S08]  /*6c20*/  HMMA.16816.F32.BF16 R12, R52.reuse, R60, R12 ;  /* 0x0000003c340c723c */ /* 0x042ff0000004180c */
[C---:B------:R-:W-:Y:S01]  /*6c30*/  HMMA.16816.F32.BF16 R16, R52.reuse, R62, R16 ;  /* 0x0000003e3410723c */ /* 0x040fe20000041810 */
[----:B------:R-:W1:Y:S07]  /*6c40*/  LDSM.16.MT88.4 R60, [R110+0x8800] ;  /* 0x008800006e3c783b */ /* 0x000e6e0000004200 */
[C---:B--2---:R-:W-:Y:S08]  /*6c50*/  HMMA.16816.F32.BF16 R20, R52.reuse, R56, R20 ;  /* 0x000000383414723c */ /* 0x044ff00000041814 */
[C---:B------:R-:W-:Y:S01]  /*6c60*/  HMMA.16816.F32.BF16 R24, R52.reuse, R58, R24 ;  /* 0x0000003a3418723c */ /* 0x040fe20000041818 */
[----:B------:R-:W2:Y:S07]  /*6c70*/  LDSM.16.MT88.4 R56, [R109+0x7800] ;  /* 0x007800006d38783b */ /* 0x000eae0000004200 */
[C---:B-1----:R-:W-:Y:S07]  /*6c80*/  HMMA.16816.F32.BF16 R36, R52.reuse, R60, R36 ;  /* 0x0000003c3424723c */ /* 0x042fee0000041824 */
[--C-:B------:R-:W-:Y:S01]  /*6c90*/  FFMA.FTZ R60, R103, c[0x0][0x23c], -R98.reuse ;  /* 0x00008f00673c7a23 */ /* 0x100fe20000010862 */
[----:B------:R-:W-:Y:S01]  /*6ca0*/  HMMA.16816.F32.BF16 R40, R52, R62, R40 ;  /* 0x0000003e3428723c */ /* 0x000fe20000041828 */
[----:B------:R-:W-:-:S02]  /*6cb0*/  FFMA.FTZ R103, R102, c[0x0][0x23c], -R98 ;  /* 0x00008f0066677a23 */ /* 0x000fc40000010862 */
[--C-:B------:R-:W-:Y:S01]  /*6cc0*/  FFMA.FTZ R102, R97, c[0x0][0x23c], -R96.reuse ;  /* 0x00008f0061667a23 */ /* 0x100fe20000010860 */
[----:B------:R1:W-:Y:S01]  /*6cd0*/  MUFU.EX2 R98, R60 ;  /* 0x0000003c00627308 */ /* 0x0003e20000000800 */
[----:B------:R-:W-:-:S07]  /*6ce0*/  FFMA.FTZ R97, R87, c[0x0][0x23c], -R96 ;  /* 0x00008f0057617a23 */ /* 0x000fce0000010860 */
[----:B------:R-:W3:Y:S01]  /*6cf0*/  MUFU.EX2 R103, R103 ;  /* 0x0000006700677308 */ /* 0x000ee20000000800 */
[C---:B--2---:R-:W-:Y:S07]  /*6d00*/  HMMA.16816.F32.BF16 R28, R52.reuse, R56, R28 ;  /* 0x00000038341c723c */ /* 0x044fee000004181c */
[----:B------:R-:W2:Y:S01]  /*6d10*/  MUFU.EX2 R102, R102 ;  /* 0x0000006600667308 */ /* 0x000ea20000000800 */
[----:B-1----:R-:W-:Y:S01]  /*6d20*/  LDSM.16.MT88.4 R60, [R110+0x7c00] ;  /* 0x007c00006e3c783b */ /* 0x002fe20000004200 */
[----:B------:R-:W-:Y:S03]  /*6d30*/  HMMA.16816.F32.BF16 R32, R52, R58, R32 ;  /* 0x0000003a3420723c */ /* 0x000fe60000041820 */
[----:B------:R-:W1:Y:S03]  /*6d40*/  LDSM.16.MT88.4 R56, [R109+0x8800] ;  /* 0x008800006d38783b */ /* 0x000e660000004200 */
[----:B------:R-:W4:Y:S01]  /*6d50*/  MUFU.EX2 R97, R97 ;  /* 0x0000006100617308 */ /* 0x000f220000000800 */
[----:B---3--:R-:W-:Y:S01]  /*6d60*/  F2FP.BF16.PACK_AB R86, R103, R98 ;  /* 0x000000626756723e */ /* 0x008fe200000010ff */
[----:B------:R-:W-:-:S04]  /*6d70*/  FADD.FTZ R98, R98, R101 ;  /* 0x0000006562627221 */ /* 0x000fc80000010000 */
[----:B------:R-:W-:Y:S01]  /*6d80*/  FADD.FTZ R133, R103, R98 ;  /* 0x0000006267857221 */ /* 0x000fe20000010000 */
[----:B--2---:R-:W-:Y:S01]  /*6d90*/  F2FP.BF16.PACK_AB R85, R102, R95 ;  /* 0x0000005f6655723e */ /* 0x004fe200000010ff */
[----:B------:R-:W-:-:S04]  /*6da0*/  FADD.FTZ R95, R95, R138 ;  /* 0x0000008a5f5f7221 */ /* 0x000fc80000010000 */
[----:B------:R-:W-:Y:S01]  /*6db0*/  FADD.FTZ R95, R102, R95 ;  /* 0x0000005f665f7221 */ /* 0x000fe20000010000 */
[----:B----4-:R-:W-:-:S03]  /*6dc0*/  F2FP.BF16.PACK_AB R87, R97, R92 ;  /* 0x0000005c6157723e */ /* 0x010fc600000010ff */
[----:B------:R-:W-:-:S04]  /*6dd0*/  FADD.FTZ R92, R92, R95 ;  /* 0x0000005f5c5c7221 */ /* 0x000fc80000010000 */
[----:B------:R-:W-:Y:S01]  /*6de0*/  FADD.FTZ R132, R97, R92 ;  /* 0x0000005c61847221 */ /* 0x000fe20000010000 */
[C---:B------:R-:W-:Y:S01]  /*6df0*/  HMMA.16816.F32.BF16 R80, R84.reuse, R76, R4 ;  /* 0x0000004c5450723c */ /* 0x040fe20000041804 */
[----:B------:R-:W-:Y:S07]  /*6e00*/  LDSM.16.MT88.4 R4, [R109+0x8c00] ;  /* 0x008c00006d04783b */ /* 0x000fee0000004200 */
[----:B------:R-:W-:Y:S01]  /*6e10*/  HMMA.16816.F32.BF16 R76, R84, R78, R8 ;  /* 0x0000004e544c723c */ /* 0x000fe20000041808 */
[----:B------:R-:W2:Y:S07]  /*6e20*/  LDSM.16.MT88.4 R8, [R110+0x8c00] ;  /* 0x008c00006e08783b */ /* 0x000eae0000004200 */
[C---:B-1----:R-:W-:Y:S08]  /*6e30*/  HMMA.16816.F32.BF16 R44, R52.reuse, R56, R44 ;  /* 0x00000038342c723c */ /* 0x042ff0000004182c */
[----:B------:R-:W-:Y:S01]  /*6e40*/  HMMA.16816.F32.BF16 R48, R52, R58, R48 ;  /* 0x0000003a3430723c */ /* 0x000fe20000041830 */
[----:B------:R-:W1:Y:S07]  /*6e50*/  LDSM.16.MT88.4 R52, [R109+0x7c00] ;  /* 0x007c00006d34783b */ /* 0x000e6e0000004200 */
[C---:B------:R-:W-:Y:S08]  /*6e60*/  HMMA.16816.F32.BF16 R72, R84.reuse, R68, R12 ;  /* 0x000000445448723c */ /* 0x040ff0000004180c */
[C---:B------:R-:W-:Y:S08]  /*6e70*/  HMMA.16816.F32.BF16 R64, R84.reuse, R60, R20 ;  /* 0x0000003c5440723c */ /* 0x040ff00000041814 */
[C---:B------:R-:W-:Y:S08]  /*6e80*/  HMMA.16816.F32.BF16 R68, R84.reuse, R70, R16 ;  /* 0x000000465444723c */ /* 0x040ff00000041810 */
[C---:B------:R-:W-:Y:S08]  /*6e90*/  HMMA.16816.F32.BF16 R60, R84.reuse, R62, R24 ;  /* 0x0000003e543c723c */ /* 0x040ff00000041818 */
[C---:B--2---:R-:W-:Y:S08]  /*6ea0*/  HMMA.16816.F32.BF16 R36, R84.reuse, R8, R36 ;  /* 0x000000085424723c */ /* 0x044ff00000041824 */
[C---:B-1----:R-:W-:Y:S08]  /*6eb0*/  HMMA.16816.F32.BF16 R56, R84.reuse, R52, R28 ;  /* 0x000000345438723c */ /* 0x042ff0000004181c */
[C---:B------:R-:W-:Y:S08]  /*6ec0*/  HMMA.16816.F32.BF16 R52, R84.reuse, R54, R32 ;  /* 0x000000365434723c */ /* 0x040ff00000041820 */
[C---:B------:R-:W-:Y:S08]  /*6ed0*/  HMMA.16816.F32.BF16 R40, R84.reuse, R10, R40 ;  /* 0x0000000a5428723c */ /* 0x040ff00000041828 */
[C---:B------:R-:W-:Y:S08]  /*6ee0*/  HMMA.16816.F32.BF16 R44, R84.reuse, R4, R44 ;  /* 0x00000004542c723c */ /* 0x040ff0000004182c */
[----:B------:R-:W-:Y:S11]  /*6ef0*/  HMMA.16816.F32.BF16 R48, R84, R6, R48 ;  /* 0x000000065430723c */ /* 0x000ff60000041830 */
[----:B------:R-:W-:Y:S08]  /*6f00*/  @!UPT UIADD3 URZ, URZ, URZ, URZ ;  /* 0x0000003f3f3ff290 */ /* 0x000ff0000fffe03f */
.L_x_5680:
        /* <DEDUP_REMOVED lines=20> */
.L_x_5690:
        /* <DEDUP_REMOVED lines=65> */
.L_x_5687:
        /* <DEDUP_REMOVED lines=8> */
[----:B------:R-:W-:Y:S05]  /*74e0*/  ISETP.GT.AND P0, PT, R116, R115, PT ;  /* 0x000000737400720c */ /* 0x000fea0003f04270 */
        /* <DEDUP_REMOVED lines=124> */
[----:B--2---:R-:W-:Y:S01]  /*7cb0*/  FMUL.FTZ R85, R34, c[0x0][0x2ec] ;  /* 0x0000bb0022557a20 */ /* 0x004fe20000410000 */
[----:B------:R-:W2:Y:S01]  /*7cc0*/  MUFU.TANH R152, R152 ;  /* 0x0000009800987308 */ /* 0x000ea20000002400 */
        /* <DEDUP_REMOVED lines=88> */
.L_x_5689:
        /* <DEDUP_REMOVED lines=16> */
.L_x_5688:
        /* <DEDUP_REMOVED lines=49> */
[C---:B------:R-:W-:Y:S01]  /*8660*/  FMUL.FTZ R94, R0.reuse, c[0x0][0x23c] ;  /* 0x00008f00005e7a20 */ /* 0x040fe20000410000 */
[----:B------:R-:W-:Y:S01]  /*8670*/  MOV R87, R2 ;  /* 0x0000000200577202 */ /* 0x000fe20000000f00 */
        /* <DEDUP_REMOVED lines=50> */
[----:B------:R-:W3:Y:S01]  /*89a0*/  LDSM.16.MT88.4 R52, [R110+0x8000] ;  /* 0x008000006e34783b */ /* 0x000ee20000004200 */
[----:B------:R-:W4:Y:S01]  /*89b0*/  MUFU.EX2 R90, R90 ;  /* 0x0000005a005a7308 */ /* 0x000f220000000800 */
        /* <DEDUP_REMOVED lines=48> */
[C---:B------:R-:W-:Y:S02]  /*8cc0*/  FFMA.FTZ R104, R86.reuse, R133, R104 ;  /* 0x0000008556687223 */ /* 0x040fe40000010068 */
[C---:B------:R-:W-:Y:S02]  /*8cd0*/  FFMA.FTZ R93, R3.reuse, R132, R93 ;  /* 0x00000084035d7223 */ /* 0x040fe4000001005d */
        /* <DEDUP_REMOVED lines=9> */
[--C-:B------:R-:W-:Y:S02]  /*8d70*/  FFMA.FTZ R64, R140, c[0x0][0x23c], -R105.reuse ;  /* 0x00008f008c407a23 */ /* 0x100fe40000010869 */
[--C-:B------:R-:W-:Y:S01]  /*8d80*/  FFMA.FTZ R140, R146, c[0x0][0x23c], -R105.reuse ;  /* 0x00008f00928c7a23 */ /* 0x100fe20000010869 */
[C---:B------:R-:W-:Y:S03]  /*8d90*/  HMMA.16816.F32.BF16 R20, R80.reuse, R28, R20 ;  /* 0x0000001c5014723c */ /* 0x040fe60000041814 */
[----:B------:R-:W-:Y:S02]  /*8da0*/  FFMA.FTZ R105, R147, c[0x0][0x23c], -R105 ;  /* 0x00008f0093697a23 */ /* 0x000fe40000010869 */
[----:B------:R-:W-:Y:S01]  /*8db0*/  FADD.FTZ R104, R95, R104 ;  /* 0x000000685f687221 */ /* 0x000fe20000010000 */
[----:B------:R-:W-:Y:S01]  /*8dc0*/  MUFU.EX2 R143, R143 ;  /* 0x0000008f008f7308 */ /* 0x000fe20000000800 */
[C---:B------:R-:W-:Y:S01]  /*8dd0*/  FMUL.FTZ R28, R86.reuse, R56 ;  /* 0x00000038561c7220 */ /* 0x040fe20000410000 */
[C---:B------:R-:W-:Y:S04]  /*8de0*/  HMMA.16816.F32.BF16 R24, R80.reuse, R30, R24 ;  /* 0x0000001e5018723c */ /* 0x040fe80000041818 */
[----:B------:R-:W-:Y:S02]  /*8df0*/  FMUL.FTZ R29, R86, R57 ;  /* 0x00000039561d7220 */ /* 0x000fe40000410000 */
[----:B------:R-:W-:Y:S02]  /*8e00*/  FADD.FTZ R92, R92, R93 ;  /* 0x0000005d5c5c7221 */ /* 0x000fe40000010000 */
[C---:B------:R-:W-:Y:S01]  /*8e10*/  FMUL.FTZ R30, R3.reuse, R58 ;  /* 0x0000003a031e7220 */ /* 0x040fe20000410000 */
[----:B------:R-:W5:Y:S03]  /*8e20*/  MUFU.EX2 R101, R101 ;  /* 0x0000006500657308 */ /* 0x000f660000000800 */
        /* <DEDUP_REMOVED lines=35> */
[----:B------:R-:W-:Y:S04]  /*9060*/  FADD.FTZ R3, R103, R96 ;  /* 0x0000006067037221 */ /* 0x000fe80000010000 */
        /* <DEDUP_REMOVED lines=31> */
[----:B------:R-:W-:Y:S04]  /*9260*/  FADD.FTZ R134, R135, R134 ;  /* 0x0000008687867221 */ /* 0x000fe80000010000 */
        /* <DEDUP_REMOVED lines=42> */
[----:B------:R-:W-:Y:S04]  /*9510*/  FADD.FTZ R133, R133, R86 ;  /* 0x0000005685857221 */ /* 0x000fe80000010000 */
[----:B------:R-:W-:Y:S04]  /*9520*/  FADD.FTZ R140, R140, R133 ;  /* 0x000000858c8c7221 */ /* 0x000fe80000010000 */
[----:B------:R-:W-:Y:S01]  /*9530*/  FADD.FTZ R133, R105, R140 ;  /* 0x0000008c69857221 */ /* 0x000fe20000010000 */
[----:B------:R-:W-:-:S05]  /*9540*/  @P0 BRA `(.L_x_5690) ;  /* 0xffffdb0000000947 */ /* 0x000fca000383ffff */
.L_x_5686:
        /* <DEDUP_REMOVED lines=123> */
[----:B------:R3:W-:Y:S04]  /*9d00*/  STS.64 [R10.X4+0x2000], R64 ;  /* 0x002000400a007388 */ /* 0x0007e80000004a00 */
[----:B------:R-:W-:Y:S04]  /*9d10*/  STS.64 [R10.X4+0x2400], R66 ;  /* 0x002400420a007388 */ /* 0x000fe80000004a00 */
[----:B------:R-:W-:Y:S04]  /*9d20*/  STS.64 [R12+0x2000], R60 ;  /* 0x0020003c0c007388 */ /* 0x000fe80000000a00 */
[----:B------:R-:W-:Y:S04]  /*9d30*/  STS.64 [R12+0x2400], R62 ;  /* 0x0024003e0c007388 */ /* 0x000fe80000000a00 */
[----:B------:R-:W-:Y:S04]  /*9d40*/  STS.64 [R11+0x2000], R56 ;  /* 0x002000380b007388 */ /* 0x000fe80000000a00 */
[----:B------:R-:W-:Y:S04]  /*9d50*/  STS.64 [R11+0x2400], R58 ;  /* 0x0024003a0b007388 */ /* 0x000fe80000000a00 */
[----:B------:R-:W-:Y:S04]  /*9d60*/  STS.64 [R13+0x2000], R52 ;  /* 0x002000340d007388 */ /* 0x000fe80000000a00 */
[----:B---3--:R-:W3:Y:S04]  /*9d70*/  S2R R64, SR_CTAID.Y ;  /* 0x0000000000407919 */ /* 0x008ee80000002600 */
[----:B------:R-:W-:Y:S04]  /*9d80*/  STS.64 [R13+0x2400], R54 ;  /* 0x002400360d007388 */ /* 0x000fe80000000a00 */
[----:B------:R-:W-:Y:S04]  /*9d90*/  STS.64 [R10.X4+0x4000], R36 ;  /* 0x004000240a007388 */ /* 0x000fe80000004a00 */
[----:B------:R4:W-:Y:S04]  /*9da0*/  STS.64 [R10.X4+0x4400], R38 ;  /* 0x004400260a007388 */ /* 0x0009e80000004a00 */
[----:B------:R-:W-:Y:S04]  /*9db0*/  STS.64 [R12+0x4000], R40 ;  /* 0x004000280c007388 */ /* 0x000fe80000000a00 */
[----:B------:R-:W-:Y:S04]  /*9dc0*/  STS.64 [R12+0x4400], R42 ;  /* 0x0044002a0c007388 */ /* 0x000fe80000000a00 */
[----:B------:R-:W-:Y:S01]  /*9dd0*/  STS.64 [R11+0x4000], R44 ;  /* 0x0040002c0b007388 */ /* 0x000fe20000000a00 */
[----:B---3--:R-:W-:-:S03]  /*9de0*/  IMAD R64, R64, c[0x0][0x210], R121 ;  /* 0x0000840040407a24 */ /* 0x008fc600078e0279 */
[----:B------:R1:W-:Y:S04]  /*9df0*/  STS.64 [R11+0x4400], R46 ;  /* 0x0044002e0b007388 */ /* 0x0003e80000000a00 */
[----:B------:R3:W-:Y:S04]  /*9e00*/  STS.64 [R13+0x4000], R48 ;  /* 0x004000300d007388 */ /* 0x0007e80000000a00 */
[----:B------:R5:W-:Y:S04]  /*9e10*/  STS.64 [R13+0x4400], R50 ;  /* 0x004400320d007388 */ /* 0x000be80000000a00 */
[----:B----4-:R-:W4:Y:S04]  /*9e20*/  S2R R10, SR_CTAID.X ;  /* 0x00000000000a7919 */ /* 0x010f280000002500 */
[----:B------:R-:W-:Y:S01]  /*9e30*/  BAR.SYNC.DEFER_BLOCKING 0x0 ;  /* 0x0000000000007b1d */ /* 0x000fe20000010000 */
[----:B-1----:R-:W-:Y:S01]  /*9e40*/  @P2 FMUL.FTZ R11, R6, 0.69314718246459960938 ;  /* 0x3f317218060b2820 */ /* 0x002fe20000410000 */
[----:B---3--:R-:W-:-:S02]  /*9e50*/  IADD3 R48, -R121, RZ, RZ ;  /* 0x000000ff79307210 */ /* 0x008fc40007ffe1ff */
[----:B-----5:R-:W-:-:S03]  /*9e60*/  LOP3.LUT R50, R3, 0xffffffe0, RZ, 0xc0, !PT ;  /* 0xffffffe003327812 */ /* 0x020fc600078ec0ff */
[----:B--2---:R-:W-:Y:S01]  /*9e70*/  IMAD R9, R48, c[0x0][0x1c0], R9 ;  /* 0x0000700030097a24 */ /* 0x004fe200078e0209 */
[----:B----4-:R-:W-:Y:S02]  /*9e80*/  SHF.L.U32 R10, R10, 0x6, RZ ;  /* 0x000000060a0a7819 */ /* 0x010fe400000006ff */
[----:B------:R-:W-:Y:S01]  /*9e90*/  IADD3 R50, R5, -R50, RZ ;  /* 0x8000003205327210 */ /* 0x000fe20007ffe0ff */
[----:B------:R-:W-:Y:S01]  /*9ea0*/  IMAD R9, R64, c[0x0][0x1c0], R9 ;  /* 0x0000700040097a24 */ /* 0x000fe200078e0209 */
[----:B------:R-:W1:Y:S01]  /*9eb0*/  LDS.128 R60, [R8.X4] ;  /* 0x00000000083c7984 */ /* 0x000e620000004c00 */
[----:B------:R-:W-:Y:S01]  /*9ec0*/  MOV R3, 0xff800000 ;  /* 0xff80000000037802 */ /* 0x000fe20000000f00 */
[----:B------:R-:W-:Y:S01]  /*9ed0*/  @P3 FFMA.FTZ R3, R2, c[0x0][0x238], R7 ;  /* 0x00008e0002033a23 */ /* 0x000fe20000010007 */
[----:B------:R-:W-:Y:S01]  /*9ee0*/  LOP3.LUT P0, RZ, R50, 0x3, RZ, 0xc0, !PT ;  /* 0x0000000332ff7812 */ /* 0x000fe2000780c0ff */
        /* <DEDUP_REMOVED lines=25> */
.L_x_5692:
[----:B--234-:R-:W-:Y:S05]  /*a080*/  BSYNC B0 ;  /* 0x0000000000007941 */ /* 0x01cfea0003800000 */
.L_x_5691:
        /* <DEDUP_REMOVED lines=37> */
.L_x_5693:
        /* <DEDUP_REMOVED lines=10> */
.L_x_6381:


//--------------------- .text._ZN5flash24flash_fwd_splitkv_kernelI23Flash_fwd_kernel_traitsILi96ELi64ELi64ELi4ELb0ELb0EN7cutlass10bfloat16_tE19Flash_kernel_traitsILi96ELi64ELi64ELi4ES3_EELb1ELb0ELb1ELb0ELb0ELb0ELb1ELb0EEEvNS_16Flash_fwd_paramsE --------------------------
	.section	.text._ZN5flash24flash_fwd_splitkv_kernelI23Flash_fwd_kernel_traitsILi96ELi64ELi64ELi4ELb0ELb0EN7cutlass10bfloat16_tE19Flash_kernel_traitsILi96ELi64ELi64ELi4ES3_EELb1ELb0ELb1ELb0ELb0ELb0ELb1ELb0EEEvNS_16Flash_fwd_paramsE,"ax",@progbits
	.sectioninfo	@"SHI_REGISTERS=155"
	.align	128
        .global         _ZN5flash24flash_fwd_splitkv_kernelI23Flash_fwd_kernel_traitsILi96ELi64ELi64ELi4ELb0ELb0EN7cutlass10bfloat16_tE19Flash_kernel_traitsILi96ELi64ELi64ELi4ES3_EELb1ELb0ELb1ELb0ELb0ELb0ELb1ELb0EEEvNS_16Flash_fwd_paramsE
        .type           _ZN5flash24flash_fwd_splitkv_kernelI23Flash_fwd_kernel_traitsILi96ELi64ELi64ELi4ELb0ELb0EN7cutlass10bfloat16_tE19Flash_kernel_traitsILi96ELi64ELi64ELi4ES3_EELb1ELb0ELb1ELb0ELb0ELb0ELb1ELb0EEEvNS_16Flash_fwd_paramsE,@function
        .size           _ZN5flash24flash_fwd_splitkv_kernelI23Flash_fwd_kernel_traitsILi96ELi64ELi64ELi4ELb0ELb0EN7cutlass10bfloat16_tE19Flash_kernel_traitsILi96ELi64ELi64ELi4ES3_EELb1ELb0ELb1ELb0ELb0ELb0ELb1ELb0EEEvNS_16Flash_fwd_paramsE,(.L_x_6382 - _ZN5flash24flash_fwd_splitkv_kernelI23Flash_fwd_kernel_traitsILi96ELi64ELi64ELi4ELb0ELb0EN7cutlass10bfloat16_tE19Flash_kernel_traitsILi96ELi64ELi64ELi4ES3_EELb1ELb0ELb1ELb0ELb0ELb0ELb1ELb0EEEvNS_16Flash_fwd_paramsE)
        .other          _ZN5flash24flash_fwd_splitkv_kernelI23Flash_fwd_kernel_traitsILi96ELi64ELi64ELi4ELb0ELb0EN7cutlass10bfloat16_tE19Flash_kernel_traitsILi96ELi64ELi64ELi4ES3_EELb1ELb0ELb1ELb0ELb0ELb0ELb1ELb0EEEvNS_16Flash_fwd_paramsE,@"STO_CUDA_ENTRY STV_DEFAULT"
_ZN5flash24flash_fwd_splitkv_kernelI23Flash_fwd_kernel_traitsILi96ELi64ELi64ELi4ELb0ELb0EN7cutlass10bfloat16_tE19Flash_kernel_traitsILi96ELi64ELi64ELi4ES3_EELb1ELb0ELb1ELb0ELb0ELb0ELb1ELb0EEEvNS_16Flash_fwd_paramsE:
.text._ZN5flash24flash_fwd_splitkv_kernelI23Flash_fwd_kernel_traitsILi96ELi64ELi64ELi4ELb0ELb0EN7cutlass10bfloat16_tE19Flash_kernel_traitsILi96ELi64ELi64ELi4ES3_EELb1ELb0ELb1ELb0ELb0ELb0ELb1ELb0EEEvNS_16Flash_fwd_paramsE:
        /* <DEDUP_REMOVED lines=54> */
.L_x_5694:
[----:B-1-34-:R-:W-:Y:S02]  /*0360*/  MOV R5, c[0x0][0x218] ;  /* 0x0000860000057a02 */ /* 0x01afe40000000f00 */
.L_x_5695:
        /* <DEDUP_REMOVED lines=62> */
[----:B------:R-:W-:Y:S01]  /*0750*/  LOP3.LUT R4, R2, 0xfffffff8, RZ, 0xc0, !PT ;  /* 0xfffffff802047812 */ /* 0x000fe200078ec0ff */
[----:B------:R-:W-:Y:S01]  /*0760*/  IMAD R0, R123, c[0x0][0x214], R100 ;  /* 0x000085007b007a24 */ /* 0x000fe200078e0264 */
[----:B------:R-:W-:Y:S01]  /*0770*/  SHF.R.S32.HI R3, RZ, 0x3, R2 ;  /* 0x00000003ff037819 */ /* 0x000fe20000011402 */
[----:B------:R-:W-:Y:S02]  /*0780*/  IMAD.IADD R100, R93, 0x1, -R100 ;  /* 0x000000015d647824 */ /* 0x000fe400078e0a64 */
[----:B------:R-:W-:Y:S02]  /*0790*/  IMAD.IADD R95, R95, 0x1, -R4 ;  /* 0x000000015f5f7824 */ /* 0x000fe400078e0a04 */
[----:B------:R-:W-:Y:S01]  /*07a0*/  IMAD R7, R0, c[0x0][0x22c], RZ ;  /* 0x00008b0000077a24 */ /* 0x000fe200078e02ff */
[----:B------:R-:W-:Y:S01]  /*07b0*/  ISETP.GE.AND P1, PT, R3, R100, PT ;  /* 0x000000640300720c */ /* 0x000fe20003f26270 */
[----:B------:R-:W-:-:S05]  /*07c0*/  IMAD.SHL.U32 R4, R95, 0x4, RZ ;  /* 0x000000045f047824 */ /* 0x000fca00078e00ff */
        /* <DEDUP_REMOVED lines=15> */
.L_x_5698:
[----:B------:R-:W-:Y:S05]  /*08c0*/  BSYNC B0 ;  /* 0x0000000000007941 */ /* 0x000fea0003800000 */
.L_x_5697:
        /* <DEDUP_REMOVED lines=10> */
.L_x_5700:
[----:B------:R-:W-:Y:S05]  /*0970*/  BSYNC B0 ;  /* 0x0000000000007941 */ /* 0x000fea0003800000 */
.L_x_5699:
        /* <DEDUP_REMOVED lines=10> */
.L_x_5702:
[----:B------:R-:W-:Y:S05]  /*0a20*/  BSYNC B0 ;  /* 0x0000000000007941 */ /* 0x000fea0003800000 */
.L_x_5701:
        /* <DEDUP_REMOVED lines=10> */
.L_x_5704:
[----:B------:R-:W-:Y:S05]  /*0ad0*/  BSYNC B0 ;  /* 0x0000000000007941 */ /* 0x000fea0003800000 */
.L_x_5703:
        /* <DEDUP_REMOVED lines=20> */
.L_x_5696:
[----:B------:R-:W-:Y:S01]  /*0c20*/  ISETP.NE.U32.AND P0, PT, RZ, c[0x0][0x2b8], PT ;  /* 0x0000ae00ff007a0c */ /* 0x000fe20003f05070 */
[----:B------:R-:W-:Y:S01]  /*0c30*/  IMAD.MOV.U32 R0, RZ, RZ, R123 ;  /* 0x000000ffff007224 */ /* 0x000fe200078e007b */
[----:B------:R-:W-:Y:S02]  /*0c40*/  ISETP.NE.U32.AND P1, PT, RZ, c[0x0][0x2c0], PT ;  /* 0x0000b000ff007a0c */ /* 0x000fe40003f25070 */
[----:B------:R-:W-:Y:S02]  /*0c50*/  ISETP.NE.AND.EX P0, PT, RZ, c[0x0][0x2bc], PT, P0 ;  /* 0x0000af00ff007a0c */ /* 0x000fe40003f05300 */
[----:B------:R-:W-:-:S11]  /*0c60*/  ISETP.NE.AND.EX P1, PT, RZ, c[0x0][0x2c4], PT, P1 ;  /* 0x0000b100ff007a0c */ /* 0x000fd60003f25310 */
[C---:B------:R-:W-:Y:S02]  /*0c70*/  @P0 IMAD.WIDE R6, R123.reuse, R2, c[0x0][0x2b8] ;  /* 0x0000ae007b060625 */ /* 0x040fe400078e0202 */
[----:B------:R-:W-:Y:S02]  /*0c80*/  @P1 SHF.R.S32.HI R2, RZ, 0x1f, R123 ;  /* 0x0000001fff021819 */ /* 0x000fe4000001147b */
        /* <DEDUP_REMOVED lines=11> */
[----:B------:R-:W-:Y:S02]  /*0d40*/  @P1 ISETP.NE.AND.EX P6, PT, R125, RZ, PT, P0 ;  /* 0x000000ff7d00120c */ /* 0x000fe40003fc5300 */
[----:B-1----:R-:W-:-:S11]  /*0d50*/  IABS R6, c[0x0][0x2d0] ;  /* 0x0000b40000067a13 */ /* 0x002fd60000000000 */
[----:B------:R-:W-:Y:S05]  /*0d60*/  @!P6 BRA `(.L_x_5705) ;  /* 0x000004700000e947 */ /* 0x000fea0003800000 */
        /* <DEDUP_REMOVED lines=62> */
[----:B------:R-:W-:Y:S01]  /*1150*/  SHF.R.S32.HI R2, RZ, 0x1f, R24 ;  /* 0x0000001fff027819 */ /* 0x000fe20000011418 */
        /* <DEDUP_REMOVED lines=8> */
.L_x_5705:
[----:B------:R-:W-:-:S13]  /*11e0*/  ISETP.NE.AND P3, PT, R10, -0x1, PT ;  /* 0xffffffff0a00780c */ /* 0x000fda0003f65270 */
        /* <DEDUP_REMOVED lines=16> */
.L_x_5707:
        /* <DEDUP_REMOVED lines=25> */
[----:B------:R-:W-:-:S04]  /*1480*/  LEA R7, R86, 0xffffffc0, 0x6 ;  /* 0xffffffc056077811 */ /* 0x000fc800078e30ff */
[----:B------:R-:W-:Y:S01]  /*1490*/  SHF.R.S32.HI R9, RZ, 0x1f, R7 ;  /* 0x0000001fff097819 */ /* 0x000fe20000011407 */
[----:B------:R-:W-:-:S04]  /*14a0*/  IMAD.WIDE.U32 R12, R7, c[0x0][0x198], R12 ;  /* 0x00006600070c7a25 */ /* 0x000fc800078e000c */
[----:B------:R-:W-:Y:S02]  /*14b0*/  IMAD R4, R9, c[0x0][0x198], RZ ;  /* 0x0000660009047a24 */ /* 0x000fe400078e02ff */
[----:B------:R-:W-:Y:S02]  /*14c0*/  @P2 IADD3 R24, R24, 0x1, RZ ;  /* 0x0000000118182810 */ /* 0x000fe40007ffe0ff */
[----:B------:R-:W-:Y:S02]  /*14d0*/  IMAD R4, R7, c[0x0][0x19c], R4 ;  /* 0x0000670007047a24 */ /* 0x000fe400078e0204 */
[----:B------:R-:W-:Y:S02]  /*14e0*/  @!P1 IADD3 R24, -R24, RZ, RZ ;  /* 0x000000ff18189210 */ /* 0x000fe40007ffe1ff */
[----:B------:R-:W-:Y:S02]  /*14f0*/  @!P0 LOP3.LUT R24, RZ, c[0x0][0x1c8], RZ, 0x33, !PT ;  /* 0x00007200ff188a12 */ /* 0x000fe400078e33ff */
[----:B------:R-:W-:-:S02]  /*1500*/  IADD3 R13, R13, R4, RZ ;  /* 0x000000040d0d7210 */ /* 0x000fc40007ffe0ff */
        /* <DEDUP_REMOVED lines=16> */
.L_x_5706:
[----:B------:R-:W-:Y:S01]  /*1610*/  ISETP.NE.AND P0, PT, R11, -0x1, PT ;  /* 0xffffffff0b00780c */ /* 0x000fe20003f05270 */
[----:B------:R-:W-:Y:S01]  /*1620*/  BSSY B0, `(.L_x_5708) ;  /* 0x0000072000007945 */ /* 0x000fe20003800000 */
[----:B-----5:R-:W-:Y:S02]  /*1630*/  SHF.R.S32.HI R0, RZ, 0x1f, R95 ;  /* 0x0000001fff007819 */ /* 0x020fe4000001145f */
[----:B------:R-:W-:Y:S02]  /*1640*/  IADD3 R114, -R100, R93, RZ ;  /* 0x0000005d64727210 */ /* 0x000fe40007ffe1ff */
[CC--:B------:R-:W-:Y:S02]  /*1650*/  LEA.HI R12, R0.reuse, R95.reuse, RZ, 0x3 ;  /* 0x0000005f000c7211 */ /* 0x0c0fe400078f18ff */
[----:B------:R-:W-:Y:S02]  /*1660*/  LEA.HI R5, R0, R95, RZ, 0x2 ;  /* 0x0000005f00057211 */ /* 0x000fe400078f10ff */
[----:B------:R-:W-:-:S02]  /*1670*/  SHF.R.S32.HI R21, RZ, 0x3, R12 ;  /* 0x00000003ff157819 */ /* 0x000fc4000001140c */
[----:B------:R-:W-:Y:S01]  /*1680*/  LOP3.LUT R122, R5, 0xfffffffc, RZ, 0xc0, !PT ;  /* 0xfffffffc057a7812 */ /* 0x000fe200078ec0ff */
[----:B------:R-:W-:Y:S01]  /*1690*/  @!P0 IMAD.WIDE.U32 R30, R123, c[0x0][0x178], RZ ;  /* 0x00005e007b1e8a25 */ /* 0x000fe200078e00ff */
[----:B------:R-:W-:Y:S02]  /*16a0*/  @!P0 SHF.R.S32.HI R8, RZ, 0x1f, R123 ;  /* 0x0000001fff088819 */ /* 0x000fe4000001147b */
[-C--:B------:R-:W-:Y:S01]  /*16b0*/  LEA.HI R112, R0, R95.reuse, RZ, 0x4 ;  /* 0x0000005f00707211 */ /* 0x080fe200078f20ff */
[----:B------:R-:W-:Y:S01]  /*16c0*/  IMAD.IADD R122, R95, 0x1, -R122 ;  /* 0x000000015f7a7824 */ /* 0x000fe200078e0a7a */
[----:B------:R-:W-:Y:S01]  /*16d0*/  SHF.R.S32.HI R18, RZ, 0x2, R5 ;  /* 0x00000002ff127819 */ /* 0x000fe20000011405 */
[----:B------:R-:W-:Y:S01]  /*16e0*/  @!P0 IMAD R8, R8, c[0x0][0x178], RZ ;  /* 0x00005e0008088a24 */ /* 0x000fe200078e02ff */
[----:B------:R-:W-:Y:S01]  /*16f0*/  LEA.HI R0, R0, R95, RZ, 0x5 ;  /* 0x0000005f00007211 */ /* 0x000fe200078f28ff */
[----:B------:R-:W-:Y:S01]  /*1700*/  @P0 IMAD.WIDE.U32 R14, R11, c[0x0][0x190], RZ ;  /* 0x000064000b0e0a25 */ /* 0x000fe200078e00ff */
[----:B------:R-:W-:-:S02]  /*1710*/  LEA.HI R121, R5, R18, RZ, 0x1 ;  /* 0x0000001205797211 */ /* 0x000fc400078f08ff */
[----:B------:R-:W-:Y:S01]  /*1720*/  SHF.R.S32.HI R19, RZ, 0x1f, R18 ;  /* 0x0000001fff137819 */ /* 0x000fe20000011412 */
[----:B------:R-:W-:Y:S01]  /*1730*/  @!P0 IMAD R3, R123, c[0x0][0x17c], R8 ;  /* 0x00005f007b038a24 */ /* 0x000fe200078e0208 */
[----:B------:R-:W-:Y:S01]  /*1740*/  LEA.HI R8, R12, R21, RZ, 0x1 ;  /* 0x000000150c087211 */ /* 0x000fe200078f08ff */
[----:B------:R-:W-:Y:S01]  /*1750*/  IMAD.SHL.U32 R122, R122, 0x8, RZ ;  /* 0x000000087a7a7824 */ /* 0x000fe200078e00ff */
[----:B------:R-:W-:Y:S01]  /*1760*/  LOP3.LUT R12, R12, 0xfffffff8, RZ, 0xc0, !PT ;  /* 0xfffffff80c0c7812 */ /* 0x000fe200078ec0ff */
[----:B------:R-:W-:Y:S01]  /*1770*/  @!P0 IMAD.MOV.U32 R14, RZ, RZ, R30 ;  /* 0x000000ffff0e8224 */ /* 0x000fe200078e001e */
[----:B------:R-:W-:Y:S01]  /*1780*/  LOP3.LUT R8, R8, 0xfffffffe, RZ, 0xc0, !PT ;  /* 0xfffffffe08087812 */ /* 0x000fe200078ec0ff */
[----:B------:R-:W-:Y:S01]  /*1790*/  @P0 IMAD R11, R11, c[0x0][0x194], R15 ;  /* 0x000065000b0b0a24 */ /* 0x000fe200078e020f */
[----:B------:R-:W-:Y:S01]  /*17a0*/  IADD3 R28, P1, R122, R28, RZ ;  /* 0x0000001c7a1c7210 */ /* 0x000fe20007f3e0ff */
[----:B------:R-:W-:Y:S01]  /*17b0*/  IMAD.IADD R13, R95, 0x1, -R12 ;  /* 0x000000015f0d7824 */ /* 0x000fe200078e0a0c */
[----:B------:R-:W-:Y:S01]  /*17c0*/  LOP3.LUT R12, R112, 0xfffffff0, RZ, 0xc0, !PT ;  /* 0xfffffff0700c7812 */ /* 0x000fe200078ec0ff */
[----:B------:R-:W-:Y:S01]  /*17d0*/  @!P0 IMAD.IADD R11, R31, 0x1, R3 ;  /* 0x000000011f0b8824 */ /* 0x000fe200078e0203 */
[----:B------:R-:W-:Y:S01]  /*17e0*/  SHF.R.S32.HI R15, RZ, 0x1f, R122 ;  /* 0x0000001fff0f7819 */ /* 0x000fe2000001147a */
[----:B------:R-:W-:Y:S01]  /*17f0*/  IMAD.IADD R8, R21, 0x1, -R8 ;  /* 0x0000000115087824 */ /* 0x000fe200078e0a08 */
[C---:B------:R-:W-:Y:S01]  /*1800*/  IADD3 R26, P2, R122.reuse, R26, RZ ;  /* 0x0000001a7a1a7210 */ /* 0x040fe20007f5e0ff */
[----:B------:R-:W-:Y:S01]  /*1810*/  IMAD.IADD R12, R95, 0x1, -R12 ;  /* 0x000000015f0c7824 */ /* 0x000fe200078e0a0c */
[----:B------:R-:W-:Y:S01]  /*1820*/  IADD3 R14, P0, R122, R14, RZ ;  /* 0x0000000e7a0e7210 */ /* 0x000fe20007f1e0ff */
[----:B------:R-:W-:Y:S01]  /*1830*/  IMAD.SHL.U32 R21, R21, 0x40, RZ ;  /* 0x0000004015157824 */ /* 0x000fe200078e00ff */
[C---:B------:R-:W-:Y:S01]  /*1840*/  IADD3.X R27, R15.reuse, R4, RZ, P2, !PT ;  /* 0x000000040f1b7210 */ /* 0x040fe200017fe4ff */
[C---:B------:R-:W-:Y:S01]  /*1850*/  IMAD.X R29, R15.reuse, 0x1, R10, P1 ;  /* 0x000000010f1d7824 */ /* 0x040fe200008e060a */
[----:B------:R-:W-:Y:S01]  /*1860*/  LEA.HI R5, R12, R12, RZ, 0x1 ;  /* 0x0000000c0c057211 */ /* 0x000fe200078f08ff */
[----:B------:R-:W-:Y:S01]  /*1870*/  IMAD.X R15, R15, 0x1, R11, P0 ;  /* 0x000000010f0f7824 */ /* 0x000fe200000e060b */
[----:B------:R-:W-:Y:S01]  /*1880*/  IADD3 R88, P0, R18, R7, RZ ;  /* 0x0000000712587210 */ /* 0x000fe20007f1e0ff */
[----:B------:R-:W-:Y:S01]  /*1890*/  IMAD R11, R2, c[0x0][0x1b8], RZ ;  /* 0x00006e00020b7a24 */ /* 0x000fe200078e02ff */
[----:B------:R-:W-:Y:S01]  /*18a0*/  LEA.HI R3, R13, R13, RZ, 0x1 ;  /* 0x0000000d0d037211 */ /* 0x000fe200078f08ff */
[C---:B------:R-:W-:Y:S01]  /*18b0*/  IMAD R97, R19.reuse, c[0x0][0x198], RZ ;  /* 0x0000660013617a24 */ /* 0x040fe200078e02ff */
[----:B------:R-:W-:Y:S01]  /*18c0*/  SHF.R.S32.HI R7, RZ, 0x1, R5 ;  /* 0x00000001ff077819 */ /* 0x000fe20000011405 */
[----:B------:R-:W-:Y:S01]  /*18d0*/  IMAD.X R2, R19, 0x1, R9, P0 ;  /* 0x0000000113027824 */ /* 0x000fe200000e0609 */
[----:B------:R-:W-:Y:S01]  /*18e0*/  SHF.R.S32.HI R10, RZ, 0x1f, R5 ;  /* 0x0000001fff0a7819 */ /* 0x000fe20000011405 */
[C---:B------:R-:W-:Y:S01]  /*18f0*/  IMAD R97, R18.reuse, c[0x0][0x19c], R97 ;  /* 0x0000670012617a24 */ /* 0x040fe200078e0261 */
[----:B------:R-:W-:Y:S01]  /*1900*/  LOP3.LUT R21, R21, 0xc0, RZ, 0xc0, !PT ;  /* 0x000000c015157812 */ /* 0x000fe200078ec0ff */
[----:B------:R-:W-:Y:S01]  /*1910*/  IMAD.WIDE.U32 R26, R18, c[0x0][0x198], R26 ;  /* 0x00006600121a7a25 */ /* 0x000fe200078e001a */
[----:B------:R-:W-:-:S02]  /*1920*/  LOP3.LUT R4, R3, 0xfffffffe, RZ, 0xc0, !PT ;  /* 0xfffffffe03047812 */ /* 0x000fc400078ec0ff */
[----:B------:R-:W-:Y:S01]  /*1930*/  LOP3.LUT R121, R121, 0x7fffffe, RZ, 0xc0, !PT ;  /* 0x07fffffe79797812 */ /* 0x000fe200078ec0ff */
[----:B------:R-:W-:Y:S01]  /*1940*/  IMAD.WIDE.U32 R14, R16, c[0x0][0x1a8], R14 ;  /* 0x00006a00100e7a25 */ /* 0x000fe200078e000e */
[----:B------:R-:W-:Y:S02]  /*1950*/  LEA.HI R10, R10, R7, RZ, 0x2 ;  /* 0x000000070a0a7211 */ /* 0x000fe400078f10ff */
[----:B------:R-:W-:Y:S01]  /*1960*/  LOP3.LUT R17, R21, 0x18, R122, 0xf8, !PT ;  /* 0x0000001815117812 */ /* 0x000fe200078ef87a */
[----:B------:R-:W-:Y:S01]  /*1970*/  IMAD.IADD R13, R13, 0x1, -R4 ;  /* 0x000000010d0d7824 */ /* 0x000fe200078e0a04 */
[----:B------:R-:W-:Y:S01]  /*1980*/  SHF.R.U32.HI R20, RZ, 0x3, R21 ;  /* 0x00000003ff147819 */ /* 0x000fe20000011615 */
[----:B------:R-:W-:Y:S01]  /*1990*/  IMAD.IADD R121, R18, 0x1, -R121 ;  /* 0x0000000112797824 */ /* 0x000fe200078e0a79 */
[----:B------:R-:W-:Y:S01]  /*19a0*/  LOP3.LUT R10, R10, 0xfffffffc, RZ, 0xc0, !PT ;  /* 0xfffffffc0a0a7812 */ /* 0x000fe200078ec0ff */
[----:B------:R-:W-:Y:S01]  /*19b0*/  IMAD R4, R24, c[0x0][0x1bc], R11 ;  /* 0x00006f0018047a24 */ /* 0x000fe200078e020b */
[----:B------:R-:W-:Y:S01]  /*19c0*/  ISETP.GE.AND P0, PT, R18, R114, PT ;  /* 0x000000721200720c */ /* 0x000fe20003f06270 */
[----:B------:R-:W-:Y:S01]  /*19d0*/  IMAD.WIDE.U32 R24, R24, c[0x0][0x1b8], R28 ;  /* 0x00006e0018187a25 */ /* 0x000fe200078e001c */
[----:B------:R-:W-:-:S02]  /*19e0*/  LOP3.LUT R20, R17, R20, RZ, 0x3c, !PT ;  /* 0x0000001411147212 */ /* 0x000fc400078e3cff */
[----:B------:R-:W-:Y:S01]  /*19f0*/  SHF.R.S32.HI R98, RZ, 0x5, R0 ;  /* 0x00000005ff627819 */ /* 0x000fe20000011400 */
[----:B------:R-:W-:Y:S01]  /*1a00*/  IMAD.IADD R10, R7, 0x1, -R10 ;  /* 0x00000001070a7824 */ /* 0x000fe200078e0a0a */
[----:B------:R-:W-:Y:S01]  /*1a10*/  SHF.R.S32.HI R17, RZ, 0x1f, R16 ;  /* 0x0000001fff117819 */ /* 0x000fe20000011410 */
[----:B------:R-:W-:Y:S01]  /*1a20*/  IMAD R7, R2, c[0x0][0x1a0], RZ ;  /* 0x0000680002077a24 */ /* 0x000fe200078e02ff */
[----:B------:R-:W-:Y:S01]  /*1a30*/  LEA R121, R98, R121, 0x3 ;  /* 0x0000007962797211 */ /* 0x000fe200078e18ff */
[----:B------:R-:W-:Y:S01]  /*1a40*/  IMAD.IADD R25, R25, 0x1, R4 ;  /* 0x0000000119197824 */ /* 0x000fe200078e0204 */
[----:B------:R-:W-:Y:S01]  /*1a50*/  SHF.R.S32.HI R3, RZ, 0x1, R3 ;  /* 0x00000001ff037819 */ /* 0x000fe20000011403 */
[----:B------:R-:W-:Y:S01]  /*1a60*/  IMAD R21, R17, c[0x0][0x1a8], RZ ;  /* 0x00006a0011157a24 */ /* 0x000fe200078e02ff */
[----:B------:R-:W-:Y:S01]  /*1a70*/  IADD3 R87, R122, 0x20, RZ ;  /* 0x000000207a577810 */ /* 0x000fe20007ffe0ff */
[----:B------:R-:W-:Y:S01]  /*1a80*/  IMAD R7, R88, c[0x0][0x1a4], R7 ;  /* 0x0000690058077a24 */ /* 0x000fe200078e0207 */
[----:B------:R-:W-:Y:S01]  /*1a90*/  IADD3 R85, R122, 0x40, RZ ;  /* 0x000000407a557810 */ /* 0x000fe20007ffe0ff */
[----:B------:R-:W-:-:S02]  /*1aa0*/  IMAD.U32 R121, R121, 0x20, R20 ;  /* 0x0000002079797824 */ /* 0x000fc400078e0014 */
[----:B------:R-:W-:-:S04]  /*1ab0*/  IMAD.WIDE.U32 R88, R88, c[0x0][0x1a0], R24 ;  /* 0x0000680058587a25 */ /* 0x000fc800078e0018 */
[----:B------:R-:W-:Y:S02]  /*1ac0*/  IMAD R21, R16, c[0x0][0x1ac], R21 ;  /* 0x00006b0010157a24 */ /* 0x000fe400078e0215 */
[----:B------:R-:W-:-:S04]  /*1ad0*/  IMAD.WIDE R22, R23, 0x40, R18 ;  /* 0x0000004017167825 */ /* 0x000fc800078e0212 */
[----:B------:R-:W-:Y:S02]  /*1ae0*/  IMAD.IADD R97, R27, 0x1, R97 ;  /* 0x000000011b617824 */ /* 0x000fe400078e0261 */
[----:B------:R-:W-:Y:S02]  /*1af0*/  IMAD.MOV.U32 R96, RZ, RZ, R26 ;  /* 0x000000ffff607224 */ /* 0x000fe400078e001a */
        /* <DEDUP_REMOVED lines=36> */
.L_x_5709:
[----:B------:R-:W-:Y:S05]  /*1d40*/  BSYNC B0 ;  /* 0x0000000000007941 */ /* 0x000fea0003800000 */
.L_x_5708:
        /* <DEDUP_REMOVED lines=36> */
.L_x_5711:
[----:B------:R-:W-:Y:S05]  /*1f90*/  BSYNC B0 ;  /* 0x0000000000007941 */ /* 0x000fea0003800000 */
.L_x_5710:
        /* <DEDUP_REMOVED lines=33> */
.L_x_5713:
[----:B------:R-:W-:Y:S05]  /*21b0*/  BSYNC B0 ;  /* 0x0000000000007941 */ /* 0x000fea0003800000 */
.L_x_5712:
[----:B------:R-:W-:Y:S01]  /*21c0*/  ISETP.GE.AND P0, PT, R9, R4, PT ;  /* 0x000000040900720c */ /* 0x000fe20003f06270 */
[----:B------:R-:W-:Y:S01]  /*21d0*/  IMAD.MOV.U32 R2, RZ, RZ, c[0x0][0x198] ;  /* 0x00006600ff027624 */ /* 0x000fe200078e00ff */
[----:B------:R-:W-:Y:S01]  /*21e0*/  LOP3.LUT R0, R0, 0xffffffe0, RZ, 0xc0, !PT ;  /* 0xffffffe000007812 */ /* 0x000fe200078ec0ff */
[----:B------:R-:W-:Y:S01]  /*21f0*/  IMAD.MOV.U32 R118, RZ, RZ, 0x5 ;  /* 0x00000005ff767424 */ /* 0x000fe200078e00ff */
[----:B------:R-:W-:Y:S01]  /*2200*/  BSSY B0, `(.L_x_5714) ;  /* 0x000001f000007945 */ /* 0x000fe20003800000 */
[C---:B------:R-:W-:Y:S01]  /*2210*/  IMAD.SHL.U32 R117, R2.reuse, 0x20, RZ ;  /* 0x0000002002757824 */ /* 0x040fe200078e00ff */
[----:B------:R-:W-:Y:S02]  /*2220*/  IADD3 R0, R95, -R0, RZ ;  /* 0x800000005f007210 */ /* 0x000fe40007ffe0ff */
[----:B------:R-:W-:-:S05]  /*2230*/  SHF.L.U64.HI R116, R2, R118, c[0x0][0x19c] ;  /* 0x0000670002747619 */ /* 0x000fca0000010276 */
[----:B------:R-:W-:Y:S05]  /*2240*/  @P0 BRA `(.L_x_5715) ;  /* 0x000001a000000947 */ /* 0x000fea0003800000 */
[----:B------:R-:W-:Y:S02]  /*2250*/  ISETP.GE.AND P4, PT, R122, c[0x0][0x220], PT ;  /* 0x000088007a007a0c */ /* 0x000fe40003f86270 */
[----:B------:R-:W-:Y:S02]  /*2260*/  ISETP.GE.AND P3, PT, R87, c[0x0][0x220], PT ;  /* 0x0000880057007a0c */ /* 0x000fe40003f66270 */
[----:B------:R-:W-:Y:S02]  /*2270*/  ISETP.GE.AND P1, PT, R85, c[0x0][0x220], PT ;  /* 0x0000880055007a0c */ /* 0x000fe40003f26270 */
[----:B--2---:R-:W-:-:S05]  /*2280*/  IADD3 R14, P0, R117, R96, RZ ;  /* 0x00000060750e7210 */ /* 0x004fca0007f1e0ff */
[----:B------:R-:W-:Y:S02]  /*2290*/  IMAD.X R11, R116, 0x1, R97, P0 ;  /* 0x00000001740b7824 */ /* 0x000fe400000e0661 */
[C---:B------:R-:W-:Y:S01]  /*22a0*/  @!P4 LEA R24, P5, R14.reuse, c[0x0][0x168], 0x1 ;  /* 0x00005a000e18ca11 */ /* 0x040fe200078a08ff */
[----:B------:R2:W-:Y:S01]  /*22b0*/  @P4 STS.128 [R121+0x3800], RZ ;  /* 0x003800ff79004388 */ /* 0x0005e20000000c00 */
[C---:B------:R-:W-:Y:S02]  /*22c0*/  @!P3 LEA R22, P2, R14.reuse, c[0x0][0x168], 0x1 ;  /* 0x00005a000e16ba11 */ /* 0x040fe400078408ff */
[C---:B------:R-:W-:Y:S02]  /*22d0*/  @!P1 LEA R20, P0, R14.reuse, c[0x0][0x168], 0x1 ;  /* 0x00005a000e149a11 */ /* 0x040fe400078008ff */
[C-C-:B------:R-:W-:Y:S02]  /*22e0*/  @!P4 LEA.HI.X R25, R14.reuse, c[0x0][0x16c], R11.reuse, 0x1, P5 ;  /* 0x00005b000e19ca11 */ /* 0x140fe400028f0c0b */
[----:B------:R-:W-:-:S02]  /*22f0*/  @!P3 LEA.HI.X R23, R14, c[0x0][0x16c], R11, 0x1, P2 ;  /* 0x00005b000e17ba11 */ /* 0x000fc400010f0c0b */
        /* <DEDUP_REMOVED lines=15> */
.L_x_5715:
[----:B------:R-:W-:Y:S05]  /*23f0*/  BSYNC B0 ;  /* 0x0000000000007941 */ /* 0x000fea0003800000 */
.L_x_5714:
[----:B------:R-:W-:Y:S01]  /*2400*/  SHF.R.S32.HI R11, RZ, 0x1f, R123 ;  /* 0x0000001fff0b7819 */ /* 0x000fe2000001147b */
[----:B------:R-:W-:Y:S01]  /*2410*/  IMAD.WIDE.U32 R16, R123, c[0x0][0x320], R16 ;  /* 0x0000c8007b107a25 */ /* 0x000fe200078e0010 */
[----:B------:R-:W0:Y:S03]  /*2420*/  LDGDEPBAR ;  /* 0x00000000000079af */ /* 0x000e260000000000 */
[----:B--2---:R-:W-:Y:S01]  /*2430*/  IMAD R14, R11, c[0x0][0x320], RZ ;  /* 0x0000c8000b0e7a24 */ /* 0x004fe200078e02ff */
[----:B------:R-:W-:-:S03]  /*2440*/  LEA R20, P0, R16, c[0x0][0x318], 0x2 ;  /* 0x0000c60010147a11 */ /* 0x000fc600078010ff */
        /* <DEDUP_REMOVED lines=8> */
[----:B------:R-:W-:Y:S02]  /*24d0*/  SHF.R.S32.HI R15, RZ, 0x1f, R0 ;  /* 0x0000001fff0f7819 */ /* 0x000fe40000011400 */
[C---:B------:R-:W-:Y:S02]  /*24e0*/  LEA R136, P0, R88.reuse, c[0x0][0x170], 0x1 ;  /* 0x00005c0058887a11 */ /* 0x040fe400078008ff */
[----:B------:R-:W-:Y:S01]  /*24f0*/  LEA.HI R94, R15, R0, RZ, 0x2 ;  /* 0x000000000f5e7211 */ /* 0x000fe200078f10ff */
[----:B------:R-:W-:Y:S01]  /*2500*/  BSSY B0, `(.L_x_5716) ;  /* 0x0000021000007945 */ /* 0x000fe20003800000 */
        /* <DEDUP_REMOVED lines=9> */
[----:B---3--:R-:W-:Y:S02]  /*25a0*/  ISETP.GE.AND P2, PT, R122, c[0x0][0x220], PT ;  /* 0x000088007a007a0c */ /* 0x008fe40003f46270 */
        /* <DEDUP_REMOVED lines=22> */
.L_x_5717:
[----:B---3--:R-:W-:Y:S05]  /*2710*/  BSYNC B0 ;  /* 0x0000000000007941 */ /* 0x008fea0003800000 */
.L_x_5716:
        /* <DEDUP_REMOVED lines=18> */
[C---:B--2---:R-:W-:Y:S02]  /*2840*/  @!P2 LEA R14, P1, R119.reuse, R136, 0x1 ;  /* 0x00000088770ea211 */ /* 0x044fe400078208ff */
        /* <DEDUP_REMOVED lines=13> */
[----:B----4-:R-:W-:-:S04]  /*2920*/  LEA R14, P0, R119, R136, 0x1 ;  /* 0x00000088770e7211 */ /* 0x010fc800078008ff */
[----:B------:R-:W-:-:S05]  /*2930*/  LEA.HI.X R15, R119, R137, R118, 0x1, P0 ;  /* 0x00000089770f7211 */ /* 0x000fca00000f0c76 */
[----:B------:R-:W-:Y:S01]  /*2940*/  @!PT LDS RZ, [RZ] ;  /* 0x00000000fffff984 */ /* 0x000fe20000000800 */
[----:B------:R-:W-:Y:S01]  /*2950*/  @!PT LDS RZ, [RZ] ;  /* 0x00000000fffff984 */ /* 0x000fe20000000800 */
[----:B------:R-:W-:Y:S01]  /*2960*/  @!PT LDS RZ, [RZ] ;  /* 0x00000000fffff984 */ /* 0x000fe20000000800 */
[----:B------:R2:W-:Y:S04]  /*2970*/  LDGSTS.E.BYPASS.LTC128B.128 [R121+0x8800], [R14.64+0x80] ;  /* 0x088000800e797fae */ /* 0x0005e8000b901d44 */
.L_x_5719:
[----:B------:R-:W-:Y:S05]  /*2980*/  BSYNC B0 ;  /* 0x0000000000007941 */ /* 0x000fea0003800000 */
.L_x_5718:
        /* <DEDUP_REMOVED lines=13> */
[----:B------:R-:W-:Y:S01]  /*2a60*/  IMAD.IADD R112, R112, 0x1, -R9 ;  /* 0x0000000170707824 */ /* 0x000fe200078e0a09 */
[----:B------:R-:W-:Y:S01]  /*2a70*/  LOP3.LUT R126, R126, 0x6, RZ, 0xc0, !PT ;  /* 0x000000067e7e7812 */ /* 0x000fe200078ec0ff */
[----:B------:R-:W-:Y:S01]  /*2a80*/  IMAD.SHL.U32 R91, R91, 0x20, RZ ;  /* 0x000000205b5b7824 */ /* 0x000fe200078e00ff */
[----:B------:R-:W-:Y:S01]  /*2a90*/  LOP3.LUT R5, R5, 0xc0, RZ, 0xc0, !PT ;  /* 0x000000c005057812 */ /* 0x000fe200078ec0ff */
[----:B------:R-:W-:-:S02]  /*2aa0*/  IMAD.SHL.U32 R11, R112, 0x8, RZ ;  /* 0x00000008700b7824 */ /* 0x000fc400078e00ff */
[----:B------:R-:W-:Y:S01]  /*2ab0*/  IMAD R112, R112, 0x8, R13 ;  /* 0x0000000870707824 */ /* 0x000fe200078e020d */
[----:B------:R-:W-:Y:S01]  /*2ac0*/  LOP3.LUT R91, R91, 0xffffff00, RZ, 0xc0, !PT ;  /* 0xffffff005b5b7812 */ /* 0x000fe200078ec0ff */
[----:B------:R-:W-:Y:S01]  /*2ad0*/  IMAD.MOV.U32 R3, RZ, RZ, 0x20 ;  /* 0x00000020ff037424 */ /* 0x000fe200078e00ff */
[----:B------:R-:W-:Y:S02]  /*2ae0*/  LOP3.LUT R8, R5, 0x8, R8, 0xf8, !PT ;  /* 0x0000000805087812 */ /* 0x000fe400078ef808 */
[----:B------:R-:W-:Y:S01]  /*2af0*/  SHF.R.U32.HI R5, RZ, 0x3, R5 ;  /* 0x00000003ff057819 */ /* 0x000fe20000011605 */
[----:B------:R-:W-:Y:S01]  /*2b00*/  IMAD R9, R98, 0x200, R91 ;  /* 0x0000020062097824 */ /* 0x000fe200078e025b */
[----:B------:R-:W-:Y:S02]  /*2b10*/  LOP3.LUT R11, R10, 0x8, R11, 0xf8, !PT ;  /* 0x000000080a0b7812 */ /* 0x000fe400078ef80b */
[----:B------:R-:W-:Y:S02]  /*2b20*/  SHF.R.U32.HI R10, RZ, 0x3, R10 ;  /* 0x00000003ff0a7819 */ /* 0x000fe4000001160a */
        /* <DEDUP_REMOVED lines=10> */
[----:B-1----:R-:W-:Y:S01]  /*2bd0*/  LDSM.16.M88.4 R24, [R112+0x3000] ;  /* 0x003000007018783b */ /* 0x002fe20000000200 */
[----:B------:R-:W-:Y:S02]  /*2be0*/  IMAD R111, R4, 0x2, R113 ;  /* 0x00000002046f7824 */ /* 0x000fe400078e0271 */
[----:B------:R-:W-:Y:S01]  /*2bf0*/  IMAD R3, R98, 0x10, R100 ;  /* 0x0000001062037824 */ /* 0x000fe200078e0264 */
[----:B------:R-:W1:Y:S01]  /*2c00*/  LDSM.16.M88.4 R52, [R113] ;  /* 0x000000007134783b */ /* 0x000e620000000200 */
[----:B------:R-:W-:-:S03]  /*2c10*/  IMAD.IADD R5, R5, 0x1, R92 ;  /* 0x0000000105057824 */ /* 0x000fc600078e025c */
[----:B----4-:R-:W4:Y:S01]  /*2c20*/  LDSM.16.M88.4 R16, [R112+0x3400] ;  /* 0x003400007010783b */ /* 0x010f220000000200 */
[----:B------:R-:W-:Y:S01]  /*2c30*/  IADD3 R94, R3, 0x1, R94 ;  /* 0x00000001035e7810 */ /* 0x000fe20007ffe05e */
[----:B------:R-:W-:Y:S02]  /*2c40*/  IMAD.IADD R3, R7, 0x1, R126 ;  /* 0x0000000107037824 */ /* 0x000fe400078e027e */
[----:B------:R-:W5:Y:S01]  /*2c50*/  LDSM.16.M88.4 R60, [R112+0x3800] ;  /* 0x00380000703c783b */ /* 0x000f620000000200 */
[----:B------:R-:W-:-:S03]  /*2c60*/  IADD3 R94, R90, R94, -R93 ;  /* 0x0000005e5a5e7210 */ /* 0x000fc60007ffe85d */
[----:B------:R-:W2:Y:S01]  /*2c70*/  LDSM.16.M88.4 R48, [R112+0x3c00] ;  /* 0x003c00007030783b */ /* 0x000ea20000000200 */
[----:B------:R-:W-:-:S03]  /*2c80*/  IADD3 R99, R94, c[0x0][0x2e8], RZ ;  /* 0x0000ba005e637a10 */ /* 0x000fc60007ffe0ff */
[----:B------:R-:W-:Y:S04]  /*2c90*/  LDSM.16.M88.4 R44, [R109+0x3000] ;  /* 0x003000006d2c783b */ /* 0x000fe80000000200 */
[----:B--2---:R-:W2:Y:S04]  /*2ca0*/  LDSM.16.M88.4 R12, [R111] ;  /* 0x000000006f0c783b */ /* 0x004ea80000000200 */
[----:B------:R-:W3:Y:S04]  /*2cb0*/  LDSM.16.M88.4 R36, [R109+0x3800] ;  /* 0x003800006d24783b */ /* 0x000ee80000000200 */
[----:B------:R-:W2:Y:S04]  /*2cc0*/  LDSM.16.M88.4 R32, [R109+0x3c00] ;  /* 0x003c00006d20783b */ /* 0x000ea80000000200 */
[----:B------:R-:W-:Y:S04]  /*2cd0*/  LDSM.16.M88.4 R8, [R112+0x4000] ;  /* 0x004000007008783b */ /* 0x000fe80000000200 */
[----:B------:R-:W2:Y:S01]  /*2ce0*/  LDSM.16.M88.4 R76, [R113+0x1000] ;  /* 0x00100000714c783b */ /* 0x000ea20000000200 */
[C---:B-1----:R-:W-:Y:S03]  /*2cf0*/  HMMA.16816.F32.BF16 R28, R52.reuse, R24, RZ ;  /* 0x00000018341c723c */ /* 0x042fe600000418ff */
[----:B------:R-:W1:Y:S04]  /*2d00*/  LDSM.16.M88.4 R40, [R109+0x3400] ;  /* 0x003400006d28783b */ /* 0x000e680000000200 */
[----:B------:R-:W1:Y:S01]  /*2d10*/  LDSM.16.M88.4 R72, [R112+0x4800] ;  /* 0x004800007048783b */ /* 0x000e620000000200 */
[C---:B------:R-:W-:Y:S03]  /*2d20*/  HMMA.16816.F32.BF16 R24, R52.reuse, R26, RZ ;  /* 0x0000001a3418723c */ /* 0x040fe600000418ff */
[----:B------:R-:W1:Y:S04]  /*2d30*/  LDSM.16.M88.4 R68, [R112+0x4c00] ;  /* 0x004c00007044783b */ /* 0x000e680000000200 */
[----:B------:R-:W-:Y:S01]  /*2d40*/  LDSM.16.M88.4 R80, [R112+0x4400] ;  /* 0x004400007050783b */ /* 0x000fe20000000200 */
[C---:B----4-:R-:W-:Y:S08]  /*2d50*/  HMMA.16816.F32.BF16 R20, R52.reuse, R16, RZ ;  /* 0x000000103414723c */ /* 0x050ff000000418ff */
[C---:B-----5:R-:W-:Y:S08]  /*2d60*/  HMMA.16816.F32.BF16 R64, R52.reuse, R60, RZ ;  /* 0x0000003c3440723c */ /* 0x060ff000000418ff */
        /* <DEDUP_REMOVED lines=13> */
[----:B------:R-:W-:Y:S07]  /*2e40*/  LDSM.16.M88.4 R32, [R109+0x4c00] ;  /* 0x004c00006d20783b */ /* 0x000fee0000000200 */
[C---:B------:R-:W-:Y:S08]  /*2e50*/  HMMA.16816.F32.BF16 R28, R76.reuse, R8, R28 ;  /* 0x000000084c1c723c */ /* 0x040ff0000004181c */
[----:B------:R-:W-:Y:S01]  /*2e60*/  HMMA.16816.F32.BF16 R24, R76, R10, R24 ;  /* 0x0000000a4c18723c */ /* 0x000fe20000041818 */
[----:B------:R-:W-:Y:S07]  /*2e70*/  LDSM.16.M88.4 R8, [R113+0x2000] ;  /* 0x002000007108783b */ /* 0x000fee0000000200 */
[C---:B-1----:R-:W-:Y:S08]  /*2e80*/  HMMA.16816.F32.BF16 R20, R12.reuse, R40, R20 ;  /* 0x000000280c14723c */ /* 0x042ff00000041814 */
[----:B------:R-:W-:Y:S01]  /*2e90*/  HMMA.16816.F32.BF16 R16, R12, R42, R16 ;  /* 0x0000002a0c10723c */ /* 0x000fe20000041810 */
[----:B------:R-:W1:Y:S04]  /*2ea0*/  LDSM.16.M88.4 R12, [R112+0x5000] ;  /* 0x00500000700c783b */ /* 0x000e680000000200 */
[----:B------:R-:W3:Y:S03]  /*2eb0*/  LDSM.16.M88.4 R40, [R109+0x4400] ;  /* 0x004400006d28783b */ /* 0x000ee60000000200 */
[C---:B------:R-:W-:Y:S08]  /*2ec0*/  HMMA.16816.F32.BF16 R64, R76.reuse, R72, R64 ;  /* 0x000000484c40723c */ /* 0x040ff00000041840 */
[C---:B------:R-:W-:Y:S08]  /*2ed0*/  HMMA.16816.F32.BF16 R60, R76.reuse, R74, R60 ;  /* 0x0000004a4c3c723c */ /* 0x040ff0000004183c */
[C---:B------:R-:W-:Y:S08]  /*2ee0*/  HMMA.16816.F32.BF16 R56, R76.reuse, R68, R56 ;  /* 0x000000444c38723c */ /* 0x040ff00000041838 */
[----:B------:R-:W-:Y:S08]  /*2ef0*/  HMMA.16816.F32.BF16 R52, R76, R70, R52 ;  /* 0x000000464c34723c */ /* 0x000ff00000041834 */
[C---:B--2---:R-:W-:Y:S01]  /*2f00*/  HMMA.16816.F32.BF16 R68, R48.reuse, R44, R28 ;  /* 0x0000002c3044723c */ /* 0x044fe2000004181c */
[----:B------:R-:W2:Y:S07]  /*2f10*/  LDSM.16.M88.4 R28, [R112+0x5400] ;  /* 0x00540000701c783b */ /* 0x000eae0000000200 */
[----:B------:R-:W-:Y:S01]  /*2f20*/  HMMA.16816.F32.BF16 R72, R48, R46, R24 ;  /* 0x0000002e3048723c */ /* 0x000fe20000041818 */
[----:B------:R-:W-:Y:S04]  /*2f30*/  LDSM.16.M88.4 R44, [R109+0x5000] ;  /* 0x005000006d2c783b */ /* 0x000fe80000000200 */
[----:B------:R-:W4:Y:S03]  /*2f40*/  LDSM.16.M88.4 R24, [R111+0x2000] ;  /* 0x002000006f18783b */ /* 0x000f260000000200 */
[C---:B------:R-:W-:Y:S08]  /*2f50*/  HMMA.16816.F32.BF16 R20, R76.reuse, R80, R20 ;  /* 0x000000504c14723c */ /* 0x040ff00000041814 */
[----:B------:R-:W-:Y:S08]  /*2f60*/  HMMA.16816.F32.BF16 R16, R76, R82, R16 ;  /* 0x000000524c10723c */ /* 0x000ff00000041810 */
[C---:B-1----:R-:W-:Y:S08]  /*2f70*/  HMMA.16816.F32.BF16 R68, R8.reuse, R12, R68 ;  /* 0x0000000c0844723c */ /* 0x042ff00000041844 */
[----:B------:R-:W-:Y:S01]  /*2f80*/  HMMA.16816.F32.BF16 R72, R8, R14, R72 ;  /* 0x0000000e0848723c */ /* 0x000fe20000041848 */
[----:B------:R-:W1:Y:S07]  /*2f90*/  LDSM.16.M88.4 R12, [R112+0x5800] ;  /* 0x00580000700c783b */ /* 0x000e6e0000000200 */
[C---:B---3--:R-:W-:Y:S08]  /*2fa0*/  HMMA.16816.F32.BF16 R20, R48.reuse, R40, R20 ;  /* 0x000000283014723c */ /* 0x048ff00000041814 */
[C---:B------:R-:W-:Y:S07]  /*2fb0*/  HMMA.16816.F32.BF16 R16, R48.reuse, R42, R16 ;  /* 0x0000002a3010723c */ /* 0x040fee0000041810 */
[C---:B------:R-:W-:Y:S01]  /*2fc0*/  IADD3 R42, R3.reuse, 0x9, RZ ;  /* 0x00000009032a7810 */ /* 0x040fe20007ffe0ff */
[C---:B------:R-:W-:Y:S08]  /*2fd0*/  HMMA.16816.F32.BF16 R56, R48.reuse, R32, R56 ;  /* 0x000000203038723c */ /* 0x040ff00000041838 */
[C---:B------:R-:W-:Y:S01]  /*2fe0*/  HMMA.16816.F32.BF16 R52, R48.reuse, R34, R52 ;  /* 0x000000223034723c */ /* 0x040fe20000041834 */
[----:B------:R-:W3:Y:S07]  /*2ff0*/  LDSM.16.M88.4 R32, [R109+0x5400] ;  /* 0x005400006d20783b */ /* 0x000eee0000000200 */
[----:B------:R-:W-:Y:S07]  /*3000*/  HMMA.16816.F32.BF16 R64, R48, R36, R64 ;  /* 0x000000243040723c */ /* 0x000fee0000041840 */
[C---:B------:R-:W-:Y:S01]  /*3010*/  IADD3 R36, R3.reuse, 0x1, RZ ;  /* 0x0000000103247810 */ /* 0x040fe20007ffe0ff */
[----:B--2---:R-:W-:Y:S01]  /*3020*/  HMMA.16816.F32.BF16 R20, R8, R28, R20 ;  /* 0x0000001c0814723c */ /* 0x004fe20000041814 */
[----:B------:R-:W-:-:S02]  /*3030*/  IADD3 R37, R3, 0x8, RZ ;  /* 0x0000000803257810 */ /* 0x000fc40007ffe0ff */
[----:B------:R-:W2:Y:S04]  /*3040*/  I2F R40, R36 ;  /* 0x0000002400287306 */ /* 0x000ea80000201400 */
[C---:B------:R-:W-:Y:S01]  /*3050*/  IADD3 R29, R99.reuse, 0x8, RZ ;  /* 0x00000008631d7810 */ /* 0x040fe20007ffe0ff */
[----:B----4-:R-:W-:Y:S01]  /*3060*/  HMMA.16816.F32.BF16 R68, R24, R44, R68 ;  /* 0x0000002c1844723c */ /* 0x010fe20000041844 */
[-C--:B------:R-:W-:Y:S02]  /*3070*/  IMNMX R99, R99, R90.reuse, PT ;  /* 0x0000005a63637217 */ /* 0x080fe40003800200 */
[----:B------:R-:W-:Y:S01]  /*3080*/  IMNMX R98, R29, R90, PT ;  /* 0x0000005a1d627217 */ /* 0x000fe20003800200 */
[----:B------:R4:W5:Y:S01]  /*3090*/  I2F R43, R37 ;  /* 0x00000025002b7306 */ /* 0x0009620000201400 */
[----:B------:R-:W-:-:S02]  /*30a0*/  ISETP.GE.AND P4, PT, R36, R99, PT ;  /* 0x000000632400720c */ /* 0x000fc40003f86270 */
[-C--:B------:R-:W-:Y:S01]  /*30b0*/  ISETP.GE.AND P1, PT, R36, R98.reuse, PT ;  /* 0x000000622400720c */ /* 0x080fe20003f26270 */
[----:B------:R-:W-:Y:S01]  /*30c0*/  HMMA.16816.F32.BF16 R60, R48, R38, R60 ;  /* 0x00000026303c723c */ /* 0x000fe2000004183c */
[CC--:B------:R-:W-:Y:S02]  /*30d0*/  ISETP.GE.AND P0, PT, R37.reuse, R99.reuse, PT ;  /* 0x000000632500720c */ /* 0x0c0fe40003f06270 */
[-C--:B------:R-:W-:Y:S02]  /*30e0*/  ISETP.GE.AND P2, PT, R37, R98.reuse, PT ;  /* 0x000000622500720c */ /* 0x080fe40003f46270 */
[C---:B------:R-:W-:Y:S02]  /*30f0*/  ISETP.GE.AND P5, PT, R42.reuse, R99, PT ;  /* 0x000000632a00720c */ /* 0x040fe40003fa6270 */
[----:B------:R-:W-:Y:S01]  /*3100*/  ISETP.GE.AND P3, PT, R42, R98, PT ;  /* 0x000000622a00720c */ /* 0x000fe20003f66270 */
[----:B------:R-:W-:Y:S01]  /*3110*/  HMMA.16816.F32.BF16 R72, R24, R46, R72 ;  /* 0x0000002e1848723c */ /* 0x000fe20000041848 */
[----:B----4-:R-:W-:Y:S06]  /*3120*/  LDSM.16.M88.4 R36, [R109+0x5800] ;  /* 0x005800006d24783b */ /* 0x010fec0000000200 */
[C---:B------:R-:W-:Y:S01]  /*3130*/  IADD3 R46, R3.reuse, 0x11, RZ ;  /* 0x00000011032e7810 */ /* 0x040fe20007ffe0ff */
[----:B------:R-:W-:Y:S01]  /*3140*/  HMMA.16816.F32.BF16 R16, R8, R30, R16 ;  /* 0x0000001e0810723c */ /* 0x000fe20000041810 */
[----:B------:R-:W4:Y:S01]  /*3150*/  LDSM.16.M88.4 R28, [R112+0x5c00] ;  /* 0x005c0000701c783b */ /* 0x000f220000000200 */
[CC--:B--2---:R-:W-:Y:S01]  /*3160*/  FFMA.FTZ R41, R0.reuse, R40.reuse, R69 ;  /* 0x0000002800297223 */ /* 0x0c4fe20000010045 */
[----:B------:R-:W-:Y:S01]  /*3170*/  IADD3 R47, R3, 0x20, RZ ;  /* 0x00000020032f7810 */ /* 0x000fe20007ffe0ff */
[----:B------:R-:W-:-:S02]  /*3180*/  FFMA.FTZ R71, R0, R40, R71 ;  /* 0x0000002800477223 */ /* 0x000fc40000010047 */
[----:B------:R-:W-:Y:S01]  /*3190*/  I2F R40, R46 ;  /* 0x0000002e00287306 */ /* 0x000fe20000201400 */
[----:B------:R-:W-:Y:S01]  /*31a0*/  FSEL R41, R41, -INF , !P4 ;  /* 0xff80000029297808 */ /* 0x000fe20006000000 */
[----:B-1----:R-:W-:Y:S06]  /*31b0*/  HMMA.16816.F32.BF16 R64, R8, R12, R64 ;  /* 0x0000000c0840723c */ /* 0x002fec0000041840 */
[----:B------:R-:W1:Y:S01]  /*31c0*/  I2F R12, R42 ;  /* 0x0000002a000c7306 */ /* 0x000e620000201400 */
[----:B------:R-:W-:Y:S01]  /*31d0*/  IADD3 R13, R3, 0x10, RZ ;  /* 0x00000010030d7810 */ /* 0x000fe20007ffe0ff */
[----:B---3--:R-:W-:Y:S01]  /*31e0*/  HMMA.16816.F32.BF16 R20, R24, R32, R20 ;  /* 0x000000201814723c */ /* 0x008fe20000041814 */
[----:B-----5:R-:W-:-:S02]  /*31f0*/  FFMA.FTZ R72, R0, R43, R72 ;  /* 0x0000002b00487223 */ /* 0x020fc40000010048 */
[----:B------:R-:W-:Y:S01]  /*3200*/  ISETP.GE.AND P4, PT, R13, R99, PT ;  /* 0x000000630d00720c */ /* 0x000fe20003f86270 */
[----:B------:R-:W-:Y:S02]  /*3210*/  FFMA.FTZ R44, R0, R43, R74 ;  /* 0x0000002b002c7223 */ /* 0x000fe4000001004a */
[----:B------:R2:W3:Y:S01]  /*3220*/  I2F R33, R13 ;  /* 0x0000000d00217306 */ /* 0x0004e20000201400 */
[----:B------:R-:W-:Y:S01]  /*3230*/  FSEL R32, R71, -INF , !P1 ;  /* 0xff80000047207808 */ /* 0x000fe20004800000 */
[----:B------:R-:W-:Y:S01]  /*3240*/  HMMA.16816.F32.BF16 R60, R8, R14, R60 ;  /* 0x0000000e083c723c */ /* 0x000fe2000004183c */
[----:B------:R-:W-:Y:S02]  /*3250*/  ISETP.GE.AND P1, PT, R13, R98, PT ;  /* 0x000000620d00720c */ /* 0x000fe40003f26270 */
[----:B------:R-:W-:Y:S02]  /*3260*/  FSEL R43, R72, -INF , !P0 ;  /* 0xff800000482b7808 */ /* 0x000fe40004000000 */
[----:B------:R-:W-:Y:S01]  /*3270*/  FSEL R44, R44, -INF , !P2 ;  /* 0xff8000002c2c7808 */ /* 0x000fe20005000000 */
[CC--:B-1----:R-:W-:Y:S01]  /*3280*/  FFMA.FTZ R45, R0.reuse, R12.reuse, R73 ;  /* 0x0000000c002d7223 */ /* 0x0c2fe20000010049 */
[----:B------:R-:W-:Y:S01]  /*3290*/  IADD3 R42, R3, 0x18, RZ ;  /* 0x00000018032a7810 */ /* 0x000fe20007ffe0ff */
[----:B------:R-:W-:Y:S01]  /*32a0*/  FFMA.FTZ R75, R0, R12, R75 ;  /* 0x0000000c004b7223 */ /* 0x000fe2000001004b */
[----:B------:R-:W-:Y:S01]  /*32b0*/  HMMA.16816.F32.BF16 R16, R24, R34, R16 ;  /* 0x000000221810723c */ /* 0x000fe20000041810 */
[C---:B------:R-:W-:Y:S01]  /*32c0*/  ISETP.GE.AND P0, PT, R46.reuse, R99, PT ;  /* 0x000000632e00720c */ /* 0x040fe20003f06270 */
[----:B------:R-:W1:Y:S01]  /*32d0*/  I2F R35, R42 ;  /* 0x0000002a00237306 */ /* 0x000e620000201400 */
[----:B------:R-:W-:Y:S01]  /*32e0*/  ISETP.GE.AND P2, PT, R46, R98, PT ;  /* 0x000000622e00720c */ /* 0x000fe20003f46270 */
[----:B--2---:R-:W2:Y:S01]  /*32f0*/  LDSM.16.M88.4 R12, [R109+0x5c00] ;  /* 0x005c00006d0c783b */ /* 0x004ea20000000200 */
[----:B------:R-:W-:-:S02]  /*3300*/  FSEL R45, R45, -INF , !P5 ;  /* 0xff8000002d2d7808 */ /* 0x000fc40006800000 */
[CC--:B---3--:R-:W-:Y:S01]  /*3310*/  FFMA.FTZ R20, R0.reuse, R33.reuse, R20 ;  /* 0x0000002100147223 */ /* 0x0c8fe20000010014 */
[C---:B----4-:R-:W-:Y:S01]  /*3320*/  HMMA.16816.F32.BF16 R56, R8.reuse, R28, R56 ;  /* 0x0000001c0838723c */ /* 0x050fe20000041838 */
[----:B------:R-:W-:Y:S01]  /*3330*/  IADD3 R34, R3, 0x19, RZ ;  /* 0x0000001903227810 */ /* 0x000fe20007ffe0ff */
[----:B------:R-:W-:Y:S01]  /*3340*/  FFMA.FTZ R33, R0, R33, R22 ;  /* 0x0000002100217223 */ /* 0x000fe20000010016 */
[----:B------:R-:W-:Y:S01]  /*3350*/  ISETP.GE.AND P5, PT, R42, R99, PT ;  /* 0x000000632a00720c */ /* 0x000fe20003fa6270 */
[CC--:B------:R-:W-:Y:S01]  /*3360*/  FFMA.FTZ R23, R0.reuse, R40.reuse, R23 ;  /* 0x0000002800177223 */ /* 0x0c0fe20000010017 */
[----:B------:R-:W3:Y:S01]  /*3370*/  I2F R22, R34 ;  /* 0x0000002200167306 */ /* 0x000ee20000201400 */
[----:B------:R-:W-:Y:S01]  /*3380*/  FSEL R46, R75, -INF , !P3 ;  /* 0xff8000004b2e7808 */ /* 0x000fe20005800000 */
[----:B------:R-:W-:Y:S01]  /*3390*/  FFMA.FTZ R21, R0, R40, R21 ;  /* 0x0000002800157223 */ /* 0x000fe20000010015 */
[----:B------:R-:W-:Y:S01]  /*33a0*/  HMMA.16816.F32.BF16 R52, R8, R30, R52 ;  /* 0x0000001e0834723c */ /* 0x000fe20000041834 */
[----:B------:R-:W-:Y:S01]  /*33b0*/  FSEL R29, R20, -INF , !P4 ;  /* 0xff800000141d7808 */ /* 0x000fe20006000000 */
[----:B------:R-:W-:-:S04]  /*33c0*/  DEPBAR.LE SB0, 0x0 ;  /* 0x000080000000791a */ /* 0x000fc80000000000 */
[----:B------:R-:W-:Y:S02]  /*33d0*/  ISETP.GE.AND P4, PT, R34, R99, PT ;  /* 0x000000632200720c */ /* 0x000fe40003f86270 */
[C---:B------:R-:W-:Y:S01]  /*33e0*/  HMMA.16816.F32.BF16 R60, R24.reuse, R38, R60 ;  /* 0x00000026183c723c */ /* 0x040fe2000004183c */
[----:B------:R-:W-:Y:S01]  /*33f0*/  IADD3 R10, R3, 0x29, RZ ;  /* 0x00000029030a7810 */ /* 0x000fe20007ffe0ff */
[C---:B-1----:R-:W-:Y:S01]  /*3400*/  FFMA.FTZ R16, R0.reuse, R35, R16 ;  /* 0x0000002300107223 */ /* 0x042fe20000010010 */
[----:B------:R-:W-:Y:S01]  /*3410*/  FSEL R20, R33, -INF , !P1 ;  /* 0xff80000021147808 */ /* 0x000fe20004800000 */
[----:B---3--:R-:W-:Y:S01]  /*3420*/  FFMA.FTZ R17, R0, R22, R17 ;  /* 0x0000001600117223 */ /* 0x008fe20000010011 */
[----:B------:R-:W-:Y:S01]  /*3430*/  ISETP.GE.AND P1, PT, R34, R98, PT ;  /* 0x000000622200720c */ /* 0x000fe20003f26270 */
[----:B------:R-:W1:Y:S02]  /*3440*/  I2F R33, R47 ;  /* 0x0000002f00217306 */ /* 0x000e640000201400 */
[----:B------:R-:W-:Y:S01]  /*3450*/  HMMA.16816.F32.BF16 R64, R24, R36, R64 ;  /* 0x000000241840723c */ /* 0x000fe20000041840 */
[----:B------:R-:W-:Y:S01]  /*3460*/  IADD3 R34, R3, 0x21, RZ ;  /* 0x0000002103227810 */ /* 0x000fe20007ffe0ff */
[----:B------:R-:W-:Y:S01]  /*3470*/  FFMA.FTZ R19, R0, R22, R19 ;  /* 0x0000001600137223 */ /* 0x000fe20000010013 */
[----:B------:R-:W-:-:S02]  /*3480*/  FSEL R9, R17, -INF , !P4 ;  /* 0xff80000011097808 */ /* 0x000fc40006000000 */
[C---:B------:R-:W-:Y:S02]  /*3490*/  IADD3 R17, R3.reuse, 0x30, RZ ;  /* 0x0000003003117810 */ /* 0x040fe40007ffe0ff */
[----:B------:R-:W-:Y:S01]  /*34a0*/  FFMA.FTZ R36, R0, R35, R18 ;  /* 0x0000002300247223 */ /* 0x000fe20000010012 */
[----:B------:R-:W-:Y:S01]  /*34b0*/  IADD3 R35, R3, 0x28, RZ ;  /* 0x0000002803237810 */ /* 0x000fe20007ffe0ff */
[----:B------:R-:W3:Y:S01]  /*34c0*/  I2F R18, R34 ;  /* 0x0000002200127306 */ /* 0x000ee20000201400 */
[----:B------:R-:W-:Y:S02]  /*34d0*/  ISETP.GE.AND P3, PT, R42, R98, PT ;  /* 0x000000622a00720c */ /* 0x000fe40003f66270 */
[----:B------:R-:W-:Y:S01]  /*34e0*/  FSEL R28, R23, -INF , !P2 ;  /* 0xff800000171c7808 */ /* 0x000fe20005000000 */
[----:B--2---:R-:W-:Y:S01]  /*34f0*/  HMMA.16816.F32.BF16 R56, R24, R12, R56 ;  /* 0x0000000c1838723c */ /* 0x004fe20000041838 */
[----:B------:R-:W-:Y:S02]  /*3500*/  FSEL R23, R16, -INF , !P5 ;  /* 0xff80000010177808 */ /* 0x000fe40006800000 */
[----:B------:R-:W-:Y:S01]  /*3510*/  FSEL R16, R36, -INF , !P3 ;  /* 0xff80000024107808 */ /* 0x000fe20005800000 */
[----:B------:R-:W2:Y:S01]  /*3520*/  I2F R12, R10 ;  /* 0x0000000a000c7306 */ /* 0x000ea20000201400 */
[----:B------:R-:W-:-:S02]  /*3530*/  ISETP.GE.AND P5, PT, R34, R99, PT ;  /* 0x000000632200720c */ /* 0x000fc40003fa6270 */
[----:B------:R-:W-:Y:S01]  /*3540*/  ISETP.GE.AND P3, PT, R34, R98, PT ;  /* 0x000000622200720c */ /* 0x000fe20003f66270 */
[----:B------:R-:W-:Y:S01]  /*3550*/  HMMA.16816.F32.BF16 R52, R24, R14, R52 ;  /* 0x0000000e1834723c */ /* 0x000fe20000041834 */
[----:B------:R-:W-:Y:S02]  /*3560*/  FSEL R21, R21, -INF , !P0 ;  /* 0xff80000015157808 */ /* 0x000fe40004000000 */
[CC--:B-1----:R-:W-:Y:S01]  /*3570*/  FFMA.FTZ R64, R0.reuse, R33.reuse, R64 ;  /* 0x0000002100407223 */ /* 0x0c2fe20000010040 */
[----:B------:R-:W1:Y:S01]  /*3580*/  I2F R13, R17 ;  /* 0x00000011000d7306 */ /* 0x000e620000201400 */
[C---:B------:R-:W-:Y:S01]  /*3590*/  FFMA.FTZ R66, R0.reuse, R33, R66 ;  /* 0x0000002100427223 */ /* 0x040fe20000010042 */
[C---:B------:R-:W-:Y:S01]  /*35a0*/  ISETP.GE.AND P0, PT, R47.reuse, R99, PT ;  /* 0x000000632f00720c */ /* 0x040fe20003f06270 */
[C---:B---3--:R-:W-:Y:S01]  /*35b0*/  FFMA.FTZ R65, R0.reuse, R18, R65 ;  /* 0x0000001200417223 */ /* 0x048fe20000010041 */
[----:B------:R-:W-:Y:S01]  /*35c0*/  ISETP.GE.AND P2, PT, R47, R98, PT ;  /* 0x000000622f00720c */ /* 0x000fe20003f46270 */
[----:B------:R-:W-:Y:S01]  /*35d0*/  FFMA.FTZ R67, R0, R18, R67 ;  /* 0x0000001200437223 */ /* 0x000fe20000010043 */
[----:B------:R-:W-:-:S02]  /*35e0*/  FSEL R8, R19, -INF , !P1 ;  /* 0xff80000013087808 */ /* 0x000fc40004800000 */
[----:B------:R-:W3:Y:S01]  /*35f0*/  I2F R11, R35 ;  /* 0x00000023000b7306 */ /* 0x000ee20000201400 */
[CC--:B--2---:R-:W-:Y:S01]  /*3600*/  FFMA.FTZ R61, R0.reuse, R12.reuse, R61 ;  /* 0x0000000c003d7223 */ /* 0x0c4fe2000001003d */
[----:B------:R-:W-:Y:S01]  /*3610*/  ISETP.GE.AND P4, PT, R35, R99, PT ;  /* 0x000000632300720c */ /* 0x000fe20003f86270 */
[C---:B------:R-:W-:Y:S01]  /*3620*/  FFMA.FTZ R63, R0.reuse, R12, R63 ;  /* 0x0000000c003f7223 */ /* 0x040fe2000001003f */
[----:B------:R-:W-:Y:S02]  /*3630*/  IADD3 R12, R3, 0x38, RZ ;  /* 0x00000038030c7810 */ /* 0x000fe40007ffe0ff */
[----:B------:R-:W-:Y:S01]  /*3640*/  ISETP.GE.AND P1, PT, R35, R98, PT ;  /* 0x000000622300720c */ /* 0x000fe20003f26270 */
[-C--:B-1----:R-:W-:Y:S01]  /*3650*/  FFMA.FTZ R56, R0, R13.reuse, R56 ;  /* 0x0000000d00387223 */ /* 0x082fe20000010038 */
[----:B------:R-:W-:Y:S01]  /*3660*/  FSEL R94, R64, -INF , !P0 ;  /* 0xff800000405e7808 */ /* 0x000fe20004000000 */
[----:B------:R-:W-:Y:S01]  /*3670*/  FFMA.FTZ R34, R0, R13, R58 ;  /* 0x0000000d00227223 */ /* 0x000fe2000001003a */
[----:B------:R-:W-:Y:S01]  /*3680*/  FSEL R104, R66, -INF , !P2 ;  /* 0xff80000042687808 */ /* 0x000fe20005000000 */
[----:B------:R-:W1:Y:S01]  /*3690*/  I2F R13, R12 ;  /* 0x0000000c000d7306 */ /* 0x000e620000201400 */
[----:B------:R-:W-:-:S02]  /*36a0*/  FSEL R100, R65, -INF , !P5 ;  /* 0xff80000041647808 */ /* 0x000fc40006800000 */
[----:B------:R-:W-:Y:S01]  /*36b0*/  FSEL R106, R67, -INF , !P3 ;  /* 0xff800000436a7808 */ /* 0x000fe20005800000 */
[----:B---3--:R-:W-:Y:S01]  /*36c0*/  FFMA.FTZ R60, R0, R11, R60 ;  /* 0x0000000b003c7223 */ /* 0x008fe2000001003c */
[----:B------:R-:W-:Y:S01]  /*36d0*/  ISETP.GE.AND P0, PT, R10, R99, PT ;  /* 0x000000630a00720c */ /* 0x000fe20003f06270 */
[----:B------:R-:W-:Y:S01]  /*36e0*/  FFMA.FTZ R62, R0, R11, R62 ;  /* 0x0000000b003e7223 */ /* 0x000fe2000001003e */
[----:B------:R-:W-:Y:S01]  /*36f0*/  IADD3 R11, R3, 0x31, RZ ;  /* 0x00000031030b7810 */ /* 0x000fe20007ffe0ff */
[----:B------:R-:W2:Y:S01]  /*3700*/  I2F R15, R3 ;  /* 0x00000003000f7306 */ /* 0x000ea20000201400 */
[-C--:B------:R-:W-:Y:S02]  /*3710*/  ISETP.GE.AND P2, PT, R10, R98.reuse, PT ;  /* 0x000000620a00720c */ /* 0x080fe40003f46270 */
[C---:B------:R-:W-:Y:S02]  /*3720*/  ISETP.GE.AND P5, PT, R17.reuse, R99, PT ;  /* 0x000000631100720c */ /* 0x040fe40003fa6270 */
[----:B------:R-:W-:-:S02]  /*3730*/  ISETP.GE.AND P3, PT, R17, R98, PT ;  /* 0x000000621100720c */ /* 0x000fc40003f66270 */
[----:B------:R-:W-:Y:S01]  /*3740*/  FSEL R101, R60, -INF , !P4 ;  /* 0xff8000003c657808 */ /* 0x000fe20006000000 */
[----:B------:R-:W3:Y:S01]  /*3750*/  I2F R10, R11 ;  /* 0x0000000b000a7306 */ /* 0x000ee20000201400 */
[----:B------:R-:W-:Y:S01]  /*3760*/  FSEL R102, R62, -INF , !P1 ;  /* 0xff8000003e667808 */ /* 0x000fe20004800000 */
[C---:B-1----:R-:W-:Y:S01]  /*3770*/  FFMA.FTZ R52, R0.reuse, R13, R52 ;  /* 0x0000000d00347223 */ /* 0x042fe20000010034 */
[C---:B------:R-:W-:Y:S01]  /*3780*/  ISETP.GE.AND P4, PT, R11.reuse, R99, PT ;  /* 0x000000630b00720c */ /* 0x040fe20003f86270 */
[----:B------:R-:W-:Y:S01]  /*3790*/  FFMA.FTZ R54, R0, R13, R54 ;  /* 0x0000000d00367223 */ /* 0x000fe20000010036 */
[----:B------:R-:W-:Y:S02]  /*37a0*/  ISETP.GE.AND P1, PT, R11, R98, PT ;  /* 0x000000620b00720c */ /* 0x000fe40003f26270 */
[----:B------:R-:W-:Y:S01]  /*37b0*/  FSEL R105, R56, -INF , !P5 ;  /* 0xff80000038697808 */ /* 0x000fe20006800000 */
[----:B--2---:R-:W-:Y:S01]  /*37c0*/  FFMA.FTZ R68, R0, R15, R68 ;  /* 0x0000000f00447223 */ /* 0x004fe20000010044 */
[----:B------:R-:W-:Y:S01]  /*37d0*/  FSEL R34, R34, -INF , !P3 ;  /* 0xff80000022227808 */ /* 0x000fe20005800000 */
[----:B------:R-:W-:Y:S01]  /*37e0*/  BAR.SYNC.DEFER_BLOCKING 0x0 ;  /* 0x0000000000007b1d */ /* 0x000fe20000010000 */
[----:B------:R-:W-:-:S02]  /*37f0*/  ISETP.GE.AND P5, PT, R3, R99, PT ;  /* 0x000000630300720c */ /* 0x000fc40003fa6270 */
[----:B------:R-:W-:Y:S02]  /*3800*/  ISETP.GE.AND P3, PT, R3, R98, PT ;  /* 0x000000620300720c */ /* 0x000fe40003f66270 */
[----:B------:R-:W-:Y:S01]  /*3810*/  FSEL R130, R61, -INF , !P0 ;  /* 0xff8000003d827808 */ /* 0x000fe20004000000 */
[CC--:B---3--:R-:W-:Y:S01]  /*3820*/  FFMA.FTZ R57, R0.reuse, R10.reuse, R57 ;  /* 0x0000000a00397223 */ /* 0x0c8fe20000010039 */
[----:B------:R-:W-:Y:S01]  /*3830*/  IADD3 R11, R3, 0x39, RZ ;  /* 0x00000039030b7810 */ /* 0x000fe20007ffe0ff */
[----:B------:R-:W-:Y:S01]  /*3840*/  FFMA.FTZ R33, R0, R10, R59 ;  /* 0x0000000a00217223 */ /* 0x000fe2000001003b */
[----:B------:R-:W-:Y:S01]  /*3850*/  ISETP.GE.AND P0, PT, R12, R99, PT ;  /* 0x000000630c00720c */ /* 0x000fe20003f06270 */
[----:B------:R-:W-:Y:S01]  /*3860*/  FFMA.FTZ R10, R0, R15, R70 ;  /* 0x0000000f000a7223 */ /* 0x000fe20000010046 */
[----:B------:R-:W1:Y:S01]  /*3870*/  I2F R3, R11 ;  /* 0x0000000b00037306 */ /* 0x000e620000201400 */
[----:B------:R-:W-:Y:S02]  /*3880*/  FSEL R128, R63, -INF , !P2 ;  /* 0xff8000003f807808 */ /* 0x000fe40005000000 */
[----:B------:R-:W-:-:S02]  /*3890*/  FSEL R127, R52, -INF , !P0 ;  /* 0xff800000347f7808 */ /* 0x000fc40004000000 */
[----:B------:R-:W-:Y:S02]  /*38a0*/  ISETP.GT.AND P0, PT, R120, R115, PT ;  /* 0x000000737800720c */ /* 0x000fe40003f04270 */
[----:B------:R-:W-:Y:S02]  /*38b0*/  FSEL R107, R57, -INF , !P4 ;  /* 0xff800000396b7808 */ /* 0x000fe40006000000 */
[----:B------:R-:W-:Y:S02]  /*38c0*/  FSEL R33, R33, -INF , !P1 ;  /* 0xff80000021217808 */ /* 0x000fe40004800000 */
[-C--:B------:R-:W-:Y:S02]  /*38d0*/  ISETP.GE.AND P2, PT, R12, R98.reuse, PT ;  /* 0x000000620c00720c */ /* 0x080fe40003f46270 */
[C---:B------:R-:W-:Y:S02]  /*38e0*/  ISETP.GE.AND P4, PT, R11.reuse, R99, PT ;  /* 0x000000630b00720c */ /* 0x040fe40003f86270 */
[----:B------:R-:W-:Y:S01]  /*38f0*/  ISETP.GE.AND P1, PT, R11, R98, PT ;  /* 0x000000620b00720c */ /* 0x000fe20003f26270 */
[-C--:B-1----:R-:W-:Y:S01]  /*3900*/  FFMA.FTZ R53, R0, R3.reuse, R53 ;  /* 0x0000000300357223 */ /* 0x082fe20000010035 */
[----:B------:R-:W-:Y:S01]  /*3910*/  FSEL R90, R54, -INF , !P2 ;  /* 0xff800000365a7808 */ /* 0x000fe20005000000 */
[----:B------:R-:W-:Y:S01]  /*3920*/  FFMA.FTZ R35, R0, R3, R55 ;  /* 0x0000000300237223 */ /* 0x000fe20000010037 */
[----:B------:R-:W-:-:S02]  /*3930*/  FSEL R11, R68, -INF , !P5 ;  /* 0xff800000440b7808 */ /* 0x000fc40006800000 */
[----:B------:R-:W-:Y:S02]  /*3940*/  FSEL R10, R10, -INF , !P3 ;  /* 0xff8000000a0a7808 */ /* 0x000fe40005800000 */
[----:B------:R-:W-:Y:S02]  /*3950*/  FSEL R129, R53, -INF , !P4 ;  /* 0xff80000035817808 */ /* 0x000fe40006000000 */
[----:B------:R-:W-:Y:S01]  /*3960*/  FSEL R35, R35, -INF , !P1 ;  /* 0xff80000023237808 */ /* 0x000fe20004800000 */
        /* <DEDUP_REMOVED lines=59> */
.L_x_5721:
[----:B------:R-:W-:-:S04]  /*3d20*/  LEA R2, -R2, RZ, 0x6 ;  /* 0x000000ff02027211 */ /* 0x000fc800078e31ff */
[----:B------:R-:W-:Y:S02]  /*3d30*/  SHF.R.S32.HI R6, RZ, 0x1f, R2 ;  /* 0x0000001fff067819 */ /* 0x000fe40000011402 */
.L_x_5722:
        /* <DEDUP_REMOVED lines=59> */
.L_x_5724:
[----:B------:R-:W-:Y:S05]  /*40f0*/  BSYNC B0 ;  /* 0x0000000000007941 */ /* 0x000fea0003800000 */
.L_x_5723:
[----:B------:R-:W0:Y:S01]  /*4100*/  LDGDEPBAR ;  /* 0x00000000000079af */ /* 0x000e220000000000 */
[----:B------:R-:W-:Y:S02]  /*4110*/  MOV R96, R12 ;  /* 0x0000000c00607202 */ /* 0x000fe40000000f00 */
[----:B------:R-:W-:Y:S02]  /*4120*/  MOV R97, R7 ;  /* 0x0000000700617202 */ /* 0x000fe40000000f00 */
.L_x_5720:
        /* <DEDUP_REMOVED lines=44> */
[----:B--2---:R-:W-:Y:S02]  /*43f0*/  FMNMX.FTZ R6, R13, R6, !PT ;  /* 0x000000060d067209 */ /* 0x004fe40007810000 */
[----:B------:R-:W-:Y:S02]  /*4400*/  LDSM.16.MT88.4 R12, [R110+0x7400] ;  /* 0x007400006e0c783b */ /* 0x000fe40000004200 */
[----:B------:R-:W-:Y:S02]  /*4410*/  FSEL R134, R134, RZ, P1 ;  /* 0x000000ff86867208 */ /* 0x000fe40000800000 */
[----:B------:R-:W1:Y:S03]  /*4420*/  SHFL.BFLY PT, R7, R6, 0x1, 0x1f ;  /* 0x0c201f0006077f89 */ /* 0x000e6600000e0000 */
[----:B------:R-:W-:-:S02]  /*4430*/  FFMA.FTZ R133, R11, c[0x0][0x23c], -R134 ;  /* 0x00008f000b857a23 */ /* 0x000fc40000010886 */
[--C-:B------:R-:W-:Y:S02]  /*4440*/  FFMA.FTZ R132, R41, c[0x0][0x23c], -R134.reuse ;  /* 0x00008f0029847a23 */ /* 0x100fe40000010886 */
        /* <DEDUP_REMOVED lines=10> */
[--C-:B------:R-:W-:Y:S02]  /*44f0*/  FFMA.FTZ R94, R101, c[0x0][0x23c], -R134.reuse ;  /* 0x00008f00655e7a23 */ /* 0x100fe40000010886 */
[--C-:B------:R-:W-:Y:S01]  /*4500*/  FFMA.FTZ R100, R100, c[0x0][0x23c], -R134.reuse ;  /* 0x00008f0064647a23 */ /* 0x100fe20000010886 */
[----:B-1----:R-:W-:Y:S01]  /*4510*/  FMNMX.FTZ R2, R6, R7, !PT ;  /* 0x0000000706027209 */ /* 0x002fe20007810000 */
[--C-:B------:R-:W-:Y:S01]  /*4520*/  FFMA.FTZ R105, R105, c[0x0][0x23c], -R134.reuse ;  /* 0x00008f0069697a23 */ /* 0x100fe20000010886 */
[----:B------:R-:W-:Y:S01]  /*4530*/  MUFU.EX2 R93, R93 ;  /* 0x0000005d005d7308 */ /* 0x000fe20000000800 */
[----:B------:R-:W-:Y:S01]  /*4540*/  FFMA.FTZ R107, R107, c[0x0][0x23c], -R134 ;  /* 0x00008f006b6b7a23 */ /* 0x000fe20000010886 */
[C---:B------:R-:W-:Y:S01]  /*4550*/  FSETP.NEU.FTZ.AND P1, PT, R2.reuse, -INF , PT ;  /* 0xff8000000200780b */ /* 0x040fe20003f3d000 */
[----:B------:R-:W-:-:S02]  /*4560*/  FMUL.FTZ R91, R2, c[0x0][0x23c] ;  /* 0x00008f00025b7a20 */ /* 0x000fc40000410000 */
[--C-:B------:R-:W-:Y:S02]  /*4570*/  FFMA.FTZ R127, R127, c[0x0][0x23c], -R134.reuse ;  /* 0x00008f007f7f7a23 */ /* 0x100fe40000010886 */
[----:B------:R-:W-:Y:S01]  /*4580*/  FFMA.FTZ R129, R129, c[0x0][0x23c], -R134 ;  /* 0x00008f0081817a23 */ /* 0x000fe20000010886 */
[----:B------:R-:W-:Y:S01]  /*4590*/  FSEL R91, R91, RZ, P1 ;  /* 0x000000ff5b5b7208 */ /* 0x000fe20000800000 */
[----:B------:R-:W1:Y:S01]  /*45a0*/  MUFU.EX2 R92, R92 ;  /* 0x0000005c005c7308 */ /* 0x000e620000000800 */
[----:B---3--:R-:W-:Y:S01]  /*45b0*/  F2FP.BF16.PACK_AB R80, R132, R133 ;  /* 0x000000858450723e */ /* 0x008fe200000010ff */
[----:B------:R-:W-:Y:S02]  /*45c0*/  FADD.FTZ R132, R133, R132 ;  /* 0x0000008485847221 */ /* 0x000fe40000010000 */
[--C-:B------:R-:W-:Y:S02]  /*45d0*/  FFMA.FTZ R138, R32, c[0x0][0x23c], -R91.reuse ;  /* 0x00008f00208a7a23 */ /* 0x100fe4000001085b */
[----:B------:R-:W-:-:S02]  /*45e0*/  FFMA.FTZ R131, R10, c[0x0][0x23c], -R91 ;  /* 0x00008f000a837a23 */ /* 0x000fc4000001085b */
[--C-:B------:R-:W-:Y:S01]  /*45f0*/  FFMA.FTZ R95, R44, c[0x0][0x23c], -R91.reuse ;  /* 0x00008f002c5f7a23 */ /* 0x100fe2000001085b */
[----:B------:R-:W-:Y:S01]  /*4600*/  MUFU.EX2 R30, R30 ;  /* 0x0000001e001e7308 */ /* 0x000fe20000000800 */
[--C-:B------:R-:W-:Y:S02]  /*4610*/  FFMA.FTZ R32, R46, c[0x0][0x23c], -R91.reuse ;  /* 0x00008f002e207a23 */ /* 0x100fe4000001085b */
[--C-:B------:R-:W-:Y:S02]  /*4620*/  FFMA.FTZ R31, R20, c[0x0][0x23c], -R91.reuse ;  /* 0x00008f00141f7a23 */ /* 0x100fe4000001085b */
[--C-:B------:R-:W-:Y:S02]  /*4630*/  FFMA.FTZ R20, R8, c[0x0][0x23c], -R91.reuse ;  /* 0x00008f0008147a23 */ /* 0x100fe4000001085b */
[----:B------:R-:W3:Y:S01]  /*4640*/  LDSM.16.MT88.4 R8, [R108+0x7400] ;  /* 0x007400006c08783b */ /* 0x000ee20000004200 */
[----:B------:R-:W-:Y:S01]  /*4650*/  MUFU.EX2 R131, R131 ;  /* 0x0000008300837308 */ /* 0x000fe20000000800 */
[----:B-1----:R-:W-:Y:S01]  /*4660*/  F2FP.BF16.PACK_AB R82, R92, R93 ;  /* 0x0000005d5c52723e */ /* 0x002fe200000010ff */
[----:B------:R-:W-:-:S02]  /*4670*/  FFMA.FTZ R28, R28, c[0x0][0x23c], -R91 ;  /* 0x00008f001c1c7a23 */ /* 0x000fc4000001085b */
[--C-:B------:R-:W-:Y:S02]  /*4680*/  FFMA.FTZ R23, R16, c[0x0][0x23c], -R91.reuse ;  /* 0x00008f0010177a23 */ /* 0x100fe4000001085b */
[----:B------:R-:W1:Y:S01]  /*4690*/  LDSM.16.MT88.4 R16, [R108+0x6400] ;  /* 0x006400006c10783b */ /* 0x000e620000004200 */
[--C-:B------:R-:W-:Y:S01]  /*46a0*/  FFMA.FTZ R101, R104, c[0x0][0x23c], -R91.reuse ;  /* 0x00008f0068657a23 */ /* 0x100fe2000001085b */
[----:B------:R-:W4:Y:S01]  /*46b0*/  MUFU.EX2 R138, R138 ;  /* 0x0000008a008a7308 */ /* 0x000f220000000800 */
[--C-:B------:R-:W-:Y:S02]  /*46c0*/  FFMA.FTZ R34, R34, c[0x0][0x23c], -R91.reuse ;  /* 0x00008f0022227a23 */ /* 0x100fe4000001085b */
[--C-:B------:R-:W-:Y:S02]  /*46d0*/  FFMA.FTZ R33, R33, c[0x0][0x23c], -R91.reuse ;  /* 0x00008f0021217a23 */ /* 0x100fe4000001085b */
[----:B------:R-:W-:-:S03]  /*46e0*/  FFMA.FTZ R90, R90, c[0x0][0x23c], -R91 ;  /* 0x00008f005a5a7a23 */ /* 0x000fc6000001085b */
[----:B------:R-:W-:Y:S08]  /*46f0*/  MUFU.EX2 R95, R95 ;  /* 0x0000005f005f7308 */ /* 0x000ff00000000800 */
[----:B------:R-:W5:Y:S01]  /*4700*/  MUFU.EX2 R32, R32 ;  /* 0x0000002000207308 */ /* 0x000f620000000800 */
[----:B----4-:R-:W-:Y:S01]  /*4710*/  F2FP.BF16.PACK_AB R81, R138, R131 ;  /* 0x000000838a51723e */ /* 0x010fe200000010ff */
[----:B------:R-:W-:-:S06]  /*4720*/  FADD.FTZ R138, R131, R138 ;  /* 0x0000008a838a7221 */ /* 0x000fcc0000010000 */
[----:B------:R-:W4:Y:S01]  /*4730*/  MUFU.EX2 R29, R29 ;  /* 0x0000001d001d7308 */ /* 0x000f220000000800 */
[----:B-----5:R-:W-:-:S07]  /*4740*/  F2FP.BF16.PACK_AB R83, R32, R95 ;  /* 0x0000005f2053723e */ /* 0x020fce00000010ff */
[----:B------:R-:W-:Y:S01]  /*4750*/  MUFU.EX2 R22, R22 ;  /* 0x0000001600167308 */ /* 0x000fe20000000800 */
[----:B------:R-:W-:-:S04]  /*4760*/  FADD.FTZ R95, R95, R138 ;  /* 0x0000008a5f5f7221 */ /* 0x000fc80000010000 */
[----:B------:R-:W-:Y:S01]  /*4770*/  FADD.FTZ R32, R32, R95 ;  /* 0x0000005f20207221 */ /* 0x000fe20000010000 */
[C---:B------:R-:W-:Y:S01]  /*4780*/  HMMA.16816.F32.BF16 R60, R80.reuse, R64, RZ ;  /* 0x00000040503c723c */ /* 0x040fe200000418ff */
[----:B----4-:R-:W-:Y:S01]  /*4790*/  F2FP.BF16.PACK_AB R4, R29, R30 ;  /* 0x0000001e1d04723e */ /* 0x010fe200000010ff */
[----:B------:R-:W4:Y:S06]  /*47a0*/  MUFU.EX2 R21, R21 ;  /* 0x0000001500157308 */ /* 0x000f2c0000000800 */
[C---:B------:R-:W-:Y:S02]  /*47b0*/  HMMA.16816.F32.BF16 R64, R80.reuse, R66, RZ ;  /* 0x000000425040723c */ /* 0x040fe400000418ff */
[----:B------:R-:W-:Y:S06]  /*47c0*/  MUFU.EX2 R31, R31 ;  /* 0x0000001f001f7308 */ /* 0x000fec0000000800 */
[----:B------:R-:W-:Y:S02]  /*47d0*/  HMMA.16816.F32.BF16 R68, R80, R72, RZ ;  /* 0x000000485044723c */ /* 0x000fe400000418ff */
[----:B------:R-:W5:Y:S01]  /*47e0*/  MUFU.EX2 R28, R28 ;  /* 0x0000001c001c7308 */ /* 0x000f620000000800 */
[----:B----4-:R-:W-:-:S05]  /*47f0*/  F2FP.BF16.PACK_AB R6, R21, R22 ;  /* 0x000000161506723e */ /* 0x010fca00000010ff */
[C---:B------:R-:W-:Y:S02]  /*4800*/  HMMA.16816.F32.BF16 R72, R80.reuse, R74, RZ ;  /* 0x0000004a5048723c */ /* 0x040fe400000418ff */
        /* <DEDUP_REMOVED lines=30> */
[----:B------:R-:W-:Y:S01]  /*49f0*/  FFMA.FTZ R27, R130, c[0x0][0x23c], -R134 ;  /* 0x00008f00821b7a23 */ /* 0x000fe20000010886 */
[----:B-1----:R-:W-:Y:S01]  /*4a00*/  HMMA.16816.F32.BF16 R44, R4, R16, R44 ;  /* 0x00000010042c723c */ /* 0x002fe2000004182c */
[--C-:B------:R-:W-:Y:S01]  /*4a10*/  FFMA.FTZ R26, R106, c[0x0][0x23c], -R91.reuse ;  /* 0x00008f006a1a7a23 */ /* 0x100fe2000001085b */
[----:B------:R-:W-:Y:S01]  /*4a20*/  LEA R130, P1, R96, c[0x0][0x168], 0x1 ;  /* 0x00005a0060827a11 */ /* 0x000fe200078208ff */
[----:B------:R-:W-:Y:S01]  /*4a30*/  MUFU.EX2 R25, R25 ;  /* 0x0000001900197308 */ /* 0x000fe20000000800 */
[----:B------:R-:W-:-:S02]  /*4a40*/  FFMA.FTZ R134, R35, c[0x0][0x23c], -R91 ;  /* 0x00008f0023867a23 */ /* 0x000fc4000001085b */
[----:B------:R-:W-:Y:S02]  /*4a50*/  LEA.HI.X R131, R96, c[0x0][0x16c], R97, 0x1, P1 ;  /* 0x00005b0060837a11 */ /* 0x000fe400008f0c61 */
[C---:B---3--:R-:W-:Y:S03]  /*4a60*/  HMMA.16816.F32.BF16 R68, R4.reuse, R8, R68 ;  /* 0x000000080444723c */ /* 0x048fe60000041844 */
[----:B------:R-:W-:Y:S05]  /*4a70*/  MUFU.EX2 R27, R27 ;  /* 0x0000001b001b7308 */ /* 0x000fea0000000800 */
[C---:B------:R-:W-:Y:S01]  /*4a80*/  HMMA.16816.F32.BF16 R72, R4.reuse, R10, R72 ;  /* 0x0000000a0448723c */ /* 0x040fe20000041848 */
[----:B------:R-:W1:Y:S02]  /*4a90*/  LDSM.16.MT88.4 R8, [R108+0x8000] ;  /* 0x008000006c08783b */ /* 0x000e640000004200 */
[----:B------:R-:W3:Y:S05]  /*4aa0*/  MUFU.EX2 R26, R26 ;  /* 0x0000001a001a7308 */ /* 0x000eea0000000800 */
[C---:B------:R-:W-:Y:S01]  /*4ab0*/  HMMA.16816.F32.BF16 R48, R4.reuse, R18, R48 ;  /* 0x000000120430723c */ /* 0x040fe20000041830 */
[----:B------:R-:W-:Y:S02]  /*4ac0*/  LDSM.16.MT88.4 R16, [R110+0x6c00] ;  /* 0x006c00006e10783b */ /* 0x000fe40000004200 */
[----:B------:R-:W4:Y:S05]  /*4ad0*/  MUFU.EX2 R24, R24 ;  /* 0x0000001800187308 */ /* 0x000f2a0000000800 */
[C---:B------:R-:W-:Y:S03]  /*4ae0*/  HMMA.16816.F32.BF16 R52, R4.reuse, R12, R52 ;  /* 0x0000000c0434723c */ /* 0x040fe60000041834 */
[----:B------:R-:W-:Y:S05]  /*4af0*/  MUFU.EX2 R33, R33 ;  /* 0x0000002100217308 */ /* 0x000fea0000000800 */
[----:B------:R-:W-:Y:S01]  /*4b00*/  HMMA.16816.F32.BF16 R56, R4, R14, R56 ;  /* 0x0000000e0438723c */ /* 0x000fe20000041838 */
[----:B------:R-:W-:Y:S02]  /*4b10*/  LDSM.16.MT88.4 R12, [R108+0x6c00] ;  /* 0x006c00006c0c783b */ /* 0x000fe40000004200 */
[----:B------:R-:W-:Y:S08]  /*4b20*/  MUFU.EX2 R35, R90 ;  /* 0x0000005a00237308 */ /* 0x000ff00000000800 */
[----:B------:R-:W5:Y:S01]  /*4b30*/  MUFU.EX2 R134, R134 ;  /* 0x0000008600867308 */ /* 0x000f620000000800 */
        /* <DEDUP_REMOVED lines=34> */
[----:B------:R-:W-:-:S02]  /*4d60*/  F2FP.BF16.PACK_AB R4, R102, R105 ;  /* 0x000000696604723e */ /* 0x000fc400000010ff */
[----:B------:R-:W-:Y:S01]  /*4d70*/  F2FP.BF16.PACK_AB R6, R129, R104 ;  /* 0x000000688106723e */ /* 0x000fe200000010ff */
[----:B------:R-:W-:Y:S01]  /*4d80*/  FADD.FTZ R5, R92, R5 ;  /* 0x000000055c057221 */ /* 0x000fe20000010000 */
[----:B-----5:R-:W-:-:S03]  /*4d90*/  F2FP.BF16.PACK_AB R7, R134, R35 ;  /* 0x000000238607723e */ /* 0x020fc600000010ff */
[----:B------:R-:W-:Y:S01]  /*4da0*/  FADD.FTZ R30, R30, R5 ;  /* 0x000000051e1e7221 */ /* 0x000fe20000010000 */
[----:B------:R-:W-:Y:S01]  /*4db0*/  F2FP.BF16.PACK_AB R5, R33, R34 ;  /* 0x000000222105723e */ /* 0x000fe200000010ff */
[----:B------:R-:W-:Y:S02]  /*4dc0*/  FADD.FTZ R34, R34, R25 ;  /* 0x0000001922227221 */ /* 0x000fe40000010000 */
[----:B------:R-:W-:Y:S02]  /*4dd0*/  FADD.FTZ R29, R29, R30 ;  /* 0x0000001e1d1d7221 */ /* 0x000fe40000010000 */
[----:B------:R-:W-:Y:S02]  /*4de0*/  FADD.FTZ R34, R33, R34 ;  /* 0x0000002221227221 */ /* 0x000fe40000010000 */
[----:B------:R-:W-:Y:S02]  /*4df0*/  HMMA.16816.F32.BF16 R44, R4, R12, R44 ;  /* 0x0000000c042c723c */ /* 0x000fe4000004182c */
[----:B------:R-:W-:-:S04]  /*4e00*/  FADD.FTZ R35, R35, R34 ;  /* 0x0000002223237221 */ /* 0x000fc80000010000 */
[----:B------:R-:W-:Y:S02]  /*4e10*/  FADD.FTZ R134, R134, R35 ;  /* 0x0000002386867221 */ /* 0x000fe40000010000 */
        /* <DEDUP_REMOVED lines=90> */
.L_x_5726:
[----:B------:R-:W-:-:S04]  /*53c0*/  LEA R6, -R4, RZ, 0x6 ;  /* 0x000000ff04067211 */ /* 0x000fc800078e31ff */
[----:B------:R-:W-:Y:S02]  /*53d0*/  SHF.R.S32.HI R5, RZ, 0x1f, R6 ;  /* 0x0000001fff057819 */ /* 0x000fe40000011406 */
.L_x_5727:
[----:B------:R-:W-:Y:S02]  /*53e0*/  ISETP.GE.AND P2, PT, R87, c[0x0][0x220], PT ;  /* 0x0000880057007a0c */ /* 0x000fe40003f46270 */
[C---:B------:R-:W-:Y:S02]  /*53f0*/  LEA R7, P0, R88.reuse, c[0x0][0x170], 0x1 ;  /* 0x00005c0058077a11 */ /* 0x040fe400078008ff */
[----:B------:R-:W-:Y:S02]  /*5400*/  ISETP.GE.AND P1, PT, R85, c[0x0][0x220], PT ;  /* 0x0000880055007a0c */ /* 0x000fe40003f26270 */
[----:B------:R-:W-:Y:S02]  /*5410*/  LEA.HI.X R137, R88, c[0x0][0x174], R84, 0x1, P0 ;  /* 0x00005d0058897a11 */ /* 0x000fe400000f0c54 */
[----:B------:R-:W-:Y:S02]  /*5420*/  LEA R136, P4, R6, R7, 0x1 ;  /* 0x0000000706887211 */ /* 0x000fe400078808ff */
[----:B------:R-:W-:-:S02]  /*5430*/  ISETP.GE.AND P3, PT, R122, c[0x0][0x220], PT ;  /* 0x000088007a007a0c */ /* 0x000fc40003f66270 */
[C---:B------:R-:W-:Y:S02]  /*5440*/  LEA.HI.X R137, R6.reuse, R137, R5, 0x1, P4 ;  /* 0x0000008906897211 */ /* 0x040fe400020f0c05 */
[----:B------:R-:W-:Y:S02]  /*5450*/  @!P2 IADD3 R8, P0, R6, R88, RZ ;  /* 0x000000580608a210 */ /* 0x000fe40007f1e0ff */
        /* <DEDUP_REMOVED lines=9> */
[----:B------:R-:W-:Y:S01]  /*54f0*/  @!P1 LEA R14, P4, R6, c[0x0][0x170], 0x1 ;  /* 0x00005c00060e9a11 */ /* 0x000fe200078808ff */
[----:B------:R-:W-:Y:S01]  /*5500*/  @P3 STS [R121+0x6000], RZ ;  /* 0x006000ff79003388 */ /* 0x000fe20000000800 */
[----:B------:R-:W-:Y:S01]  /*5510*/  @!P1 IADD3 R9, P0, R9, R88, RZ ;  /* 0x0000005809099210 */ /* 0x000fe20007f1e0ff */
[C-C-:B------:R-:W-:Y:S01]  /*5520*/  @!P2 IMAD.X R13, R7.reuse, 0x1, R84.reuse, P5 ;  /* 0x00000001070da824 */ /* 0x140fe200028e0654 */
[----:B------:R-:W-:Y:S01]  /*5530*/  @!P3 LEA R24, P5, R4, R136, 0x6 ;  /* 0x000000880418b211 */ /* 0x000fe200078a30ff */
[----:B------:R-:W-:Y:S01]  /*5540*/  @P3 STS [R121+0x6004], RZ ;  /* 0x006004ff79003388 */ /* 0x000fe20000000800 */
[----:B------:R-:W-:Y:S01]  /*5550*/  @!P1 LEA.HI.X R15, R6, c[0x0][0x174], R5, 0x1, P4 ;  /* 0x00005d00060f9a11 */ /* 0x000fe200020f0c05 */
[----:B------:R-:W-:Y:S01]  /*5560*/  @!P1 IMAD.X R84, R7, 0x1, R84, P0 ;  /* 0x0000000107549824 */ /* 0x000fe200000e0654 */
[----:B------:R-:W-:Y:S01]  /*5570*/  @!P2 LEA R88, P4, R8, c[0x0][0x170], 0x1 ;  /* 0x00005c000858aa11 */ /* 0x000fe200078808ff */
[----:B------:R-:W-:Y:S01]  /*5580*/  @P3 STS.64 [R121+0x6008], RZ ;  /* 0x006008ff79003388 */ /* 0x000fe20000000a00 */
[----:B------:R-:W-:-:S02]  /*5590*/  @!P3 LEA.HI.X R25, R4, R137, R12, 0x6, P5 ;  /* 0x000000890419b211 */ /* 0x000fc400028f340c */
        /* <DEDUP_REMOVED lines=34> */
[----:B------:R-:W4:Y:S04]  /*57c0*/  LDSM.16.M88.4 R20, [R112+0x3400] ;  /* 0x003400007014783b */ /* 0x000f280000000200 */
[----:B------:R-:W-:Y:S04]  /*57d0*/  LDSM.16.M88.4 R84, [R111] ;  /* 0x000000006f54783b */ /* 0x000fe80000000200 */
[----:B------:R-:W4:Y:S04]  /*57e0*/  LDSM.16.M88.4 R16, [R109+0x3000] ;  /* 0x003000006d10783b */ /* 0x000f280000000200 */
[----:B---3--:R-:W3:Y:S04]  /*57f0*/  LDSM.16.M88.4 R12, [R112+0x3800] ;  /* 0x00380000700c783b */ /* 0x008ee80000000200 */
[----:B--2---:R-:W2:Y:S04]  /*5800*/  LDSM.16.M88.4 R8, [R109+0x3400] ;  /* 0x003400006d08783b */ /* 0x004ea80000000200 */
[----:B-----5:R-:W5:Y:S04]  /*5810*/  LDSM.16.M88.4 R88, [R112+0x3c00] ;  /* 0x003c00007058783b */ /* 0x020f680000000200 */
[----:B------:R-:W2:Y:S04]  /*5820*/  LDSM.16.M88.4 R92, [R109+0x3800] ;  /* 0x003800006d5c783b */ /* 0x000ea80000000200 */
[----:B------:R-:W0:Y:S01]  /*5830*/  LDGDEPBAR ;  /* 0x00000000000079af */ /* 0x000e220000000000 */
[C---:B-1----:R-:W-:Y:S08]  /*5840*/  HMMA.16816.F32.BF16 R32, R4.reuse, R28, RZ ;  /* 0x0000001c0420723c */ /* 0x042ff000000418ff */
[C---:B------:R-:W-:Y:S08]  /*5850*/  HMMA.16816.F32.BF16 R28, R4.reuse, R30, RZ ;  /* 0x0000001e041c723c */ /* 0x040ff000000418ff */
[C---:B----4-:R-:W-:Y:S08]  /*5860*/  HMMA.16816.F32.BF16 R24, R4.reuse, R20, RZ ;  /* 0x000000140418723c */ /* 0x050ff000000418ff */
[----:B------:R-:W-:Y:S08]  /*5870*/  HMMA.16816.F32.BF16 R20, R4, R22, RZ ;  /* 0x000000160414723c */ /* 0x000ff000000418ff */
[C---:B------:R-:W-:Y:S08]  /*5880*/  HMMA.16816.F32.BF16 R32, R84.reuse, R16, R32 ;  /* 0x000000105420723c */ /* 0x040ff00000041820 */
[----:B------:R-:W-:Y:S08]  /*5890*/  HMMA.16816.F32.BF16 R28, R84, R18, R28 ;  /* 0x00000012541c723c */ /* 0x000ff0000004181c */
[----:B---3--:R-:W-:Y:S08]  /*58a0*/  HMMA.16816.F32.BF16 R16, R4, R12, RZ ;  /* 0x0000000c0410723c */ /* 0x008ff000000418ff */
[C---:B--2---:R-:W-:Y:S08]  /*58b0*/  HMMA.16816.F32.BF16 R24, R84.reuse, R8, R24 ;  /* 0x000000085418723c */ /* 0x044ff00000041818 */
[----:B------:R-:W-:Y:S08]  /*58c0*/  HMMA.16816.F32.BF16 R20, R84, R10, R20 ;  /* 0x0000000a5414723c */ /* 0x000ff00000041814 */
[C---:B------:R-:W-:Y:S08]  /*58d0*/  HMMA.16816.F32.BF16 R12, R4.reuse, R14, RZ ;  /* 0x0000000e040c723c */ /* 0x040ff000000418ff */
[C---:B-----5:R-:W-:Y:S08]  /*58e0*/  HMMA.16816.F32.BF16 R8, R4.reuse, R88, RZ ;  /* 0x000000580408723c */ /* 0x060ff000000418ff */
        /* <DEDUP_REMOVED lines=58> */
[----:B------:R-:W-:Y:S01]  /*5c90*/  IADD3 R86, R84, 0x1, RZ ;  /* 0x0000000154567810 */ /* 0x000fe20007ffe0ff */
[----:B--2---:R-:W-:Y:S03]  /*5ca0*/  HMMA.16816.F32.BF16 R16, R92, R88, R16 ;  /* 0x000000585c10723c */ /* 0x004fe60000041810 */
[----:B------:R-:W1:Y:S01]  /*5cb0*/  I2F R85, R86 ;  /* 0x0000005600557306 */ /* 0x000e620000201400 */
[----:B------:R-:W-:Y:S01]  /*5cc0*/  BAR.SYNC.DEFER_BLOCKING 0x0 ;  /* 0x0000000000007b1d */ /* 0x000fe20000010000 */
[----:B------:R-:W-:-:S02]  /*5cd0*/  ISETP.GE.AND P0, PT, R86, R99, PT ;  /* 0x000000635600720c */ /* 0x000fc40003f06270 */
[C---:B------:R-:W-:Y:S01]  /*5ce0*/  IADD3 R89, R84.reuse, 0x8, RZ ;  /* 0x0000000854597810 */ /* 0x040fe20007ffe0ff */
[----:B------:R-:W-:Y:S01]  /*5cf0*/  HMMA.16816.F32.BF16 R12, R92, R90, R12 ;  /* 0x0000005a5c0c723c */ /* 0x000fe2000004180c */
[----:B------:R-:W-:Y:S02]  /*5d00*/  IADD3 R88, R84, 0x9, RZ ;  /* 0x0000000954587810 */ /* 0x000fe40007ffe0ff */
[----:B------:R-:W2:Y:S01]  /*5d10*/  I2F R87, R89 ;  /* 0x0000005900577306 */ /* 0x000ea20000201400 */
[----:B------:R-:W-:Y:S02]  /*5d20*/  ISETP.GE.AND P5, PT, R86, R98, PT ;  /* 0x000000625600720c */ /* 0x000fe40003fa6270 */
[----:B------:R-:W-:Y:S01]  /*5d30*/  ISETP.GE.AND P4, PT, R89, R99, PT ;  /* 0x000000635900720c */ /* 0x000fe20003f86270 */
[CC--:B-1----:R-:W-:Y:S02]  /*5d40*/  FFMA.FTZ R35, R0.reuse, R85.reuse, R35 ;  /* 0x0000005500237223 */ /* 0x0c2fe40000010023 */
[----:B------:R-:W-:-:S02]  /*5d50*/  FFMA.FTZ R33, R0, R85, R33 ;  /* 0x0000005500217223 */ /* 0x000fc40000010021 */
[----:B------:R1:W3:Y:S03]  /*5d60*/  I2F R85, R88 ;  /* 0x0000005800557306 */ /* 0x0002e60000201400 */
[----:B------:R-:W-:Y:S01]  /*5d70*/  FSEL R33, R33, -INF , !P0 ;  /* 0xff80000021217808 */ /* 0x000fe20004000000 */
[CC--:B--2---:R-:W-:Y:S01]  /*5d80*/  FFMA.FTZ R86, R0.reuse, R87.reuse, R28 ;  /* 0x0000005700567223 */ /* 0x0c4fe2000001001c */
[----:B------:R-:W-:Y:S01]  /*5d90*/  FSEL R28, R35, -INF , !P5 ;  /* 0xff800000231c7808 */ /* 0x000fe20006800000 */
[----:B------:R-:W-:Y:S01]  /*5da0*/  FFMA.FTZ R30, R0, R87, R30 ;  /* 0x00000057001e7223 */ /* 0x000fe2000001001e */
[----:B------:R-:W-:Y:S02]  /*5db0*/  ISETP.GE.AND P5, PT, R88, R99, PT ;  /* 0x000000635800720c */ /* 0x000fe40003fa6270 */
[----:B------:R-:W-:Y:S02]  /*5dc0*/  FSEL R35, R86, -INF , !P4 ;  /* 0xff80000056237808 */ /* 0x000fe40006000000 */
[----:B------:R-:W-:-:S02]  /*5dd0*/  IADD3 R86, R84, 0x10, RZ ;  /* 0x0000001054567810 */ /* 0x000fc40007ffe0ff */
[-C--:B------:R-:W-:Y:S02]  /*5de0*/  ISETP.GE.AND P4, PT, R88, R98.reuse, PT ;  /* 0x000000625800720c */ /* 0x080fe40003f86270 */
[----:B------:R2:W4:Y:S01]  /*5df0*/  I2F R87, R86 ;  /* 0x0000005600577306 */ /* 0x0005220000201400 */
[----:B-1----:R-:W-:Y:S01]  /*5e00*/  IADD3 R88, R84, 0x11, RZ ;  /* 0x0000001154587810 */ /* 0x002fe20007ffe0ff */
[CC--:B---3--:R-:W-:Y:S01]  /*5e10*/  FFMA.FTZ R29, R0.reuse, R85.reuse, R29 ;  /* 0x00000055001d7223 */ /* 0x0c8fe2000001001d */
[----:B------:R-:W-:Y:S01]  /*5e20*/  ISETP.GE.AND P0, PT, R89, R98, PT ;  /* 0x000000625900720c */ /* 0x000fe20003f06270 */
[----:B------:R-:W-:-:S03]  /*5e30*/  FFMA.FTZ R31, R0, R85, R31 ;  /* 0x00000055001f7223 */ /* 0x000fc6000001001f */
[----:B------:R-:W-:Y:S01]  /*5e40*/  FSEL R30, R30, -INF , !P0 ;  /* 0xff8000001e1e7808 */ /* 0x000fe20004000000 */
[----:B------:R-:W1:Y:S01]  /*5e50*/  I2F R85, R88 ;  /* 0x0000005800557306 */ /* 0x000e620000201400 */
[----:B------:R-:W-:Y:S02]  /*5e60*/  FSEL R29, R29, -INF , !P5 ;  /* 0xff8000001d1d7808 */ /* 0x000fe40006800000 */
[C---:B------:R-:W-:Y:S02]  /*5e70*/  ISETP.GE.AND P0, PT, R86.reuse, R99, PT ;  /* 0x000000635600720c */ /* 0x040fe40003f06270 */
[----:B------:R-:W-:Y:S02]  /*5e80*/  ISETP.GE.AND P5, PT, R86, R98, PT ;  /* 0x000000625600720c */ /* 0x000fe40003fa6270 */
[----:B--2---:R-:W-:Y:S01]  /*5e90*/  IADD3 R86, R84, 0x18, RZ ;  /* 0x0000001854567810 */ /* 0x004fe20007ffe0ff */
[CC--:B----4-:R-:W-:Y:S01]  /*5ea0*/  FFMA.FTZ R133, R0.reuse, R87.reuse, R24 ;  /* 0x0000005700857223 */ /* 0x0d0fe20000010018 */
[----:B------:R-:W-:Y:S01]  /*5eb0*/  FSEL R24, R31, -INF , !P4 ;  /* 0xff8000001f187808 */ /* 0x000fe20006000000 */
[----:B------:R-:W-:Y:S01]  /*5ec0*/  FFMA.FTZ R26, R0, R87, R26 ;  /* 0x00000057001a7223 */ /* 0x000fe2000001001a */
[----:B------:R-:W2:Y:S01]  /*5ed0*/  I2F R31, R86 ;  /* 0x00000056001f7306 */ /* 0x000ea20000201400 */
[----:B------:R-:W-:-:S02]  /*5ee0*/  ISETP.GE.AND P4, PT, R88, R99, PT ;  /* 0x000000635800720c */ /* 0x000fc40003f86270 */
[----:B------:R-:W-:Y:S01]  /*5ef0*/  FSEL R133, R133, -INF , !P0 ;  /* 0xff80000085857808 */ /* 0x000fe20004000000 */
[-C--:B-1----:R-:W-:Y:S01]  /*5f00*/  FFMA.FTZ R25, R0, R85.reuse, R25 ;  /* 0x0000005500197223 */ /* 0x082fe20000010019 */
[----:B------:R-:W-:Y:S01]  /*5f10*/  FSEL R142, R26, -INF , !P5 ;  /* 0xff8000001a8e7808 */ /* 0x000fe20006800000 */
[----:B------:R-:W-:Y:S01]  /*5f20*/  FFMA.FTZ R27, R0, R85, R27 ;  /* 0x00000055001b7223 */ /* 0x000fe2000001001b */
[----:B------:R-:W-:Y:S02]  /*5f30*/  IADD3 R26, R84, 0x20, RZ ;  /* 0x00000020541a7810 */ /* 0x000fe40007ffe0ff */
[----:B------:R-:W-:Y:S02]  /*5f40*/  FSEL R139, R25, -INF , !P4 ;  /* 0xff800000198b7808 */ /* 0x000fe40006000000 */
[----:B------:R-:W1:Y:S01]  /*5f50*/  I2F R25, R26 ;  /* 0x0000001a00197306 */ /* 0x000e620000201400 */
[----:B------:R-:W-:Y:S02]  /*5f60*/  ISETP.GE.AND P5, PT, R86, R99, PT ;  /* 0x000000635600720c */ /* 0x000fe40003fa6270 */
[-C--:B------:R-:W-:Y:S01]  /*5f70*/  ISETP.GE.AND P0, PT, R88, R98.reuse, PT ;  /* 0x000000625800720c */ /* 0x080fe20003f06270 */
[-C--:B--2---:R-:W-:Y:S01]  /*5f80*/  FFMA.FTZ R20, R0, R31.reuse, R20 ;  /* 0x0000001f00147223 */ /* 0x084fe20000010014 */
[----:B------:R-:W-:Y:S01]  /*5f90*/  ISETP.GE.AND P4, PT, R86, R98, PT ;  /* 0x000000625600720c */ /* 0x000fe20003f86270 */
[----:B------:R-:W-:Y:S01]  /*5fa0*/  FFMA.FTZ R138, R0, R31, R22 ;  /* 0x0000001f008a7223 */ /* 0x000fe20000010016 */
[----:B------:R-:W-:-:S02]  /*5fb0*/  FSEL R150, R27, -INF , !P0 ;  /* 0xff8000001b967808 */ /* 0x000fc40004000000 */
[----:B------:R-:W-:Y:S02]  /*5fc0*/  FSEL R143, R20, -INF , !P5 ;  /* 0xff800000148f7808 */ /* 0x000fe40006800000 */
[----:B------:R-:W-:Y:S02]  /*5fd0*/  IADD3 R20, R84, 0x21, RZ ;  /* 0x0000002154147810 */ /* 0x000fe40007ffe0ff */
[----:B------:R-:W-:Y:S02]  /*5fe0*/  ISETP.GE.AND P0, PT, R26, R99, PT ;  /* 0x000000631a00720c */ /* 0x000fe40003f06270 */
[----:B------:R2:W3:Y:S01]  /*5ff0*/  I2F R22, R20 ;  /* 0x0000001400167306 */ /* 0x0004e20000201400 */
[-C--:B-1----:R-:W-:Y:S01]  /*6000*/  FFMA.FTZ R16, R0, R25.reuse, R16 ;  /* 0x0000001900107223 */ /* 0x082fe20000010010 */
[----:B------:R-:W-:Y:S01]  /*6010*/  FSEL R138, R138, -INF , !P4 ;  /* 0xff8000008a8a7808 */ /* 0x000fe20006000000 */
[----:B------:R-:W-:Y:S01]  /*6020*/  FFMA.FTZ R18, R0, R25, R18 ;  /* 0x0000001900127223 */ /* 0x000fe20000010012 */
[----:B------:R-:W-:-:S02]  /*6030*/  ISETP.GE.AND P4, PT, R20, R99, PT ;  /* 0x000000631400720c */ /* 0x000fc40003f86270 */
[----:B------:R-:W-:Y:S02]  /*6040*/  FSEL R103, R16, -INF , !P0 ;  /* 0xff80000010677808 */ /* 0x000fe40004000000 */
[-C--:B------:R-:W-:Y:S02]  /*6050*/  ISETP.GE.AND P0, PT, R20, R98.reuse, PT ;  /* 0x000000621400720c */ /* 0x080fe40003f06270 */
[----:B------:R-:W-:Y:S02]  /*6060*/  ISETP.GE.AND P5, PT, R26, R98, PT ;  /* 0x000000621a00720c */ /* 0x000fe40003fa6270 */
[----:B------:R-:W-:Y:S02]  /*6070*/  IADD3 R26, R84, 0x28, RZ ;  /* 0x00000028541a7810 */ /* 0x000fe40007ffe0ff */
[----:B------:R-:W-:Y:S02]  /*6080*/  FSEL R104, R18, -INF , !P5 ;  /* 0xff80000012687808 */ /* 0x000fe40006800000 */
[----:B--2---:R-:W-:Y:S01]  /*6090*/  IADD3 R20, R84, 0x29, RZ ;  /* 0x0000002954147810 */ /* 0x004fe20007ffe0ff */
[-C--:B---3--:R-:W-:Y:S01]  /*60a0*/  FFMA.FTZ R17, R0, R22.reuse, R17 ;  /* 0x0000001600117223 */ /* 0x088fe20000010011 */
[----:B------:R-:W1:Y:S01]  /*60b0*/  I2F R25, R26 ;  /* 0x0000001a00197306 */ /* 0x000e620000201400 */
[----:B------:R-:W-:Y:S01]  /*60c0*/  IADD3 R18, R84, 0x30, RZ ;  /* 0x0000003054127810 */ /* 0x000fe20007ffe0ff */
[----:B------:R-:W-:Y:S01]  /*60d0*/  FFMA.FTZ R19, R0, R22, R19 ;  /* 0x0000001600137223 */ /* 0x000fe20000010013 */
[----:B------:R-:W-:-:S02]  /*60e0*/  ISETP.GE.AND P5, PT, R26, R99, PT ;  /* 0x000000631a00720c */ /* 0x000fc40003fa6270 */
[----:B------:R-:W-:Y:S02]  /*60f0*/  FSEL R106, R17, -INF , !P4 ;  /* 0xff800000116a7808 */ /* 0x000fe40006000000 */
[----:B------:R-:W-:Y:S01]  /*6100*/  FSEL R128, R19, -INF , !P0 ;  /* 0xff80000013807808 */ /* 0x000fe20004000000 */
[----:B------:R-:W2:Y:S01]  /*6110*/  I2F R16, R20 ;  /* 0x0000001400107306 */ /* 0x000ea20000201400 */
[----:B------:R-:W-:Y:S02]  /*6120*/  ISETP.GE.AND P0, PT, R20, R99, PT ;  /* 0x000000631400720c */ /* 0x000fe40003f06270 */
[----:B------:R-:W-:-:S05]  /*6130*/  ISETP.GE.AND P4, PT, R26, R98, PT ;  /* 0x000000621a00720c */ /* 0x000fca0003f86270 */
[----:B------:R-:W3:Y:S01]  /*6140*/  I2F R17, R18 ;  /* 0x0000001200117306 */ /* 0x000ee20000201400 */
[CC--:B-1----:R-:W-:Y:S02]  /*6150*/  FFMA.FTZ R12, R0.reuse, R25.reuse, R12 ;  /* 0x00000019000c7223 */ /* 0x0c2fe4000001000c */
[----:B------:R-:W-:-:S03]  /*6160*/  FFMA.FTZ R14, R0, R25, R14 ;  /* 0x00000019000e7223 */ /* 0x000fc6000001000e */
[----:B------:R-:W-:Y:S01]  /*6170*/  FSEL R107, R12, -INF , !P5 ;  /* 0xff8000000c6b7808 */ /* 0x000fe20006800000 */
[-C--:B--2---:R-:W-:Y:S01]  /*6180*/  FFMA.FTZ R13, R0, R16.reuse, R13 ;  /* 0x00000010000d7223 */ /* 0x084fe2000001000d */
[----:B------:R-:W-:Y:S01]  /*6190*/  FSEL R132, R14, -INF , !P4 ;  /* 0xff8000000e847808 */ /* 0x000fe20006000000 */
[----:B------:R-:W-:Y:S01]  /*61a0*/  FFMA.FTZ R15, R0, R16, R15 ;  /* 0x00000010000f7223 */ /* 0x000fe2000001000f */
[----:B------:R-:W-:Y:S02]  /*61b0*/  ISETP.GE.AND P4, PT, R18, R99, PT ;  /* 0x000000631200720c */ /* 0x000fe40003f86270 */
[----:B------:R-:W-:Y:S02]  /*61c0*/  FSEL R129, R13, -INF , !P0 ;  /* 0xff8000000d817808 */ /* 0x000fe40004000000 */
[----:B------:R-:W-:Y:S01]  /*61d0*/  IADD3 R13, R84, 0x31, RZ ;  /* 0x00000031540d7810 */ /* 0x000fe20007ffe0ff */
[-C--:B---3--:R-:W-:Y:S01]  /*61e0*/  FFMA.FTZ R8, R0, R17.reuse, R8 ;  /* 0x0000001100087223 */ /* 0x088fe20000010008 */
[-C--:B------:R-:W-:Y:S01]  /*61f0*/  ISETP.GE.AND P5, PT, R20, R98.reuse, PT ;  /* 0x000000621400720c */ /* 0x080fe20003fa6270 */
[----:B------:R-:W-:Y:S01]  /*6200*/  FFMA.FTZ R10, R0, R17, R10 ;  /* 0x00000011000a7223 */ /* 0x000fe2000001000a */
[----:B------:R-:W1:Y:S01]  /*6210*/  I2F R12, R13 ;  /* 0x0000000d000c7306 */ /* 0x000e620000201400 */
[----:B------:R-:W-:-:S02]  /*6220*/  ISETP.GE.AND P0, PT, R18, R98, PT ;  /* 0x000000621200720c */ /* 0x000fc40003f06270 */
[----:B------:R-:W-:Y:S02]  /*6230*/  FSEL R101, R8, -INF , !P4 ;  /* 0xff80000008657808 */ /* 0x000fe40006000000 */
[----:B------:R-:W-:Y:S02]  /*6240*/  IADD3 R8, R84, 0x38, RZ ;  /* 0x0000003854087810 */ /* 0x000fe40007ffe0ff */
[----:B------:R-:W-:Y:S02]  /*6250*/  FSEL R102, R15, -INF , !P5 ;  /* 0xff8000000f667808 */ /* 0x000fe40006800000 */
[----:B------:R-:W2:Y:S01]  /*6260*/  I2F R15, R8 ;  /* 0x00000008000f7306 */ /* 0x000ea20000201400 */
[C---:B------:R-:W-:Y:S02]  /*6270*/  ISETP.GE.AND P5, PT, R13.reuse, R99, PT ;  /* 0x000000630d00720c */ /* 0x040fe40003fa6270 */
[----:B------:R-:W-:Y:S02]  /*6280*/  ISETP.GE.AND P4, PT, R13, R98, PT ;  /* 0x000000620d00720c */ /* 0x000fe40003f86270 */
[----:B------:R-:W-:Y:S01]  /*6290*/  FSEL R92, R10, -INF , !P0 ;  /* 0xff8000000a5c7808 */ /* 0x000fe20004000000 */
[----:B-1----:R-:W-:-:S02]  /*62a0*/  FFMA.FTZ R9, R0, R12, R9 ;  /* 0x0000000c00097223 */ /* 0x002fc40000010009 */
[----:B------:R-:W1:Y:S01]  /*62b0*/  I2F R13, R84 ;  /* 0x00000054000d7306 */ /* 0x000e620000201400 */
[----:B------:R-:W-:Y:S01]  /*62c0*/  ISETP.GE.AND P0, PT, R8, R99, PT ;  /* 0x000000630800720c */ /* 0x000fe20003f06270 */
[----:B------:R-:W-:Y:S01]  /*62d0*/  FFMA.FTZ R11, R0, R12, R11 ;  /* 0x0000000c000b7223 */ /* 0x000fe2000001000b */
[----:B------:R-:W-:Y:S02]  /*62e0*/  FSEL R105, R9, -INF , !P5 ;  /* 0xff80000009697808 */ /* 0x000fe40006800000 */
[----:B------:R-:W-:Y:S01]  /*62f0*/  IADD3 R9, R84, 0x19, RZ ;  /* 0x0000001954097810 */ /* 0x000fe20007ffe0ff */
[-C--:B--2---:R-:W-:Y:S01]  /*6300*/  FFMA.FTZ R127, R0, R15.reuse, R4 ;  /* 0x0000000f007f7223 */ /* 0x084fe20000010004 */
[----:B------:R-:W-:Y:S02]  /*6310*/  ISETP.GE.AND P5, PT, R8, R98, PT ;  /* 0x000000620800720c */ /* 0x000fe40003fa6270 */
[----:B------:R-:W2:Y:S01]  /*6320*/  I2F R4, R9 ;  /* 0x0000000900047306 */ /* 0x000ea20000201400 */
[----:B------:R-:W-:Y:S01]  /*6330*/  FFMA.FTZ R6, R0, R15, R6 ;  /* 0x0000000f00067223 */ /* 0x000fe20000010006 */
[----:B------:R-:W-:-:S02]  /*6340*/  IADD3 R8, R84, 0x39, RZ ;  /* 0x0000003954087810 */ /* 0x000fc40007ffe0ff */
[----:B------:R-:W-:Y:S02]  /*6350*/  FSEL R127, R127, -INF , !P0 ;  /* 0xff8000007f7f7808 */ /* 0x000fe40004000000 */
[----:B------:R-:W-:Y:S01]  /*6360*/  FSEL R91, R6, -INF , !P5 ;  /* 0xff800000065b7808 */ /* 0x000fe20006800000 */
[C---:B-1----:R-:W-:Y:S01]  /*6370*/  FFMA.FTZ R34, R0.reuse, R13, R34 ;  /* 0x0000000d00227223 */ /* 0x042fe20000010022 */
[----:B------:R-:W1:Y:S01]  /*6380*/  I2F R10, R8 ;  /* 0x00000008000a7306 */ /* 0x000e620000201400 */
[----:B------:R-:W-:Y:S01]  /*6390*/  ISETP.GE.AND P5, PT, R9, R99, PT ;  /* 0x000000630900720c */ /* 0x000fe20003fa6270 */
[----:B------:R-:W-:Y:S01]  /*63a0*/  FFMA.FTZ R32, R0, R13, R32 ;  /* 0x0000000d00207223 */ /* 0x000fe20000010020 */
[C---:B------:R-:W-:Y:S02]  /*63b0*/  ISETP.GE.AND P0, PT, R84.reuse, R98, PT ;  /* 0x000000625400720c */ /* 0x040fe40003f06270 */
[----:B------:R-:W-:Y:S02]  /*63c0*/  FSEL R90, R11, -INF , !P4 ;  /* 0xff8000000b5a7808 */ /* 0x000fe40006000000 */
[----:B------:R-:W-:Y:S01]  /*63d0*/  ISETP.GE.AND P4, PT, R84, R99, PT ;  /* 0x000000635400720c */ /* 0x000fe20003f86270 */
[----:B--2---:R-:W-:Y:S01]  /*63e0*/  FFMA.FTZ R4, R0, R4, R21 ;  /* 0x0000000400047223 */ /* 0x004fe20000010015 */
[----:B------:R-:W2:Y:S02]  /*63f0*/  I2F R11, R9 ;  /* 0x00000009000b7306 */ /* 0x000ea40000201400 */
[----:B------:R-:W-:-:S02]  /*6400*/  FSEL R6, R32, -INF , !P4 ;  /* 0xff80000020067808 */ /* 0x000fc40006000000 */
[----:B------:R-:W-:Y:S02]  /*6410*/  FSEL R149, R4, -INF , !P5 ;  /* 0xff80000004957808 */ /* 0x000fe40006800000 */
[----:B------:R-:W-:Y:S01]  /*6420*/  FSEL R4, R34, -INF , !P0 ;  /* 0xff80000022047808 */ /* 0x000fe20004000000 */
[-C--:B-1----:R-:W-:Y:S01]  /*6430*/  FFMA.FTZ R5, R0, R10.reuse, R5 ;  /* 0x0000000a00057223 */ /* 0x082fe20000010005 */
[----:B------:R-:W-:Y:S01]  /*6440*/  LEA R130, P0, R96, c[0x0][0x168], 0x1 ;  /* 0x00005a0060827a11 */ /* 0x000fe200078008ff */
[----:B------:R-:W-:Y:S01]  /*6450*/  FFMA.FTZ R7, R0, R10, R7 ;  /* 0x0000000a00077223 */ /* 0x000fe20000010007 */
[----:B------:R-:W-:Y:S02]  /*6460*/  ISETP.GE.AND P4, PT, R8, R99, PT ;  /* 0x000000630800720c */ /* 0x000fe40003f86270 */
[----:B------:R-:W-:Y:S02]  /*6470*/  LEA.HI.X R131, R96, c[0x0][0x16c], R97, 0x1, P0 ;  /* 0x00005b0060837a11 */ /* 0x000fe400000f0c61 */
[----:B------:R-:W-:-:S02]  /*6480*/  ISETP.GT.AND P0, PT, R120, R115, PT ;  /* 0x000000737800720c */ /* 0x000fc40003f04270 */
[----:B------:R-:W-:Y:S01]  /*6490*/  FSEL R141, R5, -INF , !P4 ;  /* 0xff800000058d7808 */ /* 0x000fe20006000000 */
[----:B--2---:R-:W-:Y:S01]  /*64a0*/  FFMA.FTZ R11, R0, R11, R23 ;  /* 0x0000000b000b7223 */ /* 0x004fe20000010017 */
[-C--:B------:R-:W-:Y:S02]  /*64b0*/  ISETP.GE.AND P5, PT, R9, R98.reuse, PT ;  /* 0x000000620900720c */ /* 0x080fe40003fa6270 */
[----:B------:R-:W-:Y:S02]  /*64c0*/  ISETP.GE.AND P4, PT, R8, R98, PT ;  /* 0x000000620800720c */ /* 0x000fe40003f86270 */
[----:B------:R-:W-:Y:S02]  /*64d0*/  FSEL R152, R11, -INF , !P5 ;  /* 0xff8000000b987808 */ /* 0x000fe40006800000 */
[----:B------:R-:W-:-:S03]  /*64e0*/  FSEL R98, R7, -INF , !P4 ;  /* 0xff80000007627808 */ /* 0x000fc60006000000 */
        /* <DEDUP_REMOVED lines=64> */
.L_x_5729:
[----:B------:R-:W-:-:S04]  /*68f0*/  LEA R7, -R5, RZ, 0x6 ;  /* 0x000000ff05077211 */ /* 0x000fc800078e31ff */
[----:B------:R-:W-:Y:S02]  /*6900*/  SHF.R.S32.HI R8, RZ, 0x1f, R7 ;  /* 0x0000001fff087819 */ /* 0x000fe40000011407 */
.L_x_5730:
        /* <DEDUP_REMOVED lines=57> */
.L_x_5732:
[----:B------:R-:W-:Y:S05]  /*6ca0*/  BSYNC B0 ;  /* 0x0000000000007941 */ /* 0x000fea0003800000 */
.L_x_5731:
[----:B------:R-:W0:Y:S02]  /*6cb0*/  LDGDEPBAR ;  /* 0x00000000000079af */ /* 0x000e240000000000 */
.L_x_5728:
        /* <DEDUP_REMOVED lines=43> */
[----:B------:R-:W-:Y:S01]  /*6f70*/  FSEL R5, R88, RZ, P1 ;  /* 0x000000ff58057208 */ /* 0x000fe20000800000 */
[----:B------:R-:W-:Y:S01]  /*6f80*/  LDSM.16.MT88.4 R8, [R110+0x6000] ;  /* 0x006000006e08783b */ /* 0x000fe20000004200 */
[----:B------:R-:W-:Y:S01]  /*6f90*/  FSEL R99, R99, RZ, P1 ;  /* 0x000000ff63637208 */ /* 0x000fe20000800000 */
[C---:B------:R-:W-:Y:S01]  /*6fa0*/  FMUL.FTZ R148, R89.reuse, c[0x0][0x23c] ;  /* 0x00008f0059947a20 */ /* 0x040fe20000410000 */
[C---:B------:R-:W-:Y:S01]  /*6fb0*/  FSETP.NEU.FTZ.AND P2, PT, R89.reuse, -INF , PT ;  /* 0xff8000005900780b */ /* 0x040fe20003f5d000 */
[----:B------:R-:W-:Y:S02]  /*6fc0*/  FADD.FTZ R100, R2, -R5 ;  /* 0x8000000502647221 */ /* 0x000fe40000010000 */
[--C-:B------:R-:W-:Y:S01]  /*6fd0*/  FFMA.FTZ R2, R24, c[0x0][0x23c], -R99.reuse ;  /* 0x00008f0018027a23 */ /* 0x100fe20000010863 */
[----:B------:R-:W-:Y:S01]  /*6fe0*/  FSEL R148, R148, RZ, P2 ;  /* 0x000000ff94947208 */ /* 0x000fe20001000000 */
[----:B------:R-:W1:Y:S01]  /*6ff0*/  LDSM.16.MT88.4 R24, [R110+0x7000] ;  /* 0x007000006e18783b */ /* 0x000e620000004200 */
[--C-:B------:R-:W-:Y:S01]  /*7000*/  FFMA.FTZ R97, R4, c[0x0][0x23c], -R99.reuse ;  /* 0x00008f0004617a23 */ /* 0x100fe20000010863 */
[----:B------:R-:W-:Y:S01]  /*7010*/  FSEL R4, R89, RZ, P2 ;  /* 0x000000ff59047208 */ /* 0x000fe20001000000 */
[----:B------:R-:W-:Y:S01]  /*7020*/  FFMA.FTZ R93, R28, c[0x0][0x23c], -R99 ;  /* 0x00008f001c5d7a23 */ /* 0x000fe20000010863 */
[----:B------:R-:W-:Y:S01]  /*7030*/  MUFU.EX2 R2, R2 ;  /* 0x0000000200027308 */ /* 0x000fe20000000800 */
[----:B------:R-:W-:-:S02]  /*7040*/  FFMA.FTZ R146, R6, c[0x0][0x23c], -R148 ;  /* 0x00008f0006927a23 */ /* 0x000fc40000010894 */
[----:B------:R-:W-:Y:S02]  /*7050*/  FADD.FTZ R147, R3, -R4 ;  /* 0x8000000403937221 */ /* 0x000fe40000010000 */
[--C-:B------:R-:W-:Y:S02]  /*7060*/  FFMA.FTZ R96, R33, c[0x0][0x23c], -R148.reuse ;  /* 0x00008f0021607a23 */ /* 0x100fe40000010894 */
[--C-:B------:R-:W-:Y:S01]  /*7070*/  FFMA.FTZ R95, R35, c[0x0][0x23c], -R148.reuse ;  /* 0x00008f00235f7a23 */ /* 0x100fe20000010894 */
[----:B------:R-:W-:Y:S01]  /*7080*/  MUFU.EX2 R146, R146 ;  /* 0x0000009200927308 */ /* 0x000fe20000000800 */
[----:B------:R-:W-:Y:S01]  /*7090*/  FFMA.FTZ R94, R29, c[0x0][0x23c], -R148 ;  /* 0x00008f001d5e7a23 */ /* 0x000fe20000010894 */
[----:B------:R-:W2:Y:S01]  /*70a0*/  LDSM.16.MT88.4 R32, [R108+0x7000] ;  /* 0x007000006c20783b */ /* 0x000ea20000004200 */
[----:B------:R-:W-:Y:S02]  /*70b0*/  FMUL.FTZ R147, R147, c[0x0][0x23c] ;  /* 0x00008f0093937a20 */ /* 0x000fe40000410000 */
[----:B------:R-:W-:-:S02]  /*70c0*/  FMUL.FTZ R100, R100, c[0x0][0x23c] ;  /* 0x00008f0064647a20 */ /* 0x000fc40000410000 */
        /* <DEDUP_REMOVED lines=21> */
[----:B------:R-:W3:Y:S01]  /*7220*/  MUFU.EX2 R93, R93 ;  /* 0x0000005d005d7308 */ /* 0x000ee20000000800 */
[----:B----4-:R-:W-:Y:S01]  /*7230*/  F2FP.BF16.PACK_AB R86, R94, R95 ;  /* 0x0000005f5e56723e */ /* 0x010fe200000010ff */
[----:B------:R-:W-:-:S02]  /*7240*/  FFMA.FTZ R107, R102, c[0x0][0x23c], -R99 ;  /* 0x00008f00666b7a23 */ /* 0x000fc40000010863 */
[--C-:B------:R-:W-:Y:S02]  /*7250*/  FFMA.FTZ R102, R105, c[0x0][0x23c], -R148.reuse ;  /* 0x00008f0069667a23 */ /* 0x100fe40000010894 */
[----:B------:R-:W-:Y:S02]  /*7260*/  FFMA.FTZ R132, R141, c[0x0][0x23c], -R148 ;  /* 0x00008f008d847a23 */ /* 0x000fe40000010894 */
[----:B------:R-:W4:Y:S01]  /*7270*/  MUFU.EX2 R3, R30 ;  /* 0x0000001e00037308 */ /* 0x000f220000000800 */
[----:B------:R-:W-:-:S07]  /*7280*/  FFMA.FTZ R92, R92, c[0x0][0x23c], -R99 ;  /* 0x00008f005c5c7a23 */ /* 0x000fce0000010863 */
[----:B------:R-:W5:Y:S01]  /*7290*/  MUFU.EX2 R147, R147 ;  /* 0x0000009300937308 */ /* 0x000f620000000800 */
[----:B---3--:R-:W-:-:S07]  /*72a0*/  F2FP.BF16.PACK_AB R85, R93, R97 ;  /* 0x000000615d55723e */ /* 0x008fce00000010ff */
[----:B------:R-:W3:Y:S01]  /*72b0*/  MUFU.EX2 R100, R100 ;  /* 0x0000006400647308 */ /* 0x000ee20000000800 */
[----:B----4-:R-:W-:Y:S01]  /*72c0*/  F2FP.BF16.PACK_AB R87, R2, R3 ;  /* 0x000000030257723e */ /* 0x010fe200000010ff */
[----:B-----5:R-:W-:-:S06]  /*72d0*/  FMUL.FTZ R20, R52, R147 ;  /* 0x0000009334147220 */ /* 0x020fcc0000410000 */
[----:B------:R-:W-:Y:S01]  /*72e0*/  MUFU.EX2 R145, R145 ;  /* 0x0000009100917308 */ /* 0x000fe20000000800 */
[-C--:B------:R-:W-:Y:S02]  /*72f0*/  FMUL.FTZ R21, R53, R147.reuse ;  /* 0x0000009335157220 */ /* 0x080fe40000410000 */
[-C--:B------:R-:W-:Y:S02]  /*7300*/  FMUL.FTZ R56, R56, R147.reuse ;  /* 0x0000009338387220 */ /* 0x080fe40000410000 */
[----:B------:R-:W-:Y:S02]  /*7310*/  FMUL.FTZ R57, R57, R147 ;  /* 0x0000009339397220 */ /* 0x000fe40000410000 */
[-C--:B---3--:R-:W-:Y:S01]  /*7320*/  FMUL.FTZ R22, R54, R100.reuse ;  /* 0x0000006436167220 */ /* 0x088fe20000410000 */
[----:B------:R-:W3:Y:S01]  /*7330*/  MUFU.EX2 R144, R144 ;  /* 0x0000009000907308 */ /* 0x000ee20000000800 */
[-C--:B------:R-:W-:Y:S02]  /*7340*/  FMUL.FTZ R23, R55, R100.reuse ;  /* 0x0000006437177220 */ /* 0x080fe40000410000 */
        /* <DEDUP_REMOVED lines=8> */
[-C--:B------:R-:W-:Y:S01]  /*73d0*/  FMUL.FTZ R40, R40, R147.reuse ;  /* 0x0000009328287220 */ /* 0x080fe20000410000 */
[----:B------:R-:W-:Y:S01]  /*73e0*/  HMMA.16816.F32.BF16 R24, R84, R26, R56 ;  /* 0x0000001a5418723c */ /* 0x000fe20000041838 */
[----:B------:R-:W1:Y:S01]  /*73f0*/  LDSM.16.MT88.4 R56, [R110+0x6400] ;  /* 0x006400006e38783b */ /* 0x000e620000004200 */
[----:B------:R-:W-:Y:S01]  /*7400*/  FMUL.FTZ R41, R41, R147 ;  /* 0x0000009329297220 */ /* 0x000fe20000410000 */
[----:B------:R-:W4:Y:S01]  /*7410*/  MUFU.EX2 R139, R139 ;  /* 0x0000008b008b7308 */ /* 0x000f220000000800 */
[-C--:B------:R-:W-:Y:S01]  /*7420*/  FMUL.FTZ R42, R42, R100.reuse ;  /* 0x000000642a2a7220 */ /* 0x080fe20000410000 */
[----:B---3--:R-:W-:Y:S01]  /*7430*/  F2FP.BF16.PACK_AB R52, R144, R145 ;  /* 0x000000919034723e */ /* 0x008fe200000010ff */
[----:B------:R-:W-:-:S02]  /*7440*/  FMUL.FTZ R43, R43, R100 ;  /* 0x000000642b2b7220 */ /* 0x000fc40000410000 */
[C---:B------:R-:W-:Y:S01]  /*7450*/  HMMA.16816.F32.BF16 R4, R84.reuse, R8, R4 ;  /* 0x000000085404723c */ /* 0x040fe20000041804 */
[-C--:B------:R-:W-:Y:S02]  /*7460*/  FMUL.FTZ R12, R44, R147.reuse ;  /* 0x000000932c0c7220 */ /* 0x080fe40000410000 */
[----:B------:R-:W-:Y:S01]  /*7470*/  MUFU.EX2 R143, R143 ;  /* 0x0000008f008f7308 */ /* 0x000fe20000000800 */
[-C--:B------:R-:W-:Y:S02]  /*7480*/  FMUL.FTZ R13, R45, R147.reuse ;  /* 0x000000932d0d7220 */ /* 0x080fe40000410000 */
[-C--:B------:R-:W-:Y:S02]  /*7490*/  FMUL.FTZ R14, R46, R100.reuse ;  /* 0x000000642e0e7220 */ /* 0x080fe40000410000 */
[----:B------:R-:W-:Y:S01]  /*74a0*/  HMMA.16816.F32.BF16 R8, R84, R10, R40 ;  /* 0x0000000a5408723c */ /* 0x000fe20000041828 */
[----:B------:R-:W-:Y:S01]  /*74b0*/  FMUL.FTZ R15, R47, R100 ;  /* 0x000000642f0f7220 */ /* 0x000fe20000410000 */
[----:B------:R-:W3:Y:S01]  /*74c0*/  LDSM.16.MT88.4 R40, [R110+0x8000] ;  /* 0x008000006e28783b */ /* 0x000ee20000004200 */
[----:B------:R-:W5:Y:S01]  /*74d0*/  MUFU.EX2 R142, R142 ;  /* 0x0000008e008e7308 */ /* 0x000f620000000800 */
[----:B----4-:R-:W-:Y:S01]  /*74e0*/  F2FP.BF16.PACK_AB R54, R139, R140 ;  /* 0x0000008c8b36723e */ /* 0x010fe200000010ff */
[----:B------:R-:W-:-:S02]  /*74f0*/  FMUL.FTZ R48, R48, R147 ;  /* 0x0000009330307220 */ /* 0x000fc40000410000 */
[-C--:B------:R-:W-:Y:S01]  /*7500*/  FMUL.FTZ R49, R49, R147.reuse ;  /* 0x0000009331317220 */ /* 0x080fe20000410000 */
[C---:B------:R-:W-:Y:S01]  /*7510*/  HMMA.16816.F32.BF16 R12, R84.reuse, R16, R12 ;  /* 0x00000010540c723c */ /* 0x040fe2000004180c */
[-C--:B------:R-:W-:Y:S02]  /*7520*/  FMUL.FTZ R50, R50, R100.reuse ;  /* 0x0000006432327220 */ /* 0x080fe40000410000 */
[----:B------:R-:W-:Y:S01]  /*7530*/  MUFU.EX2 R138, R138 ;  /* 0x0000008a008a7308 */ /* 0x000fe20000000800 */
[-C--:B------:R-:W-:Y:S02]  /*7540*/  FMUL.FTZ R51, R51, R100.reuse ;  /* 0x0000006433337220 */ /* 0x080fe40000410000 */
[-C--:B------:R-:W-:Y:S02]  /*7550*/  FMUL.FTZ R28, R60, R147.reuse ;  /* 0x000000933c1c7220 */ /* 0x080fe40000410000 */
[----:B------:R-:W-:Y:S02]  /*7560*/  FMUL.FTZ R29, R61, R147 ;  /* 0x000000933d1d7220 */ /* 0x000fe40000410000 */
[-C--:B------:R-:W-:Y:S01]  /*7570*/  FMUL.FTZ R30, R62, R100.reuse ;  /* 0x000000643e1e7220 */ /* 0x080fe20000410000 */
[----:B------:R-:W4:Y:S01]  /*7580*/  MUFU.EX2 R133, R133 ;  /* 0x0000008500857308 */ /* 0x000f220000000800 */
[----:B-----5:R-:W-:Y:S01]  /*7590*/  F2FP.BF16.PACK_AB R53, R142, R143 ;  /* 0x0000008f8e35723e */ /* 0x020fe200000010ff */
[----:B------:R-:W-:Y:S01]  /*75a0*/  HMMA.16816.F32.BF16 R16, R84, R18, R48 ;  /* 0x000000125410723c */ /* 0x000fe20000041830 */
[----:B------:R-:W-:Y:S01]  /*75b0*/  FMUL.FTZ R31, R63, R100 ;  /* 0x000000643f1f7220 */ /* 0x000fe20000410000 */
[----:B------:R-:W5:Y:S01]  /*75c0*/  LDSM.16.MT88.4 R48, [R108+0x8000] ;  /* 0x008000006c30783b */ /* 0x000f620000004200 */
[----:B------:R-:W-:-:S02]  /*75d0*/  FMUL.FTZ R64, R64, R147 ;  /* 0x0000009340407220 */ /* 0x000fc40000410000 */
[-C--:B------:R-:W-:Y:S01]  /*75e0*/  FMUL.FTZ R65, R65, R147.reuse ;  /* 0x0000009341417220 */ /* 0x080fe20000410000 */
[----:B------:R-:W-:Y:S01]  /*75f0*/  MUFU.EX2 R149, R149 ;  /* 0x0000009500957308 */ /* 0x000fe20000000800 */
[-C--:B------:R-:W-:Y:S01]  /*7600*/  FMUL.FTZ R66, R66, R100.reuse ;  /* 0x0000006442427220 */ /* 0x080fe20000410000 */
[C---:B--2---:R-:W-:Y:S01]  /*7610*/  HMMA.16816.F32.BF16 R28, R84.reuse, R32, R28 ;  /* 0x00000020541c723c */ /* 0x044fe2000004181c */
[----:B------:R-:W-:Y:S01]  /*7620*/  FMUL.FTZ R67, R67, R100 ;  /* 0x0000006443437220 */ /* 0x000fe20000410000 */
[----:B------:R-:W-:Y:S01]  /*7630*/  LDSM.16.MT88.4 R60, [R110+0x6800] ;  /* 0x006800006e3c783b */ /* 0x000fe20000004200 */
[-C--:B------:R-:W-:Y:S02]  /*7640*/  FMUL.FTZ R36, R68, R147.reuse ;  /* 0x0000009344247220 */ /* 0x080fe40000410000 */
[-C--:B------:R-:W-:Y:S01]  /*7650*/  FMUL.FTZ R37, R69, R147.reuse ;  /* 0x0000009345257220 */ /* 0x080fe20000410000 */
[----:B----4-:R-:W-:Y:S01]  /*7660*/  F2FP.BF16.PACK_AB R55, R133, R138 ;  /* 0x0000008a8537723e */ /* 0x010fe200000010ff */
[-C--:B------:R-:W-:Y:S01]  /*7670*/  FMUL.FTZ R38, R70, R100.reuse ;  /* 0x0000006446267220 */ /* 0x080fe20000410000 */
[----:B------:R-:W-:Y:S01]  /*7680*/  HMMA.16816.F32.BF16 R32, R84, R34, R64 ;  /* 0x000000225420723c */ /* 0x000fe20000041840 */
[----:B------:R-:W-:Y:S01]  /*7690*/  FMUL.FTZ R39, R71, R100 ;  /* 0x0000006447277220 */ /* 0x000fe20000410000 */
        /* <DEDUP_REMOVED lines=13> */
[----:B------:R-:W-:Y:S01]  /*7770*/  MUFU.EX2 R106, R106 ;  /* 0x0000006a006a7308 */ /* 0x000fe20000000800 */
[----:B------:R-:W-:-:S02]  /*7780*/  FMUL.FTZ R80, R80, R147 ;  /* 0x0000009350507220 */ /* 0x000fc40000410000 */
[----:B------:R-:W-:Y:S02]  /*7790*/  FMUL.FTZ R81, R81, R147 ;  /* 0x0000009351517220 */ /* 0x000fe40000410000 */
[C---:B---3--:R-:W-:Y:S01]  /*77a0*/  HMMA.16816.F32.BF16 R36, R84.reuse, R40, R36 ;  /* 0x000000285424723c */ /* 0x048fe20000041824 */
[-C--:B------:R-:W-:Y:S02]  /*77b0*/  FMUL.FTZ R82, R82, R100.reuse ;  /* 0x0000006452527220 */ /* 0x080fe40000410000 */
[----:B------:R-:W-:Y:S01]  /*77c0*/  FMUL.FTZ R83, R83, R100 ;  /* 0x0000006453537220 */ /* 0x000fe20000410000 */
[----:B------:R-:W-:Y:S01]  /*77d0*/  MUFU.EX2 R129, R129 ;  /* 0x0000008100817308 */ /* 0x000fe20000000800 */
[--C-:B------:R-:W-:Y:S02]  /*77e0*/  FFMA.FTZ R64, R101, c[0x0][0x23c], -R148.reuse ;  /* 0x00008f0065407a23 */ /* 0x100fe40000010894 */
[----:B------:R-:W-:Y:S01]  /*77f0*/  FFMA.FTZ R101, R127, c[0x0][0x23c], -R148 ;  /* 0x00008f007f657a23 */ /* 0x000fe20000010894 */
[----:B------:R-:W-:Y:S01]  /*7800*/  HMMA.16816.F32.BF16 R40, R84, R42, R72 ;  /* 0x0000002a5428723c */ /* 0x000fe20000041848 */
[----:B------:R-:W-:Y:S01]  /*7810*/  LDSM.16.MT88.4 R72, [R110+0x8800] ;  /* 0x008800006e48783b */ /* 0x000fe20000004200 */
[----:B------:R-:W-:-:S02]  /*7820*/  FFMA.FTZ R127, R90, c[0x0][0x23c], -R99 ;  /* 0x00008f005a7f7a23 */ /* 0x000fc40000010863 */
[----:B------:R-:W-:Y:S01]  /*7830*/  MUFU.EX2 R128, R128 ;  /* 0x0000008000807308 */ /* 0x000fe20000000800 */
[--C-:B------:R-:W-:Y:S02]  /*7840*/  FFMA.FTZ R90, R91, c[0x0][0x23c], -R99.reuse ;  /* 0x00008f005b5a7a23 */ /* 0x100fe40000010863 */
[----:B------:R-:W-:Y:S01]  /*7850*/  FFMA.FTZ R91, R98, c[0x0][0x23c], -R99 ;  /* 0x00008f00625b7a23 */ /* 0x000fe20000010863 */
[C---:B-----5:R-:W-:Y:S01]  /*7860*/  HMMA.16816.F32.BF16 R44, R84.reuse, R48, R44 ;  /* 0x00000030542c723c */ /* 0x060fe2000004182c */
[----:B------:R-:W-:Y:S02]  /*7870*/  FFMA.FTZ R135, R135, R147, R146 ;  /* 0x0000009387877223 */ /* 0x000fe40000010092 */
[----:B------:R-:W-:Y:S01]  /*7880*/  FFMA.FTZ R100, R134, R100, R97 ;  /* 0x0000006486647223 */ /* 0x000fe20000010061 */
[----:B------:R-:W-:Y:S01]  /*7890*/  MUFU.EX2 R104, R104 ;  /* 0x0000006800687308 */ /* 0x000fe20000000800 */
[----:B------:R-:W-:Y:S02]  /*78a0*/  FADD.FTZ R96, R96, R135 ;  /* 0x0000008760607221 */ /* 0x000fe40000010000 */
[----:B------:R-:W-:Y:S01]  /*78b0*/  FADD.FTZ R100, R93, R100 ;  /* 0x000000645d647221 */ /* 0x000fe20000010000 */
[----:B------:R-:W-:Y:S01]  /*78c0*/  HMMA.16816.F32.BF16 R48, R84, R50, R80 ;  /* 0x000000325430723c */ /* 0x000fe20000041850 */
[----:B------:R-:W-:Y:S01]  /*78d0*/  LDSM.16.MT88.4 R80, [R108+0x8800] ;  /* 0x008800006c50783b */ /* 0x000fe20000004200 */
[----:B------:R-:W-:-:S02]  /*78e0*/  FADD.FTZ R95, R95, R96 ;  /* 0x000000605f5f7221 */ /* 0x000fc40000010000 */
[----:B------:R-:W-:Y:S01]  /*78f0*/  MUFU.EX2 R107, R107 ;  /* 0x0000006b006b7308 */ /* 0x000fe20000000800 */
[----:B------:R-:W-:Y:S02]  /*7900*/  FADD.FTZ R3, R3, R100 ;  /* 0x0000006403037221 */ /* 0x000fe40000010000 */
[----:B------:R-:W-:Y:S01]  /*7910*/  FADD.FTZ R94, R94, R95 ;  /* 0x0000005f5e5e7221 */ /* 0x000fe20000010000 */
[----:B-1----:R-:W-:Y:S01]  /*7920*/  HMMA.16816.F32.BF16 R12, R52, R56, R12 ;  /* 0x00000038340c723c */ /* 0x002fe2000004180c */
[----:B------:R-:W-:-:S03]  /*7930*/  FADD.FTZ R2, R2, R3 ;  /* 0x0000000302027221 */ /* 0x000fc60000010000 */
[----:B------:R1:W-:Y:S01]  /*7940*/  MUFU.EX2 R105, R64 ;  /* 0x0000004000697308 */ /* 0x0003e20000000800 */
[----:B------:R-:W-:-:S03]  /*7950*/  FADD.FTZ R3, R145, R94 ;  /* 0x0000005e91037221 */ /* 0x000fc60000010000 */
[----:B------:R-:W-:Y:S01]  /*7960*/  HMMA.16816.F32.BF16 R16, R52, R58, R16 ;  /* 0x0000003a3410723c */ /* 0x000fe20000041810 */
[----:B------:R-:W2:Y:S01]  /*7970*/  LDSM.16.MT88.4 R56, [R110+0x7400] ;  /* 0x007400006e38783b */ /* 0x000ea20000004200 */
[----:B------:R-:W-:Y:S02]  /*7980*/  FADD.FTZ R3, R144, R3 ;  /* 0x0000000390037221 */ /* 0x000fe40000010000 */
[----:B------:R-:W3:Y:S08]  /*7990*/  MUFU.EX2 R102, R102 ;  /* 0x0000006600667308 */ /* 0x000ef00000000800 */
[----:B------:R-:W-:Y:S01]  /*79a0*/  MUFU.EX2 R101, R101 ;  /* 0x0000006500657308 */ /* 0x000fe20000000800 */
[----:B-1----:R-:W-:Y:S07]  /*79b0*/  LDSM.16.MT88.4 R64, [R108+0x7c00] ;  /* 0x007c00006c40783b */ /* 0x002fee0000004200 */
[----:B------:R-:W1:Y:S01]  /*79c0*/  MUFU.EX2 R132, R132 ;  /* 0x0000008400847308 */ /* 0x000e620000000800 */
[----:B---3--:R-:W-:-:S07]  /*79d0*/  F2FP.BF16.PACK_AB R84, R102, R105 ;  /* 0x000000696654723e */ /* 0x008fce00000010ff */
[----:B------:R-:W-:Y:S08]  /*79e0*/  MUFU.EX2 R92, R92 ;  /* 0x0000005c005c7308 */ /* 0x000ff00000000800 */
[----:B------:R-:W3:Y:S01]  /*79f0*/  MUFU.EX2 R127, R127 ;  /* 0x0000007f007f7308 */ /* 0x000ee20000000800 */
[----:B-1----:R-:W-:Y:S01]  /*7a00*/  F2FP.BF16.PACK_AB R86, R132, R101 ;  /* 0x000000658456723e */ /* 0x002fe200000010ff */
[C---:B--2---:R-:W-:Y:S06]  /*7a10*/  HMMA.16816.F32.BF16 R20, R52.reuse, R56, R20 ;  /* 0x000000383414723c */ /* 0x044fec0000041814 */
[----:B------:R-:W-:Y:S02]  /*7a20*/  MUFU.EX2 R90, R90 ;  /* 0x0000005a005a7308 */ /* 0x000fe40000000800 */
[----:B------:R-:W-:Y:S01]  /*7a30*/  HMMA.16816.F32.BF16 R24, R52, R58, R24 ;  /* 0x0000003a3418723c */ /* 0x000fe20000041818 */
[----:B------:R-:W1:Y:S05]  /*7a40*/  LDSM.16.MT88.4 R56, [R108+0x7400] ;  /* 0x007400006c38783b */ /* 0x000e6a0000004200 */
[----:B------:R-:W2:Y:S01]  /*7a50*/  MUFU.EX2 R91, R91 ;  /* 0x0000005b005b7308 */ /* 0x000ea20000000800 */
[----:B---3--:R-:W-:-:S02]  /*7a60*/  F2FP.BF16.PACK_AB R85, R127, R92 ;  /* 0x0000005c7f55723e */ /* 0x008fc400000010ff */
        /* <DEDUP_REMOVED lines=24> */
[----:B------:R-:W-:Y:S01]  /*7bf0*/  HMMA.16816.F32.BF16 R80, R52, R82, R48 ;  /* 0x000000523450723c */ /* 0x000fe20000041830 */
[----:B------:R-:W4:Y:S07]  /*7c00*/  LDSM.16.MT88.4 R48, [R108+0x6c00] ;  /* 0x006c00006c30783b */ /* 0x000f2e0000004200 */
[C---:B--2---:R-:W-:Y:S01]  /*7c10*/  HMMA.16816.F32.BF16 R36, R84.reuse, R40, R4 ;  /* 0x000000285424723c */ /* 0x044fe20000041804 */
[----:B------:R-:W-:Y:S07]  /*7c20*/  LDSM.16.MT88.4 R4, [R108+0x8c00] ;  /* 0x008c00006c04783b */ /* 0x000fee0000004200 */
[----:B------:R-:W-:Y:S01]  /*7c30*/  HMMA.16816.F32.BF16 R40, R84, R42, R8 ;  /* 0x0000002a5428723c */ /* 0x000fe20000041808 */
[----:B------:R-:W2:Y:S07]  /*7c40*/  LDSM.16.MT88.4 R8, [R110+0x8c00] ;  /* 0x008c00006e08783b */ /* 0x000eae0000004200 */
[C---:B---3--:R-:W-:Y:S08]  /*7c50*/  HMMA.16816.F32.BF16 R20, R52.reuse, R60, R20 ;  /* 0x0000003c3414723c */ /* 0x048ff00000041814 */
[C---:B-1----:R-:W-:Y:S08]  /*7c60*/  HMMA.16816.F32.BF16 R28, R52.reuse, R56, R28 ;  /* 0x00000038341c723c */ /* 0x042ff0000004181c */
[----:B------:R-:W-:Y:S01]  /*7c70*/  HMMA.16816.F32.BF16 R32, R52, R58, R32 ;  /* 0x0000003a3420723c */ /* 0x000fe20000041820 */
[----:B------:R-:W1:Y:S07]  /*7c80*/  LDSM.16.MT88.4 R56, [R110+0x7c00] ;  /* 0x007c00006e38783b */ /* 0x000e6e0000004200 */
[----:B----4-:R-:W-:Y:S07]  /*7c90*/  HMMA.16816.F32.BF16 R44, R84, R48, R12 ;  /* 0x00000030542c723c */ /* 0x010fee000004180c */
[----:B------:R-:W-:Y:S01]  /*7ca0*/  FADD.FTZ R13, R143, R2 ;  /* 0x000000028f0d7221 */ /* 0x000fe20000010000 */
[----:B------:R-:W-:Y:S01]  /*7cb0*/  HMMA.16816.F32.BF16 R24, R52, R62, R24 ;  /* 0x0000003e3418723c */ /* 0x000fe20000041818 */
[----:B------:R-:W-:-:S02]  /*7cc0*/  FADD.FTZ R2, R140, R3 ;  /* 0x000000038c027221 */ /* 0x000fc40000010000 */
[----:B------:R-:W-:Y:S02]  /*7cd0*/  FADD.FTZ R13, R142, R13 ;  /* 0x0000000d8e0d7221 */ /* 0x000fe40000010000 */
[----:B------:R-:W-:-:S03]  /*7ce0*/  FADD.FTZ R2, R139, R2 ;  /* 0x000000028b027221 */ /* 0x000fc60000010000 */
[----:B--2---:R-:W-:Y:S01]  /*7cf0*/  HMMA.16816.F32.BF16 R68, R84, R8, R68 ;  /* 0x000000085444723c */ /* 0x004fe20000041844 */
[----:B------:R-:W-:Y:S01]  /*7d00*/  FADD.FTZ R149, R149, R2 ;  /* 0x0000000295957221 */ /* 0x000fe20000010000 */
[----:B------:R-:W-:-:S03]  /*7d10*/  MOV R2, R88 ;  /* 0x0000005800027202 */ /* 0x000fc60000000f00 */
        /* <DEDUP_REMOVED lines=18> */
[----:B------:R-:W-:Y:S03]  /*7e40*/  HMMA.16816.F32.BF16 R56, R84, R58, R24 ;  /* 0x0000003a5438723c */ /* 0x000fe60000041818 */
[----:B------:R-:W-:-:S04]  /*7e50*/  FADD.FTZ R127, R127, R92 ;  /* 0x0000005c7f7f7221 */ /* 0x000fc80000010000 */
[----:B------:R-:W-:Y:S01]  /*7e60*/  FADD.FTZ R90, R90, R127 ;  /* 0x0000007f5a5a7221 */ /* 0x000fe20000010000 */
[----:B------:R-:W-:Y:S03]  /*7e70*/  HMMA.16816.F32.BF16 R64, R84, R66, R32 ;  /* 0x000000425440723c */ /* 0x000fe60000041820 */
[----:B------:R-:W-:-:S05]  /*7e80*/  FADD.FTZ R134, R91, R90 ;  /* 0x0000005a5b867221 */ /* 0x000fca0000010000 */
[C---:B------:R-:W-:Y:S08]  /*7e90*/  HMMA.16816.F32.BF16 R72, R84.reuse, R10, R72 ;  /* 0x0000000a5448723c */ /* 0x040ff00000041848 */
[C---:B------:R-:W-:Y:S08]  /*7ea0*/  HMMA.16816.F32.BF16 R76, R84.reuse, R4, R76 ;  /* 0x00000004544c723c */ /* 0x040ff0000004184c */
[----:B------:R-:W-:Y:S11]  /*7eb0*/  HMMA.16816.F32.BF16 R80, R84, R6, R80 ;  /* 0x000000065450723c */ /* 0x000ff60000041850 */
[----:B------:R-:W-:Y:S08]  /*7ec0*/  @!UPT UIADD3 URZ, URZ, URZ, URZ ;  /* 0x0000003f3f3ff290 */ /* 0x000ff0000fffe03f */
.L_x_5725:
[----:B------:R-:W-:Y:S05]  /*7ed0*/  @!P0 BRA `(.L_x_5733) ;  /* 0x0000298000008947 */ /* 0x000fea0003800000 */
[----:B------:R-:W-:Y:S01]  /*7ee0*/  IMAD.MOV.U32 R129, RZ, RZ, c[0x0][0x1a0] ;  /* 0x00006800ff817624 */ /* 0x000fe200078e00ff */
[----:B------:R-:W-:-:S02]  /*7ef0*/  MOV R85, R2 ;  /* 0x0000000200557202 */ /* 0x000fc40000000f00 */
[----:B------:R-:W-:Y:S01]  /*7f00*/  MOV R84, R3 ;  /* 0x0000000300547202 */ /* 0x000fe20000000f00 */
[----:B------:R-:W-:-:S05]  /*7f10*/  IMAD.U32 R128, R129, -0x40, RZ ;  /* 0xffffffc081807824 */ /* 0x000fca00078e00ff */
[----:B------:R-:W-:Y:S02]  /*7f20*/  SHF.R.S32.HI R127, RZ, 0x1f, R128 ;  /* 0x0000001fff7f7819 */ /* 0x000fe40000011480 */
.L_x_5737:
        /* <DEDUP_REMOVED lines=65> */
.L_x_5734:
[C---:B------:R-:W-:Y:S02]  /*8340*/  ISETP.GE.AND P3, PT, R122.reuse, c[0x0][0x220], PT ;  /* 0x000088007a007a0c */ /* 0x040fe40003f66270 */
[----:B------:R-:W-:Y:S02]  /*8350*/  IADD3 R3, R122, 0x20, RZ ;  /* 0x000000207a037810 */ /* 0x000fe40007ffe0ff */
[----:B------:R-:W-:Y:S02]  /*8360*/  LEA R132, P5, R138, R136, 0x1 ;  /* 0x000000888a847211 */ /* 0x000fe400078a08ff */
[----:B------:R-:W-:Y:S02]  /*8370*/  ISETP.GE.AND P2, PT, R3, c[0x0][0x220], PT ;  /* 0x0000880003007a0c */ /* 0x000fe40003f46270 */
[----:B------:R-:W-:Y:S02]  /*8380*/  IADD3 R2, R122, 0x40, RZ ;  /* 0x000000407a027810 */ /* 0x000fe40007ffe0ff */
[-CC-:B------:R-:W-:Y:S02]  /*8390*/  LEA.HI.X R133, R138, R137.reuse, R86.reuse, 0x1, P5 ;  /* 0x000000898a857211 */ /* 0x180fe400028f0c56 */
[----:B------:R-:W-:Y:S01]  /*83a0*/  ISETP.GE.AND P1, PT, R2, c[0x0][0x220], PT ;  /* 0x0000880002007a0c */ /* 0x000fe20003f26270 */
[----:B------:R-:W-:Y:S01]  /*83b0*/  @P3 STS [R121+0x6000], RZ ;  /* 0x006000ff79003388 */ /* 0x000fe20000000800 */
[----:B------:R-:W-:Y:S03]  /*83c0*/  IADD3 R3, P0, R119, R138, RZ ;  /* 0x0000008a77037210 */ /* 0x000fe60007f1e0ff */
[----:B------:R-:W-:Y:S02]  /*83d0*/  @P3 STS [R121+0x6004], RZ ;  /* 0x006004ff79003388 */ /* 0x000fe40000000800 */
[----:B------:R-:W-:Y:S01]  /*83e0*/  IMAD.X R2, R118, 0x1, R86, P0 ;  /* 0x0000000176027824 */ /* 0x000fe200000e0656 */
[CC--:B------:R-:W-:Y:S01]  /*83f0*/  @!P2 LEA R140, P4, R3.reuse, R136.reuse, 0x1 ;  /* 0x00000088038ca211 */ /* 0x0c0fe200078808ff */
[----:B------:R-:W-:Y:S03]  /*8400*/  @P3 STS.64 [R121+0x6008], RZ ;  /* 0x006008ff79003388 */ /* 0x000fe60000000a00 */
[CCC-:B------:R-:W-:Y:S01]  /*8410*/  @!P2 LEA.HI.X R141, R3.reuse, R137.reuse, R2.reuse, 0x1, P4 ;  /* 0x00000089038da211 */ /* 0x1c0fe200020f0c02 */
[----:B------:R-:W-:Y:S01]  /*8420*/  @!PT LDS RZ, [RZ] ;  /* 0x00000000fffff984 */ /* 0x000fe20000000800 */
[----:B------:R-:W-:Y:S01]  /*8430*/  @!PT LDS RZ, [RZ] ;  /* 0x00000000fffff984 */ /* 0x000fe20000000800 */
[----:B------:R-:W-:Y:S01]  /*8440*/  @!PT LDS RZ, [RZ] ;  /* 0x00000000fffff984 */ /* 0x000fe20000000800 */
[----:B------:R1:W-:Y:S01]  /*8450*/  @!P3 LDGSTS.E.BYPASS.LTC128B.128 [R121+0x6000], [R132.64] ;  /* 0x060000008479bfae */ /* 0x0003e2000b901d44 */
[C---:B------:R-:W-:Y:S03]  /*8460*/  @!P1 LEA R136, P0, R3.reuse, R136, 0x1 ;  /* 0x0000008803889211 */ /* 0x040fe600078008ff */
[----:B------:R-:W-:Y:S01]  /*8470*/  @P2 STS.128 [R121+0x7000], RZ ;  /* 0x007000ff79002388 */ /* 0x000fe20000000c00 */
[----:B------:R-:W-:Y:S01]  /*8480*/  @!P1 LEA.HI.X R137, R3, R137, R2, 0x1, P0 ;  /* 0x0000008903899211 */ /* 0x000fe200000f0c02 */
[----:B------:R-:W-:Y:S01]  /*8490*/  @!P3 IMAD.MOV.U32 R2, RZ, RZ, c[0x0][0x1a4] ;  /* 0x00006900ff02b624 */ /* 0x000fe200078e00ff */
[C---:B------:R-:W-:Y:S01]  /*84a0*/  @!P3 LEA R86, P0, R129.reuse, R132, 0x6 ;  /* 0x000000848156b211 */ /* 0x040fe200078030ff */
[----:B------:R-:W-:Y:S01]  /*84b0*/  @!PT LDS RZ, [RZ] ;  /* 0x00000000fffff984 */ /* 0x000fe20000000800 */
[----:B------:R-:W-:Y:S01]  /*84c0*/  @!PT LDS RZ, [RZ] ;  /* 0x00000000fffff984 */ /* 0x000fe20000000800 */
[----:B------:R-:W-:Y:S01]  /*84d0*/  @!PT LDS RZ, [RZ] ;  /* 0x00000000fffff984 */ /* 0x000fe20000000800 */
[----:B------:R1:W-:Y:S03]  /*84e0*/  @!P2 LDGSTS.E.BYPASS.LTC128B.128 [R121+0x7000], [R132.64+0x40] ;  /* 0x070000408479afae */ /* 0x0003e6000b901d44 */
        /* <DEDUP_REMOVED lines=103> */
[----:B------:R-:W-:-:S07]  /*8b60*/  @!P0 BRA `(.L_x_5735) ;  /* 0x000006d000008947 */ /* 0x000fce0003800000 */
[----:B-1----:R-:W-:Y:S05]  /*8b70*/  IMAD.MOV.U32 R87, RZ, RZ, c[0x0][0x198] ;  /* 0x00006600ff577624 */ /* 0x002fea00078e00ff */
[----:B------:R-:W-:Y:S04]  /*8b80*/  LEA R90, -R87, RZ, 0x6 ;  /* 0x000000ff575a7211 */ /* 0x000fe800078e31ff */
[----:B------:R-:W-:Y:S01]  /*8b90*/  SHF.R.S32.HI R89, RZ, 0x1f, R90 ;  /* 0x0000001fff597819 */ /* 0x000fe2000001145a */
[----:B------:R-:W-:-:S06]  /*8ba0*/  @!P6 BRA `(.L_x_5736) ;  /* 0x000003b00000e947 */ /* 0x000fcc0003800000 */
[----:B------:R-:W-:Y:S01]  /*8bb0*/  IMAD.SHL.U32 R86, R120, 0x40, RZ ;  /* 0x0000004078567824 */ /* 0x000fe200078e00ff */
[----:B------:R-:W-:Y:S01]  /*8bc0*/  IABS R3, c[0x0][0x2d0] ;  /* 0x0000b40000037a13 */ /* 0x000fe20000000000 */
[----:B------:R-:W-:Y:S03]  /*8bd0*/  IMAD.MOV.U32 R90, RZ, RZ, RZ ;  /* 0x000000ffff5a7224 */ /* 0x000fe600078e00ff */
[----:B------:R-:W1:Y:S01]  /*8be0*/  I2F.RP R88, R3 ;  /* 0x0000000300587306 */ /* 0x000e620000209400 */
[----:B------:R-:W-:Y:S04]  /*8bf0*/  IADD3 R92, R86, -0x40, RZ ;  /* 0xffffffc0565c7810 */ /* 0x000fe80007ffe0ff */
[----:B------:R-:W-:Y:S02]  /*8c00*/  IABS R89, R92 ;  /* 0x0000005c00597213 */ /* 0x000fe40000000000 */
[----:B------:R-:W-:Y:S03]  /*8c10*/  LOP3.LUT R92, R92, c[0x0][0x2d0], RZ, 0x3c, !PT ;  /* 0x0000b4005c5c7a12 */ /* 0x000fe600078e3cff */
[----:B-1----:R-:W1:Y:S02]  /*8c20*/  MUFU.RCP R2, R88 ;  /* 0x0000005800027308 */ /* 0x002e640000001000 */
[----:B-1----:R-:W-:Y:S08]  /*8c30*/  IADD3 R91, R2, 0xffffffe, RZ ;  /* 0x0ffffffe025b7810 */ /* 0x002ff00007ffe0ff */
[----:B------:R-:W1:Y:S02]  /*8c40*/  F2I.FTZ.U32.TRUNC.NTZ R91, R91 ;  /* 0x0000005b005b7305 */ /* 0x000e64000021f000 */
[--C-:B-1----:R-:W-:Y:S04]  /*8c50*/  IMAD.MOV R2, RZ, RZ, -R91.reuse ;  /* 0x000000ffff027224 */ /* 0x102fe800078e0a5b */
        /* <DEDUP_REMOVED lines=48> */
.L_x_5736:
[----:B------:R1:W-:Y:S01]  /*8f60*/  @P3 STS [R121+0x3000], RZ ;  /* 0x003000ff79003388 */ /* 0x0003e20000000800 */
[C---:B------:R-:W-:Y:S01]  /*8f70*/  LEA R92, P4, R90.reuse, R130, 0x1 ;  /* 0x000000825a5c7211 */ /* 0x040fe200078808ff */
[----:B------:R-:W-:Y:S01]  /*8f80*/  @!P3 IMAD.MOV.U32 R2, RZ, RZ, c[0x0][0x19c] ;  /* 0x00006700ff02b624 */ /* 0x000fe200078e00ff */
[----:B------:R-:W-:Y:S01]  /*8f90*/  IADD3 R3, P0, R117, R90, RZ ;  /* 0x0000005a75037210 */ /* 0x000fe20007f1e0ff */
[----:B------:R1:W-:Y:S01]  /*8fa0*/  @P3 STS [R121+0x3004], RZ ;  /* 0x003004ff79003388 */ /* 0x0003e20000000800 */
[--C-:B------:R-:W-:Y:S02]  /*8fb0*/  LEA.HI.X R93, R90, R131, R89.reuse, 0x1, P4 ;  /* 0x000000835a5d7211 */ /* 0x100fe400020f0c59 */
[----:B------:R-:W-:Y:S01]  /*8fc0*/  @!P3 LEA R94, P5, R87, R92, 0x6 ;  /* 0x0000005c575eb211 */ /* 0x000fe200078a30ff */
        /* <DEDUP_REMOVED lines=39> */
.L_x_5735:
        /* <DEDUP_REMOVED lines=31> */
[CC--:B------:R-:W-:Y:S02]  /*9430*/  FFMA.FTZ R14, R0.reuse, R95.reuse, R14 ;  /* 0x0000005f000e7223 */ /* 0x0c0fe4000001000e */
[C---:B------:R-:W-:Y:S01]  /*9440*/  FFMA.FTZ R12, R0.reuse, R95, R12 ;  /* 0x0000005f000c7223 */ /* 0x040fe2000001000c */
[----:B------:R-:W-:Y:S01]  /*9450*/  FMNMX.FTZ R95, R7, R94, !PT ;  /* 0x0000005e075f7209 */ /* 0x000fe20007810000 */
[----:B------:R-:W-:Y:S01]  /*9460*/  FFMA.FTZ R8, R0, R97, R8 ;  /* 0x0000006100087223 */ /* 0x000fe20000010008 */
[----:B------:R-:W-:Y:S01]  /*9470*/  FMNMX.FTZ R94, R4, R84, !PT ;  /* 0x00000054045e7209 */ /* 0x000fe20007810000 */
[----:B------:R-:W-:Y:S01]  /*9480*/  FFMA.FTZ R11, R0, R87, R11 ;  /* 0x00000057000b7223 */ /* 0x000fe2000001000b */
[----:B------:R-:W-:Y:S01]  /*9490*/  FMNMX.FTZ R96, R10, R95, !PT ;  /* 0x0000005f0a607209 */ /* 0x000fe20007810000 */
[CC--:B------:R-:W-:Y:S01]  /*94a0*/  FFMA.FTZ R16, R0.reuse, R93.reuse, R16 ;  /* 0x0000005d00107223 */ /* 0x0c0fe20000010010 */
[----:B------:R-:W2:Y:S01]  /*94b0*/  I2F R2, R2 ;  /* 0x0000000200027306 */ /* 0x000ea20000201400 */
[C---:B------:R-:W-:Y:S01]  /*94c0*/  FFMA.FTZ R18, R0.reuse, R93, R18 ;  /* 0x0000005d00127223 */ /* 0x040fe20000010012 */
[----:B------:R-:W-:Y:S01]  /*94d0*/  FMNMX.FTZ R93, R5, R94, !PT ;  /* 0x0000005e055d7209 */ /* 0x000fe20007810000 */
[C---:B------:R-:W-:Y:S01]  /*94e0*/  FFMA.FTZ R9, R0.reuse, R87, R9 ;  /* 0x0000005700097223 */ /* 0x040fe20000010009 */
[----:B------:R-:W-:Y:S01]  /*94f0*/  FMNMX.FTZ R95, R11, R96, !PT ;  /* 0x000000600b5f7209 */ /* 0x000fe20007810000 */
[-C--:B------:R-:W-:Y:S01]  /*9500*/  FFMA.FTZ R17, R0, R92.reuse, R17 ;  /* 0x0000005c00117223 */ /* 0x080fe20000010011 */
[----:B------:R-:W-:Y:S01]  /*9510*/  IADD3 R87, R90, 0x30, RZ ;  /* 0x000000305a577810 */ /* 0x000fe20007ffe0ff */
[----:B------:R-:W-:Y:S01]  /*9520*/  FFMA.FTZ R19, R0, R92, R19 ;  /* 0x0000005c00137223 */ /* 0x000fe20000010013 */
[----:B------:R-:W-:Y:S01]  /*9530*/  FMNMX.FTZ R92, R8, R93, !PT ;  /* 0x0000005d085c7209 */ /* 0x000fe20007810000 */
[-C--:B------:R-:W-:Y:S01]  /*9540*/  FFMA.FTZ R15, R0, R88.reuse, R15 ;  /* 0x00000058000f7223 */ /* 0x080fe2000001000f */
[----:B------:R-:W-:Y:S01]  /*9550*/  FMNMX.FTZ R96, R14, R95, !PT ;  /* 0x0000005f0e607209 */ /* 0x000fe20007810000 */
[----:B------:R-:W-:Y:S01]  /*9560*/  FFMA.FTZ R13, R0, R88, R13 ;  /* 0x00000058000d7223 */ /* 0x000fe2000001000d */
[----:B------:R-:W-:Y:S01]  /*9570*/  FMNMX.FTZ R97, R9, R92, !PT ;  /* 0x0000005c09617209 */ /* 0x000fe20007810000 */
[----:B------:R-:W3:Y:S01]  /*9580*/  I2F R87, R87 ;  /* 0x0000005700577306 */ /* 0x000ee20000201400 */
[----:B------:R-:W-:Y:S01]  /*9590*/  IADD3 R88, R90, 0x31, RZ ;  /* 0x000000315a587810 */ /* 0x000fe20007ffe0ff */
[CC--:B------:R-:W-:Y:S01]  /*95a0*/  FFMA.FTZ R22, R0.reuse, R91.reuse, R22 ;  /* 0x0000005b00167223 */ /* 0x0c0fe20000010016 */
[----:B------:R-:W-:Y:S01]  /*95b0*/  FMNMX.FTZ R95, R15, R96, !PT ;  /* 0x000000600f5f7209 */ /* 0x000fe20007810000 */
[----:B------:R-:W-:Y:S01]  /*95c0*/  FFMA.FTZ R20, R0, R91, R20 ;  /* 0x0000005b00147223 */ /* 0x000fe20000010014 */
[----:B------:R-:W-:Y:S01]  /*95d0*/  FMNMX.FTZ R96, R12, R97, !PT ;  /* 0x000000610c607209 */ /* 0x000fe20007810000 */
[----:B-1----:R-:W-:Y:S01]  /*95e0*/  FFMA.FTZ R26, R0, R89, R26 ;  /* 0x00000059001a7223 */ /* 0x002fe2000001001a */
[----:B------:R-:W-:Y:S01]  /*95f0*/  FMNMX.FTZ R92, R18, R95, !PT ;  /* 0x0000005f125c7209 */ /* 0x000fe20007810000 */
[----:B------:R-:W-:Y:S01]  /*9600*/  FFMA.FTZ R21, R0, R86, R21 ;  /* 0x0000005600157223 */ /* 0x000fe20000010015 */
[----:B------:R-:W-:Y:S01]  /*9610*/  FMNMX.FTZ R97, R13, R96, !PT ;  /* 0x000000600d617209 */ /* 0x000fe20007810000 */
[----:B------:R-:W1:Y:S01]  /*9620*/  I2F R88, R88 ;  /* 0x0000005800587306 */ /* 0x000e620000201400 */
[----:B------:R-:W-:Y:S01]  /*9630*/  IADD3 R94, R90, 0x39, RZ ;  /* 0x000000395a5e7810 */ /* 0x000fe20007ffe0ff */
[C---:B--2---:R-:W-:Y:S01]  /*9640*/  FFMA.FTZ R27, R0.reuse, R2, R27 ;  /* 0x00000002001b7223 */ /* 0x044fe2000001001b */
[----:B------:R-:W-:Y:S01]  /*9650*/  FMNMX.FTZ R95, R19, R92, !PT ;  /* 0x0000005c135f7209 */ /* 0x000fe20007810000 */
[----:B------:R-:W-:Y:S01]  /*9660*/  FFMA.FTZ R24, R0, R89, R24 ;  /* 0x0000005900187223 */ /* 0x000fe20000010018 */
[----:B------:R-:W-:Y:S01]  /*9670*/  FMNMX.FTZ R92, R16, R97, !PT ;  /* 0x00000061105c7209 */ /* 0x000fe20007810000 */
[----:B------:R-:W-:Y:S01]  /*9680*/  FFMA.FTZ R25, R0, R2, R25 ;  /* 0x0000000200197223 */ /* 0x000fe20000010019 */
[----:B------:R-:W-:Y:S02]  /*9690*/  FMNMX.FTZ R90, R22, R95, !PT ;  /* 0x0000005f165a7209 */ /* 0x000fe40007810000 */
[----:B------:R-:W-:Y:S01]  /*96a0*/  FMNMX.FTZ R91, R17, R92, !PT ;  /* 0x0000005c115b7209 */ /* 0x000fe20007810000 */
        /* <DEDUP_REMOVED lines=14> */
[----:B------:R-:W-:Y:S02]  /*9790*/  FMNMX.FTZ R87, R31, R86, !PT ;  /* 0x000000561f577209 */ /* 0x000fe40007810000 */
[----:B------:R-:W-:Y:S01]  /*97a0*/  FMNMX.FTZ R86, R28, R89, !PT ;  /* 0x000000591c567209 */ /* 0x000fe20007810000 */
[CC--:B--2---:R-:W-:Y:S03]  /*97b0*/  FFMA.FTZ R34, R0.reuse, R93.reuse, R34 ;  /* 0x0000005d00227223 */ /* 0x0c4fe60000010022 */
[----:B------:R-:W-:Y:S01]  /*97c0*/  FMNMX.FTZ R89, R29, R86, !PT ;  /* 0x000000561d597209 */ /* 0x000fe20007810000 */
[----:B------:R-:W-:Y:S01]  /*97d0*/  FFMA.FTZ R32, R0, R93, R32 ;  /* 0x0000005d00207223 */ /* 0x000fe20000010020 */
[----:B------:R-:W-:Y:S01]  /*97e0*/  FMNMX.FTZ R2, R34, R87, !PT ;  /* 0x0000005722027209 */ /* 0x000fe20007810000 */
[CC--:B---3--:R-:W-:Y:S01]  /*97f0*/  FFMA.FTZ R35, R0.reuse, R3.reuse, R35 ;  /* 0x0000000300237223 */ /* 0x0c8fe20000010023 */
[----:B------:R-:W-:Y:S01]  /*9800*/  LDSM.16.MT88.4 R92, [R110+0x6000] ;  /* 0x006000006e5c783b */ /* 0x000fe20000004200 */
        /* <DEDUP_REMOVED lines=24> */
[--C-:B------:R-:W-:Y:S01]  /*9990*/  FFMA.FTZ R97, R10, c[0x0][0x23c], -R102.reuse ;  /* 0x00008f000a617a23 */ /* 0x100fe20000010866 */
[----:B------:R-:W-:Y:S01]  /*99a0*/  ISETP.GT.AND P0, PT, R120, R115, PT ;  /* 0x000000737800720c */ /* 0x000fe20003f04270 */
[--C-:B------:R-:W-:Y:S02]  /*99b0*/  FFMA.FTZ R100, R4, c[0x0][0x23c], -R103.reuse ;  /* 0x00008f0004647a23 */ /* 0x100fe40000010867 */
[--C-:B------:R-:W-:Y:S02]  /*99c0*/  FFMA.FTZ R99, R5, c[0x0][0x23c], -R103.reuse ;  /* 0x00008f0005637a23 */ /* 0x100fe40000010867 */
[--C-:B------:R-:W-:Y:S02]  /*99d0*/  FFMA.FTZ R98, R8, c[0x0][0x23c], -R103.reuse ;  /* 0x00008f0008627a23 */ /* 0x100fe40000010867 */
[--C-:B------:R-:W-:Y:S01]  /*99e0*/  FFMA.FTZ R87, R9, c[0x0][0x23c], -R103.reuse ;  /* 0x00008f0009577a23 */ /* 0x100fe20000010867 */
[----:B------:R-:W-:Y:S01]  /*99f0*/  MUFU.EX2 R101, R101 ;  /* 0x0000006500657308 */ /* 0x000fe20000000800 */
[----:B------:R-:W-:Y:S02]  /*9a00*/  FMUL.FTZ R84, R86, c[0x0][0x23c] ;  /* 0x00008f0056547a20 */ /* 0x000fe40000410000 */
[--C-:B------:R-:W-:Y:S02]  /*9a10*/  FFMA.FTZ R86, R11, c[0x0][0x23c], -R102.reuse ;  /* 0x00008f000b567a23 */ /* 0x100fe40000010866 */
[--C-:B------:R-:W-:Y:S02]  /*9a20*/  FFMA.FTZ R139, R14, c[0x0][0x23c], -R102.reuse ;  /* 0x00008f000e8b7a23 */ /* 0x100fe40000010866 */
[--C-:B------:R-:W-:Y:S02]  /*9a30*/  FFMA.FTZ R106, R15, c[0x0][0x23c], -R102.reuse ;  /* 0x00008f000f6a7a23 */ /* 0x100fe40000010866 */
[--C-:B------:R-:W-:Y:S01]  /*9a40*/  FFMA.FTZ R105, R18, c[0x0][0x23c], -R102.reuse ;  /* 0x00008f0012697a23 */ /* 0x100fe20000010866 */
[----:B------:R-:W2:Y:S01]  /*9a50*/  MUFU.EX2 R84, R84 ;  /* 0x0000005400547308 */ /* 0x000ea20000000800 */
        /* <DEDUP_REMOVED lines=60> */
[----:B------:R-:W-:Y:S02]  /*9e20*/  FFMA.FTZ R101, R85, R134, R101 ;  /* 0x0000008655657223 */ /* 0x000fe40000010065 */
[----:B------:R-:W-:Y:S02]  /*9e30*/  FFMA.FTZ R100, R84, R135, R100 ;  /* 0x0000008754647223 */ /* 0x000fe40000010064 */
[----:B------:R-:W-:Y:S01]  /*9e40*/  FADD.FTZ R96, R96, R101 ;  /* 0x0000006560607221 */ /* 0x000fe20000010000 */
[----:B------:R-:W-:Y:S01]  /*9e50*/  MUFU.EX2 R105, R105 ;  /* 0x0000006900697308 */ /* 0x000fe20000000800 */
[C---:B------:R-:W-:Y:S05]  /*9e60*/  HMMA.16816.F32.BF16 R36, R88.reuse, R92, R36 ;  /* 0x0000005c5824723c */ /* 0x040fea0000041824 */
[----:B------:R-:W-:Y:S02]  /*9e70*/  FADD.FTZ R99, R99, R100 ;  /* 0x0000006463637221 */ /* 0x000fe40000010000 */
[----:B------:R-:W-:Y:S01]  /*9e80*/  FADD.FTZ R97, R97, R96 ;  /* 0x0000006061617221 */ /* 0x000fe20000010000 */
[C---:B------:R-:W-:Y:S01]  /*9e90*/  HMMA.16816.F32.BF16 R40, R88.reuse, R94, R40 ;  /* 0x0000005e5828723c */ /* 0x040fe20000041828 */
[----:B------:R-:W1:Y:S01]  /*9ea0*/  LDSM.16.MT88.4 R92, [R108+0x6000] ;  /* 0x006000006c5c783b */ /* 0x000e620000004200 */
[----:B------:R-:W-:Y:S02]  /*9eb0*/  MUFU.EX2 R104, R104 ;  /* 0x0000006800687308 */ /* 0x000fe40000000800 */
[----:B------:R-:W-:Y:S02]  /*9ec0*/  FADD.FTZ R98, R98, R99 ;  /* 0x0000006362627221 */ /* 0x000fe40000010000 */
[----:B------:R-:W-:Y:S02]  /*9ed0*/  FADD.FTZ R86, R86, R97 ;  /* 0x0000006156567221 */ /* 0x000fe40000010000 */
[----:B------:R-:W-:Y:S02]  /*9ee0*/  FADD.FTZ R87, R87, R98 ;  /* 0x0000006257577221 */ /* 0x000fe40000010000 */
[----:B------:R-:W-:Y:S02]  /*9ef0*/  LDSM.16.MT88.4 R96, [R108+0x6c00] ;  /* 0x006c00006c60783b */ /* 0x000fe40000004200 */
[----:B------:R-:W-:Y:S01]  /*9f00*/  FMUL.FTZ R83, R85, R83 ;  /* 0x0000005355537220 */ /* 0x000fe20000410000 */
[----:B------:R-:W-:Y:S01]  /*9f10*/  MUFU.EX2 R138, R138 ;  /* 0x0000008a008a7308 */ /* 0x000fe20000000800 */
[C---:B------:R-:W-:Y:S01]  /*9f20*/  FMUL.FTZ R80, R84.reuse, R80 ;  /* 0x0000005054507220 */ /* 0x040fe20000410000 */
[----:B------:R-:W-:Y:S01]  /*9f30*/  MOV R85, R2 ;  /* 0x0000000200557202 */ /* 0x000fe20000000f00 */
[----:B------:R-:W-:Y:S01]  /*9f40*/  FMUL.FTZ R81, R84, R81 ;  /* 0x0000005154517220 */ /* 0x000fe20000410000 */
[----:B------:R-:W-:Y:S01]  /*9f50*/  MOV R84, R3 ;  /* 0x0000000300547202 */ /* 0x000fe20000000f00 */
        /* <DEDUP_REMOVED lines=12> */
[--C-:B------:R-:W-:Y:S01]  /*a020*/  FFMA.FTZ R25, R25, c[0x0][0x23c], -R103.reuse ;  /* 0x00008f0019197a23 */ /* 0x100fe20000010867 */
[C---:B-1----:R-:W-:Y:S04]  /*a030*/  HMMA.16816.F32.BF16 R44, R88.reuse, R92, R44 ;  /* 0x0000005c582c723c */ /* 0x042fe8000004182c */
[----:B------:R-:W-:Y:S01]  /*a040*/  MUFU.EX2 R136, R136 ;  /* 0x0000008800887308 */ /* 0x000fe20000000800 */
[--C-:B------:R-:W-:Y:S02]  /*a050*/  FFMA.FTZ R148, R30, c[0x0][0x23c], -R102.reuse ;  /* 0x00008f001e947a23 */ /* 0x100fe40000010866 */
[--C-:B------:R-:W-:Y:S01]  /*a060*/  FFMA.FTZ R31, R31, c[0x0][0x23c], -R102.reuse ;  /* 0x00008f001f1f7a23 */ /* 0x100fe20000010866 */
[C---:B------:R-:W-:Y:S01]  /*a070*/  HMMA.16816.F32.BF16 R48, R88.reuse, R94, R48 ;  /* 0x0000005e5830723c */ /* 0x040fe20000041830 */
[----:B------:R-:W1:Y:S03]  /*a080*/  LDSM.16.MT88.4 R92, [R110+0x7000] ;  /* 0x007000006e5c783b */ /* 0x000e660000004200 */
[--C-:B------:R-:W-:Y:S02]  /*a090*/  FFMA.FTZ R149, R34, c[0x0][0x23c], -R102.reuse ;  /* 0x00008f0022957a23 */ /* 0x100fe40000010866 */
[----:B------:R-:W-:Y:S01]  /*a0a0*/  MUFU.EX2 R142, R142 ;  /* 0x0000008e008e7308 */ /* 0x000fe20000000800 */
[----:B------:R-:W-:Y:S02]  /*a0b0*/  FFMA.FTZ R102, R35, c[0x0][0x23c], -R102 ;  /* 0x00008f0023667a23 */ /* 0x000fe40000010866 */
[--C-:B------:R-:W-:Y:S03]  /*a0c0*/  FFMA.FTZ R150, R28, c[0x0][0x23c], -R103.reuse ;  /* 0x00008f001c967a23 */ /* 0x100fe60000010867 */
[--C-:B------:R-:W-:Y:S02]  /*a0d0*/  FFMA.FTZ R151, R29, c[0x0][0x23c], -R103.reuse ;  /* 0x00008f001d977a23 */ /* 0x100fe40000010867 */
[--C-:B------:R-:W-:Y:S02]  /*a0e0*/  FFMA.FTZ R152, R32, c[0x0][0x23c], -R103.reuse ;  /* 0x00008f0020987a23 */ /* 0x100fe40000010867 */
[----:B------:R-:W-:Y:S01]  /*a0f0*/  MUFU.EX2 R134, R102 ;  /* 0x0000006600867308 */ /* 0x000fe20000000800 */
[----:B------:R-:W-:Y:S09]  /*a100*/  FFMA.FTZ R103, R33, c[0x0][0x23c], -R103 ;  /* 0x00008f0021677a23 */ /* 0x000ff20000010867 */
[----:B------:R2:W-:Y:S10]  /*a110*/  MUFU.EX2 R147, R103 ;  /* 0x0000006700937308 */ /* 0x0005f40000000800 */
[----:B------:R-:W3:Y:S01]  /*a120*/  MUFU.EX2 R141, R141 ;  /* 0x0000008d008d7308 */ /* 0x000ee20000000800 */
[C---:B-1----:R-:W-:Y:S09]  /*a130*/  HMMA.16816.F32.BF16 R52, R88.reuse, R92, R52 ;  /* 0x0000005c5834723c */ /* 0x042ff20000041834 */
[----:B------:R-:W-:Y:S01]  /*a140*/  MUFU.EX2 R143, R143 ;  /* 0x0000008f008f7308 */ /* 0x000fe20000000800 */
[C---:B------:R-:W-:Y:S01]  /*a150*/  HMMA.16816.F32.BF16 R56, R88.reuse, R94, R56 ;  /* 0x0000005e5838723c */ /* 0x040fe20000041838 */
[----:B------:R-:W1:Y:S08]  /*a160*/  LDSM.16.MT88.4 R92, [R108+0x7000] ;  /* 0x007000006c5c783b */ /* 0x000e700000004200 */
[----:B------:R-:W4:Y:S01]  /*a170*/  MUFU.EX2 R140, R140 ;  /* 0x0000008c008c7308 */ /* 0x000f220000000800 */
[----:B--2---:R-:W-:Y:S02]  /*a180*/  LDSM.16.MT88.4 R100, [R108+0x7c00] ;  /* 0x007c00006c64783b */ /* 0x004fe40000004200 */
[----:B---3--:R-:W-:Y:S07]  /*a190*/  F2FP.BF16.PACK_AB R33, R141, R142 ;  /* 0x0000008e8d21723e */ /* 0x008fee00000010ff */
[----:B------:R-:W-:Y:S10]  /*a1a0*/  MUFU.EX2 R145, R145 ;  /* 0x0000009100917308 */ /* 0x000ff40000000800 */
[----:B------:R-:W2:Y:S01]  /*a1b0*/  MUFU.EX2 R144, R144 ;  /* 0x0000009000907308 */ /* 0x000ea20000000800 */
[----:B----4-:R-:W-:Y:S09]  /*a1c0*/  F2FP.BF16.PACK_AB R35, R140, R143 ;  /* 0x0000008f8c23723e */ /* 0x010ff200000010ff */
[----:B------:R-:W-:Y:S01]  /*a1d0*/  MUFU.EX2 R146, R146 ;  /* 0x0000009200927308 */ /* 0x000fe20000000800 */
[C---:B-1----:R-:W-:Y:S09]  /*a1e0*/  HMMA.16816.F32.BF16 R60, R88.reuse, R92, R60 ;  /* 0x0000005c583c723c */ /* 0x042ff2000004183c */
[----:B------:R-:W1:Y:S01]  /*a1f0*/  MUFU.EX2 R25, R25 ;  /* 0x0000001900197308 */ /* 0x000e620000000800 */
[C---:B------:R-:W-:Y:S01]  /*a200*/  HMMA.16816.F32.BF16 R64, R88.reuse, R94, R64 ;  /* 0x0000005e5840723c */ /* 0x040fe20000041840 */
[----:B------:R-:W3:Y:S02]  /*a210*/  LDSM.16.MT88.4 R92, [R110+0x8000] ;  /* 0x008000006e5c783b */ /* 0x000ee40000004200 */
[----:B--2---:R-:W-:Y:S06]  /*a220*/  F2FP.BF16.PACK_AB R32, R144, R145 ;  /* 0x000000919020723e */ /* 0x004fec00000010ff */
[----:B------:R-:W-:Y:S10]  /*a230*/  MUFU.EX2 R148, R148 ;  /* 0x0000009400947308 */ /* 0x000ff40000000800 */
[----:B------:R-:W2:Y:S01]  /*a240*/  MUFU.EX2 R31, R31 ;  /* 0x0000001f001f7308 */ /* 0x000ea20000000800 */
[----:B-1----:R-:W-:Y:S09]  /*a250*/  F2FP.BF16.PACK_AB R34, R25, R146 ;  /* 0x000000921922723e */ /* 0x002ff200000010ff */
[----:B------:R-:W1:Y:S10]  /*a260*/  MUFU.EX2 R29, R149 ;  /* 0x00000095001d7308 */ /* 0x000e740000000800 */
[----:B------:R-:W-:Y:S01]  /*a270*/  MUFU.EX2 R150, R150 ;  /* 0x0000009600967308 */ /* 0x000fe20000000800 */
[C---:B---3--:R-:W-:Y:S09]  /*a280*/  HMMA.16816.F32.BF16 R68, R88.reuse, R92, R68 ;  /* 0x0000005c5844723c */ /* 0x048ff20000041844 */
[----:B------:R-:W3:Y:S01]  /*a290*/  MUFU.EX2 R135, R151 ;  /* 0x0000009700877308 */ /* 0x000ee20000000800 */
        /* <DEDUP_REMOVED lines=67> */
[----:B------:R-:W-:Y:S03]  /*a6d0*/  F2FP.BF16.PACK_AB R35, R134, R29 ;  /* 0x0000001d8623723e */ /* 0x000fe600000010ff */
[----:B---3--:R-:W-:Y:S01]  /*a6e0*/  F2FP.BF16.PACK_AB R32, R135, R150 ;  /* 0x000000968720723e */ /* 0x008fe200000010ff */
        /* <DEDUP_REMOVED lines=23> */
.L_x_5733:
[----:B------:R-:W1:Y:S01]  /*a860*/  SHFL.BFLY PT, R5, R134, 0x2, 0x1f ;  /* 0x0c401f0086057f89 */ /* 0x000e6200000e0000 */
[----:B------:R-:W-:Y:S01]  /*a870*/  IADD3 R4, -R123, RZ, RZ ;  /* 0x000000ff7b047210 */ /* 0x000fe20007ffe1ff */
[----:B------:R-:W-:Y:S01]  /*a880*/  IMAD.MOV.U32 R8, RZ, RZ, 0x3f800000 ;  /* 0x3f800000ff087424 */ /* 0x000fe200078e00ff */
[----:B------:R-:W-:Y:S01]  /*a890*/  MOV R10, 0x3f800000 ;  /* 0x3f800000000a7802 */ /* 0x000fe20000000f00 */
[----:B------:R-:W2:Y:S01]  /*a8a0*/  SHFL.BFLY PT, R0, R135, 0x2, 0x1f ;  /* 0x0c401f0087007f89 */ /* 0x000ea200000e0000 */
[----:B------:R-:W-:Y:S03]  /*a8b0*/  BSSY B0, `(.L_x_5738) ;  /* 0x00000ca000007945 */ /* 0x000fe60003800000 */
[----:B------:R-:W3:Y:S04]  /*a8c0*/  S2R R9, SR_CTAID.Z ;  /* 0x0000000000097919 */ /* 0x000ee80000002700 */
[----:B------:R-:W4:Y:S04]  /*a8d0*/  S2R R12, SR_CTAID.Y ;  /* 0x00000000000c7919 */ /* 0x000f280000002600 */
[----:B------:R-:W-:Y:S01]  /*a8e0*/  BAR.SYNC.DEFER_BLOCKING 0x0 ;  /* 0x0000000000007b1d */ /* 0x000fe20000010000 */
[----:B-1----:R-:W-:-:S02]  /*a8f0*/  FADD.FTZ R5, R5, R134 ;  /* 0x0000008605057221 */ /* 0x002fc40000010000 */
[----:B--2---:R-:W-:-:S03]  /*a900*/  FADD.FTZ R0, R0, R135 ;  /* 0x0000008700007221 */ /* 0x004fc60000010000 */
[----:B------:R-:W1:Y:S01]  /*a910*/  SHFL.BFLY PT, R6, R5, 0x1, 0x1f ;  /* 0x0c201f0005067f89 */ /* 0x000e6200000e0000 */
[----:B---3--:R-:W-:-:S03]  /*a920*/  IMAD R4, R4, c[0x0][0x1c0], R9 ;  /* 0x0000700004047a24 */ /* 0x008fc600078e0209 */
[----:B------:R-:W2:Y:S01]  /*a930*/  SHFL.BFLY PT, R7, R0, 0x1, 0x1f ;  /* 0x0c201f0000077f89 */ /* 0x000ea200000e0000 */
[----:B----4-:R-:W-:-:S04]  /*a940*/  IMAD R9, R12, c[0x0][0x210], R123 ;  /* 0x000084000c097a24 */ /* 0x010fc800078e027b */
[----:B------:R-:W-:Y:S02]  /*a950*/  IMAD R9, R9, c[0x0][0x1c0], R4 ;  /* 0x0000700009097a24 */ /* 0x000fe400078e0204 */
[----:B-1----:R-:W-:Y:S02]  /*a960*/  FADD.FTZ R6, R5, R6 ;  /* 0x0000000605067221 */ /* 0x002fe40000010000 */
[----:B------:R-:W1:Y:S01]  /*a970*/  S2R R5, SR_TID.X ;  /* 0x0000000000057919 */ /* 0x000e620000002100 */
[----:B--2---:R-:W-:Y:S02]  /*a980*/  FADD.FTZ R7, R0, R7 ;  /* 0x0000000700077221 */ /* 0x004fe40000010000 */
[----:B------:R-:W-:Y:S01]  /*a990*/  FSETP.NE.FTZ.AND P2, PT, R6, RZ, PT ;  /* 0x000000ff0600720b */ /* 0x000fe20003f55000 */
[----:B------:R-:W2:Y:S02]  /*a9a0*/  S2R R0, SR_TID.X ;  /* 0x0000000000007919 */ /* 0x000ea40000002100 */
[----:B------:R-:W-:-:S10]  /*a9b0*/  FSETP.NE.FTZ.AND P3, PT, R7, RZ, PT ;  /* 0x000000ff0700720b */ /* 0x000fd40003f75000 */
[----:B------:R-:W3:Y:S01]  /*a9c0*/  @P2 MUFU.RCP R8, R6 ;  /* 0x0000000600082308 */ /* 0x000ee20000001000 */
[----:B-1----:R-:W-:-:S07]  /*a9d0*/  SHF.R.S32.HI R12, RZ, 0x1f, R5 ;  /* 0x0000001fff0c7819 */ /* 0x002fce0000011405 */
[----:B------:R-:W1:Y:S01]  /*a9e0*/  @P3 MUFU.RCP R10, R7 ;  /* 0x00000007000a3308 */ /* 0x000e620000001000 */
[----:B------:R-:W-:Y:S02]  /*a9f0*/  LEA.HI R13, R12, R5, RZ, 0x2 ;  /* 0x000000050c0d7211 */ /* 0x000fe400078f10ff */
[----:B--2---:R-:W-:Y:S02]  /*aa00*/  SHF.R.S32.HI R11, RZ, 0x1f, R0 ;  /* 0x0000001fff0b7819 */ /* 0x004fe40000011400 */
[----:B------:R-:W-:Y:S01]  /*aa10*/  SHF.R.S32.HI R15, RZ, 0x2, R13 ;  /* 0x00000002ff0f7819 */ /* 0x000fe2000001140d */
[C---:B---3--:R-:W-:Y:S01]  /*aa20*/  FMUL.FTZ R39, R8.reuse, R39 ;  /* 0x0000002708277220 */ /* 0x048fe20000410000 */
[----:B------:R-:W-:Y:S01]  /*aa30*/  LEA.HI R14, R11, R0, RZ, 0x3 ;  /* 0x000000000b0e7211 */ /* 0x000fe200078f18ff */
[C---:B------:R-:W-:Y:S01]  /*aa40*/  FMUL.FTZ R38, R8.reuse, R38 ;  /* 0x0000002608267220 */ /* 0x040fe20000410000 */
[----:B------:R-:W-:Y:S01]  /*aa50*/  SHF.R.S32.HI R16, RZ, 0x1f, R15 ;  /* 0x0000001fff107819 */ /* 0x000fe2000001140f */
[----:B------:R-:W-:Y:S01]  /*aa60*/  FMUL.FTZ R43, R8, R43 ;  /* 0x0000002b082b7220 */ /* 0x000fe20000410000 */
[----:B------:R-:W-:Y:S01]  /*aa70*/  LOP3.LUT R19, R14, 0xfffffff8, RZ, 0xc0, !PT ;  /* 0xfffffff80e137812 */ /* 0x000fe200078ec0ff */
[----:B------:R-:W-:Y:S01]  /*aa80*/  FMUL.FTZ R42, R8, R42 ;  /* 0x0000002a082a7220 */ /* 0x000fe20000410000 */
[----:B------:R-:W-:Y:S01]  /*aa90*/  LEA.HI R17, R16, R15, RZ, 0x3 ;  /* 0x0000000f10117211 */ /* 0x000fe200078f18ff */
[----:B-1----:R-:W-:Y:S01]  /*aaa0*/  FMUL.FTZ R36, R10, R36 ;  /* 0x000000240a247220 */ /* 0x002fe20000410000 */
[----:B------:R-:W-:Y:S01]  /*aab0*/  LOP3.LUT R24, R13, 0xfffffffc, RZ, 0xc0, !PT ;  /* 0xfffffffc0d187812 */ /* 0x000fe200078ec0ff */
[----:B------:R-:W-:Y:S01]  /*aac0*/  IMAD.IADD R16, R0, 0x1, -R19 ;  /* 0x0000000100107824 */ /* 0x000fe200078e0a13 */
[----:B------:R-:W-:Y:S01]  /*aad0*/  LOP3.LUT R18, R17, 0xfffffff8, RZ, 0xc0, !PT ;  /* 0xfffffff811127812 */ /* 0x000fe200078ec0ff */
[----:B------:R-:W-:Y:S01]  /*aae0*/  FMUL.FTZ R37, R10, R37 ;  /* 0x000000250a257220 */ /* 0x000fe20000410000 */
[----:B------:R-:W-:Y:S01]  /*aaf0*/  LEA.HI R23, R12, R5, RZ, 0x4 ;  /* 0x000000050c177211 */ /* 0x000fe200078f20ff */
[C---:B------:R-:W-:Y:S01]  /*ab00*/  FMUL.FTZ R40, R10.reuse, R40 ;  /* 0x000000280a287220 */ /* 0x040fe20000410000 */
[----:B------:R-:W-:Y:S01]  /*ab10*/  IADD3 R15, R15, -R18, RZ ;  /* 0x800000120f0f7210 */ /* 0x000fe20007ffe0ff */
[C---:B------:R-:W-:Y:S01]  /*ab20*/  FMUL.FTZ R41, R10.reuse, R41 ;  /* 0x000000290a297220 */ /* 0x040fe20000410000 */
[----:B------:R-:W-:Y:S01]  /*ab30*/  SHF.R.S32.HI R13, RZ, 0x3, R14 ;  /* 0x00000003ff0d7819 */ /* 0x000fe2000001140e */
[C---:B------:R-:W-:Y:S01]  /*ab40*/  FMUL.FTZ R44, R10.reuse, R44 ;  /* 0x0000002c0a2c7220 */ /* 0x040fe20000410000 */
[----:B------:R-:W-:Y:S01]  /*ab50*/  LEA.HI R18, R15, R15, RZ, 0x1 ;  /* 0x0000000f0f127211 */ /* 0x000fe200078f08ff */
[----:B------:R-:W-:Y:S01]  /*ab60*/  FMUL.FTZ R45, R10, R45 ;  /* 0x0000002d0a2d7220 */ /* 0x000fe20000410000 */
[----:B------:R-:W-:Y:S01]  /*ab70*/  LEA.HI R17, R16, R16, RZ, 0x1 ;  /* 0x0000001010117211 */ /* 0x000fe200078f08ff */
[C---:B------:R-:W-:Y:S01]  /*ab80*/  FMUL.FTZ R48, R10.reuse, R48 ;  /* 0x000000300a307220 */ /* 0x040fe20000410000 */
[----:B------:R-:W-:Y:S01]  /*ab90*/  SHF.R.S32.HI R23, RZ, 0x4, R23 ;  /* 0x00000004ff177819 */ /* 0x000fe20000011417 */
[----:B------:R-:W-:Y:S01]  /*aba0*/  FMUL.FTZ R49, R10, R49 ;  /* 0x000000310a317220 */ /* 0x000fe20000410000 */
[----:B------:R-:W-:Y:S01]  /*abb0*/  LEA.HI R14, R14, R13, RZ, 0x1 ;  /* 0x0000000d0e0e7211 */ /* 0x000fe200078f08ff */
[----:B------:R-:W-:Y:S01]  /*abc0*/  FMUL.FTZ R52, R10, R52 ;  /* 0x000000340a347220 */ /* 0x000fe20000410000 */
[----:B------:R-:W-:Y:S01]  /*abd0*/  LOP3.LUT R20, R18, 0x1fffffe, RZ, 0xc0, !PT ;  /* 0x01fffffe12147812 */ /* 0x000fe200078ec0ff */
[----:B------:R-:W-:Y:S01]  /*abe0*/  IMAD.SHL.U32 R23, R23, 0x40, RZ ;  /* 0x0000004017177824 */ /* 0x000fe200078e00ff */
[----:B------:R-:W-:Y:S01]  /*abf0*/  LOP3.LUT R19, R17, 0xfffffffe, RZ, 0xc0, !PT ;  /* 0xfffffffe11137812 */ /* 0x000fe200078ec0ff */
[----:B------:R-:W-:Y:S01]  /*ac00*/  FMUL.FTZ R53, R10, R53 ;  /* 0x000000350a357220 */ /* 0x000fe20000410000 */
[----:B------:R-:W-:Y:S01]  /*ac10*/  LOP3.LUT R14, R14, 0xfffffffe, RZ, 0xc0, !PT ;  /* 0xfffffffe0e0e7812 */ /* 0x000fe200078ec0ff */
[----:B------:R-:W-:Y:S01]  /*ac20*/  FMUL.FTZ R56, R10, R56 ;  /* 0x000000380a387220 */ /* 0x000fe20000410000 */
[----:B------:R-:W-:Y:S01]  /*ac30*/  IADD3 R20, R15, -R20, RZ ;  /* 0x800000140f147210 */ /* 0x000fe20007ffe0ff */
[----:B------:R-:W-:Y:S01]  /*ac40*/  IMAD.IADD R19, R16, 0x1, -R19 ;  /* 0x0000000110137824 */ /* 0x000fe200078e0a13 */
[----:B------:R-:W-:Y:S01]  /*ac50*/  LEA.HI R15, R12, R5, RZ, 0x5 ;  /* 0x000000050c0f7211 */ /* 0x000fe200078f28ff */
[----:B------:R-:W-:Y:S01]  /*ac60*/  IMAD.IADD R25, R13, 0x1, -R14 ;  /* 0x000000010d197824 */ /* 0x000fe200078e0a0e */
[----:B------:R-:W-:Y:S01]  /*ac70*/  SHF.R.S32.HI R18, RZ, 0x1, R18 ;  /* 0x00000001ff127819 */ /* 0x000fe20000011412 */
[C---:B------:R-:W-:Y:S01]  /*ac80*/  FMUL.FTZ R57, R10.reuse, R57 ;  /* 0x000000390a397220 */ /* 0x040fe20000410000 */
[----:B------:R-:W-:Y:S01]  /*ac90*/  SHF.R.S32.HI R17, RZ, 0x1, R17 ;  /* 0x00000001ff117819 */ /* 0x000fe20000011411 */
[----:B------:R-:W-:Y:S01]  /*aca0*/  FMUL.FTZ R60, R10, R60 ;  /* 0x0000003c0a3c7220 */ /* 0x000fe20000410000 */
[----:B------:R-:W-:Y:S01]  /*acb0*/  IADD3 R21, -R24, R5, RZ ;  /* 0x0000000518157210 */ /* 0x000fe20007ffe1ff */
[C---:B------:R-:W-:Y:S01]  /*acc0*/  FMUL.FTZ R61, R10.reuse, R61 ;  /* 0x0000003d0a3d7220 */ /* 0x040fe20000410000 */
[----:B------:R-:W-:Y:S01]  /*acd0*/  SHF.R.S32.HI R16, RZ, 0x5, R15 ;  /* 0x00000005ff107819 */ /* 0x000fe2000001140f */
[C---:B------:R-:W-:Y:S01]  /*ace0*/  FMUL.FTZ R64, R10.reuse, R64 ;  /* 0x000000400a407220 */ /* 0x040fe20000410000 */
[----:B------:R-:W-:Y:S01]  /*acf0*/  LOP3.LUT R23, R23, 0xc0, RZ, 0xc0, !PT ;  /* 0x000000c017177812 */ /* 0x000fe200078ec0ff */
[----:B------:R-:W-:Y:S01]  /*ad00*/  FMUL.FTZ R65, R10, R65 ;  /* 0x000000410a417220 */ /* 0x000fe20000410000 */
[----:B------:R-:W-:Y:S01]  /*ad10*/  SHF.L.U32 R14, R18, 0x6, RZ ;  /* 0x00000006120e7819 */ /* 0x000fe200000006ff */
[C---:B------:R-:W-:Y:S01]  /*ad20*/  FMUL.FTZ R68, R10.reuse, R68 ;  /* 0x000000440a447220 */ /* 0x040fe20000410000 */
[----:B------:R-:W-:Y:S01]  /*ad30*/  SHF.L.U32 R24, R17, 0x3, RZ ;  /* 0x0000000311187819 */ /* 0x000fe200000006ff */
[----:B------:R-:W-:Y:S01]  /*ad40*/  FMUL.FTZ R69, R10, R69 ;  /* 0x000000450a457220 */ /* 0x000fe20000410000 */
[----:B------:R-:W-:Y:S01]  /*ad50*/  LEA.HI R22, R12, R5, RZ, 0x6 ;  /* 0x000000050c167211 */ /* 0x000fe200078f30ff */
[----:B------:R-:W-:Y:S01]  /*ad60*/  FMUL.FTZ R72, R10, R72 ;  /* 0x000000480a487220 */ /* 0x000fe20000410000 */
[----:B------:R-:W-:Y:S01]  /*ad70*/  LEA R21, R16, R21, 0x8 ;  /* 0x0000001510157211 */ /* 0x000fe200078e40ff */
[----:B------:R-:W-:Y:S01]  /*ad80*/  FMUL.FTZ R73, R10, R73 ;  /* 0x000000490a497220 */ /* 0x000fe20000410000 */
[----:B------:R-:W-:Y:S01]  /*ad90*/  LOP3.LUT R14, R14, 0xc0, RZ, 0xc0, !PT ;  /* 0x000000c00e0e7812 */ /* 0x000fe200078ec0ff */
[----:B------:R-:W-:Y:S01]  /*ada0*/  IMAD.SHL.U32 R22, R22, 0x4, RZ ;  /* 0x0000000416167824 */ /* 0x000fe200078e00ff */
[----:B------:R-:W-:Y:S01]  /*adb0*/  LOP3.LUT R17, R23, 0x18, R24, 0xf8, !PT ;  /* 0x0000001817117812 */ /* 0x000fe200078ef818 */
[C---:B------:R-:W-:Y:S01]  /*adc0*/  FMUL.FTZ R76, R10.reuse, R76 ;  /* 0x0000004c0a4c7220 */ /* 0x040fe20000410000 */
[----:B------:R-:W-:Y:S01]  /*add0*/  SHF.R.U32.HI R24, RZ, 0x3, R23 ;  /* 0x00000003ff187819 */ /* 0x000fe20000011617 */
[----:B------:R-:W-:Y:S01]  /*ade0*/  FMUL.FTZ R77, R10, R77 ;  /* 0x0000004d0a4d7220 */ /* 0x000fe20000410000 */
[----:B------:R-:W-:Y:S01]  /*adf0*/  LOP3.LUT R23, R18, 0x1, RZ, 0xc0, !PT ;  /* 0x0000000112177812 */ /* 0x000fe200078ec0ff */
        /* <DEDUP_REMOVED lines=8> */
[----:B------:R-:W-:Y:S01]  /*ae80*/  IMAD.U32 R14, R21, 0x2, R14 ;  /* 0x00000002150e7824 */ /* 0x000fe200078e000e */
[----:B------:R-:W-:Y:S01]  /*ae90*/  LOP3.LUT P0, RZ, R18, 0x2, RZ, 0xc0, !PT ;  /* 0x0000000212ff7812 */ /* 0x000fe2000780c0ff */
[----:B------:R-:W-:Y:S01]  /*aea0*/  FMUL.FTZ R51, R8, R51 ;  /* 0x0000003308337220 */ /* 0x000fe20000410000 */
[----:B------:R-:W-:Y:S01]  /*aeb0*/  MOV R10, 0x40 ;  /* 0x00000040000a7802 */ /* 0x000fe20000000f00 */
[----:B------:R-:W-:Y:S01]  /*aec0*/  IMAD R22, R25, 0x20, R22 ;  /* 0x0000002019167824 */ /* 0x000fe200078e0216 */
[----:B------:R-:W-:Y:S01]  /*aed0*/  SHF.L.U32 R18, R14, 0x2, RZ ;  /* 0x000000020e127819 */ /* 0x000fe200000006ff */
[C---:B------:R-:W-:Y:S01]  /*aee0*/  FMUL.FTZ R50, R8.reuse, R50 ;  /* 0x0000003208327220 */ /* 0x040fe20000410000 */
[----:B------:R-:W-:Y:S01]  /*aef0*/  LOP3.LUT R17, R17, R24, RZ, 0x3c, !PT ;  /* 0x0000001811117212 */ /* 0x000fe200078e3cff */
[C---:B------:R-:W-:Y:S01]  /*af00*/  FMUL.FTZ R55, R8.reuse, R55 ;  /* 0x0000003708377220 */ /* 0x040fe20000410000 */
[----:B------:R-:W-:Y:S01]  /*af10*/  LEA R20, R19, R22, 0x2 ;  /* 0x0000001613147211 */ /* 0x000fe200078e10ff */
        /* <DEDUP_REMOVED lines=10> */
[C---:B------:R-:W-:Y:S01]  /*afc0*/  FMUL.FTZ R67, R8.reuse, R67 ;  /* 0x0000004308437220 */ /* 0x040fe20000410000 */
        /* <DEDUP_REMOVED lines=11> */
[C---:B------:R-:W-:Y:S01]  /*b080*/  FMUL.FTZ R79, R8.reuse, R79 ;  /* 0x0000004f084f7220 */ /* 0x040fe20000410000 */
[----:B------:R-:W-:Y:S01]  /*b090*/  LOP3.LUT R11, R11, 0xffffffe0, RZ, 0xc0, !PT ;  /* 0xffffffe00b0b7812 */ /* 0x000fe200078ec0ff */
[C---:B------:R-:W-:Y:S01]  /*b0a0*/  FMUL.FTZ R78, R8.reuse, R78 ;  /* 0x0000004e084e7220 */ /* 0x040fe20000410000 */
[----:B------:R-:W-:Y:S01]  /*b0b0*/  STS.64 [R18], R44 ;  /* 0x0000002c12007388 */ /* 0x000fe20000000a00 */
[C---:B------:R-:W-:Y:S01]  /*b0c0*/  FMUL.FTZ R83, R8.reuse, R83 ;  /* 0x0000005308537220 */ /* 0x040fe20000410000 */
[----:B------:R-:W2:Y:S01]  /*b0d0*/  @P2 MUFU.LG2 R6, R6 ;  /* 0x0000000600062308 */ /* 0x000ea20000000c00 */
[----:B------:R-:W-:Y:S01]  /*b0e0*/  FMUL.FTZ R82, R8, R82 ;  /* 0x0000005208527220 */ /* 0x000fe20000410000 */
[----:B------:R-:W-:Y:S01]  /*b0f0*/  STS.64 [R18+0x400], R46 ;  /* 0x0004002e12007388 */ /* 0x000fe20000000a00 */
[----:B------:R-:W-:Y:S01]  /*b100*/  IMAD.IADD R8, R20, 0x1, R17 ;  /* 0x0000000114087824 */ /* 0x000fe200078e0211 */
[----:B------:R-:W-:-:S02]  /*b110*/  IADD3 R17, R10, R19, RZ ;  /* 0x000000130a117210 */ /* 0x000fc40007ffe0ff */
[----:B------:R-:W3:Y:S01]  /*b120*/  S2R R10, SR_CTAID.X ;  /* 0x00000000000a7919 */ /* 0x000ee20000002500 */
[C---:B------:R-:W-:Y:S02]  /*b130*/  IADD3 R4, R5.reuse, -R4, RZ ;  /* 0x8000000405047210 */ /* 0x040fe40007ffe0ff */
[----:B------:R-:W-:Y:S01]  /*b140*/  LEA.HI R12, R12, R5, RZ, 0x3 ;  /* 0x000000050c0c7211 */ /* 0x000fe200078f18ff */
[----:B------:R-:W-:Y:S01]  /*b150*/  STS.64 [R17], R48 ;  /* 0x0000003011007388 */ /* 0x000fe20000000a00 */
[----:B------:R-:W-:Y:S02]  /*b160*/  IADD3 R11, R0, -R11, RZ ;  /* 0x8000000b000b7210 */ /* 0x000fe40007ffe0ff */
[----:B------:R-:W-:Y:S01]  /*b170*/  LOP3.LUT P0, RZ, R4, 0x3, RZ, 0xc0, !PT ;  /* 0x0000000304ff7812 */ /* 0x000fe2000780c0ff */
[----:B------:R-:W-:Y:S01]  /*b180*/  STS.64 [R17+0x400], R50 ;  /* 0x0004003211007388 */ /* 0x000fe20000000a00 */
[----:B------:R-:W-:Y:S02]  /*b190*/  LOP3.LUT R12, R12, 0xfffffff8, RZ, 0xc0, !PT ;  /* 0xfffffff80c0c7812 */ /* 0x000fe400078ec0ff */
[----:B------:R-:W-:Y:S01]  /*b1a0*/  SHF.R.S32.HI R0, RZ, 0x1f, R11 ;  /* 0x0000001fff007819 */ /* 0x000fe2000001140b */
[----:B------:R-:W-:Y:S01]  /*b1b0*/  STS.64 [R14.X4+0x2000], R52 ;  /* 0x002000340e007388 */ /* 0x000fe20000004a00 */
[----:B------:R-:W-:Y:S01]  /*b1c0*/  MOV R4, 0xff800000 ;  /* 0xff80000000047802 */ /* 0x000fe20000000f00 */
[----:B------:R-:W-:Y:S01]  /*b1d0*/  IMAD.IADD R12, R5, 0x1, -R12 ;  /* 0x00000001050c7824 */ /* 0x000fe200078e0a0c */
[----:B------:R-:W-:Y:S01]  /*b1e0*/  LEA.HI R0, R0, R11, RZ, 0x2 ;  /* 0x0000000b00007211 */ /* 0x000fe200078f10ff */
[----:B------:R-:W-:Y:S01]  /*b1f0*/  STS.64 [R14.X4+0x2400], R54 ;  /* 0x002400360e007388 */ /* 0x000fe20000004a00 */
[----:B------:R-:W-:-:S02]  /*b200*/  IMAD.MOV.U32 R5, RZ, RZ, -0x800000 ;  /* 0xff800000ff057424 */ /* 0x000fc400078e00ff */
[----:B------:R-:W-:Y:S01]  /*b210*/  SHF.R.S32.HI R0, RZ, 0x2, R0 ;  /* 0x00000002ff007819 */ /* 0x000fe20000011400 */
[----:B------:R-:W-:Y:S04]  /*b220*/  STS.64 [R19+0x2000], R56 ;  /* 0x0020003813007388 */ /* 0x000fe80000000a00 */
[----:B------:R-:W-:Y:S01]  /*b230*/  STS.64 [R19+0x2400], R58 ;  /* 0x0024003a13007388 */ /* 0x000fe20000000a00 */
[----:B---3--:R-:W-:-:S03]  /*b240*/  IMAD.SHL.U32 R10, R10, 0x40, RZ ;  /* 0x000000400a0a7824 */ /* 0x008fc600078e00ff */
[----:B------:R-:W-:Y:S01]  /*b250*/  STS.64 [R18+0x2000], R60 ;  /* 0x0020003c12007388 */ /* 0x000fe20000000a00 */
[----:B------:R-:W-:Y:S01]  /*b260*/  IMAD R9, R9, c[0x0][0x214], R10 ;  /* 0x0000850009097a24 */ /* 0x000fe200078e020a */
[----:B------:R-:W-:Y:S02]  /*b270*/  SHF.L.U32 R10, R12, 0x2, RZ ;  /* 0x000000020c0a7819 */ /* 0x000fe400000006ff */
[----:B------:R-:W-:Y:S02]  /*b280*/  STS.64 [R18+0x2400], R62 ;  /* 0x0024003e12007388 */ /* 0x000fe40000000a00 */
[----:B------:R-:W-:Y:S02]  /*b290*/  SHF.R.S32.HI R11, RZ, 0x1f, R10 ;  /* 0x0000001fff0b7819 */ /* 0x000fe4000001140a */
        /* <DEDUP_REMOVED lines=9> */
[----:B------:R3:W-:Y:S04]  /*b330*/  STS.64 [R17+0x4400], R82 ;  /* 0x0044005211007388 */ /* 0x0007e80000000a00 */
[----:B------:R-:W-:Y:S01]  /*b340*/  BAR.SYNC.DEFER_BLOCKING 0x0 ;  /* 0x0000000000007b1d */ /* 0x000fe20000010000 */
[----:B---3--:R-:W-:-:S05]  /*b350*/  SHF.R.S32.HI R17, RZ, 0x1f, R16 ;  /* 0x0000001fff117819 */ /* 0x008fca0000011410 */
[----:B------:R-:W3:Y:S01]  /*b360*/  LDS.128 R60, [R8.X4] ;  /* 0x00000000083c7984 */ /* 0x000ee20000004c00 */
[----:B------:R-:W-:-:S03]  /*b370*/  LEA.HI R17, R17, R16, RZ, 0x2 ;  /* 0x0000001011117211 */ /* 0x000fc600078f10ff */
[----:B------:R-:W4:Y:S01]  /*b380*/  LDS.128 R56, [R8.X4+0x800] ;  /* 0x0008000008387984 */ /* 0x000f220000004c00 */
[----:B------:R-:W-:-:S03]  /*b390*/  LOP3.LUT R17, R17, 0xffffffc, RZ, 0xc0, !PT ;  /* 0x0ffffffc11117812 */ /* 0x000fc600078ec0ff */
[----:B------:R-:W1:Y:S01]  /*b3a0*/  LDS.128 R52, [R8.X4+0x1000] ;  /* 0x0010000008347984 */ /* 0x000e620000004c00 */
[----:B------:R-:W-:-:S03]  /*b3b0*/  IADD3 R17, R16, -R17, RZ ;  /* 0x8000001110117210 */ /* 0x000fc60007ffe0ff */
[----:B------:R-:W1:Y:S01]  /*b3c0*/  LDS.128 R48, [R8.X4+0x1800] ;  /* 0x0018000008307984 */ /* 0x000e620000004c00 */
[----:B------:R-:W-:-:S03]  /*b3d0*/  LEA R17, R17, R0, 0x4 ;  /* 0x0000000011117211 */ /* 0x000fc600078e20ff */
[----:B------:R-:W1:Y:S04]  /*b3e0*/  LDS.128 R44, [R8.X4+0x2000] ;  /* 0x00200000082c7984 */ /* 0x000e680000004c00 */
[----:B------:R-:W1:Y:S04]  /*b3f0*/  LDS.128 R40, [R8.X4+0x2800] ;  /* 0x0028000008287984 */ /* 0x000e680000004c00 */
[----:B------:R-:W1:Y:S04]  /*b400*/  LDS.128 R36, [R8.X4+0x3000] ;  /* 0x0030000008247984 */ /* 0x000e680000004c00 */
[----:B------:R-:W2:Y:S04]  /*b410*/  LDS.128 R32, [R8.X4+0x3800] ;  /* 0x0038000008207984 */ /* 0x000ea80000004c00 */
[----:B------:R-:W3:Y:S04]  /*b420*/  LDS.128 R28, [R8.X4+0x4000] ;  /* 0x00400000081c7984 */ /* 0x000ee80000004c00 */
[----:B------:R-:W3:Y:S04]  /*b430*/  LDS.128 R24, [R8.X4+0x4800] ;  /* 0x0048000008187984 */ /* 0x000ee80000004c00 */
[----:B------:R-:W3:Y:S04]  /*b440*/  LDS.128 R20, [R8.X4+0x5000] ;  /* 0x0050000008147984 */ /* 0x000ee80000004c00 */
[----:B------:R1:W3:Y:S02]  /*b450*/  LDS.128 R64, [R8.X4+0x5800] ;  /* 0x0058000008407984 */ /* 0x0002e40000004c00 */
[----:B-1----:R-:W-:-:S02]  /*b460*/  @P3 FMUL.FTZ R8, R7, 0.69314718246459960938 ;  /* 0x3f31721807083820 */ /* 0x002fc40000410000 */
[----:B--2---:R-:W-:Y:S02]  /*b470*/  @P2 FMUL.FTZ R7, R6, 0.69314718246459960938 ;  /* 0x3f31721806072820 */ /* 0x004fe40000410000 */
[----:B------:R-:W-:Y:S02]  /*b480*/  @P3 FFMA.FTZ R4, R3, c[0x0][0x238], R8 ;  /* 0x00008e0003043a23 */ /* 0x000fe40000010008 */
[----:B------:R-:W-:Y:S01]  /*b490*/  @P2 FFMA.FTZ R5, R2, c[0x0][0x238], R7 ;  /* 0x00008e0002052a23 */ /* 0x000fe20000010007 */
[----:B------:R-:W-:Y:S05]  /*b4a0*/  @P0 BRA `(.L_x_5739) ;  /* 0x000000a000000947 */ /* 0x000fea0003800000 */
[----:B----4-:R-:W-:Y:S02]  /*b4b0*/  IADD3 R3, R17, 0x8, RZ ;  /* 0x0000000811037810 */ /* 0x010fe40007ffe0ff */
[----:B------:R-:W-:Y:S02]  /*b4c0*/  SHF.R.S32.HI R2, RZ, 0x1f, R17 ;  /* 0x0000001fff027819 */ /* 0x000fe40000011411 */
[----:B------:R-:W-:Y:S02]  /*b4d0*/  IADD3 R0, P0, R9, R17, RZ ;  /* 0x0000001109007210 */ /* 0x000fe40007f1e0ff */
[----:B------:R-:W-:-:S02]  /*b4e0*/  ISETP.GE.AND P2, PT, R17, R114, PT ;  /* 0x000000721100720c */ /* 0x000fc40003f46270 */
[----:B------:R-:W-:Y:S02]  /*b4f0*/  ISETP.GE.AND P1, PT, R3, R114, PT ;  /* 0x000000720300720c */ /* 0x000fe40003f26270 */
[----:B------:R-:W-:Y:S02]  /*b500*/  LEA.HI.X.SX32 R3, R9, R2, 0x1, P0 ;  /* 0x0000000209037211 */ /* 0x000fe400000f0eff */
[----:B------:R-:W-:-:S04]  /*b510*/  LEA R2, P0, R0, c[0x0][0x208], 0x2 ;  /* 0x0000820000027a11 */ /* 0x000fc800078010ff */
[----:B------:R-:W-:-:S05]  /*b520*/  LEA.HI.X R3, R0, c[0x0][0x20c], R3, 0x2, P0 ;  /* 0x0000830000037a11 */ /* 0x000fca00000f1403 */
[----:B------:R1:W-:Y:S04]  /*b530*/  @!P2 STG.E [R2.64], R4 ;  /* 0x000000040200a986 */ /* 0x0003e8000c101904 */
[----:B------:R1:W-:Y:S02]  /*b540*/  @!P1 STG.E [R2.64+0x20], R5 ;  /* 0x0000200502009986 */ /* 0x0003e4000c101904 */
.L_x_5739:
[----:B----4-:R-:W-:Y:S05]  /*b550*/  BSYNC B0 ;  /* 0x0000000000007941 */ /* 0x010fea0003800000 */
.L_x_5738:
[C---:B-1----:R-:W-:Y:S01]  /*b560*/  IMAD.WIDE R4, R13.reuse, 0x60, R10 ;  /* 0x000000600d047825 */ /* 0x042fe200078e020a */
        /* <DEDUP_REMOVED lines=13> */
[----:B------:R1:W-:Y:S04]  /*b640*/  @!P1 STG.E.128 [R4.64+0x80], R44 ;  /* 0x0000802c04009986 */ /* 0x0003e8000c101d04 */
[----:B---3--:R1:W-:Y:S04]  /*b650*/  @!P0 STG.E.128 [R4.64+0x100], R28 ;  /* 0x0001001c04008986 */ /* 0x0083e8000c101d04 */
[----:B------:R1:W-:Y:S04]  /*b660*/  @!P2 STG.E.64 [R4.64], R60 ;  /* 0x0000003c0400a986 */ /* 0x0003e8000c101b04 */
[----:B------:R1:W-:Y:S02]  /*b670*/  @!P2 STG.E.64 [R4.64+0x8], R62 ;  /* 0x0000083e0400a986 */ /* 0x0003e4000c101b04 */
.L_x_5741:
[----:B------:R-:W-:Y:S05]  /*b680*/  BSYNC B0 ;  /* 0x0000000000007941 */ /* 0x000fea0003800000 */
.L_x_5740:
        /* <DEDUP_REMOVED lines=8> */
[----:B------:R2:W-:Y:S04]  /*b710*/  @!P1 STG.E.128 [R4.64+0x1880], R40 ;  /* 0x0018802804009986 */ /* 0x0005e8000c101d04 */
[----:B---3--:R2:W-:Y:S02]  /*b720*/  @!P0 STG.E.128 [R4.64+0x1900], R24 ;  /* 0x0019001804008986 */ /* 0x0085e4000c101d04 */
.L_x_5743:
[----:B------:R-:W-:Y:S05]  /*b730*/  BSYNC B0 ;  /* 0x0000000000007941 */ /* 0x000fea0003800000 */
.L_x_5742:
        /* <DEDUP_REMOVED lines=10> */
.L_x_5745:
[----:B------:R-:W-:Y:S05]  /*b7e0*/  BSYNC B0 ;  /* 0x0000000000007941 */ /* 0x000fea0003800000 */
.L_x_5744:
[----:B------:R-:W-:-:S04]  /*b7f0*/  IADD3 R13, R13, 0x30, RZ ;  /* 0x000000300d0d7810 */ /* 0x000fc80007ffe0ff */
[----:B------:R-:W-:-:S13]  /*b800*/  ISETP.GE.AND P0, PT, R13, R114, PT ;  /* 0x000000720d00720c */ /* 0x000fda0003f06270 */
[----:B------:R-:W-:Y:S05]  /*b810*/  @P0 EXIT ;  /* 0x000000000000094d */ /* 0x000fea0003800000 */
[----:B------:R-:W-:Y:S02]  /*b820*/  ISETP.GE.AND P0, PT, R2, c[0x0][0x220], PT ;  /* 0x0000880002007a0c */ /* 0x000fe40003f06270 */
[----:B------:R-:W-:-:S11]  /*b830*/  ISETP.GE.AND P1, PT, R10, c[0x0][0x220], PT ;  /* 0x000088000a007a0c */ /* 0x000fd60003f26270 */
[----:B------:R1:W-:Y:S01]  /*b840*/  @!P0 STG.E.128 [R4.64+0x4880], R32 ;  /* 0x0048802004008986 */ /* 0x0003e2000c101d04 */
[----:B------:R-:W-:-:S03]  /*b850*/  ISETP.GE.AND P0, PT, R0, c[0x0][0x220], PT ;  /* 0x0000880000007a0c */ /* 0x000fc60003f06270 */
[----:B------:R1:W-:Y:S10]  /*b860*/  @!P1 STG.E.128 [R4.64+0x4800], R48 ;  /* 0x0048003004009986 */ /* 0x0003f4000c101d04 */
[----:B------:R-:W-:Y:S05]  /*b870*/  @P0 EXIT ;  /* 0x000000000000094d */ /* 0x000fea0003800000 */
[----:B---3--:R-:W-:Y:S01]  /*b880*/  STG.E.128 [R4.64+0x4900], R64 ;  /* 0x0049004004007986 */ /* 0x008fe2000c101d04 */
[----:B------:R-:W-:Y:S05]  /*b890*/  EXIT ;  /* 0x000000000000794d */ /* 0x000fea0003800000 */
.L_x_5746:
        /* <DEDUP_REMOVED lines=14> */
.L_x_6382:


//--------------------- .text._ZN5flash24flash_fwd_splitkv_kernelI23Flash_fwd_kernel_traitsILi96ELi64ELi64ELi4ELb0ELb0EN7cutlass10bfloat16_tE19Flash_kernel_traitsILi96ELi64ELi64ELi4ES3_EELb1ELb0ELb1ELb0ELb0ELb1ELb1ELb0EEEvNS_16Flash_fwd_paramsE --------------------------
	.section	.text._ZN5flash24flash_fwd_splitkv_kernelI23Flash_fwd_kernel_traitsILi96ELi64ELi64ELi4ELb0ELb0EN7cutlass10bfloat16_tE19Flash_kernel_traitsILi96ELi64ELi64ELi4ES3_EELb1ELb0ELb1ELb0ELb0ELb1ELb1ELb0EEEvNS_16Flash_fwd_paramsE,"ax",@progbits
	.sectioninfo	@"SHI_REGISTERS=168"
	.align	128
        .global         _ZN5flash24flash_fwd_splitkv_kernelI23Flash_fwd_kernel_traitsILi96ELi64ELi64ELi4ELb0ELb0EN7cutlass10bfloat16_tE19Flash_kernel_traitsILi96ELi64ELi64ELi4ES3_EELb1ELb0ELb1ELb0ELb0ELb1ELb1ELb0EEEvNS_16Flash_fwd_paramsE
        .type           _ZN5flash24flash_fwd_splitkv_kernelI23Flash_fwd_kernel_traitsILi96ELi64ELi64ELi4ELb0ELb0EN7cutlass10bfloat16_tE19Flash_kernel_traitsILi96ELi64ELi64ELi4ES3_EELb1ELb0ELb1ELb0ELb0ELb1ELb1ELb0EEEvNS_16Flash_fwd_paramsE,@function
        .size           _ZN5flash24flash_fwd_splitkv_kernelI23Flash_fwd_kernel_traitsILi96ELi64ELi64ELi4ELb0ELb0EN7cutlass10bfloat16_tE19Flash_kernel_traitsILi96ELi64ELi64ELi4ES3_EELb1ELb0ELb1ELb0ELb0ELb1ELb1ELb0EEEvNS_16Flash_fwd_paramsE,(.L_x_6383 - _ZN5flash24flash_fwd_splitkv_kernelI23Flash_fwd_kernel_traitsILi96ELi64ELi64ELi4ELb0ELb0EN7cutlass10bfloat16_tE19Flash_kernel_traitsILi96ELi64ELi64ELi4ES3_EELb1ELb0ELb1ELb0ELb0ELb1ELb1ELb0EEEvNS_16Flash_fwd_paramsE)
        .other          _ZN5flash24flash_fwd_splitkv_kernelI23Flash_fwd_kernel_traitsILi96ELi64ELi64ELi4ELb0ELb0EN7cutlass10bfloat16_tE19Flash_kernel_traitsILi96ELi64ELi64ELi4ES3_EELb1ELb0ELb1ELb0ELb0ELb1ELb1ELb0EEEvNS_16Flash_fwd_paramsE,@"STO_CUDA_ENTRY STV_DEFAULT"
_ZN5flash24flash_fwd_splitkv_kernelI23Flash_fwd_kernel_traitsILi96ELi64ELi64ELi4ELb0ELb0EN7cutlass10bfloat16_tE19Flash_kernel_traitsILi96ELi64ELi64ELi4ES3_EELb1ELb0ELb1ELb0ELb0ELb1ELb1ELb0EEEvNS_16Flash_fwd_paramsE:
.text._ZN5flash24flash_fwd_splitkv_kernelI23Flash_fwd_kernel_traitsILi96ELi64ELi64ELi4ELb0ELb0EN7cutlass10bfloat16_tE19Flash_kernel_traitsILi96ELi64ELi64ELi4ES3_EELb1ELb0ELb1ELb0ELb0ELb1ELb1ELb0EEEvNS_16Flash_fwd_paramsE:
        /* <DEDUP_REMOVED lines=54> */
.L_x_5747:
[----:B-1-34-:R-:W-:Y:S02]  /*0360*/  MOV R5, c[0x0][0x218] ;  /* 0x0000860000057a02 */ /* 0x01afe40000000f00 */
.L_x_5748:
        /* <DEDUP_REMOVED lines=85> */
.L_x_5751:
[----:B------:R-:W-:Y:S05]  /*08c0*/  BSYNC B0 ;  /* 0x0000000000007941 */ /* 0x000fea0003800000 */
.L_x_5750:
        /* <DEDUP_REMOVED lines=10> */
.L_x_5753:
[----:B------:R-:W-:Y:S05]  /*0970*/  BSYNC B0 ;  /* 0x0000000000007941 */ /* 0x000fea0003800000 */
.L_x_5752:
        /* <DEDUP_REMOVED lines=10> */
.L_x_5755:
[----:B------:R-:W-:Y:S05]  /*0a20*/  BSYNC B0 ;  /* 0x0000000000007941 */ /* 0x000fea0003800000 */
.L_x_5754:
        /* <DEDUP_REMOVED lines=10> */
.L_x_5757:
[----:B------:R-:W-:Y:S05]  /*0ad0*/  BSYNC B0 ;  /* 0x0000000000007941 */ /* 0x000fea0003800000 */
.L_x_5756:
        /* <DEDUP_REMOVED lines=20> */
.L_x_5749:
        /* <DEDUP_REMOVED lines=92> */
.L_x_5758:
        /* <DEDUP_REMOVED lines=17> */
.L_x_5760:
        /* <DEDUP_REMOVED lines=50> */
.L_x_5759:
        /* <DEDUP_REMOVED lines=115> */
.L_x_5762:
[----:B------:R-:W-:Y:S05]  /*1d40*/  BSYNC B0 ;  /* 0x0000000000007941 */ /* 0x000fea0003800000 */
.L_x_5761:
        /* <DEDUP_REMOVED lines=36> */
.L_x_5764:
[----:B------:R-:W-:Y:S05]  /*1f90*/  BSYNC B0 ;  /* 0x0000000000007941 */ /* 0x000fea0003800000 */
.L_x_5763:
        /* <DEDUP_REMOVED lines=33> */
.L_x_5766:
[----:B------:R-:W-:Y:S05]  /*21b0*/  BSYNC B0 ;  /* 0x0000000000007941 */ /* 0x000fea0003800000 */
.L_x_5765:
        /* <DEDUP_REMOVED lines=35> */
.L_x_5768:
[----:B------:R-:W-:Y:S05]  /*23f0*/  BSYNC B0 ;  /* 0x0000000000007941 */ /* 0x000fea0003800000 */
.L_x_5767:
        /* <DEDUP_REMOVED lines=49> */
.L_x_5770:
[----:B---3--:R-:W-:Y:S05]  /*2710*/  BSYNC B0 ;  /* 0x0000000000007941 */ /* 0x008fea0003800000 */
.L_x_5769:
        /* <DEDUP_REMOVED lines=38> */
.L_x_5772:
[----:B------:R-:W-:Y:S05]  /*2980*/  BSYNC B0 ;  /* 0x0000000000007941 */ /* 0x000fea0003800000 */
.L_x_5771:
        /* <DEDUP_REMOVED lines=24> */
[----:B------:R-:W-:Y:S01]  /*2b10*/  LOP3.LUT R11, R10, 0x8, R11, 0xf8, !PT ;  /* 0x000000080a0b7812 */ /* 0x000fe200078ef80b */
[----:B------:R-:W-:Y:S01]  /*2b20*/  IMAD R100, R100, 0x10, R101 ;  /* 0x0000001064647824 */ /* 0x000fe200078e0265 */
[----:B------:R-:W-:Y:S02]  /*2b30*/  SHF.R.U32.HI R10, RZ, 0x3, R10 ;  /* 0x00000003ff0a7819 */ /* 0x000fe4000001160a */
[----:B------:R-:W-:Y:S01]  /*2b40*/  LOP3.LUT R13, R8, R5, RZ, 0x3c, !PT ;  /* 0x00000005080d7212 */ /* 0x000fe200078e3cff */
[----:B------:R-:W-:Y:S01]  /*2b50*/  IMAD R8, R98, 0x20, R9 ;  /* 0x0000002062087824 */ /* 0x000fe200078e0209 */
[----:B------:R-:W-:-:S02]  /*2b60*/  LOP3.LUT R5, R11, R10, RZ, 0x3c, !PT ;  /* 0x0000000a0b057212 */ /* 0x000fc400078e3cff */
[----:B------:R-:W-:Y:S01]  /*2b70*/  SEL R3, R3, 0xffffffe0, !P0 ;  /* 0xffffffe003037807 */ /* 0x000fe20004000000 */
[----:B------:R-:W-:Y:S01]  /*2b80*/  IMAD.U32 R112, R112, 0x20, R13 ;  /* 0x0000002070707824 */ /* 0x000fe200078e000d */
[----:B------:R-:W-:Y:S01]  /*2b90*/  IADD3 R99, R100, 0x1, R99 ;  /* 0x0000000164637810 */ /* 0x000fe20007ffe063 */
[----:B------:R-:W-:Y:S02]  /*2ba0*/  IMAD.IADD R113, R5, 0x1, R8 ;  /* 0x0000000105717824 */ /* 0x000fe400078e0208 */
[----:B------:R-:W-:Y:S01]  /*2bb0*/  IMAD.SHL.U32 R112, R112, 0x2, RZ ;  /* 0x0000000270707824 */ /* 0x000fe200078e00ff */
[----:B------:R-:W-:Y:S01]  /*2bc0*/  IADD3 R102, R94, R99, -R102 ;  /* 0x000000635e667210 */ /* 0x000fe20007ffe866 */
[----:B------:R-:W-:Y:S02]  /*2bd0*/  IMAD.SHL.U32 R113, R113, 0x2, RZ ;  /* 0x0000000271717824 */ /* 0x000fe400078e00ff */
[----:B------:R-:W-:Y:S01]  /*2be0*/  IMAD.IADD R109, R112, 0x1, R3 ;  /* 0x00000001706d7824 */ /* 0x000fe200078e0203 */
[----:B------:R-:W-:Y:S01]  /*2bf0*/  LDSM.16.M88.4 R44, [R112+0x3000] ;  /* 0x00300000702c783b */ /* 0x000fe20000000200 */
[----:B------:R-:W-:Y:S01]  /*2c00*/  IMAD R111, R4, 0x2, R113 ;  /* 0x00000002046f7824 */ /* 0x000fe200078e0271 */
[----:B------:R-:W-:-:S02]  /*2c10*/  IADD3 R99, R102, c[0x0][0x2e8], RZ ;  /* 0x0000ba0066637a10 */ /* 0x000fc40007ffe0ff */
[----:B------:R-:W5:Y:S04]  /*2c20*/  LDSM.16.M88.4 R52, [R113] ;  /* 0x000000007134783b */ /* 0x000f680000000200 */
[----:B--2-4-:R-:W-:Y:S04]  /*2c30*/  LDSM.16.M88.4 R12, [R109+0x3000] ;  /* 0x003000006d0c783b */ /* 0x014fe80000000200 */
[----:B------:R-:W-:Y:S04]  /*2c40*/  LDSM.16.M88.4 R76, [R111] ;  /* 0x000000006f4c783b */ /* 0x000fe80000000200 */
[----:B------:R-:W-:Y:S04]  /*2c50*/  LDSM.16.M88.4 R16, [R112+0x4000] ;  /* 0x004000007010783b */ /* 0x000fe80000000200 */
[----:B-1----:R-:W-:Y:S04]  /*2c60*/  LDSM.16.M88.4 R28, [R113+0x1000] ;  /* 0x00100000711c783b */ /* 0x002fe80000000200 */
[----:B------:R-:W1:Y:S04]  /*2c70*/  LDSM.16.M88.4 R24, [R112+0x3400] ;  /* 0x003400007018783b */ /* 0x000e680000000200 */
[----:B------:R-:W2:Y:S04]  /*2c80*/  LDSM.16.M88.4 R60, [R112+0x3800] ;  /* 0x00380000703c783b */ /* 0x000ea80000000200 */
[----:B------:R-:W-:Y:S04]  /*2c90*/  LDSM.16.M88.4 R84, [R109+0x4000] ;  /* 0x004000006d54783b */ /* 0x000fe80000000200 */
[----:B------:R-:W4:Y:S04]  /*2ca0*/  LDSM.16.M88.4 R20, [R111+0x1000] ;  /* 0x001000006f14783b */ /* 0x000f280000000200 */
[----:B------:R-:W3:Y:S01]  /*2cb0*/  LDSM.16.M88.4 R8, [R112+0x3c00] ;  /* 0x003c00007008783b */ /* 0x000ee20000000200 */
[C---:B-----5:R-:W-:Y:S03]  /*2cc0*/  HMMA.16816.F32.BF16 R40, R52.reuse, R44, RZ ;  /* 0x0000002c3428723c */ /* 0x060fe600000418ff */
[----:B------:R-:W5:Y:S04]  /*2cd0*/  LDSM.16.M88.4 R80, [R109+0x3400] ;  /* 0x003400006d50783b */ /* 0x000f680000000200 */
[----:B------:R-:W2:Y:S01]  /*2ce0*/  LDSM.16.M88.4 R72, [R109+0x3800] ;  /* 0x003800006d48783b */ /* 0x000ea20000000200 */
[C---:B------:R-:W-:Y:S03]  /*2cf0*/  HMMA.16816.F32.BF16 R44, R52.reuse, R46, RZ ;  /* 0x0000002e342c723c */ /* 0x040fe600000418ff */
[----:B------:R-:W-:Y:S04]  /*2d00*/  LDSM.16.M88.4 R32, [R112+0x5000] ;  /* 0x005000007020783b */ /* 0x000fe80000000200 */
[----:B------:R-:W-:Y:S04]  /*2d10*/  LDSM.16.M88.4 R68, [R109+0x3c00] ;  /* 0x003c00006d44783b */ /* 0x000fe80000000200 */
[----:B------:R-:W-:Y:S01]  /*2d20*/  LDSM.16.M88.4 R36, [R112+0x4400] ;  /* 0x004400007024783b */ /* 0x000fe20000000200 */
[----:B-1----:R-:W-:Y:S08]  /*2d30*/  HMMA.16816.F32.BF16 R48, R52, R24, RZ ;  /* 0x000000183430723c */ /* 0x002ff000000418ff */
[C---:B------:R-:W-:Y:S08]  /*2d40*/  HMMA.16816.F32.BF16 R40, R76.reuse, R12, R40 ;  /* 0x0000000c4c28723c */ /* 0x040ff00000041828 */
[----:B------:R-:W-:Y:S01]  /*2d50*/  HMMA.16816.F32.BF16 R44, R76, R14, R44 ;  /* 0x0000000e4c2c723c */ /* 0x000fe2000004182c */
[----:B------:R-:W1:Y:S07]  /*2d60*/  LDSM.16.M88.4 R12, [R113+0x2000] ;  /* 0x00200000710c783b */ /* 0x000e6e0000000200 */
[----:B------:R-:W-:Y:S08]  /*2d70*/  HMMA.16816.F32.BF16 R24, R52, R26, RZ ;  /* 0x0000001a3418723c */ /* 0x000ff000000418ff */
[C---:B------:R-:W-:Y:S08]  /*2d80*/  HMMA.16816.F32.BF16 R40, R28.reuse, R16, R40 ;  /* 0x000000101c28723c */ /* 0x040ff00000041828 */
[----:B------:R-:W-:Y:S01]  /*2d90*/  HMMA.16816.F32.BF16 R44, R28, R18, R44 ;  /* 0x000000121c2c723c */ /* 0x000fe2000004182c */
[----:B------:R-:W-:Y:S07]  /*2da0*/  LDSM.16.M88.4 R16, [R109+0x5000] ;  /* 0x005000006d10783b */ /* 0x000fee0000000200 */
[C---:B--2---:R-:W-:Y:S08]  /*2db0*/  HMMA.16816.F32.BF16 R64, R52.reuse, R60, RZ ;  /* 0x0000003c3440723c */ /* 0x044ff000000418ff */
[----:B------:R-:W-:Y:S08]  /*2dc0*/  HMMA.16816.F32.BF16 R60, R52, R62, RZ ;  /* 0x0000003e343c723c */ /* 0x000ff000000418ff */
[C---:B----4-:R-:W-:Y:S08]  /*2dd0*/  HMMA.16816.F32.BF16 R40, R20.reuse, R84, R40 ;  /* 0x000000541428723c */ /* 0x050ff00000041828 */
[----:B------:R-:W-:Y:S08]  /*2de0*/  HMMA.16816.F32.BF16 R44, R20, R86, R44 ;  /* 0x00000056142c723c */ /* 0x000ff0000004182c */
[C---:B---3--:R-:W-:Y:S08]  /*2df0*/  HMMA.16816.F32.BF16 R56, R52.reuse, R8, RZ ;  /* 0x000000083438723c */ /* 0x048ff000000418ff */
[----:B------:R-:W-:Y:S01]  /*2e00*/  HMMA.16816.F32.BF16 R52, R52, R10, RZ ;  /* 0x0000000a3434723c */ /* 0x000fe200000418ff */
[----:B------:R-:W2:Y:S07]  /*2e10*/  LDSM.16.M88.4 R8, [R111+0x2000] ;  /* 0x002000006f08783b */ /* 0x000eae0000000200 */
[C---:B-----5:R-:W-:Y:S08]  /*2e20*/  HMMA.16816.F32.BF16 R48, R76.reuse, R80, R48 ;  /* 0x000000504c30723c */ /* 0x060ff00000041830 */
[C---:B------:R-:W-:Y:S08]  /*2e30*/  HMMA.16816.F32.BF16 R24, R76.reuse, R82, R24 ;  /* 0x000000524c18723c */ /* 0x040ff00000041818 */
[C---:B------:R-:W-:Y:S08]  /*2e40*/  HMMA.16816.F32.BF16 R64, R76.reuse, R72, R64 ;  /* 0x000000484c40723c */ /* 0x040ff00000041840 */
[----:B------:R-:W-:Y:S01]  /*2e50*/  HMMA.16816.F32.BF16 R60, R76, R74, R60 ;  /* 0x0000004a4c3c723c */ /* 0x000fe2000004183c */
[----:B------:R-:W3:Y:S07]  /*2e60*/  LDSM.16.M88.4 R72, [R112+0x4800] ;  /* 0x004800007048783b */ /* 0x000eee0000000200 */
[C---:B-1----:R-:W-:Y:S08]  /*2e70*/  HMMA.16816.F32.BF16 R40, R12.reuse, R32, R40 ;  /* 0x000000200c28723c */ /* 0x042ff00000041828 */
[----:B------:R-:W-:Y:S01]  /*2e80*/  HMMA.16816.F32.BF16 R44, R12, R34, R44 ;  /* 0x000000220c2c723c */ /* 0x000fe2000004182c */
[----:B------:R-:W1:Y:S07]  /*2e90*/  LDSM.16.M88.4 R32, [R109+0x4400] ;  /* 0x004400006d20783b */ /* 0x000e6e0000000200 */
[C---:B------:R-:W-:Y:S08]  /*2ea0*/  HMMA.16816.F32.BF16 R56, R76.reuse, R68, R56 ;  /* 0x000000444c38723c */ /* 0x040ff00000041838 */
[----:B------:R-:W-:Y:S01]  /*2eb0*/  HMMA.16816.F32.BF16 R52, R76, R70, R52 ;  /* 0x000000464c34723c */ /* 0x000fe20000041834 */
[----:B------:R-:W4:Y:S06]  /*2ec0*/  LDSM.16.M88.4 R68, [R112+0x4c00] ;  /* 0x004c00007044783b */ /* 0x000f2c0000000200 */
[----:B------:R-:W-:Y:S01]  /*2ed0*/  IMAD.IADD R76, R7, 0x1, R126 ;  /* 0x00000001074c7824 */ /* 0x000fe200078e027e */
[----:B------:R-:W-:Y:S03]  /*2ee0*/  HMMA.16816.F32.BF16 R48, R28, R36, R48 ;  /* 0x000000241c30723c */ /* 0x000fe60000041830 */
[----:B------:R-:W-:Y:S01]  /*2ef0*/  I2F R3, R76 ;  /* 0x0000004c00037306 */ /* 0x000fe20000201400 */
[----:B------:R-:W-:-:S02]  /*2f00*/  IADD3 R78, R76, 0x1, RZ ;  /* 0x000000014c4e7810 */ /* 0x000fc40007ffe0ff */
[C---:B------:R-:W-:Y:S02]  /*2f10*/  IADD3 R80, R76.reuse, 0x8, RZ ;  /* 0x000000084c507810 */ /* 0x040fe40007ffe0ff */
[----:B------:R-:W-:Y:S01]  /*2f20*/  HMMA.16816.F32.BF16 R24, R28, R38, R24 ;  /* 0x000000261c18723c */ /* 0x000fe20000041818 */
[----:B------:R-:W-:Y:S01]  /*2f30*/  LDSM.16.M88.4 R36, [R112+0x5400] ;  /* 0x005400007024783b */ /* 0x000fe20000000200 */
[C---:B------:R-:W-:Y:S01]  /*2f40*/  IADD3 R82, R76.reuse, 0x11, RZ ;  /* 0x000000114c527810 */ /* 0x040fe20007ffe0ff */
[----:B------:R-:W-:Y:S05]  /*2f50*/  I2F R77, R78 ;  /* 0x0000004e004d7306 */ /* 0x000fea0000201400 */
[C---:B--2---:R-:W-:Y:S03]  /*2f60*/  HMMA.16816.F32.BF16 R40, R8.reuse, R16, R40 ;  /* 0x000000100828723c */ /* 0x044fe60000041828 */
[----:B------:R-:W-:Y:S05]  /*2f70*/  I2F R79, R80 ;  /* 0x00000050004f7306 */ /* 0x000fea0000201400 */
[----:B------:R-:W-:Y:S01]  /*2f80*/  HMMA.16816.F32.BF16 R44, R8, R18, R44 ;  /* 0x00000012082c723c */ /* 0x000fe2000004182c */
[----:B------:R-:W2:Y:S07]  /*2f90*/  LDSM.16.M88.4 R16, [R109+0x4800] ;  /* 0x004800006d10783b */ /* 0x000eae0000000200 */
[C---:B---3--:R-:W-:Y:S07]  /*2fa0*/  HMMA.16816.F32.BF16 R64, R28.reuse, R72, R64 ;  /* 0x000000481c40723c */ /* 0x048fee0000041840 */
[----:B------:R-:W-:Y:S01]  /*2fb0*/  IADD3 R72, R76, 0x9, RZ ;  /* 0x000000094c487810 */ /* 0x000fe20007ffe0ff */
[----:B------:R-:W-:Y:S01]  /*2fc0*/  HMMA.16816.F32.BF16 R60, R28, R74, R60 ;  /* 0x0000004a1c3c723c */ /* 0x000fe2000004183c */
[----:B------:R-:W-:Y:S01]  /*2fd0*/  FMUL.FTZ R81, R41, c[0x0][0x2ec] ;  /* 0x0000bb0029517a20 */ /* 0x000fe20000410000 */
[----:B------:R-:W-:Y:S01]  /*2fe0*/  I2F R75, R82 ;  /* 0x00000052004b7306 */ /* 0x000fe20000201400 */
[----:B------:R-:W-:-:S02]  /*2ff0*/  FMUL.FTZ R40, R40, c[0x0][0x2ec] ;  /* 0x0000bb0028287a20 */ /* 0x000fc40000410000 */
[----:B------:R-:W-:Y:S02]  /*3000*/  FMUL.FTZ R42, R42, c[0x0][0x2ec] ;  /* 0x0000bb002a2a7a20 */ /* 0x000fe40000410000 */
[----:B------:R-:W-:Y:S01]  /*3010*/  IADD3 R74, R76, 0x10, RZ ;  /* 0x000000104c4a7810 */ /* 0x000fe20007ffe0ff */
[----:B-1----:R-:W-:Y:S01]  /*3020*/  HMMA.16816.F32.BF16 R48, R20, R32, R48 ;  /* 0x000000201430723c */ /* 0x002fe20000041830 */
[----:B------:R-:W-:Y:S01]  /*3030*/  FMUL.FTZ R45, R45, c[0x0][0x2ec] ;  /* 0x0000bb002d2d7a20 */ /* 0x000fe20000410000 */
[----:B------:R-:W-:Y:S01]  /*3040*/  I2F R73, R72 ;  /* 0x0000004800497306 */ /* 0x000fe20000201400 */
[----:B------:R-:W-:Y:S02]  /*3050*/  FMUL.FTZ R47, R47, c[0x0][0x2ec] ;  /* 0x0000bb002f2f7a20 */ /* 0x000fe40000410000 */
[----:B------:R-:W-:-:S03]  /*3060*/  FMUL.FTZ R44, R44, c[0x0][0x2ec] ;  /* 0x0000bb002c2c7a20 */ /* 0x000fc60000410000 */
[----:B------:R-:W-:Y:S01]  /*3070*/  HMMA.16816.F32.BF16 R24, R20, R34, R24 ;  /* 0x000000221418723c */ /* 0x000fe20000041818 */
[----:B------:R-:W1:Y:S01]  /*3080*/  LDSM.16.M88.4 R32, [R109+0x4c00] ;  /* 0x004c00006d20783b */ /* 0x000e620000000200 */
[----:B------:R-:W3:Y:S06]  /*3090*/  MUFU.TANH R45, R45 ;  /* 0x0000002d002d7308 */ /* 0x000eec0000002400 */
[C---:B----4-:R-:W-:Y:S02]  /*30a0*/  HMMA.16816.F32.BF16 R56, R28.reuse, R68, R56 ;  /* 0x000000441c38723c */ /* 0x050fe40000041838 */
[----:B------:R-:W4:Y:S05]  /*30b0*/  MUFU.TANH R47, R47 ;  /* 0x0000002f002f7308 */ /* 0x000f2a0000002400 */
[----:B------:R-:W-:Y:S01]  /*30c0*/  FMUL.FTZ R69, R43, c[0x0][0x2ec] ;  /* 0x0000bb002b457a20 */ /* 0x000fe20000410000 */
[----:B------:R-:W-:Y:S01]  /*30d0*/  HMMA.16816.F32.BF16 R52, R28, R70, R52 ;  /* 0x000000461c34723c */ /* 0x000fe20000041834 */
[----:B------:R-:W5:Y:S01]  /*30e0*/  LDSM.16.M88.4 R28, [R109+0x5400] ;  /* 0x005400006d1c783b */ /* 0x000f620000000200 */
[----:B------:R-:W-:Y:S01]  /*30f0*/  IADD3 R68, R76, 0x18, RZ ;  /* 0x000000184c447810 */ /* 0x000fe20007ffe0ff */
[----:B------:R-:W-:Y:S01]  /*3100*/  I2F R41, R74 ;  /* 0x0000004a00297306 */ /* 0x000fe20000201400 */
[----:B---3--:R-:W-:-:S03]  /*3110*/  FFMA.FTZ R45, R0, R73, R45 ;  /* 0x00000049002d7223 */ /* 0x008fc6000001002d */
[----:B------:R-:W-:Y:S01]  /*3120*/  FMUL.FTZ R70, R46, c[0x0][0x2ec] ;  /* 0x0000bb002e467a20 */ /* 0x000fe20000410000 */
[C---:B--2---:R-:W-:Y:S01]  /*3130*/  HMMA.16816.F32.BF16 R64, R20.reuse, R16, R64 ;  /* 0x000000101440723c */ /* 0x044fe20000041840 */
[C---:B------:R-:W-:Y:S02]  /*3140*/  IADD3 R46, R76.reuse, 0x21, RZ ;  /* 0x000000214c2e7810 */ /* 0x040fe40007ffe0ff */
[----:B------:R-:W2:Y:S05]  /*3150*/  MUFU.TANH R69, R69 ;  /* 0x0000004500457308 */ /* 0x000eaa0000002400 */
[----:B------:R-:W-:Y:S01]  /*3160*/  HMMA.16816.F32.BF16 R60, R20, R18, R60 ;  /* 0x00000012143c723c */ /* 0x000fe2000004183c */
[----:B------:R-:W3:Y:S02]  /*3170*/  LDSM.16.M88.4 R16, [R112+0x5800] ;  /* 0x005800007010783b */ /* 0x000ee40000000200 */
[----:B------:R-:W-:Y:S05]  /*3180*/  I2F R43, R68 ;  /* 0x00000044002b7306 */ /* 0x000fea0000201400 */
[C---:B------:R-:W-:Y:S03]  /*3190*/  HMMA.16816.F32.BF16 R48, R12.reuse, R36, R48 ;  /* 0x000000240c30723c */ /* 0x040fe60000041830 */
[----:B------:R-:W-:Y:S04]  /*31a0*/  MUFU.TANH R44, R44 ;  /* 0x0000002c002c7308 */ /* 0x000fe80000002400 */
[C---:B------:R-:W-:Y:S01]  /*31b0*/  IADD3 R36, R76.reuse, 0x19, RZ ;  /* 0x000000194c247810 */ /* 0x040fe20007ffe0ff */
[----:B------:R-:W-:Y:S03]  /*31c0*/  HMMA.16816.F32.BF16 R24, R12, R38, R24 ;  /* 0x000000260c18723c */ /* 0x000fe60000041818 */
[----:B------:R-:W-:Y:S04]  /*31d0*/  I2F R71, R46 ;  /* 0x0000002e00477306 */ /* 0x000fe80000201400 */
[C---:B------:R-:W-:Y:S01]  /*31e0*/  IADD3 R38, R76.reuse, 0x20, RZ ;  /* 0x000000204c267810 */ /* 0x040fe20007ffe0ff */
[C---:B-1----:R-:W-:Y:S03]  /*31f0*/  HMMA.16816.F32.BF16 R56, R20.reuse, R32, R56 ;  /* 0x000000201438723c */ /* 0x042fe60000041838 */
[----:B------:R-:W-:Y:S04]  /*3200*/  MUFU.TANH R81, R81 ;  /* 0x0000005100517308 */ /* 0x000fe80000002400 */
[C---:B------:R-:W-:Y:S01]  /*3210*/  IADD3 R32, R76.reuse, 0x28, RZ ;  /* 0x000000284c207810 */ /* 0x040fe20007ffe0ff */
[----:B------:R-:W-:Y:S01]  /*3220*/  HMMA.16816.F32.BF16 R52, R20, R34, R52 ;  /* 0x000000221434723c */ /* 0x000fe20000041834 */
[----:B------:R-:W1:Y:S02]  /*3230*/  LDSM.16.M88.4 R20, [R109+0x5800] ;  /* 0x005800006d14783b */ /* 0x000e640000000200 */
[----:B------:R-:W-:Y:S04]  /*3240*/  I2F R37, R36 ;  /* 0x0000002400257306 */ /* 0x000fe80000201400 */
[----:B------:R-:W-:Y:S01]  /*3250*/  IADD3 R34, R76, 0x29, RZ ;  /* 0x000000294c227810 */ /* 0x000fe20007ffe0ff */
[C---:B-----5:R-:W-:Y:S03]  /*3260*/  HMMA.16816.F32.BF16 R48, R8.reuse, R28, R48 ;  /* 0x0000001c0830723c */ /* 0x060fe60000041830 */
[----:B------:R-:W-:Y:S05]  /*3270*/  I2F R39, R38 ;  /* 0x0000002600277306 */ /* 0x000fea0000201400 */
[----:B------:R-:W-:Y:S01]  /*3280*/  HMMA.16816.F32.BF16 R24, R8, R30, R24 ;  /* 0x0000001e0818723c */ /* 0x000fe20000041818 */
[----:B------:R-:W5:Y:S02]  /*3290*/  LDSM.16.M88.4 R28, [R112+0x5c00] ;  /* 0x005c0000701c783b */ /* 0x000f640000000200 */
[----:B------:R-:W-:Y:S05]  /*32a0*/  I2F R33, R32 ;  /* 0x0000002000217306 */ /* 0x000fea0000201400 */
[C---:B---3--:R-:W-:Y:S03]  /*32b0*/  HMMA.16816.F32.BF16 R64, R12.reuse, R16, R64 ;  /* 0x000000100c40723c */ /* 0x048fe60000041840 */
[----:B------:R-:W-:Y:S05]  /*32c0*/  I2F R35, R34 ;  /* 0x0000002200237306 */ /* 0x000fea0000201400 */
[----:B------:R-:W-:Y:S01]  /*32d0*/  HMMA.16816.F32.BF16 R60, R12, R18, R60 ;  /* 0x000000120c3c723c */ /* 0x000fe2000004183c */
[----:B------:R-:W3:Y:S01]  /*32e0*/  LDSM.16.M88.4 R16, [R109+0x5c00] ;  /* 0x005c00006d10783b */ /* 0x000ee20000000200 */
[----:B------:R-:W-:Y:S01]  /*32f0*/  FMUL.FTZ R48, R48, c[0x0][0x2ec] ;  /* 0x0000bb0030307a20 */ /* 0x000fe20000410000 */
[----:B------:R-:W-:Y:S01]  /*3300*/  MUFU.TANH R70, R70 ;  /* 0x0000004600467308 */ /* 0x000fe20000002400 */
[----:B------:R-:W-:Y:S01]  /*3310*/  FMUL.FTZ R50, R50, c[0x0][0x2ec] ;  /* 0x0000bb0032327a20 */ /* 0x000fe20000410000 */
[----:B------:R-:W-:-:S04]  /*3320*/  DEPBAR.LE SB0, 0x0 ;  /* 0x000080000000791a */ /* 0x000fc80000000000 */
[----:B------:R-:W-:Y:S02]  /*3330*/  FMUL.FTZ R24, R24, c[0x0][0x2ec] ;  /* 0x0000bb0018187a20 */ /* 0x000fe40000410000 */
[----:B------:R-:W-:Y:S01]  /*3340*/  FMUL.FTZ R84, R26, c[0x0][0x2ec] ;  /* 0x0000bb001a547a20 */ /* 0x000fe20000410000 */
[----:B------:R-:W-:Y:S01]  /*3350*/  MUFU.TANH R48, R48 ;  /* 0x0000003000307308 */ /* 0x000fe20000002400 */
[----:B------:R-:W-:Y:S01]  /*3360*/  FMUL.FTZ R49, R49, c[0x0][0x2ec] ;  /* 0x0000bb0031317a20 */ /* 0x000fe20000410000 */
[C---:B------:R-:W-:Y:S01]  /*3370*/  IADD3 R26, R76.reuse, 0x31, RZ ;  /* 0x000000314c1a7810 */ /* 0x040fe20007ffe0ff */
[----:B------:R-:W-:Y:S01]  /*3380*/  FMUL.FTZ R83, R25, c[0x0][0x2ec] ;  /* 0x0000bb0019537a20 */ /* 0x000fe20000410000 */
[C---:B-1----:R-:W-:Y:S01]  /*3390*/  HMMA.16816.F32.BF16 R64, R8.reuse, R20, R64 ;  /* 0x000000140840723c */ /* 0x042fe20000041840 */
[----:B------:R-:W-:Y:S02]  /*33a0*/  FMUL.FTZ R27, R27, c[0x0][0x2ec] ;  /* 0x0000bb001b1b7a20 */ /* 0x000fe40000410000 */
[----:B------:R-:W-:Y:S01]  /*33b0*/  FMUL.FTZ R51, R51, c[0x0][0x2ec] ;  /* 0x0000bb0033337a20 */ /* 0x000fe20000410000 */
[----:B------:R-:W1:Y:S03]  /*33c0*/  MUFU.TANH R24, R24 ;  /* 0x0000001800187308 */ /* 0x000e660000002400 */
[C---:B------:R-:W-:Y:S01]  /*33d0*/  IADD3 R20, R76.reuse, 0x30, RZ ;  /* 0x000000304c147810 */ /* 0x040fe20007ffe0ff */
[----:B------:R-:W-:Y:S04]  /*33e0*/  HMMA.16816.F32.BF16 R60, R8, R22, R60 ;  /* 0x00000016083c723c */ /* 0x000fe8000004183c */
[----:B------:R-:W1:Y:S03]  /*33f0*/  MUFU.TANH R84, R84 ;  /* 0x0000005400547308 */ /* 0x000e660000002400 */
[C---:B------:R-:W-:Y:S01]  /*3400*/  IADD3 R22, R76.reuse, 0x38, RZ ;  /* 0x000000384c167810 */ /* 0x040fe20007ffe0ff */
[C---:B-----5:R-:W-:Y:S04]  /*3410*/  HMMA.16816.F32.BF16 R52, R12.reuse, R30, R52 ;  /* 0x0000001e0c34723c */ /* 0x060fe80000041834 */
[----:B------:R-:W5:Y:S04]  /*3420*/  MUFU.TANH R50, R50 ;  /* 0x0000003200327308 */ /* 0x000f680000002400 */
[----:B------:R-:W-:Y:S01]  /*3430*/  HMMA.16816.F32.BF16 R56, R12, R28, R56 ;  /* 0x0000001c0c38723c */ /* 0x000fe20000041838 */
[----:B------:R-:W-:Y:S01]  /*3440*/  FMUL.FTZ R85, R65, c[0x0][0x2ec] ;  /* 0x0000bb0041557a20 */ /* 0x000fe20000410000 */
[----:B------:R-:W-:Y:S01]  /*3450*/  IADD3 R65, R76, 0x39, RZ ;  /* 0x000000394c417810 */ /* 0x000fe20007ffe0ff */
[----:B------:R-:W-:Y:S01]  /*3460*/  FMUL.FTZ R64, R64, c[0x0][0x2ec] ;  /* 0x0000bb0040407a20 */ /* 0x000fe20000410000 */
[----:B------:R-:W-:Y:S01]  /*3470*/  MUFU.TANH R49, R49 ;  /* 0x0000003100317308 */ /* 0x000fe20000002400 */
[----:B------:R-:W-:-:S02]  /*3480*/  FMUL.FTZ R66, R66, c[0x0][0x2ec] ;  /* 0x0000bb0042427a20 */ /* 0x000fc40000410000 */
[C---:B------:R-:W-:Y:S01]  /*3490*/  IADD3 R29, R99.reuse, 0x8, RZ ;  /* 0x00000008631d7810 */ /* 0x040fe20007ffe0ff */
[----:B------:R-:W-:Y:S01]  /*34a0*/  IMAD R28, R98, 0x20, R95 ;  /* 0x00000020621c7824 */ /* 0x000fe200078e025f */
[-C--:B------:R-:W-:Y:S01]  /*34b0*/  IMNMX R99, R99, R94.reuse, PT ;  /* 0x0000005e63637217 */ /* 0x080fe20003800200 */
[----:B----4-:R-:W-:Y:S01]  /*34c0*/  FFMA.FTZ R14, R0, R73, R47 ;  /* 0x00000049000e7223 */ /* 0x010fe2000001002f */
[----:B------:R-:W-:Y:S01]  /*34d0*/  IMNMX R98, R29, R94, PT ;  /* 0x0000005e1d627217 */ /* 0x000fe20003800200 */
[----:B------:R-:W-:Y:S01]  /*34e0*/  IMAD.IADD R5, R5, 0x1, R28 ;  /* 0x0000000105057824 */ /* 0x000fe200078e021c */
[----:B------:R-:W-:Y:S01]  /*34f0*/  ISETP.GE.AND P4, PT, R78, R99, PT ;  /* 0x000000634e00720c */ /* 0x000fe20003f86270 */
[----:B--2---:R-:W-:Y:S01]  /*3500*/  FFMA.FTZ R28, R0, R77, R69 ;  /* 0x0000004d001c7223 */ /* 0x004fe20000010045 */
[-C--:B------:R-:W-:Y:S01]  /*3510*/  ISETP.GE.AND P1, PT, R78, R98.reuse, PT ;  /* 0x000000624e00720c */ /* 0x080fe20003f26270 */
[C---:B---3--:R-:W-:Y:S01]  /*3520*/  HMMA.16816.F32.BF16 R52, R8.reuse, R18, R52 ;  /* 0x000000120834723c */ /* 0x048fe20000041834 */
[----:B------:R-:W-:Y:S01]  /*3530*/  FMUL.FTZ R78, R67, c[0x0][0x2ec] ;  /* 0x0000bb00434e7a20 */ /* 0x000fe20000410000 */
[----:B------:R-:W2:Y:S01]  /*3540*/  MUFU.TANH R85, R85 ;  /* 0x0000005500557308 */ /* 0x000ea20000002400 */
[----:B------:R-:W-:Y:S01]  /*3550*/  ISETP.GE.AND P5, PT, R72, R99, PT ;  /* 0x000000634800720c */ /* 0x000fe20003fa6270 */
[----:B------:R-:W-:Y:S01]  /*3560*/  FMUL.FTZ R62, R62, c[0x0][0x2ec] ;  /* 0x0000bb003e3e7a20 */ /* 0x000fe20000410000 */
[-C--:B------:R-:W-:Y:S01]  /*3570*/  ISETP.GE.AND P3, PT, R72, R98.reuse, PT ;  /* 0x000000624800720c */ /* 0x080fe20003f66270 */
[----:B------:R-:W-:Y:S01]  /*3580*/  FMUL.FTZ R72, R60, c[0x0][0x2ec] ;  /* 0x0000bb003c487a20 */ /* 0x000fe20000410000 */
[----:B------:R-:W-:Y:S01]  /*3590*/  FSEL R13, R45, -INF , !P5 ;  /* 0xff8000002d0d7808 */ /* 0x000fe20006800000 */
[----:B------:R-:W-:Y:S01]  /*35a0*/  HMMA.16816.F32.BF16 R56, R8, R16, R56 ;  /* 0x000000100838723c */ /* 0x000fe20000041838 */
[----:B------:R-:W-:Y:S01]  /*35b0*/  FSEL R14, R14, -INF , !P3 ;  /* 0xff8000000e0e7808 */ /* 0x000fe20005800000 */
[----:B------:R-:W3:Y:S01]  /*35c0*/  MUFU.TANH R69, R78 ;  /* 0x0000004e00457308 */ /* 0x000ee20000002400 */
[----:B-1----:R-:W-:Y:S01]  /*35d0*/  FFMA.FTZ R45, R0, R43, R24 ;  /* 0x0000002b002d7223 */ /* 0x002fe20000010018 */
[C---:B------:R-:W-:Y:S01]  /*35e0*/  ISETP.GE.AND P5, PT, R68.reuse, R99, PT ;  /* 0x000000634400720c */ /* 0x040fe20003fa6270 */
[----:B------:R-:W-:Y:S01]  /*35f0*/  FMUL.FTZ R61, R61, c[0x0][0x2ec] ;  /* 0x0000bb003d3d7a20 */ /* 0x000fe20000410000 */
[-C--:B------:R-:W-:Y:S01]  /*3600*/  ISETP.GE.AND P3, PT, R68, R98.reuse, PT ;  /* 0x000000624400720c */ /* 0x080fe20003f66270 */
[C---:B------:R-:W-:Y:S01]  /*3610*/  FFMA.FTZ R10, R0.reuse, R43, R84 ;  /* 0x0000002b000a7223 */ /* 0x040fe20000010054 */
[----:B------:R-:W-:Y:S01]  /*3620*/  FSEL R9, R45, -INF , !P5 ;  /* 0xff8000002d097808 */ /* 0x000fe20006800000 */
[C---:B------:R-:W-:Y:S01]  /*3630*/  FFMA.FTZ R60, R0.reuse, R79, R44 ;  /* 0x0000004f003c7223 */ /* 0x040fe2000001002c */
[----:B------:R-:W1:Y:S01]  /*3640*/  MUFU.TANH R83, R83 ;  /* 0x0000005300537308 */ /* 0x000e620000002400 */
[-C--:B------:R-:W-:Y:S01]  /*3650*/  FFMA.FTZ R15, R0, R41.reuse, R48 ;  /* 0x00000029000f7223 */ /* 0x080fe20000010030 */
[----:B------:R-:W-:Y:S01]  /*3660*/  FSEL R10, R10, -INF , !P3 ;  /* 0xff8000000a0a7808 */ /* 0x000fe20005800000 */
[----:B-----5:R-:W-:Y:S01]  /*3670*/  FFMA.FTZ R12, R0, R41, R50 ;  /* 0x00000029000c7223 */ /* 0x020fe20000010032 */
[----:B------:R-:W-:Y:S01]  /*3680*/  ISETP.GE.AND P5, PT, R46, R99, PT ;  /* 0x000000632e00720c */ /* 0x000fe20003fa6270 */
[----:B--2---:R-:W-:Y:S01]  /*3690*/  FFMA.FTZ R85, R0, R71, R85 ;  /* 0x0000004700557223 */ /* 0x004fe20000010055 */
[-C--:B------:R-:W-:Y:S01]  /*36a0*/  ISETP.GE.AND P3, PT, R46, R98.reuse, PT ;  /* 0x000000622e00720c */ /* 0x080fe20003f66270 */
[C---:B------:R-:W-:Y:S01]  /*36b0*/  FFMA.FTZ R67, R0.reuse, R77, R81 ;  /* 0x0000004d00437223 */ /* 0x040fe20000010051 */
[----:B------:R-:W2:Y:S01]  /*36c0*/  MUFU.TANH R27, R27 ;  /* 0x0000001b001b7308 */ /* 0x000ea20000002400 */
[----:B---3--:R-:W-:Y:S01]  /*36d0*/  FFMA.FTZ R69, R0, R71, R69 ;  /* 0x0000004700457223 */ /* 0x008fe20000010045 */
[----:B------:R-:W-:Y:S01]  /*36e0*/  ISETP.GE.AND P0, PT, R80, R99, PT ;  /* 0x000000635000720c */ /* 0x000fe20003f06270 */
[----:B------:R-:W-:Y:S01]  /*36f0*/  FMUL.FTZ R52, R52, c[0x0][0x2ec] ;  /* 0x0000bb0034347a20 */ /* 0x000fe20000410000 */
[----:B------:R-:W-:Y:S01]  /*3700*/  FSEL R135, R85, -INF , !P5 ;  /* 0xff80000055877808 */ /* 0x000fe20006800000 */
[C---:B------:R-:W-:Y:S01]  /*3710*/  FFMA.FTZ R31, R0.reuse, R75, R49 ;  /* 0x0000004b001f7223 */ /* 0x040fe20000010031 */
[----:B------:R-:W-:Y:S01]  /*3720*/  FSEL R134, R69, -INF , !P3 ;  /* 0xff80000045867808 */ /* 0x000fe20005800000 */
[----:B------:R-:W-:Y:S01]  /*3730*/  FMUL.FTZ R18, R57, c[0x0][0x2ec] ;  /* 0x0000bb0039127a20 */ /* 0x000fe20000410000 */
[----:B------:R-:W3:Y:S01]  /*3740*/  MUFU.TANH R64, R64 ;  /* 0x0000004000407308 */ /* 0x000ee20000002400 */
[----:B------:R-:W-:Y:S01]  /*3750*/  FSEL R67, R67, -INF , !P4 ;  /* 0xff80000043437808 */ /* 0x000fe20006000000 */
[----:B-1----:R-:W-:Y:S01]  /*3760*/  FFMA.FTZ R11, R0, R37, R83 ;  /* 0x00000025000b7223 */ /* 0x002fe20000010053 */
[----:B------:R-:W-:Y:S01]  /*3770*/  FSEL R28, R28, -INF , !P1 ;  /* 0xff8000001c1c7808 */ /* 0x000fe20004800000 */
[----:B------:R-:W-:Y:S01]  /*3780*/  FMUL.FTZ R19, R58, c[0x0][0x2ec] ;  /* 0x0000bb003a137a20 */ /* 0x000fe20000410000 */
[-C--:B------:R-:W-:Y:S01]  /*3790*/  ISETP.GE.AND P5, PT, R20, R99.reuse, PT ;  /* 0x000000631400720c */ /* 0x080fe20003fa6270 */
[----:B------:R-:W-:Y:S01]  /*37a0*/  FMUL.FTZ R56, R56, c[0x0][0x2ec] ;  /* 0x0000bb0038387a20 */ /* 0x000fe20000410000 */
[-C--:B------:R-:W-:Y:S01]  /*37b0*/  ISETP.GE.AND P3, PT, R20, R98.reuse, PT ;  /* 0x000000621400720c */ /* 0x080fe20003f66270 */
[----:B------:R-:W1:Y:S01]  /*37c0*/  MUFU.TANH R44, R72 ;  /* 0x00000048002c7308 */ /* 0x000e620000002400 */
[----:B------:R-:W-:Y:S01]  /*37d0*/  ISETP.GE.AND P4, PT, R74, R99, PT ;  /* 0x000000634a00720c */ /* 0x000fe20003f86270 */
[----:B--2---:R-:W-:Y:S01]  /*37e0*/  FFMA.FTZ R8, R0, R37, R27 ;  /* 0x0000002500087223 */ /* 0x004fe2000001001b */
[-C--:B------:R-:W-:Y:S01]  /*37f0*/  ISETP.GE.AND P1, PT, R74, R98.reuse, PT ;  /* 0x000000624a00720c */ /* 0x080fe20003f26270 */
[----:B------:R-:W-:Y:S01]  /*3800*/  FMUL.FTZ R27, R59, c[0x0][0x2ec] ;  /* 0x0000bb003b1b7a20 */ /* 0x000fe20000410000 */
[----:B------:R-:W-:Y:S01]  /*3810*/  FSEL R17, R60, -INF , !P0 ;  /* 0xff8000003c117808 */ /* 0x000fe20004000000 */
[----:B------:R-:W-:Y:S01]  /*3820*/  FMUL.FTZ R63, R63, c[0x0][0x2ec] ;  /* 0x0000bb003f3f7a20 */ /* 0x000fe20000410000 */
[----:B------:R-:W-:Y:S01]  /*3830*/  ISETP.GE.AND P0, PT, R82, R99, PT ;  /* 0x000000635200720c */ /* 0x000fe20003f06270 */
[----:B------:R-:W2:Y:S01]  /*3840*/  MUFU.TANH R41, R62 ;  /* 0x0000003e00297308 */ /* 0x000ea20000002400 */
[----:B------:R-:W-:Y:S01]  /*3850*/  FSEL R15, R15, -INF , !P4 ;  /* 0xff8000000f0f7808 */ /* 0x000fe20006000000 */
[----:B---3--:R-:W-:Y:S01]  /*3860*/  FFMA.FTZ R64, R0, R39, R64 ;  /* 0x0000002700407223 */ /* 0x008fe20000010040 */
[----:B------:R-:W-:Y:S01]  /*3870*/  FSEL R12, R12, -INF , !P1 ;  /* 0xff8000000c0c7808 */ /* 0x000fe20004800000 */
[----:B------:R-:W-:Y:S01]  /*3880*/  FMUL.FTZ R54, R54, c[0x0][0x2ec] ;  /* 0x0000bb0036367a20 */ /* 0x000fe20000410000 */
[C---:B------:R-:W-:Y:S01]  /*3890*/  ISETP.GE.AND P4, PT, R36.reuse, R99, PT ;  /* 0x000000632400720c */ /* 0x040fe20003f86270 */
[----:B------:R-:W-:Y:S01]  /*38a0*/  FMUL.FTZ R55, R55, c[0x0][0x2ec] ;  /* 0x0000bb0037377a20 */ /* 0x000fe20000410000 */
[----:B------:R-:W-:Y:S01]  /*38b0*/  ISETP.GE.AND P1, PT, R36, R98, PT ;  /* 0x000000622400720c */ /* 0x000fe20003f26270 */
[----:B------:R-:W3:Y:S01]  /*38c0*/  MUFU.TANH R30, R61 ;  /* 0x0000003d001e7308 */ /* 0x000ee20000002400 */
[----:B------:R-:W-:Y:S01]  /*38d0*/  FSEL R31, R31, -INF , !P0 ;  /* 0xff8000001f1f7808 */ /* 0x000fe20004000000 */
[----:B-1----:R-:W-:Y:S01]  /*38e0*/  FFMA.FTZ R44, R0, R33, R44 ;  /* 0x00000021002c7223 */ /* 0x002fe2000001002c */
[----:B------:R-:W-:Y:S01]  /*38f0*/  ISETP.GE.AND P0, PT, R38, R99, PT ;  /* 0x000000632600720c */ /* 0x000fe20003f06270 */
[----:B------:R-:W-:Y:S01]  /*3900*/  FFMA.FTZ R16, R0, R79, R70 ;  /* 0x0000004f00107223 */ /* 0x000fe20000010046 */
[----:B------:R-:W-:Y:S01]  /*3910*/  FSEL R11, R11, -INF , !P4 ;  /* 0xff8000000b0b7808 */ /* 0x000fe20006000000 */
[----:B------:R-:W-:Y:S01]  /*3920*/  FMUL.FTZ R53, R53, c[0x0][0x2ec] ;  /* 0x0000bb0035357a20 */ /* 0x000fe20000410000 */
[----:B------:R-:W-:Y:S01]  /*3930*/  FSEL R8, R8, -INF , !P1 ;  /* 0xff80000008087808 */ /* 0x000fe20004800000 */
[----:B------:R-:W-:Y:S01]  /*3940*/  I2F R21, R20 ;  /* 0x0000001400157306 */ /* 0x000fe20000201400 */
[----:B--2---:R-:W-:Y:S01]  /*3950*/  FFMA.FTZ R41, R0, R33, R41 ;  /* 0x0000002100297223 */ /* 0x004fe20000010029 */
[----:B------:R-:W-:-:S02]  /*3960*/  ISETP.GE.AND P4, PT, R32, R99, PT ;  /* 0x000000632000720c */ /* 0x000fc40003f86270 */
[-C--:B------:R-:W-:Y:S02]  /*3970*/  ISETP.GE.AND P1, PT, R32, R98.reuse, PT ;  /* 0x000000622000720c */ /* 0x080fe40003f26270 */
[----:B------:R-:W-:Y:S02]  /*3980*/  FSEL R103, R64, -INF , !P0 ;  /* 0xff80000040677808 */ /* 0x000fe40004000000 */
[----:B------:R-:W-:Y:S01]  /*3990*/  I2F R23, R22 ;  /* 0x0000001600177306 */ /* 0x000fe20000201400 */
[----:B---3--:R-:W-:Y:S01]  /*39a0*/  FFMA.FTZ R30, R0, R35, R30 ;  /* 0x00000023001e7223 */ /* 0x008fe2000001001e */
[----:B------:R-:W-:Y:S02]  /*39b0*/  ISETP.GE.AND P0, PT, R34, R99, PT ;  /* 0x000000632200720c */ /* 0x000fe40003f06270 */
[----:B------:R-:W-:Y:S02]  /*39c0*/  ISETP.GE.AND P2, PT, R80, R98, PT ;  /* 0x000000625000720c */ /* 0x000fe40003f46270 */
[----:B------:R-:W-:-:S02]  /*39d0*/  FSEL R133, R44, -INF , !P4 ;  /* 0xff8000002c857808 */ /* 0x000fc40006000000 */
[----:B------:R-:W1:Y:S01]  /*39e0*/  MUFU.TANH R20, R52 ;  /* 0x0000003400147308 */ /* 0x000e620000002400 */
[----:B------:R-:W-:Y:S02]  /*39f0*/  FSEL R106, R41, -INF , !P1 ;  /* 0xff800000296a7808 */ /* 0x000fe40004800000 */
[CC--:B------:R-:W-:Y:S02]  /*3a00*/  ISETP.GE.AND P4, PT, R26.reuse, R99.reuse, PT ;  /* 0x000000631a00720c */ /* 0x0c0fe40003f86270 */
[----:B------:R-:W-:Y:S02]  /*3a10*/  ISETP.GE.AND P1, PT, R26, R98, PT ;  /* 0x000000621a00720c */ /* 0x000fe40003f26270 */
[----:B------:R-:W-:Y:S01]  /*3a20*/  FSEL R101, R30, -INF , !P0 ;  /* 0xff8000001e657808 */ /* 0x000fe20004000000 */
[----:B------:R-:W2:Y:S01]  /*3a30*/  MUFU.TANH R51, R51 ;  /* 0x0000003300337308 */ /* 0x000ea20000002400 */
[----:B------:R-:W-:Y:S02]  /*3a40*/  FSEL R16, R16, -INF , !P2 ;  /* 0xff80000010107808 */ /* 0x000fe40005000000 */
[----:B------:R-:W-:-:S02]  /*3a50*/  ISETP.GE.AND P0, PT, R22, R99, PT ;  /* 0x000000631600720c */ /* 0x000fc40003f06270 */
[----:B------:R-:W-:-:S03]  /*3a60*/  ISETP.GE.AND P2, PT, R82, R98, PT ;  /* 0x000000625200720c */ /* 0x000fc60003f46270 */
[----:B------:R-:W3:Y:S01]  /*3a70*/  MUFU.TANH R66, R66 ;  /* 0x0000004200427308 */ /* 0x000ee20000002400 */
[----:B-1----:R-:W-:-:S05]  /*3a80*/  FFMA.FTZ R20, R0, R23, R20 ;  /* 0x0000001700147223 */ /* 0x002fca0000010014 */
[----:B------:R-:W-:Y:S02]  /*3a90*/  FSEL R127, R20, -INF , !P0 ;  /* 0xff800000147f7808 */ /* 0x000fe40004000000 */
[----:B------:R-:W-:Y:S01]  /*3aa0*/  I2F R25, R26 ;  /* 0x0000001a00197306 */ /* 0x000fe20000201400 */
[----:B--2---:R-:W-:Y:S01]  /*3ab0*/  FFMA.FTZ R51, R0, R75, R51 ;  /* 0x0000004b00337223 */ /* 0x004fe20000010033 */
[----:B------:R-:W-:-:S04]  /*3ac0*/  ISETP.GT.AND P0, PT, R120, R115, PT ;  /* 0x000000737800720c */ /* 0x000fc80003f04270 */
[----:B------:R-:W-:Y:S02]  /*3ad0*/  FSEL R24, R51, -INF , !P2 ;  /* 0xff80000033187808 */ /* 0x000fe40005000000 */
[----:B------:R-:W1:Y:S01]  /*3ae0*/  MUFU.TANH R18, R18 ;  /* 0x0000001200127308 */ /* 0x000e620000002400 */
[----:B---3--:R-:W-:Y:S01]  /*3af0*/  FFMA.FTZ R66, R0, R39, R66 ;  /* 0x0000002700427223 */ /* 0x008fe20000010042 */
[----:B------:R-:W-:-:S04]  /*3b00*/  ISETP.GE.AND P2, PT, R38, R98, PT ;  /* 0x000000622600720c */ /* 0x000fc80003f46270 */
[----:B------:R-:W-:Y:S02]  /*3b10*/  FSEL R138, R66, -INF , !P2 ;  /* 0xff800000428a7808 */ /* 0x000fe40005000000 */
[----:B------:R-:W2:Y:S01]  /*3b20*/  MUFU.TANH R19, R19 ;  /* 0x0000001300137308 */ /* 0x000ea20000002400 */
[----:B------:R-:W-:-:S07]  /*3b30*/  ISETP.GE.AND P2, PT, R34, R98, PT ;  /* 0x000000622200720c */ /* 0x000fce0003f46270 */
        /* <DEDUP_REMOVED lines=21> */
[----:B------:R-:W-:Y:S01]  /*3c90*/  BAR.SYNC.DEFER_BLOCKING 0x0 ;  /* 0x0000000000007b1d */ /* 0x000fe20000010000 */
[----:B------:R-:W-:-:S03]  /*3ca0*/  ISETP.GE.AND P1, PT, R65, R98, PT ;  /* 0x000000624100720c */ /* 0x000fc60003f26270 */
[----:B------:R-:W-:Y:S02]  /*3cb0*/  FSEL R19, R19, -INF , !P5 ;  /* 0xff80000013137808 */ /* 0x000fe40006800000 */
[----:B------:R-:W2:Y:S01]  /*3cc0*/  MUFU.TANH R26, R53 ;  /* 0x00000035001a7308 */ /* 0x000ea20000002400 */
[----:B-1----:R-:W-:-:S05]  /*3cd0*/  FFMA.FTZ R18, R0, R3, R42 ;  /* 0x0000000300127223 */ /* 0x002fca000001002a */
        /* <DEDUP_REMOVED lines=68> */
.L_x_5774:
[----:B------:R-:W-:-:S04]  /*4120*/  LEA R2, -R2, RZ, 0x6 ;  /* 0x000000ff02027211 */ /* 0x000fc800078e31ff */
[----:B------:R-:W-:Y:S02]  /*4130*/  SHF.R.S32.HI R6, RZ, 0x1f, R2 ;  /* 0x0000001fff067819 */ /* 0x000fe40000011402 */
.L_x_5775:
        /* <DEDUP_REMOVED lines=59> */
.L_x_5777:
[----:B------:R-:W-:Y:S05]  /*44f0*/  BSYNC B0 ;  /* 0x0000000000007941 */ /* 0x000fea0003800000 */
.L_x_5776:
[----:B------:R-:W0:Y:S01]  /*4500*/  LDGDEPBAR ;  /* 0x00000000000079af */ /* 0x000e220000000000 */
[----:B------:R-:W-:Y:S02]  /*4510*/  MOV R96, R20 ;  /* 0x0000001400607202 */ /* 0x000fe40000000f00 */
[----:B------:R-:W-:Y:S02]  /*4520*/  MOV R97, R7 ;  /* 0x0000000700617202 */ /* 0x000fe40000000f00 */
.L_x_5773:
[----:B--2---:R-:W-:Y:S02]  /*4530*/  FMNMX.FTZ R2, R19, R67, !PT ;  /* 0x0000004313027209 */ /* 0x004fe40007810000 */
        /* <DEDUP_REMOVED lines=28> */
[----:B------:R-:W-:-:S03]  /*4700*/  SHF.L.U32 R110, R5, 0x1, RZ ;  /* 0x00000001056e7819 */ /* 0x000fc600000006ff */
[----:B------:R-:W2:Y:S01]  /*4710*/  SHFL.BFLY PT, R2, R21, 0x2, 0x1f ;  /* 0x0c401f0015027f89 */ /* 0x000ea200000e0000 */
[----:B------:R-:W-:-:S03]  /*4720*/  LEA R108, R4, R110, 0x1 ;  /* 0x0000006e046c7211 */ /* 0x000fc600078e08ff */
[----:B-1----:R-:W-:Y:S04]  /*4730*/  LDSM.16.MT88.4 R40, [R110+0x8000] ;  /* 0x008000006e28783b */ /* 0x002fe80000004200 */
[----:B------:R-:W-:Y:S04]  /*4740*/  LDSM.16.MT88.4 R52, [R108+0x7000] ;  /* 0x007000006c34783b */ /* 0x000fe80000004200 */
[----:B------:R-:W-:Y:S04]  /*4750*/  LDSM.16.MT88.4 R76, [R110+0x6000] ;  /* 0x006000006e4c783b */ /* 0x000fe80000004200 */
[----:B------:R-:W-:Y:S04]  /*4760*/  LDSM.16.MT88.4 R68, [R108+0x6000] ;  /* 0x006000006c44783b */ /* 0x000fe80000004200 */
[----:B------:R-:W-:Y:S01]  /*4770*/  LDSM.16.MT88.4 R60, [R110+0x7000] ;  /* 0x007000006e3c783b */ /* 0x000fe20000004200 */
[----:B--2---:R-:W-:-:S02]  /*4780*/  FMNMX.FTZ R2, R21, R2, !PT ;  /* 0x0000000215027209 */ /* 0x004fc40007810000 */
        /* <DEDUP_REMOVED lines=37> */
[--C-:B------:R-:W-:Y:S01]  /*49e0*/  FFMA.FTZ R23, R10, c[0x0][0x23c], -R85.reuse ;  /* 0x00008f000a177a23 */ /* 0x100fe20000010855 */
[----:B------:R-:W-:Y:S01]  /*49f0*/  LDSM.16.MT88.4 R16, [R108+0x6400] ;  /* 0x006400006c10783b */ /* 0x000fe20000004200 */
[--C-:B------:R-:W-:Y:S02]  /*4a00*/  FFMA.FTZ R20, R8, c[0x0][0x23c], -R85.reuse ;  /* 0x00008f0008147a23 */ /* 0x100fe40000010855 */
[--C-:B------:R-:W-:Y:S01]  /*4a10*/  FFMA.FTZ R31, R12, c[0x0][0x23c], -R85.reuse ;  /* 0x00008f000c1f7a23 */ /* 0x100fe20000010855 */
[----:B------:R-:W2:Y:S01]  /*4a20*/  LDSM.16.MT88.4 R8, [R108+0x7400] ;  /* 0x007400006c08783b */ /* 0x000ea20000004200 */
[--C-:B------:R-:W-:Y:S01]  /*4a30*/  FFMA.FTZ R28, R24, c[0x0][0x23c], -R85.reuse ;  /* 0x00008f00181c7a23 */ /* 0x100fe20000010855 */
[----:B------:R-:W3:Y:S01]  /*4a40*/  MUFU.EX2 R131, R131 ;  /* 0x0000008300837308 */ /* 0x000ee20000000800 */
[----:B-1----:R-:W-:Y:S01]  /*4a50*/  F2FP.BF16.PACK_AB R50, R86, R87 ;  /* 0x000000575632723e */ /* 0x002fe200000010ff */
[----:B------:R-:W1:Y:S01]  /*4a60*/  LDSM.16.MT88.4 R24, [R110+0x6400] ;  /* 0x006400006e18783b */ /* 0x000e620000004200 */
[----:B------:R-:W-:-:S02]  /*4a70*/  FFMA.FTZ R84, R84, c[0x0][0x23c], -R85 ;  /* 0x00008f0054547a23 */ /* 0x000fc40000010855 */
[--C-:B------:R-:W-:Y:S01]  /*4a80*/  FFMA.FTZ R35, R35, c[0x0][0x23c], -R85.reuse ;  /* 0x00008f0023237a23 */ /* 0x100fe20000010855 */
[----:B------:R-:W-:Y:S01]  /*4a90*/  LDSM.16.MT88.4 R12, [R110+0x7400] ;  /* 0x007400006e0c783b */ /* 0x000fe20000004200 */
[----:B------:R-:W-:Y:S01]  /*4aa0*/  FFMA.FTZ R127, R127, c[0x0][0x23c], -R132 ;  /* 0x00008f007f7f7a23 */ /* 0x000fe20000010884 */
[----:B------:R-:W-:Y:S01]  /*4ab0*/  MUFU.EX2 R95, R95 ;  /* 0x0000005f005f7308 */ /* 0x000fe20000000800 */
[----:B------:R-:W-:Y:S02]  /*4ac0*/  FFMA.FTZ R34, R34, c[0x0][0x23c], -R85 ;  /* 0x00008f0022227a23 */ /* 0x000fe40000010855 */
[----:B------:R-:W-:-:S05]  /*4ad0*/  FADD.FTZ R130, R130, R129 ;  /* 0x0000008182827221 */ /* 0x000fca0000010000 */
[----:B------:R-:W4:Y:S01]  /*4ae0*/  MUFU.EX2 R32, R32 ;  /* 0x0000002000207308 */ /* 0x000f220000000800 */
[----:B---3--:R-:W-:Y:S01]  /*4af0*/  F2FP.BF16.PACK_AB R49, R131, R128 ;  /* 0x000000808331723e */ /* 0x008fe200000010ff */
[----:B------:R-:W-:-:S06]  /*4b00*/  FADD.FTZ R128, R128, R131 ;  /* 0x0000008380807221 */ /* 0x000fcc0000010000 */
        /* <DEDUP_REMOVED lines=38> */
[C---:B-1----:R-:W-:Y:S02]  /*4d70*/  HMMA.16816.F32.BF16 R76, R4.reuse, R26, R76 ;  /* 0x0000001a044c723c */ /* 0x042fe4000004184c */
[----:B------:R-:W-:Y:S05]  /*4d80*/  MUFU.EX2 R84, R84 ;  /* 0x0000005400547308 */ /* 0x000fea0000000800 */
[----:B------:R-:W-:Y:S01]  /*4d90*/  FFMA.FTZ R27, R101, c[0x0][0x23c], -R132 ;  /* 0x00008f00651b7a23 */ /* 0x000fe20000010884 */
[----:B------:R-:W-:Y:S01]  /*4da0*/  HMMA.16816.F32.BF16 R80, R4, R24, R80 ;  /* 0x000000180450723c */ /* 0x000fe20000041850 */
[----:B------:R-:W-:-:S02]  /*4db0*/  FFMA.FTZ R101, R138, c[0x0][0x23c], -R85 ;  /* 0x00008f008a657a23 */ /* 0x000fc40000010855 */
[--C-:B------:R-:W-:Y:S01]  /*4dc0*/  FFMA.FTZ R26, R134, c[0x0][0x23c], -R85.reuse ;  /* 0x00008f00861a7a23 */ /* 0x100fe20000010855 */
[----:B------:R-:W-:Y:S01]  /*4dd0*/  MUFU.EX2 R35, R35 ;  /* 0x0000002300237308 */ /* 0x000fe20000000800 */
[--C-:B------:R-:W-:Y:S02]  /*4de0*/  FFMA.FTZ R134, R33, c[0x0][0x23c], -R85.reuse ;  /* 0x00008f0021867a23 */ /* 0x100fe40000010855 */
[--C-:B------:R-:W-:Y:S01]  /*4df0*/  FFMA.FTZ R25, R106, c[0x0][0x23c], -R85.reuse ;  /* 0x00008f006a197a23 */ /* 0x100fe20000010855 */
[----:B------:R-:W-:Y:S01]  /*4e00*/  HMMA.16816.F32.BF16 R72, R4, R16, R72 ;  /* 0x000000100448723c */ /* 0x000fe20000041848 */
[----:B------:R-:W-:-:S03]  /*4e10*/  FFMA.FTZ R24, R104, c[0x0][0x23c], -R85 ;  /* 0x00008f0068187a23 */ /* 0x000fc60000010855 */
[----:B------:R-:W-:Y:S04]  /*4e20*/  MUFU.EX2 R27, R27 ;  /* 0x0000001b001b7308 */ /* 0x000fe80000000800 */
[C---:B------:R-:W-:Y:S01]  /*4e30*/  HMMA.16816.F32.BF16 R68, R4.reuse, R18, R68 ;  /* 0x000000120444723c */ /* 0x040fe20000041844 */
[----:B------:R-:W-:Y:S03]  /*4e40*/  LDSM.16.MT88.4 R16, [R110+0x6c00] ;  /* 0x006c00006e10783b */ /* 0x000fe60000004200 */
[----:B------:R-:W-:Y:S04]  /*4e50*/  MUFU.EX2 R101, R101 ;  /* 0x0000006500657308 */ /* 0x000fe80000000800 */
[C---:B--2---:R-:W-:Y:S04]  /*4e60*/  HMMA.16816.F32.BF16 R36, R4.reuse, R8, R36 ;  /* 0x000000080424723c */ /* 0x044fe80000041824 */
[----:B------:R-:W1:Y:S04]  /*4e70*/  MUFU.EX2 R26, R26 ;  /* 0x0000001a001a7308 */ /* 0x000e680000000800 */
[C---:B------:R-:W-:Y:S01]  /*4e80*/  HMMA.16816.F32.BF16 R40, R4.reuse, R10, R40 ;  /* 0x0000000a0428723c */ /* 0x040fe20000041828 */
[----:B------:R-:W2:Y:S03]  /*4e90*/  LDSM.16.MT88.4 R8, [R108+0x8000] ;  /* 0x008000006c08783b */ /* 0x000ea60000004200 */
[----:B------:R-:W-:Y:S04]  /*4ea0*/  MUFU.EX2 R25, R25 ;  /* 0x0000001900197308 */ /* 0x000fe80000000800 */
[C---:B------:R-:W-:Y:S04]  /*4eb0*/  HMMA.16816.F32.BF16 R64, R4.reuse, R12, R64 ;  /* 0x0000000c0440723c */ /* 0x040fe80000041840 */
[----:B------:R-:W4:Y:S04]  /*4ec0*/  MUFU.EX2 R24, R24 ;  /* 0x0000001800187308 */ /* 0x000f280000000800 */
[----:B------:R-:W-:Y:S01]  /*4ed0*/  HMMA.16816.F32.BF16 R60, R4, R14, R60 ;  /* 0x0000000e043c723c */ /* 0x000fe2000004183c */
[----:B------:R-:W-:Y:S03]  /*4ee0*/  LDSM.16.MT88.4 R12, [R108+0x6c00] ;  /* 0x006c00006c0c783b */ /* 0x000fe60000004200 */
        /* <DEDUP_REMOVED lines=38> */
[----:B-----5:R-:W-:Y:S01]  /*5150*/  F2FP.BF16.PACK_AB R6, R107, R104 ;  /* 0x000000686b06723e */ /* 0x020fe200000010ff */
[----:B------:R-:W-:Y:S01]  /*5160*/  FADD.FTZ R5, R86, R5 ;  /* 0x0000000556057221 */ /* 0x000fe20000010000 */
[----:B------:R-:W-:Y:S02]  /*5170*/  F2FP.BF16.PACK_AB R7, R134, R33 ;  /* 0x000000218607723e */ /* 0x000fe400000010ff */
[----:B------:R-:W-:Y:S01]  /*5180*/  LEA R130, P1, R96, c[0x0][0x168], 0x1 ;  /* 0x00005a0060827a11 */ /* 0x000fe200078208ff */
[----:B------:R-:W-:Y:S01]  /*5190*/  FADD.FTZ R30, R30, R5 ;  /* 0x000000051e1e7221 */ /* 0x000fe20000010000 */
[----:B------:R-:W-:Y:S01]  /*51a0*/  F2FP.BF16.PACK_AB R5, R35, R84 ;  /* 0x000000542305723e */ /* 0x000fe200000010ff */
[----:B------:R-:W-:Y:S01]  /*51b0*/  FADD.FTZ R84, R84, R25 ;  /* 0x0000001954547221 */ /* 0x000fe20000010000 */
[----:B------:R-:W-:Y:S01]  /*51c0*/  LEA.HI.X R131, R96, c[0x0][0x16c], R97, 0x1, P1 ;  /* 0x00005b0060837a11 */ /* 0x000fe200008f0c61 */
[----:B------:R-:W-:Y:S02]  /*51d0*/  FADD.FTZ R29, R29, R30 ;  /* 0x0000001e1d1d7221 */ /* 0x000fe40000010000 */
[----:B------:R-:W-:-:S02]  /*51e0*/  FADD.FTZ R84, R35, R84 ;  /* 0x0000005423547221 */ /* 0x000fc40000010000 */
[----:B------:R-:W-:Y:S02]  /*51f0*/  HMMA.16816.F32.BF16 R72, R4, R12, R72 ;  /* 0x0000000c0448723c */ /* 0x000fe40000041848 */
[----:B------:R-:W-:-:S04]  /*5200*/  FADD.FTZ R33, R33, R84 ;  /* 0x0000005421217221 */ /* 0x000fc80000010000 */
[----:B------:R-:W-:Y:S02]  /*5210*/  FADD.FTZ R134, R134, R33 ;  /* 0x0000002186867221 */ /* 0x000fe40000010000 */
        /* <DEDUP_REMOVED lines=90> */
.L_x_5779:
[----:B------:R-:W-:-:S04]  /*57c0*/  LEA R6, -R4, RZ, 0x6 ;  /* 0x000000ff04067211 */ /* 0x000fc800078e31ff */
[----:B------:R-:W-:Y:S02]  /*57d0*/  SHF.R.S32.HI R5, RZ, 0x1f, R6 ;  /* 0x0000001fff057819 */ /* 0x000fe40000011406 */
.L_x_5780:
        /* <DEDUP_REMOVED lines=139> */
[----:B------:R-:W-:-:S03]  /*6090*/  FMUL.FTZ R31, R31, c[0x0][0x2ec] ;  /* 0x0000bb001f1f7a20 */ /* 0x000fc60000410000 */
[----:B------:R-:W-:Y:S02]  /*60a0*/  FMUL.FTZ R24, R24, c[0x0][0x2ec] ;  /* 0x0000bb0018187a20 */ /* 0x000fe40000410000 */
[----:B------:R-:W-:Y:S02]  /*60b0*/  FMUL.FTZ R26, R26, c[0x0][0x2ec] ;  /* 0x0000bb001a1a7a20 */ /* 0x000fe40000410000 */
[----:B------:R-:W-:Y:S04]  /*60c0*/  MUFU.TANH R101, R30 ;  /* 0x0000001e00657308 */ /* 0x000fe80000002400 */
[----:B------:R-:W-:Y:S01]  /*60d0*/  FMUL.FTZ R20, R20, c[0x0][0x2ec] ;  /* 0x0000bb0014147a20 */ /* 0x000fe20000410000 */
[----:B-1----:R-:W-:Y:S01]  /*60e0*/  HMMA.16816.F32.BF16 R16, R92, R88, R16 ;  /* 0x000000585c10723c */ /* 0x002fe20000041810 */
[----:B------:R-:W-:-:S02]  /*60f0*/  FMUL.FTZ R22, R22, c[0x0][0x2ec] ;  /* 0x0000bb0016167a20 */ /* 0x000fc40000410000 */
[----:B------:R-:W-:Y:S01]  /*6100*/  MUFU.TANH R31, R31 ;  /* 0x0000001f001f7308 */ /* 0x000fe20000002400 */
[----:B------:R-:W-:-:S04]  /*6110*/  FMUL.FTZ R21, R21, c[0x0][0x2ec] ;  /* 0x0000bb0015157a20 */ /* 0x000fc80000410000 */
[C---:B------:R-:W-:Y:S03]  /*6120*/  HMMA.16816.F32.BF16 R12, R92.reuse, R90, R12 ;  /* 0x0000005a5c0c723c */ /* 0x040fe6000004180c */
[----:B------:R-:W-:Y:S05]  /*6130*/  MUFU.TANH R91, R20 ;  /* 0x00000014005b7308 */ /* 0x000fea0000002400 */
[C---:B--2---:R-:W-:Y:S03]  /*6140*/  HMMA.16816.F32.BF16 R8, R92.reuse, R84, R8 ;  /* 0x000000545c08723c */ /* 0x044fe60000041808 */
[----:B------:R-:W-:Y:S04]  /*6150*/  MUFU.TANH R89, R22 ;  /* 0x0000001600597308 */ /* 0x000fe80000002400 */
[----:B------:R-:W-:Y:S01]  /*6160*/  IMAD R84, R120, 0x40, R126 ;  /* 0x0000004078547824 */ /* 0x000fe200078e027e */
[----:B------:R-:W-:Y:S01]  /*6170*/  HMMA.16816.F32.BF16 R4, R92, R86, R4 ;  /* 0x000000565c04723c */ /* 0x000fe20000041804 */
[----:B------:R-:W-:-:S02]  /*6180*/  FMUL.FTZ R107, R16, c[0x0][0x2ec] ;  /* 0x0000bb00106b7a20 */ /* 0x000fc40000410000 */
[----:B------:R1:W-:Y:S01]  /*6190*/  MUFU.TANH R95, R24 ;  /* 0x00000018005f7308 */ /* 0x0003e20000002400 */
[----:B------:R-:W-:Y:S01]  /*61a0*/  IADD3 R16, R84, 0x8, RZ ;  /* 0x0000000854107810 */ /* 0x000fe20007ffe0ff */
[----:B------:R-:W-:Y:S02]  /*61b0*/  FMUL.FTZ R105, R18, c[0x0][0x2ec] ;  /* 0x0000bb0012697a20 */ /* 0x000fe40000410000 */
[----:B------:R-:W-:Y:S01]  /*61c0*/  FMUL.FTZ R87, R32, c[0x0][0x2ec] ;  /* 0x0000bb0020577a20 */ /* 0x000fe20000410000 */
[----:B------:R-:W-:Y:S01]  /*61d0*/  IADD3 R86, R84, 0x1, RZ ;  /* 0x0000000154567810 */ /* 0x000fe20007ffe0ff */
[----:B------:R-:W-:Y:S01]  /*61e0*/  FMUL.FTZ R32, R33, c[0x0][0x2ec] ;  /* 0x0000bb0021207a20 */ /* 0x000fe20000410000 */
[-C--:B------:R-:W-:Y:S01]  /*61f0*/  ISETP.GE.AND P4, PT, R16, R99.reuse, PT ;  /* 0x000000631000720c */ /* 0x080fe20003f86270 */
[----:B------:R-:W-:Y:S01]  /*6200*/  FMUL.FTZ R33, R34, c[0x0][0x2ec] ;  /* 0x0000bb0022217a20 */ /* 0x000fe20000410000 */
[----:B------:R-:W-:Y:S01]  /*6210*/  I2F R85, R86 ;  /* 0x0000005600557306 */ /* 0x000fe20000201400 */
[----:B------:R-:W-:Y:S01]  /*6220*/  FMUL.FTZ R34, R35, c[0x0][0x2ec] ;  /* 0x0000bb0023227a20 */ /* 0x000fe20000410000 */
[C---:B------:R-:W-:Y:S01]  /*6230*/  ISETP.GE.AND P0, PT, R86.reuse, R99, PT ;  /* 0x000000635600720c */ /* 0x040fe20003f06270 */
[----:B------:R-:W-:Y:S01]  /*6240*/  FMUL.FTZ R35, R29, c[0x0][0x2ec] ;  /* 0x0000bb001d237a20 */ /* 0x000fe20000410000 */
[----:B------:R-:W-:Y:S01]  /*6250*/  ISETP.GE.AND P5, PT, R86, R98, PT ;  /* 0x000000625600720c */ /* 0x000fe20003fa6270 */
[----:B------:R-:W-:Y:S01]  /*6260*/  FMUL.FTZ R29, R25, c[0x0][0x2ec] ;  /* 0x0000bb00191d7a20 */ /* 0x000fe20000410000 */
[----:B-1----:R-:W-:-:S02]  /*6270*/  IADD3 R24, R84, 0x9, RZ ;  /* 0x0000000954187810 */ /* 0x002fc40007ffe0ff */
[----:B------:R-:W1:Y:S01]  /*6280*/  MUFU.TANH R32, R32 ;  /* 0x0000002000207308 */ /* 0x000e620000002400 */
[----:B------:R-:W-:Y:S02]  /*6290*/  FMUL.FTZ R25, R27, c[0x0][0x2ec] ;  /* 0x0000bb001b197a20 */ /* 0x000fe40000410000 */
[----:B------:R-:W-:Y:S02]  /*62a0*/  FMUL.FTZ R27, R17, c[0x0][0x2ec] ;  /* 0x0000bb00111b7a20 */ /* 0x000fe40000410000 */
[----:B------:R-:W-:Y:S02]  /*62b0*/  FMUL.FTZ R131, R19, c[0x0][0x2ec] ;  /* 0x0000bb0013837a20 */ /* 0x000fe40000410000 */
[----:B------:R-:W-:Y:S01]  /*62c0*/  FMUL.FTZ R28, R13, c[0x0][0x2ec] ;  /* 0x0000bb000d1c7a20 */ /* 0x000fe20000410000 */
[----:B------:R-:W2:Y:S01]  /*62d0*/  MUFU.TANH R34, R34 ;  /* 0x0000002200227308 */ /* 0x000ea20000002400 */
[----:B------:R-:W-:Y:S02]  /*62e0*/  FMUL.FTZ R15, R15, c[0x0][0x2ec] ;  /* 0x0000bb000f0f7a20 */ /* 0x000fe40000410000 */
[----:B------:R-:W-:-:S02]  /*62f0*/  FMUL.FTZ R10, R10, c[0x0][0x2ec] ;  /* 0x0000bb000a0a7a20 */ /* 0x000fc40000410000 */
[----:B------:R-:W-:Y:S02]  /*6300*/  FMUL.FTZ R9, R9, c[0x0][0x2ec] ;  /* 0x0000bb0009097a20 */ /* 0x000fe40000410000 */
[----:B------:R-:W-:Y:S01]  /*6310*/  FMUL.FTZ R11, R11, c[0x0][0x2ec] ;  /* 0x0000bb000b0b7a20 */ /* 0x000fe20000410000 */
[----:B------:R-:W3:Y:S01]  /*6320*/  I2F R17, R16 ;  /* 0x0000001000117306 */ /* 0x000ee20000201400 */
[-C--:B-1----:R-:W-:Y:S02]  /*6330*/  FFMA.FTZ R18, R0, R85.reuse, R32 ;  /* 0x0000005500127223 */ /* 0x082fe40000010020 */
[----:B------:R-:W-:Y:S02]  /*6340*/  FMUL.FTZ R5, R5, c[0x0][0x2ec] ;  /* 0x0000bb0005057a20 */ /* 0x000fe40000410000 */
[----:B------:R-:W-:Y:S01]  /*6350*/  FMUL.FTZ R7, R7, c[0x0][0x2ec] ;  /* 0x0000bb0007077a20 */ /* 0x000fe20000410000 */
[----:B------:R-:W-:Y:S02]  /*6360*/  FSEL R18, R18, -INF , !P0 ;  /* 0xff80000012127808 */ /* 0x000fe40004000000 */
[----:B------:R-:W-:Y:S01]  /*6370*/  MUFU.TANH R35, R35 ;  /* 0x0000002300237308 */ /* 0x000fe20000002400 */
[----:B--2---:R-:W-:Y:S01]  /*6380*/  FFMA.FTZ R19, R0, R85, R34 ;  /* 0x0000005500137223 */ /* 0x004fe20000010022 */
[----:B------:R-:W-:Y:S01]  /*6390*/  ISETP.GE.AND P0, PT, R16, R98, PT ;  /* 0x000000621000720c */ /* 0x000fe20003f06270 */
[----:B------:R-:W-:-:S03]  /*63a0*/  FMUL.FTZ R85, R12, c[0x0][0x2ec] ;  /* 0x0000bb000c557a20 */ /* 0x000fc60000410000 */
[----:B------:R-:W-:Y:S02]  /*63b0*/  FSEL R19, R19, -INF , !P5 ;  /* 0xff80000013137808 */ /* 0x000fe40006800000 */
[----:B------:R-:W1:Y:S01]  /*63c0*/  I2F R20, R24 ;  /* 0x0000001800147306 */ /* 0x000e620000201400 */
[----:B---3--:R-:W-:Y:S01]  /*63d0*/  FFMA.FTZ R16, R0, R17, R103 ;  /* 0x0000001100107223 */ /* 0x008fe20000010067 */
[----:B------:R-:W-:Y:S01]  /*63e0*/  ISETP.GE.AND P5, PT, R24, R99, PT ;  /* 0x000000631800720c */ /* 0x000fe20003fa6270 */
[----:B------:R-:W-:-:S03]  /*63f0*/  FFMA.FTZ R17, R0, R17, R101 ;  /* 0x0000001100117223 */ /* 0x000fc60000010065 */
[----:B------:R-:W-:Y:S02]  /*6400*/  FSEL R16, R16, -INF , !P4 ;  /* 0xff80000010107808 */ /* 0x000fe40006000000 */
[----:B------:R2:W-:Y:S01]  /*6410*/  MUFU.TANH R93, R26 ;  /* 0x0000001a005d7308 */ /* 0x0005e20000002400 */
[----:B------:R-:W-:Y:S02]  /*6420*/  ISETP.GE.AND P4, PT, R24, R98, PT ;  /* 0x000000621800720c */ /* 0x000fe40003f86270 */
[----:B------:R-:W-:Y:S01]  /*6430*/  FSEL R17, R17, -INF , !P0 ;  /* 0xff80000011117808 */ /* 0x000fe20004000000 */
[-C--:B-1----:R-:W-:Y:S01]  /*6440*/  FFMA.FTZ R12, R0, R20.reuse, R35 ;  /* 0x00000014000c7223 */ /* 0x082fe20000010023 */
[----:B------:R-:W-:Y:S01]  /*6450*/  IADD3 R24, R84, 0x11, RZ ;  /* 0x0000001154187810 */ /* 0x000fe20007ffe0ff */
[----:B------:R-:W-:Y:S02]  /*6460*/  FFMA.FTZ R13, R0, R20, R31 ;  /* 0x00000014000d7223 */ /* 0x000fe4000001001f */
[----:B------:R-:W-:Y:S01]  /*6470*/  MUFU.TANH R29, R29 ;  /* 0x0000001d001d7308 */ /* 0x000fe20000002400 */
[----:B------:R-:W-:Y:S01]  /*6480*/  FMUL.FTZ R31, R14, c[0x0][0x2ec] ;  /* 0x0000bb000e1f7a20 */ /* 0x000fe20000410000 */
[----:B------:R-:W-:-:S02]  /*6490*/  FSEL R12, R12, -INF , !P5 ;  /* 0xff8000000c0c7808 */ /* 0x000fc40006800000 */
[----:B------:R-:W-:Y:S02]  /*64a0*/  FSEL R13, R13, -INF , !P4 ;  /* 0xff8000000d0d7808 */ /* 0x000fe40006000000 */
[----:B--2---:R-:W-:Y:S02]  /*64b0*/  IADD3 R26, R84, 0x10, RZ ;  /* 0x00000010541a7810 */ /* 0x004fe40007ffe0ff */
[----:B------:R-:W-:Y:S01]  /*64c0*/  MUFU.TANH R25, R25 ;  /* 0x0000001900197308 */ /* 0x000fe20000002400 */
[-C--:B------:R-:W-:Y:S02]  /*64d0*/  ISETP.GE.AND P4, PT, R24, R99.reuse, PT ;  /* 0x000000631800720c */ /* 0x080fe40003f86270 */
[C---:B------:R-:W-:Y:S02]  /*64e0*/  ISETP.GE.AND P0, PT, R26.reuse, R99, PT ;  /* 0x000000631a00720c */ /* 0x040fe40003f06270 */
[----:B------:R-:W-:-:S03]  /*64f0*/  ISETP.GE.AND P5, PT, R26, R98, PT ;  /* 0x000000621a00720c */ /* 0x000fc60003fa6270 */
[----:B------:R1:W2:Y:S08]  /*6500*/  I2F R22, R26 ;  /* 0x0000001a00167306 */ /* 0x0002b00000201400 */
[----:B------:R-:W3:Y:S01]  /*6510*/  I2F R20, R24 ;  /* 0x0000001800147306 */ /* 0x000ee20000201400 */
[----:B-1----:R-:W-:Y:S01]  /*6520*/  IADD3 R26, R84, 0x18, RZ ;  /* 0x00000018541a7810 */ /* 0x002fe20007ffe0ff */
[----:B--2---:R-:W-:-:S06]  /*6530*/  FFMA.FTZ R95, R0, R22, R95 ;  /* 0x00000016005f7223 */ /* 0x004fcc000001005f */
[----:B------:R-:W-:Y:S01]  /*6540*/  MUFU.TANH R107, R107 ;  /* 0x0000006b006b7308 */ /* 0x000fe20000002400 */
[----:B------:R-:W-:Y:S01]  /*6550*/  FFMA.FTZ R93, R0, R22, R93 ;  /* 0x00000016005d7223 */ /* 0x000fe2000001005d */
[----:B------:R-:W-:Y:S02]  /*6560*/  IADD3 R22, R84, 0x21, RZ ;  /* 0x0000002154167810 */ /* 0x000fe40007ffe0ff */
[----:B------:R-:W-:Y:S02]  /*6570*/  FSEL R132, R95, -INF , !P0 ;  /* 0xff8000005f847808 */ /* 0x000fe40004000000 */
[----:B------:R-:W-:Y:S01]  /*6580*/  ISETP.GE.AND P0, PT, R24, R98, PT ;  /* 0x000000621800720c */ /* 0x000fe20003f06270 */
[-C--:B---3--:R-:W-:Y:S01]  /*6590*/  FFMA.FTZ R29, R0, R20.reuse, R29 ;  /* 0x00000014001d7223 */ /* 0x088fe2000001001d */
[----:B------:R-:W1:Y:S01]  /*65a0*/  I2F R14, R26 ;  /* 0x0000001a000e7306 */ /* 0x000e620000201400 */
[----:B------:R-:W-:Y:S01]  /*65b0*/  IADD3 R24, R84, 0x20, RZ ;  /* 0x0000002054187810 */ /* 0x000fe20007ffe0ff */
[----:B------:R-:W-:Y:S01]  /*65c0*/  FFMA.FTZ R147, R0, R20, R25 ;  /* 0x0000001400937223 */ /* 0x000fe20000010019 */
[----:B------:R-:W-:Y:S01]  /*65d0*/  FSEL R129, R93, -INF , !P5 ;  /* 0xff8000005d817808 */ /* 0x000fe20006800000 */
[----:B------:R-:W-:Y:S01]  /*65e0*/  FMUL.FTZ R25, R8, c[0x0][0x2ec] ;  /* 0x0000bb0008197a20 */ /* 0x000fe20000410000 */
[----:B------:R-:W-:-:S02]  /*65f0*/  ISETP.GE.AND P5, PT, R26, R99, PT ;  /* 0x000000631a00720c */ /* 0x000fc40003fa6270 */
[----:B------:R-:W-:Y:S01]  /*6600*/  FSEL R147, R147, -INF , !P0 ;  /* 0xff80000093937808 */ /* 0x000fe20004000000 */
[----:B------:R-:W2:Y:S01]  /*6610*/  I2F R20, R24 ;  /* 0x0000001800147306 */ /* 0x000ea20000201400 */
[----:B------:R-:W-:Y:S02]  /*6620*/  ISETP.GE.AND P0, PT, R24, R99, PT ;  /* 0x000000631800720c */ /* 0x000fe40003f06270 */
[----:B------:R-:W-:Y:S01]  /*6630*/  FSEL R128, R29, -INF , !P4 ;  /* 0xff8000001d807808 */ /* 0x000fe20006000000 */
[----:B------:R-:W-:Y:S01]  /*6640*/  FMUL.FTZ R29, R4, c[0x0][0x2ec] ;  /* 0x0000bb00041d7a20 */ /* 0x000fe20000410000 */
[----:B------:R-:W-:Y:S01]  /*6650*/  ISETP.GE.AND P4, PT, R26, R98, PT ;  /* 0x000000621a00720c */ /* 0x000fe20003f86270 */
[CC--:B-1----:R-:W-:Y:S02]  /*6660*/  FFMA.FTZ R91, R0.reuse, R14.reuse, R91 ;  /* 0x0000000e005b7223 */ /* 0x0c2fe4000001005b */
[----:B------:R-:W1:Y:S01]  /*6670*/  MUFU.TANH R105, R105 ;  /* 0x0000006900697308 */ /* 0x000e620000002400 */
[----:B------:R-:W-:-:S02]  /*6680*/  FFMA.FTZ R89, R0, R14, R89 ;  /* 0x0000000e00597223 */ /* 0x000fc40000010059 */
[----:B------:R-:W-:Y:S02]  /*6690*/  FSEL R104, R91, -INF , !P5 ;  /* 0xff8000005b687808 */ /* 0x000fe40006800000 */
[----:B------:R-:W-:Y:S01]  /*66a0*/  ISETP.GE.AND P5, PT, R24, R98, PT ;  /* 0x000000621800720c */ /* 0x000fe20003fa6270 */
[----:B--2---:R-:W-:Y:S01]  /*66b0*/  FFMA.FTZ R106, R0, R20, R107 ;  /* 0x00000014006a7223 */ /* 0x004fe2000001006b */
[----:B------:R-:W-:Y:S01]  /*66c0*/  IADD3 R24, R84, 0x28, RZ ;  /* 0x0000002854187810 */ /* 0x000fe20007ffe0ff */
[----:B------:R-:W-:Y:S01]  /*66d0*/  MUFU.TANH R27, R27 ;  /* 0x0000001b001b7308 */ /* 0x000fe20000002400 */
[----:B------:R-:W-:Y:S02]  /*66e0*/  FSEL R145, R89, -INF , !P4 ;  /* 0xff80000059917808 */ /* 0x000fe40006000000 */
[----:B------:R-:W-:Y:S02]  /*66f0*/  FSEL R106, R106, -INF , !P0 ;  /* 0xff8000006a6a7808 */ /* 0x000fe40004000000 */
[----:B------:R-:W-:-:S02]  /*6700*/  ISETP.GE.AND P4, PT, R22, R99, PT ;  /* 0x000000631600720c */ /* 0x000fc40003f86270 */
[----:B------:R-:W-:Y:S01]  /*6710*/  ISETP.GE.AND P0, PT, R22, R98, PT ;  /* 0x000000621600720c */ /* 0x000fe20003f06270 */
[----:B------:R2:W3:Y:S01]  /*6720*/  I2F R8, R22 ;  /* 0x0000001600087306 */ /* 0x0004e20000201400 */
[----:B-1----:R-:W-:Y:S01]  /*6730*/  FFMA.FTZ R105, R0, R20, R105 ;  /* 0x0000001400697223 */ /* 0x002fe20000010069 */
[----:B------:R-:W-:-:S04]  /*6740*/  IADD3 R20, R84, 0x30, RZ ;  /* 0x0000003054147810 */ /* 0x000fc80007ffe0ff */
[----:B------:R-:W-:Y:S02]  /*6750*/  FSEL R107, R105, -INF , !P5 ;  /* 0xff800000696b7808 */ /* 0x000fe40006800000 */
[----:B------:R-:W1:Y:S01]  /*6760*/  MUFU.TANH R131, R131 ;  /* 0x0000008300837308 */ /* 0x000e620000002400 */
[----:B------:R-:W-:-:S07]  /*6770*/  ISETP.GE.AND P5, PT, R24, R99, PT ;  /* 0x000000631800720c */ /* 0x000fce0003fa6270 */
[----:B------:R-:W-:Y:S01]  /*6780*/  MUFU.TANH R85, R85 ;  /* 0x0000005500557308 */ /* 0x000fe20000002400 */
[----:B--2---:R-:W-:Y:S01]  /*6790*/  IADD3 R22, R84, 0x29, RZ ;  /* 0x0000002954167810 */ /* 0x004fe20007ffe0ff */
[----:B---3--:R-:W-:-:S05]  /*67a0*/  FFMA.FTZ R127, R0, R8, R27 ;  /* 0x00000008007f7223 */ /* 0x008fca000001001b */
[----:B------:R-:W-:Y:S01]  /*67b0*/  FSEL R127, R127, -INF , !P4 ;  /* 0xff8000007f7f7808 */ /* 0x000fe20006000000 */
[----:B------:R-:W-:Y:S01]  /*67c0*/  MUFU.TANH R31, R31 ;  /* 0x0000001f001f7308 */ /* 0x000fe20000002400 */
[----:B-1----:R-:W-:Y:S01]  /*67d0*/  FFMA.FTZ R131, R0, R8, R131 ;  /* 0x0000000800837223 */ /* 0x002fe20000010083 */
[----:B------:R-:W-:-:S04]  /*67e0*/  ISETP.GE.AND P4, PT, R24, R98, PT ;  /* 0x000000621800720c */ /* 0x000fc80003f86270 */
[----:B------:R-:W-:Y:S02]  /*67f0*/  FSEL R139, R131, -INF , !P0 ;  /* 0xff800000838b7808 */ /* 0x000fe40004000000 */
[----:B------:R-:W1:Y:S01]  /*6800*/  I2F R14, R24 ;  /* 0x00000018000e7306 */ /* 0x000e620000201400 */
[----:B------:R-:W-:-:S07]  /*6810*/  ISETP.GE.AND P0, PT, R22, R99, PT ;  /* 0x000000631600720c */ /* 0x000fce0003f06270 */
[----:B------:R-:W-:Y:S08]  /*6820*/  MUFU.TANH R27, R10 ;  /* 0x0000000a001b7308 */ /* 0x000ff00000002400 */
[----:B------:R-:W-:Y:S01]  /*6830*/  MUFU.TANH R35, R28 ;  /* 0x0000001c00237308 */ /* 0x000fe20000002400 */
[CC--:B-1----:R-:W-:Y:S02]  /*6840*/  FFMA.FTZ R85, R0.reuse, R14.reuse, R85 ;  /* 0x0000000e00557223 */ /* 0x0c2fe40000010055 */
[----:B------:R-:W-:Y:S01]  /*6850*/  FFMA.FTZ R31, R0, R14, R31 ;  /* 0x0000000e001f7223 */ /* 0x000fe2000001001f */
[----:B------:R-:W-:-:S02]  /*6860*/  IADD3 R14, R84, 0x31, RZ ;  /* 0x00000031540e7810 */ /* 0x000fc40007ffe0ff */
[----:B------:R-:W-:Y:S02]  /*6870*/  FSEL R138, R85, -INF , !P5 ;  /* 0xff800000558a7808 */ /* 0x000fe40006800000 */
[----:B------:R-:W-:Y:S01]  /*6880*/  MUFU.TANH R15, R15 ;  /* 0x0000000f000f7308 */ /* 0x000fe20000002400 */
[----:B------:R-:W-:Y:S02]  /*6890*/  FSEL R141, R31, -INF , !P4 ;  /* 0xff8000001f8d7808 */ /* 0x000fe40006000000 */
[----:B------:R-:W-:Y:S02]  /*68a0*/  ISETP.GE.AND P5, PT, R22, R98, PT ;  /* 0x000000621600720c */ /* 0x000fe40003fa6270 */
[----:B------:R-:W-:-:S03]  /*68b0*/  ISETP.GE.AND P4, PT, R20, R99, PT ;  /* 0x000000631400720c */ /* 0x000fc60003f86270 */
[----:B------:R-:W-:Y:S08]  /*68c0*/  MUFU.TANH R25, R25 ;  /* 0x0000001900197308 */ /* 0x000ff00000002400 */
[----:B------:R-:W1:Y:S08]  /*68d0*/  I2F R8, R22 ;  /* 0x0000001600087306 */ /* 0x000e700000201400 */
[----:B------:R-:W2:Y:S08]  /*68e0*/  I2F R10, R20 ;  /* 0x00000014000a7306 */ /* 0x000eb00000201400 */
[----:B------:R-:W-:Y:S01]  /*68f0*/  MUFU.TANH R9, R9 ;  /* 0x0000000900097308 */ /* 0x000fe20000002400 */
[----:B-1----:R-:W-:-:S02]  /*6900*/  FFMA.FTZ R35, R0, R8, R35 ;  /* 0x0000000800237223 */ /* 0x002fc40000010023 */
[----:B------:R-:W-:Y:S02]  /*6910*/  FFMA.FTZ R15, R0, R8, R15 ;  /* 0x00000008000f7223 */ /* 0x000fe4000001000f */
[----:B------:R-:W-:Y:S01]  /*6920*/  FMUL.FTZ R8, R6, c[0x0][0x2ec] ;  /* 0x0000bb0006087a20 */ /* 0x000fe20000410000 */
[----:B------:R-:W-:Y:S02]  /*6930*/  IADD3 R6, R84, 0x38, RZ ;  /* 0x0000003854067810 */ /* 0x000fe40007ffe0ff */
[----:B------:R-:W1:Y:S01]  /*6940*/  I2F R4, R14 ;  /* 0x0000000e00047306 */ /* 0x000e620000201400 */
[CC--:B--2---:R-:W-:Y:S01]  /*6950*/  FFMA.FTZ R25, R0.reuse, R10.reuse, R25 ;  /* 0x0000000a00197223 */ /* 0x0c4fe20000010019 */
[----:B------:R-:W-:Y:S01]  /*6960*/  FSEL R140, R35, -INF , !P0 ;  /* 0xff800000238c7808 */ /* 0x000fe20004000000 */
[----:B------:R-:W-:Y:S01]  /*6970*/  FFMA.FTZ R27, R0, R10, R27 ;  /* 0x0000000a001b7223 */ /* 0x000fe2000001001b */
[----:B------:R-:W-:Y:S01]  /*6980*/  FSEL R101, R15, -INF , !P5 ;  /* 0xff8000000f657808 */ /* 0x000fe20006800000 */
[----:B------:R-:W-:Y:S01]  /*6990*/  FMUL.FTZ R15, R23, c[0x0][0x2ec] ;  /* 0x0000bb00170f7a20 */ /* 0x000fe20000410000 */
[----:B------:R-:W-:-:S02]  /*69a0*/  FSEL R100, R25, -INF , !P4 ;  /* 0xff80000019647808 */ /* 0x000fc40006000000 */
[----:B------:R-:W2:Y:S01]  /*69b0*/  MUFU.TANH R11, R11 ;  /* 0x0000000b000b7308 */ /* 0x000ea20000002400 */
[-C--:B------:R-:W-:Y:S02]  /*69c0*/  ISETP.GE.AND P0, PT, R20, R98.reuse, PT ;  /* 0x000000621400720c */ /* 0x080fe40003f06270 */
[CC--:B------:R-:W-:Y:S02]  /*69d0*/  ISETP.GE.AND P5, PT, R14.reuse, R99.reuse, PT ;  /* 0x000000630e00720c */ /* 0x0c0fe40003fa6270 */
[----:B------:R-:W-:Y:S02]  /*69e0*/  FSEL R93, R27, -INF , !P0 ;  /* 0xff8000001b5d7808 */ /* 0x000fe40004000000 */
[----:B------:R-:W-:Y:S01]  /*69f0*/  ISETP.GE.AND P4, PT, R14, R98, PT ;  /* 0x000000620e00720c */ /* 0x000fe20003f86270 */
[----:B-1----:R-:W-:Y:S01]  /*6a00*/  FFMA.FTZ R9, R0, R4, R9 ;  /* 0x0000000400097223 */ /* 0x002fe20000010009 */
[----:B------:R-:W-:Y:S01]  /*6a10*/  MUFU.TANH R29, R29 ;  /* 0x0000001d001d7308 */ /* 0x000fe20000002400 */
[----:B------:R-:W-:-:S03]  /*6a20*/  ISETP.GE.AND P0, PT, R6, R99, PT ;  /* 0x000000630600720c */ /* 0x000fc60003f06270 */
[----:B------:R-:W-:Y:S02]  /*6a30*/  FSEL R102, R9, -INF , !P5 ;  /* 0xff80000009667808 */ /* 0x000fe40006800000 */
[----:B------:R-:W-:Y:S01]  /*6a40*/  ISETP.GE.AND P5, PT, R6, R98, PT ;  /* 0x000000620600720c */ /* 0x000fe20003fa6270 */
[----:B--2---:R-:W-:Y:S01]  /*6a50*/  FFMA.FTZ R11, R0, R4, R11 ;  /* 0x00000004000b7223 */ /* 0x004fe2000001000b */
[----:B------:R1:W2:Y:S04]  /*6a60*/  I2F R25, R6 ;  /* 0x0000000600197306 */ /* 0x0002a80000201400 */
[----:B------:R-:W-:Y:S02]  /*6a70*/  FSEL R85, R11, -INF , !P4 ;  /* 0xff8000000b557808 */ /* 0x000fe40006000000 */
[----:B------:R-:W-:-:S02]  /*6a80*/  ISETP.GE.AND P4, PT, R84, R99, PT ;  /* 0x000000635400720c */ /* 0x000fc40003f86270 */
[----:B------:R-:W3:Y:S08]  /*6a90*/  MUFU.TANH R8, R8 ;  /* 0x0000000800087308 */ /* 0x000ef00000002400 */
[----:B------:R-:W-:Y:S01]  /*6aa0*/  MUFU.TANH R33, R33 ;  /* 0x0000002100217308 */ /* 0x000fe20000002400 */
[----:B-1----:R-:W-:Y:S01]  /*6ab0*/  IADD3 R6, R84, 0x39, RZ ;  /* 0x0000003954067810 */ /* 0x002fe20007ffe0ff */
[----:B--2---:R-:W-:-:S05]  /*6ac0*/  FFMA.FTZ R29, R0, R25, R29 ;  /* 0x00000019001d7223 */ /* 0x004fca000001001d */
[----:B------:R-:W-:Y:S01]  /*6ad0*/  FSEL R103, R29, -INF , !P0 ;  /* 0xff8000001d677808 */ /* 0x000fe20004000000 */
[----:B------:R-:W1:Y:S01]  /*6ae0*/  I2F R9, R84 ;  /* 0x0000005400097306 */ /* 0x000e620000201400 */
[----:B---3--:R-:W-:Y:S01]  /*6af0*/  FFMA.FTZ R25, R0, R25, R8 ;  /* 0x0000001900197223 */ /* 0x008fe20000010008 */
[C---:B------:R-:W-:Y:S02]  /*6b00*/  IADD3 R8, R84.reuse, 0x19, RZ ;  /* 0x0000001954087810 */ /* 0x040fe40007ffe0ff */
[----:B------:R-:W-:-:S04]  /*6b10*/  ISETP.GE.AND P0, PT, R84, R98, PT ;  /* 0x000000625400720c */ /* 0x000fc80003f06270 */
[----:B------:R-:W2:Y:S08]  /*6b20*/  MUFU.TANH R87, R87 ;  /* 0x0000005700577308 */ /* 0x000eb00000002400 */
[----:B------:R-:W-:Y:S01]  /*6b30*/  MUFU.TANH R5, R5 ;  /* 0x0000000500057308 */ /* 0x000fe20000002400 */
[----:B-1----:R-:W-:Y:S01]  /*6b40*/  FFMA.FTZ R33, R0, R9, R33 ;  /* 0x0000000900217223 */ /* 0x002fe20000010021 */
[----:B------:R-:W-:Y:S01]  /*6b50*/  FSEL R84, R25, -INF , !P5 ;  /* 0xff80000019547808 */ /* 0x000fe20006800000 */
[----:B------:R-:W-:Y:S01]  /*6b60*/  BAR.SYNC.DEFER_BLOCKING 0x0 ;  /* 0x0000000000007b1d */ /* 0x000fe20000010000 */
[----:B------:R-:W-:Y:S01]  /*6b70*/  ISETP.GE.AND P5, PT, R8, R99, PT ;  /* 0x000000630800720c */ /* 0x000fe20003fa6270 */
[----:B--2---:R-:W-:-:S04]  /*6b80*/  FFMA.FTZ R4, R0, R9, R87 ;  /* 0x0000000900047223 */ /* 0x004fc80000010057 */
[----:B------:R-:W1:Y:S01]  /*6b90*/  I2F R11, R6 ;  /* 0x00000006000b7306 */ /* 0x000e620000201400 */
[----:B------:R-:W-:Y:S02]  /*6ba0*/  FSEL R4, R4, -INF , !P4 ;  /* 0xff80000004047808 */ /* 0x000fe40006000000 */
[----:B------:R-:W-:-:S05]  /*6bb0*/  ISETP.GE.AND P4, PT, R6, R99, PT ;  /* 0x000000630600720c */ /* 0x000fca0003f86270 */
[----:B------:R-:W-:Y:S08]  /*6bc0*/  MUFU.TANH R21, R21 ;  /* 0x0000001500157308 */ /* 0x000ff00000002400 */
[----:B------:R-:W2:Y:S01]  /*6bd0*/  I2F R10, R8 ;  /* 0x00000008000a7306 */ /* 0x000ea20000201400 */
[----:B-1----:R-:W-:Y:S01]  /*6be0*/  FFMA.FTZ R105, R0, R11, R5 ;  /* 0x0000000b00697223 */ /* 0x002fe20000010005 */
[----:B------:R-:W-:-:S02]  /*6bf0*/  FSEL R5, R33, -INF , !P0 ;  /* 0xff80000021057808 */ /* 0x000fc40004000000 */
[C---:B------:R-:W-:Y:S02]  /*6c00*/  LEA R130, P0, R96.reuse, c[0x0][0x168], 0x1 ;  /* 0x00005a0060827a11 */ /* 0x040fe400078008ff */
[----:B------:R-:W-:Y:S02]  /*6c10*/  FSEL R105, R105, -INF , !P4 ;  /* 0xff80000069697808 */ /* 0x000fe40006000000 */
[----:B------:R-:W-:Y:S01]  /*6c20*/  MUFU.TANH R15, R15 ;  /* 0x0000000f000f7308 */ /* 0x000fe20000002400 */
[----:B------:R-:W-:Y:S02]  /*6c30*/  LEA.HI.X R131, R96, c[0x0][0x16c], R97, 0x1, P0 ;  /* 0x00005b0060837a11 */ /* 0x000fe400000f0c61 */
[----:B------:R-:W-:Y:S02]  /*6c40*/  ISETP.GT.AND P0, PT, R120, R115, PT ;  /* 0x000000737800720c */ /* 0x000fe40003f04270 */
[----:B------:R-:W-:-:S03]  /*6c50*/  ISETP.GE.AND P4, PT, R6, R98, PT ;  /* 0x000000620600720c */ /* 0x000fc60003f86270 */
[----:B------:R-:W1:Y:S01]  /*6c60*/  I2F R9, R8 ;  /* 0x0000000800097306 */ /* 0x000e620000201400 */
[----:B--2---:R-:W-:-:S05]  /*6c70*/  FFMA.FTZ R10, R0, R10, R21 ;  /* 0x0000000a000a7223 */ /* 0x004fca0000010015 */
[----:B------:R-:W-:Y:S02]  /*6c80*/  FSEL R146, R10, -INF , !P5 ;  /* 0xff8000000a927808 */ /* 0x000fe40006800000 */
[----:B------:R-:W2:Y:S01]  /*6c90*/  MUFU.TANH R7, R7 ;  /* 0x0000000700077308 */ /* 0x000ea20000002400 */
[----:B------:R-:W-:Y:S01]  /*6ca0*/  ISETP.GE.AND P5, PT, R8, R98, PT ;  /* 0x000000620800720c */ /* 0x000fe20003fa6270 */
[----:B-1----:R-:W-:-:S05]  /*6cb0*/  FFMA.FTZ R9, R0, R9, R15 ;  /* 0x0000000900097223 */ /* 0x002fca000001000f */
[----:B------:R-:W-:Y:S01]  /*6cc0*/  FSEL R149, R9, -INF , !P5 ;  /* 0xff80000009957808 */ /* 0x000fe20006800000 */
[----:B--2---:R-:W-:-:S05]  /*6cd0*/  FFMA.FTZ R7, R0, R11, R7 ;  /* 0x0000000b00077223 */ /* 0x004fca0000010007 */
        /* <DEDUP_REMOVED lines=65> */
.L_x_5782:
[----:B------:R-:W-:-:S04]  /*70f0*/  LEA R7, -R6, RZ, 0x6 ;  /* 0x000000ff06077211 */ /* 0x000fc800078e31ff */
[----:B------:R-:W-:Y:S02]  /*7100*/  SHF.R.S32.HI R8, RZ, 0x1f, R7 ;  /* 0x0000001fff087819 */ /* 0x000fe40000011407 */
.L_x_5783:
        /* <DEDUP_REMOVED lines=57> */
.L_x_5785:
[----:B------:R-:W-:Y:S05]  /*74a0*/  BSYNC B0 ;  /* 0x0000000000007941 */ /* 0x000fea0003800000 */
.L_x_5784:
[----:B------:R-:W0:Y:S02]  /*74b0*/  LDGDEPBAR ;  /* 0x00000000000079af */ /* 0x000e240000000000 */
.L_x_5781:
[----:B--2---:R-:W-:Y:S01]  /*74c0*/  FMNMX.FTZ R7, R3, R4, !PT ;  /* 0x0000000403077209 */ /* 0x004fe20007810000 */
        /* <DEDUP_REMOVED lines=33> */
[----:B------:R-:W2:Y:S04]  /*76e0*/  SHFL.BFLY PT, R6, R9, 0x2, 0x1f ;  /* 0x0c401f0009067f89 */ /* 0x000ea800000e0000 */
[----:B------:R-:W3:Y:S01]  /*76f0*/  SHFL.BFLY PT, R7, R8, 0x2, 0x1f ;  /* 0x0c401f0008077f89 */ /* 0x000ee200000e0000 */
[----:B--2---:R-:W-:Y:S02]  /*7700*/  FMNMX.FTZ R6, R9, R6, !PT ;  /* 0x0000000609067209 */ /* 0x004fe40007810000 */
[----:B---3--:R-:W-:-:S03]  /*7710*/  FMNMX.FTZ R7, R8, R7, !PT ;  /* 0x0000000708077209 */ /* 0x008fc60007810000 */
[----:B------:R-:W2:Y:S04]  /*7720*/  SHFL.BFLY PT, R89, R6, 0x1, 0x1f ;  /* 0x0c201f0006597f89 */ /* 0x000ea800000e0000 */
[----:B------:R-:W3:Y:S04]  /*7730*/  SHFL.BFLY PT, R88, R7, 0x1, 0x1f ;  /* 0x0c201f0007587f89 */ /* 0x000ee800000e0000 */
[----:B-1----:R-:W1:Y:S01]  /*7740*/  LDSM.16.MT88.4 R8, [R110+0x6000] ;  /* 0x006000006e08783b */ /* 0x002e620000004200 */
[----:B--2---:R-:W-:Y:S02]  /*7750*/  FMNMX.FTZ R89, R6, R89, !PT ;  /* 0x0000005906597209 */ /* 0x004fe40007810000 */
[----:B---3--:R-:W-:-:S03]  /*7760*/  FMNMX.FTZ R88, R7, R88, !PT ;  /* 0x0000005807587209 */ /* 0x008fc60007810000 */
[C---:B------:R-:W-:Y:S01]  /*7770*/  FMUL.FTZ R143, R89.reuse, c[0x0][0x23c] ;  /* 0x00008f00598f7a20 */ /* 0x040fe20000410000 */
[C---:B------:R-:W-:Y:S02]  /*7780*/  FSETP.NEU.FTZ.AND P2, PT, R89.reuse, -INF , PT ;  /* 0xff8000005900780b */ /* 0x040fe40003f5d000 */
[C---:B------:R-:W-:Y:S01]  /*7790*/  FSETP.NEU.FTZ.AND P1, PT, R88.reuse, -INF , PT ;  /* 0xff8000005800780b */ /* 0x040fe20003f3d000 */
[----:B------:R-:W-:Y:S01]  /*77a0*/  FMUL.FTZ R94, R88, c[0x0][0x23c] ;  /* 0x00008f00585e7a20 */ /* 0x000fe20000410000 */
[----:B------:R-:W-:Y:S02]  /*77b0*/  FSEL R144, R89, RZ, P2 ;  /* 0x000000ff59907208 */ /* 0x000fe40001000000 */
[----:B------:R-:W-:Y:S02]  /*77c0*/  FSEL R143, R143, RZ, P2 ;  /* 0x000000ff8f8f7208 */ /* 0x000fe40001000000 */
[----:B------:R-:W-:Y:S01]  /*77d0*/  FSEL R94, R94, RZ, P1 ;  /* 0x000000ff5e5e7208 */ /* 0x000fe20000800000 */
[----:B------:R-:W-:-:S02]  /*77e0*/  FADD.FTZ R144, R3, -R144 ;  /* 0x8000009003907221 */ /* 0x000fc40000010000 */
[--C-:B------:R-:W-:Y:S02]  /*77f0*/  FFMA.FTZ R142, R4, c[0x0][0x23c], -R143.reuse ;  /* 0x00008f00048e7a23 */ /* 0x100fe4000001088f */
[----:B------:R-:W-:Y:S01]  /*7800*/  FFMA.FTZ R95, R5, c[0x0][0x23c], -R94 ;  /* 0x00008f00055f7a23 */ /* 0x000fe2000001085e */
[----:B------:R-:W-:Y:S01]  /*7810*/  FSEL R5, R88, RZ, P1 ;  /* 0x000000ff58057208 */ /* 0x000fe20000800000 */
[----:B------:R-:W-:Y:S02]  /*7820*/  FMUL.FTZ R144, R144, c[0x0][0x23c] ;  /* 0x00008f0090907a20 */ /* 0x000fe40000410000 */
[----:B------:R-:W-:Y:S01]  /*7830*/  FFMA.FTZ R91, R18, c[0x0][0x23c], -R143 ;  /* 0x00008f00125b7a23 */ /* 0x000fe2000001088f */
[----:B------:R-:W-:Y:S01]  /*7840*/  MUFU.EX2 R142, R142 ;  /* 0x0000008e008e7308 */ /* 0x000fe20000000800 */
[----:B------:R-:W-:Y:S02]  /*7850*/  FADD.FTZ R96, R2, -R5 ;  /* 0x8000000502607221 */ /* 0x000fe40000010000 */
[----:B------:R-:W-:-:S02]  /*7860*/  FFMA.FTZ R90, R16, c[0x0][0x23c], -R143 ;  /* 0x00008f00105a7a23 */ /* 0x000fc4000001088f */
[----:B------:R-:W-:Y:S02]  /*7870*/  FMUL.FTZ R96, R96, c[0x0][0x23c] ;  /* 0x00008f0060607a20 */ /* 0x000fe40000410000 */
[--C-:B------:R-:W-:Y:S01]  /*7880*/  FFMA.FTZ R87, R12, c[0x0][0x23c], -R143.reuse ;  /* 0x00008f000c577a23 */ /* 0x100fe2000001088f */
        /* <DEDUP_REMOVED lines=10> */
[----:B------:R-:W4:Y:S01]  /*7930*/  MUFU.EX2 R91, R91 ;  /* 0x0000005b005b7308 */ /* 0x000f220000000800 */
[-C--:B--2---:R-:W-:Y:S02]  /*7940*/  FMUL.FTZ R4, R80, R144.reuse ;  /* 0x0000009050047220 */ /* 0x084fe40000410000 */
[-C--:B------:R-:W-:Y:S02]  /*7950*/  FMUL.FTZ R5, R81, R144.reuse ;  /* 0x0000009051057220 */ /* 0x080fe40000410000 */
[----:B------:R-:W-:-:S02]  /*7960*/  FMUL.FTZ R28, R56, R144 ;  /* 0x00000090381c7220 */ /* 0x000fc40000410000 */
[----:B------:R-:W-:Y:S01]  /*7970*/  FMUL.FTZ R29, R57, R144 ;  /* 0x00000090391d7220 */ /* 0x000fe20000410000 */
[----:B------:R-:W-:Y:S01]  /*7980*/  MUFU.EX2 R90, R90 ;  /* 0x0000005a005a7308 */ /* 0x000fe20000000800 */
[-C--:B---3--:R-:W-:Y:S02]  /*7990*/  FMUL.FTZ R6, R82, R96.reuse ;  /* 0x0000006052067220 */ /* 0x088fe40000410000 */
[-C--:B------:R-:W-:Y:S02]  /*79a0*/  FMUL.FTZ R7, R83, R96.reuse ;  /* 0x0000006053077220 */ /* 0x080fe40000410000 */
[-C--:B------:R-:W-:Y:S02]  /*79b0*/  FMUL.FTZ R30, R58, R96.reuse ;  /* 0x000000603a1e7220 */ /* 0x080fe40000410000 */
[----:B------:R-:W-:Y:S01]  /*79c0*/  FMUL.FTZ R31, R59, R96 ;  /* 0x000000603b1f7220 */ /* 0x000fe20000410000 */
[----:B------:R-:W2:Y:S01]  /*79d0*/  MUFU.EX2 R87, R87 ;  /* 0x0000005700577308 */ /* 0x000ea20000000800 */
[----:B----4-:R-:W-:Y:S01]  /*79e0*/  F2FP.BF16.PACK_AB R80, R91, R142 ;  /* 0x0000008e5b50723e */ /* 0x010fe200000010ff */
[-C--:B------:R-:W-:Y:S01]  /*79f0*/  FMUL.FTZ R52, R52, R144.reuse ;  /* 0x0000009034347220 */ /* 0x080fe20000410000 */
[----:B------:R-:W-:Y:S01]  /*7a00*/  LDSM.16.MT88.4 R56, [R110+0x6400] ;  /* 0x006400006e38783b */ /* 0x000fe20000004200 */
[----:B------:R-:W-:-:S02]  /*7a10*/  FMUL.FTZ R53, R53, R144 ;  /* 0x0000009035357220 */ /* 0x000fc40000410000 */
[-C--:B------:R-:W-:Y:S02]  /*7a20*/  FMUL.FTZ R54, R54, R96.reuse ;  /* 0x0000006036367220 */ /* 0x080fe40000410000 */
[----:B------:R-:W-:Y:S01]  /*7a30*/  MUFU.EX2 R95, R95 ;  /* 0x0000005f005f7308 */ /* 0x000fe20000000800 */
[----:B------:R-:W-:Y:S02]  /*7a40*/  FMUL.FTZ R55, R55, R96 ;  /* 0x0000006037377220 */ /* 0x000fe40000410000 */
[-C--:B------:R-:W-:Y:S02]  /*7a50*/  FMUL.FTZ R36, R36, R144.reuse ;  /* 0x0000009024247220 */ /* 0x080fe40000410000 */
[----:B------:R-:W-:Y:S02]  /*7a60*/  FMUL.FTZ R37, R37, R144 ;  /* 0x0000009025257220 */ /* 0x000fe40000410000 */
[----:B------:R-:W-:Y:S01]  /*7a70*/  FMUL.FTZ R38, R38, R96 ;  /* 0x0000006026267220 */ /* 0x000fe20000410000 */
[----:B------:R-:W3:Y:S01]  /*7a80*/  MUFU.EX2 R86, R86 ;  /* 0x0000005600567308 */ /* 0x000ee20000000800 */
[----:B--2---:R-:W-:Y:S01]  /*7a90*/  F2FP.BF16.PACK_AB R82, R87, R90 ;  /* 0x0000005a5752723e */ /* 0x004fe200000010ff */
[----:B------:R-:W-:-:S02]  /*7aa0*/  FMUL.FTZ R39, R39, R96 ;  /* 0x0000006027277220 */ /* 0x000fc40000410000 */
[-C--:B------:R-:W-:Y:S02]  /*7ab0*/  FMUL.FTZ R40, R40, R144.reuse ;  /* 0x0000009028287220 */ /* 0x080fe40000410000 */
[----:B------:R-:W-:Y:S02]  /*7ac0*/  FMUL.FTZ R41, R41, R144 ;  /* 0x0000009029297220 */ /* 0x000fe40000410000 */
[----:B------:R2:W-:Y:S01]  /*7ad0*/  MUFU.EX2 R3, R17 ;  /* 0x0000001100037308 */ /* 0x0005e20000000800 */
[-C--:B------:R-:W-:Y:S02]  /*7ae0*/  FMUL.FTZ R42, R42, R96.reuse ;  /* 0x000000602a2a7220 */ /* 0x080fe40000410000 */
[----:B------:R-:W-:Y:S02]  /*7af0*/  FMUL.FTZ R43, R43, R96 ;  /* 0x000000602b2b7220 */ /* 0x000fe40000410000 */
[-C--:B------:R-:W-:Y:S02]  /*7b00*/  FMUL.FTZ R76, R76, R144.reuse ;  /* 0x000000904c4c7220 */ /* 0x080fe40000410000 */
[----:B------:R-:W-:Y:S01]  /*7b10*/  FMUL.FTZ R77, R77, R144 ;  /* 0x000000904d4d7220 */ /* 0x000fe20000410000 */
[----:B------:R-:W4:Y:S01]  /*7b20*/  MUFU.EX2 R2, R2 ;  /* 0x0000000200027308 */ /* 0x000f220000000800 */
[----:B---3--:R-:W-:Y:S01]  /*7b30*/  F2FP.BF16.PACK_AB R81, R86, R95 ;  /* 0x0000005f5651723e */ /* 0x008fe200000010ff */
[----:B------:R-:W-:-:S02]  /*7b40*/  FMUL.FTZ R78, R78, R96 ;  /* 0x000000604e4e7220 */ /* 0x000fc40000410000 */
[----:B------:R-:W-:Y:S02]  /*7b50*/  FMUL.FTZ R79, R79, R96 ;  /* 0x000000604f4f7220 */ /* 0x000fe40000410000 */
[--C-:B------:R-:W-:Y:S02]  /*7b60*/  FFMA.FTZ R128, R147, c[0x0][0x23c], -R94.reuse ;  /* 0x00008f0093807a23 */ /* 0x100fe4000001085e */
[--C-:B------:R-:W-:Y:S01]  /*7b70*/  FFMA.FTZ R98, R145, c[0x0][0x23c], -R94.reuse ;  /* 0x00008f0091627a23 */ /* 0x100fe2000001085e */
[----:B--2---:R-:W2:Y:S01]  /*7b80*/  LDSM.16.MT88.4 R16, [R108+0x6000] ;  /* 0x006000006c10783b */ /* 0x004ea20000004200 */
[----:B------:R-:W-:Y:S01]  /*7b90*/  FFMA.FTZ R97, R149, c[0x0][0x23c], -R94 ;  /* 0x00008f0095617a23 */ /* 0x000fe2000001085e */
[----:B------:R-:W3:Y:S01]  /*7ba0*/  MUFU.EX2 R133, R133 ;  /* 0x0000008500857308 */ /* 0x000ee20000000800 */
[-C--:B------:R-:W-:Y:S02]  /*7bb0*/  FMUL.FTZ R44, R44, R144.reuse ;  /* 0x000000902c2c7220 */ /* 0x080fe40000410000 */
[----:B------:R-:W-:Y:S01]  /*7bc0*/  FMUL.FTZ R45, R45, R144 ;  /* 0x000000902d2d7220 */ /* 0x000fe20000410000 */
[----:B----4-:R-:W-:Y:S01]  /*7bd0*/  F2FP.BF16.PACK_AB R83, R2, R3 ;  /* 0x000000030253723e */ /* 0x010fe200000010ff */
[----:B------:R-:W-:-:S03]  /*7be0*/  FMUL.FTZ R46, R46, R96 ;  /* 0x000000602e2e7220 */ /* 0x000fc60000410000 */
[----:B------:R-:W4:Y:S01]  /*7bf0*/  MUFU.EX2 R132, R132 ;  /* 0x0000008400847308 */ /* 0x000f220000000800 */
        /* <DEDUP_REMOVED lines=9> */
[----:B------:R-:W5:Y:S01]  /*7c90*/  LDSM.16.MT88.4 R52, [R110+0x8000] ;  /* 0x008000006e34783b */ /* 0x000f620000004200 */
        /* <DEDUP_REMOVED lines=14> */
[----:B------:R-:W1:Y:S01]  /*7d80*/  MUFU.EX2 R128, R128 ;  /* 0x0000008000807308 */ /* 0x000e620000000800 */
[----:B------:R-:W-:-:S02]  /*7d90*/  FMUL.FTZ R22, R66, R96 ;  /* 0x0000006042167220 */ /* 0x000fc40000410000 */
[----:B------:R-:W-:Y:S01]  /*7da0*/  FMUL.FTZ R23, R67, R96 ;  /* 0x0000006043177220 */ /* 0x000fe20000410000 */
[C---:B--2---:R-:W-:Y:S01]  /*7db0*/  HMMA.16816.F32.BF16 R12, R80.reuse, R16, R12 ;  /* 0x00000010500c723c */ /* 0x044fe2000004180c */
[-C--:B------:R-:W-:Y:S02]  /*7dc0*/  FMUL.FTZ R60, R60, R144.reuse ;  /* 0x000000903c3c7220 */ /* 0x080fe40000410000 */
[----:B------:R-:W-:Y:S01]  /*7dd0*/  FMUL.FTZ R61, R61, R144 ;  /* 0x000000903d3d7220 */ /* 0x000fe20000410000 */
[----:B------:R-:W-:Y:S01]  /*7de0*/  MUFU.EX2 R98, R98 ;  /* 0x0000006200627308 */ /* 0x000fe20000000800 */
[-C--:B------:R-:W-:Y:S02]  /*7df0*/  FMUL.FTZ R62, R62, R96.reuse ;  /* 0x000000603e3e7220 */ /* 0x080fe40000410000 */
[----:B------:R-:W-:Y:S01]  /*7e00*/  FMUL.FTZ R63, R63, R96 ;  /* 0x000000603f3f7220 */ /* 0x000fe20000410000 */
        /* <DEDUP_REMOVED lines=11> */
[--C-:B------:R-:W-:Y:S02]  /*7ec0*/  FFMA.FTZ R107, R141, c[0x0][0x23c], -R94.reuse ;  /* 0x00008f008d6b7a23 */ /* 0x100fe4000001085e */
[----:B------:R-:W-:Y:S01]  /*7ed0*/  FFMA.FTZ R138, R101, c[0x0][0x23c], -R94 ;  /* 0x00008f00658a7a23 */ /* 0x000fe2000001085e */
[----:B-----5:R-:W-:Y:S01]  /*7ee0*/  HMMA.16816.F32.BF16 R36, R80, R52, R36 ;  /* 0x000000345024723c */ /* 0x020fe20000041824 */
[----:B------:R-:W-:-:S02]  /*7ef0*/  FFMA.FTZ R64, R100, c[0x0][0x23c], -R143 ;  /* 0x00008f0064407a23 */ /* 0x000fc4000001088f */
[----:B------:R-:W-:Y:S01]  /*7f00*/  FFMA.FTZ R142, R135, R144, R142 ;  /* 0x00000090878e7223 */ /* 0x000fe2000001008e */
[----:B------:R-:W-:Y:S01]  /*7f10*/  MUFU.EX2 R146, R146 ;  /* 0x0000009200927308 */ /* 0x000fe20000000800 */
[--C-:B------:R-:W-:Y:S02]  /*7f20*/  FFMA.FTZ R100, R103, c[0x0][0x23c], -R143.reuse ;  /* 0x00008f0067647a23 */ /* 0x100fe4000001088f */
[--C-:B------:R-:W-:Y:S01]  /*7f30*/  FFMA.FTZ R101, R102, c[0x0][0x23c], -R143.reuse ;  /* 0x00008f0066657a23 */ /* 0x100fe2000001088f */
[----:B------:R-:W-:Y:S01]  /*7f40*/  HMMA.16816.F32.BF16 R40, R80, R54, R40 ;  /* 0x000000365028723c */ /* 0x000fe20000041828 */
[----:B------:R-:W5:Y:S01]  /*7f50*/  LDSM.16.MT88.4 R52, [R108+0x8000] ;  /* 0x008000006c34783b */ /* 0x000f620000004200 */
[----:B------:R-:W-:Y:S02]  /*7f60*/  FFMA.FTZ R135, R105, c[0x0][0x23c], -R143 ;  /* 0x00008f0069877a23 */ /* 0x000fe4000001088f */
[----:B------:R-:W-:Y:S01]  /*7f70*/  MUFU.EX2 R106, R106 ;  /* 0x0000006a006a7308 */ /* 0x000fe20000000800 */
[----:B------:R-:W-:-:S02]  /*7f80*/  FFMA.FTZ R93, R93, c[0x0][0x23c], -R94 ;  /* 0x00008f005d5d7a23 */ /* 0x000fc4000001085e */
[--C-:B------:R-:W-:Y:S01]  /*7f90*/  FFMA.FTZ R144, R85, c[0x0][0x23c], -R94.reuse ;  /* 0x00008f0055907a23 */ /* 0x100fe2000001085e */
[----:B------:R-:W-:Y:S01]  /*7fa0*/  HMMA.16816.F32.BF16 R24, R80, R26, R60 ;  /* 0x0000001a5018723c */ /* 0x000fe2000004183c */
[----:B------:R-:W-:Y:S01]  /*7fb0*/  LDSM.16.MT88.4 R60, [R110+0x6800] ;  /* 0x006800006e3c783b */ /* 0x000fe20000004200 */
[--C-:B------:R-:W-:Y:S02]  /*7fc0*/  FFMA.FTZ R103, R84, c[0x0][0x23c], -R94.reuse ;  /* 0x00008f0054677a23 */ /* 0x100fe4000001085e */
[----:B------:R-:W-:Y:S01]  /*7fd0*/  MUFU.EX2 R127, R127 ;  /* 0x0000007f007f7308 */ /* 0x000fe20000000800 */
[----:B------:R-:W-:Y:S02]  /*7fe0*/  FFMA.FTZ R92, R92, c[0x0][0x23c], -R94 ;  /* 0x00008f005c5c7a23 */ /* 0x000fe4000001085e */
[----:B------:R-:W-:Y:S02]  /*7ff0*/  FFMA.FTZ R95, R134, R96, R95 ;  /* 0x00000060865f7223 */ /* 0x000fe4000001005f */
[----:B------:R-:W-:-:S02]  /*8000*/  FADD.FTZ R91, R91, R142 ;  /* 0x0000008e5b5b7221 */ /* 0x000fc40000010000 */
[----:B------:R-:W-:Y:S01]  /*8010*/  FADD.FTZ R86, R86, R95 ;  /* 0x0000005f56567221 */ /* 0x000fe20000010000 */
[----:B------:R-:W-:Y:S01]  /*8020*/  MUFU.EX2 R140, R140 ;  /* 0x0000008c008c7308 */ /* 0x000fe20000000800 */
[----:B------:R-:W-:Y:S02]  /*8030*/  FADD.FTZ R90, R90, R91 ;  /* 0x0000005b5a5a7221 */ /* 0x000fe40000010000 */
[----:B------:R-:W-:Y:S02]  /*8040*/  FADD.FTZ R3, R3, R86 ;  /* 0x0000005603037221 */ /* 0x000fe40000010000 */
[----:B------:R-:W-:Y:S02]  /*8050*/  FADD.FTZ R90, R87, R90 ;  /* 0x0000005a575a7221 */ /* 0x000fe40000010000 */
[----:B------:R-:W-:Y:S01]  /*8060*/  FADD.FTZ R2, R2, R3 ;  /* 0x0000000302027221 */ /* 0x000fe20000010000 */
[----:B------:R-:W-:Y:S01]  /*8070*/  MUFU.EX2 R139, R139 ;  /* 0x0000008b008b7308 */ /* 0x000fe20000000800 */
[----:B---3--:R-:W-:-:S04]  /*8080*/  FADD.FTZ R3, R133, R90 ;  /* 0x0000005a85037221 */ /* 0x008fc80000010000 */
[----:B----4-:R-:W-:-:S03]  /*8090*/  FADD.FTZ R3, R132, R3 ;  /* 0x0000000384037221 */ /* 0x010fc60000010000 */
[----:B------:R-:W-:Y:S01]  /*80a0*/  MUFU.EX2 R107, R107 ;  /* 0x0000006b006b7308 */ /* 0x000fe20000000800 */
[C---:B-----5:R-:W-:Y:S07]  /*80b0*/  HMMA.16816.F32.BF16 R44, R80.reuse, R52, R44 ;  /* 0x00000034502c723c */ /* 0x060fee000004182c */
[----:B------:R-:W-:Y:S01]  /*80c0*/  MUFU.EX2 R138, R138 ;  /* 0x0000008a008a7308 */ /* 0x000fe20000000800 */
[----:B------:R-:W-:Y:S01]  /*80d0*/  F2FP.BF16.PACK_AB R52, R132, R133 ;  /* 0x000000858434723e */ /* 0x000fe200000010ff */
[----:B------:R-:W-:Y:S01]  /*80e0*/  HMMA.16816.F32.BF16 R48, R80, R54, R48 ;  /* 0x000000365030723c */ /* 0x000fe20000041830 */
[----:B-1----:R-:W-:-:S05]  /*80f0*/  F2FP.BF16.PACK_AB R53, R128, R129 ;  /* 0x000000818035723e */ /* 0x002fca00000010ff */
[----:B------:R-:W-:Y:S01]  /*8100*/  MUFU.EX2 R102, R64 ;  /* 0x0000004000667308 */ /* 0x000fe20000000800 */
[----:B------:R-:W-:Y:S02]  /*8110*/  F2FP.BF16.PACK_AB R54, R99, R104 ;  /* 0x000000686336723e */ /* 0x000fe400000010ff */
[----:B--2---:R-:W-:-:S05]  /*8120*/  F2FP.BF16.PACK_AB R55, R97, R98 ;  /* 0x000000626137723e */ /* 0x004fca00000010ff */
[----:B------:R-:W1:Y:S02]  /*8130*/  MUFU.EX2 R101, R101 ;  /* 0x0000006500657308 */ /* 0x000e640000000800 */
[C---:B------:R-:W-:Y:S06]  /*8140*/  HMMA.16816.F32.BF16 R4, R52.reuse, R56, R4 ;  /* 0x000000383404723c */ /* 0x040fec0000041804 */
[----:B------:R-:W-:Y:S02]  /*8150*/  MUFU.EX2 R100, R100 ;  /* 0x0000006400647308 */ /* 0x000fe40000000800 */
[----:B------:R-:W-:Y:S01]  /*8160*/  HMMA.16816.F32.BF16 R8, R52, R58, R8 ;  /* 0x0000003a3408723c */ /* 0x000fe20000041808 */
[----:B------:R-:W2:Y:S05]  /*8170*/  LDSM.16.MT88.4 R56, [R108+0x6400] ;  /* 0x006400006c38783b */ /* 0x000eaa0000004200 */
        /* <DEDUP_REMOVED lines=59> */
[----:B------:R-:W-:Y:S01]  /*8530*/  FADD.FTZ R107, R107, R2 ;  /* 0x000000026b6b7221 */ /* 0x000fe20000010000 */
[----:B--2---:R-:W-:Y:S01]  /*8540*/  HMMA.16816.F32.BF16 R36, R52, R60, R36 ;  /* 0x0000003c3424723c */ /* 0x004fe20000041824 */
[----:B------:R-:W-:Y:S01]  /*8550*/  FADD.FTZ R102, R102, R127 ;  /* 0x0000007f66667221 */ /* 0x000fe20000010000 */
[----:B------:R-:W-:Y:S01]  /*8560*/  MOV R2, R88 ;  /* 0x0000005800027202 */ /* 0x000fe20000000f00 */
[----:B------:R-:W-:-:S02]  /*8570*/  FADD.FTZ R138, R138, R107 ;  /* 0x0000006b8a8a7221 */ /* 0x000fc40000010000 */
[----:B------:R-:W-:Y:S02]  /*8580*/  FADD.FTZ R101, R101, R102 ;  /* 0x0000006665657221 */ /* 0x000fe40000010000 */
[----:B------:R-:W-:Y:S01]  /*8590*/  FADD.FTZ R93, R93, R138 ;  /* 0x0000008a5d5d7221 */ /* 0x000fe20000010000 */
[----:B------:R-:W-:Y:S01]  /*85a0*/  HMMA.16816.F32.BF16 R40, R52, R62, R40 ;  /* 0x0000003e3428723c */ /* 0x000fe20000041828 */
[----:B------:R-:W2:Y:S01]  /*85b0*/  LDSM.16.MT88.4 R60, [R110+0x7c00] ;  /* 0x007c00006e3c783b */ /* 0x000ea20000004200 */
[----:B------:R-:W-:Y:S02]  /*85c0*/  FADD.FTZ R100, R100, R101 ;  /* 0x0000006564647221 */ /* 0x000fe40000010000 */
[----:B------:R-:W-:Y:S02]  /*85d0*/  FADD.FTZ R144, R144, R93 ;  /* 0x0000005d90907221 */ /* 0x000fe40000010000 */
[----:B------:R-:W-:Y:S02]  /*85e0*/  FADD.FTZ R135, R135, R100 ;  /* 0x0000006487877221 */ /* 0x000fe40000010000 */
[----:B------:R-:W-:-:S04]  /*85f0*/  FADD.FTZ R103, R103, R144 ;  /* 0x0000009067677221 */ /* 0x000fc80000010000 */
[----:B------:R-:W-:Y:S01]  /*8600*/  FADD.FTZ R134, R134, R103 ;  /* 0x0000006786867221 */ /* 0x000fe20000010000 */
[C---:B-1----:R-:W-:Y:S08]  /*8610*/  HMMA.16816.F32.BF16 R44, R52.reuse, R56, R44 ;  /* 0x00000038342c723c */ /* 0x042ff0000004182c */
[----:B------:R-:W-:Y:S01]  /*8620*/  HMMA.16816.F32.BF16 R48, R52, R58, R48 ;  /* 0x0000003a3430723c */ /* 0x000fe20000041830 */
[----:B------:R-:W1:Y:S07]  /*8630*/  LDSM.16.MT88.4 R52, [R108+0x7c00] ;  /* 0x007c00006c34783b */ /* 0x000e6e0000004200 */
[C---:B------:R-:W-:Y:S08]  /*8640*/  HMMA.16816.F32.BF16 R36, R84.reuse, R8, R36 ;  /* 0x000000085424723c */ /* 0x040ff00000041824 */
[C---:B------:R-:W-:Y:S08]  /*8650*/  HMMA.16816.F32.BF16 R40, R84.reuse, R10, R40 ;  /* 0x0000000a5428723c */ /* 0x040ff00000041828 */
[C---:B--2---:R-:W-:Y:S08]  /*8660*/  HMMA.16816.F32.BF16 R64, R84.reuse, R60, R20 ;  /* 0x0000003c5440723c */ /* 0x044ff00000041814 */
[C---:B------:R-:W-:Y:S08]  /*8670*/  HMMA.16816.F32.BF16 R60, R84.reuse, R62, R24 ;  /* 0x0000003e543c723c */ /* 0x040ff00000041818 */
[C---:B------:R-:W-:Y:S08]  /*8680*/  HMMA.16816.F32.BF16 R44, R84.reuse, R4, R44 ;  /* 0x00000004542c723c */ /* 0x040ff0000004182c */
[C---:B-1----:R-:W-:Y:S08]  /*8690*/  HMMA.16816.F32.BF16 R56, R84.reuse, R52, R28 ;  /* 0x000000345438723c */ /* 0x042ff0000004181c */
[C---:B------:R-:W-:Y:S08]  /*86a0*/  HMMA.16816.F32.BF16 R52, R84.reuse, R54, R32 ;  /* 0x000000365434723c */ /* 0x040ff00000041820 */
[----:B------:R-:W-:Y:S11]  /*86b0*/  HMMA.16816.F32.BF16 R48, R84, R6, R48 ;  /* 0x000000065430723c */ /* 0x000ff60000041830 */
[----:B------:R-:W-:Y:S08]  /*86c0*/  @!UPT UIADD3 URZ, URZ, URZ, URZ ;  /* 0x0000003f3f3ff290 */ /* 0x000ff0000fffe03f */
.L_x_5778:
[----:B------:R-:W-:Y:S05]  /*86d0*/  @!P0 BRA `(.L_x_5786) ;  /* 0x00002d8000008947 */ /* 0x000fea0003800000 */
[----:B------:R-:W-:Y:S01]  /*86e0*/  IMAD.MOV.U32 R129, RZ, RZ, c[0x0][0x1a0] ;  /* 0x00006800ff817624 */ /* 0x000fe200078e00ff */
[----:B------:R-:W-:-:S02]  /*86f0*/  MOV R85, R2 ;  /* 0x0000000200557202 */ /* 0x000fc40000000f00 */
[----:B------:R-:W-:Y:S01]  /*8700*/  MOV R84, R3 ;  /* 0x0000000300547202 */ /* 0x000fe20000000f00 */
[----:B------:R-:W-:-:S05]  /*8710*/  IMAD.U32 R128, R129, -0x40, RZ ;  /* 0xffffffc081807824 */ /* 0x000fca00078e00ff */
[----:B------:R-:W-:Y:S02]  /*8720*/  SHF.R.S32.HI R127, RZ, 0x1f, R128 ;  /* 0x0000001fff7f7819 */ /* 0x000fe40000011480 */
.L_x_5790:
        /* <DEDUP_REMOVED lines=65> */
.L_x_5787:
[C---:B------:R-:W-:Y:S02]  /*8b40*/  ISETP.GE.AND P3, PT, R122.reuse, c[0x0][0x220], PT ;  /* 0x000088007a007a0c */ /* 0x040fe40003f66270 */
[----:B------:R-:W-:Y:S02]  /*8b50*/  IADD3 R3, R122, 0x20, RZ ;  /* 0x000000207a037810 */ /* 0x000fe40007ffe0ff */
[C---:B------:R-:W-:Y:S02]  /*8b60*/  LEA R132, P5, R138.reuse, R136, 0x1 ;  /* 0x000000888a847211 */ /* 0x040fe400078a08ff */
[----:B------:R-:W-:Y:S02]  /*8b70*/  ISETP.GE.AND P2, PT, R3, c[0x0][0x220], PT ;  /* 0x0000880003007a0c */ /* 0x000fe40003f46270 */
[-C--:B------:R-:W-:Y:S02]  /*8b80*/  LEA.HI.X R133, R138, R137.reuse, R86, 0x1, P5 ;  /* 0x000000898a857211 */ /* 0x080fe400028f0c56 */
[----:B------:R-:W-:Y:S02]  /*8b90*/  IADD3 R2, R122, 0x40, RZ ;  /* 0x000000407a027810 */ /* 0x000fe40007ffe0ff */
[----:B------:R-:W-:Y:S01]  /*8ba0*/  IADD3 R3, P0, R119, R138, RZ ;  /* 0x0000008a77037210 */ /* 0x000fe20007f1e0ff */
[----:B------:R-:W-:Y:S01]  /*8bb0*/  @P3 STS [R121+0x6000], RZ ;  /* 0x006000ff79003388 */ /* 0x000fe20000000800 */
[----:B------:R-:W-:Y:S02]  /*8bc0*/  ISETP.GE.AND P1, PT, R2, c[0x0][0x220], PT ;  /* 0x0000880002007a0c */ /* 0x000fe40003f26270 */
[----:B------:R-:W-:Y:S03]  /*8bd0*/  IADD3.X R2, R118, R86, RZ, P0, !PT ;  /* 0x0000005676027210 */ /* 0x000fe600007fe4ff */
[----:B------:R-:W-:Y:S01]  /*8be0*/  @P3 STS [R121+0x6004], RZ ;  /* 0x006004ff79003388 */ /* 0x000fe20000000800 */
[CC--:B------:R-:W-:Y:S04]  /*8bf0*/  @!P2 LEA R140, P4, R3.reuse, R136.reuse, 0x1 ;  /* 0x00000088038ca211 */ /* 0x0c0fe800078808ff */
[CCC-:B------:R-:W-:Y:S01]  /*8c00*/  @!P2 LEA.HI.X R141, R3.reuse, R137.reuse, R2.reuse, 0x1, P4 ;  /* 0x00000089038da211 */ /* 0x1c0fe200020f0c02 */
[----:B------:R-:W-:Y:S02]  /*8c10*/  @P3 STS.64 [R121+0x6008], RZ ;  /* 0x006008ff79003388 */ /* 0x000fe40000000a00 */
[C---:B------:R-:W-:Y:S04]  /*8c20*/  @!P1 LEA R136, P0, R3.reuse, R136, 0x1 ;  /* 0x0000008803889211 */ /* 0x040fe800078008ff */
[----:B------:R-:W-:Y:S01]  /*8c30*/  @!PT LDS RZ, [RZ] ;  /* 0x00000000fffff984 */ /* 0x000fe20000000800 */
[----:B------:R-:W-:Y:S01]  /*8c40*/  @!PT LDS RZ, [RZ] ;  /* 0x00000000fffff984 */ /* 0x000fe20000000800 */
[----:B------:R-:W-:Y:S01]  /*8c50*/  @!PT LDS RZ, [RZ] ;  /* 0x00000000fffff984 */ /* 0x000fe20000000800 */
[----:B------:R1:W-:Y:S01]  /*8c60*/  @!P3 LDGSTS.E.BYPASS.LTC128B.128 [R121+0x6000], [R132.64] ;  /* 0x060000008479bfae */ /* 0x0003e2000b901d44 */
[----:B------:R-:W-:Y:S02]  /*8c70*/  @!P1 LEA.HI.X R137, R3, R137, R2, 0x1, P0 ;  /* 0x0000008903899211 */ /* 0x000fe400000f0c02 */
[C---:B------:R-:W-:Y:S02]  /*8c80*/  @!P3 LEA R86, P0, R129.reuse, R132, 0x6 ;  /* 0x000000848156b211 */ /* 0x040fe400078030ff */
[----:B------:R-:W-:Y:S01]  /*8c90*/  @!P3 MOV R2, c[0x0][0x1a4] ;  /* 0x000069000002ba02 */ /* 0x000fe20000000f00 */
[----:B------:R-:W-:Y:S03]  /*8ca0*/  @P2 STS.128 [R121+0x7000], RZ ;  /* 0x007000ff79002388 */ /* 0x000fe60000000c00 */
[----:B------:R-:W-:Y:S02]  /*8cb0*/  @!P3 LEA.HI.X R87, R129, R133, R2, 0x6, P0 ;  /* 0x000000858157b211 */ /* 0x000fe400000f3402 */
[----:B------:R-:W-:Y:S01]  /*8cc0*/  ISETP.GT.AND P0, PT, R120, R115, PT ;  /* 0x000000737800720c */ /* 0x000fe20003f04270 */
        /* <DEDUP_REMOVED lines=102> */
[----:B------:R-:W4:Y:S01]  /*9330*/  MUFU.TANH R3, R3 ;  /* 0x0000000300037308 */ /* 0x000f220000002400 */
        /* <DEDUP_REMOVED lines=16> */
[----:B------:R-:W-:Y:S02]  /*9440*/  FMUL.FTZ R161, R13, c[0x0][0x2ec] ;  /* 0x0000bb000da17a20 */ /* 0x000fe40000410000 */
[----:B------:R-:W-:Y:S03]  /*9450*/  HMMA.16816.F32.BF16 R32, R88, R98, R32 ;  /* 0x000000625820723c */ /* 0x000fe60000041820 */
[----:B------:R5:W1:Y:S01]  /*9460*/  MUFU.TANH R106, R2 ;  /* 0x00000002006a7308 */ /* 0x000a620000002400 */
[----:B------:R-:W-:Y:S02]  /*9470*/  FMUL.FTZ R146, R14, c[0x0][0x2ec] ;  /* 0x0000bb000e927a20 */ /* 0x000fe40000410000 */
[----:B------:R-:W-:Y:S02]  /*9480*/  FMUL.FTZ R163, R15, c[0x0][0x2ec] ;  /* 0x0000bb000fa37a20 */ /* 0x000fe40000410000 */
[----:B------:R-:W-:Y:S04]  /*9490*/  FMUL.FTZ R87, R24, c[0x0][0x2ec] ;  /* 0x0000bb0018577a20 */ /* 0x000fe80000410000 */
[----:B------:R-:W-:Y:S01]  /*94a0*/  FMUL.FTZ R147, R16, c[0x0][0x2ec] ;  /* 0x0000bb0010937a20 */ /* 0x000fe20000410000 */
[----:B------:R1:W1:Y:S01]  /*94b0*/  MUFU.TANH R107, R87 ;  /* 0x00000057006b7308 */ /* 0x0002620000002400 */
[----:B------:R-:W-:Y:S02]  /*94c0*/  FMUL.FTZ R165, R19, c[0x0][0x2ec] ;  /* 0x0000bb0013a57a20 */ /* 0x000fe40000410000 */
[----:B------:R-:W-:Y:S02]  /*94d0*/  FMUL.FTZ R143, R20, c[0x0][0x2ec] ;  /* 0x0000bb00148f7a20 */ /* 0x000fe40000410000 */
[----:B--2---:R-:W-:Y:S02]  /*94e0*/  FMUL.FTZ R86, R25, c[0x0][0x2ec] ;  /* 0x0000bb0019567a20 */ /* 0x004fe40000410000 */
[----:B---3--:R-:W-:Y:S02]  /*94f0*/  FMUL.FTZ R141, R21, c[0x0][0x2ec] ;  /* 0x0000bb00158d7a20 */ /* 0x008fe40000410000 */
[----:B------:R-:W-:Y:S01]  /*9500*/  FMUL.FTZ R142, R22, c[0x0][0x2ec] ;  /* 0x0000bb00168e7a20 */ /* 0x000fe20000410000 */
[----:B------:R2:W3:Y:S01]  /*9510*/  MUFU.TANH R102, R86 ;  /* 0x0000005600667308 */ /* 0x0004e20000002400 */
[----:B------:R-:W-:Y:S02]  /*9520*/  FMUL.FTZ R140, R23, c[0x0][0x2ec] ;  /* 0x0000bb00178c7a20 */ /* 0x000fe40000410000 */
[----:B------:R-:W-:Y:S02]  /*9530*/  FMUL.FTZ R139, R26, c[0x0][0x2ec] ;  /* 0x0000bb001a8b7a20 */ /* 0x000fe40000410000 */
[----:B-----5:R-:W-:Y:S02]  /*9540*/  FMUL.FTZ R2, R28, c[0x0][0x2ec] ;  /* 0x0000bb001c027a20 */ /* 0x020fe40000410000 */
[----:B------:R-:W-:Y:S02]  /*9550*/  FMUL.FTZ R138, R27, c[0x0][0x2ec] ;  /* 0x0000bb001b8a7a20 */ /* 0x000fe40000410000 */
[----:B------:R-:W-:Y:S01]  /*9560*/  FMUL.FTZ R150, R29, c[0x0][0x2ec] ;  /* 0x0000bb001d967a20 */ /* 0x000fe20000410000 */
[----:B------:R5:W3:Y:S01]  /*9570*/  MUFU.TANH R101, R2 ;  /* 0x0000000200657308 */ /* 0x000ae20000002400 */
[----:B------:R-:W-:Y:S02]  /*9580*/  FMUL.FTZ R148, R30, c[0x0][0x2ec] ;  /* 0x0000bb001e947a20 */ /* 0x000fe40000410000 */
[----:B------:R-:W-:Y:S02]  /*9590*/  FMUL.FTZ R144, R31, c[0x0][0x2ec] ;  /* 0x0000bb001f907a20 */ /* 0x000fe40000410000 */
[----:B-1----:R-:W-:Y:S02]  /*95a0*/  FMUL.FTZ R87, R34, c[0x0][0x2ec] ;  /* 0x0000bb0022577a20 */ /* 0x002fe40000410000 */
[----:B------:R-:W-:Y:S03]  /*95b0*/  FMUL.FTZ R136, R32, c[0x0][0x2ec] ;  /* 0x0000bb0020887a20 */ /* 0x000fe60000410000 */
[----:B------:R-:W1:Y:S01]  /*95c0*/  MUFU.TANH R151, R151 ;  /* 0x0000009700977308 */ /* 0x000e620000002400 */
[----:B--2---:R-:W-:Y:S09]  /*95d0*/  FMUL.FTZ R86, R35, c[0x0][0x2ec] ;  /* 0x0000bb0023567a20 */ /* 0x004ff20000410000 */
[----:B------:R-:W2:Y:S01]  /*95e0*/  MUFU.TANH R153, R153 ;  /* 0x0000009900997308 */ /* 0x000ea20000002400 */
[----:B-----5:R-:W-:Y:S09]  /*95f0*/  FMUL.FTZ R2, R33, c[0x0][0x2ec] ;  /* 0x0000bb0021027a20 */ /* 0x020ff20000410000 */
        /* <DEDUP_REMOVED lines=23> */
[----:B--234-:R-:W-:Y:S05]  /*9770*/  IMAD.MOV.U32 R6, RZ, RZ, c[0x0][0x198] ;  /* 0x00006600ff067624 */ /* 0x01cfea00078e00ff */
[----:B------:R-:W-:Y:S04]  /*9780*/  LEA R8, -R6, RZ, 0x6 ;  /* 0x000000ff06087211 */ /* 0x000fe800078e31ff */
[----:B------:R-:W-:Y:S01]  /*9790*/  SHF.R.S32.HI R7, RZ, 0x1f, R8 ;  /* 0x0000001fff077819 */ /* 0x000fe20000011408 */
[----:B------:R-:W-:-:S05]  /*97a0*/  @!P6 BRA `(.L_x_5789) ;  /* 0x000003b00000e947 */ /* 0x000fca0003800000 */
[----:B------:R-:W-:Y:S01]  /*97b0*/  IMAD.SHL.U32 R5, R120, 0x40, RZ ;  /* 0x0000004078057824 */ /* 0x000fe200078e00ff */
[----:B------:R-:W-:Y:S04]  /*97c0*/  IABS R4, c[0x0][0x2d0] ;  /* 0x0000b40000047a13 */ /* 0x000fe80000000000 */
[----:B------:R-:W2:Y:S01]  /*97d0*/  I2F.RP R8, R4 ;  /* 0x0000000400087306 */ /* 0x000ea20000209400 */
[C---:B------:R-:W-:Y:S02]  /*97e0*/  IADD3 R10, R5.reuse, -0x40, RZ ;  /* 0xffffffc0050a7810 */ /* 0x040fe40007ffe0ff */
        /* <DEDUP_REMOVED lines=28> */
[----:B------:R-:W-:Y:S01]  /*99b0*/  LOP3.LUT R5, RZ, c[0x0][0x2d0], RZ, 0x33, !PT ;  /* 0x0000b400ff057a12 */ /* 0x000fe200078e33ff */
        /* <DEDUP_REMOVED lines=26> */
.L_x_5789:
[----:B------:R2:W-:Y:S01]  /*9b60*/  @P3 STS [R121+0x3000], RZ ;  /* 0x003000ff79003388 */ /* 0x0005e20000000800 */
[C---:B------:R-:W-:Y:S01]  /*9b70*/  LEA R10, P4, R8.reuse, R130, 0x1 ;  /* 0x00000082080a7211 */ /* 0x040fe200078808ff */
[----:B------:R-:W-:Y:S01]  /*9b80*/  @!P3 IMAD.MOV.U32 R5, RZ, RZ, c[0x0][0x19c] ;  /* 0x00006700ff05b624 */ /* 0x000fe200078e00ff */
[----:B-1----:R-:W-:Y:S01]  /*9b90*/  IADD3 R2, P0, R117, R8, RZ ;  /* 0x0000000875027210 */ /* 0x002fe20007f1e0ff */
        /* <DEDUP_REMOVED lines=42> */
.L_x_5788:
[----:B--234-:R-:W-:Y:S01]  /*9e40*/  LEA R4, R120, R126, 0x6 ;  /* 0x0000007e78047211 */ /* 0x01cfe200078e30ff */
[----:B------:R-:W-:Y:S03]  /*9e50*/  LDSM.16.MT88.4 R28, [R110+0x7000] ;  /* 0x007000006e1c783b */ /* 0x000fe60000004200 */
        /* <DEDUP_REMOVED lines=11> */
[----:B-1----:R-:W-:Y:S01]  /*9f10*/  IADD3 R2, R4, 0x28, RZ ;  /* 0x0000002804027810 */ /* 0x002fe20007ffe0ff */
        /* <DEDUP_REMOVED lines=23> */
[----:B------:R-:W-:Y:S01]  /*a090*/  IADD3 R7, R4, 0x29, RZ ;  /* 0x0000002904077810 */ /* 0x000fe20007ffe0ff */
[CC--:B------:R-:W-:Y:S01]  /*a0a0*/  FFMA.FTZ R146, R0.reuse, R19.reuse, R146 ;  /* 0x0000001300927223 */ /* 0x0c0fe20000010092 */
[----:B------:R-:W-:Y:S01]  /*a0b0*/  FMNMX.FTZ R12, R153, R12, !PT ;  /* 0x0000000c990c7209 */ /* 0x000fe20007810000 */
[C---:B------:R-:W-:Y:S01]  /*a0c0*/  FFMA.FTZ R94, R0.reuse, R6, R165 ;  /* 0x00000006005e7223 */ /* 0x040fe200000100a5 */
[----:B------:R-:W-:Y:S01]  /*a0d0*/  FMNMX.FTZ R3, R159, R10, !PT ;  /* 0x0000000a9f037209 */ /* 0x000fe20007810000 */
[----:B------:R-:W-:Y:S01]  /*a0e0*/  FFMA.FTZ R103, R0, R6, R103 ;  /* 0x0000000600677223 */ /* 0x000fe20000010067 */
[----:B------:R-:W1:Y:S01]  /*a0f0*/  I2F R7, R7 ;  /* 0x0000000700077306 */ /* 0x000e620000201400 */
[----:B------:R-:W-:Y:S01]  /*a100*/  IADD3 R5, R4, 0x30, RZ ;  /* 0x0000003004057810 */ /* 0x000fe20007ffe0ff */
        /* <DEDUP_REMOVED lines=13> */
[----:B------:R-:W-:Y:S01]  /*a1e0*/  FMNMX.FTZ R21, R106, R21, !PT ;  /* 0x000000156a157209 */ /* 0x000fe20007810000 */
[----:B------:R-:W-:Y:S01]  /*a1f0*/  FFMA.FTZ R140, R0, R13, R140 ;  /* 0x0000000d008c7223 */ /* 0x000fe2000001008c */
[----:B------:R-:W-:Y:S01]  /*a200*/  IADD3 R3, R4, 0x39, RZ ;  /* 0x0000003904037810 */ /* 0x000fe20007ffe0ff */
[----:B------:R-:W-:Y:S01]  /*a210*/  FFMA.FTZ R143, R0, R15, R143 ;  /* 0x0000000f008f7223 */ /* 0x000fe2000001008f */
[----:B------:R-:W-:Y:S01]  /*a220*/  FMNMX.FTZ R4, R97, R6, !PT ;  /* 0x0000000661047209 */ /* 0x000fe20007810000 */
[----:B------:R-:W3:Y:S01]  /*a230*/  I2F R19, R19 ;  /* 0x0000001300137306 */ /* 0x000ee20000201400 */
[----:B------:R-:W-:Y:S01]  /*a240*/  FMNMX.FTZ R21, R94, R21, !PT ;  /* 0x000000155e157209 */ /* 0x000fe20007810000 */
[C---:B------:R-:W-:Y:S01]  /*a250*/  FFMA.FTZ R141, R0.reuse, R13, R141 ;  /* 0x0000000d008d7223 */ /* 0x040fe2000001008d */
[----:B------:R-:W-:Y:S01]  /*a260*/  FMNMX.FTZ R4, R147, R4, !PT ;  /* 0x0000000493047209 */ /* 0x000fe20007810000 */
[----:B------:R-:W-:Y:S01]  /*a270*/  FFMA.FTZ R107, R0, R2, R107 ;  /* 0x00000002006b7223 */ /* 0x000fe2000001006b */
[----:B------:R-:W-:Y:S01]  /*a280*/  FMNMX.FTZ R21, R142, R21, !PT ;  /* 0x000000158e157209 */ /* 0x000fe20007810000 */
[CC--:B-1----:R-:W-:Y:S01]  /*a290*/  FFMA.FTZ R138, R0.reuse, R7.reuse, R138 ;  /* 0x00000007008a7223 */ /* 0x0c2fe2000001008a */
[----:B------:R-:W-:Y:S01]  /*a2a0*/  FMNMX.FTZ R4, R103, R4, !PT ;  /* 0x0000000467047209 */ /* 0x000fe20007810000 */
[----:B------:R-:W-:Y:S01]  /*a2b0*/  FFMA.FTZ R102, R0, R7, R102 ;  /* 0x0000000700667223 */ /* 0x000fe20000010066 */
[----:B------:R-:W-:Y:S01]  /*a2c0*/  FMNMX.FTZ R6, R140, R21, !PT ;  /* 0x000000158c067209 */ /* 0x000fe20007810000 */
[----:B------:R-:W1:Y:S01]  /*a2d0*/  I2F R17, R17 ;  /* 0x0000001100117306 */ /* 0x000e620000201400 */
[----:B------:R-:W-:Y:S01]  /*a2e0*/  FMNMX.FTZ R4, R143, R4, !PT ;  /* 0x000000048f047209 */ /* 0x000fe20007810000 */
[----:B------:R-:W-:Y:S01]  /*a2f0*/  LDSM.16.MT88.4 R20, [R108+0x6000] ;  /* 0x006000006c14783b */ /* 0x000fe20000004200 */
[----:B------:R-:W-:Y:S01]  /*a300*/  FMNMX.FTZ R13, R139, R6, !PT ;  /* 0x000000068b0d7209 */ /* 0x000fe20007810000 */
[CC--:B--2---:R-:W-:Y:S01]  /*a310*/  FFMA.FTZ R100, R0.reuse, R5.reuse, R100 ;  /* 0x0000000500647223 */ /* 0x0c4fe20000010064 */
[----:B------:R-:W-:Y:S01]  /*a320*/  FMNMX.FTZ R4, R141, R4, !PT ;  /* 0x000000048d047209 */ /* 0x000fe20007810000 */
[----:B------:R-:W-:Y:S01]  /*a330*/  FFMA.FTZ R101, R0, R5, R101 ;  /* 0x0000000500657223 */ /* 0x000fe20000010065 */
[----:B------:R-:W-:Y:S02]  /*a340*/  FMNMX.FTZ R13, R138, R13, !PT ;  /* 0x0000000d8a0d7209 */ /* 0x000fe40007810000 */
[----:B------:R-:W-:Y:S01]  /*a350*/  FMNMX.FTZ R7, R107, R4, !PT ;  /* 0x000000046b077209 */ /* 0x000fe20007810000 */
[----:B------:R-:W2:Y:S01]  /*a360*/  I2F R3, R3 ;  /* 0x0000000300037306 */ /* 0x000ea20000201400 */
[----:B------:R-:W-:Y:S02]  /*a370*/  FMNMX.FTZ R13, R100, R13, !PT ;  /* 0x0000000d640d7209 */ /* 0x000fe40007810000 */
        /* <DEDUP_REMOVED lines=71> */
[----:B------:R-:W1:Y:S01]  /*a7f0*/  LDSM.16.MT88.4 R60, [R108+0x7000] ;  /* 0x007000006c3c783b */ /* 0x000e620000004200 */
[C---:B------:R-:W-:Y:S02]  /*a800*/  FMUL.FTZ R34, R85.reuse, R54 ;  /* 0x0000003655227220 */ /* 0x040fe40000410000 */
[----:B------:R-:W-:Y:S01]  /*a810*/  MUFU.EX2 R136, R136 ;  /* 0x0000008800887308 */ /* 0x000fe20000000800 */
[C---:B------:R-:W-:Y:S02]  /*a820*/  FMUL.FTZ R35, R85.reuse, R55 ;  /* 0x0000003755237220 */ /* 0x040fe40000410000 */
[C---:B------:R-:W-:Y:S02]  /*a830*/  FMUL.FTZ R32, R84.reuse, R52 ;  /* 0x0000003454207220 */ /* 0x040fe40000410000 */
[C---:B------:R-:W-:Y:S02]  /*a840*/  FMUL.FTZ R33, R84.reuse, R53 ;  /* 0x0000003554217220 */ /* 0x040fe40000410000 */
[----:B------:R-:W4:Y:S01]  /*a850*/  LDSM.16.MT88.4 R52, [R110+0x8000] ;  /* 0x008000006e34783b */ /* 0x000f220000004200 */
[C---:B------:R-:W-:Y:S02]  /*a860*/  FMUL.FTZ R38, R85.reuse, R38 ;  /* 0x0000002655267220 */ /* 0x040fe40000410000 */
[----:B------:R-:W5:Y:S01]  /*a870*/  MUFU.EX2 R93, R93 ;  /* 0x0000005d005d7308 */ /* 0x000f620000000800 */
[C---:B------:R-:W-:Y:S02]  /*a880*/  FMUL.FTZ R39, R85.reuse, R39 ;  /* 0x0000002755277220 */ /* 0x040fe40000410000 */
[----:B------:R-:W-:Y:S01]  /*a890*/  FMUL.FTZ R36, R84, R36 ;  /* 0x0000002454247220 */ /* 0x000fe20000410000 */
[----:B--2---:R-:W-:Y:S01]  /*a8a0*/  F2FP.BF16.PACK_AB R83, R88, R91 ;  /* 0x0000005b5853723e */ /* 0x004fe200000010ff */
[C---:B------:R-:W-:Y:S02]  /*a8b0*/  FMUL.FTZ R37, R84.reuse, R37 ;  /* 0x0000002554257220 */ /* 0x040fe40000410000 */
[C---:B------:R-:W-:Y:S02]  /*a8c0*/  FMUL.FTZ R42, R85.reuse, R42 ;  /* 0x0000002a552a7220 */ /* 0x040fe40000410000 */
[----:B------:R-:W-:Y:S01]  /*a8d0*/  FMUL.FTZ R43, R85, R43 ;  /* 0x0000002b552b7220 */ /* 0x000fe20000410000 */
[----:B------:R-:W-:Y:S01]  /*a8e0*/  MUFU.EX2 R92, R92 ;  /* 0x0000005c005c7308 */ /* 0x000fe20000000800 */
[C---:B------:R-:W-:Y:S02]  /*a8f0*/  FMUL.FTZ R40, R84.reuse, R40 ;  /* 0x0000002854287220 */ /* 0x040fe40000410000 */
[C---:B------:R-:W-:Y:S02]  /*a900*/  FMUL.FTZ R41, R84.reuse, R41 ;  /* 0x0000002954297220 */ /* 0x040fe40000410000 */
[--C-:B------:R-:W-:Y:S02]  /*a910*/  FFMA.FTZ R103, R103, c[0x0][0x23c], -R144.reuse ;  /* 0x00008f0067677a23 */ /* 0x100fe40000010890 */
[C---:B------:R-:W-:Y:S02]  /*a920*/  FMUL.FTZ R46, R85.reuse, R46 ;  /* 0x0000002e552e7220 */ /* 0x040fe40000410000 */
[----:B------:R-:W-:Y:S01]  /*a930*/  FMUL.FTZ R47, R85, R47 ;  /* 0x0000002f552f7220 */ /* 0x000fe20000410000 */
[----:B------:R-:W2:Y:S01]  /*a940*/  MUFU.EX2 R89, R89 ;  /* 0x0000005900597308 */ /* 0x000ea20000000800 */
[C---:B------:R-:W-:Y:S02]  /*a950*/  FMUL.FTZ R44, R84.reuse, R44 ;  /* 0x0000002c542c7220 */ /* 0x040fe40000410000 */
[C---:B------:R-:W-:Y:S01]  /*a960*/  FMUL.FTZ R45, R84.reuse, R45 ;  /* 0x0000002d542d7220 */ /* 0x040fe20000410000 */
[----:B-----5:R-:W-:Y:S01]  /*a970*/  F2FP.BF16.PACK_AB R80, R93, R136 ;  /* 0x000000885d50723e */ /* 0x020fe200000010ff */
        /* <DEDUP_REMOVED lines=15> */
[----:B------:R-:W-:Y:S01]  /*aa70*/  FFMA.FTZ R102, R102, c[0x0][0x23c], -R144 ;  /* 0x00008f0066667a23 */ /* 0x000fe20000010890 */
[----:B------:R-:W-:Y:S01]  /*aa80*/  MUFU.EX2 R147, R147 ;  /* 0x0000009300937308 */ /* 0x000fe20000000800 */
[C---:B---3--:R-:W-:Y:S05]  /*aa90*/  HMMA.16816.F32.BF16 R4, R80.reuse, R12, R4 ;  /* 0x0000000c5004723c */ /* 0x048fea0000041804 */
[C---:B------:R-:W-:Y:S02]  /*aaa0*/  FFMA.FTZ R137, R85.reuse, R134, R137 ;  /* 0x0000008655897223 */ /* 0x040fe40000010089 */
[C---:B------:R-:W-:Y:S01]  /*aab0*/  FMUL.FTZ R12, R84.reuse, R72 ;  /* 0x00000048540c7220 */ /* 0x040fe20000410000 */
[C---:B------:R-:W-:Y:S01]  /*aac0*/  HMMA.16816.F32.BF16 R8, R80.reuse, R14, R8 ;  /* 0x0000000e5008723c */ /* 0x040fe20000041808 */
[----:B------:R-:W-:Y:S03]  /*aad0*/  MUFU.EX2 R94, R94 ;  /* 0x0000005e005e7308 */ /* 0x000fe60000000800 */
[C---:B------:R-:W-:Y:S02]  /*aae0*/  FMUL.FTZ R13, R84.reuse, R73 ;  /* 0x00000049540d7220 */ /* 0x040fe40000410000 */
[----:B------:R-:W-:Y:S02]  /*aaf0*/  FFMA.FTZ R136, R84, R135, R136 ;  /* 0x0000008754887223 */ /* 0x000fe40000010088 */
[C---:B------:R-:W-:Y:S03]  /*ab00*/  FMUL.FTZ R14, R85.reuse, R74 ;  /* 0x0000004a550e7220 */ /* 0x040fe60000410000 */
[----:B------:R-:W-:Y:S01]  /*ab10*/  MUFU.EX2 R97, R97 ;  /* 0x0000006100617308 */ /* 0x000fe20000000800 */
[----:B------:R-:W-:Y:S02]  /*ab20*/  FMUL.FTZ R15, R85, R75 ;  /* 0x0000004b550f7220 */ /* 0x000fe40000410000 */
[--C-:B------:R-:W-:Y:S02]  /*ab30*/  FFMA.FTZ R101, R101, c[0x0][0x23c], -R144.reuse ;  /* 0x00008f0065657a23 */ /* 0x100fe40000010890 */
[----:B------:R-:W-:Y:S02]  /*ab40*/  FFMA.FTZ R100, R99, c[0x0][0x23c], -R144 ;  /* 0x00008f0063647a23 */ /* 0x000fe40000010890 */
[----:B------:R-:W-:Y:S01]  /*ab50*/  FADD.FTZ R90, R90, R137 ;  /* 0x000000895a5a7221 */ /* 0x000fe20000010000 */
[C---:B------:R-:W-:Y:S02]  /*ab60*/  HMMA.16816.F32.BF16 R12, R80.reuse, R20, R12 ;  /* 0x00000014500c723c */ /* 0x040fe4000004180c */
[----:B------:R-:W-:Y:S01]  /*ab70*/  MUFU.EX2 R140, R140 ;  /* 0x0000008c008c7308 */ /* 0x000fe20000000800 */
[----:B------:R-:W-:Y:S01]  /*ab80*/  MOV R137, R133 ;  /* 0x0000008500897202 */ /* 0x000fe20000000f00 */
[----:B------:R-:W-:Y:S01]  /*ab90*/  FADD.FTZ R93, R93, R136 ;  /* 0x000000885d5d7221 */ /* 0x000fe20000010000 */
[----:B------:R-:W-:Y:S01]  /*aba0*/  MOV R136, R132 ;  /* 0x0000008400887202 */ /* 0x000fe20000000f00 */
[----:B------:R-:W-:Y:S02]  /*abb0*/  FADD.FTZ R91, R91, R90 ;  /* 0x0000005a5b5b7221 */ /* 0x000fe40000010000 */
        /* <DEDUP_REMOVED lines=13> */
[----:B------:R2:W-:Y:S01]  /*ac90*/  MUFU.EX2 R104, R68 ;  /* 0x0000004400687308 */ /* 0x0005e20000000800 */
[C---:B------:R-:W-:Y:S01]  /*aca0*/  FMUL.FTZ R28, R84.reuse, R56 ;  /* 0x00000038541c7220 */ /* 0x040fe20000410000 */
[C---:B------:R-:W-:Y:S04]  /*acb0*/  HMMA.16816.F32.BF16 R24, R80.reuse, R30, R24 ;  /* 0x0000001e5018723c */ /* 0x040fe80000041818 */
[----:B------:R-:W-:Y:S02]  /*acc0*/  FMUL.FTZ R29, R84, R57 ;  /* 0x00000039541d7220 */ /* 0x000fe40000410000 */
[----:B------:R-:W-:Y:S02]  /*acd0*/  FFMA.FTZ R145, R86, c[0x0][0x23c], -R145 ;  /* 0x00008f0056917a23 */ /* 0x000fe40000010891 */
[C---:B------:R-:W-:Y:S01]  /*ace0*/  FMUL.FTZ R30, R85.reuse, R58 ;  /* 0x0000003a551e7220 */ /* 0x040fe20000410000 */
[----:B------:R-:W3:Y:S03]  /*acf0*/  MUFU.EX2 R65, R65 ;  /* 0x0000004100417308 */ /* 0x000ee60000000800 */
[----:B------:R-:W-:Y:S02]  /*ad00*/  FMUL.FTZ R31, R85, R59 ;  /* 0x0000003b551f7220 */ /* 0x000fe40000410000 */
[----:B------:R-:W-:Y:S01]  /*ad10*/  LDSM.16.MT88.4 R56, [R110+0x6400] ;  /* 0x006400006e38783b */ /* 0x000fe20000004200 */
[----:B------:R-:W-:Y:S02]  /*ad20*/  FFMA.FTZ R144, R105, c[0x0][0x23c], -R144 ;  /* 0x00008f0069907a23 */ /* 0x000fe40000010890 */
[----:B------:R-:W-:Y:S02]  /*ad30*/  FADD.FTZ R92, R92, R93 ;  /* 0x0000005d5c5c7221 */ /* 0x000fe40000010000 */
[C---:B-1----:R-:W-:Y:S01]  /*ad40*/  HMMA.16816.F32.BF16 R28, R80.reuse, R60, R28 ;  /* 0x0000003c501c723c */ /* 0x042fe2000004181c */
[----:B------:R-:W-:Y:S02]  /*ad50*/  MUFU.EX2 R138, R138 ;  /* 0x0000008a008a7308 */ /* 0x000fe40000000800 */
[----:B--2---:R-:W-:Y:S01]  /*ad60*/  LDSM.16.MT88.4 R68, [R108+0x6c00] ;  /* 0x006c00006c44783b */ /* 0x004fe20000004200 */
[----:B------:R-:W-:Y:S04]  /*ad70*/  FADD.FTZ R88, R88, R91 ;  /* 0x0000005b58587221 */ /* 0x000fe80000010000 */
[C---:B------:R-:W-:Y:S03]  /*ad80*/  HMMA.16816.F32.BF16 R32, R80.reuse, R62, R32 ;  /* 0x0000003e5020723c */ /* 0x040fe60000041820 */
[----:B------:R-:W-:Y:S01]  /*ad90*/  LDSM.16.MT88.4 R60, [R108+0x6800] ;  /* 0x006800006c3c783b */ /* 0x000fe20000004200 */
[----:B------:R-:W-:Y:S04]  /*ada0*/  MUFU.EX2 R142, R142 ;  /* 0x0000008e008e7308 */ /* 0x000fe80000000800 */
[C---:B----4-:R-:W-:Y:S06]  /*adb0*/  HMMA.16816.F32.BF16 R36, R80.reuse, R52, R36 ;  /* 0x000000345024723c */ /* 0x050fec0000041824 */
[----:B------:R-:W-:Y:S02]  /*adc0*/  MUFU.EX2 R141, R141 ;  /* 0x0000008d008d7308 */ /* 0x000fe40000000800 */
[C---:B------:R-:W-:Y:S01]  /*add0*/  HMMA.16816.F32.BF16 R40, R80.reuse, R54, R40 ;  /* 0x000000365028723c */ /* 0x040fe20000041828 */
[----:B------:R-:W1:Y:S07]  /*ade0*/  LDSM.16.MT88.4 R52, [R108+0x8000] ;  /* 0x008000006c34783b */ /* 0x000e6e0000004200 */
[----:B------:R-:W2:Y:S10]  /*adf0*/  MUFU.EX2 R64, R64 ;  /* 0x0000004000407308 */ /* 0x000eb40000000800 */
[----:B------:R-:W4:Y:S10]  /*ae00*/  MUFU.EX2 R103, R103 ;  /* 0x0000006700677308 */ /* 0x000f340000000800 */
[----:B------:R-:W-:Y:S10]  /*ae10*/  MUFU.EX2 R107, R107 ;  /* 0x0000006b006b7308 */ /* 0x000ff40000000800 */
[----:B------:R-:W-:Y:S01]  /*ae20*/  MUFU.EX2 R102, R102 ;  /* 0x0000006600667308 */ /* 0x000fe20000000800 */
[C---:B-1----:R-:W-:Y:S07]  /*ae30*/  HMMA.16816.F32.BF16 R44, R80.reuse, R52, R44 ;  /* 0x00000034502c723c */ /* 0x042fee000004182c */
[----:B---3--:R-:W-:Y:S01]  /*ae40*/  F2FP.BF16.PACK_AB R53, R96, R65 ;  /* 0x000000416035723e */ /* 0x008fe200000010ff */
[----:B------:R-:W-:Y:S01]  /*ae50*/  HMMA.16816.F32.BF16 R48, R80, R54, R48 ;  /* 0x000000365030723c */ /* 0x000fe20000041830 */
[----:B------:R-:W1:Y:S03]  /*ae60*/  MUFU.EX2 R99, R67 ;  /* 0x0000004300637308 */ /* 0x000e660000000800 */
[----:B--2---:R-:W-:Y:S03]  /*ae70*/  F2FP.BF16.PACK_AB R52, R97, R64 ;  /* 0x000000406134723e */ /* 0x004fe600000010ff */
[----:B------:R-:W-:Y:S02]  /*ae80*/  F2FP.BF16.PACK_AB R55, R94, R95 ;  /* 0x0000005f5e37723e */ /* 0x000fe400000010ff */
[----:B----4-:R-:W-:Y:S02]  /*ae90*/  F2FP.BF16.PACK_AB R54, R103, R106 ;  /* 0x0000006a6736723e */ /* 0x010fe400000010ff */
[----:B------:R-:W-:Y:S05]  /*aea0*/  MUFU.EX2 R98, R98 ;  /* 0x0000006200627308 */ /* 0x000fea0000000800 */
[C---:B------:R-:W-:Y:S05]  /*aeb0*/  HMMA.16816.F32.BF16 R4, R52.reuse, R56, R4 ;  /* 0x000000383404723c */ /* 0x040fea0000041804 */
[----:B------:R-:W2:Y:S03]  /*aec0*/  MUFU.EX2 R145, R145 ;  /* 0x0000009100917308 */ /* 0x000ea60000000800 */
[C---:B------:R-:W-:Y:S01]  /*aed0*/  HMMA.16816.F32.BF16 R8, R52.reuse, R58, R8 ;  /* 0x0000003a3408723c */ /* 0x040fe20000041808 */
[----:B------:R-:W3:Y:S03]  /*aee0*/  LDSM.16.MT88.4 R56, [R108+0x6400] ;  /* 0x006400006c38783b */ /* 0x000ee60000004200 */
[----:B-1----:R-:W-:Y:S03]  /*aef0*/  F2FP.BF16.PACK_AB R85, R99, R104 ;  /* 0x000000686355723e */ /* 0x002fe600000010ff */
[----:B------:R-:W-:Y:S10]  /*af00*/  MUFU.EX2 R101, R101 ;  /* 0x0000006500657308 */ /* 0x000ff40000000800 */
[----:B------:R-:W1:Y:S01]  /*af10*/  MUFU.EX2 R100, R100 ;  /* 0x0000006400647308 */ /* 0x000e620000000800 */
[----:B--2---:R-:W-:Y:S09]  /*af20*/  F2FP.BF16.PACK_AB R87, R145, R98 ;  /* 0x000000629157723e */ /* 0x004ff200000010ff */
[----:B------:R-:W-:Y:S10]  /*af30*/  MUFU.EX2 R105, R66 ;  /* 0x0000004200697308 */ /* 0x000ff40000000800 */
[----:B------:R-:W2:Y:S01]  /*af40*/  MUFU.EX2 R144, R144 ;  /* 0x0000009000907308 */ /* 0x000ea20000000800 */
[C---:B---3--:R-:W-:Y:S03]  /*af50*/  HMMA.16816.F32.BF16 R12, R52.reuse, R56, R12 ;  /* 0x00000038340c723c */ /* 0x048fe6000004180c */
[----:B-1----:R-:W-:Y:S05]  /*af60*/  F2FP.BF16.PACK_AB R84, R100, R101 ;  /* 0x000000656454723e */ /* 0x002fea00000010ff */
        /* <DEDUP_REMOVED lines=54> */
[----:B------:R-:W-:Y:S02]  /*b2d0*/  FADD.FTZ R142, R141, R142 ;  /* 0x0000008e8d8e7221 */ /* 0x000fe40000010000 */
        /* <DEDUP_REMOVED lines=17> */
[C---:B---3--:R-:W-:Y:S08]  /*b3f0*/  HMMA.16816.F32.BF16 R36, R84.reuse, R4, R36 ;  /* 0x000000045424723c */ /* 0x048ff00000041824 */
[C---:B------:R-:W-:Y:S08]  /*b400*/  HMMA.16816.F32.BF16 R40, R84.reuse, R6, R40 ;  /* 0x000000065428723c */ /* 0x040ff00000041828 */
[C---:B----4-:R-:W-:Y:S08]  /*b410*/  HMMA.16816.F32.BF16 R44, R84.reuse, R8, R44 ;  /* 0x00000008542c723c */ /* 0x050ff0000004182c */
[----:B------:R-:W-:Y:S07]  /*b420*/  HMMA.16816.F32.BF16 R48, R84, R10, R48 ;  /* 0x0000000a5430723c */ /* 0x000fee0000041830 */
[----:B------:R-:W-:Y:S02]  /*b430*/  MOV R85, R2 ;  /* 0x0000000200557202 */ /* 0x000fe40000000f00 */
[----:B------:R-:W-:Y:S01]  /*b440*/  MOV R84, R3 ;  /* 0x0000000300547202 */ /* 0x000fe20000000f00 */
[----:B------:R-:W-:-:S05]  /*b450*/  @P0 BRA `(.L_x_5790) ;  /* 0xffffd2d000000947 */ /* 0x000fca000383ffff */
.L_x_5786:
        /* <DEDUP_REMOVED lines=207> */
.L_x_5792:
[----:B----4-:R-:W-:Y:S05]  /*c150*/  BSYNC B0 ;  /* 0x0000000000007941 */ /* 0x010fea0003800000 */
.L_x_5791:
        /* <DEDUP_REMOVED lines=18> */
.L_x_5794:
[----:B------:R-:W-:Y:S05]  /*c280*/  BSYNC B0 ;  /* 0x0000000000007941 */ /* 0x000fea0003800000 */
.L_x_5793:
        /* <DEDUP_REMOVED lines=10> */
.L_x_5796:
[----:B------:R-:W-:Y:S05]  /*c330*/  BSYNC B0 ;  /* 0x0000000000007941 */ /* 0x000fea0003800000 */
.L_x_5795:
        /* <DEDUP_REMOVED lines=10> */
.L_x_5798:
[----:B------:R-:W-:Y:S05]  /*c3e0*/  BSYNC B0 ;  /* 0x0000000000007941 */ /* 0x000fea0003800000 */
.L_x_5797:
        /* <DEDUP_REMOVED lines=11> */
.L_x_5799:
        /* <DEDUP_REMOVED lines=14> */
.L_x_6383:


//--------------------- .text._ZN5flash24flash_fwd_splitkv_kernelI23Flash_fwd_kernel_traitsILi96ELi64ELi64ELi4ELb0ELb0EN7cutlass10bfloat16_tE19Flash_kernel_traitsILi96ELi64ELi64ELi4ES3_EELb1ELb0ELb0ELb0ELb1ELb0ELb1ELb1EEEvNS_16Flash_fwd_paramsE --------------------------
	.section	.text._ZN5flash24flash_fwd_splitkv_kernelI23Flash_fwd_kernel_traitsILi96ELi64ELi64ELi4ELb0ELb0EN7cutlass10bfloat16_tE19Flash_kernel_traitsILi96ELi64ELi64ELi4ES3_EELb1ELb0ELb0ELb0ELb1ELb0ELb1ELb1EEEvNS_16Flash_fwd_paramsE,"ax",@progbits
	.sectioninfo	@"SHI_REGISTERS=146"
	.align	128
        .global         _ZN5flash24flash_fwd_splitkv_kernelI23Flash_fwd_kernel_traitsILi96ELi64ELi64ELi4ELb0ELb0EN7cutlass10bfloat16_tE19Flash_kernel_traitsILi96ELi64ELi64ELi4ES3_EELb1ELb0ELb0ELb0ELb1ELb0ELb1ELb1EEEvNS_16Flash_fwd_paramsE
        .type           _ZN5flash24flash_fwd_splitkv_kernelI23Flash_fwd_kernel_traitsILi96ELi64ELi64ELi4ELb0ELb0EN7cutlass10bfloat16_tE19Flash_kernel_traitsILi96ELi64ELi64ELi4ES3_EELb1ELb0ELb0ELb0ELb1ELb0ELb1ELb1EEEvNS_16Flash_fwd_paramsE,@function
        .size           _ZN5flash24flash_fwd_splitkv_kernelI23Flash_fwd_kernel_traitsILi96ELi64ELi64ELi4ELb0ELb0EN7cutlass10bfloat16_tE19Flash_kernel_traitsILi96ELi64ELi64ELi4ES3_EELb1ELb0ELb0ELb0ELb1ELb0ELb1ELb1EEEvNS_16Flash_fwd_paramsE,(.L_x_6384 - _ZN5flash24flash_fwd_splitkv_kernelI23Flash_fwd_kernel_traitsILi96ELi64ELi64ELi4ELb0ELb0EN7cutlass10bfloat16_tE19Flash_kernel_traitsILi96ELi64ELi64ELi4ES3_EELb1ELb0ELb0ELb0ELb1ELb0ELb1ELb1EEEvNS_16Flash_fwd_paramsE)
        .other          _ZN5flash24flash_fwd_splitkv_kernelI23Flash_fwd_kernel_traitsILi96ELi64ELi64ELi4ELb0ELb0EN7cutlass10bfloat16_tE19Flash_kernel_traitsILi96ELi64ELi64ELi4ES3_EELb1ELb0ELb0ELb0ELb1ELb0ELb1ELb1EEEvNS_16Flash_fwd_paramsE,@"STO_CUDA_ENTRY STV_DEFAULT"
_ZN5flash24flash_fwd_splitkv_kernelI23Flash_fwd_kernel_traitsILi96ELi64ELi64ELi4ELb0ELb0EN7cutlass10bfloat16_tE19Flash_kernel_traitsILi96ELi64ELi64ELi4ES3_EELb1ELb0ELb0ELb0ELb1ELb0ELb1ELb1EEEvNS_16Flash_fwd_paramsE:
.text._ZN5flash24flash_fwd_splitkv_kernelI23Flash_fwd_kernel_traitsILi96ELi64ELi64ELi4ELb0ELb0EN7cutlass10bfloat16_tE19Flash_kernel_traitsILi96ELi64ELi64ELi4ES3_EELb1ELb0ELb0ELb0ELb1ELb0ELb1ELb1EEEvNS_16Flash_fwd_paramsE:
        /* <DEDUP_REMOVED lines=54> */
.L_x_5800:
[----:B-1-34-:R-:W-:Y:S02]  /*0360*/  MOV R71, c[0x0][0x218] ;  /* 0x0000860000477a02 */ /* 0x01afe40000000f00 */
.L_x_5801:
        /* <DEDUP_REMOVED lines=113> */
.L_x_5802:
[----:B------:R-:W-:Y:S01]  /*0a80*/  ISETP.NE.U32.AND P0, PT, RZ, c[0x0][0x2b8], PT ;  /* 0x0000ae00ff007a0c */ /* 0x000fe20003f05070 */
        /* <DEDUP_REMOVED lines=25> */
[----:B-1---5:R-:W-:Y:S02]  /*0c20*/  IMAD.MOV R3, RZ, RZ, -R7 ;  /* 0x000000ffff037224 */ /* 0x022fe400078e0a07 */
        /* <DEDUP_REMOVED lines=30> */
[----:B------:R-:W-:-:S03]  /*0e10*/  MOV R7, R4 ;  /* 0x0000000400077202 */ /* 0x000fc60000000f00 */
[----:B------:R-:W-:Y:S02]  /*0e20*/  IMAD R9, R5, c[0x0][0x2d0], R52 ;  /* 0x0000b40005097a24 */ /* 0x000fe400078e0234 */
[----:B------:R-:W-:-:S03]  /*0e30*/  IMAD.HI.U32 R6, R6, R7, RZ ;  /* 0x0000000706067227 */ /* 0x000fc600078e00ff */
[----:B------:R-:W-:Y:S01]  /*0e40*/  SHF.R.S32.HI R5, RZ, 0x1f, R9 ;  /* 0x0000001fff057819 */ /* 0x000fe20000011409 */
[----:B------:R-:W-:-:S04]  /*0e50*/  IMAD.MOV R4, RZ, RZ, -R6 ;  /* 0x000000ffff047224 */ /* 0x000fc800078e0a06 */
[----:B------:R-:W-:-:S05]  /*0e60*/  IMAD R4, R3, R4, R7 ;  /* 0x0000000403047224 */ /* 0x000fca00078e0207 */
[----:B------:R-:W-:-:S13]  /*0e70*/  ISETP.GT.U32.AND P0, PT, R3, R4, PT ;  /* 0x000000040300720c */ /* 0x000fda0003f04070 */
[-C--:B------:R-:W-:Y:S02]  /*0e80*/  @!P0 IADD3 R4, R4, -R3.reuse, RZ ;  /* 0x8000000304048210 */ /* 0x080fe40007ffe0ff */
[----:B------:R-:W-:Y:S02]  /*0e90*/  @!P0 IADD3 R6, R6, 0x1, RZ ;  /* 0x0000000106068810 */ /* 0x000fe40007ffe0ff */
[----:B------:R-:W-:Y:S01]  /*0ea0*/  ISETP.GE.U32.AND P1, PT, R4, R3, PT ;  /* 0x000000030400720c */ /* 0x000fe20003f26070 */
[----:B------:R-:W-:Y:S01]  /*0eb0*/  IMAD R4, R5, c[0x0][0x198], RZ ;  /* 0x0000660005047a24 */ /* 0x000fe200078e02ff */
[----:B------:R-:W-:-:S04]  /*0ec0*/  LOP3.LUT R3, R106, c[0x0][0x1c8], RZ, 0x3c, !PT ;  /* 0x000072006a037a12 */ /* 0x000fc800078e3cff */
[----:B------:R-:W-:-:S07]  /*0ed0*/  ISETP.GE.AND P0, PT, R3, RZ, PT ;  /* 0x000000ff0300720c */ /* 0x000fce0003f06270 */
[----:B------:R-:W-:Y:S02]  /*0ee0*/  @P1 IADD3 R6, R6, 0x1, RZ ;  /* 0x0000000106061810 */ /* 0x000fe40007ffe0ff */
[----:B------:R-:W-:-:S04]  /*0ef0*/  ISETP.NE.AND P1, PT, RZ, c[0x0][0x1c8], PT ;  /* 0x00007200ff007a0c */ /* 0x000fc80003f25270 */
[----:B------:R-:W-:-:S09]  /*0f00*/  @!P0 IADD3 R6, -R6, RZ, RZ ;  /* 0x000000ff06068210 */ /* 0x000fd20007ffe1ff */
[----:B------:R-:W-:Y:S02]  /*0f10*/  @!P1 LOP3.LUT R6, RZ, c[0x0][0x1c8], RZ, 0x33, !PT ;  /* 0x00007200ff069a12 */ /* 0x000fe400078e33ff */
[----:B--2---:R-:W-:Y:S01]  /*0f20*/  SHF.R.S32.HI R11, RZ, 0x1f, R2 ;  /* 0x0000001fff0b7819 */ /* 0x004fe20000011402 */
[----:B------:R-:W-:-:S04]  /*0f30*/  IMAD.WIDE.U32 R14, R2, c[0x0][0x180], RZ ;  /* 0x00006000020e7a25 */ /* 0x000fc800078e00ff */
[C---:B------:R-:W-:Y:S02]  /*0f40*/  IMAD R3, R11.reuse, c[0x0][0x180], RZ ;  /* 0x000060000b037a24 */ /* 0x040fe400078e02ff */
[----:B------:R-:W-:Y:S02]  /*0f50*/  IMAD R11, R11, c[0x0][0x188], RZ ;  /* 0x000062000b0b7a24 */ /* 0x000fe400078e02ff */
[C---:B------:R-:W-:Y:S02]  /*0f60*/  IMAD R3, R2.reuse, c[0x0][0x184], R3 ;  /* 0x0000610002037a24 */ /* 0x040fe400078e0203 */
[----:B------:R-:W-:Y:S02]  /*0f70*/  IMAD R11, R2, c[0x0][0x18c], R11 ;  /* 0x00006300020b7a24 */ /* 0x000fe400078e020b */
[----:B------:R-:W-:Y:S02]  /*0f80*/  IMAD.IADD R15, R15, 0x1, R3 ;  /* 0x000000010f0f7824 */ /* 0x000fe400078e0203 */
[C---:B------:R-:W-:Y:S01]  /*0f90*/  IMAD R3, R9.reuse, c[0x0][0x19c], R4 ;  /* 0x0000670009037a24 */ /* 0x040fe200078e0204 */
[----:B------:R-:W-:Y:S01]  /*0fa0*/  SHF.R.S32.HI R4, RZ, 0x1f, R6 ;  /* 0x0000001fff047819 */ /* 0x000fe20000011406 */
[----:B------:R-:W-:-:S04]  /*0fb0*/  IMAD.WIDE.U32 R14, R9, c[0x0][0x198], R14 ;  /* 0x00006600090e7a25 */ /* 0x000fc800078e000e */
[----:B------:R-:W-:Y:S01]  /*0fc0*/  IMAD.WIDE.U32 R16, R2, c[0x0][0x188], RZ ;  /* 0x0000620002107a25 */ /* 0x000fe200078e00ff */
[----:B------:R-:W-:-:S03]  /*0fd0*/  IADD3 R15, R15, R3, RZ ;  /* 0x000000030f0f7210 */ /* 0x000fc60007ffe0ff */
[----:B------:R-:W-:Y:S01]  /*0fe0*/  IMAD R3, R4, c[0x0][0x1b0], RZ ;  /* 0x00006c0004037a24 */ /* 0x000fe200078e02ff */
[----:B------:R-:W-:Y:S01]  /*0ff0*/  IADD3 R11, R17, R11, RZ ;  /* 0x0000000b110b7210 */ /* 0x000fe20007ffe0ff */
[----:B------:R-:W-:-:S04]  /*1000*/  IMAD.WIDE.U32 R14, R6, c[0x0][0x1b0], R14 ;  /* 0x00006c00060e7a25 */ /* 0x000fc800078e000e */
[----:B------:R-:W-:Y:S01]  /*1010*/  IMAD R3, R6, c[0x0][0x1b4], R3 ;  /* 0x00006d0006037a24 */ /* 0x000fe200078e0203 */
[----:B------:R-:W-:Y:S01]  /*1020*/  MOV R2, R14 ;  /* 0x0000000e00027202 */ /* 0x000fe20000000f00 */
[----:B------:R-:W-:Y:S02]  /*1030*/  IMAD.MOV.U32 R8, RZ, RZ, R16 ;  /* 0x000000ffff087224 */ /* 0x000fe400078e0010 */
[----:B------:R-:W-:Y:S01]  /*1040*/  IMAD.IADD R7, R15, 0x1, R3 ;  /* 0x000000010f077824 */ /* 0x000fe200078e0203 */
[----:B------:R-:W-:Y:S05]  /*1050*/  BRA `(.L_x_5804) ;  /* 0x0000044000007947 */ /* 0x000fea0003800000 */
.L_x_5803:
        /* <DEDUP_REMOVED lines=16> */
.L_x_5805:
[----:B------:R-:W-:Y:S01]  /*1160*/  IABS R5, c[0x0][0x1c8] ;  /* 0x0000720000057a13 */ /* 0x000fe20000000000 */
[----:B------:R-:W-:Y:S01]  /*1170*/  @P4 IMAD.IADD R11, R10, 0x1, R11 ;  /* 0x000000010a0b4824 */ /* 0x000fe200078e020b */
[----:B------:R-:W-:Y:S02]  /*1180*/  MOV R6, RZ ;  /* 0x000000ff00067202 */ /* 0x000fe40000000f00 */
[----:B------:R-:W1:Y:S01]  /*1190*/  I2F.RP R14, R5 ;  /* 0x00000005000e7306 */ /* 0x000e620000209400 */
[----:B------:R-:W-:-:S07]  /*11a0*/  LEA R52, R87, 0xffffffc0, 0x6 ;  /* 0xffffffc057347811 */ /* 0x000fce00078e30ff */
[----:B-1----:R-:W1:Y:S02]  /*11b0*/  MUFU.RCP R12, R14 ;  /* 0x0000000e000c7308 */ /* 0x002e640000001000 */
[----:B-1----:R-:W-:Y:S01]  /*11c0*/  IADD3 R12, R12, 0xffffffe, RZ ;  /* 0x0ffffffe0c0c7810 */ /* 0x002fe20007ffe0ff */
[----:B------:R-:W-:-:S05]  /*11d0*/  IMAD.WIDE.U32 R14, R52, c[0x0][0x198], R8 ;  /* 0x00006600340e7a25 */ /* 0x000fca00078e0008 */
[----:B------:R-:W1:Y:S01]  /*11e0*/  F2I.FTZ.U32.TRUNC.NTZ R7, R12 ;  /* 0x0000000c00077305 */ /* 0x000e62000021f000 */
[----:B------:R-:W-:-:S04]  /*11f0*/  @P4 IMAD.WIDE.U32 R8, R11, c[0x0][0x1a0], RZ ;  /* 0x000068000b084a25 */ /* 0x000fc800078e00ff */
[----:B------:R-:W-:Y:S02]  /*1200*/  @P4 IMAD R11, R11, c[0x0][0x1a4], R9 ;  /* 0x000069000b0b4a24 */ /* 0x000fe400078e0209 */
[----:B------:R-:W-:Y:S02]  /*1210*/  IMAD.MOV.U32 R9, RZ, RZ, R52 ;  /* 0x000000ffff097224 */ /* 0x000fe400078e0034 */
[----:B-1----:R-:W-:-:S04]  /*1220*/  IMAD.MOV R2, RZ, RZ, -R7 ;  /* 0x000000ffff027224 */ /* 0x002fc800078e0a07 */
        /* <DEDUP_REMOVED lines=23> */
[----:B------:R-:W-:Y:S02]  /*13a0*/  IMAD R7, R4, c[0x0][0x1b0], RZ ;  /* 0x00006c0004077a24 */ /* 0x000fe400078e02ff */
[----:B------:R-:W-:Y:S02]  /*13b0*/  IMAD.MOV.U32 R2, RZ, RZ, R14 ;  /* 0x000000ffff027224 */ /* 0x000fe400078e000e */
        /* <DEDUP_REMOVED lines=14> */
.L_x_5804:
[----:B-----5:R1:W5:Y:S01]  /*14a0*/  @P5 LDG.E R3, [R108.64] ;  /* 0x000000066c035981 */ /* 0x020362000c1e1900 */
[----:B------:R-:W-:Y:S01]  /*14b0*/  ISETP.NE.AND P0, PT, R13, -0x1, PT ;  /* 0xffffffff0d00780c */ /* 0x000fe20003f05270 */
[----:B------:R-:W-:Y:S01]  /*14c0*/  IMAD.MOV.U32 R14, RZ, RZ, 0x2 ;  /* 0x00000002ff0e7424 */ /* 0x000fe200078e00ff */
[----:B------:R-:W-:Y:S01]  /*14d0*/  SHF.R.S32.HI R80, RZ, 0x1f, R55 ;  /* 0x0000001fff507819 */ /* 0x000fe20000011437 */
[----:B------:R-:W-:Y:S01]  /*14e0*/  IMAD.MOV.U32 R77, RZ, RZ, c[0x0][0x230] ;  /* 0x00008c00ff4d7624 */ /* 0x000fe200078e00ff */
[----:B------:R-:W-:Y:S01]  /*14f0*/  MOV R90, 0x5 ;  /* 0x00000005005a7802 */ /* 0x000fe20000000f00 */
[----:B------:R-:W-:Y:S01]  /*1500*/  IMAD.MOV.U32 R51, RZ, RZ, 0x10 ;  /* 0x00000010ff337424 */ /* 0x000fe200078e00ff */
[CC--:B------:R-:W-:Y:S02]  /*1510*/  LEA.HI R15, R80.reuse, R55.reuse, RZ, 0x2 ;  /* 0x00000037500f7211 */ /* 0x0c0fe400078f10ff */
[----:B------:R-:W-:-:S02]  /*1520*/  LEA.HI R98, R80, R55, RZ, 0x5 ;  /* 0x0000003750627211 */ /* 0x000fc400078f28ff */
[----:B------:R-:W-:Y:S02]  /*1530*/  SHF.R.S32.HI R104, RZ, 0x2, R15 ;  /* 0x00000002ff687819 */ /* 0x000fe4000001140f */
[----:B------:R-:W-:Y:S01]  /*1540*/  LOP3.LUT R74, R15, 0xfffffffc, RZ, 0xc0, !PT ;  /* 0xfffffffc0f4a7812 */ /* 0x000fe200078ec0ff */
[C---:B------:R-:W-:Y:S01]  /*1550*/  @P0 IMAD.WIDE.U32 R18, R13.reuse, c[0x0][0x190], RZ ;  /* 0x000064000d120a25 */ /* 0x040fe200078e00ff */
[----:B------:R-:W-:Y:S02]  /*1560*/  SHF.R.S32.HI R98, RZ, 0x5, R98 ;  /* 0x00000005ff627819 */ /* 0x000fe40000011462 */
[----:B------:R-:W-:Y:S01]  /*1570*/  SHF.R.S32.HI R105, RZ, 0x1f, R104 ;  /* 0x0000001fff697819 */ /* 0x000fe20000011468 */
[----:B------:R-:W-:Y:S02]  /*1580*/  @!P0 IMAD R12, R0, c[0x0][0x178], RZ ;  /* 0x00005e00000c8a24 */ /* 0x000fe400078e02ff */
[----:B------:R-:W-:Y:S02]  /*1590*/  @P0 IMAD R13, R13, c[0x0][0x194], R19 ;  /* 0x000065000d0d0a24 */ /* 0x000fe400078e0213 */
[----:B------:R-:W-:-:S02]  /*15a0*/  @P0 IMAD.MOV.U32 R10, RZ, RZ, R18 ;  /* 0x000000ffff0a0224 */ /* 0x000fc400078e0012 */
[----:B------:R-:W-:Y:S02]  /*15b0*/  IMAD.MOV.U32 R18, RZ, RZ, RZ ;  /* 0x000000ffff127224 */ /* 0x000fe400078e00ff */
[----:B------:R-:W-:Y:S02]  /*15c0*/  IMAD.MOV.U32 R19, RZ, RZ, c[0x0][0x230] ;  /* 0x00008c00ff137624 */ /* 0x000fe400078e00ff */
[----:B------:R-:W-:-:S04]  /*15d0*/  @!P0 IMAD.WIDE.U32 R16, R125, c[0x0][0x178], RZ ;  /* 0x00005e007d108a25 */ /* 0x000fc800078e00ff */
[----:B------:R-:W-:Y:S02]  /*15e0*/  @!P0 IMAD R12, R125, c[0x0][0x17c], R12 ;  /* 0x00005f007d0c8a24 */ /* 0x000fe400078e020c */
[----:B------:R-:W-:Y:S01]  /*15f0*/  IMAD.HI.U32 R77, R14, R77, R18 ;  /* 0x0000004d0e4d7227 */ /* 0x000fe200078e0012 */
[----:B------:R-:W-:Y:S02]  /*1600*/  LEA.HI R19, R15, R104, RZ, 0x1 ;  /* 0x000000680f137211 */ /* 0x000fe400078f08ff */
[----:B------:R-:W-:Y:S01]  /*1610*/  @!P0 IADD3 R13, R17, R12, RZ ;  /* 0x0000000c110d8210 */ /* 0x000fe20007ffe0ff */
[----:B------:R-:W-:Y:S01]  /*1620*/  IMAD.IADD R74, R55, 0x1, -R74 ;  /* 0x00000001374a7824 */ /* 0x000fe200078e0a4a */
[-C--:B------:R-:W-:Y:S01]  /*1630*/  LEA.HI R17, R80, R55.reuse, RZ, 0x3 ;  /* 0x0000003750117211 */ /* 0x080fe200078f18ff */
[----:B------:R-:W-:Y:S01]  /*1640*/  @!P0 IMAD.MOV.U32 R10, RZ, RZ, R16 ;  /* 0x000000ffff0a8224 */ /* 0x000fe200078e0010 */
[----:B------:R-:W-:Y:S01]  /*1650*/  LOP3.LUT R19, R19, 0x7fffffe, RZ, 0xc0, !PT ;  /* 0x07fffffe13137812 */ /* 0x000fe200078ec0ff */
[----:B------:R-:W-:Y:S01]  /*1660*/  IMAD.SHL.U32 R18, R74, 0x8, RZ ;  /* 0x000000084a127824 */ /* 0x000fe200078e00ff */
[----:B------:R-:W-:Y:S01]  /*1670*/  LEA.HI R80, R80, R55, RZ, 0x4 ;  /* 0x0000003750507211 */ /* 0x000fe200078f20ff */
[----:B------:R-:W-:Y:S01]  /*1680*/  IMAD.WIDE R20, R21, 0x40, R104 ;  /* 0x0000004015147825 */ /* 0x000fe200078e0268 */
[----:B------:R-:W-:-:S02]  /*1690*/  SHF.R.S32.HI R78, RZ, 0x3, R17 ;  /* 0x00000003ff4e7819 */ /* 0x000fc40000011411 */
[----:B------:R-:W-:Y:S01]  /*16a0*/  LOP3.LUT R80, R80, 0xfffffff0, RZ, 0xc0, !PT ;  /* 0xfffffff050507812 */ /* 0x000fe200078ec0ff */
[----:B------:R-:W-:Y:S01]  /*16b0*/  IMAD.IADD R19, R104, 0x1, -R19 ;  /* 0x0000000168137824 */ /* 0x000fe200078e0a13 */
[----:B------:R-:W-:Y:S01]  /*16c0*/  IADD3 R24, P1, R18, R10, RZ ;  /* 0x0000000a12187210 */ /* 0x000fe20007f3e0ff */
[----:B------:R-:W-:Y:S01]  /*16d0*/  IMAD.SHL.U32 R15, R78, 0x40, RZ ;  /* 0x000000404e0f7824 */ /* 0x000fe200078e00ff */
[----:B------:R-:W-:Y:S02]  /*16e0*/  IADD3 R80, -R80, R55, RZ ;  /* 0x0000003750507210 */ /* 0x000fe40007ffe1ff */
[----:B------:R-:W-:Y:S02]  /*16f0*/  LEA R98, R98, R19, 0x3 ;  /* 0x0000001362627211 */ /* 0x000fe400078e18ff */
[----:B------:R-:W-:Y:S02]  /*1700*/  SHF.R.S32.HI R19, RZ, 0x1f, R18 ;  /* 0x0000001fff137819 */ /* 0x000fe40000011412 */
[----:B------:R-:W-:-:S02]  /*1710*/  LEA.HI R79, R80, R80, RZ, 0x1 ;  /* 0x00000050504f7211 */ /* 0x000fc400078f08ff */
[----:B------:R-:W-:Y:S01]  /*1720*/  IADD3 R22, P0, R18, R8, RZ ;  /* 0x0000000812167210 */ /* 0x000fe20007f1e0ff */
[C---:B------:R-:W-:Y:S01]  /*1730*/  IMAD.X R25, R19.reuse, 0x1, R13, P1 ;  /* 0x0000000113197824 */ /* 0x040fe200008e060d */
[--C-:B------:R-:W-:Y:S02]  /*1740*/  SHF.R.S32.HI R13, RZ, 0x1, R79.reuse ;  /* 0x00000001ff0d7819 */ /* 0x100fe4000001144f */
[----:B------:R-:W-:Y:S01]  /*1750*/  SHF.R.S32.HI R8, RZ, 0x1f, R79 ;  /* 0x0000001fff087819 */ /* 0x000fe2000001144f */
[----:B------:R-:W-:Y:S01]  /*1760*/  IMAD.X R23, R19, 0x1, R11, P0 ;  /* 0x0000000113177824 */ /* 0x000fe200000e060b */
[----:B------:R-:W-:Y:S01]  /*1770*/  IADD3 R100, P0, R104, R9, RZ ;  /* 0x0000000968647210 */ /* 0x000fe20007f1e0ff */
[----:B------:R-:W-:Y:S01]  /*1780*/  IMAD.MOV.U32 R11, RZ, RZ, c[0x0][0x198] ;  /* 0x00006600ff0b7624 */ /* 0x000fe200078e00ff */
[----:B------:R-:W-:Y:S01]  /*1790*/  LEA.HI R8, R8, R13, RZ, 0x2 ;  /* 0x0000000d08087211 */ /* 0x000fe200078f10ff */
[----:B------:R-:W-:Y:S01]  /*17a0*/  IMAD.WIDE.U32 R22, R6, c[0x0][0x1b8], R22 ;  /* 0x00006e0006167a25 */ /* 0x000fe200078e0016 */
[----:B------:R-:W-:-:S02]  /*17b0*/  IADD3.X R5, R105, R5, RZ, P0, !PT ;  /* 0x0000000569057210 */ /* 0x000fc400007fe4ff */
[----:B------:R-:W-:Y:S01]  /*17c0*/  LOP3.LUT R8, R8, 0xfffffffc, RZ, 0xc0, !PT ;  /* 0xfffffffc08087812 */ /* 0x000fe200078ec0ff */
[----:B------:R-:W-:Y:S01]  /*17d0*/  IMAD.SHL.U32 R63, R11, 0x20, RZ ;  /* 0x000000200b3f7824 */ /* 0x000fe200078e00ff */
[----:B------:R-:W-:Y:S01]  /*17e0*/  LOP3.LUT R15, R15, 0xc0, RZ, 0xc0, !PT ;  /* 0x000000c00f0f7812 */ /* 0x000fe200078ec0ff */
[----:B------:R-:W-:Y:S01]  /*17f0*/  IMAD R5, R5, c[0x0][0x1a0], RZ ;  /* 0x0000680005057a24 */ /* 0x000fe200078e02ff */
[----:B------:R-:W-:Y:S01]  /*1800*/  LOP3.LUT R12, R17, 0xfffffff8, RZ, 0xc0, !PT ;  /* 0xfffffff8110c7812 */ /* 0x000fe200078ec0ff */
[----:B------:R-:W-:Y:S01]  /*1810*/  IMAD.IADD R68, R13, 0x1, -R8 ;  /* 0x000000010d447824 */ /* 0x000fe200078e0a08 */
[----:B------:R-:W-:Y:S01]  /*1820*/  SHF.R.S32.HI R8, RZ, 0x1f, R71 ;  /* 0x0000001fff087819 */ /* 0x000fe20000011447 */
[----:B------:R-:W-:Y:S01]  /*1830*/  IMAD R85, R100, c[0x0][0x1a4], R5 ;  /* 0x0000690064557a24 */ /* 0x000fe200078e0205 */
[----:B------:R-:W-:Y:S01]  /*1840*/  LEA.HI R17, R17, R78, RZ, 0x1 ;  /* 0x0000004e11117211 */ /* 0x000fe200078f08ff */
[----:B------:R-:W-:Y:S01]  /*1850*/  IMAD.IADD R12, R55, 0x1, -R12 ;  /* 0x00000001370c7824 */ /* 0x000fe200078e0a0c */
[----:B------:R-:W-:-:S02]  /*1860*/  LOP3.LUT R14, R15, 0x18, R18, 0xf8, !PT ;  /* 0x000000180f0e7812 */ /* 0x000fc400078ef812 */
[----:B------:R-:W-:Y:S02]  /*1870*/  LEA.HI R5, R8, R71, RZ, 0x6 ;  /* 0x0000004708057211 */ /* 0x000fe400078f30ff */
[----:B------:R-:W-:Y:S02]  /*1880*/  SHF.R.U32.HI R15, RZ, 0x3, R15 ;  /* 0x00000003ff0f7819 */ /* 0x000fe4000001160f */
[----:B------:R-:W-:Y:S02]  /*1890*/  LOP3.LUT R17, R17, 0xfffffffe, RZ, 0xc0, !PT ;  /* 0xfffffffe11117812 */ /* 0x000fe400078ec0ff */
[----:B------:R-:W-:Y:S02]  /*18a0*/  SHF.R.S32.HI R5, RZ, 0x6, R5 ;  /* 0x00000006ff057819 */ /* 0x000fe40000011405 */
[----:B------:R-:W-:Y:S01]  /*18b0*/  LOP3.LUT R15, R14, R15, RZ, 0x3c, !PT ;  /* 0x0000000f0e0f7212 */ /* 0x000fe200078e3cff */
[----:B------:R-:W-:Y:S01]  /*18c0*/  IMAD.IADD R78, R78, 0x1, -R17 ;  /* 0x000000014e4e7824 */ /* 0x000fe200078e0a11 */
[----:B------:R-:W-:Y:S01]  /*18d0*/  IADD3 R102, P0, R18, R2, RZ ;  /* 0x0000000212667210 */ /* 0x000fe20007f1e0ff */
[----:B------:R-:W-:Y:S01]  /*18e0*/  IMAD R17, R21, c[0x0][0x190], RZ ;  /* 0x0000640015117a24 */ /* 0x000fe200078e02ff */
[----:B------:R-:W-:Y:S01]  /*18f0*/  IMNMX R82, R122, R5, !PT ;  /* 0x000000057a527217 */ /* 0x000fe20007800200 */
[----:B------:R-:W-:Y:S01]  /*1900*/  IMAD.U32 R98, R98, 0x20, R15 ;  /* 0x0000002062627824 */ /* 0x000fe200078e000f */
[----:B------:R-:W-:Y:S01]  /*1910*/  SHF.R.S32.HI R9, RZ, 0x1f, R106 ;  /* 0x0000001fff097819 */ /* 0x000fe2000001146a */
[----:B------:R-:W-:Y:S01]  /*1920*/  IMAD R15, R4, c[0x0][0x1b8], RZ ;  /* 0x00006e00040f7a24 */ /* 0x000fe200078e02ff */
[----:B------:R-:W-:Y:S01]  /*1930*/  LEA.HI R86, R12, R12, RZ, 0x1 ;  /* 0x0000000c0c567211 */ /* 0x000fe200078f08ff */
[----:B------:R-:W-:Y:S01]  /*1940*/  IMAD.X R103, R19, 0x1, R7, P0 ;  /* 0x0000000113677824 */ /* 0x000fe200000e0607 */
[----:B------:R-:W-:Y:S01]  /*1950*/  ISETP.GT.AND P0, PT, R87, R82, PT ;  /* 0x000000525700720c */ /* 0x000fe20003f04270 */
[C---:B------:R-:W-:Y:S01]  /*1960*/  IMAD R10, R20.reuse, c[0x0][0x194], R17 ;  /* 0x00006500140a7a24 */ /* 0x040fe200078e0211 */
[----:B------:R-:W-:Y:S01]  /*1970*/  SHF.R.S32.HI R73, RZ, 0x1, R77 ;  /* 0x00000001ff497819 */ /* 0x000fe2000001144d */
[----:B------:R-:W-:Y:S01]  /*1980*/  IMAD.WIDE.U32 R20, R20, c[0x0][0x190], R24 ;  /* 0x0000640014147a25 */ /* 0x000fe200078e0018 */
[----:B------:R-:W-:-:S02]  /*1990*/  SHF.L.U32 R74, R74, 0x2, RZ ;  /* 0x000000024a4a7819 */ /* 0x000fc400000006ff */
[----:B------:R-:W-:Y:S01]  /*19a0*/  LOP3.LUT R67, R86, 0xfffffffe, RZ, 0xc0, !PT ;  /* 0xfffffffe56437812 */ /* 0x000fe200078ec0ff */
[----:B------:R-:W-:Y:S01]  /*19b0*/  IMAD R15, R6, c[0x0][0x1bc], R15 ;  /* 0x00006f00060f7a24 */ /* 0x000fe200078e020f */
[----:B------:R-:W-:Y:S01]  /*19c0*/  SHF.R.S32.HI R86, RZ, 0x1, R86 ;  /* 0x00000001ff567819 */ /* 0x000fe20000011456 */
[----:B------:R-:W-:Y:S01]  /*19d0*/  IMAD R9, R9, c[0x0][0x1a8], RZ ;  /* 0x00006a0009097a24 */ /* 0x000fe200078e02ff */
[----:B------:R-:W-:Y:S01]  /*19e0*/  LOP3.LUT P3, RZ, R68, 0x2, RZ, 0xc0, !PT ;  /* 0x0000000244ff7812 */ /* 0x000fe2000786c0ff */
[----:B------:R-:W-:Y:S01]  /*19f0*/  IMAD R5, R105, c[0x0][0x198], RZ ;  /* 0x0000660069057a24 */ /* 0x000fe200078e02ff */
[----:B------:R-:W-:Y:S01]  /*1a00*/  LOP3.LUT P1, RZ, R86, 0x2, RZ, 0xc0, !PT ;  /* 0x0000000256ff7812 */ /* 0x000fe2000782c0ff */
[----:B------:R-:W-:Y:S01]  /*1a10*/  IMAD R75, R104, R73, R74 ;  /* 0x00000049684b7224 */ /* 0x000fe200078e024a */
[----:B------:R-:W-:Y:S01]  /*1a20*/  SHF.L.U64.HI R64, R11, R90, c[0x0][0x19c] ;  /* 0x000067000b407619 */ /* 0x000fe2000001025a */
[----:B------:R-:W-:Y:S01]  /*1a30*/  IMAD.IADD R21, R21, 0x1, R10 ;  /* 0x0000000115157824 */ /* 0x000fe200078e020a */
[----:B------:R-:W-:Y:S01]  /*1a40*/  SEL R61, R51, 0xfffffff0, !P1 ;  /* 0xfffffff0333d7807 */ /* 0x000fe20004800000 */
[----:B------:R-:W-:Y:S01]  /*1a50*/  IMAD.IADD R23, R23, 0x1, R15 ;  /* 0x0000000117177824 */ /* 0x000fe200078e020f */
[----:B------:R-:W-:Y:S01]  /*1a60*/  SHF.R.S32.HI R72, RZ, 0x1f, R75 ;  /* 0x0000001fff487819 */ /* 0x000fe2000001144b */
[----:B------:R-:W-:Y:S01]  /*1a70*/  IMAD R69, R106, c[0x0][0x1ac], R9 ;  /* 0x00006b006a457a24 */ /* 0x000fe200078e0209 */
[----:B------:R-:W-:Y:S01]  /*1a80*/  SEL R51, R51, 0xfffffff0, !P3 ;  /* 0xfffffff033337807 */ /* 0x000fe20005800000 */
[----:B------:R-:W-:-:S02]  /*1a90*/  IMAD.MOV.U32 R9, RZ, RZ, c[0x0][0x1a0] ;  /* 0x00006800ff097624 */ /* 0x000fc400078e00ff */
[----:B------:R-:W-:Y:S02]  /*1aa0*/  IMAD R5, R104, c[0x0][0x19c], R5 ;  /* 0x0000670068057a24 */ /* 0x000fe400078e0205 */
[----:B------:R-:W-:Y:S01]  /*1ab0*/  IMAD.IADD R74, R74, 0x1, R75 ;  /* 0x000000014a4a7824 */ /* 0x000fe200078e024b */
[----:B------:R-:W-:Y:S01]  /*1ac0*/  SHF.L.U64.HI R65, R9, R90, c[0x0][0x1a4] ;  /* 0x0000690009417619 */ /* 0x000fe2000001025a */
[----:B------:R-:W-:-:S03]  /*1ad0*/  IMAD.WIDE.U32 R102, R104, c[0x0][0x198], R102 ;  /* 0x0000660068667a25 */ /* 0x000fc600078e0066 */
[----:B------:R-:W-:Y:S01]  /*1ae0*/  SHF.R.S32.HI R70, RZ, 0x1f, R74 ;  /* 0x0000001fff467819 */ /* 0x000fe2000001144a */
[----:B------:R-:W-:Y:S01]  /*1af0*/  IMAD.WIDE.U32 R106, R106, c[0x0][0x1a8], R20 ;  /* 0x00006a006a6a7a25 */ /* 0x000fe200078e0014 */
[----:B------:R-:W-:-:S03]  /*1b00*/  IADD3 R54, R103, R5, RZ ;  /* 0x0000000567367210 */ /* 0x000fc60007ffe0ff */
[----:B------:R-:W-:-:S04]  /*1b10*/  IMAD.WIDE.U32 R100, R100, c[0x0][0x1a0], R22 ;  /* 0x0000680064647a25 */ /* 0x000fc800078e0016 */
[----:B------:R-:W-:Y:S02]  /*1b20*/  IMAD.IADD R67, R12, 0x1, -R67 ;  /* 0x000000010c437824 */ /* 0x000fe400078e0a43 */
[----:B------:R-:W-:Y:S02]  /*1b30*/  IMAD.SHL.U32 R66, R9, 0x20, RZ ;  /* 0x0000002009427824 */ /* 0x000fe400078e00ff */
        /* <DEDUP_REMOVED lines=12> */
[----:B-----5:R-:W-:Y:S01]  /*1c00*/  IADD3 R52, R3, R52, RZ ;  /* 0x0000003403347210 */ /* 0x020fe20007ffe0ff */
[----:B------:R-:W-:Y:S01]  /*1c10*/  IMAD R0, R125, c[0x0][0x27c], R0 ;  /* 0x00009f007d007a24 */ /* 0x000fe200078e0200 */
[----:B------:R-:W-:Y:S01]  /*1c20*/  IADD3.X R5, R5, R105, ~R8, P1, P0 ;  /* 0x0000006905057210 */ /* 0x000fe20000fe0c08 */
[C---:B------:R-:W-:Y:S01]  /*1c30*/  IMAD.WIDE.U32 R12, R125.reuse, c[0x0][0x280], R18 ;  /* 0x0000a0007d0c7a25 */ /* 0x040fe200078e0012 */
[C---:B------:R-:W-:Y:S01]  /*1c40*/  IADD3 R96, R76.reuse, 0x20, RZ ;  /* 0x000000204c607810 */ /* 0x040fe20007ffe0ff */
[----:B------:R-:W-:Y:S01]  /*1c50*/  ULDC.U8 UR8, c[0x0][0x313] ;  /* 0x0000c4c000087ab9 */ /* 0x000fe20000000000 */
[----:B------:R-:W-:Y:S01]  /*1c60*/  IADD3 R94, R76, 0x40, RZ ;  /* 0x000000404c5e7810 */ /* 0x000fe20007ffe0ff */
[----:B------:R-:W-:Y:S01]  /*1c70*/  IMAD R2, R125, c[0x0][0x284], R2 ;  /* 0x0000a1007d027a24 */ /* 0x000fe200078e0202 */
[----:B------:R-:W-:Y:S01]  /*1c80*/  IADD3 R97, R104, 0x20, RZ ;  /* 0x0000002068617810 */ /* 0x000fe20007ffe0ff */
[----:B------:R-:W-:Y:S01]  /*1c90*/  IMAD.IADD R11, R11, 0x1, R0 ;  /* 0x000000010b0b7824 */ /* 0x000fe200078e0200 */
[C---:B------:R-:W-:Y:S01]  /*1ca0*/  IADD3 R15, R18.reuse, 0x20, RZ ;  /* 0x00000020120f7810 */ /* 0x040fe20007ffe0ff */
[----:B------:R-:W-:Y:S01]  /*1cb0*/  IMAD.IADD R13, R13, 0x1, R2 ;  /* 0x000000010d0d7824 */ /* 0x000fe200078e0202 */
[----:B------:R-:W-:Y:S01]  /*1cc0*/  IADD3 R14, R18, 0x40, RZ ;  /* 0x00000040120e7810 */ /* 0x000fe20007ffe0ff */
[C---:B------:R-:W-:Y:S01]  /*1cd0*/  IMAD R0, R5.reuse, c[0x0][0x290], RZ ;  /* 0x0000a40005007a24 */ /* 0x040fe200078e02ff */
[----:B------:R-:W-:Y:S01]  /*1ce0*/  SHF.R.S32.HI R95, RZ, 0x1f, R76 ;  /* 0x0000001fff5f7819 */ /* 0x000fe2000001144c */
[----:B------:R-:W-:Y:S01]  /*1cf0*/  IMAD R2, R5, c[0x0][0x288], RZ ;  /* 0x0000a20005027a24 */ /* 0x000fe200078e02ff */
[----:B------:R-:W-:Y:S01]  /*1d00*/  SHF.R.S32.HI R93, RZ, 0x1f, R96 ;  /* 0x0000001fff5d7819 */ /* 0x000fe20000011460 */
[C---:B------:R-:W-:Y:S01]  /*1d10*/  IMAD R0, R7.reuse, c[0x0][0x294], R0 ;  /* 0x0000a50007007a24 */ /* 0x040fe200078e0200 */
[----:B------:R-:W-:Y:S01]  /*1d20*/  SHF.R.S32.HI R92, RZ, 0x1f, R94 ;  /* 0x0000001fff5c7819 */ /* 0x000fe2000001145e */
[----:B------:R-:W-:-:S04]  /*1d30*/  IMAD.WIDE.U32 R12, R7, c[0x0][0x290], R12 ;  /* 0x0000a400070c7a25 */ /* 0x000fc800078e000c */
        /* <DEDUP_REMOVED lines=18> */
[----:B------:R-:W-:Y:S01]  /*1e60*/  LEA.HI.X R121, R6, c[0x0][0x26c], R121, 0x1, P0 ;  /* 0x00009b0006797a11 */ /* 0x000fe200000f0c79 */
[C---:B------:R-:W-:Y:S01]  /*1e70*/  IMAD.SHL.U32 R84, R3.reuse, 0x20, RZ ;  /* 0x0000002003547824 */ /* 0x040fe200078e00ff */
[----:B------:R-:W-:Y:S01]  /*1e80*/  LEA R116, P1, R102, c[0x0][0x168], 0x1 ;  /* 0x00005a0066747a11 */ /* 0x000fe200078208ff */
[----:B------:R-:W-:Y:S01]  /*1e90*/  IMAD.MOV.U32 R91, RZ, RZ, c[0x0][0x288] ;  /* 0x0000a200ff5b7624 */ /* 0x000fe200078e00ff */
[----:B------:R-:W-:Y:S01]  /*1ea0*/  LEA R114, P0, R100, c[0x0][0x170], 0x1 ;  /* 0x00005c0064727a11 */ /* 0x000fe200078008ff */
[----:B------:R-:W-:Y:S01]  /*1eb0*/  IMAD.MOV.U32 R81, RZ, RZ, c[0x0][0x290] ;  /* 0x0000a400ff517624 */ /* 0x000fe200078e00ff */
[----:B------:R-:W-:Y:S01]  /*1ec0*/  SHF.L.U64.HI R83, R3, R90, c[0x0][0x294] ;  /* 0x0000a50003537619 */ /* 0x000fe2000001025a */
        /* <DEDUP_REMOVED lines=8> */
[C---:B------:R-:W-:Y:S02]  /*1f50*/  SHF.L.U64.HI R90, R91.reuse, R90, c[0x0][0x28c] ;  /* 0x0000a3005b5a7619 */ /* 0x040fe4000001025a */
[----:B------:R-:W-:Y:S01]  /*1f60*/  SHF.L.U32 R91, R91, 0x5, RZ ;  /* 0x000000055b5b7819 */ /* 0x000fe200000006ff */
[----:B------:R-:W-:Y:S01]  /*1f70*/  IMAD.X R3, R72, 0x1, R3, P0 ;  /* 0x0000000148037824 */ /* 0x000fe200000e0603 */
[C---:B------:R-:W-:Y:S01]  /*1f80*/  SHF.L.U64.HI R0, R110.reuse, 0x1, R5 ;  /* 0x000000016e007819 */ /* 0x040fe20000010205 */
[----:B------:R-:W-:Y:S01]  /*1f90*/  IMAD.SHL.U32 R110, R110, 0x2, RZ ;  /* 0x000000026e6e7824 */ /* 0x000fe200078e00ff */
[----:B------:R-:W-:-:S02]  /*1fa0*/  SHF.L.U64.HI R83, R84, 0x1, R83 ;  /* 0x0000000154537819 */ /* 0x000fc40000010253 */
[C---:B------:R-:W-:Y:S01]  /*1fb0*/  SHF.L.U64.HI R2, R52.reuse, 0x1, R3 ;  /* 0x0000000134027819 */ /* 0x040fe20000010203 */
[----:B------:R-:W-:Y:S01]  /*1fc0*/  IMAD.SHL.U32 R52, R52, 0x2, RZ ;  /* 0x0000000234347824 */ /* 0x000fe200078e00ff */
[C---:B------:R-:W-:Y:S02]  /*1fd0*/  IADD3 R112, P4, R110.reuse, c[0x0][0x2b0], RZ ;  /* 0x0000ac006e707a10 */ /* 0x040fe40007f9e0ff */
[----:B------:R-:W-:Y:S02]  /*1fe0*/  IADD3 R110, P3, R110, c[0x0][0x2a8], RZ ;  /* 0x0000aa006e6e7a10 */ /* 0x000fe40007f7e0ff */
[C---:B------:R-:W-:Y:S02]  /*1ff0*/  IADD3 R20, P1, R52.reuse, c[0x0][0x2b0], RZ ;  /* 0x0000ac0034147a10 */ /* 0x040fe40007f3e0ff */
[----:B------:R-:W-:Y:S02]  /*2000*/  IADD3 R52, P0, R52, c[0x0][0x2a8], RZ ;  /* 0x0000aa0034347a10 */ /* 0x000fe40007f1e0ff */
[C---:B------:R-:W-:Y:S01]  /*2010*/  SHF.L.U64.HI R90, R91.reuse, 0x1, R90 ;  /* 0x000000015b5a7819 */ /* 0x040fe2000001025a */
[----:B------:R-:W-:Y:S01]  /*2020*/  IMAD.SHL.U32 R91, R91, 0x2, RZ ;  /* 0x000000025b5b7824 */ /* 0x000fe200078e00ff */
[----:B------:R-:W-:-:S02]  /*2030*/  SHF.L.U32 R84, R84, 0x1, RZ ;  /* 0x0000000154547819 */ /* 0x000fc400000006ff */
[C---:B------:R-:W-:Y:S02]  /*2040*/  IADD3.X R113, R0.reuse, c[0x0][0x2b4], RZ, P4, !PT ;  /* 0x0000ad0000717a10 */ /* 0x040fe400027fe4ff */
[----:B------:R-:W-:Y:S02]  /*2050*/  IADD3.X R111, R0, c[0x0][0x2ac], RZ, P3, !PT ;  /* 0x0000ab00006f7a10 */ /* 0x000fe40001ffe4ff */
[C---:B------:R-:W-:Y:S02]  /*2060*/  IADD3.X R21, R2.reuse, c[0x0][0x2b4], RZ, P1, !PT ;  /* 0x0000ad0002157a10 */ /* 0x040fe40000ffe4ff */
[----:B------:R-:W-:Y:S02]  /*2070*/  IADD3.X R53, R2, c[0x0][0x2ac], RZ, P0, !PT ;  /* 0x0000ab0002357a10 */ /* 0x000fe400007fe4ff */
.L_x_5832:
        /* <DEDUP_REMOVED lines=172> */
.L_x_5810:
[----:B------:R-:W-:Y:S05]  /*2b40*/  BSYNC B0 ;  /* 0x0000000000007941 */ /* 0x000fea0003800000 */
.L_x_5809:
[----:B------:R-:W-:Y:S01]  /*2b50*/  BSSY B0, `(.L_x_5811) ;  /* 0x000008f000007945 */ /* 0x000fe20003800000 */
[----:B------:R-:W-:-:S05]  /*2b60*/  @!P3 BRA `(.L_x_5812) ;  /* 0x000008d00000b947 */ /* 0x000fca0003800000 */
[----:B------:R-:W-:Y:S01]  /*2b70*/  SHF.L.U32 R47, R76, 0x1, RZ ;  /* 0x000000014c2f7819 */ /* 0x000fe200000006ff */
        /* <DEDUP_REMOVED lines=140> */
.L_x_5812:
[----:B------:R-:W-:Y:S05]  /*3440*/  BSYNC B0 ;  /* 0x0000000000007941 */ /* 0x000fea0003800000 */
.L_x_5811:
        /* <DEDUP_REMOVED lines=8> */
.L_x_5808:
        /* <DEDUP_REMOVED lines=85> */
.L_x_5817:
[----:B------:R-:W-:Y:S05]  /*3a20*/  BSYNC B0 ;  /* 0x0000000000007941 */ /* 0x000fea0003800000 */
.L_x_5816:
        /* <DEDUP_REMOVED lines=83> */
.L_x_5819:
[----:B------:R-:W-:Y:S05]  /*3f60*/  BSYNC B0 ;  /* 0x0000000000007941 */ /* 0x000fea0003800000 */
.L_x_5818:
        /* <DEDUP_REMOVED lines=83> */
.L_x_5821:
[----:B------:R-:W-:Y:S05]  /*44a0*/  BSYNC B0 ;  /* 0x0000000000007941 */ /* 0x000fea0003800000 */
.L_x_5820:
[----:B-----5:R2:W-:Y:S02]  /*44b0*/  STG.E.128 [R116.64+0x80], R40 ;  /* 0x0000802874007986 */ /* 0x0205e4000c101d06 */
.L_x_5815:
[----:B------:R-:W-:Y:S05]  /*44c0*/  BSYNC B1 ;  /* 0x0000000000017941 */ /* 0x000fea0003800000 */
.L_x_5814:
        /* <DEDUP_REMOVED lines=26> */
[C---:B---3--:R-:W-:Y:S04]  /*4670*/  LEA R10, P0, R99.reuse, R128, 0x1 ;  /* 0x00000080630a7211 */ /* 0x048fe800078008ff */
[----:B------:R-:W-:Y:S01]  /*4680*/  LEA.HI.X.SX32 R11, R99, R129, 0x1, P0 ;  /* 0x00000081630b7211 */ /* 0x000fe200000f0eff */
[----:B------:R-:W-:Y:S01]  /*4690*/  IMAD.MOV.U32 R99, RZ, RZ, RZ ;  /* 0x000000ffff637224 */ /* 0x000fe200078e00ff */
[----:B------:R-:W-:Y:S01]  /*46a0*/  @P1 IADD3 R99, RZ, -UR5, RZ ;  /* 0x80000005ff631c10 */ /* 0x000fe2000fffe0ff */
[----:B------:R-:W3:Y:S03]  /*46b0*/  LDG.E.128 R132, [R134.64] ;  /* 0x0000000686847981 */ /* 0x000ee6000c1e1d00 */
[----:B------:R-:W-:Y:S04]  /*46c0*/  IADD3 R131, P0, R76, R99, RZ ;  /* 0x000000634c837210 */ /* 0x000fe80007f1e0ff */
[----:B------:R-:W-:Y:S01]  /*46d0*/  LEA.HI.X.SX32 R99, R99, R95, 0x1, P0 ;  /* 0x0000005f63637211 */ /* 0x000fe200000f0eff */
[----:B--2---:R4:W2:Y:S01]  /*46e0*/  LDG.E.128 R24, [R10.64] ;  /* 0x000000060a187981 */ /* 0x0048a2000c1e1d00 */
        /* <DEDUP_REMOVED lines=23> */
[C---:B------:R-:W-:Y:S01]  /*4860*/  IMAD.U32 R25, R26.reuse, 0x10000, RZ ;  /* 0x000100001a197824 */ /* 0x040fe200078e00ff */
        /* <DEDUP_REMOVED lines=31> */
.L_x_5825:
[----:B------:R-:W-:Y:S05]  /*4a60*/  BSYNC B0 ;  /* 0x0000000000007941 */ /* 0x000fea0003800000 */
.L_x_5824:
        /* <DEDUP_REMOVED lines=31> */
[----:B------:R1:W4:Y:S01]  /*4c60*/  LDG.E.128 R24, [R10.64+0x40] ;  /* 0x000040060a187981 */ /* 0x000322000c1e1d00 */
        /* <DEDUP_REMOVED lines=21> */
[C---:B--2---:R-:W-:Y:S01]  /*4dc0*/  IMAD.U32 R34, R56.reuse, 0x10000, RZ ;  /* 0x0001000038227824 */ /* 0x044fe200078e00ff */
        /* <DEDUP_REMOVED lines=33> */
.L_x_5827:
[----:B------:R-:W-:Y:S05]  /*4fe0*/  BSYNC B0 ;  /* 0x0000000000007941 */ /* 0x000fea0003800000 */
.L_x_5826:
        /* <DEDUP_REMOVED lines=29> */
[----:B--2---:R-:W-:Y:S04]  /*51c0*/  IADD3 R129, P0, R94, R99, RZ ;  /* 0x000000635e817210 */ /* 0x004fe80007f1e0ff */
[----:B------:R-:W-:Y:S01]  /*51d0*/  LEA.HI.X.SX32 R99, R99, R92, 0x1, P0 ;  /* 0x0000005c63637211 */ /* 0x000fe200000f0eff */
[----:B------:R1:W2:Y:S01]  /*51e0*/  LDG.E.128 R24, [R10.64+0x80] ;  /* 0x000080060a187981 */ /* 0x0002a2000c1e1d00 */
        /* <DEDUP_REMOVED lines=21> */
[C---:B----4-:R-:W-:Y:S01]  /*5340*/  IMAD.U32 R34, R56.reuse, 0x10000, RZ ;  /* 0x0001000038227824 */ /* 0x050fe200078e00ff */
        /* <DEDUP_REMOVED lines=33> */
.L_x_5829:
[----:B------:R-:W-:Y:S05]  /*5560*/  BSYNC B0 ;  /* 0x0000000000007941 */ /* 0x000fea0003800000 */
.L_x_5828:
[----:B-----5:R1:W-:Y:S02]  /*5570*/  STG.E.128 [R118.64+0x80], R40 ;  /* 0x0000802876007986 */ /* 0x0203e4000c101d06 */
.L_x_5823:
[----:B------:R-:W-:Y:S05]  /*5580*/  BSYNC B1 ;  /* 0x0000000000017941 */ /* 0x000fea0003800000 */
.L_x_5822:
        /* <DEDUP_REMOVED lines=8> */
.L_x_5807:
        /* <DEDUP_REMOVED lines=13> */
.L_x_5813:
        /* <DEDUP_REMOVED lines=80> */
.L_x_5830:
        /* <DEDUP_REMOVED lines=8> */
.L_x_5831:
[----:B------:R-:W-:Y:S04]  /*5c60*/  IADD3 R13, R13, -0x1, RZ ;  /* 0xffffffff0d0d7810 */ /* 0x000fe80007ffe0ff */
[----:B------:R-:W-:Y:S11]  /*5c70*/  ISETP.GT.AND P0, PT, R13, R82, PT ;  /* 0x000000520d00720c */ /* 0x000ff60003f04270 */
[----:B------:R-:W-:Y:S02]  /*5c80*/  @!UPT UIADD3 URZ, URZ, URZ, URZ ;  /* 0x0000003f3f3ff290 */ /* 0x000fe4000fffe03f */
[----:B------:R-:W-:-:S05]  /*5c90*/  @P0 BRA `(.L_x_5832) ;  /* 0xffffc3e000000947 */ /* 0x000fca000383ffff */
.L_x_5806:
[----:B-1----:R-:W-:Y:S01]  /*5ca0*/  BAR.SYNC.DEFER_BLOCKING 0x0 ;  /* 0x0000000000007b1d */ /* 0x002fe20000010000 */
[----:B------:R-:W-:Y:S01]  /*5cb0*/  ISETP.NE.AND P0, PT, RZ, c[0x0][0x230], PT ;  /* 0x00008c00ff007a0c */ /* 0x000fe20003f05270 */
[----:B------:R-:W-:Y:S01]  /*5cc0*/  IMAD.MOV.U32 R4, RZ, RZ, c[0x0][0x190] ;  /* 0x00006400ff047624 */ /* 0x000fe200078e00ff */
[----:B------:R-:W-:Y:S01]  /*5cd0*/  SHF.L.U32 R124, R98, 0x1, RZ ;  /* 0x00000001627c7819 */ /* 0x000fe200000006ff */
[----:B-----5:R-:W-:Y:S02]  /*5ce0*/  IMAD.MOV.U32 R3, RZ, RZ, 0x5 ;  /* 0x00000005ff037424 */ /* 0x020fe400078e00ff */
[----:B------:R-:W-:Y:S01]  /*5cf0*/  BSSY B2, `(.L_x_5833) ;  /* 0x0000377000027945 */ /* 0x000fe20003800000 */
[C---:B------:R-:W-:Y:S02]  /*5d00*/  IMAD.SHL.U32 R5, R4.reuse, 0x20, RZ ;  /* 0x0000002004057824 */ /* 0x040fe400078e00ff */
[----:B------:R-:W-:-:S05]  /*5d10*/  SHF.L.U64.HI R4, R4, R3, c[0x0][0x194] ;  /* 0x0000650004047619 */ /* 0x000fca0000010203 */
[----:B------:R-:W-:Y:S05]  /*5d20*/  @!P0 BRA `(.L_x_5834) ;  /* 0x0000360000008947 */ /* 0x000fea0003800000 */
[----:B------:R-:W-:Y:S01]  /*5d30*/  ISETP.NE.U32.AND P0, PT, RZ, c[0x0][0x250], PT ;  /* 0x00009400ff007a0c */ /* 0x000fe20003f05070 */
[----:B------:R-:W-:-:S03]  /*5d40*/  IMAD.MOV.U32 R0, RZ, RZ, RZ ;  /* 0x000000ffff007224 */ /* 0x000fc600078e00ff */
[----:B------:R-:W-:-:S13]  /*5d50*/  ISETP.NE.AND.EX P0, PT, RZ, c[0x0][0x254], PT, P0 ;  /* 0x00009500ff007a0c */ /* 0x000fda0003f05300 */
[----:B------:R-:W3:Y:S01]  /*5d60*/  @P0 LDG.E R0, [R108.64] ;  /* 0x000000066c000981 */ /* 0x000ee2000c1e1900 */
[C---:B------:R-:W-:Y:S01]  /*5d70*/  LEA R30, P1, R106.reuse, c[0x0][0x160], 0x1 ;  /* 0x000058006a1e7a11 */ /* 0x040fe200078208ff */
[----:B------:R-:W-:Y:S01]  /*5d80*/  ULDC.U8 UR4, c[0x0][0x313] ;  /* 0x0000c4c000047ab9 */ /* 0x000fe20000000000 */
[----:B------:R-:W-:Y:S02]  /*5d90*/  IMAD.IADD R17, R123, 0x1, -R62 ;  /* 0x000000017b117824 */ /* 0x000fe400078e0a3e */
[----:B------:R-:W-:-:S03]  /*5da0*/  LEA.HI.X R31, R106, c[0x0][0x164], R69, 0x1, P1 ;  /* 0x000059006a1f7a11 */ /* 0x000fc600008f0c45 */
[----:B------:R-:W-:-:S04]  /*5db0*/  ISETP.GE.AND P1, PT, R104, R17, PT ;  /* 0x000000116800720c */ /* 0x000fc80003f26270 */
[----:B------:R-:W-:Y:S02]  /*5dc0*/  ISETP.GT.AND P1, PT, R55, -0x4, !P1 ;  /* 0xfffffffc3700780c */ /* 0x000fe40004f24270 */
[----:B---3--:R-:W-:Y:S02]  /*5dd0*/  IADD3 R2, R0, R71, R62 ;  /* 0x0000004700027210 */ /* 0x008fe40007ffe03e */
[----:B------:R-:W-:-:S03]  /*5de0*/  IADD3 R0, P0, R5, R106, RZ ;  /* 0x0000006a05007210 */ /* 0x000fc60007f1e0ff */
[----:B------:R-:W-:Y:S01]  /*5df0*/  IMAD R2, R73, R2, RZ ;  /* 0x0000000249027224 */ /* 0x000fe200078e02ff */
[----:B------:R-:W-:Y:S01]  /*5e00*/  LEA R28, P3, R0, c[0x0][0x160], 0x1 ;  /* 0x00005800001c7a11 */ /* 0x000fe200078608ff */
[----:B------:R-:W-:Y:S01]  /*5e10*/  IMAD.X R69, R4, 0x1, R69, P0 ;  /* 0x0000000104457824 */ /* 0x000fe200000e0645 */
[----:B------:R-:W-:Y:S02]  /*5e20*/  ISETP.NE.AND P0, PT, RZ, UR4, PT ;  /* 0x00000004ff007c0c */ /* 0x000fe4000bf05270 */
[-C--:B------:R-:W-:Y:S02]  /*5e30*/  IADD3 R75, P5, R75, R2.reuse, RZ ;  /* 0x000000024b4b7210 */ /* 0x080fe40007fbe0ff */
[----:B------:R-:W-:Y:S02]  /*5e40*/  SHF.R.S32.HI R27, RZ, 0x1f, R2 ;  /* 0x0000001fff1b7819 */ /* 0x000fe40000011402 */
[----:B------:R-:W-:Y:S02]  /*5e50*/  IADD3 R25, P4, R74, R2, RZ ;  /* 0x000000024a197210 */ /* 0x000fe40007f9e0ff */
[----:B------:R-:W-:Y:S01]  /*5e60*/  LEA.HI.X R29, R0, c[0x0][0x164], R69, 0x1, P3 ;  /* 0x00005900001d7a11 */ /* 0x000fe200018f0c45 */
[----:B------:R-:W-:-:S02]  /*5e70*/  IMAD.X R72, R72, 0x1, R27, P5 ;  /* 0x0000000148487824 */ /* 0x000fc400028e061b */
[----:B------:R-:W-:Y:S02]  /*5e80*/  IMAD.X R27, R70, 0x1, R27, P4 ;  /* 0x00000001461b7824 */ /* 0x000fe400020e061b */
        /* <DEDUP_REMOVED lines=51> */
.L_x_5839:
[----:B------:R-:W-:Y:S05]  /*61c0*/  BSYNC B0 ;  /* 0x0000000000007941 */ /* 0x000fea0003800000 */
.L_x_5838:
        /* <DEDUP_REMOVED lines=9> */
[----:B------:R-:W-:-:S02]  /*6260*/  SHF.L.U32 R2, R13, 0x10, RZ ;  /* 0x000000100d027819 */ /* 0x000fc400000006ff */
[----:B------:R-:W-:Y:S02]  /*6270*/  LOP3.LUT R0, R13, 0xffff0000, RZ, 0xc0, !PT ;  /* 0xffff00000d007812 */ /* 0x000fe400078ec0ff */
[C---:B---3--:R-:W-:Y:S02]  /*6280*/  SHF.L.U32 R8, R12.reuse, 0x10, RZ ;  /* 0x000000100c087819 */ /* 0x048fe400000006ff */
[----:B------:R-:W-:Y:S01]  /*6290*/  LOP3.LUT R13, R12, 0xffff0000, RZ, 0xc0, !PT ;  /* 0xffff00000c0d7812 */ /* 0x000fe200078ec0ff */
[C---:B------:R-:W-:Y:S01]  /*62a0*/  IMAD.U32 R12, R14.reuse, 0x10000, RZ ;  /* 0x000100000e0c7824 */ /* 0x040fe200078e00ff */
[----:B------:R-:W-:Y:S02]  /*62b0*/  LOP3.LUT R24, R14, 0xffff0000, RZ, 0xc0, !PT ;  /* 0xffff00000e187812 */ /* 0x000fe400078ec0ff */
[C---:B------:R-:W-:Y:S02]  /*62c0*/  LOP3.LUT R10, R15.reuse, 0xffff0000, RZ, 0xc0, !PT ;  /* 0xffff00000f0a7812 */ /* 0x040fe400078ec0ff */
[----:B------:R-:W-:-:S02]  /*62d0*/  SHF.L.U32 R11, R15, 0x10, RZ ;  /* 0x000000100f0b7819 */ /* 0x000fc400000006ff */
        /* <DEDUP_REMOVED lines=28> */
.L_x_5841:
[----:B------:R-:W-:Y:S05]  /*64a0*/  BSYNC B0 ;  /* 0x0000000000007941 */ /* 0x000fea0003800000 */
.L_x_5840:
        /* <DEDUP_REMOVED lines=44> */
.L_x_5843:
[----:B------:R-:W-:Y:S05]  /*6770*/  BSYNC B0 ;  /* 0x0000000000007941 */ /* 0x000fea0003800000 */
.L_x_5842:
[----:B-----5:R4:W-:Y:S02]  /*6780*/  STS.128 [R124+0x2000], R8 ;  /* 0x002000087c007388 */ /* 0x0209e40000000c00 */
.L_x_5837:
[----:B------:R-:W-:Y:S05]  /*6790*/  BSYNC B1 ;  /* 0x0000000000017941 */ /* 0x000fea0003800000 */
.L_x_5836:
        /* <DEDUP_REMOVED lines=36> */
[----:B------:R-:W-:Y:S01]  /*69e0*/  FMUL.FTZ R27, R13, R10 ;  /* 0x0000000a0d1b7220 */ /* 0x000fe20000410000 */
[----:B------:R-:W-:Y:S01]  /*69f0*/  SHF.L.U32 R7, R7, 0x10, RZ ;  /* 0x0000001007077819 */ /* 0x000fe200000006ff */
[----:B------:R-:W-:-:S02]  /*6a00*/  FFMA.FTZ R26, R0, R25, R26 ;  /* 0x00000019001a7223 */ /* 0x000fc4000001001a */
[-C--:B------:R-:W-:Y:S02]  /*6a10*/  FMUL.FTZ R0, R15, R4.reuse ;  /* 0x000000040f007220 */ /* 0x080fe40000410000 */
[----:B------:R-:W-:Y:S02]  /*6a20*/  FMUL.FTZ R10, R9, R4 ;  /* 0x00000004090a7220 */ /* 0x000fe40000410000 */
[-C--:B------:R-:W-:Y:S02]  /*6a30*/  FMUL.FTZ R4, R24, R5.reuse ;  /* 0x0000000518047220 */ /* 0x080fe40000410000 */
[----:B------:R-:W-:Y:S02]  /*6a40*/  FMUL.FTZ R5, R14, R5 ;  /* 0x000000050e057220 */ /* 0x000fe40000410000 */
[-C--:B------:R-:W-:Y:S02]  /*6a50*/  FFMA.FTZ R11, R13, R22.reuse, -R11 ;  /* 0x000000160d0b7223 */ /* 0x080fe4000001080b */
[----:B------:R-:W-:-:S02]  /*6a60*/  FFMA.FTZ R8, R8, R22, R27 ;  /* 0x0000001608087223 */ /* 0x000fc4000001001b */
        /* <DEDUP_REMOVED lines=9> */
.L_x_5846:
[----:B------:R-:W-:Y:S05]  /*6b00*/  BSYNC B0 ;  /* 0x0000000000007941 */ /* 0x000fea0003800000 */
.L_x_5845:
        /* <DEDUP_REMOVED lines=13> */
[C---:B------:R-:W-:Y:S02]  /*6be0*/  LOP3.LUT R10, R15.reuse, 0xffff0000, RZ, 0xc0, !PT ;  /* 0xffff00000f0a7812 */ /* 0x040fe400078ec0ff */
[----:B------:R-:W-:Y:S02]  /*6bf0*/  SHF.L.U32 R12, R15, 0x10, RZ ;  /* 0x000000100f0c7819 */ /* 0x000fe400000006ff */
[----:B------:R-:W-:Y:S02]  /*6c00*/  LOP3.LUT R14, R14, 0xffff0000, RZ, 0xc0, !PT ;  /* 0xffff00000e0e7812 */ /* 0x000fe400078ec0ff */
[----:B-----5:R-:W-:Y:S02]  /*6c10*/  LOP3.LUT R11, R4, 0xffff0000, RZ, 0xc0, !PT ;  /* 0xffff0000040b7812 */ /* 0x020fe400078ec0ff */
        /* <DEDUP_REMOVED lines=19> */
[-C--:B------:R-:W-:Y:S02]  /*6d50*/  FFMA.FTZ R0, R9, R6.reuse, -R0 ;  /* 0x0000000609007223 */ /* 0x080fe40000010800 */
[----:B------:R-:W-:Y:S02]  /*6d60*/  FFMA.FTZ R23, R22, R6, R23 ;  /* 0x0000000616177223 */ /* 0x000fe40000010017 */
[----:B------:R-:W-:Y:S01]  /*6d70*/  FFMA.FTZ R4, R13, R7, -R4 ;  /* 0x000000070d047223 */ /* 0x000fe20000010804 */
[----:B------:R-:W-:Y:S01]  /*6d80*/  F2FP.BF16.PACK_AB R13, R24, R15 ;  /* 0x0000000f180d723e */ /* 0x000fe200000010ff */
[----:B------:R-:W-:Y:S01]  /*6d90*/  FFMA.FTZ R5, R14, R7, R5 ;  /* 0x000000070e057223 */ /* 0x000fe20000010005 */
[----:B------:R-:W-:Y:S02]  /*6da0*/  F2FP.BF16.PACK_AB R15, R10, R11 ;  /* 0x0000000b0a0f723e */ /* 0x000fe400000010ff */
[----:B------:R-:W-:-:S02]  /*6db0*/  F2FP.BF16.PACK_AB R12, R23, R0 ;  /* 0x00000000170c723e */ /* 0x000fc400000010ff */
[----:B------:R-:W-:Y:S02]  /*6dc0*/  F2FP.BF16.PACK_AB R14, R5, R4 ;  /* 0x00000004050e723e */ /* 0x000fe400000010ff */
.L_x_5848:
[----:B------:R-:W-:Y:S05]  /*6dd0*/  BSYNC B0 ;  /* 0x0000000000007941 */ /* 0x000fea0003800000 */
.L_x_5847:
[----:B-1-34-:R-:W5:Y:S01]  /*6de0*/  LDG.E.128 R28, [R28.64+0x80] ;  /* 0x000080061c1c7981 */ /* 0x01af62000c1e1d00 */
[----:B------:R-:W-:Y:S01]  /*6df0*/  IADD3 R18, R18, 0x40, RZ ;  /* 0x0000004012127810 */ /* 0x000fe20007ffe0ff */
[----:B------:R-:W-:Y:S02]  /*6e00*/  BSSY B0, `(.L_x_5849) ;  /* 0x000002a000007945 */ /* 0x000fe40003800000 */
[----:B------:R1:W-:Y:S01]  /*6e10*/  STS.128 [R124+0x1800], R12 ;  /* 0x0018000c7c007388 */ /* 0x0003e20000000c00 */
[----:B------:R-:W-:-:S13]  /*6e20*/  ISETP.GE.AND P0, PT, R18, c[0x0][0x230], PT ;  /* 0x00008c0012007a0c */ /* 0x000fda0003f06270 */
[----:B------:R-:W-:Y:S05]  /*6e30*/  @P0 BRA `(.L_x_5850) ;  /* 0x0000026000000947 */ /* 0x000fea0003800000 */
[----:B------:R-:W3:Y:S04]  /*6e40*/  LDG.E.64 R4, [R20.64+0x40] ;  /* 0x0000400614047981 */ /* 0x000ee8000c1e1b00 */
[----:B------:R-:W4:Y:S01]  /*6e50*/  LDG.E.64 R6, [R16.64+0x40] ;  /* 0x0000400610067981 */ /* 0x000f22000c1e1b00 */
[C---:B-----5:R-:W-:Y:S01]  /*6e60*/  SHF.L.U32 R8, R29.reuse, 0x10, RZ ;  /* 0x000000101d087819 */ /* 0x060fe200000006ff */
[----:B-1----:R-:W-:Y:S01]  /*6e70*/  IMAD.U32 R13, R30, 0x10000, RZ ;  /* 0x000100001e0d7824 */ /* 0x002fe200078e00ff */
[----:B------:R-:W-:Y:S02]  /*6e80*/  LOP3.LUT R0, R29, 0xffff0000, RZ, 0xc0, !PT ;  /* 0xffff00001d007812 */ /* 0x000fe400078ec0ff */
[C---:B------:R-:W-:Y:S02]  /*6e90*/  LOP3.LUT R10, R31.reuse, 0xffff0000, RZ, 0xc0, !PT ;  /* 0xffff00001f0a7812 */ /* 0x040fe400078ec0ff */
[----:B------:R-:W-:-:S02]  /*6ea0*/  SHF.L.U32 R12, R31, 0x10, RZ ;  /* 0x000000101f0c7819 */ /* 0x000fc400000006ff */
        /* <DEDUP_REMOVED lines=16> */
[-C--:B------:R-:W-:Y:S02]  /*6fb0*/  FFMA.FTZ R11, R12, R17.reuse, -R11 ;  /* 0x000000110c0b7223 */ /* 0x080fe4000001080b */
[----:B------:R-:W-:Y:S02]  /*6fc0*/  FFMA.FTZ R10, R10, R17, R19 ;  /* 0x000000110a0a7223 */ /* 0x000fe40000010013 */
[-C--:B------:R-:W-:Y:S02]  /*6fd0*/  FMUL.FTZ R0, R28, R4.reuse ;  /* 0x000000041c007220 */ /* 0x080fe40000410000 */
[----:B------:R-:W-:Y:S01]  /*6fe0*/  FMUL.FTZ R17, R9, R4 ;  /* 0x0000000409117220 */ /* 0x000fe20000410000 */
[----:B------:R-:W-:Y:S01]  /*6ff0*/  F2FP.BF16.PACK_AB R31, R10, R11 ;  /* 0x0000000b0a1f723e */ /* 0x000fe200000010ff */
[-C--:B------:R-:W-:Y:S02]  /*7000*/  FMUL.FTZ R4, R30, R5.reuse ;  /* 0x000000051e047220 */ /* 0x080fe40000410000 */
[----:B------:R-:W-:-:S02]  /*7010*/  FMUL.FTZ R5, R13, R5 ;  /* 0x000000050d057220 */ /* 0x000fc40000410000 */
[----:B------:R-:W-:Y:S02]  /*7020*/  FFMA.FTZ R15, R8, R21, -R15 ;  /* 0x00000015080f7223 */ /* 0x000fe4000001080f */
[-C--:B------:R-:W-:Y:S02]  /*7030*/  FFMA.FTZ R0, R9, R6.reuse, -R0 ;  /* 0x0000000609007223 */ /* 0x080fe40000010800 */
[----:B------:R-:W-:Y:S01]  /*7040*/  FFMA.FTZ R17, R28, R6, R17 ;  /* 0x000000061c117223 */ /* 0x000fe20000010011 */
[----:B------:R-:W-:Y:S01]  /*7050*/  F2FP.BF16.PACK_AB R29, R14, R15 ;  /* 0x0000000f0e1d723e */ /* 0x000fe200000010ff */
[-C--:B------:R-:W-:Y:S02]  /*7060*/  FFMA.FTZ R4, R13, R7.reuse, -R4 ;  /* 0x000000070d047223 */ /* 0x080fe40000010804 */
[----:B------:R-:W-:Y:S01]  /*7070*/  FFMA.FTZ R5, R30, R7, R5 ;  /* 0x000000071e057223 */ /* 0x000fe20000010005 */
[----:B------:R-:W-:-:S04]  /*7080*/  F2FP.BF16.PACK_AB R28, R17, R0 ;  /* 0x00000000111c723e */ /* 0x000fc800000010ff */
[----:B------:R-:W-:Y:S02]  /*7090*/  F2FP.BF16.PACK_AB R30, R5, R4 ;  /* 0x00000004051e723e */ /* 0x000fe400000010ff */
.L_x_5850:
[----:B------:R-:W-:Y:S05]  /*70a0*/  BSYNC B0 ;  /* 0x0000000000007941 */ /* 0x000fea0003800000 */
.L_x_5849:
[----:B-----5:R3:W-:Y:S01]  /*70b0*/  STS.128 [R124+0x2800], R28 ;  /* 0x0028001c7c007388 */ /* 0x0207e20000000c00 */
[----:B------:R-:W-:Y:S05]  /*70c0*/  BRA `(.L_x_5844) ;  /* 0x0000239000007947 */ /* 0x000fea0003800000 */
.L_x_5835:
        /* <DEDUP_REMOVED lines=56> */
[----:B------:R-:W-:-:S02]  /*7450*/  @!P0 FADD.FTZ R13, -R13, -RZ ;  /* 0x800000ff0d0d8221 */ /* 0x000fc40000010100 */
[----:B------:R-:W-:Y:S02]  /*7460*/  @!P0 FADD.FTZ R14, -R14, -RZ ;  /* 0x800000ff0e0e8221 */ /* 0x000fe40000010100 */
[----:B------:R-:W-:Y:S01]  /*7470*/  FMUL.FTZ R5, R5, R12 ;  /* 0x0000000c05057220 */ /* 0x000fe20000410000 */
[C---:B--2---:R-:W-:Y:S01]  /*7480*/  SHF.L.U32 R12, R20.reuse, 0x10, RZ ;  /* 0x00000010140c7819 */ /* 0x044fe200000006ff */
[----:B------:R-:W-:Y:S01]  /*7490*/  @!P0 FADD.FTZ R7, -R7, -RZ ;  /* 0x800000ff07078221 */ /* 0x000fe20000010100 */
[----:B------:R-:W-:Y:S01]  /*74a0*/  LOP3.LUT R10, R20, 0xffff0000, RZ, 0xc0, !PT ;  /* 0xffff0000140a7812 */ /* 0x000fe200078ec0ff */
[----:B------:R-:W-:Y:S01]  /*74b0*/  @!P0 FADD.FTZ R39, -R39, -RZ ;  /* 0x800000ff27278221 */ /* 0x000fe20000010100 */
[----:B------:R-:W-:Y:S01]  /*74c0*/  SHF.L.U32 R15, R22, 0x10, RZ ;  /* 0x00000010160f7819 */ /* 0x000fe200000006ff */
[----:B------:R-:W-:Y:S01]  /*74d0*/  FMUL.FTZ R11, R11, R36 ;  /* 0x000000240b0b7220 */ /* 0x000fe20000410000 */
[----:B------:R-:W-:Y:S01]  /*74e0*/  LOP3.LUT R20, R21, 0xffff0000, RZ, 0xc0, !PT ;  /* 0xffff000015147812 */ /* 0x000fe200078ec0ff */
[----:B------:R-:W-:-:S02]  /*74f0*/  @!P0 FADD.FTZ R38, -R38, -RZ ;  /* 0x800000ff26268221 */ /* 0x000fc40000010100 */
[----:B------:R-:W-:Y:S01]  /*7500*/  FMUL.FTZ R37, R37, R14 ;  /* 0x0000000e25257220 */ /* 0x000fe20000410000 */
[----:B------:R-:W-:Y:S01]  /*7510*/  LOP3.LUT R14, R22, 0xffff0000, RZ, 0xc0, !PT ;  /* 0xffff0000160e7812 */ /* 0x000fe200078ec0ff */
[----:B------:R-:W-:Y:S01]  /*7520*/  FMUL.FTZ R6, R6, R13 ;  /* 0x0000000d06067220 */ /* 0x000fe20000410000 */
[C---:B------:R-:W-:Y:S01]  /*7530*/  LOP3.LUT R22, R23.reuse, 0xffff0000, RZ, 0xc0, !PT ;  /* 0xffff000017167812 */ /* 0x040fe200078ec0ff */
[----:B------:R-:W-:Y:S02]  /*7540*/  FMUL.FTZ R7, R4, R7 ;  /* 0x0000000704077220 */ /* 0x000fe40000410000 */
[----:B------:R-:W-:Y:S02]  /*7550*/  IMAD.U32 R13, R23, 0x10000, RZ ;  /* 0x00010000170d7824 */ /* 0x000fe400078e00ff */
        /* <DEDUP_REMOVED lines=11> */
[----:B------:R-:W-:Y:S01]  /*7610*/  FFMA.FTZ R15, R24, R15, R33 ;  /* 0x0000000f180f7223 */ /* 0x000fe20000010021 */
[----:B------:R-:W-:Y:S01]  /*7620*/  MOV R8, R2 ;  /* 0x0000000200087202 */ /* 0x000fe20000000f00 */
[----:B------:R-:W-:Y:S01]  /*7630*/  FFMA.FTZ R6, R9, R14, R6 ;  /* 0x0000000e09067223 */ /* 0x000fe20000010006 */
[----:B------:R-:W-:-:S04]  /*7640*/  F2FP.BF16.PACK_AB R9, R39, R4 ;  /* 0x000000042709723e */ /* 0x000fc800000010ff */
[----:B------:R-:W-:Y:S02]  /*7650*/  F2FP.BF16.PACK_AB R10, R6, R15 ;  /* 0x0000000f060a723e */ /* 0x000fe400000010ff */
.L_x_5854:
[----:B------:R-:W-:Y:S05]  /*7660*/  BSYNC B0 ;  /* 0x0000000000007941 */ /* 0x000fea0003800000 */
.L_x_5853:
        /* <DEDUP_REMOVED lines=8> */
[----:B------:R-:W-:-:S02]  /*76f0*/  IMAD.MOV.U32 R0, RZ, RZ, RZ ;  /* 0x000000ffff007224 */ /* 0x000fc400078e00ff */
        /* <DEDUP_REMOVED lines=44> */
[----:B------:R-:W-:Y:S01]  /*79c0*/  FMUL.FTZ R39, R34, R39 ;  /* 0x0000002722277220 */ /* 0x000fe20000410000 */
[----:B------:R-:W-:Y:S01]  /*79d0*/  LOP3.LUT R12, R14, 0xffff0000, RZ, 0xc0, !PT ;  /* 0xffff00000e0c7812 */ /* 0x000fe200078ec0ff */
[----:B------:R-:W-:Y:S01]  /*79e0*/  @!P0 FADD.FTZ R10, -R10, -RZ ;  /* 0x800000ff0a0a8221 */ /* 0x000fe20000010100 */
[C---:B------:R-:W-:Y:S01]  /*79f0*/  SHF.L.U32 R13, R15.reuse, 0x10, RZ ;  /* 0x000000100f0d7819 */ /* 0x040fe200000006ff */
        /* <DEDUP_REMOVED lines=9> */
[----:B------:R-:W-:Y:S02]  /*7a90*/  @!P0 FADD.FTZ R13, -R13, -RZ ;  /* 0x800000ff0d0d8221 */ /* 0x000fe40000010100 */
[----:B------:R-:W-:Y:S01]  /*7aa0*/  FMUL.FTZ R12, R9, R12 ;  /* 0x0000000c090c7220 */ /* 0x000fe20000410000 */
[C---:B------:R-:W-:Y:S01]  /*7ab0*/  LOP3.LUT R9, R20.reuse, 0xffff0000, RZ, 0xc0, !PT ;  /* 0xffff000014097812 */ /* 0x040fe200078ec0ff */
[----:B------:R-:W-:-:S02]  /*7ac0*/  IMAD.U32 R10, R20, 0x10000, RZ ;  /* 0x00010000140a7824 */ /* 0x000fc400078e00ff */
[----:B------:R-:W-:Y:S02]  /*7ad0*/  @!P0 FADD.FTZ R15, -R15, -RZ ;  /* 0x800000ff0f0f8221 */ /* 0x000fe40000010100 */
[----:B------:R-:W-:Y:S01]  /*7ae0*/  IMAD.U32 R20, R22, 0x10000, RZ ;  /* 0x0001000016147824 */ /* 0x000fe200078e00ff */
[C---:B------:R-:W-:Y:S01]  /*7af0*/  LOP3.LUT R22, R23.reuse, 0xffff0000, RZ, 0xc0, !PT ;  /* 0xffff000017167812 */ /* 0x040fe200078ec0ff */
[----:B------:R-:W-:Y:S01]  /*7b00*/  FMUL.FTZ R8, R8, R13 ;  /* 0x0000000d08087220 */ /* 0x000fe20000410000 */
[----:B------:R-:W-:Y:S01]  /*7b10*/  SHF.L.U32 R13, R23, 0x10, RZ ;  /* 0x00000010170d7819 */ /* 0x000fe200000006ff */
        /* <DEDUP_REMOVED lines=16> */
.L_x_5856:
[----:B------:R-:W-:Y:S05]  /*7c20*/  BSYNC B0 ;  /* 0x0000000000007941 */ /* 0x000fea0003800000 */
.L_x_5855:
        /* <DEDUP_REMOVED lines=30> */
[C---:B------:R-:W-:Y:S01]  /*7e10*/  IMAD.U32 R26, R21.reuse, 0x10000, RZ ;  /* 0x00010000151a7824 */ /* 0x040fe200078e00ff */
[----:B------:R-:W-:Y:S01]  /*7e20*/  LOP3.LUT R0, R21, 0xffff0000, RZ, 0xc0, !PT ;  /* 0xffff000015007812 */ /* 0x000fe200078ec0ff */
[C---:B-1----:R-:W-:Y:S01]  /*7e30*/  IMAD.U32 R30, R23.reuse, 0x10000, RZ ;  /* 0x00010000171e7824 */ /* 0x042fe200078e00ff */
        /* <DEDUP_REMOVED lines=26> */
[----:B------:R-:W-:Y:S01]  /*7fe0*/  @!P0 FADD.FTZ R10, -R10, -RZ ;  /* 0x800000ff0a0a8221 */ /* 0x000fe20000010100 */
[----:B--2---:R-:W-:Y:S01]  /*7ff0*/  LOP3.LUT R11, R14, 0xffff0000, RZ, 0xc0, !PT ;  /* 0xffff00000e0b7812 */ /* 0x004fe200078ec0ff */
        /* <DEDUP_REMOVED lines=27> */
.L_x_5858:
[----:B------:R-:W-:Y:S05]  /*81b0*/  BSYNC B0 ;  /* 0x0000000000007941 */ /* 0x000fea0003800000 */
.L_x_5857:
[----:B-----5:R1:W-:Y:S02]  /*81c0*/  STS.128 [R124+0x2000], R20 ;  /* 0x002000147c007388 */ /* 0x0203e40000000c00 */
.L_x_5852:
[----:B------:R-:W-:Y:S05]  /*81d0*/  BSYNC B1 ;  /* 0x0000000000017941 */ /* 0x000fea0003800000 */
.L_x_5851:
        /* <DEDUP_REMOVED lines=17> */
[----:B------:R-:W-:-:S04]  /*82f0*/  IADD3 R11, P1, R8, R17, RZ ;  /* 0x00000011080b7210 */ /* 0x000fc80007f3e0ff */
[----:B------:R-:W-:Y:S02]  /*8300*/  LEA.HI.X.SX32 R8, R8, R16, 0x1, P1 ;  /* 0x0000001008087211 */ /* 0x000fe400008f0eff */
[C---:B------:R-:W-:Y:S02]  /*8310*/  LEA R12, P1, R11.reuse, c[0x0][0x2b0], 0x1 ;  /* 0x0000ac000b0c7a11 */ /* 0x040fe400078208ff */
[----:B------:R-:W-:Y:S02]  /*8320*/  @P0 IADD3 R20, -R0, RZ, RZ ;  /* 0x000000ff00140210 */ /* 0x000fe40007ffe1ff */
[----:B------:R-:W-:Y:S01]  /*8330*/  LEA.HI.X R13, R11, c[0x0][0x2b4], R8, 0x1, P1 ;  /* 0x0000ad000b0d7a11 */ /* 0x000fe200008f0c08 */
[----:B------:R-:W-:Y:S01]  /*8340*/  IMAD.WIDE R8, R9, 0x2, R28 ;  /* 0x0000000209087825 */ /* 0x000fe200078e021c */
[----:B------:R-:W-:-:S04]  /*8350*/  IADD3 R17, P1, R20, R17, RZ ;  /* 0x0000001114117210 */ /* 0x000fc80007f3e0ff */
[----:B------:R-:W3:Y:S01]  /*8360*/  LDG.E.128 R12, [R12.64] ;  /* 0x000000060c0c7981 */ /* 0x000ee2000c1e1d00 */
[----:B------:R-:W-:Y:S02]  /*8370*/  LEA.HI.X.SX32 R16, R20, R16, 0x1, P1 ;  /* 0x0000001014107211 */ /* 0x000fe400008f0eff */
[C---:B------:R-:W-:Y:S01]  /*8380*/  LEA R20, P1, R17.reuse, c[0x0][0x2a8], 0x1 ;  /* 0x0000aa0011147a11 */ /* 0x040fe200078208ff */
[----:B--2---:R-:W2:Y:S03]  /*8390*/  LDG.E.128 R8, [R8.64] ;  /* 0x0000000608087981 */ /* 0x004ea6000c1e1d00 */
[----:B------:R-:W-:-:S06]  /*83a0*/  LEA.HI.X R21, R17, c[0x0][0x2ac], R16, 0x1, P1 ;  /* 0x0000ab0011157a11 */ /* 0x000fcc00008f0c10 */
[----:B----4-:R-:W4:Y:S01]  /*83b0*/  LDG.E.128 R20, [R20.64] ;  /* 0x0000000614147981 */ /* 0x010f22000c1e1d00 */
[C---:B-----5:R-:W-:Y:S01]  /*83c0*/  LOP3.LUT R0, R5.reuse, 0xffff0000, RZ, 0xc0, !PT ;  /* 0xffff000005007812 */ /* 0x060fe200078ec0ff */
[----:B------:R-:W-:Y:S01]  /*83d0*/  IMAD.U32 R24, R5, 0x10000, RZ ;  /* 0x0001000005187824 */ /* 0x000fe200078e00ff */
[C---:B------:R-:W-:Y:S01]  /*83e0*/  LOP3.LUT R5, R7.reuse, 0xffff0000, RZ, 0xc0, !PT ;  /* 0xffff000007057812 */ /* 0x040fe200078ec0ff */
[----:B------:R-:W-:Y:S01]  /*83f0*/  IMAD.U32 R30, R7, 0x10000, RZ ;  /* 0x00010000071e7824 */ /* 0x000fe200078e00ff */
[----:B------:R-:W-:Y:S01]  /*8400*/  SHF.L.U32 R17, R6, 0x10, RZ ;  /* 0x0000001006117819 */ /* 0x000fe200000006ff */
[C---:B------:R-:W-:Y:S01]  /*8410*/  IMAD.U32 R16, R4.reuse, 0x10000, RZ ;  /* 0x0001000004107824 */ /* 0x040fe200078e00ff */
[----:B------:R-:W-:Y:S02]  /*8420*/  LOP3.LUT R4, R4, 0xffff0000, RZ, 0xc0, !PT ;  /* 0xffff000004047812 */ /* 0x000fe400078ec0ff */
[----:B------:R-:W-:Y:S02]  /*8430*/  LOP3.LUT R6, R6, 0xffff0000, RZ, 0xc0, !PT ;  /* 0xffff000006067812 */ /* 0x000fe400078ec0ff */
        /* <DEDUP_REMOVED lines=19> */
[----:B------:R-:W-:Y:S01]  /*8570*/  FMUL.FTZ R7, R8, R7 ;  /* 0x0000000708077220 */ /* 0x000fe20000410000 */
[C---:B------:R-:W-:Y:S01]  /*8580*/  SHF.L.U32 R10, R11.reuse, 0x10, RZ ;  /* 0x000000100b0a7819 */ /* 0x040fe200000006ff */
[----:B------:R-:W-:Y:S01]  /*8590*/  @!P0 FADD.FTZ R12, -R12, -RZ ;  /* 0x800000ff0c0c8221 */ /* 0x000fe20000010100 */
[----:B------:R-:W-:Y:S01]  /*85a0*/  LOP3.LUT R36, R11, 0xffff0000, RZ, 0xc0, !PT ;  /* 0xffff00000b247812 */ /* 0x000fe200078ec0ff */
[----:B----4-:R-:W-:Y:S01]  /*85b0*/  IMAD.U32 R11, R20, 0x10000, RZ ;  /* 0x00010000140b7824 */ /* 0x010fe200078e00ff */
[----:B------:R-:W-:Y:S01]  /*85c0*/  SHF.L.U32 R8, R21, 0x10, RZ ;  /* 0x0000001015087819 */ /* 0x000fe200000006ff */
[----:B------:R-:W-:Y:S01]  /*85d0*/  FMUL.FTZ R13, R10, R13 ;  /* 0x0000000d0a0d7220 */ /* 0x000fe20000410000 */
[----:B------:R-:W-:Y:S01]  /*85e0*/  LOP3.LUT R10, R20, 0xffff0000, RZ, 0xc0, !PT ;  /* 0xffff0000140a7812 */ /* 0x000fe200078ec0ff */
[----:B------:R-:W-:Y:S01]  /*85f0*/  FMUL.FTZ R9, R9, R14 ;  /* 0x0000000e09097220 */ /* 0x000fe20000410000 */
[----:B------:R-:W-:Y:S01]  /*8600*/  LOP3.LUT R20, R21, 0xffff0000, RZ, 0xc0, !PT ;  /* 0xffff000015147812 */ /* 0x000fe200078ec0ff */
[----:B------:R-:W-:Y:S01]  /*8610*/  FMUL.FTZ R36, R36, R15 ;  /* 0x0000000f24247220 */ /* 0x000fe20000410000 */
[----:B------:R-:W-:Y:S01]  /*8620*/  LOP3.LUT R14, R22, 0xffff0000, RZ, 0xc0, !PT ;  /* 0xffff0000160e7812 */ /* 0x000fe200078ec0ff */
[----:B------:R-:W-:Y:S01]  /*8630*/  FMUL.FTZ R33, R33, R12 ;  /* 0x0000000c21217220 */ /* 0x000fe20000410000 */
[----:B------:R-:W-:Y:S01]  /*8640*/  SHF.L.U32 R12, R23, 0x10, RZ ;  /* 0x00000010170c7819 */ /* 0x000fe200000006ff */
[----:B------:R-:W-:-:S02]  /*8650*/  FMUL.FTZ R37, R37, R32 ;  /* 0x0000002025257220 */ /* 0x000fc40000410000 */
[----:B------:R-:W-:Y:S01]  /*8660*/  IMAD.U32 R15, R22, 0x10000, RZ ;  /* 0x00010000160f7824 */ /* 0x000fe200078e00ff */
[----:B------:R-:W-:Y:S01]  /*8670*/  LOP3.LUT R22, R23, 0xffff0000, RZ, 0xc0, !PT ;  /* 0xffff000017167812 */ /* 0x000fe200078ec0ff */
[----:B------:R-:W-:Y:S02]  /*8680*/  @!P0 FADD.FTZ R26, -R26, -RZ ;  /* 0x800000ff1a1a8221 */ /* 0x000fe40000010100 */
        /* <DEDUP_REMOVED lines=9> */
[----:B------:R-:W-:Y:S02]  /*8720*/  FFMA.FTZ R4, R4, R10, R33 ;  /* 0x0000000a04047223 */ /* 0x000fe40000010021 */
[----:B------:R-:W-:-:S02]  /*8730*/  FFMA.FTZ R15, R17, R15, R34 ;  /* 0x0000000f110f7223 */ /* 0x000fc40000010022 */
[----:B------:R-:W-:Y:S01]  /*8740*/  FFMA.FTZ R6, R6, R14, R9 ;  /* 0x0000000e06067223 */ /* 0x000fe20000010009 */
[----:B------:R-:W-:Y:S01]  /*8750*/  F2FP.BF16.PACK_AB R9, R5, R12 ;  /* 0x0000000c0509723e */ /* 0x000fe200000010ff */
[----:B------:R-:W-:Y:S01]  /*8760*/  IMAD.MOV.U32 R5, RZ, RZ, R7 ;  /* 0x000000ffff057224 */ /* 0x000fe200078e0007 */
[----:B------:R-:W-:Y:S02]  /*8770*/  F2FP.BF16.PACK_AB R4, R4, R11 ;  /* 0x0000000b0404723e */ /* 0x000fe400000010ff */
[----:B------:R-:W-:Y:S02]  /*8780*/  F2FP.BF16.PACK_AB R6, R6, R15 ;  /* 0x0000000f0606723e */ /* 0x000fe400000010ff */
[----:B------:R-:W-:Y:S02]  /*8790*/  MOV R7, R9 ;  /* 0x0000000900077202 */ /* 0x000fe40000000f00 */
.L_x_5860:
[----:B------:R-:W-:Y:S05]  /*87a0*/  BSYNC B0 ;  /* 0x0000000000007941 */ /* 0x000fea0003800000 */
.L_x_5859:
        /* <DEDUP_REMOVED lines=20> */
[----:B------:R-:W-:Y:S02]  /*88f0*/  LEA.HI.X R9, R7, c[0x0][0x2b4], R4, 0x1, P1 ;  /* 0x0000ad0007097a11 */ /* 0x000fe400008f0c04 */
[----:B------:R-:W-:Y:S01]  /*8900*/  IADD3 R13, P1, R14, R13, RZ ;  /* 0x0000000d0e0d7210 */ /* 0x000fe20007f3e0ff */
[----:B------:R-:W-:-:S03]  /*8910*/  IMAD.WIDE R4, R5, 0x2, R28 ;  /* 0x0000000205047825 */ /* 0x000fc600078e021c */
        /* <DEDUP_REMOVED lines=16> */
[C---:B------:R-:W-:Y:S01]  /*8a20*/  IMAD.U32 R31, R10.reuse, 0x10000, RZ ;  /* 0x000100000a1f7824 */ /* 0x040fe200078e00ff */
[----:B------:R-:W-:Y:S01]  /*8a30*/  SHF.L.U32 R8, R9, 0x10, RZ ;  /* 0x0000001009087819 */ /* 0x000fe200000006ff */
[----:B-----5:R-:W-:Y:S01]  /*8a40*/  IMAD.U32 R33, R5, 0x10000, RZ ;  /* 0x0001000005217824 */ /* 0x020fe200078e00ff */
        /* <DEDUP_REMOVED lines=9> */
[----:B------:R-:W-:Y:S01]  /*8ae0*/  IMAD.U32 R4, R7, 0x10000, RZ ;  /* 0x0001000007047824 */ /* 0x000fe200078e00ff */
[----:B------:R-:W-:Y:S01]  /*8af0*/  LOP3.LUT R37, R5, 0xffff0000, RZ, 0xc0, !PT ;  /* 0xffff000005257812 */ /* 0x000fe200078ec0ff */
[----:B------:R-:W-:Y:S01]  /*8b00*/  @!P0 FADD.FTZ R10, -R10, -RZ ;  /* 0x800000ff0a0a8221 */ /* 0x000fe20000010100 */
[C---:B------:R-:W-:Y:S01]  /*8b10*/  SHF.L.U32 R36, R6.reuse, 0x10, RZ ;  /* 0x0000001006247819 */ /* 0x040fe200000006ff */
[----:B------:R-:W-:Y:S01]  /*8b20*/  @!P0 FADD.FTZ R11, -R11, -RZ ;  /* 0x800000ff0b0b8221 */ /* 0x000fe20000010100 */
[----:B------:R-:W-:Y:S01]  /*8b30*/  LOP3.LUT R5, R6, 0xffff0000, RZ, 0xc0, !PT ;  /* 0xffff000006057812 */ /* 0x000fe200078ec0ff */
[----:B------:R-:W-:Y:S01]  /*8b40*/  FMUL.FTZ R9, R4, R9 ;  /* 0x0000000904097220 */ /* 0x000fe20000410000 */
[----:B------:R-:W-:Y:S01]  /*8b50*/  LOP3.LUT R6, R7, 0xffff0000, RZ, 0xc0, !PT ;  /* 0xffff000007067812 */ /* 0x000fe200078ec0ff */
[C---:B--2---:R-:W-:Y:S01]  /*8b60*/  IMAD.U32 R4, R13.reuse, 0x10000, RZ ;  /* 0x000100000d047824 */ /* 0x044fe200078e00ff */
[----:B------:R-:W-:Y:S01]  /*8b70*/  LOP3.LUT R13, R13, 0xffff0000, RZ, 0xc0, !PT ;  /* 0xffff00000d0d7812 */ /* 0x000fe200078ec0ff */
[----:B------:R-:W-:-:S02]  /*8b80*/  @!P0 FADD.FTZ R31, -R31, -RZ ;  /* 0x800000ff1f1f8221 */ /* 0x000fc40000010100 */
[----:B------:R-:W-:Y:S02]  /*8b90*/  @!P0 FADD.FTZ R23, -R23, -RZ ;  /* 0x800000ff17178221 */ /* 0x000fe40000010100 */
[----:B------:R-:W-:Y:S02]  /*8ba0*/  @!P0 FADD.FTZ R22, -R22, -RZ ;  /* 0x800000ff16168221 */ /* 0x000fe40000010100 */
[----:B------:R-:W-:Y:S01]  /*8bb0*/  FMUL.FTZ R33, R33, R8 ;  /* 0x0000000821217220 */ /* 0x000fe20000410000 */
[----:B------:R-:W-:Y:S01]  /*8bc0*/  LOP3.LUT R8, R14, 0xffff0000, RZ, 0xc0, !PT ;  /* 0xffff00000e087812 */ /* 0x000fe200078ec0ff */
[----:B------:R-:W-:Y:S02]  /*8bd0*/  FMUL.FTZ R37, R37, R32 ;  /* 0x0000002025257220 */ /* 0x000fe40000410000 */
[----:B------:R-:W-:Y:S01]  /*8be0*/  FMUL.FTZ R10, R5, R10 ;  /* 0x0000000a050a7220 */ /* 0x000fe20000410000 */
[----:B------:R-:W-:Y:S01]  /*8bf0*/  LOP3.LUT R5, R12, 0xffff0000, RZ, 0xc0, !PT ;  /* 0xffff00000c057812 */ /* 0x000fe200078ec0ff */
[----:B------:R-:W-:Y:S01]  /*8c00*/  FMUL.FTZ R11, R6, R11 ;  /* 0x0000000b060b7220 */ /* 0x000fe20000410000 */
[----:B------:R-:W-:Y:S01]  /*8c10*/  SHF.L.U32 R6, R12, 0x10, RZ ;  /* 0x000000100c067819 */ /* 0x000fe200000006ff */
[----:B------:R-:W-:Y:S01]  /*8c20*/  FMUL.FTZ R31, R36, R31 ;  /* 0x0000001f241f7220 */ /* 0x000fe20000410000 */
[----:B------:R-:W-:Y:S01]  /*8c30*/  SHF.L.U32 R12, R14, 0x10, RZ ;  /* 0x000000100e0c7819 */ /* 0x000fe200000006ff */
[----:B------:R-:W-:Y:S01]  /*8c40*/  FMUL.FTZ R34, R34, R23 ;  /* 0x0000001722227220 */ /* 0x000fe20000410000 */
[----:B------:R-:W-:Y:S01]  /*8c50*/  LOP3.LUT R14, R15, 0xffff0000, RZ, 0xc0, !PT ;  /* 0xffff00000f0e7812 */ /* 0x000fe200078ec0ff */
        /* <DEDUP_REMOVED lines=15> */
.L_x_5862:
[----:B------:R-:W-:Y:S05]  /*8d50*/  BSYNC B0 ;  /* 0x0000000000007941 */ /* 0x000fea0003800000 */
.L_x_5861:
        /* <DEDUP_REMOVED lines=20> */
[----:B------:R-:W3:Y:S03]  /*8ea0*/  LDG.E.128 R8, [R10.64+0x80] ;  /* 0x000080060a087981 */ /* 0x000ee6000c1e1d00 */
[----:B------:R-:W-:Y:S02]  /*8eb0*/  LEA.HI.X R13, R0, c[0x0][0x2b4], R13, 0x1, P1 ;  /* 0x0000ad00000d7a11 */ /* 0x000fe400008f0c0d */
        /* <DEDUP_REMOVED lines=8> */
[----:B-----5:R-:W-:Y:S01]  /*8f40*/  LOP3.LUT R0, R5, 0xffff0000, RZ, 0xc0, !PT ;  /* 0xffff000005007812 */ /* 0x020fe200078ec0ff */
[----:B------:R-:W-:Y:S01]  /*8f50*/  IMAD.U32 R24, R7, 0x10000, RZ ;  /* 0x0001000007187824 */ /* 0x000fe200078e00ff */
[----:B-1----:R-:W-:Y:S01]  /*8f60*/  SHF.L.U32 R22, R5, 0x10, RZ ;  /* 0x0000001005167819 */ /* 0x002fe200000006ff */
[----:B------:R-:W-:Y:S01]  /*8f70*/  IMAD.U32 R20, R4, 0x10000, RZ ;  /* 0x0001000004147824 */ /* 0x000fe200078e00ff */
[----:B------:R-:W-:Y:S01]  /*8f80*/  LOP3.LUT R5, R7, 0xffff0000, RZ, 0xc0, !PT ;  /* 0xffff000007057812 */ /* 0x000fe200078ec0ff */
[----:B------:R-:W-:Y:S01]  /*8f90*/  IMAD.U32 R21, R6, 0x10000, RZ ;  /* 0x0001000006157824 */ /* 0x000fe200078e00ff */
[----:B------:R-:W-:Y:S02]  /*8fa0*/  LOP3.LUT R4, R4, 0xffff0000, RZ, 0xc0, !PT ;  /* 0xffff000004047812 */ /* 0x000fe400078ec0ff */
[----:B------:R-:W-:Y:S01]  /*8fb0*/  LOP3.LUT R6, R6, 0xffff0000, RZ, 0xc0, !PT ;  /* 0xffff000006067812 */ /* 0x000fe200078ec0ff */
[C---:B---3--:R-:W-:Y:S01]  /*8fc0*/  IMAD.U32 R7, R9.reuse, 0x10000, RZ ;  /* 0x0001000009077824 */ /* 0x048fe200078e00ff */
[----:B------:R-:W-:Y:S01]  /*8fd0*/  LOP3.LUT R26, R9, 0xffff0000, RZ, 0xc0, !PT ;  /* 0xffff0000091a7812 */ /* 0x000fe200078ec0ff */
[----:B------:R-:W-:Y:S01]  /*8fe0*/  IMAD.U32 R25, R10, 0x10000, RZ ;  /* 0x000100000a197824 */ /* 0x000fe200078e00ff */
[----:B------:R-:W-:-:S02]  /*8ff0*/  SHF.L.U32 R9, R11, 0x10, RZ ;  /* 0x000000100b097819 */ /* 0x000fc400000006ff */
[----:B------:R-:W-:Y:S02]  /*9000*/  LOP3.LUT R27, R11, 0xffff0000, RZ, 0xc0, !PT ;  /* 0xffff00000b1b7812 */ /* 0x000fe400078ec0ff */
[----:B------:R-:W-:Y:S01]  /*9010*/  SHF.L.U32 R23, R8, 0x10, RZ ;  /* 0x0000001008177819 */ /* 0x000fe200000006ff */
[C---:B--2---:R-:W-:Y:S01]  /*9020*/  IMAD.U32 R28, R12.reuse, 0x10000, RZ ;  /* 0x000100000c1c7824 */ /* 0x044fe200078e00ff */
[----:B------:R-:W-:Y:S01]  /*9030*/  LOP3.LUT R11, R12, 0xffff0000, RZ, 0xc0, !PT ;  /* 0xffff00000c0b7812 */ /* 0x000fe200078ec0ff */
[C---:B------:R-:W-:Y:S01]  /*9040*/  IMAD.U32 R12, R13.reuse, 0x10000, RZ ;  /* 0x000100000d0c7824 */ /* 0x040fe200078e00ff */
[----:B------:R-:W-:Y:S01]  /*9050*/  LOP3.LUT R29, R13, 0xffff0000, RZ, 0xc0, !PT ;  /* 0xffff00000d1d7812 */ /* 0x000fe200078ec0ff */
[----:B------:R-:W-:Y:S01]  /*9060*/  @!P0 FADD.FTZ R28, -R28, -RZ ;  /* 0x800000ff1c1c8221 */ /* 0x000fe20000010100 */
[C---:B------:R-:W-:Y:S01]  /*9070*/  LOP3.LUT R13, R14.reuse, 0xffff0000, RZ, 0xc0, !PT ;  /* 0xffff00000e0d7812 */ /* 0x040fe200078ec0ff */
        /* <DEDUP_REMOVED lines=8> */
[----:B------:R-:W-:-:S02]  /*9100*/  @!P0 FADD.FTZ R14, -R14, -RZ ;  /* 0x800000ff0e0e8221 */ /* 0x000fc40000010100 */
[----:B------:R-:W-:Y:S02]  /*9110*/  @!P0 FADD.FTZ R29, -R29, -RZ ;  /* 0x800000ff1d1d8221 */ /* 0x000fe40000010100 */
[----:B------:R-:W-:Y:S01]  /*9120*/  FMUL.FTZ R11, R8, R11 ;  /* 0x0000000b080b7220 */ /* 0x000fe20000410000 */
[----:B----4-:R-:W-:Y:S01]  /*9130*/  SHF.L.U32 R8, R17, 0x10, RZ ;  /* 0x0000001011087819 */ /* 0x010fe200000006ff */
[----:B------:R-:W-:Y:S01]  /*9140*/  FMUL.FTZ R7, R7, R12 ;  /* 0x0000000c07077220 */ /* 0x000fe20000410000 */
[----:B------:R-:W-:Y:S01]  /*9150*/  LOP3.LUT R17, R17, 0xffff0000, RZ, 0xc0, !PT ;  /* 0xffff000011117812 */ /* 0x000fe200078ec0ff */
[----:B------:R-:W-:Y:S01]  /*9160*/  @!P0 FADD.FTZ R30, -R30, -RZ ;  /* 0x800000ff1e1e8221 */ /* 0x000fe20000010100 */
[----:B------:R-:W-:Y:S01]  /*9170*/  LOP3.LUT R15, R18, 0xffff0000, RZ, 0xc0, !PT ;  /* 0xffff0000120f7812 */ /* 0x000fe200078ec0ff */
[----:B------:R-:W-:Y:S02]  /*9180*/  @!P0 FADD.FTZ R32, -R32, -RZ ;  /* 0x800000ff20208221 */ /* 0x000fe40000010100 */
[----:B------:R-:W-:Y:S01]  /*9190*/  FMUL.FTZ R13, R10, R13 ;  /* 0x0000000d0a0d7220 */ /* 0x000fe20000410000 */
[C---:B------:R-:W-:Y:S01]  /*91a0*/  LOP3.LUT R10, R16.reuse, 0xffff0000, RZ, 0xc0, !PT ;  /* 0xffff0000100a7812 */ /* 0x040fe200078ec0ff */
        /* <DEDUP_REMOVED lines=8> */
[----:B------:R-:W-:-:S02]  /*9230*/  FMUL.FTZ R32, R27, R32 ;  /* 0x000000201b207220 */ /* 0x000fc40000410000 */
[----:B------:R-:W-:Y:S02]  /*9240*/  FFMA.FTZ R7, R22, R8, R7 ;  /* 0x0000000816077223 */ /* 0x000fe40000010007 */
[----:B------:R-:W-:Y:S02]  /*9250*/  FFMA.FTZ R0, R0, R17, R29 ;  /* 0x0000001100007223 */ /* 0x000fe4000001001d */
[----:B------:R-:W-:Y:S02]  /*9260*/  FFMA.FTZ R12, R20, R12, R23 ;  /* 0x0000000c140c7223 */ /* 0x000fe40000010017 */
[----:B------:R-:W-:Y:S02]  /*9270*/  FFMA.FTZ R11, R4, R10, R11 ;  /* 0x0000000a040b7223 */ /* 0x000fe4000001000b */
[----:B------:R-:W-:Y:S02]  /*9280*/  FFMA.FTZ R16, R21, R16, R30 ;  /* 0x0000001015107223 */ /* 0x000fe4000001001e */
[----:B------:R-:W-:Y:S01]  /*9290*/  FFMA.FTZ R9, R24, R14, R9 ;  /* 0x0000000e18097223 */ /* 0x000fe20000010009 */
[----:B------:R-:W-:Y:S01]  /*92a0*/  F2FP.BF16.PACK_AB R4, R11, R12 ;  /* 0x0000000c0b04723e */ /* 0x000fe200000010ff */
[----:B------:R-:W-:Y:S01]  /*92b0*/  FFMA.FTZ R18, R5, R18, R32 ;  /* 0x0000001205127223 */ /* 0x000fe20000010020 */
[----:B------:R-:W-:Y:S01]  /*92c0*/  F2FP.BF16.PACK_AB R5, R0, R7 ;  /* 0x000000070005723e */ /* 0x000fe200000010ff */
[----:B------:R-:W-:-:S03]  /*92d0*/  FFMA.FTZ R13, R6, R15, R13 ;  /* 0x0000000f060d7223 */ /* 0x000fc6000001000d */
[----:B------:R-:W-:Y:S02]  /*92e0*/  F2FP.BF16.PACK_AB R7, R18, R9 ;  /* 0x000000091207723e */ /* 0x000fe400000010ff */
[----:B------:R-:W-:Y:S02]  /*92f0*/  F2FP.BF16.PACK_AB R6, R13, R16 ;  /* 0x000000100d06723e */ /* 0x000fe400000010ff */
.L_x_5864:
[----:B------:R-:W-:Y:S05]  /*9300*/  BSYNC B0 ;  /* 0x0000000000007941 */ /* 0x000fea0003800000 */
.L_x_5863:
[----:B-----5:R1:W-:Y:S01]  /*9310*/  STS.128 [R124+0x2800], R4 ;  /* 0x002800047c007388 */ /* 0x0203e20000000c00 */
[----:B------:R-:W-:Y:S05]  /*9320*/  BRA `(.L_x_5844) ;  /* 0x0000013000007947 */ /* 0x000fea0003800000 */
.L_x_5834:
[----:B------:R-:W-:Y:S01]  /*9330*/  IMAD.IADD R7, R123, 0x1, -R62 ;  /* 0x000000017b077824 */ /* 0x000fe200078e0a3e */
[----:B------:R-:W-:-:S04]  /*9340*/  IADD3 R2, R104, 0x20, RZ ;  /* 0x0000002068027810 */ /* 0x000fc80007ffe0ff */
[-C--:B------:R-:W-:Y:S02]  /*9350*/  ISETP.GE.AND P3, PT, R2, R7.reuse, PT ;  /* 0x000000070200720c */ /* 0x080fe40003f66270 */
[----:B------:R-:W-:-:S11]  /*9360*/  ISETP.GE.AND P4, PT, R104, R7, PT ;  /* 0x000000076800720c */ /* 0x000fd60003f86270 */
[----:B------:R-:W-:Y:S02]  /*9370*/  @!P3 IADD3 R5, P0, R5, R106, RZ ;  /* 0x0000006a0505b210 */ /* 0x000fe40007f1e0ff */
[----:B------:R-:W-:-:S03]  /*9380*/  @!P4 LEA R6, P1, R106, c[0x0][0x160], 0x1 ;  /* 0x000058006a06ca11 */ /* 0x000fc600078208ff */
[--C-:B------:R-:W-:Y:S01]  /*9390*/  @!P3 IMAD.X R4, R4, 0x1, R69.reuse, P0 ;  /* 0x000000010404b824 */ /* 0x100fe200000e0645 */
        /* <DEDUP_REMOVED lines=12> */
.L_x_5844:
[----:B------:R-:W-:Y:S05]  /*9460*/  BSYNC B2 ;  /* 0x0000000000027941 */ /* 0x000fea0003800000 */
.L_x_5833:
[----:B------:R-:W-:Y:S01]  /*9470*/  IADD3 R135, R87, -0x1, RZ ;  /* 0xffffffff57877810 */ /* 0x000fe20007ffe0ff */
[----:B------:R-:W-:Y:S01]  /*9480*/  IMAD.SHL.U32 R78, R78, 0x8, RZ ;  /* 0x000000084e4e7824 */ /* 0x000fe200078e00ff */
[----:B--2---:R-:W-:-:S02]  /*9490*/  LEA R128, P0, R102, c[0x0][0x168], 0x1 ;  /* 0x00005a0066807a11 */ /* 0x004fc400078008ff */
[----:B------:R-:W-:Y:S01]  /*94a0*/  LOP3.LUT R79, R79, 0x7fffffe, RZ, 0xc0, !PT ;  /* 0x07fffffe4f4f7812 */ /* 0x000fe200078ec0ff */
[----:B-1--4-:R-:W-:Y:S01]  /*94b0*/  IMAD R5, R135, -0x40, R60 ;  /* 0xffffffc087057824 */ /* 0x012fe200078e023c */
[----:B------:R-:W-:Y:S02]  /*94c0*/  LEA.HI.X R129, R102, c[0x0][0x16c], R54, 0x1, P0 ;  /* 0x00005b0066817a11 */ /* 0x000fe400000f0c36 */
[----:B------:R-:W-:Y:S01]  /*94d0*/  SHF.R.S32.HI R52, RZ, 0x1f, R55 ;  /* 0x0000001fff347819 */ /* 0x000fe20000011437 */
[----:B------:R-:W-:Y:S01]  /*94e0*/  IMAD.IADD R0, R80, 0x1, -R79 ;  /* 0x0000000150007824 */ /* 0x000fe200078e0a4f */
[-C--:B------:R-:W-:Y:S02]  /*94f0*/  ISETP.GE.AND P4, PT, R2, R5.reuse, PT ;  /* 0x000000050200720c */ /* 0x080fe40003f86270 */
[----:B------:R-:W-:Y:S02]  /*9500*/  ISETP.GE.AND P5, PT, R104, R5, PT ;  /* 0x000000056800720c */ /* 0x000fe40003fa6270 */
[----:B------:R-:W-:-:S02]  /*9510*/  SHF.R.S32.HI R7, RZ, 0x1f, R80 ;  /* 0x0000001fff077819 */ /* 0x000fc40000011450 */
[----:B------:R-:W-:Y:S02]  /*9520*/  LEA.HI R4, R52, R55, RZ, 0x4 ;  /* 0x0000003734047211 */ /* 0x000fe400078f20ff */
[----:B------:R-:W-:Y:S01]  /*9530*/  LEA.HI R80, R7, R80, RZ, 0x3 ;  /* 0x0000005007507211 */ /* 0x000fe200078f18ff */
[----:B------:R-:W-:Y:S01]  /*9540*/  IMAD.SHL.U32 R7, R86, 0x40, RZ ;  /* 0x0000004056077824 */ /* 0x000fe200078e00ff */
[----:B------:R-:W-:Y:S02]  /*9550*/  SHF.R.S32.HI R4, RZ, 0x4, R4 ;  /* 0x00000004ff047819 */ /* 0x000fe40000011404 */
[----:B------:R-:W-:Y:S01]  /*9560*/  ISETP.GE.AND P1, PT, R2, R5, PT ;  /* 0x000000050200720c */ /* 0x000fe20003f26270 */
[----:B------:R-:W-:Y:S01]  /*9570*/  IMAD.SHL.U32 R49, R80, 0x20, RZ ;  /* 0x0000002050317824 */ /* 0x000fe200078e00ff */
[----:B---3--:R-:W-:Y:S01]  /*9580*/  @!P4 LEA R10, P0, R63, R128, 0x1 ;  /* 0x000000803f0ac211 */ /* 0x008fe200078008ff */
[----:B------:R-:W-:Y:S01]  /*9590*/  @!PT LDS RZ, [RZ] ;  /* 0x00000000fffff984 */ /* 0x000fe20000000800 */
[----:B------:R-:W-:Y:S01]  /*95a0*/  @!PT LDS RZ, [RZ] ;  /* 0x00000000fffff984 */ /* 0x000fe20000000800 */
[----:B------:R-:W-:Y:S01]  /*95b0*/  @!PT LDS RZ, [RZ] ;  /* 0x00000000fffff984 */ /* 0x000fe20000000800 */
[----:B------:R1:W-:Y:S01]  /*95c0*/  @!P5 LDGSTS.E.BYPASS.LTC128B.128 [R124+0x3000], [R128.64] ;  /* 0x03000000807cdfae */ /* 0x0003e2000b901d46 */
[----:B------:R-:W-:-:S02]  /*95d0*/  LOP3.LUT R7, R7, 0xc0, RZ, 0xc0, !PT ;  /* 0x000000c007077812 */ /* 0x000fc400078ec0ff */
[----:B------:R-:W-:Y:S01]  /*95e0*/  @!P4 LEA.HI.X R11, R63, R129, R64, 0x1, P0 ;  /* 0x000000813f0bc211 */ /* 0x000fe200000f0c40 */
[----:B------:R1:W-:Y:S01]  /*95f0*/  @!P5 LDGSTS.E.BYPASS.LTC128B.128 [R124+0x4000], [R128.64+0x40] ;  /* 0x04000040807cdfae */ /* 0x0003e2000b901d46 */
[----:B------:R-:W-:Y:S02]  /*9600*/  LEA.HI R6, R4, R4, RZ, 0x1 ;  /* 0x0000000404067211 */ /* 0x000fe400078f08ff */
[----:B------:R-:W-:Y:S01]  /*9610*/  LOP3.LUT R78, R7, 0x8, R78, 0xf8, !PT ;  /* 0x00000008074e7812 */ /* 0x000fe200078ef84e */
[----:B------:R1:W-:Y:S01]  /*9620*/  @!P5 LDGSTS.E.BYPASS.LTC128B.128 [R124+0x5000], [R128.64+0x80] ;  /* 0x05000080807cdfae */ /* 0x0003e2000b901d46 */
[----:B------:R-:W-:Y:S02]  /*9630*/  SHF.R.U32.HI R7, RZ, 0x3, R7 ;  /* 0x00000003ff077819 */ /* 0x000fe40000011607 */
[----:B------:R-:W-:Y:S01]  /*9640*/  LOP3.LUT R9, R6, 0xfffffffe, RZ, 0xc0, !PT ;  /* 0xfffffffe06097812 */ /* 0x000fe200078ec0ff */
[----:B------:R2:W-:Y:S01]  /*9650*/  @!P4 LDGSTS.E.BYPASS.LTC128B.128 [R124+0x3800], [R10.64] ;  /* 0x038000000a7ccfae */ /* 0x0005e2000b901d46 */
[----:B------:R-:W-:Y:S01]  /*9660*/  LOP3.LUT R120, R78, R7, RZ, 0x3c, !PT ;  /* 0x000000074e787212 */ /* 0x000fe200078e3cff */
[----:B------:R-:W-:Y:S01]  /*9670*/  IMAD.SHL.U32 R7, R68, 0x40, RZ ;  /* 0x0000004044077824 */ /* 0x000fe200078e00ff */
[----:B------:R-:W-:Y:S01]  /*9680*/  LEA.HI R52, R52, R55, RZ, 0x5 ;  /* 0x0000003734347211 */ /* 0x000fe200078f28ff */
[----:B------:R2:W-:Y:S01]  /*9690*/  @!P4 LDGSTS.E.BYPASS.LTC128B.128 [R124+0x4800], [R10.64+0x40] ;  /* 0x048000400a7ccfae */ /* 0x0005e2000b901d46 */
[----:B------:R-:W-:Y:S01]  /*96a0*/  IMAD.IADD R2, R4, 0x1, -R9 ;  /* 0x0000000104027824 */ /* 0x000fe200078e0a09 */
[----:B------:R-:W-:-:S02]  /*96b0*/  LOP3.LUT R49, R49, 0xffffff00, RZ, 0xc0, !PT ;  /* 0xffffff0031317812 */ /* 0x000fc400078ec0ff */
[----:B------:R2:W-:Y:S01]  /*96c0*/  @!P4 LDGSTS.E.BYPASS.LTC128B.128 [R124+0x5800], [R10.64+0x80] ;  /* 0x058000800a7ccfae */ /* 0x0005e2000b901d46 */
[C---:B------:R-:W-:Y:S01]  /*96d0*/  IMAD.SHL.U32 R48, R2.reuse, 0x8, RZ ;  /* 0x0000000802307824 */ /* 0x040fe200078e00ff */
[----:B------:R-:W-:Y:S01]  /*96e0*/  LOP3.LUT R7, R7, 0xc0, RZ, 0xc0, !PT ;  /* 0x000000c007077812 */ /* 0x000fe200078ec0ff */
[----:B------:R-:W-:Y:S01]  /*96f0*/  IMAD R67, R2, 0x8, R67 ;  /* 0x0000000802437824 */ /* 0x000fe200078e0243 */
[----:B------:R-:W0:Y:S01]  /*9700*/  LDGDEPBAR ;  /* 0x00000000000079af */ /* 0x000e220000000000 */
[----:B------:R-:W-:Y:S02]  /*9710*/  SHF.R.S32.HI R50, RZ, 0x5, R52 ;  /* 0x00000005ff327819 */ /* 0x000fe40000011434 */
[----:B------:R-:W-:Y:S01]  /*9720*/  ISETP.GE.AND P3, PT, R104, R5, PT ;  /* 0x000000056800720c */ /* 0x000fe20003f66270 */
[----:B------:R-:W-:Y:S01]  /*9730*/  IMAD.U32 R120, R67, 0x20, R120 ;  /* 0x0000002043787824 */ /* 0x000fe200078e0078 */
[----:B------:R-:W-:Y:S01]  /*9740*/  LOP3.LUT R48, R7, 0x8, R48, 0xf8, !PT ;  /* 0x0000000807307812 */ /* 0x000fe200078ef830 */
[----:B------:R-:W-:Y:S01]  /*9750*/  IMAD R5, R50, 0x200, R49 ;  /* 0x0000020032057824 */ /* 0x000fe200078e0231 */
[----:B------:R-:W-:Y:S01]  /*9760*/  SHF.R.U32.HI R7, RZ, 0x3, R7 ;  /* 0x00000003ff077819 */ /* 0x000fe20000011607 */
[----:B------:R-:W-:Y:S01]  /*9770*/  IMAD.SHL.U32 R120, R120, 0x2, RZ ;  /* 0x0000000278787824 */ /* 0x000fe200078e00ff */
[----:B------:R-:W-:Y:S01]  /*9780*/  LEA R96, P0, R100, c[0x0][0x170], 0x1 ;  /* 0x00005c0064607a11 */ /* 0x000fe200078008ff */
[----:B------:R-:W-:Y:S01]  /*9790*/  IMAD R5, R0, 0x20, R5 ;  /* 0x0000002000057824 */ /* 0x000fe200078e0205 */
[----:B------:R-:W-:Y:S01]  /*97a0*/  LOP3.LUT R48, R48, R7, RZ, 0x3c, !PT ;  /* 0x0000000730307212 */ /* 0x000fe200078e3cff */
[----:B------:R-:W-:Y:S01]  /*97b0*/  IMAD R2, R61, 0x2, R120 ;  /* 0x000000023d027824 */ /* 0x000fe200078e0278 */
[----:B------:R-:W-:Y:S01]  /*97c0*/  LEA.HI.X R97, R100, c[0x0][0x174], R85, 0x1, P0 ;  /* 0x00005d0064617a11 */ /* 0x000fe200000f0c55 */
[----:B------:R-:W-:Y:S01]  /*97d0*/  IMAD R49, R0, 0x20, R49 ;  /* 0x0000002000317824 */ /* 0x000fe200078e0231 */
[----:B------:R-:W-:Y:S01]  /*97e0*/  @!P1 LEA R20, P0, R66, R96, 0x1 ;  /* 0x0000006042149211 */ /* 0x000fe200078008ff */
[----:B------:R-:W-:-:S03]  /*97f0*/  IMAD.IADD R121, R48, 0x1, R5 ;  /* 0x0000000130797824 */ /* 0x000fc600078e0205 */
[----:B------:R-:W-:Y:S01]  /*9800*/  @!P1 LEA.HI.X R21, R66, R97, R65, 0x1, P0 ;  /* 0x0000006142159211 */ /* 0x000fe200000f0c41 */
[----:B------:R-:W-:Y:S01]  /*9810*/  IMAD.SHL.U32 R121, R121, 0x2, RZ ;  /* 0x0000000279797824 */ /* 0x000fe200078e00ff */
[----:B------:R-:W-:-:S04]  /*9820*/  DEPBAR.LE SB0, 0x0 ;  /* 0x000080000000791a */ /* 0x000fc80000000000 */
[----:B------:R-:W-:Y:S01]  /*9830*/  BAR.SYNC.DEFER_BLOCKING 0x0 ;  /* 0x0000000000007b1d */ /* 0x000fe20000010000 */
[----:B------:R-:W-:-:S05]  /*9840*/  IMAD R119, R51, 0x2, R121 ;  /* 0x0000000233777824 */ /* 0x000fca00078e0279 */
        /* <DEDUP_REMOVED lines=22> */
[----:B------:R-:W5:Y:S04]  /*99b0*/  LDSM.16.M88.4 R68, [R120+0x3400] ;  /* 0x003400007844783b */ /* 0x000f680000000200 */
[----:B------:R-:W1:Y:S04]  /*99c0*/  LDSM.16.M88.4 R56, [R120+0x3800] ;  /* 0x003800007838783b */ /* 0x000e680000000200 */
[----:B--2---:R-:W2:Y:S04]  /*99d0*/  LDSM.16.M88.4 R8, [R120+0x3c00] ;  /* 0x003c00007808783b */ /* 0x004ea80000000200 */
[----:B------:R-:W-:Y:S04]  /*99e0*/  LDSM.16.M88.4 R92, [R119] ;  /* 0x00000000775c783b */ /* 0x000fe80000000200 */
[----:B------:R-:W1:Y:S04]  /*99f0*/  LDSM.16.M88.4 R4, [R2+0x3000] ;  /* 0x003000000204783b */ /* 0x000e680000000200 */
[----:B------:R-:W1:Y:S04]  /*9a00*/  LDSM.16.M88.4 R76, [R2+0x3c00] ;  /* 0x003c0000024c783b */ /* 0x000e680000000200 */
[----:B------:R-:W2:Y:S04]  /*9a10*/  LDSM.16.M88.4 R88, [R2+0x3400] ;  /* 0x003400000258783b */ /* 0x000ea80000000200 */
[----:B------:R-:W2:Y:S04]  /*9a20*/  LDSM.16.M88.4 R80, [R2+0x3800] ;  /* 0x003800000250783b */ /* 0x000ea80000000200 */
[----:B------:R-:W-:Y:S01]  /*9a30*/  LDSM.16.M88.4 R36, [R121+0x1000] ;  /* 0x001000007924783b */ /* 0x000fe20000000200 */
[C---:B----4-:R-:W-:Y:S03]  /*9a40*/  HMMA.16816.F32.BF16 R16, R40.reuse, R12, RZ ;  /* 0x0000000c2810723c */ /* 0x050fe600000418ff */
[----:B------:R-:W4:Y:S04]  /*9a50*/  LDSM.16.M88.4 R32, [R120+0x4000] ;  /* 0x004000007820783b */ /* 0x000f280000000200 */
[----:B---3--:R-:W3:Y:S01]  /*9a60*/  LDSM.16.M88.4 R20, [R120+0x4c00] ;  /* 0x004c00007814783b */ /* 0x008ee20000000200 */
[C---:B------:R-:W-:Y:S03]  /*9a70*/  HMMA.16816.F32.BF16 R12, R40.reuse, R14, RZ ;  /* 0x0000000e280c723c */ /* 0x040fe600000418ff */
[----:B------:R-:W3:Y:S04]  /*9a80*/  LDSM.16.M88.4 R28, [R120+0x4400] ;  /* 0x00440000781c783b */ /* 0x000ee80000000200 */
[----:B------:R-:W3:Y:S01]  /*9a90*/  LDSM.16.M88.4 R24, [R120+0x4800] ;  /* 0x004800007818783b */ /* 0x000ee20000000200 */
[C---:B-----5:R-:W-:Y:S03]  /*9aa0*/  HMMA.16816.F32.BF16 R72, R40.reuse, R68, RZ ;  /* 0x000000442848723c */ /* 0x060fe600000418ff */
[----:B------:R-:W0:Y:S05]  /*9ab0*/  LDGDEPBAR ;  /* 0x00000000000079af */ /* 0x000e2a0000000000 */
[C---:B-1----:R-:W-:Y:S08]  /*9ac0*/  HMMA.16816.F32.BF16 R64, R40.reuse, R56, RZ ;  /* 0x000000382840723c */ /* 0x042ff000000418ff */
[C---:B------:R-:W-:Y:S08]  /*9ad0*/  HMMA.16816.F32.BF16 R68, R40.reuse, R70, RZ ;  /* 0x000000462844723c */ /* 0x040ff000000418ff */
[C---:B------:R-:W-:Y:S08]  /*9ae0*/  HMMA.16816.F32.BF16 R56, R40.reuse, R58, RZ ;  /* 0x0000003a2838723c */ /* 0x040ff000000418ff */
[C---:B--2---:R-:W-:Y:S08]  /*9af0*/  HMMA.16816.F32.BF16 R44, R40.reuse, R8, RZ ;  /* 0x00000008282c723c */ /* 0x044ff000000418ff */
[----:B------:R-:W-:Y:S01]  /*9b00*/  HMMA.16816.F32.BF16 R40, R40, R10, RZ ;  /* 0x0000000a2828723c */ /* 0x000fe200000418ff */
[----:B------:R-:W-:Y:S07]  /*9b10*/  LDSM.16.M88.4 R8, [R119+0x1000] ;  /* 0x001000007708783b */ /* 0x000fee0000000200 */
[C---:B------:R-:W-:Y:S08]  /*9b20*/  HMMA.16816.F32.BF16 R16, R92.reuse, R4, R16 ;  /* 0x000000045c10723c */ /* 0x040ff00000041810 */
[C---:B------:R-:W-:Y:S01]  /*9b30*/  HMMA.16816.F32.BF16 R12, R92.reuse, R6, R12 ;  /* 0x000000065c0c723c */ /* 0x040fe2000004180c */
[----:B------:R-:W1:Y:S07]  /*9b40*/  LDSM.16.M88.4 R4, [R2+0x4000] ;  /* 0x004000000204783b */ /* 0x000e6e0000000200 */
[C---:B------:R-:W-:Y:S08]  /*9b50*/  HMMA.16816.F32.BF16 R44, R92.reuse, R76, R44 ;  /* 0x0000004c5c2c723c */ /* 0x040ff0000004182c */
[C---:B------:R-:W-:Y:S01]  /*9b60*/  HMMA.16816.F32.BF16 R76, R92.reuse, R78, R40 ;  /* 0x0000004e5c4c723c */ /* 0x040fe20000041828 */
[----:B------:R-:W2:Y:S07]  /*9b70*/  LDSM.16.M88.4 R40, [R2+0x4400] ;  /* 0x004400000228783b */ /* 0x000eae0000000200 */
[C---:B------:R-:W-:Y:S08]  /*9b80*/  HMMA.16816.F32.BF16 R72, R92.reuse, R88, R72 ;  /* 0x000000585c48723c */ /* 0x040ff00000041848 */
[C---:B------:R-:W-:Y:S08]  /*9b90*/  HMMA.16816.F32.BF16 R68, R92.reuse, R90, R68 ;  /* 0x0000005a5c44723c */ /* 0x040ff00000041844 */
[C---:B------:R-:W-:Y:S08]  /*9ba0*/  HMMA.16816.F32.BF16 R64, R92.reuse, R80, R64 ;  /* 0x000000505c40723c */ /* 0x040ff00000041840 */
[----:B------:R-:W-:Y:S08]  /*9bb0*/  HMMA.16816.F32.BF16 R56, R92, R82, R56 ;  /* 0x000000525c38723c */ /* 0x000ff00000041838 */
        /* <DEDUP_REMOVED lines=19> */
[C---:B---3--:R-:W-:Y:S07]  /*9cf0*/  HMMA.16816.F32.BF16 R44, R8.reuse, R20, R44 ;  /* 0x00000014082c723c */ /* 0x048fee000004182c */
[----:B------:R-:W-:Y:S01]  /*9d00*/  LOP3.LUT R20, R52, 0xffffffe0, RZ, 0xc0, !PT ;  /* 0xffffffe034147812 */ /* 0x000fe200078ec0ff */
[----:B------:R-:W-:Y:S04]  /*9d10*/  HMMA.16816.F32.BF16 R64, R8, R32, R64 ;  /* 0x000000200840723c */ /* 0x000fe80000041840 */
[----:B------:R-:W-:-:S04]  /*9d20*/  IMAD.IADD R20, R55, 0x1, -R20 ;  /* 0x0000000137147824 */ /* 0x000fc800078e0a14 */
[----:B------:R-:W-:Y:S01]  /*9d30*/  HMMA.16816.F32.BF16 R80, R8, R34, R56 ;  /* 0x000000220850723c */ /* 0x000fe20000041838 */
[----:B------:R-:W-:Y:S01]  /*9d40*/  LDSM.16.M88.4 R32, [R119+0x2000] ;  /* 0x002000007720783b */ /* 0x000fe20000000200 */
[----:B------:R-:W-:-:S03]  /*9d50*/  SHF.R.S32.HI R21, RZ, 0x1f, R20 ;  /* 0x0000001fff157819 */ /* 0x000fc60000011414 */
[----:B------:R-:W3:Y:S01]  /*9d60*/  LDSM.16.M88.4 R56, [R2+0x5000] ;  /* 0x005000000238783b */ /* 0x000ee20000000200 */
[----:B------:R-:W-:Y:S01]  /*9d70*/  LEA.HI R130, R21, R20, RZ, 0x2 ;  /* 0x0000001415827211 */ /* 0x000fe200078f10ff */
[----:B------:R-:W-:Y:S01]  /*9d80*/  IMAD R21, R50, 0x10, R62 ;  /* 0x0000001032157824 */ /* 0x000fe200078e023e */
[----:B------:R-:W-:Y:S01]  /*9d90*/  HMMA.16816.F32.BF16 R76, R8, R22, R76 ;  /* 0x00000016084c723c */ /* 0x000fe2000004184c */
[----:B------:R-:W4:Y:S01]  /*9da0*/  LDSM.16.M88.4 R8, [R2+0x5400] ;  /* 0x005400000208783b */ /* 0x000f220000000200 */
[----:B------:R-:W-:-:S06]  /*9db0*/  SHF.R.S32.HI R130, RZ, 0x2, R130 ;  /* 0x00000002ff827819 */ /* 0x000fcc0000011482 */
[C---:B-1----:R-:W-:Y:S07]  /*9dc0*/  HMMA.16816.F32.BF16 R72, R4.reuse, R24, R72 ;  /* 0x000000180448723c */ /* 0x042fee0000041848 */
[----:B------:R-:W-:Y:S01]  /*9dd0*/  IADD3 R24, R21, 0x1, R130 ;  /* 0x0000000115187810 */ /* 0x000fe20007ffe082 */
[----:B------:R-:W-:Y:S01]  /*9de0*/  HMMA.16816.F32.BF16 R16, R4, R28, R16 ;  /* 0x0000001c0410723c */ /* 0x000fe20000041810 */
[----:B------:R-:W1:Y:S02]  /*9df0*/  LDSM.16.M88.4 R20, [R2+0x5800] ;  /* 0x005800000214783b */ /* 0x000e640000000200 */
[----:B------:R-:W-:Y:S01]  /*9e00*/  IADD3 R25, R60, R24, -R123 ;  /* 0x000000183c197210 */ /* 0x000fe20007ffe87b */
[----:B------:R-:W-:-:S03]  /*9e10*/  IMAD.SHL.U32 R24, R55, 0x2, RZ ;  /* 0x0000000237187824 */ /* 0x000fc600078e00ff */
[----:B------:R-:W-:Y:S01]  /*9e20*/  IADD3 R25, R25, c[0x0][0x2e8], RZ ;  /* 0x0000ba0019197a10 */ /* 0x000fe20007ffe0ff */
[C---:B------:R-:W-:Y:S01]  /*9e30*/  HMMA.16816.F32.BF16 R12, R4.reuse, R30, R12 ;  /* 0x0000001e040c723c */ /* 0x040fe2000004180c */
[----:B------:R-:W-:Y:S02]  /*9e40*/  LOP3.LUT R24, R24, 0x6, RZ, 0xc0, !PT ;  /* 0x0000000618187812 */ /* 0x000fe400078ec0ff */
[C---:B------:R-:W-:Y:S02]  /*9e50*/  IADD3 R109, R25.reuse, 0x8, RZ ;  /* 0x00000008196d7810 */ /* 0x040fe40007ffe0ff */
[-C--:B------:R-:W-:Y:S01]  /*9e60*/  IMNMX R108, R25, R60.reuse, PT ;  /* 0x0000003c196c7217 */ /* 0x080fe20003800200 */
[----:B------:R-:W-:Y:S01]  /*9e70*/  IMAD R24, R135, 0x40, R24 ;  /* 0x0000004087187824 */ /* 0x000fe200078e0218 */
[----:B------:R-:W-:Y:S01]  /*9e80*/  IMNMX R109, R109, R60, PT ;  /* 0x0000003c6d6d7217 */ /* 0x000fe20003800200 */
[----:B------:R-:W-:Y:S03]  /*9e90*/  HMMA.16816.F32.BF16 R68, R4, R26, R68 ;  /* 0x0000001a0444723c */ /* 0x000fe60000041844 */
[----:B------:R-:W-:-:S04]  /*9ea0*/  IADD3 R0, R24, 0x1, RZ ;  /* 0x0000000118007810 */ /* 0x000fc80007ffe0ff */
[C---:B------:R-:W-:Y:S01]  /*9eb0*/  ISETP.GE.AND P6, PT, R0.reuse, R108, PT ;  /* 0x0000006c0000720c */ /* 0x040fe20003fc6270 */
[----:B------:R-:W-:Y:S01]  /*9ec0*/  HMMA.16816.F32.BF16 R64, R4, R36, R64 ;  /* 0x000000240440723c */ /* 0x000fe20000041840 */
[----:B------:R-:W-:Y:S02]  /*9ed0*/  ISETP.GE.AND P5, PT, R0, R109, PT ;  /* 0x0000006d0000720c */ /* 0x000fe40003fa6270 */
[----:B------:R-:W-:-:S05]  /*9ee0*/  IADD3 R0, R24, 0x10, RZ ;  /* 0x0000001018007810 */ /* 0x000fca0007ffe0ff */
[C---:B------:R-:W-:Y:S08]  /*9ef0*/  HMMA.16816.F32.BF16 R80, R4.reuse, R38, R80 ;  /* 0x000000260450723c */ /* 0x040ff00000041850 */
[C---:B--2---:R-:W-:Y:S08]  /*9f00*/  HMMA.16816.F32.BF16 R44, R4.reuse, R40, R44 ;  /* 0x00000028042c723c */ /* 0x044ff0000004182c */
[----:B------:R-:W-:Y:S01]  /*9f10*/  HMMA.16816.F32.BF16 R76, R4, R42, R76 ;  /* 0x0000002a044c723c */ /* 0x000fe2000004184c */
[----:B------:R-:W2:Y:S01]  /*9f20*/  LDSM.16.M88.4 R4, [R2+0x5c00] ;  /* 0x005c00000204783b */ /* 0x000ea20000000200 */
[----:B------:R-:W-:-:S06]  /*9f30*/  DEPBAR.LE SB0, 0x0 ;  /* 0x000080000000791a */ /* 0x000fcc0000000000 */
        /* <DEDUP_REMOVED lines=8> */
[C---:B------:R-:W-:Y:S01]  /*9fc0*/  ISETP.GE.AND P4, PT, R8.reuse, R108, PT ;  /* 0x0000006c0800720c */ /* 0x040fe20003f86270 */
[----:B-1----:R-:W-:Y:S01]  /*9fd0*/  HMMA.16816.F32.BF16 R64, R32, R20, R64 ;  /* 0x000000142040723c */ /* 0x002fe20000041840 */
[----:B------:R-:W-:Y:S02]  /*9fe0*/  ISETP.GE.AND P0, PT, R8, R109, PT ;  /* 0x0000006d0800720c */ /* 0x000fe40003f06270 */
[----:B------:R-:W-:Y:S02]  /*9ff0*/  IADD3 R8, R24, 0x11, RZ ;  /* 0x0000001118087810 */ /* 0x000fe40007ffe0ff */
[----:B------:R-:W-:-:S02]  /*a000*/  FSEL R17, R17, -INF , !P6 ;  /* 0xff80000011117808 */ /* 0x000fc40007000000 */
[----:B------:R-:W-:Y:S01]  /*a010*/  FSEL R9, R12, -INF , !P3 ;  /* 0xff8000000c097808 */ /* 0x000fe20005800000 */
[C---:B------:R-:W-:Y:S01]  /*a020*/  HMMA.16816.F32.BF16 R80, R32.reuse, R22, R80 ;  /* 0x000000162050723c */ /* 0x040fe20000041850 */
[C---:B------:R-:W-:Y:S02]  /*a030*/  ISETP.GE.AND P6, PT, R0.reuse, R108, PT ;  /* 0x0000006c0000720c */ /* 0x040fe40003fc6270 */
[----:B------:R-:W-:Y:S02]  /*a040*/  ISETP.GE.AND P3, PT, R0, R109, PT ;  /* 0x0000006d0000720c */ /* 0x000fe40003f66270 */
[----:B------:R-:W-:Y:S02]  /*a050*/  IADD3 R0, R24, 0x18, RZ ;  /* 0x0000001818007810 */ /* 0x000fe40007ffe0ff */
[----:B------:R-:W-:Y:S01]  /*a060*/  FSEL R14, R14, -INF , !P1 ;  /* 0xff8000000e0e7808 */ /* 0x000fe20004800000 */
[----:B--2---:R-:W-:Y:S01]  /*a070*/  HMMA.16816.F32.BF16 R44, R32, R4, R44 ;  /* 0x00000004202c723c */ /* 0x004fe2000004182c */
[----:B------:R-:W-:-:S02]  /*a080*/  FSEL R13, R13, -INF , !P4 ;  /* 0xff8000000d0d7808 */ /* 0x000fc40006000000 */
[CC--:B------:R-:W-:Y:S02]  /*a090*/  ISETP.GE.AND P1, PT, R8.reuse, R108.reuse, PT ;  /* 0x0000006c0800720c */ /* 0x0c0fe40003f26270 */
[----:B------:R-:W-:Y:S02]  /*a0a0*/  ISETP.GE.AND P4, PT, R8, R109, PT ;  /* 0x0000006d0800720c */ /* 0x000fe40003f86270 */
[----:B------:R-:W-:Y:S01]  /*a0b0*/  FSEL R10, R15, -INF , !P0 ;  /* 0xff8000000f0a7808 */ /* 0x000fe20004000000 */
[----:B------:R-:W-:Y:S01]  /*a0c0*/  HMMA.16816.F32.BF16 R76, R32, R6, R76 ;  /* 0x00000006204c723c */ /* 0x000fe2000004184c */
[----:B------:R-:W-:Y:S02]  /*a0d0*/  IADD3 R8, R24, 0x19, RZ ;  /* 0x0000001918087810 */ /* 0x000fe40007ffe0ff */
[----:B------:R-:W-:Y:S01]  /*a0e0*/  FSEL R11, R72, -INF , !P6 ;  /* 0xff800000480b7808 */ /* 0x000fe20007000000 */
[----:B------:R-:W-:Y:S01]  /*a0f0*/  BAR.SYNC.DEFER_BLOCKING 0x0 ;  /* 0x0000000000007b1d */ /* 0x000fe20000010000 */
        /* <DEDUP_REMOVED lines=15> */
[-C--:B------:R-:W-:Y:S02]  /*a1f0*/  ISETP.GE.AND P4, PT, R0, R109.reuse, PT ;  /* 0x0000006d0000720c */ /* 0x080fe40003f86270 */
[----:B------:R-:W-:Y:S02]  /*a200*/  IADD3 R0, R24, 0x30, RZ ;  /* 0x0000003018007810 */ /* 0x000fe40007ffe0ff */
[----:B------:R-:W-:Y:S02]  /*a210*/  FSEL R113, R80, -INF , !P1 ;  /* 0xff80000050717808 */ /* 0x000fe40004800000 */
[----:B------:R-:W-:-:S02]  /*a220*/  ISETP.GE.AND P1, PT, R0, R109, PT ;  /* 0x0000006d0000720c */ /* 0x000fc40003f26270 */
[----:B------:R-:W-:Y:S02]  /*a230*/  IADD3 R12, R24, 0x21, RZ ;  /* 0x00000021180c7810 */ /* 0x000fe40007ffe0ff */
[----:B------:R-:W-:Y:S02]  /*a240*/  FSEL R94, R46, -INF , !P1 ;  /* 0xff8000002e5e7808 */ /* 0x000fe40004800000 */
[----:B------:R-:W-:Y:S02]  /*a250*/  FSEL R69, R69, -INF , !P3 ;  /* 0xff80000045457808 */ /* 0x000fe40005800000 */
[----:B------:R-:W-:Y:S02]  /*a260*/  ISETP.GE.AND P1, PT, R24, R108, PT ;  /* 0x0000006c1800720c */ /* 0x000fe40003f26270 */
[----:B------:R-:W-:Y:S02]  /*a270*/  ISETP.GE.AND P3, PT, R12, R109, PT ;  /* 0x0000006d0c00720c */ /* 0x000fe40003f66270 */
[----:B------:R-:W-:-:S02]  /*a280*/  IADD3 R5, R24, 0x29, RZ ;  /* 0x0000002918057810 */ /* 0x000fc40007ffe0ff */
[----:B------:R-:W-:Y:S02]  /*a290*/  FSEL R16, R16, -INF , !P1 ;  /* 0xff80000010107808 */ /* 0x000fe40004800000 */
[----:B------:R-:W-:Y:S02]  /*a2a0*/  FSEL R70, R70, -INF , !P6 ;  /* 0xff80000046467808 */ /* 0x000fe40007000000 */
[----:B------:R-:W-:Y:S02]  /*a2b0*/  FSEL R106, R66, -INF , !P0 ;  /* 0xff800000426a7808 */ /* 0x000fe40004000000 */
[----:B------:R-:W-:Y:S02]  /*a2c0*/  FSEL R112, R67, -INF , !P3 ;  /* 0xff80000043707808 */ /* 0x000fe40005800000 */
[----:B------:R-:W-:Y:S02]  /*a2d0*/  ISETP.GT.AND P1, PT, R135, R122, PT ;  /* 0x0000007a8700720c */ /* 0x000fe40003f24270 */
        /* <DEDUP_REMOVED lines=8> */
[C---:B------:R-:W-:Y:S02]  /*a360*/  ISETP.GE.AND P4, PT, R0.reuse, R108, PT ;  /* 0x0000006c0000720c */ /* 0x040fe40003f86270 */
[----:B------:R-:W-:Y:S02]  /*a370*/  ISETP.GE.AND P0, PT, R0, R109, PT ;  /* 0x0000006d0000720c */ /* 0x000fe40003f06270 */
[C---:B------:R-:W-:Y:S02]  /*a380*/  IADD3 R5, R24.reuse, 0x38, RZ ;  /* 0x0000003818057810 */ /* 0x040fe40007ffe0ff */
[----:B------:R-:W-:Y:S02]  /*a390*/  IADD3 R0, R24, 0x39, RZ ;  /* 0x0000003918007810 */ /* 0x000fe40007ffe0ff */
[----:B------:R-:W-:-:S02]  /*a3a0*/  FSEL R116, R83, -INF , !P6 ;  /* 0xff80000053747808 */ /* 0x000fc40007000000 */
[----:B------:R-:W-:Y:S02]  /*a3b0*/  FSEL R99, R44, -INF , !P3 ;  /* 0xff8000002c637808 */ /* 0x000fe40005800000 */
[----:B------:R-:W-:Y:S02]  /*a3c0*/  FSEL R98, R45, -INF , !P4 ;  /* 0xff8000002d627808 */ /* 0x000fe40006000000 */
[----:B------:R-:W-:Y:S02]  /*a3d0*/  FSEL R93, R47, -INF , !P0 ;  /* 0xff8000002f5d7808 */ /* 0x000fe40004000000 */
[----:B------:R-:W-:Y:S02]  /*a3e0*/  FSEL R6, R19, -INF , !P5 ;  /* 0xff80000013067808 */ /* 0x000fe40006800000 */
[C---:B------:R-:W-:Y:S02]  /*a3f0*/  ISETP.GE.AND P6, PT, R5.reuse, R108, PT ;  /* 0x0000006c0500720c */ /* 0x040fe40003fc6270 */
[----:B------:R-:W-:-:S02]  /*a400*/  ISETP.GE.AND P3, PT, R5, R109, PT ;  /* 0x0000006d0500720c */ /* 0x000fc40003f66270 */
[-C--:B------:R-:W-:Y:S02]  /*a410*/  ISETP.GE.AND P4, PT, R24, R109.reuse, PT ;  /* 0x0000006d1800720c */ /* 0x080fe40003f86270 */
[C---:B------:R-:W-:Y:S02]  /*a420*/  ISETP.GE.AND P5, PT, R0.reuse, R108, PT ;  /* 0x0000006c0000720c */ /* 0x040fe40003fa6270 */
        /* <DEDUP_REMOVED lines=68> */
.L_x_5866:
[----:B------:R-:W-:-:S05]  /*a870*/  IMAD.MOV.U32 R7, RZ, RZ, c[0x0][0x198] ;  /* 0x00006600ff077624 */ /* 0x000fca00078e00ff */
[----:B------:R-:W-:-:S04]  /*a880*/  LEA R7, -R7, RZ, 0x6 ;  /* 0x000000ff07077211 */ /* 0x000fc800078e31ff */
[----:B------:R-:W-:Y:S02]  /*a890*/  SHF.R.S32.HI R5, RZ, 0x1f, R7 ;  /* 0x0000001fff057819 */ /* 0x000fe40000011407 */
.L_x_5867:
[----:B------:R-:W-:Y:S01]  /*a8a0*/  IMAD.MOV.U32 R12, RZ, RZ, c[0x0][0x198] ;  /* 0x00006600ff0c7624 */ /* 0x000fe200078e00ff */
[C---:B------:R-:W-:Y:S02]  /*a8b0*/  IADD3 R19, P0, R7.reuse, R102, RZ ;  /* 0x0000006607137210 */ /* 0x040fe40007f1e0ff */
[----:B------:R-:W-:Y:S02]  /*a8c0*/  LEA R128, P4, R7, R128, 0x1 ;  /* 0x0000008007807211 */ /* 0x000fe400078808ff */
[C---:B------:R-:W-:Y:S01]  /*a8d0*/  SHF.L.U64.HI R20, R12.reuse, R3, c[0x0][0x19c] ;  /* 0x000067000c147619 */ /* 0x040fe20000010203 */
[----:B------:R-:W-:Y:S01]  /*a8e0*/  IMAD.SHL.U32 R3, R12, 0x20, RZ ;  /* 0x000000200c037824 */ /* 0x000fe200078e00ff */
[----:B------:R-:W-:Y:S01]  /*a8f0*/  LEA R22, P5, R19, c[0x0][0x168], 0x1 ;  /* 0x00005a0013167a11 */ /* 0x000fe200078a08ff */
[----:B------:R-:W-:Y:S01]  /*a900*/  IMAD.X R12, R5, 0x1, R54, P0 ;  /* 0x00000001050c7824 */ /* 0x000fe200000e0636 */
[----:B------:R-:W-:Y:S02]  /*a910*/  LEA.HI.X R129, R7, R129, R5, 0x1, P4 ;  /* 0x0000008107817211 */ /* 0x000fe400020f0c05 */
[----:B------:R-:W-:-:S02]  /*a920*/  IADD3 R102, P3, P0, R102, R7, R3 ;  /* 0x0000000766667210 */ /* 0x000fc4000787e003 */
[----:B------:R-:W-:Y:S01]  /*a930*/  LEA R24, P4, R3, R128, 0x1 ;  /* 0x0000008003187211 */ /* 0x000fe200078808ff */
[----:B------:R-:W-:Y:S01]  /*a940*/  @!PT LDS RZ, [RZ] ;  /* 0x00000000fffff984 */ /* 0x000fe20000000800 */
[----:B------:R-:W-:Y:S01]  /*a950*/  @!PT LDS RZ, [RZ] ;  /* 0x00000000fffff984 */ /* 0x000fe20000000800 */
[----:B------:R-:W-:Y:S01]  /*a960*/  @!PT LDS RZ, [RZ] ;  /* 0x00000000fffff984 */ /* 0x000fe20000000800 */
[----:B------:R1:W-:Y:S01]  /*a970*/  LDGSTS.E.BYPASS.LTC128B.128 [R124+0x3000], [R128.64] ;  /* 0x03000000807c7fae */ /* 0x0003e2000b901d46 */
[----:B------:R-:W-:Y:S02]  /*a980*/  IADD3.X R5, R54, R5, R20, P3, P0 ;  /* 0x0000000536057210 */ /* 0x000fe40001fe0414 */
[C---:B------:R-:W-:Y:S02]  /*a990*/  LEA R26, P0, R102.reuse, c[0x0][0x168], 0x1 ;  /* 0x00005a00661a7a11 */ /* 0x040fe400078008ff */
[----:B------:R-:W-:Y:S02]  /*a9a0*/  LEA.HI.X R23, R19, c[0x0][0x16c], R12, 0x1, P5 ;  /* 0x00005b0013177a11 */ /* 0x000fe400028f0c0c */
        /* <DEDUP_REMOVED lines=8> */
.L_x_5865:
        /* <DEDUP_REMOVED lines=26> */
[----:B------:R-:W-:Y:S01]  /*abd0*/  LDSM.16.MT88.4 R36, [R118+0x6000] ;  /* 0x006000007624783b */ /* 0x000fe20000004200 */
[----:B------:R-:W-:-:S02]  /*abe0*/  FMNMX.FTZ R3, R105, R12, !PT ;  /* 0x0000000c69037209 */ /* 0x000fc40007810000 */
[----:B------:R-:W-:Y:S01]  /*abf0*/  FMNMX.FTZ R12, R94, R5, !PT ;  /* 0x000000055e0c7209 */ /* 0x000fe20007810000 */
[----:B------:R-:W-:Y:S01]  /*ac00*/  LDSM.16.MT88.4 R44, [R117+0x6000] ;  /* 0x00600000752c783b */ /* 0x000fe20000004200 */
[----:B------:R-:W-:Y:S02]  /*ac10*/  FMNMX.FTZ R20, R104, R3, !PT ;  /* 0x0000000368147209 */ /* 0x000fe40007810000 */
[----:B------:R-:W-:Y:S01]  /*ac20*/  FMNMX.FTZ R5, R93, R12, !PT ;  /* 0x0000000c5d057209 */ /* 0x000fe20007810000 */
[----:B------:R-:W-:Y:S01]  /*ac30*/  LDSM.16.MT88.4 R60, [R117+0x7000] ;  /* 0x00700000753c783b */ /* 0x000fe20000004200 */
[----:B------:R-:W-:Y:S02]  /*ac40*/  MOV R132, R96 ;  /* 0x0000006000847202 */ /* 0x000fe40000000f00 */
[----:B------:R-:W-:Y:S01]  /*ac50*/  FMNMX.FTZ R5, R92, R5, !PT ;  /* 0x000000055c057209 */ /* 0x000fe20007810000 */
[----:B------:R-:W2:Y:S01]  /*ac60*/  SHFL.BFLY PT, R3, R20, 0x2, 0x1f ;  /* 0x0c401f0014037f89 */ /* 0x000ea200000e0000 */
[----:B------:R-:W-:-:S03]  /*ac70*/  MOV R131, R97 ;  /* 0x0000006100837202 */ /* 0x000fc60000000f00 */
[----:B------:R-:W-:Y:S04]  /*ac80*/  LDSM.16.MT88.4 R76, [R118+0x8000] ;  /* 0x00800000764c783b */ /* 0x000fe80000004200 */
[----:B------:R-:W-:Y:S01]  /*ac90*/  LDSM.16.MT88.4 R52, [R118+0x7000] ;  /* 0x007000007634783b */ /* 0x000fe20000004200 */
[----:B--2---:R-:W-:Y:S02]  /*aca0*/  FMNMX.FTZ R3, R20, R3, !PT ;  /* 0x0000000314037209 */ /* 0x004fe40007810000 */
[----:B------:R-:W-:-:S03]  /*acb0*/  FMNMX.FTZ R20, R90, R5, !PT ;  /* 0x000000055a147209 */ /* 0x000fc60007810000 */
[----:B------:R-:W2:Y:S04]  /*acc0*/  SHFL.BFLY PT, R84, R3, 0x1, 0x1f ;  /* 0x0c201f0003547f89 */ /* 0x000ea800000e0000 */
[----:B------:R-:W3:Y:S01]  /*acd0*/  SHFL.BFLY PT, R5, R20, 0x2, 0x1f ;  /* 0x0c401f0014057f89 */ /* 0x000ee200000e0000 */
[----:B--2---:R-:W-:Y:S02]  /*ace0*/  FMNMX.FTZ R84, R3, R84, !PT ;  /* 0x0000005403547209 */ /* 0x004fe40007810000 */
[----:B---3--:R-:W-:-:S03]  /*acf0*/  FMNMX.FTZ R5, R20, R5, !PT ;  /* 0x0000000514057209 */ /* 0x008fc60007810000 */
[C---:B------:R-:W-:Y:S01]  /*ad00*/  FMUL.FTZ R102, R84.reuse, c[0x0][0x23c] ;  /* 0x00008f0054667a20 */ /* 0x040fe20000410000 */
[----:B------:R-:W-:Y:S01]  /*ad10*/  FSETP.NEU.FTZ.AND P0, PT, R84, -INF , PT ;  /* 0xff8000005400780b */ /* 0x000fe20003f1d000 */
[----:B-1----:R-:W-:Y:S03]  /*ad20*/  LDSM.16.MT88.4 R20, [R118+0x7400] ;  /* 0x007400007614783b */ /* 0x002fe60000004200 */
        /* <DEDUP_REMOVED lines=13> */
[--C-:B------:R-:W-:Y:S01]  /*ae00*/  FFMA.FTZ R107, R111, c[0x0][0x23c], -R102.reuse ;  /* 0x00008f006f6b7a23 */ /* 0x100fe20000010866 */
[----:B-1----:R-:W-:Y:S01]  /*ae10*/  FMNMX.FTZ R3, R5, R12, !PT ;  /* 0x0000000c05037209 */ /* 0x002fe20007810000 */
[----:B------:R-:W-:-:S03]  /*ae20*/  FFMA.FTZ R99, R99, c[0x0][0x23c], -R102 ;  /* 0x00008f0063637a23 */ /* 0x000fc60000010866 */
[----:B------:R-:W-:Y:S01]  /*ae30*/  MUFU.EX2 R35, R35 ;  /* 0x0000002300237308 */ /* 0x000fe20000000800 */
[C---:B------:R-:W-:Y:S01]  /*ae40*/  FSETP.NEU.FTZ.AND P0, PT, R3.reuse, -INF , PT ;  /* 0xff8000000300780b */ /* 0x040fe20003f1d000 */
[----:B------:R-:W-:Y:S02]  /*ae50*/  FMUL.FTZ R95, R3, c[0x0][0x23c] ;  /* 0x00008f00035f7a20 */ /* 0x000fe40000410000 */
[--C-:B------:R-:W-:Y:S02]  /*ae60*/  FFMA.FTZ R98, R98, c[0x0][0x23c], -R102.reuse ;  /* 0x00008f0062627a23 */ /* 0x100fe40000010866 */
[--C-:B------:R-:W-:Y:S01]  /*ae70*/  FFMA.FTZ R139, R104, c[0x0][0x23c], -R102.reuse ;  /* 0x00008f00688b7a23 */ /* 0x100fe20000010866 */
[----:B------:R-:W-:Y:S01]  /*ae80*/  FSEL R95, R95, RZ, P0 ;  /* 0x000000ff5f5f7208 */ /* 0x000fe20000000000 */
[----:B------:R-:W1:Y:S01]  /*ae90*/  MUFU.EX2 R30, R30 ;  /* 0x0000001e001e7308 */ /* 0x000e620000000800 */
[----:B--2---:R-:W-:Y:S01]  /*aea0*/  F2FP.BF16.PACK_AB R72, R34, R89 ;  /* 0x000000592248723e */ /* 0x004fe200000010ff */
[----:B------:R-:W-:Y:S01]  /*aeb0*/  FFMA.FTZ R105, R105, c[0x0][0x23c], -R102 ;  /* 0x00008f0069697a23 */ /* 0x000fe20000010866 */
[----:B------:R-:W-:Y:S01]  /*aec0*/  LOP3.LUT P0, RZ, R86, 0x2, RZ, 0xc0, !PT ;  /* 0x0000000256ff7812 */ /* 0x000fe2000780c0ff */
[----:B------:R-:W-:-:S02]  /*aed0*/  FFMA.FTZ R91, R18, c[0x0][0x23c], -R95 ;  /* 0x00008f00125b7a23 */ /* 0x000fc4000001085f */
[--C-:B------:R-:W-:Y:S01]  /*aee0*/  FFMA.FTZ R88, R6, c[0x0][0x23c], -R95.reuse ;  /* 0x00008f0006587a23 */ /* 0x100fe2000001085f */
[----:B------:R-:W-:Y:S01]  /*aef0*/  LDSM.16.MT88.4 R16, [R117+0x8000] ;  /* 0x008000007510783b */ /* 0x000fe20000004200 */
[--C-:B------:R-:W-:Y:S01]  /*af00*/  FFMA.FTZ R33, R14, c[0x0][0x23c], -R95.reuse ;  /* 0x00008f000e217a23 */ /* 0x100fe2000001085f */
[----:B------:R-:W-:Y:S01]  /*af10*/  MUFU.EX2 R29, R29 ;  /* 0x0000001d001d7308 */ /* 0x000fe20000000800 */
[--C-:B------:R-:W-:Y:S01]  /*af20*/  FFMA.FTZ R32, R10, c[0x0][0x23c], -R95.reuse ;  /* 0x00008f000a207a23 */ /* 0x100fe2000001085f */
[----:B------:R-:W2:Y:S01]  /*af30*/  LDSM.16.MT88.4 R12, [R118+0x6400] ;  /* 0x00640000760c783b */ /* 0x000ea20000004200 */
[--C-:B------:R-:W-:Y:S02]  /*af40*/  FFMA.FTZ R31, R74, c[0x0][0x23c], -R95.reuse ;  /* 0x00008f004a1f7a23 */ /* 0x100fe4000001085f */
[--C-:B------:R-:W-:Y:S01]  /*af50*/  FFMA.FTZ R28, R8, c[0x0][0x23c], -R95.reuse ;  /* 0x00008f00081c7a23 */ /* 0x100fe2000001085f */
[----:B-1----:R-:W-:Y:S02]  /*af60*/  F2FP.BF16.PACK_AB R74, R30, R35 ;  /* 0x000000231e4a723e */ /* 0x002fe400000010ff */
        /* <DEDUP_REMOVED lines=12> */
[----:B------:R-:W-:-:S04]  /*b030*/  FADD.FTZ R34, R89, R34 ;  /* 0x0000002259227221 */ /* 0x000fc80000010000 */
[----:B------:R-:W-:Y:S01]  /*b040*/  FADD.FTZ R35, R35, R34 ;  /* 0x0000002223237221 */ /* 0x000fe20000010000 */
[----:B------:R-:W4:Y:S01]  /*b050*/  MUFU.EX2 R32, R32 ;  /* 0x0000002000207308 */ /* 0x000f220000000800 */
[----:B---3--:R-:W-:Y:S01]  /*b060*/  F2FP.BF16.PACK_AB R73, R88, R91 ;  /* 0x0000005b5849723e */ /* 0x008fe200000010ff */
[----:B------:R-:W-:Y:S02]  /*b070*/  FADD.FTZ R88, R91, R88 ;  /* 0x000000585b587221 */ /* 0x000fe40000010000 */
[----:B------:R-:W-:-:S04]  /*b080*/  FADD.FTZ R30, R30, R35 ;  /* 0x000000231e1e7221 */ /* 0x000fc80000010000 */
[----:B------:R-:W3:Y:S01]  /*b090*/  MUFU.EX2 R26, R26 ;  /* 0x0000001a001a7308 */ /* 0x000ee20000000800 */
[----:B----4-:R-:W-:-:S07]  /*b0a0*/  F2FP.BF16.PACK_AB R75, R32, R33 ;  /* 0x00000021204b723e */ /* 0x010fce00000010ff */
[----:B------:R-:W-:Y:S01]  /*b0b0*/  MUFU.EX2 R24, R24 ;  /* 0x0000001800187308 */ /* 0x000fe20000000800 */
[----:B------:R-:W-:-:S04]  /*b0c0*/  FADD.FTZ R33, R33, R88 ;  /* 0x0000005821217221 */ /* 0x000fc80000010000 */
[----:B------:R-:W-:Y:S01]  /*b0d0*/  FADD.FTZ R32, R32, R33 ;  /* 0x0000002120207221 */ /* 0x000fe20000010000 */
[C---:B------:R-:W-:Y:S01]  /*b0e0*/  HMMA.16816.F32.BF16 R80, R72.reuse, R36, RZ ;  /* 0x000000244850723c */ /* 0x040fe200000418ff */
[----:B---3--:R-:W-:Y:S01]  /*b0f0*/  F2FP.BF16.PACK_AB R4, R26, R29 ;  /* 0x0000001d1a04723e */ /* 0x008fe200000010ff */
[----:B------:R-:W3:Y:S06]  /*b100*/  MUFU.EX2 R27, R27 ;  /* 0x0000001b001b7308 */ /* 0x000eec0000000800 */
        /* <DEDUP_REMOVED lines=9> */
[----:B----4-:R-:W-:Y:S01]  /*b1a0*/  F2FP.BF16.PACK_AB R5, R28, R31 ;  /* 0x0000001f1c05723e */ /* 0x010fe200000010ff */
[----:B------:R-:W-:-:S04]  /*b1b0*/  FADD.FTZ R31, R31, R32 ;  /* 0x000000201f1f7221 */ /* 0x000fc80000010000 */
[C---:B------:R-:W-:Y:S01]  /*b1c0*/  HMMA.16816.F32.BF16 R60, R72.reuse, R62, RZ ;  /* 0x0000003e483c723c */ /* 0x040fe200000418ff */
[----:B------:R-:W-:Y:S01]  /*b1d0*/  FADD.FTZ R28, R28, R31 ;  /* 0x0000001f1c1c7221 */ /* 0x000fe20000010000 */
[----:B------:R-:W-:Y:S06]  /*b1e0*/  MUFU.EX2 R110, R110 ;  /* 0x0000006e006e7308 */ /* 0x000fec0000000800 */
[C---:B------:R-:W-:Y:S01]  /*b1f0*/  HMMA.16816.F32.BF16 R64, R72.reuse, R76, RZ ;  /* 0x0000004c4840723c */ /* 0x040fe200000418ff */
[----:B---3--:R-:W-:Y:S01]  /*b200*/  F2FP.BF16.PACK_AB R7, R0, R25 ;  /* 0x000000190007723e */ /* 0x008fe200000010ff */
[----:B------:R-:W3:Y:S06]  /*b210*/  MUFU.EX2 R107, R107 ;  /* 0x0000006b006b7308 */ /* 0x000eec0000000800 */
[----:B------:R-:W-:Y:S02]  /*b220*/  HMMA.16816.F32.BF16 R76, R72, R78, RZ ;  /* 0x0000004e484c723c */ /* 0x000fe400000418ff */
[----:B------:R-:W-:Y:S06]  /*b230*/  MUFU.EX2 R106, R106 ;  /* 0x0000006a006a7308 */ /* 0x000fec0000000800 */
[C---:B--2---:R-:W-:Y:S02]  /*b240*/  HMMA.16816.F32.BF16 R80, R4.reuse, R12, R80 ;  /* 0x0000000c0450723c */ /* 0x044fe40000041850 */
[----:B------:R-:W2:Y:S06]  /*b250*/  MUFU.EX2 R103, R103 ;  /* 0x0000006700677308 */ /* 0x000eac0000000800 */
[C---:B------:R-:W-:Y:S01]  /*b260*/  HMMA.16816.F32.BF16 R36, R4.reuse, R14, R36 ;  /* 0x0000000e0424723c */ /* 0x040fe20000041824 */
[----:B------:R-:W4:Y:S01]  /*b270*/  LDSM.16.MT88.4 R12, [R117+0x7400] ;  /* 0x00740000750c783b */ /* 0x000f220000004200 */
        /* <DEDUP_REMOVED lines=12> */
[C---:B----4-:R-:W-:Y:S02]  /*b340*/  HMMA.16816.F32.BF16 R56, R4.reuse, R12, R56 ;  /* 0x0000000c0438723c */ /* 0x050fe40000041838 */
[----:B------:R-:W-:Y:S06]  /*b350*/  MUFU.EX2 R137, R137 ;  /* 0x0000008900897308 */ /* 0x000fec0000000800 */
[C---:B------:R-:W-:Y:S01]  /*b360*/  HMMA.16816.F32.BF16 R60, R4.reuse, R14, R60 ;  /* 0x0000000e043c723c */ /* 0x040fe2000004183c */
[----:B------:R-:W4:Y:S07]  /*b370*/  LDSM.16.MT88.4 R12, [R117+0x8400] ;  /* 0x00840000750c783b */ /* 0x000f2e0000004200 */
[C---:B-1----:R-:W-:Y:S08]  /*b380*/  HMMA.16816.F32.BF16 R64, R4.reuse, R8, R64 ;  /* 0x000000080440723c */ /* 0x042ff00000041840 */
[----:B------:R-:W-:Y:S01]  /*b390*/  HMMA.16816.F32.BF16 R76, R4, R10, R76 ;  /* 0x0000000a044c723c */ /* 0x000fe2000004184c */
[----:B------:R-:W1:Y:S07]  /*b3a0*/  LDSM.16.MT88.4 R8, [R118+0x6800] ;  /* 0x006800007608783b */ /* 0x000e6e0000004200 */
[----:B------:R-:W-:Y:S01]  /*b3b0*/  HMMA.16816.F32.BF16 R72, R72, R18, RZ ;  /* 0x000000124848723c */ /* 0x000fe200000418ff */
[----:B------:R-:W-:Y:S07]  /*b3c0*/  LDSM.16.MT88.4 R16, [R118+0x6c00] ;  /* 0x006c00007610783b */ /* 0x000fee0000004200 */
[C---:B------:R-:W-:Y:S07]  /*b3d0*/  HMMA.16816.F32.BF16 R48, R4.reuse, R20, R48 ;  /* 0x000000140430723c */ /* 0x040fee0000041830 */
[--C-:B------:R-:W-:Y:S01]  /*b3e0*/  FFMA.FTZ R21, R114, c[0x0][0x23c], -R95.reuse ;  /* 0x00008f0072157a23 */ /* 0x100fe2000001085f */
[----:B------:R-:W-:Y:S01]  /*b3f0*/  HMMA.16816.F32.BF16 R52, R4, R22, R52 ;  /* 0x000000160434723c */ /* 0x000fe20000041834 */
[----:B------:R-:W-:-:S04]  /*b400*/  FFMA.FTZ R20, R116, c[0x0][0x23c], -R95 ;  /* 0x00008f0074147a23 */ /* 0x000fc8000001085f */
[----:B------:R-:W-:Y:S02]  /*b410*/  MUFU.EX2 R21, R21 ;  /* 0x0000001500157308 */ /* 0x000fe40000000800 */
[--C-:B------:R-:W-:Y:S01]  /*b420*/  FFMA.FTZ R23, R113, c[0x0][0x23c], -R102.reuse ;  /* 0x00008f0071177a23 */ /* 0x100fe20000010866 */
[----:B----4-:R-:W-:Y:S01]  /*b430*/  HMMA.16816.F32.BF16 R68, R4, R12, R68 ;  /* 0x0000000c0444723c */ /* 0x010fe20000041844 */
[----:B------:R-:W-:-:S04]  /*b440*/  FFMA.FTZ R22, R115, c[0x0][0x23c], -R102 ;  /* 0x00008f0073167a23 */ /* 0x000fc80000010866 */
[----:B------:R-:W-:Y:S03]  /*b450*/  MUFU.EX2 R23, R23 ;  /* 0x0000001700177308 */ /* 0x000fe60000000800 */
[----:B------:R-:W-:Y:S01]  /*b460*/  HMMA.16816.F32.BF16 R72, R4, R14, R72 ;  /* 0x0000000e0448723c */ /* 0x000fe20000041848 */
[----:B------:R-:W4:Y:S04]  /*b470*/  LDSM.16.MT88.4 R12, [R117+0x6800] ;  /* 0x00680000750c783b */ /* 0x000f280000004200 */
[----:B------:R-:W5:Y:S02]  /*b480*/  MUFU.EX2 R22, R22 ;  /* 0x0000001600167308 */ /* 0x000f640000000800 */
[----:B---3--:R-:W-:-:S02]  /*b490*/  F2FP.BF16.PACK_AB R4, R107, R110 ;  /* 0x0000006e6b04723e */ /* 0x008fc400000010ff */
[----:B--2---:R-:W-:-:S04]  /*b4a0*/  F2FP.BF16.PACK_AB R5, R103, R106 ;  /* 0x0000006a6705723e */ /* 0x004fc800000010ff */
[----:B------:R-:W2:Y:S01]  /*b4b0*/  MUFU.EX2 R20, R20 ;  /* 0x0000001400147308 */ /* 0x000ea20000000800 */
[----:B-----5:R-:W-:-:S07]  /*b4c0*/  F2FP.BF16.PACK_AB R6, R22, R23 ;  /* 0x000000171606723e */ /* 0x020fce00000010ff */
[----:B------:R-:W3:Y:S01]  /*b4d0*/  MUFU.EX2 R102, R105 ;  /* 0x0000006900667308 */ /* 0x000ee20000000800 */
[----:B--2---:R-:W-:-:S07]  /*b4e0*/  F2FP.BF16.PACK_AB R7, R20, R21 ;  /* 0x000000151407723e */ /* 0x004fce00000010ff */
[C---:B-1----:R-:W-:Y:S08]  /*b4f0*/  HMMA.16816.F32.BF16 R80, R4.reuse, R8, R80 ;  /* 0x000000080450723c */ /* 0x042ff00000041850 */
[C---:B------:R-:W-:Y:S01]  /*b500*/  HMMA.16816.F32.BF16 R36, R4.reuse, R10, R36 ;  /* 0x0000000a0424723c */ /* 0x040fe20000041824 */
[----:B------:R-:W1:Y:S07]  /*b510*/  LDSM.16.MT88.4 R8, [R118+0x7800] ;  /* 0x007800007608783b */ /* 0x000e6e0000004200 */
[C---:B----4-:R-:W-:Y:S08]  /*b520*/  HMMA.16816.F32.BF16 R40, R4.reuse, R12, R40 ;  /* 0x0000000c0428723c */ /* 0x050ff00000041828 */
        /* <DEDUP_REMOVED lines=16> */
[----:B---3--:R-:W-:Y:S02]  /*b630*/  F2FP.BF16.PACK_AB R6, R139, R102 ;  /* 0x000000668b06723e */ /* 0x008fe400000010ff */
        /* <DEDUP_REMOVED lines=18> */
[C---:B------:R-:W-:Y:S03]  /*b760*/  HMMA.16816.F32.BF16 R76, R4.reuse, R14, R76 ;  /* 0x0000000e044c723c */ /* 0x040fe6000004184c */
        /* <DEDUP_REMOVED lines=14> */
[----:B------:R-:W-:Y:S02]  /*b850*/  FADD.FTZ R93, R93, R94 ;  /* 0x0000005e5d5d7221 */ /* 0x000fe40000010000 */
[----:B------:R-:W-:Y:S02]  /*b860*/  FADD.FTZ R102, R102, R99 ;  /* 0x0000006366667221 */ /* 0x000fe40000010000 */
[----:B------:R-:W-:Y:S02]  /*b870*/  FADD.FTZ R92, R92, R93 ;  /* 0x0000005d5c5c7221 */ /* 0x000fe40000010000 */
[----:B------:R-:W-:-:S02]  /*b880*/  FADD.FTZ R139, R139, R102 ;  /* 0x000000668b8b7221 */ /* 0x000fc40000010000 */
[----:B------:R-:W-:Y:S01]  /*b890*/  FADD.FTZ R137, R137, R92 ;  /* 0x0000005c89897221 */ /* 0x000fe20000010000 */
[----:B------:R-:W-:Y:S05]  /*b8a0*/  @!P1 BRA `(.L_x_5868) ;  /* 0x0000274000009947 */ /* 0x000fea0003800000 */
        /* <DEDUP_REMOVED lines=63> */
.L_x_5869:
[----:B------:R-:W-:-:S05]  /*bca0*/  IMAD.MOV.U32 R7, RZ, RZ, c[0x0][0x1a0] ;  /* 0x00006800ff077624 */ /* 0x000fca00078e00ff */
[----:B------:R-:W-:-:S04]  /*bcb0*/  LEA R7, -R7, RZ, 0x6 ;  /* 0x000000ff07077211 */ /* 0x000fc800078e31ff */
[----:B------:R-:W-:Y:S02]  /*bcc0*/  SHF.R.S32.HI R131, RZ, 0x1f, R7 ;  /* 0x0000001fff837819 */ /* 0x000fe40000011407 */
.L_x_5870:
[----:B------:R-:W-:Y:S01]  /*bcd0*/  IMAD.MOV.U32 R0, RZ, RZ, c[0x0][0x1a0] ;  /* 0x00006800ff007624 */ /* 0x000fe200078e00ff */
[C---:B------:R-:W-:Y:S01]  /*bce0*/  IADD3 R4, P4, R7.reuse, R100, RZ ;  /* 0x0000006407047210 */ /* 0x040fe20007f9e0ff */
[----:B------:R-:W-:Y:S01]  /*bcf0*/  IMAD.MOV.U32 R5, RZ, RZ, c[0x0][0x1a4] ;  /* 0x00006900ff057624 */ /* 0x000fe200078e00ff */
[----:B------:R-:W-:Y:S02]  /*bd00*/  LEA R132, P5, R7, R96, 0x1 ;  /* 0x0000006007847211 */ /* 0x000fe400078a08ff */
[----:B------:R-:W-:-:S04]  /*bd10*/  LEA R9, P3, R0, R7, 0x5 ;  /* 0x0000000700097211 */ /* 0x000fc800078628ff */
[----:B------:R-:W-:Y:S01]  /*bd20*/  IADD3 R100, P1, R9, R100, RZ ;  /* 0x0000006409647210 */ /* 0x000fe20007f3e0ff */
[----:B------:R-:W-:Y:S01]  /*bd30*/  IMAD.X R9, R131, 0x1, R85, P4 ;  /* 0x0000000183097824 */ /* 0x000fe200020e0655 */
[----:B------:R-:W-:Y:S02]  /*bd40*/  LEA.HI.X R6, R0, R131, R5, 0x5, P3 ;  /* 0x0000008300067211 */ /* 0x000fe400018f2c05 */
[----:B------:R-:W-:Y:S02]  /*bd50*/  LEA.HI.X R131, R7, R97, R131, 0x1, P5 ;  /* 0x0000006107837211 */ /* 0x000fe400028f0c83 */
[----:B------:R-:W-:Y:S01]  /*bd60*/  LEA R8, P4, R4, c[0x0][0x170], 0x1 ;  /* 0x00005c0004087a11 */ /* 0x000fe200078808ff */
[----:B------:R-:W-:Y:S01]  /*bd70*/  IMAD.X R85, R6, 0x1, R85, P1 ;  /* 0x0000000106557824 */ /* 0x000fe200008e0655 */
[----:B------:R-:W-:Y:S01]  /*bd80*/  LEA R10, P3, R0, R132, 0x6 ;  /* 0x00000084000a7211 */ /* 0x000fe200078630ff */
[----:B------:R-:W-:Y:S01]  /*bd90*/  IMAD.MOV.U32 R133, RZ, RZ, R131 ;  /* 0x000000ffff857224 */ /* 0x000fe200078e0083 */
[----:B------:R-:W-:-:S02]  /*bda0*/  LEA R6, P1, R100, c[0x0][0x170], 0x1 ;  /* 0x00005c0064067a11 */ /* 0x000fc400078208ff */
[----:B------:R-:W-:Y:S02]  /*bdb0*/  LEA.HI.X R9, R4, c[0x0][0x174], R9, 0x1, P4 ;  /* 0x00005d0004097a11 */ /* 0x000fe400020f0c09 */
[----:B------:R-:W-:Y:S01]  /*bdc0*/  LEA.HI.X R11, R0, R131, R5, 0x6, P3 ;  /* 0x00000083000b7211 */ /* 0x000fe200018f3405 */
[----:B------:R-:W-:Y:S01]  /*bdd0*/  @!PT LDS RZ, [RZ] ;  /* 0x00000000fffff984 */ /* 0x000fe20000000800 */
[----:B------:R-:W-:Y:S01]  /*bde0*/  @!PT LDS RZ, [RZ] ;  /* 0x00000000fffff984 */ /* 0x000fe20000000800 */
[----:B------:R-:W-:Y:S01]  /*bdf0*/  @!PT LDS RZ, [RZ] ;  /* 0x00000000fffff984 */ /* 0x000fe20000000800 */
[----:B------:R1:W-:Y:S01]  /*be00*/  LDGSTS.E.BYPASS.LTC128B.128 [R124+0x6000], [R132.64] ;  /* 0x06000000847c7fae */ /* 0x0003e2000b901d46 */
[----:B------:R-:W-:Y:S01]  /*be10*/  LEA.HI.X R7, R100, c[0x0][0x174], R85, 0x1, P1 ;  /* 0x00005d0064077a11 */ /* 0x000fe200008f0c55 */
[----:B------:R-:W-:Y:S02]  /*be20*/  IMAD.MOV.U32 R0, RZ, RZ, 0x20 ;  /* 0x00000020ff007424 */ /* 0x000fe400078e00ff */
[----:B------:R2:W-:Y:S03]  /*be30*/  LDGSTS.E.BYPASS.LTC128B.128 [R124+0x7000], [R8.64+0x40] ;  /* 0x07000040087c7fae */ /* 0x0005e6000b901d46 */
[----:B------:R-:W-:Y:S01]  /*be40*/  SEL R5, R0, 0xffffffe0, !P0 ;  /* 0xffffffe000057807 */ /* 0x000fe20004000000 */
[----:B------:R2:W-:Y:S04]  /*be50*/  LDGSTS.E.BYPASS.LTC128B.128 [R124+0x8000], [R8.64+0x80] ;  /* 0x08000080087c7fae */ /* 0x0005e8000b901d46 */
[----:B------:R2:W-:Y:S01]  /*be60*/  LDGSTS.E.BYPASS.LTC128B.128 [R124+0x6800], [R10.64] ;  /* 0x068000000a7c7fae */ /* 0x0005e2000b901d46 */
[----:B------:R-:W-:-:S03]  /*be70*/  IMAD.IADD R0, R120, 0x1, R5 ;  /* 0x0000000178007824 */ /* 0x000fc600078e0205 */
        /* <DEDUP_REMOVED lines=10> */
[----:B------:R-:W1:Y:S04]  /*bf20*/  LDSM.16.M88.4 R104, [R0+0x3000] ;  /* 0x003000000068783b */ /* 0x000e680000000200 */
[----:B------:R-:W0:Y:S01]  /*bf30*/  LDGDEPBAR ;  /* 0x00000000000079af */ /* 0x000e220000000000 */
[C---:B----4-:R-:W-:Y:S08]  /*bf40*/  HMMA.16816.F32.BF16 R24, R96.reuse, R20, RZ ;  /* 0x000000146018723c */ /* 0x050ff000000418ff */
[C---:B-----5:R-:W-:Y:S08]  /*bf50*/  HMMA.16816.F32.BF16 R16, R96.reuse, R12, RZ ;  /* 0x0000000c6010723c */ /* 0x060ff000000418ff */
[C---:B------:R-:W-:Y:S08]  /*bf60*/  HMMA.16816.F32.BF16 R20, R96.reuse, R22, RZ ;  /* 0x000000166014723c */ /* 0x040ff000000418ff */
[C---:B------:R-:W-:Y:S08]  /*bf70*/  HMMA.16816.F32.BF16 R12, R96.reuse, R14, RZ ;  /* 0x0000000e600c723c */ /* 0x040ff000000418ff */
[C---:B---3--:R-:W-:Y:S08]  /*bf80*/  HMMA.16816.F32.BF16 R4, R96.reuse, R28, RZ ;  /* 0x0000001c6004723c */ /* 0x048ff000000418ff */
[C---:B------:R-:W-:Y:S08]  /*bf90*/  HMMA.16816.F32.BF16 R28, R96.reuse, R30, RZ ;  /* 0x0000001e601c723c */ /* 0x040ff000000418ff */
[C---:B--2---:R-:W-:Y:S08]  /*bfa0*/  HMMA.16816.F32.BF16 R8, R96.reuse, R100, RZ ;  /* 0x000000646008723c */ /* 0x044ff000000418ff */
        /* <DEDUP_REMOVED lines=29> */
[----:B------:R2:W4:Y:S07]  /*c180*/  LDSM.16.M88.4 R92, [R0+0x4c00] ;  /* 0x004c0000005c783b */ /* 0x00052e0000000200 */
[C---:B-1----:R-:W-:Y:S08]  /*c190*/  HMMA.16816.F32.BF16 R24, R100.reuse, R88, R24 ;  /* 0x000000586418723c */ /* 0x042ff00000041818 */
[C---:B------:R-:W-:Y:S01]  /*c1a0*/  HMMA.16816.F32.BF16 R20, R100.reuse, R90, R20 ;  /* 0x0000005a6414723c */ /* 0x040fe20000041814 */
[----:B------:R-:W-:Y:S07]  /*c1b0*/  LDSM.16.M88.4 R88, [R121+0x2000] ;  /* 0x002000007958783b */ /* 0x000fee0000000200 */
[C---:B---3--:R-:W-:Y:S01]  /*c1c0*/  HMMA.16816.F32.BF16 R16, R100.reuse, R32, R16 ;  /* 0x000000206410723c */ /* 0x048fe20000041810 */
[----:B--2---:R-:W1:Y:S07]  /*c1d0*/  S2R R0, SR_TID.X ;  /* 0x0000000000007919 */ /* 0x004e6e0000002100 */
[C---:B------:R-:W-:Y:S01]  /*c1e0*/  HMMA.16816.F32.BF16 R12, R100.reuse, R34, R12 ;  /* 0x00000022640c723c */ /* 0x040fe2000004180c */
[----:B------:R-:W2:Y:S07]  /*c1f0*/  LDSM.16.M88.4 R32, [R120+0x5000] ;  /* 0x005000007820783b */ /* 0x000eae0000000200 */
[C---:B----4-:R-:W-:Y:S08]  /*c200*/  HMMA.16816.F32.BF16 R8, R100.reuse, R92, R8 ;  /* 0x0000005c6408723c */ /* 0x050ff00000041808 */
[----:B------:R-:W-:Y:S01]  /*c210*/  HMMA.16816.F32.BF16 R96, R100, R94, R96 ;  /* 0x0000005e6460723c */ /* 0x000fe20000041860 */
[----:B------:R-:W3:Y:S01]  /*c220*/  LDSM.16.M88.4 R100, [R120+0x5400] ;  /* 0x005400007864783b */ /* 0x000ee20000000200 */
[----:B-1----:R-:W-:-:S03]  /*c230*/  IMAD.SHL.U32 R0, R0, 0x2, RZ ;  /* 0x0000000200007824 */ /* 0x002fc600078e00ff */
[----:B------:R-:W1:Y:S02]  /*c240*/  LDSM.16.M88.4 R92, [R120+0x5800] ;  /* 0x00580000785c783b */ /* 0x000e640000000200 */
[----:B------:R-:W-:-:S05]  /*c250*/  LOP3.LUT R0, R0, 0x6, RZ, 0xc0, !PT ;  /* 0x0000000600007812 */ /* 0x000fca00078ec0ff */
[----:B------:R-:W-:-:S05]  /*c260*/  IMAD R85, R135, 0x40, R0 ;  /* 0x0000004087557824 */ /* 0x000fca00078e0200 */
[C---:B------:R-:W-:Y:S02]  /*c270*/  IADD3 R0, R85.reuse, 0x1, RZ ;  /* 0x0000000155007810 */ /* 0x040fe40007ffe0ff */
[C---:B------:R-:W-:Y:S02]  /*c280*/  IADD3 R86, R85.reuse, 0x8, RZ ;  /* 0x0000000855567810 */ /* 0x040fe40007ffe0ff */
[CC--:B------:R-:W-:Y:S02]  /*c290*/  ISETP.GE.AND P6, PT, R0.reuse, R108.reuse, PT ;  /* 0x0000006c0000720c */ /* 0x0c0fe40003fc6270 */
[----:B------:R-:W-:Y:S01]  /*c2a0*/  ISETP.GE.AND P1, PT, R0, R109, PT ;  /* 0x0000006d0000720c */ /* 0x000fe20003f26270 */
[----:B--2---:R-:W-:Y:S01]  /*c2b0*/  HMMA.16816.F32.BF16 R4, R88, R32, R4 ;  /* 0x000000205804723c */ /* 0x004fe20000041804 */
[----:B------:R-:W-:Y:S02]  /*c2c0*/  IADD3 R0, R85, 0x9, RZ ;  /* 0x0000000955007810 */ /* 0x000fe40007ffe0ff */
[----:B------:R-:W-:-:S02]  /*c2d0*/  ISETP.GE.AND P5, PT, R86, R108, PT ;  /* 0x0000006c5600720c */ /* 0x000fc40003fa6270 */
[----:B------:R-:W-:Y:S02]  /*c2e0*/  ISETP.GE.AND P3, PT, R86, R109, PT ;  /* 0x0000006d5600720c */ /* 0x000fe40003f66270 */
[C---:B------:R-:W-:Y:S01]  /*c2f0*/  IADD3 R86, R85.reuse, 0x10, RZ ;  /* 0x0000001055567810 */ /* 0x040fe20007ffe0ff */
[----:B------:R-:W-:Y:S01]  /*c300*/  HMMA.16816.F32.BF16 R28, R88, R34, R28 ;  /* 0x00000022581c723c */ /* 0x000fe2000004181c */
[----:B------:R-:W2:Y:S01]  /*c310*/  LDSM.16.M88.4 R32, [R120+0x5c00] ;  /* 0x005c00007820783b */ /* 0x000ea20000000200 */
[----:B------:R-:W-:Y:S02]  /*c320*/  IADD3 R87, R85, 0x11, RZ ;  /* 0x0000001155577810 */ /* 0x000fe40007ffe0ff */
[----:B------:R-:W-:-:S04]  /*c330*/  ISETP.GE.AND P4, PT, R0, R108, PT ;  /* 0x0000006c0000720c */ /* 0x000fc80003f86270 */
        /* <DEDUP_REMOVED lines=11> */
[C---:B------:R-:W-:Y:S08]  /*c3f0*/  HMMA.16816.F32.BF16 R28, R100.reuse, R94, R28 ;  /* 0x0000005e641c723c */ /* 0x040ff0000004181c */
[C---:B--2---:R-:W-:Y:S08]  /*c400*/  HMMA.16816.F32.BF16 R16, R100.reuse, R32, R16 ;  /* 0x000000206410723c */ /* 0x044ff00000041810 */
[----:B------:R-:W-:Y:S01]  /*c410*/  HMMA.16816.F32.BF16 R12, R100, R34, R12 ;  /* 0x00000022640c723c */ /* 0x000fe2000004180c */
[----:B------:R1:W2:Y:S01]  /*c420*/  LDSM.16.M88.4 R32, [R2+0x5c00] ;  /* 0x005c00000220783b */ /* 0x0002a20000000200 */
[----:B------:R-:W-:Y:S01]  /*c430*/  FSEL R5, R5, -INF , !P6 ;  /* 0xff80000005057808 */ /* 0x000fe20007000000 */
[----:B------:R-:W-:-:S04]  /*c440*/  DEPBAR.LE SB0, 0x0 ;  /* 0x000080000000791a */ /* 0x000fc80000000000 */
[----:B------:R-:W-:Y:S01]  /*c450*/  BAR.SYNC.DEFER_BLOCKING 0x0 ;  /* 0x0000000000007b1d */ /* 0x000fe20000010000 */
[C---:B---3--:R-:W-:Y:S01]  /*c460*/  HMMA.16816.F32.BF16 R24, R100.reuse, R88, R24 ;  /* 0x000000586418723c */ /* 0x048fe20000041818 */
[----:B------:R-:W-:Y:S02]  /*c470*/  ISETP.GE.AND P6, PT, R0, R109, PT ;  /* 0x0000006d0000720c */ /* 0x000fe40003fc6270 */
[----:B------:R-:W-:Y:S02]  /*c480*/  FSEL R0, R7, -INF , !P1 ;  /* 0xff80000007007808 */ /* 0x000fe40004800000 */
[----:B------:R-:W-:Y:S02]  /*c490*/  FSEL R7, R28, -INF , !P5 ;  /* 0xff8000001c077808 */ /* 0x000fe40006800000 */
[----:B------:R-:W-:Y:S01]  /*c4a0*/  FSEL R30, R30, -INF , !P3 ;  /* 0xff8000001e1e7808 */ /* 0x000fe20005800000 */
[----:B------:R-:W-:Y:S01]  /*c4b0*/  HMMA.16816.F32.BF16 R20, R100, R90, R20 ;  /* 0x0000005a6414723c */ /* 0x000fe20000041814 */
[----:B------:R-:W-:-:S02]  /*c4c0*/  ISETP.GE.AND P1, PT, R86, R108, PT ;  /* 0x0000006c5600720c */ /* 0x000fc40003f26270 */
[-C--:B------:R-:W-:Y:S02]  /*c4d0*/  ISETP.GE.AND P5, PT, R86, R109.reuse, PT ;  /* 0x0000006d5600720c */ /* 0x080fe40003fa6270 */
[----:B------:R-:W-:Y:S02]  /*c4e0*/  ISETP.GE.AND P3, PT, R87, R108, PT ;  /* 0x0000006c5700720c */ /* 0x000fe40003f66270 */
[C---:B------:R-:W-:Y:S02]  /*c4f0*/  IADD3 R86, R85.reuse, 0x18, RZ ;  /* 0x0000001855567810 */ /* 0x040fe40007ffe0ff */
[----:B-1----:R-:W-:Y:S02]  /*c500*/  IADD3 R2, R85, 0x19, RZ ;  /* 0x0000001955027810 */ /* 0x002fe40007ffe0ff */
[----:B------:R-:W-:Y:S02]  /*c510*/  FSEL R29, R29, -INF , !P4 ;  /* 0xff8000001d1d7808 */ /* 0x000fe40006000000 */
[----:B------:R-:W-:-:S02]  /*c520*/  ISETP.GE.AND P4, PT, R87, R109, PT ;  /* 0x0000006d5700720c */ /* 0x000fc40003f86270 */
[----:B------:R-:W-:Y:S02]  /*c530*/  FSEL R28, R31, -INF , !P6 ;  /* 0xff8000001f1c7808 */ /* 0x000fe40007000000 */
[----:B------:R-:W-:Y:S02]  /*c540*/  FSEL R105, R24, -INF , !P1 ;  /* 0xff80000018697808 */ /* 0x000fe40004800000 */
[----:B------:R-:W-:Y:S02]  /*c550*/  FSEL R106, R26, -INF , !P5 ;  /* 0xff8000001a6a7808 */ /* 0x000fe40006800000 */
[----:B------:R-:W-:Y:S02]  /*c560*/  FSEL R107, R25, -INF , !P3 ;  /* 0xff800000196b7808 */ /* 0x000fe40005800000 */
[----:B------:R-:W-:Y:S01]  /*c570*/  ISETP.GE.AND P1, PT, R86, R109, PT ;  /* 0x0000006d5600720c */ /* 0x000fe20003f26270 */
[----:B--2---:R-:W-:Y:S01]  /*c580*/  HMMA.16816.F32.BF16 R8, R100, R32, R8 ;  /* 0x000000206408723c */ /* 0x004fe20000041808 */
[----:B------:R-:W-:-:S02]  /*c590*/  ISETP.GE.AND P5, PT, R2, R108, PT ;  /* 0x0000006c0200720c */ /* 0x000fc40003fa6270 */
[----:B------:R-:W-:Y:S02]  /*c5a0*/  ISETP.GE.AND P3, PT, R2, R109, PT ;  /* 0x0000006d0200720c */ /* 0x000fe40003f66270 */
[C---:B------:R-:W-:Y:S02]  /*c5b0*/  IADD3 R24, R85.reuse, 0x20, RZ ;  /* 0x0000002055187810 */ /* 0x040fe40007ffe0ff */
[----:B------:R-:W-:Y:S01]  /*c5c0*/  IADD3 R2, R85, 0x21, RZ ;  /* 0x0000002155027810 */ /* 0x000fe20007ffe0ff */
[----:B------:R-:W-:Y:S01]  /*c5d0*/  HMMA.16816.F32.BF16 R32, R100, R34, R96 ;  /* 0x000000226420723c */ /* 0x000fe20000041860 */
[----:B------:R-:W-:Y:S02]  /*c5e0*/  ISETP.GE.AND P6, PT, R86, R108, PT ;  /* 0x0000006c5600720c */ /* 0x000fe40003fc6270 */
[----:B------:R-:W-:Y:S02]  /*c5f0*/  FSEL R138, R27, -INF , !P4 ;  /* 0xff8000001b8a7808 */ /* 0x000fe40006000000 */
[----:B------:R-:W-:-:S02]  /*c600*/  FSEL R110, R22, -INF , !P1 ;  /* 0xff800000166e7808 */ /* 0x000fc40004800000 */
[----:B------:R-:W-:Y:S02]  /*c610*/  FSEL R143, R21, -INF , !P5 ;  /* 0xff800000158f7808 */ /* 0x000fe40006800000 */
[-C--:B------:R-:W-:Y:S02]  /*c620*/  ISETP.GE.AND P4, PT, R24, R108.reuse, PT ;  /* 0x0000006c1800720c */ /* 0x080fe40003f86270 */
[C---:B------:R-:W-:Y:S02]  /*c630*/  ISETP.GE.AND P1, PT, R2.reuse, R108, PT ;  /* 0x0000006c0200720c */ /* 0x040fe40003f26270 */
[----:B------:R-:W-:Y:S02]  /*c640*/  ISETP.GE.AND P5, PT, R2, R109, PT ;  /* 0x0000006d0200720c */ /* 0x000fe40003fa6270 */
[----:B------:R-:W-:Y:S02]  /*c650*/  FSEL R141, R20, -INF , !P6 ;  /* 0xff800000148d7808 */ /* 0x000fe40007000000 */
[----:B------:R-:W-:-:S02]  /*c660*/  IADD3 R2, R85, 0x28, RZ ;  /* 0x0000002855027810 */ /* 0x000fc40007ffe0ff */
[----:B------:R-:W-:Y:S02]  /*c670*/  IADD3 R20, R85, 0x29, RZ ;  /* 0x0000002955147810 */ /* 0x000fe40007ffe0ff */
[----:B------:R-:W-:Y:S02]  /*c680*/  FSEL R111, R16, -INF , !P4 ;  /* 0xff800000106f7808 */ /* 0x000fe40006000000 */
[-C--:B------:R-:W-:Y:S02]  /*c690*/  ISETP.GE.AND P4, PT, R2, R109.reuse, PT ;  /* 0x0000006d0200720c */ /* 0x080fe40003f86270 */
[----:B------:R-:W-:Y:S02]  /*c6a0*/  FSEL R113, R17, -INF , !P1 ;  /* 0xff80000011717808 */ /* 0x000fe40004800000 */
[----:B------:R-:W-:Y:S02]  /*c6b0*/  ISETP.GE.AND P1, PT, R20, R109, PT ;  /* 0x0000006d1400720c */ /* 0x000fe40003f26270 */
[----:B------:R-:W-:-:S02]  /*c6c0*/  IADD3 R16, R85, 0x31, RZ ;  /* 0x0000003155107810 */ /* 0x000fc40007ffe0ff */
[----:B------:R-:W-:Y:S02]  /*c6d0*/  FSEL R114, R14, -INF , !P4 ;  /* 0xff8000000e727808 */ /* 0x000fe40006000000 */
[-C--:B------:R-:W-:Y:S02]  /*c6e0*/  ISETP.GE.AND P4, PT, R16, R108.reuse, PT ;  /* 0x0000006c1000720c */ /* 0x080fe40003f86270 */
        /* <DEDUP_REMOVED lines=11> */
[----:B------:R-:W-:Y:S02]  /*c7a0*/  ISETP.GT.AND P1, PT, R135, R122, PT ;  /* 0x0000007a8700720c */ /* 0x000fe40003f24270 */
[-C--:B------:R-:W-:Y:S02]  /*c7b0*/  ISETP.GE.AND P6, PT, R20, R108.reuse, PT ;  /* 0x0000006c1400720c */ /* 0x080fe40003fc6270 */
[C---:B------:R-:W-:Y:S02]  /*c7c0*/  ISETP.GE.AND P5, PT, R2.reuse, R108, PT ;  /* 0x0000006c0200720c */ /* 0x040fe40003fa6270 */
[----:B------:R-:W-:Y:S02]  /*c7d0*/  ISETP.GE.AND P3, PT, R2, R109, PT ;  /* 0x0000006d0200720c */ /* 0x000fe40003f66270 */
[----:B------:R-:W-:-:S02]  /*c7e0*/  IADD3 R2, R85, 0x38, RZ ;  /* 0x0000003855027810 */ /* 0x000fc40007ffe0ff */
[----:B------:R-:W-:Y:S02]  /*c7f0*/  FSEL R115, R13, -INF , !P6 ;  /* 0xff8000000d737808 */ /* 0x000fe40007000000 */
[----:B------:R-:W-:Y:S02]  /*c800*/  FSEL R97, R8, -INF , !P5 ;  /* 0xff80000008617808 */ /* 0x000fe40006800000 */
[----:B------:R-:W-:Y:S02]  /*c810*/  FSEL R96, R10, -INF , !P3 ;  /* 0xff8000000a607808 */ /* 0x000fe40005800000 */
[-C--:B------:R-:W-:Y:S02]  /*c820*/  ISETP.GE.AND P6, PT, R16, R109.reuse, PT ;  /* 0x0000006d1000720c */ /* 0x080fe40003fc6270 */
[----:B------:R-:W-:Y:S02]  /*c830*/  ISETP.GE.AND P5, PT, R85, R109, PT ;  /* 0x0000006d5500720c */ /* 0x000fe40003fa6270 */
[----:B------:R-:W-:-:S02]  /*c840*/  ISETP.GE.AND P3, PT, R2, R108, PT ;  /* 0x0000006c0200720c */ /* 0x000fc40003f66270 */
[----:B------:R-:W-:Y:S02]  /*c850*/  IADD3 R85, R85, 0x39, RZ ;  /* 0x0000003955557810 */ /* 0x000fe40007ffe0ff */
        /* <DEDUP_REMOVED lines=70> */
.L_x_5872:
[----:B------:R-:W-:-:S05]  /*ccc0*/  IMAD.MOV.U32 R10, RZ, RZ, c[0x0][0x198] ;  /* 0x00006600ff0a7624 */ /* 0x000fca00078e00ff */
[----:B------:R-:W-:-:S04]  /*ccd0*/  LEA R10, -R10, RZ, 0x6 ;  /* 0x000000ff0a0a7211 */ /* 0x000fc800078e31ff */
[----:B------:R-:W-:Y:S02]  /*cce0*/  SHF.R.S32.HI R8, RZ, 0x1f, R10 ;  /* 0x0000001fff087819 */ /* 0x000fe4000001140a */
.L_x_5873:
[C---:B------:R-:W-:Y:S01]  /*ccf0*/  LEA R128, P1, R10.reuse, R128, 0x1 ;  /* 0x000000800a807211 */ /* 0x040fe200078208ff */
[----:B------:R-:W-:Y:S02]  /*cd00*/  IMAD.MOV.U32 R2, RZ, RZ, c[0x0][0x198] ;  /* 0x00006600ff027624 */ /* 0x000fe400078e00ff */
[----:B------:R-:W-:Y:S01]  /*cd10*/  IMAD.MOV.U32 R4, RZ, RZ, c[0x0][0x19c] ;  /* 0x00006700ff047624 */ /* 0x000fe200078e00ff */
        /* <DEDUP_REMOVED lines=13> */
.L_x_5871:
        /* <DEDUP_REMOVED lines=155> */
[-C--:B------:R-:W-:Y:S01]  /*d7a0*/  FMUL.FTZ R43, R67, R3.reuse ;  /* 0x00000003432b7220 */ /* 0x080fe20000410000 */
[----:B------:R-:W-:Y:S01]  /*d7b0*/  HMMA.16816.F32.BF16 R36, R4, R38, R60 ;  /* 0x000000260424723c */ /* 0x000fe2000004183c */
[----:B------:R-:W3:Y:S01]  /*d7c0*/  LDSM.16.MT88.4 R60, [R118+0x6400] ;  /* 0x00640000763c783b */ /* 0x000ee20000004200 */
[-C--:B------:R-:W-:Y:S01]  /*d7d0*/  FMUL.FTZ R76, R76, R84.reuse ;  /* 0x000000544c4c7220 */ /* 0x080fe20000410000 */
[----:B------:R-:W-:Y:S01]  /*d7e0*/  MUFU.EX2 R136, R136 ;  /* 0x0000008800887308 */ /* 0x000fe20000000800 */
[----:B------:R-:W-:Y:S01]  /*d7f0*/  FMUL.FTZ R77, R77, R84 ;  /* 0x000000544d4d7220 */ /* 0x000fe20000410000 */
[----:B------:R-:W3:Y:S01]  /*d800*/  LDSM.16.MT88.4 R64, [R118+0x7400] ;  /* 0x007400007640783b */ /* 0x000ee20000004200 */
[----:B------:R-:W-:-:S02]  /*d810*/  FMUL.FTZ R78, R78, R3 ;  /* 0x000000034e4e7220 */ /* 0x000fc40000410000 */
[-C--:B------:R-:W-:Y:S02]  /*d820*/  FMUL.FTZ R79, R79, R3.reuse ;  /* 0x000000034f4f7220 */ /* 0x080fe40000410000 */
[-C--:B------:R-:W-:Y:S01]  /*d830*/  FMUL.FTZ R48, R68, R84.reuse ;  /* 0x0000005444307220 */ /* 0x080fe20000410000 */
[C---:B----4-:R-:W-:Y:S01]  /*d840*/  HMMA.16816.F32.BF16 R40, R4.reuse, R44, R40 ;  /* 0x0000002c0428723c */ /* 0x050fe20000041828 */
[-C--:B------:R-:W-:Y:S01]  /*d850*/  FMUL.FTZ R49, R69, R84.reuse ;  /* 0x0000005445317220 */ /* 0x080fe20000410000 */
[----:B------:R-:W-:Y:S01]  /*d860*/  MUFU.EX2 R113, R113 ;  /* 0x0000007100717308 */ /* 0x000fe20000000800 */
[-C--:B------:R-:W-:Y:S02]  /*d870*/  FMUL.FTZ R50, R70, R3.reuse ;  /* 0x0000000346327220 */ /* 0x080fe40000410000 */
[-C--:B------:R-:W-:Y:S02]  /*d880*/  FMUL.FTZ R51, R71, R3.reuse ;  /* 0x0000000347337220 */ /* 0x080fe40000410000 */
[-C--:B------:R-:W-:Y:S01]  /*d890*/  FMUL.FTZ R72, R72, R84.reuse ;  /* 0x0000005448487220 */ /* 0x080fe20000410000 */
[----:B------:R-:W-:Y:S01]  /*d8a0*/  HMMA.16816.F32.BF16 R44, R4, R46, R76 ;  /* 0x0000002e042c723c */ /* 0x000fe2000004184c */
[----:B------:R-:W-:Y:S01]  /*d8b0*/  FMUL.FTZ R73, R73, R84 ;  /* 0x0000005449497220 */ /* 0x000fe20000410000 */
[----:B------:R-:W-:Y:S01]  /*d8c0*/  MUFU.EX2 R111, R111 ;  /* 0x0000006f006f7308 */ /* 0x000fe20000000800 */
[-C--:B------:R-:W-:Y:S01]  /*d8d0*/  FMUL.FTZ R74, R74, R3.reuse ;  /* 0x000000034a4a7220 */ /* 0x080fe20000410000 */
[----:B------:R-:W-:Y:S01]  /*d8e0*/  LDSM.16.MT88.4 R76, [R118+0x8800] ;  /* 0x00880000764c783b */ /* 0x000fe20000004200 */
[----:B------:R-:W-:-:S02]  /*d8f0*/  FMUL.FTZ R75, R75, R3 ;  /* 0x000000034b4b7220 */ /* 0x000fc40000410000 */
[----:B------:R-:W-:Y:S01]  /*d900*/  FFMA.FTZ R84, R139, R84, R92 ;  /* 0x000000548b547223 */ /* 0x000fe2000001005c */
[C---:B--2---:R-:W-:Y:S01]  /*d910*/  HMMA.16816.F32.BF16 R48, R4.reuse, R52, R48 ;  /* 0x000000340430723c */ /* 0x044fe20000041830 */
[----:B------:R-:W-:Y:S01]  /*d920*/  FFMA.FTZ R3, R137, R3, R90 ;  /* 0x0000000389037223 */ /* 0x000fe2000001005a */
[----:B------:R-:W-:Y:S01]  /*d930*/  MUFU.EX2 R138, R138 ;  /* 0x0000008a008a7308 */ /* 0x000fe20000000800 */
[----:B------:R-:W-:Y:S01]  /*d940*/  FADD.FTZ R87, R87, R84 ;  /* 0x0000005457577221 */ /* 0x000fe20000010000 */
[----:B------:R-:W-:Y:S01]  /*d950*/  MOV R84, R89 ;  /* 0x0000005900547202 */ /* 0x000fe20000000f00 */
[----:B------:R-:W-:Y:S02]  /*d960*/  FADD.FTZ R3, R2, R3 ;  /* 0x0000000302037221 */ /* 0x000fe40000010000 */
[----:B-1----:R-:W-:Y:S01]  /*d970*/  F2FP.BF16.PACK_AB R52, R107, R108 ;  /* 0x0000006c6b34723e */ /* 0x002fe200000010ff */
[----:B------:R-:W-:Y:S01]  /*d980*/  HMMA.16816.F32.BF16 R4, R4, R54, R72 ;  /* 0x000000360404723c */ /* 0x000fe20000041848 */
[----:B-----5:R-:W-:Y:S01]  /*d990*/  F2FP.BF16.PACK_AB R53, R105, R106 ;  /* 0x0000006a6935723e */ /* 0x020fe200000010ff */
[----:B------:R-:W1:Y:S01]  /*d9a0*/  MUFU.EX2 R133, R133 ;  /* 0x0000008500857308 */ /* 0x000e620000000800 */
[----:B------:R-:W-:-:S02]  /*d9b0*/  FADD.FTZ R86, R86, R87 ;  /* 0x0000005756567221 */ /* 0x000fc40000010000 */
[----:B------:R-:W-:Y:S02]  /*d9c0*/  FADD.FTZ R0, R0, R3 ;  /* 0x0000000300007221 */ /* 0x000fe40000010000 */
[----:B------:R-:W-:Y:S01]  /*d9d0*/  F2FP.BF16.PACK_AB R54, R103, R104 ;  /* 0x000000686736723e */ /* 0x000fe200000010ff */
[----:B------:R-:W-:Y:S01]  /*d9e0*/  FADD.FTZ R85, R85, R86 ;  /* 0x0000005655557221 */ /* 0x000fe20000010000 */
[----:B------:R-:W-:Y:S01]  /*d9f0*/  F2FP.BF16.PACK_AB R55, R109, R110 ;  /* 0x0000006e6d37723e */ /* 0x000fe200000010ff */
[----:B------:R-:W2:Y:S01]  /*da00*/  MUFU.EX2 R134, R134 ;  /* 0x0000008600867308 */ /* 0x000ea20000000800 */
        /* <DEDUP_REMOVED lines=9> */
[----:B------:R-:W-:Y:S01]  /*daa0*/  HMMA.16816.F32.BF16 R12, R52, R62, R12 ;  /* 0x0000003e340c723c */ /* 0x000fe2000004180c */
[----:B------:R-:W3:Y:S01]  /*dab0*/  LDSM.16.MT88.4 R60, [R117+0x7400] ;  /* 0x00740000753c783b */ /* 0x000ee20000004200 */
[----:B------:R-:W-:Y:S01]  /*dac0*/  MUFU.EX2 R115, R115 ;  /* 0x0000007300737308 */ /* 0x000fe20000000800 */
[----:B------:R-:W-:Y:S02]  /*dad0*/  FADD.FTZ R103, R103, R104 ;  /* 0x0000006867677221 */ /* 0x000fe40000010000 */
[----:B------:R-:W-:-:S03]  /*dae0*/  FADD.FTZ R0, R109, R0 ;  /* 0x000000006d007221 */ /* 0x000fc60000010000 */
[----:B------:R-:W-:Y:S01]  /*daf0*/  HMMA.16816.F32.BF16 R16, R52, R56, R16 ;  /* 0x000000383410723c */ /* 0x000fe20000041810 */
[----:B-1----:R-:W-:Y:S01]  /*db00*/  FADD.FTZ R3, R133, R0 ;  /* 0x0000000085037221 */ /* 0x002fe20000010000 */
[----:B------:R-:W-:Y:S03]  /*db10*/  MUFU.EX2 R97, R97 ;  /* 0x0000006100617308 */ /* 0x000fe60000000800 */
[----:B--2---:R-:W-:-:S03]  /*db20*/  FADD.FTZ R3, R134, R3 ;  /* 0x0000000386037221 */ /* 0x004fc60000010000 */
[C---:B------:R-:W-:Y:S01]  /*db30*/  HMMA.16816.F32.BF16 R20, R52.reuse, R58, R20 ;  /* 0x0000003a3414723c */ /* 0x040fe20000041814 */
[----:B------:R-:W1:Y:S01]  /*db40*/  LDSM.16.MT88.4 R56, [R118+0x8400] ;  /* 0x008400007638783b */ /* 0x000e620000004200 */
[----:B------:R-:W2:Y:S06]  /*db50*/  MUFU.EX2 R114, R114 ;  /* 0x0000007200727308 */ /* 0x000eac0000000800 */
[C---:B------:R-:W-:Y:S02]  /*db60*/  HMMA.16816.F32.BF16 R24, R52.reuse, R64, R24 ;  /* 0x000000403418723c */ /* 0x040fe40000041818 */
[----:B------:R-:W-:Y:S06]  /*db70*/  MUFU.EX2 R99, R99 ;  /* 0x0000006300637308 */ /* 0x000fec0000000800 */
[----:B------:R-:W-:Y:S01]  /*db80*/  HMMA.16816.F32.BF16 R28, R52, R66, R28 ;  /* 0x00000042341c723c */ /* 0x000fe2000004181c */
[----:B------:R-:W-:Y:S01]  /*db90*/  LDSM.16.MT88.4 R64, [R117+0x6800] ;  /* 0x006800007540783b */ /* 0x000fe20000004200 */
[----:B------:R-:W4:Y:S01]  /*dba0*/  MUFU.EX2 R100, R100 ;  /* 0x0000006400647308 */ /* 0x000f220000000800 */
[----:B--2---:R-:W-:-:S05]  /*dbb0*/  F2FP.BF16.PACK_AB R72, R114, R97 ;  /* 0x000000617248723e */ /* 0x004fca00000010ff */
[C---:B---3--:R-:W-:Y:S02]  /*dbc0*/  HMMA.16816.F32.BF16 R32, R52.reuse, R60, R32 ;  /* 0x0000003c3420723c */ /* 0x048fe40000041820 */
[----:B------:R-:W-:Y:S06]  /*dbd0*/  MUFU.EX2 R96, R96 ;  /* 0x0000006000607308 */ /* 0x000fec0000000800 */
[----:B------:R-:W-:Y:S01]  /*dbe0*/  HMMA.16816.F32.BF16 R36, R52, R62, R36 ;  /* 0x0000003e3424723c */ /* 0x000fe20000041824 */
[----:B------:R-:W2:Y:S01]  /*dbf0*/  LDSM.16.MT88.4 R60, [R117+0x8400] ;  /* 0x00840000753c783b */ /* 0x000ea20000004200 */
[----:B------:R-:W3:Y:S01]  /*dc00*/  MUFU.EX2 R101, R101 ;  /* 0x0000006500657308 */ /* 0x000ee20000000800 */
[----:B----4-:R-:W-:-:S05]  /*dc10*/  F2FP.BF16.PACK_AB R74, R100, R99 ;  /* 0x00000063644a723e */ /* 0x010fca00000010ff */
[C---:B-1----:R-:W-:Y:S02]  /*dc20*/  HMMA.16816.F32.BF16 R40, R52.reuse, R56, R40 ;  /* 0x000000383428723c */ /* 0x042fe40000041828 */
[----:B------:R-:W-:Y:S06]  /*dc30*/  MUFU.EX2 R94, R94 ;  /* 0x0000005e005e7308 */ /* 0x000fec0000000800 */
[----:B------:R-:W-:Y:S01]  /*dc40*/  HMMA.16816.F32.BF16 R44, R52, R58, R44 ;  /* 0x0000003a342c723c */ /* 0x000fe2000004182c */
[----:B------:R-:W1:Y:S01]  /*dc50*/  LDSM.16.MT88.4 R56, [R118+0x6800] ;  /* 0x006800007638783b */ /* 0x000e620000004200 */
[----:B------:R-:W4:Y:S01]  /*dc60*/  MUFU.EX2 R93, R93 ;  /* 0x0000005d005d7308 */ /* 0x000f220000000800 */
[----:B---3--:R-:W-:-:S02]  /*dc70*/  F2FP.BF16.PACK_AB R73, R101, R96 ;  /* 0x000000606549723e */ /* 0x008fc400000010ff */
[----:B----4-:R-:W-:-:S03]  /*dc80*/  F2FP.BF16.PACK_AB R75, R93, R94 ;  /* 0x0000005e5d4b723e */ /* 0x010fc600000010ff */
        /* <DEDUP_REMOVED lines=26> */
[C---:B------:R-:W-:Y:S08]  /*de30*/  HMMA.16816.F32.BF16 R20, R52.reuse, R66, R20 ;  /* 0x000000423414723c */ /* 0x040ff00000041814 */
[C---:B--2---:R-:W-:Y:S08]  /*de40*/  HMMA.16816.F32.BF16 R32, R52.reuse, R60, R32 ;  /* 0x0000003c3420723c */ /* 0x044ff00000041820 */
[C---:B------:R-:W-:Y:S01]  /*de50*/  HMMA.16816.F32.BF16 R60, R52.reuse, R62, R36 ;  /* 0x0000003e343c723c */ /* 0x040fe20000041824 */
[----:B------:R-:W2:Y:S07]  /*de60*/  LDSM.16.MT88.4 R36, [R118+0x6c00] ;  /* 0x006c00007624783b */ /* 0x000eae0000004200 */
[C---:B------:R-:W-:Y:S08]  /*de70*/  HMMA.16816.F32.BF16 R64, R52.reuse, R76, R40 ;  /* 0x0000004c3440723c */ /* 0x040ff00000041828 */
[C---:B-1----:R-:W-:Y:S08]  /*de80*/  HMMA.16816.F32.BF16 R24, R52.reuse, R56, R24 ;  /* 0x000000383418723c */ /* 0x042ff00000041818 */
[C---:B------:R-:W-:Y:S01]  /*de90*/  HMMA.16816.F32.BF16 R28, R52.reuse, R58, R28 ;  /* 0x0000003a341c723c */ /* 0x040fe2000004181c */
[----:B------:R-:W1:Y:S07]  /*dea0*/  LDSM.16.MT88.4 R56, [R117+0x8800] ;  /* 0x008800007538783b */ /* 0x000e6e0000004200 */
        /* <DEDUP_REMOVED lines=20> */
.L_x_5868:
[----:B------:R-:W-:-:S13]  /*dff0*/  ISETP.GT.AND P1, PT, R135, R122, PT ;  /* 0x0000007a8700720c */ /* 0x000fda0003f24270 */
[----:B------:R-:W-:Y:S05]  /*e000*/  @!P1 BRA `(.L_x_5874) ;  /* 0x0000222000009947 */ /* 0x000fea0003800000 */
[----:B------:R-:W-:Y:S01]  /*e010*/  ULDC.64 UR4, c[0x0][0x1a0] ;  /* 0x0000680000047ab9 */ /* 0x000fe20000000a00 */
[----:B------:R-:W-:Y:S01]  /*e020*/  IMAD.MOV.U32 R5, RZ, RZ, 0x20 ;  /* 0x00000020ff057424 */ /* 0x000fe200078e00ff */
[----:B------:R-:W-:Y:S01]  /*e030*/  ULEA UR8, -UR4, URZ, 0x6 ;  /* 0x0000003f04087291 */ /* 0x000fe2000f8e313f */
[----:B------:R-:W-:Y:S01]  /*e040*/  MOV R0, R3 ;  /* 0x0000000300007202 */ /* 0x000fe20000000f00 */
[----:B------:R-:W-:Y:S01]  /*e050*/  ULDC UR10, c[0x0][0x198] ;  /* 0x00006600000a7ab9 */ /* 0x000fe20000000800 */
[----:B------:R-:W-:Y:S01]  /*e060*/  IMAD.MOV.U32 R85, RZ, RZ, R84 ;  /* 0x000000ffff557224 */ /* 0x000fe200078e0054 */
[----:B------:R-:W-:Y:S01]  /*e070*/  USHF.L.U64.HI UR9, UR4, 0x5, UR5 ;  /* 0x0000000504097899 */ /* 0x000fe20008010205 */
[----:B------:R-:W-:Y:S01]  /*e080*/  SEL R5, R5, 0xffffffe0, !P0 ;  /* 0xffffffe005057807 */ /* 0x000fe20004000000 */
[----:B------:R-:W-:Y:S01]  /*e090*/  ULEA UR5, -UR10, URZ, 0x6 ;  /* 0x0000003f0a057291 */ /* 0x000fe2000f8e313f */
[----:B------:R-:W-:Y:S01]  /*e0a0*/  MOV R136, UR8 ;  /* 0x0000000800887c02 */ /* 0x000fe20008000f00 */
[----:B------:R-:W-:Y:S01]  /*e0b0*/  USHF.R.S32.HI UR10, URZ, 0x1f, UR8 ;  /* 0x0000001f3f0a7899 */ /* 0x000fe20008011408 */
[----:B------:R-:W-:Y:S01]  /*e0c0*/  IADD3 R116, R5, 0x3000, R120 ;  /* 0x0000300005747810 */ /* 0x000fe20007ffe078 */
[----:B------:R-:W-:-:S02]  /*e0d0*/  USHF.L.U32 UR11, UR4, 0x5, URZ ;  /* 0x00000005040b7899 */ /* 0x000fc4000800063f */
[----:B------:R-:W-:Y:S02]  /*e0e0*/  USHF.R.S32.HI UR4, URZ, 0x1f, UR5 ;  /* 0x0000001f3f047899 */ /* 0x000fe40008011405 */
[----:B------:R-:W-:Y:S01]  /*e0f0*/  IMAD.U32 R134, RZ, RZ, UR10 ;  /* 0x0000000aff867e24 */ /* 0x000fe2000f8e00ff */
[----:B------:R-:W-:Y:S02]  /*e100*/  USHF.L.U64.HI UR9, UR11, 0x1, UR9 ;  /* 0x000000010b097899 */ /* 0x000fe40008010209 */
[----:B------:R-:W-:Y:S02]  /*e110*/  USHF.L.U32 UR11, UR11, 0x1, URZ ;  /* 0x000000010b0b7899 */ /* 0x000fe4000800063f */
.L_x_5878:
        /* <DEDUP_REMOVED lines=65> */
.L_x_5875:
[C---:B------:R-:W-:Y:S04]  /*e530*/  LEA R132, P0, R6.reuse, R132, 0x1 ;  /* 0x0000008406847211 */ /* 0x040fe800078008ff */
[----:B------:R-:W-:Y:S02]  /*e540*/  LEA.HI.X R131, R6, R131, R2, 0x1, P0 ;  /* 0x0000008306837211 */ /* 0x000fe400000f0c02 */
[----:B------:R-:W-:Y:S03]  /*e550*/  IADD3 R2, P0, R132, UR11, RZ ;  /* 0x0000000b84027c10 */ /* 0x000fe6000ff1e0ff */
[----:B------:R-:W-:Y:S01]  /*e560*/  IMAD.MOV.U32 R133, RZ, RZ, R131 ;  /* 0x000000ffff857224 */ /* 0x000fe200078e0083 */
[----:B------:R-:W-:Y:S02]  /*e570*/  IADD3.X R3, R131, UR9, RZ, P0, !PT ;  /* 0x0000000983037c10 */ /* 0x000fe400087fe4ff */
[----:B------:R-:W-:Y:S02]  /*e580*/  ISETP.GT.AND P0, PT, R135, R122, PT ;  /* 0x0000007a8700720c */ /* 0x000fe40003f04270 */
        /* <DEDUP_REMOVED lines=103> */
[----:B------:R-:W-:Y:S02]  /*ec00*/  IABS R84, R90 ;  /* 0x0000005a00547213 */ /* 0x000fe40000000000 */
[----:B------:R-:W-:Y:S02]  /*ec10*/  LOP3.LUT R3, R3, c[0x0][0x2d0], RZ, 0x3c, !PT ;  /* 0x0000b40003037a12 */ /* 0x000fe400078e3cff */
        /* <DEDUP_REMOVED lines=49> */
.L_x_5877:
        /* <DEDUP_REMOVED lines=16> */
.L_x_5876:
[----:B------:R-:W-:Y:S01]  /*f030*/  FMNMX.FTZ R2, R4, R85, !PT ;  /* 0x0000005504027209 */ /* 0x000fe20007810000 */
[----:B------:R-:W-:Y:S01]  /*f040*/  LDSM.16.MT88.4 R92, [R117+0x6000] ;  /* 0x00600000755c783b */ /* 0x000fe20000004200 */
        /* <DEDUP_REMOVED lines=54> */
[----:B------:R-:W-:Y:S01]  /*f3b0*/  ISETP.GT.AND P0, PT, R135, R122, PT ;  /* 0x0000007a8700720c */ /* 0x000fe20003f04270 */
        /* <DEDUP_REMOVED lines=42> */
[----:B---3--:R-:W-:Y:S01]  /*f660*/  F2FP.BF16.PACK_AB R81, R5, R98 ;  /* 0x000000620551723e */ /* 0x008fe200000010ff */
        /* <DEDUP_REMOVED lines=18> */
[--C-:B------:R-:W-:Y:S02]  /*f790*/  FFMA.FTZ R104, R15, c[0x0][0x23c], -R99.reuse ;  /* 0x00008f000f687a23 */ /* 0x100fe40000010863 */
[----:B------:R-:W-:Y:S02]  /*f7a0*/  FMUL.FTZ R15, R0, R79 ;  /* 0x0000004f000f7220 */ /* 0x000fe40000410000 */
[C---:B------:R-:W-:Y:S01]  /*f7b0*/  FMUL.FTZ R68, R2.reuse, R68 ;  /* 0x0000004402447220 */ /* 0x040fe20000410000 */
[----:B------:R-:W-:Y:S01]  /*f7c0*/  LDSM.16.MT88.4 R76, [R118+0x6400] ;  /* 0x00640000764c783b */ /* 0x000fe20000004200 */
[----:B------:R-:W-:Y:S01]  /*f7d0*/  FMUL.FTZ R69, R2, R69 ;  /* 0x0000004502457220 */ /* 0x000fe20000410000 */
[----:B------:R-:W2:Y:S01]  /*f7e0*/  MUFU.EX2 R102, R102 ;  /* 0x0000006600667308 */ /* 0x000ea20000000800 */
[C---:B------:R-:W-:Y:S02]  /*f7f0*/  FMUL.FTZ R70, R0.reuse, R70 ;  /* 0x0000004600467220 */ /* 0x040fe40000410000 */
[----:B------:R-:W-:Y:S01]  /*f800*/  FMUL.FTZ R71, R0, R71 ;  /* 0x0000004700477220 */ /* 0x000fe20000410000 */
[----:B---3--:R-:W-:Y:S01]  /*f810*/  F2FP.BF16.PACK_AB R83, R87, R86 ;  /* 0x000000565753723e */ /* 0x008fe200000010ff */
[--C-:B------:R-:W-:Y:S02]  /*f820*/  FFMA.FTZ R105, R23, c[0x0][0x23c], -R99.reuse ;  /* 0x00008f0017697a23 */ /* 0x100fe40000010863 */
[--C-:B------:R-:W-:Y:S02]  /*f830*/  FFMA.FTZ R106, R25, c[0x0][0x23c], -R100.reuse ;  /* 0x00008f00196a7a23 */ /* 0x100fe40000010864 */
[--C-:B------:R-:W-:Y:S01]  /*f840*/  FFMA.FTZ R107, R26, c[0x0][0x23c], -R99.reuse ;  /* 0x00008f001a6b7a23 */ /* 0x100fe20000010863 */
[----:B------:R-:W-:Y:S01]  /*f850*/  MUFU.EX2 R103, R103 ;  /* 0x0000006700677308 */ /* 0x000fe20000000800 */
[C---:B-1----:R-:W-:Y:S05]  /*f860*/  HMMA.16816.F32.BF16 R8, R80.reuse, R88, R8 ;  /* 0x000000585008723c */ /* 0x042fea0000041808 */
[--C-:B------:R-:W-:Y:S02]  /*f870*/  FFMA.FTZ R108, R27, c[0x0][0x23c], -R99.reuse ;  /* 0x00008f001b6c7a23 */ /* 0x100fe40000010863 */
[--C-:B------:R-:W-:Y:S01]  /*f880*/  FFMA.FTZ R109, R28, c[0x0][0x23c], -R100.reuse ;  /* 0x00008f001c6d7a23 */ /* 0x100fe20000010864 */
[C---:B------:R-:W-:Y:S01]  /*f890*/  HMMA.16816.F32.BF16 R36, R80.reuse, R90, R36 ;  /* 0x0000005a5024723c */ /* 0x040fe20000041824 */
[----:B------:R-:W1:Y:S01]  /*f8a0*/  LDSM.16.MT88.4 R88, [R118+0x7000] ;  /* 0x007000007658783b */ /* 0x000e620000004200 */
[----:B------:R-:W-:Y:S02]  /*f8b0*/  MUFU.EX2 R105, R105 ;  /* 0x0000006900697308 */ /* 0x000fe40000000800 */
[--C-:B------:R-:W-:Y:S02]  /*f8c0*/  FFMA.FTZ R110, R29, c[0x0][0x23c], -R100.reuse ;  /* 0x00008f001d6e7a23 */ /* 0x100fe40000010864 */
[--C-:B------:R-:W-:Y:S02]  /*f8d0*/  FFMA.FTZ R111, R30, c[0x0][0x23c], -R99.reuse ;  /* 0x00008f001e6f7a23 */ /* 0x100fe40000010863 */
[C---:B------:R-:W-:Y:S04]  /*f8e0*/  HMMA.16816.F32.BF16 R40, R80.reuse, R92, R40 ;  /* 0x0000005c5028723c */ /* 0x040fe80000041828 */
[--C-:B------:R-:W-:Y:S01]  /*f8f0*/  FFMA.FTZ R112, R31, c[0x0][0x23c], -R99.reuse ;  /* 0x00008f001f707a23 */ /* 0x100fe20000010863 */
[----:B------:R-:W-:Y:S01]  /*f900*/  MUFU.EX2 R106, R106 ;  /* 0x0000006a006a7308 */ /* 0x000fe20000000800 */
[----:B------:R-:W-:Y:S01]  /*f910*/  LDSM.16.MT88.4 R28, [R117+0x6c00] ;  /* 0x006c0000751c783b */ /* 0x000fe20000004200 */
[----:B------:R-:W-:Y:S01]  /*f920*/  FFMA.FTZ R113, R32, c[0x0][0x23c], -R100 ;  /* 0x00008f0020717a23 */ /* 0x000fe20000010864 */
[C---:B------:R-:W-:Y:S04]  /*f930*/  HMMA.16816.F32.BF16 R44, R80.reuse, R94, R44 ;  /* 0x0000005e502c723c */ /* 0x040fe8000004182c */
[----:B------:R-:W-:Y:S02]  /*f940*/  FFMA.FTZ R114, R34, c[0x0][0x23c], -R99 ;  /* 0x00008f0022727a23 */ /* 0x000fe40000010863 */
[----:B------:R-:W3:Y:S01]  /*f950*/  LDSM.16.MT88.4 R92, [R117+0x7000] ;  /* 0x00700000755c783b */ /* 0x000ee20000004200 */
[C---:B------:R-:W-:Y:S01]  /*f960*/  FMUL.FTZ R72, R2.reuse, R72 ;  /* 0x0000004802487220 */ /* 0x040fe20000410000 */
[----:B------:R-:W-:Y:S01]  /*f970*/  MUFU.EX2 R107, R107 ;  /* 0x0000006b006b7308 */ /* 0x000fe20000000800 */
[----:B------:R-:W-:Y:S03]  /*f980*/  FMUL.FTZ R73, R2, R73 ;  /* 0x0000004902497220 */ /* 0x000fe60000410000 */
[C---:B------:R-:W-:Y:S02]  /*f990*/  FMUL.FTZ R74, R0.reuse, R74 ;  /* 0x0000004a004a7220 */ /* 0x040fe40000410000 */
[----:B------:R-:W-:Y:S02]  /*f9a0*/  FMUL.FTZ R75, R0, R75 ;  /* 0x0000004b004b7220 */ /* 0x000fe40000410000 */
[----:B------:R-:W-:Y:S02]  /*f9b0*/  FFMA.FTZ R97, R2, R139, R97 ;  /* 0x0000008b02617223 */ /* 0x000fe40000010061 */
[----:B------:R-:W-:Y:S01]  /*f9c0*/  MUFU.EX2 R108, R108 ;  /* 0x0000006c006c7308 */ /* 0x000fe20000000800 */
[----:B------:R-:W-:Y:S02]  /*f9d0*/  FFMA.FTZ R98, R0, R137, R98 ;  /* 0x0000008900627223 */ /* 0x000fe40000010062 */
[----:B------:R-:W-:Y:S02]  /*f9e0*/  FADD.FTZ R97, R96, R97 ;  /* 0x0000006160617221 */ /* 0x000fe40000010000 */
[----:B------:R-:W-:Y:S01]  /*f9f0*/  FADD.FTZ R5, R5, R98 ;  /* 0x0000006205057221 */ /* 0x000fe20000010000 */
        /* <DEDUP_REMOVED lines=8> */
[----:B------:R-:W-:Y:S01]  /*fa80*/  FADD.FTZ R2, R87, R2 ;  /* 0x0000000257027221 */ /* 0x000fe20000010000 */
[C---:B---3--:R-:W-:Y:S08]  /*fa90*/  HMMA.16816.F32.BF16 R56, R80.reuse, R92, R56 ;  /* 0x0000005c5038723c */ /* 0x048ff00000041838 */
[----:B------:R-:W-:Y:S01]  /*faa0*/  MUFU.EX2 R111, R111 ;  /* 0x0000006f006f7308 */ /* 0x000fe20000000800 */
[C---:B------:R-:W-:Y:S01]  /*fab0*/  HMMA.16816.F32.BF16 R60, R80.reuse, R94, R60 ;  /* 0x0000005e503c723c */ /* 0x040fe2000004183c */
[----:B------:R-:W3:Y:S08]  /*fac0*/  LDSM.16.MT88.4 R92, [R117+0x8000] ;  /* 0x00800000755c783b */ /* 0x000ef00000004200 */
[----:B------:R-:W-:Y:S10]  /*fad0*/  MUFU.EX2 R112, R112 ;  /* 0x0000007000707308 */ /* 0x000ff40000000800 */
[----:B------:R-:W-:Y:S01]  /*fae0*/  MUFU.EX2 R113, R113 ;  /* 0x0000007100717308 */ /* 0x000fe20000000800 */
[C---:B-1----:R-:W-:Y:S09]  /*faf0*/  HMMA.16816.F32.BF16 R64, R80.reuse, R88, R64 ;  /* 0x000000585040723c */ /* 0x042ff20000041840 */
[----:B------:R-:W1:Y:S03]  /*fb00*/  MUFU.EX2 R88, R104 ;  /* 0x0000006800587308 */ /* 0x000e660000000800 */
[----:B------:R-:W-:Y:S01]  /*fb10*/  FFMA.FTZ R89, R16, c[0x0][0x23c], -R100 ;  /* 0x00008f0010597a23 */ /* 0x000fe20000010864 */
[C---:B------:R-:W-:Y:S03]  /*fb20*/  HMMA.16816.F32.BF16 R12, R80.reuse, R90, R12 ;  /* 0x0000005a500c723c */ /* 0x040fe6000004180c */
[----:B--2---:R-:W-:Y:S01]  /*fb30*/  F2FP.BF16.PACK_AB R16, R102, R101 ;  /* 0x000000656610723e */ /* 0x004fe200000010ff */
[----:B------:R-:W-:Y:S02]  /*fb40*/  FADD.FTZ R101, R101, R0 ;  /* 0x0000000065657221 */ /* 0x000fe40000010000 */
[----:B------:R-:W-:Y:S01]  /*fb50*/  MUFU.EX2 R89, R89 ;  /* 0x0000005900597308 */ /* 0x000fe20000000800 */
[--C-:B------:R-:W-:Y:S02]  /*fb60*/  FFMA.FTZ R90, R17, c[0x0][0x23c], -R100.reuse ;  /* 0x00008f00115a7a23 */ /* 0x100fe40000010864 */
[----:B------:R-:W-:Y:S03]  /*fb70*/  FFMA.FTZ R91, R18, c[0x0][0x23c], -R99 ;  /* 0x00008f00125b7a23 */ /* 0x000fe60000010863 */
[----:B------:R-:W-:Y:S01]  /*fb80*/  FADD.FTZ R102, R102, R101 ;  /* 0x0000006566667221 */ /* 0x000fe20000010000 */
[C---:B---3--:R-:W-:Y:S03]  /*fb90*/  HMMA.16816.F32.BF16 R68, R80.reuse, R92, R68 ;  /* 0x0000005c5044723c */ /* 0x048fe60000041844 */
[----:B------:R-:W2:Y:S04]  /*fba0*/  MUFU.EX2 R90, R90 ;  /* 0x0000005a005a7308 */ /* 0x000ea80000000800 */
[--C-:B------:R-:W-:Y:S01]  /*fbb0*/  FFMA.FTZ R92, R19, c[0x0][0x23c], -R99.reuse ;  /* 0x00008f00135c7a23 */ /* 0x100fe20000010863 */
[----:B------:R-:W-:Y:S01]  /*fbc0*/  HMMA.16816.F32.BF16 R72, R80, R94, R72 ;  /* 0x0000005e5048723c */ /* 0x000fe20000041848 */
[----:B------:R-:W3:Y:S03]  /*fbd0*/  LDSM.16.MT88.4 R80, [R117+0x6400] ;  /* 0x006400007550783b */ /* 0x000ee60000004200 */
[----:B-1----:R-:W-:Y:S01]  /*fbe0*/  F2FP.BF16.PACK_AB R17, R88, R103 ;  /* 0x000000675811723e */ /* 0x002fe200000010ff */
[----:B------:R-:W1:Y:S01]  /*fbf0*/  MUFU.EX2 R91, R91 ;  /* 0x0000005b005b7308 */ /* 0x000e620000000800 */
[--C-:B------:R-:W-:Y:S02]  /*fc00*/  FFMA.FTZ R104, R22, c[0x0][0x23c], -R99.reuse ;  /* 0x00008f0016687a23 */ /* 0x100fe40000010863 */
[--C-:B------:R-:W-:Y:S04]  /*fc10*/  FFMA.FTZ R94, R20, c[0x0][0x23c], -R100.reuse ;  /* 0x00008f00145e7a23 */ /* 0x100fe80000010864 */
[--C-:B------:R-:W-:Y:S02]  /*fc20*/  FFMA.FTZ R95, R21, c[0x0][0x23c], -R100.reuse ;  /* 0x00008f00155f7a23 */ /* 0x100fe40000010864 */
[----:B------:R-:W-:Y:S01]  /*fc30*/  LDSM.16.MT88.4 R20, [R118+0x6800] ;  /* 0x006800007614783b */ /* 0x000fe20000004200 */
[----:B------:R-:W4:Y:S01]  /*fc40*/  MUFU.EX2 R92, R92 ;  /* 0x0000005c005c7308 */ /* 0x000f220000000800 */
[--C-:B------:R-:W-:Y:S02]  /*fc50*/  FFMA.FTZ R93, R24, c[0x0][0x23c], -R100.reuse ;  /* 0x00008f00185d7a23 */ /* 0x100fe40000010864 */
[----:B------:R-:W-:Y:S01]  /*fc60*/  FFMA.FTZ R100, R33, c[0x0][0x23c], -R100 ;  /* 0x00008f0021647a23 */ /* 0x000fe20000010864 */
[----:B--2---:R-:W-:Y:S01]  /*fc70*/  F2FP.BF16.PACK_AB R18, R90, R89 ;  /* 0x000000595a12723e */ /* 0x004fe200000010ff */
[----:B------:R-:W-:Y:S02]  /*fc80*/  FFMA.FTZ R99, R35, c[0x0][0x23c], -R99 ;  /* 0x00008f0023637a23 */ /* 0x000fe40000010863 */
[----:B------:R-:W-:Y:S01]  /*fc90*/  LDSM.16.MT88.4 R24, [R117+0x6800] ;  /* 0x006800007518783b */ /* 0x000fe20000004200 */
[----:B------:R-:W-:Y:S02]  /*fca0*/  FADD.FTZ R103, R103, R2 ;  /* 0x0000000267677221 */ /* 0x000fe40000010000 */
[----:B------:R-:W2:Y:S01]  /*fcb0*/  MUFU.EX2 R94, R94 ;  /* 0x0000005e005e7308 */ /* 0x000ea20000000800 */
[----:B------:R-:W-:Y:S02]  /*fcc0*/  FADD.FTZ R5, R89, R102 ;  /* 0x0000006659057221 */ /* 0x000fe40000010000 */
[----:B------:R-:W-:Y:S02]  /*fcd0*/  FADD.FTZ R88, R88, R103 ;  /* 0x0000006758587221 */ /* 0x000fe40000010000 */
[----:B------:R-:W-:Y:S01]  /*fce0*/  LDSM.16.MT88.4 R32, [R117+0x7c00] ;  /* 0x007c00007520783b */ /* 0x000fe20000004200 */
[----:B------:R-:W-:Y:S02]  /*fcf0*/  FADD.FTZ R5, R90, R5 ;  /* 0x000000055a057221 */ /* 0x000fe40000010000 */
[----:B-1----:R-:W-:Y:S02]  /*fd00*/  FADD.FTZ R7, R91, R88 ;  /* 0x000000585b077221 */ /* 0x002fe40000010000 */
[----:B------:R-:W1:Y:S01]  /*fd10*/  MUFU.EX2 R95, R95 ;  /* 0x0000005f005f7308 */ /* 0x000e620000000800 */
[C---:B----4-:R-:W-:Y:S01]  /*fd20*/  F2FP.BF16.PACK_AB R19, R92.reuse, R91 ;  /* 0x0000005b5c13723e */ /* 0x050fe200000010ff */
[----:B------:R-:W-:Y:S08]  /*fd30*/  FADD.FTZ R7, R92, R7 ;  /* 0x000000075c077221 */ /* 0x000ff00000010000 */
[----:B------:R-:W4:Y:S01]  /*fd40*/  MUFU.EX2 R104, R104 ;  /* 0x0000006800687308 */ /* 0x000f220000000800 */
[C---:B------:R-:W-:Y:S05]  /*fd50*/  HMMA.16816.F32.BF16 R8, R16.reuse, R76, R8 ;  /* 0x0000004c1008723c */ /* 0x040fea0000041808 */
[----:B--2---:R-:W-:Y:S03]  /*fd60*/  FADD.FTZ R0, R94, R5 ;  /* 0x000000055e007221 */ /* 0x004fe60000010000 */
[C---:B------:R-:W-:Y:S01]  /*fd70*/  HMMA.16816.F32.BF16 R36, R16.reuse, R78, R36 ;  /* 0x0000004e1024723c */ /* 0x040fe20000041824 */
[----:B------:R-:W2:Y:S01]  /*fd80*/  LDSM.16.MT88.4 R76, [R118+0x7400] ;  /* 0x00740000764c783b */ /* 0x000ea20000004200 */
[----:B------:R-:W5:Y:S02]  /*fd90*/  MUFU.EX2 R93, R93 ;  /* 0x0000005d005d7308 */ /* 0x000f640000000800 */
[----:B-1----:R-:W-:Y:S04]  /*fda0*/  FADD.FTZ R0, R95, R0 ;  /* 0x000000005f007221 */ /* 0x002fe80000010000 */
[C---:B---3--:R-:W-:Y:S04]  /*fdb0*/  HMMA.16816.F32.BF16 R40, R16.reuse, R80, R40 ;  /* 0x000000501028723c */ /* 0x048fe80000041828 */
[----:B------:R-:W1:Y:S01]  /*fdc0*/  MUFU.EX2 R100, R100 ;  /* 0x0000006400647308 */ /* 0x000e620000000800 */
[----:B----4-:R-:W-:Y:S03]  /*fdd0*/  FADD.FTZ R2, R104, R7 ;  /* 0x0000000768027221 */ /* 0x010fe60000010000 */
[C---:B------:R-:W-:Y:S01]  /*fde0*/  HMMA.16816.F32.BF16 R44, R16.reuse, R82, R44 ;  /* 0x00000052102c723c */ /* 0x040fe2000004182c */
[----:B------:R-:W3:Y:S03]  /*fdf0*/  LDSM.16.MT88.4 R80, [R117+0x7400] ;  /* 0x007400007550783b */ /* 0x000ee60000004200 */
[----:B------:R-:W-:Y:S02]  /*fe00*/  FADD.FTZ R2, R105, R2 ;  /* 0x0000000269027221 */ /* 0x000fe40000010000 */
[----:B------:R-:W-:Y:S10]  /*fe10*/  MUFU.EX2 R114, R114 ;  /* 0x0000007200727308 */ /* 0x000ff40000000800 */
[----:B------:R-:W4:Y:S01]  /*fe20*/  MUFU.EX2 R99, R99 ;  /* 0x0000006300637308 */ /* 0x000f220000000800 */
        /* <DEDUP_REMOVED lines=8> */
[----:B------:R-:W-:Y:S07]  /*feb0*/  LDSM.16.MT88.4 R76, [R118+0x8c00] ;  /* 0x008c0000764c783b */ /* 0x000fee0000004200 */
[C---:B---3--:R-:W-:Y:S08]  /*fec0*/  HMMA.16816.F32.BF16 R68, R16.reuse, R80, R68 ;  /* 0x000000501044723c */ /* 0x048ff00000041844 */
[----:B------:R-:W-:Y:S07]  /*fed0*/  HMMA.16816.F32.BF16 R72, R16, R82, R72 ;  /* 0x000000521048723c */ /* 0x000fee0000041848 */
[----:B------:R-:W-:Y:S02]  /*fee0*/  F2FP.BF16.PACK_AB R16, R95, R94 ;  /* 0x0000005e5f10723e */ /* 0x000fe400000010ff */
[----:B------:R-:W-:Y:S03]  /*fef0*/  F2FP.BF16.PACK_AB R17, R105, R104 ;  /* 0x000000686911723e */ /* 0x000fe600000010ff */
[----:B-----5:R-:W-:Y:S01]  /*ff00*/  F2FP.BF16.PACK_AB R18, R106, R93 ;  /* 0x0000005d6a12723e */ /* 0x020fe200000010ff */
[----:B------:R-:W-:Y:S01]  /*ff10*/  FADD.FTZ R93, R93, R0 ;  /* 0x000000005d5d7221 */ /* 0x000fe20000010000 */
[----:B------:R-:W-:Y:S01]  /*ff20*/  F2FP.BF16.PACK_AB R19, R108, R107 ;  /* 0x0000006b6c13723e */ /* 0x000fe200000010ff */
[----:B------:R-:W-:Y:S01]  /*ff30*/  FADD.FTZ R107, R107, R2 ;  /* 0x000000026b6b7221 */ /* 0x000fe20000010000 */
[----:B------:R-:W-:Y:S01]  /*ff40*/  MOV R0, R3 ;  /* 0x0000000300007202 */ /* 0x000fe20000000f00 */
[----:B------:R-:W-:Y:S02]  /*ff50*/  FADD.FTZ R106, R106, R93 ;  /* 0x0000005d6a6a7221 */ /* 0x000fe40000010000 */
[----:B------:R-:W-:Y:S02]  /*ff60*/  FADD.FTZ R108, R108, R107 ;  /* 0x0000006b6c6c7221 */ /* 0x000fe40000010000 */
[C---:B------:R-:W-:Y:S08]  /*ff70*/  HMMA.16816.F32.BF16 R8, R16.reuse, R20, R8 ;  /* 0x000000141008723c */ /* 0x040ff00000041808 */
[C---:B------:R-:W-:Y:S01]  /*ff80*/  HMMA.16816.F32.BF16 R36, R16.reuse, R22, R36 ;  /* 0x000000161024723c */ /* 0x040fe20000041824 */
[----:B------:R-:W2:Y:S07]  /*ff90*/  LDSM.16.MT88.4 R20, [R118+0x7800] ;  /* 0x007800007614783b */ /* 0x000eae0000004200 */
[C---:B------:R-:W-:Y:S08]  /*ffa0*/  HMMA.16816.F32.BF16 R40, R16.reuse, R24, R40 ;  /* 0x000000181028723c */ /* 0x040ff00000041828 */
        /* <DEDUP_REMOVED lines=17> */
[----:B-1----:R-:W-:Y:S01]  /*100c0*/  F2FP.BF16.PACK_AB R18, R100, R113 ;  /* 0x000000716412723e */ /* 0x002fe200000010ff */
[----:B------:R-:W-:Y:S01]  /*100d0*/  FADD.FTZ R111, R111, R108 ;  /* 0x0000006c6f6f7221 */ /* 0x000fe20000010000 */
[----:B----4-:R-:W-:Y:S01]  /*100e0*/  F2FP.BF16.PACK_AB R19, R99, R114 ;  /* 0x000000726313723e */ /* 0x010fe200000010ff */
[----:B------:R-:W-:Y:S02]  /*100f0*/  FADD.FTZ R110, R110, R109 ;  /* 0x0000006d6e6e7221 */ /* 0x000fe40000010000 */
[----:B------:R-:W-:Y:S02]  /*10100*/  FADD.FTZ R111, R112, R111 ;  /* 0x0000006f706f7221 */ /* 0x000fe40000010000 */
[----:B------:R-:W-:Y:S02]  /*10110*/  FADD.FTZ R113, R113, R110 ;  /* 0x0000006e71717221 */ /* 0x000fe40000010000 */
[----:B------:R-:W-:Y:S02]  /*10120*/  FADD.FTZ R114, R114, R111 ;  /* 0x0000006f72727221 */ /* 0x000fe40000010000 */
[----:B------:R-:W-:Y:S01]  /*10130*/  FADD.FTZ R139, R100, R113 ;  /* 0x00000071648b7221 */ /* 0x000fe20000010000 */
[C---:B--2---:R-:W-:Y:S01]  /*10140*/  HMMA.16816.F32.BF16 R80, R16.reuse, R20, R8 ;  /* 0x000000141050723c */ /* 0x044fe20000041808 */
[----:B------:R-:W1:Y:S02]  /*10150*/  LDSM.16.MT88.4 R8, [R117+0x8c00] ;  /* 0x008c00007508783b */ /* 0x000e640000004200 */
[----:B------:R-:W-:Y:S05]  /*10160*/  FADD.FTZ R137, R99, R114 ;  /* 0x0000007263897221 */ /* 0x000fea0000010000 */
[C---:B------:R-:W-:Y:S08]  /*10170*/  HMMA.16816.F32.BF16 R36, R16.reuse, R22, R36 ;  /* 0x000000161024723c */ /* 0x040ff00000041824 */
        /* <DEDUP_REMOVED lines=8> */
[C---:B-1----:R-:W-:Y:S08]  /*10200*/  HMMA.16816.F32.BF16 R68, R16.reuse, R8, R68 ;  /* 0x000000081044723c */ /* 0x042ff00000041844 */
[----:B------:R-:W-:Y:S01]  /*10210*/  HMMA.16816.F32.BF16 R72, R16, R10, R72 ;  /* 0x0000000a1048723c */ /* 0x000fe20000041848 */
[----:B------:R-:W-:-:S07]  /*10220*/  @P0 BRA `(.L_x_5878) ;  /* 0xffffdef000000947 */ /* 0x000fce000383ffff */
.L_x_5874:
[----:B------:R-:W1:Y:S01]  /*10230*/  SHFL.BFLY PT, R0, R137, 0x2, 0x1f ;  /* 0x0c401f0089007f89 */ /* 0x000e6200000e0000 */
[----:B------:R-:W-:Y:S01]  /*10240*/  MOV R6, 0x3f800000 ;  /* 0x3f80000000067802 */ /* 0x000fe20000000f00 */
[----:B------:R-:W-:Y:S02]  /*10250*/  BSSY B0, `(.L_x_5879) ;  /* 0x00000c1000007945 */ /* 0x000fe40003800000 */
        /* <DEDUP_REMOVED lines=40> */
[----:B------:R-:W-:Y:S01]  /*104e0*/  MOV R5, 0x3f800000 ;  /* 0x3f80000000057802 */ /* 0x000fe20000000f00 */
[----:B------:R-:W-:Y:S01]  /*104f0*/  IMAD.SHL.U32 R16, R14, 0x40, RZ ;  /* 0x000000400e107824 */ /* 0x000fe200078e00ff */
[----:B------:R-:W-:Y:S02]  /*10500*/  SHF.R.S32.HI R12, RZ, 0x4, R12 ;  /* 0x00000004ff0c7819 */ /* 0x000fe4000001140c */
[----:B------:R-:W-:Y:S02]  /*10510*/  LEA.HI R18, R9, R9, RZ, 0x1 ;  /* 0x0000000909127211 */ /* 0x000fe400078f08ff */
[----:B------:R-:W-:Y:S01]  /*10520*/  IADD3 R20, R15, -R20, RZ ;  /* 0x800000140f147210 */ /* 0x000fe20007ffe0ff */
[----:B------:R-:W2:Y:S01]  /*10530*/  @P2 MUFU.RCP R5, R2 ;  /* 0x0000000200052308 */ /* 0x000ea20000001000 */
[----:B------:R-:W-:Y:S01]  /*10540*/  LOP3.LUT R16, R16, 0xc0, RZ, 0xc0, !PT ;  /* 0x000000c010107812 */ /* 0x000fe200078ec0ff */
[----:B-1----:R-:W-:Y:S01]  /*10550*/  FMUL.FTZ R80, R6, R80 ;  /* 0x0000005006507220 */ /* 0x002fe20000410000 */
[----:B------:R-:W-:Y:S01]  /*10560*/  LOP3.LUT R15, R14, 0x1, RZ, 0xc0, !PT ;  /* 0x000000010e0f7812 */ /* 0x000fe200078ec0ff */
[----:B------:R-:W-:Y:S01]  /*10570*/  FMUL.FTZ R81, R6, R81 ;  /* 0x0000005106517220 */ /* 0x000fe20000410000 */
        /* <DEDUP_REMOVED lines=34> */
[----:B------:R1:W-:Y:S01]  /*107a0*/  STS.64 [R11.X4], R80 ;  /* 0x000000500b007388 */ /* 0x0003e20000004a00 */
[C---:B------:R-:W-:Y:S01]  /*107b0*/  FMUL.FTZ R77, R6.reuse, R77 ;  /* 0x0000004d064d7220 */ /* 0x040fe20000410000 */
[----:B------:R-:W3:Y:S01]  /*107c0*/  @P2 MUFU.LG2 R2, R2 ;  /* 0x0000000200022308 */ /* 0x000ee20000000c00 */
[----:B------:R-:W-:-:S02]  /*107d0*/  FMUL.FTZ R68, R6, R68 ;  /* 0x0000004406447220 */ /* 0x000fc40000410000 */
[C---:B------:R-:W-:Y:S02]  /*107e0*/  FMUL.FTZ R69, R6.reuse, R69 ;  /* 0x0000004506457220 */ /* 0x040fe40000410000 */
[C---:B------:R-:W-:Y:S02]  /*107f0*/  FMUL.FTZ R72, R6.reuse, R72 ;  /* 0x0000004806487220 */ /* 0x040fe40000410000 */
[----:B------:R-:W-:Y:S01]  /*10800*/  FMUL.FTZ R73, R6, R73 ;  /* 0x0000004906497220 */ /* 0x000fe20000410000 */
[----:B------:R-:W-:Y:S01]  /*10810*/  MOV R6, 0x40 ;  /* 0x0000004000067802 */ /* 0x000fe20000000f00 */
[----:B------:R-:W-:Y:S02]  /*10820*/  IMAD R13, R18, 0x4, R13 ;  /* 0x00000004120d7824 */ /* 0x000fe400078e020d */
[C---:B--2---:R-:W-:Y:S01]  /*10830*/  FMUL.FTZ R83, R5.reuse, R83 ;  /* 0x0000005305537220 */ /* 0x044fe20000410000 */
[----:B------:R-:W-:Y:S01]  /*10840*/  SEL R6, R6, 0xffffffc0, !P0 ;  /* 0xffffffc006067807 */ /* 0x000fe20004000000 */
[----:B------:R-:W-:-:S02]  /*10850*/  FMUL.FTZ R82, R5, R82 ;  /* 0x0000005205527220 */ /* 0x000fc40000410000 */
[C---:B------:R-:W-:Y:S01]  /*10860*/  FMUL.FTZ R39, R5.reuse, R39 ;  /* 0x0000002705277220 */ /* 0x040fe20000410000 */
[----:B------:R-:W-:Y:S01]  /*10870*/  IADD3 R14, R14, R6, RZ ;  /* 0x000000060e0e7210 */ /* 0x000fe20007ffe0ff */
        /* <DEDUP_REMOVED lines=16> */
[----:B-1----:R-:W1:Y:S01]  /*10980*/  S2R R80, SR_CTAID.Z ;  /* 0x0000000000507919 */ /* 0x002e620000002700 */
        /* <DEDUP_REMOVED lines=9> */
[----:B------:R-:W-:Y:S02]  /*10a20*/  FMUL.FTZ R74, R5, R74 ;  /* 0x0000004a054a7220 */ /* 0x000fe40000410000 */
[----:B------:R-:W-:Y:S01]  /*10a30*/  IMAD.IADD R5, R13, 0x1, R12 ;  /* 0x000000010d057824 */ /* 0x000fe200078e020c */
[----:B------:R-:W-:Y:S01]  /*10a40*/  IADD3 R12, R6, R15, RZ ;  /* 0x0000000f060c7210 */ /* 0x000fe20007ffe0ff */
[----:B---3--:R-:W-:Y:S01]  /*10a50*/  @P2 FMUL.FTZ R2, R2, 0.69314718246459960938 ;  /* 0x3f31721802022820 */ /* 0x008fe20000410000 */
[----:B------:R-:W2:Y:S04]  /*10a60*/  S2R R6, SR_CTAID.Y ;  /* 0x0000000000067919 */ /* 0x000ea80000002600 */
[----:B------:R-:W-:Y:S04]  /*10a70*/  STS.64 [R12], R44 ;  /* 0x0000002c0c007388 */ /* 0x000fe80000000a00 */
[----:B------:R-:W-:Y:S04]  /*10a80*/  STS.64 [R12+0x400], R46 ;  /* 0x0004002e0c007388 */ /* 0x000fe80000000a00 */
[----:B------:R-:W-:Y:S04]  /*10a90*/  STS.64 [R11.X4+0x2000], R48 ;  /* 0x002000300b007388 */ /* 0x000fe80000004a00 */
[----:B------:R-:W-:Y:S04]  /*10aa0*/  STS.64 [R11.X4+0x2400], R50 ;  /* 0x002400320b007388 */ /* 0x000fe80000004a00 */
[----:B------:R-:W-:Y:S04]  /*10ab0*/  STS.64 [R15+0x2000], R52 ;  /* 0x002000340f007388 */ /* 0x000fe80000000a00 */
[----:B------:R-:W-:Y:S01]  /*10ac0*/  STS.64 [R15+0x2400], R54 ;  /* 0x002400360f007388 */ /* 0x000fe20000000a00 */
[----:B--2---:R-:W-:-:S03]  /*10ad0*/  IMAD R6, R6, c[0x0][0x210], R125 ;  /* 0x0000840006067a24 */ /* 0x004fc600078e027d */
[----:B------:R-:W-:Y:S04]  /*10ae0*/  STS.64 [R14+0x2000], R56 ;  /* 0x002000380e007388 */ /* 0x000fe80000000a00 */
[----:B------:R-:W-:Y:S04]  /*10af0*/  STS.64 [R14+0x2400], R58 ;  /* 0x0024003a0e007388 */ /* 0x000fe80000000a00 */
[----:B------:R2:W-:Y:S04]  /*10b00*/  STS.64 [R12+0x2000], R60 ;  /* 0x0020003c0c007388 */ /* 0x0005e80000000a00 */
[----:B------:R-:W-:Y:S04]  /*10b10*/  STS.64 [R12+0x2400], R62 ;  /* 0x0024003e0c007388 */ /* 0x000fe80000000a00 */
[----:B------:R-:W-:Y:S04]  /*10b20*/  STS.64 [R11.X4+0x4000], R64 ;  /* 0x004000400b007388 */ /* 0x000fe80000004a00 */
[----:B------:R3:W-:Y:S04]  /*10b30*/  STS.64 [R11.X4+0x4400], R66 ;  /* 0x004400420b007388 */ /* 0x0007e80000004a00 */
[----:B------:R-:W-:Y:S04]  /*10b40*/  STS.64 [R15+0x4000], R76 ;  /* 0x0040004c0f007388 */ /* 0x000fe80000000a00 */
[----:B------:R-:W-:Y:S04]  /*10b50*/  STS.64 [R15+0x4400], R78 ;  /* 0x0044004e0f007388 */ /* 0x000fe80000000a00 */
[----:B------:R-:W-:Y:S01]  /*10b60*/  STS.64 [R14+0x4000], R68 ;  /* 0x004000440e007388 */ /* 0x000fe20000000a00 */
[----:B--2---:R-:W-:-:S03]  /*10b70*/  LOP3.LUT R61, R10, 0xffffffe0, RZ, 0xc0, !PT ;  /* 0xffffffe00a3d7812 */ /* 0x004fc600078ec0ff */
[----:B------:R-:W-:Y:S01]  /*10b80*/  STS.64 [R14+0x4400], R70 ;  /* 0x004400460e007388 */ /* 0x000fe20000000a00 */
[----:B------:R-:W-:Y:S02]  /*10b90*/  SHF.R.S32.HI R10, RZ, 0x1f, R7 ;  /* 0x0000001fff0a7819 */ /* 0x000fe40000011407 */
[----:B------:R-:W-:Y:S01]  /*10ba0*/  IADD3 R61, R0, -R61, RZ ;  /* 0x8000003d003d7210 */ /* 0x000fe20007ffe0ff */
[----:B------:R-:W-:Y:S01]  /*10bb0*/  STS.64 [R12+0x4000], R72 ;  /* 0x004000480c007388 */ /* 0x000fe20000000a00 */
[----:B------:R-:W-:Y:S01]  /*10bc0*/  LEA.HI R10, R10, R7, RZ, 0x2 ;  /* 0x000000070a0a7211 */ /* 0x000fe200078f10ff */
[----:B------:R-:W-:Y:S01]  /*10bd0*/  IMAD.MOV.U32 R0, RZ, RZ, -0x800000 ;  /* 0xff800000ff007424 */ /* 0x000fe200078e00ff */
[----:B------:R-:W-:Y:S01]  /*10be0*/  LOP3.LUT P0, RZ, R61, 0x3, RZ, 0xc0, !PT ;  /* 0x000000033dff7812 */ /* 0x000fe2000780c0ff */
[----:B------:R-:W-:Y:S01]  /*10bf0*/  STS.64 [R12+0x4400], R74 ;  /* 0x0044004a0c007388 */ /* 0x000fe20000000a00 */
[----:B------:R-:W-:Y:S01]  /*10c00*/  LOP3.LUT R10, R10, 0xffffffc, RZ, 0xc0, !PT ;  /* 0x0ffffffc0a0a7812 */ /* 0x000fe200078ec0ff */
[----:B------:R-:W-:Y:S01]  /*10c10*/  @P3 FMUL.FTZ R61, R4, 0.69314718246459960938 ;  /* 0x3f317218043d3820 */ /* 0x000fe20000410000 */
[----:B---3--:R-:W-:Y:S01]  /*10c20*/  IADD3 R11, -R125, RZ, RZ ;  /* 0x000000ff7d0b7210 */ /* 0x008fe20007ffe1ff */
[----:B------:R-:W-:Y:S01]  /*10c30*/  BAR.SYNC.DEFER_BLOCKING 0x0 ;  /* 0x0000000000007b1d */ /* 0x000fe20000010000 */
[----:B------:R-:W-:Y:S01]  /*10c40*/  IADD3 R7, R7, -R10, RZ ;  /* 0x8000000a07077210 */ /* 0x000fe20007ffe0ff */
[----:B------:R-:W-:-:S02]  /*10c50*/  @P3 FFMA.FTZ R0, R84, c[0x0][0x238], R61 ;  /* 0x00008e0054003a23 */ /* 0x000fc4000001003d */
[----:B-1----:R-:W-:Y:S01]  /*10c60*/  IMAD R11, R11, c[0x0][0x1c0], R80 ;  /* 0x000070000b0b7a24 */ /* 0x002fe200078e0250 */
[----:B------:R-:W-:Y:S01]  /*10c70*/  LEA R130, R7, R130, 0x4 ;  /* 0x0000008207827211 */ /* 0x000fe200078e20ff */
[----:B------:R-:W1:Y:S02]  /*10c80*/  S2R R60, SR_CTAID.X ;  /* 0x00000000003c7919 */ /* 0x000e640000002500 */
[----:B------:R-:W-:Y:S01]  /*10c90*/  IMAD R6, R6, c[0x0][0x1c0], R11 ;  /* 0x0000700006067a24 */ /* 0x000fe200078e020b */
[----:B------:R-:W-:Y:S01]  /*10ca0*/  MOV R11, 0xff800000 ;  /* 0xff800000000b7802 */ /* 0x000fe20000000f00 */
[----:B------:R-:W-:Y:S01]  /*10cb0*/  @P2 FFMA.FTZ R11, R3, c[0x0][0x238], R2 ;  /* 0x00008e00030b2a23 */ /* 0x000fe20000010002 */
        /* <DEDUP_REMOVED lines=15> */
[----:B---34-:R-:W-:Y:S01]  /*10db0*/  IMAD R2, R60, -0x40, R123 ;  /* 0xffffffc03c027824 */ /* 0x018fe200078e027b */
        /* <DEDUP_REMOVED lines=10> */
.L_x_5880:
[----:B---34-:R-:W-:Y:S05]  /*10e60*/  BSYNC B0 ;  /* 0x0000000000007941 */ /* 0x018fea0003800000 */
.L_x_5879:
[----:B-1----:R-:W-:Y:S01]  /*10e70*/  IMAD.SHL.U32 R2, R9, 0x4, RZ ;  /* 0x0000000409027824 */ /* 0x002fe200078e00ff */
[----:B------:R-:W-:Y:S01]  /*10e80*/  IADD3 R0, R8, 0x10, RZ ;  /* 0x0000001008007810 */ /* 0x000fe20007ffe0ff */
[----:B------:R-:W-:Y:S02]  /*10e90*/  IMAD R5, R5, c[0x0][0x22c], RZ ;  /* 0x00008b0005057a24 */ /* 0x000fe400078e02ff */
[----:B------:R-:W-:Y:S01]  /*10ea0*/  IMAD R123, R60, -0x40, R123 ;  /* 0xffffffc03c7b7824 */ /* 0x000fe200078e027b */
[----:B------:R-:W-:-:S04]  /*10eb0*/  SHF.R.S32.HI R3, RZ, 0x1f, R2 ;  /* 0x0000001fff037819 */ /* 0x000fc80000011402 */
[-C--:B------:R-:W-:Y:S01]  /*10ec0*/  ISETP.GE.AND P2, PT, R0, R123.reuse, PT ;  /* 0x0000007b0000720c */ /* 0x080fe20003f46270 */
[C---:B------:R-:W-:Y:S01]  /*10ed0*/  IMAD.WIDE R2, R8.reuse, 0x60, R2 ;  /* 0x0000006008027825 */ /* 0x040fe200078e0202 */
[C---:B------:R-:W-:Y:S02]  /*10ee0*/  ISETP.GE.AND P3, PT, R8.reuse, R123, PT ;  /* 0x0000007b0800720c */ /* 0x040fe40003f66270 */
[C---:B------:R-:W-:Y:S02]  /*10ef0*/  IADD3 R0, R8.reuse, 0x20, RZ ;  /* 0x0000002008007810 */ /* 0x040fe40007ffe0ff */
[C---:B------:R-:W-:Y:S02]  /*10f00*/  IADD3 R2, P0, R5.reuse, R2, RZ ;  /* 0x0000000205027210 */ /* 0x040fe40007f1e0ff */
[----:B------:R-:W-:Y:S02]  /*10f10*/  IADD3 R8, R8, 0x30, RZ ;  /* 0x0000003008087810 */ /* 0x000fe40007ffe0ff */
[----:B------:R-:W-:-:S02]  /*10f20*/  LEA.HI.X.SX32 R5, R5, R3, 0x1, P0 ;  /* 0x0000000305057211 */ /* 0x000fc400000f0eff */
[----:B------:R-:W-:Y:S02]  /*10f30*/  LEA R4, P0, R2, c[0x0][0x1d8], 0x2 ;  /* 0x0000760002047a11 */ /* 0x000fe400078010ff */
[-C--:B------:R-:W-:Y:S02]  /*10f40*/  ISETP.GE.AND P1, PT, R0, R123.reuse, PT ;  /* 0x0000007b0000720c */ /* 0x080fe40003f26270 */
[----:B------:R-:W-:Y:S02]  /*10f50*/  LEA.HI.X R5, R2, c[0x0][0x1dc], R5, 0x2, P0 ;  /* 0x0000770002057a11 */ /* 0x000fe400000f1405 */
[----:B------:R-:W-:-:S03]  /*10f60*/  ISETP.GE.AND P0, PT, R8, R123, PT ;  /* 0x0000007b0800720c */ /* 0x000fc60003f06270 */
[----:B------:R1:W-:Y:S04]  /*10f70*/  @!P3 STG.E.128 [R4.64+0x80], R36 ;  /* 0x000080240400b986 */ /* 0x0003e8000c101d06 */
[----:B--2---:R1:W-:Y:S04]  /*10f80*/  @!P3 STG.E.128 [R4.64+0x100], R20 ;  /* 0x000100140400b986 */ /* 0x0043e8000c101d06 */
        /* <DEDUP_REMOVED lines=13> */
.L_x_5881:
        /* <DEDUP_REMOVED lines=10> */
.L_x_6384:


//--------------------- .text._ZN5flash24flash_fwd_splitkv_kernelI23Flash_fwd_kernel_traitsILi96ELi64ELi64ELi4ELb0ELb0EN7cutlass10bfloat16_tE19Flash_kernel_traitsILi96ELi64ELi64ELi4ES3_EELb1ELb0ELb0ELb0ELb1ELb1ELb1ELb1EEEvNS_16Flash_fwd_paramsE --------------------------
	.section	.text._ZN5flash24flash_fwd_splitkv_kernelI23Flash_fwd_kernel_traitsILi96ELi64ELi64ELi4ELb0ELb0EN7cutlass10bfloat16_tE19Flash_kernel_traitsILi96ELi64ELi64ELi4ES3_EELb1ELb0ELb0ELb0ELb1ELb1ELb1ELb1EEEvNS_16Flash_fwd_paramsE,"ax",@progbits
	.sectioninfo	@"SHI_REGISTERS=168"
	.align	128
        .global         _ZN5flash24flash_fwd_splitkv_kernelI23Flash_fwd_kernel_traitsILi96ELi64ELi64ELi4ELb0ELb0EN7cutlass10bfloat16_tE19Flash_kernel_traitsILi96ELi64ELi64ELi4ES3_EELb1ELb0ELb0ELb0ELb1ELb1ELb1ELb1EEEvNS_16Flash_fwd_paramsE
        .type           _ZN5flash24flash_fwd_splitkv_kernelI23Flash_fwd_kernel_traitsILi96ELi64ELi64ELi4ELb0ELb0EN7cutlass10bfloat16_tE19Flash_kernel_traitsILi96ELi64ELi64ELi4ES3_EELb1ELb0ELb0ELb0ELb1ELb1ELb1ELb1EEEvNS_16Flash_fwd_paramsE,@function
        .size           _ZN5flash24flash_fwd_splitkv_kernelI23Flash_fwd_kernel_traitsILi96ELi64ELi64ELi4ELb0ELb0EN7cutlass10bfloat16_tE19Flash_kernel_traitsILi96ELi64ELi64ELi4ES3_EELb1ELb0ELb0ELb0ELb1ELb1ELb1ELb1EEEvNS_16Flash_fwd_paramsE,(.L_x_6385 - _ZN5flash24flash_fwd_splitkv_kernelI23Flash_fwd_kernel_traitsILi96ELi64ELi64ELi4ELb0ELb0EN7cutlass10bfloat16_tE19Flash_kernel_traitsILi96ELi64ELi64ELi4ES3_EELb1ELb0ELb0ELb0ELb1ELb1ELb1ELb1EEEvNS_16Flash_fwd_paramsE)
        .other          _ZN5flash24flash_fwd_splitkv_kernelI23Flash_fwd_kernel_traitsILi96ELi64ELi64ELi4ELb0ELb0EN7cutlass10bfloat16_tE19Flash_kernel_traitsILi96ELi64ELi64ELi4ES3_EELb1ELb0ELb0ELb0ELb1ELb1ELb1ELb1EEEvNS_16Flash_fwd_paramsE,@"STO_CUDA_ENTRY STV_DEFAULT"
_ZN5flash24flash_fwd_splitkv_kernelI23Flash_fwd_kernel_traitsILi96ELi64ELi64ELi4ELb0ELb0EN7cutlass10bfloat16_tE19Flash_kernel_traitsILi96ELi64ELi64ELi4ES3_EELb1ELb0ELb0ELb0ELb1ELb1ELb1ELb1EEEvNS_16Flash_fwd_paramsE:
.text._ZN5flash24flash_fwd_splitkv_kernelI23Flash_fwd_kernel_traitsILi96ELi64ELi64ELi4ELb0ELb0EN7cutlass10bfloat16_tE19Flash_kernel_traitsILi96ELi64ELi64ELi4ES3_EELb1ELb0ELb0ELb0ELb1ELb1ELb1ELb1EEEvNS_16Flash_fwd_paramsE:
        /* <DEDUP_REMOVED lines=54> */
.L_x_5882:
[----:B-1-34-:R-:W-:Y:S02]  /*0360*/  MOV R71, c[0x0][0x218] ;  /* 0x0000860000477a02 */ /* 0x01afe40000000f00 */
.L_x_5883:
        /* <DEDUP_REMOVED lines=113> */
.L_x_5884:
        /* <DEDUP_REMOVED lines=94> */
.L_x_5885:
        /* <DEDUP_REMOVED lines=16> */
.L_x_5887:
        /* <DEDUP_REMOVED lines=52> */
.L_x_5886:
        /* <DEDUP_REMOVED lines=190> */
.L_x_5914:
        /* <DEDUP_REMOVED lines=172> */
.L_x_5892:
[----:B------:R-:W-:Y:S05]  /*2b40*/  BSYNC B0 ;  /* 0x0000000000007941 */ /* 0x000fea0003800000 */
.L_x_5891:
        /* <DEDUP_REMOVED lines=143> */
.L_x_5894:
[----:B------:R-:W-:Y:S05]  /*3440*/  BSYNC B0 ;  /* 0x0000000000007941 */ /* 0x000fea0003800000 */
.L_x_5893:
        /* <DEDUP_REMOVED lines=8> */
.L_x_5890:
        /* <DEDUP_REMOVED lines=85> */
.L_x_5899:
[----:B------:R-:W-:Y:S05]  /*3a20*/  BSYNC B0 ;  /* 0x0000000000007941 */ /* 0x000fea0003800000 */
.L_x_5898:
        /* <DEDUP_REMOVED lines=83> */
.L_x_5901:
[----:B------:R-:W-:Y:S05]  /*3f60*/  BSYNC B0 ;  /* 0x0000000000007941 */ /* 0x000fea0003800000 */
.L_x_5900:
        /* <DEDUP_REMOVED lines=83> */
.L_x_5903:
[----:B------:R-:W-:Y:S05]  /*44a0*/  BSYNC B0 ;  /* 0x0000000000007941 */ /* 0x000fea0003800000 */
.L_x_5902:
[----:B-----5:R2:W-:Y:S02]  /*44b0*/  STG.E.128 [R116.64+0x80], R40 ;  /* 0x0000802874007986 */ /* 0x0205e4000c101d06 */
.L_x_5897:
[----:B------:R-:W-:Y:S05]  /*44c0*/  BSYNC B1 ;  /* 0x0000000000017941 */ /* 0x000fea0003800000 */
.L_x_5896:
        /* <DEDUP_REMOVED lines=89> */
.L_x_5907:
[----:B------:R-:W-:Y:S05]  /*4a60*/  BSYNC B0 ;  /* 0x0000000000007941 */ /* 0x000fea0003800000 */
.L_x_5906:
        /* <DEDUP_REMOVED lines=87> */
.L_x_5909:
[----:B------:R-:W-:Y:S05]  /*4fe0*/  BSYNC B0 ;  /* 0x0000000000007941 */ /* 0x000fea0003800000 */
.L_x_5908:
        /* <DEDUP_REMOVED lines=87> */
.L_x_5911:
[----:B------:R-:W-:Y:S05]  /*5560*/  BSYNC B0 ;  /* 0x0000000000007941 */ /* 0x000fea0003800000 */
.L_x_5910:
[----:B-----5:R1:W-:Y:S02]  /*5570*/  STG.E.128 [R118.64+0x80], R40 ;  /* 0x0000802876007986 */ /* 0x0203e4000c101d06 */
.L_x_5905:
[----:B------:R-:W-:Y:S05]  /*5580*/  BSYNC B1 ;  /* 0x0000000000017941 */ /* 0x000fea0003800000 */
.L_x_5904:
        /* <DEDUP_REMOVED lines=8> */
.L_x_5889:
        /* <DEDUP_REMOVED lines=13> */
.L_x_5895:
        /* <DEDUP_REMOVED lines=80> */
.L_x_5912:
        /* <DEDUP_REMOVED lines=8> */
.L_x_5913:
[----:B------:R-:W-:Y:S04]  /*5c60*/  IADD3 R13, R13, -0x1, RZ ;  /* 0xffffffff0d0d7810 */ /* 0x000fe80007ffe0ff */
[----:B------:R-:W-:Y:S11]  /*5c70*/  ISETP.GT.AND P0, PT, R13, R82, PT ;  /* 0x000000520d00720c */ /* 0x000ff60003f04270 */
[----:B------:R-:W-:Y:S02]  /*5c80*/  @!UPT UIADD3 URZ, URZ, URZ, URZ ;  /* 0x0000003f3f3ff290 */ /* 0x000fe4000fffe03f */
[----:B------:R-:W-:-:S05]  /*5c90*/  @P0 BRA `(.L_x_5914) ;  /* 0xffffc3e000000947 */ /* 0x000fca000383ffff */
.L_x_5888:
        /* <DEDUP_REMOVED lines=82> */
.L_x_5921:
[----:B------:R-:W-:Y:S05]  /*61c0*/  BSYNC B0 ;  /* 0x0000000000007941 */ /* 0x000fea0003800000 */
.L_x_5920:
        /* <DEDUP_REMOVED lines=45> */
.L_x_5923:
[----:B------:R-:W-:Y:S05]  /*64a0*/  BSYNC B0 ;  /* 0x0000000000007941 */ /* 0x000fea0003800000 */
.L_x_5922:
        /* <DEDUP_REMOVED lines=44> */
.L_x_5925:
[----:B------:R-:W-:Y:S05]  /*6770*/  BSYNC B0 ;  /* 0x0000000000007941 */ /* 0x000fea0003800000 */
.L_x_5924:
[----:B-----5:R4:W-:Y:S02]  /*6780*/  STS.128 [R124+0x2000], R8 ;  /* 0x002000087c007388 */ /* 0x0209e40000000c00 */
.L_x_5919:
[----:B------:R-:W-:Y:S05]  /*6790*/  BSYNC B1 ;  /* 0x0000000000017941 */ /* 0x000fea0003800000 */
.L_x_5918:
        /* <DEDUP_REMOVED lines=54> */
.L_x_5928:
[----:B------:R-:W-:Y:S05]  /*6b00*/  BSYNC B0 ;  /* 0x0000000000007941 */ /* 0x000fea0003800000 */
.L_x_5927:
        /* <DEDUP_REMOVED lines=44> */
.L_x_5930:
[----:B------:R-:W-:Y:S05]  /*6dd0*/  BSYNC B0 ;  /* 0x0000000000007941 */ /* 0x000fea0003800000 */
.L_x_5929:
        /* <DEDUP_REMOVED lines=44> */
.L_x_5932:
[----:B------:R-:W-:Y:S05]  /*70a0*/  BSYNC B0 ;  /* 0x0000000000007941 */ /* 0x000fea0003800000 */
.L_x_5931:
[----:B-----5:R3:W-:Y:S01]  /*70b0*/  STS.128 [R124+0x2800], R28 ;  /* 0x0028001c7c007388 */ /* 0x0207e20000000c00 */
[----:B------:R-:W-:Y:S05]  /*70c0*/  BRA `(.L_x_5926) ;  /* 0x0000239000007947 */ /* 0x000fea0003800000 */
.L_x_5917:
        /* <DEDUP_REMOVED lines=89> */
.L_x_5936:
[----:B------:R-:W-:Y:S05]  /*7660*/  BSYNC B0 ;  /* 0x0000000000007941 */ /* 0x000fea0003800000 */
.L_x_5935:
        /* <DEDUP_REMOVED lines=91> */
.L_x_5938:
[----:B------:R-:W-:Y:S05]  /*7c20*/  BSYNC B0 ;  /* 0x0000000000007941 */ /* 0x000fea0003800000 */
.L_x_5937:
        /* <DEDUP_REMOVED lines=88> */
.L_x_5940:
[----:B------:R-:W-:Y:S05]  /*81b0*/  BSYNC B0 ;  /* 0x0000000000007941 */ /* 0x000fea0003800000 */
.L_x_5939:
[----:B-----5:R1:W-:Y:S02]  /*81c0*/  STS.128 [R124+0x2000], R20 ;  /* 0x002000147c007388 */ /* 0x0203e40000000c00 */
.L_x_5934:
[----:B------:R-:W-:Y:S05]  /*81d0*/  BSYNC B1 ;  /* 0x0000000000017941 */ /* 0x000fea0003800000 */
.L_x_5933:
        /* <DEDUP_REMOVED lines=92> */
.L_x_5942:
[----:B------:R-:W-:Y:S05]  /*87a0*/  BSYNC B0 ;  /* 0x0000000000007941 */ /* 0x000fea0003800000 */
.L_x_5941:
        /* <DEDUP_REMOVED lines=90> */
.L_x_5944:
[----:B------:R-:W-:Y:S05]  /*8d50*/  BSYNC B0 ;  /* 0x0000000000007941 */ /* 0x000fea0003800000 */
.L_x_5943:
        /* <DEDUP_REMOVED lines=90> */
.L_x_5946:
[----:B------:R-:W-:Y:S05]  /*9300*/  BSYNC B0 ;  /* 0x0000000000007941 */ /* 0x000fea0003800000 */
.L_x_5945:
[----:B-----5:R1:W-:Y:S01]  /*9310*/  STS.128 [R124+0x2800], R4 ;  /* 0x002800047c007388 */ /* 0x0203e20000000c00 */
[----:B------:R-:W-:Y:S05]  /*9320*/  BRA `(.L_x_5926) ;  /* 0x0000013000007947 */ /* 0x000fea0003800000 */
.L_x_5916:
        /* <DEDUP_REMOVED lines=19> */
.L_x_5926:
[----:B------:R-:W-:Y:S05]  /*9460*/  BSYNC B2 ;  /* 0x0000000000027941 */ /* 0x000fea0003800000 */
.L_x_5915:
[----:B------:R-:W-:Y:S01]  /*9470*/  IADD3 R135, R87, -0x1, RZ ;  /* 0xffffffff57877810 */ /* 0x000fe20007ffe0ff */
[----:B------:R-:W-:Y:S01]  /*9480*/  IMAD.SHL.U32 R78, R78, 0x8, RZ ;  /* 0x000000084e4e7824 */ /* 0x000fe200078e00ff */
[----:B------:R-:W-:-:S02]  /*9490*/  LOP3.LUT R79, R79, 0x7fffffe, RZ, 0xc0, !PT ;  /* 0x07fffffe4f4f7812 */ /* 0x000fc400078ec0ff */
[----:B-1--4-:R-:W-:Y:S01]  /*94a0*/  SHF.R.S32.HI R7, RZ, 0x1f, R80 ;  /* 0x0000001fff077819 */ /* 0x012fe20000011450 */
[----:B------:R-:W-:Y:S01]  /*94b0*/  IMAD R5, R135, -0x40, R60 ;  /* 0xffffffc087057824 */ /* 0x000fe200078e023c */
[----:B--2---:R-:W-:Y:S01]  /*94c0*/  LEA R128, P0, R102, c[0x0][0x168], 0x1 ;  /* 0x00005a0066807a11 */ /* 0x004fe200078008ff */
[----:B------:R-:W-:Y:S01]  /*94d0*/  IMAD.IADD R48, R80, 0x1, -R79 ;  /* 0x0000000150307824 */ /* 0x000fe200078e0a4f */
[----:B------:R-:W-:Y:S01]  /*94e0*/  LEA.HI R80, R7, R80, RZ, 0x3 ;  /* 0x0000005007507211 */ /* 0x000fe200078f18ff */
[----:B------:R-:W-:Y:S01]  /*94f0*/  IMAD.SHL.U32 R7, R86, 0x40, RZ ;  /* 0x0000004056077824 */ /* 0x000fe200078e00ff */
[-C--:B------:R-:W-:Y:S02]  /*9500*/  ISETP.GE.AND P4, PT, R0, R5.reuse, PT ;  /* 0x000000050000720c */ /* 0x080fe40003f86270 */
[----:B------:R-:W-:Y:S01]  /*9510*/  ISETP.GE.AND P5, PT, R104, R5, PT ;  /* 0x000000056800720c */ /* 0x000fe20003fa6270 */
[----:B------:R-:W-:Y:S01]  /*9520*/  IMAD.SHL.U32 R49, R80, 0x20, RZ ;  /* 0x0000002050317824 */ /* 0x000fe200078e00ff */
[----:B------:R-:W-:-:S02]  /*9530*/  LOP3.LUT R7, R7, 0xc0, RZ, 0xc0, !PT ;  /* 0x000000c007077812 */ /* 0x000fc400078ec0ff */
[----:B------:R-:W-:Y:S02]  /*9540*/  LEA.HI.X R129, R102, c[0x0][0x16c], R54, 0x1, P0 ;  /* 0x00005b0066817a11 */ /* 0x000fe400000f0c36 */
[----:B------:R-:W-:Y:S02]  /*9550*/  LOP3.LUT R78, R7, 0x8, R78, 0xf8, !PT ;  /* 0x00000008074e7812 */ /* 0x000fe400078ef84e */
[----:B------:R-:W-:Y:S02]  /*9560*/  SHF.R.U32.HI R7, RZ, 0x3, R7 ;  /* 0x00000003ff077819 */ /* 0x000fe40000011607 */
[----:B------:R-:W-:Y:S02]  /*9570*/  SHF.R.S32.HI R52, RZ, 0x1f, R55 ;  /* 0x0000001fff347819 */ /* 0x000fe40000011437 */
[----:B------:R-:W-:Y:S01]  /*9580*/  @!P4 LEA R6, P0, R63, R128, 0x1 ;  /* 0x000000803f06c211 */ /* 0x000fe200078008ff */
[----:B------:R-:W-:Y:S01]  /*9590*/  @!PT LDS RZ, [RZ] ;  /* 0x00000000fffff984 */ /* 0x000fe20000000800 */
[----:B------:R-:W-:Y:S01]  /*95a0*/  @!PT LDS RZ, [RZ] ;  /* 0x00000000fffff984 */ /* 0x000fe20000000800 */
[----:B------:R-:W-:Y:S01]  /*95b0*/  @!PT LDS RZ, [RZ] ;  /* 0x00000000fffff984 */ /* 0x000fe20000000800 */
[----:B------:R1:W-:Y:S01]  /*95c0*/  @!P5 LDGSTS.E.BYPASS.LTC128B.128 [R124+0x3000], [R128.64] ;  /* 0x03000000807cdfae */ /* 0x0003e2000b901d46 */
[----:B------:R-:W-:-:S02]  /*95d0*/  LOP3.LUT R120, R78, R7, RZ, 0x3c, !PT ;  /* 0x000000074e787212 */ /* 0x000fc400078e3cff */
[----:B------:R-:W-:Y:S01]  /*95e0*/  @!P4 LEA.HI.X R7, R63, R129, R64, 0x1, P0 ;  /* 0x000000813f07c211 */ /* 0x000fe200000f0c40 */
[----:B------:R1:W-:Y:S01]  /*95f0*/  @!P5 LDGSTS.E.BYPASS.LTC128B.128 [R124+0x4000], [R128.64+0x40] ;  /* 0x04000040807cdfae */ /* 0x0003e2000b901d46 */
[----:B------:R-:W-:Y:S02]  /*9600*/  LEA.HI R2, R52, R55, RZ, 0x4 ;  /* 0x0000003734027211 */ /* 0x000fe400078f20ff */
[----:B------:R-:W-:Y:S01]  /*9610*/  ISETP.GE.AND P1, PT, R0, R5, PT ;  /* 0x000000050000720c */ /* 0x000fe20003f26270 */
[----:B------:R1:W-:Y:S01]  /*9620*/  @!P5 LDGSTS.E.BYPASS.LTC128B.128 [R124+0x5000], [R128.64+0x80] ;  /* 0x05000080807cdfae */ /* 0x0003e2000b901d46 */
[----:B------:R-:W-:Y:S02]  /*9630*/  SHF.R.S32.HI R2, RZ, 0x4, R2 ;  /* 0x00000004ff027819 */ /* 0x000fe40000011402 */
[----:B------:R-:W-:Y:S01]  /*9640*/  LEA.HI R52, R52, R55, RZ, 0x5 ;  /* 0x0000003734347211 */ /* 0x000fe200078f28ff */
[----:B------:R2:W-:Y:S01]  /*9650*/  @!P4 LDGSTS.E.BYPASS.LTC128B.128 [R124+0x3800], [R6.64] ;  /* 0x03800000067ccfae */ /* 0x0005e2000b901d46 */
[----:B------:R-:W-:-:S02]  /*9660*/  LEA.HI R4, R2, R2, RZ, 0x1 ;  /* 0x0000000202047211 */ /* 0x000fc400078f08ff */
[----:B------:R-:W-:Y:S01]  /*9670*/  ISETP.GE.AND P3, PT, R104, R5, PT ;  /* 0x000000056800720c */ /* 0x000fe20003f66270 */
[----:B------:R2:W-:Y:S01]  /*9680*/  @!P4 LDGSTS.E.BYPASS.LTC128B.128 [R124+0x4800], [R6.64+0x40] ;  /* 0x04800040067ccfae */ /* 0x0005e2000b901d46 */
[----:B---3--:R-:W-:Y:S01]  /*9690*/  LOP3.LUT R9, R4, 0xfffffffe, RZ, 0xc0, !PT ;  /* 0xfffffffe04097812 */ /* 0x008fe200078ec0ff */
[----:B------:R-:W-:Y:S01]  /*96a0*/  IMAD.SHL.U32 R4, R68, 0x40, RZ ;  /* 0x0000004044047824 */ /* 0x000fe200078e00ff */
[----:B------:R-:W-:Y:S01]  /*96b0*/  LOP3.LUT R49, R49, 0xffffff00, RZ, 0xc0, !PT ;  /* 0xffffff0031317812 */ /* 0x000fe200078ec0ff */
[----:B------:R2:W-:Y:S01]  /*96c0*/  @!P4 LDGSTS.E.BYPASS.LTC128B.128 [R124+0x5800], [R6.64+0x80] ;  /* 0x05800080067ccfae */ /* 0x0005e2000b901d46 */
[----:B------:R-:W-:Y:S01]  /*96d0*/  LEA R108, P0, R100, c[0x0][0x170], 0x1 ;  /* 0x00005c00646c7a11 */ /* 0x000fe200078008ff */
[----:B------:R-:W-:Y:S01]  /*96e0*/  IMAD.IADD R0, R2, 0x1, -R9 ;  /* 0x0000000102007824 */ /* 0x000fe200078e0a09 */
[----:B------:R-:W-:Y:S01]  /*96f0*/  LOP3.LUT R4, R4, 0xc0, RZ, 0xc0, !PT ;  /* 0x000000c004047812 */ /* 0x000fe200078ec0ff */
[----:B------:R-:W0:Y:S01]  /*9700*/  LDGDEPBAR ;  /* 0x00000000000079af */ /* 0x000e220000000000 */
[----:B------:R-:W-:Y:S01]  /*9710*/  SHF.R.S32.HI R2, RZ, 0x5, R52 ;  /* 0x00000005ff027819 */ /* 0x000fe20000011434 */
[----:B------:R-:W-:Y:S01]  /*9720*/  IMAD.SHL.U32 R5, R0, 0x8, RZ ;  /* 0x0000000800057824 */ /* 0x000fe200078e00ff */
[----:B------:R-:W-:Y:S01]  /*9730*/  LEA.HI.X R109, R100, c[0x0][0x174], R85, 0x1, P0 ;  /* 0x00005d00646d7a11 */ /* 0x000fe200000f0c55 */
[----:B------:R-:W-:Y:S01]  /*9740*/  IMAD R67, R0, 0x8, R67 ;  /* 0x0000000800437824 */ /* 0x000fe200078e0243 */
[----:B------:R-:W-:-:S02]  /*9750*/  LOP3.LUT R52, R52, 0xffffffe0, RZ, 0xc0, !PT ;  /* 0xffffffe034347812 */ /* 0x000fc400078ec0ff */
[----:B------:R-:W-:Y:S01]  /*9760*/  LOP3.LUT R50, R4, 0x8, R5, 0xf8, !PT ;  /* 0x0000000804327812 */ /* 0x000fe200078ef805 */
[----:B------:R-:W-:Y:S02]  /*9770*/  IMAD R5, R2, 0x200, R49 ;  /* 0x0000020002057824 */ /* 0x000fe400078e0231 */
[----:B------:R-:W-:Y:S02]  /*9780*/  IMAD.U32 R120, R67, 0x20, R120 ;  /* 0x0000002043787824 */ /* 0x000fe400078e0078 */
[----:B------:R-:W-:Y:S02]  /*9790*/  IMAD R121, R48, 0x20, R5 ;  /* 0x0000002030797824 */ /* 0x000fe400078e0205 */
[----:B------:R-:W-:Y:S02]  /*97a0*/  IMAD.SHL.U32 R120, R120, 0x2, RZ ;  /* 0x0000000278787824 */ /* 0x000fe400078e00ff */
[----:B------:R-:W-:Y:S02]  /*97b0*/  IMAD R49, R48, 0x20, R49 ;  /* 0x0000002030317824 */ /* 0x000fe400078e0231 */
[----:B------:R-:W-:Y:S01]  /*97c0*/  IMAD R0, R61, 0x2, R120 ;  /* 0x000000023d007824 */ /* 0x000fe200078e0278 */
[----:B--2---:R-:W-:Y:S01]  /*97d0*/  SHF.R.U32.HI R7, RZ, 0x3, R4 ;  /* 0x00000003ff077819 */ /* 0x004fe20000011604 */
[----:B------:R-:W-:-:S04]  /*97e0*/  DEPBAR.LE SB0, 0x0 ;  /* 0x000080000000791a */ /* 0x000fc80000000000 */
[----:B------:R-:W-:Y:S01]  /*97f0*/  BAR.SYNC.DEFER_BLOCKING 0x0 ;  /* 0x0000000000007b1d */ /* 0x000fe20000010000 */
[----:B------:R-:W-:Y:S02]  /*9800*/  LOP3.LUT R50, R50, R7, RZ, 0x3c, !PT ;  /* 0x0000000732327212 */ /* 0x000fe400078e3cff */
[----:B------:R-:W-:-:S03]  /*9810*/  @!P1 LEA R4, P0, R66, R108, 0x1 ;  /* 0x0000006c42049211 */ /* 0x000fc600078008ff */
[----:B------:R-:W-:Y:S01]  /*9820*/  IMAD.IADD R121, R50, 0x1, R121 ;  /* 0x0000000132797824 */ /* 0x000fe200078e0279 */
[----:B------:R-:W-:Y:S01]  /*9830*/  @!P1 LEA.HI.X R5, R66, R109, R65, 0x1, P0 ;  /* 0x0000006d42059211 */ /* 0x000fe200000f0c41 */
[----:B------:R-:W-:Y:S02]  /*9840*/  IMAD.IADD R118, R50, 0x1, R49 ;  /* 0x0000000132767824 */ /* 0x000fe400078e0231 */
[----:B------:R-:W-:-:S04]  /*9850*/  IMAD.SHL.U32 R121, R121, 0x2, RZ ;  /* 0x0000000279797824 */ /* 0x000fc800078e00ff */
        /* <DEDUP_REMOVED lines=23> */
[----:B------:R-:W-:Y:S04]  /*99d0*/  LDSM.16.M88.4 R88, [R119] ;  /* 0x000000007758783b */ /* 0x000fe80000000200 */
[----:B------:R-:W-:Y:S04]  /*99e0*/  LDSM.16.M88.4 R20, [R0+0x3000] ;  /* 0x003000000014783b */ /* 0x000fe80000000200 */
[----:B------:R-:W-:Y:S04]  /*99f0*/  LDSM.16.M88.4 R68, [R121+0x1000] ;  /* 0x001000007944783b */ /* 0x000fe80000000200 */
[----:B------:R-:W-:Y:S04]  /*9a00*/  LDSM.16.M88.4 R64, [R120+0x4000] ;  /* 0x004000007840783b */ /* 0x000fe80000000200 */
[----:B------:R-:W4:Y:S04]  /*9a10*/  LDSM.16.M88.4 R32, [R120+0x3400] ;  /* 0x003400007820783b */ /* 0x000f280000000200 */
[----:B------:R-:W5:Y:S04]  /*9a20*/  LDSM.16.M88.4 R44, [R120+0x3800] ;  /* 0x00380000782c783b */ /* 0x000f680000000200 */
[----:B------:R-:W1:Y:S04]  /*9a30*/  LDSM.16.M88.4 R8, [R120+0x3c00] ;  /* 0x003c00007808783b */ /* 0x000e680000000200 */
[----:B------:R-:W-:Y:S04]  /*9a40*/  LDSM.16.M88.4 R40, [R119+0x1000] ;  /* 0x001000007728783b */ /* 0x000fe80000000200 */
[----:B------:R-:W1:Y:S01]  /*9a50*/  LDSM.16.M88.4 R36, [R0+0x4000] ;  /* 0x004000000024783b */ /* 0x000e620000000200 */
[C---:B---3--:R-:W-:Y:S03]  /*9a60*/  HMMA.16816.F32.BF16 R12, R72.reuse, R16, RZ ;  /* 0x00000010480c723c */ /* 0x048fe600000418ff */
[----:B--2---:R-:W2:Y:S04]  /*9a70*/  LDSM.16.M88.4 R4, [R0+0x3400] ;  /* 0x003400000004783b */ /* 0x004ea80000000200 */
[----:B------:R-:W-:Y:S01]  /*9a80*/  LDSM.16.M88.4 R104, [R0+0x3800] ;  /* 0x003800000068783b */ /* 0x000fe20000000200 */
[C---:B------:R-:W-:Y:S03]  /*9a90*/  HMMA.16816.F32.BF16 R16, R72.reuse, R18, RZ ;  /* 0x000000124810723c */ /* 0x040fe600000418ff */
[----:B------:R-:W-:Y:S04]  /*9aa0*/  LDSM.16.M88.4 R28, [R120+0x4400] ;  /* 0x00440000781c783b */ /* 0x000fe80000000200 */
[----:B------:R-:W-:Y:S04]  /*9ab0*/  LDSM.16.M88.4 R92, [R0+0x5000] ;  /* 0x00500000005c783b */ /* 0x000fe80000000200 */
[----:B------:R-:W-:Y:S01]  /*9ac0*/  LDSM.16.M88.4 R96, [R0+0x4400] ;  /* 0x004400000060783b */ /* 0x000fe20000000200 */
[----:B----4-:R-:W-:Y:S03]  /*9ad0*/  HMMA.16816.F32.BF16 R24, R72, R32, RZ ;  /* 0x000000204818723c */ /* 0x010fe600000418ff */
[----:B------:R-:W-:Y:S04]  /*9ae0*/  LDSM.16.M88.4 R80, [R0+0x3c00] ;  /* 0x003c00000050783b */ /* 0x000fe80000000200 */
[----:B------:R-:W0:Y:S01]  /*9af0*/  LDGDEPBAR ;  /* 0x00000000000079af */ /* 0x000e220000000000 */
[C---:B------:R-:W-:Y:S08]  /*9b00*/  HMMA.16816.F32.BF16 R12, R88.reuse, R20, R12 ;  /* 0x00000014580c723c */ /* 0x040ff0000004180c */
[----:B------:R-:W-:Y:S01]  /*9b10*/  HMMA.16816.F32.BF16 R16, R88, R22, R16 ;  /* 0x000000165810723c */ /* 0x000fe20000041810 */
[----:B------:R-:W-:Y:S07]  /*9b20*/  LDSM.16.M88.4 R20, [R120+0x5000] ;  /* 0x005000007814783b */ /* 0x000fee0000000200 */
[----:B------:R-:W-:Y:S08]  /*9b30*/  HMMA.16816.F32.BF16 R32, R72, R34, RZ ;  /* 0x000000224820723c */ /* 0x000ff000000418ff */
[----:B------:R-:W-:Y:S08]  /*9b40*/  HMMA.16816.F32.BF16 R12, R68, R64, R12 ;  /* 0x00000040440c723c */ /* 0x000ff0000004180c */
[C---:B-----5:R-:W-:Y:S08]  /*9b50*/  HMMA.16816.F32.BF16 R56, R72.reuse, R44, RZ ;  /* 0x0000002c4838723c */ /* 0x060ff000000418ff */
[C---:B------:R-:W-:Y:S08]  /*9b60*/  HMMA.16816.F32.BF16 R44, R72.reuse, R46, RZ ;  /* 0x0000002e482c723c */ /* 0x040ff000000418ff */
[C---:B-1----:R-:W-:Y:S08]  /*9b70*/  HMMA.16816.F32.BF16 R76, R72.reuse, R8, RZ ;  /* 0x00000008484c723c */ /* 0x042ff000000418ff */
[----:B------:R-:W-:Y:S01]  /*9b80*/  HMMA.16816.F32.BF16 R72, R72, R10, RZ ;  /* 0x0000000a4848723c */ /* 0x000fe200000418ff */
[----:B------:R-:W1:Y:S07]  /*9b90*/  LDSM.16.M88.4 R8, [R121+0x2000] ;  /* 0x002000007908783b */ /* 0x000e6e0000000200 */
[----:B------:R-:W-:Y:S01]  /*9ba0*/  HMMA.16816.F32.BF16 R16, R68, R66, R16 ;  /* 0x000000424410723c */ /* 0x000fe20000041810 */
[----:B------:R-:W-:Y:S07]  /*9bb0*/  LDSM.16.M88.4 R64, [R120+0x4800] ;  /* 0x004800007840783b */ /* 0x000fee0000000200 */
[----:B------:R-:W-:Y:S08]  /*9bc0*/  HMMA.16816.F32.BF16 R12, R40, R36, R12 ;  /* 0x00000024280c723c */ /* 0x000ff0000004180c */
[C---:B--2---:R-:W-:Y:S08]  /*9bd0*/  HMMA.16816.F32.BF16 R24, R88.reuse, R4, R24 ;  /* 0x000000045818723c */ /* 0x044ff00000041818 */
[----:B------:R-:W-:Y:S01]  /*9be0*/  HMMA.16816.F32.BF16 R32, R88, R6, R32 ;  /* 0x000000065820723c */ /* 0x000fe20000041820 */
[----:B------:R-:W2:Y:S07]  /*9bf0*/  LDSM.16.M88.4 R4, [R119+0x2000] ;  /* 0x002000007704783b */ /* 0x000eae0000000200 */
[----:B------:R-:W-:Y:S01]  /*9c00*/  HMMA.16816.F32.BF16 R16, R40, R38, R16 ;  /* 0x000000262810723c */ /* 0x000fe20000041810 */
[----:B------:R-:W-:Y:S07]  /*9c10*/  LDSM.16.M88.4 R36, [R0+0x4800] ;  /* 0x004800000024783b */ /* 0x000fee0000000200 */
[----:B-1----:R-:W-:Y:S08]  /*9c20*/  HMMA.16816.F32.BF16 R12, R8, R20, R12 ;  /* 0x00000014080c723c */ /* 0x002ff0000004180c */
[----:B------:R-:W-:Y:S08]  /*9c30*/  HMMA.16816.F32.BF16 R56, R88, R104, R56 ;  /* 0x000000685838723c */ /* 0x000ff00000041838 */
[C---:B------:R-:W-:Y:S08]  /*9c40*/  HMMA.16816.F32.BF16 R24, R68.reuse, R28, R24 ;  /* 0x0000001c4418723c */ /* 0x040ff00000041818 */
[----:B------:R-:W-:Y:S01]  /*9c50*/  HMMA.16816.F32.BF16 R32, R68, R30, R32 ;  /* 0x0000001e4420723c */ /* 0x000fe20000041820 */
[----:B------:R-:W1:Y:S07]  /*9c60*/  LDSM.16.M88.4 R28, [R120+0x5400] ;  /* 0x00540000781c783b */ /* 0x000e6e0000000200 */
[----:B------:R-:W-:Y:S01]  /*9c70*/  HMMA.16816.F32.BF16 R16, R8, R22, R16 ;  /* 0x000000160810723c */ /* 0x000fe20000041810 */
[----:B------:R-:W3:Y:S07]  /*9c80*/  LDSM.16.M88.4 R20, [R0+0x5400] ;  /* 0x005400000014783b */ /* 0x000eee0000000200 */
[----:B--2---:R-:W-:Y:S08]  /*9c90*/  HMMA.16816.F32.BF16 R12, R4, R92, R12 ;  /* 0x0000005c040c723c */ /* 0x004ff0000004180c */
[----:B------:R-:W-:Y:S08]  /*9ca0*/  HMMA.16816.F32.BF16 R24, R40, R96, R24 ;  /* 0x000000602818723c */ /* 0x000ff00000041818 */
[----:B------:R-:W-:Y:S08]  /*9cb0*/  HMMA.16816.F32.BF16 R56, R68, R64, R56 ;  /* 0x000000404438723c */ /* 0x000ff00000041838 */
[----:B------:R-:W-:Y:S01]  /*9cc0*/  HMMA.16816.F32.BF16 R32, R40, R98, R32 ;  /* 0x000000622820723c */ /* 0x000fe20000041820 */
[----:B------:R-:W-:-:S02]  /*9cd0*/  FMUL.FTZ R12, R12, c[0x0][0x2ec] ;  /* 0x0000bb000c0c7a20 */ /* 0x000fc40000410000 */
[----:B------:R-:W-:Y:S02]  /*9ce0*/  FMUL.FTZ R61, R13, c[0x0][0x2ec] ;  /* 0x0000bb000d3d7a20 */ /* 0x000fe40000410000 */
[----:B------:R2:W-:Y:S03]  /*9cf0*/  MUFU.TANH R53, R12 ;  /* 0x0000000c00357308 */ /* 0x0005e60000002400 */
[----:B------:R-:W-:Y:S01]  /*9d00*/  HMMA.16816.F32.BF16 R16, R4, R94, R16 ;  /* 0x0000005e0410723c */ /* 0x000fe20000041810 */
[----:B------:R-:W-:Y:S04]  /*9d10*/  LDSM.16.M88.4 R92, [R120+0x5800] ;  /* 0x00580000785c783b */ /* 0x000fe80000000200 */
[----:B------:R-:W4:Y:S03]  /*9d20*/  MUFU.TANH R61, R61 ;  /* 0x0000003d003d7308 */ /* 0x000f260000002400 */
[----:B-1----:R-:W-:Y:S08]  /*9d30*/  HMMA.16816.F32.BF16 R24, R8, R28, R24 ;  /* 0x0000001c0818723c */ /* 0x002ff00000041818 */
[----:B------:R-:W-:Y:S07]  /*9d40*/  HMMA.16816.F32.BF16 R56, R40, R36, R56 ;  /* 0x000000242838723c */ /* 0x000fee0000041838 */
[----:B------:R-:W-:Y:S01]  /*9d50*/  FMUL.FTZ R36, R14, c[0x0][0x2ec] ;  /* 0x0000bb000e247a20 */ /* 0x000fe20000410000 */
[----:B------:R-:W-:Y:S01]  /*9d60*/  HMMA.16816.F32.BF16 R32, R8, R30, R32 ;  /* 0x0000001e0820723c */ /* 0x000fe20000041820 */
[----:B------:R-:W-:Y:S01]  /*9d70*/  FMUL.FTZ R37, R15, c[0x0][0x2ec] ;  /* 0x0000bb000f257a20 */ /* 0x000fe20000410000 */
[----:B------:R-:W-:Y:S01]  /*9d80*/  LDSM.16.M88.4 R28, [R0+0x5800] ;  /* 0x00580000001c783b */ /* 0x000fe20000000200 */
[----:B------:R-:W-:-:S02]  /*9d90*/  FMUL.FTZ R16, R16, c[0x0][0x2ec] ;  /* 0x0000bb0010107a20 */ /* 0x000fc40000410000 */
[----:B------:R-:W-:Y:S01]  /*9da0*/  FMUL.FTZ R17, R17, c[0x0][0x2ec] ;  /* 0x0000bb0011117a20 */ /* 0x000fe20000410000 */
[----:B--2---:R-:W1:Y:S01]  /*9db0*/  LDSM.16.M88.4 R12, [R120+0x4c00] ;  /* 0x004c0000780c783b */ /* 0x004e620000000200 */
[----:B------:R-:W-:Y:S01]  /*9dc0*/  FMUL.FTZ R63, R18, c[0x0][0x2ec] ;  /* 0x0000bb00123f7a20 */ /* 0x000fe20000410000 */
[C---:B------:R-:W-:Y:S01]  /*9dd0*/  HMMA.16816.F32.BF16 R44, R88.reuse, R106, R44 ;  /* 0x0000006a582c723c */ /* 0x040fe2000004182c */
[----:B------:R-:W2:Y:S07]  /*9de0*/  MUFU.TANH R37, R37 ;  /* 0x0000002500257308 */ /* 0x000eae0000002400 */
[----:B------:R-:W-:Y:S01]  /*9df0*/  HMMA.16816.F32.BF16 R72, R88, R82, R72 ;  /* 0x000000525848723c */ /* 0x000fe20000041848 */
[----:B------:R-:W-:Y:S07]  /*9e00*/  MUFU.TANH R63, R63 ;  /* 0x0000003f003f7308 */ /* 0x000fee0000002400 */
[C---:B---3--:R-:W-:Y:S01]  /*9e10*/  HMMA.16816.F32.BF16 R24, R4.reuse, R20, R24 ;  /* 0x000000140418723c */ /* 0x048fe20000041818 */
[----:B------:R-:W3:Y:S07]  /*9e20*/  MUFU.TANH R20, R16 ;  /* 0x0000001000147308 */ /* 0x000eee0000002400 */
[----:B------:R-:W-:Y:S01]  /*9e30*/  HMMA.16816.F32.BF16 R32, R4, R22, R32 ;  /* 0x000000160420723c */ /* 0x000fe20000041820 */
[----:B------:R5:W1:Y:S06]  /*9e40*/  MUFU.TANH R21, R17 ;  /* 0x0000001100157308 */ /* 0x000a6c0000002400 */
[----:B------:R-:W-:Y:S01]  /*9e50*/  FMUL.FTZ R22, R19, c[0x0][0x2ec] ;  /* 0x0000bb0013167a20 */ /* 0x000fe20000410000 */
[----:B------:R-:W-:Y:S01]  /*9e60*/  HMMA.16816.F32.BF16 R76, R88, R80, R76 ;  /* 0x00000050584c723c */ /* 0x000fe2000004184c */
[----:B------:R-:W-:Y:S07]  /*9e70*/  MUFU.TANH R36, R36 ;  /* 0x0000002400247308 */ /* 0x000fee0000002400 */
[----:B------:R-:W-:Y:S01]  /*9e80*/  HMMA.16816.F32.BF16 R44, R68, R66, R44 ;  /* 0x00000042442c723c */ /* 0x000fe2000004182c */
[----:B-----5:R-:W5:Y:S01]  /*9e90*/  LDSM.16.M88.4 R16, [R0+0x4c00] ;  /* 0x004c00000010783b */ /* 0x020f620000000200 */
[----:B------:R-:W-:Y:S01]  /*9ea0*/  FMUL.FTZ R23, R25, c[0x0][0x2ec] ;  /* 0x0000bb0019177a20 */ /* 0x000fe20000410000 */
[----:B------:R-:W2:Y:S01]  /*9eb0*/  MUFU.TANH R22, R22 ;  /* 0x0000001600167308 */ /* 0x000ea20000002400 */
[----:B------:R-:W-:-:S02]  /*9ec0*/  FMUL.FTZ R25, R26, c[0x0][0x2ec] ;  /* 0x0000bb001a197a20 */ /* 0x000fc40000410000 */
[----:B------:R-:W-:Y:S02]  /*9ed0*/  FMUL.FTZ R26, R27, c[0x0][0x2ec] ;  /* 0x0000bb001b1a7a20 */ /* 0x000fe40000410000 */
[----:B-1----:R-:W-:Y:S01]  /*9ee0*/  HMMA.16816.F32.BF16 R72, R68, R14, R72 ;  /* 0x0000000e4448723c */ /* 0x002fe20000041848 */
[----:B------:R-:W-:Y:S02]  /*9ef0*/  FMUL.FTZ R27, R32, c[0x0][0x2ec] ;  /* 0x0000bb00201b7a20 */ /* 0x000fe40000410000 */
[----:B------:R-:W-:Y:S01]  /*9f00*/  FMUL.FTZ R32, R35, c[0x0][0x2ec] ;  /* 0x0000bb0023207a20 */ /* 0x000fe20000410000 */
[----:B------:R-:W-:Y:S01]  /*9f10*/  MUFU.TANH R25, R25 ;  /* 0x0000001900197308 */ /* 0x000fe20000002400 */
[----:B------:R-:W-:-:S03]  /*9f20*/  FMUL.FTZ R24, R24, c[0x0][0x2ec] ;  /* 0x0000bb0018187a20 */ /* 0x000fc60000410000 */
[----:B------:R-:W-:Y:S01]  /*9f30*/  HMMA.16816.F32.BF16 R76, R68, R12, R76 ;  /* 0x0000000c444c723c */ /* 0x000fe2000004184c */
[----:B------:R-:W1:Y:S03]  /*9f40*/  LDSM.16.M88.4 R12, [R120+0x5c00] ;  /* 0x005c0000780c783b */ /* 0x000e660000000200 */
[----:B------:R-:W1:Y:S04]  /*9f50*/  MUFU.TANH R24, R24 ;  /* 0x0000001800187308 */ /* 0x000e680000002400 */
[----:B------:R-:W-:Y:S04]  /*9f60*/  HMMA.16816.F32.BF16 R56, R8, R92, R56 ;  /* 0x0000005c0838723c */ /* 0x000fe80000041838 */
[----:B------:R-:W1:Y:S04]  /*9f70*/  MUFU.TANH R23, R23 ;  /* 0x0000001700177308 */ /* 0x000e680000002400 */
[C---:B------:R-:W-:Y:S04]  /*9f80*/  HMMA.16816.F32.BF16 R44, R40.reuse, R38, R44 ;  /* 0x00000026282c723c */ /* 0x040fe8000004182c */
[----:B------:R-:W1:Y:S04]  /*9f90*/  MUFU.TANH R26, R26 ;  /* 0x0000001a001a7308 */ /* 0x000e680000002400 */
[C---:B-----5:R-:W-:Y:S04]  /*9fa0*/  HMMA.16816.F32.BF16 R72, R40.reuse, R18, R72 ;  /* 0x000000122848723c */ /* 0x060fe80000041848 */
[----:B------:R-:W-:Y:S04]  /*9fb0*/  MUFU.TANH R27, R27 ;  /* 0x0000001b001b7308 */ /* 0x000fe80000002400 */
[----:B------:R-:W-:Y:S01]  /*9fc0*/  HMMA.16816.F32.BF16 R76, R40, R16, R76 ;  /* 0x00000010284c723c */ /* 0x000fe2000004184c */
[----:B------:R-:W5:Y:S01]  /*9fd0*/  LDSM.16.M88.4 R16, [R0+0x5c00] ;  /* 0x005c00000010783b */ /* 0x000f620000000200 */
[----:B------:R-:W-:-:S04]  /*9fe0*/  DEPBAR.LE SB0, 0x0 ;  /* 0x000080000000791a */ /* 0x000fc80000000000 */
[----:B------:R-:W-:Y:S02]  /*9ff0*/  MUFU.TANH R32, R32 ;  /* 0x0000002000207308 */ /* 0x000fe40000002400 */
[----:B------:R-:W-:Y:S07]  /*a000*/  HMMA.16816.F32.BF16 R56, R4, R28, R56 ;  /* 0x0000001c0438723c */ /* 0x000fee0000041838 */
[----:B------:R-:W-:Y:S01]  /*a010*/  FMUL.FTZ R28, R33, c[0x0][0x2ec] ;  /* 0x0000bb00211c7a20 */ /* 0x000fe20000410000 */
[----:B------:R-:W-:Y:S01]  /*a020*/  HMMA.16816.F32.BF16 R44, R8, R94, R44 ;  /* 0x0000005e082c723c */ /* 0x000fe2000004182c */
[----:B------:R-:W-:-:S02]  /*a030*/  IMAD.IADD R33, R55, 0x1, -R52 ;  /* 0x0000000137217824 */ /* 0x000fc400078e0a34 */
[----:B------:R-:W-:Y:S02]  /*a040*/  FMUL.FTZ R29, R34, c[0x0][0x2ec] ;  /* 0x0000bb00221d7a20 */ /* 0x000fe40000410000 */
[----:B------:R-:W-:Y:S01]  /*a050*/  IMAD.SHL.U32 R55, R55, 0x2, RZ ;  /* 0x0000000237377824 */ /* 0x000fe200078e00ff */
[----:B------:R-:W-:Y:S01]  /*a060*/  SHF.R.S32.HI R34, RZ, 0x1f, R33 ;  /* 0x0000001fff227819 */ /* 0x000fe20000011421 */
[----:B------:R-:W-:Y:S01]  /*a070*/  MUFU.TANH R28, R28 ;  /* 0x0000001c001c7308 */ /* 0x000fe20000002400 */
[----:B-1----:R-:W-:Y:S02]  /*a080*/  HMMA.16816.F32.BF16 R72, R8, R14, R72 ;  /* 0x0000000e0848723c */ /* 0x002fe40000041848 */
[----:B------:R-:W-:Y:S01]  /*a090*/  LEA.HI R34, R34, R33, RZ, 0x2 ;  /* 0x0000002122227211 */ /* 0x000fe200078f10ff */
[----:B------:R-:W-:-:S03]  /*a0a0*/  IMAD R33, R2, 0x10, R62 ;  /* 0x0000001002217824 */ /* 0x000fc600078e023e */
[----:B------:R-:W-:Y:S01]  /*a0b0*/  SHF.R.S32.HI R130, RZ, 0x2, R34 ;  /* 0x00000002ff827819 */ /* 0x000fe20000011422 */
[----:B------:R-:W1:Y:S01]  /*a0c0*/  MUFU.TANH R29, R29 ;  /* 0x0000001d001d7308 */ /* 0x000e620000002400 */
[----:B------:R-:W-:Y:S01]  /*a0d0*/  HMMA.16816.F32.BF16 R76, R8, R12, R76 ;  /* 0x0000000c084c723c */ /* 0x000fe2000004184c */
[----:B------:R-:W-:Y:S01]  /*a0e0*/  FMUL.FTZ R56, R56, c[0x0][0x2ec] ;  /* 0x0000bb0038387a20 */ /* 0x000fe20000410000 */
[----:B------:R-:W-:Y:S01]  /*a0f0*/  IADD3 R2, R33, 0x1, R130 ;  /* 0x0000000121027810 */ /* 0x000fe20007ffe082 */
[----:B------:R-:W-:Y:S02]  /*a100*/  FMUL.FTZ R58, R58, c[0x0][0x2ec] ;  /* 0x0000bb003a3a7a20 */ /* 0x000fe40000410000 */
[----:B------:R-:W-:Y:S01]  /*a110*/  FMUL.FTZ R57, R57, c[0x0][0x2ec] ;  /* 0x0000bb0039397a20 */ /* 0x000fe20000410000 */
[----:B------:R-:W-:Y:S01]  /*a120*/  IADD3 R2, R60, R2, -R123 ;  /* 0x000000023c027210 */ /* 0x000fe20007ffe87b */
[----:B------:R-:W1:Y:S01]  /*a130*/  MUFU.TANH R139, R56 ;  /* 0x00000038008b7308 */ /* 0x000e620000002400 */
[----:B------:R-:W-:Y:S01]  /*a140*/  LOP3.LUT R12, R55, 0x6, RZ, 0xc0, !PT ;  /* 0x00000006370c7812 */ /* 0x000fe200078ec0ff */
[----:B------:R-:W-:Y:S01]  /*a150*/  HMMA.16816.F32.BF16 R44, R4, R30, R44 ;  /* 0x0000001e042c723c */ /* 0x000fe2000004182c */
[----:B------:R-:W-:Y:S01]  /*a160*/  IADD3 R35, R2, c[0x0][0x2e8], RZ ;  /* 0x0000ba0002237a10 */ /* 0x000fe20007ffe0ff */
[----:B------:R-:W-:-:S02]  /*a170*/  FMUL.FTZ R59, R59, c[0x0][0x2ec] ;  /* 0x0000bb003b3b7a20 */ /* 0x000fc40000410000 */
[----:B------:R-:W-:Y:S01]  /*a180*/  IMAD R13, R135, 0x40, R12 ;  /* 0x00000040870d7824 */ /* 0x000fe200078e020c */
[C---:B------:R-:W-:Y:S01]  /*a190*/  IADD3 R33, R35.reuse, 0x8, RZ ;  /* 0x0000000823217810 */ /* 0x040fe20007ffe0ff */
[----:B------:R-:W1:Y:S01]  /*a1a0*/  MUFU.TANH R131, R58 ;  /* 0x0000003a00837308 */ /* 0x000e620000002400 */
[-C--:B------:R-:W-:Y:S01]  /*a1b0*/  IMNMX R2, R35, R60.reuse, PT ;  /* 0x0000003c23027217 */ /* 0x080fe20003800200 */
[C---:B-----5:R-:W-:Y:S01]  /*a1c0*/  HMMA.16816.F32.BF16 R72, R4.reuse, R18, R72 ;  /* 0x000000120448723c */ /* 0x060fe20000041848 */
[----:B------:R-:W-:Y:S02]  /*a1d0*/  IADD3 R31, R13, 0x1, RZ ;  /* 0x000000010d1f7810 */ /* 0x000fe40007ffe0ff */
[----:B------:R-:W-:Y:S02]  /*a1e0*/  IMNMX R104, R33, R60, PT ;  /* 0x0000003c21687217 */ /* 0x000fe40003800200 */
[C---:B------:R-:W-:Y:S01]  /*a1f0*/  ISETP.GE.AND P5, PT, R31.reuse, R2, PT ;  /* 0x000000021f00720c */ /* 0x040fe20003fa6270 */
[----:B------:R-:W5:Y:S01]  /*a200*/  MUFU.TANH R107, R57 ;  /* 0x00000039006b7308 */ /* 0x000f620000002400 */
[----:B------:R-:W-:Y:S01]  /*a210*/  ISETP.GE.AND P0, PT, R31, R104, PT ;  /* 0x000000681f00720c */ /* 0x000fe20003f06270 */
[----:B------:R-:W-:Y:S01]  /*a220*/  HMMA.16816.F32.BF16 R76, R4, R16, R76 ;  /* 0x00000010044c723c */ /* 0x000fe2000004184c */
[----:B------:R-:W-:-:S02]  /*a230*/  IADD3 R31, R13, 0x8, RZ ;  /* 0x000000080d1f7810 */ /* 0x000fc40007ffe0ff */
[----:B------:R-:W-:Y:S02]  /*a240*/  IADD3 R9, R13, 0x9, RZ ;  /* 0x000000090d097810 */ /* 0x000fe40007ffe0ff */
[C---:B------:R-:W-:Y:S01]  /*a250*/  ISETP.GE.AND P1, PT, R31.reuse, R2, PT ;  /* 0x000000021f00720c */ /* 0x040fe20003f26270 */
[----:B------:R-:W1:Y:S01]  /*a260*/  MUFU.TANH R115, R59 ;  /* 0x0000003b00737308 */ /* 0x000e620000002400 */
[----:B------:R-:W-:Y:S01]  /*a270*/  ISETP.GE.AND P3, PT, R31, R104, PT ;  /* 0x000000681f00720c */ /* 0x000fe20003f66270 */
[----:B------:R-:W-:Y:S01]  /*a280*/  FMUL.FTZ R45, R45, c[0x0][0x2ec] ;  /* 0x0000bb002d2d7a20 */ /* 0x000fe20000410000 */
[C---:B------:R-:W-:Y:S01]  /*a290*/  ISETP.GE.AND P6, PT, R9.reuse, R2, PT ;  /* 0x000000020900720c */ /* 0x040fe20003fc6270 */
[----:B------:R-:W-:Y:S01]  /*a2a0*/  FMUL.FTZ R44, R44, c[0x0][0x2ec] ;  /* 0x0000bb002c2c7a20 */ /* 0x000fe20000410000 */
[----:B------:R-:W-:Y:S01]  /*a2b0*/  ISETP.GE.AND P4, PT, R9, R104, PT ;  /* 0x000000680900720c */ /* 0x000fe20003f86270 */
[----:B------:R-:W-:Y:S01]  /*a2c0*/  FMUL.FTZ R46, R46, c[0x0][0x2ec] ;  /* 0x0000bb002e2e7a20 */ /* 0x000fe20000410000 */
[C---:B------:R-:W-:Y:S01]  /*a2d0*/  IADD3 R11, R13.reuse, 0x10, RZ ;  /* 0x000000100d0b7810 */ /* 0x040fe20007ffe0ff */
[----:B------:R-:W1:Y:S01]  /*a2e0*/  MUFU.TANH R133, R45 ;  /* 0x0000002d00857308 */ /* 0x000e620000002400 */
[----:B------:R-:W-:Y:S01]  /*a2f0*/  IADD3 R9, R13, 0x11, RZ ;  /* 0x000000110d097810 */ /* 0x000fe20007ffe0ff */
[----:B------:R-:W-:Y:S01]  /*a300*/  FMUL.FTZ R72, R72, c[0x0][0x2ec] ;  /* 0x0000bb0048487a20 */ /* 0x000fe20000410000 */
[----:B----4-:R-:W-:Y:S01]  /*a310*/  FSEL R61, R61, -INF , !P5 ;  /* 0xff8000003d3d7808 */ /* 0x010fe20006800000 */
[----:B------:R-:W-:Y:S01]  /*a320*/  FMUL.FTZ R47, R47, c[0x0][0x2ec] ;  /* 0x0000bb002f2f7a20 */ /* 0x000fe20000410000 */
[----:B--2---:R-:W-:Y:S01]  /*a330*/  FSEL R37, R37, -INF , !P0 ;  /* 0xff80000025257808 */ /* 0x004fe20004000000 */
[----:B------:R-:W-:Y:S01]  /*a340*/  FMUL.FTZ R73, R73, c[0x0][0x2ec] ;  /* 0x0000bb0049497a20 */ /* 0x000fe20000410000 */
[----:B------:R-:W-:Y:S01]  /*a350*/  IADD3 R17, R13, 0x18, RZ ;  /* 0x000000180d117810 */ /* 0x000fe20007ffe0ff */
[----:B------:R-:W2:Y:S01]  /*a360*/  MUFU.TANH R97, R72 ;  /* 0x0000004800617308 */ /* 0x000ea20000002400 */
[C---:B------:R-:W-:Y:S01]  /*a370*/  ISETP.GE.AND P5, PT, R11.reuse, R2, PT ;  /* 0x000000020b00720c */ /* 0x040fe20003fa6270 */
[----:B------:R-:W-:Y:S01]  /*a380*/  FMUL.FTZ R76, R76, c[0x0][0x2ec] ;  /* 0x0000bb004c4c7a20 */ /* 0x000fe20000410000 */
[----:B------:R-:W-:Y:S01]  /*a390*/  ISETP.GE.AND P0, PT, R11, R104, PT ;  /* 0x000000680b00720c */ /* 0x000fe20003f06270 */
[----:B------:R-:W-:Y:S01]  /*a3a0*/  FMUL.FTZ R77, R77, c[0x0][0x2ec] ;  /* 0x0000bb004d4d7a20 */ /* 0x000fe20000410000 */
[----:B---3--:R-:W-:Y:S01]  /*a3b0*/  FSEL R15, R20, -INF , !P1 ;  /* 0xff800000140f7808 */ /* 0x008fe20004800000 */
[----:B------:R-:W-:Y:S01]  /*a3c0*/  FMUL.FTZ R78, R78, c[0x0][0x2ec] ;  /* 0x0000bb004e4e7a20 */ /* 0x000fe20000410000 */
[----:B------:R-:W-:Y:S01]  /*a3d0*/  FSEL R63, R63, -INF , !P3 ;  /* 0xff8000003f3f7808 */ /* 0x000fe20005800000 */
[----:B------:R-:W3:Y:S01]  /*a3e0*/  MUFU.TANH R137, R44 ;  /* 0x0000002c00897308 */ /* 0x000ee20000002400 */
[----:B------:R-:W-:Y:S01]  /*a3f0*/  ISETP.GE.AND P1, PT, R9, R2, PT ;  /* 0x000000020900720c */ /* 0x000fe20003f26270 */
[----:B------:R-:W-:Y:S01]  /*a400*/  FMUL.FTZ R79, R79, c[0x0][0x2ec] ;  /* 0x0000bb004f4f7a20 */ /* 0x000fe20000410000 */
[----:B------:R-:W-:Y:S01]  /*a410*/  ISETP.GE.AND P3, PT, R9, R104, PT ;  /* 0x000000680900720c */ /* 0x000fe20003f66270 */
[----:B------:R-:W-:Y:S01]  /*a420*/  FMUL.FTZ R74, R74, c[0x0][0x2ec] ;  /* 0x0000bb004a4a7a20 */ /* 0x000fe20000410000 */
[----:B------:R-:W-:Y:S01]  /*a430*/  IADD3 R11, R13, 0x19, RZ ;  /* 0x000000190d0b7810 */ /* 0x000fe20007ffe0ff */
[----:B------:R-:W-:Y:S01]  /*a440*/  FMUL.FTZ R75, R75, c[0x0][0x2ec] ;  /* 0x0000bb004b4b7a20 */ /* 0x000fe20000410000 */
[----:B------:R-:W-:Y:S01]  /*a450*/  FSEL R21, R21, -INF , !P6 ;  /* 0xff80000015157808 */ /* 0x000fe20007000000 */
[----:B------:R-:W4:Y:S01]  /*a460*/  MUFU.TANH R113, R46 ;  /* 0x0000002e00717308 */ /* 0x000f220000002400 */
[----:B------:R-:W-:-:S02]  /*a470*/  FSEL R9, R22, -INF , !P4 ;  /* 0xff80000016097808 */ /* 0x000fc40006000000 */
[C---:B------:R-:W-:Y:S02]  /*a480*/  ISETP.GE.AND P6, PT, R17.reuse, R2, PT ;  /* 0x000000021100720c */ /* 0x040fe40003fc6270 */
[----:B------:R-:W-:Y:S02]  /*a490*/  ISETP.GE.AND P4, PT, R17, R104, PT ;  /* 0x000000681100720c */ /* 0x000fe40003f86270 */
[----:B------:R-:W-:Y:S01]  /*a4a0*/  IADD3 R7, R13, 0x20, RZ ;  /* 0x000000200d077810 */ /* 0x000fe20007ffe0ff */
[----:B------:R-:W1:Y:S01]  /*a4b0*/  MUFU.TANH R111, R47 ;  /* 0x0000002f006f7308 */ /* 0x000e620000002400 */
[----:B------:R-:W-:Y:S02]  /*a4c0*/  FSEL R17, R24, -INF , !P5 ;  /* 0xff80000018117808 */ /* 0x000fe40006800000 */
[----:B------:R-:W-:Y:S02]  /*a4d0*/  FSEL R25, R25, -INF , !P0 ;  /* 0xff80000019197808 */ /* 0x000fe40004000000 */
[----:B------:R-:W-:-:S02]  /*a4e0*/  ISETP.GE.AND P5, PT, R11, R2, PT ;  /* 0x000000020b00720c */ /* 0x000fc40003fa6270 */
[----:B------:R-:W-:Y:S01]  /*a4f0*/  ISETP.GE.AND P0, PT, R11, R104, PT ;  /* 0x000000680b00720c */ /* 0x000fe20003f06270 */
[----:B------:R-:W2:Y:S01]  /*a500*/  MUFU.TANH R99, R76 ;  /* 0x0000004c00637308 */ /* 0x000ea20000002400 */
[----:B------:R-:W-:Y:S02]  /*a510*/  FSEL R23, R23, -INF , !P1 ;  /* 0xff80000017177808 */ /* 0x000fe40004800000 */
[----:B------:R-:W-:Y:S02]  /*a520*/  FSEL R11, R26, -INF , !P3 ;  /* 0xff8000001a0b7808 */ /* 0x000fe40005800000 */
[C---:B------:R-:W-:Y:S02]  /*a530*/  ISETP.GE.AND P1, PT, R7.reuse, R2, PT ;  /* 0x000000020700720c */ /* 0x040fe40003f26270 */
[----:B------:R-:W-:Y:S01]  /*a540*/  ISETP.GE.AND P3, PT, R7, R104, PT ;  /* 0x000000680700720c */ /* 0x000fe20003f66270 */
[----:B------:R-:W-:Y:S01]  /*a550*/  MUFU.TANH R98, R77 ;  /* 0x0000004d00627308 */ /* 0x000fe20000002400 */
[----:B-1----:R-:W-:-:S02]  /*a560*/  FSEL R7, R29, -INF , !P4 ;  /* 0xff8000001d077808 */ /* 0x002fc40006000000 */
[C---:B------:R-:W-:Y:S02]  /*a570*/  IADD3 R5, R13.reuse, 0x21, RZ ;  /* 0x000000210d057810 */ /* 0x040fe40007ffe0ff */
[----:B------:R-:W-:Y:S02]  /*a580*/  IADD3 R29, R13, 0x29, RZ ;  /* 0x000000290d1d7810 */ /* 0x000fe40007ffe0ff */
[----:B------:R-:W-:Y:S01]  /*a590*/  FSEL R27, R27, -INF , !P6 ;  /* 0xff8000001b1b7808 */ /* 0x000fe20007000000 */
[----:B------:R-:W1:Y:S01]  /*a5a0*/  MUFU.TANH R95, R78 ;  /* 0x0000004e005f7308 */ /* 0x000e620000002400 */
[----:B------:R-:W-:Y:S02]  /*a5b0*/  FSEL R139, R139, -INF , !P1 ;  /* 0xff8000008b8b7808 */ /* 0x000fe40004800000 */
[----:B------:R-:W-:Y:S02]  /*a5c0*/  FSEL R131, R131, -INF , !P3 ;  /* 0xff80000083837808 */ /* 0x000fe40005800000 */
[----:B------:R-:W-:-:S02]  /*a5d0*/  ISETP.GE.AND P6, PT, R5, R2, PT ;  /* 0x000000020500720c */ /* 0x000fc40003fc6270 */
[----:B------:R-:W-:Y:S01]  /*a5e0*/  ISETP.GE.AND P4, PT, R5, R104, PT ;  /* 0x000000680500720c */ /* 0x000fe20003f86270 */
[----:B------:R-:W1:Y:S01]  /*a5f0*/  MUFU.TANH R94, R79 ;  /* 0x0000004f005e7308 */ /* 0x000e620000002400 */
[C---:B------:R-:W-:Y:S02]  /*a600*/  ISETP.GE.AND P1, PT, R29.reuse, R2, PT ;  /* 0x000000021d00720c */ /* 0x040fe40003f26270 */
[----:B------:R-:W-:Y:S02]  /*a610*/  ISETP.GE.AND P3, PT, R29, R104, PT ;  /* 0x000000681d00720c */ /* 0x000fe40003f66270 */
[----:B------:R-:W-:Y:S02]  /*a620*/  IADD3 R29, R13, 0x30, RZ ;  /* 0x000000300d1d7810 */ /* 0x000fe40007ffe0ff */
[----:B-----5:R-:W-:Y:S01]  /*a630*/  FSEL R107, R107, -INF , !P6 ;  /* 0xff8000006b6b7808 */ /* 0x020fe20007000000 */
[----:B------:R-:W-:Y:S01]  /*a640*/  MUFU.TANH R105, R73 ;  /* 0x0000004900697308 */ /* 0x000fe20000002400 */
[----:B------:R-:W-:-:S02]  /*a650*/  FSEL R115, R115, -INF , !P4 ;  /* 0xff80000073737808 */ /* 0x000fc40006000000 */
[C---:B------:R-:W-:Y:S02]  /*a660*/  ISETP.GE.AND P6, PT, R29.reuse, R2, PT ;  /* 0x000000021d00720c */ /* 0x040fe40003fc6270 */
[----:B------:R-:W-:Y:S02]  /*a670*/  ISETP.GE.AND P4, PT, R29, R104, PT ;  /* 0x000000681d00720c */ /* 0x000fe40003f86270 */
[----:B------:R-:W-:Y:S01]  /*a680*/  IADD3 R29, R13, 0x38, RZ ;  /* 0x000000380d1d7810 */ /* 0x000fe20007ffe0ff */
[----:B------:R-:W5:Y:S01]  /*a690*/  MUFU.TANH R93, R74 ;  /* 0x0000004a005d7308 */ /* 0x000f620000002400 */
[----:B------:R-:W-:Y:S02]  /*a6a0*/  FSEL R133, R133, -INF , !P1 ;  /* 0xff80000085857808 */ /* 0x000fe40004800000 */
[----:B------:R-:W-:Y:S02]  /*a6b0*/  ISETP.GE.AND P1, PT, R29, R2, PT ;  /* 0x000000021d00720c */ /* 0x000fe40003f26270 */
[----:B------:R-:W-:-:S02]  /*a6c0*/  IADD3 R31, R13, 0x28, RZ ;  /* 0x000000280d1f7810 */ /* 0x000fc40007ffe0ff */
[----:B--2---:R-:W-:Y:S01]  /*a6d0*/  FSEL R97, R97, -INF , !P1 ;  /* 0xff80000061617808 */ /* 0x004fe20004800000 */
[----:B------:R-:W2:Y:S01]  /*a6e0*/  MUFU.TANH R92, R75 ;  /* 0x0000004b005c7308 */ /* 0x000ea20000002400 */
[----:B------:R-:W-:Y:S02]  /*a6f0*/  FSEL R19, R28, -INF , !P5 ;  /* 0xff8000001c137808 */ /* 0x000fe40006800000 */
[----:B------:R-:W-:Y:S01]  /*a700*/  FSEL R5, R32, -INF , !P0 ;  /* 0xff80000020057808 */ /* 0x000fe20004000000 */
[----:B------:R-:W-:Y:S01]  /*a710*/  BAR.SYNC.DEFER_BLOCKING 0x0 ;  /* 0x0000000000007b1d */ /* 0x000fe20000010000 */
[----:B------:R-:W-:Y:S02]  /*a720*/  ISETP.GT.AND P1, PT, R135, R122, PT ;  /* 0x0000007a8700720c */ /* 0x000fe40003f24270 */
[C---:B------:R-:W-:Y:S02]  /*a730*/  ISETP.GE.AND P5, PT, R31.reuse, R2, PT ;  /* 0x000000021f00720c */ /* 0x040fe40003fa6270 */
[----:B------:R-:W-:-:S02]  /*a740*/  ISETP.GE.AND P0, PT, R31, R104, PT ;  /* 0x000000681f00720c */ /* 0x000fc40003f06270 */
[----:B------:R-:W-:Y:S02]  /*a750*/  IADD3 R31, R13, 0x31, RZ ;  /* 0x000000310d1f7810 */ /* 0x000fe40007ffe0ff */
[----:B---3--:R-:W-:Y:S02]  /*a760*/  FSEL R137, R137, -INF , !P5 ;  /* 0xff80000089897808 */ /* 0x008fe40006800000 */
[----:B----4-:R-:W-:Y:S02]  /*a770*/  FSEL R113, R113, -INF , !P0 ;  /* 0xff80000071717808 */ /* 0x010fe40004000000 */
[----:B------:R-:W-:Y:S02]  /*a780*/  FSEL R111, R111, -INF , !P3 ;  /* 0xff8000006f6f7808 */ /* 0x000fe40005800000 */
[C---:B------:R-:W-:Y:S02]  /*a790*/  ISETP.GE.AND P5, PT, R31.reuse, R2, PT ;  /* 0x000000021f00720c */ /* 0x040fe40003fa6270 */
[----:B------:R-:W-:-:S02]  /*a7a0*/  ISETP.GE.AND P0, PT, R31, R104, PT ;  /* 0x000000681f00720c */ /* 0x000fc40003f06270 */
[----:B------:R-:W-:Y:S02]  /*a7b0*/  ISETP.GE.AND P3, PT, R29, R104, PT ;  /* 0x000000681d00720c */ /* 0x000fe40003f66270 */
[----:B------:R-:W-:Y:S02]  /*a7c0*/  IADD3 R29, R13, 0x39, RZ ;  /* 0x000000390d1d7810 */ /* 0x000fe40007ffe0ff */
[----:B------:R-:W-:Y:S02]  /*a7d0*/  FSEL R99, R99, -INF , !P6 ;  /* 0xff80000063637808 */ /* 0x000fe40007000000 */
[----:B-1----:R-:W-:Y:S02]  /*a7e0*/  FSEL R95, R95, -INF , !P4 ;  /* 0xff8000005f5f7808 */ /* 0x002fe40006000000 */
[----:B------:R-:W-:Y:S02]  /*a7f0*/  FSEL R98, R98, -INF , !P5 ;  /* 0xff80000062627808 */ /* 0x000fe40006800000 */
[----:B------:R-:W-:-:S02]  /*a800*/  FSEL R94, R94, -INF , !P0 ;  /* 0xff8000005e5e7808 */ /* 0x000fc40004000000 */
[C---:B------:R-:W-:Y:S02]  /*a810*/  ISETP.GE.AND P6, PT, R13.reuse, R2, PT ;  /* 0x000000020d00720c */ /* 0x040fe40003fc6270 */
[----:B------:R-:W-:Y:S02]  /*a820*/  ISETP.GE.AND P4, PT, R13, R104, PT ;  /* 0x000000680d00720c */ /* 0x000fe40003f86270 */
[C---:B------:R-:W-:Y:S02]  /*a830*/  ISETP.GE.AND P5, PT, R29.reuse, R2, PT ;  /* 0x000000021d00720c */ /* 0x040fe40003fa6270 */
[----:B------:R-:W-:Y:S02]  /*a840*/  ISETP.GE.AND P0, PT, R29, R104, PT ;  /* 0x000000681d00720c */ /* 0x000fe40003f06270 */
[----:B-----5:R-:W-:Y:S02]  /*a850*/  FSEL R93, R93, -INF , !P3 ;  /* 0xff8000005d5d7808 */ /* 0x020fe40005800000 */
[----:B------:R-:W-:-:S02]  /*a860*/  FSEL R53, R53, -INF , !P6 ;  /* 0xff80000035357808 */ /* 0x000fc40007000000 */
[----:B------:R-:W-:Y:S02]  /*a870*/  FSEL R36, R36, -INF , !P4 ;  /* 0xff80000024247808 */ /* 0x000fe40006000000 */
[----:B------:R-:W-:Y:S02]  /*a880*/  FSEL R105, R105, -INF , !P5 ;  /* 0xff80000069697808 */ /* 0x000fe40006800000 */
        /* <DEDUP_REMOVED lines=62> */
.L_x_5948:
[----:B------:R-:W-:-:S05]  /*ac70*/  IMAD.MOV.U32 R6, RZ, RZ, c[0x0][0x198] ;  /* 0x00006600ff067624 */ /* 0x000fca00078e00ff */
[----:B------:R-:W-:-:S04]  /*ac80*/  LEA R6, -R6, RZ, 0x6 ;  /* 0x000000ff06067211 */ /* 0x000fc800078e31ff */
[----:B------:R-:W-:Y:S02]  /*ac90*/  SHF.R.S32.HI R13, RZ, 0x1f, R6 ;  /* 0x0000001fff0d7819 */ /* 0x000fe40000011406 */
.L_x_5949:
        /* <DEDUP_REMOVED lines=9> */
[C---:B------:R-:W-:Y:S01]  /*ad30*/  LEA R30, P4, R3.reuse, R128, 0x1 ;  /* 0x00000080031e7211 */ /* 0x040fe200078808ff */
[----:B------:R-:W-:Y:S01]  /*ad40*/  @!PT LDS RZ, [RZ] ;  /* 0x00000000fffff984 */ /* 0x000fe20000000800 */
[----:B------:R-:W-:Y:S01]  /*ad50*/  @!PT LDS RZ, [RZ] ;  /* 0x00000000fffff984 */ /* 0x000fe20000000800 */
[----:B------:R-:W-:Y:S01]  /*ad60*/  @!PT LDS RZ, [RZ] ;  /* 0x00000000fffff984 */ /* 0x000fe20000000800 */
[----:B------:R1:W-:Y:S01]  /*ad70*/  LDGSTS.E.BYPASS.LTC128B.128 [R124+0x3000], [R128.64] ;  /* 0x03000000807c7fae */ /* 0x0003e2000b901d46 */
[--C-:B------:R-:W-:Y:S02]  /*ad80*/  IADD3.X R13, R54, R13, R10.reuse, P3, P0 ;  /* 0x0000000d360d7210 */ /* 0x100fe40001fe040a */
[----:B------:R-:W-:Y:S02]  /*ad90*/  LEA R12, P0, R102, c[0x0][0x168], 0x1 ;  /* 0x00005a00660c7a11 */ /* 0x000fe400078008ff */
        /* <DEDUP_REMOVED lines=9> */
.L_x_5947:
        /* <DEDUP_REMOVED lines=31> */
[----:B-1----:R-:W-:Y:S02]  /*b020*/  FMNMX.FTZ R13, R93, R4, !PT ;  /* 0x000000045d0d7209 */ /* 0x002fe40007810000 */
[----:B------:R-:W-:Y:S01]  /*b030*/  LEA R117, R51, R118, 0x1 ;  /* 0x0000007633757211 */ /* 0x000fe200078e08ff */
[----:B------:R-:W1:Y:S01]  /*b040*/  SHFL.BFLY PT, R29, R6, 0x2, 0x1f ;  /* 0x0c401f00061d7f89 */ /* 0x000e6200000e0000 */
[----:B------:R-:W-:Y:S02]  /*b050*/  FMNMX.FTZ R13, R92, R13, !PT ;  /* 0x0000000d5c0d7209 */ /* 0x000fe40007810000 */
[----:B------:R-:W-:Y:S01]  /*b060*/  MOV R132, R108 ;  /* 0x0000006c00847202 */ /* 0x000fe20000000f00 */
[----:B------:R-:W-:Y:S04]  /*b070*/  LDSM.16.MT88.4 R68, [R117+0x6000] ;  /* 0x006000007544783b */ /* 0x000fe80000004200 */
        /* <DEDUP_REMOVED lines=15> */
[--C-:B------:R-:W-:Y:S01]  /*b170*/  FFMA.FTZ R35, R15, c[0x0][0x23c], -R102.reuse ;  /* 0x00008f000f237a23 */ /* 0x100fe20000010866 */
[----:B------:R-:W1:Y:S01]  /*b180*/  LDSM.16.MT88.4 R52, [R117+0x7000] ;  /* 0x007000007534783b */ /* 0x000e620000004200 */
[----:B------:R-:W-:Y:S01]  /*b190*/  FFMA.FTZ R32, R21, c[0x0][0x23c], -R102 ;  /* 0x00008f0015207a23 */ /* 0x000fe20000010866 */
[----:B------:R-:W-:Y:S01]  /*b1a0*/  MUFU.EX2 R89, R89 ;  /* 0x0000005900597308 */ /* 0x000fe20000000800 */
[--C-:B------:R-:W-:Y:S01]  /*b1b0*/  FFMA.FTZ R91, R36, c[0x0][0x23c], -R96.reuse ;  /* 0x00008f00245b7a23 */ /* 0x100fe20000010860 */
[----:B------:R-:W-:Y:S01]  /*b1c0*/  LDSM.16.MT88.4 R12, [R118+0x6400] ;  /* 0x00640000760c783b */ /* 0x000fe20000004200 */
[--C-:B------:R-:W-:Y:S01]  /*b1d0*/  FFMA.FTZ R90, R37, c[0x0][0x23c], -R96.reuse ;  /* 0x00008f00255a7a23 */ /* 0x100fe20000010860 */
[----:B------:R-:W-:Y:S01]  /*b1e0*/  LOP3.LUT P0, RZ, R86, 0x2, RZ, 0xc0, !PT ;  /* 0x0000000256ff7812 */ /* 0x000fe2000780c0ff */
[----:B------:R-:W-:-:S02]  /*b1f0*/  FFMA.FTZ R34, R63, c[0x0][0x23c], -R96 ;  /* 0x00008f003f227a23 */ /* 0x000fc40000010860 */
[--C-:B------:R-:W-:Y:S01]  /*b200*/  FFMA.FTZ R33, R9, c[0x0][0x23c], -R96.reuse ;  /* 0x00008f0009217a23 */ /* 0x100fe20000010860 */
[----:B------:R-:W2:Y:S01]  /*b210*/  MUFU.EX2 R88, R88 ;  /* 0x0000005800587308 */ /* 0x000ea20000000800 */
[----:B------:R-:W-:Y:S01]  /*b220*/  FFMA.FTZ R30, R11, c[0x0][0x23c], -R96 ;  /* 0x00008f000b1e7a23 */ /* 0x000fe20000010860 */
[----:B------:R-:W3:Y:S01]  /*b230*/  LDSM.16.MT88.4 R60, [R118+0x7000] ;  /* 0x00700000763c783b */ /* 0x000ee20000004200 */
[----:B------:R-:W-:Y:S02]  /*b240*/  FFMA.FTZ R24, R27, c[0x0][0x23c], -R102 ;  /* 0x00008f001b187a23 */ /* 0x000fe40000010866 */
[----:B------:R-:W-:Y:S01]  /*b250*/  FFMA.FTZ R31, R25, c[0x0][0x23c], -R96 ;  /* 0x00008f00191f7a23 */ /* 0x000fe20000010860 */
[----:B------:R-:W4:Y:S01]  /*b260*/  LDSM.16.MT88.4 R8, [R117+0x6400] ;  /* 0x006400007508783b */ /* 0x000f220000004200 */
[--C-:B------:R-:W-:Y:S01]  /*b270*/  FFMA.FTZ R29, R17, c[0x0][0x23c], -R102.reuse ;  /* 0x00008f00111d7a23 */ /* 0x100fe20000010866 */
[----:B------:R-:W-:Y:S01]  /*b280*/  MUFU.EX2 R35, R35 ;  /* 0x0000002300237308 */ /* 0x000fe20000000800 */
[----:B------:R-:W-:-:S02]  /*b290*/  FFMA.FTZ R28, R23, c[0x0][0x23c], -R102 ;  /* 0x00008f00171c7a23 */ /* 0x000fc40000010866 */
[----:B------:R-:W-:Y:S01]  /*b2a0*/  FFMA.FTZ R27, R19, c[0x0][0x23c], -R102 ;  /* 0x00008f00131b7a23 */ /* 0x000fe20000010866 */
[----:B------:R-:W-:Y:S01]  /*b2b0*/  LDSM.16.MT88.4 R20, [R118+0x7400] ;  /* 0x007400007614783b */ /* 0x000fe20000004200 */
[--C-:B------:R-:W-:Y:S02]  /*b2c0*/  FFMA.FTZ R26, R7, c[0x0][0x23c], -R96.reuse ;  /* 0x00008f00071a7a23 */ /* 0x100fe40000010860 */
[----:B------:R-:W-:Y:S01]  /*b2d0*/  FFMA.FTZ R25, R5, c[0x0][0x23c], -R96 ;  /* 0x00008f0005197a23 */ /* 0x000fe20000010860 */
[----:B------:R-:W5:Y:S01]  /*b2e0*/  MUFU.EX2 R32, R32 ;  /* 0x0000002000207308 */ /* 0x000f620000000800 */
[----:B--2---:R-:W-:Y:S01]  /*b2f0*/  F2FP.BF16.PACK_AB R48, R88, R89 ;  /* 0x000000595830723e */ /* 0x004fe200000010ff */
[----:B------:R-:W2:Y:S01]  /*b300*/  LDSM.16.MT88.4 R16, [R117+0x8000] ;  /* 0x008000007510783b */ /* 0x000ea20000004200 */
[--C-:B------:R-:W-:Y:S02]  /*b310*/  FFMA.FTZ R110, R139, c[0x0][0x23c], -R102.reuse ;  /* 0x00008f008b6e7a23 */ /* 0x100fe40000010866 */
[----:B------:R-:W-:-:S02]  /*b320*/  FFMA.FTZ R107, R107, c[0x0][0x23c], -R102 ;  /* 0x00008f006b6b7a23 */ /* 0x000fc40000010866 */
[--C-:B------:R-:W-:Y:S01]  /*b330*/  FFMA.FTZ R106, R131, c[0x0][0x23c], -R96.reuse ;  /* 0x00008f00836a7a23 */ /* 0x100fe20000010860 */
[----:B------:R-:W-:Y:S01]  /*b340*/  MUFU.EX2 R91, R91 ;  /* 0x0000005b005b7308 */ /* 0x000fe20000000800 */
[----:B------:R-:W-:Y:S01]  /*b350*/  FFMA.FTZ R103, R115, c[0x0][0x23c], -R96 ;  /* 0x00008f0073677a23 */ /* 0x000fe20000010860 */
[----:B------:R-:W-:Y:S01]  /*b360*/  MOV R131, R109 ;  /* 0x0000006d00837202 */ /* 0x000fe20000000f00 */
[--C-:B------:R-:W-:Y:S02]  /*b370*/  FFMA.FTZ R99, R99, c[0x0][0x23c], -R102.reuse ;  /* 0x00008f0063637a23 */ /* 0x100fe40000010866 */
[--C-:B------:R-:W-:Y:S02]  /*b380*/  FFMA.FTZ R98, R98, c[0x0][0x23c], -R102.reuse ;  /* 0x00008f0062627a23 */ /* 0x100fe40000010866 */
[----:B------:R-:W-:Y:S01]  /*b390*/  FFMA.FTZ R97, R97, c[0x0][0x23c], -R102 ;  /* 0x00008f0061617a23 */ /* 0x000fe20000010866 */
[----:B------:R-:W1:Y:S01]  /*b3a0*/  MUFU.EX2 R90, R90 ;  /* 0x0000005a005a7308 */ /* 0x000e620000000800 */
[----:B-----5:R-:W-:Y:S01]  /*b3b0*/  F2FP.BF16.PACK_AB R50, R32, R35 ;  /* 0x000000232032723e */ /* 0x020fe200000010ff */
[----:B------:R-:W-:-:S02]  /*b3c0*/  FFMA.FTZ R95, R95, c[0x0][0x23c], -R96 ;  /* 0x00008f005f5f7a23 */ /* 0x000fc40000010860 */
[--C-:B------:R-:W-:Y:S02]  /*b3d0*/  FFMA.FTZ R94, R94, c[0x0][0x23c], -R96.reuse ;  /* 0x00008f005e5e7a23 */ /* 0x100fe40000010860 */
[--C-:B------:R-:W-:Y:S02]  /*b3e0*/  FFMA.FTZ R93, R93, c[0x0][0x23c], -R96.reuse ;  /* 0x00008f005d5d7a23 */ /* 0x100fe40000010860 */
[----:B------:R-:W-:Y:S01]  /*b3f0*/  MUFU.EX2 R34, R34 ;  /* 0x0000002200227308 */ /* 0x000fe20000000800 */
[----:B------:R-:W-:Y:S02]  /*b400*/  FFMA.FTZ R92, R92, c[0x0][0x23c], -R96 ;  /* 0x00008f005c5c7a23 */ /* 0x000fe40000010860 */
[----:B------:R-:W-:-:S04]  /*b410*/  FADD.FTZ R88, R89, R88 ;  /* 0x0000005859587221 */ /* 0x000fc80000010000 */
[----:B------:R-:W-:Y:S01]  /*b420*/  FADD.FTZ R35, R35, R88 ;  /* 0x0000005823237221 */ /* 0x000fe20000010000 */
[----:B------:R-:W5:Y:S01]  /*b430*/  MUFU.EX2 R33, R33 ;  /* 0x0000002100217308 */ /* 0x000f620000000800 */
[----:B-1----:R-:W-:Y:S01]  /*b440*/  F2FP.BF16.PACK_AB R49, R90, R91 ;  /* 0x0000005b5a31723e */ /* 0x002fe200000010ff */
[----:B------:R-:W-:Y:S02]  /*b450*/  FADD.FTZ R91, R91, R90 ;  /* 0x0000005a5b5b7221 */ /* 0x000fe40000010000 */
[----:B------:R-:W-:-:S04]  /*b460*/  FADD.FTZ R32, R32, R35 ;  /* 0x0000002320207221 */ /* 0x000fc80000010000 */
[----:B------:R-:W-:Y:S01]  /*b470*/  MUFU.EX2 R29, R29 ;  /* 0x0000001d001d7308 */ /* 0x000fe20000000800 */
[----:B-----5:R-:W-:-:S07]  /*b480*/  F2FP.BF16.PACK_AB R51, R33, R34 ;  /* 0x000000222133723e */ /* 0x020fce00000010ff */
[----:B------:R-:W1:Y:S01]  /*b490*/  MUFU.EX2 R28, R28 ;  /* 0x0000001c001c7308 */ /* 0x000e620000000800 */
[C---:B------:R-:W-:Y:S07]  /*b4a0*/  HMMA.16816.F32.BF16 R80, R48.reuse, R76, RZ ;  /* 0x0000004c3050723c */ /* 0x040fee00000418ff */
[----:B------:R-:W-:Y:S01]  /*b4b0*/  MUFU.EX2 R24, R24 ;  /* 0x0000001800187308 */ /* 0x000fe20000000800 */
[C---:B------:R-:W-:Y:S07]  /*b4c0*/  HMMA.16816.F32.BF16 R76, R48.reuse, R78, RZ ;  /* 0x0000004e304c723c */ /* 0x040fee00000418ff */
[----:B------:R-:W5:Y:S01]  /*b4d0*/  MUFU.EX2 R27, R27 ;  /* 0x0000001b001b7308 */ /* 0x000f620000000800 */
[----:B-1----:R-:W-:Y:S01]  /*b4e0*/  F2FP.BF16.PACK_AB R4, R28, R29 ;  /* 0x0000001d1c04723e */ /* 0x002fe200000010ff */
[C---:B------:R-:W-:Y:S06]  /*b4f0*/  HMMA.16816.F32.BF16 R72, R48.reuse, R68, RZ ;  /* 0x000000443048723c */ /* 0x040fec00000418ff */
[----:B------:R-:W-:Y:S02]  /*b500*/  MUFU.EX2 R31, R31 ;  /* 0x0000001f001f7308 */ /* 0x000fe40000000800 */
[C---:B------:R-:W-:Y:S06]  /*b510*/  HMMA.16816.F32.BF16 R68, R48.reuse, R70, RZ ;  /* 0x000000463044723c */ /* 0x040fec00000418ff */
[----:B------:R-:W1:Y:S01]  /*b520*/  MUFU.EX2 R30, R30 ;  /* 0x0000001e001e7308 */ /* 0x000e620000000800 */
[----:B-----5:R-:W-:Y:S01]  /*b530*/  F2FP.BF16.PACK_AB R6, R27, R24 ;  /* 0x000000181b06723e */ /* 0x020fe200000010ff */
[C---:B------:R-:W-:Y:S06]  /*b540*/  HMMA.16816.F32.BF16 R56, R48.reuse, R52, RZ ;  /* 0x000000343038723c */ /* 0x040fec00000418ff */
[----:B------:R-:W-:Y:S02]  /*b550*/  MUFU.EX2 R26, R26 ;  /* 0x0000001a001a7308 */ /* 0x000fe40000000800 */
[C---:B------:R-:W-:Y:S06]  /*b560*/  HMMA.16816.F32.BF16 R52, R48.reuse, R54, RZ ;  /* 0x000000363034723c */ /* 0x040fec00000418ff */
[----:B------:R-:W5:Y:S01]  /*b570*/  MUFU.EX2 R25, R25 ;  /* 0x0000001900197308 */ /* 0x000f620000000800 */
[----:B-1----:R-:W-:Y:S01]  /*b580*/  F2FP.BF16.PACK_AB R5, R30, R31 ;  /* 0x0000001f1e05723e */ /* 0x002fe200000010ff */
[C---:B------:R-:W-:Y:S06]  /*b590*/  HMMA.16816.F32.BF16 R36, R48.reuse, R40, RZ ;  /* 0x000000283024723c */ /* 0x040fec00000418ff */
[----:B------:R-:W-:Y:S02]  /*b5a0*/  MUFU.EX2 R110, R110 ;  /* 0x0000006e006e7308 */ /* 0x000fe40000000800 */
[----:B------:R-:W-:Y:S01]  /*b5b0*/  HMMA.16816.F32.BF16 R40, R48, R42, RZ ;  /* 0x0000002a3028723c */ /* 0x000fe200000418ff */
[----:B-----5:R-:W-:-:S05]  /*b5c0*/  F2FP.BF16.PACK_AB R7, R25, R26 ;  /* 0x0000001a1907723e */ /* 0x020fca00000010ff */
[----:B------:R-:W1:Y:S02]  /*b5d0*/  MUFU.EX2 R107, R107 ;  /* 0x0000006b006b7308 */ /* 0x000e640000000800 */
[----:B---3--:R-:W-:Y:S06]  /*b5e0*/  HMMA.16816.F32.BF16 R64, R48, R60, RZ ;  /* 0x0000003c3040723c */ /* 0x008fec00000418ff */
[----:B------:R-:W-:Y:S02]  /*b5f0*/  MUFU.EX2 R106, R106 ;  /* 0x0000006a006a7308 */ /* 0x000fe40000000800 */
[C---:B------:R-:W-:Y:S06]  /*b600*/  HMMA.16816.F32.BF16 R80, R4.reuse, R12, R80 ;  /* 0x0000000c0450723c */ /* 0x040fec0000041850 */
[----:B------:R-:W3:Y:S02]  /*b610*/  MUFU.EX2 R103, R103 ;  /* 0x0000006700677308 */ /* 0x000ee40000000800 */
[C---:B------:R-:W-:Y:S01]  /*b620*/  HMMA.16816.F32.BF16 R76, R4.reuse, R14, R76 ;  /* 0x0000000e044c723c */ /* 0x040fe2000004184c */
[----:B------:R-:W5:Y:S05]  /*b630*/  LDSM.16.MT88.4 R12, [R117+0x7400] ;  /* 0x00740000750c783b */ /* 0x000f6a0000004200 */
[----:B------:R-:W-:Y:S02]  /*b640*/  MUFU.EX2 R99, R99 ;  /* 0x0000006300637308 */ /* 0x000fe40000000800 */
[C---:B----4-:R-:W-:Y:S06]  /*b650*/  HMMA.16816.F32.BF16 R72, R4.reuse, R8, R72 ;  /* 0x000000080448723c */ /* 0x050fec0000041848 */
[----:B------:R-:W-:Y:S02]  /*b660*/  MUFU.EX2 R98, R98 ;  /* 0x0000006200627308 */ /* 0x000fe40000000800 */
[----:B------:R-:W-:Y:S01]  /*b670*/  HMMA.16816.F32.BF16 R68, R4, R10, R68 ;  /* 0x0000000a0444723c */ /* 0x000fe20000041844 */
[----:B------:R-:W4:Y:S05]  /*b680*/  LDSM.16.MT88.4 R8, [R118+0x8400] ;  /* 0x008400007608783b */ /* 0x000f2a0000004200 */
[----:B------:R-:W-:Y:S02]  /*b690*/  MUFU.EX2 R97, R97 ;  /* 0x0000006100617308 */ /* 0x000fe40000000800 */
[C---:B------:R-:W-:Y:S06]  /*b6a0*/  HMMA.16816.F32.BF16 R60, R48.reuse, R62, RZ ;  /* 0x0000003e303c723c */ /* 0x040fec00000418ff */
[----:B------:R-:W-:Y:S02]  /*b6b0*/  MUFU.EX2 R95, R95 ;  /* 0x0000005f005f7308 */ /* 0x000fe40000000800 */
[C---:B--2---:R-:W-:Y:S06]  /*b6c0*/  HMMA.16816.F32.BF16 R44, R48.reuse, R16, RZ ;  /* 0x00000010302c723c */ /* 0x044fec00000418ff */
[----:B------:R-:W-:Y:S02]  /*b6d0*/  MUFU.EX2 R94, R94 ;  /* 0x0000005e005e7308 */ /* 0x000fe40000000800 */
[----:B------:R-:W-:Y:S01]  /*b6e0*/  HMMA.16816.F32.BF16 R48, R48, R18, RZ ;  /* 0x000000123030723c */ /* 0x000fe200000418ff */
[----:B------:R-:W-:Y:S05]  /*b6f0*/  LDSM.16.MT88.4 R16, [R118+0x6c00] ;  /* 0x006c00007610783b */ /* 0x000fea0000004200 */
[----:B------:R-:W-:Y:S02]  /*b700*/  MUFU.EX2 R93, R93 ;  /* 0x0000005d005d7308 */ /* 0x000fe40000000800 */
[C---:B-----5:R-:W-:Y:S06]  /*b710*/  HMMA.16816.F32.BF16 R56, R4.reuse, R12, R56 ;  /* 0x0000000c0438723c */ /* 0x060fec0000041838 */
[----:B------:R-:W-:Y:S02]  /*b720*/  MUFU.EX2 R92, R92 ;  /* 0x0000005c005c7308 */ /* 0x000fe40000000800 */
[C---:B------:R-:W-:Y:S01]  /*b730*/  HMMA.16816.F32.BF16 R52, R4.reuse, R14, R52 ;  /* 0x0000000e0434723c */ /* 0x040fe20000041834 */
[----:B------:R-:W2:Y:S07]  /*b740*/  LDSM.16.MT88.4 R12, [R117+0x8400] ;  /* 0x00840000750c783b */ /* 0x000eae0000004200 */
[C---:B----4-:R-:W-:Y:S08]  /*b750*/  HMMA.16816.F32.BF16 R36, R4.reuse, R8, R36 ;  /* 0x000000080424723c */ /* 0x050ff00000041824 */
[C---:B------:R-:W-:Y:S01]  /*b760*/  HMMA.16816.F32.BF16 R40, R4.reuse, R10, R40 ;  /* 0x0000000a0428723c */ /* 0x040fe20000041828 */
[----:B------:R-:W4:Y:S07]  /*b770*/  LDSM.16.MT88.4 R8, [R118+0x6800] ;  /* 0x006800007608783b */ /* 0x000f2e0000004200 */
[C---:B------:R-:W-:Y:S07]  /*b780*/  HMMA.16816.F32.BF16 R64, R4.reuse, R20, R64 ;  /* 0x000000140440723c */ /* 0x040fee0000041840 */
[--C-:B------:R-:W-:Y:S01]  /*b790*/  FFMA.FTZ R21, R113, c[0x0][0x23c], -R96.reuse ;  /* 0x00008f0071157a23 */ /* 0x100fe20000010860 */
[----:B------:R-:W-:Y:S01]  /*b7a0*/  HMMA.16816.F32.BF16 R60, R4, R22, R60 ;  /* 0x00000016043c723c */ /* 0x000fe2000004183c */
[----:B------:R-:W-:-:S04]  /*b7b0*/  FFMA.FTZ R20, R111, c[0x0][0x23c], -R96 ;  /* 0x00008f006f147a23 */ /* 0x000fc80000010860 */
[----:B------:R-:W-:Y:S02]  /*b7c0*/  MUFU.EX2 R21, R21 ;  /* 0x0000001500157308 */ /* 0x000fe40000000800 */
[--C-:B------:R-:W-:Y:S02]  /*b7d0*/  FFMA.FTZ R23, R137, c[0x0][0x23c], -R102.reuse ;  /* 0x00008f0089177a23 */ /* 0x100fe40000010866 */
[--C-:B------:R-:W-:Y:S01]  /*b7e0*/  FFMA.FTZ R22, R133, c[0x0][0x23c], -R102.reuse ;  /* 0x00008f0085167a23 */ /* 0x100fe20000010866 */
[C---:B--2---:R-:W-:Y:S01]  /*b7f0*/  HMMA.16816.F32.BF16 R44, R4.reuse, R12, R44 ;  /* 0x0000000c042c723c */ /* 0x044fe2000004182c */
[----:B------:R-:W-:Y:S02]  /*b800*/  FFMA.FTZ R102, R105, c[0x0][0x23c], -R102 ;  /* 0x00008f0069667a23 */ /* 0x000fe40000010866 */
[----:B------:R-:W-:Y:S05]  /*b810*/  MUFU.EX2 R23, R23 ;  /* 0x0000001700177308 */ /* 0x000fea0000000800 */
[----:B------:R-:W-:Y:S01]  /*b820*/  HMMA.16816.F32.BF16 R48, R4, R14, R48 ;  /* 0x0000000e0430723c */ /* 0x000fe20000041830 */
[----:B------:R-:W2:Y:S02]  /*b830*/  LDSM.16.MT88.4 R12, [R117+0x6800] ;  /* 0x00680000750c783b */ /* 0x000ea40000004200 */
[----:B------:R-:W5:Y:S04]  /*b840*/  MUFU.EX2 R22, R22 ;  /* 0x0000001600167308 */ /* 0x000f680000000800 */
[----:B-1----:R-:W-:-:S02]  /*b850*/  F2FP.BF16.PACK_AB R4, R107, R110 ;  /* 0x0000006e6b04723e */ /* 0x002fc400000010ff */
[----:B---3--:R-:W-:Y:S02]  /*b860*/  F2FP.BF16.PACK_AB R5, R103, R106 ;  /* 0x0000006a6705723e */ /* 0x008fe400000010ff */
[----:B------:R-:W1:Y:S01]  /*b870*/  MUFU.EX2 R20, R20 ;  /* 0x0000001400147308 */ /* 0x000e620000000800 */
[----:B-----5:R-:W-:-:S07]  /*b880*/  F2FP.BF16.PACK_AB R6, R22, R23 ;  /* 0x000000171606723e */ /* 0x020fce00000010ff */
[----:B------:R-:W3:Y:S01]  /*b890*/  MUFU.EX2 R102, R102 ;  /* 0x0000006600667308 */ /* 0x000ee20000000800 */
[----:B-1----:R-:W-:-:S07]  /*b8a0*/  F2FP.BF16.PACK_AB R7, R20, R21 ;  /* 0x000000151407723e */ /* 0x002fce00000010ff */
[C---:B----4-:R-:W-:Y:S08]  /*b8b0*/  HMMA.16816.F32.BF16 R80, R4.reuse, R8, R80 ;  /* 0x000000080450723c */ /* 0x050ff00000041850 */
        /* <DEDUP_REMOVED lines=60> */
[----:B------:R-:W-:-:S04]  /*bc80*/  FADD.FTZ R93, R93, R94 ;  /* 0x0000005e5d5d7221 */ /* 0x000fc80000010000 */
        /* <DEDUP_REMOVED lines=65> */
.L_x_5951:
[----:B------:R-:W-:-:S05]  /*c0a0*/  IMAD.MOV.U32 R7, RZ, RZ, c[0x0][0x1a0] ;  /* 0x00006800ff077624 */ /* 0x000fca00078e00ff */
[----:B------:R-:W-:-:S04]  /*c0b0*/  LEA R7, -R7, RZ, 0x6 ;  /* 0x000000ff07077211 */ /* 0x000fc800078e31ff */
[----:B------:R-:W-:Y:S02]  /*c0c0*/  SHF.R.S32.HI R131, RZ, 0x1f, R7 ;  /* 0x0000001fff837819 */ /* 0x000fe40000011407 */
.L_x_5952:
        /* <DEDUP_REMOVED lines=97> */
[----:B------:R-:W2:Y:S07]  /*c6e0*/  LDSM.16.M88.4 R96, [R0+0x5400] ;  /* 0x005400000060783b */ /* 0x000eae0000000200 */
[C---:B-1----:R-:W-:Y:S08]  /*c6f0*/  HMMA.16816.F32.BF16 R32, R92.reuse, R88, R32 ;  /* 0x000000585c20723c */ /* 0x042ff00000041820 */
[C---:B------:R-:W-:Y:S08]  /*c700*/  HMMA.16816.F32.BF16 R28, R92.reuse, R90, R28 ;  /* 0x0000005a5c1c723c */ /* 0x040ff0000004181c */
[C---:B--2---:R-:W-:Y:S08]  /*c710*/  HMMA.16816.F32.BF16 R24, R92.reuse, R96, R24 ;  /* 0x000000605c18723c */ /* 0x044ff00000041818 */
        /* <DEDUP_REMOVED lines=20> */
[----:B------:R-:W-:Y:S01]  /*c860*/  MUFU.TANH R105, R25 ;  /* 0x0000001900697308 */ /* 0x000fe20000002400 */
[----:B------:R-:W-:Y:S02]  /*c870*/  FMUL.FTZ R22, R22, c[0x0][0x2ec] ;  /* 0x0000bb0016167a20 */ /* 0x000fe40000410000 */
[----:B------:R-:W-:-:S05]  /*c880*/  FMUL.FTZ R23, R23, c[0x0][0x2ec] ;  /* 0x0000bb0017177a20 */ /* 0x000fca0000410000 */
[----:B------:R4:W-:Y:S08]  /*c890*/  MUFU.TANH R134, R26 ;  /* 0x0000001a00867308 */ /* 0x0009f00000002400 */
[----:B------:R-:W5:Y:S01]  /*c8a0*/  MUFU.TANH R28, R28 ;  /* 0x0000001c001c7308 */ /* 0x000f620000002400 */
[C---:B-1----:R-:W-:Y:S01]  /*c8b0*/  HMMA.16816.F32.BF16 R16, R92.reuse, R32, R16 ;  /* 0x000000205c10723c */ /* 0x042fe20000041810 */
[----:B---3--:R-:W-:Y:S01]  /*c8c0*/  IMAD.SHL.U32 R20, R20, 0x2, RZ ;  /* 0x0000000214147824 */ /* 0x008fe200078e00ff */
[----:B----4-:R1:W3:Y:S06]  /*c8d0*/  LDSM.16.M88.4 R24, [R0+0x5c00] ;  /* 0x005c00000018783b */ /* 0x0102ec0000000200 */
[----:B------:R-:W-:Y:S01]  /*c8e0*/  HMMA.16816.F32.BF16 R12, R92, R34, R12 ;  /* 0x000000225c0c723c */ /* 0x000fe2000004180c */
[----:B------:R-:W4:Y:S01]  /*c8f0*/  MUFU.TANH R87, R87 ;  /* 0x0000005700577308 */ /* 0x000f220000002400 */
[----:B------:R-:W-:-:S07]  /*c900*/  DEPBAR.LE SB0, 0x0 ;  /* 0x000080000000791a */ /* 0x000fce0000000000 */
[----:B------:R-:W-:Y:S07]  /*c910*/  MUFU.TANH R29, R29 ;  /* 0x0000001d001d7308 */ /* 0x000fee0000002400 */
[----:B------:R-:W-:Y:S01]  /*c920*/  FMUL.FTZ R115, R17, c[0x0][0x2ec] ;  /* 0x0000bb0011737a20 */ /* 0x000fe20000410000 */
[----:B------:R-:W2:Y:S01]  /*c930*/  MUFU.TANH R30, R30 ;  /* 0x0000001e001e7308 */ /* 0x000ea20000002400 */
[----:B------:R-:W-:Y:S02]  /*c940*/  FMUL.FTZ R116, R19, c[0x0][0x2ec] ;  /* 0x0000bb0013747a20 */ /* 0x000fe40000410000 */
[----:B------:R-:W-:Y:S01]  /*c950*/  FMUL.FTZ R16, R16, c[0x0][0x2ec] ;  /* 0x0000bb0010107a20 */ /* 0x000fe20000410000 */
[----:B-1----:R-:W-:Y:S01]  /*c960*/  LOP3.LUT R0, R20, 0x6, RZ, 0xc0, !PT ;  /* 0x0000000614007812 */ /* 0x002fe200078ec0ff */
[----:B------:R-:W-:-:S03]  /*c970*/  FMUL.FTZ R18, R18, c[0x0][0x2ec] ;  /* 0x0000bb0012127a20 */ /* 0x000fc60000410000 */
[----:B------:R-:W-:Y:S01]  /*c980*/  MUFU.TANH R31, R31 ;  /* 0x0000001f001f7308 */ /* 0x000fe20000002400 */
[----:B------:R-:W-:Y:S02]  /*c990*/  FMUL.FTZ R113, R13, c[0x0][0x2ec] ;  /* 0x0000bb000d717a20 */ /* 0x000fe40000410000 */
[----:B------:R-:W-:Y:S02]  /*c9a0*/  IMAD R17, R135, 0x40, R0 ;  /* 0x0000004087117824 */ /* 0x000fe400078e0200 */
[----:B------:R-:W-:Y:S02]  /*c9b0*/  FMUL.FTZ R12, R12, c[0x0][0x2ec] ;  /* 0x0000bb000c0c7a20 */ /* 0x000fe40000410000 */
[----:B------:R-:W-:Y:S01]  /*c9c0*/  FMUL.FTZ R14, R14, c[0x0][0x2ec] ;  /* 0x0000bb000e0e7a20 */ /* 0x000fe20000410000 */
[----:B------:R-:W-:Y:S01]  /*c9d0*/  IADD3 R19, R17, 0x1, RZ ;  /* 0x0000000111137810 */ /* 0x000fe20007ffe0ff */
[----:B------:R1:W-:Y:S01]  /*c9e0*/  MUFU.TANH R111, R21 ;  /* 0x00000015006f7308 */ /* 0x0003e20000002400 */
[----:B------:R-:W-:Y:S01]  /*c9f0*/  FMUL.FTZ R112, R15, c[0x0][0x2ec] ;  /* 0x0000bb000f707a20 */ /* 0x000fe20000410000 */
[----:B------:R-:W-:-:S02]  /*ca00*/  IADD3 R15, R17, 0x19, RZ ;  /* 0x00000019110f7810 */ /* 0x000fc40007ffe0ff */
[C---:B------:R-:W-:Y:S01]  /*ca10*/  ISETP.GE.AND P5, PT, R19.reuse, R2, PT ;  /* 0x000000021300720c */ /* 0x040fe20003fa6270 */
[C---:B---3--:R-:W-:Y:S01]  /*ca20*/  HMMA.16816.F32.BF16 R8, R92.reuse, R24, R8 ;  /* 0x000000185c08723c */ /* 0x048fe20000041808 */
[----:B------:R-:W-:Y:S02]  /*ca30*/  ISETP.GE.AND P6, PT, R19, R104, PT ;  /* 0x000000681300720c */ /* 0x000fe40003fc6270 */
[----:B------:R-:W-:Y:S01]  /*ca40*/  IADD3 R19, R17, 0x8, RZ ;  /* 0x0000000811137810 */ /* 0x000fe20007ffe0ff */
[----:B------:R-:W3:Y:S01]  /*ca50*/  MUFU.TANH R138, R138 ;  /* 0x0000008a008a7308 */ /* 0x000ee20000002400 */
[----:B--2---:R-:W-:Y:S02]  /*ca60*/  FSEL R0, R88, -INF , !P6 ;  /* 0xff80000058007808 */ /* 0x004fe40007000000 */
[C---:B------:R-:W-:Y:S01]  /*ca70*/  ISETP.GE.AND P4, PT, R19.reuse, R2, PT ;  /* 0x000000021300720c */ /* 0x040fe20003f86270 */
[----:B------:R-:W-:Y:S01]  /*ca80*/  HMMA.16816.F32.BF16 R4, R92, R26, R4 ;  /* 0x0000001a5c04723c */ /* 0x000fe20000041804 */
[----:B------:R-:W-:-:S02]  /*ca90*/  ISETP.GE.AND P3, PT, R19, R104, PT ;  /* 0x000000681300720c */ /* 0x000fc40003f66270 */
[C---:B-1----:R-:W-:Y:S01]  /*caa0*/  IADD3 R21, R17.reuse, 0x9, RZ ;  /* 0x0000000911157810 */ /* 0x042fe20007ffe0ff */
[----:B------:R-:W-:Y:S01]  /*cab0*/  MUFU.TANH R143, R143 ;  /* 0x0000008f008f7308 */ /* 0x000fe20000002400 */
[----:B------:R-:W-:Y:S02]  /*cac0*/  IADD3 R19, R17, 0x10, RZ ;  /* 0x0000001011137810 */ /* 0x000fe40007ffe0ff */
[----:B-----5:R-:W-:Y:S02]  /*cad0*/  FSEL R13, R28, -INF , !P4 ;  /* 0xff8000001c0d7808 */ /* 0x020fe40006000000 */
[-C--:B------:R-:W-:Y:S02]  /*cae0*/  ISETP.GE.AND P1, PT, R21, R2.reuse, PT ;  /* 0x000000021500720c */ /* 0x080fe40003f26270 */
[C---:B------:R-:W-:Y:S01]  /*caf0*/  ISETP.GE.AND P6, PT, R19.reuse, R2, PT ;  /* 0x000000021300720c */ /* 0x040fe20003fc6270 */
[----:B------:R-:W1:Y:S01]  /*cb00*/  MUFU.TANH R136, R22 ;  /* 0x0000001600887308 */ /* 0x000e620000002400 */
[----:B------:R-:W-:-:S02]  /*cb10*/  ISETP.GE.AND P4, PT, R19, R104, PT ;  /* 0x000000681300720c */ /* 0x000fc40003f86270 */
[----:B------:R-:W-:Y:S01]  /*cb20*/  IADD3 R19, R17, 0x11, RZ ;  /* 0x0000001111137810 */ /* 0x000fe20007ffe0ff */
[----:B------:R-:W-:Y:S01]  /*cb30*/  FMUL.FTZ R99, R9, c[0x0][0x2ec] ;  /* 0x0000bb0009637a20 */ /* 0x000fe20000410000 */
[----:B----4-:R-:W-:Y:S01]  /*cb40*/  FSEL R87, R87, -INF , !P5 ;  /* 0xff80000057577808 */ /* 0x010fe20006800000 */
[----:B------:R-:W-:Y:S01]  /*cb50*/  FMUL.FTZ R8, R8, c[0x0][0x2ec] ;  /* 0x0000bb0008087a20 */ /* 0x000fe20000410000 */
[----:B------:R-:W-:Y:S01]  /*cb60*/  FSEL R30, R30, -INF , !P3 ;  /* 0xff8000001e1e7808 */ /* 0x000fe20005800000 */
[----:B------:R-:W2:Y:S01]  /*cb70*/  MUFU.TANH R133, R16 ;  /* 0x0000001000857308 */ /* 0x000ea20000002400 */
[----:B------:R-:W-:Y:S01]  /*cb80*/  FSEL R29, R29, -INF , !P1 ;  /* 0xff8000001d1d7808 */ /* 0x000fe20004800000 */
[----:B------:R-:W-:Y:S01]  /*cb90*/  FMUL.FTZ R10, R10, c[0x0][0x2ec] ;  /* 0x0000bb000a0a7a20 */ /* 0x000fe20000410000 */
[----:B------:R-:W-:Y:S01]  /*cba0*/  ISETP.GE.AND P5, PT, R21, R104, PT ;  /* 0x000000681500720c */ /* 0x000fe20003fa6270 */
[----:B------:R-:W-:Y:S01]  /*cbb0*/  FMUL.FTZ R6, R6, c[0x0][0x2ec] ;  /* 0x0000bb0006067a20 */ /* 0x000fe20000410000 */
[----:B------:R-:W-:Y:S01]  /*cbc0*/  ISETP.GE.AND P3, PT, R19, R2, PT ;  /* 0x000000021300720c */ /* 0x000fe20003f66270 */
[----:B------:R-:W-:Y:S01]  /*cbd0*/  FMUL.FTZ R96, R11, c[0x0][0x2ec] ;  /* 0x0000bb000b607a20 */ /* 0x000fe20000410000 */
[-C--:B------:R-:W-:Y:S01]  /*cbe0*/  ISETP.GE.AND P1, PT, R19, R104.reuse, PT ;  /* 0x000000681300720c */ /* 0x080fe20003f26270 */
[----:B------:R-:W-:Y:S01]  /*cbf0*/  MUFU.TANH R115, R115 ;  /* 0x0000007300737308 */ /* 0x000fe20000002400 */
[----:B------:R-:W-:Y:S01]  /*cc00*/  IADD3 R19, R17, 0x18, RZ ;  /* 0x0000001811137810 */ /* 0x000fe20007ffe0ff */
[----:B------:R-:W-:Y:S01]  /*cc10*/  FMUL.FTZ R4, R4, c[0x0][0x2ec] ;  /* 0x0000bb0004047a20 */ /* 0x000fe20000410000 */
[----:B------:R-:W-:Y:S01]  /*cc20*/  FSEL R107, R107, -INF , !P6 ;  /* 0xff8000006b6b7808 */ /* 0x000fe20007000000 */
[----:B------:R-:W-:Y:S01]  /*cc30*/  FMUL.FTZ R97, R5, c[0x0][0x2ec] ;  /* 0x0000bb0005617a20 */ /* 0x000fe20000410000 */
[----:B------:R-:W-:Y:S01]  /*cc40*/  FSEL R134, R134, -INF , !P4 ;  /* 0xff80000086867808 */ /* 0x000fe20006000000 */
[----:B------:R-:W-:Y:S01]  /*cc50*/  FMUL.FTZ R7, R7, c[0x0][0x2ec] ;  /* 0x0000bb0007077a20 */ /* 0x000fe20000410000 */
[----:B------:R-:W-:Y:S01]  /*cc60*/  FSEL R105, R105, -INF , !P3 ;  /* 0xff80000069697808 */ /* 0x000fe20005800000 */
[----:B------:R-:W4:Y:S01]  /*cc70*/  MUFU.TANH R114, R18 ;  /* 0x0000001200727308 */ /* 0x000f220000002400 */
[----:B------:R-:W-:-:S02]  /*cc80*/  ISETP.GE.AND P6, PT, R19, R104, PT ;  /* 0x000000681300720c */ /* 0x000fc40003fc6270 */
[C---:B------:R-:W-:Y:S02]  /*cc90*/  ISETP.GE.AND P4, PT, R15.reuse, R2, PT ;  /* 0x000000020f00720c */ /* 0x040fe40003f86270 */
[----:B------:R-:W-:Y:S02]  /*cca0*/  ISETP.GE.AND P3, PT, R15, R104, PT ;  /* 0x000000680f00720c */ /* 0x000fe40003f66270 */
[C---:B------:R-:W-:Y:S01]  /*ccb0*/  IADD3 R15, R17.reuse, 0x20, RZ ;  /* 0x00000020110f7810 */ /* 0x040fe20007ffe0ff */
[----:B------:R5:W-:Y:S01]  /*ccc0*/  MUFU.TANH R141, R12 ;  /* 0x0000000c008d7308 */ /* 0x000be20000002400 */
[----:B------:R-:W-:Y:S02]  /*ccd0*/  IADD3 R9, R17, 0x21, RZ ;  /* 0x0000002111097810 */ /* 0x000fe40007ffe0ff */
[----:B---3--:R-:W-:Y:S02]  /*cce0*/  FSEL R138, R138, -INF , !P1 ;  /* 0xff8000008a8a7808 */ /* 0x008fe40004800000 */
[----:B-1----:R-:W-:-:S02]  /*ccf0*/  FSEL R136, R136, -INF , !P6 ;  /* 0xff80000088887808 */ /* 0x002fc40007000000 */
[----:B------:R-:W-:Y:S01]  /*cd00*/  FSEL R111, R111, -INF , !P4 ;  /* 0xff8000006f6f7808 */ /* 0x000fe20006000000 */
[----:B------:R-:W1:Y:S01]  /*cd10*/  MUFU.TANH R110, R14 ;  /* 0x0000000e006e7308 */ /* 0x000e620000002400 */
[-C--:B------:R-:W-:Y:S02]  /*cd20*/  ISETP.GE.AND P1, PT, R15, R2.reuse, PT ;  /* 0x000000020f00720c */ /* 0x080fe40003f26270 */
[C---:B------:R-:W-:Y:S02]  /*cd30*/  ISETP.GE.AND P6, PT, R9.reuse, R2, PT ;  /* 0x000000020900720c */ /* 0x040fe40003fc6270 */
[----:B------:R-:W-:Y:S02]  /*cd40*/  ISETP.GE.AND P4, PT, R9, R104, PT ;  /* 0x000000680900720c */ /* 0x000fe40003f86270 */
[----:B------:R-:W-:Y:S01]  /*cd50*/  IADD3 R9, R17, 0x29, RZ ;  /* 0x0000002911097810 */ /* 0x000fe20007ffe0ff */
[----:B------:R-:W3:Y:S01]  /*cd60*/  MUFU.TANH R99, R99 ;  /* 0x0000006300637308 */ /* 0x000ee20000002400 */
[----:B-----5:R-:W-:-:S02]  /*cd70*/  FSEL R12, R31, -INF , !P5 ;  /* 0xff8000001f0c7808 */ /* 0x020fc40006800000 */
[----:B------:R-:W-:Y:S02]  /*cd80*/  ISETP.GE.AND P5, PT, R19, R2, PT ;  /* 0x000000021300720c */ /* 0x000fe40003fa6270 */
[----:B--2---:R-:W-:Y:S02]  /*cd90*/  FSEL R133, R133, -INF , !P1 ;  /* 0xff80000085857808 */ /* 0x004fe40004800000 */
[----:B------:R-:W-:Y:S01]  /*cda0*/  FSEL R143, R143, -INF , !P5 ;  /* 0xff8000008f8f7808 */ /* 0x000fe20006800000 */
[----:B------:R-:W2:Y:S01]  /*cdb0*/  MUFU.TANH R108, R23 ;  /* 0x00000017006c7308 */ /* 0x000ea20000002400 */
[----:B------:R-:W-:Y:S02]  /*cdc0*/  ISETP.GE.AND P5, PT, R15, R104, PT ;  /* 0x000000680f00720c */ /* 0x000fe40003fa6270 */
[----:B------:R-:W-:Y:S02]  /*cdd0*/  IADD3 R15, R17, 0x28, RZ ;  /* 0x00000028110f7810 */ /* 0x000fe40007ffe0ff */
[----:B----4-:R-:W-:-:S02]  /*cde0*/  FSEL R114, R114, -INF , !P5 ;  /* 0xff80000072727808 */ /* 0x010fc40006800000 */
[----:B------:R-:W-:Y:S01]  /*cdf0*/  FSEL R115, R115, -INF , !P6 ;  /* 0xff80000073737808 */ /* 0x000fe20007000000 */
[----:B------:R-:W4:Y:S01]  /*ce00*/  MUFU.TANH R94, R6 ;  /* 0x00000006005e7308 */ /* 0x000f220000002400 */
[----:B------:R-:W-:Y:S02]  /*ce10*/  ISETP.GE.AND P1, PT, R15, R104, PT ;  /* 0x000000680f00720c */ /* 0x000fe40003f26270 */
[C---:B------:R-:W-:Y:S02]  /*ce20*/  ISETP.GE.AND P5, PT, R9.reuse, R2, PT ;  /* 0x000000020900720c */ /* 0x040fe40003fa6270 */
[----:B------:R-:W-:Y:S02]  /*ce30*/  ISETP.GE.AND P6, PT, R9, R104, PT ;  /* 0x000000680900720c */ /* 0x000fe40003fc6270 */
[----:B------:R-:W-:Y:S01]  /*ce40*/  IADD3 R9, R17, 0x31, RZ ;  /* 0x0000003111097810 */ /* 0x000fe20007ffe0ff */
[----:B------:R-:W5:Y:S01]  /*ce50*/  MUFU.TANH R116, R116 ;  /* 0x0000007400747308 */ /* 0x000f620000002400 */
[----:B-1----:R-:W-:-:S02]  /*ce60*/  FSEL R110, R110, -INF , !P1 ;  /* 0xff8000006e6e7808 */ /* 0x002fc40004800000 */
[----:B------:R-:W-:Y:S02]  /*ce70*/  ISETP.GE.AND P1, PT, R9, R2, PT ;  /* 0x000000020900720c */ /* 0x000fe40003f26270 */
[----:B------:R-:W-:Y:S02]  /*ce80*/  IADD3 R5, R17, 0x38, RZ ;  /* 0x0000003811057810 */ /* 0x000fe40007ffe0ff */
[----:B---3--:R-:W-:Y:S01]  /*ce90*/  FSEL R99, R99, -INF , !P1 ;  /* 0xff80000063637808 */ /* 0x008fe20004800000 */
[----:B------:R-:W1:Y:S01]  /*cea0*/  MUFU.TANH R113, R113 ;  /* 0x0000007100717308 */ /* 0x000e620000002400 */
[----:B--2---:R-:W-:Y:S02]  /*ceb0*/  FSEL R108, R108, -INF , !P3 ;  /* 0xff8000006c6c7808 */ /* 0x004fe40005800000 */
[----:B------:R-:W-:Y:S02]  /*cec0*/  ISETP.GE.AND P1, PT, R5, R104, PT ;  /* 0x000000680500720c */ /* 0x000fe40003f26270 */
[----:B------:R-:W-:-:S02]  /*ced0*/  ISETP.GE.AND P3, PT, R15, R2, PT ;  /* 0x000000020f00720c */ /* 0x000fc40003f66270 */
[----:B------:R-:W-:Y:S01]  /*cee0*/  IADD3 R11, R17, 0x30, RZ ;  /* 0x00000030110b7810 */ /* 0x000fe20007ffe0ff */
[----:B------:R-:W2:Y:S01]  /*cef0*/  MUFU.TANH R112, R112 ;  /* 0x0000007000707308 */ /* 0x000ea20000002400 */
[----:B----4-:R-:W-:Y:S02]  /*cf00*/  FSEL R94, R94, -INF , !P1 ;  /* 0xff8000005e5e7808 */ /* 0x010fe40004800000 */
[----:B-----5:R-:W-:Y:S02]  /*cf10*/  FSEL R116, R116, -INF , !P4 ;  /* 0xff80000074747808 */ /* 0x020fe40006000000 */
[----:B------:R-:W-:Y:S02]  /*cf20*/  FSEL R141, R141, -INF , !P3 ;  /* 0xff8000008d8d7808 */ /* 0x000fe40005800000 */
[----:B------:R-:W-:Y:S01]  /*cf30*/  ISETP.GT.AND P1, PT, R135, R122, PT ;  /* 0x0000007a8700720c */ /* 0x000fe20003f24270 */
[----:B------:R-:W3:Y:S01]  /*cf40*/  MUFU.TANH R101, R8 ;  /* 0x0000000800657308 */ /* 0x000ee20000002400 */
[----:B------:R-:W-:-:S02]  /*cf50*/  ISETP.GE.AND P4, PT, R11, R2, PT ;  /* 0x000000020b00720c */ /* 0x000fc40003f86270 */
[-C--:B------:R-:W-:Y:S02]  /*cf60*/  ISETP.GE.AND P3, PT, R11, R104.reuse, PT ;  /* 0x000000680b00720c */ /* 0x080fe40003f66270 */
[----:B-1----:R-:W-:Y:S02]  /*cf70*/  FSEL R113, R113, -INF , !P5 ;  /* 0xff80000071717808 */ /* 0x002fe40006800000 */
[----:B------:R-:W-:Y:S01]  /*cf80*/  ISETP.GE.AND P5, PT, R9, R104, PT ;  /* 0x000000680900720c */ /* 0x000fe20003fa6270 */
[----:B------:R-:W1:Y:S01]  /*cf90*/  MUFU.TANH R98, R10 ;  /* 0x0000000a00627308 */ /* 0x000e620000002400 */
[----:B--2---:R-:W-:Y:S02]  /*cfa0*/  FSEL R112, R112, -INF , !P6 ;  /* 0xff80000070707808 */ /* 0x004fe40007000000 */
[----:B------:R-:W-:-:S04]  /*cfb0*/  ISETP.GE.AND P6, PT, R17, R2, PT ;  /* 0x000000021100720c */ /* 0x000fc80003fc6270 */
[----:B------:R-:W-:Y:S01]  /*cfc0*/  FSEL R85, R85, -INF , !P6 ;  /* 0xff80000055557808 */ /* 0x000fe20007000000 */
[----:B------:R-:W2:Y:S01]  /*cfd0*/  MUFU.TANH R96, R96 ;  /* 0x0000006000607308 */ /* 0x000ea20000002400 */
[----:B---3--:R-:W-:Y:S01]  /*cfe0*/  FSEL R101, R101, -INF , !P4 ;  /* 0xff80000065657808 */ /* 0x008fe20006000000 */
[----:B------:R-:W-:Y:S01]  /*cff0*/  BAR.SYNC.DEFER_BLOCKING 0x0 ;  /* 0x0000000000007b1d */ /* 0x000fe20000010000 */
        /* <DEDUP_REMOVED lines=13> */
[----:B--2---:R-:W-:Y:S02]  /*d0d0*/  FSEL R97, R97, -INF , !P5 ;  /* 0xff80000061617808 */ /* 0x004fe40006800000 */
        /* <DEDUP_REMOVED lines=62> */
.L_x_5954:
[----:B------:R-:W-:-:S05]  /*d4c0*/  IMAD.MOV.U32 R7, RZ, RZ, c[0x0][0x198] ;  /* 0x00006600ff077624 */ /* 0x000fca00078e00ff */
[----:B------:R-:W-:-:S04]  /*d4d0*/  LEA R7, -R7, RZ, 0x6 ;  /* 0x000000ff07077211 */ /* 0x000fc800078e31ff */
[----:B------:R-:W-:Y:S02]  /*d4e0*/  SHF.R.S32.HI R6, RZ, 0x1f, R7 ;  /* 0x0000001fff067819 */ /* 0x000fe40000011407 */
.L_x_5955:
        /* <DEDUP_REMOVED lines=16> */
.L_x_5953:
        /* <DEDUP_REMOVED lines=42> */
[----:B------:R-:W-:Y:S02]  /*d890*/  FSETP.NEU.FTZ.AND P1, PT, R88, -INF , PT ;  /* 0xff8000005800780b */ /* 0x000fe40003f3d000 */
        /* <DEDUP_REMOVED lines=11> */
[----:B------:R-:W-:Y:S02]  /*d950*/  FFMA.FTZ R0, R30, c[0x0][0x23c], -R95 ;  /* 0x00008f001e007a23 */ /* 0x000fe4000001085f */
[----:B------:R-:W1:Y:S01]  /*d960*/  LDSM.16.MT88.4 R28, [R118+0x7000] ;  /* 0x00700000761c783b */ /* 0x000e620000004200 */
[----:B------:R-:W-:Y:S02]  /*d970*/  FADD.FTZ R84, R84, -R5 ;  /* 0x8000000554547221 */ /* 0x000fe40000010000 */
[----:B------:R-:W-:Y:S02]  /*d980*/  FADD.FTZ R3, R3, -R4 ;  /* 0x8000000403037221 */ /* 0x000fe40000010000 */
[----:B------:R-:W-:Y:S01]  /*d990*/  FMUL.FTZ R84, R84, c[0x0][0x23c] ;  /* 0x00008f0054547a20 */ /* 0x000fe20000410000 */
[----:B------:R-:W-:Y:S01]  /*d9a0*/  MUFU.EX2 R92, R92 ;  /* 0x0000005c005c7308 */ /* 0x000fe20000000800 */
[----:B------:R-:W-:-:S02]  /*d9b0*/  FMUL.FTZ R3, R3, c[0x0][0x23c] ;  /* 0x00008f0003037a20 */ /* 0x000fc40000410000 */
        /* <DEDUP_REMOVED lines=18> */
[----:B------:R-:W-:Y:S01]  /*dae0*/  MUFU.EX2 R86, R86 ;  /* 0x0000005600567308 */ /* 0x000fe20000000800 */
[-C--:B---3--:R-:W-:Y:S02]  /*daf0*/  FMUL.FTZ R26, R66, R3.reuse ;  /* 0x00000003421a7220 */ /* 0x088fe40000410000 */
[-C--:B------:R-:W-:Y:S02]  /*db00*/  FMUL.FTZ R27, R67, R3.reuse ;  /* 0x00000003431b7220 */ /* 0x080fe40000410000 */
[----:B------:R-:W2:Y:S01]  /*db10*/  LDSM.16.MT88.4 R64, [R117+0x7000] ;  /* 0x007000007540783b */ /* 0x000ea20000004200 */
[-C--:B------:R-:W-:Y:S02]  /*db20*/  FMUL.FTZ R62, R62, R3.reuse ;  /* 0x000000033e3e7220 */ /* 0x080fe40000410000 */
[----:B------:R-:W3:Y:S01]  /*db30*/  MUFU.EX2 R85, R85 ;  /* 0x0000005500557308 */ /* 0x000ee20000000800 */
[----:B----4-:R-:W-:Y:S01]  /*db40*/  F2FP.BF16.PACK_AB R4, R87, R92 ;  /* 0x0000005c5704723e */ /* 0x010fe200000010ff */
[----:B------:R-:W-:-:S02]  /*db50*/  FMUL.FTZ R63, R63, R3 ;  /* 0x000000033f3f7220 */ /* 0x000fc40000410000 */
[-C--:B------:R-:W-:Y:S02]  /*db60*/  FMUL.FTZ R32, R56, R84.reuse ;  /* 0x0000005438207220 */ /* 0x080fe40000410000 */
[-C--:B------:R-:W-:Y:S02]  /*db70*/  FMUL.FTZ R33, R57, R84.reuse ;  /* 0x0000005439217220 */ /* 0x080fe40000410000 */
[----:B------:R-:W4:Y:S01]  /*db80*/  MUFU.EX2 R2, R2 ;  /* 0x0000000200027308 */ /* 0x000f220000000800 */
[-C--:B------:R-:W-:Y:S02]  /*db90*/  FMUL.FTZ R34, R58, R3.reuse ;  /* 0x000000033a227220 */ /* 0x080fe40000410000 */
[-C--:B------:R-:W-:Y:S02]  /*dba0*/  FMUL.FTZ R35, R59, R3.reuse ;  /* 0x000000033b237220 */ /* 0x080fe40000410000 */
[-C--:B------:R-:W-:Y:S01]  /*dbb0*/  FMUL.FTZ R52, R52, R84.reuse ;  /* 0x0000005434347220 */ /* 0x080fe20000410000 */
[----:B------:R-:W-:Y:S01]  /*dbc0*/  LDSM.16.MT88.4 R56, [R117+0x6400] ;  /* 0x006400007538783b */ /* 0x000fe20000004200 */
[----:B------:R-:W-:Y:S01]  /*dbd0*/  FMUL.FTZ R53, R53, R84 ;  /* 0x0000005435357220 */ /* 0x000fe20000410000 */
[----:B------:R-:W-:Y:S01]  /*dbe0*/  MUFU.EX2 R0, R0 ;  /* 0x0000000000007308 */ /* 0x000fe20000000800 */
[----:B---3--:R-:W-:Y:S01]  /*dbf0*/  F2FP.BF16.PACK_AB R6, R85, R86 ;  /* 0x000000565506723e */ /* 0x008fe200000010ff */
[----:B------:R-:W-:-:S02]  /*dc00*/  FMUL.FTZ R54, R54, R3 ;  /* 0x0000000336367220 */ /* 0x000fc40000410000 */
[-C--:B------:R-:W-:Y:S02]  /*dc10*/  FMUL.FTZ R55, R55, R3.reuse ;  /* 0x0000000337377220 */ /* 0x080fe40000410000 */
[----:B------:R-:W-:Y:S02]  /*dc20*/  FMUL.FTZ R36, R36, R84 ;  /* 0x0000005424247220 */ /* 0x000fe40000410000 */
[----:B------:R-:W3:Y:S01]  /*dc30*/  MUFU.EX2 R91, R91 ;  /* 0x0000005b005b7308 */ /* 0x000ee20000000800 */
        /* <DEDUP_REMOVED lines=9> */
[----:B---3--:R-:W-:Y:S01]  /*dcd0*/  F2FP.BF16.PACK_AB R7, R91, R0 ;  /* 0x000000005b07723e */ /* 0x008fe200000010ff */
[-C--:B------:R-:W-:Y:S01]  /*dce0*/  FMUL.FTZ R8, R80, R84.reuse ;  /* 0x0000005450087220 */ /* 0x080fe20000410000 */
[----:B------:R-:W3:Y:S01]  /*dcf0*/  MUFU.EX2 R106, R106 ;  /* 0x0000006a006a7308 */ /* 0x000ee20000000800 */
        /* <DEDUP_REMOVED lines=14> */
[C---:B--2---:R-:W-:Y:S01]  /*dde0*/  HMMA.16816.F32.BF16 R32, R4.reuse, R64, R32 ;  /* 0x000000400420723c */ /* 0x044fe20000041820 */
[-C--:B------:R-:W-:Y:S02]  /*ddf0*/  FMUL.FTZ R17, R73, R84.reuse ;  /* 0x0000005449117220 */ /* 0x080fe40000410000 */
[-C--:B------:R-:W-:Y:S02]  /*de00*/  FMUL.FTZ R18, R74, R3.reuse ;  /* 0x000000034a127220 */ /* 0x080fe40000410000 */
[----:B------:R-:W-:Y:S01]  /*de10*/  FMUL.FTZ R19, R75, R3 ;  /* 0x000000034b137220 */ /* 0x000fe20000410000 */
[----:B------:R-:W-:Y:S01]  /*de20*/  MUFU.EX2 R107, R107 ;  /* 0x0000006b006b7308 */ /* 0x000fe20000000800 */
[-C--:B------:R-:W-:Y:S01]  /*de30*/  FMUL.FTZ R68, R68, R84.reuse ;  /* 0x0000005444447220 */ /* 0x080fe20000410000 */
[----:B------:R-:W-:Y:S01]  /*de40*/  HMMA.16816.F32.BF16 R52, R4, R66, R52 ;  /* 0x000000420434723c */ /* 0x000fe20000041834 */
[----:B------:R-:W2:Y:S01]  /*de50*/  LDSM.16.MT88.4 R64, [R117+0x8000] ;  /* 0x008000007540783b */ /* 0x000ea20000004200 */
        /* <DEDUP_REMOVED lines=33> */
[----:B------:R-:W-:Y:S01]  /*e070*/  LDSM.16.MT88.4 R68, [R117+0x6c00] ;  /* 0x006c00007544783b */ /* 0x000fe20000004200 */
[--C-:B------:R-:W-:Y:S02]  /*e080*/  FFMA.FTZ R101, R101, c[0x0][0x23c], -R100.reuse ;  /* 0x00008f0065657a23 */ /* 0x100fe40000010864 */
[--C-:B------:R-:W-:Y:S01]  /*e090*/  FFMA.FTZ R99, R103, c[0x0][0x23c], -R100.reuse ;  /* 0x00008f0067637a23 */ /* 0x100fe20000010864 */
[----:B------:R-:W-:Y:S01]  /*e0a0*/  MUFU.EX2 R115, R115 ;  /* 0x0000007300737308 */ /* 0x000fe20000000800 */
[----:B------:R-:W-:Y:S02]  /*e0b0*/  FFMA.FTZ R100, R97, c[0x0][0x23c], -R100 ;  /* 0x00008f0061647a23 */ /* 0x000fe40000010864 */
[----:B--2---:R-:W-:Y:S01]  /*e0c0*/  HMMA.16816.F32.BF16 R44, R4, R64, R44 ;  /* 0x00000040042c723c */ /* 0x004fe2000004182c */
[--C-:B------:R-:W-:Y:S02]  /*e0d0*/  FFMA.FTZ R97, R98, c[0x0][0x23c], -R95.reuse ;  /* 0x00008f0062617a23 */ /* 0x100fe4000001085f */
[----:B------:R-:W-:-:S02]  /*e0e0*/  FFMA.FTZ R96, R96, c[0x0][0x23c], -R95 ;  /* 0x00008f0060607a23 */ /* 0x000fc4000001085f */
[----:B------:R-:W-:Y:S01]  /*e0f0*/  MUFU.EX2 R136, R136 ;  /* 0x0000008800887308 */ /* 0x000fe20000000800 */
[--C-:B------:R-:W-:Y:S02]  /*e100*/  FFMA.FTZ R94, R94, c[0x0][0x23c], -R95.reuse ;  /* 0x00008f005e5e7a23 */ /* 0x100fe4000001085f */
[----:B------:R-:W-:Y:S01]  /*e110*/  HMMA.16816.F32.BF16 R4, R4, R66, R48 ;  /* 0x000000420404723c */ /* 0x000fe20000041830 */
[----:B------:R-:W2:Y:S01]  /*e120*/  LDSM.16.MT88.4 R64, [R118+0x7400] ;  /* 0x007400007640783b */ /* 0x000ea20000004200 */
[----:B------:R-:W-:Y:S02]  /*e130*/  FFMA.FTZ R93, R93, c[0x0][0x23c], -R95 ;  /* 0x00008f005d5d7a23 */ /* 0x000fe4000001085f */
[----:B------:R-:W-:Y:S01]  /*e140*/  FFMA.FTZ R84, R139, R84, R92 ;  /* 0x000000548b547223 */ /* 0x000fe2000001005c */
[----:B------:R-:W-:Y:S01]  /*e150*/  MUFU.EX2 R114, R114 ;  /* 0x0000007200727308 */ /* 0x000fe20000000800 */
[----:B------:R-:W-:Y:S01]  /*e160*/  FFMA.FTZ R3, R137, R3, R90 ;  /* 0x0000000389037223 */ /* 0x000fe2000001005a */
[----:B---3--:R-:W-:Y:S01]  /*e170*/  F2FP.BF16.PACK_AB R48, R106, R109 ;  /* 0x0000006d6a30723e */ /* 0x008fe200000010ff */
[----:B------:R-:W-:Y:S01]  /*e180*/  FADD.FTZ R87, R87, R84 ;  /* 0x0000005457577221 */ /* 0x000fe20000010000 */
[----:B----4-:R-:W-:Y:S01]  /*e190*/  F2FP.BF16.PACK_AB R49, R104, R107 ;  /* 0x0000006b6831723e */ /* 0x010fe200000010ff */
[----:B------:R-:W-:Y:S01]  /*e1a0*/  FADD.FTZ R3, R2, R3 ;  /* 0x0000000302037221 */ /* 0x000fe20000010000 */
[----:B------:R-:W-:Y:S01]  /*e1b0*/  F2FP.BF16.PACK_AB R50, R102, R105 ;  /* 0x000000696632723e */ /* 0x000fe200000010ff */
[----:B------:R-:W-:Y:S01]  /*e1c0*/  FADD.FTZ R86, R86, R87 ;  /* 0x0000005756567221 */ /* 0x000fe20000010000 */
[----:B-----5:R-:W-:Y:S01]  /*e1d0*/  F2FP.BF16.PACK_AB R51, R108, R111 ;  /* 0x0000006f6c33723e */ /* 0x020fe200000010ff */
[----:B------:R-:W3:Y:S01]  /*e1e0*/  MUFU.EX2 R141, R141 ;  /* 0x0000008d008d7308 */ /* 0x000ee20000000800 */
        /* <DEDUP_REMOVED lines=13> */
[----:B------:R-:W-:-:S02]  /*e2c0*/  FADD.FTZ R105, R105, R106 ;  /* 0x0000006a69697221 */ /* 0x000fc40000010000 */
[----:B------:R-:W-:Y:S02]  /*e2d0*/  FADD.FTZ R3, R111, R104 ;  /* 0x000000686f037221 */ /* 0x000fe40000010000 */
[----:B------:R-:W-:Y:S01]  /*e2e0*/  FADD.FTZ R102, R102, R105 ;  /* 0x0000006966667221 */ /* 0x000fe20000010000 */
[C---:B------:R-:W-:Y:S01]  /*e2f0*/  HMMA.16816.F32.BF16 R16, R48.reuse, R56, R16 ;  /* 0x000000383010723c */ /* 0x040fe20000041810 */
[----:B------:R-:W-:Y:S01]  /*e300*/  FADD.FTZ R3, R108, R3 ;  /* 0x000000036c037221 */ /* 0x000fe20000010000 */
[----:B------:R-:W-:Y:S06]  /*e310*/  MUFU.EX2 R101, R101 ;  /* 0x0000006500657308 */ /* 0x000fec0000000800 */
[C---:B------:R-:W-:Y:S01]  /*e320*/  HMMA.16816.F32.BF16 R20, R48.reuse, R58, R20 ;  /* 0x0000003a3014723c */ /* 0x040fe20000041814 */
[----:B------:R-:W5:Y:S01]  /*e330*/  LDSM.16.MT88.4 R56, [R118+0x8400] ;  /* 0x008400007638783b */ /* 0x000f620000004200 */
[----:B------:R-:W1:Y:S06]  /*e340*/  MUFU.EX2 R112, R112 ;  /* 0x0000007000707308 */ /* 0x000e6c0000000800 */
[C---:B--2---:R-:W-:Y:S02]  /*e350*/  HMMA.16816.F32.BF16 R24, R48.reuse, R64, R24 ;  /* 0x000000403018723c */ /* 0x044fe40000041818 */
        /* <DEDUP_REMOVED lines=8> */
[----:B------:R-:W2:Y:S06]  /*e3e0*/  MUFU.EX2 R96, R96 ;  /* 0x0000006000607308 */ /* 0x000eac0000000800 */
        /* <DEDUP_REMOVED lines=8> */
[----:B------:R-:W-:Y:S01]  /*e470*/  F2FP.BF16.PACK_AB R48, R134, R133 ;  /* 0x000000858630723e */ /* 0x000fe200000010ff */
[----:B------:R-:W-:Y:S01]  /*e480*/  FADD.FTZ R133, R133, R102 ;  /* 0x0000006685857221 */ /* 0x000fe20000010000 */
[----:B---3--:R-:W-:Y:S01]  /*e490*/  F2FP.BF16.PACK_AB R49, R141, R114 ;  /* 0x000000728d31723e */ /* 0x008fe200000010ff */
[----:B------:R-:W-:Y:S01]  /*e4a0*/  FADD.FTZ R114, R114, R3 ;  /* 0x0000000372727221 */ /* 0x000fe20000010000 */
[----:B------:R-:W-:Y:S01]  /*e4b0*/  F2FP.BF16.PACK_AB R50, R136, R115 ;  /* 0x000000738832723e */ /* 0x000fe200000010ff */
[----:B------:R-:W-:Y:S01]  /*e4c0*/  FADD.FTZ R134, R134, R133 ;  /* 0x0000008586867221 */ /* 0x000fe20000010000 */
[----:B----4-:R-:W-:Y:S01]  /*e4d0*/  F2FP.BF16.PACK_AB R51, R113, R110 ;  /* 0x0000006e7133723e */ /* 0x010fe200000010ff */
[----:B------:R-:W-:Y:S01]  /*e4e0*/  FADD.FTZ R141, R141, R114 ;  /* 0x000000728d8d7221 */ /* 0x000fe20000010000 */
[----:B------:R-:W-:Y:S01]  /*e4f0*/  MOV R3, R88 ;  /* 0x0000005800037202 */ /* 0x000fe20000000f00 */
[----:B------:R-:W-:-:S02]  /*e500*/  FADD.FTZ R115, R115, R134 ;  /* 0x0000008673737221 */ /* 0x000fc40000010000 */
[----:B------:R-:W-:Y:S02]  /*e510*/  FADD.FTZ R0, R110, R141 ;  /* 0x0000008d6e007221 */ /* 0x000fe40000010000 */
[----:B-----5:R-:W-:Y:S01]  /*e520*/  HMMA.16816.F32.BF16 R8, R48, R56, R8 ;  /* 0x000000383008723c */ /* 0x020fe20000041808 */
[----:B------:R-:W-:Y:S02]  /*e530*/  FADD.FTZ R136, R136, R115 ;  /* 0x0000007388887221 */ /* 0x000fe40000010000 */
[----:B------:R-:W-:-:S05]  /*e540*/  FADD.FTZ R0, R113, R0 ;  /* 0x0000000071007221 */ /* 0x000fca0000010000 */
[C---:B------:R-:W-:Y:S01]  /*e550*/  HMMA.16816.F32.BF16 R12, R48.reuse, R58, R12 ;  /* 0x0000003a300c723c */ /* 0x040fe2000004180c */
[----:B------:R-:W3:Y:S07]  /*e560*/  LDSM.16.MT88.4 R56, [R117+0x7800] ;  /* 0x007800007538783b */ /* 0x000eee0000004200 */
[C---:B------:R-:W-:Y:S08]  /*e570*/  HMMA.16816.F32.BF16 R16, R48.reuse, R64, R16 ;  /* 0x000000403010723c */ /* 0x040ff00000041810 */
[C---:B-1----:R-:W-:Y:S08]  /*e580*/  HMMA.16816.F32.BF16 R24, R48.reuse, R60, R24 ;  /* 0x0000003c3018723c */ /* 0x042ff00000041818 */
[C---:B------:R-:W-:Y:S01]  /*e590*/  HMMA.16816.F32.BF16 R28, R48.reuse, R62, R28 ;  /* 0x0000003e301c723c */ /* 0x040fe2000004181c */
[----:B------:R-:W1:Y:S07]  /*e5a0*/  LDSM.16.MT88.4 R60, [R118+0x8800] ;  /* 0x00880000763c783b */ /* 0x000e6e0000004200 */
[C---:B------:R-:W-:Y:S08]  /*e5b0*/  HMMA.16816.F32.BF16 R20, R48.reuse, R66, R20 ;  /* 0x000000423014723c */ /* 0x040ff00000041814 */
[C---:B---3--:R-:W-:Y:S08]  /*e5c0*/  HMMA.16816.F32.BF16 R32, R48.reuse, R56, R32 ;  /* 0x000000383020723c */ /* 0x048ff00000041820 */
[C---:B------:R-:W-:Y:S01]  /*e5d0*/  HMMA.16816.F32.BF16 R52, R48.reuse, R58, R52 ;  /* 0x0000003a3034723c */ /* 0x040fe20000041834 */
[----:B------:R-:W3:Y:S07]  /*e5e0*/  LDSM.16.MT88.4 R56, [R117+0x8800] ;  /* 0x008800007538783b */ /* 0x000eee0000004200 */
[C---:B-1----:R-:W-:Y:S08]  /*e5f0*/  HMMA.16816.F32.BF16 R36, R48.reuse, R60, R36 ;  /* 0x0000003c3024723c */ /* 0x042ff00000041824 */
[C---:B------:R-:W-:Y:S01]  /*e600*/  HMMA.16816.F32.BF16 R40, R48.reuse, R62, R40 ;  /* 0x0000003e3028723c */ /* 0x040fe20000041828 */
[----:B------:R-:W1:Y:S07]  /*e610*/  LDSM.16.MT88.4 R60, [R118+0x7c00] ;  /* 0x007c0000763c783b */ /* 0x000e6e0000004200 */
[C---:B---3--:R-:W-:Y:S08]  /*e620*/  HMMA.16816.F32.BF16 R44, R48.reuse, R56, R44 ;  /* 0x00000038302c723c */ /* 0x048ff0000004182c */
[----:B------:R-:W-:Y:S07]  /*e630*/  HMMA.16816.F32.BF16 R4, R48, R58, R4 ;  /* 0x0000003a3004723c */ /* 0x000fee0000041804 */
[----:B------:R-:W-:Y:S01]  /*e640*/  F2FP.BF16.PACK_AB R48, R112, R101 ;  /* 0x000000657030723e */ /* 0x000fe200000010ff */
        /* <DEDUP_REMOVED lines=10> */
[----:B------:R-:W2:Y:S01]  /*e6f0*/  LDSM.16.MT88.4 R8, [R118+0x8c00] ;  /* 0x008c00007608783b */ /* 0x000ea20000004200 */
[----:B------:R-:W-:Y:S02]  /*e700*/  FADD.FTZ R139, R100, R99 ;  /* 0x00000063648b7221 */ /* 0x000fe40000010000 */
[----:B------:R-:W-:-:S04]  /*e710*/  FADD.FTZ R137, R93, R94 ;  /* 0x0000005e5d897221 */ /* 0x000fc80000010000 */
[C---:B------:R-:W-:Y:S01]  /*e720*/  HMMA.16816.F32.BF16 R76, R48.reuse, R78, R12 ;  /* 0x0000004e304c723c */ /* 0x040fe2000004180c */
[----:B------:R-:W3:Y:S07]  /*e730*/  LDSM.16.MT88.4 R12, [R117+0x7c00] ;  /* 0x007c0000750c783b */ /* 0x000eee0000004200 */
[C---:B------:R-:W-:Y:S01]  /*e740*/  HMMA.16816.F32.BF16 R72, R48.reuse, R68, R16 ;  /* 0x000000443048723c */ /* 0x040fe20000041810 */
[----:B------:R-:W4:Y:S07]  /*e750*/  LDSM.16.MT88.4 R16, [R117+0x8c00] ;  /* 0x008c00007510783b */ /* 0x000f2e0000004200 */
[C---:B-1----:R-:W-:Y:S08]  /*e760*/  HMMA.16816.F32.BF16 R64, R48.reuse, R60, R24 ;  /* 0x0000003c3040723c */ /* 0x042ff00000041818 */
[C---:B------:R-:W-:Y:S08]  /*e770*/  HMMA.16816.F32.BF16 R68, R48.reuse, R70, R20 ;  /* 0x000000463044723c */ /* 0x040ff00000041814 */
[C---:B------:R-:W-:Y:S08]  /*e780*/  HMMA.16816.F32.BF16 R60, R48.reuse, R62, R28 ;  /* 0x0000003e303c723c */ /* 0x040ff0000004181c */
[C---:B--2---:R-:W-:Y:S08]  /*e790*/  HMMA.16816.F32.BF16 R36, R48.reuse, R8, R36 ;  /* 0x000000083024723c */ /* 0x044ff00000041824 */
[C---:B---3--:R-:W-:Y:S08]  /*e7a0*/  HMMA.16816.F32.BF16 R56, R48.reuse, R12, R32 ;  /* 0x0000000c3038723c */ /* 0x048ff00000041820 */
[C---:B------:R-:W-:Y:S08]  /*e7b0*/  HMMA.16816.F32.BF16 R52, R48.reuse, R14, R52 ;  /* 0x0000000e3034723c */ /* 0x040ff00000041834 */
[C---:B------:R-:W-:Y:S08]  /*e7c0*/  HMMA.16816.F32.BF16 R40, R48.reuse, R10, R40 ;  /* 0x0000000a3028723c */ /* 0x040ff00000041828 */
[C---:B----4-:R-:W-:Y:S08]  /*e7d0*/  HMMA.16816.F32.BF16 R44, R48.reuse, R16, R44 ;  /* 0x00000010302c723c */ /* 0x050ff0000004182c */
[----:B------:R-:W-:Y:S08]  /*e7e0*/  HMMA.16816.F32.BF16 R48, R48, R18, R4 ;  /* 0x000000123030723c */ /* 0x000ff00000041804 */
.L_x_5950:
        /* <DEDUP_REMOVED lines=19> */
.L_x_5960:
        /* <DEDUP_REMOVED lines=65> */
.L_x_5957:
[C---:B------:R-:W-:Y:S04]  /*ed30*/  LEA R132, P0, R6.reuse, R132, 0x1 ;  /* 0x0000008406847211 */ /* 0x040fe800078008ff */
[----:B------:R-:W-:Y:S02]  /*ed40*/  LEA.HI.X R131, R6, R131, R2, 0x1, P0 ;  /* 0x0000008306837211 */ /* 0x000fe400000f0c02 */
[----:B------:R-:W-:Y:S02]  /*ed50*/  IADD3 R2, P0, R132, UR11, RZ ;  /* 0x0000000b84027c10 */ /* 0x000fe4000ff1e0ff */
[----:B------:R-:W-:Y:S02]  /*ed60*/  MOV R133, R131 ;  /* 0x0000008300857202 */ /* 0x000fe40000000f00 */
[----:B------:R-:W-:Y:S02]  /*ed70*/  IADD3.X R3, R131, UR9, RZ, P0, !PT ;  /* 0x0000000983037c10 */ /* 0x000fe400087fe4ff */
        /* <DEDUP_REMOVED lines=87> */
[----:B------:R-:W3:Y:S01]  /*f2f0*/  MUFU.TANH R162, R162 ;  /* 0x000000a200a27308 */ /* 0x000ee20000002400 */
        /* <DEDUP_REMOVED lines=40> */
[----:B--2---:R-:W-:Y:S02]  /*f580*/  FMUL.FTZ R3, R9, c[0x0][0x2ec] ;  /* 0x0000bb0009037a20 */ /* 0x004fe40000410000 */
[----:B------:R-:W-:Y:S01]  /*f590*/  FMUL.FTZ R2, R10, c[0x0][0x2ec] ;  /* 0x0000bb000a027a20 */ /* 0x000fe20000410000 */
[----:B------:R-:W2:Y:S01]  /*f5a0*/  MUFU.TANH R148, R148 ;  /* 0x0000009400947308 */ /* 0x000ea20000002400 */
        /* <DEDUP_REMOVED lines=34> */
[----:B------:R-:W-:Y:S02]  /*f7d0*/  IADD3 R9, R3, -0x40, RZ ;  /* 0xffffffc003097810 */ /* 0x000fe40007ffe0ff */
[----:B------:R-:W-:Y:S02]  /*f7e0*/  IABS R6, R3 ;  /* 0x0000000300067213 */ /* 0x000fe40000000000 */
[----:B------:R-:W-:Y:S02]  /*f7f0*/  IABS R4, R9 ;  /* 0x0000000900047213 */ /* 0x000fe40000000000 */
[----:B------:R-:W-:Y:S02]  /*f800*/  LOP3.LUT R9, R9, c[0x0][0x2d0], RZ, 0x3c, !PT ;  /* 0x0000b40009097a12 */ /* 0x000fe400078e3cff */
[----:B------:R-:W-:Y:S02]  /*f810*/  LOP3.LUT R3, R3, c[0x0][0x2d0], RZ, 0x3c, !PT ;  /* 0x0000b40003037a12 */ /* 0x000fe400078e3cff */
[----:B------:R-:W-:Y:S02]  /*f820*/  ISETP.GE.AND P0, PT, R9, RZ, PT ;  /* 0x000000ff0900720c */ /* 0x000fe40003f06270 */
[----:B------:R-:W-:Y:S02]  /*f830*/  ISETP.GE.AND P3, PT, R3, RZ, PT ;  /* 0x000000ff0300720c */ /* 0x000fe40003f66270 */
[----:B------:R-:W-:Y:S01]  /*f840*/  LOP3.LUT R3, RZ, c[0x0][0x2d0], RZ, 0x33, !PT ;  /* 0x0000b400ff037a12 */ /* 0x000fe200078e33ff */
        /* <DEDUP_REMOVED lines=45> */
.L_x_5959:
[C---:B------:R-:W-:Y:S01]  /*fb20*/  LEA R128, P0, R6.reuse, R128, 0x1 ;  /* 0x0000008006807211 */ /* 0x040fe200078008ff */
[----:B-1----:R-:W-:Y:S02]  /*fb30*/  IMAD.MOV.U32 R3, RZ, RZ, c[0x0][0x198] ;  /* 0x00006600ff037624 */ /* 0x002fe400078e00ff */
        /* <DEDUP_REMOVED lines=14> */
.L_x_5958:
        /* <DEDUP_REMOVED lines=57> */
[----:B------:R-:W-:Y:S01]  /*ffb0*/  ISETP.GT.AND P0, PT, R135, R122, PT ;  /* 0x0000007a8700720c */ /* 0x000fe20003f04270 */
[----:B------:R-:W-:Y:S01]  /*ffc0*/  FFMA.FTZ R96, R154, c[0x0][0x23c], -R98 ;  /* 0x00008f009a607a23 */ /* 0x000fe20000010862 */
[----:B------:R-:W2:Y:S01]  /*ffd0*/  MUFU.EX2 R2, R6 ;  /* 0x0000000600027308 */ /* 0x000ea20000000800 */
[--C-:B------:R-:W-:Y:S02]  /*ffe0*/  FFMA.FTZ R89, R158, c[0x0][0x23c], -R90.reuse ;  /* 0x00008f009e597a23 */ /* 0x100fe4000001085a */
[----:B------:R-:W-:Y:S02]  /*fff0*/  FFMA.FTZ R94, R156, c[0x0][0x23c], -R90 ;  /* 0x00008f009c5e7a23 */ /* 0x000fe4000001085a */
[----:B------:R-:W-:Y:S02]  /*10000*/  FFMA.FTZ R95, R103, c[0x0][0x23c], -R98 ;  /* 0x00008f00675f7a23 */ /* 0x000fe40000010862 */
[--C-:B------:R-:W-:Y:S02]  /*10010*/  FFMA.FTZ R93, R101, c[0x0][0x23c], -R90.reuse ;  /* 0x00008f00655d7a23 */ /* 0x100fe4000001085a */
        /* <DEDUP_REMOVED lines=24> */
[----:B------:R-:W1:Y:S01]  /*101a0*/  LDSM.16.MT88.4 R68, [R117+0x7000] ;  /* 0x007000007544783b */ /* 0x000e620000004200 */
[C---:B------:R-:W-:Y:S02]  /*101b0*/  FMUL.FTZ R32, R2.reuse, R52 ;  /* 0x0000003402207220 */ /* 0x040fe40000410000 */
[----:B------:R-:W-:Y:S02]  /*101c0*/  FMUL.FTZ R33, R2, R53 ;  /* 0x0000003502217220 */ /* 0x000fe40000410000 */
[----:B------:R-:W-:Y:S01]  /*101d0*/  MUFU.EX2 R96, R96 ;  /* 0x0000006000607308 */ /* 0x000fe20000000800 */
[C---:B------:R-:W-:Y:S02]  /*101e0*/  FMUL.FTZ R34, R0.reuse, R54 ;  /* 0x0000003600227220 */ /* 0x040fe40000410000 */
[----:B------:R-:W3:Y:S01]  /*101f0*/  LDSM.16.MT88.4 R60, [R118+0x8000] ;  /* 0x00800000763c783b */ /* 0x000ee20000004200 */
[----:B------:R-:W-:Y:S02]  /*10200*/  FMUL.FTZ R35, R0, R55 ;  /* 0x0000003700237220 */ /* 0x000fe40000410000 */
[C---:B------:R-:W-:Y:S02]  /*10210*/  FMUL.FTZ R36, R2.reuse, R36 ;  /* 0x0000002402247220 */ /* 0x040fe40000410000 */
[----:B------:R-:W-:Y:S02]  /*10220*/  FMUL.FTZ R37, R2, R37 ;  /* 0x0000002502257220 */ /* 0x000fe40000410000 */
[----:B------:R-:W4:Y:S01]  /*10230*/  MUFU.EX2 R95, R95 ;  /* 0x0000005f005f7308 */ /* 0x000f220000000800 */
[----:B------:R-:W5:Y:S01]  /*10240*/  LDSM.16.MT88.4 R52, [R117+0x8000] ;  /* 0x008000007534783b */ /* 0x000f620000004200 */
        /* <DEDUP_REMOVED lines=8> */
[----:B------:R-:W-:Y:S02]  /*102d0*/  FFMA.FTZ R100, R150, c[0x0][0x23c], -R98 ;  /* 0x00008f0096647a23 */ /* 0x000fe40000010862 */
[--C-:B------:R-:W-:Y:S02]  /*102e0*/  FFMA.FTZ R99, R148, c[0x0][0x23c], -R90.reuse ;  /* 0x00008f0094637a23 */ /* 0x100fe4000001085a */
[----:B------:R-:W-:Y:S01]  /*102f0*/  FFMA.FTZ R102, R146, c[0x0][0x23c], -R90 ;  /* 0x00008f0092667a23 */ /* 0x000fe2000001085a */
[----:B------:R-:W2:Y:S01]  /*10300*/  MUFU.EX2 R92, R92 ;  /* 0x0000005c005c7308 */ /* 0x000ea20000000800 */
[--C-:B------:R-:W-:Y:S02]  /*10310*/  FFMA.FTZ R101, R144, c[0x0][0x23c], -R98.reuse ;  /* 0x00008f0090657a23 */ /* 0x100fe40000010862 */
[----:B------:R-:W-:Y:S01]  /*10320*/  FFMA.FTZ R104, R165, c[0x0][0x23c], -R98 ;  /* 0x00008f00a5687a23 */ /* 0x000fe20000010862 */
[----:B----4-:R-:W-:Y:S01]  /*10330*/  F2FP.BF16.PACK_AB R82, R95, R96 ;  /* 0x000000605f52723e */ /* 0x010fe200000010ff */
[--C-:B------:R-:W-:Y:S02]  /*10340*/  FFMA.FTZ R103, R163, c[0x0][0x23c], -R90.reuse ;  /* 0x00008f00a3677a23 */ /* 0x100fe4000001085a */
[----:B------:R-:W-:Y:S02]  /*10350*/  FFMA.FTZ R106, R161, c[0x0][0x23c], -R90 ;  /* 0x00008f00a16a7a23 */ /* 0x000fe4000001085a */
[C---:B------:R-:W-:Y:S01]  /*10360*/  FMUL.FTZ R44, R2.reuse, R44 ;  /* 0x0000002c022c7220 */ /* 0x040fe20000410000 */
[----:B------:R-:W-:Y:S01]  /*10370*/  MUFU.EX2 R97, R97 ;  /* 0x0000006100617308 */ /* 0x000fe20000000800 */
[----:B------:R-:W-:Y:S02]  /*10380*/  FMUL.FTZ R45, R2, R45 ;  /* 0x0000002d022d7220 */ /* 0x000fe40000410000 */
[C---:B------:R-:W-:Y:S02]  /*10390*/  FMUL.FTZ R46, R0.reuse, R46 ;  /* 0x0000002e002e7220 */ /* 0x040fe40000410000 */
[----:B------:R-:W-:Y:S02]  /*103a0*/  FMUL.FTZ R47, R0, R47 ;  /* 0x0000002f002f7220 */ /* 0x000fe40000410000 */
[C---:B------:R-:W-:Y:S02]  /*103b0*/  FMUL.FTZ R48, R2.reuse, R48 ;  /* 0x0000003002307220 */ /* 0x040fe40000410000 */
[----:B------:R-:W-:Y:S01]  /*103c0*/  FMUL.FTZ R49, R2, R49 ;  /* 0x0000003102317220 */ /* 0x000fe20000410000 */
[----:B------:R-:W4:Y:S01]  /*103d0*/  MUFU.EX2 R100, R100 ;  /* 0x0000006400647308 */ /* 0x000f220000000800 */
[C---:B------:R-:W-:Y:S02]  /*103e0*/  FMUL.FTZ R50, R0.reuse, R50 ;  /* 0x0000003200327220 */ /* 0x040fe40000410000 */
[----:B------:R-:W-:Y:S01]  /*103f0*/  FMUL.FTZ R51, R0, R51 ;  /* 0x0000003300337220 */ /* 0x000fe20000410000 */
        /* <DEDUP_REMOVED lines=9> */
[----:B------:R-:W2:Y:S03]  /*10490*/  MUFU.EX2 R102, R102 ;  /* 0x0000006600667308 */ /* 0x000ea60000000800 */
[----:B------:R-:W-:Y:S02]  /*104a0*/  FMUL.FTZ R13, R2, R73 ;  /* 0x00000049020d7220 */ /* 0x000fe40000410000 */
[--C-:B------:R-:W-:Y:S02]  /*104b0*/  FFMA.FTZ R105, R159, c[0x0][0x23c], -R98.reuse ;  /* 0x00008f009f697a23 */ /* 0x100fe40000010862 */
[C---:B------:R-:W-:Y:S03]  /*104c0*/  FMUL.FTZ R14, R0.reuse, R74 ;  /* 0x0000004a000e7220 */ /* 0x040fe60000410000 */
[----:B------:R-:W-:Y:S01]  /*104d0*/  MUFU.EX2 R101, R101 ;  /* 0x0000006500657308 */ /* 0x000fe20000000800 */
[----:B------:R-:W-:Y:S02]  /*104e0*/  FMUL.FTZ R15, R0, R75 ;  /* 0x0000004b000f7220 */ /* 0x000fe40000410000 */
[----:B------:R-:W-:Y:S02]  /*104f0*/  FFMA.FTZ R112, R157, c[0x0][0x23c], -R98 ;  /* 0x00008f009d707a23 */ /* 0x000fe40000010862 */
[--C-:B------:R-:W-:Y:S02]  /*10500*/  FFMA.FTZ R111, R155, c[0x0][0x23c], -R90.reuse ;  /* 0x00008f009b6f7a23 */ /* 0x100fe4000001085a */
[----:B------:R-:W-:Y:S01]  /*10510*/  FFMA.FTZ R114, R147, c[0x0][0x23c], -R90 ;  /* 0x00008f0093727a23 */ /* 0x000fe2000001085a */
[C---:B------:R-:W-:Y:S02]  /*10520*/  HMMA.16816.F32.BF16 R12, R80.reuse, R20, R12 ;  /* 0x00000014500c723c */ /* 0x040fe4000004180c */
[----:B------:R-:W-:Y:S01]  /*10530*/  MUFU.EX2 R107, R107 ;  /* 0x0000006b006b7308 */ /* 0x000fe20000000800 */
[C---:B------:R-:W-:Y:S02]  /*10540*/  FFMA.FTZ R91, R2.reuse, R139, R91 ;  /* 0x0000008b025b7223 */ /* 0x040fe4000001005b */
[--C-:B------:R-:W-:Y:S02]  /*10550*/  FFMA.FTZ R113, R133, c[0x0][0x23c], -R98.reuse ;  /* 0x00008f0085717a23 */ /* 0x100fe40000010862 */
[C---:B------:R-:W-:Y:S01]  /*10560*/  FMUL.FTZ R20, R2.reuse, R64 ;  /* 0x0000004002147220 */ /* 0x040fe20000410000 */
[C---:B------:R-:W-:Y:S04]  /*10570*/  HMMA.16816.F32.BF16 R16, R80.reuse, R22, R16 ;  /* 0x000000165010723c */ /* 0x040fe80000041810 */
[----:B------:R-:W-:Y:S01]  /*10580*/  FMUL.FTZ R21, R2, R65 ;  /* 0x0000004102157220 */ /* 0x000fe20000410000 */
[----:B------:R-:W1:Y:S01]  /*10590*/  MUFU.EX2 R104, R104 ;  /* 0x0000006800687308 */ /* 0x000e620000000800 */
[----:B------:R-:W-:Y:S02]  /*105a0*/  FFMA.FTZ R138, R138, c[0x0][0x23c], -R98 ;  /* 0x00008f008a8a7a23 */ /* 0x000fe40000010862 */
[C---:B------:R-:W-:Y:S04]  /*105b0*/  FMUL.FTZ R22, R0.reuse, R66 ;  /* 0x0000004200167220 */ /* 0x040fe80000410000 */
[----:B------:R-:W-:Y:S02]  /*105c0*/  FMUL.FTZ R23, R0, R67 ;  /* 0x0000004300177220 */ /* 0x000fe40000410000 */
[--C-:B------:R-:W-:Y:S01]  /*105d0*/  FFMA.FTZ R115, R140, c[0x0][0x23c], -R90.reuse ;  /* 0x00008f008c737a23 */ /* 0x100fe2000001085a */
[----:B------:R-:W-:Y:S01]  /*105e0*/  MUFU.EX2 R108, R108 ;  /* 0x0000006c006c7308 */ /* 0x000fe20000000800 */
[----:B------:R-:W-:Y:S02]  /*105f0*/  FFMA.FTZ R140, R141, c[0x0][0x23c], -R90 ;  /* 0x00008f008d8c7a23 */ /* 0x000fe4000001085a */
        /* <DEDUP_REMOVED lines=10> */
[----:B------:R-:W-:Y:S03]  /*106a0*/  MUFU.EX2 R103, R103 ;  /* 0x0000006700677308 */ /* 0x000fe60000000800 */
[----:B------:R-:W-:Y:S02]  /*106b0*/  FMUL.FTZ R31, R0, R59 ;  /* 0x0000003b001f7220 */ /* 0x000fe40000410000 */
[----:B------:R-:W2:Y:S05]  /*106c0*/  LDSM.16.MT88.4 R56, [R118+0x6400] ;  /* 0x006400007638783b */ /* 0x000eaa0000004200 */
[C---:B-1----:R-:W-:Y:S01]  /*106d0*/  HMMA.16816.F32.BF16 R28, R80.reuse, R68, R28 ;  /* 0x00000044501c723c */ /* 0x042fe2000004181c */
[----:B------:R-:W-:Y:S07]  /*106e0*/  MUFU.EX2 R110, R110 ;  /* 0x0000006e006e7308 */ /* 0x000fee0000000800 */
[C---:B------:R-:W-:Y:S01]  /*106f0*/  HMMA.16816.F32.BF16 R32, R80.reuse, R70, R32 ;  /* 0x000000465020723c */ /* 0x040fe20000041820 */
[----:B------:R-:W-:Y:S02]  /*10700*/  LDSM.16.MT88.4 R68, [R117+0x6c00] ;  /* 0x006c00007544783b */ /* 0x000fe40000004200 */
[----:B------:R-:W-:Y:S05]  /*10710*/  MUFU.EX2 R105, R105 ;  /* 0x0000006900697308 */ /* 0x000fea0000000800 */
[C---:B---3--:R-:W-:Y:S05]  /*10720*/  HMMA.16816.F32.BF16 R36, R80.reuse, R60, R36 ;  /* 0x0000003c5024723c */ /* 0x048fea0000041824 */
[----:B------:R-:W1:Y:S03]  /*10730*/  MUFU.EX2 R106, R106 ;  /* 0x0000006a006a7308 */ /* 0x000e660000000800 */
[C---:B------:R-:W-:Y:S01]  /*10740*/  HMMA.16816.F32.BF16 R40, R80.reuse, R62, R40 ;  /* 0x0000003e5028723c */ /* 0x040fe20000041828 */
[----:B------:R-:W3:Y:S06]  /*10750*/  LDSM.16.MT88.4 R60, [R117+0x6400] ;  /* 0x00640000753c783b */ /* 0x000eec0000004200 */
[----:B------:R-:W-:Y:S01]  /*10760*/  MUFU.EX2 R112, R112 ;  /* 0x0000007000707308 */ /* 0x000fe20000000800 */
[C---:B-----5:R-:W-:Y:S07]  /*10770*/  HMMA.16816.F32.BF16 R44, R80.reuse, R52, R44 ;  /* 0x00000034502c723c */ /* 0x060fee000004182c */
[----:B----4-:R-:W-:Y:S01]  /*10780*/  F2FP.BF16.PACK_AB R52, R100, R97 ;  /* 0x000000616434723e */ /* 0x010fe200000010ff */
[----:B------:R-:W-:Y:S01]  /*10790*/  HMMA.16816.F32.BF16 R48, R80, R54, R48 ;  /* 0x000000365030723c */ /* 0x000fe20000041830 */
[----:B------:R-:W-:Y:S03]  /*107a0*/  MUFU.EX2 R111, R111 ;  /* 0x0000006f006f7308 */ /* 0x000fe60000000800 */
[----:B--2---:R-:W-:Y:S03]  /*107b0*/  F2FP.BF16.PACK_AB R53, R102, R99 ;  /* 0x000000636635723e */ /* 0x004fe600000010ff */
        /* <DEDUP_REMOVED lines=8> */
[C---:B---3--:R-:W-:Y:S08]  /*10840*/  HMMA.16816.F32.BF16 R12, R52.reuse, R60, R12 ;  /* 0x0000003c340c723c */ /* 0x048ff0000004180c */
[C---:B------:R-:W-:Y:S01]  /*10850*/  HMMA.16816.F32.BF16 R16, R52.reuse, R62, R16 ;  /* 0x0000003e3410723c */ /* 0x040fe20000041810 */
[----:B------:R-:W2:Y:S01]  /*10860*/  LDSM.16.MT88.4 R60, [R117+0x7400] ;  /* 0x00740000753c783b */ /* 0x000ea20000004200 */
[----:B------:R-:W-:Y:S10]  /*10870*/  MUFU.EX2 R115, R115 ;  /* 0x0000007300737308 */ /* 0x000ff40000000800 */
[----:B------:R-:W-:Y:S10]  /*10880*/  MUFU.EX2 R140, R140 ;  /* 0x0000008c008c7308 */ /* 0x000ff40000000800 */
[----:B------:R-:W-:Y:S01]  /*10890*/  MUFU.EX2 R133, R133 ;  /* 0x0000008500857308 */ /* 0x000fe20000000800 */
[C---:B-1----:R-:W-:Y:S09]  /*108a0*/  HMMA.16816.F32.BF16 R20, R52.reuse, R56, R20 ;  /* 0x000000383414723c */ /* 0x042ff20000041814 */
[----:B------:R-:W1:Y:S01]  /*108b0*/  MUFU.EX2 R98, R98 ;  /* 0x0000006200627308 */ /* 0x000e620000000800 */
[C---:B------:R-:W-:Y:S01]  /*108c0*/  HMMA.16816.F32.BF16 R24, R52.reuse, R58, R24 ;  /* 0x0000003a3418723c */ /* 0x040fe20000041818 */
[----:B------:R-:W3:Y:S07]  /*108d0*/  LDSM.16.MT88.4 R56, [R118+0x8400] ;  /* 0x008400007638783b */ /* 0x000eee0000004200 */
[C---:B--2---:R-:W-:Y:S01]  /*108e0*/  HMMA.16816.F32.BF16 R28, R52.reuse, R60, R28 ;  /* 0x0000003c341c723c */ /* 0x044fe2000004181c */
[----:B------:R-:W-:Y:S07]  /*108f0*/  MUFU.EX2 R86, R86 ;  /* 0x0000005600567308 */ /* 0x000fee0000000800 */
[C---:B------:R-:W-:Y:S01]  /*10900*/  HMMA.16816.F32.BF16 R32, R52.reuse, R62, R32 ;  /* 0x0000003e3420723c */ /* 0x040fe20000041820 */
[----:B------:R-:W2:Y:S02]  /*10910*/  LDSM.16.MT88.4 R60, [R117+0x8400] ;  /* 0x00840000753c783b */ /* 0x000ea40000004200 */
[----:B------:R1:W4:Y:S05]  /*10920*/  MUFU.EX2 R85, R90 ;  /* 0x0000005a00557308 */ /* 0x00032a0000000800 */
[C---:B---3--:R-:W-:Y:S04]  /*10930*/  HMMA.16816.F32.BF16 R36, R52.reuse, R56, R36 ;  /* 0x000000383424723c */ /* 0x048fe80000041824 */
[----:B-1----:R-:W-:Y:S04]  /*10940*/  F2FP.BF16.PACK_AB R90, R98, R133 ;  /* 0x00000085625a723e */ /* 0x002fe800000010ff */
        /* <DEDUP_REMOVED lines=23> */
[C---:B------:R-:W-:Y:S04]  /*10ac0*/  HMMA.16816.F32.BF16 R40, R52.reuse, R58, R40 ;  /* 0x0000003a3428723c */ /* 0x040fe80000041828 */
[----:B------:R-:W-:Y:S01]  /*10ad0*/  F2FP.BF16.PACK_AB R89, R140, R115 ;  /* 0x000000738c59723e */ /* 0x000fe200000010ff */
[----:B------:R-:W-:Y:S01]  /*10ae0*/  FADD.FTZ R137, R88, R91 ;  /* 0x0000005b58897221 */ /* 0x000fe20000010000 */
[----:B------:R-:W-:Y:S01]  /*10af0*/  F2FP.BF16.PACK_AB R88, R138, R113 ;  /* 0x000000718a58723e */ /* 0x000fe200000010ff */
[----:B------:R-:W-:Y:S01]  /*10b00*/  FADD.FTZ R94, R94, R57 ;  /* 0x000000395e5e7221 */ /* 0x000fe20000010000 */
[C---:B--2---:R-:W-:Y:S04]  /*10b10*/  HMMA.16816.F32.BF16 R44, R52.reuse, R60, R44 ;  /* 0x0000003c342c723c */ /* 0x044fe8000004182c */
[----:B----4-:R-:W-:Y:S01]  /*10b20*/  F2FP.BF16.PACK_AB R91, R85, R86 ;  /* 0x00000056555b723e */ /* 0x010fe200000010ff */
[----:B------:R-:W-:Y:S02]  /*10b30*/  FADD.FTZ R0, R96, R137 ;  /* 0x0000008960007221 */ /* 0x000fe40000010000 */
[----:B------:R-:W-:Y:S01]  /*10b40*/  FADD.FTZ R93, R93, R94 ;  /* 0x0000005e5d5d7221 */ /* 0x000fe20000010000 */
[----:B------:R-:W-:Y:S01]  /*10b50*/  HMMA.16816.F32.BF16 R48, R52, R62, R48 ;  /* 0x0000003e3430723c */ /* 0x000fe20000041830 */
[----:B------:R-:W1:Y:S03]  /*10b60*/  LDSM.16.MT88.4 R60, [R118+0x7c00] ;  /* 0x007c0000763c783b */ /* 0x000e660000004200 */
[----:B------:R-:W-:Y:S02]  /*10b70*/  FADD.FTZ R0, R95, R0 ;  /* 0x000000005f007221 */ /* 0x000fe40000010000 */
[----:B------:R-:W-:Y:S02]  /*10b80*/  FADD.FTZ R92, R92, R93 ;  /* 0x0000005d5c5c7221 */ /* 0x000fe40000010000 */
[C---:B------:R-:W-:Y:S01]  /*10b90*/  HMMA.16816.F32.BF16 R80, R88.reuse, R76, R4 ;  /* 0x0000004c5850723c */ /* 0x040fe20000041804 */
[----:B------:R-:W2:Y:S04]  /*10ba0*/  LDSM.16.MT88.4 R52, [R117+0x7c00] ;  /* 0x007c00007534783b */ /* 0x000ea80000004200 */
[----:B------:R-:W-:Y:S01]  /*10bb0*/  FADD.FTZ R97, R97, R0 ;  /* 0x0000000061617221 */ /* 0x000fe20000010000 */
[----:B------:R-:W-:Y:S01]  /*10bc0*/  MOV R0, R3 ;  /* 0x0000000300007202 */ /* 0x000fe20000000f00 */
        /* <DEDUP_REMOVED lines=27> */
[----:B------:R-:W-:Y:S02]  /*10d80*/  FADD.FTZ R138, R138, R113 ;  /* 0x000000718a8a7221 */ /* 0x000fe40000010000 */
[----:B------:R-:W-:Y:S02]  /*10d90*/  FADD.FTZ R115, R140, R115 ;  /* 0x000000738c737221 */ /* 0x000fe40000010000 */
[C---:B------:R-:W-:Y:S04]  /*10da0*/  HMMA.16816.F32.BF16 R40, R88.reuse, R6, R40 ;  /* 0x000000065828723c */ /* 0x040fe80000041828 */
[----:B------:R-:W-:Y:S02]  /*10db0*/  FADD.FTZ R133, R133, R138 ;  /* 0x0000008a85857221 */ /* 0x000fe40000010000 */
[----:B------:R-:W-:Y:S02]  /*10dc0*/  FADD.FTZ R86, R86, R115 ;  /* 0x0000007356567221 */ /* 0x000fe40000010000 */
[C---:B----4-:R-:W-:Y:S04]  /*10dd0*/  HMMA.16816.F32.BF16 R44, R88.reuse, R8, R44 ;  /* 0x00000008582c723c */ /* 0x050fe8000004182c */
[----:B------:R-:W-:Y:S02]  /*10de0*/  FADD.FTZ R139, R98, R133 ;  /* 0x00000085628b7221 */ /* 0x000fe40000010000 */
[----:B------:R-:W-:Y:S02]  /*10df0*/  FADD.FTZ R137, R85, R86 ;  /* 0x0000005655897221 */ /* 0x000fe40000010000 */
[----:B------:R-:W-:Y:S01]  /*10e00*/  HMMA.16816.F32.BF16 R48, R88, R10, R48 ;  /* 0x0000000a5830723c */ /* 0x000fe20000041830 */
[----:B------:R-:W-:-:S07]  /*10e10*/  @P0 BRA `(.L_x_5960) ;  /* 0xffffdb0000000947 */ /* 0x000fce000383ffff */
.L_x_5956:
        /* <DEDUP_REMOVED lines=129> */
[----:B-1----:R-:W-:Y:S01]  /*11630*/  @P2 FMUL.FTZ R2, R2, 0.69314718246459960938 ;  /* 0x3f31721802022820 */ /* 0x002fe20000410000 */
[----:B------:R-:W1:Y:S04]  /*11640*/  S2R R6, SR_CTAID.Y ;  /* 0x0000000000067919 */ /* 0x000e680000002600 */
[----:B------:R-:W-:Y:S04]  /*11650*/  STS.64 [R12], R68 ;  /* 0x000000440c007388 */ /* 0x000fe80000000a00 */
[----:B------:R-:W-:Y:S04]  /*11660*/  STS.64 [R12+0x400], R70 ;  /* 0x000400460c007388 */ /* 0x000fe80000000a00 */
[----:B------:R2:W-:Y:S04]  /*11670*/  STS.64 [R11.X4+0x2000], R64 ;  /* 0x002000400b007388 */ /* 0x0005e80000004a00 */
[----:B------:R-:W-:Y:S04]  /*11680*/  STS.64 [R11.X4+0x2400], R66 ;  /* 0x002400420b007388 */ /* 0x000fe80000004a00 */
[----:B------:R-:W-:Y:S04]  /*11690*/  STS.64 [R15+0x2000], R60 ;  /* 0x0020003c0f007388 */ /* 0x000fe80000000a00 */
[----:B------:R-:W-:Y:S01]  /*116a0*/  STS.64 [R15+0x2400], R62 ;  /* 0x0024003e0f007388 */ /* 0x000fe20000000a00 */
[----:B-1----:R-:W-:-:S03]  /*116b0*/  IMAD R6, R6, c[0x0][0x210], R125 ;  /* 0x0000840006067a24 */ /* 0x002fc600078e027d */
        /* <DEDUP_REMOVED lines=10> */
[----:B--2---:R-:W2:Y:S04]  /*11760*/  S2R R64, SR_CTAID.Z ;  /* 0x0000000000407919 */ /* 0x004ea80000002700 */
[----:B------:R3:W-:Y:S01]  /*11770*/  STS.64 [R12+0x4000], R48 ;  /* 0x004000300c007388 */ /* 0x0007e20000000a00 */
[----:B-1----:R-:W-:-:S03]  /*11780*/  IADD3 R11, -R125, RZ, RZ ;  /* 0x000000ff7d0b7210 */ /* 0x002fc60007ffe1ff */
[----:B------:R-:W-:Y:S04]  /*11790*/  STS.64 [R12+0x4400], R50 ;  /* 0x004400320c007388 */ /* 0x000fe80000000a00 */
[----:B------:R-:W-:Y:S06]  /*117a0*/  BAR.SYNC.DEFER_BLOCKING 0x0 ;  /* 0x0000000000007b1d */ /* 0x000fec0000010000 */
[----:B------:R-:W1:Y:S01]  /*117b0*/  S2R R66, SR_CTAID.X ;  /* 0x0000000000427919 */ /* 0x000e620000002500 */
[----:B--2---:R-:W-:-:S04]  /*117c0*/  IMAD R11, R11, c[0x0][0x1c0], R64 ;  /* 0x000070000b0b7a24 */ /* 0x004fc800078e0240 */
[----:B------:R-:W-:Y:S01]  /*117d0*/  IMAD R6, R6, c[0x0][0x1c0], R11 ;  /* 0x0000700006067a24 */ /* 0x000fe200078e020b */
[----:B------:R-:W-:Y:S01]  /*117e0*/  MOV R11, 0xff800000 ;  /* 0xff800000000b7802 */ /* 0x000fe20000000f00 */
[----:B------:R-:W-:Y:S01]  /*117f0*/  @P2 FFMA.FTZ R11, R3, c[0x0][0x238], R2 ;  /* 0x00008e00030b2a23 */ /* 0x000fe20000010002 */
[----:B---3--:R-:W-:Y:S02]  /*11800*/  LOP3.LUT R49, R10, 0xffffffe0, RZ, 0xc0, !PT ;  /* 0xffffffe00a317812 */ /* 0x008fe400078ec0ff */
[----:B------:R-:W-:Y:S02]  /*11810*/  SHF.R.S32.HI R10, RZ, 0x1f, R7 ;  /* 0x0000001fff0a7819 */ /* 0x000fe40000011407 */
[----:B------:R-:W-:Y:S01]  /*11820*/  IADD3 R49, R0, -R49, RZ ;  /* 0x8000003100317210 */ /* 0x000fe20007ffe0ff */
[----:B------:R-:W2:Y:S01]  /*11830*/  LDS.128 R60, [R5.X4] ;  /* 0x00000000053c7984 */ /* 0x000ea20000004c00 */
[----:B------:R-:W-:Y:S01]  /*11840*/  LEA.HI R10, R10, R7, RZ, 0x2 ;  /* 0x000000070a0a7211 */ /* 0x000fe200078f10ff */
[----:B------:R-:W-:Y:S01]  /*11850*/  IMAD.MOV.U32 R0, RZ, RZ, -0x800000 ;  /* 0xff800000ff007424 */ /* 0x000fe200078e00ff */
[----:B------:R-:W-:Y:S01]  /*11860*/  LOP3.LUT P0, RZ, R49, 0x3, RZ, 0xc0, !PT ;  /* 0x0000000331ff7812 */ /* 0x000fe2000780c0ff */
[----:B------:R-:W3:Y:S01]  /*11870*/  LDS.128 R56, [R5.X4+0x800] ;  /* 0x0008000005387984 */ /* 0x000ee20000004c00 */
[----:B------:R-:W-:Y:S01]  /*11880*/  LOP3.LUT R10, R10, 0xffffffc, RZ, 0xc0, !PT ;  /* 0x0ffffffc0a0a7812 */ /* 0x000fe200078ec0ff */
[----:B------:R-:W-:-:S02]  /*11890*/  @P3 FMUL.FTZ R49, R4, 0.69314718246459960938 ;  /* 0x3f31721804313820 */ /* 0x000fc40000410000 */
[----:B------:R-:W4:Y:S01]  /*118a0*/  LDS.128 R52, [R5.X4+0x1000] ;  /* 0x0010000005347984 */ /* 0x000f220000004c00 */
[----:B------:R-:W-:Y:S01]  /*118b0*/  IADD3 R7, R7, -R10, RZ ;  /* 0x8000000a07077210 */ /* 0x000fe20007ffe0ff */
[----:B------:R-:W-:Y:S02]  /*118c0*/  @P3 FFMA.FTZ R0, R84, c[0x0][0x238], R49 ;  /* 0x00008e0054003a23 */ /* 0x000fe40000010031 */
[----:B------:R-:W1:Y:S01]  /*118d0*/  LDS.128 R40, [R5.X4+0x1800] ;  /* 0x0018000005287984 */ /* 0x000e620000004c00 */
[----:B------:R-:W-:-:S03]  /*118e0*/  LEA R130, R7, R130, 0x4 ;  /* 0x0000008207827211 */ /* 0x000fc600078e20ff */
        /* <DEDUP_REMOVED lines=22> */
.L_x_5962:
[----:B---34-:R-:W-:Y:S05]  /*11a50*/  BSYNC B0 ;  /* 0x0000000000007941 */ /* 0x018fea0003800000 */
.L_x_5961:
        /* <DEDUP_REMOVED lines=31> */
.L_x_5963:
        /* <DEDUP_REMOVED lines=11> */
.L_x_6385:


//--------------------- .text._ZN5flash24flash_fwd_splitkv_kernelI23Flash_fwd_kernel_traitsILi96ELi64ELi64ELi4ELb0ELb0EN7cutlass10bfloat16_tE19Flash_kernel_traitsILi96ELi64ELi64ELi4ES3_EELb1ELb0ELb1ELb0ELb0ELb0ELb1ELb1EEEvNS_16Flash_fwd_paramsE --------------------------
	.section	.text._ZN5flash24flash_fwd_splitkv_kernelI23Flash_fwd_kernel_traitsILi96ELi64ELi64ELi4ELb0ELb0EN7cutlass10bfloat16_tE19Flash_kernel_traitsILi96ELi64ELi64ELi4ES3_EELb1ELb0ELb1ELb0ELb0ELb0ELb1ELb1EEEvNS_16Flash_fwd_paramsE,"ax",@progbits
	.sectioninfo	@"SHI_REGISTERS=152"
	.align	128
        .global         _ZN5flash24flash_fwd_splitkv_kernelI23Flash_fwd_kernel_traitsILi96ELi64ELi64ELi4ELb0ELb0EN7cutlass10bfloat16_tE19Flash_kernel_traitsILi96ELi64ELi64ELi4ES3_EELb1ELb0ELb1ELb0ELb0ELb0ELb1ELb1EEEvNS_16Flash_fwd_paramsE
        .type           _ZN5flash24flash_fwd_splitkv_kernelI23Flash_fwd_kernel_traitsILi96ELi64ELi64ELi4ELb0ELb0EN7cutlass10bfloat16_tE19Flash_kernel_traitsILi96ELi64ELi64ELi4ES3_EELb1ELb0ELb1ELb0ELb0ELb0ELb1ELb1EEEvNS_16Flash_fwd_paramsE,@function
        .size           _ZN5flash24flash_fwd_splitkv_kernelI23Flash_fwd_kernel_traitsILi96ELi64ELi64ELi4ELb0ELb0EN7cutlass10bfloat16_tE19Flash_kernel_traitsILi96ELi64ELi64ELi4ES3_EELb1ELb0ELb1ELb0ELb0ELb0ELb1ELb1EEEvNS_16Flash_fwd_paramsE,(.L_x_6386 - _ZN5flash24flash_fwd_splitkv_kernelI23Flash_fwd_kernel_traitsILi96ELi64ELi64ELi4ELb0ELb0EN7cutlass10bfloat16_tE19Flash_kernel_traitsILi96ELi64ELi64ELi4ES3_EELb1ELb0ELb1ELb0ELb0ELb0ELb1ELb1EEEvNS_16Flash_fwd_paramsE)
        .other          _ZN5flash24flash_fwd_splitkv_kernelI23Flash_fwd_kernel_traitsILi96ELi64ELi64ELi4ELb0ELb0EN7cutlass10bfloat16_tE19Flash_kernel_traitsILi96ELi64ELi64ELi4ES3_EELb1ELb0ELb1ELb0ELb0ELb0ELb1ELb1EEEvNS_16Flash_fwd_paramsE,@"STO_CUDA_ENTRY STV_DEFAULT"
_ZN5flash24flash_fwd_splitkv_kernelI23Flash_fwd_kernel_traitsILi96ELi64ELi64ELi4ELb0ELb0EN7cutlass10bfloat16_tE19Flash_kernel_traitsILi96ELi64ELi64ELi4ES3_EELb1ELb0ELb1ELb0ELb0ELb0ELb1ELb1EEEvNS_16Flash_fwd_paramsE:
.text._ZN5flash24flash_fwd_splitkv_kernelI23Flash_fwd_kernel_traitsILi96ELi64ELi64ELi4ELb0ELb0EN7cutlass10bfloat16_tE19Flash_kernel_traitsILi96ELi64ELi64ELi4ES3_EELb1ELb0ELb1ELb0ELb0ELb0ELb1ELb1EEEvNS_16Flash_fwd_paramsE:
        /* <DEDUP_REMOVED lines=53> */
.L_x_5964:
[----:B-1-34-:R-:W-:Y:S02]  /*0350*/  MOV R77, c[0x0][0x218] ;  /* 0x00008600004d7a02 */ /* 0x01afe40000000f00 */
.L_x_5965:
        /* <DEDUP_REMOVED lines=27> */
[----:B------:R-:W-:Y:S01]  /*0510*/  ISETP.GE.AND P0, PT, R7, RZ, PT ;  /* 0x000000ff0700720c */ /* 0x000fe20003f06270 */
[----:B--2---:R-:W-:Y:S02]  /*0520*/  IMAD.MOV R4, RZ, RZ, -R9 ;  /* 0x000000ffff047224 */ /* 0x004fe400078e0a09 */
        /* <DEDUP_REMOVED lines=11> */
[----:B------:R-:W-:-:S04]  /*05e0*/  IADD3 R5, R61, 0x3f, RZ ;  /* 0x0000003f3d057810 */ /* 0x000fc80007ffe0ff */
[----:B------:R-:W-:-:S04]  /*05f0*/  SHF.R.S32.HI R4, RZ, 0x1f, R5 ;  /* 0x0000001fff047819 */ /* 0x000fc80000011405 */
[----:B------:R-:W-:-:S03]  /*0600*/  LEA.HI R4, R4, R5, RZ, 0x6 ;  /* 0x0000000504047211 */ /* 0x000fc600078f30ff */
[----:B------:R-:W-:Y:S02]  /*0610*/  @P2 IADD3 R8, R8, 0x1, RZ ;  /* 0x0000000108082810 */ /* 0x000fe40007ffe0ff */
[----:B------:R-:W-:-:S03]  /*0620*/  SHF.R.S32.HI R4, RZ, 0x6, R4 ;  /* 0x00000006ff047819 */ /* 0x000fc60000011404 */
        /* <DEDUP_REMOVED lines=42> */
.L_x_5968:
[----:B------:R-:W-:Y:S05]  /*08d0*/  BSYNC B0 ;  /* 0x0000000000007941 */ /* 0x000fea0003800000 */
.L_x_5967:
        /* <DEDUP_REMOVED lines=10> */
.L_x_5970:
[----:B------:R-:W-:Y:S05]  /*0980*/  BSYNC B0 ;  /* 0x0000000000007941 */ /* 0x000fea0003800000 */
.L_x_5969:
        /* <DEDUP_REMOVED lines=10> */
.L_x_5972:
[----:B------:R-:W-:Y:S05]  /*0a30*/  BSYNC B0 ;  /* 0x0000000000007941 */ /* 0x000fea0003800000 */
.L_x_5971:
        /* <DEDUP_REMOVED lines=10> */
.L_x_5974:
[----:B------:R-:W-:Y:S05]  /*0ae0*/  BSYNC B0 ;  /* 0x0000000000007941 */ /* 0x000fea0003800000 */
.L_x_5973:
        /* <DEDUP_REMOVED lines=8> */
[----:B------:R-:W-:-:S04]  /*0b70*/  LEA R4, P0, R2, c[0x0][0x208], 0x2 ;  /* 0x0000820002047a11 */ /* 0x000fc800078010ff */
[----:B------:R-:W-:Y:S01]  /*0b80*/  LEA.HI.X R5, R2, c[0x0][0x20c], R3, 0x2, P0 ;  /* 0x0000830002057a11 */ /* 0x000fe200000f1403 */
[----:B------:R-:W-:Y:S02]  /*0b90*/  @!P3 IMAD.MOV.U32 R3, RZ, RZ, -0x800000 ;  /* 0xff800000ff03b424 */ /* 0x000fe400078e00ff */
[----:B------:R-:W-:Y:S02]  /*0ba0*/  @!P2 IMAD.MOV.U32 R2, RZ, RZ, -0x800000 ;  /* 0xff800000ff02a424 */ /* 0x000fe400078e00ff */
[----:B------:R-:W-:Y:S01]  /*0bb0*/  @!P1 IMAD.MOV.U32 R0, RZ, RZ, -0x800000 ;  /* 0xff800000ff009424 */ /* 0x000fe200078e00ff */
[----:B------:R1:W-:Y:S04]  /*0bc0*/  @!P3 STG.E [R4.64], R3 ;  /* 0x000000030400b986 */ /* 0x0003e8000c101906 */
[----:B------:R1:W-:Y:S04]  /*0bd0*/  @!P2 STG.E [R4.64+0x40], R2 ;  /* 0x000040020400a986 */ /* 0x0003e8000c101906 */
[----:B------:R1:W-:Y:S01]  /*0be0*/  @!P1 STG.E [R4.64+0x80], R0 ;  /* 0x0000800004009986 */ /* 0x0003e2000c101906 */
[----:B------:R-:W-:Y:S05]  /*0bf0*/  @P4 EXIT ;  /* 0x000000000000494d */ /* 0x000fea0003800000 */
[----:B-1----:R-:W-:-:S05]  /*0c00*/  MOV R3, 0xff800000 ;  /* 0xff80000000037802 */ /* 0x002fca0000000f00 */
[----:B------:R-:W-:Y:S01]  /*0c10*/  STG.E [R4.64+0xc0], R3 ;  /* 0x0000c00304007986 */ /* 0x000fe2000c101906 */
[----:B------:R-:W-:Y:S05]  /*0c20*/  EXIT ;  /* 0x000000000000794d */ /* 0x000fea0003800000 */
.L_x_5966:
[----:B-1----:R-:W-:Y:S01]  /*0c30*/  ISETP.NE.U32.AND P0, PT, RZ, c[0x0][0x2b8], PT ;  /* 0x0000ae00ff007a0c */ /* 0x002fe20003f05070 */
        /* <DEDUP_REMOVED lines=45> */
[----:B------:R-:W-:Y:S01]  /*0f10*/  IABS R5, c[0x0][0x1c8] ;  /* 0x0000720000057a13 */ /* 0x000fe20000000000 */
[----:B------:R-:W-:Y:S01]  /*0f20*/  IMAD.MOV R7, RZ, RZ, -R7 ;  /* 0x000000ffff077224 */ /* 0x000fe200078e0a07 */
[----:B------:R-:W-:Y:S02]  /*0f30*/  MOV R8, RZ ;  /* 0x000000ff00087202 */ /* 0x000fe40000000f00 */
[----:B------:R-:W1:Y:S01]  /*0f40*/  I2F.RP R6, R5 ;  /* 0x0000000500067306 */ /* 0x000e620000209400 */
[----:B------:R-:W-:-:S07]  /*0f50*/  IABS R4, R110 ;  /* 0x0000006e00047213 */ /* 0x000fce0000000000 */
[----:B-1----:R-:W1:Y:S02]  /*0f60*/  MUFU.RCP R9, R6 ;  /* 0x0000000600097308 */ /* 0x002e640000001000 */
[----:B-1----:R-:W-:-:S06]  /*0f70*/  IADD3 R9, R9, 0xffffffe, RZ ;  /* 0x0ffffffe09097810 */ /* 0x002fcc0007ffe0ff */
[----:B------:R-:W1:Y:S02]  /*0f80*/  F2I.FTZ.U32.TRUNC.NTZ R9, R9 ;  /* 0x0000000900097305 */ /* 0x000e64000021f000 */
[----:B-1----:R-:W-:-:S04]  /*0f90*/  IMAD.MOV R3, RZ, RZ, -R9 ;  /* 0x000000ffff037224 */ /* 0x002fc800078e0a09 */
[----:B------:R-:W-:-:S04]  /*0fa0*/  IMAD R3, R3, R5, RZ ;  /* 0x0000000503037224 */ /* 0x000fc800078e02ff */
[----:B------:R-:W-:-:S04]  /*0fb0*/  IMAD.HI.U32 R3, R9, R3, R8 ;  /* 0x0000000309037227 */ /* 0x000fc800078e0008 */
[----:B------:R-:W-:Y:S02]  /*0fc0*/  IMAD R9, R7, c[0x0][0x2d0], R2 ;  /* 0x0000b40007097a24 */ /* 0x000fe400078e0202 */
[----:B------:R-:W-:-:S04]  /*0fd0*/  IMAD.HI.U32 R8, R3, R4, RZ ;  /* 0x0000000403087227 */ /* 0x000fc800078e00ff */
[----:B------:R-:W-:-:S04]  /*0fe0*/  IMAD.MOV R3, RZ, RZ, -R8 ;  /* 0x000000ffff037224 */ /* 0x000fc800078e0a08 */
[----:B------:R-:W-:Y:S01]  /*0ff0*/  IMAD R4, R5, R3, R4 ;  /* 0x0000000305047224 */ /* 0x000fe200078e0204 */
[----:B------:R-:W-:-:S04]  /*1000*/  LOP3.LUT R3, R110, c[0x0][0x1c8], RZ, 0x3c, !PT ;  /* 0x000072006e037a12 */ /* 0x000fc800078e3cff */
[----:B------:R-:W-:-:S13]  /*1010*/  ISETP.GT.U32.AND P0, PT, R5, R4, PT ;  /* 0x000000040500720c */ /* 0x000fda0003f04070 */
[-C--:B------:R-:W-:Y:S02]  /*1020*/  @!P0 IADD3 R4, R4, -R5.reuse, RZ ;  /* 0x8000000504048210 */ /* 0x080fe40007ffe0ff */
[----:B------:R-:W-:Y:S02]  /*1030*/  @!P0 IADD3 R8, R8, 0x1, RZ ;  /* 0x0000000108088810 */ /* 0x000fe40007ffe0ff */
[----:B------:R-:W-:Y:S02]  /*1040*/  ISETP.GE.U32.AND P1, PT, R4, R5, PT ;  /* 0x000000050400720c */ /* 0x000fe40003f26070 */
[----:B------:R-:W-:Y:S02]  /*1050*/  ISETP.GE.AND P0, PT, R3, RZ, PT ;  /* 0x000000ff0300720c */ /* 0x000fe40003f06270 */
[----:B------:R-:W-:-:S05]  /*1060*/  SHF.R.S32.HI R5, RZ, 0x1f, R9 ;  /* 0x0000001fff057819 */ /* 0x000fca0000011409 */
[----:B------:R-:W-:-:S04]  /*1070*/  IMAD R4, R5, c[0x0][0x198], RZ ;  /* 0x0000660005047a24 */ /* 0x000fc800078e02ff */
[----:B------:R-:W-:Y:S02]  /*1080*/  @P1 IADD3 R8, R8, 0x1, RZ ;  /* 0x0000000108081810 */ /* 0x000fe40007ffe0ff */
[----:B------:R-:W-:Y:S02]  /*1090*/  ISETP.NE.AND P1, PT, RZ, c[0x0][0x1c8], PT ;  /* 0x00007200ff007a0c */ /* 0x000fe40003f25270 */
[----:B------:R-:W-:-:S11]  /*10a0*/  @!P0 IADD3 R8, -R8, RZ, RZ ;  /* 0x000000ff08088210 */ /* 0x000fd60007ffe1ff */
        /* <DEDUP_REMOVED lines=8> */
[----:B------:R-:W-:-:S02]  /*1130*/  IMAD R3, R9, c[0x0][0x19c], R4 ;  /* 0x0000670009037a24 */ /* 0x000fc400078e0204 */
[----:B------:R-:W-:Y:S01]  /*1140*/  IMAD.WIDE.U32 R10, R9, c[0x0][0x198], R6 ;  /* 0x00006600090a7a25 */ /* 0x000fe200078e0006 */
[----:B------:R-:W-:-:S03]  /*1150*/  SHF.R.S32.HI R7, RZ, 0x1f, R8 ;  /* 0x0000001fff077819 */ /* 0x000fc60000011408 */
        /* <DEDUP_REMOVED lines=10> */
.L_x_5975:
        /* <DEDUP_REMOVED lines=17> */
.L_x_5977:
        /* <DEDUP_REMOVED lines=34> */
[----:B------:R-:W-:Y:S01]  /*1530*/  IMAD.IADD R11, R11, 0x1, R0 ;  /* 0x000000010b0b7824 */ /* 0x000fe200078e0200 */
[----:B------:R-:W-:Y:S02]  /*1540*/  @P4 MOV R0, R12 ;  /* 0x0000000c00004202 */ /* 0x000fe40000000f00 */
[----:B------:R-:W-:Y:S01]  /*1550*/  SHF.R.S32.HI R7, RZ, 0x1f, R8 ;  /* 0x0000001fff077819 */ /* 0x000fe20000011408 */
        /* <DEDUP_REMOVED lines=17> */
.L_x_5976:
[----:B-----5:R1:W5:Y:S01]  /*1670*/  @P5 LDG.E R3, [R122.64] ;  /* 0x000000067a035981 */ /* 0x020362000c1e1900 */
[----:B------:R-:W-:Y:S01]  /*1680*/  ISETP.NE.AND P0, PT, R21, -0x1, PT ;  /* 0xffffffff1500780c */ /* 0x000fe20003f05270 */
[----:B------:R-:W-:Y:S01]  /*1690*/  IMAD.MOV.U32 R11, RZ, RZ, 0x2 ;  /* 0x00000002ff0b7424 */ /* 0x000fe200078e00ff */
[----:B------:R-:W-:Y:S01]  /*16a0*/  SHF.R.S32.HI R74, RZ, 0x1f, R73 ;  /* 0x0000001fff4a7819 */ /* 0x000fe20000011449 */
[----:B------:R-:W-:Y:S01]  /*16b0*/  IMAD.MOV.U32 R88, RZ, RZ, c[0x0][0x230] ;  /* 0x00008c00ff587624 */ /* 0x000fe200078e00ff */
[----:B------:R-:W-:Y:S01]  /*16c0*/  SHF.R.S32.HI R111, RZ, 0x1f, R110 ;  /* 0x0000001fff6f7819 */ /* 0x000fe2000001146e */
[----:B------:R-:W-:Y:S01]  /*16d0*/  IMAD.MOV.U32 R24, RZ, RZ, RZ ;  /* 0x000000ffff187224 */ /* 0x000fe200078e00ff */
[CC--:B------:R-:W-:Y:S01]  /*16e0*/  LEA.HI R109, R74.reuse, R73.reuse, RZ, 0x2 ;  /* 0x000000494a6d7211 */ /* 0x0c0fe200078f10ff */
[----:B------:R-:W-:Y:S01]  /*16f0*/  IMAD.MOV.U32 R25, RZ, RZ, c[0x0][0x230] ;  /* 0x00008c00ff197624 */ /* 0x000fe200078e00ff */
[----:B------:R-:W-:Y:S01]  /*1700*/  LEA.HI R66, R74, R73, RZ, 0x3 ;  /* 0x000000494a427211 */ /* 0x000fe200078f18ff */
[----:B------:R-:W-:Y:S01]  /*1710*/  IMAD.MOV.U32 R55, RZ, RZ, c[0x0][0x198] ;  /* 0x00006600ff377624 */ /* 0x000fe200078e00ff */
[----:B------:R-:W-:Y:S01]  /*1720*/  LOP3.LUT R6, R109, 0xfffffffc, RZ, 0xc0, !PT ;  /* 0xfffffffc6d067812 */ /* 0x000fe200078ec0ff */
[----:B------:R-:W-:Y:S01]  /*1730*/  IMAD.HI.U32 R88, R11, R88, R24 ;  /* 0x000000580b587227 */ /* 0x000fe200078e0018 */
[----:B------:R-:W-:-:S02]  /*1740*/  SHF.R.S32.HI R67, RZ, 0x3, R66 ;  /* 0x00000003ff437819 */ /* 0x000fc40000011442 */
[-C--:B------:R-:W-:Y:S01]  /*1750*/  LEA.HI R68, R74, R73.reuse, RZ, 0x4 ;  /* 0x000000494a447211 */ /* 0x080fe200078f20ff */
[----:B------:R-:W-:Y:S01]  /*1760*/  @!P0 IMAD R10, R72, c[0x0][0x178], RZ ;  /* 0x00005e00480a8a24 */ /* 0x000fe200078e02ff */
[----:B------:R-:W-:Y:S01]  /*1770*/  SHF.R.S32.HI R112, RZ, 0x2, R109 ;  /* 0x00000002ff707819 */ /* 0x000fe2000001146d */
[----:B------:R-:W-:Y:S01]  /*1780*/  @P0 IMAD.WIDE.U32 R14, R21, c[0x0][0x190], RZ ;  /* 0x00006400150e0a25 */ /* 0x000fe200078e00ff */
[----:B------:R-:W-:Y:S02]  /*1790*/  LEA.HI R74, R74, R73, RZ, 0x5 ;  /* 0x000000494a4a7211 */ /* 0x000fe400078f28ff */
[----:B------:R-:W-:Y:S01]  /*17a0*/  SHF.R.S32.HI R113, RZ, 0x1f, R112 ;  /* 0x0000001fff717819 */ /* 0x000fe20000011470 */
[----:B------:R-:W-:Y:S01]  /*17b0*/  @!P0 IMAD.WIDE.U32 R12, R117, c[0x0][0x178], RZ ;  /* 0x00005e00750c8a25 */ /* 0x000fe200078e00ff */
[----:B------:R-:W-:Y:S02]  /*17c0*/  LEA.HI R109, R109, R112, RZ, 0x1 ;  /* 0x000000706d6d7211 */ /* 0x000fe400078f08ff */
[----:B------:R-:W-:Y:S01]  /*17d0*/  IADD3 R86, P1, R112, R9, RZ ;  /* 0x0000000970567210 */ /* 0x000fe20007f3e0ff */
[----:B------:R-:W-:Y:S01]  /*17e0*/  @!P0 IMAD R10, R117, c[0x0][0x17c], R10 ;  /* 0x00005f00750a8a24 */ /* 0x000fe200078e020a */
[----:B------:R-:W-:Y:S01]  /*17f0*/  LOP3.LUT R109, R109, 0x7fffffe, RZ, 0xc0, !PT ;  /* 0x07fffffe6d6d7812 */ /* 0x000fe200078ec0ff */
[----:B------:R-:W-:Y:S01]  /*1800*/  @P0 IMAD R21, R21, c[0x0][0x194], R15 ;  /* 0x0000650015150a24 */ /* 0x000fe200078e020f */
[----:B------:R-:W-:Y:S01]  /*1810*/  SHF.R.S32.HI R60, RZ, 0x5, R74 ;  /* 0x00000005ff3c7819 */ /* 0x000fe2000001144a */
[----:B------:R-:W-:Y:S01]  /*1820*/  @!P0 IMAD.IADD R21, R13, 0x1, R10 ;  /* 0x000000010d158824 */ /* 0x000fe200078e020a */
[----:B------:R-:W-:Y:S01]  /*1830*/  SHF.R.S32.HI R81, RZ, 0x1, R88 ;  /* 0x00000001ff517819 */ /* 0x000fe20000011458 */
[----:B------:R-:W-:Y:S01]  /*1840*/  IMAD.IADD R13, R73, 0x1, -R6 ;  /* 0x00000001490d7824 */ /* 0x000fe200078e0a06 */
[C---:B------:R-:W-:Y:S01]  /*1850*/  LEA.HI R6, R66.reuse, R67, RZ, 0x1 ;  /* 0x0000004342067211 */ /* 0x040fe200078f08ff */
[----:B------:R-:W-:Y:S01]  /*1860*/  IMAD.SHL.U32 R15, R67, 0x40, RZ ;  /* 0x00000040430f7824 */ /* 0x000fe200078e00ff */
[----:B------:R-:W-:Y:S01]  /*1870*/  LOP3.LUT R66, R66, 0xfffffff8, RZ, 0xc0, !PT ;  /* 0xfffffff842427812 */ /* 0x000fe200078ec0ff */
[----:B------:R-:W-:Y:S01]  /*1880*/  @P0 IMAD.MOV.U32 R20, RZ, RZ, R14 ;  /* 0x000000ffff140224 */ /* 0x000fe200078e000e */
[----:B------:R-:W-:Y:S01]  /*1890*/  LOP3.LUT R6, R6, 0xfffffffe, RZ, 0xc0, !PT ;  /* 0xfffffffe06067812 */ /* 0x000fe200078ec0ff */
[----:B------:R-:W-:Y:S01]  /*18a0*/  @!P0 IMAD.MOV.U32 R20, RZ, RZ, R12 ;  /* 0x000000ffff148224 */ /* 0x000fe200078e000c */
[----:B------:R-:W-:Y:S01]  /*18b0*/  LOP3.LUT R15, R15, 0xc0, RZ, 0xc0, !PT ;  /* 0x000000c00f0f7812 */ /* 0x000fe200078ec0ff */
[----:B------:R-:W-:Y:S01]  /*18c0*/  IMAD.IADD R66, R73, 0x1, -R66 ;  /* 0x0000000149427824 */ /* 0x000fe200078e0a42 */
[----:B------:R-:W-:Y:S01]  /*18d0*/  SHF.L.U32 R14, R13, 0x3, RZ ;  /* 0x000000030d0e7819 */ /* 0x000fe200000006ff */
[----:B------:R-:W-:Y:S01]  /*18e0*/  IMAD.IADD R67, R67, 0x1, -R6 ;  /* 0x0000000143437824 */ /* 0x000fe200078e0a06 */
[----:B------:R-:W-:Y:S01]  /*18f0*/  LOP3.LUT R6, R68, 0xfffffff0, RZ, 0xc0, !PT ;  /* 0xfffffff044067812 */ /* 0x000fe200078ec0ff */
[----:B------:R-:W-:Y:S01]  /*1900*/  IMAD.WIDE R22, R23, 0x40, R112 ;  /* 0x0000004017167825 */ /* 0x000fe200078e0270 */
[----:B------:R-:W-:-:S02]  /*1910*/  LOP3.LUT R11, R15, 0x18, R14, 0xf8, !PT ;  /* 0x000000180f0b7812 */ /* 0x000fc400078ef80e */
[----:B------:R-:W-:Y:S01]  /*1920*/  SHF.R.U32.HI R10, RZ, 0x3, R15 ;  /* 0x00000003ff0a7819 */ /* 0x000fe2000001160f */
[----:B------:R-:W-:Y:S01]  /*1930*/  IMAD.IADD R71, R73, 0x1, -R6 ;  /* 0x0000000149477824 */ /* 0x000fe200078e0a06 */
[----:B------:R-:W-:Y:S01]  /*1940*/  IADD3 R20, P0, R14, R20, RZ ;  /* 0x000000140e147210 */ /* 0x000fe20007f1e0ff */
[----:B------:R-:W-:Y:S01]  /*1950*/  IMAD R120, R23, c[0x0][0x190], RZ ;  /* 0x0000640017787a24 */ /* 0x000fe200078e02ff */
[----:B------:R-:W-:Y:S01]  /*1960*/  SHF.R.S32.HI R15, RZ, 0x1f, R14 ;  /* 0x0000001fff0f7819 */ /* 0x000fe2000001140e */
[----:B------:R-:W-:Y:S01]  /*1970*/  IMAD R23, R7, c[0x0][0x1b8], RZ ;  /* 0x00006e0007177a24 */ /* 0x000fe200078e02ff */
[----:B------:R-:W-:Y:S01]  /*1980*/  LEA.HI R70, R71, R71, RZ, 0x1 ;  /* 0x0000004747467211 */ /* 0x000fe200078f08ff */
[----:B------:R-:W-:Y:S01]  /*1990*/  IMAD.IADD R109, R112, 0x1, -R109 ;  /* 0x00000001706d7824 */ /* 0x000fe200078e0a6d */
[----:B------:R-:W-:Y:S01]  /*19a0*/  LEA.HI R63, R66, R66, RZ, 0x1 ;  /* 0x00000042423f7211 */ /* 0x000fe200078f08ff */
[----:B------:R-:W-:Y:S01]  /*19b0*/  IMAD.X R21, R15, 0x1, R21, P0 ;  /* 0x000000010f157824 */ /* 0x000fe200000e0615 */
[--C-:B------:R-:W-:Y:S01]  /*19c0*/  SHF.R.S32.HI R69, RZ, 0x1, R70.reuse ;  /* 0x00000001ff457819 */ /* 0x100fe20000011446 */
[----:B------:R-:W-:Y:S01]  /*19d0*/  IMAD R109, R60, 0x8, R109 ;  /* 0x000000083c6d7824 */ /* 0x000fe200078e026d */
[----:B------:R-:W-:Y:S01]  /*19e0*/  SHF.R.S32.HI R6, RZ, 0x1f, R70 ;  /* 0x0000001fff067819 */ /* 0x000fe20000011446 */
[----:B------:R-:W-:Y:S01]  /*19f0*/  IMAD R120, R22, c[0x0][0x194], R120 ;  /* 0x0000650016787a24 */ /* 0x000fe200078e0278 */
[----:B------:R-:W-:Y:S01]  /*1a00*/  IADD3 R18, P0, R14, R0, RZ ;  /* 0x000000000e127210 */ /* 0x000fe20007f1e0ff */
[----:B------:R-:W-:Y:S01]  /*1a10*/  IMAD R0, R8, c[0x0][0x1bc], R23 ;  /* 0x00006f0008007a24 */ /* 0x000fe200078e0217 */
[----:B------:R-:W-:Y:S01]  /*1a20*/  LEA.HI R6, R6, R69, RZ, 0x2 ;  /* 0x0000004506067211 */ /* 0x000fe200078f10ff */
[----:B------:R-:W-:Y:S01]  /*1a30*/  IMAD.WIDE.U32 R20, R22, c[0x0][0x190], R20 ;  /* 0x0000640016147a25 */ /* 0x000fe200078e0014 */
[----:B------:R-:W-:-:S02]  /*1a40*/  LOP3.LUT R10, R11, R10, RZ, 0x3c, !PT ;  /* 0x0000000a0b0a7212 */ /* 0x000fc400078e3cff */
[----:B------:R-:W-:Y:S01]  /*1a50*/  LOP3.LUT R6, R6, 0xfffffffc, RZ, 0xc0, !PT ;  /* 0xfffffffc06067812 */ /* 0x000fe200078ec0ff */
[----:B------:R-:W-:Y:S01]  /*1a60*/  IMAD.X R19, R15, 0x1, R19, P0 ;  /* 0x000000010f137824 */ /* 0x000fe200000e0613 */
[----:B------:R-:W-:Y:S01]  /*1a70*/  LOP3.LUT R11, R63, 0xfffffffe, RZ, 0xc0, !PT ;  /* 0xfffffffe3f0b7812 */ /* 0x000fe200078ec0ff */
[----:B------:R-:W-:Y:S01]  /*1a80*/  IMAD.SHL.U32 R13, R13, 0x4, RZ ;  /* 0x000000040d0d7824 */ /* 0x000fe200078e00ff */
[----:B------:R-:W-:Y:S01]  /*1a90*/  LEA R109, R109, R10, 0x5 ;  /* 0x0000000a6d6d7211 */ /* 0x000fe200078e28ff */
[----:B------:R-:W-:Y:S01]  /*1aa0*/  IMAD.IADD R69, R69, 0x1, -R6 ;  /* 0x0000000145457824 */ /* 0x000fe200078e0a06 */
[C---:B------:R-:W-:Y:S01]  /*1ab0*/  IADD3 R10, R14.reuse, 0x40, RZ ;  /* 0x000000400e0a7810 */ /* 0x040fe20007ffe0ff */
[----:B------:R-:W-:Y:S01]  /*1ac0*/  IMAD.X R6, R113, 0x1, R5, P1 ;  /* 0x0000000171067824 */ /* 0x000fe200008e0605 */
[----:B------:R-:W-:Y:S01]  /*1ad0*/  ISETP.GE.AND P1, PT, R14, c[0x0][0x220], PT ;  /* 0x000088000e007a0c */ /* 0x000fe20003f26270 */
[----:B------:R-:W-:Y:S01]  /*1ae0*/  IMAD.WIDE.U32 R18, R8, c[0x0][0x1b8], R18 ;  /* 0x00006e0008127a25 */ /* 0x000fe200078e0012 */
[----:B------:R-:W-:-:S02]  /*1af0*/  LOP3.LUT R74, R74, 0xffffffe0, RZ, 0xc0, !PT ;  /* 0xffffffe04a4a7812 */ /* 0x000fc400078ec0ff */
[----:B------:R-:W-:Y:S01]  /*1b00*/  SEL R12, RZ, 0x1, P1 ;  /* 0x00000001ff0c7807 */ /* 0x000fe20000800000 */
[----:B------:R-:W-:Y:S01]  /*1b10*/  IMAD.IADD R66, R66, 0x1, -R11 ;  /* 0x0000000142427824 */ /* 0x000fe200078e0a0b */
[----:B------:R-:W-:Y:S01]  /*1b20*/  IADD3 R11, R14, 0x20, RZ ;  /* 0x000000200e0b7810 */ /* 0x000fe20007ffe0ff */
[----:B------:R-:W-:Y:S01]  /*1b30*/  IMAD R9, R6, c[0x0][0x1a0], RZ ;  /* 0x0000680006097a24 */ /* 0x000fe200078e02ff */
[----:B------:R-:W-:Y:S01]  /*1b40*/  SHF.R.S32.HI R6, RZ, 0x1f, R77 ;  /* 0x0000001fff067819 */ /* 0x000fe2000001144d */
[----:B------:R-:W-:Y:S01]  /*1b50*/  IMAD.IADD R19, R19, 0x1, R0 ;  /* 0x0000000113137824 */ /* 0x000fe200078e0200 */
[----:B------:R-:W-:Y:S01]  /*1b60*/  ISETP.GE.AND P0, PT, R11, c[0x0][0x220], PT ;  /* 0x000088000b007a0c */ /* 0x000fe20003f06270 */
[C---:B------:R-:W-:Y:S01]  /*1b70*/  IMAD R9, R86.reuse, c[0x0][0x1a4], R9 ;  /* 0x0000690056097a24 */ /* 0x040fe200078e0209 */
[----:B------:R-:W-:Y:S01]  /*1b80*/  SHF.R.S32.HI R68, RZ, 0x4, R68 ;  /* 0x00000004ff447819 */ /* 0x000fe20000011444 */
[----:B------:R-:W-:Y:S01]  /*1b90*/  IMAD.WIDE.U32 R86, R86, c[0x0][0x1a0], R18 ;  /* 0x0000680056567a25 */ /* 0x000fe200078e0012 */
[----:B------:R-:W-:-:S02]  /*1ba0*/  LEA.HI R19, R6, R77, RZ, 0x6 ;  /* 0x0000004d06137211 */ /* 0x000fc400078f30ff */
[----:B------:R-:W-:Y:S01]  /*1bb0*/  SEL R5, RZ, 0xffffffff, P0 ;  /* 0xffffffffff057807 */ /* 0x000fe20000000000 */
[----:B------:R-:W-:Y:S01]  /*1bc0*/  IMAD.MOV.U32 R0, RZ, RZ, 0x5 ;  /* 0x00000005ff007424 */ /* 0x000fe200078e00ff */
[----:B------:R-:W-:Y:S01]  /*1bd0*/  ISETP.GE.AND P0, PT, R10, c[0x0][0x220], PT ;  /* 0x000088000a007a0c */ /* 0x000fe20003f06270 */
[----:B------:R-:W-:Y:S01]  /*1be0*/  IMAD.IADD R121, R21, 0x1, R120 ;  /* 0x0000000115797824 */ /* 0x000fe200078e0278 */
[----:B------:R-:W-:Y:S01]  /*1bf0*/  SHF.R.S32.HI R19, RZ, 0x6, R19 ;  /* 0x00000006ff137819 */ /* 0x000fe20000011413 */
[----:B------:R-:W-:Y:S01]  /*1c00*/  IMAD.SHL.U32 R5, R5, 0x2, RZ ;  /* 0x0000000205057824 */ /* 0x000fe200078e00ff */
[----:B------:R-:W-:Y:S01]  /*1c10*/  SEL R75, RZ, 0x4, P0 ;  /* 0x00000004ff4b7807 */ /* 0x000fe20000000000 */
[----:B------:R-:W-:Y:S01]  /*1c20*/  IMAD R82, R112, R81, R13 ;  /* 0x0000005170527224 */ /* 0x000fe200078e020d */
[----:B------:R-:W-:Y:S01]  /*1c30*/  IADD3 R126, P0, R14, R4, RZ ;  /* 0x000000040e7e7210 */ /* 0x000fe20007f1e0ff */
[----:B------:R-:W-:Y:S01]  /*1c40*/  IMAD.MOV.U32 R120, RZ, RZ, R20 ;  /* 0x000000ffff787224 */ /* 0x000fe200078e0014 */
[----:B------:R-:W-:Y:S01]  /*1c50*/  IMNMX R90, R114, R19, !PT ;  /* 0x00000013725a7217 */ /* 0x000fe20007800200 */
[----:B------:R-:W-:Y:S01]  /*1c60*/  IMAD R51, R113, c[0x0][0x198], RZ ;  /* 0x0000660071337a24 */ /* 0x000fe200078e02ff */
[----:B------:R-:W-:Y:S01]  /*1c70*/  IADD3.X R127, R15, R17, RZ, P0, !PT ;  /* 0x000000110f7f7210 */ /* 0x000fe200007fe4ff */
[----:B------:R-:W-:Y:S01]  /*1c80*/  IMAD.IADD R80, R13, 0x1, R82 ;  /* 0x000000010d507824 */ /* 0x000fe200078e0252 */
[----:B------:R-:W-:Y:S01]  /*1c90*/  LOP3.LUT R12, R5, 0x2, R12, 0xe2, !PT ;  /* 0x00000002050c7812 */ /* 0x000fe200078ee20c */
[C---:B------:R-:W-:Y:S01]  /*1ca0*/  IMAD R51, R112.reuse, c[0x0][0x19c], R51 ;  /* 0x0000670070337a24 */ /* 0x040fe200078e0233 */
[----:B------:R-:W-:Y:S01]  /*1cb0*/  ISETP.GT.AND P0, PT, R85, R90, PT ;  /* 0x0000005a5500720c */ /* 0x000fe20003f04270 */
[----:B------:R-:W-:Y:S01]  /*1cc0*/  IMAD.WIDE.U32 R126, R112, c[0x0][0x198], R126 ;  /* 0x00006600707e7a25 */ /* 0x000fe200078e007e */
[----:B------:R-:W-:-:S02]  /*1cd0*/  MOV R5, c[0x0][0x1a0] ;  /* 0x0000680000057a02 */ /* 0x000fc40000000f00 */
[-C--:B------:R-:W-:Y:S01]  /*1ce0*/  SHF.L.U64.HI R54, R55, R0.reuse, c[0x0][0x19c] ;  /* 0x0000670037367619 */ /* 0x080fe20000010200 */
[----:B------:R-:W-:Y:S01]  /*1cf0*/  IMAD.WIDE.U32 R120, R110, c[0x0][0x1a8], R120 ;  /* 0x00006a006e787a25 */ /* 0x000fe200078e0078 */
[C---:B------:R-:W-:Y:S02]  /*1d00*/  SHF.L.U64.HI R64, R5.reuse, R0, c[0x0][0x1a4] ;  /* 0x0000690005407619 */ /* 0x040fe40000010200 */
[----:B------:R-:W-:Y:S01]  /*1d10*/  LOP3.LUT R75, R12, R75, RZ, 0xfc, !PT ;  /* 0x0000004b0c4b7212 */ /* 0x000fe200078efcff */
[----:B------:R-:W-:Y:S01]  /*1d20*/  IMAD.SHL.U32 R65, R5, 0x20, RZ ;  /* 0x0000002005417824 */ /* 0x000fe200078e00ff */
[----:B------:R-:W-:Y:S01]  /*1d30*/  SHF.R.S32.HI R63, RZ, 0x1, R63 ;  /* 0x00000001ff3f7819 */ /* 0x000fe2000001143f */
[----:B------:R-:W-:Y:S01]  /*1d40*/  IMAD R5, R111, c[0x0][0x1a8], RZ ;  /* 0x00006a006f057a24 */ /* 0x000fe200078e02ff */
[----:B------:R-:W-:Y:S01]  /*1d50*/  SHF.R.S32.HI R79, RZ, 0x1f, R82 ;  /* 0x0000001fff4f7819 */ /* 0x000fe20000011452 */
[----:B------:R-:W-:Y:S01]  /*1d60*/  IMAD.SHL.U32 R55, R55, 0x20, RZ ;  /* 0x0000002037377824 */ /* 0x000fe200078e00ff */
[----:B------:R-:W-:Y:S01]  /*1d70*/  SHF.R.S32.HI R78, RZ, 0x1f, R80 ;  /* 0x0000001fff4e7819 */ /* 0x000fe20000011450 */
[----:B------:R-:W-:-:S02]  /*1d80*/  IMAD R5, R110, c[0x0][0x1ac], R5 ;  /* 0x00006b006e057a24 */ /* 0x000fc400078e0205 */
[----:B------:R-:W-:Y:S02]  /*1d90*/  IMAD.IADD R74, R73, 0x1, -R74 ;  /* 0x00000001494a7824 */ /* 0x000fe400078e0a4a */
[----:B------:R-:W-:Y:S02]  /*1da0*/  IMAD.SHL.U32 R83, R81, 0x20, RZ ;  /* 0x0000002051537824 */ /* 0x000fe400078e00ff */
[----:B------:R-:W-:Y:S02]  /*1db0*/  IMAD.IADD R51, R127, 0x1, R51 ;  /* 0x000000017f337824 */ /* 0x000fe400078e0233 */
[----:B------:R-:W-:Y:S02]  /*1dc0*/  IMAD.IADD R84, R87, 0x1, R9 ;  /* 0x0000000157547824 */ /* 0x000fe400078e0209 */
[----:B------:R-:W-:Y:S02]  /*1dd0*/  IMAD.IADD R76, R121, 0x1, R5 ;  /* 0x00000001794c7824 */ /* 0x000fe400078e0205 */
[----:B------:R-:W-:Y:S01]  /*1de0*/  @!P5 IMAD.MOV.U32 R3, RZ, RZ, RZ ;  /* 0x000000ffff03d224 */ /* 0x000fe200078e00ff */
[----:B------:R-:W-:Y:S05]  /*1df0*/  @!P0 BRA `(.L_x_5978) ;  /* 0x0000474000008947 */ /* 0x000fea0003800000 */
[----:B-1----:R-:W-:Y:S01]  /*1e00*/  SHF.R.S32.HI R5, RZ, 0x1f, R2 ;  /* 0x0000001fff057819 */ /* 0x002fe20000011402 */
[C---:B------:R-:W-:Y:S01]  /*1e10*/  IMAD R4, R72.reuse, c[0x0][0x278], RZ ;  /* 0x00009e0048047a24 */ /* 0x040fe200078e02ff */
[--C-:B------:R-:W-:Y:S01]  /*1e20*/  SHF.R.S32.HI R12, RZ, 0x1f, R77.reuse ;  /* 0x0000001fff0c7819 */ /* 0x100fe2000001144d */
[----:B------:R-:W-:Y:S01]  /*1e30*/  IMAD R6, R72, c[0x0][0x280], RZ ;  /* 0x0000a00048067a24 */ /* 0x000fe200078e02ff */
[----:B------:R-:W-:Y:S01]  /*1e40*/  IADD3 R9, P1, P0, R2, R112, -R77 ;  /* 0x0000007002097210 */ /* 0x000fe2000783e84d */
[----:B------:R-:W-:Y:S01]  /*1e50*/  IMAD.WIDE.U32 R16, R117, c[0x0][0x278], R14 ;  /* 0x00009e0075107a25 */ /* 0x000fe200078e000e */
[----:B------:R-:W-:Y:S01]  /*1e60*/  LOP3.LUT R105, R75, 0xffff, RZ, 0xc0, !PT ;  /* 0x0000ffff4b697812 */ /* 0x000fe200078ec0ff */
[----:B------:R-:W-:Y:S01]  /*1e70*/  ULDC UR4, c[0x0][0x230] ;  /* 0x00008c0000047ab9 */ /* 0x000fe20000000800 */
[----:B------:R-:W-:Y:S01]  /*1e80*/  IADD3.X R5, R5, R113, ~R12, P1, P0 ;  /* 0x0000007105057210 */ /* 0x000fe20000fe0c0c */
[----:B------:R-:W-:Y:S01]  /*1e90*/  IMAD R4, R117, c[0x0][0x27c], R4 ;  /* 0x00009f0075047a24 */ /* 0x000fe200078e0204 */
[----:B------:R-:W-:Y:S01]  /*1ea0*/  IADD3 R104, R83, 0x20, RZ ;  /* 0x0000002053687810 */ /* 0x000fe20007ffe0ff */
[----:B------:R-:W-:Y:S01]  /*1eb0*/  IMAD.WIDE.U32 R18, R117, c[0x0][0x280], R14 ;  /* 0x0000a00075127a25 */ /* 0x000fe200078e000e */
[----:B------:R-:W-:Y:S01]  /*1ec0*/  IADD3 R103, R83, 0x40, RZ ;  /* 0x0000004053677810 */ /* 0x000fe20007ffe0ff */
[----:B------:R-:W-:Y:S01]  /*1ed0*/  ULDC.U8 UR8, c[0x0][0x313] ;  /* 0x0000c4c000087ab9 */ /* 0x000fe20000000000 */
[----:B------:R-:W-:Y:S01]  /*1ee0*/  LOP3.LUT R108, R105, 0x1, RZ, 0xc0, !PT ;  /* 0x00000001696c7812 */ /* 0x000fe200078ec0ff */
[----:B------:R-:W-:Y:S01]  /*1ef0*/  IMAD R6, R117, c[0x0][0x284], R6 ;  /* 0x0000a10075067a24 */ /* 0x000fe200078e0206 */
[----:B------:R-:W-:Y:S01]  /*1f00*/  LOP3.LUT R106, R105, 0x2, RZ, 0xc0, !PT ;  /* 0x00000002696a7812 */ /* 0x000fe200078ec0ff */
[----:B------:R-:W-:Y:S01]  /*1f10*/  IMAD.IADD R17, R17, 0x1, R4 ;  /* 0x0000000111117824 */ /* 0x000fe200078e0204 */
[----:B------:R-:W-:Y:S01]  /*1f20*/  IADD3 R107, R112, 0x20, RZ ;  /* 0x00000020706b7810 */ /* 0x000fe20007ffe0ff */
[----:B------:R-:W-:Y:S01]  /*1f30*/  IMAD.IADD R19, R19, 0x1, R6 ;  /* 0x0000000113137824 */ /* 0x000fe200078e0206 */
[----:B------:R-:W-:Y:S01]  /*1f40*/  SHF.R.S32.HI R102, RZ, 0x1f, R83 ;  /* 0x0000001fff667819 */ /* 0x000fe20000011453 */
[----:B------:R-:W-:Y:S01]  /*1f50*/  IMAD R4, R5, c[0x0][0x290], RZ ;  /* 0x0000a40005047a24 */ /* 0x000fe200078e02ff */
[----:B------:R-:W-:Y:S01]  /*1f60*/  LOP3.LUT R105, R105, 0x4, RZ, 0xc0, !PT ;  /* 0x0000000469697812 */ /* 0x000fe200078ec0ff */
[----:B------:R-:W-:Y:S01]  /*1f70*/  IMAD R6, R5, c[0x0][0x288], RZ ;  /* 0x0000a20005067a24 */ /* 0x000fe200078e02ff */
[----:B------:R-:W-:Y:S01]  /*1f80*/  SHF.R.S32.HI R101, RZ, 0x1f, R104 ;  /* 0x0000001fff657819 */ /* 0x000fe20000011468 */
[C---:B------:R-:W-:Y:S01]  /*1f90*/  IMAD R4, R9.reuse, c[0x0][0x294], R4 ;  /* 0x0000a50009047a24 */ /* 0x040fe200078e0204 */
[----:B------:R-:W-:Y:S01]  /*1fa0*/  SHF.R.S32.HI R100, RZ, 0x1f, R103 ;  /* 0x0000001fff647819 */ /* 0x000fe20000011467 */
[----:B------:R-:W-:-:S04]  /*1fb0*/  IMAD.WIDE.U32 R18, R9, c[0x0][0x290], R18 ;  /* 0x0000a40009127a25 */ /* 0x000fc800078e0012 */
[C---:B------:R-:W-:Y:S02]  /*1fc0*/  IMAD R6, R9.reuse, c[0x0][0x28c], R6 ;  /* 0x0000a30009067a24 */ /* 0x040fe400078e0206 */
[----:B------:R-:W-:-:S04]  /*1fd0*/  IMAD.WIDE.U32 R12, R9, c[0x0][0x288], R16 ;  /* 0x0000a200090c7a25 */ /* 0x000fc800078e0010 */
[----:B------:R-:W-:Y:S02]  /*1fe0*/  IMAD.IADD R5, R19, 0x1, R4 ;  /* 0x0000000113057824 */ /* 0x000fe400078e0204 */
[C---:B------:R-:W-:Y:S02]  /*1ff0*/  IMAD R99, R7.reuse, c[0x0][0x2a0], RZ ;  /* 0x0000a80007637a24 */ /* 0x040fe400078e02ff */
[----:B------:R-:W-:Y:S02]  /*2000*/  IMAD R137, R7, c[0x0][0x298], RZ ;  /* 0x0000a60007897a24 */ /* 0x000fe400078e02ff */
        /* <DEDUP_REMOVED lines=9> */
[----:B-----5:R-:W-:Y:S02]  /*20a0*/  IMAD.IADD R2, R3, 0x1, R2 ;  /* 0x0000000103027824 */ /* 0x020fe400078e0202 */
[----:B------:R-:W-:Y:S01]  /*20b0*/  IMAD.IADD R99, R5, 0x1, R99 ;  /* 0x0000000105637824 */ /* 0x000fe200078e0263 */
[----:B------:R-:W-:Y:S01]  /*20c0*/  LEA.HI.X R137, R8, c[0x0][0x26c], R137, 0x1, P0 ;  /* 0x00009b0008897a11 */ /* 0x000fe200000f0c89 */
[----:B------:R-:W-:Y:S01]  /*20d0*/  IMAD.MOV.U32 R3, RZ, RZ, c[0x0][0x288] ;  /* 0x0000a200ff037624 */ /* 0x000fe200078e00ff */
[----:B------:R-:W-:Y:S01]  /*20e0*/  LEA R130, P0, R86, c[0x0][0x170], 0x1 ;  /* 0x00005c0056827a11 */ /* 0x000fe200078008ff */
[----:B------:R-:W-:Y:S01]  /*20f0*/  IMAD R5, R81, R2, RZ ;  /* 0x0000000251057224 */ /* 0x000fe200078e02ff */
[----:B------:R-:W-:Y:S01]  /*2100*/  LEA.HI.X R99, R4, c[0x0][0x274], R99, 0x1, P1 ;  /* 0x00009d0004637a11 */ /* 0x000fe200008f0c63 */
[----:B------:R-:W-:Y:S01]  /*2110*/  IMAD.MOV.U32 R93, RZ, RZ, c[0x0][0x290] ;  /* 0x0000a400ff5d7624 */ /* 0x000fe200078e00ff */
[C---:B------:R-:W-:Y:S01]  /*2120*/  SHF.L.U64.HI R89, R3.reuse, R0, c[0x0][0x28c] ;  /* 0x0000a30003597619 */ /* 0x040fe20000010200 */
[----:B------:R-:W-:Y:S01]  /*2130*/  IMAD.SHL.U32 R92, R3, 0x20, RZ ;  /* 0x00000020035c7824 */ /* 0x000fe200078e00ff */
[----:B------:R-:W-:Y:S01]  /*2140*/  LEA.HI.X R131, R86, c[0x0][0x174], R84, 0x1, P0 ;  /* 0x00005d0056837a11 */ /* 0x000fe200000f0c54 */
[----:B------:R-:W-:Y:S01]  /*2150*/  IMAD.MOV.U32 R9, RZ, RZ, R85 ;  /* 0x000000ffff097224 */ /* 0x000fe200078e0055 */
[----:B------:R-:W-:-:S02]  /*2160*/  SHF.R.S32.HI R3, RZ, 0x1f, R5 ;  /* 0x0000001fff037819 */ /* 0x000fc40000011405 */
[-C--:B------:R-:W-:Y:S02]  /*2170*/  IADD3 R52, P0, R82, R5.reuse, RZ ;  /* 0x0000000552347210 */ /* 0x080fe40007f1e0ff */
[----:B------:R-:W-:Y:S02]  /*2180*/  IADD3 R124, P2, R80, R5, RZ ;  /* 0x00000005507c7210 */ /* 0x000fe40007f5e0ff */
[C---:B------:R-:W-:Y:S01]  /*2190*/  SHF.L.U64.HI R0, R93.reuse, R0, c[0x0][0x294] ;  /* 0x0000a5005d007619 */ /* 0x040fe20000010200 */
[----:B------:R-:W-:Y:S01]  /*21a0*/  IMAD.SHL.U32 R93, R93, 0x20, RZ ;  /* 0x000000205d5d7824 */ /* 0x000fe200078e00ff */
[----:B------:R-:W-:Y:S01]  /*21b0*/  LEA R132, P1, R126, c[0x0][0x168], 0x1 ;  /* 0x00005a007e847a11 */ /* 0x000fe200078208ff */
[--C-:B------:R-:W-:Y:S01]  /*21c0*/  IMAD.X R5, R79, 0x1, R3.reuse, P0 ;  /* 0x000000014f057824 */ /* 0x100fe200000e0603 */
[----:B------:R-:W-:Y:S01]  /*21d0*/  IADD3 R97, P0, R92, 0x40, RZ ;  /* 0x000000405c617810 */ /* 0x000fe20007f1e0ff */
[----:B------:R-:W-:Y:S01]  /*21e0*/  IMAD.X R3, R78, 0x1, R3, P2 ;  /* 0x000000014e037824 */ /* 0x000fe200010e0603 */
[----:B------:R-:W-:-:S02]  /*21f0*/  LEA.HI.X R133, R126, c[0x0][0x16c], R51, 0x1, P1 ;  /* 0x00005b007e857a11 */ /* 0x000fc400008f0c33 */
[C---:B------:R-:W-:Y:S01]  /*2200*/  SHF.L.U64.HI R91, R93.reuse, 0x1, R0 ;  /* 0x000000015d5b7819 */ /* 0x040fe20000010200 */
[----:B------:R-:W-:Y:S01]  /*2210*/  IMAD.X R96, RZ, RZ, R89, P0 ;  /* 0x000000ffff607224 */ /* 0x000fe200000e0659 */
[----:B------:R-:W-:Y:S01]  /*2220*/  IADD3 R95, P1, R92, 0x20, RZ ;  /* 0x000000205c5f7810 */ /* 0x000fe20007f3e0ff */
[----:B------:R-:W-:Y:S01]  /*2230*/  IMAD.SHL.U32 R93, R93, 0x2, RZ ;  /* 0x000000025d5d7824 */ /* 0x000fe200078e00ff */
[C---:B------:R-:W-:Y:S01]  /*2240*/  SHF.L.U64.HI R2, R52.reuse, 0x1, R5 ;  /* 0x0000000134027819 */ /* 0x040fe20000010205 */
[----:B------:R-:W-:Y:S01]  /*2250*/  IMAD.SHL.U32 R52, R52, 0x2, RZ ;  /* 0x0000000234347824 */ /* 0x000fe200078e00ff */
[C---:B------:R-:W-:Y:S01]  /*2260*/  SHF.L.U64.HI R0, R124.reuse, 0x1, R3 ;  /* 0x000000017c007819 */ /* 0x040fe20000010203 */
[----:B------:R-:W-:Y:S01]  /*2270*/  IMAD.SHL.U32 R124, R124, 0x2, RZ ;  /* 0x000000027c7c7824 */ /* 0x000fe200078e00ff */
[C---:B------:R-:W-:Y:S01]  /*2280*/  SHF.L.U64.HI R96, R97.reuse, 0x1, R96 ;  /* 0x0000000161607819 */ /* 0x040fe20000010260 */
[----:B------:R-:W-:Y:S01]  /*2290*/  IMAD.X R94, RZ, RZ, R89, P1 ;  /* 0x000000ffff5e7224 */ /* 0x000fe200008e0659 */
[----:B------:R-:W-:Y:S01]  /*22a0*/  IADD3 R16, P1, R52, c[0x0][0x2b0], RZ ;  /* 0x0000ac0034107a10 */ /* 0x000fe20007f3e0ff */
[----:B------:R-:W-:Y:S01]  /*22b0*/  IMAD.SHL.U32 R97, R97, 0x2, RZ ;  /* 0x0000000261617824 */ /* 0x000fe200078e00ff */
[----:B------:R-:W-:-:S02]  /*22c0*/  IADD3 R128, P4, R124, c[0x0][0x2b0], RZ ;  /* 0x0000ac007c807a10 */ /* 0x000fc40007f9e0ff */
[----:B------:R-:W-:Y:S02]  /*22d0*/  IADD3 R124, P2, R124, c[0x0][0x2a8], RZ ;  /* 0x0000aa007c7c7a10 */ /* 0x000fe40007f5e0ff */
[----:B------:R-:W-:Y:S02]  /*22e0*/  IADD3 R52, P0, R52, c[0x0][0x2a8], RZ ;  /* 0x0000aa0034347a10 */ /* 0x000fe40007f1e0ff */
[C---:B------:R-:W-:Y:S01]  /*22f0*/  SHF.L.U64.HI R94, R95.reuse, 0x1, R94 ;  /* 0x000000015f5e7819 */ /* 0x040fe2000001025e */
[----:B------:R-:W-:Y:S01]  /*2300*/  IMAD.SHL.U32 R95, R95, 0x2, RZ ;  /* 0x000000025f5f7824 */ /* 0x000fe200078e00ff */
[C---:B------:R-:W-:Y:S02]  /*2310*/  IADD3.X R129, R0.reuse, c[0x0][0x2b4], RZ, P4, !PT ;  /* 0x0000ad0000817a10 */ /* 0x040fe400027fe4ff */
[----:B------:R-:W-:Y:S02]  /*2320*/  IADD3.X R125, R0, c[0x0][0x2ac], RZ, P2, !PT ;  /* 0x0000ab00007d7a10 */ /* 0x000fe400017fe4ff */
[----:B------:R-:W-:-:S02]  /*2330*/  IADD3.X R17, R2, c[0x0][0x2b4], RZ, P1, !PT ;  /* 0x0000ad0002117a10 */ /* 0x000fc40000ffe4ff */
[----:B------:R-:W-:Y:S02]  /*2340*/  IADD3.X R53, R2, c[0x0][0x2ac], RZ, P0, !PT ;  /* 0x0000ab0002357a10 */ /* 0x000fe400007fe4ff */
.L_x_6027:
        /* <DEDUP_REMOVED lines=18> */
.L_x_5980:
[----:B------:R-:W-:Y:S05]  /*2470*/  BSYNC B0 ;  /* 0x0000000000007941 */ /* 0x000fea0003800000 */
.L_x_5979:
        /* <DEDUP_REMOVED lines=18> */
.L_x_5982:
[----:B------:R-:W-:Y:S05]  /*25a0*/  BSYNC B0 ;  /* 0x0000000000007941 */ /* 0x000fea0003800000 */
.L_x_5981:
        /* <DEDUP_REMOVED lines=65> */
.L_x_5988:
[----:B------:R-:W-:Y:S05]  /*29c0*/  BSYNC B0 ;  /* 0x0000000000007941 */ /* 0x000fea0003800000 */
.L_x_5987:
        /* <DEDUP_REMOVED lines=50> */
.L_x_5990:
[----:B------:R-:W-:Y:S05]  /*2cf0*/  BSYNC B0 ;  /* 0x0000000000007941 */ /* 0x000fea0003800000 */
.L_x_5989:
        /* <DEDUP_REMOVED lines=49> */
.L_x_5986:
[----:B------:R-:W-:Y:S05]  /*3010*/  BSYNC B1 ;  /* 0x0000000000017941 */ /* 0x000fea0003800000 */
.L_x_5985:
        /* <DEDUP_REMOVED lines=57> */
.L_x_5994:
[----:B------:R-:W-:Y:S05]  /*33b0*/  BSYNC B0 ;  /* 0x0000000000007941 */ /* 0x000fea0003800000 */
.L_x_5993:
        /* <DEDUP_REMOVED lines=50> */
.L_x_5996:
[----:B------:R-:W-:Y:S05]  /*36e0*/  BSYNC B0 ;  /* 0x0000000000007941 */ /* 0x000fea0003800000 */
.L_x_5995:
        /* <DEDUP_REMOVED lines=49> */
.L_x_5992:
[----:B------:R-:W-:Y:S05]  /*3a00*/  BSYNC B1 ;  /* 0x0000000000017941 */ /* 0x000fea0003800000 */
.L_x_5991:
        /* <DEDUP_REMOVED lines=8> */
.L_x_5984:
        /* <DEDUP_REMOVED lines=89> */
.L_x_6003:
[----:B------:R-:W-:Y:S05]  /*4020*/  BSYNC B0 ;  /* 0x0000000000007941 */ /* 0x000fea0003800000 */
.L_x_6002:
[----:B-----5:R2:W-:Y:S02]  /*4030*/  STG.E.128 [R132.64], R40 ;  /* 0x0000002884007986 */ /* 0x0205e4000c101d06 */
.L_x_6001:
[----:B------:R-:W-:Y:S05]  /*4040*/  BSYNC B1 ;  /* 0x0000000000017941 */ /* 0x000fea0003800000 */
.L_x_6000:
        /* <DEDUP_REMOVED lines=87> */
.L_x_6007:
[----:B------:R-:W-:Y:S05]  /*45c0*/  BSYNC B0 ;  /* 0x0000000000007941 */ /* 0x000fea0003800000 */
.L_x_6006:
[----:B-----5:R3:W-:Y:S02]  /*45d0*/  STG.E.128 [R132.64+0x40], R40 ;  /* 0x0000402884007986 */ /* 0x0207e4000c101d06 */
.L_x_6005:
[----:B------:R-:W-:Y:S05]  /*45e0*/  BSYNC B1 ;  /* 0x0000000000017941 */ /* 0x000fea0003800000 */
.L_x_6004:
        /* <DEDUP_REMOVED lines=86> */
.L_x_6009:
[----:B------:R-:W-:Y:S05]  /*4b50*/  BSYNC B0 ;  /* 0x0000000000007941 */ /* 0x000fea0003800000 */
.L_x_6008:
[----:B-----5:R3:W-:Y:S02]  /*4b60*/  STG.E.128 [R132.64+0x80], R40 ;  /* 0x0000802884007986 */ /* 0x0207e4000c101d06 */
.L_x_5999:
[----:B------:R-:W-:Y:S05]  /*4b70*/  BSYNC B2 ;  /* 0x0000000000027941 */ /* 0x000fea0003800000 */
.L_x_5998:
        /* <DEDUP_REMOVED lines=93> */
.L_x_6015:
[----:B------:R-:W-:Y:S05]  /*5150*/  BSYNC B0 ;  /* 0x0000000000007941 */ /* 0x000fea0003800000 */
.L_x_6014:
[----:B-----5:R3:W-:Y:S02]  /*5160*/  STG.E.128 [R134.64], R40 ;  /* 0x0000002886007986 */ /* 0x0207e4000c101d06 */
.L_x_6013:
[----:B------:R-:W-:Y:S05]  /*5170*/  BSYNC B1 ;  /* 0x0000000000017941 */ /* 0x000fea0003800000 */
.L_x_6012:
        /* <DEDUP_REMOVED lines=93> */
.L_x_6019:
[----:B------:R-:W-:Y:S05]  /*5750*/  BSYNC B0 ;  /* 0x0000000000007941 */ /* 0x000fea0003800000 */
.L_x_6018:
[----:B-----5:R3:W-:Y:S02]  /*5760*/  STG.E.128 [R134.64+0x40], R40 ;  /* 0x0000402886007986 */ /* 0x0207e4000c101d06 */
.L_x_6017:
[----:B------:R-:W-:Y:S05]  /*5770*/  BSYNC B1 ;  /* 0x0000000000017941 */ /* 0x000fea0003800000 */
.L_x_6016:
        /* <DEDUP_REMOVED lines=29> */
[----:B------:R-:W-:Y:S01]  /*5950*/  MOV R139, RZ ;  /* 0x000000ff008b7202 */ /* 0x000fe20000000f00 */
[----:B------:R-:W-:Y:S01]  /*5960*/  @P0 IMAD R139, RZ, RZ, -UR5 ;  /* 0x80000005ff8b0e24 */ /* 0x000fe2000f8e02ff */
[C---:B------:R-:W-:Y:S02]  /*5970*/  LEA R18, P1, R116.reuse, R144, 0x1 ;  /* 0x0000009074127211 */ /* 0x040fe400078208ff */
[----:B------:R-:W2:Y:S02]  /*5980*/  LDG.E.128 R140, [R142.64] ;  /* 0x000000068e8c7981 */ /* 0x000ea4000c1e1d00 */
[----:B------:R-:W-:Y:S02]  /*5990*/  LEA.HI.X.SX32 R19, R116, R145, 0x1, P1 ;  /* 0x0000009174137211 */ /* 0x000fe400008f0eff */
[----:B------:R-:W-:Y:S04]  /*59a0*/  IADD3 R145, P1, R103, R139, RZ ;  /* 0x0000008b67917210 */ /* 0x000fe80007f3e0ff */
[----:B------:R-:W-:Y:S01]  /*59b0*/  LEA.HI.X.SX32 R139, R139, R100, 0x1, P1 ;  /* 0x000000648b8b7211 */ /* 0x000fe200008f0eff */
[----:B------:R-:W3:Y:S01]  /*59c0*/  LDG.E.128 R20, [R18.64] ;  /* 0x0000000612147981 */ /* 0x000ee2000c1e1d00 */
        /* <DEDUP_REMOVED lines=12> */
[C---:B---3--:R-:W-:Y:S01]  /*5a90*/  LOP3.LUT R32, R20.reuse, 0xffff0000, RZ, 0xc0, !PT ;  /* 0xffff000014207812 */ /* 0x048fe200078ec0ff */
[----:B------:R-:W-:Y:S01]  /*5aa0*/  IMAD.U32 R34, R20, 0x10000, RZ ;  /* 0x0001000014227824 */ /* 0x000fe200078e00ff */
[C---:B------:R-:W-:Y:S01]  /*5ab0*/  SHF.L.U32 R30, R21.reuse, 0x10, RZ ;  /* 0x00000010151e7819 */ /* 0x040fe200000006ff */
[----:B------:R-:W-:Y:S01]  /*5ac0*/  @!P0 FADD.FTZ R26, -R26, -RZ ;  /* 0x800000ff1a1a8221 */ /* 0x000fe20000010100 */
[----:B------:R-:W-:Y:S01]  /*5ad0*/  LOP3.LUT R31, R21, 0xffff0000, RZ, 0xc0, !PT ;  /* 0xffff0000151f7812 */ /* 0x000fe200078ec0ff */
[----:B------:R-:W-:Y:S01]  /*5ae0*/  FMUL.FTZ R0, R34, R33 ;  /* 0x0000002122007220 */ /* 0x000fe20000410000 */
[C---:B------:R-:W-:Y:S01]  /*5af0*/  SHF.L.U32 R19, R143.reuse, 0x10, RZ ;  /* 0x000000108f137819 */ /* 0x040fe200000006ff */
[----:B------:R-:W-:Y:S01]  /*5b00*/  FMUL.FTZ R2, R32, R29 ;  /* 0x0000001d20027220 */ /* 0x000fe20000410000 */
[----:B------:R-:W-:Y:S01]  /*5b10*/  LOP3.LUT R18, R143, 0xffff0000, RZ, 0xc0, !PT ;  /* 0xffff00008f127812 */ /* 0x000fe200078ec0ff */
[----:B------:R-:W-:Y:S01]  /*5b20*/  IMAD.U32 R28, R22, 0x10000, RZ ;  /* 0x00010000161c7824 */ /* 0x000fe200078e00ff */
[C---:B----4-:R-:W-:Y:S01]  /*5b30*/  LOP3.LUT R38, R56.reuse, 0xffff0000, RZ, 0xc0, !PT ;  /* 0xffff000038267812 */ /* 0x050fe200078ec0ff */
        /* <DEDUP_REMOVED lines=32> */
.L_x_6021:
[----:B------:R-:W-:Y:S05]  /*5d40*/  BSYNC B0 ;  /* 0x0000000000007941 */ /* 0x000fea0003800000 */
.L_x_6020:
[----:B-----5:R3:W-:Y:S02]  /*5d50*/  STG.E.128 [R134.64+0x80], R40 ;  /* 0x0000802886007986 */ /* 0x0207e4000c101d06 */
.L_x_6011:
[----:B------:R-:W-:Y:S05]  /*5d60*/  BSYNC B2 ;  /* 0x0000000000027941 */ /* 0x000fea0003800000 */
.L_x_6010:
        /* <DEDUP_REMOVED lines=8> */
.L_x_5983:
        /* <DEDUP_REMOVED lines=11> */
.L_x_6023:
[----:B------:R-:W-:Y:S05]  /*5ea0*/  BSYNC B0 ;  /* 0x0000000000007941 */ /* 0x000fea0003800000 */
.L_x_6022:
        /* <DEDUP_REMOVED lines=12> */
.L_x_6024:
[----:B------:R-:W-:Y:S05]  /*5f70*/  BSYNC B0 ;  /* 0x0000000000007941 */ /* 0x000fea0003800000 */
.L_x_5997:
        /* <DEDUP_REMOVED lines=80> */
.L_x_6025:
        /* <DEDUP_REMOVED lines=8> */
.L_x_6026:
[----:B------:R-:W-:Y:S04]  /*6500*/  IADD3 R9, R9, -0x1, RZ ;  /* 0xffffffff09097810 */ /* 0x000fe80007ffe0ff */
[----:B------:R-:W-:Y:S11]  /*6510*/  ISETP.GT.AND P0, PT, R9, R90, PT ;  /* 0x0000005a0900720c */ /* 0x000ff60003f04270 */
[----:B------:R-:W-:Y:S02]  /*6520*/  @!UPT UIADD3 URZ, URZ, URZ, URZ ;  /* 0x0000003f3f3ff290 */ /* 0x000fe4000fffe03f */
[----:B------:R-:W-:-:S05]  /*6530*/  @P0 BRA `(.L_x_6027) ;  /* 0xffffbe1000000947 */ /* 0x000fca000383ffff */
.L_x_5978:
        /* <DEDUP_REMOVED lines=15> */
[C---:B------:R-:W-:Y:S01]  /*6630*/  LEA R12, P1, R120.reuse, c[0x0][0x160], 0x1 ;  /* 0x00005800780c7a11 */ /* 0x040fe200078208ff */
[----:B-----5:R-:W-:Y:S01]  /*6640*/  IMAD.IADD R3, R115, 0x1, -R62 ;  /* 0x0000000173037824 */ /* 0x020fe200078e0a3e */
[C---:B------:R-:W-:Y:S01]  /*6650*/  IADD3 R2, P2, R120.reuse, UR4, RZ ;  /* 0x0000000478027c10 */ /* 0x040fe2000ff5e0ff */
[----:B------:R-:W-:Y:S01]  /*6660*/  ULDC.U8 UR4, c[0x0][0x313] ;  /* 0x0000c4c000047ab9 */ /* 0x000fe20000000000 */
[----:B------:R-:W-:Y:S02]  /*6670*/  LEA.HI.X R13, R120, c[0x0][0x164], R76, 0x1, P1 ;  /* 0x00005900780d7a11 */ /* 0x000fe400008f0c4c */
[----:B------:R-:W-:Y:S02]  /*6680*/  IADD3.X R7, R76, UR5, RZ, P2, !PT ;  /* 0x000000054c077c10 */ /* 0x000fe400097fe4ff */
[----:B------:R-:W-:Y:S02]  /*6690*/  LEA R8, P5, R2, c[0x0][0x160], 0x1 ;  /* 0x0000580002087a11 */ /* 0x000fe400078a08ff */
[----:B------:R-:W-:-:S02]  /*66a0*/  ISETP.GE.AND P2, PT, R112, R3, PT ;  /* 0x000000037000720c */ /* 0x000fc40003f46270 */
[----:B------:R-:W-:Y:S02]  /*66b0*/  LEA.HI.X R9, R2, c[0x0][0x164], R7, 0x1, P5 ;  /* 0x0000590002097a11 */ /* 0x000fe400028f0c07 */
[----:B------:R-:W-:Y:S02]  /*66c0*/  ISETP.GT.AND P2, PT, R73, -0x4, !P2 ;  /* 0xfffffffc4900780c */ /* 0x000fe40005744270 */
[----:B--2---:R-:W-:-:S05]  /*66d0*/  IADD3 R0, R0, R77, R62 ;  /* 0x0000004d00007210 */ /* 0x004fca0007ffe03e */
[----:B------:R-:W-:-:S05]  /*66e0*/  IMAD R5, R81, R0, RZ ;  /* 0x0000000051057224 */ /* 0x000fca00078e02ff */
[-C--:B------:R-:W-:Y:S02]  /*66f0*/  IADD3 R82, P1, R82, R5.reuse, RZ ;  /* 0x0000000552527210 */ /* 0x080fe40007f3e0ff */
[----:B------:R-:W-:Y:S02]  /*6700*/  IADD3 R0, P6, R80, R5, RZ ;  /* 0x0000000550007210 */ /* 0x000fe40007fde0ff */
[----:B------:R-:W-:-:S05]  /*6710*/  SHF.R.S32.HI R5, RZ, 0x1f, R5 ;  /* 0x0000001fff057819 */ /* 0x000fca0000011405 */
[--C-:B------:R-:W-:Y:S01]  /*6720*/  IMAD.X R79, R79, 0x1, R5.reuse, P1 ;  /* 0x000000014f4f7824 */ /* 0x100fe200008e0605 */
[----:B------:R-:W-:Y:S01]  /*6730*/  ISETP.NE.AND P1, PT, RZ, UR4, PT ;  /* 0x00000004ff007c0c */ /* 0x000fe2000bf25270 */
[----:B------:R-:W-:-:S12]  /*6740*/  IMAD.X R2, R78, 0x1, R5, P6 ;  /* 0x000000014e027824 */ /* 0x000fd800030e0605 */
        /* <DEDUP_REMOVED lines=57> */
.L_x_6036:
[----:B------:R-:W-:Y:S05]  /*6ae0*/  BSYNC B0 ;  /* 0x0000000000007941 */ /* 0x000fea0003800000 */
.L_x_6035:
[----:B-----5:R4:W-:Y:S04]  /*6af0*/  STS.64 [R116], R16 ;  /* 0x0000001074007388 */ /* 0x0209e80000000a00 */
[----:B------:R4:W-:Y:S02]  /*6b00*/  STS.64 [R116+0x8], R18 ;  /* 0x0000081274007388 */ /* 0x0009e40000000a00 */
.L_x_6034:
[----:B------:R-:W-:Y:S05]  /*6b10*/  BSYNC B1 ;  /* 0x0000000000017941 */ /* 0x000fea0003800000 */
.L_x_6033:
        /* <DEDUP_REMOVED lines=45> */
.L_x_6040:
[----:B------:R-:W-:Y:S05]  /*6df0*/  BSYNC B0 ;  /* 0x0000000000007941 */ /* 0x000fea0003800000 */
.L_x_6039:
[----:B-----5:R1:W-:Y:S02]  /*6e00*/  STS.128 [R116+0x1000], R16 ;  /* 0x0010001074007388 */ /* 0x0203e40000000c00 */
.L_x_6038:
[----:B------:R-:W-:Y:S05]  /*6e10*/  BSYNC B1 ;  /* 0x0000000000017941 */ /* 0x000fea0003800000 */
.L_x_6037:
        /* <DEDUP_REMOVED lines=10> */
[C---:B-1----:R-:W-:Y:S02]  /*6ec0*/  SHF.L.U32 R12, R16.reuse, 0x10, RZ ;  /* 0x00000010100c7819 */ /* 0x042fe400000006ff */
[----:B------:R-:W-:-:S02]  /*6ed0*/  LOP3.LUT R22, R16, 0xffff0000, RZ, 0xc0, !PT ;  /* 0xffff000010167812 */ /* 0x000fc400078ec0ff */
[C---:B------:R-:W-:Y:S02]  /*6ee0*/  SHF.L.U32 R17, R19.reuse, 0x10, RZ ;  /* 0x0000001013117819 */ /* 0x040fe400000006ff */
[----:B------:R-:W-:Y:S01]  /*6ef0*/  LOP3.LUT R16, R19, 0xffff0000, RZ, 0xc0, !PT ;  /* 0xffff000013107812 */ /* 0x000fe200078ec0ff */
[C---:B------:R-:W-:Y:S01]  /*6f00*/  IMAD.U32 R19, R18.reuse, 0x10000, RZ ;  /* 0x0001000012137824 */ /* 0x040fe200078e00ff */
[----:B------:R-:W-:Y:S02]  /*6f10*/  LOP3.LUT R24, R18, 0xffff0000, RZ, 0xc0, !PT ;  /* 0xffff000012187812 */ /* 0x000fe400078ec0ff */
[----:B----4-:R-:W-:Y:S02]  /*6f20*/  LOP3.LUT R13, R4, 0xffff0000, RZ, 0xc0, !PT ;  /* 0xffff0000040d7812 */ /* 0x010fe400078ec0ff */
        /* <DEDUP_REMOVED lines=28> */
.L_x_6042:
[----:B------:R-:W-:Y:S05]  /*70f0*/  BSYNC B0 ;  /* 0x0000000000007941 */ /* 0x000fea0003800000 */
.L_x_6041:
[----:B-----5:R4:W-:Y:S02]  /*7100*/  STS.128 [R116+0x2000], R16 ;  /* 0x0020001074007388 */ /* 0x0209e40000000c00 */
.L_x_6032:
[----:B------:R-:W-:Y:S05]  /*7110*/  BSYNC B2 ;  /* 0x0000000000027941 */ /* 0x000fea0003800000 */
.L_x_6031:
        /* <DEDUP_REMOVED lines=22> */
[C---:B-----5:R-:W-:Y:S02]  /*7280*/  SHF.L.U32 R12, R17.reuse, 0x10, RZ ;  /* 0x00000010110c7819 */ /* 0x060fe400000006ff */
[----:B------:R-:W-:Y:S01]  /*7290*/  LOP3.LUT R0, R17, 0xffff0000, RZ, 0xc0, !PT ;  /* 0xffff000011007812 */ /* 0x000fe200078ec0ff */
[----:B------:R-:W-:Y:S01]  /*72a0*/  IMAD.U32 R17, R18, 0x10000, RZ ;  /* 0x0001000012117824 */ /* 0x000fe200078e00ff */
[C---:B------:R-:W-:Y:S02]  /*72b0*/  SHF.L.U32 R13, R16.reuse, 0x10, RZ ;  /* 0x00000010100d7819 */ /* 0x040fe400000006ff */
[----:B------:R-:W-:-:S02]  /*72c0*/  LOP3.LUT R22, R16, 0xffff0000, RZ, 0xc0, !PT ;  /* 0xffff000010167812 */ /* 0x000fc400078ec0ff */
[C---:B------:R-:W-:Y:S02]  /*72d0*/  LOP3.LUT R14, R19.reuse, 0xffff0000, RZ, 0xc0, !PT ;  /* 0xffff0000130e7812 */ /* 0x040fe400078ec0ff */
[----:B------:R-:W-:Y:S02]  /*72e0*/  SHF.L.U32 R16, R19, 0x10, RZ ;  /* 0x0000001013107819 */ /* 0x000fe400000006ff */
        /* <DEDUP_REMOVED lines=29> */
.L_x_6047:
[----:B------:R-:W-:Y:S05]  /*74c0*/  BSYNC B0 ;  /* 0x0000000000007941 */ /* 0x000fea0003800000 */
.L_x_6046:
[----:B-----5:R4:W-:Y:S02]  /*74d0*/  STS.128 [R116+0x800], R16 ;  /* 0x0008001074007388 */ /* 0x0209e40000000c00 */
.L_x_6045:
[----:B------:R-:W-:Y:S05]  /*74e0*/  BSYNC B1 ;  /* 0x0000000000017941 */ /* 0x000fea0003800000 */
.L_x_6044:
[----:B------:R1:W-:Y:S01]  /*74f0*/  @P4 STS.128 [R116+0x1800], RZ ;  /* 0x001800ff74004388 */ /* 0x0003e20000000c00 */
[----:B------:R-:W-:Y:S01]  /*7500*/  BSSY B1, `(.L_x_6048) ;  /* 0x000002e000017945 */ /* 0x000fe20003800000 */
[----:B------:R-:W-:Y:S05]  /*7510*/  @P4 BRA `(.L_x_6049) ;  /* 0x000002c000004947 */ /* 0x000fea0003800000 */
[----:B-12-4-:R1:W5:Y:S01]  /*7520*/  LDG.E.128 R12, [R8.64+0x40] ;  /* 0x00004006080c7981 */ /* 0x016362000c1e1d00 */
        /* <DEDUP_REMOVED lines=13> */
[C---:B--2---:R-:W-:Y:S02]  /*7600*/  LOP3.LUT R12, R2.reuse, 0xffff0000, RZ, 0xc0, !PT ;  /* 0xffff0000020c7812 */ /* 0x044fe400078ec0ff */
[----:B------:R-:W-:Y:S02]  /*7610*/  SHF.L.U32 R2, R2, 0x10, RZ ;  /* 0x0000001002027819 */ /* 0x000fe400000006ff */
[----:B----4-:R-:W-:Y:S01]  /*7620*/  LOP3.LUT R23, R4, 0xffff0000, RZ, 0xc0, !PT ;  /* 0xffff000004177812 */ /* 0x010fe200078ec0ff */
[-C--:B------:R-:W-:Y:S01]  /*7630*/  FMUL.FTZ R14, R0, R12.reuse ;  /* 0x0000000c000e7220 */ /* 0x080fe20000410000 */
[----:B------:R-:W-:Y:S01]  /*7640*/  LOP3.LUT R19, R3, 0xffff0000, RZ, 0xc0, !PT ;  /* 0xffff000003137812 */ /* 0x000fe200078ec0ff */
[----:B------:R-:W-:Y:S01]  /*7650*/  FMUL.FTZ R12, R11, R12 ;  /* 0x0000000c0b0c7220 */ /* 0x000fe20000410000 */
[----:B------:R-:W-:Y:S01]  /*7660*/  LOP3.LUT R22, R5, 0xffff0000, RZ, 0xc0, !PT ;  /* 0xffff000005167812 */ /* 0x000fe200078ec0ff */
[-C--:B------:R-:W-:Y:S01]  /*7670*/  FFMA.FTZ R14, R11, R23.reuse, -R14 ;  /* 0x000000170b0e7223 */ /* 0x080fe2000001080e */
[----:B------:R-:W-:Y:S01]  /*7680*/  SHF.L.U32 R4, R4, 0x10, RZ ;  /* 0x0000001004047819 */ /* 0x000fe200000006ff */
[----:B------:R-:W-:Y:S01]  /*7690*/  FFMA.FTZ R23, R0, R23, R12 ;  /* 0x0000001700177223 */ /* 0x000fe2000001000c */
[----:B------:R-:W-:Y:S01]  /*76a0*/  SHF.L.U32 R12, R5, 0x10, RZ ;  /* 0x00000010050c7819 */ /* 0x000fe200000006ff */
[----:B------:R-:W-:-:S02]  /*76b0*/  IMAD.U32 R0, R3, 0x10000, RZ ;  /* 0x0001000003007824 */ /* 0x000fc400078e00ff */
[-C--:B------:R-:W-:Y:S02]  /*76c0*/  FMUL.FTZ R3, R18, R2.reuse ;  /* 0x0000000212037220 */ /* 0x080fe40000410000 */
[----:B------:R-:W-:Y:S02]  /*76d0*/  FMUL.FTZ R5, R13, R2 ;  /* 0x000000020d057220 */ /* 0x000fe40000410000 */
[-C--:B------:R-:W-:Y:S02]  /*76e0*/  FMUL.FTZ R27, R15, R19.reuse ;  /* 0x000000130f1b7220 */ /* 0x080fe40000410000 */
[-C--:B------:R-:W-:Y:S02]  /*76f0*/  FMUL.FTZ R2, R25, R0.reuse ;  /* 0x0000000019027220 */ /* 0x080fe40000410000 */
[----:B------:R-:W-:Y:S02]  /*7700*/  FMUL.FTZ R19, R16, R19 ;  /* 0x0000001310137220 */ /* 0x000fe40000410000 */
[----:B------:R-:W-:-:S02]  /*7710*/  FMUL.FTZ R0, R17, R0 ;  /* 0x0000000011007220 */ /* 0x000fc40000410000 */
[----:B------:R-:W-:Y:S02]  /*7720*/  FFMA.FTZ R27, R16, R22, -R27 ;  /* 0x00000016101b7223 */ /* 0x000fe4000001081b */
[----:B------:R-:W-:Y:S01]  /*7730*/  FFMA.FTZ R3, R13, R4, -R3 ;  /* 0x000000040d037223 */ /* 0x000fe20000010803 */
[----:B------:R-:W-:Y:S01]  /*7740*/  F2FP.BF16.PACK_AB R13, R23, R14 ;  /* 0x0000000e170d723e */ /* 0x000fe200000010ff */
[----:B------:R-:W-:Y:S02]  /*7750*/  FFMA.FTZ R22, R15, R22, R19 ;  /* 0x000000160f167223 */ /* 0x000fe40000010013 */
[----:B------:R-:W-:Y:S02]  /*7760*/  FFMA.FTZ R4, R18, R4, R5 ;  /* 0x0000000412047223 */ /* 0x000fe40000010005 */
[-C--:B------:R-:W-:Y:S01]  /*7770*/  FFMA.FTZ R2, R17, R12.reuse, -R2 ;  /* 0x0000000c11027223 */ /* 0x080fe20000010802 */
[----:B------:R-:W-:Y:S01]  /*7780*/  F2FP.BF16.PACK_AB R15, R22, R27 ;  /* 0x0000001b160f723e */ /* 0x000fe200000010ff */
[----:B------:R-:W-:Y:S01]  /*7790*/  FFMA.FTZ R25, R25, R12, R0 ;  /* 0x0000000c19197223 */ /* 0x000fe20000010000 */
[----:B------:R-:W-:-:S04]  /*77a0*/  F2FP.BF16.PACK_AB R12, R4, R3 ;  /* 0x00000003040c723e */ /* 0x000fc800000010ff */
[----:B------:R-:W-:Y:S02]  /*77b0*/  F2FP.BF16.PACK_AB R14, R25, R2 ;  /* 0x00000002190e723e */ /* 0x000fe400000010ff */
.L_x_6051:
[----:B------:R-:W-:Y:S05]  /*77c0*/  BSYNC B0 ;  /* 0x0000000000007941 */ /* 0x000fea0003800000 */
.L_x_6050:
[----:B-----5:R2:W-:Y:S02]  /*77d0*/  STS.128 [R116+0x1800], R12 ;  /* 0x0018000c74007388 */ /* 0x0205e40000000c00 */
.L_x_6049:
[----:B------:R-:W-:Y:S05]  /*77e0*/  BSYNC B1 ;  /* 0x0000000000017941 */ /* 0x000fea0003800000 */
.L_x_6048:
[----:B------:R1:W-:Y:S01]  /*77f0*/  @P0 STS.128 [R116+0x2800], RZ ;  /* 0x002800ff74000388 */ /* 0x0003e20000000c00 */
[----:B------:R-:W-:Y:S05]  /*7800*/  @P0 BRA `(.L_x_6043) ;  /* 0x00002a9000000947 */ /* 0x000fea0003800000 */
[----:B-12-4-:R1:W5:Y:S01]  /*7810*/  LDG.E.128 R12, [R8.64+0x80] ;  /* 0x00008006080c7981 */ /* 0x016362000c1e1d00 */
[----:B------:R-:W-:Y:S01]  /*7820*/  ISETP.GE.AND P1, PT, R10, c[0x0][0x230], PT ;  /* 0x00008c000a007a0c */ /* 0x000fe20003f26270 */
[----:B------:R-:W-:-:S12]  /*7830*/  BSSY B0, `(.L_x_6052) ;  /* 0x0000028000007945 */ /* 0x000fd80003800000 */
[----:B------:R-:W-:Y:S05]  /*7840*/  @P1 BRA `(.L_x_6053) ;  /* 0x0000026000001947 */ /* 0x000fea0003800000 */
[----:B------:R-:W2:Y:S04]  /*7850*/  LDG.E.64 R2, [R20.64+0x40] ;  /* 0x0000400614027981 */ /* 0x000ea8000c1e1b00 */
[----:B------:R-:W4:Y:S01]  /*7860*/  LDG.E.64 R4, [R6.64+0x40] ;  /* 0x0000400606047981 */ /* 0x000f22000c1e1b00 */
[C---:B-----5:R-:W-:Y:S02]  /*7870*/  LOP3.LUT R0, R13.reuse, 0xffff0000, RZ, 0xc0, !PT ;  /* 0xffff00000d007812 */ /* 0x060fe400078ec0ff */
[----:B-1----:R-:W-:Y:S01]  /*7880*/  SHF.L.U32 R8, R13, 0x10, RZ ;  /* 0x000000100d087819 */ /* 0x002fe200000006ff */
[----:B------:R-:W-:Y:S01]  /*7890*/  IMAD.U32 R13, R14, 0x10000, RZ ;  /* 0x000100000e0d7824 */ /* 0x000fe200078e00ff */
[C---:B------:R-:W-:Y:S02]  /*78a0*/  SHF.L.U32 R9, R12.reuse, 0x10, RZ ;  /* 0x000000100c097819 */ /* 0x040fe400000006ff */
[----:B------:R-:W-:-:S02]  /*78b0*/  LOP3.LUT R16, R12, 0xffff0000, RZ, 0xc0, !PT ;  /* 0xffff00000c107812 */ /* 0x000fc400078ec0ff */
[C---:B------:R-:W-:Y:S02]  /*78c0*/  SHF.L.U32 R12, R15.reuse, 0x10, RZ ;  /* 0x000000100f0c7819 */ /* 0x040fe400000006ff */
[----:B------:R-:W-:Y:S02]  /*78d0*/  LOP3.LUT R10, R15, 0xffff0000, RZ, 0xc0, !PT ;  /* 0xffff00000f0a7812 */ /* 0x000fe400078ec0ff */
        /* <DEDUP_REMOVED lines=23> */
[-C--:B------:R-:W-:Y:S01]  /*7a50*/  FFMA.FTZ R2, R13, R8.reuse, -R2 ;  /* 0x000000080d027223 */ /* 0x080fe20000010802 */
[----:B------:R-:W-:Y:S01]  /*7a60*/  F2FP.BF16.PACK_AB R13, R0, R7 ;  /* 0x00000007000d723e */ /* 0x000fe200000010ff */
[----:B------:R-:W-:Y:S01]  /*7a70*/  FFMA.FTZ R3, R14, R8, R3 ;  /* 0x000000080e037223 */ /* 0x000fe20000010003 */
[----:B------:R-:W-:-:S02]  /*7a80*/  F2FP.BF16.PACK_AB R15, R15, R6 ;  /* 0x000000060f0f723e */ /* 0x000fc400000010ff */
[----:B------:R-:W-:Y:S02]  /*7a90*/  F2FP.BF16.PACK_AB R12, R4, R5 ;  /* 0x00000005040c723e */ /* 0x000fe400000010ff */
[----:B------:R-:W-:Y:S02]  /*7aa0*/  F2FP.BF16.PACK_AB R14, R3, R2 ;  /* 0x00000002030e723e */ /* 0x000fe400000010ff */
.L_x_6053:
[----:B------:R-:W-:Y:S05]  /*7ab0*/  BSYNC B0 ;  /* 0x0000000000007941 */ /* 0x000fea0003800000 */
.L_x_6052:
[----:B-----5:R2:W-:Y:S01]  /*7ac0*/  STS.128 [R116+0x2800], R12 ;  /* 0x0028000c74007388 */ /* 0x0205e20000000c00 */
[----:B------:R-:W-:Y:S05]  /*7ad0*/  BRA `(.L_x_6043) ;  /* 0x000027c000007947 */ /* 0x000fea0003800000 */
.L_x_6030:
        /* <DEDUP_REMOVED lines=26> */
[----:B------:R-:W4:Y:S01]  /*7c80*/  LDG.E.128 R4, [R6.64] ;  /* 0x0000000606047981 */ /* 0x000f22000c1e1d00 */
[----:B------:R-:W-:Y:S02]  /*7c90*/  LEA.HI.X R19, R17, c[0x0][0x2b4], R16, 0x1, P2 ;  /* 0x0000ad0011137a11 */ /* 0x000fe400010f0c10 */
[----:B------:R-:W-:-:S04]  /*7ca0*/  IADD3 R20, P2, R21, R0, RZ ;  /* 0x0000000015147210 */ /* 0x000fc80007f5e0ff */
[----:B--2---:R-:W2:Y:S01]  /*7cb0*/  LDG.E.128 R16, [R18.64] ;  /* 0x0000000612107981 */ /* 0x004ea2000c1e1d00 */
        /* <DEDUP_REMOVED lines=65> */
.L_x_6059:
[----:B------:R-:W-:Y:S05]  /*80d0*/  BSYNC B0 ;  /* 0x0000000000007941 */ /* 0x000fea0003800000 */
.L_x_6058:
[----:B-----5:R4:W-:Y:S04]  /*80e0*/  STS.64 [R116], R24 ;  /* 0x0000001874007388 */ /* 0x0209e80000000a00 */
[----:B------:R4:W-:Y:S02]  /*80f0*/  STS.64 [R116+0x8], R26 ;  /* 0x0000081a74007388 */ /* 0x0009e40000000a00 */
.L_x_6057:
[----:B------:R-:W-:Y:S05]  /*8100*/  BSYNC B1 ;  /* 0x0000000000017941 */ /* 0x000fea0003800000 */
.L_x_6056:
        /* <DEDUP_REMOVED lines=21> */
[----:B--2---:R-:W2:Y:S01]  /*8260*/  LDG.E.128 R4, [R6.64+0x40] ;  /* 0x0000400606047981 */ /* 0x004ea2000c1e1d00 */
[----:B------:R-:W-:Y:S02]  /*8270*/  LEA.HI.X R19, R17, c[0x0][0x2b4], R16, 0x1, P2 ;  /* 0x0000ad0011137a11 */ /* 0x000fe400010f0c10 */
[----:B------:R-:W-:-:S04]  /*8280*/  IADD3 R20, P2, R21, R0, RZ ;  /* 0x0000000015147210 */ /* 0x000fc80007f5e0ff */
[----:B---3--:R-:W3:Y:S01]  /*8290*/  LDG.E.128 R16, [R18.64+0x40] ;  /* 0x0000400612107981 */ /* 0x008ee2000c1e1d00 */
        /* <DEDUP_REMOVED lines=65> */
.L_x_6063:
[----:B------:R-:W-:Y:S05]  /*86b0*/  BSYNC B0 ;  /* 0x0000000000007941 */ /* 0x000fea0003800000 */
.L_x_6062:
[----:B-----5:R1:W-:Y:S02]  /*86c0*/  STS.128 [R116+0x1000], R24 ;  /* 0x0010001874007388 */ /* 0x0203e40000000c00 */
.L_x_6061:
[----:B------:R-:W-:Y:S05]  /*86d0*/  BSYNC B1 ;  /* 0x0000000000017941 */ /* 0x000fea0003800000 */
.L_x_6060:
        /* <DEDUP_REMOVED lines=16> */
[C---:B------:R-:W-:Y:S02]  /*87e0*/  LEA R18, P2, R16.reuse, c[0x0][0x2b0], 0x1 ;  /* 0x0000ac0010127a11 */ /* 0x040fe400078408ff */
[----:B------:R-:W-:Y:S01]  /*87f0*/  @P1 SHF.R.S32.HI R12, RZ, 0x1, R88 ;  /* 0x00000001ff0c1819 */ /* 0x000fe20000011458 */
[----:B------:R-:W2:Y:S01]  /*8800*/  LDG.E.128 R4, [R6.64+0x80] ;  /* 0x0000800606047981 */ /* 0x000ea2000c1e1d00 */
[----:B------:R-:W-:Y:S01]  /*8810*/  LEA.HI.X R19, R16, c[0x0][0x2b4], R13, 0x1, P2 ;  /* 0x0000ad0010137a11 */ /* 0x000fe200010f0c0d */
[----:B------:R-:W-:Y:S01]  /*8820*/  IMAD.MOV.U32 R13, RZ, RZ, RZ ;  /* 0x000000ffff0d7224 */ /* 0x000fe200078e00ff */
[----:B------:R-:W-:-:S04]  /*8830*/  @P1 IADD3 R13, -R12, RZ, RZ ;  /* 0x000000ff0c0d1210 */ /* 0x000fc80007ffe1ff */
[C---:B------:R-:W-:Y:S01]  /*8840*/  IADD3 R12, P2, R13.reuse, R0, RZ ;  /* 0x000000000d0c7210 */ /* 0x040fe20007f5e0ff */
[----:B------:R-:W4:Y:S03]  /*8850*/  LDG.E.128 R16, [R18.64+0x80] ;  /* 0x0000800612107981 */ /* 0x000f26000c1e1d00 */
        /* <DEDUP_REMOVED lines=35> */
[----:B---3--:R-:W-:Y:S01]  /*8a90*/  SHF.L.U32 R18, R23, 0x10, RZ ;  /* 0x0000001017127819 */ /* 0x008fe200000006ff */
        /* <DEDUP_REMOVED lines=28> */
.L_x_6065:
[----:B------:R-:W-:Y:S05]  /*8c60*/  BSYNC B0 ;  /* 0x0000000000007941 */ /* 0x000fea0003800000 */
.L_x_6064:
[----:B-----5:R4:W-:Y:S02]  /*8c70*/  STS.128 [R116+0x2000], R24 ;  /* 0x0020001874007388 */ /* 0x0209e40000000c00 */
.L_x_6055:
[----:B------:R-:W-:Y:S05]  /*8c80*/  BSYNC B2 ;  /* 0x0000000000027941 */ /* 0x000fea0003800000 */
.L_x_6054:
[----:B-1--4-:R-:W-:-:S04]  /*8c90*/  IADD3 R24, R112, 0x20, RZ ;  /* 0x0000002070187810 */ /* 0x012fc80007ffe0ff */
        /* <DEDUP_REMOVED lines=12> */
[----:B--2---:R-:W-:Y:S01]  /*8d60*/  IMAD.MOV.U32 R13, RZ, RZ, RZ ;  /* 0x000000ffff0d7224 */ /* 0x004fe200078e00ff */
[----:B------:R-:W-:-:S04]  /*8d70*/  IADD3 R21, P2, R83, R0, RZ ;  /* 0x0000000053157210 */ /* 0x000fc80007f5e0ff */
        /* <DEDUP_REMOVED lines=14> */
[----:B------:R-:W2:Y:S03]  /*8e60*/  LDG.E.128 R16, [R16.64] ;  /* 0x0000000610107981 */ /* 0x000ea6000c1e1d00 */
[C---:B------:R-:W-:Y:S01]  /*8e70*/  IADD3 R21, P2, R22.reuse, R21, RZ ;  /* 0x0000001516157210 */ /* 0x040fe20007f5e0ff */
[----:B---3--:R-:W3:Y:S03]  /*8e80*/  LDG.E.128 R12, [R12.64] ;  /* 0x000000060c0c7981 */ /* 0x008ee6000c1e1d00 */
[----:B------:R-:W-:Y:S02]  /*8e90*/  LEA.HI.X.SX32 R20, R22, R20, 0x1, P2 ;  /* 0x0000001416147211 */ /* 0x000fe400010f0eff */
[----:B------:R-:W-:-:S04]  /*8ea0*/  LEA R22, P2, R21, c[0x0][0x2a8], 0x1 ;  /* 0x0000aa0015167a11 */ /* 0x000fc800078408ff */
        /* <DEDUP_REMOVED lines=33> */
[----:B----4-:R-:W-:Y:S01]  /*90c0*/  LOP3.LUT R15, R20, 0xffff0000, RZ, 0xc0, !PT ;  /* 0xffff0000140f7812 */ /* 0x010fe200078ec0ff */
        /* <DEDUP_REMOVED lines=30> */
.L_x_6069:
[----:B------:R-:W-:Y:S05]  /*92b0*/  BSYNC B0 ;  /* 0x0000000000007941 */ /* 0x000fea0003800000 */
.L_x_6068:
[----:B-----5:R1:W-:Y:S02]  /*92c0*/  STS.128 [R116+0x800], R4 ;  /* 0x0008000474007388 */ /* 0x0203e40000000c00 */
.L_x_6067:
[----:B------:R-:W-:Y:S05]  /*92d0*/  BSYNC B1 ;  /* 0x0000000000017941 */ /* 0x000fea0003800000 */
.L_x_6066:
[----:B------:R1:W-:Y:S01]  /*92e0*/  @P4 STS.128 [R116+0x1800], RZ ;  /* 0x001800ff74004388 */ /* 0x0003e20000000c00 */
[----:B------:R-:W-:Y:S01]  /*92f0*/  BSSY B1, `(.L_x_6070) ;  /* 0x000005f000017945 */ /* 0x000fe20003800000 */
[----:B------:R-:W-:Y:S05]  /*9300*/  @P4 BRA `(.L_x_6071) ;  /* 0x000005d000004947 */ /* 0x000fea0003800000 */
[----:B-1----:R1:W5:Y:S01]  /*9310*/  LDG.E.128 R4, [R8.64+0x40] ;  /* 0x0000400608047981 */ /* 0x002362000c1e1d00 */
[----:B------:R-:W-:Y:S01]  /*9320*/  ISETP.GE.AND P1, PT, R11, c[0x0][0x230], PT ;  /* 0x00008c000b007a0c */ /* 0x000fe20003f26270 */
[----:B------:R-:W-:-:S12]  /*9330*/  BSSY B0, `(.L_x_6072) ;  /* 0x0000059000007945 */ /* 0x000fd80003800000 */
[----:B------:R-:W-:Y:S05]  /*9340*/  @P1 BRA `(.L_x_6073) ;  /* 0x0000057000001947 */ /* 0x000fea0003800000 */
[----:B------:R-:W-:Y:S01]  /*9350*/  ISETP.GE.AND P1, PT, R11, R81, PT ;  /* 0x000000510b00720c */ /* 0x000fe20003f26270 */
[----:B--2---:R-:W-:Y:S01]  /*9360*/  IMAD.MOV.U32 R13, RZ, RZ, RZ ;  /* 0x000000ffff0d7224 */ /* 0x004fe200078e00ff */
[----:B------:R-:W-:-:S04]  /*9370*/  IADD3 R11, R83, 0x20, RZ ;  /* 0x00000020530b7810 */ /* 0x000fc80007ffe0ff */
[----:B------:R-:W-:-:S04]  /*9380*/  IADD3 R20, P2, R11, R0, RZ ;  /* 0x000000000b147210 */ /* 0x000fc80007f5e0ff */
[----:B------:R-:W-:-:S03]  /*9390*/  LEA.HI.X.SX32 R11, R11, R2, 0x1, P2 ;  /* 0x000000020b0b7211 */ /* 0x000fc600010f0eff */
[--C-:B------:R-:W-:Y:S02]  /*93a0*/  @P1 SHF.R.S32.HI R3, RZ, 0x1, R88.reuse ;  /* 0x00000001ff031819 */ /* 0x100fe40000011458 */
[----:B------:R-:W-:-:S03]  /*93b0*/  @P1 SHF.R.S32.HI R12, RZ, 0x1, R88 ;  /* 0x00000001ff0c1819 */ /* 0x000fc60000011458 */
[----:B------:R-:W-:Y:S02]  /*93c0*/  @P1 IMAD.MOV R13, RZ, RZ, -R3 ;  /* 0x000000ffff0d1224 */ /* 0x000fe400078e0a03 */
[----:B------:R-:W-:Y:S01]  /*93d0*/  IMAD.MOV.U32 R3, RZ, RZ, R81 ;  /* 0x000000ffff037224 */ /* 0x000fe200078e0051 */
[----:B------:R-:W-:Y:S02]  /*93e0*/  @P1 IADD3 R3, -R12, RZ, RZ ;  /* 0x000000ff0c031210 */ /* 0x000fe40007ffe1ff */
[----:B------:R-:W-:-:S04]  /*93f0*/  IADD3 R14, P2, R13, R20, RZ ;  /* 0x000000140d0e7210 */ /* 0x000fc80007f5e0ff */
[----:B------:R-:W-:Y:S02]  /*9400*/  LEA.HI.X.SX32 R13, R13, R11, 0x1, P2 ;  /* 0x0000000b0d0d7211 */ /* 0x000fe400010f0eff */
[----:B------:R-:W-:-:S04]  /*9410*/  LEA R16, P2, R14, c[0x0][0x2b0], 0x1 ;  /* 0x0000ac000e107a11 */ /* 0x000fc800078408ff */
[----:B------:R-:W-:Y:S01]  /*9420*/  LEA.HI.X R17, R14, c[0x0][0x2b4], R13, 0x1, P2 ;  /* 0x0000ad000e117a11 */ /* 0x000fe200010f0c0d */
[----:B------:R-:W-:Y:S01]  /*9430*/  IMAD.WIDE R12, R3, 0x2, R8 ;  /* 0x00000002030c7825 */ /* 0x000fe200078e0208 */
[----:B------:R-:W-:-:S03]  /*9440*/  @P1 SHF.R.S32.HI R3, RZ, 0x1, R88 ;  /* 0x00000001ff031819 */ /* 0x000fc60000011458 */
[----:B------:R-:W-:Y:S01]  /*9450*/  IMAD.MOV.U32 R21, RZ, RZ, RZ ;  /* 0x000000ffff157224 */ /* 0x000fe200078e00ff */
[----:B------:R-:W2:Y:S01]  /*9460*/  LDG.E.128 R16, [R16.64] ;  /* 0x0000000610107981 */ /* 0x000ea2000c1e1d00 */
[----:B------:R-:W-:-:S03]  /*9470*/  @P1 IMAD.MOV R21, RZ, RZ, -R3 ;  /* 0x000000ffff151224 */ /* 0x000fc600078e0a03 */
[----:B---3--:R-:W3:Y:S02]  /*9480*/  LDG.E.128 R12, [R12.64+0x40] ;  /* 0x000040060c0c7981 */ /* 0x008ee4000c1e1d00 */
[----:B------:R-:W-:-:S04]  /*9490*/  IADD3 R20, P2, R21, R20, RZ ;  /* 0x0000001415147210 */ /* 0x000fc80007f5e0ff */
        /* <DEDUP_REMOVED lines=8> */
[----:B------:R-:W-:Y:S02]  /*9520*/  SHF.L.U32 R28, R7, 0x10, RZ ;  /* 0x00000010071c7819 */ /* 0x000fe400000006ff */
[C---:B------:R-:W-:Y:S02]  /*9530*/  SHF.L.U32 R11, R4.reuse, 0x10, RZ ;  /* 0x00000010040b7819 */ /* 0x040fe400000006ff */
[----:B------:R-:W-:Y:S02]  /*9540*/  LOP3.LUT R4, R4, 0xffff0000, RZ, 0xc0, !PT ;  /* 0xffff000004047812 */ /* 0x000fe400078ec0ff */
[----:B------:R-:W-:Y:S01]  /*9550*/  LOP3.LUT R6, R6, 0xffff0000, RZ, 0xc0, !PT ;  /* 0xffff000006067812 */ /* 0x000fe200078ec0ff */
[C---:B--2---:R-:W-:Y:S01]  /*9560*/  IMAD.U32 R7, R17.reuse, 0x10000, RZ ;  /* 0x0001000011077824 */ /* 0x044fe200078e00ff */
[----:B------:R-:W-:Y:S01]  /*9570*/  LOP3.LUT R30, R17, 0xffff0000, RZ, 0xc0, !PT ;  /* 0xffff0000111e7812 */ /* 0x000fe200078ec0ff */
[C---:B------:R-:W-:Y:S01]  /*9580*/  IMAD.U32 R17, R19.reuse, 0x10000, RZ ;  /* 0x0001000013117824 */ /* 0x040fe200078e00ff */
[----:B------:R-:W-:Y:S01]  /*9590*/  SHF.L.U32 R29, R18, 0x10, RZ ;  /* 0x00000010121d7819 */ /* 0x000fe200000006ff */
[----:B------:R-:W-:Y:S01]  /*95a0*/  IMAD.U32 R27, R16, 0x10000, RZ ;  /* 0x00010000101b7824 */ /* 0x000fe200078e00ff */
[----:B------:R-:W-:Y:S01]  /*95b0*/  LOP3.LUT R18, R18, 0xffff0000, RZ, 0xc0, !PT ;  /* 0xffff000012127812 */ /* 0x000fe200078ec0ff */
[----:B---3--:R-:W-:Y:S01]  /*95c0*/  IMAD.U32 R32, R12, 0x10000, RZ ;  /* 0x000100000c207824 */ /* 0x008fe200078e00ff */
        /* <DEDUP_REMOVED lines=11> */
[C---:B------:R-:W-:Y:S01]  /*9680*/  IMAD.U32 R14, R15.reuse, 0x10000, RZ ;  /* 0x000100000f0e7824 */ /* 0x040fe200078e00ff */
[----:B------:R-:W-:Y:S01]  /*9690*/  LOP3.LUT R36, R15, 0xffff0000, RZ, 0xc0, !PT ;  /* 0xffff00000f247812 */ /* 0x000fe200078ec0ff */
[----:B------:R-:W-:-:S02]  /*96a0*/  @!P1 FADD.FTZ R16, -R16, -RZ ;  /* 0x800000ff10109221 */ /* 0x000fc40000010100 */
[----:B------:R-:W-:Y:S01]  /*96b0*/  @!P1 FADD.FTZ R30, -R30, -RZ ;  /* 0x800000ff1e1e9221 */ /* 0x000fe20000010100 */
[----:B----4-:R-:W-:Y:S01]  /*96c0*/  SHF.L.U32 R15, R20, 0x10, RZ ;  /* 0x00000010140f7819 */ /* 0x010fe200000006ff */
[----:B------:R-:W-:Y:S01]  /*96d0*/  FMUL.FTZ R17, R14, R17 ;  /* 0x000000110e117220 */ /* 0x000fe20000410000 */
[----:B------:R-:W-:Y:S01]  /*96e0*/  LOP3.LUT R14, R20, 0xffff0000, RZ, 0xc0, !PT ;  /* 0xffff0000140e7812 */ /* 0x000fe200078ec0ff */
[----:B------:R-:W-:Y:S01]  /*96f0*/  FMUL.FTZ R7, R12, R7 ;  /* 0x000000070c077220 */ /* 0x000fe20000410000 */
[----:B------:R-:W-:Y:S01]  /*9700*/  LOP3.LUT R20, R21, 0xffff0000, RZ, 0xc0, !PT ;  /* 0xffff000015147812 */ /* 0x000fe200078ec0ff */
[----:B------:R-:W-:Y:S01]  /*9710*/  FMUL.FTZ R13, R13, R18 ;  /* 0x000000120d0d7220 */ /* 0x000fe20000410000 */
[----:B------:R-:W-:Y:S01]  /*9720*/  LOP3.LUT R18, R22, 0xffff0000, RZ, 0xc0, !PT ;  /* 0xffff000016127812 */ /* 0x000fe200078ec0ff */
[----:B------:R-:W-:Y:S02]  /*9730*/  FMUL.FTZ R36, R36, R19 ;  /* 0x0000001324247220 */ /* 0x000fe40000410000 */
[----:B------:R-:W-:Y:S01]  /*9740*/  FMUL.FTZ R31, R31, R16 ;  /* 0x000000101f1f7220 */ /* 0x000fe20000410000 */
[----:B------:R-:W-:Y:S01]  /*9750*/  SHF.L.U32 R16, R23, 0x10, RZ ;  /* 0x0000001017107819 */ /* 0x000fe200000006ff */
[----:B------:R-:W-:-:S02]  /*9760*/  FMUL.FTZ R30, R33, R30 ;  /* 0x0000001e211e7220 */ /* 0x000fc40000410000 */
[----:B------:R-:W-:Y:S02]  /*9770*/  IMAD.U32 R12, R21, 0x10000, RZ ;  /* 0x00010000150c7824 */ /* 0x000fe400078e00ff */
[----:B------:R-:W-:Y:S01]  /*9780*/  IMAD.U32 R19, R22, 0x10000, RZ ;  /* 0x0001000016137824 */ /* 0x000fe200078e00ff */
[----:B------:R-:W-:Y:S01]  /*9790*/  LOP3.LUT R22, R23, 0xffff0000, RZ, 0xc0, !PT ;  /* 0xffff000017167812 */ /* 0x000fe200078ec0ff */
[----:B------:R-:W-:Y:S02]  /*97a0*/  @!P1 FADD.FTZ R27, -R27, -RZ ;  /* 0x800000ff1b1b9221 */ /* 0x000fe40000010100 */
[----:B------:R-:W-:Y:S02]  /*97b0*/  @!P1 FADD.FTZ R29, -R29, -RZ ;  /* 0x800000ff1d1d9221 */ /* 0x000fe40000010100 */
[----:B------:R-:W-:Y:S02]  /*97c0*/  FFMA.FTZ R7, R26, R12, R7 ;  /* 0x0000000c1a077223 */ /* 0x000fe40000010007 */
[----:B------:R-:W-:-:S02]  /*97d0*/  FFMA.FTZ R20, R3, R20, R30 ;  /* 0x0000001403147223 */ /* 0x000fc4000001001e */
[----:B------:R-:W-:Y:S02]  /*97e0*/  FMUL.FTZ R32, R32, R27 ;  /* 0x0000001b20207220 */ /* 0x000fe40000410000 */
        /* <DEDUP_REMOVED lines=13> */
.L_x_6073:
[----:B------:R-:W-:Y:S05]  /*98c0*/  BSYNC B0 ;  /* 0x0000000000007941 */ /* 0x000fea0003800000 */
.L_x_6072:
[----:B-----5:R1:W-:Y:S02]  /*98d0*/  STS.128 [R116+0x1800], R4 ;  /* 0x0018000474007388 */ /* 0x0203e40000000c00 */
.L_x_6071:
[----:B------:R-:W-:Y:S05]  /*98e0*/  BSYNC B1 ;  /* 0x0000000000017941 */ /* 0x000fea0003800000 */
.L_x_6070:
        /* <DEDUP_REMOVED lines=9> */
[----:B------:R-:W-:Y:S02]  /*9980*/  IADD3 R14, P5, R8, 0x80, RZ ;  /* 0x00000080080e7810 */ /* 0x000fe40007fbe0ff */
[----:B------:R-:W-:-:S03]  /*9990*/  IADD3 R0, P2, R83, R0, RZ ;  /* 0x0000000053007210 */ /* 0x000fc60007f5e0ff */
[----:B------:R-:W-:Y:S01]  /*99a0*/  IMAD.X R15, RZ, RZ, R9, P5 ;  /* 0x000000ffff0f7224 */ /* 0x000fe200028e0609 */
[----:B------:R-:W-:-:S03]  /*99b0*/  LEA.HI.X.SX32 R2, R83, R2, 0x1, P2 ;  /* 0x0000000253027211 */ /* 0x000fc600010f0eff */
[--C-:B------:R-:W-:Y:S02]  /*99c0*/  @P1 SHF.R.S32.HI R10, RZ, 0x1, R88.reuse ;  /* 0x00000001ff0a1819 */ /* 0x100fe40000011458 */
[----:B-1--4-:R-:W-:-:S03]  /*99d0*/  @P1 SHF.R.S32.HI R8, RZ, 0x1, R88 ;  /* 0x00000001ff081819 */ /* 0x012fc60000011458 */
[----:B------:R-:W-:Y:S01]  /*99e0*/  @P1 IMAD.MOV R3, RZ, RZ, -R10 ;  /* 0x000000ffff031224 */ /* 0x000fe200078e0a0a */
[----:B------:R-:W-:-:S04]  /*99f0*/  @P1 IADD3 R81, -R8, RZ, RZ ;  /* 0x000000ff08511210 */ /* 0x000fc80007ffe1ff */
[----:B--2---:R-:W-:Y:S01]  /*9a00*/  IADD3 R12, P2, R3, R0, RZ ;  /* 0x00000000030c7210 */ /* 0x004fe20007f5e0ff */
[----:B------:R-:W-:Y:S01]  /*9a10*/  IMAD.WIDE R8, R81, 0x2, R14 ;  /* 0x0000000251087825 */ /* 0x000fe200078e020e */
[----:B------:R-:W-:Y:S02]  /*9a20*/  @P1 SHF.R.S32.HI R88, RZ, 0x1, R88 ;  /* 0x00000001ff581819 */ /* 0x000fe40000011458 */
[----:B------:R-:W-:Y:S02]  /*9a30*/  LEA.HI.X.SX32 R3, R3, R2, 0x1, P2 ;  /* 0x0000000203037211 */ /* 0x000fe400010f0eff */
[C---:B------:R-:W-:Y:S01]  /*9a40*/  LEA R14, P2, R12.reuse, c[0x0][0x2b0], 0x1 ;  /* 0x0000ac000c0e7a11 */ /* 0x040fe200078408ff */
[----:B------:R-:W2:Y:S03]  /*9a50*/  LDG.E.128 R8, [R8.64] ;  /* 0x0000000608087981 */ /* 0x000ea6000c1e1d00 */
[----:B------:R-:W-:Y:S01]  /*9a60*/  LEA.HI.X R15, R12, c[0x0][0x2b4], R3, 0x1, P2 ;  /* 0x0000ad000c0f7a11 */ /* 0x000fe200010f0c03 */
[----:B------:R-:W-:-:S02]  /*9a70*/  IMAD.MOV.U32 R3, RZ, RZ, RZ ;  /* 0x000000ffff037224 */ /* 0x000fc400078e00ff */
[----:B------:R-:W-:-:S03]  /*9a80*/  @P1 IMAD.MOV R3, RZ, RZ, -R88 ;  /* 0x000000ffff031224 */ /* 0x000fc600078e0a58 */
[----:B------:R-:W4:Y:S02]  /*9a90*/  LDG.E.128 R12, [R14.64] ;  /* 0x000000060e0c7981 */ /* 0x000f24000c1e1d00 */
        /* <DEDUP_REMOVED lines=20> */
[C---:B----4-:R-:W-:Y:S01]  /*9be0*/  LOP3.LUT R10, R12.reuse, 0xffff0000, RZ, 0xc0, !PT ;  /* 0xffff00000c0a7812 */ /* 0x050fe200078ec0ff */
[----:B------:R-:W-:Y:S01]  /*9bf0*/  IMAD.U32 R27, R12, 0x10000, RZ ;  /* 0x000100000c1b7824 */ /* 0x000fe200078e00ff */
[C---:B------:R-:W-:Y:S01]  /*9c00*/  LOP3.LUT R12, R14.reuse, 0xffff0000, RZ, 0xc0, !PT ;  /* 0xffff00000e0c7812 */ /* 0x040fe200078ec0ff */
[----:B------:R-:W-:Y:S01]  /*9c10*/  IMAD.U32 R30, R14, 0x10000, RZ ;  /* 0x000100000e1e7824 */ /* 0x000fe200078e00ff */
[----:B------:R-:W-:Y:S01]  /*9c20*/  LOP3.LUT R28, R11, 0xffff0000, RZ, 0xc0, !PT ;  /* 0xffff00000b1c7812 */ /* 0x000fe200078ec0ff */
[----:B------:R-:W-:Y:S01]  /*9c30*/  @!P1 FADD.FTZ R10, -R10, -RZ ;  /* 0x800000ff0a0a9221 */ /* 0x000fe20000010100 */
[C---:B------:R-:W-:Y:S01]  /*9c40*/  SHF.L.U32 R11, R13.reuse, 0x10, RZ ;  /* 0x000000100d0b7819 */ /* 0x040fe200000006ff */
[----:B------:R-:W-:Y:S01]  /*9c50*/  @!P1 FADD.FTZ R12, -R12, -RZ ;  /* 0x800000ff0c0c9221 */ /* 0x000fe20000010100 */
[----:B------:R-:W-:Y:S01]  /*9c60*/  LOP3.LUT R29, R13, 0xffff0000, RZ, 0xc0, !PT ;  /* 0xffff00000d1d7812 */ /* 0x000fe200078ec0ff */
[C---:B------:R-:W-:Y:S01]  /*9c70*/  IMAD.U32 R13, R15.reuse, 0x10000, RZ ;  /* 0x000100000f0d7824 */ /* 0x040fe200078e00ff */
[----:B------:R-:W-:Y:S01]  /*9c80*/  LOP3.LUT R15, R15, 0xffff0000, RZ, 0xc0, !PT ;  /* 0xffff00000f0f7812 */ /* 0x000fe200078ec0ff */
[----:B------:R-:W-:-:S02]  /*9c90*/  @!P1 FADD.FTZ R11, -R11, -RZ ;  /* 0x800000ff0b0b9221 */ /* 0x000fc40000010100 */
[----:B------:R-:W-:Y:S02]  /*9ca0*/  @!P1 FADD.FTZ R29, -R29, -RZ ;  /* 0x800000ff1d1d9221 */ /* 0x000fe40000010100 */
[----:B------:R-:W-:Y:S02]  /*9cb0*/  FMUL.FTZ R12, R9, R12 ;  /* 0x0000000c090c7220 */ /* 0x000fe40000410000 */
[----:B------:R-:W-:Y:S01]  /*9cc0*/  @!P1 FADD.FTZ R30, -R30, -RZ ;  /* 0x800000ff1e1e9221 */ /* 0x000fe20000010100 */
[----:B---3--:R-:W-:Y:S01]  /*9cd0*/  LOP3.LUT R14, R18, 0xffff0000, RZ, 0xc0, !PT ;  /* 0xffff0000120e7812 */ /* 0x008fe200078ec0ff */
[C---:B------:R-:W-:Y:S01]  /*9ce0*/  IMAD.U32 R9, R17.reuse, 0x10000, RZ ;  /* 0x0001000011097824 */ /* 0x040fe200078e00ff */
[----:B------:R-:W-:Y:S01]  /*9cf0*/  LOP3.LUT R17, R17, 0xffff0000, RZ, 0xc0, !PT ;  /* 0xffff000011117812 */ /* 0x000fe200078ec0ff */
[----:B------:R-:W-:Y:S01]  /*9d00*/  FMUL.FTZ R7, R7, R10 ;  /* 0x0000000a07077220 */ /* 0x000fe20000410000 */
[----:B------:R-:W-:Y:S01]  /*9d10*/  LOP3.LUT R10, R16, 0xffff0000, RZ, 0xc0, !PT ;  /* 0xffff0000100a7812 */ /* 0x000fe200078ec0ff */
[----:B------:R-:W-:Y:S01]  /*9d20*/  FMUL.FTZ R6, R6, R11 ;  /* 0x0000000b06067220 */ /* 0x000fe20000410000 */
[----:B------:R-:W-:Y:S01]  /*9d30*/  SHF.L.U32 R11, R16, 0x10, RZ ;  /* 0x00000010100b7819 */ /* 0x000fe200000006ff */
[----:B------:R-:W-:-:S02]  /*9d40*/  FMUL.FTZ R29, R26, R29 ;  /* 0x0000001d1a1d7220 */ /* 0x000fc40000410000 */
[----:B------:R-:W-:Y:S02]  /*9d50*/  @!P1 FADD.FTZ R13, -R13, -RZ ;  /* 0x800000ff0d0d9221 */ /* 0x000fe40000010100 */
[----:B------:R-:W-:Y:S02]  /*9d60*/  @!P1 FADD.FTZ R27, -R27, -RZ ;  /* 0x800000ff1b1b9221 */ /* 0x000fe40000010100 */
[----:B------:R-:W-:Y:S02]  /*9d70*/  @!P1 FADD.FTZ R15, -R15, -RZ ;  /* 0x800000ff0f0f9221 */ /* 0x000fe40000010100 */
[----:B------:R-:W-:Y:S02]  /*9d80*/  FMUL.FTZ R25, R25, R30 ;  /* 0x0000001e19197220 */ /* 0x000fe40000410000 */
[----:B------:R-:W-:Y:S01]  /*9d90*/  IMAD.U32 R16, R18, 0x10000, RZ ;  /* 0x0001000012107824 */ /* 0x000fe200078e00ff */
[C---:B------:R-:W-:Y:S01]  /*9da0*/  LOP3.LUT R18, R19.reuse, 0xffff0000, RZ, 0xc0, !PT ;  /* 0xffff000013127812 */ /* 0x040fe200078ec0ff */
[----:B------:R-:W-:Y:S01]  /*9db0*/  FMUL.FTZ R8, R8, R13 ;  /* 0x0000000d08087220 */ /* 0x000fe20000410000 */
[----:B------:R-:W-:Y:S01]  /*9dc0*/  SHF.L.U32 R13, R19, 0x10, RZ ;  /* 0x00000010130d7819 */ /* 0x000fe200000006ff */
        /* <DEDUP_REMOVED lines=16> */
.L_x_6075:
[----:B------:R-:W-:Y:S05]  /*9ed0*/  BSYNC B0 ;  /* 0x0000000000007941 */ /* 0x000fea0003800000 */
.L_x_6074:
[----:B-----5:R1:W-:Y:S01]  /*9ee0*/  STS.128 [R116+0x2800], R4 ;  /* 0x0028000474007388 */ /* 0x0203e20000000c00 */
[----:B------:R-:W-:Y:S05]  /*9ef0*/  BRA `(.L_x_6043) ;  /* 0x000003a000007947 */ /* 0x000fea0003800000 */
.L_x_6029:
[----:B-----5:R-:W-:Y:S01]  /*9f00*/  IADD3 R3, -R62, R115, RZ ;  /* 0x000000733e037210 */ /* 0x020fe20007ffe1ff */
        /* <DEDUP_REMOVED lines=28> */
.L_x_6077:
[----:B------:R-:W-:Y:S05]  /*a0d0*/  BSYNC B0 ;  /* 0x0000000000007941 */ /* 0x000fea0003800000 */
.L_x_6076:
        /* <DEDUP_REMOVED lines=28> */
.L_x_6043:
[----:B------:R-:W-:Y:S05]  /*a2a0*/  BSYNC B3 ;  /* 0x0000000000037941 */ /* 0x000fea0003800000 */
.L_x_6028:
[----:B------:R-:W-:Y:S01]  /*a2b0*/  IADD3 R129, R85, -0x1, RZ ;  /* 0xffffffff55817810 */ /* 0x000fe20007ffe0ff */
[----:B------:R-:W-:Y:S01]  /*a2c0*/  BSSY B0, `(.L_x_6078) ;  /* 0x0000022000007945 */ /* 0x000fe20003800000 */
[C---:B------:R-:W-:Y:S02]  /*a2d0*/  LEA R122, P1, R126.reuse, c[0x0][0x168], 0x1 ;  /* 0x00005a007e7a7a11 */ /* 0x040fe400078208ff */
[----:B------:R-:W-:Y:S01]  /*a2e0*/  LOP3.LUT R120, R75, 0xffff, RZ, 0xc0, !PT ;  /* 0x0000ffff4b787812 */ /* 0x000fe200078ec0ff */
[----:B--2---:R-:W-:Y:S01]  /*a2f0*/  IMAD R3, R129, -0x40, R61 ;  /* 0xffffffc081037824 */ /* 0x004fe200078e023d */
        /* <DEDUP_REMOVED lines=29> */
.L_x_6080:
[----:B------:R2:W-:Y:S02]  /*a4d0*/  STS.128 [R116+0x5000], RZ ;  /* 0x005000ff74007388 */ /* 0x0005e40000000c00 */
.L_x_6079:
[----:B------:R-:W-:Y:S05]  /*a4e0*/  BSYNC B0 ;  /* 0x0000000000007941 */ /* 0x000fea0003800000 */
.L_x_6078:
        /* <DEDUP_REMOVED lines=17> */
[C---:B----4-:R-:W-:Y:S01]  /*a600*/  @P5 LEA R8, P1, R2.reuse, c[0x0][0x168], 0x1 ;  /* 0x00005a0002085a11 */ /* 0x050fe200078208ff */
        /* <DEDUP_REMOVED lines=14> */
.L_x_6082:
[----:B------:R-:W-:Y:S05]  /*a6f0*/  BSYNC B0 ;  /* 0x0000000000007941 */ /* 0x000fea0003800000 */
.L_x_6081:
[----:B------:R-:W-:Y:S01]  /*a700*/  IMAD R72, R72, c[0x0][0x320], RZ ;  /* 0x0000c80048487a24 */ /* 0x000fe200078e02ff */
[----:B------:R-:W0:Y:S01]  /*a710*/  LDGDEPBAR ;  /* 0x00000000000079af */ /* 0x000e220000000000 */
[----:B------:R-:W-:-:S04]  /*a720*/  IMAD.WIDE.U32 R110, R117, c[0x0][0x320], R110 ;  /* 0x0000c800756e7a25 */ /* 0x000fc800078e006e */
[----:B------:R-:W-:Y:S01]  /*a730*/  IMAD R72, R117, c[0x0][0x324], R72 ;  /* 0x0000c90075487a24 */ /* 0x000fe200078e0248 */
[----:B-1----:R-:W-:-:S03]  /*a740*/  LEA R6, P1, R110, c[0x0][0x318], 0x2 ;  /* 0x0000c6006e067a11 */ /* 0x002fc600078210ff */
[----:B------:R-:W-:-:S05]  /*a750*/  IMAD.IADD R72, R111, 0x1, R72 ;  /* 0x000000016f487824 */ /* 0x000fca00078e0248 */
[----:B------:R-:W-:-:S05]  /*a760*/  LEA.HI.X R7, R110, c[0x0][0x31c], R72, 0x2, P1 ;  /* 0x0000c7006e077a11 */ /* 0x000fca00008f1448 */
[----:B------:R-:W5:Y:S01]  /*a770*/  LDG.E R0, [R6.64] ;  /* 0x0000000606007981 */ /* 0x000f62000c1e1900 */
[----:B------:R-:W-:Y:S01]  /*a780*/  ISETP.GE.AND P2, PT, R112, R3, PT ;  /* 0x000000037000720c */ /* 0x000fe20003f46270 */
[----:B------:R-:W5:Y:S01]  /*a790*/  MUFU.RCP R5, c[0x0][0x238] ;  /* 0x00008e0000057b08 */ /* 0x000f620000001000 */
[----:B------:R-:W-:Y:S01]  /*a7a0*/  SHF.R.S32.HI R123, RZ, 0x1f, R74 ;  /* 0x0000001fff7b7819 */ /* 0x000fe2000001144a */
[----:B------:R-:W-:Y:S01]  /*a7b0*/  IMAD.SHL.U32 R124, R73, 0x2, RZ ;  /* 0x00000002497c7824 */ /* 0x000fe200078e00ff */
[----:B------:R-:W-:-:S04]  /*a7c0*/  DEPBAR.LE SB0, 0x0 ;  /* 0x000080000000791a */ /* 0x000fc80000000000 */
[----:B------:R-:W-:Y:S01]  /*a7d0*/  BAR.SYNC.DEFER_BLOCKING 0x0 ;  /* 0x0000000000007b1d */ /* 0x000fe20000010000 */
[----:B---3--:R-:W-:Y:S02]  /*a7e0*/  LEA R132, P1, R86, c[0x0][0x170], 0x1 ;  /* 0x00005c0056847a11 */ /* 0x008fe400078208ff */
[----:B------:R-:W-:Y:S02]  /*a7f0*/  LEA.HI R123, R123, R74, RZ, 0x2 ;  /* 0x0000004a7b7b7211 */ /* 0x000fe400078f10ff */
[----:B------:R-:W-:Y:S01]  /*a800*/  LOP3.LUT R124, R124, 0x6, RZ, 0xc0, !PT ;  /* 0x000000067c7c7812 */ /* 0x000fe200078ec0ff */
        /* <DEDUP_REMOVED lines=8> */
[----:B-----5:R-:W-:Y:S01]  /*a890*/  FMUL.FTZ R0, R0, R5 ;  /* 0x0000000500007220 */ /* 0x020fe20000410000 */
[----:B------:R-:W-:Y:S05]  /*a8a0*/  @P2 BRA `(.L_x_6084) ;  /* 0x0000019000002947 */ /* 0x000fea0003800000 */
[C---:B-1----:R-:W-:Y:S02]  /*a8b0*/  LOP3.LUT R2, R92.reuse, 0x1, RZ, 0xc0, !PT ;  /* 0x000000015c027812 */ /* 0x042fe400078ec0ff */
[----:B------:R-:W-:-:S02]  /*a8c0*/  R2P PR, R92, 0x6 ;  /* 0x000000065c007804 */ /* 0x000fc40000000000 */
        /* <DEDUP_REMOVED lines=22> */
.L_x_6085:
[----:B------:R3:W-:Y:S02]  /*aa30*/  STS.128 [R116+0x8000], RZ ;  /* 0x008000ff74007388 */ /* 0x0007e40000000c00 */
.L_x_6084:
[----:B-1----:R-:W-:Y:S05]  /*aa40*/  BSYNC B0 ;  /* 0x0000000000007941 */ /* 0x002fea0003800000 */
.L_x_6083:
        /* <DEDUP_REMOVED lines=35> */
.L_x_6088:
[----:B------:R1:W-:Y:S02]  /*ac80*/  STS.128 [R116+0x8800], RZ ;  /* 0x008800ff74007388 */ /* 0x0003e40000000c00 */
.L_x_6087:
[----:B------:R-:W-:Y:S05]  /*ac90*/  BSYNC B0 ;  /* 0x0000000000007941 */ /* 0x000fea0003800000 */
.L_x_6086:
        /* <DEDUP_REMOVED lines=10> */
[----:B----4-:R-:W-:Y:S01]  /*ad40*/  LOP3.LUT R8, R69, 0xc0, RZ, 0xc0, !PT ;  /* 0x000000c045087812 */ /* 0x010fe200078ec0ff */
        /* <DEDUP_REMOVED lines=8> */
[----:B------:R-:W-:Y:S01]  /*add0*/  IMAD.MOV.U32 R3, RZ, RZ, 0x20 ;  /* 0x00000020ff037424 */ /* 0x000fe200078e00ff */
[----:B------:R-:W-:-:S02]  /*ade0*/  LOP3.LUT R67, R2, 0x8, R67, 0xf8, !PT ;  /* 0x0000000802437812 */ /* 0x000fc400078ef843 */
[----:B------:R-:W-:Y:S02]  /*adf0*/  SHF.R.U32.HI R2, RZ, 0x3, R2 ;  /* 0x00000003ff027819 */ /* 0x000fe40000011602 */
[----:B------:R-:W-:Y:S01]  /*ae00*/  LOP3.LUT R7, R8, 0x8, R7, 0xf8, !PT ;  /* 0x0000000808077812 */ /* 0x000fe200078ef807 */
[----:B------:R-:W-:Y:S01]  /*ae10*/  IMAD R8, R60, 0x200, R6 ;  /* 0x000002003c087824 */ /* 0x000fe200078e0206 */
[----:B------:R-:W-:Y:S02]  /*ae20*/  LOP3.LUT R67, R67, R2, RZ, 0x3c, !PT ;  /* 0x0000000243437212 */ /* 0x000fe400078e3cff */
[----:B------:R-:W-:Y:S01]  /*ae30*/  LOP3.LUT R2, R7, R10, RZ, 0x3c, !PT ;  /* 0x0000000a07027212 */ /* 0x000fe200078e3cff */
[----:B------:R-:W-:Y:S01]  /*ae40*/  IMAD R113, R5, 0x20, R8 ;  /* 0x0000002005717824 */ /* 0x000fe200078e0208 */
[----:B------:R-:W-:Y:S01]  /*ae50*/  SEL R3, R3, 0xffffffe0, !P1 ;  /* 0xffffffe003037807 */ /* 0x000fe20004800000 */
[----:B------:R-:W-:Y:S02]  /*ae60*/  IMAD.U32 R112, R66, 0x20, R67 ;  /* 0x0000002042707824 */ /* 0x000fe400078e0043 */
[----:B------:R-:W-:-:S02]  /*ae70*/  IMAD.IADD R113, R2, 0x1, R113 ;  /* 0x0000000102717824 */ /* 0x000fc400078e0271 */
[----:B------:R-:W-:Y:S02]  /*ae80*/  IMAD.SHL.U32 R112, R112, 0x2, RZ ;  /* 0x0000000270707824 */ /* 0x000fe400078e00ff */
[----:B------:R-:W-:Y:S02]  /*ae90*/  IMAD.SHL.U32 R113, R113, 0x2, RZ ;  /* 0x0000000271717824 */ /* 0x000fe400078e00ff */
[----:B------:R-:W-:Y:S01]  /*aea0*/  IMAD.IADD R109, R112, 0x1, R3 ;  /* 0x00000001706d7824 */ /* 0x000fe200078e0203 */
[----:B------:R-:W-:Y:S01]  /*aeb0*/  LDSM.16.M88.4 R28, [R112+0x3000] ;  /* 0x00300000701c783b */ /* 0x000fe20000000200 */
[----:B------:R-:W-:Y:S02]  /*aec0*/  IMAD R111, R4, 0x2, R113 ;  /* 0x00000002046f7824 */ /* 0x000fe400078e0271 */
[----:B------:R-:W-:Y:S01]  /*aed0*/  IMAD R3, R129, 0x40, R124 ;  /* 0x0000004081037824 */ /* 0x000fe200078e027c */
[----:B------:R-:W1:Y:S01]  /*aee0*/  LDSM.16.M88.4 R56, [R113] ;  /* 0x000000007138783b */ /* 0x000e620000000200 */
[----:B------:R-:W-:-:S03]  /*aef0*/  IMAD R5, R5, 0x20, R6 ;  /* 0x0000002005057824 */ /* 0x000fc600078e0206 */
[----:B------:R-:W4:Y:S01]  /*af00*/  LDSM.16.M88.4 R20, [R112+0x3400] ;  /* 0x003400007014783b */ /* 0x000f220000000200 */
[C---:B------:R-:W-:Y:S01]  /*af10*/  IADD3 R7, R3.reuse, 0x1, RZ ;  /* 0x0000000103077810 */ /* 0x040fe20007ffe0ff */
[----:B------:R-:W-:Y:S01]  /*af20*/  IMAD.IADD R110, R2, 0x1, R5 ;  /* 0x00000001026e7824 */ /* 0x000fe200078e0205 */
[----:B------:R-:W-:Y:S01]  /*af30*/  IADD3 R48, R3, 0x8, RZ ;  /* 0x0000000803307810 */ /* 0x000fe20007ffe0ff */
[----:B------:R-:W5:Y:S04]  /*af40*/  LDSM.16.M88.4 R68, [R112+0x3800] ;  /* 0x003800007044783b */ /* 0x000f680000000200 */
[----:B------:R-:W2:Y:S04]  /*af50*/  LDSM.16.M88.4 R12, [R112+0x3c00] ;  /* 0x003c0000700c783b */ /* 0x000ea80000000200 */
[----:B------:R-:W-:Y:S04]  /*af60*/  LDSM.16.M88.4 R40, [R109+0x3000] ;  /* 0x003000006d28783b */ /* 0x000fe80000000200 */
[----:B------:R-:W3:Y:S04]  /*af70*/  LDSM.16.M88.4 R8, [R111] ;  /* 0x000000006f08783b */ /* 0x000ee80000000200 */
[----:B------:R-:W2:Y:S04]  /*af80*/  LDSM.16.M88.4 R36, [R109+0x3400] ;  /* 0x003400006d24783b */ /* 0x000ea80000000200 */
[----:B------:R-:W2:Y:S04]  /*af90*/  LDSM.16.M88.4 R16, [R109+0x3800] ;  /* 0x003800006d10783b */ /* 0x000ea80000000200 */
[----:B------:R-:W2:Y:S04]  /*afa0*/  LDSM.16.M88.4 R80, [R109+0x3c00] ;  /* 0x003c00006d50783b */ /* 0x000ea80000000200 */
[----:B------:R-:W-:Y:S01]  /*afb0*/  LDSM.16.M88.4 R76, [R112+0x4000] ;  /* 0x00400000704c783b */ /* 0x000fe20000000200 */
[C---:B-1----:R-:W-:Y:S03]  /*afc0*/  HMMA.16816.F32.BF16 R32, R56.reuse, R28, RZ ;  /* 0x0000001c3820723c */ /* 0x042fe600000418ff */
[----:B------:R-:W-:Y:S04]  /*afd0*/  LDSM.16.M88.4 R44, [R112+0x4400] ;  /* 0x00440000702c783b */ /* 0x000fe80000000200 */
[----:B------:R-:W-:Y:S01]  /*afe0*/  LDSM.16.M88.4 R88, [R111+0x1000] ;  /* 0x001000006f58783b */ /* 0x000fe20000000200 */
[C---:B----4-:R-:W-:Y:S08]  /*aff0*/  HMMA.16816.F32.BF16 R24, R56.reuse, R20, RZ ;  /* 0x000000143818723c */ /* 0x050ff000000418ff */
[C---:B------:R-:W-:Y:S08]  /*b000*/  HMMA.16816.F32.BF16 R28, R56.reuse, R30, RZ ;  /* 0x0000001e381c723c */ /* 0x040ff000000418ff */
[C---:B------:R-:W-:Y:S08]  /*b010*/  HMMA.16816.F32.BF16 R20, R56.reuse, R22, RZ ;  /* 0x000000163814723c */ /* 0x040ff000000418ff */
[C---:B-----5:R-:W-:Y:S08]  /*b020*/  HMMA.16816.F32.BF16 R72, R56.reuse, R68, RZ ;  /* 0x000000443848723c */ /* 0x060ff000000418ff */
[C---:B------:R-:W-:Y:S08]  /*b030*/  HMMA.16816.F32.BF16 R68, R56.reuse, R70, RZ ;  /* 0x000000463844723c */ /* 0x040ff000000418ff */
[C---:B--2---:R-:W-:Y:S08]  /*b040*/  HMMA.16816.F32.BF16 R64, R56.reuse, R12, RZ ;  /* 0x0000000c3840723c */ /* 0x044ff000000418ff */
        /* <DEDUP_REMOVED lines=18> */
[C---:B------:R-:W-:Y:S08]  /*b170*/  HMMA.16816.F32.BF16 R24, R12.reuse, R44, R24 ;  /* 0x0000002c0c18723c */ /* 0x040ff00000041818 */
[C---:B------:R-:W-:Y:S01]  /*b180*/  HMMA.16816.F32.BF16 R20, R12.reuse, R46, R20 ;  /* 0x0000002e0c14723c */ /* 0x040fe20000041814 */
[----:B------:R-:W-:Y:S07]  /*b190*/  LDSM.16.M88.4 R44, [R112+0x5000] ;  /* 0x00500000702c783b */ /* 0x000fee0000000200 */
[C---:B--2---:R-:W-:Y:S08]  /*b1a0*/  HMMA.16816.F32.BF16 R72, R12.reuse, R40, R72 ;  /* 0x000000280c48723c */ /* 0x044ff00000041848 */
[C---:B------:R-:W-:Y:S01]  /*b1b0*/  HMMA.16816.F32.BF16 R68, R12.reuse, R42, R68 ;  /* 0x0000002a0c44723c */ /* 0x040fe20000041844 */
[----:B------:R-:W-:Y:S07]  /*b1c0*/  LDSM.16.M88.4 R40, [R112+0x5400] ;  /* 0x005400007028783b */ /* 0x000fee0000000200 */
[C---:B---3--:R-:W-:Y:S08]  /*b1d0*/  HMMA.16816.F32.BF16 R64, R12.reuse, R36, R64 ;  /* 0x000000240c40723c */ /* 0x048ff00000041840 */
[----:B------:R-:W-:Y:S01]  /*b1e0*/  HMMA.16816.F32.BF16 R56, R12, R38, R56 ;  /* 0x000000260c38723c */ /* 0x000fe20000041838 */
[----:B------:R-:W1:Y:S04]  /*b1f0*/  LDSM.16.M88.4 R12, [R113+0x2000] ;  /* 0x00200000710c783b */ /* 0x000e680000000200 */
[----:B------:R-:W-:Y:S03]  /*b200*/  LDSM.16.M88.4 R36, [R112+0x5800] ;  /* 0x005800007024783b */ /* 0x000fe60000000200 */
[C---:B----4-:R-:W-:Y:S08]  /*b210*/  HMMA.16816.F32.BF16 R32, R88.reuse, R16, R32 ;  /* 0x000000105820723c */ /* 0x050ff00000041820 */
[C---:B------:R-:W-:Y:S01]  /*b220*/  HMMA.16816.F32.BF16 R28, R88.reuse, R18, R28 ;  /* 0x00000012581c723c */ /* 0x040fe2000004181c */
[----:B------:R-:W-:Y:S07]  /*b230*/  LDSM.16.M88.4 R16, [R109+0x5000] ;  /* 0x005000006d10783b */ /* 0x000fee0000000200 */
[C---:B-----5:R-:W-:Y:S08]  /*b240*/  HMMA.16816.F32.BF16 R24, R88.reuse, R8, R24 ;  /* 0x000000085818723c */ /* 0x060ff00000041818 */
[C---:B------:R-:W-:Y:S01]  /*b250*/  HMMA.16816.F32.BF16 R20, R88.reuse, R10, R20 ;  /* 0x0000000a5814723c */ /* 0x040fe20000041814 */
[----:B------:R-:W2:Y:S07]  /*b260*/  LDSM.16.M88.4 R8, [R111+0x2000] ;  /* 0x002000006f08783b */ /* 0x000eae0000000200 */
[----:B------:R-:W-:Y:S08]  /*b270*/  HMMA.16816.F32.BF16 R72, R88, R80, R72 ;  /* 0x000000505848723c */ /* 0x000ff00000041848 */
[C---:B-1----:R-:W-:Y:S08]  /*b280*/  HMMA.16816.F32.BF16 R32, R12.reuse, R44, R32 ;  /* 0x0000002c0c20723c */ /* 0x042ff00000041820 */
[C---:B------:R-:W-:Y:S01]  /*b290*/  HMMA.16816.F32.BF16 R28, R12.reuse, R46, R28 ;  /* 0x0000002e0c1c723c */ /* 0x040fe2000004181c */
[----:B------:R-:W1:Y:S07]  /*b2a0*/  LDSM.16.M88.4 R44, [R109+0x5400] ;  /* 0x005400006d2c783b */ /* 0x000e6e0000000200 */
[C---:B------:R-:W-:Y:S08]  /*b2b0*/  HMMA.16816.F32.BF16 R24, R12.reuse, R40, R24 ;  /* 0x000000280c18723c */ /* 0x040ff00000041818 */
[----:B------:R-:W-:Y:S01]  /*b2c0*/  HMMA.16816.F32.BF16 R20, R12, R42, R20 ;  /* 0x0000002a0c14723c */ /* 0x000fe20000041814 */
[----:B------:R-:W3:Y:S07]  /*b2d0*/  LDSM.16.M88.4 R40, [R112+0x5c00] ;  /* 0x005c00007028783b */ /* 0x000eee0000000200 */
[----:B--2---:R-:W-:Y:S07]  /*b2e0*/  HMMA.16816.F32.BF16 R32, R8, R16, R32 ;  /* 0x000000100820723c */ /* 0x004fee0000041820 */
[----:B------:R-:W-:Y:S01]  /*b2f0*/  IMAD R16, R60, 0x10, R62 ;  /* 0x000000103c107824 */ /* 0x000fe200078e023e */
[----:B------:R-:W-:Y:S04]  /*b300*/  HMMA.16816.F32.BF16 R68, R88, R82, R68 ;  /* 0x000000525844723c */ /* 0x000fe80000041844 */
[----:B------:R-:W-:-:S04]  /*b310*/  IADD3 R16, R16, 0x1, R123 ;  /* 0x0000000110107810 */ /* 0x000fc80007ffe07b */
[----:B------:R-:W-:Y:S01]  /*b320*/  IADD3 R16, R61, R16, -R115 ;  /* 0x000000103d107210 */ /* 0x000fe20007ffe873 */
[----:B------:R-:W-:Y:S03]  /*b330*/  HMMA.16816.F32.BF16 R64, R88, R76, R64 ;  /* 0x0000004c5840723c */ /* 0x000fe60000041840 */
[----:B------:R-:W-:-:S05]  /*b340*/  IADD3 R100, R16, c[0x0][0x2e8], RZ ;  /* 0x0000ba0010647a10 */ /* 0x000fca0007ffe0ff */
[----:B------:R-:W-:Y:S08]  /*b350*/  HMMA.16816.F32.BF16 R56, R88, R78, R56 ;  /* 0x0000004e5838723c */ /* 0x000ff00000041838 */
[----:B------:R-:W-:Y:S01]  /*b360*/  HMMA.16816.F32.BF16 R28, R8, R18, R28 ;  /* 0x00000012081c723c */ /* 0x000fe2000004181c */
[----:B------:R-:W2:Y:S07]  /*b370*/  LDSM.16.M88.4 R16, [R109+0x5800] ;  /* 0x005800006d10783b */ /* 0x000eae0000000200 */
[C---:B------:R-:W-:Y:S01]  /*b380*/  HMMA.16816.F32.BF16 R72, R12.reuse, R36, R72 ;  /* 0x000000240c48723c */ /* 0x040fe20000041848 */
[----:B------:R-:W-:Y:S07]  /*b390*/  I2F R36, R7 ;  /* 0x0000000700247306 */ /* 0x000fee0000201400 */
[----:B------:R-:W-:Y:S01]  /*b3a0*/  HMMA.16816.F32.BF16 R68, R12, R38, R68 ;  /* 0x000000260c44723c */ /* 0x000fe20000041844 */
[----:B------:R-:W4:Y:S06]  /*b3b0*/  I2F R37, R48 ;  /* 0x0000003000257306 */ /* 0x000f2c0000201400 */
[----:B------:R-:W-:Y:S01]  /*b3c0*/  IADD3 R38, R100, 0x8, RZ ;  /* 0x0000000864267810 */ /* 0x000fe20007ffe0ff */
[----:B-1----:R-:W-:Y:S01]  /*b3d0*/  HMMA.16816.F32.BF16 R24, R8, R44, R24 ;  /* 0x0000002c0818723c */ /* 0x002fe20000041818 */
[----:B------:R-:W-:-:S02]  /*b3e0*/  IADD3 R39, R3, 0x10, RZ ;  /* 0x0000001003277810 */ /* 0x000fc40007ffe0ff */
[-C--:B------:R-:W-:Y:S02]  /*b3f0*/  IMNMX R101, R38, R61.reuse, PT ;  /* 0x0000003d26657217 */ /* 0x080fe40003800200 */
[----:B------:R-:W-:Y:S02]  /*b400*/  IADD3 R38, R3, 0x9, RZ ;  /* 0x0000000903267810 */ /* 0x000fe40007ffe0ff */
[----:B------:R-:W-:Y:S01]  /*b410*/  IMNMX R100, R100, R61, PT ;  /* 0x0000003d64647217 */ /* 0x000fe20003800200 */
[C---:B---3--:R-:W-:Y:S01]  /*b420*/  HMMA.16816.F32.BF16 R64, R12.reuse, R40, R64 ;  /* 0x000000280c40723c */ /* 0x048fe20000041840 */
[----:B------:R-:W1:Y:S01]  /*b430*/  I2F R6, R38 ;  /* 0x0000002600067306 */ /* 0x000e620000201400 */
[C---:B------:R-:W-:Y:S01]  /*b440*/  ISETP.GE.AND P2, PT, R7.reuse, R101, PT ;  /* 0x000000650700720c */ /* 0x040fe20003f46270 */
[C---:B----4-:R-:W-:Y:S01]  /*b450*/  FFMA.FTZ R30, R0.reuse, R37, R30 ;  /* 0x00000025001e7223 */ /* 0x050fe2000001001e */
[----:B------:R-:W-:Y:S01]  /*b460*/  ISETP.GE.AND P6, PT, R7, R100, PT ;  /* 0x000000640700720c */ /* 0x000fe20003fc6270 */
[-C--:B------:R-:W-:Y:S01]  /*b470*/  FFMA.FTZ R7, R0, R36.reuse, R33 ;  /* 0x0000002400077223 */ /* 0x080fe20000010021 */
[----:B------:R-:W-:Y:S01]  /*b480*/  ISETP.GE.AND P1, PT, R48, R101, PT ;  /* 0x000000653000720c */ /* 0x000fe20003f26270 */
[C---:B------:R-:W-:Y:S01]  /*b490*/  FFMA.FTZ R40, R0.reuse, R36, R35 ;  /* 0x0000002400287223 */ /* 0x040fe20000010023 */
[----:B------:R-:W-:Y:S01]  /*b4a0*/  HMMA.16816.F32.BF16 R56, R12, R42, R56 ;  /* 0x0000002a0c38723c */ /* 0x000fe20000041838 */
[----:B------:R-:W3:Y:S01]  /*b4b0*/  LDSM.16.M88.4 R12, [R109+0x5c00] ;  /* 0x005c00006d0c783b */ /* 0x000ee20000000200 */
[----:B------:R-:W4:Y:S01]  /*b4c0*/  I2F R35, R39 ;  /* 0x0000002700237306 */ /* 0x000f220000201400 */
[----:B------:R-:W-:Y:S01]  /*b4d0*/  FFMA.FTZ R33, R0, R37, R28 ;  /* 0x0000002500217223 */ /* 0x000fe2000001001c */
[----:B------:R-:W-:Y:S01]  /*b4e0*/  FSEL R7, R7, -INF , !P6 ;  /* 0xff80000007077808 */ /* 0x000fe20007000000 */
[----:B------:R-:W-:-:S04]  /*b4f0*/  DEPBAR.LE SB0, 0x0 ;  /* 0x000080000000791a */ /* 0x000fc80000000000 */
[----:B------:R-:W-:Y:S01]  /*b500*/  FSEL R28, R40, -INF , !P2 ;  /* 0xff800000281c7808 */ /* 0x000fe20005000000 */
[----:B-1----:R-:W-:Y:S01]  /*b510*/  FFMA.FTZ R29, R0, R6, R29 ;  /* 0x00000006001d7223 */ /* 0x002fe2000001001d */
[C---:B------:R-:W-:Y:S01]  /*b520*/  ISETP.GE.AND P6, PT, R38.reuse, R100, PT ;  /* 0x000000642600720c */ /* 0x040fe20003fc6270 */
[C---:B------:R-:W-:Y:S01]  /*b530*/  HMMA.16816.F32.BF16 R20, R8.reuse, R46, R20 ;  /* 0x0000002e0814723c */ /* 0x040fe20000041814 */
[----:B------:R-:W-:Y:S01]  /*b540*/  ISETP.GE.AND P2, PT, R38, R101, PT ;  /* 0x000000652600720c */ /* 0x000fe20003f46270 */
[----:B------:R-:W-:Y:S01]  /*b550*/  FFMA.FTZ R38, R0, R6, R31 ;  /* 0x0000000600267223 */ /* 0x000fe2000001001f */
[----:B------:R-:W-:Y:S02]  /*b560*/  IADD3 R36, R3, 0x11, RZ ;  /* 0x0000001103247810 */ /* 0x000fe40007ffe0ff */
[----:B------:R-:W-:Y:S01]  /*b570*/  FSEL R30, R30, -INF , !P1 ;  /* 0xff8000001e1e7808 */ /* 0x000fe20004800000 */
[C---:B----4-:R-:W-:Y:S01]  /*b580*/  FFMA.FTZ R26, R0.reuse, R35, R26 ;  /* 0x00000023001a7223 */ /* 0x050fe2000001001a */
[----:B------:R-:W-:Y:S01]  /*b590*/  ISETP.GE.AND P1, PT, R39, R101, PT ;  /* 0x000000652700720c */ /* 0x000fe20003f26270 */
[----:B--2---:R-:W-:Y:S01]  /*b5a0*/  HMMA.16816.F32.BF16 R72, R8, R16, R72 ;  /* 0x000000100848723c */ /* 0x004fe20000041848 */
[----:B------:R1:W2:Y:S01]  /*b5b0*/  I2F R40, R36 ;  /* 0x0000002400287306 */ /* 0x0002a20000201400 */
[----:B------:R-:W-:Y:S01]  /*b5c0*/  FSEL R29, R29, -INF , !P6 ;  /* 0xff8000001d1d7808 */ /* 0x000fe20007000000 */
[----:B------:R-:W-:Y:S01]  /*b5d0*/  FFMA.FTZ R24, R0, R35, R24 ;  /* 0x0000002300187223 */ /* 0x000fe20000010018 */
[----:B------:R-:W-:-:S02]  /*b5e0*/  FSEL R38, R38, -INF , !P2 ;  /* 0xff80000026267808 */ /* 0x000fc40005000000 */
[CC--:B------:R-:W-:Y:S02]  /*b5f0*/  ISETP.GE.AND P6, PT, R36.reuse, R100.reuse, PT ;  /* 0x000000642400720c */ /* 0x0c0fe40003fc6270 */
[----:B------:R-:W-:Y:S01]  /*b600*/  ISETP.GE.AND P2, PT, R36, R101, PT ;  /* 0x000000652400720c */ /* 0x000fe20003f46270 */
[C---:B------:R-:W-:Y:S01]  /*b610*/  HMMA.16816.F32.BF16 R68, R8.reuse, R18, R68 ;  /* 0x000000120844723c */ /* 0x040fe20000041844 */
[C---:B------:R-:W-:Y:S02]  /*b620*/  IADD3 R6, R3.reuse, 0x19, RZ ;  /* 0x0000001903067810 */ /* 0x040fe40007ffe0ff */
[C---:B------:R-:W-:Y:S02]  /*b630*/  IADD3 R37, R3.reuse, 0x18, RZ ;  /* 0x0000001803257810 */ /* 0x040fe40007ffe0ff */
[----:B------:R-:W4:Y:S01]  /*b640*/  I2F R17, R6 ;  /* 0x0000000600117306 */ /* 0x000f220000201400 */
[----:B------:R-:W-:Y:S02]  /*b650*/  ISETP.GE.AND P5, PT, R48, R100, PT ;  /* 0x000000643000720c */ /* 0x000fe40003fa6270 */
[----:B-1----:R-:W-:Y:S01]  /*b660*/  FSEL R36, R26, -INF , !P1 ;  /* 0xff8000001a247808 */ /* 0x002fe20004800000 */
[CC--:B--2---:R-:W-:Y:S01]  /*b670*/  FFMA.FTZ R25, R0.reuse, R40.reuse, R25 ;  /* 0x0000002800197223 */ /* 0x0c4fe20000010019 */
[----:B------:R-:W-:Y:S01]  /*b680*/  IADD3 R26, R3, 0x21, RZ ;  /* 0x00000021031a7810 */ /* 0x000fe20007ffe0ff */
[----:B------:R-:W-:Y:S01]  /*b690*/  FFMA.FTZ R16, R0, R40, R27 ;  /* 0x0000002800107223 */ /* 0x000fe2000001001b */
[----:B------:R-:W-:Y:S01]  /*b6a0*/  FSEL R33, R33, -INF , !P5 ;  /* 0xff80000021217808 */ /* 0x000fe20006800000 */
[----:B------:R-:W1:Y:S01]  /*b6b0*/  I2F R31, R37 ;  /* 0x00000025001f7306 */ /* 0x000e620000201400 */
[----:B------:R-:W-:Y:S01]  /*b6c0*/  ISETP.GE.AND P5, PT, R39, R100, PT ;  /* 0x000000642700720c */ /* 0x000fe20003fa6270 */
[----:B---3--:R-:W-:Y:S01]  /*b6d0*/  HMMA.16816.F32.BF16 R64, R8, R12, R64 ;  /* 0x0000000c0840723c */ /* 0x008fe20000041840 */
[----:B------:R-:W-:-:S02]  /*b6e0*/  IADD3 R39, R3, 0x20, RZ ;  /* 0x0000002003277810 */ /* 0x000fc40007ffe0ff */
[----:B------:R-:W-:Y:S02]  /*b6f0*/  FSEL R25, R25, -INF , !P6 ;  /* 0xff80000019197808 */ /* 0x000fe40007000000 */
[----:B------:R-:W-:Y:S01]  /*b700*/  FSEL R16, R16, -INF , !P2 ;  /* 0xff80000010107808 */ /* 0x000fe20005000000 */
[----:B------:R-:W2:Y:S01]  /*b710*/  I2F R18, R26 ;  /* 0x0000001a00127306 */ /* 0x000ea20000201400 */
[-C--:B------:R-:W-:Y:S01]  /*b720*/  ISETP.GE.AND P6, PT, R6, R100.reuse, PT ;  /* 0x000000640600720c */ /* 0x080fe20003fc6270 */
[----:B----4-:R-:W-:Y:S01]  /*b730*/  FFMA.FTZ R23, R0, R17, R23 ;  /* 0x0000001100177223 */ /* 0x010fe20000010017 */
[----:B------:R-:W-:Y:S01]  /*b740*/  ISETP.GE.AND P2, PT, R6, R101, PT ;  /* 0x000000650600720c */ /* 0x000fe20003f46270 */
[----:B------:R-:W-:Y:S01]  /*b750*/  FFMA.FTZ R6, R0, R17, R21 ;  /* 0x0000001100067223 */ /* 0x000fe20000010015 */
[----:B------:R-:W-:Y:S01]  /*b760*/  FSEL R27, R24, -INF , !P5 ;  /* 0xff800000181b7808 */ /* 0x000fe20006800000 */
[----:B------:R-:W-:Y:S01]  /*b770*/  HMMA.16816.F32.BF16 R56, R8, R14, R56 ;  /* 0x0000000e0838723c */ /* 0x000fe20000041838 */
[----:B------:R-:W-:Y:S01]  /*b780*/  ISETP.GE.AND P5, PT, R37, R100, PT ;  /* 0x000000642500720c */ /* 0x000fe20003fa6270 */
[----:B------:R-:W3:Y:S01]  /*b790*/  I2F R35, R39 ;  /* 0x0000002700237306 */ /* 0x000ee20000201400 */
[CC--:B-1----:R-:W-:Y:S01]  /*b7a0*/  FFMA.FTZ R24, R0.reuse, R31.reuse, R22 ;  /* 0x0000001f00187223 */ /* 0x0c2fe20000010016 */
[----:B------:R-:W-:Y:S01]  /*b7b0*/  IADD3 R22, R3, 0x28, RZ ;  /* 0x0000002803167810 */ /* 0x000fe20007ffe0ff */
[----:B------:R-:W-:Y:S01]  /*b7c0*/  FFMA.FTZ R19, R0, R31, R20 ;  /* 0x0000001f00137223 */ /* 0x000fe20000010014 */
[----:B------:R-:W-:-:S02]  /*b7d0*/  FSEL R17, R6, -INF , !P6 ;  /* 0xff80000006117808 */ /* 0x000fc40007000000 */
[----:B------:R-:W-:Y:S01]  /*b7e0*/  FSEL R6, R23, -INF , !P2 ;  /* 0xff80000017067808 */ /* 0x000fe20005000000 */
[CC--:B--2---:R-:W-:Y:S01]  /*b7f0*/  FFMA.FTZ R73, R0.reuse, R18.reuse, R73 ;  /* 0x0000001200497223 */ /* 0x0c4fe20000010049 */
[----:B------:R-:W1:Y:S01]  /*b800*/  I2F R21, R22 ;  /* 0x0000001600157306 */ /* 0x000e620000201400 */
[C---:B------:R-:W-:Y:S01]  /*b810*/  FFMA.FTZ R75, R0.reuse, R18, R75 ;  /* 0x00000012004b7223 */ /* 0x040fe2000001004b */
[C---:B------:R-:W-:Y:S02]  /*b820*/  IADD3 R18, R3.reuse, 0x31, RZ ;  /* 0x0000003103127810 */ /* 0x040fe40007ffe0ff */
[C---:B------:R-:W-:Y:S02]  /*b830*/  IADD3 R23, R3.reuse, 0x30, RZ ;  /* 0x0000003003177810 */ /* 0x040fe40007ffe0ff */
[----:B------:R-:W-:Y:S01]  /*b840*/  IADD3 R20, R3, 0x29, RZ ;  /* 0x0000002903147810 */ /* 0x000fe20007ffe0ff */
[C---:B---3--:R-:W-:Y:S01]  /*b850*/  FFMA.FTZ R72, R0.reuse, R35, R72 ;  /* 0x0000002300487223 */ /* 0x048fe20000010048 */
[----:B------:R-:W2:Y:S01]  /*b860*/  I2F R9, R18 ;  /* 0x0000001200097306 */ /* 0x000ea20000201400 */
[----:B------:R-:W-:Y:S01]  /*b870*/  ISETP.GE.AND P1, PT, R37, R101, PT ;  /* 0x000000652500720c */ /* 0x000fe20003f26270 */
[----:B------:R-:W-:Y:S01]  /*b880*/  FFMA.FTZ R74, R0, R35, R74 ;  /* 0x00000023004a7223 */ /* 0x000fe2000001004a */
[----:B------:R-:W-:-:S02]  /*b890*/  IADD3 R8, R3, 0x38, RZ ;  /* 0x0000003803087810 */ /* 0x000fc40007ffe0ff */
[----:B------:R-:W-:Y:S02]  /*b8a0*/  FSEL R19, R19, -INF , !P5 ;  /* 0xff80000013137808 */ /* 0x000fe40006800000 */
[----:B------:R-:W-:Y:S01]  /*b8b0*/  FSEL R24, R24, -INF , !P1 ;  /* 0xff80000018187808 */ /* 0x000fe20004800000 */
[----:B------:R-:W3:Y:S01]  /*b8c0*/  I2F R13, R23 ;  /* 0x00000017000d7306 */ /* 0x000ee20000201400 */
[CC--:B------:R-:W-:Y:S01]  /*b8d0*/  ISETP.GE.AND P5, PT, R39.reuse, R100.reuse, PT ;  /* 0x000000642700720c */ /* 0x0c0fe20003fa6270 */
[C---:B-1----:R-:W-:Y:S01]  /*b8e0*/  FFMA.FTZ R68, R0.reuse, R21, R68 ;  /* 0x0000001500447223 */ /* 0x042fe20000010044 */
[----:B------:R-:W-:Y:S01]  /*b8f0*/  ISETP.GE.AND P1, PT, R39, R101, PT ;  /* 0x000000652700720c */ /* 0x000fe20003f26270 */
[----:B------:R-:W-:Y:S01]  /*b900*/  FFMA.FTZ R70, R0, R21, R70 ;  /* 0x0000001500467223 */ /* 0x000fe20000010046 */
[----:B------:R-:W-:Y:S02]  /*b910*/  FSEL R107, R72, -INF , !P5 ;  /* 0xff800000486b7808 */ /* 0x000fe40006800000 */
[----:B------:R-:W-:Y:S01]  /*b920*/  FSEL R130, R74, -INF , !P1 ;  /* 0xff8000004a827808 */ /* 0x000fe20004800000 */
[----:B------:R-:W1:Y:S01]  /*b930*/  I2F R12, R20 ;  /* 0x00000014000c7306 */ /* 0x000e620000201400 */
[-C--:B--2---:R-:W-:Y:S01]  /*b940*/  FFMA.FTZ R65, R0, R9.reuse, R65 ;  /* 0x0000000900417223 */ /* 0x084fe20000010041 */
[----:B------:R-:W-:Y:S01]  /*b950*/  ISETP.GE.AND P5, PT, R22, R100, PT ;  /* 0x000000641600720c */ /* 0x000fe20003fa6270 */
[----:B------:R-:W-:Y:S01]  /*b960*/  FFMA.FTZ R67, R0, R9, R67 ;  /* 0x0000000900437223 */ /* 0x000fe20000010043 */
[----:B------:R-:W-:-:S02]  /*b970*/  ISETP.GE.AND P1, PT, R22, R101, PT ;  /* 0x000000651600720c */ /* 0x000fc40003f26270 */
[-C--:B------:R-:W-:Y:S02]  /*b980*/  ISETP.GE.AND P6, PT, R26, R100.reuse, PT ;  /* 0x000000641a00720c */ /* 0x080fe40003fc6270 */
[----:B------:R-:W2:Y:S01]  /*b990*/  I2F R11, R8 ;  /* 0x00000008000b7306 */ /* 0x000ea20000201400 */
[----:B------:R-:W-:Y:S01]  /*b9a0*/  FSEL R131, R68, -INF , !P5 ;  /* 0xff80000044837808 */ /* 0x000fe20006800000 */
[-C--:B---3--:R-:W-:Y:S01]  /*b9b0*/  FFMA.FTZ R64, R0, R13.reuse, R64 ;  /* 0x0000000d00407223 */ /* 0x088fe20000010040 */
[----:B------:R-:W-:Y:S01]  /*b9c0*/  FSEL R134, R70, -INF , !P1 ;  /* 0xff80000046867808 */ /* 0x000fe20004800000 */
[C---:B------:R-:W-:Y:S01]  /*b9d0*/  FFMA.FTZ R66, R0.reuse, R13, R66 ;  /* 0x0000000d00427223 */ /* 0x040fe20000010042 */
[----:B------:R-:W-:Y:S02]  /*b9e0*/  FSEL R105, R73, -INF , !P6 ;  /* 0xff80000049697808 */ /* 0x000fe40007000000 */
[C---:B------:R-:W-:Y:S01]  /*b9f0*/  ISETP.GE.AND P5, PT, R23.reuse, R100, PT ;  /* 0x000000641700720c */ /* 0x040fe20003fa6270 */
[----:B------:R-:W3:Y:S01]  /*ba00*/  I2F R9, R3 ;  /* 0x0000000300097306 */ /* 0x000ee20000201400 */
[CC--:B-1----:R-:W-:Y:S01]  /*ba10*/  FFMA.FTZ R69, R0.reuse, R12.reuse, R69 ;  /* 0x0000000c00457223 */ /* 0x0c2fe20000010045 */
[----:B------:R-:W-:Y:S01]  /*ba20*/  ISETP.GE.AND P1, PT, R23, R101, PT ;  /* 0x000000651700720c */ /* 0x000fe20003f26270 */
[----:B------:R-:W-:Y:S01]  /*ba30*/  FFMA.FTZ R71, R0, R12, R71 ;  /* 0x0000000c00477223 */ /* 0x000fe20000010047 */
[----:B------:R-:W-:-:S02]  /*ba40*/  ISETP.GE.AND P6, PT, R20, R100, PT ;  /* 0x000000641400720c */ /* 0x000fc40003fc6270 */
[----:B------:R-:W-:Y:S02]  /*ba50*/  FSEL R93, R64, -INF , !P5 ;  /* 0xff800000405d7808 */ /* 0x000fe40006800000 */
[----:B------:R-:W-:Y:S01]  /*ba60*/  FSEL R89, R66, -INF , !P1 ;  /* 0xff80000042597808 */ /* 0x000fe20004800000 */
[CC--:B--2---:R-:W-:Y:S01]  /*ba70*/  FFMA.FTZ R56, R0.reuse, R11.reuse, R56 ;  /* 0x0000000b00387223 */ /* 0x0c4fe20000010038 */
[----:B------:R-:W-:Y:S01]  /*ba80*/  FSEL R133, R69, -INF , !P6 ;  /* 0xff80000045857808 */ /* 0x000fe20007000000 */
[----:B------:R-:W-:Y:S01]  /*ba90*/  FFMA.FTZ R58, R0, R11, R58 ;  /* 0x0000000b003a7223 */ /* 0x000fe2000001003a */
[----:B------:R-:W-:Y:S01]  /*baa0*/  BAR.SYNC.DEFER_BLOCKING 0x0 ;  /* 0x0000000000007b1d */ /* 0x000fe20000010000 */
[CC--:B------:R-:W-:Y:S02]  /*bab0*/  ISETP.GE.AND P5, PT, R8.reuse, R100.reuse, PT ;  /* 0x000000640800720c */ /* 0x0c0fe40003fa6270 */
[----:B------:R-:W-:Y:S01]  /*bac0*/  ISETP.GE.AND P1, PT, R8, R101, PT ;  /* 0x000000650800720c */ /* 0x000fe20003f26270 */
[----:B---3--:R-:W-:Y:S01]  /*bad0*/  FFMA.FTZ R32, R0, R9, R32 ;  /* 0x0000000900207223 */ /* 0x008fe20000010020 */
[----:B------:R-:W-:Y:S01]  /*bae0*/  ISETP.GE.AND P2, PT, R26, R101, PT ;  /* 0x000000651a00720c */ /* 0x000fe20003f46270 */
[----:B------:R-:W-:Y:S01]  /*baf0*/  FFMA.FTZ R34, R0, R9, R34 ;  /* 0x0000000900227223 */ /* 0x000fe20000010022 */
[----:B------:R-:W-:-:S02]  /*bb00*/  ISETP.GE.AND P6, PT, R18, R100, PT ;  /* 0x000000641200720c */ /* 0x000fc40003fc6270 */
[----:B------:R-:W-:Y:S02]  /*bb10*/  IADD3 R8, R3, 0x39, RZ ;  /* 0x0000003903087810 */ /* 0x000fe40007ffe0ff */
[----:B------:R-:W-:Y:S02]  /*bb20*/  FSEL R128, R75, -INF , !P2 ;  /* 0xff8000004b807808 */ /* 0x000fe40005000000 */
[----:B------:R-:W-:Y:S01]  /*bb30*/  FSEL R91, R65, -INF , !P6 ;  /* 0xff800000415b7808 */ /* 0x000fe20007000000 */
[----:B------:R-:W1:Y:S01]  /*bb40*/  I2F R10, R8 ;  /* 0x00000008000a7306 */ /* 0x000e620000201400 */
[----:B------:R-:W-:Y:S02]  /*bb50*/  ISETP.GE.AND P2, PT, R20, R101, PT ;  /* 0x000000651400720c */ /* 0x000fe40003f46270 */
[----:B------:R-:W-:Y:S02]  /*bb60*/  ISETP.GE.AND P6, PT, R3, R100, PT ;  /* 0x000000640300720c */ /* 0x000fe40003fc6270 */
[----:B------:R-:W-:-:S02]  /*bb70*/  FSEL R90, R56, -INF , !P5 ;  /* 0xff800000385a7808 */ /* 0x000fc40006800000 */
[----:B------:R-:W-:Y:S02]  /*bb80*/  FSEL R94, R58, -INF , !P1 ;  /* 0xff8000003a5e7808 */ /* 0x000fe40004800000 */
[C---:B------:R-:W-:Y:S02]  /*bb90*/  ISETP.GE.AND P5, PT, R8.reuse, R100, PT ;  /* 0x000000640800720c */ /* 0x040fe40003fa6270 */
[-C--:B------:R-:W-:Y:S02]  /*bba0*/  ISETP.GE.AND P1, PT, R8, R101.reuse, PT ;  /* 0x000000650800720c */ /* 0x080fe40003f26270 */
[----:B------:R-:W-:Y:S02]  /*bbb0*/  FSEL R136, R71, -INF , !P2 ;  /* 0xff80000047887808 */ /* 0x000fe40005000000 */
[----:B------:R-:W-:Y:S01]  /*bbc0*/  ISETP.GE.AND P2, PT, R18, R101, PT ;  /* 0x000000651200720c */ /* 0x000fe20003f46270 */
[-C--:B-1----:R-:W-:Y:S01]  /*bbd0*/  FFMA.FTZ R57, R0, R10.reuse, R57 ;  /* 0x0000000a00397223 */ /* 0x082fe20000010039 */
[----:B------:R-:W-:Y:S01]  /*bbe0*/  FSEL R8, R32, -INF , !P6 ;  /* 0xff80000020087808 */ /* 0x000fe20007000000 */
[----:B------:R-:W-:Y:S01]  /*bbf0*/  FFMA.FTZ R59, R0, R10, R59 ;  /* 0x0000000a003b7223 */ /* 0x000fe2000001003b */
[----:B------:R-:W-:-:S02]  /*bc00*/  ISETP.GT.AND P6, PT, R129, R114, PT ;  /* 0x000000728100720c */ /* 0x000fc40003fc4270 */
[----:B------:R-:W-:Y:S02]  /*bc10*/  SHF.R.S32.HI R11, RZ, 0x1f, R60 ;  /* 0x0000001fff0b7819 */ /* 0x000fe4000001143c */
[----:B------:R-:W-:Y:S02]  /*bc20*/  FSEL R88, R67, -INF , !P2 ;  /* 0xff80000043587808 */ /* 0x000fe40005000000 */
[----:B------:R-:W-:Y:S02]  /*bc30*/  ISETP.GE.AND P2, PT, R3, R101, PT ;  /* 0x000000650300720c */ /* 0x000fe40003f46270 */
[----:B------:R-:W-:Y:S02]  /*bc40*/  LEA.HI R3, R11, R60, RZ, 0x2 ;  /* 0x0000003c0b037211 */ /* 0x000fe400078f10ff */
[----:B------:R-:W-:Y:S02]  /*bc50*/  FSEL R5, R34, -INF , !P2 ;  /* 0xff80000022057808 */ /* 0x000fe40005000000 */
[----:B------:R-:W-:-:S02]  /*bc60*/  LOP3.LUT R3, R3, 0xfffffffc, RZ, 0xc0, !PT ;  /* 0xfffffffc03037812 */ /* 0x000fc400078ec0ff */
[----:B------:R-:W-:Y:S02]  /*bc70*/  FSEL R96, R57, -INF , !P5 ;  /* 0xff80000039607808 */ /* 0x000fe40006800000 */
[----:B------:R-:W-:Y:S01]  /*bc80*/  FSEL R95, R59, -INF , !P1 ;  /* 0xff8000003b5f7808 */ /* 0x000fe20004800000 */
[----:B------:R-:W-:Y:S01]  /*bc90*/  IMAD.IADD R125, R60, 0x1, -R3 ;  /* 0x000000013c7d7824 */ /* 0x000fe200078e0a03 */
        /* <DEDUP_REMOVED lines=9> */
[----:B-1----:R-:W-:-:S02]  /*bd30*/  IADD3 R14, R14, 0xffffffe, RZ ;  /* 0x0ffffffe0e0e7810 */ /* 0x002fc40007ffe0ff */
        /* <DEDUP_REMOVED lines=47> */
[----:B------:R-:W-:Y:S01]  /*c030*/  IMAD R3, R3, c[0x0][0x180], RZ ;  /* 0x0000600003037a24 */ /* 0x000fe200078e02ff */
[----:B------:R-:W-:-:S03]  /*c040*/  MOV R9, R12 ;  /* 0x0000000c00097202 */ /* 0x000fc60000000f00 */
[----:B------:R-:W-:-:S04]  /*c050*/  IMAD R3, R10, c[0x0][0x184], R3 ;  /* 0x000061000a037a24 */ /* 0x000fc800078e0203 */
[----:B------:R-:W-:Y:S01]  /*c060*/  IMAD.IADD R10, R13, 0x1, R3 ;  /* 0x000000010d0a7824 */ /* 0x000fe200078e0203 */
[----:B------:R-:W-:Y:S05]  /*c070*/  BRA `(.L_x_6091) ;  /* 0x0000003000007947 */ /* 0x000fea0003800000 */
.L_x_6090:
[----:B------:R-:W-:-:S05]  /*c080*/  IMAD.MOV.U32 R9, RZ, RZ, c[0x0][0x198] ;  /* 0x00006600ff097624 */ /* 0x000fca00078e00ff */
[----:B------:R-:W-:-:S04]  /*c090*/  LEA R9, -R9, RZ, 0x6 ;  /* 0x000000ff09097211 */ /* 0x000fc800078e31ff */
[----:B------:R-:W-:Y:S02]  /*c0a0*/  SHF.R.S32.HI R10, RZ, 0x1f, R9 ;  /* 0x0000001fff0a7819 */ /* 0x000fe40000011409 */
.L_x_6091:
        /* <DEDUP_REMOVED lines=61> */
.L_x_6089:
        /* <DEDUP_REMOVED lines=39> */
[----:B------:R-:W-:Y:S01]  /*c6f0*/  LDSM.16.MT88.4 R20, [R110+0x6400] ;  /* 0x006400006e14783b */ /* 0x000fe20000004200 */
[----:B-1----:R-:W-:-:S05]  /*c700*/  FMNMX.FTZ R12, R11, R12, !PT ;  /* 0x0000000c0b0c7209 */ /* 0x002fca0007810000 */
[----:B------:R-:W1:Y:S01]  /*c710*/  SHFL.BFLY PT, R3, R12, 0x1, 0x1f ;  /* 0x0c201f000c037f89 */ /* 0x000e6200000e0000 */
[----:B--2---:R-:W-:-:S05]  /*c720*/  FMNMX.FTZ R9, R10, R9, !PT ;  /* 0x000000090a097209 */ /* 0x004fca0007810000 */
[----:B------:R-:W2:Y:S01]  /*c730*/  SHFL.BFLY PT, R2, R9, 0x1, 0x1f ;  /* 0x0c201f0009027f89 */ /* 0x000ea200000e0000 */
[----:B-1----:R-:W-:-:S03]  /*c740*/  FMNMX.FTZ R3, R12, R3, !PT ;  /* 0x000000030c037209 */ /* 0x002fc60007810000 */
[----:B------:R-:W-:Y:S01]  /*c750*/  LDSM.16.MT88.4 R12, [R110+0x7400] ;  /* 0x007400006e0c783b */ /* 0x000fe20000004200 */
        /* <DEDUP_REMOVED lines=13> */
[----:B------:R-:W-:-:S02]  /*c830*/  FFMA.FTZ R104, R5, c[0x0][0x23c], -R97 ;  /* 0x00008f0005687a23 */ /* 0x000fc40000010861 */
[--C-:B------:R-:W-:Y:S02]  /*c840*/  FFMA.FTZ R103, R28, c[0x0][0x23c], -R97.reuse ;  /* 0x00008f001c677a23 */ /* 0x100fe40000010861 */
[--C-:B------:R-:W-:Y:S02]  /*c850*/  FFMA.FTZ R35, R30, c[0x0][0x23c], -R97.reuse ;  /* 0x00008f001e237a23 */ /* 0x100fe40000010861 */
[--C-:B------:R-:W-:Y:S01]  /*c860*/  FFMA.FTZ R34, R38, c[0x0][0x23c], -R97.reuse ;  /* 0x00008f0026227a23 */ /* 0x100fe20000010861 */
        /* <DEDUP_REMOVED lines=11> */
[----:B--2---:R-:W-:Y:S01]  /*c920*/  F2FP.BF16.PACK_AB R72, R98, R99 ;  /* 0x000000636248723e */ /* 0x004fe200000010ff */
[----:B------:R-:W-:Y:S01]  /*c930*/  LDSM.16.MT88.4 R16, [R108+0x6400] ;  /* 0x006400006c10783b */ /* 0x000fe20000004200 */
[----:B------:R-:W-:-:S02]  /*c940*/  FFMA.FTZ R126, R107, c[0x0][0x23c], -R102 ;  /* 0x00008f006b7e7a23 */ /* 0x000fc40000010866 */
[--C-:B------:R-:W-:Y:S02]  /*c950*/  FFMA.FTZ R105, R105, c[0x0][0x23c], -R102.reuse ;  /* 0x00008f0069697a23 */ /* 0x100fe40000010866 */
[--C-:B------:R-:W-:Y:S01]  /*c960*/  FFMA.FTZ R106, R131, c[0x0][0x23c], -R102.reuse ;  /* 0x00008f00836a7a23 */ /* 0x100fe20000010866 */
        /* <DEDUP_REMOVED lines=8> */
[----:B------:R-:W-:Y:S02]  /*c9f0*/  FFMA.FTZ R94, R94, c[0x0][0x23c], -R97 ;  /* 0x00008f005e5e7a23 */ /* 0x000fe40000010861 */
[----:B------:R-:W-:Y:S02]  /*ca00*/  FADD.FTZ R98, R99, R98 ;  /* 0x0000006263627221 */ /* 0x000fe40000010000 */
[----:B------:R-:W-:Y:S02]  /*ca10*/  MUFU.EX2 R35, R35 ;  /* 0x0000002300237308 */ /* 0x000fe40000000800 */
[----:B------:R-:W-:-:S04]  /*ca20*/  FADD.FTZ R33, R33, R98 ;  /* 0x0000006221217221 */ /* 0x000fc80000010000 */
[----:B------:R-:W-:Y:S02]  /*ca30*/  FADD.FTZ R32, R32, R33 ;  /* 0x0000002120207221 */ /* 0x000fe40000010000 */
[----:B------:R-:W3:Y:S01]  /*ca40*/  MUFU.EX2 R34, R34 ;  /* 0x0000002200227308 */ /* 0x000ee20000000800 */
[----:B--2---:R-:W-:Y:S01]  /*ca50*/  F2FP.BF16.PACK_AB R73, R103, R104 ;  /* 0x000000686749723e */ /* 0x004fe200000010ff */
[----:B------:R-:W-:-:S06]  /*ca60*/  FADD.FTZ R104, R104, R103 ;  /* 0x0000006768687221 */ /* 0x000fcc0000010000 */
[----:B------:R-:W-:Y:S01]  /*ca70*/  MUFU.EX2 R29, R29 ;  /* 0x0000001d001d7308 */ /* 0x000fe20000000800 */
[----:B---3--:R-:W-:-:S07]  /*ca80*/  F2FP.BF16.PACK_AB R75, R34, R35 ;  /* 0x00000023224b723e */ /* 0x008fce00000010ff */
[----:B------:R-:W2:Y:S01]  /*ca90*/  MUFU.EX2 R26, R26 ;  /* 0x0000001a001a7308 */ /* 0x000ea20000000800 */
[----:B------:R-:W-:-:S04]  /*caa0*/  FADD.FTZ R35, R35, R104 ;  /* 0x0000006823237221 */ /* 0x000fc80000010000 */
[----:B------:R-:W-:Y:S01]  /*cab0*/  FADD.FTZ R34, R34, R35 ;  /* 0x0000002322227221 */ /* 0x000fe20000010000 */
[C---:B------:R-:W-:Y:S02]  /*cac0*/  HMMA.16816.F32.BF16 R52, R72.reuse, R56, RZ ;  /* 0x000000384834723c */ /* 0x040fe400000418ff */
[----:B------:R-:W-:Y:S06]  /*cad0*/  MUFU.EX2 R30, R30 ;  /* 0x0000001e001e7308 */ /* 0x000fec0000000800 */
[----:B------:R-:W-:Y:S02]  /*cae0*/  HMMA.16816.F32.BF16 R56, R72, R58, RZ ;  /* 0x0000003a4838723c */ /* 0x000fe400000418ff */
[----:B------:R-:W3:Y:S01]  /*caf0*/  MUFU.EX2 R25, R25 ;  /* 0x0000001900197308 */ /* 0x000ee20000000800 */
[----:B--2---:R-:W-:Y:S01]  /*cb00*/  F2FP.BF16.PACK_AB R4, R26, R29 ;  /* 0x0000001d1a04723e */ /* 0x004fe200000010ff */
[----:B------:R-:W-:-:S04]  /*cb10*/  FADD.FTZ R29, R29, R32 ;  /* 0x000000201d1d7221 */ /* 0x000fc80000010000 */
[C---:B------:R-:W-:Y:S01]  /*cb20*/  HMMA.16816.F32.BF16 R44, R72.reuse, R48, RZ ;  /* 0x00000030482c723c */ /* 0x040fe200000418ff */
[----:B------:R-:W-:Y:S01]  /*cb30*/  FADD.FTZ R29, R26, R29 ;  /* 0x0000001d1a1d7221 */ /* 0x000fe20000010000 */
        /* <DEDUP_REMOVED lines=30> */
[----:B------:R-:W3:Y:S01]  /*cd20*/  LDSM.16.MT88.4 R12, [R108+0x8000] ;  /* 0x008000006c0c783b */ /* 0x000ee20000004200 */
[----:B------:R-:W-:Y:S06]  /*cd30*/  MUFU.EX2 R89, R89 ;  /* 0x0000005900597308 */ /* 0x000fec0000000800 */
[----:B------:R-:W-:Y:S02]  /*cd40*/  HMMA.16816.F32.BF16 R40, R72, R42, RZ ;  /* 0x0000002a4828723c */ /* 0x000fe400000418ff */
[----:B------:R-:W-:Y:S06]  /*cd50*/  MUFU.EX2 R88, R88 ;  /* 0x0000005800587308 */ /* 0x000fec0000000800 */
[C---:B------:R-:W-:Y:S02]  /*cd60*/  HMMA.16816.F32.BF16 R80, R4.reuse, R20, R80 ;  /* 0x000000140450723c */ /* 0x040fe40000041850 */
[----:B------:R-:W-:Y:S05]  /*cd70*/  MUFU.EX2 R94, R94 ;  /* 0x0000005e005e7308 */ /* 0x000fea0000000800 */
[----:B------:R-:W-:Y:S01]  /*cd80*/  FFMA.FTZ R21, R133, c[0x0][0x23c], -R102 ;  /* 0x00008f0085157a23 */ /* 0x000fe20000010866 */
[----:B------:R-:W-:Y:S01]  /*cd90*/  HMMA.16816.F32.BF16 R76, R4, R22, R76 ;  /* 0x00000016044c723c */ /* 0x000fe2000004184c */
[----:B------:R-:W-:-:S02]  /*cda0*/  FFMA.FTZ R20, R136, c[0x0][0x23c], -R97 ;  /* 0x00008f0088147a23 */ /* 0x000fc40000010861 */
[--C-:B------:R-:W-:Y:S02]  /*cdb0*/  FFMA.FTZ R133, R96, c[0x0][0x23c], -R102.reuse ;  /* 0x00008f0060857a23 */ /* 0x100fe40000010866 */
[----:B------:R-:W-:Y:S02]  /*cdc0*/  MUFU.EX2 R21, R21 ;  /* 0x0000001500157308 */ /* 0x000fe40000000800 */
[--C-:B------:R-:W-:Y:S01]  /*cdd0*/  FFMA.FTZ R22, R128, c[0x0][0x23c], -R97.reuse ;  /* 0x00008f0080167a23 */ /* 0x100fe20000010861 */
[----:B-1----:R-:W-:Y:S01]  /*cde0*/  HMMA.16816.F32.BF16 R60, R4, R8, R60 ;  /* 0x00000008043c723c */ /* 0x002fe2000004183c */
[--C-:B------:R-:W-:Y:S02]  /*cdf0*/  FFMA.FTZ R23, R134, c[0x0][0x23c], -R97.reuse ;  /* 0x00008f0086177a23 */ /* 0x100fe40000010861 */
[----:B------:R-:W-:Y:S02]  /*ce00*/  FFMA.FTZ R128, R91, c[0x0][0x23c], -R102 ;  /* 0x00008f005b807a23 */ /* 0x000fe40000010866 */
[----:B------:R-:W1:Y:S01]  /*ce10*/  MUFU.EX2 R22, R22 ;  /* 0x0000001600167308 */ /* 0x000e620000000800 */
[----:B------:R-:W-:-:S02]  /*ce20*/  FFMA.FTZ R91, R95, c[0x0][0x23c], -R97 ;  /* 0x00008f005f5b7a23 */ /* 0x000fc40000010861 */
[----:B------:R-:W-:Y:S01]  /*ce30*/  HMMA.16816.F32.BF16 R64, R4, R10, R64 ;  /* 0x0000000a0440723c */ /* 0x000fe20000041840 */
[----:B------:R-:W4:Y:S04]  /*ce40*/  LDSM.16.MT88.4 R8, [R108+0x8400] ;  /* 0x008400006c08783b */ /* 0x000f280000004200 */
[----:B------:R-:W-:Y:S03]  /*ce50*/  MUFU.EX2 R23, R23 ;  /* 0x0000001700177308 */ /* 0x000fe60000000800 */
[C---:B---3--:R-:W-:Y:S05]  /*ce60*/  HMMA.16816.F32.BF16 R68, R72.reuse, R12, RZ ;  /* 0x0000000c4844723c */ /* 0x048fea00000418ff */
[----:B------:R-:W3:Y:S03]  /*ce70*/  MUFU.EX2 R20, R20 ;  /* 0x0000001400147308 */ /* 0x000ee60000000800 */
[----:B------:R-:W-:Y:S01]  /*ce80*/  HMMA.16816.F32.BF16 R72, R72, R14, RZ ;  /* 0x0000000e4848723c */ /* 0x000fe200000418ff */
[----:B------:R-:W-:Y:S04]  /*ce90*/  LDSM.16.MT88.4 R12, [R108+0x6c00] ;  /* 0x006c00006c0c783b */ /* 0x000fe80000004200 */
[----:B------:R-:W5:Y:S03]  /*cea0*/  MUFU.EX2 R128, R128 ;  /* 0x0000008000807308 */ /* 0x000f660000000800 */
[C---:B------:R-:W-:Y:S05]  /*ceb0*/  HMMA.16816.F32.BF16 R36, R4.reuse, R16, R36 ;  /* 0x000000100424723c */ /* 0x040fea0000041824 */
[----:B------:R-:W1:Y:S03]  /*cec0*/  MUFU.EX2 R133, R133 ;  /* 0x0000008500857308 */ /* 0x000e660000000800 */
[C---:B------:R-:W-:Y:S01]  /*ced0*/  HMMA.16816.F32.BF16 R40, R4.reuse, R18, R40 ;  /* 0x000000120428723c */ /* 0x040fe20000041828 */
[----:B------:R-:W-:Y:S04]  /*cee0*/  LDSM.16.MT88.4 R16, [R110+0x6c00] ;  /* 0x006c00006e10783b */ /* 0x000fe80000004200 */
[----:B------:R-:W1:Y:S03]  /*cef0*/  MUFU.EX2 R91, R91 ;  /* 0x0000005b005b7308 */ /* 0x000e660000000800 */
[C---:B----4-:R-:W-:Y:S08]  /*cf00*/  HMMA.16816.F32.BF16 R68, R4.reuse, R8, R68 ;  /* 0x000000080444723c */ /* 0x050ff00000041844 */
[----:B------:R-:W-:Y:S01]  /*cf10*/  HMMA.16816.F32.BF16 R72, R4, R10, R72 ;  /* 0x0000000a0448723c */ /* 0x000fe20000041848 */
[----:B------:R-:W4:Y:S06]  /*cf20*/  LDSM.16.MT88.4 R8, [R110+0x6800] ;  /* 0x006800006e08783b */ /* 0x000f2c0000004200 */
[----:B--2---:R-:W-:Y:S01]  /*cf30*/  F2FP.BF16.PACK_AB R4, R105, R126 ;  /* 0x0000007e6904723e */ /* 0x004fe200000010ff */
        /* <DEDUP_REMOVED lines=9> */
[----:B------:R-:W-:Y:S02]  /*cfd0*/  FADD.FTZ R106, R21, R106 ;  /* 0x0000006a156a7221 */ /* 0x000fe40000010000 */
[----:B------:R-:W-:Y:S01]  /*cfe0*/  FADD.FTZ R20, R20, R23 ;  /* 0x0000001714147221 */ /* 0x000fe20000010000 */
[C---:B----4-:R-:W-:Y:S08]  /*cff0*/  HMMA.16816.F32.BF16 R80, R4.reuse, R8, R80 ;  /* 0x000000080450723c */ /* 0x050ff00000041850 */
        /* <DEDUP_REMOVED lines=17> */
[----:B-----5:R-:W-:Y:S01]  /*d110*/  F2FP.BF16.PACK_AB R4, R128, R93 ;  /* 0x0000005d8004723e */ /* 0x020fe200000010ff */
        /* <DEDUP_REMOVED lines=34> */
[----:B------:R-:W-:-:S04]  /*d340*/  IADD3 R11, R6, 0x40, RZ ;  /* 0x00000040060b7810 */ /* 0x000fc80007ffe0ff */
[----:B------:R-:W-:Y:S02]  /*d350*/  IABS R9, R11 ;  /* 0x0000000b00097213 */ /* 0x000fe40000000000 */
[----:B------:R-:W-:Y:S01]  /*d360*/  LOP3.LUT R11, R11, c[0x0][0x2d0], RZ, 0x3c, !PT ;  /* 0x0000b4000b0b7a12 */ /* 0x000fe200078e3cff */
        /* <DEDUP_REMOVED lines=50> */
[----:B------:R-:W-:-:S04]  /*d690*/  IMAD.WIDE.U32 R6, R6, c[0x0][0x188], R8 ;  /* 0x0000620006067a25 */ /* 0x000fc800078e0008 */
[----:B------:R-:W-:Y:S01]  /*d6a0*/  IMAD.IADD R5, R7, 0x1, R5 ;  /* 0x0000000107057824 */ /* 0x000fe200078e0205 */
[----:B------:R-:W-:Y:S01]  /*d6b0*/  MOV R7, R6 ;  /* 0x0000000600077202 */ /* 0x000fe20000000f00 */
[----:B------:R-:W-:Y:S05]  /*d6c0*/  BRA `(.L_x_6094) ;  /* 0x0000003000007947 */ /* 0x000fea0003800000 */
.L_x_6093:
[----:B------:R-:W-:-:S05]  /*d6d0*/  IMAD.MOV.U32 R7, RZ, RZ, c[0x0][0x1a0] ;  /* 0x00006800ff077624 */ /* 0x000fca00078e00ff */
[----:B------:R-:W-:-:S04]  /*d6e0*/  LEA R7, -R7, RZ, 0x6 ;  /* 0x000000ff07077211 */ /* 0x000fc800078e31ff */
[----:B------:R-:W-:Y:S02]  /*d6f0*/  SHF.R.S32.HI R5, RZ, 0x1f, R7 ;  /* 0x0000001fff057819 */ /* 0x000fe40000011407 */
.L_x_6094:
        /* <DEDUP_REMOVED lines=10> */
[----:B------:R-:W-:Y:S01]  /*d7a0*/  @P6 IMAD.MOV.U32 R134, RZ, RZ, R132 ;  /* 0x000000ffff866224 */ /* 0x000fe200078e0084 */
[----:B------:R-:W-:-:S04]  /*d7b0*/  @P2 IADD3 R9, P1, R7, R86, RZ ;  /* 0x0000005607092210 */ /* 0x000fc80007f3e0ff */
        /* <DEDUP_REMOVED lines=8> */
[----:B------:R-:W-:Y:S01]  /*d840*/  IMAD.MOV.U32 R9, RZ, RZ, c[0x0][0x1a4] ;  /* 0x00006900ff097624 */ /* 0x000fe200078e00ff */
[C---:B------:R-:W-:Y:S01]  /*d850*/  LEA R7, P1, R6.reuse, R7, 0x5 ;  /* 0x0000000706077211 */ /* 0x040fe200078228ff */
[C---:B------:R-:W-:Y:S01]  /*d860*/  @P6 IMAD.SHL.U32 R4, R6.reuse, 0x20, RZ ;  /* 0x0000002006046824 */ /* 0x040fe200078e00ff */
[----:B------:R-:W-:Y:S02]  /*d870*/  @!P6 STS [R116+0x6004], RZ ;  /* 0x006004ff7400e388 */ /* 0x000fe40000000800 */
[----:B------:R-:W-:-:S02]  /*d880*/  LEA.HI.X R5, R6, R5, R9, 0x5, P1 ;  /* 0x0000000506057211 */ /* 0x000fc400008f2c09 */
[----:B------:R-:W-:Y:S01]  /*d890*/  @P6 SHF.L.U64.HI R8, R6, 0x5, R9 ;  /* 0x0000000506086819 */ /* 0x000fe20000010209 */
[----:B------:R-:W-:Y:S01]  /*d8a0*/  @!P6 STS.64 [R116+0x6008], RZ ;  /* 0x006008ff7400e388 */ /* 0x000fe20000000a00 */
[----:B------:R-:W-:-:S03]  /*d8b0*/  @P6 LEA R14, P1, R4, R132, 0x1 ;  /* 0x00000084040e6211 */ /* 0x000fc600078208ff */
[----:B------:R-:W-:Y:S01]  /*d8c0*/  @!PT LDS RZ, [RZ] ;  /* 0x00000000fffff984 */ /* 0x000fe20000000800 */
[----:B------:R-:W-:Y:S01]  /*d8d0*/  @!PT LDS RZ, [RZ] ;  /* 0x00000000fffff984 */ /* 0x000fe20000000800 */
[----:B------:R-:W-:Y:S01]  /*d8e0*/  @!PT LDS RZ, [RZ] ;  /* 0x00000000fffff984 */ /* 0x000fe20000000800 */
[----:B------:R2:W-:Y:S01]  /*d8f0*/  @P5 LDGSTS.E.BYPASS.LTC128B.128 [R116+0x7000], [R10.64+0x40] ;  /* 0x070000400a745fae */ /* 0x0005e2000b901d46 */
[----:B------:R-:W-:Y:S02]  /*d900*/  @P6 LEA.HI.X R15, R4, R135, R8, 0x1, P1 ;  /* 0x00000087040f6211 */ /* 0x000fe400008f0c08 */
[-C--:B------:R-:W-:Y:S01]  /*d910*/  @P5 IADD3 R9, P1, R7, R86.reuse, RZ ;  /* 0x0000005607095210 */ /* 0x080fe20007f3e0ff */
[----:B------:R-:W-:Y:S04]  /*d920*/  @!P5 STS.128 [R116+0x7000], RZ ;  /* 0x007000ff7400d388 */ /* 0x000fe80000000c00 */
[--C-:B------:R-:W-:Y:S01]  /*d930*/  @P5 IMAD.X R4, R5, 0x1, R84.reuse, P1 ;  /* 0x0000000105045824 */ /* 0x100fe200008e0654 */
[----:B------:R-:W-:Y:S01]  /*d940*/  @P2 IADD3 R7, P1, R7, R86, RZ ;  /* 0x0000005607072210 */ /* 0x000fe20007f3e0ff */
[----:B------:R-:W-:Y:S01]  /*d950*/  @!PT LDS RZ, [RZ] ;  /* 0x00000000fffff984 */ /* 0x000fe20000000800 */
[----:B------:R-:W-:Y:S01]  /*d960*/  @!PT LDS RZ, [RZ] ;  /* 0x00000000fffff984 */ /* 0x000fe20000000800 */
[----:B------:R-:W-:Y:S01]  /*d970*/  @!PT LDS RZ, [RZ] ;  /* 0x00000000fffff984 */ /* 0x000fe20000000800 */
[----:B------:R3:W-:Y:S04]  /*d980*/  @P2 LDGSTS.E.BYPASS.LTC128B.128 [R116+0x8000], [R12.64+0x80] ;  /* 0x080000800c742fae */ /* 0x0007e8000b901d46 */
[----:B------:R-:W-:Y:S01]  /*d990*/  @P2 IMAD.X R84, R5, 0x1, R84, P1 ;  /* 0x0000000105542824 */ /* 0x000fe200008e0654 */
[C---:B------:R-:W-:Y:S01]  /*d9a0*/  @P2 LEA R16, P1, R7.reuse, c[0x0][0x170], 0x1 ;  /* 0x00005c0007102a11 */ /* 0x040fe200078208ff */
[----:B------:R-:W-:Y:S03]  /*d9b0*/  @!P2 STS.128 [R116+0x8000], RZ ;  /* 0x008000ff7400a388 */ /* 0x000fe60000000c00 */
[----:B------:R-:W-:Y:S01]  /*d9c0*/  @P2 LEA.HI.X R17, R7, c[0x0][0x174], R84, 0x1, P1 ;  /* 0x00005d0007112a11 */ /* 0x000fe200008f0c54 */
[----:B------:R-:W-:Y:S01]  /*d9d0*/  @!PT LDS RZ, [RZ] ;  /* 0x00000000fffff984 */ /* 0x000fe20000000800 */
[----:B------:R-:W-:Y:S01]  /*d9e0*/  @!PT LDS RZ, [RZ] ;  /* 0x00000000fffff984 */ /* 0x000fe20000000800 */
[----:B------:R-:W-:Y:S01]  /*d9f0*/  @!PT LDS RZ, [RZ] ;  /* 0x00000000fffff984 */ /* 0x000fe20000000800 */
[----:B------:R3:W-:Y:S01]  /*da00*/  @P6 LDGSTS.E.BYPASS.LTC128B.128 [R116+0x6800], [R14.64] ;  /* 0x068000000e746fae */ /* 0x0007e2000b901d46 */
[----:B------:R-:W-:-:S03]  /*da10*/  @P5 LEA R8, P1, R9, c[0x0][0x170], 0x1 ;  /* 0x00005c0009085a11 */ /* 0x000fc600078208ff */
[----:B------:R-:W-:Y:S01]  /*da20*/  @!P6 STS.128 [R116+0x6800], RZ ;  /* 0x006800ff7400e388 */ /* 0x000fe20000000c00 */
        /* <DEDUP_REMOVED lines=14> */
[----:B---3--:R-:W4:Y:S04]  /*db10*/  LDSM.16.M88.4 R12, [R112+0x3800] ;  /* 0x00380000700c783b */ /* 0x008f280000000200 */
[----:B------:R-:W2:Y:S04]  /*db20*/  LDSM.16.M88.4 R92, [R112+0x3c00] ;  /* 0x003c0000705c783b */ /* 0x000ea80000000200 */
[----:B------:R-:W-:Y:S04]  /*db30*/  LDSM.16.M88.4 R84, [R111] ;  /* 0x000000006f54783b */ /* 0x000fe80000000200 */
[----:B------:R-:W3:Y:S04]  /*db40*/  LDSM.16.M88.4 R88, [R109+0x3400] ;  /* 0x003400006d58783b */ /* 0x000ee80000000200 */
        /* <DEDUP_REMOVED lines=73> */
[C---:B--2---:R-:W-:Y:S03]  /*dfe0*/  HMMA.16816.F32.BF16 R12, R92.reuse, R90, R12 ;  /* 0x0000005a5c0c723c */ /* 0x044fe6000004180c */
[----:B------:R-:W-:Y:S04]  /*dff0*/  I2F R85, R86 ;  /* 0x0000005600557306 */ /* 0x000fe80000201400 */
[----:B------:R-:W-:Y:S01]  /*e000*/  IADD3 R91, R84, 0x1, RZ ;  /* 0x00000001545b7810 */ /* 0x000fe20007ffe0ff */
[----:B------:R-:W-:Y:S03]  /*e010*/  HMMA.16816.F32.BF16 R16, R92, R88, R16 ;  /* 0x000000585c10723c */ /* 0x000fe60000041810 */
[----:B------:R-:W1:Y:S01]  /*e020*/  I2F R90, R91 ;  /* 0x0000005b005a7306 */ /* 0x000e620000201400 */
[----:B------:R-:W-:Y:S01]  /*e030*/  BAR.SYNC.DEFER_BLOCKING 0x0 ;  /* 0x0000000000007b1d */ /* 0x000fe20000010000 */
[----:B------:R-:W-:-:S02]  /*e040*/  ISETP.GE.AND P6, PT, R91, R100, PT ;  /* 0x000000645b00720c */ /* 0x000fc40003fc6270 */
[----:B------:R-:W-:Y:S02]  /*e050*/  IADD3 R89, R84, 0x8, RZ ;  /* 0x0000000854597810 */ /* 0x000fe40007ffe0ff */
[-C--:B------:R-:W-:Y:S02]  /*e060*/  ISETP.GE.AND P2, PT, R91, R101.reuse, PT ;  /* 0x000000655b00720c */ /* 0x080fe40003f46270 */
[----:B------:R-:W2:Y:S01]  /*e070*/  I2F R87, R89 ;  /* 0x0000005900577306 */ /* 0x000ea20000201400 */
[C---:B------:R-:W-:Y:S02]  /*e080*/  ISETP.GE.AND P1, PT, R89.reuse, R100, PT ;  /* 0x000000645900720c */ /* 0x040fe40003f26270 */
[----:B------:R-:W-:Y:S01]  /*e090*/  ISETP.GE.AND P5, PT, R89, R101, PT ;  /* 0x000000655900720c */ /* 0x000fe20003fa6270 */
[CC--:B-1----:R-:W-:Y:S02]  /*e0a0*/  FFMA.FTZ R88, R0.reuse, R90.reuse, R33 ;  /* 0x0000005a00587223 */ /* 0x0c2fe40000010021 */
[----:B------:R-:W-:Y:S01]  /*e0b0*/  FFMA.FTZ R33, R0, R90, R35 ;  /* 0x0000005a00217223 */ /* 0x000fe20000010023 */
[----:B------:R-:W-:-:S02]  /*e0c0*/  IADD3 R35, R84, 0x10, RZ ;  /* 0x0000001054237810 */ /* 0x000fc40007ffe0ff */
[----:B------:R-:W-:Y:S02]  /*e0d0*/  FSEL R88, R88, -INF , !P6 ;  /* 0xff80000058587808 */ /* 0x000fe40007000000 */
[----:B------:R-:W-:Y:S01]  /*e0e0*/  FSEL R33, R33, -INF , !P2 ;  /* 0xff80000021217808 */ /* 0x000fe20005000000 */
[----:B------:R-:W1:Y:S01]  /*e0f0*/  I2F R147, R35 ;  /* 0x0000002300937306 */ /* 0x000e620000201400 */
[----:B------:R-:W-:Y:S01]  /*e100*/  ISETP.GE.AND P6, PT, R86, R100, PT ;  /* 0x000000645600720c */ /* 0x000fe20003fc6270 */
[----:B--2---:R-:W-:Y:S01]  /*e110*/  FFMA.FTZ R89, R0, R87, R28 ;  /* 0x0000005700597223 */ /* 0x004fe2000001001c */
[----:B------:R-:W-:Y:S01]  /*e120*/  ISETP.GE.AND P2, PT, R86, R101, PT ;  /* 0x000000655600720c */ /* 0x000fe20003f46270 */
[----:B------:R-:W-:Y:S01]  /*e130*/  FFMA.FTZ R87, R0, R87, R30 ;  /* 0x0000005700577223 */ /* 0x000fe2000001001e */
[----:B------:R-:W-:Y:S01]  /*e140*/  IADD3 R86, R84, 0x11, RZ ;  /* 0x0000001154567810 */ /* 0x000fe20007ffe0ff */
[CC--:B------:R-:W-:Y:S01]  /*e150*/  FFMA.FTZ R28, R0.reuse, R85.reuse, R29 ;  /* 0x00000055001c7223 */ /* 0x0c0fe2000001001d */
[----:B------:R-:W-:Y:S01]  /*e160*/  FSEL R30, R89, -INF , !P1 ;  /* 0xff800000591e7808 */ /* 0x000fe20004800000 */
[----:B------:R-:W-:Y:S01]  /*e170*/  FFMA.FTZ R29, R0, R85, R31 ;  /* 0x00000055001d7223 */ /* 0x000fe2000001001f */
[----:B------:R-:W2:Y:S01]  /*e180*/  I2F R137, R86 ;  /* 0x0000005600897306 */ /* 0x000ea20000201400 */
[----:B------:R-:W-:-:S02]  /*e190*/  IADD3 R85, R84, 0x18, RZ ;  /* 0x0000001854557810 */ /* 0x000fc40007ffe0ff */
[----:B------:R-:W-:Y:S02]  /*e1a0*/  FSEL R31, R87, -INF , !P5 ;  /* 0xff800000571f7808 */ /* 0x000fe40006800000 */
[CC--:B------:R-:W-:Y:S02]  /*e1b0*/  ISETP.GE.AND P1, PT, R35.reuse, R100.reuse, PT ;  /* 0x000000642300720c */ /* 0x0c0fe40003f26270 */
[----:B------:R-:W-:Y:S01]  /*e1c0*/  ISETP.GE.AND P5, PT, R35, R101, PT ;  /* 0x000000652300720c */ /* 0x000fe20003fa6270 */
[-C--:B-1----:R-:W-:Y:S01]  /*e1d0*/  FFMA.FTZ R138, R0, R147.reuse, R24 ;  /* 0x00000093008a7223 */ /* 0x082fe20000010018 */
[----:B------:R-:W1:Y:S01]  /*e1e0*/  I2F R35, R85 ;  /* 0x0000005500237306 */ /* 0x000e620000201400 */
[----:B------:R-:W-:Y:S01]  /*e1f0*/  IADD3 R24, R84, 0x19, RZ ;  /* 0x0000001954187810 */ /* 0x000fe20007ffe0ff */
[----:B------:R-:W-:Y:S01]  /*e200*/  FFMA.FTZ R147, R0, R147, R26 ;  /* 0x0000009300937223 */ /* 0x000fe2000001001a */
[----:B------:R-:W-:Y:S02]  /*e210*/  FSEL R28, R28, -INF , !P6 ;  /* 0xff8000001c1c7808 */ /* 0x000fe40007000000 */
[----:B------:R-:W-:Y:S01]  /*e220*/  FSEL R29, R29, -INF , !P2 ;  /* 0xff8000001d1d7808 */ /* 0x000fe20005000000 */
[-C--:B--2---:R-:W-:Y:S01]  /*e230*/  FFMA.FTZ R25, R0, R137.reuse, R25 ;  /* 0x0000008900197223 */ /* 0x084fe20000010019 */
[----:B------:R-:W-:Y:S01]  /*e240*/  ISETP.GE.AND P6, PT, R86, R100, PT ;  /* 0x000000645600720c */ /* 0x000fe20003fc6270 */
[----:B------:R-:W-:Y:S01]  /*e250*/  FFMA.FTZ R137, R0, R137, R27 ;  /* 0x0000008900897223 */ /* 0x000fe2000001001b */
[----:B------:R-:W-:Y:S01]  /*e260*/  ISETP.GE.AND P2, PT, R86, R101, PT ;  /* 0x000000655600720c */ /* 0x000fe20003f46270 */
[----:B------:R2:W3:Y:S01]  /*e270*/  I2F R27, R24 ;  /* 0x00000018001b7306 */ /* 0x0004e20000201400 */
[----:B------:R-:W-:-:S02]  /*e280*/  FSEL R130, R25, -INF , !P6 ;  /* 0xff80000019827808 */ /* 0x000fc40007000000 */
[----:B------:R-:W-:Y:S02]  /*e290*/  FSEL R137, R137, -INF , !P2 ;  /* 0xff80000089897808 */ /* 0x000fe40005000000 */
[----:B------:R-:W-:Y:S01]  /*e2a0*/  ISETP.GE.AND P6, PT, R24, R100, PT ;  /* 0x000000641800720c */ /* 0x000fe20003fc6270 */
[----:B-1----:R-:W-:Y:S01]  /*e2b0*/  FFMA.FTZ R144, R0, R35, R20 ;  /* 0x0000002300907223 */ /* 0x002fe20000010014 */
[----:B------:R-:W-:Y:S01]  /*e2c0*/  ISETP.GE.AND P2, PT, R24, R101, PT ;  /* 0x000000651800720c */ /* 0x000fe20003f46270 */
[----:B------:R-:W-:Y:S01]  /*e2d0*/  FFMA.FTZ R22, R0, R35, R22 ;  /* 0x0000002300167223 */ /* 0x000fe20000010016 */
[----:B------:R-:W-:Y:S02]  /*e2e0*/  IADD3 R26, R84, 0x20, RZ ;  /* 0x00000020541a7810 */ /* 0x000fe40007ffe0ff */
[----:B------:R-:W-:Y:S02]  /*e2f0*/  FSEL R147, R147, -INF , !P5 ;  /* 0xff80000093937808 */ /* 0x000fe40006800000 */
[----:B------:R-:W1:Y:S01]  /*e300*/  I2F R25, R26 ;  /* 0x0000001a00197306 */ /* 0x000e620000201400 */
[----:B------:R-:W-:-:S02]  /*e310*/  ISETP.GE.AND P5, PT, R85, R101, PT ;  /* 0x000000655500720c */ /* 0x000fc40003fa6270 */
[----:B--2---:R-:W-:Y:S01]  /*e320*/  IADD3 R24, R84, 0x21, RZ ;  /* 0x0000002154187810 */ /* 0x004fe20007ffe0ff */
[-C--:B---3--:R-:W-:Y:S01]  /*e330*/  FFMA.FTZ R21, R0, R27.reuse, R21 ;  /* 0x0000001b00157223 */ /* 0x088fe20000010015 */
[----:B------:R-:W-:Y:S01]  /*e340*/  FSEL R149, R22, -INF , !P5 ;  /* 0xff80000016957808 */ /* 0x000fe20006800000 */
[----:B------:R-:W-:Y:S01]  /*e350*/  FFMA.FTZ R23, R0, R27, R23 ;  /* 0x0000001b00177223 */ /* 0x000fe20000010017 */
[----:B------:R-:W-:Y:S01]  /*e360*/  IADD3 R22, R84, 0x28, RZ ;  /* 0x0000002854167810 */ /* 0x000fe20007ffe0ff */
[----:B------:R-:W2:Y:S01]  /*e370*/  I2F R20, R24 ;  /* 0x0000001800147306 */ /* 0x000ea20000201400 */
[----:B------:R-:W-:Y:S02]  /*e380*/  FSEL R142, R21, -INF , !P6 ;  /* 0xff800000158e7808 */ /* 0x000fe40007000000 */
[----:B------:R-:W-:Y:S02]  /*e390*/  FSEL R138, R138, -INF , !P1 ;  /* 0xff8000008a8a7808 */ /* 0x000fe40004800000 */
[----:B------:R-:W-:-:S02]  /*e3a0*/  ISETP.GE.AND P1, PT, R85, R100, PT ;  /* 0x000000645500720c */ /* 0x000fc40003f26270 */
[----:B------:R-:W-:Y:S01]  /*e3b0*/  FSEL R145, R23, -INF , !P2 ;  /* 0xff80000017917808 */ /* 0x000fe20005000000 */
[----:B------:R-:W3:Y:S01]  /*e3c0*/  I2F R21, R22 ;  /* 0x0000001600157306 */ /* 0x000ee20000201400 */
[----:B------:R-:W-:Y:S01]  /*e3d0*/  FSEL R144, R144, -INF , !P1 ;  /* 0xff80000090907808 */ /* 0x000fe20004800000 */
[-C--:B-1----:R-:W-:Y:S01]  /*e3e0*/  FFMA.FTZ R16, R0, R25.reuse, R16 ;  /* 0x0000001900107223 */ /* 0x082fe20000010010 */
[-C--:B------:R-:W-:Y:S01]  /*e3f0*/  ISETP.GE.AND P1, PT, R26, R100.reuse, PT ;  /* 0x000000641a00720c */ /* 0x080fe20003f26270 */
[----:B------:R-:W-:Y:S01]  /*e400*/  FFMA.FTZ R105, R0, R25, R18 ;  /* 0x0000001900697223 */ /* 0x000fe20000010012 */
[C---:B------:R-:W-:Y:S02]  /*e410*/  ISETP.GE.AND P6, PT, R24.reuse, R100, PT ;  /* 0x000000641800720c */ /* 0x040fe40003fc6270 */
[----:B------:R-:W-:Y:S01]  /*e420*/  ISETP.GE.AND P2, PT, R24, R101, PT ;  /* 0x000000651800720c */ /* 0x000fe20003f46270 */
[-C--:B--2---:R-:W-:Y:S01]  /*e430*/  FFMA.FTZ R17, R0, R20.reuse, R17 ;  /* 0x0000001400117223 */ /* 0x084fe20000010011 */
[----:B------:R-:W-:Y:S01]  /*e440*/  IADD3 R18, R84, 0x29, RZ ;  /* 0x0000002954127810 */ /* 0x000fe20007ffe0ff */
[----:B------:R-:W-:Y:S01]  /*e450*/  FFMA.FTZ R103, R0, R20, R19 ;  /* 0x0000001400677223 */ /* 0x000fe20000010013 */
[----:B------:R-:W-:-:S02]  /*e460*/  FSEL R106, R16, -INF , !P1 ;  /* 0xff800000106a7808 */ /* 0x000fc40004800000 */
[----:B------:R-:W-:Y:S01]  /*e470*/  FSEL R104, R17, -INF , !P6 ;  /* 0xff80000011687808 */ /* 0x000fe20007000000 */
[----:B------:R1:W2:Y:S01]  /*e480*/  I2F R16, R18 ;  /* 0x0000001200107306 */ /* 0x0002a20000201400 */
[----:B------:R-:W-:Y:S01]  /*e490*/  FSEL R103, R103, -INF , !P2 ;  /* 0xff80000067677808 */ /* 0x000fe20005000000 */
[-C--:B---3--:R-:W-:Y:S01]  /*e4a0*/  FFMA.FTZ R107, R0, R21.reuse, R14 ;  /* 0x00000015006b7223 */ /* 0x088fe2000001000e */
[-C--:B------:R-:W-:Y:S01]  /*e4b0*/  ISETP.GE.AND P6, PT, R18, R100.reuse, PT ;  /* 0x000000641200720c */ /* 0x080fe20003fc6270 */
[----:B------:R-:W-:Y:S01]  /*e4c0*/  FFMA.FTZ R12, R0, R21, R12 ;  /* 0x00000015000c7223 */ /* 0x000fe2000001000c */
[----:B------:R-:W-:Y:S02]  /*e4d0*/  ISETP.GE.AND P2, PT, R18, R101, PT ;  /* 0x000000651200720c */ /* 0x000fe40003f46270 */
[----:B------:R-:W-:Y:S02]  /*e4e0*/  IADD3 R19, R84, 0x30, RZ ;  /* 0x0000003054137810 */ /* 0x000fe40007ffe0ff */
[----:B------:R-:W-:-:S02]  /*e4f0*/  ISETP.GE.AND P1, PT, R22, R100, PT ;  /* 0x000000641600720c */ /* 0x000fc40003f26270 */
[----:B------:R-:W3:Y:S01]  /*e500*/  I2F R17, R19 ;  /* 0x0000001300117306 */ /* 0x000ee20000201400 */
[----:B------:R-:W-:Y:S02]  /*e510*/  ISETP.GE.AND P5, PT, R26, R101, PT ;  /* 0x000000651a00720c */ /* 0x000fe40003fa6270 */
[----:B------:R-:W-:Y:S02]  /*e520*/  FSEL R127, R12, -INF , !P1 ;  /* 0xff8000000c7f7808 */ /* 0x000fe40004800000 */
[----:B-1----:R-:W-:Y:S01]  /*e530*/  IADD3 R18, R84, 0x31, RZ ;  /* 0x0000003154127810 */ /* 0x002fe20007ffe0ff */
[-C--:B--2---:R-:W-:Y:S01]  /*e540*/  FFMA.FTZ R136, R0, R16.reuse, R13 ;  /* 0x0000001000887223 */ /* 0x084fe2000001000d */
[----:B------:R-:W-:Y:S01]  /*e550*/  IADD3 R12, R84, 0x38, RZ ;  /* 0x00000038540c7810 */ /* 0x000fe20007ffe0ff */
[----:B------:R-:W-:Y:S01]  /*e560*/  FFMA.FTZ R15, R0, R16, R15 ;  /* 0x00000010000f7223 */ /* 0x000fe2000001000f */
[----:B------:R-:W1:Y:S01]  /*e570*/  I2F R14, R18 ;  /* 0x00000012000e7306 */ /* 0x000e620000201400 */
[----:B------:R-:W-:-:S02]  /*e580*/  FSEL R105, R105, -INF , !P5 ;  /* 0xff80000069697808 */ /* 0x000fc40006800000 */
[----:B------:R-:W-:Y:S02]  /*e590*/  ISETP.GE.AND P5, PT, R22, R101, PT ;  /* 0x000000651600720c */ /* 0x000fe40003fa6270 */
[----:B------:R-:W-:Y:S01]  /*e5a0*/  ISETP.GE.AND P1, PT, R19, R100, PT ;  /* 0x000000641300720c */ /* 0x000fe20003f26270 */
[CC--:B---3--:R-:W-:Y:S02]  /*e5b0*/  FFMA.FTZ R8, R0.reuse, R17.reuse, R8 ;  /* 0x0000001100087223 */ /* 0x0c8fe40000010008 */
[----:B------:R-:W2:Y:S01]  /*e5c0*/  I2F R13, R12 ;  /* 0x0000000c000d7306 */ /* 0x000ea20000201400 */
[----:B------:R-:W-:Y:S01]  /*e5d0*/  FSEL R107, R107, -INF , !P5 ;  /* 0xff8000006b6b7808 */ /* 0x000fe20006800000 */
[----:B------:R-:W-:Y:S01]  /*e5e0*/  FFMA.FTZ R10, R0, R17, R10 ;  /* 0x00000011000a7223 */ /* 0x000fe2000001000a */
[----:B------:R-:W-:Y:S02]  /*e5f0*/  FSEL R136, R136, -INF , !P6 ;  /* 0xff80000088887808 */ /* 0x000fe40007000000 */
[----:B------:R-:W-:-:S02]  /*e600*/  ISETP.GE.AND P5, PT, R19, R101, PT ;  /* 0x000000651300720c */ /* 0x000fc40003fa6270 */
[----:B------:R-:W-:Y:S01]  /*e610*/  ISETP.GE.AND P6, PT, R18, R100, PT ;  /* 0x000000641200720c */ /* 0x000fe20003fc6270 */
[-C--:B-1----:R-:W-:Y:S01]  /*e620*/  FFMA.FTZ R126, R0, R14.reuse, R9 ;  /* 0x0000000e007e7223 */ /* 0x082fe20000010009 */
[----:B------:R-:W-:Y:S01]  /*e630*/  FSEL R102, R8, -INF , !P1 ;  /* 0xff80000008667808 */ /* 0x000fe20004800000 */
[----:B------:R-:W1:Y:S01]  /*e640*/  I2F R9, R84 ;  /* 0x0000005400097306 */ /* 0x000e620000201400 */
[----:B------:R-:W-:Y:S01]  /*e650*/  IADD3 R8, R84, 0x39, RZ ;  /* 0x0000003954087810 */ /* 0x000fe20007ffe0ff */
[----:B------:R-:W-:Y:S01]  /*e660*/  FFMA.FTZ R11, R0, R14, R11 ;  /* 0x0000000e000b7223 */ /* 0x000fe2000001000b */
[----:B------:R-:W-:Y:S02]  /*e670*/  FSEL R86, R10, -INF , !P5 ;  /* 0xff8000000a567808 */ /* 0x000fe40006800000 */
[----:B------:R-:W-:Y:S01]  /*e680*/  FSEL R126, R126, -INF , !P6 ;  /* 0xff8000007e7e7808 */ /* 0x000fe20007000000 */
[-C--:B--2---:R-:W-:Y:S01]  /*e690*/  FFMA.FTZ R4, R0, R13.reuse, R4 ;  /* 0x0000000d00047223 */ /* 0x084fe20000010004 */
[-C--:B------:R-:W-:Y:S01]  /*e6a0*/  ISETP.GE.AND P6, PT, R12, R100.reuse, PT ;  /* 0x000000640c00720c */ /* 0x080fe20003fc6270 */
[----:B------:R-:W2:Y:S01]  /*e6b0*/  I2F R10, R8 ;  /* 0x00000008000a7306 */ /* 0x000ea20000201400 */
[----:B------:R-:W-:Y:S01]  /*e6c0*/  ISETP.GE.AND P1, PT, R84, R100, PT ;  /* 0x000000645400720c */ /* 0x000fe20003f26270 */
[----:B------:R-:W-:Y:S01]  /*e6d0*/  FFMA.FTZ R6, R0, R13, R6 ;  /* 0x0000000d00067223 */ /* 0x000fe20000010006 */
[----:B------:R-:W-:-:S02]  /*e6e0*/  FSEL R134, R4, -INF , !P6 ;  /* 0xff80000004867808 */ /* 0x000fc40007000000 */
[----:B------:R-:W-:Y:S02]  /*e6f0*/  FSEL R99, R15, -INF , !P2 ;  /* 0xff8000000f637808 */ /* 0x000fe40005000000 */
[----:B------:R-:W-:Y:S01]  /*e700*/  ISETP.GE.AND P2, PT, R18, R101, PT ;  /* 0x000000651200720c */ /* 0x000fe20003f46270 */
[----:B-1----:R-:W-:Y:S01]  /*e710*/  FFMA.FTZ R32, R0, R9, R32 ;  /* 0x0000000900207223 */ /* 0x002fe20000010020 */
[----:B------:R-:W-:Y:S01]  /*e720*/  ISETP.GE.AND P5, PT, R84, R101, PT ;  /* 0x000000655400720c */ /* 0x000fe20003fa6270 */
[----:B------:R-:W-:Y:S01]  /*e730*/  FFMA.FTZ R34, R0, R9, R34 ;  /* 0x0000000900227223 */ /* 0x000fe20000010022 */
[----:B------:R-:W-:Y:S02]  /*e740*/  FSEL R84, R11, -INF , !P2 ;  /* 0xff8000000b547808 */ /* 0x000fe40005000000 */
[----:B------:R-:W-:Y:S02]  /*e750*/  FSEL R4, R32, -INF , !P1 ;  /* 0xff80000020047808 */ /* 0x000fe40004800000 */
[----:B------:R-:W-:Y:S01]  /*e760*/  ISETP.GT.AND P1, PT, R129, R114, PT ;  /* 0x000000728100720c */ /* 0x000fe20003f24270 */
[-C--:B--2---:R-:W-:Y:S01]  /*e770*/  FFMA.FTZ R141, R0, R10.reuse, R5 ;  /* 0x0000000a008d7223 */ /* 0x084fe20000010005 */
[----:B------:R-:W-:Y:S01]  /*e780*/  ISETP.GE.AND P2, PT, R12, R101, PT ;  /* 0x000000650c00720c */ /* 0x000fe20003f46270 */
[----:B------:R-:W-:Y:S01]  /*e790*/  FFMA.FTZ R7, R0, R10, R7 ;  /* 0x0000000a00077223 */ /* 0x000fe20000010007 */
[----:B------:R-:W-:-:S02]  /*e7a0*/  ISETP.GE.AND P6, PT, R8, R100, PT ;  /* 0x000000640800720c */ /* 0x000fc40003fc6270 */
[----:B------:R-:W-:Y:S02]  /*e7b0*/  FSEL R85, R6, -INF , !P2 ;  /* 0xff80000006557808 */ /* 0x000fe40005000000 */
[----:B------:R-:W-:Y:S02]  /*e7c0*/  ISETP.GE.AND P2, PT, R8, R101, PT ;  /* 0x000000650800720c */ /* 0x000fe40003f46270 */
[----:B------:R-:W-:Y:S02]  /*e7d0*/  FSEL R5, R34, -INF , !P5 ;  /* 0xff80000022057808 */ /* 0x000fe40006800000 */
[----:B------:R-:W-:Y:S02]  /*e7e0*/  FSEL R141, R141, -INF , !P6 ;  /* 0xff8000008d8d7808 */ /* 0x000fe40007000000 */
[----:B------:R-:W-:Y:S01]  /*e7f0*/  FSEL R95, R7, -INF , !P2 ;  /* 0xff800000075f7808 */ /* 0x000fe20005000000 */
[----:B------:R-:W-:Y:S05]  /*e800*/  @!P1 BRA `(.L_x_6095) ;  /* 0x0000077000009947 */ /* 0x000fea0003800000 */
[----:B------:R-:W-:Y:S05]  /*e810*/  @!P3 BRA `(.L_x_6096) ;  /* 0x000003b00000b947 */ /* 0x000fea0003800000 */
[----:B------:R-:W-:Y:S01]  /*e820*/  IABS R7, c[0x0][0x2d0] ;  /* 0x0000b40000077a13 */ /* 0x000fe20000000000 */
[----:B------:R-:W-:-:S02]  /*e830*/  IMAD.SHL.U32 R8, R129, 0x40, RZ ;  /* 0x0000004081087824 */ /* 0x000fc400078e00ff */
[----:B------:R-:W-:Y:S01]  /*e840*/  IMAD.MOV.U32 R12, RZ, RZ, RZ ;  /* 0x000000ffff0c7224 */ /* 0x000fe200078e00ff */
[----:B------:R-:W1:Y:S02]  /*e850*/  I2F.RP R9, R7 ;  /* 0x0000000700097306 */ /* 0x000e640000209400 */
        /* <DEDUP_REMOVED lines=55> */
.L_x_6096:
[----:B------:R-:W-:-:S05]  /*ebd0*/  IMAD.MOV.U32 R12, RZ, RZ, c[0x0][0x198] ;  /* 0x00006600ff0c7624 */ /* 0x000fca00078e00ff */
[----:B------:R-:W-:-:S04]  /*ebe0*/  LEA R12, -R12, RZ, 0x6 ;  /* 0x000000ff0c0c7211 */ /* 0x000fc800078e31ff */
[----:B------:R-:W-:Y:S02]  /*ebf0*/  SHF.R.S32.HI R10, RZ, 0x1f, R12 ;  /* 0x0000001fff0a7819 */ /* 0x000fe4000001140c */
.L_x_6097:
[----:B------:R-:W1:Y:S01]  /*ec00*/  S2R R7, SR_TID.X ;  /* 0x0000000000077919 */ /* 0x000e620000002100 */
[----:B------:R-:W-:Y:S02]  /*ec10*/  SEL R8, RZ, 0x3fffc, P0 ;  /* 0x0003fffcff087807 */ /* 0x000fe40000000000 */
[----:B------:R-:W-:Y:S02]  /*ec20*/  LEA R14, P2, R12, R122, 0x1 ;  /* 0x0000007a0c0e7211 */ /* 0x000fe400078408ff */
[----:B------:R-:W-:Y:S02]  /*ec30*/  LOP3.LUT P5, RZ, R8, 0x4, RZ, 0xc0, !PT ;  /* 0x0000000408ff7812 */ /* 0x000fe400078ac0ff */
[----:B------:R-:W-:Y:S02]  /*ec40*/  LEA.HI.X R15, R12, R121, R10, 0x1, P2 ;  /* 0x000000790c0f7211 */ /* 0x000fe400010f0c0a */
[----:B-1----:R-:W-:-:S04]  /*ec50*/  SHF.R.S32.HI R6, RZ, 0x1f, R7 ;  /* 0x0000001fff067819 */ /* 0x002fc80000011407 */
[----:B------:R-:W-:-:S04]  /*ec60*/  LEA.HI R6, R6, R7, RZ, 0x2 ;  /* 0x0000000706067211 */ /* 0x000fc800078f10ff */
[----:B------:R-:W-:-:S05]  /*ec70*/  LOP3.LUT R6, R6, 0xfffffffc, RZ, 0xc0, !PT ;  /* 0xfffffffc06067812 */ /* 0x000fca00078ec0ff */
[----:B------:R-:W-:Y:S02]  /*ec80*/  IMAD.IADD R6, R7, 0x1, -R6 ;  /* 0x0000000107067824 */ /* 0x000fe400078e0a06 */
[----:B------:R-:W-:Y:S02]  /*ec90*/  IMAD.MOV.U32 R7, RZ, RZ, c[0x0][0x198] ;  /* 0x00006600ff077624 */ /* 0x000fe400078e00ff */
[----:B------:R-:W-:-:S03]  /*eca0*/  IMAD.SHL.U32 R6, R6, 0x8, RZ ;  /* 0x0000000806067824 */ /* 0x000fc600078e00ff */
[----:B------:R-:W-:Y:S02]  /*ecb0*/  LEA R8, P0, R7, R12, 0x5 ;  /* 0x0000000c07087211 */ /* 0x000fe400078028ff */
[----:B------:R-:W-:Y:S01]  /*ecc0*/  ISETP.GE.AND P1, PT, R6, c[0x0][0x220], PT ;  /* 0x0000880006007a0c */ /* 0x000fe20003f26270 */
[----:B------:R-:W-:Y:S01]  /*ecd0*/  IMAD.MOV.U32 R6, RZ, RZ, c[0x0][0x19c] ;  /* 0x00006700ff067624 */ /* 0x000fe200078e00ff */
[----:B------:R-:W-:-:S04]  /*ece0*/  @!P4 LEA R12, P2, R8, R122, 0x1 ;  /* 0x0000007a080cc211 */ /* 0x000fc800078408ff */
[C---:B------:R-:W-:Y:S02]  /*ecf0*/  LEA.HI.X R10, R7.reuse, R10, R6, 0x5, P0 ;  /* 0x0000000a070a7211 */ /* 0x040fe400000f2c06 */
[C---:B------:R-:W-:Y:S01]  /*ed00*/  @P5 LEA R16, P0, R8.reuse, R122, 0x1 ;  /* 0x0000007a08105211 */ /* 0x040fe200078008ff */
[----:B------:R-:W-:Y:S01]  /*ed10*/  IMAD.MOV.U32 R122, RZ, RZ, R14 ;  /* 0x000000ffff7a7224 */ /* 0x000fe200078e000e */
[CCC-:B------:R-:W-:Y:S02]  /*ed20*/  @!P4 LEA.HI.X R13, R8.reuse, R121.reuse, R10.reuse, 0x1, P2 ;  /* 0x00000079080dc211 */ /* 0x1c0fe400010f0c0a */
[----:B------:R-:W-:Y:S01]  /*ed30*/  @P5 LEA.HI.X R17, R8, R121, R10, 0x1, P0 ;  /* 0x0000007908115211 */ /* 0x000fe200000f0c0a */
[----:B------:R-:W-:Y:S01]  /*ed40*/  @!PT LDS RZ, [RZ] ;  /* 0x00000000fffff984 */ /* 0x000fe20000000800 */
[----:B------:R-:W-:Y:S01]  /*ed50*/  @!PT LDS RZ, [RZ] ;  /* 0x00000000fffff984 */ /* 0x000fe20000000800 */
[----:B------:R-:W-:Y:S01]  /*ed60*/  @!PT LDS RZ, [RZ] ;  /* 0x00000000fffff984 */ /* 0x000fe20000000800 */
[----:B------:R1:W-:Y:S01]  /*ed70*/  @!P1 LDGSTS.E.BYPASS.LTC128B.128 [R116+0x3000], [R14.64] ;  /* 0x030000000e749fae */ /* 0x0003e2000b901d46 */
[C---:B------:R-:W-:Y:S01]  /*ed80*/  @!P1 LEA R8, P0, R7.reuse, R14, 0x6 ;  /* 0x0000000e07089211 */ /* 0x040fe200078030ff */
[----:B------:R-:W-:Y:S02]  /*ed90*/  IMAD.MOV.U32 R121, RZ, RZ, R15 ;  /* 0x000000ffff797224 */ /* 0x000fe400078e000f */
[----:B------:R1:W-:Y:S01]  /*eda0*/  @P1 STS [R116+0x3000], RZ ;  /* 0x003000ff74001388 */ /* 0x0003e20000000800 */
[----:B------:R-:W-:-:S03]  /*edb0*/  @!P1 LEA.HI.X R9, R7, R15, R6, 0x6, P0 ;  /* 0x0000000f07099211 */ /* 0x000fc600000f3406 */
        /* <DEDUP_REMOVED lines=28> */
.L_x_6095:
        /* <DEDUP_REMOVED lines=52> */
[----:B------:R-:W-:Y:S02]  /*f2c0*/  FFMA.FTZ R91, R30, c[0x0][0x23c], -R143 ;  /* 0x00008f001e5b7a23 */ /* 0x000fe4000001088f */
[----:B------:R-:W-:Y:S01]  /*f2d0*/  FADD.FTZ R4, R3, -R4 ;  /* 0x8000000403047221 */ /* 0x000fe20000010000 */
[----:B------:R-:W-:Y:S01]  /*f2e0*/  FSEL R3, R89, RZ, P0 ;  /* 0x000000ff59037208 */ /* 0x000fe20000000000 */
[----:B------:R-:W-:Y:S01]  /*f2f0*/  FFMA.FTZ R94, R33, c[0x0][0x23c], -R96 ;  /* 0x00008f00215e7a23 */ /* 0x000fe20000010860 */
[----:B------:R-:W-:Y:S01]  /*f300*/  MUFU.EX2 R97, R97 ;  /* 0x0000006100617308 */ /* 0x000fe20000000800 */
[----:B------:R-:W-:Y:S01]  /*f310*/  FMUL.FTZ R98, R4, c[0x0][0x23c] ;  /* 0x00008f0004627a20 */ /* 0x000fe20000410000 */
[----:B------:R-:W1:Y:S01]  /*f320*/  LDSM.16.MT88.4 R32, [R108+0x7000] ;  /* 0x007000006c20783b */ /* 0x000e620000004200 */
[----:B------:R-:W-:-:S02]  /*f330*/  FADD.FTZ R3, R2, -R3 ;  /* 0x8000000302037221 */ /* 0x000fc40000010000 */
[--C-:B------:R-:W-:Y:S02]  /*f340*/  FFMA.FTZ R88, R28, c[0x0][0x23c], -R143.reuse ;  /* 0x00008f001c587a23 */ /* 0x100fe4000001088f */
[----:B------:R-:W-:Y:S01]  /*f350*/  FMUL.FTZ R93, R3, c[0x0][0x23c] ;  /* 0x00008f00035d7a20 */ /* 0x000fe20000410000 */
[----:B------:R-:W2:Y:S01]  /*f360*/  MUFU.EX2 R98, R98 ;  /* 0x0000006200627308 */ /* 0x000ea20000000800 */
[--C-:B------:R-:W-:Y:S02]  /*f370*/  FFMA.FTZ R87, R5, c[0x0][0x23c], -R96.reuse ;  /* 0x00008f0005577a23 */ /* 0x100fe40000010860 */
[--C-:B------:R-:W-:Y:S02]  /*f380*/  FFMA.FTZ R3, R31, c[0x0][0x23c], -R96.reuse ;  /* 0x00008f001f037a23 */ /* 0x100fe40000010860 */
[----:B------:R-:W-:Y:S02]  /*f390*/  FFMA.FTZ R2, R29, c[0x0][0x23c], -R96 ;  /* 0x00008f001d027a23 */ /* 0x000fe40000010860 */
[--C-:B------:R-:W-:Y:S01]  /*f3a0*/  FFMA.FTZ R140, R138, c[0x0][0x23c], -R143.reuse ;  /* 0x00008f008a8c7a23 */ /* 0x100fe2000001088f */
[----:B------:R-:W4:Y:S01]  /*f3b0*/  MUFU.EX2 R93, R93 ;  /* 0x0000005d005d7308 */ /* 0x000f220000000800 */
[----:B------:R-:W-:-:S02]  /*f3c0*/  FFMA.FTZ R139, R130, c[0x0][0x23c], -R143 ;  /* 0x00008f00828b7a23 */ /* 0x000fc4000001088f */
[--C-:B------:R-:W-:Y:S02]  /*f3d0*/  FFMA.FTZ R131, R144, c[0x0][0x23c], -R143.reuse ;  /* 0x00008f0090837a23 */ /* 0x100fe4000001088f */
[----:B------:R-:W-:Y:S02]  /*f3e0*/  FFMA.FTZ R130, R142, c[0x0][0x23c], -R143 ;  /* 0x00008f008e827a23 */ /* 0x000fe4000001088f */
[----:B------:R-:W-:Y:S01]  /*f3f0*/  FFMA.FTZ R138, R147, c[0x0][0x23c], -R96 ;  /* 0x00008f00938a7a23 */ /* 0x000fe20000010860 */
[----:B------:R-:W5:Y:S01]  /*f400*/  MUFU.EX2 R92, R92 ;  /* 0x0000005c005c7308 */ /* 0x000f620000000800 */
[-C--:B--2---:R-:W-:Y:S02]  /*f410*/  FMUL.FTZ R12, R36, R98.reuse ;  /* 0x00000062240c7220 */ /* 0x084fe40000410000 */
[-C--:B------:R-:W-:Y:S02]  /*f420*/  FMUL.FTZ R13, R37, R98.reuse ;  /* 0x00000062250d7220 */ /* 0x080fe40000410000 */
[----:B------:R-:W-:-:S02]  /*f430*/  FMUL.FTZ R36, R60, R98 ;  /* 0x000000623c247220 */ /* 0x000fc40000410000 */
[-C--:B------:R-:W-:Y:S01]  /*f440*/  FMUL.FTZ R37, R61, R98.reuse ;  /* 0x000000623d257220 */ /* 0x080fe20000410000 */
[----:B------:R-:W-:Y:S01]  /*f450*/  MUFU.EX2 R91, R91 ;  /* 0x0000005b005b7308 */ /* 0x000fe20000000800 */
[-C--:B----4-:R-:W-:Y:S02]  /*f460*/  FMUL.FTZ R14, R38, R93.reuse ;  /* 0x0000005d260e7220 */ /* 0x090fe40000410000 */
[-C--:B------:R-:W-:Y:S02]  /*f470*/  FMUL.FTZ R15, R39, R93.reuse ;  /* 0x0000005d270f7220 */ /* 0x080fe40000410000 */
[-C--:B------:R-:W-:Y:S02]  /*f480*/  FMUL.FTZ R38, R62, R93.reuse ;  /* 0x0000005d3e267220 */ /* 0x080fe40000410000 */
[----:B------:R-:W-:Y:S01]  /*f490*/  FMUL.FTZ R39, R63, R93 ;  /* 0x0000005d3f277220 */ /* 0x000fe20000410000 */
[----:B------:R-:W2:Y:S01]  /*f4a0*/  MUFU.EX2 R88, R88 ;  /* 0x0000005800587308 */ /* 0x000ea20000000800 */
[----:B------:R-:W4:Y:S01]  /*f4b0*/  LDSM.16.MT88.4 R60, [R110+0x6400] ;  /* 0x006400006e3c783b */ /* 0x000f220000004200 */
[-C--:B------:R-:W-:Y:S01]  /*f4c0*/  FMUL.FTZ R4, R80, R98.reuse ;  /* 0x0000006250047220 */ /* 0x080fe20000410000 */
[----:B-----5:R-:W-:Y:S01]  /*f4d0*/  F2FP.BF16.PACK_AB R80, R92, R97 ;  /* 0x000000615c50723e */ /* 0x020fe200000010ff */
[----:B------:R-:W-:-:S02]  /*f4e0*/  FMUL.FTZ R5, R81, R98 ;  /* 0x0000006251057220 */ /* 0x000fc40000410000 */
[-C--:B------:R-:W-:Y:S02]  /*f4f0*/  FMUL.FTZ R6, R82, R93.reuse ;  /* 0x0000005d52067220 */ /* 0x080fe40000410000 */
[----:B------:R-:W-:Y:S01]  /*f500*/  MUFU.EX2 R87, R87 ;  /* 0x0000005700577308 */ /* 0x000fe20000000800 */
[-C--:B------:R-:W-:Y:S02]  /*f510*/  FMUL.FTZ R7, R83, R93.reuse ;  /* 0x0000005d53077220 */ /* 0x080fe40000410000 */
[-C--:B------:R-:W-:Y:S02]  /*f520*/  FMUL.FTZ R76, R76, R98.reuse ;  /* 0x000000624c4c7220 */ /* 0x080fe40000410000 */
[----:B------:R-:W-:Y:S02]  /*f530*/  FMUL.FTZ R77, R77, R98 ;  /* 0x000000624d4d7220 */ /* 0x000fe40000410000 */
[----:B------:R-:W-:Y:S01]  /*f540*/  FMUL.FTZ R78, R78, R93 ;  /* 0x0000005d4e4e7220 */ /* 0x000fe20000410000 */
[----:B------:R-:W5:Y:S01]  /*f550*/  MUFU.EX2 R94, R94 ;  /* 0x0000005e005e7308 */ /* 0x000f620000000800 */
[----:B--2---:R-:W-:Y:S01]  /*f560*/  F2FP.BF16.PACK_AB R82, R88, R91 ;  /* 0x0000005b5852723e */ /* 0x004fe200000010ff */
[----:B------:R-:W-:-:S02]  /*f570*/  FMUL.FTZ R79, R79, R93 ;  /* 0x0000005d4f4f7220 */ /* 0x000fc40000410000 */
[--C-:B------:R-:W-:Y:S02]  /*f580*/  FFMA.FTZ R137, R137, c[0x0][0x23c], -R96.reuse ;  /* 0x00008f0089897a23 */ /* 0x100fe40000010860 */
[--C-:B------:R-:W-:Y:S02]  /*f590*/  FFMA.FTZ R101, R149, c[0x0][0x23c], -R96.reuse ;  /* 0x00008f0095657a23 */ /* 0x100fe40000010860 */
[----:B------:R-:W-:Y:S01]  /*f5a0*/  MUFU.EX2 R3, R3 ;  /* 0x0000000300037308 */ /* 0x000fe20000000800 */
[----:B------:R-:W-:Y:S02]  /*f5b0*/  FFMA.FTZ R100, R145, c[0x0][0x23c], -R96 ;  /* 0x00008f0091647a23 */ /* 0x000fe40000010860 */
[-C--:B------:R-:W-:Y:S02]  /*f5c0*/  FMUL.FTZ R28, R52, R98.reuse ;  /* 0x00000062341c7220 */ /* 0x080fe40000410000 */
[----:B------:R-:W-:Y:S02]  /*f5d0*/  FMUL.FTZ R29, R53, R98 ;  /* 0x00000062351d7220 */ /* 0x000fe40000410000 */
[----:B------:R-:W-:Y:S01]  /*f5e0*/  FMUL.FTZ R30, R54, R93 ;  /* 0x0000005d361e7220 */ /* 0x000fe20000410000 */
[----:B------:R-:W2:Y:S01]  /*f5f0*/  MUFU.EX2 R2, R2 ;  /* 0x0000000200027308 */ /* 0x000ea20000000800 */
[----:B-----5:R-:W-:Y:S01]  /*f600*/  F2FP.BF16.PACK_AB R81, R94, R87 ;  /* 0x000000575e51723e */ /* 0x020fe200000010ff */
        /* <DEDUP_REMOVED lines=18> */
[-C--:B------:R-:W-:Y:S01]  /*f730*/  FMUL.FTZ R48, R48, R98.reuse ;  /* 0x0000006230307220 */ /* 0x080fe20000410000 */
[----:B------:R-:W-:Y:S01]  /*f740*/  HMMA.16816.F32.BF16 R8, R80, R10, R76 ;  /* 0x0000000a5008723c */ /* 0x000fe2000004184c */
[----:B------:R-:W-:Y:S01]  /*f750*/  FMUL.FTZ R49, R49, R98 ;  /* 0x0000006231317220 */ /* 0x000fe20000410000 */
[----:B------:R-:W3:Y:S01]  /*f760*/  MUFU.EX2 R130, R130 ;  /* 0x0000008200827308 */ /* 0x000ee20000000800 */
[----:B--2---:R-:W-:Y:S01]  /*f770*/  F2FP.BF16.PACK_AB R52, R139, R140 ;  /* 0x0000008c8b34723e */ /* 0x004fe200000010ff */
[-C--:B------:R-:W-:Y:S01]  /*f780*/  FMUL.FTZ R50, R50, R93.reuse ;  /* 0x0000005d32327220 */ /* 0x080fe20000410000 */
[----:B------:R-:W-:Y:S01]  /*f790*/  LDSM.16.MT88.4 R76, [R110+0x6c00] ;  /* 0x006c00006e4c783b */ /* 0x000fe20000004200 */
[----:B------:R-:W-:-:S02]  /*f7a0*/  FMUL.FTZ R51, R51, R93 ;  /* 0x0000005d33337220 */ /* 0x000fc40000410000 */
        /* <DEDUP_REMOVED lines=8> */
[----:B------:R-:W2:Y:S01]  /*f830*/  MUFU.EX2 R137, R137 ;  /* 0x0000008900897308 */ /* 0x000ea20000000800 */
[----:B---3--:R-:W-:Y:S01]  /*f840*/  F2FP.BF16.PACK_AB R54, R130, R131 ;  /* 0x000000838236723e */ /* 0x008fe200000010ff */
[----:B------:R-:W-:-:S02]  /*f850*/  FMUL.FTZ R44, R68, R98 ;  /* 0x00000062442c7220 */ /* 0x000fc40000410000 */
[-C--:B------:R-:W-:Y:S02]  /*f860*/  FMUL.FTZ R45, R69, R98.reuse ;  /* 0x00000062452d7220 */ /* 0x080fe40000410000 */
[C---:B------:R-:W-:Y:S01]  /*f870*/  HMMA.16816.F32.BF16 R12, R80.reuse, R16, R12 ;  /* 0x00000010500c723c */ /* 0x040fe2000004180c */
[-C--:B------:R-:W-:Y:S01]  /*f880*/  FMUL.FTZ R46, R70, R93.reuse ;  /* 0x0000005d462e7220 */ /* 0x080fe20000410000 */
[----:B------:R-:W-:Y:S01]  /*f890*/  MUFU.EX2 R101, R101 ;  /* 0x0000006500657308 */ /* 0x000fe20000000800 */
[-C--:B------:R-:W-:Y:S02]  /*f8a0*/  FMUL.FTZ R47, R71, R93.reuse ;  /* 0x0000005d472f7220 */ /* 0x080fe40000410000 */
[-C--:B------:R-:W-:Y:S02]  /*f8b0*/  FMUL.FTZ R72, R72, R98.reuse ;  /* 0x0000006248487220 */ /* 0x080fe40000410000 */
[----:B------:R-:W-:Y:S01]  /*f8c0*/  FMUL.FTZ R73, R73, R98 ;  /* 0x0000006249497220 */ /* 0x000fe20000410000 */
[----:B------:R-:W-:Y:S01]  /*f8d0*/  HMMA.16816.F32.BF16 R16, R80, R18, R40 ;  /* 0x000000125010723c */ /* 0x000fe20000041828 */
[----:B------:R-:W3:Y:S01]  /*f8e0*/  LDSM.16.MT88.4 R40, [R110+0x8000] ;  /* 0x008000006e28783b */ /* 0x000ee20000004200 */
[----:B------:R-:W5:Y:S01]  /*f8f0*/  MUFU.EX2 R100, R100 ;  /* 0x0000006400647308 */ /* 0x000f620000000800 */
[----:B--2---:R-:W-:Y:S01]  /*f900*/  F2FP.BF16.PACK_AB R53, R137, R138 ;  /* 0x0000008a8935723e */ /* 0x004fe200000010ff */
[----:B------:R-:W-:-:S02]  /*f910*/  FMUL.FTZ R74, R74, R93 ;  /* 0x0000005d4a4a7220 */ /* 0x000fc40000410000 */
[----:B------:R-:W-:Y:S02]  /*f920*/  FMUL.FTZ R75, R75, R93 ;  /* 0x0000005d4b4b7220 */ /* 0x000fe40000410000 */
[C---:B------:R-:W-:Y:S01]  /*f930*/  HMMA.16816.F32.BF16 R20, R80.reuse, R24, R20 ;  /* 0x000000185014723c */ /* 0x040fe20000041814 */
[--C-:B------:R-:W-:Y:S02]  /*f940*/  FFMA.FTZ R145, R104, c[0x0][0x23c], -R143.reuse ;  /* 0x00008f0068917a23 */ /* 0x100fe4000001088f */
[--C-:B------:R-:W-:Y:S02]  /*f950*/  FFMA.FTZ R104, R127, c[0x0][0x23c], -R143.reuse ;  /* 0x00008f007f687a23 */ /* 0x100fe4000001088f */
[--C-:B------:R-:W-:Y:S02]  /*f960*/  FFMA.FTZ R127, R136, c[0x0][0x23c], -R143.reuse ;  /* 0x00008f00887f7a23 */ /* 0x100fe4000001088f */
[--C-:B------:R-:W-:Y:S01]  /*f970*/  FFMA.FTZ R142, R103, c[0x0][0x23c], -R96.reuse ;  /* 0x00008f00678e7a23 */ /* 0x100fe20000010860 */
[----:B------:R-:W-:Y:S01]  /*f980*/  HMMA.16816.F32.BF16 R24, R80, R26, R48 ;  /* 0x0000001a5018723c */ /* 0x000fe20000041830 */
[----:B------:R-:W2:Y:S01]  /*f990*/  LDSM.16.MT88.4 R48, [R108+0x8000] ;  /* 0x008000006c30783b */ /* 0x000ea20000004200 */
[----:B-----5:R-:W-:Y:S01]  /*f9a0*/  F2FP.BF16.PACK_AB R55, R100, R101 ;  /* 0x000000656437723e */ /* 0x020fe200000010ff */
[----:B------:R-:W-:Y:S01]  /*f9b0*/  FFMA.FTZ R106, R106, c[0x0][0x23c], -R143 ;  /* 0x00008f006a6a7a23 */ /* 0x000fe2000001088f */
[----:B------:R-:W-:Y:S01]  /*f9c0*/  MUFU.EX2 R145, R145 ;  /* 0x0000009100917308 */ /* 0x000fe20000000800 */
[----:B------:R-:W-:-:S02]  /*f9d0*/  FFMA.FTZ R105, R105, c[0x0][0x23c], -R96 ;  /* 0x00008f0069697a23 */ /* 0x000fc40000010860 */
[--C-:B------:R-:W-:Y:S02]  /*f9e0*/  FFMA.FTZ R103, R107, c[0x0][0x23c], -R96.reuse ;  /* 0x00008f006b677a23 */ /* 0x100fe40000010860 */
[C---:B----4-:R-:W-:Y:S01]  /*f9f0*/  HMMA.16816.F32.BF16 R4, R52.reuse, R60, R4 ;  /* 0x0000003c3404723c */ /* 0x050fe20000041804 */
        /* <DEDUP_REMOVED lines=10> */
[C---:B-1----:R-:W-:Y:S01]  /*faa0*/  HMMA.16816.F32.BF16 R12, R52.reuse, R56, R12 ;  /* 0x00000038340c723c */ /* 0x042fe2000004180c */
[--C-:B------:R-:W-:Y:S02]  /*fab0*/  FFMA.FTZ R141, R84, c[0x0][0x23c], -R96.reuse ;  /* 0x00008f00548d7a23 */ /* 0x100fe40000010860 */
[----:B------:R-:W-:Y:S01]  /*fac0*/  MUFU.EX2 R127, R127 ;  /* 0x0000007f007f7308 */ /* 0x000fe20000000800 */
[--C-:B------:R-:W-:Y:S02]  /*fad0*/  FFMA.FTZ R143, R85, c[0x0][0x23c], -R96.reuse ;  /* 0x00008f00558f7a23 */ /* 0x100fe40000010860 */
[----:B------:R-:W-:Y:S02]  /*fae0*/  FFMA.FTZ R96, R95, c[0x0][0x23c], -R96 ;  /* 0x00008f005f607a23 */ /* 0x000fe40000010860 */
[----:B------:R-:W-:Y:S01]  /*faf0*/  HMMA.16816.F32.BF16 R16, R52, R58, R16 ;  /* 0x0000003a3410723c */ /* 0x000fe20000041810 */
[----:B------:R-:W1:Y:S01]  /*fb00*/  LDSM.16.MT88.4 R56, [R108+0x7400] ;  /* 0x007400006c38783b */ /* 0x000e620000004200 */
[----:B------:R-:W-:Y:S01]  /*fb10*/  FFMA.FTZ R87, R128, R93, R87 ;  /* 0x0000005d80577223 */ /* 0x000fe20000010057 */
[----:B------:R-:W-:Y:S01]  /*fb20*/  MUFU.EX2 R105, R105 ;  /* 0x0000006900697308 */ /* 0x000fe20000000800 */
[----:B------:R-:W-:-:S02]  /*fb30*/  FFMA.FTZ R97, R133, R98, R97 ;  /* 0x0000006285617223 */ /* 0x000fc40000010061 */
[----:B------:R-:W-:Y:S02]  /*fb40*/  FADD.FTZ R94, R94, R87 ;  /* 0x000000575e5e7221 */ /* 0x000fe40000010000 */
[C---:B---3--:R-:W-:Y:S01]  /*fb50*/  HMMA.16816.F32.BF16 R36, R80.reuse, R40, R36 ;  /* 0x000000285024723c */ /* 0x048fe20000041824 */
[----:B------:R-:W-:Y:S02]  /*fb60*/  FADD.FTZ R92, R92, R97 ;  /* 0x000000615c5c7221 */ /* 0x000fe40000010000 */
[----:B------:R-:W-:Y:S01]  /*fb70*/  MUFU.EX2 R142, R142 ;  /* 0x0000008e008e7308 */ /* 0x000fe20000000800 */
[----:B------:R-:W-:Y:S02]  /*fb80*/  FADD.FTZ R3, R3, R94 ;  /* 0x0000005e03037221 */ /* 0x000fe40000010000 */
[----:B------:R-:W-:Y:S02]  /*fb90*/  FADD.FTZ R91, R91, R92 ;  /* 0x0000005c5b5b7221 */ /* 0x000fe40000010000 */
[----:B------:R-:W-:Y:S01]  /*fba0*/  HMMA.16816.F32.BF16 R40, R80, R42, R64 ;  /* 0x0000002a5028723c */ /* 0x000fe20000041840 */
[----:B------:R-:W-:Y:S01]  /*fbb0*/  LDSM.16.MT88.4 R64, [R110+0x8800] ;  /* 0x008800006e40783b */ /* 0x000fe20000004200 */
[----:B------:R-:W-:Y:S01]  /*fbc0*/  FADD.FTZ R91, R88, R91 ;  /* 0x0000005b585b7221 */ /* 0x000fe20000010000 */
[----:B------:R-:W-:Y:S01]  /*fbd0*/  MUFU.EX2 R103, R103 ;  /* 0x0000006700677308 */ /* 0x000fe20000000800 */
[----:B------:R-:W-:-:S02]  /*fbe0*/  FADD.FTZ R3, R2, R3 ;  /* 0x0000000302037221 */ /* 0x000fc40000010000 */
[----:B------:R-:W-:Y:S02]  /*fbf0*/  FADD.FTZ R2, R140, R91 ;  /* 0x0000005b8c027221 */ /* 0x000fe40000010000 */
[----:B--2---:R-:W-:Y:S02]  /*fc00*/  HMMA.16816.F32.BF16 R44, R80, R48, R44 ;  /* 0x00000030502c723c */ /* 0x004fe4000004182c */
[----:B------:R-:W-:Y:S01]  /*fc10*/  FADD.FTZ R2, R139, R2 ;  /* 0x000000028b027221 */ /* 0x000fe20000010000 */
[----:B------:R-:W-:Y:S05]  /*fc20*/  MUFU.EX2 R136, R136 ;  /* 0x0000008800887308 */ /* 0x000fea0000000800 */
[C---:B----4-:R-:W-:Y:S03]  /*fc30*/  HMMA.16816.F32.BF16 R20, R52.reuse, R60, R20 ;  /* 0x0000003c3414723c */ /* 0x050fe60000041814 */
[----:B------:R-:W-:Y:S05]  /*fc40*/  MUFU.EX2 R107, R107 ;  /* 0x0000006b006b7308 */ /* 0x000fea0000000800 */
[C---:B------:R-:W-:Y:S01]  /*fc50*/  HMMA.16816.F32.BF16 R24, R52.reuse, R62, R24 ;  /* 0x0000003e3418723c */ /* 0x040fe20000041818 */
[----:B------:R-:W2:Y:S02]  /*fc60*/  LDSM.16.MT88.4 R60, [R110+0x8400] ;  /* 0x008400006e3c783b */ /* 0x000ea40000004200 */
[----:B------:R-:W3:Y:S05]  /*fc70*/  MUFU.EX2 R102, R102 ;  /* 0x0000006600667308 */ /* 0x000eea0000000800 */
[C---:B-1----:R-:W-:Y:S03]  /*fc80*/  HMMA.16816.F32.BF16 R28, R52.reuse, R56, R28 ;  /* 0x00000038341c723c */ /* 0x042fe6000004181c */
[----:B------:R-:W-:Y:S05]  /*fc90*/  MUFU.EX2 R99, R99 ;  /* 0x0000006300637308 */ /* 0x000fea0000000800 */
[----:B------:R-:W-:Y:S01]  /*fca0*/  HMMA.16816.F32.BF16 R32, R52, R58, R32 ;  /* 0x0000003a3420723c */ /* 0x000fe20000041820 */
[----:B------:R-:W1:Y:S02]  /*fcb0*/  LDSM.16.MT88.4 R56, [R108+0x8400] ;  /* 0x008400006c38783b */ /* 0x000e640000004200 */
[----:B------:R-:W4:Y:S01]  /*fcc0*/  MUFU.EX2 R126, R126 ;  /* 0x0000007e007e7308 */ /* 0x000f220000000800 */
[----:B---3--:R-:W-:-:S04]  /*fcd0*/  F2FP.BF16.PACK_AB R84, R102, R107 ;  /* 0x0000006b6654723e */ /* 0x008fc800000010ff */
[----:B------:R-:W-:Y:S01]  /*fce0*/  HMMA.16816.F32.BF16 R48, R80, R50, R72 ;  /* 0x000000325030723c */ /* 0x000fe20000041848 */
[----:B------:R-:W3:Y:S02]  /*fcf0*/  LDSM.16.MT88.4 R72, [R108+0x8800] ;  /* 0x008800006c48783b */ /* 0x000ee40000004200 */
[----:B------:R-:W-:Y:S08]  /*fd00*/  MUFU.EX2 R134, R134 ;  /* 0x0000008600867308 */ /* 0x000ff00000000800 */
[----:B------:R-:W5:Y:S01]  /*fd10*/  MUFU.EX2 R141, R141 ;  /* 0x0000008d008d7308 */ /* 0x000f620000000800 */
[----:B----4-:R-:W-:Y:S01]  /*fd20*/  F2FP.BF16.PACK_AB R86, R126, R99 ;  /* 0x000000637e56723e */ /* 0x010fe200000010ff */
[C---:B--2---:R-:W-:Y:S06]  /*fd30*/  HMMA.16816.F32.BF16 R36, R52.reuse, R60, R36 ;  /* 0x0000003c3424723c */ /* 0x044fec0000041824 */
[----:B------:R-:W-:Y:S02]  /*fd40*/  MUFU.EX2 R143, R143 ;  /* 0x0000008f008f7308 */ /* 0x000fe40000000800 */
[C---:B------:R-:W-:Y:S01]  /*fd50*/  HMMA.16816.F32.BF16 R40, R52.reuse, R62, R40 ;  /* 0x0000003e3428723c */ /* 0x040fe20000041828 */
[----:B------:R-:W2:Y:S05]  /*fd60*/  LDSM.16.MT88.4 R60, [R110+0x6800] ;  /* 0x006800006e3c783b */ /* 0x000eaa0000004200 */
[----:B------:R-:W4:Y:S01]  /*fd70*/  MUFU.EX2 R96, R96 ;  /* 0x0000006000607308 */ /* 0x000f220000000800 */
[----:B-----5:R-:W-:Y:S01]  /*fd80*/  F2FP.BF16.PACK_AB R85, R141, R134 ;  /* 0x000000868d55723e */ /* 0x020fe200000010ff */
[C---:B-1----:R-:W-:Y:S08]  /*fd90*/  HMMA.16816.F32.BF16 R44, R52.reuse, R56, R44 ;  /* 0x00000038342c723c */ /* 0x042ff0000004182c */
[----:B------:R-:W-:Y:S01]  /*fda0*/  HMMA.16816.F32.BF16 R48, R52, R58, R48 ;  /* 0x0000003a3430723c */ /* 0x000fe20000041830 */
[----:B------:R-:W1:Y:S01]  /*fdb0*/  LDSM.16.MT88.4 R56, [R108+0x6800] ;  /* 0x006800006c38783b */ /* 0x000e620000004200 */
[----:B----4-:R-:W-:-:S05]  /*fdc0*/  F2FP.BF16.PACK_AB R87, R96, R143 ;  /* 0x0000008f6057723e */ /* 0x010fca00000010ff */
[----:B------:R-:W-:Y:S02]  /*fdd0*/  F2FP.BF16.PACK_AB R52, R145, R106 ;  /* 0x0000006a9134723e */ /* 0x000fe400000010ff */
[----:B------:R-:W-:Y:S02]  /*fde0*/  F2FP.BF16.PACK_AB R53, R142, R105 ;  /* 0x000000698e35723e */ /* 0x000fe400000010ff */
        /* <DEDUP_REMOVED lines=14> */
[----:B------:R-:W4:Y:S07]  /*fed0*/  LDSM.16.MT88.4 R8, [R110+0x8c00] ;  /* 0x008c00006e08783b */ /* 0x000f2e0000004200 */
[C---:B--2---:R-:W-:Y:S08]  /*fee0*/  HMMA.16816.F32.BF16 R20, R52.reuse, R60, R20 ;  /* 0x0000003c3414723c */ /* 0x044ff00000041814 */
[C---:B------:R-:W-:Y:S08]  /*fef0*/  HMMA.16816.F32.BF16 R24, R52.reuse, R62, R24 ;  /* 0x0000003e3418723c */ /* 0x040ff00000041818 */
[C---:B------:R-:W-:Y:S08]  /*ff00*/  HMMA.16816.F32.BF16 R60, R52.reuse, R64, R36 ;  /* 0x00000040343c723c */ /* 0x040ff00000041824 */
[C---:B------:R-:W-:Y:S01]  /*ff10*/  HMMA.16816.F32.BF16 R64, R52.reuse, R66, R40 ;  /* 0x000000423440723c */ /* 0x040fe20000041828 */
[----:B------:R-:W2:Y:S07]  /*ff20*/  LDSM.16.MT88.4 R40, [R108+0x6c00] ;  /* 0x006c00006c28783b */ /* 0x000eae0000004200 */
[C---:B-1----:R-:W-:Y:S08]  /*ff30*/  HMMA.16816.F32.BF16 R28, R52.reuse, R56, R28 ;  /* 0x00000038341c723c */ /* 0x042ff0000004181c */
[----:B------:R-:W-:Y:S01]  /*ff40*/  HMMA.16816.F32.BF16 R32, R52, R58, R32 ;  /* 0x0000003a3420723c */ /* 0x000fe20000041820 */
[----:B------:R-:W1:Y:S07]  /*ff50*/  LDSM.16.MT88.4 R56, [R108+0x7c00] ;  /* 0x007c00006c38783b */ /* 0x000e6e0000004200 */
[C---:B---3--:R-:W-:Y:S08]  /*ff60*/  HMMA.16816.F32.BF16 R44, R84.reuse, R48, R20 ;  /* 0x00000030542c723c */ /* 0x048ff00000041814 */
[C---:B------:R-:W-:Y:S08]  /*ff70*/  HMMA.16816.F32.BF16 R48, R84.reuse, R50, R24 ;  /* 0x000000325430723c */ /* 0x040ff00000041818 */
[C---:B----4-:R-:W-:Y:S08]  /*ff80*/  HMMA.16816.F32.BF16 R60, R84.reuse, R8, R60 ;  /* 0x00000008543c723c */ /* 0x050ff0000004183c */
[C---:B--2---:R-:W-:Y:S07]  /*ff90*/  HMMA.16816.F32.BF16 R36, R84.reuse, R40, R12 ;  /* 0x000000285424723c */ /* 0x044fee000004180c */
        /* <DEDUP_REMOVED lines=22> */
[C---:B------:R-:W-:Y:S01]  /*10100*/  HMMA.16816.F32.BF16 R68, R84.reuse, R4, R68 ;  /* 0x000000045444723c */ /* 0x040fe20000041844 */
[----:B------:R-:W-:Y:S01]  /*10110*/  FADD.FTZ R99, R99, R102 ;  /* 0x0000006663637221 */ /* 0x000fe20000010000 */
[----:B------:R-:W-:Y:S01]  /*10120*/  MOV R3, R90 ;  /* 0x0000005a00037202 */ /* 0x000fe20000000f00 */
[----:B------:R-:W-:Y:S02]  /*10130*/  FADD.FTZ R134, R141, R134 ;  /* 0x000000868d867221 */ /* 0x000fe40000010000 */
[----:B------:R-:W-:Y:S02]  /*10140*/  FADD.FTZ R133, R126, R99 ;  /* 0x000000637e857221 */ /* 0x000fe40000010000 */
[----:B------:R-:W-:Y:S01]  /*10150*/  FADD.FTZ R143, R143, R134 ;  /* 0x000000868f8f7221 */ /* 0x000fe20000010000 */
[----:B------:R-:W-:Y:S03]  /*10160*/  HMMA.16816.F32.BF16 R72, R84, R6, R72 ;  /* 0x000000065448723c */ /* 0x000fe60000041848 */
[----:B------:R-:W-:-:S05]  /*10170*/  FADD.FTZ R128, R96, R143 ;  /* 0x0000008f60807221 */ /* 0x000fca0000010000 */
.L_x_6092:
        /* <DEDUP_REMOVED lines=12> */
.L_x_6102:
        /* <DEDUP_REMOVED lines=66> */
.L_x_6099:
[C---:B------:R-:W-:Y:S01]  /*10660*/  LOP3.LUT P6, RZ, R120.reuse, 0x1, RZ, 0xc0, !PT ;  /* 0x0000000178ff7812 */ /* 0x040fe200078cc0ff */
[----:B------:R-:W-:Y:S01]  /*10670*/  IMAD.MOV.U32 R2, RZ, RZ, c[0x0][0x1a0] ;  /* 0x00006800ff027624 */ /* 0x000fe200078e00ff */
[C---:B------:R-:W-:Y:S01]  /*10680*/  LEA R130, P1, R87.reuse, R132, 0x1 ;  /* 0x0000008457827211 */ /* 0x040fe200078208ff */
[----:B------:R-:W-:Y:S01]  /*10690*/  IMAD.MOV.U32 R3, RZ, RZ, c[0x0][0x1a4] ;  /* 0x00006900ff037624 */ /* 0x000fe200078e00ff */
[C---:B------:R-:W-:Y:S02]  /*106a0*/  LOP3.LUT P5, RZ, R120.reuse, 0x2, RZ, 0xc0, !PT ;  /* 0x0000000278ff7812 */ /* 0x040fe400078ac0ff */
[----:B------:R-:W-:Y:S02]  /*106b0*/  LEA.HI.X R131, R87, R135, R134, 0x1, P1 ;  /* 0x0000008757837211 */ /* 0x000fe400008f0c86 */
[----:B------:R-:W-:Y:S02]  /*106c0*/  LOP3.LUT P4, RZ, R120, 0x4, RZ, 0xc0, !PT ;  /* 0x0000000478ff7812 */ /* 0x000fe4000788c0ff */
[C---:B------:R-:W-:Y:S03]  /*106d0*/  LEA R86, P0, R2.reuse, R87, 0x5 ;  /* 0x0000005702567211 */ /* 0x040fe600078028ff */
[----:B------:R-:W-:Y:S01]  /*106e0*/  @!PT LDS RZ, [RZ] ;  /* 0x00000000fffff984 */ /* 0x000fe20000000800 */
[----:B------:R-:W-:Y:S01]  /*106f0*/  @!PT LDS RZ, [RZ] ;  /* 0x00000000fffff984 */ /* 0x000fe20000000800 */
[----:B------:R-:W-:Y:S01]  /*10700*/  @!PT LDS RZ, [RZ] ;  /* 0x00000000fffff984 */ /* 0x000fe20000000800 */
[----:B------:R1:W-:Y:S01]  /*10710*/  @P6 LDGSTS.E.BYPASS.LTC128B.128 [R116+0x6000], [R130.64] ;  /* 0x0600000082746fae */ /* 0x0003e2000b901d46 */
[C---:B------:R-:W-:Y:S02]  /*10720*/  @P6 LEA R136, P2, R2.reuse, R130, 0x6 ;  /* 0x0000008202886211 */ /* 0x040fe400078430ff */
[C-C-:B------:R-:W-:Y:S01]  /*10730*/  LEA.HI.X R87, R2.reuse, R134, R3.reuse, 0x5, P0 ;  /* 0x0000008602577211 */ /* 0x140fe200000f2c03 */
[----:B------:R-:W-:Y:S01]  /*10740*/  @!P6 STS [R116+0x6000], RZ ;  /* 0x006000ff7400e388 */ /* 0x000fe20000000800 */
[----:B------:R-:W-:Y:S02]  /*10750*/  @P6 LEA.HI.X R137, R2, R131, R3, 0x6, P2 ;  /* 0x0000008302896211 */ /* 0x000fe400010f3403 */
[CC--:B------:R-:W-:Y:S01]  /*10760*/  @P5 LEA R138, P1, R86.reuse, R132.reuse, 0x1 ;  /* 0x00000084568a5211 */ /* 0x0c0fe200078208ff */
[----:B------:R-:W-:Y:S01]  /*10770*/  @!P6 STS [R116+0x6004], RZ ;  /* 0x006004ff7400e388 */ /* 0x000fe20000000800 */
[C---:B------:R-:W-:Y:S02]  /*10780*/  @P4 LEA R134, P0, R86.reuse, R132, 0x1 ;  /* 0x0000008456864211 */ /* 0x040fe400078008ff */
[CCC-:B------:R-:W-:Y:S01]  /*10790*/  @P5 LEA.HI.X R139, R86.reuse, R135.reuse, R87.reuse, 0x1, P1 ;  /* 0x00000087568b5211 */ /* 0x1c0fe200008f0c57 */
[----:B------:R-:W-:Y:S01]  /*107a0*/  @!P6 STS.64 [R116+0x6008], RZ ;  /* 0x006008ff7400e388 */ /* 0x000fe20000000a00 */
[----:B------:R-:W-:Y:S02]  /*107b0*/  @P4 LEA.HI.X R135, R86, R135, R87, 0x1, P0 ;  /* 0x0000008756874211 */ /* 0x000fe400000f0c57 */
[----:B------:R-:W-:Y:S01]  /*107c0*/  ISETP.GT.AND P0, PT, R129, R114, PT ;  /* 0x000000728100720c */ /* 0x000fe20003f04270 */
        /* <DEDUP_REMOVED lines=170> */
.L_x_6101:
        /* <DEDUP_REMOVED lines=47> */
.L_x_6100:
        /* <DEDUP_REMOVED lines=27> */
[C---:B------:R-:W-:Y:S04]  /*11710*/  FFMA.FTZ R5, R0.reuse, R87, R5 ;  /* 0x0000005700057223 */ /* 0x040fe80000010005 */
[----:B------:R1:W2:Y:S01]  /*11720*/  I2F R87, R94 ;  /* 0x0000005e00577306 */ /* 0x0002a20000201400 */
[CC--:B------:R-:W-:Y:S02]  /*11730*/  FFMA.FTZ R6, R0.reuse, R99.reuse, R6 ;  /* 0x0000006300067223 */ /* 0x0c0fe40000010006 */
[C---:B------:R-:W-:Y:S02]  /*11740*/  FFMA.FTZ R4, R0.reuse, R99, R4 ;  /* 0x0000006300047223 */ /* 0x040fe40000010004 */
[----:B------:R-:W-:Y:S01]  /*11750*/  FFMA.FTZ R10, R0, R97, R10 ;  /* 0x00000061000a7223 */ /* 0x000fe2000001000a */
[----:B------:R-:W-:Y:S01]  /*11760*/  FMNMX.FTZ R96, R6, R85, !PT ;  /* 0x0000005506607209 */ /* 0x000fe20007810000 */
[C---:B------:R-:W-:Y:S02]  /*11770*/  FFMA.FTZ R8, R0.reuse, R97, R8 ;  /* 0x0000006100087223 */ /* 0x040fe40000010008 */
[C---:B------:R-:W-:Y:S01]  /*11780*/  FFMA.FTZ R15, R0.reuse, R92, R15 ;  /* 0x0000005c000f7223 */ /* 0x040fe2000001000f */
[----:B------:R-:W-:Y:S01]  /*11790*/  FMNMX.FTZ R97, R7, R96, !PT ;  /* 0x0000006007617209 */ /* 0x000fe20007810000 */
[----:B------:R-:W-:Y:S01]  /*117a0*/  FFMA.FTZ R13, R0, R92, R13 ;  /* 0x0000005c000d7223 */ /* 0x000fe2000001000d */
[----:B------:R-:W-:Y:S01]  /*117b0*/  IADD3 R92, R2, 0x38, RZ ;  /* 0x00000038025c7810 */ /* 0x000fe20007ffe0ff */
[----:B------:R-:W-:Y:S01]  /*117c0*/  FFMA.FTZ R18, R0, R91, R18 ;  /* 0x0000005b00127223 */ /* 0x000fe20000010012 */
[----:B------:R-:W-:Y:S01]  /*117d0*/  FMNMX.FTZ R96, R10, R97, !PT ;  /* 0x000000610a607209 */ /* 0x000fe20007810000 */
[C---:B------:R-:W-:Y:S02]  /*117e0*/  FFMA.FTZ R16, R0.reuse, R91, R16 ;  /* 0x0000005b00107223 */ /* 0x040fe40000010010 */
[CC--:B------:R-:W-:Y:S01]  /*117f0*/  FFMA.FTZ R11, R0.reuse, R88.reuse, R11 ;  /* 0x00000058000b7223 */ /* 0x0c0fe2000001000b */
[----:B------:R3:W4:Y:S01]  /*11800*/  I2F R91, R92 ;  /* 0x0000005c005b7306 */ /* 0x0007220000201400 */
[----:B------:R-:W-:Y:S01]  /*11810*/  FFMA.FTZ R9, R0, R88, R9 ;  /* 0x0000005800097223 */ /* 0x000fe20000010009 */
[----:B------:R-:W-:Y:S01]  /*11820*/  IADD3 R88, R2, 0x31, RZ ;  /* 0x0000003102587810 */ /* 0x000fe20007ffe0ff */
[-C--:B------:R-:W-:Y:S01]  /*11830*/  FFMA.FTZ R14, R0, R95.reuse, R14 ;  /* 0x0000005f000e7223 */ /* 0x080fe2000001000e */
[----:B------:R-:W-:Y:S01]  /*11840*/  IADD3 R2, R2, 0x39, RZ ;  /* 0x0000003902027810 */ /* 0x000fe20007ffe0ff */
[----:B------:R-:W-:Y:S01]  /*11850*/  FFMA.FTZ R12, R0, R95, R12 ;  /* 0x0000005f000c7223 */ /* 0x000fe2000001000c */
[----:B-1----:R-:W-:Y:S01]  /*11860*/  FMNMX.FTZ R94, R4, R84, !PT ;  /* 0x00000054045e7209 */ /* 0x002fe20007810000 */
[C---:B------:R-:W-:Y:S01]  /*11870*/  FFMA.FTZ R19, R0.reuse, R90, R19 ;  /* 0x0000005a00137223 */ /* 0x040fe20000010013 */
[----:B------:R-:W-:Y:S01]  /*11880*/  FMNMX.FTZ R95, R11, R96, !PT ;  /* 0x000000600b5f7209 */ /* 0x000fe20007810000 */
[----:B------:R-:W-:Y:S01]  /*11890*/  FFMA.FTZ R17, R0, R90, R17 ;  /* 0x0000005a00117223 */ /* 0x000fe20000010011 */
[----:B------:R-:W-:Y:S01]  /*118a0*/  FMNMX.FTZ R97, R5, R94, !PT ;  /* 0x0000005e05617209 */ /* 0x000fe20007810000 */
[----:B------:R-:W1:Y:S01]  /*118b0*/  I2F R88, R88 ;  /* 0x0000005800587306 */ /* 0x000e620000201400 */
        /* <DEDUP_REMOVED lines=9> */
[----:B------:R-:W5:Y:S01]  /*11950*/  I2F R2, R2 ;  /* 0x0000000200027306 */ /* 0x000f620000201400 */
[----:B------:R-:W-:Y:S01]  /*11960*/  FMNMX.FTZ R90, R12, R95, !PT ;  /* 0x0000005f0c5a7209 */ /* 0x000fe20007810000 */
[C---:B------:R-:W-:Y:S01]  /*11970*/  FFMA.FTZ R21, R0.reuse, R86, R21 ;  /* 0x0000005600157223 */ /* 0x040fe20000010015 */
[----:B------:R-:W-:Y:S01]  /*11980*/  FMNMX.FTZ R97, R19, R94, !PT ;  /* 0x0000005e13617209 */ /* 0x000fe20007810000 */
[C---:B------:R-:W-:Y:S01]  /*11990*/  FFMA.FTZ R24, R0.reuse, R89, R24 ;  /* 0x0000005900187223 */ /* 0x040fe20000010018 */
[----:B------:R-:W-:Y:S01]  /*119a0*/  FMNMX.FTZ R95, R13, R90, !PT ;  /* 0x0000005a0d5f7209 */ /* 0x000fe20007810000 */
[----:B------:R-:W-:Y:S01]  /*119b0*/  FFMA.FTZ R25, R0, R3, R25 ;  /* 0x0000000300197223 */ /* 0x000fe20000010019 */
[----:B---3--:R-:W-:Y:S01]  /*119c0*/  FMNMX.FTZ R92, R22, R97, !PT ;  /* 0x00000061165c7209 */ /* 0x008fe20007810000 */
[----:B--2---:R-:W-:Y:S01]  /*119d0*/  FFMA.FTZ R30, R0, R87, R30 ;  /* 0x00000057001e7223 */ /* 0x004fe2000001001e */
[----:B------:R-:W-:Y:S01]  /*119e0*/  FMNMX.FTZ R90, R16, R95, !PT ;  /* 0x0000005f105a7209 */ /* 0x000fe20007810000 */
[C---:B------:R-:W-:Y:S01]  /*119f0*/  FFMA.FTZ R28, R0.reuse, R87, R28 ;  /* 0x00000057001c7223 */ /* 0x040fe2000001001c */
[----:B------:R-:W-:Y:S01]  /*11a00*/  FMNMX.FTZ R95, R23, R92, !PT ;  /* 0x0000005c175f7209 */ /* 0x000fe20007810000 */
[C---:B----4-:R-:W-:Y:S01]  /*11a10*/  FFMA.FTZ R34, R0.reuse, R91, R34 ;  /* 0x0000005b00227223 */ /* 0x050fe20000010022 */
[----:B------:R-:W-:Y:S01]  /*11a20*/  FMNMX.FTZ R93, R17, R90, !PT ;  /* 0x0000005a115d7209 */ /* 0x000fe20007810000 */
[-C--:B-1----:R-:W-:Y:S01]  /*11a30*/  FFMA.FTZ R31, R0, R88.reuse, R31 ;  /* 0x00000058001f7223 */ /* 0x082fe2000001001f */
[----:B------:R-:W-:Y:S01]  /*11a40*/  FMNMX.FTZ R90, R26, R95, !PT ;  /* 0x0000005f1a5a7209 */ /* 0x000fe20007810000 */
[----:B------:R-:W-:Y:S01]  /*11a50*/  FFMA.FTZ R29, R0, R88, R29 ;  /* 0x00000058001d7223 */ /* 0x000fe2000001001d */
[----:B------:R-:W-:Y:S01]  /*11a60*/  FMNMX.FTZ R86, R20, R93, !PT ;  /* 0x0000005d14567209 */ /* 0x000fe20007810000 */
[----:B------:R-:W-:Y:S01]  /*11a70*/  FFMA.FTZ R32, R0, R91, R32 ;  /* 0x0000005b00207223 */ /* 0x000fe20000010020 */
[----:B------:R-:W-:Y:S02]  /*11a80*/  FMNMX.FTZ R93, R27, R90, !PT ;  /* 0x0000005a1b5d7209 */ /* 0x000fe40007810000 */
[----:B------:R-:W-:Y:S02]  /*11a90*/  FMNMX.FTZ R89, R21, R86, !PT ;  /* 0x0000005615597209 */ /* 0x000fe40007810000 */
[----:B------:R-:W-:Y:S01]  /*11aa0*/  FMNMX.FTZ R90, R30, R93, !PT ;  /* 0x0000005d1e5a7209 */ /* 0x000fe20007810000 */
[-C--:B-----5:R-:W-:Y:S01]  /*11ab0*/  FFMA.FTZ R35, R0, R2.reuse, R35 ;  /* 0x0000000200237223 */ /* 0x0a0fe20000010023 */
[----:B------:R-:W-:Y:S01]  /*11ac0*/  FMNMX.FTZ R86, R24, R89, !PT ;  /* 0x0000005918567209 */ /* 0x000fe20007810000 */
[----:B------:R-:W-:Y:S01]  /*11ad0*/  FFMA.FTZ R33, R0, R2, R33 ;  /* 0x0000000200217223 */ /* 0x000fe20000010021 */
[----:B------:R-:W-:Y:S02]  /*11ae0*/  FMNMX.FTZ R3, R31, R90, !PT ;  /* 0x0000005a1f037209 */ /* 0x000fe40007810000 */
[----:B------:R-:W-:Y:S02]  /*11af0*/  FMNMX.FTZ R87, R25, R86, !PT ;  /* 0x0000005619577209 */ /* 0x000fe40007810000 */
[----:B------:R-:W-:Y:S02]  /*11b00*/  FMNMX.FTZ R86, R34, R3, !PT ;  /* 0x0000000322567209 */ /* 0x000fe40007810000 */
[----:B------:R-:W-:Y:S02]  /*11b10*/  FMNMX.FTZ R90, R28, R87, !PT ;  /* 0x000000571c5a7209 */ /* 0x000fe40007810000 */
[----:B------:R-:W-:Y:S02]  /*11b20*/  FMNMX.FTZ R88, R35, R86, !PT ;  /* 0x0000005623587209 */ /* 0x000fe40007810000 */
[----:B------:R-:W-:Y:S04]  /*11b30*/  FMNMX.FTZ R3, R29, R90, !PT ;  /* 0x0000005a1d037209 */ /* 0x000fe80007810000 */
[----:B------:R-:W-:Y:S02]  /*11b40*/  FMNMX.FTZ R2, R32, R3, !PT ;  /* 0x0000000320027209 */ /* 0x000fe40007810000 */
[----:B------:R-:W1:Y:S02]  /*11b50*/  SHFL.BFLY PT, R3, R88, 0x2, 0x1f ;  /* 0x0c401f0058037f89 */ /* 0x000e6400000e0000 */
[----:B------:R-:W-:Y:S06]  /*11b60*/  FMNMX.FTZ R89, R33, R2, !PT ;  /* 0x0000000221597209 */ /* 0x000fec0007810000 */
        /* <DEDUP_REMOVED lines=15> */
[----:B------:R-:W2:Y:S01]  /*11c60*/  MUFU.EX2 R85, R85 ;  /* 0x0000005500557308 */ /* 0x000ea20000000800 */
[----:B------:R-:W-:Y:S02]  /*11c70*/  FMUL.FTZ R96, R3, c[0x0][0x23c] ;  /* 0x00008f0003607a20 */ /* 0x000fe40000410000 */
[----:B------:R-:W-:Y:S02]  /*11c80*/  FMUL.FTZ R84, R86, c[0x0][0x23c] ;  /* 0x00008f0056547a20 */ /* 0x000fe40000410000 */
[--C-:B------:R-:W-:Y:S01]  /*11c90*/  FFMA.FTZ R92, R10, c[0x0][0x23c], -R103.reuse ;  /* 0x00008f000a5c7a23 */ /* 0x100fe20000010867 */
[----:B------:R-:W-:Y:S01]  /*11ca0*/  FSEL R96, R96, RZ, P0 ;  /* 0x000000ff60607208 */ /* 0x000fe20000000000 */
[--C-:B------:R-:W-:Y:S01]  /*11cb0*/  FFMA.FTZ R87, R11, c[0x0][0x23c], -R103.reuse ;  /* 0x00008f000b577a23 */ /* 0x100fe20000010867 */
[----:B------:R-:W-:Y:S01]  /*11cc0*/  ISETP.GT.AND P0, PT, R129, R114, PT ;  /* 0x000000728100720c */ /* 0x000fe20003f04270 */
        /* <DEDUP_REMOVED lines=24> */
[----:B------:R-:W-:Y:S01]  /*11e50*/  FMUL.FTZ R37, R84, R37 ;  /* 0x0000002554257220 */ /* 0x000fe20000410000 */
        /* <DEDUP_REMOVED lines=35> */
[C---:B------:R-:W-:Y:S02]  /*12090*/  FMUL.FTZ R64, R84.reuse, R64 ;  /* 0x0000004054407220 */ /* 0x040fe40000410000 */
[C---:B------:R-:W-:Y:S02]  /*120a0*/  FMUL.FTZ R65, R84.reuse, R65 ;  /* 0x0000004154417220 */ /* 0x040fe40000410000 */
[C---:B------:R-:W-:Y:S02]  /*120b0*/  FMUL.FTZ R12, R84.reuse, R72 ;  /* 0x00000048540c7220 */ /* 0x040fe40000410000 */
[----:B------:R-:W-:Y:S01]  /*120c0*/  FMUL.FTZ R13, R84, R73 ;  /* 0x00000049540d7220 */ /* 0x000fe20000410000 */
[----:B------:R-:W2:Y:S01]  /*120d0*/  MUFU.EX2 R100, R100 ;  /* 0x0000006400647308 */ /* 0x000ea20000000800 */
[--C-:B------:R-:W-:Y:S02]  /*120e0*/  FFMA.FTZ R102, R16, c[0x0][0x23c], -R96.reuse ;  /* 0x00008f0010667a23 */ /* 0x100fe40000010860 */
[--C-:B------:R-:W-:Y:S01]  /*120f0*/  FFMA.FTZ R99, R17, c[0x0][0x23c], -R96.reuse ;  /* 0x00008f0011637a23 */ /* 0x100fe20000010860 */
[----:B----4-:R-:W-:Y:S01]  /*12100*/  F2FP.BF16.PACK_AB R82, R86, R93 ;  /* 0x0000005d5652723e */ /* 0x010fe200000010ff */
[--C-:B------:R-:W-:Y:S02]  /*12110*/  FFMA.FTZ R106, R22, c[0x0][0x23c], -R103.reuse ;  /* 0x00008f00166a7a23 */ /* 0x100fe40000010867 */
[--C-:B------:R-:W-:Y:S02]  /*12120*/  FFMA.FTZ R105, R23, c[0x0][0x23c], -R103.reuse ;  /* 0x00008f0017697a23 */ /* 0x100fe40000010867 */
[--C-:B------:R-:W-:Y:S01]  /*12130*/  FFMA.FTZ R135, R20, c[0x0][0x23c], -R96.reuse ;  /* 0x00008f0014877a23 */ /* 0x100fe20000010860 */
[----:B------:R-:W-:Y:S01]  /*12140*/  MUFU.EX2 R102, R102 ;  /* 0x0000006600667308 */ /* 0x000fe20000000800 */
[C---:B-1----:R-:W-:Y:S05]  /*12150*/  HMMA.16816.F32.BF16 R4, R80.reuse, R88, R4 ;  /* 0x000000585004723c */ /* 0x042fea0000041804 */
[--C-:B------:R-:W-:Y:S02]  /*12160*/  FFMA.FTZ R132, R21, c[0x0][0x23c], -R96.reuse ;  /* 0x00008f0015847a23 */ /* 0x100fe40000010860 */
[----:B------:R-:W-:Y:S01]  /*12170*/  LDSM.16.MT88.4 R20, [R110+0x6800] ;  /* 0x006800006e14783b */ /* 0x000fe20000004200 */
[C---:B------:R-:W-:Y:S01]  /*12180*/  HMMA.16816.F32.BF16 R8, R80.reuse, R90, R8 ;  /* 0x0000005a5008723c */ /* 0x040fe20000041808 */
[----:B------:R-:W-:Y:S03]  /*12190*/  MUFU.EX2 R106, R106 ;  /* 0x0000006a006a7308 */ /* 0x000fe60000000800 */
[--C-:B------:R-:W-:Y:S01]  /*121a0*/  FFMA.FTZ R107, R26, c[0x0][0x23c], -R103.reuse ;  /* 0x00008f001a6b7a23 */ /* 0x100fe20000010867 */
[----:B--2---:R-:W-:Y:S01]  /*121b0*/  F2FP.BF16.PACK_AB R16, R100, R97 ;  /* 0x000000616410723e */ /* 0x004fe200000010ff */
[--C-:B------:R-:W-:Y:S02]  /*121c0*/  FFMA.FTZ R104, R27, c[0x0][0x23c], -R103.reuse ;  /* 0x00008f001b687a23 */ /* 0x100fe40000010867 */
[C---:B---3--:R-:W-:Y:S03]  /*121d0*/  HMMA.16816.F32.BF16 R36, R80.reuse, R76, R36 ;  /* 0x0000004c5024723c */ /* 0x048fe60000041824 */
[----:B------:R-:W-:Y:S01]  /*121e0*/  MUFU.EX2 R105, R105 ;  /* 0x0000006900697308 */ /* 0x000fe20000000800 */
[--C-:B------:R-:W-:Y:S02]  /*121f0*/  FFMA.FTZ R137, R24, c[0x0][0x23c], -R96.reuse ;  /* 0x00008f0018897a23 */ /* 0x100fe40000010860 */
[--C-:B------:R-:W-:Y:S02]  /*12200*/  FFMA.FTZ R134, R25, c[0x0][0x23c], -R96.reuse ;  /* 0x00008f0019867a23 */ /* 0x100fe40000010860 */
[C---:B------:R-:W-:Y:S01]  /*12210*/  HMMA.16816.F32.BF16 R40, R80.reuse, R78, R40 ;  /* 0x0000004e5028723c */ /* 0x040fe20000041828 */
[----:B------:R-:W1:Y:S03]  /*12220*/  LDSM.16.MT88.4 R76, [R110+0x7000] ;  /* 0x007000006e4c783b */ /* 0x000e660000004200 */
[--C-:B------:R-:W-:Y:S01]  /*12230*/  FFMA.FTZ R139, R28, c[0x0][0x23c], -R96.reuse ;  /* 0x00008f001c8b7a23 */ /* 0x100fe20000010860 */
[----:B------:R-:W-:Y:S01]  /*12240*/  MUFU.EX2 R107, R107 ;  /* 0x0000006b006b7308 */ /* 0x000fe20000000800 */
[--C-:B------:R-:W-:Y:S02]  /*12250*/  FFMA.FTZ R136, R29, c[0x0][0x23c], -R96.reuse ;  /* 0x00008f001d887a23 */ /* 0x100fe40000010860 */
[--C-:B------:R-:W-:Y:S01]  /*12260*/  FFMA.FTZ R31, R31, c[0x0][0x23c], -R103.reuse ;  /* 0x00008f001f1f7a23 */ /* 0x100fe20000010867 */
[----:B------:R-:W-:Y:S03]  /*12270*/  LDSM.16.MT88.4 R24, [R108+0x6800] ;  /* 0x006800006c18783b */ /* 0x000fe60000004200 */
[--C-:B------:R-:W-:Y:S02]  /*12280*/  FFMA.FTZ R91, R14, c[0x0][0x23c], -R103.reuse ;  /* 0x00008f000e5b7a23 */ /* 0x100fe40000010867 */
[----:B------:R-:W-:Y:S01]  /*12290*/  FMUL.FTZ R14, R85, R74 ;  /* 0x0000004a550e7220 */ /* 0x000fe20000410000 */
[----:B------:R-:W-:Y:S01]  /*122a0*/  MUFU.EX2 R104, R104 ;  /* 0x0000006800687308 */ /* 0x000fe20000000800 */
[----:B------:R-:W-:Y:S02]  /*122b0*/  FFMA.FTZ R90, R15, c[0x0][0x23c], -R103 ;  /* 0x00008f000f5a7a23 */ /* 0x000fe40000010867 */
[C---:B------:R-:W-:Y:S02]  /*122c0*/  FMUL.FTZ R15, R85.reuse, R75 ;  /* 0x0000004b550f7220 */ /* 0x040fe40000410000 */
[----:B------:R-:W-:Y:S01]  /*122d0*/  LDSM.16.MT88.4 R72, [R110+0x6400] ;  /* 0x006400006e48783b */ /* 0x000fe20000004200 */
[C---:B------:R-:W-:Y:S02]  /*122e0*/  FMUL.FTZ R70, R85.reuse, R70 ;  /* 0x0000004655467220 */ /* 0x040fe40000410000 */
[C---:B------:R-:W-:Y:S02]  /*122f0*/  FMUL.FTZ R71, R85.reuse, R71 ;  /* 0x0000004755477220 */ /* 0x040fe40000410000 */
[C---:B------:R-:W-:Y:S01]  /*12300*/  FMUL.FTZ R68, R84.reuse, R68 ;  /* 0x0000004454447220 */ /* 0x040fe20000410000 */
[----:B------:R-:W-:Y:S01]  /*12310*/  MUFU.EX2 R135, R135 ;  /* 0x0000008700877308 */ /* 0x000fe20000000800 */
[----:B------:R-:W-:Y:S02]  /*12320*/  FMUL.FTZ R69, R84, R69 ;  /* 0x0000004554457220 */ /* 0x000fe40000410000 */
[----:B------:R-:W-:Y:S02]  /*12330*/  FFMA.FTZ R101, R85, R128, R101 ;  /* 0x0000008055657223 */ /* 0x000fe40000010065 */
[--C-:B------:R-:W-:Y:S02]  /*12340*/  FFMA.FTZ R89, R18, c[0x0][0x23c], -R103.reuse ;  /* 0x00008f0012597a23 */ /* 0x100fe40000010867 */
[----:B------:R-:W-:Y:S02]  /*12350*/  FFMA.FTZ R88, R19, c[0x0][0x23c], -R103 ;  /* 0x00008f0013587a23 */ /* 0x000fe40000010867 */
[--C-:B------:R-:W-:Y:S01]  /*12360*/  FFMA.FTZ R32, R32, c[0x0][0x23c], -R96.reuse ;  /* 0x00008f0020207a23 */ /* 0x100fe20000010860 */
[----:B------:R-:W-:Y:S01]  /*12370*/  MUFU.EX2 R132, R132 ;  /* 0x0000008400847308 */ /* 0x000fe20000000800 */
[----:B------:R-:W-:Y:S02]  /*12380*/  FFMA.FTZ R96, R33, c[0x0][0x23c], -R96 ;  /* 0x00008f0021607a23 */ /* 0x000fe40000010860 */
[----:B------:R-:W-:Y:S01]  /*12390*/  FFMA.FTZ R98, R84, R133, R98 ;  /* 0x0000008554627223 */ /* 0x000fe20000010062 */
[----:B------:R-:W-:Y:S01]  /*123a0*/  MOV R84, R3 ;  /* 0x0000000300547202 */ /* 0x000fe20000000f00 */
[C---:B-1----:R-:W-:Y:S03]  /*123b0*/  HMMA.16816.F32.BF16 R44, R80.reuse, R76, R44 ;  /* 0x0000004c502c723c */ /* 0x042fe6000004182c */
[----:B------:R-:W-:Y:S02]  /*123c0*/  FADD.FTZ R101, R94, R101 ;  /* 0x000000655e657221 */ /* 0x000fe40000010000 */
[----:B------:R-:W-:Y:S01]  /*123d0*/  MUFU.EX2 R137, R137 ;  /* 0x0000008900897308 */ /* 0x000fe20000000800 */
[----:B------:R-:W-:Y:S02]  /*123e0*/  FADD.FTZ R98, R95, R98 ;  /* 0x000000625f627221 */ /* 0x000fe40000010000 */
[C---:B------:R-:W-:Y:S01]  /*123f0*/  HMMA.16816.F32.BF16 R48, R80.reuse, R78, R48 ;  /* 0x0000004e5030723c */ /* 0x040fe20000041830 */
[----:B------:R-:W1:Y:S03]  /*12400*/  LDSM.16.MT88.4 R76, [R108+0x7000] ;  /* 0x007000006c4c783b */ /* 0x000e660000004200 */
[----:B------:R-:W-:Y:S02]  /*12410*/  FADD.FTZ R92, R92, R101 ;  /* 0x000000655c5c7221 */ /* 0x000fe40000010000 */
[----:B------:R-:W-:Y:S01]  /*12420*/  FADD.FTZ R93, R93, R98 ;  /* 0x000000625d5d7221 */ /* 0x000fe20000010000 */
[----:B------:R-:W-:Y:S05]  /*12430*/  MUFU.EX2 R134, R134 ;  /* 0x0000008600867308 */ /* 0x000fea0000000800 */
[----:B------:R-:W-:Y:S04]  /*12440*/  FADD.FTZ R86, R86, R93 ;  /* 0x0000005d56567221 */ /* 0x000fe80000010000 */
[----:B------:R-:W-:Y:S01]  /*12450*/  FADD.FTZ R97, R97, R86 ;  /* 0x0000005661617221 */ /* 0x000fe20000010000 */
[----:B------:R-:W-:Y:S03]  /*12460*/  MUFU.EX2 R91, R91 ;  /* 0x0000005b005b7308 */ /* 0x000fe60000000800 */
[----:B------:R-:W-:Y:S07]  /*12470*/  FADD.FTZ R97, R100, R97 ;  /* 0x0000006164617221 */ /* 0x000fee0000010000 */
[----:B------:R-:W2:Y:S10]  /*12480*/  MUFU.EX2 R90, R90 ;  /* 0x0000005a005a7308 */ /* 0x000eb40000000800 */
[----:B------:R-:W-:Y:S01]  /*12490*/  MUFU.EX2 R89, R89 ;  /* 0x0000005900597308 */ /* 0x000fe20000000800 */
[C---:B-1----:R-:W-:Y:S09]  /*124a0*/  HMMA.16816.F32.BF16 R52, R80.reuse, R76, R52 ;  /* 0x0000004c5034723c */ /* 0x042ff20000041834 */
[----:B------:R-:W1:Y:S01]  /*124b0*/  MUFU.EX2 R88, R88 ;  /* 0x0000005800587308 */ /* 0x000e620000000800 */
[C---:B------:R-:W-:Y:S01]  /*124c0*/  HMMA.16816.F32.BF16 R56, R80.reuse, R78, R56 ;  /* 0x0000004e5038723c */ /* 0x040fe20000041838 */
[----:B------:R-:W3:Y:S02]  /*124d0*/  LDSM.16.MT88.4 R76, [R110+0x8000] ;  /* 0x008000006e4c783b */ /* 0x000ee40000004200 */
[----:B--2---:R-:W-:Y:S06]  /*124e0*/  F2FP.BF16.PACK_AB R17, R90, R91 ;  /* 0x0000005b5a11723e */ /* 0x004fec00000010ff */
[----:B------:R-:W2:Y:S10]  /*124f0*/  MUFU.EX2 R99, R99 ;  /* 0x0000006300637308 */ /* 0x000eb40000000800 */
[----:B------:R-:W-:Y:S01]  /*12500*/  MUFU.EX2 R139, R139 ;  /* 0x0000008b008b7308 */ /* 0x000fe20000000800 */
[----:B-1----:R-:W-:Y:S09]  /*12510*/  F2FP.BF16.PACK_AB R19, R88, R89 ;  /* 0x000000595813723e */ /* 0x002ff200000010ff */
[----:B------:R-:W-:Y:S01]  /*12520*/  MUFU.EX2 R136, R136 ;  /* 0x0000008800887308 */ /* 0x000fe20000000800 */
[C---:B--2---:R-:W-:Y:S01]  /*12530*/  F2FP.BF16.PACK_AB R18, R99.reuse, R102 ;  /* 0x000000666312723e */ /* 0x044fe200000010ff */
[----:B------:R-:W-:Y:S04]  /*12540*/  FADD.FTZ R102, R102, R97 ;  /* 0x0000006166667221 */ /* 0x000fe80000010000 */
[----:B------:R-:W-:Y:S04]  /*12550*/  FADD.FTZ R102, R99, R102 ;  /* 0x0000006663667221 */ /* 0x000fe80000010000 */
[----:B------:R-:W-:Y:S01]  /*12560*/  MUFU.EX2 R32, R32 ;  /* 0x0000002000207308 */ /* 0x000fe20000000800 */
[C---:B---3--:R-:W-:Y:S09]  /*12570*/  HMMA.16816.F32.BF16 R60, R80.reuse, R76, R60 ;  /* 0x0000004c503c723c */ /* 0x048ff2000004183c */
[----:B------:R-:W1:Y:S01]  /*12580*/  MUFU.EX2 R133, R96 ;  /* 0x0000006000857308 */ /* 0x000e620000000800 */
[C---:B------:R-:W-:Y:S01]  /*12590*/  HMMA.16816.F32.BF16 R64, R80.reuse, R78, R64 ;  /* 0x0000004e5040723c */ /* 0x040fe20000041840 */
[----:B------:R-:W2:Y:S07]  /*125a0*/  LDSM.16.MT88.4 R76, [R108+0x8000] ;  /* 0x008000006c4c783b */ /* 0x000eae0000004200 */
[C---:B--2---:R-:W-:Y:S08]  /*125b0*/  HMMA.16816.F32.BF16 R68, R80.reuse, R76, R68 ;  /* 0x0000004c5044723c */ /* 0x044ff00000041844 */
[----:B------:R-:W-:Y:S01]  /*125c0*/  HMMA.16816.F32.BF16 R12, R80, R78, R12 ;  /* 0x0000004e500c723c */ /* 0x000fe2000004180c */
[----:B------:R-:W-:Y:S07]  /*125d0*/  LDSM.16.MT88.4 R76, [R110+0x6c00] ;  /* 0x006c00006e4c783b */ /* 0x000fee0000004200 */
        /* <DEDUP_REMOVED lines=16> */
[--C-:B------:R-:W-:Y:S01]  /*126e0*/  FFMA.FTZ R72, R30, c[0x0][0x23c], -R103.reuse ;  /* 0x00008f001e487a23 */ /* 0x100fe20000010867 */
[----:B------:R-:W-:Y:S04]  /*126f0*/  HMMA.16816.F32.BF16 R12, R16, R74, R12 ;  /* 0x0000004a100c723c */ /* 0x000fe8000004180c */
[--C-:B------:R-:W-:Y:S02]  /*12700*/  FFMA.FTZ R30, R34, c[0x0][0x23c], -R103.reuse ;  /* 0x00008f00221e7a23 */ /* 0x100fe40000010867 */
[----:B------:R-:W-:Y:S01]  /*12710*/  MUFU.EX2 R34, R31 ;  /* 0x0000001f00227308 */ /* 0x000fe20000000800 */
[----:B------:R-:W-:Y:S01]  /*12720*/  F2FP.BF16.PACK_AB R17, R105, R106 ;  /* 0x0000006a6911723e */ /* 0x000fe200000010ff */
[----:B------:R-:W-:Y:S01]  /*12730*/  FFMA.FTZ R103, R35, c[0x0][0x23c], -R103 ;  /* 0x00008f0023677a23 */ /* 0x000fe20000010867 */
[----:B------:R-:W-:Y:S03]  /*12740*/  F2FP.BF16.PACK_AB R19, R104, R107 ;  /* 0x0000006b6813723e */ /* 0x000fe600000010ff */
[----:B------:R-:W-:Y:S01]  /*12750*/  F2FP.BF16.PACK_AB R16, R132, R135 ;  /* 0x000000878410723e */ /* 0x000fe200000010ff */
[----:B------:R-:W-:Y:S01]  /*12760*/  FADD.FTZ R135, R135, R102 ;  /* 0x0000006687877221 */ /* 0x000fe20000010000 */
[----:B------:R-:W-:Y:S02]  /*12770*/  F2FP.BF16.PACK_AB R18, R134, R137 ;  /* 0x000000898612723e */ /* 0x000fe400000010ff */
[----:B------:R2:W-:Y:S01]  /*12780*/  MUFU.EX2 R85, R30 ;  /* 0x0000001e00557308 */ /* 0x0005e20000000800 */
[----:B-1----:R-:W-:Y:S01]  /*12790*/  F2FP.BF16.PACK_AB R74, R133, R32 ;  /* 0x00000020854a723e */ /* 0x002fe200000010ff */
[----:B------:R-:W-:Y:S01]  /*127a0*/  FADD.FTZ R132, R132, R135 ;  /* 0x0000008784847221 */ /* 0x000fe20000010000 */
[----:B------:R-:W-:Y:S02]  /*127b0*/  MOV R135, R131 ;  /* 0x0000008300877202 */ /* 0x000fe40000000f00 */
[C---:B------:R-:W-:Y:S03]  /*127c0*/  HMMA.16816.F32.BF16 R4, R16.reuse, R20, R4 ;  /* 0x000000141004723c */ /* 0x040fe60000041804 */
[----:B------:R-:W-:Y:S01]  /*127d0*/  FADD.FTZ R137, R137, R132 ;  /* 0x0000008489897221 */ /* 0x000fe20000010000 */
[----:B------:R-:W-:Y:S01]  /*127e0*/  MOV R132, R130 ;  /* 0x0000008200847202 */ /* 0x000fe20000000f00 */
[----:B------:R-:W1:Y:S02]  /*127f0*/  MUFU.EX2 R35, R72 ;  /* 0x0000004800237308 */ /* 0x000e640000000800 */
[----:B------:R-:W-:Y:S01]  /*12800*/  FADD.FTZ R134, R134, R137 ;  /* 0x0000008986867221 */ /* 0x000fe20000010000 */
[C---:B------:R-:W-:Y:S01]  /*12810*/  HMMA.16816.F32.BF16 R8, R16.reuse, R22, R8 ;  /* 0x000000161008723c */ /* 0x040fe20000041808 */
[----:B------:R-:W3:Y:S06]  /*12820*/  LDSM.16.MT88.4 R20, [R110+0x7800] ;  /* 0x007800006e14783b */ /* 0x000eec0000004200 */
[----:B------:R-:W4:Y:S01]  /*12830*/  MUFU.EX2 R128, R103 ;  /* 0x0000006700807308 */ /* 0x000f220000000800 */
[C---:B------:R-:W-:Y:S01]  /*12840*/  HMMA.16816.F32.BF16 R36, R16.reuse, R24, R36 ;  /* 0x000000181024723c */ /* 0x040fe20000041824 */
[----:B--2---:R-:W-:Y:S07]  /*12850*/  LDSM.16.MT88.4 R28, [R110+0x7c00] ;  /* 0x007c00006e1c783b */ /* 0x004fee0000004200 */
[C---:B------:R-:W-:Y:S01]  /*12860*/  HMMA.16816.F32.BF16 R40, R16.reuse, R26, R40 ;  /* 0x0000001a1028723c */ /* 0x040fe20000041828 */
[----:B------:R-:W2:Y:S03]  /*12870*/  LDSM.16.MT88.4 R24, [R108+0x7800] ;  /* 0x007800006c18783b */ /* 0x000ea60000004200 */
[----:B-1----:R-:W-:Y:S02]  /*12880*/  F2FP.BF16.PACK_AB R73, R34, R35 ;  /* 0x000000232249723e */ /* 0x002fe400000010ff */
[C---:B------:R-:W-:Y:S01]  /*12890*/  F2FP.BF16.PACK_AB R72, R136.reuse, R139 ;  /* 0x0000008b8848723e */ /* 0x040fe200000010ff */
[----:B------:R-:W-:Y:S05]  /*128a0*/  FADD.FTZ R139, R139, R134 ;  /* 0x000000868b8b7221 */ /* 0x000fea0000010000 */
[----:B------:R-:W-:Y:S01]  /*128b0*/  FADD.FTZ R139, R136, R139 ;  /* 0x0000008b888b7221 */ /* 0x000fe20000010000 */
[----:B----4-:R-:W-:Y:S03]  /*128c0*/  F2FP.BF16.PACK_AB R75, R128, R85 ;  /* 0x00000055804b723e */ /* 0x010fe600000010ff */
[----:B------:R-:W-:Y:S04]  /*128d0*/  FADD.FTZ R32, R32, R139 ;  /* 0x0000008b20207221 */ /* 0x000fe80000010000 */
[----:B------:R-:W-:Y:S01]  /*128e0*/  FADD.FTZ R133, R133, R32 ;  /* 0x0000002085857221 */ /* 0x000fe20000010000 */
[C---:B---3--:R-:W-:Y:S08]  /*128f0*/  HMMA.16816.F32.BF16 R44, R16.reuse, R20, R44 ;  /* 0x00000014102c723c */ /* 0x048ff0000004182c */
        /* <DEDUP_REMOVED lines=9> */
[----:B------:R-:W-:Y:S01]  /*12990*/  FADD.FTZ R24, R87, R92 ;  /* 0x0000005c57187221 */ /* 0x000fe20000010000 */
[----:B------:R-:W-:Y:S01]  /*129a0*/  HMMA.16816.F32.BF16 R12, R16, R26, R12 ;  /* 0x0000001a100c723c */ /* 0x000fe2000004180c */
[----:B------:R-:W2:Y:S03]  /*129b0*/  LDSM.16.MT88.4 R16, [R108+0x7c00] ;  /* 0x007c00006c10783b */ /* 0x000ea60000004200 */
[----:B------:R-:W-:Y:S04]  /*129c0*/  FADD.FTZ R91, R91, R24 ;  /* 0x000000185b5b7221 */ /* 0x000fe80000010000 */
[C---:B------:R-:W-:Y:S01]  /*129d0*/  HMMA.16816.F32.BF16 R80, R72.reuse, R76, R4 ;  /* 0x0000004c4850723c */ /* 0x040fe20000041804 */
[----:B------:R-:W3:Y:S04]  /*129e0*/  LDSM.16.MT88.4 R4, [R110+0x8c00] ;  /* 0x008c00006e04783b */ /* 0x000ee80000004200 */
[----:B------:R-:W-:Y:S03]  /*129f0*/  FADD.FTZ R90, R90, R91 ;  /* 0x0000005b5a5a7221 */ /* 0x000fe60000010000 */
[C---:B------:R-:W-:Y:S01]  /*12a00*/  HMMA.16816.F32.BF16 R76, R72.reuse, R78, R8 ;  /* 0x0000004e484c723c */ /* 0x040fe20000041808 */
[----:B------:R-:W4:Y:S03]  /*12a10*/  LDSM.16.MT88.4 R8, [R108+0x8c00] ;  /* 0x008c00006c08783b */ /* 0x000f260000004200 */
[----:B------:R-:W-:Y:S04]  /*12a20*/  FADD.FTZ R89, R89, R90 ;  /* 0x0000005a59597221 */ /* 0x000fe80000010000 */
[C---:B-1----:R-:W-:Y:S04]  /*12a30*/  HMMA.16816.F32.BF16 R36, R72.reuse, R20, R36 ;  /* 0x000000144824723c */ /* 0x042fe80000041824 */
[----:B------:R-:W-:Y:S04]  /*12a40*/  FADD.FTZ R89, R88, R89 ;  /* 0x0000005958597221 */ /* 0x000fe80000010000 */
[C---:B------:R-:W-:Y:S04]  /*12a50*/  HMMA.16816.F32.BF16 R40, R72.reuse, R22, R40 ;  /* 0x000000164828723c */ /* 0x040fe80000041828 */
[----:B------:R-:W-:Y:S04]  /*12a60*/  FADD.FTZ R106, R106, R89 ;  /* 0x000000596a6a7221 */ /* 0x000fe80000010000 */
[C---:B------:R-:W-:Y:S04]  /*12a70*/  HMMA.16816.F32.BF16 R44, R72.reuse, R28, R44 ;  /* 0x0000001c482c723c */ /* 0x040fe8000004182c */
[----:B------:R-:W-:Y:S04]  /*12a80*/  FADD.FTZ R106, R105, R106 ;  /* 0x0000006a696a7221 */ /* 0x000fe80000010000 */
[C---:B------:R-:W-:Y:S04]  /*12a90*/  HMMA.16816.F32.BF16 R48, R72.reuse, R30, R48 ;  /* 0x0000001e4830723c */ /* 0x040fe80000041830 */
[----:B------:R-:W-:Y:S04]  /*12aa0*/  FADD.FTZ R107, R107, R106 ;  /* 0x0000006a6b6b7221 */ /* 0x000fe80000010000 */
[C---:B--2---:R-:W-:Y:S04]  /*12ab0*/  HMMA.16816.F32.BF16 R52, R72.reuse, R16, R52 ;  /* 0x000000104834723c */ /* 0x044fe80000041834 */
[----:B------:R-:W-:Y:S04]  /*12ac0*/  FADD.FTZ R104, R104, R107 ;  /* 0x0000006b68687221 */ /* 0x000fe80000010000 */
[C---:B------:R-:W-:Y:S04]  /*12ad0*/  HMMA.16816.F32.BF16 R56, R72.reuse, R18, R56 ;  /* 0x000000124838723c */ /* 0x040fe80000041838 */
[----:B------:R-:W-:Y:S04]  /*12ae0*/  FADD.FTZ R35, R35, R104 ;  /* 0x0000006823237221 */ /* 0x000fe80000010000 */
[C---:B---3--:R-:W-:Y:S04]  /*12af0*/  HMMA.16816.F32.BF16 R60, R72.reuse, R4, R60 ;  /* 0x00000004483c723c */ /* 0x048fe8000004183c */
[----:B------:R-:W-:Y:S04]  /*12b00*/  FADD.FTZ R34, R34, R35 ;  /* 0x0000002322227221 */ /* 0x000fe80000010000 */
[C---:B------:R-:W-:Y:S04]  /*12b10*/  HMMA.16816.F32.BF16 R64, R72.reuse, R6, R64 ;  /* 0x000000064840723c */ /* 0x040fe80000041840 */
[----:B------:R-:W-:Y:S04]  /*12b20*/  FADD.FTZ R85, R85, R34 ;  /* 0x0000002255557221 */ /* 0x000fe80000010000 */
[C---:B----4-:R-:W-:Y:S04]  /*12b30*/  HMMA.16816.F32.BF16 R68, R72.reuse, R8, R68 ;  /* 0x000000084844723c */ /* 0x050fe80000041844 */
[----:B------:R-:W-:Y:S01]  /*12b40*/  FADD.FTZ R128, R128, R85 ;  /* 0x0000005580807221 */ /* 0x000fe20000010000 */
[----:B------:R-:W-:Y:S03]  /*12b50*/  MOV R85, R2 ;  /* 0x0000000200557202 */ /* 0x000fe60000000f00 */
[----:B------:R-:W-:Y:S01]  /*12b60*/  HMMA.16816.F32.BF16 R72, R72, R10, R12 ;  /* 0x0000000a4848723c */ /* 0x000fe2000004180c */
[----:B------:R-:W-:-:S07]  /*12b70*/  @P0 BRA `(.L_x_6102) ;  /* 0xffffd6c000000947 */ /* 0x000fce000383ffff */
.L_x_6098:
[----:B------:R-:W1:Y:S01]  /*12b80*/  SHFL.BFLY PT, R5, R128, 0x2, 0x1f ;  /* 0x0c401f0080057f89 */ /* 0x000e6200000e0000 */
[----:B------:R-:W-:Y:S01]  /*12b90*/  MOV R8, 0x3f800000 ;  /* 0x3f80000000087802 */ /* 0x000fe20000000f00 */
[----:B------:R-:W-:Y:S01]  /*12ba0*/  BSSY B0, `(.L_x_6103) ;  /* 0x00000bf000007945 */ /* 0x000fe20003800000 */
[----:B------:R-:W-:Y:S01]  /*12bb0*/  IMAD R125, R125, 0x10, R123 ;  /* 0x000000107d7d7824 */ /* 0x000fe200078e027b */
[----:B------:R-:W2:Y:S04]  /*12bc0*/  SHFL.BFLY PT, R10, R133, 0x2, 0x1f ;  /* 0x0c401f00850a7f89 */ /* 0x000ea800000e0000 */
[----:B------:R-:W3:Y:S04]  /*12bd0*/  S2R R4, SR_TID.X ;  /* 0x0000000000047919 */ /* 0x000ee80000002100 */
[----:B------:R-:W-:Y:S01]  /*12be0*/  BAR.SYNC.DEFER_BLOCKING 0x0 ;  /* 0x0000000000007b1d */ /* 0x000fe20000010000 */
[----:B-1----:R-:W-:-:S02]  /*12bf0*/  FADD.FTZ R0, R5, R128 ;  /* 0x0000008005007221 */ /* 0x002fc40000010000 */
[----:B--2---:R-:W-:-:S03]  /*12c00*/  FADD.FTZ R10, R10, R133 ;  /* 0x000000850a0a7221 */ /* 0x004fc60000010000 */
[----:B------:R-:W1:Y:S01]  /*12c10*/  SHFL.BFLY PT, R5, R0, 0x1, 0x1f ;  /* 0x0c201f0000057f89 */ /* 0x000e6200000e0000 */
[----:B---3--:R-:W-:-:S03]  /*12c20*/  SHF.R.S32.HI R9, RZ, 0x1f, R4 ;  /* 0x0000001fff097819 */ /* 0x008fc60000011404 */
[----:B------:R-:W2:Y:S01]  /*12c30*/  SHFL.BFLY PT, R7, R10, 0x1, 0x1f ;  /* 0x0c201f000a077f89 */ /* 0x000ea200000e0000 */
[CC--:B------:R-:W-:Y:S02]  /*12c40*/  LEA.HI R11, R9.reuse, R4.reuse, RZ, 0x2 ;  /* 0x00000004090b7211 */ /* 0x0c0fe400078f10ff */
[----:B------:R-:W-:Y:S02]  /*12c50*/  LEA.HI R14, R9, R4, RZ, 0x6 ;  /* 0x00000004090e7211 */ /* 0x000fe400078f30ff */
[----:B------:R-:W-:Y:S02]  /*12c60*/  LOP3.LUT R15, R11, 0xfffffffc, RZ, 0xc0, !PT ;  /* 0xfffffffc0b0f7812 */ /* 0x000fe400078ec0ff */
[----:B------:R-:W-:Y:S02]  /*12c70*/  SHF.R.S32.HI R11, RZ, 0x2, R11 ;  /* 0x00000002ff0b7819 */ /* 0x000fe4000001140b */
[----:B------:R-:W-:Y:S02]  /*12c80*/  SHF.L.U32 R14, R14, 0x2, RZ ;  /* 0x000000020e0e7819 */ /* 0x000fe400000006ff */
[----:B------:R-:W-:-:S04]  /*12c90*/  SHF.R.S32.HI R16, RZ, 0x1f, R11 ;  /* 0x0000001fff107819 */ /* 0x000fc8000001140b */
[----:B------:R-:W-:Y:S01]  /*12ca0*/  LEA.HI R16, R16, R11, RZ, 0x3 ;  /* 0x0000000b10107211 */ /* 0x000fe200078f18ff */
[----:B-1----:R-:W-:Y:S01]  /*12cb0*/  FADD.FTZ R5, R0, R5 ;  /* 0x0000000500057221 */ /* 0x002fe20000010000 */
[-C--:B------:R-:W-:Y:S02]  /*12cc0*/  LEA.HI R0, R9, R4.reuse, RZ, 0x5 ;  /* 0x0000000409007211 */ /* 0x080fe400078f28ff */
[----:B------:R-:W-:Y:S01]  /*12cd0*/  LOP3.LUT R16, R16, 0xfffffff8, RZ, 0xc0, !PT ;  /* 0xfffffff810107812 */ /* 0x000fe200078ec0ff */
[----:B--2---:R-:W-:Y:S01]  /*12ce0*/  FADD.FTZ R6, R10, R7 ;  /* 0x000000070a067221 */ /* 0x004fe20000010000 */
[----:B------:R-:W-:Y:S02]  /*12cf0*/  SHF.R.S32.HI R13, RZ, 0x5, R0 ;  /* 0x00000005ff0d7819 */ /* 0x000fe40000011400 */
[-C--:B------:R-:W-:Y:S01]  /*12d00*/  IADD3 R10, -R15, R4.reuse, RZ ;  /* 0x000000040f0a7210 */ /* 0x080fe20007ffe1ff */
[----:B------:R-:W-:Y:S01]  /*12d10*/  IMAD.IADD R17, R11, 0x1, -R16 ;  /* 0x000000010b117824 */ /* 0x000fe200078e0a10 */
[----:B------:R-:W-:-:S02]  /*12d20*/  LEA.HI R11, R9, R4, RZ, 0x4 ;  /* 0x00000004090b7211 */ /* 0x000fc400078f20ff */
[----:B------:R-:W-:Y:S02]  /*12d30*/  LEA R10, R13, R10, 0x8 ;  /* 0x0000000a0d0a7211 */ /* 0x000fe400078e40ff */
[----:B------:R-:W-:Y:S02]  /*12d40*/  LEA.HI R13, R9, R4, RZ, 0x3 ;  /* 0x00000004090d7211 */ /* 0x000fe400078f18ff */
[----:B------:R-:W-:Y:S02]  /*12d50*/  FSETP.NE.FTZ.AND P3, PT, R6, RZ, PT ;  /* 0x000000ff0600720b */ /* 0x000fe40003f75000 */
[----:B------:R-:W-:Y:S02]  /*12d60*/  SHF.R.S32.HI R12, RZ, 0x3, R13 ;  /* 0x00000003ff0c7819 */ /* 0x000fe4000001140d */
[C---:B------:R-:W-:Y:S02]  /*12d70*/  LOP3.LUT R19, R13.reuse, 0xfffffff8, RZ, 0xc0, !PT ;  /* 0xfffffff80d137812 */ /* 0x040fe400078ec0ff */
[----:B------:R-:W-:-:S02]  /*12d80*/  LEA.HI R15, R13, R12, RZ, 0x1 ;  /* 0x0000000c0d0f7211 */ /* 0x000fc400078f08ff */
[----:B------:R-:W-:Y:S02]  /*12d90*/  LEA.HI R13, R17, R17, RZ, 0x1 ;  /* 0x00000011110d7211 */ /* 0x000fe400078f08ff */
[----:B------:R-:W-:Y:S02]  /*12da0*/  LOP3.LUT R9, R15, 0xfffffffe, RZ, 0xc0, !PT ;  /* 0xfffffffe0f097812 */ /* 0x000fe400078ec0ff */
[----:B------:R-:W-:Y:S01]  /*12db0*/  LOP3.LUT R15, R14, 0x3fffff00, RZ, 0xc0, !PT ;  /* 0x3fffff000e0f7812 */ /* 0x000fe200078ec0ff */
[----:B------:R-:W1:Y:S01]  /*12dc0*/  @P3 MUFU.RCP R8, R6 ;  /* 0x0000000600083308 */ /* 0x000e620000001000 */
[----:B------:R-:W-:Y:S02]  /*12dd0*/  IADD3 R14, R12, -R9, RZ ;  /* 0x800000090c0e7210 */ /* 0x000fe40007ffe0ff */
[----:B------:R-:W-:Y:S02]  /*12de0*/  IADD3 R9, -R19, R4, RZ ;  /* 0x0000000413097210 */ /* 0x000fe40007ffe1ff */
[----:B------:R-:W-:-:S02]  /*12df0*/  LOP3.LUT R18, R13, 0x1fffffe, RZ, 0xc0, !PT ;  /* 0x01fffffe0d127812 */ /* 0x000fc400078ec0ff */
[----:B------:R-:W-:Y:S01]  /*12e00*/  FSETP.NE.FTZ.AND P2, PT, R5, RZ, PT ;  /* 0x000000ff0500720b */ /* 0x000fe20003f55000 */
[----:B------:R-:W-:Y:S01]  /*12e10*/  @P3 MUFU.LG2 R6, R6 ;  /* 0x0000000600063308 */ /* 0x000fe20000000c00 */
[----:B------:R-:W-:Y:S02]  /*12e20*/  LEA.HI R16, R9, R9, RZ, 0x1 ;  /* 0x0000000909107211 */ /* 0x000fe400078f08ff */
[----:B------:R-:W-:Y:S02]  /*12e30*/  IADD3 R17, R17, -R18, RZ ;  /* 0x8000001211117210 */ /* 0x000fe40007ffe0ff */
[----:B------:R-:W-:Y:S02]  /*12e40*/  SHF.R.S32.HI R13, RZ, 0x1, R13 ;  /* 0x00000001ff0d7819 */ /* 0x000fe4000001140d */
[----:B------:R-:W-:Y:S01]  /*12e50*/  SHF.R.S32.HI R18, RZ, 0x1, R16 ;  /* 0x00000001ff127819 */ /* 0x000fe20000011410 */
[----:B-1----:R-:W-:Y:S01]  /*12e60*/  FMUL.FTZ R80, R8, R80 ;  /* 0x0000005008507220 */ /* 0x002fe20000410000 */
[----:B------:R-:W-:Y:S01]  /*12e70*/  LOP3.LUT R16, R16, 0xfffffffe, RZ, 0xc0, !PT ;  /* 0xfffffffe10107812 */ /* 0x000fe200078ec0ff */
[----:B------:R-:W-:Y:S01]  /*12e80*/  FMUL.FTZ R81, R8, R81 ;  /* 0x0000005108517220 */ /* 0x000fe20000410000 */
[----:B------:R-:W-:Y:S01]  /*12e90*/  LEA R14, R14, R15, 0x5 ;  /* 0x0000000f0e0e7211 */ /* 0x000fe200078e28ff */
[C---:B------:R-:W-:Y:S01]  /*12ea0*/  FMUL.FTZ R76, R8.reuse, R76 ;  /* 0x0000004c084c7220 */ /* 0x040fe20000410000 */
[----:B------:R-:W-:Y:S01]  /*12eb0*/  MOV R7, 0x3f800000 ;  /* 0x3f80000000077802 */ /* 0x000fe20000000f00 */
[C---:B------:R-:W-:Y:S01]  /*12ec0*/  FMUL.FTZ R77, R8.reuse, R77 ;  /* 0x0000004d084d7220 */ /* 0x040fe20000410000 */
[----:B------:R-:W-:Y:S01]  /*12ed0*/  SHF.R.S32.HI R11, RZ, 0x4, R11 ;  /* 0x00000004ff0b7819 */ /* 0x000fe2000001140b */
[C---:B------:R-:W-:Y:S01]  /*12ee0*/  FMUL.FTZ R36, R8.reuse, R36 ;  /* 0x0000002408247220 */ /* 0x040fe20000410000 */
[----:B------:R-:W-:Y:S01]  /*12ef0*/  SHF.L.U32 R15, R13, 0x6, RZ ;  /* 0x000000060d0f7819 */ /* 0x000fe200000006ff */
[C---:B------:R-:W-:Y:S01]  /*12f00*/  FMUL.FTZ R37, R8.reuse, R37 ;  /* 0x0000002508257220 */ /* 0x040fe20000410000 */
[----:B------:R-:W-:Y:S01]  /*12f10*/  LEA R10, R17, R10, 0x4 ;  /* 0x0000000a110a7211 */ /* 0x000fe200078e20ff */
[----:B------:R-:W-:Y:S01]  /*12f20*/  IMAD.IADD R17, R9, 0x1, -R16 ;  /* 0x0000000109117824 */ /* 0x000fe200078e0a10 */
[----:B------:R-:W-:Y:S01]  /*12f30*/  LOP3.LUT R15, R15, 0xc0, RZ, 0xc0, !PT ;  /* 0x000000c00f0f7812 */ /* 0x000fe200078ec0ff */
[----:B------:R-:W-:Y:S01]  /*12f40*/  IMAD.SHL.U32 R11, R11, 0x40, RZ ;  /* 0x000000400b0b7824 */ /* 0x000fe200078e00ff */
[----:B------:R-:W-:Y:S01]  /*12f50*/  LOP3.LUT R16, R13, 0x1, RZ, 0xc0, !PT ;  /* 0x000000010d107812 */ /* 0x000fe200078ec0ff */
[----:B------:R-:W1:Y:S01]  /*12f60*/  @P2 MUFU.RCP R7, R5 ;  /* 0x0000000500072308 */ /* 0x000e620000001000 */
        /* <DEDUP_REMOVED lines=28> */
[----:B------:R-:W2:Y:S01]  /*13130*/  @P2 MUFU.LG2 R5, R5 ;  /* 0x0000000500052308 */ /* 0x000ea20000000c00 */
[----:B------:R-:W-:-:S02]  /*13140*/  FMUL.FTZ R68, R8, R68 ;  /* 0x0000004408447220 */ /* 0x000fc40000410000 */
[C---:B------:R-:W-:Y:S02]  /*13150*/  FMUL.FTZ R69, R8.reuse, R69 ;  /* 0x0000004508457220 */ /* 0x040fe40000410000 */
[C---:B------:R-:W-:Y:S02]  /*13160*/  FMUL.FTZ R72, R8.reuse, R72 ;  /* 0x0000004808487220 */ /* 0x040fe40000410000 */
[----:B------:R-:W-:Y:S01]  /*13170*/  FMUL.FTZ R73, R8, R73 ;  /* 0x0000004908497220 */ /* 0x000fe20000410000 */
[----:B------:R-:W-:Y:S01]  /*13180*/  MOV R8, 0x40 ;  /* 0x0000004000087802 */ /* 0x000fe20000000f00 */
[C---:B-1----:R-:W-:Y:S02]  /*13190*/  FMUL.FTZ R83, R7.reuse, R83 ;  /* 0x0000005307537220 */ /* 0x042fe40000410000 */
[C---:B------:R-:W-:Y:S01]  /*131a0*/  FMUL.FTZ R82, R7.reuse, R82 ;  /* 0x0000005207527220 */ /* 0x040fe20000410000 */
[----:B------:R-:W-:Y:S01]  /*131b0*/  SEL R8, R8, 0xffffffc0, !P0 ;  /* 0xffffffc008087807 */ /* 0x000fe20004000000 */
[----:B------:R-:W-:-:S02]  /*131c0*/  FMUL.FTZ R79, R7, R79 ;  /* 0x0000004f074f7220 */ /* 0x000fc40000410000 */
[----:B------:R-:W-:Y:S01]  /*131d0*/  FMUL.FTZ R78, R7, R78 ;  /* 0x0000004e074e7220 */ /* 0x000fe20000410000 */
        /* <DEDUP_REMOVED lines=25> */
[----:B------:R-:W-:Y:S02]  /*13370*/  FMUL.FTZ R74, R7, R74 ;  /* 0x0000004a074a7220 */ /* 0x000fe40000410000 */
[----:B------:R-:W-:Y:S01]  /*13380*/  IMAD.IADD R7, R14, 0x1, R11 ;  /* 0x000000010e077824 */ /* 0x000fe200078e020b */
[----:B------:R-:W-:Y:S01]  /*13390*/  IADD3 R14, R8, R15, RZ ;  /* 0x0000000f080e7210 */ /* 0x000fe20007ffe0ff */
[----:B------:R-:W1:Y:S01]  /*133a0*/  S2R R11, SR_CTAID.Z ;  /* 0x00000000000b7919 */ /* 0x000e620000002700 */
[----:B------:R-:W-:Y:S02]  /*133b0*/  @P3 FMUL.FTZ R6, R6, 0.69314718246459960938 ;  /* 0x3f31721806063820 */ /* 0x000fe40000410000 */
[----:B--2---:R-:W-:Y:S01]  /*133c0*/  @P2 FMUL.FTZ R5, R5, 0.69314718246459960938 ;  /* 0x3f31721805052820 */ /* 0x004fe20000410000 */
        /* <DEDUP_REMOVED lines=16> */
[----:B------:R-:W4:Y:S04]  /*134d0*/  S2R R8, SR_CTAID.Y ;  /* 0x0000000000087919 */ /* 0x000f280000002600 */
[----:B------:R-:W-:Y:S04]  /*134e0*/  STS.64 [R14+0x4000], R72 ;  /* 0x004000480e007388 */ /* 0x000fe80000000a00 */
[----:B------:R5:W-:Y:S04]  /*134f0*/  STS.64 [R14+0x4400], R74 ;  /* 0x0044004a0e007388 */ /* 0x000be80000000a00 */
[----:B------:R-:W-:Y:S06]  /*13500*/  BAR.SYNC.DEFER_BLOCKING 0x0 ;  /* 0x0000000000007b1d */ /* 0x000fec0000010000 */
[----:B--2---:R-:W2:Y:S01]  /*13510*/  S2R R10, SR_CTAID.X ;  /* 0x00000000000a7919 */ /* 0x004ea20000002500 */
[----:B---3--:R-:W-:Y:S01]  /*13520*/  LOP3.LUT R13, R0, 0xffffffe0, RZ, 0xc0, !PT ;  /* 0xffffffe0000d7812 */ /* 0x008fe200078ec0ff */
[----:B----4-:R-:W-:Y:S01]  /*13530*/  IMAD R8, R8, c[0x0][0x210], R117 ;  /* 0x0000840008087a24 */ /* 0x010fe200078e0275 */
[----:B------:R-:W-:Y:S01]  /*13540*/  MOV R0, 0xff800000 ;  /* 0xff80000000007802 */ /* 0x000fe20000000f00 */
[----:B------:R-:W-:Y:S01]  /*13550*/  @P3 FFMA.FTZ R0, R3, c[0x0][0x238], R6 ;  /* 0x00008e0003003a23 */ /* 0x000fe20000010006 */
[----:B------:R-:W-:-:S02]  /*13560*/  IADD3 R13, -R13, R4, RZ ;  /* 0x000000040d0d7210 */ /* 0x000fc40007ffe1ff */
[----:B------:R-:W-:Y:S01]  /*13570*/  MOV R4, 0xff800000 ;  /* 0xff80000000047802 */ /* 0x000fe20000000f00 */
[----:B------:R-:W-:Y:S01]  /*13580*/  @P2 FFMA.FTZ R4, R2, c[0x0][0x238], R5 ;  /* 0x00008e0002042a23 */ /* 0x000fe20000010005 */
[----:B------:R-:W-:Y:S02]  /*13590*/  LOP3.LUT P0, RZ, R13, 0x3, RZ, 0xc0, !PT ;  /* 0x000000030dff7812 */ /* 0x000fe4000780c0ff */
[----:B-----5:R-:W-:Y:S01]  /*135a0*/  IADD3 R14, -R117, RZ, RZ ;  /* 0x000000ff750e7210 */ /* 0x020fe20007ffe1ff */
[----:B------:R-:W3:Y:S04]  /*135b0*/  LDS.128 R56, [R7.X4] ;  /* 0x0000000007387984 */ /* 0x000ee80000004c00 */
[----:B-1----:R-:W-:Y:S01]  /*135c0*/  IMAD R11, R14, c[0x0][0x1c0], R11 ;  /* 0x000070000e0b7a24 */ /* 0x002fe200078e020b */
[----:B------:R-:W1:Y:S01]  /*135d0*/  LDS.128 R52, [R7.X4+0x800] ;  /* 0x0008000007347984 */ /* 0x000e620000004c00 */
[----:B------:R-:W-:-:S02]  /*135e0*/  SHF.L.U32 R14, R9, 0x2, RZ ;  /* 0x00000002090e7819 */ /* 0x000fc400000006ff */
[----:B------:R-:W-:Y:S01]  /*135f0*/  IMAD R8, R8, c[0x0][0x1c0], R11 ;  /* 0x0000700008087a24 */ /* 0x000fe200078e020b */
[----:B------:R-:W4:Y:S01]  /*13600*/  LDS.128 R48, [R7.X4+0x1000] ;  /* 0x0010000007307984 */ /* 0x000f220000004c00 */
[----:B------:R-:W-:-:S03]  /*13610*/  SHF.R.S32.HI R15, RZ, 0x1f, R14 ;  /* 0x0000001fff0f7819 */ /* 0x000fc6000001140e */
        /* <DEDUP_REMOVED lines=9> */
[----:B--2---:R-:W-:-:S05]  /*136b0*/  SHF.L.U32 R7, R10, 0x6, RZ ;  /* 0x000000060a077819 */ /* 0x004fca00000006ff */
        /* <DEDUP_REMOVED lines=13> */
.L_x_6104:
[----:B---34-:R-:W-:Y:S05]  /*13790*/  BSYNC B0 ;  /* 0x0000000000007941 */ /* 0x018fea0003800000 */
.L_x_6103:
[----:B------:R-:W-:Y:S01]  /*137a0*/  IMAD R115, R10, -0x40, R115 ;  /* 0xffffffc00a737824 */ /* 0x000fe200078e0273 */
[----:B------:R-:W-:Y:S01]  /*137b0*/  BSSY B0, `(.L_x_6105) ;  /* 0x0000012000007945 */ /* 0x000fe20003800000 */
[----:B------:R-:W-:-:S03]  /*137c0*/  IMAD.WIDE R2, R12, 0x60, R14 ;  /* 0x000000600c027825 */ /* 0x000fc600078e020e */
[----:B------:R-:W-:Y:S01]  /*137d0*/  ISETP.GE.AND P1, PT, R12, R115, PT ;  /* 0x000000730c00720c */ /* 0x000fe20003f26270 */
[----:B------:R-:W-:-:S05]  /*137e0*/  IMAD R8, R8, c[0x0][0x22c], RZ ;  /* 0x00008b0008087a24 */ /* 0x000fca00078e02ff */
[----:B--2---:R-:W-:Y:S02]  /*137f0*/  IADD3 R0, P0, R8, R2, RZ ;  /* 0x0000000208007210 */ /* 0x004fe40007f1e0ff */
[----:B------:R-:W-:Y:S02]  /*13800*/  IADD3 R2, R14, 0x20, RZ ;  /* 0x000000200e027810 */ /* 0x000fe40007ffe0ff */
        /* <DEDUP_REMOVED lines=12> */
.L_x_6106:
[----:B------:R-:W-:Y:S05]  /*138d0*/  BSYNC B0 ;  /* 0x0000000000007941 */ /* 0x000fea0003800000 */
.L_x_6105:
        /* <DEDUP_REMOVED lines=10> */
.L_x_6108:
[----:B------:R-:W-:Y:S05]  /*13980*/  BSYNC B0 ;  /* 0x0000000000007941 */ /* 0x000fea0003800000 */
.L_x_6107:
        /* <DEDUP_REMOVED lines=10> */
.L_x_6110:
[----:B------:R-:W-:Y:S05]  /*13a30*/  BSYNC B0 ;  /* 0x0000000000007941 */ /* 0x000fea0003800000 */
.L_x_6109:
        /* <DEDUP_REMOVED lines=11> */
.L_x_6111:
        /* <DEDUP_REMOVED lines=9> */
.L_x_6386:


//--------------------- .text._ZN5flash24flash_fwd_splitkv_kernelI23Flash_fwd_kernel_traitsILi96ELi64ELi64ELi4ELb0ELb0EN7cutlass10bfloat16_tE19Flash_kernel_traitsILi96ELi64ELi64ELi4ES3_EELb1ELb0ELb1ELb0ELb0ELb1ELb1ELb1EEEvNS_16Flash_fwd_paramsE --------------------------
	.section	.text._ZN5flash24flash_fwd_splitkv_kernelI23Flash_fwd_kernel_traitsILi96ELi64ELi64ELi4ELb0ELb0EN7cutlass10bfloat16_tE19Flash_kernel_traitsILi96ELi64ELi64ELi4ES3_EELb1ELb0ELb1ELb0ELb0ELb1ELb1ELb1EEEvNS_16Flash_fwd_paramsE,"ax",@progbits
	.sectioninfo	@"SHI_REGISTERS=168"
	.align	128
        .global         _ZN5flash24flash_fwd_splitkv_kernelI23Flash_fwd_kernel_traitsILi96ELi64ELi64ELi4ELb0ELb0EN7cutlass10bfloat16_tE19Flash_kernel_traitsILi96ELi64ELi64ELi4ES3_EELb1ELb0ELb1ELb0ELb0ELb1ELb1ELb1EEEvNS_16Flash_fwd_paramsE
        .type           _ZN5flash24flash_fwd_splitkv_kernelI23Flash_fwd_kernel_traitsILi96ELi64ELi64ELi4ELb0ELb0EN7cutlass10bfloat16_tE19Flash_kernel_traitsILi96ELi64ELi64ELi4ES3_EELb1ELb0ELb1ELb0ELb0ELb1ELb1ELb1EEEvNS_16Flash_fwd_paramsE,@function
        .size           _ZN5flash24flash_fwd_splitkv_kernelI23Flash_fwd_kernel_traitsILi96ELi64ELi64ELi4ELb0ELb0EN7cutlass10bfloat16_tE19Flash_kernel_traitsILi96ELi64ELi64ELi4ES3_EELb1ELb0ELb1ELb0ELb0ELb1ELb1ELb1EEEvNS_16Flash_fwd_paramsE,(.L_x_6387 - _ZN5flash24flash_fwd_splitkv_kernelI23Flash_fwd_kernel_traitsILi96ELi64ELi64ELi4ELb0ELb0EN7cutlass10bfloat16_tE19Flash_kernel_traitsILi96ELi64ELi64ELi4ES3_EELb1ELb0ELb1ELb0ELb0ELb1ELb1ELb1EEEvNS_16Flash_fwd_paramsE)
        .other          _ZN5flash24flash_fwd_splitkv_kernelI23Flash_fwd_kernel_traitsILi96ELi64ELi64ELi4ELb0ELb0EN7cutlass10bfloat16_tE19Flash_kernel_traitsILi96ELi64ELi64ELi4ES3_EELb1ELb0ELb1ELb0ELb0ELb1ELb1ELb1EEEvNS_16Flash_fwd_paramsE,@"STO_CUDA_ENTRY STV_DEFAULT"
_ZN5flash24flash_fwd_splitkv_kernelI23Flash_fwd_kernel_traitsILi96ELi64ELi64ELi4ELb0ELb0EN7cutlass10bfloat16_tE19Flash_kernel_traitsILi96ELi64ELi64ELi4ES3_EELb1ELb0ELb1ELb0ELb0ELb1ELb1ELb1EEEvNS_16Flash_fwd_paramsE:
.text._ZN5flash24flash_fwd_splitkv_kernelI23Flash_fwd_kernel_traitsILi96ELi64ELi64ELi4ELb0ELb0EN7cutlass10bfloat16_tE19Flash_kernel_traitsILi96ELi64ELi64ELi4ES3_EELb1ELb0ELb1ELb0ELb0ELb1ELb1ELb1EEEvNS_16Flash_fwd_paramsE:
        /* <DEDUP_REMOVED lines=53> */
.L_x_6112:
[----:B-1-34-:R-:W-:Y:S02]  /*0350*/  MOV R77, c[0x0][0x218] ;  /* 0x00008600004d7a02 */ /* 0x01afe40000000f00 */
.L_x_6113:
        /* <DEDUP_REMOVED lines=87> */
.L_x_6116:
[----:B------:R-:W-:Y:S05]  /*08d0*/  BSYNC B0 ;  /* 0x0000000000007941 */ /* 0x000fea0003800000 */
.L_x_6115:
        /* <DEDUP_REMOVED lines=10> */
.L_x_6118:
[----:B------:R-:W-:Y:S05]  /*0980*/  BSYNC B0 ;  /* 0x0000000000007941 */ /* 0x000fea0003800000 */
.L_x_6117:
        /* <DEDUP_REMOVED lines=10> */
.L_x_6120:
[----:B------:R-:W-:Y:S05]  /*0a30*/  BSYNC B0 ;  /* 0x0000000000007941 */ /* 0x000fea0003800000 */
.L_x_6119:
        /* <DEDUP_REMOVED lines=10> */
.L_x_6122:
[----:B------:R-:W-:Y:S05]  /*0ae0*/  BSYNC B0 ;  /* 0x0000000000007941 */ /* 0x000fea0003800000 */
.L_x_6121:
        /* <DEDUP_REMOVED lines=20> */
.L_x_6114:
        /* <DEDUP_REMOVED lines=93> */
.L_x_6123:
        /* <DEDUP_REMOVED lines=17> */
.L_x_6125:
        /* <DEDUP_REMOVED lines=54> */
.L_x_6124:
        /* <DEDUP_REMOVED lines=206> */
.L_x_6175:
        /* <DEDUP_REMOVED lines=18> */
.L_x_6128:
[----:B------:R-:W-:Y:S05]  /*2470*/  BSYNC B0 ;  /* 0x0000000000007941 */ /* 0x000fea0003800000 */
.L_x_6127:
        /* <DEDUP_REMOVED lines=18> */
.L_x_6130:
[----:B------:R-:W-:Y:S05]  /*25a0*/  BSYNC B0 ;  /* 0x0000000000007941 */ /* 0x000fea0003800000 */
.L_x_6129:
        /* <DEDUP_REMOVED lines=65> */
.L_x_6136:
[----:B------:R-:W-:Y:S05]  /*29c0*/  BSYNC B0 ;  /* 0x0000000000007941 */ /* 0x000fea0003800000 */
.L_x_6135:
        /* <DEDUP_REMOVED lines=50> */
.L_x_6138:
[----:B------:R-:W-:Y:S05]  /*2cf0*/  BSYNC B0 ;  /* 0x0000000000007941 */ /* 0x000fea0003800000 */
.L_x_6137:
        /* <DEDUP_REMOVED lines=49> */
.L_x_6134:
[----:B------:R-:W-:Y:S05]  /*3010*/  BSYNC B1 ;  /* 0x0000000000017941 */ /* 0x000fea0003800000 */
.L_x_6133:
        /* <DEDUP_REMOVED lines=57> */
.L_x_6142:
[----:B------:R-:W-:Y:S05]  /*33b0*/  BSYNC B0 ;  /* 0x0000000000007941 */ /* 0x000fea0003800000 */
.L_x_6141:
        /* <DEDUP_REMOVED lines=50> */
.L_x_6144:
[----:B------:R-:W-:Y:S05]  /*36e0*/  BSYNC B0 ;  /* 0x0000000000007941 */ /* 0x000fea0003800000 */
.L_x_6143:
        /* <DEDUP_REMOVED lines=49> */
.L_x_6140:
[----:B------:R-:W-:Y:S05]  /*3a00*/  BSYNC B1 ;  /* 0x0000000000017941 */ /* 0x000fea0003800000 */
.L_x_6139:
        /* <DEDUP_REMOVED lines=8> */
.L_x_6132:
        /* <DEDUP_REMOVED lines=89> */
.L_x_6151:
[----:B------:R-:W-:Y:S05]  /*4020*/  BSYNC B0 ;  /* 0x0000000000007941 */ /* 0x000fea0003800000 */
.L_x_6150:
[----:B-----5:R2:W-:Y:S02]  /*4030*/  STG.E.128 [R132.64], R40 ;  /* 0x0000002884007986 */ /* 0x0205e4000c101d06 */
.L_x_6149:
[----:B------:R-:W-:Y:S05]  /*4040*/  BSYNC B1 ;  /* 0x0000000000017941 */ /* 0x000fea0003800000 */
.L_x_6148:
        /* <DEDUP_REMOVED lines=87> */
.L_x_6155:
[----:B------:R-:W-:Y:S05]  /*45c0*/  BSYNC B0 ;  /* 0x0000000000007941 */ /* 0x000fea0003800000 */
.L_x_6154:
[----:B-----5:R3:W-:Y:S02]  /*45d0*/  STG.E.128 [R132.64+0x40], R40 ;  /* 0x0000402884007986 */ /* 0x0207e4000c101d06 */
.L_x_6153:
[----:B------:R-:W-:Y:S05]  /*45e0*/  BSYNC B1 ;  /* 0x0000000000017941 */ /* 0x000fea0003800000 */
.L_x_6152:
        /* <DEDUP_REMOVED lines=86> */
.L_x_6157:
[----:B------:R-:W-:Y:S05]  /*4b50*/  BSYNC B0 ;  /* 0x0000000000007941 */ /* 0x000fea0003800000 */
.L_x_6156:
[----:B-----5:R3:W-:Y:S02]  /*4b60*/  STG.E.128 [R132.64+0x80], R40 ;  /* 0x0000802884007986 */ /* 0x0207e4000c101d06 */
.L_x_6147:
[----:B------:R-:W-:Y:S05]  /*4b70*/  BSYNC B2 ;  /* 0x0000000000027941 */ /* 0x000fea0003800000 */
.L_x_6146:
        /* <DEDUP_REMOVED lines=93> */
.L_x_6163:
[----:B------:R-:W-:Y:S05]  /*5150*/  BSYNC B0 ;  /* 0x0000000000007941 */ /* 0x000fea0003800000 */
.L_x_6162:
[----:B-----5:R3:W-:Y:S02]  /*5160*/  STG.E.128 [R134.64], R40 ;  /* 0x0000002886007986 */ /* 0x0207e4000c101d06 */
.L_x_6161:
[----:B------:R-:W-:Y:S05]  /*5170*/  BSYNC B1 ;  /* 0x0000000000017941 */ /* 0x000fea0003800000 */
.L_x_6160:
        /* <DEDUP_REMOVED lines=93> */
.L_x_6167:
[----:B------:R-:W-:Y:S05]  /*5750*/  BSYNC B0 ;  /* 0x0000000000007941 */ /* 0x000fea0003800000 */
.L_x_6166:
[----:B-----5:R3:W-:Y:S02]  /*5760*/  STG.E.128 [R134.64+0x40], R40 ;  /* 0x0000402886007986 */ /* 0x0207e4000c101d06 */
.L_x_6165:
[----:B------:R-:W-:Y:S05]  /*5770*/  BSYNC B1 ;  /* 0x0000000000017941 */ /* 0x000fea0003800000 */
.L_x_6164:
        /* <DEDUP_REMOVED lines=92> */
.L_x_6169:
[----:B------:R-:W-:Y:S05]  /*5d40*/  BSYNC B0 ;  /* 0x0000000000007941 */ /* 0x000fea0003800000 */
.L_x_6168:
[----:B-----5:R3:W-:Y:S02]  /*5d50*/  STG.E.128 [R134.64+0x80], R40 ;  /* 0x0000802886007986 */ /* 0x0207e4000c101d06 */
.L_x_6159:
[----:B------:R-:W-:Y:S05]  /*5d60*/  BSYNC B2 ;  /* 0x0000000000027941 */ /* 0x000fea0003800000 */
.L_x_6158:
        /* <DEDUP_REMOVED lines=8> */
.L_x_6131:
        /* <DEDUP_REMOVED lines=11> */
.L_x_6171:
[----:B------:R-:W-:Y:S05]  /*5ea0*/  BSYNC B0 ;  /* 0x0000000000007941 */ /* 0x000fea0003800000 */
.L_x_6170:
        /* <DEDUP_REMOVED lines=12> */
.L_x_6172:
[----:B------:R-:W-:Y:S05]  /*5f70*/  BSYNC B0 ;  /* 0x0000000000007941 */ /* 0x000fea0003800000 */
.L_x_6145:
        /* <DEDUP_REMOVED lines=80> */
.L_x_6173:
        /* <DEDUP_REMOVED lines=8> */
.L_x_6174:
[----:B------:R-:W-:Y:S04]  /*6500*/  IADD3 R9, R9, -0x1, RZ ;  /* 0xffffffff09097810 */ /* 0x000fe80007ffe0ff */
[----:B------:R-:W-:Y:S11]  /*6510*/  ISETP.GT.AND P0, PT, R9, R90, PT ;  /* 0x0000005a0900720c */ /* 0x000ff60003f04270 */
[----:B------:R-:W-:Y:S02]  /*6520*/  @!UPT UIADD3 URZ, URZ, URZ, URZ ;  /* 0x0000003f3f3ff290 */ /* 0x000fe4000fffe03f */
[----:B------:R-:W-:-:S05]  /*6530*/  @P0 BRA `(.L_x_6175) ;  /* 0xffffbe1000000947 */ /* 0x000fca000383ffff */
.L_x_6126:
        /* <DEDUP_REMOVED lines=90> */
.L_x_6184:
[----:B------:R-:W-:Y:S05]  /*6ae0*/  BSYNC B0 ;  /* 0x0000000000007941 */ /* 0x000fea0003800000 */
.L_x_6183:
[----:B-----5:R4:W-:Y:S04]  /*6af0*/  STS.64 [R116], R16 ;  /* 0x0000001074007388 */ /* 0x0209e80000000a00 */
[----:B------:R4:W-:Y:S02]  /*6b00*/  STS.64 [R116+0x8], R18 ;  /* 0x0000081274007388 */ /* 0x0009e40000000a00 */
.L_x_6182:
[----:B------:R-:W-:Y:S05]  /*6b10*/  BSYNC B1 ;  /* 0x0000000000017941 */ /* 0x000fea0003800000 */
.L_x_6181:
        /* <DEDUP_REMOVED lines=45> */
.L_x_6188:
[----:B------:R-:W-:Y:S05]  /*6df0*/  BSYNC B0 ;  /* 0x0000000000007941 */ /* 0x000fea0003800000 */
.L_x_6187:
[----:B-----5:R1:W-:Y:S02]  /*6e00*/  STS.128 [R116+0x1000], R16 ;  /* 0x0010001074007388 */ /* 0x0203e40000000c00 */
.L_x_6186:
[----:B------:R-:W-:Y:S05]  /*6e10*/  BSYNC B1 ;  /* 0x0000000000017941 */ /* 0x000fea0003800000 */
.L_x_6185:
        /* <DEDUP_REMOVED lines=45> */
.L_x_6190:
[----:B------:R-:W-:Y:S05]  /*70f0*/  BSYNC B0 ;  /* 0x0000000000007941 */ /* 0x000fea0003800000 */
.L_x_6189:
[----:B-----5:R4:W-:Y:S02]  /*7100*/  STS.128 [R116+0x2000], R16 ;  /* 0x0020001074007388 */ /* 0x0209e40000000c00 */
.L_x_6180:
[----:B------:R-:W-:Y:S05]  /*7110*/  BSYNC B2 ;  /* 0x0000000000027941 */ /* 0x000fea0003800000 */
.L_x_6179:
        /* <DEDUP_REMOVED lines=58> */
.L_x_6195:
[----:B------:R-:W-:Y:S05]  /*74c0*/  BSYNC B0 ;  /* 0x0000000000007941 */ /* 0x000fea0003800000 */
.L_x_6194:
[----:B-----5:R4:W-:Y:S02]  /*74d0*/  STS.128 [R116+0x800], R16 ;  /* 0x0008001074007388 */ /* 0x0209e40000000c00 */
.L_x_6193:
[----:B------:R-:W-:Y:S05]  /*74e0*/  BSYNC B1 ;  /* 0x0000000000017941 */ /* 0x000fea0003800000 */
.L_x_6192:
        /* <DEDUP_REMOVED lines=45> */
.L_x_6199:
[----:B------:R-:W-:Y:S05]  /*77c0*/  BSYNC B0 ;  /* 0x0000000000007941 */ /* 0x000fea0003800000 */
.L_x_6198:
[----:B-----5:R2:W-:Y:S02]  /*77d0*/  STS.128 [R116+0x1800], R12 ;  /* 0x0018000c74007388 */ /* 0x0205e40000000c00 */
.L_x_6197:
[----:B------:R-:W-:Y:S05]  /*77e0*/  BSYNC B1 ;  /* 0x0000000000017941 */ /* 0x000fea0003800000 */
.L_x_6196:
        /* <DEDUP_REMOVED lines=44> */
.L_x_6201:
[----:B------:R-:W-:Y:S05]  /*7ab0*/  BSYNC B0 ;  /* 0x0000000000007941 */ /* 0x000fea0003800000 */
.L_x_6200:
[----:B-----5:R2:W-:Y:S01]  /*7ac0*/  STS.128 [R116+0x2800], R12 ;  /* 0x0028000c74007388 */ /* 0x0205e20000000c00 */
[----:B------:R-:W-:Y:S05]  /*7ad0*/  BRA `(.L_x_6191) ;  /* 0x000027c000007947 */ /* 0x000fea0003800000 */
.L_x_6178:
        /* <DEDUP_REMOVED lines=95> */
.L_x_6207:
[----:B------:R-:W-:Y:S05]  /*80d0*/  BSYNC B0 ;  /* 0x0000000000007941 */ /* 0x000fea0003800000 */
.L_x_6206:
[----:B-----5:R4:W-:Y:S04]  /*80e0*/  STS.64 [R116], R24 ;  /* 0x0000001874007388 */ /* 0x0209e80000000a00 */
[----:B------:R4:W-:Y:S02]  /*80f0*/  STS.64 [R116+0x8], R26 ;  /* 0x0000081a74007388 */ /* 0x0009e40000000a00 */
.L_x_6205:
[----:B------:R-:W-:Y:S05]  /*8100*/  BSYNC B1 ;  /* 0x0000000000017941 */ /* 0x000fea0003800000 */
.L_x_6204:
        /* <DEDUP_REMOVED lines=90> */
.L_x_6211:
[----:B------:R-:W-:Y:S05]  /*86b0*/  BSYNC B0 ;  /* 0x0000000000007941 */ /* 0x000fea0003800000 */
.L_x_6210:
[----:B-----5:R1:W-:Y:S02]  /*86c0*/  STS.128 [R116+0x1000], R24 ;  /* 0x0010001874007388 */ /* 0x0203e40000000c00 */
.L_x_6209:
[----:B------:R-:W-:Y:S05]  /*86d0*/  BSYNC B1 ;  /* 0x0000000000017941 */ /* 0x000fea0003800000 */
.L_x_6208:
        /* <DEDUP_REMOVED lines=88> */
.L_x_6213:
[----:B------:R-:W-:Y:S05]  /*8c60*/  BSYNC B0 ;  /* 0x0000000000007941 */ /* 0x000fea0003800000 */
.L_x_6212:
[----:B-----5:R4:W-:Y:S02]  /*8c70*/  STS.128 [R116+0x2000], R24 ;  /* 0x0020001874007388 */ /* 0x0209e40000000c00 */
.L_x_6203:
[----:B------:R-:W-:Y:S05]  /*8c80*/  BSYNC B2 ;  /* 0x0000000000027941 */ /* 0x000fea0003800000 */
.L_x_6202:
        /* <DEDUP_REMOVED lines=98> */
.L_x_6217:
[----:B------:R-:W-:Y:S05]  /*92b0*/  BSYNC B0 ;  /* 0x0000000000007941 */ /* 0x000fea0003800000 */
.L_x_6216:
[----:B-----5:R1:W-:Y:S02]  /*92c0*/  STS.128 [R116+0x800], R4 ;  /* 0x0008000474007388 */ /* 0x0203e40000000c00 */
.L_x_6215:
[----:B------:R-:W-:Y:S05]  /*92d0*/  BSYNC B1 ;  /* 0x0000000000017941 */ /* 0x000fea0003800000 */
.L_x_6214:
        /* <DEDUP_REMOVED lines=94> */
.L_x_6221:
[----:B------:R-:W-:Y:S05]  /*98c0*/  BSYNC B0 ;  /* 0x0000000000007941 */ /* 0x000fea0003800000 */
.L_x_6220:
[----:B-----5:R1:W-:Y:S02]  /*98d0*/  STS.128 [R116+0x1800], R4 ;  /* 0x0018000474007388 */ /* 0x0203e40000000c00 */
.L_x_6219:
[----:B------:R-:W-:Y:S05]  /*98e0*/  BSYNC B1 ;  /* 0x0000000000017941 */ /* 0x000fea0003800000 */
.L_x_6218:
        /* <DEDUP_REMOVED lines=94> */
.L_x_6223:
[----:B------:R-:W-:Y:S05]  /*9ed0*/  BSYNC B0 ;  /* 0x0000000000007941 */ /* 0x000fea0003800000 */
.L_x_6222:
[----:B-----5:R1:W-:Y:S01]  /*9ee0*/  STS.128 [R116+0x2800], R4 ;  /* 0x0028000474007388 */ /* 0x0203e20000000c00 */
[----:B------:R-:W-:Y:S05]  /*9ef0*/  BRA `(.L_x_6191) ;  /* 0x000003a000007947 */ /* 0x000fea0003800000 */
.L_x_6177:
        /* <DEDUP_REMOVED lines=29> */
.L_x_6225:
[----:B------:R-:W-:Y:S05]  /*a0d0*/  BSYNC B0 ;  /* 0x0000000000007941 */ /* 0x000fea0003800000 */
.L_x_6224:
        /* <DEDUP_REMOVED lines=28> */
.L_x_6191:
[----:B------:R-:W-:Y:S05]  /*a2a0*/  BSYNC B3 ;  /* 0x0000000000037941 */ /* 0x000fea0003800000 */
.L_x_6176:
        /* <DEDUP_REMOVED lines=34> */
.L_x_6228:
[----:B------:R2:W-:Y:S02]  /*a4d0*/  STS.128 [R116+0x5000], RZ ;  /* 0x005000ff74007388 */ /* 0x0005e40000000c00 */
.L_x_6227:
[----:B------:R-:W-:Y:S05]  /*a4e0*/  BSYNC B0 ;  /* 0x0000000000007941 */ /* 0x000fea0003800000 */
.L_x_6226:
        /* <DEDUP_REMOVED lines=32> */
.L_x_6230:
[----:B------:R-:W-:Y:S05]  /*a6f0*/  BSYNC B0 ;  /* 0x0000000000007941 */ /* 0x000fea0003800000 */
.L_x_6229:
        /* <DEDUP_REMOVED lines=51> */
.L_x_6233:
[----:B------:R3:W-:Y:S02]  /*aa30*/  STS.128 [R116+0x8000], RZ ;  /* 0x008000ff74007388 */ /* 0x0007e40000000c00 */
.L_x_6232:
[----:B-1----:R-:W-:Y:S05]  /*aa40*/  BSYNC B0 ;  /* 0x0000000000007941 */ /* 0x002fea0003800000 */
.L_x_6231:
        /* <DEDUP_REMOVED lines=35> */
.L_x_6236:
[----:B------:R1:W-:Y:S02]  /*ac80*/  STS.128 [R116+0x8800], RZ ;  /* 0x008800ff74007388 */ /* 0x0003e40000000c00 */
.L_x_6235:
[----:B------:R-:W-:Y:S05]  /*ac90*/  BSYNC B0 ;  /* 0x0000000000007941 */ /* 0x000fea0003800000 */
.L_x_6234:
[----:B-1----:R-:W-:Y:S01]  /*aca0*/  LOP3.LUT R2, R68, 0x7fffffe, RZ, 0xc0, !PT ;  /* 0x07fffffe44027812 */ /* 0x002fe200078ec0ff */
[----:B------:R-:W-:Y:S01]  /*acb0*/  IMAD.SHL.U32 R3, R61, 0x40, RZ ;  /* 0x000000403d037824 */ /* 0x000fe200078e00ff */
[----:B------:R-:W-:Y:S01]  /*acc0*/  LEA.HI R5, R66, R66, RZ, 0x1 ;  /* 0x0000004242057211 */ /* 0x000fe200078f08ff */
[----:B------:R-:W-:Y:S01]  /*acd0*/  IMAD.SHL.U32 R67, R67, 0x40, RZ ;  /* 0x0000004043437824 */ /* 0x000fe200078e00ff */
[----:B------:R-:W-:Y:S01]  /*ace0*/  SHF.R.S32.HI R6, RZ, 0x1f, R69 ;  /* 0x0000001fff067819 */ /* 0x000fe20000011445 */
[----:B------:R-:W-:Y:S01]  /*acf0*/  IMAD.IADD R2, R69, 0x1, -R2 ;  /* 0x0000000145027824 */ /* 0x000fe200078e0a02 */
[----:B------:R-:W-:Y:S01]  /*ad00*/  LOP3.LUT R5, R5, 0xfffffffe, RZ, 0xc0, !PT ;  /* 0xfffffffe05057812 */ /* 0x000fe200078ec0ff */
[----:B------:R-:W-:Y:S01]  /*ad10*/  IMAD.SHL.U32 R65, R65, 0x8, RZ ;  /* 0x0000000841417824 */ /* 0x000fe200078e00ff */
[----:B------:R-:W-:Y:S01]  /*ad20*/  LEA.HI R69, R6, R69, RZ, 0x3 ;  /* 0x0000004506457211 */ /* 0x000fe200078f18ff */
[----:B------:R-:W-:Y:S01]  /*ad30*/  IMAD R60, R54, 0x10, R60 ;  /* 0x00000010363c7824 */ /* 0x000fe200078e023c */
[----:B------:R-:W-:Y:S01]  /*ad40*/  LOP3.LUT R6, R3, 0xc0, RZ, 0xc0, !PT ;  /* 0x000000c003067812 */ /* 0x000fe200078ec0ff */
[----:B------:R-:W-:Y:S01]  /*ad50*/  IMAD.IADD R5, R66, 0x1, -R5 ;  /* 0x0000000142057824 */ /* 0x000fe200078e0a05 */
[----:B----4-:R-:W-:Y:S01]  /*ad60*/  LOP3.LUT R8, R67, 0xc0, RZ, 0xc0, !PT ;  /* 0x000000c043087812 */ /* 0x010fe200078ec0ff */
[----:B------:R-:W-:Y:S01]  /*ad70*/  IMAD.SHL.U32 R7, R69, 0x20, RZ ;  /* 0x0000002045077824 */ /* 0x000fe200078e00ff */
[----:B------:R-:W-:Y:S01]  /*ad80*/  LOP3.LUT R65, R6, 0x8, R65, 0xf8, !PT ;  /* 0x0000000806417812 */ /* 0x000fe200078ef841 */
[C---:B------:R-:W-:Y:S01]  /*ad90*/  IMAD.SHL.U32 R3, R5.reuse, 0x8, RZ ;  /* 0x0000000805037824 */ /* 0x040fe200078e00ff */
[----:B------:R-:W-:Y:S01]  /*ada0*/  SHF.R.U32.HI R6, RZ, 0x3, R6 ;  /* 0x00000003ff067819 */ /* 0x000fe20000011606 */
[----:B------:R-:W-:Y:S01]  /*adb0*/  IMAD R11, R5, 0x8, R64 ;  /* 0x00000008050b7824 */ /* 0x000fe200078e0240 */
[----:B------:R-:W-:Y:S01]  /*adc0*/  LOP3.LUT R7, R7, 0xffffff00, RZ, 0xc0, !PT ;  /* 0xffffff0007077812 */ /* 0x000fe200078ec0ff */
[----:B------:R-:W0:Y:S01]  /*add0*/  LDGDEPBAR ;  /* 0x00000000000079af */ /* 0x000e220000000000 */
[----:B------:R-:W-:-:S02]  /*ade0*/  LOP3.LUT R9, R8, 0x8, R3, 0xf8, !PT ;  /* 0x0000000808097812 */ /* 0x000fc400078ef803 */
[----:B------:R-:W-:Y:S01]  /*adf0*/  SHF.R.U32.HI R8, RZ, 0x3, R8 ;  /* 0x00000003ff087819 */ /* 0x000fe20000011608 */
[--C-:B------:R-:W-:Y:S01]  /*ae00*/  IMAD R3, R54, 0x200, R7.reuse ;  /* 0x0000020036037824 */ /* 0x100fe200078e0207 */
[----:B------:R-:W-:Y:S01]  /*ae10*/  LOP3.LUT R6, R65, R6, RZ, 0x3c, !PT ;  /* 0x0000000641067212 */ /* 0x000fe200078e3cff */
[C---:B------:R-:W-:Y:S01]  /*ae20*/  IMAD R110, R2.reuse, 0x20, R7 ;  /* 0x00000020026e7824 */ /* 0x040fe200078e0207 */
[----:B------:R-:W-:Y:S01]  /*ae30*/  LOP3.LUT R5, R9, R8, RZ, 0x3c, !PT ;  /* 0x0000000809057212 */ /* 0x000fe200078e3cff */
[----:B------:R-:W-:Y:S01]  /*ae40*/  IMAD R8, R2, 0x20, R3 ;  /* 0x0000002002087824 */ /* 0x000fe200078e0203 */
[----:B------:R-:W-:Y:S01]  /*ae50*/  LOP3.LUT P1, RZ, R61, 0x2, RZ, 0xc0, !PT ;  /* 0x000000023dff7812 */ /* 0x000fe2000782c0ff */
[----:B------:R-:W-:Y:S01]  /*ae60*/  IMAD.U32 R112, R11, 0x20, R6 ;  /* 0x000000200b707824 */ /* 0x000fe200078e0006 */
[----:B------:R-:W-:Y:S01]  /*ae70*/  IADD3 R60, R60, 0x1, R123 ;  /* 0x000000013c3c7810 */ /* 0x000fe20007ffe07b */
[----:B------:R-:W-:Y:S02]  /*ae80*/  IMAD.IADD R113, R5, 0x1, R8 ;  /* 0x0000000105717824 */ /* 0x000fe400078e0208 */
[----:B------:R-:W-:Y:S01]  /*ae90*/  IMAD.SHL.U32 R112, R112, 0x2, RZ ;  /* 0x0000000270707824 */ /* 0x000fe200078e00ff */
[----:B------:R-:W-:Y:S01]  /*aea0*/  IADD3 R100, R55, R60, -R115 ;  /* 0x0000003c37647210 */ /* 0x000fe20007ffe873 */
[----:B------:R-:W-:-:S02]  /*aeb0*/  IMAD.SHL.U32 R113, R113, 0x2, RZ ;  /* 0x0000000271717824 */ /* 0x000fc400078e00ff */
[----:B------:R-:W-:Y:S01]  /*aec0*/  IMAD.MOV.U32 R3, RZ, RZ, 0x20 ;  /* 0x00000020ff037424 */ /* 0x000fe200078e00ff */
[----:B------:R-:W-:Y:S01]  /*aed0*/  LDSM.16.M88.4 R28, [R112+0x3000] ;  /* 0x00300000701c783b */ /* 0x000fe20000000200 */
[----:B------:R-:W-:Y:S01]  /*aee0*/  IMAD R111, R4, 0x2, R113 ;  /* 0x00000002046f7824 */ /* 0x000fe200078e0271 */
[----:B------:R-:W-:Y:S01]  /*aef0*/  IADD3 R100, R100, c[0x0][0x2e8], RZ ;  /* 0x0000ba0064647a10 */ /* 0x000fe20007ffe0ff */
[----:B------:R-:W-:Y:S01]  /*af00*/  IMAD R6, R129, 0x40, R124 ;  /* 0x0000004081067824 */ /* 0x000fe200078e027c */
[----:B------:R-:W1:Y:S01]  /*af10*/  LDSM.16.M88.4 R16, [R113] ;  /* 0x000000007110783b */ /* 0x000e620000000200 */
[----:B------:R-:W-:Y:S01]  /*af20*/  SEL R3, R3, 0xffffffe0, !P1 ;  /* 0xffffffe003037807 */ /* 0x000fe20004800000 */
[----:B------:R-:W-:Y:S02]  /*af30*/  IMAD.IADD R110, R5, 0x1, R110 ;  /* 0x00000001056e7824 */ /* 0x000fe400078e026e */
[----:B------:R-:W-:Y:S01]  /*af40*/  LDSM.16.M88.4 R76, [R111] ;  /* 0x000000006f4c783b */ /* 0x000fe20000000200 */
[----:B------:R-:W-:Y:S01]  /*af50*/  IADD3 R50, R6, 0x1, RZ ;  /* 0x0000000106327810 */ /* 0x000fe20007ffe0ff */
[----:B------:R-:W-:Y:S01]  /*af60*/  IMAD.IADD R109, R112, 0x1, R3 ;  /* 0x00000001706d7824 */ /* 0x000fe200078e0203 */
[C---:B------:R-:W-:Y:S01]  /*af70*/  IADD3 R52, R6.reuse, 0x9, RZ ;  /* 0x0000000906347810 */ /* 0x040fe20007ffe0ff */
[----:B------:R-:W4:Y:S01]  /*af80*/  LDSM.16.M88.4 R56, [R112+0x3400] ;  /* 0x003400007038783b */ /* 0x000f220000000200 */
[----:B------:R-:W-:Y:S01]  /*af90*/  I2F R49, R50 ;  /* 0x0000003200317306 */ /* 0x000fe20000201400 */
[----:B------:R-:W-:-:S02]  /*afa0*/  IADD3 R48, R6, 0x8, RZ ;  /* 0x0000000806307810 */ /* 0x000fc40007ffe0ff */
[----:B------:R-:W5:Y:S01]  /*afb0*/  LDSM.16.M88.4 R8, [R109+0x3000] ;  /* 0x003000006d08783b */ /* 0x000f620000000200 */
[----:B------:R-:W-:-:S03]  /*afc0*/  IADD3 R97, R6, 0x18, RZ ;  /* 0x0000001806617810 */ /* 0x000fc60007ffe0ff */
[----:B------:R-:W-:Y:S01]  /*afd0*/  LDSM.16.M88.4 R12, [R112+0x4000] ;  /* 0x00400000700c783b */ /* 0x000fe20000000200 */
[----:B------:R-:W-:Y:S03]  /*afe0*/  I2F R61, R52 ;  /* 0x00000034003d7306 */ /* 0x000fe60000201400 */
[----:B------:R-:W2:Y:S04]  /*aff0*/  LDSM.16.M88.4 R64, [R113+0x1000] ;  /* 0x001000007140783b */ /* 0x000ea80000000200 */
[----:B------:R-:W3:Y:S01]  /*b000*/  LDSM.16.M88.4 R24, [R109+0x3400] ;  /* 0x003400006d18783b */ /* 0x000ee20000000200 */
[----:B------:R-:W-:Y:S03]  /*b010*/  I2F R53, R48 ;  /* 0x0000003000357306 */ /* 0x000fe60000201400 */
[----:B------:R-:W-:Y:S04]  /*b020*/  LDSM.16.M88.4 R44, [R111+0x1000] ;  /* 0x001000006f2c783b */ /* 0x000fe80000000200 */
[----:B------:R-:W-:Y:S01]  /*b030*/  LDSM.16.M88.4 R92, [R112+0x4400] ;  /* 0x00440000705c783b */ /* 0x000fe20000000200 */
[----:B------:R-:W-:Y:S03]  /*b040*/  I2F R3, R6 ;  /* 0x0000000600037306 */ /* 0x000fe60000201400 */
[----:B------:R-:W-:Y:S01]  /*b050*/  LDSM.16.M88.4 R80, [R112+0x5000] ;  /* 0x005000007050783b */ /* 0x000fe20000000200 */
[C---:B-1----:R-:W-:Y:S03]  /*b060*/  HMMA.16816.F32.BF16 R20, R16.reuse, R28, RZ ;  /* 0x0000001c1014723c */ /* 0x042fe600000418ff */
[----:B------:R-:W-:Y:S04]  /*b070*/  LDSM.16.M88.4 R40, [R109+0x4400] ;  /* 0x004400006d28783b */ /* 0x000fe80000000200 */
[----:B------:R-:W-:Y:S01]  /*b080*/  LDSM.16.M88.4 R88, [R112+0x3800] ;  /* 0x003800007058783b */ /* 0x000fe20000000200 */
[C---:B------:R-:W-:Y:S03]  /*b090*/  HMMA.16816.F32.BF16 R28, R16.reuse, R30, RZ ;  /* 0x0000001e101c723c */ /* 0x040fe600000418ff */
[----:B------:R-:W-:Y:S04]  /*b0a0*/  LDSM.16.M88.4 R32, [R112+0x5400] ;  /* 0x005400007020783b */ /* 0x000fe80000000200 */
[----:B------:R-:W-:Y:S01]  /*b0b0*/  LDSM.16.M88.4 R72, [R109+0x3800] ;  /* 0x003800006d48783b */ /* 0x000fe20000000200 */
[----:B----4-:R-:W-:Y:S08]  /*b0c0*/  HMMA.16816.F32.BF16 R36, R16, R56, RZ ;  /* 0x000000381024723c */ /* 0x010ff000000418ff */
[C---:B-----5:R-:W-:Y:S08]  /*b0d0*/  HMMA.16816.F32.BF16 R20, R76.reuse, R8, R20 ;  /* 0x000000084c14723c */ /* 0x060ff00000041814 */
[----:B------:R-:W-:Y:S01]  /*b0e0*/  HMMA.16816.F32.BF16 R28, R76, R10, R28 ;  /* 0x0000000a4c1c723c */ /* 0x000fe2000004181c */
[----:B------:R-:W1:Y:S07]  /*b0f0*/  LDSM.16.M88.4 R8, [R109+0x4000] ;  /* 0x004000006d08783b */ /* 0x000e6e0000000200 */
[----:B------:R-:W-:Y:S08]  /*b100*/  HMMA.16816.F32.BF16 R56, R16, R58, RZ ;  /* 0x0000003a1038723c */ /* 0x000ff000000418ff */
[C---:B--2---:R-:W-:Y:S08]  /*b110*/  HMMA.16816.F32.BF16 R20, R64.reuse, R12, R20 ;  /* 0x0000000c4014723c */ /* 0x044ff00000041814 */
[----:B------:R-:W-:Y:S01]  /*b120*/  HMMA.16816.F32.BF16 R28, R64, R14, R28 ;  /* 0x0000000e401c723c */ /* 0x000fe2000004181c */
[----:B------:R-:W2:Y:S07]  /*b130*/  LDSM.16.M88.4 R12, [R113+0x2000] ;  /* 0x00200000710c783b */ /* 0x000eae0000000200 */
[C---:B---3--:R-:W-:Y:S08]  /*b140*/  HMMA.16816.F32.BF16 R36, R76.reuse, R24, R36 ;  /* 0x000000184c24723c */ /* 0x048ff00000041824 */
[----:B------:R-:W-:Y:S01]  /*b150*/  HMMA.16816.F32.BF16 R56, R76, R26, R56 ;  /* 0x0000001a4c38723c */ /* 0x000fe20000041838 */
[----:B------:R-:W-:Y:S07]  /*b160*/  LDSM.16.M88.4 R24, [R109+0x5000] ;  /* 0x005000006d18783b */ /* 0x000fee0000000200 */
[C---:B-1----:R-:W-:Y:S08]  /*b170*/  HMMA.16816.F32.BF16 R20, R44.reuse, R8, R20 ;  /* 0x000000082c14723c */ /* 0x042ff00000041814 */
[----:B------:R-:W-:Y:S01]  /*b180*/  HMMA.16816.F32.BF16 R28, R44, R10, R28 ;  /* 0x0000000a2c1c723c */ /* 0x000fe2000004181c */
[----:B------:R-:W1:Y:S07]  /*b190*/  LDSM.16.M88.4 R8, [R111+0x2000] ;  /* 0x002000006f08783b */ /* 0x000e6e0000000200 */
[C---:B------:R-:W-:Y:S08]  /*b1a0*/  HMMA.16816.F32.BF16 R36, R64.reuse, R92, R36 ;  /* 0x0000005c4024723c */ /* 0x040ff00000041824 */
[----:B------:R-:W-:Y:S08]  /*b1b0*/  HMMA.16816.F32.BF16 R56, R64, R94, R56 ;  /* 0x0000005e4038723c */ /* 0x000ff00000041838 */
[C---:B--2---:R-:W-:Y:S08]  /*b1c0*/  HMMA.16816.F32.BF16 R20, R12.reuse, R80, R20 ;  /* 0x000000500c14723c */ /* 0x044ff00000041814 */
[----:B------:R-:W-:Y:S01]  /*b1d0*/  HMMA.16816.F32.BF16 R28, R12, R82, R28 ;  /* 0x000000520c1c723c */ /* 0x000fe2000004181c */
[----:B------:R-:W2:Y:S07]  /*b1e0*/  LDSM.16.M88.4 R80, [R112+0x3c00] ;  /* 0x003c00007050783b */ /* 0x000eae0000000200 */
[----:B------:R-:W-:Y:S08]  /*b1f0*/  HMMA.16816.F32.BF16 R36, R44, R40, R36 ;  /* 0x000000282c24723c */ /* 0x000ff00000041824 */
[----:B------:R-:W-:Y:S08]  /*b200*/  HMMA.16816.F32.BF16 R68, R16, R88, RZ ;  /* 0x000000581044723c */ /* 0x000ff000000418ff */
[----:B------:R-:W-:Y:S01]  /*b210*/  HMMA.16816.F32.BF16 R56, R44, R42, R56 ;  /* 0x0000002a2c38723c */ /* 0x000fe20000041838 */
[----:B------:R-:W-:Y:S07]  /*b220*/  LDSM.16.M88.4 R40, [R112+0x4800] ;  /* 0x004800007028783b */ /* 0x000fee0000000200 */
[----:B------:R-:W-:Y:S08]  /*b230*/  HMMA.16816.F32.BF16 R88, R16, R90, RZ ;  /* 0x0000005a1058723c */ /* 0x000ff000000418ff */
[C---:B-1----:R-:W-:Y:S08]  /*b240*/  HMMA.16816.F32.BF16 R20, R8.reuse, R24, R20 ;  /* 0x000000180814723c */ /* 0x042ff00000041814 */
[----:B------:R-:W-:Y:S01]  /*b250*/  HMMA.16816.F32.BF16 R28, R8, R26, R28 ;  /* 0x0000001a081c723c */ /* 0x000fe2000004181c */
[----:B------:R-:W1:Y:S07]  /*b260*/  LDSM.16.M88.4 R24, [R109+0x5400] ;  /* 0x005400006d18783b */ /* 0x000e6e0000000200 */
[----:B------:R-:W-:Y:S08]  /*b270*/  HMMA.16816.F32.BF16 R36, R12, R32, R36 ;  /* 0x000000200c24723c */ /* 0x000ff00000041824 */
[----:B--2---:R-:W-:Y:S01]  /*b280*/  HMMA.16816.F32.BF16 R92, R16, R80, RZ ;  /* 0x00000050105c723c */ /* 0x004fe200000418ff */
        /* <DEDUP_REMOVED lines=8> */
[----:B------:R-:W3:Y:S01]  /*b310*/  MUFU.TANH R62, R28 ;  /* 0x0000001c003e7308 */ /* 0x000ee20000002400 */
[----:B------:R-:W-:Y:S01]  /*b320*/  HMMA.16816.F32.BF16 R16, R16, R82, RZ ;  /* 0x000000521010723c */ /* 0x000fe200000418ff */
[----:B------:R-:W4:Y:S01]  /*b330*/  LDSM.16.M88.4 R80, [R109+0x3c00] ;  /* 0x003c00006d50783b */ /* 0x000f220000000200 */
[----:B------:R-:W-:Y:S01]  /*b340*/  FMUL.FTZ R73, R29, c[0x0][0x2ec] ;  /* 0x0000bb001d497a20 */ /* 0x000fe20000410000 */
[----:B------:R-:W-:-:S04]  /*b350*/  IADD3 R72, R6, 0x10, RZ ;  /* 0x0000001006487810 */ /* 0x000fc80007ffe0ff */
[----:B------:R-:W-:Y:S01]  /*b360*/  MUFU.TANH R23, R23 ;  /* 0x0000001700177308 */ /* 0x000fe20000002400 */
[----:B------:R-:W-:Y:S01]  /*b370*/  HMMA.16816.F32.BF16 R56, R12, R34, R56 ;  /* 0x000000220c38723c */ /* 0x000fe20000041838 */
[----:B------:R-:W5:Y:S01]  /*b380*/  LDSM.16.M88.4 R32, [R109+0x4800] ;  /* 0x004800006d20783b */ /* 0x000f620000000200 */
[----:B--2---:R-:W-:-:S05]  /*b390*/  FFMA.FTZ R7, R0, R49, R21 ;  /* 0x0000003100077223 */ /* 0x004fca0000010015 */
[----:B------:R-:W2:Y:S01]  /*b3a0*/  MUFU.TANH R73, R73 ;  /* 0x0000004900497308 */ /* 0x000ea20000002400 */
[----:B------:R-:W-:Y:S01]  /*b3b0*/  HMMA.16816.F32.BF16 R88, R76, R74, R88 ;  /* 0x0000004a4c58723c */ /* 0x000fe20000041858 */
[----:B---3--:R-:W-:-:S06]  /*b3c0*/  FFMA.FTZ R21, R0, R53, R62 ;  /* 0x0000003500157223 */ /* 0x008fcc000001003e */
[----:B------:R-:W-:Y:S01]  /*b3d0*/  MUFU.TANH R98, R98 ;  /* 0x0000006200627308 */ /* 0x000fe20000002400 */
[----:B-1----:R-:W-:Y:S07]  /*b3e0*/  HMMA.16816.F32.BF16 R36, R8, R24, R36 ;  /* 0x000000180824723c */ /* 0x002fee0000041824 */
[----:B------:R-:W-:Y:S01]  /*b3f0*/  FMUL.FTZ R24, R30, c[0x0][0x2ec] ;  /* 0x0000bb001e187a20 */ /* 0x000fe20000410000 */
[----:B------:R-:W-:Y:S01]  /*b400*/  HMMA.16816.F32.BF16 R68, R64, R40, R68 ;  /* 0x000000284044723c */ /* 0x000fe20000041844 */
[----:B------:R-:W1:Y:S01]  /*b410*/  LDSM.16.M88.4 R28, [R112+0x5800] ;  /* 0x00580000701c783b */ /* 0x000e620000000200 */
[----:B--2---:R-:W-:Y:S01]  /*b420*/  FFMA.FTZ R73, R0, R61, R73 ;  /* 0x0000003d00497223 */ /* 0x004fe20000010049 */
[----:B------:R2:W-:Y:S04]  /*b430*/  MUFU.TANH R74, R24 ;  /* 0x00000018004a7308 */ /* 0x0005e80000002400 */
[----:B------:R-:W-:Y:S01]  /*b440*/  IADD3 R40, R6, 0x11, RZ ;  /* 0x0000001106287810 */ /* 0x000fe20007ffe0ff */
[----:B------:R-:W-:Y:S03]  /*b450*/  HMMA.16816.F32.BF16 R56, R8, R26, R56 ;  /* 0x0000001a0838723c */ /* 0x000fe60000041838 */
[----:B------:R-:W-:Y:S05]  /*b460*/  I2F R41, R40 ;  /* 0x0000002800297306 */ /* 0x000fea0000201400 */
[----:B------:R-:W-:Y:S01]  /*b470*/  HMMA.16816.F32.BF16 R88, R64, R42, R88 ;  /* 0x0000002a4058723c */ /* 0x000fe20000041858 */
[----:B------:R-:W-:Y:S01]  /*b480*/  FMUL.FTZ R37, R37, c[0x0][0x2ec] ;  /* 0x0000bb0025257a20 */ /* 0x000fe20000410000 */
[----:B--2---:R-:W2:Y:S01]  /*b490*/  LDSM.16.M88.4 R24, [R112+0x4c00] ;  /* 0x004c00007018783b */ /* 0x004ea20000000200 */
[----:B------:R-:W-:Y:S01]  /*b4a0*/  FMUL.FTZ R39, R39, c[0x0][0x2ec] ;  /* 0x0000bb0027277a20 */ /* 0x000fe20000410000 */
[----:B------:R-:W-:Y:S01]  /*b4b0*/  I2F R63, R72 ;  /* 0x00000048003f7306 */ /* 0x000fe20000201400 */
[----:B------:R-:W-:-:S03]  /*b4c0*/  FMUL.FTZ R36, R36, c[0x0][0x2ec] ;  /* 0x0000bb0024247a20 */ /* 0x000fc60000410000 */
[----:B----4-:R-:W-:Y:S01]  /*b4d0*/  HMMA.16816.F32.BF16 R92, R76, R80, R92 ;  /* 0x000000504c5c723c */ /* 0x010fe2000004185c */
[----:B------:R-:W-:-:S03]  /*b4e0*/  FMUL.FTZ R38, R38, c[0x0][0x2ec] ;  /* 0x0000bb0026267a20 */ /* 0x000fc60000410000 */
[----:B------:R-:W-:Y:S03]  /*b4f0*/  MUFU.TANH R37, R37 ;  /* 0x0000002500257308 */ /* 0x000fe60000002400 */
[----:B------:R-:W-:Y:S01]  /*b500*/  IADD3 R80, R6, 0x19, RZ ;  /* 0x0000001906507810 */ /* 0x000fe20007ffe0ff */
[----:B-----5:R-:W-:Y:S01]  /*b510*/  HMMA.16816.F32.BF16 R68, R44, R32, R68 ;  /* 0x000000202c44723c */ /* 0x020fe20000041844 */
[----:B------:R-:W-:Y:S02]  /*b520*/  FMUL.FTZ R42, R57, c[0x0][0x2ec] ;  /* 0x0000bb00392a7a20 */ /* 0x000fe40000410000 */
[----:B------:R-:W-:Y:S01]  /*b530*/  FMUL.FTZ R56, R56, c[0x0][0x2ec] ;  /* 0x0000bb0038387a20 */ /* 0x000fe20000410000 */
[----:B------:R-:W-:Y:S01]  /*b540*/  MUFU.TANH R39, R39 ;  /* 0x0000002700277308 */ /* 0x000fe20000002400 */
[----:B------:R-:W-:Y:S01]  /*b550*/  FMUL.FTZ R43, R58, c[0x0][0x2ec] ;  /* 0x0000bb003a2b7a20 */ /* 0x000fe20000410000 */
[----:B------:R-:W-:-:S02]  /*b560*/  IADD3 R58, R6, 0x20, RZ ;  /* 0x00000020063a7810 */ /* 0x000fc40007ffe0ff */
[----:B------:R-:W-:Y:S01]  /*b570*/  HMMA.16816.F32.BF16 R76, R76, R82, R16 ;  /* 0x000000524c4c723c */ /* 0x000fe20000041810 */
[----:B------:R-:W3:Y:S03]  /*b580*/  LDSM.16.M88.4 R16, [R109+0x5800] ;  /* 0x005800006d10783b */ /* 0x000ee60000000200 */
[----:B------:R-:W-:Y:S03]  /*b590*/  I2F R81, R80 ;  /* 0x0000005000517306 */ /* 0x000fe60000201400 */
[C---:B------:R-:W-:Y:S01]  /*b5a0*/  IADD3 R82, R6.reuse, 0x28, RZ ;  /* 0x0000002806527810 */ /* 0x040fe20007ffe0ff */
[----:B------:R-:W-:Y:S01]  /*b5b0*/  HMMA.16816.F32.BF16 R88, R44, R34, R88 ;  /* 0x000000222c58723c */ /* 0x000fe20000041858 */
[----:B------:R-:W4:Y:S03]  /*b5c0*/  LDSM.16.M88.4 R32, [R109+0x4c00] ;  /* 0x004c00006d20783b */ /* 0x000f260000000200 */
[----:B------:R-:W-:Y:S04]  /*b5d0*/  MUFU.TANH R42, R42 ;  /* 0x0000002a002a7308 */ /* 0x000fe80000002400 */
[----:B-1----:R-:W-:Y:S04]  /*b5e0*/  HMMA.16816.F32.BF16 R68, R12, R28, R68 ;  /* 0x0000001c0c44723c */ /* 0x002fe80000041844 */
[----:B------:R-:W-:Y:S03]  /*b5f0*/  MUFU.TANH R36, R36 ;  /* 0x0000002400247308 */ /* 0x000fe60000002400 */
[----:B------:R-:W-:Y:S01]  /*b600*/  FMUL.FTZ R28, R59, c[0x0][0x2ec] ;  /* 0x0000bb003b1c7a20 */ /* 0x000fe20000410000 */
[C---:B--2---:R-:W-:Y:S04]  /*b610*/  HMMA.16816.F32.BF16 R92, R64.reuse, R24, R92 ;  /* 0x00000018405c723c */ /* 0x044fe8000004185c */
[----:B------:R-:W-:Y:S04]  /*b620*/  I2F R57, R58 ;  /* 0x0000003a00397306 */ /* 0x000fe80000201400 */
[----:B------:R-:W-:Y:S01]  /*b630*/  HMMA.16816.F32.BF16 R76, R64, R26, R76 ;  /* 0x0000001a404c723c */ /* 0x000fe2000004184c */
[----:B------:R-:W1:Y:S03]  /*b640*/  LDSM.16.M88.4 R24, [R112+0x5c00] ;  /* 0x005c00007018783b */ /* 0x000e660000000200 */
[----:B------:R2:W-:Y:S03]  /*b650*/  MUFU.TANH R66, R28 ;  /* 0x0000001c00427308 */ /* 0x0005e60000002400 */
[C---:B------:R-:W-:Y:S01]  /*b660*/  IADD3 R64, R6.reuse, 0x29, RZ ;  /* 0x0000002906407810 */ /* 0x040fe20007ffe0ff */
[----:B------:R-:W-:Y:S01]  /*b670*/  HMMA.16816.F32.BF16 R88, R12, R30, R88 ;  /* 0x0000001e0c58723c */ /* 0x000fe20000041858 */
[----:B------:R-:W-:-:S03]  /*b680*/  IADD3 R67, R6, 0x30, RZ ;  /* 0x0000003006437810 */ /* 0x000fc60007ffe0ff */
[----:B------:R-:W-:Y:S04]  /*b690*/  I2F R75, R97 ;  /* 0x00000061004b7306 */ /* 0x000fe80000201400 */
[----:B---3--:R-:W-:Y:S01]  /*b6a0*/  HMMA.16816.F32.BF16 R68, R8, R16, R68 ;  /* 0x000000100844723c */ /* 0x008fe20000041844 */
[----:B--2---:R-:W2:Y:S03]  /*b6b0*/  LDSM.16.M88.4 R28, [R109+0x5c00] ;  /* 0x005c00006d1c783b */ /* 0x004ea60000000200 */
[----:B------:R-:W3:Y:S03]  /*b6c0*/  MUFU.TANH R56, R56 ;  /* 0x0000003800387308 */ /* 0x000ee60000002400 */
[----:B------:R-:W-:Y:S01]  /*b6d0*/  IADD3 R16, R6, 0x21, RZ ;  /* 0x0000002106107810 */ /* 0x000fe20007ffe0ff */
[----:B----4-:R-:W-:Y:S01]  /*b6e0*/  HMMA.16816.F32.BF16 R92, R44, R32, R92 ;  /* 0x000000202c5c723c */ /* 0x010fe2000004185c */
[----:B------:R-:W-:-:S04]  /*b6f0*/  DEPBAR.LE SB0, 0x0 ;  /* 0x000080000000791a */ /* 0x000fc80000000000 */
[----:B------:R-:W-:Y:S02]  /*b700*/  I2F R17, R16 ;  /* 0x0000001000117306 */ /* 0x000fe40000201400 */
[----:B------:R-:W-:Y:S01]  /*b710*/  IADD3 R32, R6, 0x31, RZ ;  /* 0x0000003106207810 */ /* 0x000fe20007ffe0ff */
[----:B------:R-:W-:Y:S05]  /*b720*/  HMMA.16816.F32.BF16 R76, R44, R34, R76 ;  /* 0x000000222c4c723c */ /* 0x000fea000004184c */
[----:B------:R-:W-:Y:S01]  /*b730*/  I2F R83, R82 ;  /* 0x0000005200537306 */ /* 0x000fe20000201400 */
[----:B---3--:R-:W-:Y:S02]  /*b740*/  FFMA.FTZ R56, R0, R75, R56 ;  /* 0x0000004b00387223 */ /* 0x008fe40000010038 */
[----:B------:R-:W-:Y:S01]  /*b750*/  HMMA.16816.F32.BF16 R88, R8, R18, R88 ;  /* 0x000000120858723c */ /* 0x000fe20000041858 */
[----:B------:R-:W-:Y:S01]  /*b760*/  FMUL.FTZ R70, R70, c[0x0][0x2ec] ;  /* 0x0000bb0046467a20 */ /* 0x000fe20000410000 */
[----:B------:R-:W-:Y:S01]  /*b770*/  IADD3 R34, R6, 0x38, RZ ;  /* 0x0000003806227810 */ /* 0x000fe20007ffe0ff */
[----:B------:R-:W-:Y:S01]  /*b780*/  FMUL.FTZ R68, R68, c[0x0][0x2ec] ;  /* 0x0000bb0044447a20 */ /* 0x000fe20000410000 */
[----:B------:R-:W-:Y:S01]  /*b790*/  IADD3 R44, R6, 0x39, RZ ;  /* 0x00000039062c7810 */ /* 0x000fe20007ffe0ff */
[----:B------:R-:W-:Y:S01]  /*b7a0*/  FMUL.FTZ R69, R69, c[0x0][0x2ec] ;  /* 0x0000bb0045457a20 */ /* 0x000fe20000410000 */
[----:B------:R-:W3:Y:S01]  /*b7b0*/  MUFU.TANH R2, R70 ;  /* 0x0000004600027308 */ /* 0x000ee20000002400 */
[C---:B------:R-:W-:Y:S01]  /*b7c0*/  IADD3 R18, R100.reuse, 0x8, RZ ;  /* 0x0000000864127810 */ /* 0x040fe20007ffe0ff */
[C---:B-1----:R-:W-:Y:S01]  /*b7d0*/  HMMA.16816.F32.BF16 R92, R12.reuse, R24, R92 ;  /* 0x000000180c5c723c */ /* 0x042fe2000004185c */
[-C--:B------:R-:W-:Y:S01]  /*b7e0*/  IMNMX R100, R100, R55.reuse, PT ;  /* 0x0000003764647217 */ /* 0x080fe20003800200 */
[----:B------:R-:W-:Y:S01]  /*b7f0*/  FMUL.FTZ R71, R71, c[0x0][0x2ec] ;  /* 0x0000bb0047477a20 */ /* 0x000fe20000410000 */
[----:B------:R-:W-:Y:S01]  /*b800*/  IMNMX R101, R18, R55, PT ;  /* 0x0000003712657217 */ /* 0x000fe20003800200 */
[----:B------:R-:W-:Y:S01]  /*b810*/  FFMA.FTZ R18, R0, R49, R23 ;  /* 0x0000003100127223 */ /* 0x000fe20000010017 */
[C---:B------:R-:W-:Y:S01]  /*b820*/  ISETP.GE.AND P6, PT, R50.reuse, R100, PT ;  /* 0x000000643200720c */ /* 0x040fe20003fc6270 */
[----:B------:R-:W1:Y:S01]  /*b830*/  MUFU.TANH R68, R68 ;  /* 0x0000004400447308 */ /* 0x000e620000002400 */
[----:B------:R-:W-:Y:S01]  /*b840*/  ISETP.GE.AND P2, PT, R50, R101, PT ;  /* 0x000000653200720c */ /* 0x000fe20003f46270 */
[----:B------:R-:W-:Y:S01]  /*b850*/  HMMA.16816.F32.BF16 R76, R12, R26, R76 ;  /* 0x0000001a0c4c723c */ /* 0x000fe2000004184c */
[----:B------:R-:W-:Y:S01]  /*b860*/  FSEL R7, R7, -INF , !P6 ;  /* 0xff80000007077808 */ /* 0x000fe20007000000 */
[----:B------:R-:W-:Y:S01]  /*b870*/  FFMA.FTZ R24, R0, R53, R74 ;  /* 0x0000003500187223 */ /* 0x000fe2000001004a */
[----:B------:R-:W-:-:S02]  /*b880*/  FSEL R18, R18, -INF , !P2 ;  /* 0xff80000012127808 */ /* 0x000fc40005000000 */
[CC--:B------:R-:W-:Y:S01]  /*b890*/  ISETP.GE.AND P6, PT, R52.reuse, R100.reuse, PT ;  /* 0x000000643400720c */ /* 0x0c0fe20003fc6270 */
[----:B------:R-:W4:Y:S01]  /*b8a0*/  MUFU.TANH R25, R69 ;  /* 0x0000004500197308 */ /* 0x000f220000002400 */
[----:B------:R-:W-:Y:S01]  /*b8b0*/  ISETP.GE.AND P2, PT, R52, R101, PT ;  /* 0x000000653400720c */ /* 0x000fe20003f46270 */
[CC--:B------:R-:W-:Y:S01]  /*b8c0*/  FFMA.FTZ R27, R0.reuse, R41.reuse, R37 ;  /* 0x00000029001b7223 */ /* 0x0c0fe20000010025 */
[----:B------:R-:W-:Y:S01]  /*b8d0*/  FSEL R13, R73, -INF , !P6 ;  /* 0xff800000490d7808 */ /* 0x000fe20007000000 */
[----:B------:R-:W-:Y:S01]  /*b8e0*/  FFMA.FTZ R12, R0, R41, R39 ;  /* 0x00000029000c7223 */ /* 0x000fe20000010027 */
[-C--:B------:R-:W-:Y:S01]  /*b8f0*/  ISETP.GE.AND P6, PT, R40, R100.reuse, PT ;  /* 0x000000642800720c */ /* 0x080fe20003fc6270 */
[----:B------:R-:W-:Y:S01]  /*b900*/  FMUL.FTZ R88, R88, c[0x0][0x2ec] ;  /* 0x0000bb0058587a20 */ /* 0x000fe20000410000 */
[-C--:B------:R-:W-:Y:S01]  /*b910*/  ISETP.GE.AND P5, PT, R48, R100.reuse, PT ;  /* 0x000000643000720c */ /* 0x080fe20003fa6270 */
[----:B------:R-:W5:Y:S01]  /*b920*/  MUFU.TANH R23, R71 ;  /* 0x0000004700177308 */ /* 0x000f620000002400 */
[----:B------:R-:W-:Y:S01]  /*b930*/  FSEL R27, R27, -INF , !P6 ;  /* 0xff8000001b1b7808 */ /* 0x000fe20007000000 */
[C---:B--2---:R-:W-:Y:S01]  /*b940*/  HMMA.16816.F32.BF16 R92, R8.reuse, R28, R92 ;  /* 0x0000001c085c723c */ /* 0x044fe2000004185c */
[-C--:B------:R-:W-:Y:S01]  /*b950*/  ISETP.GE.AND P6, PT, R80, R100.reuse, PT ;  /* 0x000000645000720c */ /* 0x080fe20003fc6270 */
[----:B------:R-:W-:Y:S01]  /*b960*/  FMUL.FTZ R89, R89, c[0x0][0x2ec] ;  /* 0x0000bb0059597a20 */ /* 0x000fe20000410000 */
[----:B------:R-:W-:Y:S01]  /*b970*/  FSEL R21, R21, -INF , !P5 ;  /* 0xff80000015157808 */ /* 0x000fe20006800000 */
[----:B------:R-:W-:Y:S01]  /*b980*/  FMUL.FTZ R91, R91, c[0x0][0x2ec] ;  /* 0x0000bb005b5b7a20 */ /* 0x000fe20000410000 */
[-C--:B------:R-:W-:Y:S01]  /*b990*/  ISETP.GE.AND P5, PT, R72, R100.reuse, PT ;  /* 0x000000644800720c */ /* 0x080fe20003fa6270 */
[----:B------:R-:W2:Y:S01]  /*b9a0*/  MUFU.TANH R29, R88 ;  /* 0x00000058001d7308 */ /* 0x000ea20000002400 */
[C---:B------:R-:W-:Y:S01]  /*b9b0*/  FFMA.FTZ R28, R0.reuse, R61, R98 ;  /* 0x0000003d001c7223 */ /* 0x040fe20000010062 */
[----:B------:R-:W-:Y:S01]  /*b9c0*/  HMMA.16816.F32.BF16 R76, R8, R30, R76 ;  /* 0x0000001e084c723c */ /* 0x000fe2000004184c */
[----:B------:R-:W-:Y:S01]  /*b9d0*/  FFMA.FTZ R15, R0, R63, R36 ;  /* 0x0000003f000f7223 */ /* 0x000fe20000010024 */
[----:B------:R-:W-:Y:S01]  /*b9e0*/  ISETP.GE.AND P1, PT, R48, R101, PT ;  /* 0x000000653000720c */ /* 0x000fe20003f26270 */
[-C--:B---3--:R-:W-:Y:S01]  /*b9f0*/  FFMA.FTZ R136, R0, R57.reuse, R2 ;  /* 0x0000003900887223 */ /* 0x088fe20000010002 */
[----:B------:R-:W-:Y:S01]  /*ba00*/  FSEL R28, R28, -INF , !P2 ;  /* 0xff8000001c1c7808 */ /* 0x000fe20005000000 */
[----:B-1----:R-:W-:Y:S01]  /*ba10*/  FFMA.FTZ R68, R0, R57, R68 ;  /* 0x0000003900447223 */ /* 0x002fe20000010044 */
[----:B------:R-:W-:Y:S01]  /*ba20*/  ISETP.GE.AND P2, PT, R40, R101, PT ;  /* 0x000000652800720c */ /* 0x000fe20003f46270 */
[CC--:B------:R-:W-:Y:S01]  /*ba30*/  FFMA.FTZ R11, R0.reuse, R81.reuse, R42 ;  /* 0x00000051000b7223 */ /* 0x0c0fe2000001002a */
[----:B------:R-:W-:Y:S01]  /*ba40*/  I2F R59, R64 ;  /* 0x00000040003b7306 */ /* 0x000fe20000201400 */
[----:B------:R-:W-:Y:S01]  /*ba50*/  FFMA.FTZ R8, R0, R81, R66 ;  /* 0x0000005100087223 */ /* 0x000fe20000010042 */
[----:B------:R-:W-:Y:S01]  /*ba60*/  FSEL R12, R12, -INF , !P2 ;  /* 0xff8000000c0c7808 */ /* 0x000fe20005000000 */
[----:B----4-:R-:W-:Y:S01]  /*ba70*/  FFMA.FTZ R25, R0, R17, R25 ;  /* 0x0000001100197223 */ /* 0x010fe20000010019 */
[----:B------:R-:W-:Y:S01]  /*ba80*/  ISETP.GE.AND P2, PT, R80, R101, PT ;  /* 0x000000655000720c */ /* 0x000fe20003f46270 */
[----:B-----5:R-:W-:Y:S01]  /*ba90*/  FFMA.FTZ R23, R0, R17, R23 ;  /* 0x0000001100177223 */ /* 0x020fe20000010017 */
[----:B------:R-:W-:Y:S01]  /*baa0*/  FSEL R11, R11, -INF , !P6 ;  /* 0xff8000000b0b7808 */ /* 0x000fe20007000000 */
[----:B------:R-:W-:Y:S01]  /*bab0*/  FMUL.FTZ R90, R90, c[0x0][0x2ec] ;  /* 0x0000bb005a5a7a20 */ /* 0x000fe20000410000 */
[----:B------:R-:W-:Y:S01]  /*bac0*/  FSEL R8, R8, -INF , !P2 ;  /* 0xff80000008087808 */ /* 0x000fe20005000000 */
[----:B------:R-:W-:Y:S01]  /*bad0*/  FMUL.FTZ R92, R92, c[0x0][0x2ec] ;  /* 0x0000bb005c5c7a20 */ /* 0x000fe20000410000 */
[CC--:B------:R-:W-:Y:S01]  /*bae0*/  ISETP.GE.AND P6, PT, R16.reuse, R100.reuse, PT ;  /* 0x000000641000720c */ /* 0x0c0fe20003fc6270 */
[----:B------:R-:W-:Y:S01]  /*baf0*/  FMUL.FTZ R30, R93, c[0x0][0x2ec] ;  /* 0x0000bb005d1e7a20 */ /* 0x000fe20000410000 */
[----:B------:R-:W-:Y:S01]  /*bb00*/  ISETP.GE.AND P2, PT, R16, R101, PT ;  /* 0x000000651000720c */ /* 0x000fe20003f46270 */
[----:B------:R-:W-:Y:S01]  /*bb10*/  FMUL.FTZ R16, R95, c[0x0][0x2ec] ;  /* 0x0000bb005f107a20 */ /* 0x000fe20000410000 */
[----:B------:R-:W1:Y:S01]  /*bb20*/  MUFU.TANH R26, R89 ;  /* 0x00000059001a7308 */ /* 0x000e620000002400 */
[----:B------:R-:W-:Y:S01]  /*bb30*/  FMUL.FTZ R94, R94, c[0x0][0x2ec] ;  /* 0x0000bb005e5e7a20 */ /* 0x000fe20000410000 */
[----:B------:R-:W-:Y:S01]  /*bb40*/  FSEL R15, R15, -INF , !P5 ;  /* 0xff8000000f0f7808 */ /* 0x000fe20006800000 */
[----:B--2---:R-:W-:Y:S01]  /*bb50*/  FFMA.FTZ R29, R0, R83, R29 ;  /* 0x00000053001d7223 */ /* 0x004fe2000001001d */
[----:B------:R-:W-:Y:S01]  /*bb60*/  ISETP.GE.AND P5, PT, R97, R100, PT ;  /* 0x000000646100720c */ /* 0x000fe20003fa6270 */
[----:B------:R-:W-:Y:S01]  /*bb70*/  FMUL.FTZ R17, R76, c[0x0][0x2ec] ;  /* 0x0000bb004c117a20 */ /* 0x000fe20000410000 */
[----:B------:R-:W-:Y:S01]  /*bb80*/  FSEL R105, R25, -INF , !P6 ;  /* 0xff80000019697808 */ /* 0x000fe20007000000 */
[----:B------:R-:W-:Y:S01]  /*bb90*/  FMUL.FTZ R25, R77, c[0x0][0x2ec] ;  /* 0x0000bb004d197a20 */ /* 0x000fe20000410000 */
[----:B------:R-:W2:Y:S01]  /*bba0*/  MUFU.TANH R37, R91 ;  /* 0x0000005b00257308 */ /* 0x000ea20000002400 */
[----:B------:R-:W-:-:S02]  /*bbb0*/  FSEL R9, R56, -INF , !P5 ;  /* 0xff80000038097808 */ /* 0x000fc40006800000 */
[-C--:B------:R-:W-:Y:S02]  /*bbc0*/  ISETP.GE.AND P5, PT, R58, R100.reuse, PT ;  /* 0x000000643a00720c */ /* 0x080fe40003fa6270 */
[----:B------:R-:W-:Y:S01]  /*bbd0*/  FSEL R134, R23, -INF , !P2 ;  /* 0xff80000017867808 */ /* 0x000fe20005000000 */
[----:B------:R-:W-:Y:S01]  /*bbe0*/  FMUL.FTZ R23, R78, c[0x0][0x2ec] ;  /* 0x0000bb004e177a20 */ /* 0x000fe20000410000 */
[----:B------:R-:W-:Y:S01]  /*bbf0*/  FSEL R133, R68, -INF , !P5 ;  /* 0xff80000044857808 */ /* 0x000fe20006800000 */
[----:B------:R-:W3:Y:S01]  /*bc00*/  MUFU.TANH R38, R38 ;  /* 0x0000002600267308 */ /* 0x000ee20000002400 */
[-C--:B------:R-:W-:Y:S01]  /*bc10*/  ISETP.GE.AND P5, PT, R82, R100.reuse, PT ;  /* 0x000000645200720c */ /* 0x080fe20003fa6270 */
[----:B-1----:R-:W-:Y:S01]  /*bc20*/  FFMA.FTZ R26, R0, R59, R26 ;  /* 0x0000003b001a7223 */ /* 0x002fe2000001001a */
[C---:B------:R-:W-:Y:S02]  /*bc30*/  ISETP.GE.AND P6, PT, R64.reuse, R100, PT ;  /* 0x000000644000720c */ /* 0x040fe40003fc6270 */
[----:B------:R-:W-:-:S02]  /*bc40*/  ISETP.GE.AND P2, PT, R64, R101, PT ;  /* 0x000000654000720c */ /* 0x000fc40003f46270 */
[----:B------:R-:W-:Y:S01]  /*bc50*/  FSEL R24, R24, -INF , !P1 ;  /* 0xff80000018187808 */ /* 0x000fe20004800000 */
[----:B------:R-:W-:Y:S01]  /*bc60*/  I2F R65, R67 ;  /* 0x0000004300417306 */ /* 0x000fe20000201400 */
[----:B--2---:R-:W-:Y:S01]  /*bc70*/  FFMA.FTZ R37, R0, R59, R37 ;  /* 0x0000003b00257223 */ /* 0x004fe20000010025 */
[----:B------:R-:W-:Y:S02]  /*bc80*/  FSEL R131, R29, -INF , !P5 ;  /* 0xff8000001d837808 */ /* 0x000fe40006800000 */
[----:B------:R-:W-:Y:S02]  /*bc90*/  ISETP.GE.AND P1, PT, R72, R101, PT ;  /* 0x000000654800720c */ /* 0x000fe40003f26270 */
[----:B------:R-:W-:Y:S02]  /*bca0*/  ISETP.GE.AND P5, PT, R67, R100, PT ;  /* 0x000000644300720c */ /* 0x000fe40003fa6270 */
[----:B------:R-:W1:Y:S01]  /*bcb0*/  MUFU.TANH R92, R92 ;  /* 0x0000005c005c7308 */ /* 0x000e620000002400 */
[----:B---3--:R-:W-:Y:S01]  /*bcc0*/  FFMA.FTZ R14, R0, R63, R38 ;  /* 0x0000003f000e7223 */ /* 0x008fe20000010026 */
[----:B------:R-:W-:-:S02]  /*bcd0*/  FSEL R107, R26, -INF , !P6 ;  /* 0xff8000001a6b7808 */ /* 0x000fc40007000000 */
[----:B------:R-:W-:Y:S02]  /*bce0*/  FSEL R128, R37, -INF , !P2 ;  /* 0xff80000025807808 */ /* 0x000fe40005000000 */
[C---:B------:R-:W-:Y:S02]  /*bcf0*/  ISETP.GE.AND P6, PT, R32.reuse, R100, PT ;  /* 0x000000642000720c */ /* 0x040fe40003fc6270 */
[----:B------:R-:W-:Y:S01]  /*bd00*/  I2F R33, R32 ;  /* 0x0000002000217306 */ /* 0x000fe20000201400 */
[-C--:B------:R-:W-:Y:S02]  /*bd10*/  ISETP.GE.AND P2, PT, R32, R101.reuse, PT ;  /* 0x000000652000720c */ /* 0x080fe40003f46270 */
[----:B------:R-:W-:Y:S02]  /*bd20*/  FSEL R14, R14, -INF , !P1 ;  /* 0xff8000000e0e7808 */ /* 0x000fe40004800000 */
[----:B------:R-:W-:Y:S02]  /*bd30*/  ISETP.GE.AND P1, PT, R97, R101, PT ;  /* 0x000000656100720c */ /* 0x000fe40003f26270 */
[----:B------:R-:W-:Y:S01]  /*bd40*/  SHF.R.S32.HI R29, RZ, 0x1f, R54 ;  /* 0x0000001fff1d7819 */ /* 0x000fe20000011436 */
[----:B------:R-:W2:Y:S01]  /*bd50*/  MUFU.TANH R30, R30 ;  /* 0x0000001e001e7308 */ /* 0x000ea20000002400 */
[----:B-1----:R-:W-:-:S05]  /*bd60*/  FFMA.FTZ R92, R0, R65, R92 ;  /* 0x00000041005c7223 */ /* 0x002fca000001005c */
[----:B------:R-:W-:Y:S02]  /*bd70*/  FSEL R93, R92, -INF , !P5 ;  /* 0xff8000005c5d7808 */ /* 0x000fe40006800000 */
[----:B------:R-:W-:Y:S01]  /*bd80*/  MUFU.TANH R2, R94 ;  /* 0x0000005e00027308 */ /* 0x000fe20000002400 */
        /* <DEDUP_REMOVED lines=9> */
[----:B------:R1:W4:Y:S01]  /*be20*/  MUFU.TANH R36, R90 ;  /* 0x0000005a00247308 */ /* 0x0003220000002400 */
[----:B--2---:R-:W-:Y:S01]  /*be30*/  FFMA.FTZ R10, R0, R75, R43 ;  /* 0x0000004b000a7223 */ /* 0x004fe2000001002b */
[-C--:B------:R-:W-:Y:S01]  /*be40*/  ISETP.GE.AND P2, PT, R6, R101.reuse, PT ;  /* 0x000000650600720c */ /* 0x080fe20003f46270 */
[----:B------:R-:W-:Y:S01]  /*be50*/  FMUL.FTZ R6, R79, c[0x0][0x2ec] ;  /* 0x0000bb004f067a20 */ /* 0x000fe20000410000 */
[----:B------:R-:W-:Y:S02]  /*be60*/  LEA.HI R16, R29, R54, RZ, 0x2 ;  /* 0x000000361d107211 */ /* 0x000fe400078f10ff */
[----:B------:R-:W-:Y:S02]  /*be70*/  FSEL R10, R10, -INF , !P1 ;  /* 0xff8000000a0a7808 */ /* 0x000fe40004800000 */
[----:B------:R-:W-:Y:S01]  /*be80*/  I2F R35, R34 ;  /* 0x0000002200237306 */ /* 0x000fe20000201400 */
[----:B------:R-:W-:Y:S01]  /*be90*/  ISETP.GE.AND P1, PT, R58, R101, PT ;  /* 0x000000653a00720c */ /* 0x000fe20003f26270 */
[----:B---3--:R-:W-:Y:S01]  /*bea0*/  FFMA.FTZ R20, R0, R3, R20 ;  /* 0x0000000300147223 */ /* 0x008fe20000010014 */
[----:B------:R-:W-:-:S02]  /*beb0*/  LOP3.LUT R125, R16, 0xfffffffc, RZ, 0xc0, !PT ;  /* 0xfffffffc107d7812 */ /* 0x000fc400078ec0ff */
[----:B------:R-:W-:Y:S02]  /*bec0*/  FSEL R136, R136, -INF , !P1 ;  /* 0xff80000088887808 */ /* 0x000fe40004800000 */
[----:B------:R-:W-:Y:S01]  /*bed0*/  ISETP.GE.AND P1, PT, R82, R101, PT ;  /* 0x000000655200720c */ /* 0x000fe20003f26270 */
[C---:B-1----:R-:W-:Y:S01]  /*bee0*/  FFMA.FTZ R90, R0.reuse, R65, R2 ;  /* 0x00000041005a7223 */ /* 0x042fe20000010002 */
[----:B------:R-:W1:Y:S01]  /*bef0*/  MUFU.TANH R17, R17 ;  /* 0x0000001100117308 */ /* 0x000e620000002400 */
[----:B----4-:R-:W-:Y:S02]  /*bf00*/  FFMA.FTZ R36, R0, R83, R36 ;  /* 0x0000005300247223 */ /* 0x010fe40000010024 */
[----:B------:R-:W-:-:S03]  /*bf10*/  IMAD.IADD R125, R54, 0x1, -R125 ;  /* 0x00000001367d7824 */ /* 0x000fc600078e0a7d */
[----:B------:R-:W-:Y:S02]  /*bf20*/  FSEL R130, R36, -INF , !P1 ;  /* 0xff80000024827808 */ /* 0x000fe40004800000 */
[----:B------:R-:W2:Y:S01]  /*bf30*/  MUFU.TANH R2, R22 ;  /* 0x0000001600027308 */ /* 0x000ea20000002400 */
[----:B------:R-:W-:Y:S01]  /*bf40*/  BAR.SYNC.DEFER_BLOCKING 0x0 ;  /* 0x0000000000007b1d */ /* 0x000fe20000010000 */
[----:B------:R-:W-:-:S04]  /*bf50*/  ISETP.GE.AND P1, PT, R67, R101, PT ;  /* 0x000000654300720c */ /* 0x000fc80003f26270 */
[----:B------:R-:W-:Y:S02]  /*bf60*/  FSEL R90, R90, -INF , !P1 ;  /* 0xff8000005a5a7808 */ /* 0x000fe40004800000 */
[----:B------:R-:W3:Y:S01]  /*bf70*/  MUFU.TANH R23, R23 ;  /* 0x0000001700177308 */ /* 0x000ee20000002400 */
[----:B-1----:R-:W-:Y:S01]  /*bf80*/  FFMA.FTZ R17, R0, R35, R17 ;  /* 0x0000002300117223 */ /* 0x002fe20000010011 */
[----:B------:R-:W-:-:S04]  /*bf90*/  ISETP.GE.AND P1, PT, R34, R101, PT ;  /* 0x000000652200720c */ /* 0x000fc80003f26270 */
[----:B------:R-:W-:Y:S02]  /*bfa0*/  FSEL R91, R17, -INF , !P5 ;  /* 0xff800000115b7808 */ /* 0x000fe40006800000 */
[----:B------:R-:W-:Y:S01]  /*bfb0*/  I2F R19, R44 ;  /* 0x0000002c00137306 */ /* 0x000fe20000201400 */
[----:B--2---:R-:W-:Y:S01]  /*bfc0*/  FFMA.FTZ R3, R0, R3, R2 ;  /* 0x0000000300037223 */ /* 0x004fe20000010002 */
[----:B------:R-:W-:Y:S02]  /*bfd0*/  FSEL R2, R20, -INF , !P6 ;  /* 0xff80000014027808 */ /* 0x000fe40007000000 */
[----:B------:R-:W-:Y:S02]  /*bfe0*/  ISETP.GT.AND P6, PT, R129, R114, PT ;  /* 0x000000728100720c */ /* 0x000fe40003fc4270 */
[----:B------:R-:W-:Y:S02]  /*bff0*/  ISETP.GE.AND P5, PT, R44, R100, PT ;  /* 0x000000642c00720c */ /* 0x000fe40003fa6270 */
[----:B------:R-:W1:Y:S01]  /*c000*/  MUFU.TANH R25, R25 ;  /* 0x0000001900197308 */ /* 0x000e620000002400 */
[----:B---3--:R-:W-:Y:S01]  /*c010*/  FFMA.FTZ R23, R0, R35, R23 ;  /* 0x0000002300177223 */ /* 0x008fe20000010017 */
[----:B------:R-:W-:-:S04]  /*c020*/  FSEL R5, R3, -INF , !P2 ;  /* 0xff80000003057808 */ /* 0x000fc80005000000 */
        /* <DEDUP_REMOVED lines=40> */
[----:B------:R-:W-:Y:S02]  /*c2b0*/  ISETP.GE.AND P5, PT, R16, RZ, PT ;  /* 0x000000ff1000720c */ /* 0x000fe40003fa6270 */
[----:B------:R-:W-:Y:S02]  /*c2c0*/  LOP3.LUT R16, RZ, c[0x0][0x2d0], RZ, 0x33, !PT ;  /* 0x0000b400ff107a12 */ /* 0x000fe400078e33ff */
[----:B------:R-:W-:Y:S02]  /*c2d0*/  @P1 IADD3 R3, R3, 0x1, RZ ;  /* 0x0000000103031810 */ /* 0x000fe40007ffe0ff */
[----:B------:R-:W-:-:S03]  /*c2e0*/  ISETP.NE.AND P1, PT, RZ, c[0x0][0x2d0], PT ;  /* 0x0000b400ff007a0c */ /* 0x000fc60003f25270 */
[----:B------:R-:W-:-:S04]  /*c2f0*/  IMAD.MOV.U32 R17, RZ, RZ, R3 ;  /* 0x000000ffff117224 */ /* 0x000fc800078e0003 */
        /* <DEDUP_REMOVED lines=24> */
.L_x_6238:
[----:B------:R-:W-:-:S05]  /*c480*/  IMAD.MOV.U32 R19, RZ, RZ, c[0x0][0x198] ;  /* 0x00006600ff137624 */ /* 0x000fca00078e00ff */
[----:B------:R-:W-:-:S04]  /*c490*/  LEA R19, -R19, RZ, 0x6 ;  /* 0x000000ff13137211 */ /* 0x000fc800078e31ff */
[----:B------:R-:W-:Y:S02]  /*c4a0*/  SHF.R.S32.HI R16, RZ, 0x1f, R19 ;  /* 0x0000001fff107819 */ /* 0x000fe40000011413 */
.L_x_6239:
        /* <DEDUP_REMOVED lines=16> */
[----:B------:R-:W-:-:S04]  /*c5b0*/  LEA R19, P1, R3, R19, 0x5 ;  /* 0x0000001303137211 */ /* 0x000fc800078228ff */
[C-C-:B------:R-:W-:Y:S01]  /*c5c0*/  LEA.HI.X R26, R3.reuse, R16, R6.reuse, 0x5, P1 ;  /* 0x00000010031a7211 */ /* 0x140fe200008f2c06 */
[C---:B------:R-:W-:Y:S01]  /*c5d0*/  @P0 IMAD.SHL.U32 R16, R3.reuse, 0x20, RZ ;  /* 0x0000002003100824 */ /* 0x040fe200078e00ff */
[----:B------:R-:W-:-:S04]  /*c5e0*/  @P0 SHF.L.U64.HI R3, R3, 0x5, R6 ;  /* 0x0000000503030819 */ /* 0x000fc80000010206 */
        /* <DEDUP_REMOVED lines=47> */
.L_x_6237:
        /* <DEDUP_REMOVED lines=55> */
[----:B------:R-:W-:Y:S01]  /*cc50*/  LDSM.16.MT88.4 R20, [R110+0x6400] ;  /* 0x006400006e14783b */ /* 0x000fe20000004200 */
[--C-:B------:R-:W-:Y:S01]  /*cc60*/  FFMA.FTZ R26, R27, c[0x0][0x23c], -R102.reuse ;  /* 0x00008f001b1a7a23 */ /* 0x100fe20000010866 */
[----:B------:R-:W-:Y:S01]  /*cc70*/  FSEL R97, R97, RZ, P1 ;  /* 0x000000ff61617208 */ /* 0x000fe20000800000 */
[----:B------:R-:W-:-:S02]  /*cc80*/  FFMA.FTZ R30, R9, c[0x0][0x23c], -R102 ;  /* 0x00008f00091e7a23 */ /* 0x000fc40000010866 */
[----:B------:R-:W-:Y:S01]  /*cc90*/  FFMA.FTZ R25, R11, c[0x0][0x23c], -R102 ;  /* 0x00008f000b197a23 */ /* 0x000fe20000010866 */
        /* <DEDUP_REMOVED lines=8> */
[--C-:B------:R-:W-:Y:S02]  /*cd20*/  FFMA.FTZ R24, R8, c[0x0][0x23c], -R97.reuse ;  /* 0x00008f0008187a23 */ /* 0x100fe40000010861 */
[----:B------:R-:W2:Y:S01]  /*cd30*/  LDSM.16.MT88.4 R8, [R108+0x7400] ;  /* 0x007400006c08783b */ /* 0x000ea20000004200 */
[--C-:B------:R-:W-:Y:S02]  /*cd40*/  FFMA.FTZ R29, R15, c[0x0][0x23c], -R102.reuse ;  /* 0x00008f000f1d7a23 */ /* 0x100fe40000010866 */
[----:B------:R-:W3:Y:S01]  /*cd50*/  MUFU.EX2 R32, R32 ;  /* 0x0000002000207308 */ /* 0x000ee20000000800 */
[----:B-1----:R-:W-:Y:S01]  /*cd60*/  F2FP.BF16.PACK_AB R48, R98, R99 ;  /* 0x000000636230723e */ /* 0x002fe200000010ff */
[--C-:B------:R-:W-:Y:S02]  /*cd70*/  FFMA.FTZ R31, R14, c[0x0][0x23c], -R97.reuse ;  /* 0x00008f000e1f7a23 */ /* 0x100fe40000010861 */
[----:B------:R-:W-:Y:S02]  /*cd80*/  FFMA.FTZ R28, R12, c[0x0][0x23c], -R97 ;  /* 0x00008f000c1c7a23 */ /* 0x000fe40000010861 */
[----:B------:R-:W1:Y:S01]  /*cd90*/  LDSM.16.MT88.4 R12, [R110+0x7400] ;  /* 0x007400006e0c783b */ /* 0x000e620000004200 */
        /* <DEDUP_REMOVED lines=12> */
[----:B------:R-:W-:-:S04]  /*ce60*/  FADD.FTZ R98, R99, R98 ;  /* 0x0000006263627221 */ /* 0x000fc80000010000 */
[----:B------:R-:W-:-:S03]  /*ce70*/  FADD.FTZ R33, R33, R98 ;  /* 0x0000006221217221 */ /* 0x000fc60000010000 */
[----:B------:R-:W3:Y:S01]  /*ce80*/  MUFU.EX2 R34, R34 ;  /* 0x0000002200227308 */ /* 0x000ee20000000800 */
[----:B----4-:R-:W-:Y:S01]  /*ce90*/  F2FP.BF16.PACK_AB R49, R103, R104 ;  /* 0x000000686731723e */ /* 0x010fe200000010ff */
[----:B------:R-:W-:Y:S02]  /*cea0*/  FADD.FTZ R104, R104, R103 ;  /* 0x0000006768687221 */ /* 0x000fe40000010000 */
[----:B------:R-:W-:-:S04]  /*ceb0*/  FADD.FTZ R32, R32, R33 ;  /* 0x0000002120207221 */ /* 0x000fc80000010000 */
[----:B------:R-:W-:Y:S01]  /*cec0*/  MUFU.EX2 R29, R29 ;  /* 0x0000001d001d7308 */ /* 0x000fe20000000800 */
[----:B---3--:R-:W-:-:S07]  /*ced0*/  F2FP.BF16.PACK_AB R51, R34, R35 ;  /* 0x000000232233723e */ /* 0x008fce00000010ff */
[----:B------:R-:W3:Y:S01]  /*cee0*/  MUFU.EX2 R26, R26 ;  /* 0x0000001a001a7308 */ /* 0x000ee20000000800 */
[----:B------:R-:W-:-:S04]  /*cef0*/  FADD.FTZ R35, R35, R104 ;  /* 0x0000006823237221 */ /* 0x000fc80000010000 */
[----:B------:R-:W-:Y:S01]  /*cf00*/  FADD.FTZ R34, R34, R35 ;  /* 0x0000002322227221 */ /* 0x000fe20000010000 */
        /* <DEDUP_REMOVED lines=38> */
[----:B------:R-:W1:Y:S01]  /*d170*/  LDSM.16.MT88.4 R12, [R108+0x8000] ;  /* 0x008000006c0c783b */ /* 0x000e620000004200 */
[----:B------:R-:W-:Y:S06]  /*d180*/  MUFU.EX2 R90, R90 ;  /* 0x0000005a005a7308 */ /* 0x000fec0000000800 */
[----:B------:R-:W-:Y:S02]  /*d190*/  HMMA.16816.F32.BF16 R68, R48, R70, RZ ;  /* 0x000000463044723c */ /* 0x000fe400000418ff */
[----:B------:R-:W-:Y:S06]  /*d1a0*/  MUFU.EX2 R89, R89 ;  /* 0x0000005900597308 */ /* 0x000fec0000000800 */
[C---:B------:R-:W-:Y:S07]  /*d1b0*/  HMMA.16816.F32.BF16 R80, R4.reuse, R20, R80 ;  /* 0x000000140450723c */ /* 0x040fee0000041850 */
[----:B------:R-:W-:Y:S01]  /*d1c0*/  FFMA.FTZ R21, R107, c[0x0][0x23c], -R102 ;  /* 0x00008f006b157a23 */ /* 0x000fe20000010866 */
[----:B------:R-:W-:Y:S01]  /*d1d0*/  HMMA.16816.F32.BF16 R76, R4, R22, R76 ;  /* 0x00000016044c723c */ /* 0x000fe2000004184c */
[----:B------:R-:W-:-:S02]  /*d1e0*/  FFMA.FTZ R107, R136, c[0x0][0x23c], -R97 ;  /* 0x00008f00886b7a23 */ /* 0x000fc40000010861 */
[--C-:B------:R-:W-:Y:S02]  /*d1f0*/  FFMA.FTZ R20, R128, c[0x0][0x23c], -R97.reuse ;  /* 0x00008f0080147a23 */ /* 0x100fe40000010861 */
[----:B------:R-:W-:Y:S01]  /*d200*/  MUFU.EX2 R21, R21 ;  /* 0x0000001500157308 */ /* 0x000fe20000000800 */
[----:B------:R-:W-:Y:S02]  /*d210*/  FFMA.FTZ R102, R95, c[0x0][0x23c], -R102 ;  /* 0x00008f005f667a23 */ /* 0x000fe40000010866 */
[----:B--2---:R-:W-:Y:S01]  /*d220*/  HMMA.16816.F32.BF16 R36, R4, R8, R36 ;  /* 0x000000080424723c */ /* 0x004fe20000041824 */
[--C-:B------:R-:W-:Y:S02]  /*d230*/  FFMA.FTZ R22, R134, c[0x0][0x23c], -R97.reuse ;  /* 0x00008f0086167a23 */ /* 0x100fe40000010861 */
[--C-:B------:R-:W-:Y:S02]  /*d240*/  FFMA.FTZ R23, R130, c[0x0][0x23c], -R97.reuse ;  /* 0x00008f0082177a23 */ /* 0x100fe40000010861 */
[----:B------:R-:W-:Y:S01]  /*d250*/  MUFU.EX2 R107, R107 ;  /* 0x0000006b006b7308 */ /* 0x000fe20000000800 */
[----:B------:R-:W-:-:S02]  /*d260*/  FFMA.FTZ R95, R88, c[0x0][0x23c], -R97 ;  /* 0x00008f00585f7a23 */ /* 0x000fc40000010861 */
[----:B------:R-:W-:Y:S01]  /*d270*/  HMMA.16816.F32.BF16 R40, R4, R10, R40 ;  /* 0x0000000a0428723c */ /* 0x000fe20000041828 */
[----:B------:R-:W2:Y:S01]  /*d280*/  LDSM.16.MT88.4 R8, [R108+0x8400] ;  /* 0x008400006c08783b */ /* 0x000ea20000004200 */
[----:B------:R-:W-:-:S03]  /*d290*/  FFMA.FTZ R128, R94, c[0x0][0x23c], -R97 ;  /* 0x00008f005e807a23 */ /* 0x000fc60000010861 */
[----:B------:R-:W4:Y:S03]  /*d2a0*/  MUFU.EX2 R22, R22 ;  /* 0x0000001600167308 */ /* 0x000f260000000800 */
[C---:B-1----:R-:W-:Y:S05]  /*d2b0*/  HMMA.16816.F32.BF16 R44, R48.reuse, R12, RZ ;  /* 0x0000000c302c723c */ /* 0x042fea00000418ff */
[----:B------:R-:W-:Y:S03]  /*d2c0*/  MUFU.EX2 R23, R23 ;  /* 0x0000001700177308 */ /* 0x000fe60000000800 */
[----:B------:R-:W-:Y:S01]  /*d2d0*/  HMMA.16816.F32.BF16 R48, R48, R14, RZ ;  /* 0x0000000e3030723c */ /* 0x000fe200000418ff */
[----:B------:R-:W-:Y:S04]  /*d2e0*/  LDSM.16.MT88.4 R12, [R108+0x6c00] ;  /* 0x006c00006c0c783b */ /* 0x000fe80000004200 */
[----:B------:R-:W1:Y:S03]  /*d2f0*/  MUFU.EX2 R20, R20 ;  /* 0x0000001400147308 */ /* 0x000e660000000800 */
[C---:B------:R-:W-:Y:S05]  /*d300*/  HMMA.16816.F32.BF16 R72, R4.reuse, R16, R72 ;  /* 0x000000100448723c */ /* 0x040fea0000041848 */
[----:B------:R-:W5:Y:S03]  /*d310*/  MUFU.EX2 R102, R102 ;  /* 0x0000006600667308 */ /* 0x000f660000000800 */
[C---:B------:R-:W-:Y:S01]  /*d320*/  HMMA.16816.F32.BF16 R68, R4.reuse, R18, R68 ;  /* 0x000000120444723c */ /* 0x040fe20000041844 */
[----:B------:R-:W-:Y:S04]  /*d330*/  LDSM.16.MT88.4 R16, [R110+0x6c00] ;  /* 0x006c00006e10783b */ /* 0x000fe80000004200 */
[----:B------:R-:W-:Y:S03]  /*d340*/  MUFU.EX2 R95, R95 ;  /* 0x0000005f005f7308 */ /* 0x000fe60000000800 */
[C---:B--2---:R-:W-:Y:S05]  /*d350*/  HMMA.16816.F32.BF16 R44, R4.reuse, R8, R44 ;  /* 0x00000008042c723c */ /* 0x044fea000004182c */
[----:B------:R-:W2:Y:S03]  /*d360*/  MUFU.EX2 R128, R128 ;  /* 0x0000008000807308 */ /* 0x000ea60000000800 */
        /* <DEDUP_REMOVED lines=8> */
[----:B-1----:R-:W-:Y:S01]  /*d3f0*/  F2FP.BF16.PACK_AB R7, R20, R23 ;  /* 0x000000171407723e */ /* 0x002fe200000010ff */
        /* <DEDUP_REMOVED lines=25> */
[C---:B------:R-:W-:Y:S01]  /*d590*/  F2FP.BF16.PACK_AB R5, R89.reuse, R90 ;  /* 0x0000005a5905723e */ /* 0x040fe200000010ff */
[----:B------:R-:W-:Y:S01]  /*d5a0*/  FADD.FTZ R90, R90, R23 ;  /* 0x000000175a5a7221 */ /* 0x000fe20000010000 */
[----:B-----5:R-:W-:Y:S01]  /*d5b0*/  F2FP.BF16.PACK_AB R6, R102, R91 ;  /* 0x0000005b6606723e */ /* 0x020fe200000010ff */
        /* <DEDUP_REMOVED lines=87> */
.L_x_6241:
[----:B------:R-:W-:-:S05]  /*db30*/  IMAD.MOV.U32 R7, RZ, RZ, c[0x0][0x1a0] ;  /* 0x00006800ff077624 */ /* 0x000fca00078e00ff */
[----:B------:R-:W-:-:S04]  /*db40*/  LEA R7, -R7, RZ, 0x6 ;  /* 0x000000ff07077211 */ /* 0x000fc800078e31ff */
[----:B------:R-:W-:Y:S02]  /*db50*/  SHF.R.S32.HI R5, RZ, 0x1f, R7 ;  /* 0x0000001fff057819 */ /* 0x000fe40000011407 */
.L_x_6242:
        /* <DEDUP_REMOVED lines=140> */
[----:B------:R-:W-:Y:S02]  /*e420*/  FMUL.FTZ R143, R31, c[0x0][0x2ec] ;  /* 0x0000bb001f8f7a20 */ /* 0x000fe40000410000 */
[----:B------:R-:W-:Y:S01]  /*e430*/  FMUL.FTZ R29, R29, c[0x0][0x2ec] ;  /* 0x0000bb001d1d7a20 */ /* 0x000fe20000410000 */
[----:B------:R-:W-:Y:S01]  /*e440*/  MUFU.TANH R28, R28 ;  /* 0x0000001c001c7308 */ /* 0x000fe20000002400 */
[----:B------:R-:W-:Y:S02]  /*e450*/  FMUL.FTZ R25, R25, c[0x0][0x2ec] ;  /* 0x0000bb0019197a20 */ /* 0x000fe40000410000 */
[----:B------:R-:W-:-:S02]  /*e460*/  FMUL.FTZ R127, R27, c[0x0][0x2ec] ;  /* 0x0000bb001b7f7a20 */ /* 0x000fc40000410000 */
[----:B------:R-:W-:Y:S02]  /*e470*/  FMUL.FTZ R26, R26, c[0x0][0x2ec] ;  /* 0x0000bb001a1a7a20 */ /* 0x000fe40000410000 */
[----:B------:R-:W-:Y:S01]  /*e480*/  FMUL.FTZ R24, R24, c[0x0][0x2ec] ;  /* 0x0000bb0018187a20 */ /* 0x000fe20000410000 */
[----:B------:R-:W-:Y:S01]  /*e490*/  MUFU.TANH R30, R30 ;  /* 0x0000001e001e7308 */ /* 0x000fe20000002400 */
[----:B------:R-:W-:Y:S01]  /*e4a0*/  FMUL.FTZ R23, R23, c[0x0][0x2ec] ;  /* 0x0000bb0017177a20 */ /* 0x000fe20000410000 */
[C---:B-1----:R-:W-:Y:S01]  /*e4b0*/  HMMA.16816.F32.BF16 R12, R92.reuse, R90, R12 ;  /* 0x0000005a5c0c723c */ /* 0x042fe2000004180c */
[----:B------:R-:W-:Y:S02]  /*e4c0*/  FMUL.FTZ R21, R21, c[0x0][0x2ec] ;  /* 0x0000bb0015157a20 */ /* 0x000fe40000410000 */
[----:B------:R-:W-:Y:S02]  /*e4d0*/  FMUL.FTZ R20, R20, c[0x0][0x2ec] ;  /* 0x0000bb0014147a20 */ /* 0x000fe40000410000 */
[----:B------:R-:W-:Y:S01]  /*e4e0*/  FMUL.FTZ R22, R22, c[0x0][0x2ec] ;  /* 0x0000bb0016167a20 */ /* 0x000fe20000410000 */
[----:B------:R1:W-:Y:S02]  /*e4f0*/  MUFU.TANH R141, R23 ;  /* 0x00000017008d7308 */ /* 0x0003e40000002400 */
[C---:B------:R-:W-:Y:S06]  /*e500*/  HMMA.16816.F32.BF16 R16, R92.reuse, R88, R16 ;  /* 0x000000585c10723c */ /* 0x040fec0000041810 */
[----:B------:R-:W-:Y:S02]  /*e510*/  MUFU.TANH R99, R29 ;  /* 0x0000001d00637308 */ /* 0x000fe40000002400 */
[C---:B--2---:R-:W-:Y:S06]  /*e520*/  HMMA.16816.F32.BF16 R8, R92.reuse, R84, R8 ;  /* 0x000000545c08723c */ /* 0x044fec0000041808 */
[----:B------:R-:W-:Y:S01]  /*e530*/  MUFU.TANH R143, R143 ;  /* 0x0000008f008f7308 */ /* 0x000fe20000002400 */
[----:B------:R-:W-:Y:S01]  /*e540*/  IMAD R84, R129, 0x40, R124 ;  /* 0x0000004081547824 */ /* 0x000fe200078e027c */
[----:B------:R-:W-:Y:S01]  /*e550*/  HMMA.16816.F32.BF16 R4, R92, R86, R4 ;  /* 0x000000565c04723c */ /* 0x000fe20000041804 */
[----:B------:R-:W-:-:S02]  /*e560*/  FMUL.FTZ R85, R32, c[0x0][0x2ec] ;  /* 0x0000bb0020557a20 */ /* 0x000fc40000410000 */
[----:B------:R-:W-:Y:S01]  /*e570*/  FMUL.FTZ R32, R33, c[0x0][0x2ec] ;  /* 0x0000bb0021207a20 */ /* 0x000fe20000410000 */
[----:B------:R-:W-:Y:S01]  /*e580*/  IADD3 R88, R84, 0x1, RZ ;  /* 0x0000000154587810 */ /* 0x000fe20007ffe0ff */
[----:B------:R-:W-:Y:S01]  /*e590*/  FMUL.FTZ R33, R34, c[0x0][0x2ec] ;  /* 0x0000bb0022217a20 */ /* 0x000fe20000410000 */
[----:B------:R-:W-:Y:S01]  /*e5a0*/  MUFU.TANH R95, R21 ;  /* 0x00000015005f7308 */ /* 0x000fe20000002400 */
[----:B------:R-:W-:Y:S01]  /*e5b0*/  FMUL.FTZ R34, R35, c[0x0][0x2ec] ;  /* 0x0000bb0023227a20 */ /* 0x000fe20000410000 */
[----:B------:R-:W-:Y:S01]  /*e5c0*/  IADD3 R86, R84, 0x8, RZ ;  /* 0x0000000854567810 */ /* 0x000fe20007ffe0ff */
[----:B------:R-:W-:Y:S01]  /*e5d0*/  FMUL.FTZ R13, R13, c[0x0][0x2ec] ;  /* 0x0000bb000d0d7a20 */ /* 0x000fe20000410000 */
[-C--:B------:R-:W-:Y:S01]  /*e5e0*/  ISETP.GE.AND P6, PT, R88, R100.reuse, PT ;  /* 0x000000645800720c */ /* 0x080fe20003fc6270 */
[----:B------:R-:W-:Y:S01]  /*e5f0*/  FMUL.FTZ R12, R12, c[0x0][0x2ec] ;  /* 0x0000bb000c0c7a20 */ /* 0x000fe20000410000 */
[-C--:B------:R-:W-:Y:S01]  /*e600*/  ISETP.GE.AND P2, PT, R88, R101.reuse, PT ;  /* 0x000000655800720c */ /* 0x080fe20003f46270 */
[----:B------:R-:W-:Y:S01]  /*e610*/  FMUL.FTZ R18, R18, c[0x0][0x2ec] ;  /* 0x0000bb0012127a20 */ /* 0x000fe20000410000 */
[----:B------:R-:W-:Y:S01]  /*e620*/  I2F R89, R88 ;  /* 0x0000005800597306 */ /* 0x000fe20000201400 */
[----:B------:R-:W-:Y:S01]  /*e630*/  FMUL.FTZ R14, R14, c[0x0][0x2ec] ;  /* 0x0000bb000e0e7a20 */ /* 0x000fe20000410000 */
[----:B------:R-:W-:Y:S01]  /*e640*/  ISETP.GE.AND P1, PT, R86, R100, PT ;  /* 0x000000645600720c */ /* 0x000fe20003f26270 */
[----:B-1----:R-:W-:Y:S01]  /*e650*/  FMUL.FTZ R23, R8, c[0x0][0x2ec] ;  /* 0x0000bb0008177a20 */ /* 0x002fe20000410000 */
[----:B------:R-:W-:Y:S01]  /*e660*/  IADD3 R8, R84, 0x9, RZ ;  /* 0x0000000954087810 */ /* 0x000fe20007ffe0ff */
[----:B------:R-:W-:Y:S01]  /*e670*/  FMUL.FTZ R35, R9, c[0x0][0x2ec] ;  /* 0x0000bb0009237a20 */ /* 0x000fe20000410000 */
[----:B------:R-:W-:Y:S01]  /*e680*/  ISETP.GE.AND P5, PT, R86, R101, PT ;  /* 0x000000655600720c */ /* 0x000fe20003fa6270 */
[----:B------:R-:W-:Y:S01]  /*e690*/  FMUL.FTZ R19, R19, c[0x0][0x2ec] ;  /* 0x0000bb0013137a20 */ /* 0x000fe20000410000 */
[----:B------:R-:W1:Y:S01]  /*e6a0*/  MUFU.TANH R32, R32 ;  /* 0x0000002000207308 */ /* 0x000e620000002400 */
[----:B------:R-:W-:-:S02]  /*e6b0*/  FMUL.FTZ R15, R15, c[0x0][0x2ec] ;  /* 0x0000bb000f0f7a20 */ /* 0x000fc40000410000 */
[----:B------:R-:W-:Y:S02]  /*e6c0*/  FMUL.FTZ R17, R17, c[0x0][0x2ec] ;  /* 0x0000bb0011117a20 */ /* 0x000fe40000410000 */
[----:B------:R-:W-:Y:S02]  /*e6d0*/  FMUL.FTZ R16, R16, c[0x0][0x2ec] ;  /* 0x0000bb0010107a20 */ /* 0x000fe40000410000 */
[----:B------:R-:W-:Y:S01]  /*e6e0*/  FMUL.FTZ R11, R11, c[0x0][0x2ec] ;  /* 0x0000bb000b0b7a20 */ /* 0x000fe20000410000 */
[----:B------:R-:W2:Y:S01]  /*e6f0*/  MUFU.TANH R34, R34 ;  /* 0x0000002200227308 */ /* 0x000ea20000002400 */
[----:B------:R-:W-:Y:S02]  /*e700*/  FMUL.FTZ R5, R5, c[0x0][0x2ec] ;  /* 0x0000bb0005057a20 */ /* 0x000fe40000410000 */
[----:B------:R-:W-:-:S05]  /*e710*/  FMUL.FTZ R7, R7, c[0x0][0x2ec] ;  /* 0x0000bb0007077a20 */ /* 0x000fca0000410000 */
[----:B------:R-:W-:Y:S01]  /*e720*/  I2F R87, R86 ;  /* 0x0000005600577306 */ /* 0x000fe20000201400 */
[----:B-1----:R-:W-:-:S05]  /*e730*/  FFMA.FTZ R21, R0, R89, R32 ;  /* 0x0000005900157223 */ /* 0x002fca0000010020 */
[----:B------:R-:W-:Y:S02]  /*e740*/  FSEL R21, R21, -INF , !P6 ;  /* 0xff80000015157808 */ /* 0x000fe40007000000 */
[----:B------:R-:W-:Y:S01]  /*e750*/  MUFU.TANH R91, R13 ;  /* 0x0000000d005b7308 */ /* 0x000fe20000002400 */
[----:B--2---:R-:W-:Y:S01]  /*e760*/  FFMA.FTZ R9, R0, R89, R34 ;  /* 0x0000005900097223 */ /* 0x004fe20000010022 */
[----:B------:R-:W-:-:S04]  /*e770*/  ISETP.GE.AND P6, PT, R8, R100, PT ;  /* 0x000000640800720c */ /* 0x000fc80003fc6270 */
[----:B------:R-:W-:Y:S02]  /*e780*/  FSEL R9, R9, -INF , !P2 ;  /* 0xff80000009097808 */ /* 0x000fe40005000000 */
[----:B------:R1:W-:Y:S01]  /*e790*/  I2F R13, R8 ;  /* 0x00000008000d7306 */ /* 0x0003e20000201400 */
[----:B------:R-:W-:-:S07]  /*e7a0*/  ISETP.GE.AND P2, PT, R8, R101, PT ;  /* 0x000000650800720c */ /* 0x000fce0003f46270 */
[----:B------:R-:W-:Y:S08]  /*e7b0*/  MUFU.TANH R97, R25 ;  /* 0x0000001900617308 */ /* 0x000ff00000002400 */
[----:B------:R2:W-:Y:S01]  /*e7c0*/  MUFU.TANH R25, R12 ;  /* 0x0000000c00197308 */ /* 0x0005e20000002400 */
[----:B-1----:R-:W-:-:S07]  /*e7d0*/  IADD3 R8, R84, 0x11, RZ ;  /* 0x0000001154087810 */ /* 0x002fce0007ffe0ff */
[----:B------:R-:W-:Y:S01]  /*e7e0*/  MUFU.TANH R105, R18 ;  /* 0x0000001200697308 */ /* 0x000fe20000002400 */
[----:B--2---:R-:W-:-:S07]  /*e7f0*/  IADD3 R12, R84, 0x10, RZ ;  /* 0x00000010540c7810 */ /* 0x004fce0007ffe0ff */
[----:B------:R-:W-:Y:S08]  /*e800*/  MUFU.TANH R103, R14 ;  /* 0x0000000e00677308 */ /* 0x000ff00000002400 */
[----:B------:R-:W-:Y:S08]  /*e810*/  MUFU.TANH R107, R26 ;  /* 0x0000001a006b7308 */ /* 0x000ff00000002400 */
[----:B------:R-:W1:Y:S08]  /*e820*/  I2F R14, R12 ;  /* 0x0000000c000e7306 */ /* 0x000e700000201400 */
[----:B------:R-:W2:Y:S08]  /*e830*/  I2F R18, R8 ;  /* 0x0000000800127306 */ /* 0x000eb00000201400 */
[----:B------:R-:W3:Y:S01]  /*e840*/  MUFU.TANH R127, R127 ;  /* 0x0000007f007f7308 */ /* 0x000ee20000002400 */
[----:B-1----:R-:W-:-:S07]  /*e850*/  FFMA.FTZ R107, R0, R14, R107 ;  /* 0x0000000e006b7223 */ /* 0x002fce000001006b */
[----:B------:R1:W-:Y:S01]  /*e860*/  MUFU.TANH R139, R19 ;  /* 0x00000013008b7308 */ /* 0x0003e20000002400 */
[----:B--2---:R-:W-:-:S07]  /*e870*/  FFMA.FTZ R97, R0, R18, R97 ;  /* 0x0000001200617223 */ /* 0x004fce0000010061 */
[----:B------:R2:W-:Y:S01]  /*e880*/  MUFU.TANH R137, R15 ;  /* 0x0000000f00897308 */ /* 0x0005e20000002400 */
[----:B---3--:R-:W-:-:S07]  /*e890*/  FFMA.FTZ R18, R0, R18, R127 ;  /* 0x0000001200127223 */ /* 0x008fce000001007f */
[----:B------:R-:W3:Y:S01]  /*e8a0*/  MUFU.TANH R31, R24 ;  /* 0x00000018001f7308 */ /* 0x000ee20000002400 */
[----:B-1----:R-:W-:-:S05]  /*e8b0*/  FFMA.FTZ R19, R0, R87, R28 ;  /* 0x0000005700137223 */ /* 0x002fca000001001c */
[----:B------:R-:W-:Y:S02]  /*e8c0*/  FSEL R19, R19, -INF , !P1 ;  /* 0xff80000013137808 */ /* 0x000fe40004800000 */
[----:B------:R1:W-:Y:S01]  /*e8d0*/  MUFU.TANH R93, R17 ;  /* 0x00000011005d7308 */ /* 0x0003e20000002400 */
[----:B--2---:R-:W-:Y:S01]  /*e8e0*/  FFMA.FTZ R15, R0, R87, R30 ;  /* 0x00000057000f7223 */ /* 0x004fe2000001001e */
[----:B------:R-:W-:Y:S01]  /*e8f0*/  ISETP.GE.AND P1, PT, R12, R100, PT ;  /* 0x000000640c00720c */ /* 0x000fe20003f26270 */
[----:B------:R-:W-:Y:S01]  /*e900*/  FMUL.FTZ R87, R10, c[0x0][0x2ec] ;  /* 0x0000bb000a577a20 */ /* 0x000fe20000410000 */
[----:B------:R-:W-:Y:S02]  /*e910*/  IADD3 R10, R84, 0x18, RZ ;  /* 0x00000018540a7810 */ /* 0x000fe40007ffe0ff */
[----:B------:R-:W-:Y:S02]  /*e920*/  FSEL R15, R15, -INF , !P5 ;  /* 0xff8000000f0f7808 */ /* 0x000fe40006800000 */
[----:B------:R-:W-:Y:S01]  /*e930*/  ISETP.GE.AND P5, PT, R12, R101, PT ;  /* 0x000000650c00720c */ /* 0x000fe20003fa6270 */
[----:B------:R-:W-:Y:S01]  /*e940*/  MUFU.TANH R29, R20 ;  /* 0x00000014001d7308 */ /* 0x000fe20000002400 */
[----:B---3--:R-:W-:Y:S01]  /*e950*/  FFMA.FTZ R31, R0, R14, R31 ;  /* 0x0000000e001f7223 */ /* 0x008fe2000001001f */
[----:B------:R-:W-:-:S02]  /*e960*/  IADD3 R14, R84, 0x20, RZ ;  /* 0x00000020540e7810 */ /* 0x000fc40007ffe0ff */
[----:B------:R-:W-:Y:S02]  /*e970*/  FSEL R153, R107, -INF , !P5 ;  /* 0xff8000006b997808 */ /* 0x000fe40006800000 */
[----:B------:R-:W-:Y:S01]  /*e980*/  FSEL R159, R31, -INF , !P1 ;  /* 0xff8000001f9f7808 */ /* 0x000fe20004800000 */
[CC--:B-1----:R-:W-:Y:S01]  /*e990*/  FFMA.FTZ R17, R0.reuse, R13.reuse, R99 ;  /* 0x0000000d00117223 */ /* 0x0c2fe20000010063 */
[----:B------:R-:W-:Y:S01]  /*e9a0*/  MUFU.TANH R131, R22 ;  /* 0x0000001600837308 */ /* 0x000fe20000002400 */
[----:B------:R-:W-:Y:S01]  /*e9b0*/  FFMA.FTZ R13, R0, R13, R143 ;  /* 0x0000000d000d7223 */ /* 0x000fe2000001008f */
[----:B------:R-:W-:Y:S02]  /*e9c0*/  ISETP.GE.AND P1, PT, R10, R100, PT ;  /* 0x000000640a00720c */ /* 0x000fe40003f26270 */
[----:B------:R-:W-:Y:S02]  /*e9d0*/  FSEL R17, R17, -INF , !P6 ;  /* 0xff80000011117808 */ /* 0x000fe40007000000 */
[----:B------:R-:W-:-:S02]  /*e9e0*/  FSEL R13, R13, -INF , !P2 ;  /* 0xff8000000d0d7808 */ /* 0x000fc40005000000 */
[----:B------:R-:W1:Y:S01]  /*e9f0*/  I2F R12, R10 ;  /* 0x0000000a000c7306 */ /* 0x000e620000201400 */
[CC--:B------:R-:W-:Y:S02]  /*ea00*/  ISETP.GE.AND P6, PT, R8.reuse, R100.reuse, PT ;  /* 0x000000640800720c */ /* 0x0c0fe40003fc6270 */
[----:B------:R-:W-:Y:S02]  /*ea10*/  ISETP.GE.AND P2, PT, R8, R101, PT ;  /* 0x000000650800720c */ /* 0x000fe40003f46270 */
[----:B------:R-:W-:Y:S02]  /*ea20*/  IADD3 R8, R84, 0x19, RZ ;  /* 0x0000001954087810 */ /* 0x000fe40007ffe0ff */
[----:B------:R-:W-:Y:S01]  /*ea30*/  FSEL R127, R97, -INF , !P6 ;  /* 0xff800000617f7808 */ /* 0x000fe20007000000 */
[----:B------:R-:W-:Y:S01]  /*ea40*/  MUFU.TANH R27, R16 ;  /* 0x00000010001b7308 */ /* 0x000fe20000002400 */
[----:B------:R-:W-:Y:S02]  /*ea50*/  FSEL R107, R18, -INF , !P2 ;  /* 0xff800000126b7808 */ /* 0x000fe40005000000 */
[----:B------:R-:W-:-:S02]  /*ea60*/  ISETP.GE.AND P6, PT, R8, R100, PT ;  /* 0x000000640800720c */ /* 0x000fc40003fc6270 */
[-C--:B------:R-:W-:Y:S02]  /*ea70*/  ISETP.GE.AND P2, PT, R8, R101.reuse, PT ;  /* 0x000000650800720c */ /* 0x080fe40003f46270 */
[----:B------:R-:W-:Y:S01]  /*ea80*/  ISETP.GE.AND P5, PT, R10, R101, PT ;  /* 0x000000650a00720c */ /* 0x000fe20003fa6270 */
[----:B------:R2:W3:Y:S01]  /*ea90*/  I2F R16, R8 ;  /* 0x0000000800107306 */ /* 0x0004e20000201400 */
[CC--:B-1----:R-:W-:Y:S02]  /*eaa0*/  FFMA.FTZ R157, R0.reuse, R12.reuse, R29 ;  /* 0x0000000c009d7223 */ /* 0x0c2fe4000001001d */
[----:B------:R-:W-:Y:S02]  /*eab0*/  FFMA.FTZ R131, R0, R12, R131 ;  /* 0x0000000c00837223 */ /* 0x000fe40000010083 */
[----:B------:R-:W-:Y:S01]  /*eac0*/  FMUL.FTZ R29, R4, c[0x0][0x2ec] ;  /* 0x0000bb00041d7a20 */ /* 0x000fe20000410000 */
[----:B------:R-:W-:Y:S02]  /*ead0*/  FSEL R157, R157, -INF , !P1 ;  /* 0xff8000009d9d7808 */ /* 0x000fe40004800000 */
[----:B------:R-:W1:Y:S01]  /*eae0*/  I2F R10, R14 ;  /* 0x0000000e000a7306 */ /* 0x000e620000201400 */
[----:B------:R-:W-:-:S02]  /*eaf0*/  FSEL R151, R131, -INF , !P5 ;  /* 0xff80000083977808 */ /* 0x000fc40006800000 */
[C---:B------:R-:W-:Y:S02]  /*eb00*/  ISETP.GE.AND P1, PT, R14.reuse, R100, PT ;  /* 0x000000640e00720c */ /* 0x040fe40003f26270 */
[----:B------:R-:W-:Y:S02]  /*eb10*/  ISETP.GE.AND P5, PT, R14, R101, PT ;  /* 0x000000650e00720c */ /* 0x000fe40003fa6270 */
[----:B--2---:R-:W-:Y:S01]  /*eb20*/  IADD3 R8, R84, 0x21, RZ ;  /* 0x0000002154087810 */ /* 0x004fe20007ffe0ff */
[CC--:B---3--:R-:W-:Y:S01]  /*eb30*/  FFMA.FTZ R95, R0.reuse, R16.reuse, R95 ;  /* 0x00000010005f7223 */ /* 0x0c8fe2000001005f */
[----:B------:R-:W-:Y:S01]  /*eb40*/  MUFU.TANH R23, R23 ;  /* 0x0000001700177308 */ /* 0x000fe20000002400 */
[----:B------:R-:W-:Y:S01]  /*eb50*/  FFMA.FTZ R99, R0, R16, R141 ;  /* 0x0000001000637223 */ /* 0x000fe2000001008d */
[----:B------:R-:W-:Y:S02]  /*eb60*/  IADD3 R16, R84, 0x28, RZ ;  /* 0x0000002854107810 */ /* 0x000fe40007ffe0ff */
[----:B------:R-:W-:-:S02]  /*eb70*/  FSEL R155, R95, -INF , !P6 ;  /* 0xff8000005f9b7808 */ /* 0x000fc40007000000 */
[----:B------:R-:W-:Y:S01]  /*eb80*/  FSEL R99, R99, -INF , !P2 ;  /* 0xff80000063637808 */ /* 0x000fe20005000000 */
[----:B-1----:R-:W-:Y:S01]  /*eb90*/  FFMA.FTZ R149, R0, R10, R27 ;  /* 0x0000000a00957223 */ /* 0x002fe2000001001b */
[----:B------:R1:W2:Y:S01]  /*eba0*/  I2F R12, R8 ;  /* 0x00000008000c7306 */ /* 0x0002a20000201400 */
[----:B------:R-:W-:Y:S01]  /*ebb0*/  ISETP.GE.AND P6, PT, R8, R100, PT ;  /* 0x000000640800720c */ /* 0x000fe20003fc6270 */
[----:B------:R-:W-:Y:S01]  /*ebc0*/  FFMA.FTZ R105, R0, R10, R105 ;  /* 0x0000000a00697223 */ /* 0x000fe20000010069 */
[----:B------:R-:W-:Y:S01]  /*ebd0*/  ISETP.GE.AND P2, PT, R8, R101, PT ;  /* 0x000000650800720c */ /* 0x000fe20003f46270 */
[----:B------:R-:W-:Y:S01]  /*ebe0*/  FMUL.FTZ R27, R6, c[0x0][0x2ec] ;  /* 0x0000bb00061b7a20 */ /* 0x000fe20000410000 */
[----:B------:R-:W-:Y:S02]  /*ebf0*/  FSEL R149, R149, -INF , !P1 ;  /* 0xff80000095957808 */ /* 0x000fe40004800000 */
[----:B------:R-:W-:Y:S01]  /*ec00*/  FSEL R141, R105, -INF , !P5 ;  /* 0xff800000698d7808 */ /* 0x000fe20006800000 */
[----:B------:R-:W3:Y:S01]  /*ec10*/  I2F R4, R16 ;  /* 0x0000001000047306 */ /* 0x000ee20000201400 */
[----:B------:R-:W-:-:S02]  /*ec20*/  ISETP.GE.AND P1, PT, R16, R100, PT ;  /* 0x000000641000720c */ /* 0x000fc40003f26270 */
[-C--:B------:R-:W-:Y:S02]  /*ec30*/  ISETP.GE.AND P5, PT, R16, R101.reuse, PT ;  /* 0x000000651000720c */ /* 0x080fe40003fa6270 */
[----:B-1----:R-:W-:Y:S01]  /*ec40*/  IADD3 R8, R84, 0x29, RZ ;  /* 0x0000002954087810 */ /* 0x002fe20007ffe0ff */
[CC--:B--2---:R-:W-:Y:S02]  /*ec50*/  FFMA.FTZ R93, R0.reuse, R12.reuse, R93 ;  /* 0x0000000c005d7223 */ /* 0x0c4fe4000001005d */
[----:B------:R-:W-:Y:S01]  /*ec60*/  MUFU.TANH R87, R87 ;  /* 0x0000005700577308 */ /* 0x000fe20000002400 */
[----:B------:R-:W-:Y:S01]  /*ec70*/  FFMA.FTZ R139, R0, R12, R139 ;  /* 0x0000000c008b7223 */ /* 0x000fe2000001008b */
[----:B------:R-:W-:Y:S02]  /*ec80*/  IADD3 R12, R84, 0x30, RZ ;  /* 0x00000030540c7810 */ /* 0x000fe40007ffe0ff */
[----:B------:R-:W-:Y:S02]  /*ec90*/  FSEL R147, R93, -INF , !P6 ;  /* 0xff8000005d937808 */ /* 0x000fe40007000000 */
[----:B------:R-:W-:Y:S01]  /*eca0*/  FSEL R139, R139, -INF , !P2 ;  /* 0xff8000008b8b7808 */ /* 0x000fe20005000000 */
[----:B---3--:R-:W-:Y:S01]  /*ecb0*/  FFMA.FTZ R25, R0, R4, R25 ;  /* 0x0000000400197223 */ /* 0x008fe20000010019 */
[----:B------:R1:W2:Y:S01]  /*ecc0*/  I2F R10, R8 ;  /* 0x00000008000a7306 */ /* 0x0002a20000201400 */
[----:B------:R-:W-:Y:S01]  /*ecd0*/  ISETP.GE.AND P6, PT, R8, R100, PT ;  /* 0x000000640800720c */ /* 0x000fe20003fc6270 */
[----:B------:R-:W-:Y:S01]  /*ece0*/  FFMA.FTZ R16, R0, R4, R103 ;  /* 0x0000000400107223 */ /* 0x000fe20000010067 */
[----:B------:R-:W-:-:S02]  /*ecf0*/  ISETP.GE.AND P2, PT, R8, R101, PT ;  /* 0x000000650800720c */ /* 0x000fc40003f46270 */
[----:B------:R-:W-:Y:S02]  /*ed00*/  FSEL R145, R25, -INF , !P1 ;  /* 0xff80000019917808 */ /* 0x000fe40004800000 */
[----:B------:R-:W-:Y:S01]  /*ed10*/  ISETP.GE.AND P1, PT, R12, R100, PT ;  /* 0x000000640c00720c */ /* 0x000fe20003f26270 */
[----:B------:R-:W3:Y:S01]  /*ed20*/  I2F R6, R12 ;  /* 0x0000000c00067306 */ /* 0x000ee20000201400 */
[----:B-1----:R-:W-:-:S07]  /*ed30*/  IADD3 R8, R84, 0x31, RZ ;  /* 0x0000003154087810 */ /* 0x002fce0007ffe0ff */
[----:B------:R-:W-:Y:S01]  /*ed40*/  MUFU.TANH R11, R11 ;  /* 0x0000000b000b7308 */ /* 0x000fe20000002400 */
[CC--:B--2---:R-:W-:Y:S02]  /*ed50*/  FFMA.FTZ R91, R0.reuse, R10.reuse, R91 ;  /* 0x0000000a005b7223 */ /* 0x0c4fe4000001005b */
[----:B------:R-:W-:Y:S01]  /*ed60*/  FFMA.FTZ R103, R0, R10, R137 ;  /* 0x0000000a00677223 */ /* 0x000fe20000010089 */
[----:B------:R-:W-:Y:S02]  /*ed70*/  IADD3 R10, R84, 0x38, RZ ;  /* 0x00000038540a7810 */ /* 0x000fe40007ffe0ff */
[----:B------:R-:W-:Y:S01]  /*ed80*/  FSEL R143, R91, -INF , !P6 ;  /* 0xff8000005b8f7808 */ /* 0x000fe20007000000 */
[CC--:B---3--:R-:W-:Y:S01]  /*ed90*/  FFMA.FTZ R23, R0.reuse, R6.reuse, R23 ;  /* 0x0000000600177223 */ /* 0x0c8fe20000010017 */
[----:B------:R-:W1:Y:S01]  /*eda0*/  I2F R14, R8 ;  /* 0x00000008000e7306 */ /* 0x000e620000201400 */
[----:B------:R-:W-:Y:S01]  /*edb0*/  FSEL R103, R103, -INF , !P2 ;  /* 0xff80000067677808 */ /* 0x000fe20005000000 */
[----:B------:R-:W-:Y:S01]  /*edc0*/  FFMA.FTZ R87, R0, R6, R87 ;  /* 0x0000000600577223 */ /* 0x000fe20000010057 */
[----:B------:R-:W-:-:S02]  /*edd0*/  ISETP.GE.AND P6, PT, R8, R100, PT ;  /* 0x000000640800720c */ /* 0x000fc40003fc6270 */
[-C--:B------:R-:W-:Y:S02]  /*ede0*/  ISETP.GE.AND P2, PT, R8, R101.reuse, PT ;  /* 0x000000650800720c */ /* 0x080fe40003f46270 */
[C---:B------:R-:W-:Y:S01]  /*edf0*/  IADD3 R6, R84.reuse, 0x39, RZ ;  /* 0x0000003954067810 */ /* 0x040fe20007ffe0ff */
[----:B------:R-:W-:Y:S01]  /*ee00*/  MUFU.TANH R85, R85 ;  /* 0x0000005500557308 */ /* 0x000fe20000002400 */
[----:B------:R-:W-:Y:S02]  /*ee10*/  FSEL R104, R23, -INF , !P1 ;  /* 0xff80000017687808 */ /* 0x000fe40004800000 */
[----:B------:R-:W-:Y:S02]  /*ee20*/  ISETP.GE.AND P1, PT, R84, R100, PT ;  /* 0x000000645400720c */ /* 0x000fe40003f26270 */
[----:B------:R-:W-:Y:S02]  /*ee30*/  FSEL R137, R16, -INF , !P5 ;  /* 0xff80000010897808 */ /* 0x000fe40006800000 */
[----:B------:R-:W-:Y:S01]  /*ee40*/  ISETP.GE.AND P5, PT, R12, R101, PT ;  /* 0x000000650c00720c */ /* 0x000fe20003fa6270 */
[----:B------:R-:W2:Y:S01]  /*ee50*/  I2F R4, R84 ;  /* 0x0000005400047306 */ /* 0x000ea20000201400 */
[----:B-1----:R-:W-:-:S02]  /*ee60*/  FFMA.FTZ R91, R0, R14, R11 ;  /* 0x0000000e005b7223 */ /* 0x002fc4000001000b */
[----:B------:R-:W-:Y:S02]  /*ee70*/  FSEL R97, R87, -INF , !P5 ;  /* 0xff80000057617808 */ /* 0x000fe40006800000 */
[-C--:B------:R-:W-:Y:S02]  /*ee80*/  ISETP.GE.AND P5, PT, R84, R101.reuse, PT ;  /* 0x000000655400720c */ /* 0x080fe40003fa6270 */
[----:B------:R-:W-:Y:S01]  /*ee90*/  FSEL R91, R91, -INF , !P2 ;  /* 0xff8000005b5b7808 */ /* 0x000fe20005000000 */
[----:B------:R-:W1:Y:S01]  /*eea0*/  MUFU.TANH R33, R33 ;  /* 0x0000002100217308 */ /* 0x000e620000002400 */
[----:B------:R-:W-:-:S07]  /*eeb0*/  ISETP.GE.AND P2, PT, R10, R101, PT ;  /* 0x000000650a00720c */ /* 0x000fce0003f46270 */
[----:B------:R-:W3:Y:S01]  /*eec0*/  MUFU.TANH R35, R35 ;  /* 0x0000002300237308 */ /* 0x000ee20000002400 */
[----:B--2---:R-:W-:-:S07]  /*eed0*/  FFMA.FTZ R85, R0, R4, R85 ;  /* 0x0000000400557223 */ /* 0x004fce0000010055 */
[----:B------:R-:W-:Y:S01]  /*eee0*/  MUFU.TANH R29, R29 ;  /* 0x0000001d001d7308 */ /* 0x000fe20000002400 */
[C---:B-1----:R-:W-:Y:S01]  /*eef0*/  FFMA.FTZ R33, R0.reuse, R4, R33 ;  /* 0x0000000400217223 */ /* 0x042fe20000010021 */
[----:B------:R-:W-:Y:S01]  /*ef00*/  FSEL R4, R85, -INF , !P1 ;  /* 0xff80000055047808 */ /* 0x000fe20004800000 */
[----:B------:R-:W-:Y:S01]  /*ef10*/  BAR.SYNC.DEFER_BLOCKING 0x0 ;  /* 0x0000000000007b1d */ /* 0x000fe20000010000 */
[----:B------:R-:W-:Y:S01]  /*ef20*/  ISETP.GT.AND P1, PT, R129, R114, PT ;  /* 0x000000728100720c */ /* 0x000fe20003f24270 */
[----:B---3--:R-:W-:-:S04]  /*ef30*/  FFMA.FTZ R35, R0, R14, R35 ;  /* 0x0000000e00237223 */ /* 0x008fc80000010023 */
[----:B------:R-:W-:Y:S01]  /*ef40*/  MUFU.TANH R27, R27 ;  /* 0x0000001b001b7308 */ /* 0x000fe20000002400 */
[----:B------:R-:W-:Y:S02]  /*ef50*/  FSEL R106, R35, -INF , !P6 ;  /* 0xff800000236a7808 */ /* 0x000fe40007000000 */
[----:B------:R-:W-:-:S05]  /*ef60*/  ISETP.GE.AND P6, PT, R10, R100, PT ;  /* 0x000000640a00720c */ /* 0x000fca0003fc6270 */
[----:B------:R-:W1:Y:S08]  /*ef70*/  I2F R8, R10 ;  /* 0x0000000a00087306 */ /* 0x000e700000201400 */
[----:B------:R-:W-:Y:S08]  /*ef80*/  MUFU.TANH R5, R5 ;  /* 0x0000000500057308 */ /* 0x000ff00000002400 */
[----:B------:R-:W2:Y:S01]  /*ef90*/  I2F R11, R6 ;  /* 0x00000006000b7306 */ /* 0x000ea20000201400 */
[----:B-1----:R-:W-:-:S02]  /*efa0*/  FFMA.FTZ R29, R0, R8, R29 ;  /* 0x00000008001d7223 */ /* 0x002fc4000001001d */
[----:B------:R-:W-:-:S03]  /*efb0*/  FFMA.FTZ R27, R0, R8, R27 ;  /* 0x00000008001b7223 */ /* 0x000fc6000001001b */
[----:B------:R-:W-:Y:S02]  /*efc0*/  FSEL R105, R29, -INF , !P6 ;  /* 0xff8000001d697808 */ /* 0x000fe40007000000 */
[----:B------:R-:W1:Y:S01]  /*efd0*/  MUFU.TANH R7, R7 ;  /* 0x0000000700077308 */ /* 0x000e620000002400 */
[----:B------:R-:W-:Y:S02]  /*efe0*/  FSEL R93, R27, -INF , !P2 ;  /* 0xff8000001b5d7808 */ /* 0x000fe40005000000 */
[C---:B------:R-:W-:Y:S02]  /*eff0*/  ISETP.GE.AND P6, PT, R6.reuse, R100, PT ;  /* 0x000000640600720c */ /* 0x040fe40003fc6270 */
[----:B------:R-:W-:Y:S01]  /*f000*/  ISETP.GE.AND P2, PT, R6, R101, PT ;  /* 0x000000650600720c */ /* 0x000fe20003f46270 */
[----:B--2---:R-:W-:Y:S01]  /*f010*/  FFMA.FTZ R131, R0, R11, R5 ;  /* 0x0000000b00837223 */ /* 0x004fe20000010005 */
[----:B------:R-:W-:-:S04]  /*f020*/  FSEL R5, R33, -INF , !P5 ;  /* 0xff80000021057808 */ /* 0x000fc80006800000 */
[----:B------:R-:W-:Y:S01]  /*f030*/  FSEL R131, R131, -INF , !P6 ;  /* 0xff80000083837808 */ /* 0x000fe20007000000 */
[----:B-1----:R-:W-:-:S05]  /*f040*/  FFMA.FTZ R7, R0, R11, R7 ;  /* 0x0000000b00077223 */ /* 0x002fca0000010007 */
        /* <DEDUP_REMOVED lines=63> */
.L_x_6244:
[----:B------:R-:W-:-:S05]  /*f440*/  IMAD.MOV.U32 R12, RZ, RZ, c[0x0][0x198] ;  /* 0x00006600ff0c7624 */ /* 0x000fca00078e00ff */
[----:B------:R-:W-:-:S04]  /*f450*/  LEA R12, -R12, RZ, 0x6 ;  /* 0x000000ff0c0c7211 */ /* 0x000fc800078e31ff */
[----:B------:R-:W-:Y:S02]  /*f460*/  SHF.R.S32.HI R10, RZ, 0x1f, R12 ;  /* 0x0000001fff0a7819 */ /* 0x000fe4000001140c */
.L_x_6245:
        /* <DEDUP_REMOVED lines=56> */
.L_x_6243:
        /* <DEDUP_REMOVED lines=57> */
[----:B------:R-:W-:Y:S01]  /*fb80*/  LDSM.16.MT88.4 R16, [R108+0x6000] ;  /* 0x006000006c10783b */ /* 0x000fe20000004200 */
[----:B------:R-:W-:-:S02]  /*fb90*/  FADD.FTZ R3, R2, -R3 ;  /* 0x8000000302037221 */ /* 0x000fc40000010000 */
[--C-:B------:R-:W-:Y:S02]  /*fba0*/  FFMA.FTZ R85, R5, c[0x0][0x23c], -R96.reuse ;  /* 0x00008f0005557a23 */ /* 0x100fe40000010860 */
[----:B------:R-:W-:Y:S01]  /*fbb0*/  FMUL.FTZ R92, R3, c[0x0][0x23c] ;  /* 0x00008f00035c7a20 */ /* 0x000fe20000410000 */
[----:B------:R-:W1:Y:S01]  /*fbc0*/  MUFU.EX2 R98, R98 ;  /* 0x0000006200627308 */ /* 0x000e620000000800 */
[--C-:B------:R-:W-:Y:S02]  /*fbd0*/  FFMA.FTZ R86, R9, c[0x0][0x23c], -R96.reuse ;  /* 0x00008f0009567a23 */ /* 0x100fe40000010860 */
[--C-:B------:R-:W-:Y:S01]  /*fbe0*/  FFMA.FTZ R3, R15, c[0x0][0x23c], -R96.reuse ;  /* 0x00008f000f037a23 */ /* 0x100fe20000010860 */
[----:B------:R-:W-:Y:S01]  /*fbf0*/  LDSM.16.MT88.4 R8, [R110+0x6000] ;  /* 0x006000006e08783b */ /* 0x000fe20000004200 */
[----:B------:R-:W-:Y:S02]  /*fc00*/  FFMA.FTZ R2, R13, c[0x0][0x23c], -R96 ;  /* 0x00008f000d027a23 */ /* 0x000fe40000010860 */
[--C-:B------:R-:W-:Y:S01]  /*fc10*/  FFMA.FTZ R130, R159, c[0x0][0x23c], -R134.reuse ;  /* 0x00008f009f827a23 */ /* 0x100fe20000010886 */
[----:B------:R-:W2:Y:S01]  /*fc20*/  MUFU.EX2 R92, R92 ;  /* 0x0000005c005c7308 */ /* 0x000ea20000000800 */
[----:B------:R-:W-:-:S02]  /*fc30*/  FFMA.FTZ R127, R127, c[0x0][0x23c], -R134 ;  /* 0x00008f007f7f7a23 */ /* 0x000fc40000010886 */
[--C-:B------:R-:W-:Y:S02]  /*fc40*/  FFMA.FTZ R102, R157, c[0x0][0x23c], -R134.reuse ;  /* 0x00008f009d667a23 */ /* 0x100fe40000010886 */
[----:B------:R-:W-:Y:S02]  /*fc50*/  FFMA.FTZ R101, R155, c[0x0][0x23c], -R134 ;  /* 0x00008f009b657a23 */ /* 0x000fe40000010886 */
[----:B------:R-:W-:Y:S01]  /*fc60*/  FFMA.FTZ R126, R153, c[0x0][0x23c], -R96 ;  /* 0x00008f00997e7a23 */ /* 0x000fe20000010860 */
[----:B------:R-:W3:Y:S01]  /*fc70*/  MUFU.EX2 R84, R84 ;  /* 0x0000005400547308 */ /* 0x000ee20000000800 */
[-C--:B-1----:R-:W-:Y:S02]  /*fc80*/  FMUL.FTZ R28, R56, R98.reuse ;  /* 0x00000062381c7220 */ /* 0x082fe40000410000 */
[-C--:B------:R-:W-:Y:S02]  /*fc90*/  FMUL.FTZ R29, R57, R98.reuse ;  /* 0x00000062391d7220 */ /* 0x080fe40000410000 */
[----:B------:R-:W-:-:S02]  /*fca0*/  FMUL.FTZ R4, R80, R98 ;  /* 0x0000006250047220 */ /* 0x000fc40000410000 */
[----:B------:R-:W-:Y:S01]  /*fcb0*/  FMUL.FTZ R5, R81, R98 ;  /* 0x0000006251057220 */ /* 0x000fe20000410000 */
[----:B------:R-:W-:Y:S01]  /*fcc0*/  MUFU.EX2 R87, R87 ;  /* 0x0000005700577308 */ /* 0x000fe20000000800 */
[-C--:B--2---:R-:W-:Y:S02]  /*fcd0*/  FMUL.FTZ R30, R58, R92.reuse ;  /* 0x0000005c3a1e7220 */ /* 0x084fe40000410000 */
[-C--:B------:R-:W-:Y:S02]  /*fce0*/  FMUL.FTZ R31, R59, R92.reuse ;  /* 0x0000005c3b1f7220 */ /* 0x080fe40000410000 */
[----:B------:R-:W1:Y:S01]  /*fcf0*/  LDSM.16.MT88.4 R56, [R110+0x8000] ;  /* 0x008000006e38783b */ /* 0x000e620000004200 */
[-C--:B------:R-:W-:Y:S02]  /*fd00*/  FMUL.FTZ R6, R82, R92.reuse ;  /* 0x0000005c52067220 */ /* 0x080fe40000410000 */
[----:B------:R-:W2:Y:S01]  /*fd10*/  MUFU.EX2 R88, R88 ;  /* 0x0000005800587308 */ /* 0x000ea20000000800 */
[----:B------:R-:W-:Y:S01]  /*fd20*/  FMUL.FTZ R7, R83, R92 ;  /* 0x0000005c53077220 */ /* 0x000fe20000410000 */
[----:B---3--:R-:W-:Y:S01]  /*fd30*/  F2FP.BF16.PACK_AB R80, R84, R95 ;  /* 0x0000005f5450723e */ /* 0x008fe200000010ff */
[----:B------:R-:W-:-:S02]  /*fd40*/  FMUL.FTZ R52, R52, R98 ;  /* 0x0000006234347220 */ /* 0x000fc40000410000 */
[----:B------:R-:W-:Y:S02]  /*fd50*/  FMUL.FTZ R53, R53, R98 ;  /* 0x0000006235357220 */ /* 0x000fe40000410000 */
[-C--:B------:R-:W-:Y:S01]  /*fd60*/  FMUL.FTZ R54, R54, R92.reuse ;  /* 0x0000005c36367220 */ /* 0x080fe20000410000 */
[----:B------:R-:W-:Y:S01]  /*fd70*/  MUFU.EX2 R85, R85 ;  /* 0x0000005500557308 */ /* 0x000fe20000000800 */
[----:B------:R-:W-:Y:S02]  /*fd80*/  FMUL.FTZ R55, R55, R92 ;  /* 0x0000005c37377220 */ /* 0x000fe40000410000 */
[-C--:B------:R-:W-:Y:S02]  /*fd90*/  FMUL.FTZ R20, R64, R98.reuse ;  /* 0x0000006240147220 */ /* 0x080fe40000410000 */
[----:B------:R-:W-:Y:S02]  /*fda0*/  FMUL.FTZ R21, R65, R98 ;  /* 0x0000006241157220 */ /* 0x000fe40000410000 */
[-C--:B------:R-:W-:Y:S01]  /*fdb0*/  FMUL.FTZ R22, R66, R92.reuse ;  /* 0x0000005c42167220 */ /* 0x080fe20000410000 */
[----:B------:R-:W3:Y:S01]  /*fdc0*/  MUFU.EX2 R86, R86 ;  /* 0x0000005600567308 */ /* 0x000ee20000000800 */
        /* <DEDUP_REMOVED lines=10> */
[----:B---3--:R-:W-:Y:S01]  /*fe70*/  F2FP.BF16.PACK_AB R81, R86, R85 ;  /* 0x000000555651723e */ /* 0x008fe200000010ff */
        /* <DEDUP_REMOVED lines=20> */
[----:B------:R-:W3:Y:S01]  /*ffc0*/  LDSM.16.MT88.4 R52, [R108+0x8000] ;  /* 0x008000006c34783b */ /* 0x000ee20000004200 */
[----:B------:R-:W-:-:S02]  /*ffd0*/  FMUL.FTZ R68, R68, R98 ;  /* 0x0000006244447220 */ /* 0x000fc40000410000 */
[----:B------:R-:W-:Y:S01]  /*ffe0*/  FMUL.FTZ R69, R69, R98 ;  /* 0x0000006245457220 */ /* 0x000fe20000410000 */
[----:B------:R-:W-:Y:S01]  /*fff0*/  MUFU.EX2 R101, R101 ;  /* 0x0000006500657308 */ /* 0x000fe20000000800 */
[-C--:B------:R-:W-:Y:S02]  /*10000*/  FMUL.FTZ R70, R70, R92.reuse ;  /* 0x0000005c46467220 */ /* 0x080fe40000410000 */
[C---:B------:R-:W-:Y:S01]  /*10010*/  HMMA.16816.F32.BF16 R20, R80.reuse, R24, R20 ;  /* 0x000000185014723c */ /* 0x040fe20000041814 */
[----:B------:R-:W-:Y:S02]  /*10020*/  FMUL.FTZ R71, R71, R92 ;  /* 0x0000005c47477220 */ /* 0x000fe40000410000 */
[--C-:B------:R-:W-:Y:S02]  /*10030*/  FFMA.FTZ R107, R107, c[0x0][0x23c], -R96.reuse ;  /* 0x00008f006b6b7a23 */ /* 0x100fe40000010860 */
[--C-:B------:R-:W-:Y:S01]  /*10040*/  FFMA.FTZ R100, R151, c[0x0][0x23c], -R96.reuse ;  /* 0x00008f0097647a23 */ /* 0x100fe20000010860 */
[----:B------:R-:W-:Y:S01]  /*10050*/  MUFU.EX2 R126, R126 ;  /* 0x0000007e007e7308 */ /* 0x000fe20000000800 */
[----:B------:R-:W-:Y:S01]  /*10060*/  FFMA.FTZ R99, R99, c[0x0][0x23c], -R96 ;  /* 0x00008f0063637a23 */ /* 0x000fe20000010860 */
[----:B------:R-:W-:Y:S01]  /*10070*/  HMMA.16816.F32.BF16 R24, R80, R26, R60 ;  /* 0x0000001a5018723c */ /* 0x000fe2000004183c */
[----:B------:R-:W4:Y:S01]  /*10080*/  LDSM.16.MT88.4 R60, [R110+0x6400] ;  /* 0x006400006e3c783b */ /* 0x000f220000004200 */
[----:B------:R-:W-:-:S02]  /*10090*/  FMUL.FTZ R44, R44, R98 ;  /* 0x000000622c2c7220 */ /* 0x000fc40000410000 */
[----:B------:R-:W-:Y:S02]  /*100a0*/  FMUL.FTZ R45, R45, R98 ;  /* 0x000000622d2d7220 */ /* 0x000fe40000410000 */
[----:B------:R-:W5:Y:S01]  /*100b0*/  MUFU.EX2 R107, R107 ;  /* 0x0000006b006b7308 */ /* 0x000f620000000800 */
[-C--:B------:R-:W-:Y:S01]  /*100c0*/  FMUL.FTZ R46, R46, R92.reuse ;  /* 0x0000005c2e2e7220 */ /* 0x080fe20000410000 */
        /* <DEDUP_REMOVED lines=9> */
[--C-:B------:R-:W-:Y:S02]  /*10160*/  FFMA.FTZ R138, R149, c[0x0][0x23c], -R134.reuse ;  /* 0x00008f00958a7a23 */ /* 0x100fe40000010886 */
[----:B------:R-:W1:Y:S01]  /*10170*/  MUFU.EX2 R99, R99 ;  /* 0x0000006300637308 */ /* 0x000e620000000800 */
[--C-:B------:R-:W-:Y:S01]  /*10180*/  FFMA.FTZ R147, R147, c[0x0][0x23c], -R134.reuse ;  /* 0x00008f0093937a23 */ /* 0x100fe20000010886 */
[C---:B------:R-:W-:Y:S01]  /*10190*/  HMMA.16816.F32.BF16 R4, R80.reuse, R8, R4 ;  /* 0x000000085004723c */ /* 0x040fe20000041804 */
[--C-:B------:R-:W-:Y:S02]  /*101a0*/  FFMA.FTZ R136, R145, c[0x0][0x23c], -R134.reuse ;  /* 0x00008f0091887a23 */ /* 0x100fe40000010886 */
[----:B------:R-:W-:Y:S02]  /*101b0*/  FFMA.FTZ R143, R143, c[0x0][0x23c], -R134 ;  /* 0x00008f008f8f7a23 */ /* 0x000fe40000010886 */
[--C-:B------:R-:W-:Y:S01]  /*101c0*/  FFMA.FTZ R141, R141, c[0x0][0x23c], -R96.reuse ;  /* 0x00008f008d8d7a23 */ /* 0x100fe20000010860 */
[----:B------:R-:W-:Y:S01]  /*101d0*/  MUFU.EX2 R138, R138 ;  /* 0x0000008a008a7308 */ /* 0x000fe20000000800 */
[--C-:B------:R-:W-:Y:S01]  /*101e0*/  FFMA.FTZ R142, R139, c[0x0][0x23c], -R96.reuse ;  /* 0x00008f008b8e7a23 */ /* 0x100fe20000010860 */
[----:B------:R-:W-:Y:S01]  /*101f0*/  HMMA.16816.F32.BF16 R12, R80, R16, R12 ;  /* 0x00000010500c723c */ /* 0x000fe2000004180c */
[----:B------:R-:W-:-:S02]  /*10200*/  FFMA.FTZ R137, R137, c[0x0][0x23c], -R96 ;  /* 0x00008f0089897a23 */ /* 0x000fc40000010860 */
[----:B------:R-:W-:Y:S02]  /*10210*/  FFMA.FTZ R140, R103, c[0x0][0x23c], -R96 ;  /* 0x00008f00678c7a23 */ /* 0x000fe40000010860 */
[--C-:B------:R-:W-:Y:S01]  /*10220*/  FFMA.FTZ R64, R104, c[0x0][0x23c], -R134.reuse ;  /* 0x00008f0068407a23 */ /* 0x100fe20000010886 */
[----:B------:R-:W-:Y:S01]  /*10230*/  MUFU.EX2 R147, R147 ;  /* 0x0000009300937308 */ /* 0x000fe20000000800 */
[--C-:B------:R-:W-:Y:S01]  /*10240*/  FFMA.FTZ R104, R106, c[0x0][0x23c], -R134.reuse ;  /* 0x00008f006a687a23 */ /* 0x100fe20000010886 */
[C---:B------:R-:W-:Y:S01]  /*10250*/  HMMA.16816.F32.BF16 R8, R80.reuse, R10, R76 ;  /* 0x0000000a5008723c */ /* 0x040fe2000004184c */
[----:B------:R-:W-:Y:S01]  /*10260*/  LDSM.16.MT88.4 R76, [R110+0x6c00] ;  /* 0x006c00006e4c783b */ /* 0x000fe20000004200 */
[--C-:B------:R-:W-:Y:S02]  /*10270*/  FFMA.FTZ R103, R105, c[0x0][0x23c], -R134.reuse ;  /* 0x00008f0069677a23 */ /* 0x100fe40000010886 */
[----:B------:R-:W-:Y:S02]  /*10280*/  FFMA.FTZ R106, R131, c[0x0][0x23c], -R134 ;  /* 0x00008f00836a7a23 */ /* 0x000fe40000010886 */
[----:B------:R-:W-:Y:S01]  /*10290*/  MUFU.EX2 R136, R136 ;  /* 0x0000008800887308 */ /* 0x000fe20000000800 */
[--C-:B------:R-:W-:Y:S01]  /*102a0*/  FFMA.FTZ R134, R91, c[0x0][0x23c], -R96.reuse ;  /* 0x00008f005b867a23 */ /* 0x100fe20000010860 */
[----:B------:R-:W-:Y:S01]  /*102b0*/  HMMA.16816.F32.BF16 R16, R80, R18, R68 ;  /* 0x000000125010723c */ /* 0x000fe20000041844 */
[--C-:B------:R-:W-:Y:S01]  /*102c0*/  FFMA.FTZ R97, R97, c[0x0][0x23c], -R96.reuse ;  /* 0x00008f0061617a23 */ /* 0x100fe20000010860 */
[----:B------:R-:W-:Y:S01]  /*102d0*/  LDSM.16.MT88.4 R68, [R108+0x6c00] ;  /* 0x006c00006c44783b */ /* 0x000fe20000004200 */
[----:B------:R-:W-:-:S02]  /*102e0*/  FFMA.FTZ R91, R93, c[0x0][0x23c], -R96 ;  /* 0x00008f005d5b7a23 */ /* 0x000fc40000010860 */
[----:B------:R-:W-:Y:S01]  /*102f0*/  FFMA.FTZ R94, R94, c[0x0][0x23c], -R96 ;  /* 0x00008f005e5e7a23 */ /* 0x000fe20000010860 */
[----:B------:R-:W-:Y:S01]  /*10300*/  MUFU.EX2 R143, R143 ;  /* 0x0000008f008f7308 */ /* 0x000fe20000000800 */
[----:B------:R-:W-:Y:S01]  /*10310*/  FFMA.FTZ R95, R133, R98, R95 ;  /* 0x00000062855f7223 */ /* 0x000fe2000001005f */
[C---:B---3--:R-:W-:Y:S01]  /*10320*/  HMMA.16816.F32.BF16 R44, R80.reuse, R52, R44 ;  /* 0x00000034502c723c */ /* 0x048fe2000004182c */
[----:B------:R-:W-:Y:S02]  /*10330*/  FFMA.FTZ R85, R128, R92, R85 ;  /* 0x0000005c80557223 */ /* 0x000fe40000010055 */
[----:B------:R-:W-:Y:S02]  /*10340*/  FADD.FTZ R84, R84, R95 ;  /* 0x0000005f54547221 */ /* 0x000fe40000010000 */
[----:B------:R-:W-:Y:S01]  /*10350*/  FADD.FTZ R92, R86, R85 ;  /* 0x00000055565c7221 */ /* 0x000fe20000010000 */
[----:B------:R-:W-:Y:S01]  /*10360*/  MUFU.EX2 R141, R141 ;  /* 0x0000008d008d7308 */ /* 0x000fe20000000800 */
[----:B--2---:R-:W-:Y:S01]  /*10370*/  F2FP.BF16.PACK_AB R52, R127, R130 ;  /* 0x000000827f34723e */ /* 0x004fe200000010ff */
[----:B------:R-:W-:Y:S01]  /*10380*/  HMMA.16816.F32.BF16 R48, R80, R54, R48 ;  /* 0x000000365030723c */ /* 0x000fe20000041830 */
[----:B-----5:R-:W-:Y:S01]  /*10390*/  F2FP.BF16.PACK_AB R53, R107, R126 ;  /* 0x0000007e6b35723e */ /* 0x020fe200000010ff */
[----:B------:R-:W-:-:S02]  /*103a0*/  FADD.FTZ R93, R87, R84 ;  /* 0x00000054575d7221 */ /* 0x000fc40000010000 */
[----:B------:R-:W-:Y:S02]  /*103b0*/  FADD.FTZ R3, R3, R92 ;  /* 0x0000005c03037221 */ /* 0x000fe40000010000 */
[----:B------:R-:W-:Y:S01]  /*103c0*/  MUFU.EX2 R142, R142 ;  /* 0x0000008e008e7308 */ /* 0x000fe20000000800 */
[----:B------:R-:W-:Y:S01]  /*103d0*/  F2FP.BF16.PACK_AB R54, R101, R102 ;  /* 0x000000666536723e */ /* 0x000fe200000010ff */
[----:B------:R-:W-:Y:S01]  /*103e0*/  FADD.FTZ R93, R88, R93 ;  /* 0x0000005d585d7221 */ /* 0x000fe20000010000 */
[----:B-1----:R-:W-:Y:S01]  /*103f0*/  F2FP.BF16.PACK_AB R55, R99, R100 ;  /* 0x000000646337723e */ /* 0x002fe200000010ff */
[----:B------:R-:W-:Y:S02]  /*10400*/  FADD.FTZ R3, R2, R3 ;  /* 0x0000000302037221 */ /* 0x000fe40000010000 */
[----:B------:R-:W-:Y:S02]  /*10410*/  FADD.FTZ R130, R130, R93 ;  /* 0x0000005d82827221 */ /* 0x000fe40000010000 */
[----:B------:R-:W-:Y:S01]  /*10420*/  MUFU.EX2 R137, R137 ;  /* 0x0000008900897308 */ /* 0x000fe20000000800 */
[----:B------:R-:W-:Y:S01]  /*10430*/  FADD.FTZ R126, R126, R3 ;  /* 0x000000037e7e7221 */ /* 0x000fe20000010000 */
[----:B----4-:R-:W-:Y:S01]  /*10440*/  HMMA.16816.F32.BF16 R4, R52, R60, R4 ;  /* 0x0000003c3404723c */ /* 0x010fe20000041804 */
[----:B------:R-:W-:Y:S01]  /*10450*/  FADD.FTZ R127, R127, R130 ;  /* 0x000000827f7f7221 */ /* 0x000fe20000010000 */
[----:B------:R-:W-:Y:S01]  /*10460*/  MOV R3, R90 ;  /* 0x0000005a00037202 */ /* 0x000fe20000000f00 */
[----:B------:R-:W-:-:S02]  /*10470*/  FADD.FTZ R107, R107, R126 ;  /* 0x0000007e6b6b7221 */ /* 0x000fc40000010000 */
[----:B------:R-:W-:Y:S01]  /*10480*/  FADD.FTZ R102, R102, R127 ;  /* 0x0000007f66667221 */ /* 0x000fe20000010000 */
[----:B------:R-:W-:Y:S01]  /*10490*/  MUFU.EX2 R140, R140 ;  /* 0x0000008c008c7308 */ /* 0x000fe20000000800 */
[----:B------:R-:W-:Y:S01]  /*104a0*/  FADD.FTZ R2, R100, R107 ;  /* 0x0000006b64027221 */ /* 0x000fe20000010000 */
[C---:B------:R-:W-:Y:S01]  /*104b0*/  HMMA.16816.F32.BF16 R8, R52.reuse, R62, R8 ;  /* 0x0000003e3408723c */ /* 0x040fe20000041808 */
[----:B------:R-:W1:Y:S01]  /*104c0*/  LDSM.16.MT88.4 R60, [R110+0x7400] ;  /* 0x007400006e3c783b */ /* 0x000e620000004200 */
[----:B------:R-:W-:Y:S02]  /*104d0*/  FADD.FTZ R101, R101, R102 ;  /* 0x0000006665657221 */ /* 0x000fe40000010000 */
[----:B------:R-:W-:Y:S02]  /*104e0*/  FADD.FTZ R2, R99, R2 ;  /* 0x0000000263027221 */ /* 0x000fe40000010000 */
[----:B------:R-:W-:Y:S02]  /*104f0*/  MUFU.EX2 R105, R64 ;  /* 0x0000004000697308 */ /* 0x000fe40000000800 */
[C---:B------:R-:W-:Y:S06]  /*10500*/  HMMA.16816.F32.BF16 R12, R52.reuse, R56, R12 ;  /* 0x00000038340c723c */ /* 0x040fec000004180c */
[----:B------:R-:W2:Y:S02]  /*10510*/  MUFU.EX2 R104, R104 ;  /* 0x0000006800687308 */ /* 0x000ea40000000800 */
[----:B------:R-:W-:Y:S01]  /*10520*/  HMMA.16816.F32.BF16 R16, R52, R58, R16 ;  /* 0x0000003a3410723c */ /* 0x000fe20000041810 */
[----:B------:R-:W3:Y:S05]  /*10530*/  LDSM.16.MT88.4 R56, [R108+0x7400] ;  /* 0x007400006c38783b */ /* 0x000eea0000004200 */
[----:B------:R-:W-:Y:S08]  /*10540*/  MUFU.EX2 R103, R103 ;  /* 0x0000006700677308 */ /* 0x000ff00000000800 */
[----:B------:R-:W4:Y:S01]  /*10550*/  MUFU.EX2 R106, R106 ;  /* 0x0000006a006a7308 */ /* 0x000f220000000800 */
[----:B--2---:R-:W-:-:S07]  /*10560*/  F2FP.BF16.PACK_AB R84, R104, R105 ;  /* 0x000000696854723e */ /* 0x004fce00000010ff */
        /* <DEDUP_REMOVED lines=11> */
[----:B------:R-:W1:Y:S01]  /*10620*/  LDSM.16.MT88.4 R56, [R108+0x8400] ;  /* 0x008400006c38783b */ /* 0x000e620000004200 */
[----:B---3--:R-:W-:-:S06]  /*10630*/  F2FP.BF16.PACK_AB R87, R94, R91 ;  /* 0x0000005b5e57723e */ /* 0x008fcc00000010ff */
        /* <DEDUP_REMOVED lines=25> */
[C---:B------:R-:W-:Y:S01]  /*107d0*/  HMMA.16816.F32.BF16 R8, R52.reuse, R62, R8 ;  /* 0x0000003e3408723c */ /* 0x040fe20000041808 */
[----:B------:R-:W2:Y:S01]  /*107e0*/  LDSM.16.MT88.4 R60, [R110+0x7800] ;  /* 0x007800006e3c783b */ /* 0x000ea20000004200 */
[----:B------:R-:W-:Y:S02]  /*107f0*/  FADD.FTZ R91, R91, R134 ;  /* 0x000000865b5b7221 */ /* 0x000fe40000010000 */
[----:B------:R-:W-:Y:S02]  /*10800*/  FADD.FTZ R133, R106, R103 ;  /* 0x000000676a857221 */ /* 0x000fe40000010000 */
[----:B------:R-:W-:Y:S02]  /*10810*/  FADD.FTZ R128, R94, R91 ;  /* 0x0000005b5e807221 */ /* 0x000fe40000010000 */
[C---:B-1----:R-:W-:Y:S08]  /*10820*/  HMMA.16816.F32.BF16 R12, R52.reuse, R56, R12 ;  /* 0x00000038340c723c */ /* 0x042ff0000004180c */
[----:B------:R-:W-:Y:S01]  /*10830*/  HMMA.16816.F32.BF16 R16, R52, R58, R16 ;  /* 0x0000003a3410723c */ /* 0x000fe20000041810 */
[----:B------:R-:W1:Y:S07]  /*10840*/  LDSM.16.MT88.4 R56, [R108+0x7800] ;  /* 0x007800006c38783b */ /* 0x000e6e0000004200 */
[C---:B------:R-:W-:Y:S01]  /*10850*/  HMMA.16816.F32.BF16 R80, R84.reuse, R76, R4 ;  /* 0x0000004c5450723c */ /* 0x040fe20000041804 */
[----:B------:R-:W-:Y:S07]  /*10860*/  LDSM.16.MT88.4 R4, [R108+0x8c00] ;  /* 0x008c00006c04783b */ /* 0x000fee0000004200 */
[C---:B------:R-:W-:Y:S01]  /*10870*/  HMMA.16816.F32.BF16 R76, R84.reuse, R78, R8 ;  /* 0x0000004e544c723c */ /* 0x040fe20000041808 */
[----:B------:R-:W-:Y:S07]  /*10880*/  LDSM.16.MT88.4 R8, [R110+0x8c00] ;  /* 0x008c00006e08783b */ /* 0x000fee0000004200 */
[----:B------:R-:W-:Y:S08]  /*10890*/  HMMA.16816.F32.BF16 R72, R84, R68, R12 ;  /* 0x000000445448723c */ /* 0x000ff0000004180c */
[C---:B--2---:R-:W-:Y:S08]  /*108a0*/  HMMA.16816.F32.BF16 R20, R52.reuse, R60, R20 ;  /* 0x0000003c3414723c */ /* 0x044ff00000041814 */
[C---:B------:R-:W-:Y:S01]  /*108b0*/  HMMA.16816.F32.BF16 R24, R52.reuse, R62, R24 ;  /* 0x0000003e3418723c */ /* 0x040fe20000041818 */
[----:B------:R-:W2:Y:S07]  /*108c0*/  LDSM.16.MT88.4 R60, [R110+0x8800] ;  /* 0x008800006e3c783b */ /* 0x000eae0000004200 */
        /* <DEDUP_REMOVED lines=10> */
[C---:B------:R-:W-:Y:S08]  /*10970*/  HMMA.16816.F32.BF16 R36, R84.reuse, R8, R36 ;  /* 0x000000085424723c */ /* 0x040ff00000041824 */
[C---:B------:R-:W-:Y:S08]  /*10980*/  HMMA.16816.F32.BF16 R40, R84.reuse, R10, R40 ;  /* 0x0000000a5428723c */ /* 0x040ff00000041828 */
[C---:B------:R-:W-:Y:S08]  /*10990*/  HMMA.16816.F32.BF16 R44, R84.reuse, R4, R44 ;  /* 0x00000004542c723c */ /* 0x040ff0000004182c */
[C---:B--2---:R-:W-:Y:S08]  /*109a0*/  HMMA.16816.F32.BF16 R64, R84.reuse, R60, R20 ;  /* 0x0000003c5440723c */ /* 0x044ff00000041814 */
[C---:B------:R-:W-:Y:S08]  /*109b0*/  HMMA.16816.F32.BF16 R60, R84.reuse, R62, R24 ;  /* 0x0000003e543c723c */ /* 0x040ff00000041818 */
[C---:B-1----:R-:W-:Y:S08]  /*109c0*/  HMMA.16816.F32.BF16 R56, R84.reuse, R52, R28 ;  /* 0x000000345438723c */ /* 0x042ff0000004181c */
[C---:B------:R-:W-:Y:S08]  /*109d0*/  HMMA.16816.F32.BF16 R52, R84.reuse, R54, R32 ;  /* 0x000000365434723c */ /* 0x040ff00000041820 */
[----:B------:R-:W-:Y:S08]  /*109e0*/  HMMA.16816.F32.BF16 R48, R84, R6, R48 ;  /* 0x000000065430723c */ /* 0x000ff00000041830 */
.L_x_6240:
        /* <DEDUP_REMOVED lines=12> */
.L_x_6250:
        /* <DEDUP_REMOVED lines=66> */
.L_x_6247:
        /* <DEDUP_REMOVED lines=13> */
[--C-:B------:R-:W-:Y:S01]  /*10fa0*/  @P6 LEA.HI.X R137, R2, R131, R3.reuse, 0x6, P2 ;  /* 0x0000008302896211 */ /* 0x100fe200010f3403 */
[----:B------:R-:W-:Y:S01]  /*10fb0*/  @!P6 STS [R116+0x6000], RZ ;  /* 0x006000ff7400e388 */ /* 0x000fe20000000800 */
[----:B------:R-:W-:Y:S02]  /*10fc0*/  @P5 LEA R138, P1, R86, R132, 0x1 ;  /* 0x00000084568a5211 */ /* 0x000fe400078208ff */
        /* <DEDUP_REMOVED lines=122> */
[----:B----4-:R-:W-:Y:S02]  /*11770*/  FMUL.FTZ R134, R10, c[0x0][0x2ec] ;  /* 0x0000bb000a867a20 */ /* 0x010fe40000410000 */
[----:B------:R-:W-:Y:S03]  /*11780*/  FMUL.FTZ R136, R11, c[0x0][0x2ec] ;  /* 0x0000bb000b887a20 */ /* 0x000fe60000410000 */
[C---:B--2---:R-:W-:Y:S01]  /*11790*/  HMMA.16816.F32.BF16 R28, R88.reuse, R96, R28 ;  /* 0x00000060581c723c */ /* 0x044fe2000004181c */
[----:B------:R-:W2:Y:S03]  /*117a0*/  MUFU.TANH R161, R161 ;  /* 0x000000a100a17308 */ /* 0x000ea60000002400 */
[----:B------:R-:W-:Y:S02]  /*117b0*/  FMUL.FTZ R155, R12, c[0x0][0x2ec] ;  /* 0x0000bb000c9b7a20 */ /* 0x000fe40000410000 */
[----:B-----5:R-:W-:Y:S02]  /*117c0*/  FMUL.FTZ R86, R18, c[0x0][0x2ec] ;  /* 0x0000bb0012567a20 */ /* 0x020fe40000410000 */
        /* <DEDUP_REMOVED lines=25> */
[----:B------:R-:W1:Y:S01]  /*11960*/  MUFU.TANH R132, R132 ;  /* 0x0000008400847308 */ /* 0x000e620000002400 */
        /* <DEDUP_REMOVED lines=86> */
.L_x_6249:
        /* <DEDUP_REMOVED lines=47> */
.L_x_6248:
        /* <DEDUP_REMOVED lines=25> */
[----:B------:R-:W2:Y:S02]  /*12350*/  I2F R4, R4 ;  /* 0x0000000400047306 */ /* 0x000ea40000201400 */
[C---:B-12---:R-:W-:Y:S02]  /*12360*/  FFMA.FTZ R141, R0.reuse, R4, R141 ;  /* 0x00000004008d7223 */ /* 0x046fe4000001008d */
[CC--:B------:R-:W-:Y:S02]  /*12370*/  FFMA.FTZ R163, R0.reuse, R9.reuse, R163 ;  /* 0x0000000900a37223 */ /* 0x0c0fe400000100a3 */
[----:B------:R-:W-:Y:S01]  /*12380*/  FFMA.FTZ R9, R0, R9, R3 ;  /* 0x0000000900097223 */ /* 0x000fe20000010003 */
[----:B------:R-:W-:Y:S01]  /*12390*/  IADD3 R3, R12, 0x30, RZ ;  /* 0x000000300c037810 */ /* 0x000fe20007ffe0ff */
[CC--:B------:R-:W-:Y:S02]  /*123a0*/  FFMA.FTZ R161, R0.reuse, R5.reuse, R161 ;  /* 0x0000000500a17223 */ /* 0x0c0fe400000100a1 */
[C---:B------:R-:W-:Y:S01]  /*123b0*/  FFMA.FTZ R165, R0.reuse, R5, R165 ;  /* 0x0000000500a57223 */ /* 0x040fe200000100a5 */
[----:B------:R-:W-:Y:S01]  /*123c0*/  FMNMX.FTZ R20, R9, R84, !PT ;  /* 0x0000005409147209 */ /* 0x000fe20007810000 */
[----:B------:R1:W2:Y:S01]  /*123d0*/  I2F R5, R3 ;  /* 0x0000000300057306 */ /* 0x0002a20000201400 */
[CC--:B------:R-:W-:Y:S02]  /*123e0*/  FFMA.FTZ R13, R0.reuse, R11.reuse, R134 ;  /* 0x0000000b000d7223 */ /* 0x0c0fe40000010086 */
[C---:B------:R-:W-:Y:S01]  /*123f0*/  FFMA.FTZ R11, R0.reuse, R11, R2 ;  /* 0x0000000b000b7223 */ /* 0x040fe20000010002 */
[----:B------:R-:W-:Y:S01]  /*12400*/  FMNMX.FTZ R2, R163, R85, !PT ;  /* 0x00000055a3027209 */ /* 0x000fe20007810000 */
        /* <DEDUP_REMOVED lines=9> */
[----:B------:R-:W-:Y:S01]  /*124a0*/  LDSM.16.MT88.4 R20, [R108+0x6000] ;  /* 0x006000006c14783b */ /* 0x000fe20000004200 */
[C---:B------:R-:W-:Y:S01]  /*124b0*/  FFMA.FTZ R105, R0.reuse, R16, R105 ;  /* 0x0000001000697223 */ /* 0x040fe20000010069 */
[----:B------:R-:W-:Y:S01]  /*124c0*/  FMNMX.FTZ R2, R15, R2, !PT ;  /* 0x000000020f027209 */ /* 0x000fe20007810000 */
[----:B------:R-:W-:Y:S01]  /*124d0*/  FFMA.FTZ R101, R0, R8, R101 ;  /* 0x0000000800657223 */ /* 0x000fe20000010065 */
        /* <DEDUP_REMOVED lines=8> */
[----:B-1----:R-:W-:Y:S01]  /*12560*/  IADD3 R3, R12, 0x38, RZ ;  /* 0x000000380c037810 */ /* 0x002fe20007ffe0ff */
[C---:B------:R-:W-:Y:S01]  /*12570*/  FFMA.FTZ R153, R0.reuse, R14, R153 ;  /* 0x0000000e00997223 */ /* 0x040fe20000010099 */
[----:B------:R-:W-:Y:S01]  /*12580*/  FMNMX.FTZ R2, R101, R2, !PT ;  /* 0x0000000265027209 */ /* 0x000fe20007810000 */
[-C--:B------:R-:W-:Y:S01]  /*12590*/  FFMA.FTZ R145, R0, R7.reuse, R145 ;  /* 0x0000000700917223 */ /* 0x080fe20000010091 */
[----:B------:R-:W-:Y:S01]  /*125a0*/  FMNMX.FTZ R16, R105, R16, !PT ;  /* 0x0000001069107209 */ /* 0x000fe20007810000 */
[----:B------:R-:W1:Y:S01]  /*125b0*/  I2F R8, R3 ;  /* 0x0000000300087306 */ /* 0x000e620000201400 */
[----:B------:R-:W-:Y:S01]  /*125c0*/  IADD3 R12, R12, 0x39, RZ ;  /* 0x000000390c0c7810 */ /* 0x000fe20007ffe0ff */
        /* <DEDUP_REMOVED lines=8> */
[----:B------:R-:W4:Y:S01]  /*12650*/  I2F R3, R12 ;  /* 0x0000000c00037306 */ /* 0x000f220000201400 */
[----:B------:R-:W-:Y:S01]  /*12660*/  FMNMX.FTZ R2, R145, R2, !PT ;  /* 0x0000000291027209 */ /* 0x000fe20007810000 */
[C---:B--2---:R-:W-:Y:S01]  /*12670*/  FFMA.FTZ R107, R0.reuse, R5, R107 ;  /* 0x00000005006b7223 */ /* 0x044fe2000001006b */
[----:B------:R-:W-:Y:S01]  /*12680*/  FMNMX.FTZ R16, R151, R16, !PT ;  /* 0x0000001097107209 */ /* 0x000fe20007810000 */
[C---:B------:R-:W-:Y:S01]  /*12690*/  FFMA.FTZ R135, R0.reuse, R4, R135 ;  /* 0x0000000400877223 */ /* 0x040fe20000010087 */
[----:B------:R-:W-:Y:S01]  /*126a0*/  FMNMX.FTZ R2, R143, R2, !PT ;  /* 0x000000028f027209 */ /* 0x000fe20007810000 */
[C---:B---3--:R-:W-:Y:S01]  /*126b0*/  FFMA.FTZ R106, R0.reuse, R17, R106 ;  /* 0x00000011006a7223 */ /* 0x048fe2000001006a */
[----:B------:R-:W-:Y:S01]  /*126c0*/  FMNMX.FTZ R16, R147, R16, !PT ;  /* 0x0000001093107209 */ /* 0x000fe20007810000 */
[C---:B------:R-:W-:Y:S01]  /*126d0*/  FFMA.FTZ R93, R0.reuse, R5, R93 ;  /* 0x00000005005d7223 */ /* 0x040fe2000001005d */
[----:B------:R-:W-:Y:S01]  /*126e0*/  FMNMX.FTZ R2, R141, R2, !PT ;  /* 0x000000028d027209 */ /* 0x000fe20007810000 */
[C---:B------:R-:W-:Y:S01]  /*126f0*/  FFMA.FTZ R92, R0.reuse, R17, R92 ;  /* 0x00000011005c7223 */ /* 0x040fe2000001005c */
[----:B------:R-:W-:Y:S02]  /*12700*/  FMNMX.FTZ R16, R139, R16, !PT ;  /* 0x000000108b107209 */ /* 0x000fe40007810000 */
[----:B------:R-:W-:Y:S01]  /*12710*/  FMNMX.FTZ R7, R107, R2, !PT ;  /* 0x000000026b077209 */ /* 0x000fe20007810000 */
[C---:B-1----:R-:W-:Y:S01]  /*12720*/  FFMA.FTZ R87, R0.reuse, R8, R87 ;  /* 0x0000000800577223 */ /* 0x042fe20000010057 */
[----:B------:R-:W-:Y:S01]  /*12730*/  FMNMX.FTZ R16, R135, R16, !PT ;  /* 0x0000001087107209 */ /* 0x000fe20007810000 */
[----:B------:R-:W-:Y:S01]  /*12740*/  FFMA.FTZ R97, R0, R8, R97 ;  /* 0x0000000800617223 */ /* 0x000fe20000010061 */
[----:B------:R-:W-:Y:S02]  /*12750*/  FMNMX.FTZ R2, R106, R7, !PT ;  /* 0x000000076a027209 */ /* 0x000fe40007810000 */
[----:B------:R-:W-:Y:S02]  /*12760*/  FMNMX.FTZ R5, R93, R16, !PT ;  /* 0x000000105d057209 */ /* 0x000fe40007810000 */
[----:B------:R-:W-:Y:S02]  /*12770*/  FMNMX.FTZ R7, R87, R2, !PT ;  /* 0x0000000257077209 */ /* 0x000fe40007810000 */
[----:B------:R-:W-:Y:S01]  /*12780*/  FMNMX.FTZ R2, R92, R5, !PT ;  /* 0x000000055c027209 */ /* 0x000fe20007810000 */
[CC--:B----4-:R-:W-:Y:S02]  /*12790*/  FFMA.FTZ R86, R0.reuse, R3.reuse, R86 ;  /* 0x0000000300567223 */ /* 0x0d0fe40000010056 */
        /* <DEDUP_REMOVED lines=18> */
[----:B------:R-:W-:Y:S02]  /*128c0*/  FMUL.FTZ R98, R3, c[0x0][0x23c] ;  /* 0x00008f0003627a20 */ /* 0x000fe40000410000 */
[--C-:B------:R-:W-:Y:S02]  /*128d0*/  FFMA.FTZ R94, R13, c[0x0][0x23c], -R136.reuse ;  /* 0x00008f000d5e7a23 */ /* 0x100fe40000010888 */
[----:B------:R-:W-:Y:S01]  /*128e0*/  FFMA.FTZ R89, R15, c[0x0][0x23c], -R136 ;  /* 0x00008f000f597a23 */ /* 0x000fe20000010888 */
[----:B------:R-:W-:Y:S01]  /*128f0*/  FSEL R98, R98, RZ, P0 ;  /* 0x000000ff62627208 */ /* 0x000fe20000000000 */
[----:B------:R-:W-:Y:S01]  /*12900*/  FADD.FTZ R4, -R3, R84 ;  /* 0x0000005403047221 */ /* 0x000fe20000010100 */
[----:B------:R-:W1:Y:S01]  /*12910*/  LDSM.16.MT88.4 R12, [R110+0x6000] ;  /* 0x006000006e0c783b */ /* 0x000e620000004200 */
[----:B------:R-:W-:Y:S01]  /*12920*/  FFMA.FTZ R134, R163, c[0x0][0x23c], -R136 ;  /* 0x00008f00a3867a23 */ /* 0x000fe20000010888 */
[----:B------:R-:W2:Y:S01]  /*12930*/  MUFU.EX2 R85, R85 ;  /* 0x0000005500557308 */ /* 0x000ea20000000800 */
[--C-:B------:R-:W-:Y:S01]  /*12940*/  FFMA.FTZ R99, R9, c[0x0][0x23c], -R98.reuse ;  /* 0x00008f0009637a23 */ /* 0x100fe20000010862 */
[----:B------:R-:W-:Y:S01]  /*12950*/  ISETP.GT.AND P0, PT, R129, R114, PT ;  /* 0x000000728100720c */ /* 0x000fe20003f04270 */
[----:B------:R-:W-:Y:S02]  /*12960*/  FFMA.FTZ R91, R11, c[0x0][0x23c], -R98 ;  /* 0x00008f000b5b7a23 */ /* 0x000fe40000010862 */
[----:B------:R-:W-:Y:S02]  /*12970*/  FMUL.FTZ R84, R4, c[0x0][0x23c] ;  /* 0x00008f0004547a20 */ /* 0x000fe40000410000 */
[----:B------:R-:W-:Y:S02]  /*12980*/  FFMA.FTZ R95, R165, c[0x0][0x23c], -R136 ;  /* 0x00008f00a55f7a23 */ /* 0x000fe40000010888 */
[--C-:B------:R-:W-:Y:S01]  /*12990*/  FFMA.FTZ R96, R161, c[0x0][0x23c], -R98.reuse ;  /* 0x00008f00a1607a23 */ /* 0x100fe20000010862 */
[----:B------:R-:W-:Y:S01]  /*129a0*/  MUFU.EX2 R134, R134 ;  /* 0x0000008600867308 */ /* 0x000fe20000000800 */
[----:B------:R-:W-:Y:S02]  /*129b0*/  FFMA.FTZ R88, R132, c[0x0][0x23c], -R98 ;  /* 0x00008f0084587a23 */ /* 0x000fe40000010862 */
[--C-:B------:R-:W-:Y:S02]  /*129c0*/  FFMA.FTZ R103, R103, c[0x0][0x23c], -R136.reuse ;  /* 0x00008f0067677a23 */ /* 0x100fe40000010888 */
[--C-:B------:R-:W-:Y:S02]  /*129d0*/  FFMA.FTZ R102, R159, c[0x0][0x23c], -R136.reuse ;  /* 0x00008f009f667a23 */ /* 0x100fe40000010888 */
[--C-:B------:R-:W-:Y:S02]  /*129e0*/  FFMA.FTZ R101, R101, c[0x0][0x23c], -R136.reuse ;  /* 0x00008f0065657a23 */ /* 0x100fe40000010888 */
[----:B------:R-:W-:Y:S01]  /*129f0*/  FFMA.FTZ R100, R157, c[0x0][0x23c], -R136 ;  /* 0x00008f009d647a23 */ /* 0x000fe20000010888 */
        /* <DEDUP_REMOVED lines=22> */
[C---:B------:R-:W-:Y:S01]  /*12b60*/  FMUL.FTZ R17, R84.reuse, R69 ;  /* 0x0000004554117220 */ /* 0x040fe20000410000 */
[----:B------:R-:W-:Y:S01]  /*12b70*/  LDSM.16.MT88.4 R76, [R110+0x6c00] ;  /* 0x006c00006e4c783b */ /* 0x000fe20000004200 */
[C---:B------:R-:W-:Y:S02]  /*12b80*/  FMUL.FTZ R24, R84.reuse, R60 ;  /* 0x0000003c54187220 */ /* 0x040fe40000410000 */
[C---:B------:R-:W-:Y:S01]  /*12b90*/  FMUL.FTZ R25, R84.reuse, R61 ;  /* 0x0000003d54197220 */ /* 0x040fe20000410000 */
[----:B------:R-:W-:Y:S01]  /*12ba0*/  MUFU.EX2 R99, R99 ;  /* 0x0000006300637308 */ /* 0x000fe20000000800 */
[C---:B------:R-:W-:Y:S02]  /*12bb0*/  FMUL.FTZ R32, R84.reuse, R52 ;  /* 0x0000003454207220 */ /* 0x040fe40000410000 */
[C---:B------:R-:W-:Y:S01]  /*12bc0*/  FMUL.FTZ R33, R84.reuse, R53 ;  /* 0x0000003554217220 */ /* 0x040fe20000410000 */
[----:B------:R-:W2:Y:S01]  /*12bd0*/  LDSM.16.MT88.4 R60, [R108+0x7000] ;  /* 0x007000006c3c783b */ /* 0x000ea20000004200 */
[C---:B------:R-:W-:Y:S02]  /*12be0*/  FMUL.FTZ R38, R85.reuse, R38 ;  /* 0x0000002655267220 */ /* 0x040fe40000410000 */
[C---:B------:R-:W-:Y:S02]  /*12bf0*/  FMUL.FTZ R39, R85.reuse, R39 ;  /* 0x0000002755277220 */ /* 0x040fe40000410000 */
[C---:B------:R-:W-:Y:S01]  /*12c00*/  FMUL.FTZ R36, R84.reuse, R36 ;  /* 0x0000002454247220 */ /* 0x040fe20000410000 */
[----:B------:R-:W4:Y:S01]  /*12c10*/  MUFU.EX2 R96, R96 ;  /* 0x0000006000607308 */ /* 0x000f220000000800 */
[C---:B------:R-:W-:Y:S01]  /*12c20*/  FMUL.FTZ R37, R84.reuse, R37 ;  /* 0x0000002554257220 */ /* 0x040fe20000410000 */
[----:B------:R-:W5:Y:S01]  /*12c30*/  LDSM.16.MT88.4 R52, [R110+0x8000] ;  /* 0x008000006e34783b */ /* 0x000f620000004200 */
[----:B------:R-:W-:Y:S01]  /*12c40*/  FMUL.FTZ R42, R85, R42 ;  /* 0x0000002a552a7220 */ /* 0x000fe20000410000 */
[----:B---3--:R-:W-:Y:S01]  /*12c50*/  F2FP.BF16.PACK_AB R83, R89, R94 ;  /* 0x0000005e5953723e */ /* 0x008fe200000010ff */
[----:B------:R-:W-:Y:S02]  /*12c60*/  FMUL.FTZ R43, R85, R43 ;  /* 0x0000002b552b7220 */ /* 0x000fe40000410000 */
[C---:B------:R-:W-:Y:S02]  /*12c70*/  FMUL.FTZ R40, R84.reuse, R40 ;  /* 0x0000002854287220 */ /* 0x040fe40000410000 */
[C---:B------:R-:W-:Y:S01]  /*12c80*/  FMUL.FTZ R41, R84.reuse, R41 ;  /* 0x0000002954297220 */ /* 0x040fe20000410000 */
[----:B------:R-:W-:Y:S01]  /*12c90*/  MUFU.EX2 R91, R91 ;  /* 0x0000005b005b7308 */ /* 0x000fe20000000800 */
[--C-:B------:R-:W-:Y:S01]  /*12ca0*/  FFMA.FTZ R137, R137, c[0x0][0x23c], -R98.reuse ;  /* 0x00008f0089897a23 */ /* 0x100fe20000010862 */
[----:B------:R-:W-:Y:S01]  /*12cb0*/  LDSM.16.MT88.4 R68, [R108+0x6c00] ;  /* 0x006c00006c44783b */ /* 0x000fe20000004200 */
[----:B------:R-:W-:Y:S02]  /*12cc0*/  FFMA.FTZ R132, R153, c[0x0][0x23c], -R98 ;  /* 0x00008f0099847a23 */ /* 0x000fe40000010862 */
[C---:B------:R-:W-:Y:S02]  /*12cd0*/  FMUL.FTZ R46, R85.reuse, R46 ;  /* 0x0000002e552e7220 */ /* 0x040fe40000410000 */
[C---:B------:R-:W-:Y:S02]  /*12ce0*/  FMUL.FTZ R47, R85.reuse, R47 ;  /* 0x0000002f552f7220 */ /* 0x040fe40000410000 */
[C---:B------:R-:W-:Y:S01]  /*12cf0*/  FMUL.FTZ R44, R84.reuse, R44 ;  /* 0x0000002c542c7220 */ /* 0x040fe20000410000 */
[----:B------:R-:W3:Y:S01]  /*12d00*/  MUFU.EX2 R88, R88 ;  /* 0x0000005800587308 */ /* 0x000ee20000000800 */
[----:B------:R-:W-:Y:S02]  /*12d10*/  FMUL.FTZ R45, R84, R45 ;  /* 0x0000002d542d7220 */ /* 0x000fe40000410000 */
[C---:B------:R-:W-:Y:S01]  /*12d20*/  FMUL.FTZ R50, R85.reuse, R50 ;  /* 0x0000003255327220 */ /* 0x040fe20000410000 */
[----:B----4-:R-:W-:Y:S01]  /*12d30*/  F2FP.BF16.PACK_AB R80, R96, R99 ;  /* 0x000000636050723e */ /* 0x010fe200000010ff */
[----:B------:R-:W-:Y:S02]  /*12d40*/  FMUL.FTZ R51, R85, R51 ;  /* 0x0000003355337220 */ /* 0x000fe40000410000 */
[C---:B------:R-:W-:Y:S02]  /*12d50*/  FMUL.FTZ R48, R84.reuse, R48 ;  /* 0x0000003054307220 */ /* 0x040fe40000410000 */
[----:B------:R-:W-:Y:S01]  /*12d60*/  FMUL.FTZ R49, R84, R49 ;  /* 0x0000003154317220 */ /* 0x000fe20000410000 */
[----:B------:R-:W-:Y:S01]  /*12d70*/  MUFU.EX2 R103, R103 ;  /* 0x0000006700677308 */ /* 0x000fe20000000800 */
[--C-:B------:R-:W-:Y:S02]  /*12d80*/  FFMA.FTZ R149, R149, c[0x0][0x23c], -R136.reuse ;  /* 0x00008f0095957a23 */ /* 0x100fe40000010888 */
[--C-:B------:R-:W-:Y:S02]  /*12d90*/  FFMA.FTZ R140, R145, c[0x0][0x23c], -R136.reuse ;  /* 0x00008f00918c7a23 */ /* 0x100fe40000010888 */
[--C-:B------:R-:W-:Y:S02]  /*12da0*/  FFMA.FTZ R143, R143, c[0x0][0x23c], -R136.reuse ;  /* 0x00008f008f8f7a23 */ /* 0x100fe40000010888 */
[----:B------:R-:W-:Y:S02]  /*12db0*/  FFMA.FTZ R138, R141, c[0x0][0x23c], -R136 ;  /* 0x00008f008d8a7a23 */ /* 0x000fe40000010888 */
[--C-:B------:R-:W-:Y:S01]  /*12dc0*/  FFMA.FTZ R142, R151, c[0x0][0x23c], -R98.reuse ;  /* 0x00008f00978e7a23 */ /* 0x100fe20000010862 */
[----:B------:R-:W4:Y:S01]  /*12dd0*/  MUFU.EX2 R102, R102 ;  /* 0x0000006600667308 */ /* 0x000f220000000800 */
[--C-:B------:R-:W-:Y:S02]  /*12de0*/  FFMA.FTZ R141, R147, c[0x0][0x23c], -R98.reuse ;  /* 0x00008f00938d7a23 */ /* 0x100fe40000010862 */
[--C-:B------:R-:W-:Y:S01]  /*12df0*/  FFMA.FTZ R144, R139, c[0x0][0x23c], -R98.reuse ;  /* 0x00008f008b907a23 */ /* 0x100fe20000010862 */
[----:B---3--:R-:W-:Y:S01]  /*12e00*/  F2FP.BF16.PACK_AB R82, R88, R91 ;  /* 0x0000005b5852723e */ /* 0x008fe200000010ff */
[----:B------:R-:W-:Y:S02]  /*12e10*/  FFMA.FTZ R135, R135, c[0x0][0x23c], -R98 ;  /* 0x00008f0087877a23 */ /* 0x000fe40000010862 */
[----:B------:R-:W-:Y:S02]  /*12e20*/  FFMA.FTZ R87, R87, c[0x0][0x23c], -R136 ;  /* 0x00008f0057577a23 */ /* 0x000fe40000010888 */
[----:B------:R-:W-:Y:S01]  /*12e30*/  FFMA.FTZ R134, R85, R128, R134 ;  /* 0x0000008055867223 */ /* 0x000fe20000010086 */
[----:B------:R-:W-:Y:S01]  /*12e40*/  MUFU.EX2 R149, R149 ;  /* 0x0000009500957308 */ /* 0x000fe20000000800 */
[C---:B-1----:R-:W-:Y:S05]  /*12e50*/  HMMA.16816.F32.BF16 R4, R80.reuse, R12, R4 ;  /* 0x0000000c5004723c */ /* 0x042fea0000041804 */
[C---:B------:R-:W-:Y:S02]  /*12e60*/  FFMA.FTZ R99, R84.reuse, R133, R99 ;  /* 0x0000008554637223 */ /* 0x040fe40000010063 */
        /* <DEDUP_REMOVED lines=9> */
[----:B------:R-:W-:Y:S02]  /*12f00*/  FFMA.FTZ R136, R86, c[0x0][0x23c], -R136 ;  /* 0x00008f0056887a23 */ /* 0x000fe40000010888 */
        /* <DEDUP_REMOVED lines=27> */
[----:B------:R-:W-:Y:S05]  /*130c0*/  LDSM.16.MT88.4 R56, [R110+0x6400] ;  /* 0x006400006e38783b */ /* 0x000fea0000004200 */
[C---:B--2---:R-:W-:Y:S01]  /*130d0*/  HMMA.16816.F32.BF16 R28, R80.reuse, R60, R28 ;  /* 0x0000003c501c723c */ /* 0x044fe2000004181c */
[----:B------:R-:W-:Y:S07]  /*130e0*/  MUFU.EX2 R142, R142 ;  /* 0x0000008e008e7308 */ /* 0x000fee0000000800 */
[C---:B------:R-:W-:Y:S01]  /*130f0*/  HMMA.16816.F32.BF16 R32, R80.reuse, R62, R32 ;  /* 0x0000003e5020723c */ /* 0x040fe20000041820 */
[----:B------:R-:W-:Y:S02]  /*13100*/  LDSM.16.MT88.4 R60, [R108+0x6800] ;  /* 0x006800006c3c783b */ /* 0x000fe40000004200 */
[----:B------:R-:W-:Y:S05]  /*13110*/  MUFU.EX2 R141, R141 ;  /* 0x0000008d008d7308 */ /* 0x000fea0000000800 */
[C---:B-----5:R-:W-:Y:S05]  /*13120*/  HMMA.16816.F32.BF16 R36, R80.reuse, R52, R36 ;  /* 0x000000345024723c */ /* 0x060fea0000041824 */
[----:B------:R-:W-:Y:S03]  /*13130*/  MUFU.EX2 R144, R144 ;  /* 0x0000009000907308 */ /* 0x000fe60000000800 */
[C---:B------:R-:W-:Y:S01]  /*13140*/  HMMA.16816.F32.BF16 R40, R80.reuse, R54, R40 ;  /* 0x000000365028723c */ /* 0x040fe20000041828 */
[----:B------:R-:W2:Y:S06]  /*13150*/  LDSM.16.MT88.4 R52, [R108+0x8000] ;  /* 0x008000006c34783b */ /* 0x000eac0000004200 */
[----:B------:R-:W-:Y:S10]  /*13160*/  MUFU.EX2 R137, R137 ;  /* 0x0000008900897308 */ /* 0x000ff40000000800 */
[----:B------:R-:W3:Y:S10]  /*13170*/  MUFU.EX2 R132, R132 ;  /* 0x0000008400847308 */ /* 0x000ef40000000800 */
[----:B------:R-:W-:Y:S10]  /*13180*/  MUFU.EX2 R135, R135 ;  /* 0x0000008700877308 */ /* 0x000ff40000000800 */
[----:B------:R-:W-:Y:S01]  /*13190*/  MUFU.EX2 R107, R107 ;  /* 0x0000006b006b7308 */ /* 0x000fe20000000800 */
[C---:B--2---:R-:W-:Y:S09]  /*131a0*/  HMMA.16816.F32.BF16 R44, R80.reuse, R52, R44 ;  /* 0x00000034502c723c */ /* 0x044ff2000004182c */
[----:B------:R-:W2:Y:S03]  /*131b0*/  MUFU.EX2 R106, R106 ;  /* 0x0000006a006a7308 */ /* 0x000ea60000000800 */
[----:B----4-:R-:W-:Y:S01]  /*131c0*/  F2FP.BF16.PACK_AB R53, R102, R103 ;  /* 0x000000676635723e */ /* 0x010fe200000010ff */
[----:B------:R-:W-:Y:S03]  /*131d0*/  HMMA.16816.F32.BF16 R48, R80, R54, R48 ;  /* 0x000000365030723c */ /* 0x000fe60000041830 */
[----:B-1----:R-:W-:Y:S01]  /*131e0*/  F2FP.BF16.PACK_AB R52, R105, R104 ;  /* 0x000000686934723e */ /* 0x002fe200000010ff */
[----:B------:R-:W-:Y:S03]  /*131f0*/  FADD.FTZ R103, R103, R90 ;  /* 0x0000005a67677221 */ /* 0x000fe60000010000 */
[----:B------:R-:W-:Y:S01]  /*13200*/  F2FP.BF16.PACK_AB R55, R100, R101 ;  /* 0x000000656437723e */ /* 0x000fe200000010ff */
[----:B------:R-:W-:Y:S01]  /*13210*/  MUFU.EX2 R128, R87 ;  /* 0x0000005700807308 */ /* 0x000fe20000000800 */
[----:B---3--:R-:W-:Y:S03]  /*13220*/  F2FP.BF16.PACK_AB R54, R132, R137 ;  /* 0x000000898436723e */ /* 0x008fe600000010ff */
        /* <DEDUP_REMOVED lines=11> */
[----:B------:R-:W-:Y:S02]  /*132e0*/  FADD.FTZ R100, R100, R101 ;  /* 0x0000006564647221 */ /* 0x000fe40000010000 */
[----:B------:R-:W-:Y:S03]  /*132f0*/  FADD.FTZ R137, R132, R137 ;  /* 0x0000008984897221 */ /* 0x000fe60000010000 */
[----:B------:R-:W-:Y:S02]  /*13300*/  MOV R132, R130 ;  /* 0x0000008200847202 */ /* 0x000fe40000000f00 */
        /* <DEDUP_REMOVED lines=73> */
[----:B------:R-:W-:Y:S07]  /*137a0*/  HMMA.16816.F32.BF16 R48, R84, R10, R48 ;  /* 0x0000000a5430723c */ /* 0x000fee0000041830 */
[----:B------:R-:W-:Y:S02]  /*137b0*/  MOV R85, R2 ;  /* 0x0000000200557202 */ /* 0x000fe40000000f00 */
[----:B------:R-:W-:Y:S01]  /*137c0*/  MOV R84, R3 ;  /* 0x0000000300547202 */ /* 0x000fe20000000f00 */
[----:B------:R-:W-:-:S05]  /*137d0*/  @P0 BRA `(.L_x_6250) ;  /* 0xffffd2d000000947 */ /* 0x000fca000383ffff */
.L_x_6246:
        /* <DEDUP_REMOVED lines=193> */
.L_x_6252:
[----:B---34-:R-:W-:Y:S05]  /*143f0*/  BSYNC B0 ;  /* 0x0000000000007941 */ /* 0x018fea0003800000 */
.L_x_6251:
        /* <DEDUP_REMOVED lines=19> */
.L_x_6254:
[----:B------:R-:W-:Y:S05]  /*14530*/  BSYNC B0 ;  /* 0x0000000000007941 */ /* 0x000fea0003800000 */
.L_x_6253:
        /* <DEDUP_REMOVED lines=10> */
.L_x_6256:
[----:B------:R-:W-:Y:S05]  /*145e0*/  BSYNC B0 ;  /* 0x0000000000007941 */ /* 0x000fea0003800000 */
.L_x_6255:
        /* <DEDUP_REMOVED lines=10> */
.L_x_6258:
[----:B------:R-:W-:Y:S05]  /*14690*/  BSYNC B0 ;  /* 0x0000000000007941 */ /* 0x000fea0003800000 */
.L_x_6257:
        /* <DEDUP_REMOVED lines=11> */
.L_x_6259:
        /* <DEDUP_REMOVED lines=11> */
.L_x_6387:


//--------------------- .nv.shared._ZN5flash32flash_fwd_splitkv_combine_kernelI23Flash_fwd_kernel_traitsILi96ELi64ELi128ELi4ELb0ELb0EN7cutlass10bfloat16_tE19Flash_kernel_traitsILi96ELi64ELi128ELi4ES3_EELi16ELi7ELb0EEEvNS_16Flash_fwd_paramsE --------------------------
	.section	.nv.shared._ZN5flash32flash_fwd_splitkv_combine_kernelI23Flash_fwd_kernel_traitsILi96ELi64ELi128ELi4ELb0ELb0EN7cutlass10bfloat16_tE19Flash_kernel_traitsILi96ELi64ELi128ELi4ES3_EELi16ELi7ELb0EEEvNS_16Flash_fwd_paramsE,"aw",@nobits
	.sectionflags	@""
	.align	16
.nv.shared._ZN5flash32flash_fwd_splitkv_combine_kernelI23Flash_fwd_kernel_traitsILi96ELi64ELi128ELi4ELb0ELb0EN7cutlass10bfloat16_tE19Flash_kernel_traitsILi96ELi64ELi128ELi4ES3_EELi16ELi7ELb0EEEvNS_16Flash_fwd_paramsE:
	.zero		8704


//--------------------- .nv.global                --------------------------
	.section	.nv.global,"aw",@nobits
.nv.global:
	.type		_ZN79_INTERNAL_a1629cc7_42_flash_fwd_split_hdim96_bf16_causal_sm80_cu_8761d306_194024cute1_E,@object
	.size		_ZN79_INTERNAL_a1629cc7_42_flash_fwd_split_hdim96_bf16_causal_sm80_cu_8761d306_194024cute1_E,(_ZN79_INTERNAL_a1629cc7_42_flash_fwd_split_hdim96_bf16_causal_sm80_cu_8761d306_194024cuda3std3__45__cpo6cbeginE - _ZN79_INTERNAL_a1629cc7_42_flash_fwd_split_hdim96_bf16_causal_sm80_cu_8761d306_194024cute1_E)
_ZN79_INTERNAL_a1629cc7_42_flash_fwd_split_hdim96_bf16_causal_sm80_cu_8761d306_194024cute1_E:
	.zero		1
	.type		_ZN79_INTERNAL_a1629cc7_42_flash_fwd_split_hdim96_bf16_causal_sm80_cu_8761d306_194024cuda3std3__45__cpo6cbeginE,@object
	.size		_ZN79_INTERNAL_a1629cc7_42_flash_fwd_split_hdim96_bf16_causal_sm80_cu_8761d306_194024cuda3std3__45__cpo6cbeginE,(_ZN79_INTERNAL_a1629cc7_42_flash_fwd_split_hdim96_bf16_causal_sm80_cu_8761d306_194024cuda3std3__48in_placeE - _ZN79_INTERNAL_a1629cc7_42_flash_fwd_split_hdim96_bf16_causal_sm80_cu_8761d306_194024cuda3std3__45__cpo6cbeginE)
_ZN79_INTERNAL_a1629cc7_42_flash_fwd_split_hdim96_bf16_causal_sm80_cu_8761d306_194024cuda3std3__45__cpo6cbeginE:
	.zero		1
	.type		_ZN79_INTERNAL_a1629cc7_42_flash_fwd_split_hdim96_bf16_causal_sm80_cu_8761d306_194024cuda3std3__48in_placeE,@object
	.size		_ZN79_INTERNAL_a1629cc7_42_flash_fwd_split_hdim96_bf16_causal_sm80_cu_8761d306_194024cuda3std3__48in_placeE,(_ZN79_INTERNAL_a1629cc7_42_flash_fwd_split_hdim96_bf16_causal_sm80_cu_8761d306_194024cuda3std6ranges3__45__cpo9iter_moveE - _ZN79_INTERNAL_a1629cc7_42_flash_fwd_split_hdim96_bf16_causal_sm80_cu_8761d306_194024cuda3std3__48in_placeE)
_ZN79_INTERNAL_a1629cc7_42_flash_fwd_split_hdim96_bf16_causal_sm80_cu_8761d306_194024cuda3std3__48in_placeE:
	.zero		1
	.type		_ZN79_INTERNAL_a1629cc7_42_flash_fwd_split_hdim96_bf16_causal_sm80_cu_8761d306_194024cuda3std6ranges3__45__cpo9iter_moveE,@object
	.size		_ZN79_INTERNAL_a1629cc7_42_flash_fwd_split_hdim96_bf16_causal_sm80_cu_8761d306_194024cuda3std6ranges3__45__cpo9iter_moveE,(_ZN79_INTERNAL_a1629cc7_42_flash_fwd_split_hdim96_bf16_causal_sm80_cu_8761d306_194024cuda3std3__45__cpo5beginE - _ZN79_INTERNAL_a1629cc7_42_flash_fwd_split_hdim96_bf16_causal_sm80_cu_8761d306_194024cuda3std6ranges3__45__cpo9iter_moveE)
_ZN79_INTERNAL_a1629cc7_42_flash_fwd_split_hdim96_bf16_causal_sm80_cu_8761d306_194024cuda3std6ranges3__45__cpo9iter_moveE:
	.zero		1
	.type		_ZN79_INTERNAL_a1629cc7_42_flash_fwd_split_hdim96_bf16_causal_sm80_cu_8761d306_194024cuda3std3__45__cpo5beginE,@object
	.size		_ZN79_INTERNAL_a1629cc7_42_flash_fwd_split_hdim96_bf16_causal_sm80_cu_8761d306_194024cuda3std3__45__cpo5beginE,(_ZN79_INTERNAL_a1629cc7_42_flash_fwd_split_hdim96_bf16_causal_sm80_cu_8761d306_194024cuda3std3__481_GLOBAL__N__a1629cc7_42_flash_fwd_split_hdim96_bf16_causal_sm80_cu_8761d306_194026ignoreE - _ZN79_INTERNAL_a1629cc7_42_flash_fwd_split_hdim96_bf16_causal_sm80_cu_8761d306_194024cuda3std3__45__cpo5beginE)
_ZN79_INTERNAL_a1629cc7_42_flash_fwd_split_hdim96_bf16_causal_sm80_cu_8761d306_194024cuda3std3__45__cpo5beginE:
	.zero		1
	.type		_ZN79_INTERNAL_a1629cc7_42_flash_fwd_split_hdim96_bf16_causal_sm80_cu_8761d306_194024cuda3std3__481_GLOBAL__N__a1629cc7_42_flash_fwd_split_hdim96_bf16_causal_sm80_cu_8761d306_194026ignoreE,@object
	.size		_ZN79_INTERNAL_a1629cc7_42_flash_fwd_split_hdim96_bf16_causal_sm80_cu_8761d306_194024cuda3std3__481_GLOBAL__N__a1629cc7_42_flash_fwd_split_hdim96_bf16_causal_sm80_cu_8761d306_194026ignoreE,(_ZN79_INTERNAL_a1629cc7_42_flash_fwd_split_hdim96_bf16_causal_sm80_cu_8761d306_194024cute7productE - _ZN79_INTERNAL_a1629cc7_42_flash_fwd_split_hdim96_bf16_causal_sm80_cu_8761d306_194024cuda3std3__481_GLOBAL__N__a1629cc7_42_flash_fwd_split_hdim96_bf16_causal_sm80_cu_8761d306_194026ignoreE)
_ZN79_INTERNAL_a1629cc7_42_flash_fwd_split_hdim96_bf16_causal_sm80_cu_8761d306_194024cuda3std3__481_GLOBAL__N__a1629cc7_42_flash_fwd_split_hdim96_bf16_causal_sm80_cu_8761d306_194026ignoreE:
	.zero		1
	.type		_ZN79_INTERNAL_a1629cc7_42_flash_fwd_split_hdim96_bf16_causal_sm80_cu_8761d306_194024cute7productE,@object
	.size		_ZN79_INTERNAL_a1629cc7_42_flash_fwd_split_hdim96_bf16_causal_sm80_cu_8761d306_194024cute7productE,(_ZN79_INTERNAL_a1629cc7_42_flash_fwd_split_hdim96_bf16_causal_sm80_cu_8761d306_194024cuda3std3__45__cpo3endE - _ZN79_INTERNAL_a1629cc7_42_flash_fwd_split_hdim96_bf16_causal_sm80_cu_8761d306_194024cute7productE)
_ZN79_INTERNAL_a1629cc7_42_flash_fwd_split_hdim96_bf16_causal_sm80_cu_8761d306_194024cute7productE:
	.zero		1
	.type		_ZN79_INTERNAL_a1629cc7_42_flash_fwd_split_hdim96_bf16_causal_sm80_cu_8761d306_194024cuda3std3__45__cpo3endE,@object
	.size		_ZN79_INTERNAL_a1629cc7_42_flash_fwd_split_hdim96_bf16_causal_sm80_cu_8761d306_194024cuda3std3__45__cpo3endE,(_ZN79_INTERNAL_a1629cc7_42_flash_fwd_split_hdim96_bf16_causal_sm80_cu_8761d306_194024cuda3std3__419piecewise_constructE - _ZN79_INTERNAL_a1629cc7_42_flash_fwd_split_hdim96_bf16_causal_sm80_cu_8761d306_194024cuda3std3__45__cpo3endE)
_ZN79_INTERNAL_a1629cc7_42_flash_fwd_split_hdim96_bf16_causal_sm80_cu_8761d306_194024cuda3std3__45__cpo3endE:
	.zero		1
	.type		_ZN79_INTERNAL_a1629cc7_42_flash_fwd_split_hdim96_bf16_causal_sm80_cu_8761d306_194024cuda3std3__419piecewise_constructE,@object
	.size		_ZN79_INTERNAL_a1629cc7_42_flash_fwd_split_hdim96_bf16_causal_sm80_cu_8761d306_194024cuda3std3__419piecewise_constructE,(_ZN79_INTERNAL_a1629cc7_42_flash_fwd_split_hdim96_bf16_causal_sm80_cu_8761d306_194024cuda3std3__45__cpo4cendE - _ZN79_INTERNAL_a1629cc7_42_flash_fwd_split_hdim96_bf16_causal_sm80_cu_8761d306_194024cuda3std3__419piecewise_constructE)
_ZN79_INTERNAL_a1629cc7_42_flash_fwd_split_hdim96_bf16_causal_sm80_cu_8761d306_194024cuda3std3__419piecewise_constructE:
	.zero		1
	.type		_ZN79_INTERNAL_a1629cc7_42_flash_fwd_split_hdim96_bf16_causal_sm80_cu_8761d306_194024cuda3std3__45__cpo4cendE,@object
	.size		_ZN79_INTERNAL_a1629cc7_42_flash_fwd_split_hdim96_bf16_causal_sm80_cu_8761d306_194024cuda3std3__45__cpo4cendE,(_ZN79_INTERNAL_a1629cc7_42_flash_fwd_split_hdim96_bf16_causal_sm80_cu_8761d306_194024cuda3std6ranges3__45__cpo4swapE - _ZN79_INTERNAL_a1629cc7_42_flash_fwd_split_hdim96_bf16_causal_sm80_cu_8761d306_194024cuda3std3__45__cpo4cendE)
_ZN79_INTERNAL_a1629cc7_42_flash_fwd_split_hdim96_bf16_causal_sm80_cu_8761d306_194024cuda3std3__45__cpo4cendE:
	.zero		1
	.type		_ZN79_INTERNAL_a1629cc7_42_flash_fwd_split_hdim96_bf16_causal_sm80_cu_8761d306_194024cuda3std6ranges3__45__cpo4swapE,@object
	.size		_ZN79_INTERNAL_a1629cc7_42_flash_fwd_split_hdim96_bf16_causal_sm80_cu_8761d306_194024cuda3std6ranges3__45__cpo4swapE,(.L_7 - _ZN79_INTERNAL_a1629cc7_42_flash_fwd_split_hdim96_bf16_causal_sm80_cu_8761d306_194024cuda3std6ranges3__45__cpo4swapE)
_ZN79_INTERNAL_a1629cc7_42_flash_fwd_split_hdim96_bf16_causal_sm80_cu_8761d306_194024cuda3std6ranges3__45__cpo4swapE:
	.zero		1
.L_7:


//--------------------- .nv.shared._ZN5flash32flash_fwd_splitkv_combine_kernelI23Flash_fwd_kernel_traitsILi96ELi64ELi128ELi4ELb0ELb0EN7cutlass10bfloat16_tE19Flash_kernel_traitsILi96ELi64ELi128ELi4ES3_EELi16ELi6ELb0EEEvNS_16Flash_fwd_paramsE --------------------------
	.section	.nv.shared._ZN5flash32flash_fwd_splitkv_combine_kernelI23Flash_fwd_kernel_traitsILi96ELi64ELi128ELi4ELb0ELb0EN7cutlass10bfloat16_tE19Flash_kernel_traitsILi96ELi64ELi128ELi4ES3_EELi16ELi6ELb0EEEvNS_16Flash_fwd_paramsE,"aw",@nobits
	.sectionflags	@""
	.align	16
.nv.shared._ZN5flash32flash_fwd_splitkv_combine_kernelI23Flash_fwd_kernel_traitsILi96ELi64ELi128ELi4ELb0ELb0EN7cutlass10bfloat16_tE19Flash_kernel_traitsILi96ELi64ELi128ELi4ES3_EELi16ELi6ELb0EEEvNS_16Flash_fwd_paramsE:
	.zero		4352


//--------------------- .nv.shared._ZN5flash32flash_fwd_splitkv_combine_kernelI23Flash_fwd_kernel_traitsILi96ELi64ELi128ELi4ELb0ELb0EN7cutlass10bfloat16_tE19Flash_kernel_traitsILi96ELi64ELi128ELi4ES3_EELi16ELi5ELb0EEEvNS_16Flash_fwd_paramsE --------------------------
	.section	.nv.shared._ZN5flash32flash_fwd_splitkv_combine_kernelI23Flash_fwd_kernel_traitsILi96ELi64ELi128ELi4ELb0ELb0EN7cutlass10bfloat16_tE19Flash_kernel_traitsILi96ELi64ELi128ELi4ES3_EELi16ELi5ELb0EEEvNS_16Flash_fwd_paramsE,"aw",@nobits
	.sectionflags	@""
	.align	16
.nv.shared._ZN5flash32flash_fwd_splitkv_combine_kernelI23Flash_fwd_kernel_traitsILi96ELi64ELi128ELi4ELb0ELb0EN7cutlass10bfloat16_tE19Flash_kernel_traitsILi96ELi64ELi128ELi4ES3_EELi16ELi5ELb0EEEvNS_16Flash_fwd_paramsE:
	.zero		2176


//--------------------- .nv.shared._ZN5flash32flash_fwd_splitkv_combine_kernelI23Flash_fwd_kernel_traitsILi96ELi64ELi128ELi4ELb0ELb0EN7cutlass10bfloat16_tE19Flash_kernel_traitsILi96ELi64ELi128ELi4ES3_EELi16ELi4ELb0EEEvNS_16Flash_fwd_paramsE --------------------------
	.section	.nv.shared._ZN5flash32flash_fwd_splitkv_combine_kernelI23Flash_fwd_kernel_traitsILi96ELi64ELi128ELi4ELb0ELb0EN7cutlass10bfloat16_tE19Flash_kernel_traitsILi96ELi64ELi128ELi4ES3_EELi16ELi4ELb0EEEvNS_16Flash_fwd_paramsE,"aw",@nobits
	.sectionflags	@""
	.align	16
.nv.shared._ZN5flash32flash_fwd_splitkv_combine_kernelI23Flash_fwd_kernel_traitsILi96ELi64ELi128ELi4ELb0ELb0EN7cutlass10bfloat16_tE19Flash_kernel_traitsILi96ELi64ELi128ELi4ES3_EELi16ELi4ELb0EEEvNS_16Flash_fwd_paramsE:
	.zero		1088


//--------------------- .nv.shared._ZN5flash32flash_fwd_splitkv_combine_kernelI23Flash_fwd_kernel_traitsILi96ELi64ELi128ELi4ELb0ELb0EN7cutlass10bfloat16_tE19Flash_kernel_traitsILi96ELi64ELi128ELi4ES3_EELi16ELi3ELb0EEEvNS_16Flash_fwd_paramsE --------------------------
	.section	.nv.shared._ZN5flash32flash_fwd_splitkv_combine_kernelI23Flash_fwd_kernel_traitsILi96ELi64ELi128ELi4ELb0ELb0EN7cutlass10bfloat16_tE19Flash_kernel_traitsILi96ELi64ELi128ELi4ES3_EELi16ELi3ELb0EEEvNS_16Flash_fwd_paramsE,"aw",@nobits
	.sectionflags	@""
	.align	16
.nv.shared._ZN5flash32flash_fwd_splitkv_combine_kernelI23Flash_fwd_kernel_traitsILi96ELi64ELi128ELi4ELb0ELb0EN7cutlass10bfloat16_tE19Flash_kernel_traitsILi96ELi64ELi128ELi4ES3_EELi16ELi3ELb0EEEvNS_16Flash_fwd_paramsE:
	.zero		544


//--------------------- .nv.shared._ZN5flash32flash_fwd_splitkv_combine_kernelI23Flash_fwd_kernel_traitsILi96ELi64ELi128ELi4ELb0ELb0EN7cutlass10bfloat16_tE19Flash_kernel_traitsILi96ELi64ELi128ELi4ES3_EELi16ELi2ELb0EEEvNS_16Flash_fwd_paramsE --------------------------
	.section	.nv.shared._ZN5flash32flash_fwd_splitkv_combine_kernelI23Flash_fwd_kernel_traitsILi96ELi64ELi128ELi4ELb0ELb0EN7cutlass10bfloat16_tE19Flash_kernel_traitsILi96ELi64ELi128ELi4ES3_EELi16ELi2ELb0EEEvNS_16Flash_fwd_paramsE,"aw",@nobits
	.sectionflags	@""
	.align	16
.nv.shared._ZN5flash32flash_fwd_splitkv_combine_kernelI23Flash_fwd_kernel_traitsILi96ELi64ELi128ELi4ELb0ELb0EN7cutlass10bfloat16_tE19Flash_kernel_traitsILi96ELi64ELi128ELi4ES3_EELi16ELi2ELb0EEEvNS_16Flash_fwd_paramsE:
	.zero		272


//--------------------- .nv.shared._ZN5flash32flash_fwd_splitkv_combine_kernelI23Flash_fwd_kernel_traitsILi96ELi64ELi128ELi4ELb0ELb0EN7cutlass10bfloat16_tE19Flash_kernel_traitsILi96ELi64ELi128ELi4ES3_EELi16ELi1ELb0EEEvNS_16Flash_fwd_paramsE --------------------------
	.section	.nv.shared._ZN5flash32flash_fwd_splitkv_combine_kernelI23Flash_fwd_kernel_traitsILi96ELi64ELi128ELi4ELb0ELb0EN7cutlass10bfloat16_tE19Flash_kernel_traitsILi96ELi64ELi128ELi4ES3_EELi16ELi1ELb0EEEvNS_16Flash_fwd_paramsE,"aw",@nobits
	.sectionflags	@""
	.align	16
.nv.shared._ZN5flash32flash_fwd_splitkv_combine_kernelI23Flash_fwd_kernel_traitsILi96ELi64ELi128ELi4ELb0ELb0EN7cutlass10bfloat16_tE19Flash_kernel_traitsILi96ELi64ELi128ELi4ES3_EELi16ELi1ELb0EEEvNS_16Flash_fwd_paramsE:
	.zero		144


//--------------------- .nv.shared._ZN5flash32flash_fwd_splitkv_combine_kernelI23Flash_fwd_kernel_traitsILi96ELi64ELi128ELi4ELb0ELb0EN7cutlass10bfloat16_tE19Flash_kernel_traitsILi96ELi64ELi128ELi4ES3_EELi16ELi7ELb1EEEvNS_16Flash_fwd_paramsE --------------------------
	.section	.nv.shared._ZN5flash32flash_fwd_splitkv_combine_kernelI23Flash_fwd_kernel_traitsILi96ELi64ELi128ELi4ELb0ELb0EN7cutlass10bfloat16_tE19Flash_kernel_traitsILi96ELi64ELi128ELi4ES3_EELi16ELi7ELb1EEEvNS_16Flash_fwd_paramsE,"aw",@nobits
	.sectionflags	@""
	.align	16
.nv.shared._ZN5flash32flash_fwd_splitkv_combine_kernelI23Flash_fwd_kernel_traitsILi96ELi64ELi128ELi4ELb0ELb0EN7cutlass10bfloat16_tE19Flash_kernel_traitsILi96ELi64ELi128ELi4ES3_EELi16ELi7ELb1EEEvNS_16Flash_fwd_paramsE:
	.zero		8704


//--------------------- .nv.shared._ZN5flash32flash_fwd_splitkv_combine_kernelI23Flash_fwd_kernel_traitsILi96ELi64ELi128ELi4ELb0ELb0EN7cutlass10bfloat16_tE19Flash_kernel_traitsILi96ELi64ELi128ELi4ES3_EELi16ELi6ELb1EEEvNS_16Flash_fwd_paramsE --------------------------
	.section	.nv.shared._ZN5flash32flash_fwd_splitkv_combine_kernelI23Flash_fwd_kernel_traitsILi96ELi64ELi128ELi4ELb0ELb0EN7cutlass10bfloat16_tE19Flash_kernel_traitsILi96ELi64ELi128ELi4ES3_EELi16ELi6ELb1EEEvNS_16Flash_fwd_paramsE,"aw",@nobits
	.sectionflags	@""
	.align	16
.nv.shared._ZN5flash32flash_fwd_splitkv_combine_kernelI23Flash_fwd_kernel_traitsILi96ELi64ELi128ELi4ELb0ELb0EN7cutlass10bfloat16_tE19Flash_kernel_traitsILi96ELi64ELi128ELi4ES3_EELi16ELi6ELb1EEEvNS_16Flash_fwd_paramsE:
	.zero		4352


//--------------------- .nv.shared._ZN5flash32flash_fwd_splitkv_combine_kernelI23Flash_fwd_kernel_traitsILi96ELi64ELi128ELi4ELb0ELb0EN7cutlass10bfloat16_tE19Flash_kernel_traitsILi96ELi64ELi128ELi4ES3_EELi16ELi5ELb1EEEvNS_16Flash_fwd_paramsE --------------------------
	.section	.nv.shared._ZN5flash32flash_fwd_splitkv_combine_kernelI23Flash_fwd_kernel_traitsILi96ELi64ELi128ELi4ELb0ELb0EN7cutlass10bfloat16_tE19Flash_kernel_traitsILi96ELi64ELi128ELi4ES3_EELi16ELi5ELb1EEEvNS_16Flash_fwd_paramsE,"aw",@nobits
	.sectionflags	@""
	.align	16
.nv.shared._ZN5flash32flash_fwd_splitkv_combine_kernelI23Flash_fwd_kernel_traitsILi96ELi64ELi128ELi4ELb0ELb0EN7cutlass10bfloat16_tE19Flash_kernel_traitsILi96ELi64ELi128ELi4ES3_EELi16ELi5ELb1EEEvNS_16Flash_fwd_paramsE:
	.zero		2176


//--------------------- .nv.shared._ZN5flash32flash_fwd_splitkv_combine_kernelI23Flash_fwd_kernel_traitsILi96ELi64ELi128ELi4ELb0ELb0EN7cutlass10bfloat16_tE19Flash_kernel_traitsILi96ELi64ELi128ELi4ES3_EELi16ELi4ELb1EEEvNS_16Flash_fwd_paramsE --------------------------
	.section	.nv.shared._ZN5flash32flash_fwd_splitkv_combine_kernelI23Flash_fwd_kernel_traitsILi96ELi64ELi128ELi4ELb0ELb0EN7cutlass10bfloat16_tE19Flash_kernel_traitsILi96ELi64ELi128ELi4ES3_EELi16ELi4ELb1EEEvNS_16Flash_fwd_paramsE,"aw",@nobits
	.sectionflags	@""
	.align	16
.nv.shared._ZN5flash32flash_fwd_splitkv_combine_kernelI23Flash_fwd_kernel_traitsILi96ELi64ELi128ELi4ELb0ELb0EN7cutlass10bfloat16_tE19Flash_kernel_traitsILi96ELi64ELi128ELi4ES3_EELi16ELi4ELb1EEEvNS_16Flash_fwd_paramsE:
	.zero		1088


//--------------------- .nv.shared._ZN5flash32flash_fwd_splitkv_combine_kernelI23Flash_fwd_kernel_traitsILi96ELi64ELi128ELi4ELb0ELb0EN7cutlass10bfloat16_tE19Flash_kernel_traitsILi96ELi64ELi128ELi4ES3_EELi16ELi3ELb1EEEvNS_16Flash_fwd_paramsE --------------------------
	.section	.nv.shared._ZN5flash32flash_fwd_splitkv_combine_kernelI23Flash_fwd_kernel_traitsILi96ELi64ELi128ELi4ELb0ELb0EN7cutlass10bfloat16_tE19Flash_kernel_traitsILi96ELi64ELi128ELi4ES3_EELi16ELi3ELb1EEEvNS_16Flash_fwd_paramsE,"aw",@nobits
	.sectionflags	@""
	.align	16
.nv.shared._ZN5flash32flash_fwd_splitkv_combine_kernelI23Flash_fwd_kernel_traitsILi96ELi64ELi128ELi4ELb0ELb0EN7cutlass10bfloat16_tE19Flash_kernel_traitsILi96ELi64ELi128ELi4ES3_EELi16ELi3ELb1EEEvNS_16Flash_fwd_paramsE:
	.zero		544


//--------------------- .nv.shared._ZN5flash32flash_fwd_splitkv_combine_kernelI23Flash_fwd_kernel_traitsILi96ELi64ELi128ELi4ELb0ELb0EN7cutlass10bfloat16_tE19Flash_kernel_traitsILi96ELi64ELi128ELi4ES3_EELi16ELi2ELb1EEEvNS_16Flash_fwd_paramsE --------------------------
	.section	.nv.shared._ZN5flash32flash_fwd_splitkv_combine_kernelI23Flash_fwd_kernel_traitsILi96ELi64ELi128ELi4ELb0ELb0EN7cutlass10bfloat16_tE19Flash_kernel_traitsILi96ELi64ELi128ELi4ES3_EELi16ELi2ELb1EEEvNS_16Flash_fwd_paramsE,"aw",@nobits
	.sectionflags	@""
	.align	16
.nv.shared._ZN5flash32flash_fwd_splitkv_combine_kernelI23Flash_fwd_kernel_traitsILi96ELi64ELi128ELi4ELb0ELb0EN7cutlass10bfloat16_tE19Flash_kernel_traitsILi96ELi64ELi128ELi4ES3_EELi16ELi2ELb1EEEvNS_16Flash_fwd_paramsE:
	.zero		272


//--------------------- .nv.shared._ZN5flash32flash_fwd_splitkv_combine_kernelI23Flash_fwd_kernel_traitsILi96ELi64ELi128ELi4ELb0ELb0EN7cutlass10bfloat16_tE19Flash_kernel_traitsILi96ELi64ELi128ELi4ES3_EELi16ELi1ELb1EEEvNS_16Flash_fwd_paramsE --------------------------
	.section	.nv.shared._ZN5flash32flash_fwd_splitkv_combine_kernelI23Flash_fwd_kernel_traitsILi96ELi64ELi128ELi4ELb0ELb0EN7cutlass10bfloat16_tE19Flash_kernel_traitsILi96ELi64ELi128ELi4ES3_EELi16ELi1ELb1EEEvNS_16Flash_fwd_paramsE,"aw",@nobits
	.sectionflags	@""
	.align	16
.nv.shared._ZN5flash32flash_fwd_splitkv_combine_kernelI23Flash_fwd_kernel_traitsILi96ELi64ELi128ELi4ELb0ELb0EN7cutlass10bfloat16_tE19Flash_kernel_traitsILi96ELi64ELi128ELi4ES3_EELi16ELi1ELb1EEEvNS_16Flash_fwd_paramsE:
	.zero		144


//--------------------- .nv.shared._ZN5flash24flash_fwd_splitkv_kernelI23Flash_fwd_kernel_traitsILi96ELi64ELi128ELi4ELb0ELb0EN7cutlass10bfloat16_tE19Flash_kernel_traitsILi96ELi64ELi128ELi4ES3_EELb1ELb0ELb0ELb0ELb0ELb0ELb0ELb0EEEvNS_16Flash_fwd_paramsE --------------------------
	.section	.nv.shared._ZN5flash24flash_fwd_splitkv_kernelI23Flash_fwd_kernel_traitsILi96ELi64ELi128ELi4ELb0ELb0EN7cutlass10bfloat16_tE19Flash_kernel_traitsILi96ELi64ELi128ELi4ES3_EELb1ELb0ELb0ELb0ELb0ELb0ELb0ELb0EEEvNS_16Flash_fwd_paramsE,"aw",@nobits
	.sectionflags	@""
	.align	16


//--------------------- .nv.shared._ZN5flash24flash_fwd_splitkv_kernelI23Flash_fwd_kernel_traitsILi96ELi64ELi128ELi4ELb0ELb0EN7cutlass10bfloat16_tE19Flash_kernel_traitsILi96ELi64ELi128ELi4ES3_EELb1ELb0ELb0ELb0ELb0ELb1ELb0ELb0EEEvNS_16Flash_fwd_paramsE --------------------------
	.section	.nv.shared._ZN5flash24flash_fwd_splitkv_kernelI23Flash_fwd_kernel_traitsILi96ELi64ELi128ELi4ELb0ELb0EN7cutlass10bfloat16_tE19Flash_kernel_traitsILi96ELi64ELi128ELi4ES3_EELb1ELb0ELb0ELb0ELb0ELb1ELb0ELb0EEEvNS_16Flash_fwd_paramsE,"aw",@nobits
	.sectionflags	@""
	.align	16


//--------------------- .nv.shared._ZN5flash24flash_fwd_splitkv_kernelI23Flash_fwd_kernel_traitsILi96ELi64ELi128ELi4ELb0ELb0EN7cutlass10bfloat16_tE19Flash_kernel_traitsILi96ELi64ELi128ELi4ES3_EELb1ELb0ELb0ELb0ELb0ELb0ELb0ELb1EEEvNS_16Flash_fwd_paramsE --------------------------
	.section	.nv.shared._ZN5flash24flash_fwd_splitkv_kernelI23Flash_fwd_kernel_traitsILi96ELi64ELi128ELi4ELb0ELb0EN7cutlass10bfloat16_tE19Flash_kernel_traitsILi96ELi64ELi128ELi4ES3_EELb1ELb0ELb0ELb0ELb0ELb0ELb0ELb1EEEvNS_16Flash_fwd_paramsE,"aw",@nobits
	.sectionflags	@""
	.align	16


//--------------------- .nv.shared._ZN5flash24flash_fwd_splitkv_kernelI23Flash_fwd_kernel_traitsILi96ELi64ELi128ELi4ELb0ELb0EN7cutlass10bfloat16_tE19Flash_kernel_traitsILi96ELi64ELi128ELi4ES3_EELb1ELb0ELb0ELb0ELb0ELb1ELb0ELb1EEEvNS_16Flash_fwd_paramsE --------------------------
	.section	.nv.shared._ZN5flash24flash_fwd_splitkv_kernelI23Flash_fwd_kernel_traitsILi96ELi64ELi128ELi4ELb0ELb0EN7cutlass10bfloat16_tE19Flash_kernel_traitsILi96ELi64ELi128ELi4ES3_EELb1ELb0ELb0ELb0ELb0ELb1ELb0ELb1EEEvNS_16Flash_fwd_paramsE,"aw",@nobits
	.sectionflags	@""
	.align	16


//--------------------- .nv.shared._ZN5flash24flash_fwd_splitkv_kernelI23Flash_fwd_kernel_traitsILi96ELi64ELi128ELi4ELb0ELb0EN7cutlass10bfloat16_tE19Flash_kernel_traitsILi96ELi64ELi128ELi4ES3_EELb1ELb0ELb0ELb0ELb0ELb0ELb1ELb0EEEvNS_16Flash_fwd_paramsE --------------------------
	.section	.nv.shared._ZN5flash24flash_fwd_splitkv_kernelI23Flash_fwd_kernel_traitsILi96ELi64ELi128ELi4ELb0ELb0EN7cutlass10bfloat16_tE19Flash_kernel_traitsILi96ELi64ELi128ELi4ES3_EELb1ELb0ELb0ELb0ELb0ELb0ELb1ELb0EEEvNS_16Flash_fwd_paramsE,"aw",@nobits
	.sectionflags	@""
	.align	16


//--------------------- .nv.shared._ZN5flash24flash_fwd_splitkv_kernelI23Flash_fwd_kernel_traitsILi96ELi64ELi128ELi4ELb0ELb0EN7cutlass10bfloat16_tE19Flash_kernel_traitsILi96ELi64ELi128ELi4ES3_EELb1ELb0ELb0ELb0ELb0ELb1ELb1ELb0EEEvNS_16Flash_fwd_paramsE --------------------------
	.section	.nv.shared._ZN5flash24flash_fwd_splitkv_kernelI23Flash_fwd_kernel_traitsILi96ELi64ELi128ELi4ELb0ELb0EN7cutlass10bfloat16_tE19Flash_kernel_traitsILi96ELi64ELi128ELi4ES3_EELb1ELb0ELb0ELb0ELb0ELb1ELb1ELb0EEEvNS_16Flash_fwd_paramsE,"aw",@nobits
	.sectionflags	@""
	.align	16


//--------------------- .nv.shared._ZN5flash24flash_fwd_splitkv_kernelI23Flash_fwd_kernel_traitsILi96ELi64ELi128ELi4ELb0ELb0EN7cutlass10bfloat16_tE19Flash_kernel_traitsILi96ELi64ELi128ELi4ES3_EELb1ELb0ELb0ELb0ELb0ELb0ELb1ELb1EEEvNS_16Flash_fwd_paramsE --------------------------
	.section	.nv.shared._ZN5flash24flash_fwd_splitkv_kernelI23Flash_fwd_kernel_traitsILi96ELi64ELi128ELi4ELb0ELb0EN7cutlass10bfloat16_tE19Flash_kernel_traitsILi96ELi64ELi128ELi4ES3_EELb1ELb0ELb0ELb0ELb0ELb0ELb1ELb1EEEvNS_16Flash_fwd_paramsE,"aw",@nobits
	.sectionflags	@""
	.align	16


//--------------------- .nv.shared._ZN5flash24flash_fwd_splitkv_kernelI23Flash_fwd_kernel_traitsILi96ELi64ELi128ELi4ELb0ELb0EN7cutlass10bfloat16_tE19Flash_kernel_traitsILi96ELi64ELi128ELi4ES3_EELb1ELb0ELb0ELb0ELb0ELb1ELb1ELb1EEEvNS_16Flash_fwd_paramsE --------------------------
	.section	.nv.shared._ZN5flash24flash_fwd_splitkv_kernelI23Flash_fwd_kernel_traitsILi96ELi64ELi128ELi4ELb0ELb0EN7cutlass10bfloat16_tE19Flash_kernel_traitsILi96ELi64ELi128ELi4ES3_EELb1ELb0ELb0ELb0ELb0ELb1ELb1ELb1EEEvNS_16Flash_fwd_paramsE,"aw",@nobits
	.sectionflags	@""
	.align	16


//--------------------- .nv.shared._ZN5flash24flash_fwd_splitkv_kernelI23Flash_fwd_kernel_traitsILi96ELi64ELi128ELi4ELb0ELb0EN7cutlass10bfloat16_tE19Flash_kernel_traitsILi96ELi64ELi128ELi4ES3_EELb1ELb0ELb0ELb1ELb1ELb0ELb0ELb0EEEvNS_16Flash_fwd_paramsE --------------------------
	.section	.nv.shared._ZN5flash24flash_fwd_splitkv_kernelI23Flash_fwd_kernel_traitsILi96ELi64ELi128ELi4ELb0ELb0EN7cutlass10bfloat16_tE19Flash_kernel_traitsILi96ELi64ELi128ELi4ES3_EELb1ELb0ELb0ELb1ELb1ELb0ELb0ELb0EEEvNS_16Flash_fwd_paramsE,"aw",@nobits
	.sectionflags	@""
	.align	16


//--------------------- .nv.shared._ZN5flash24flash_fwd_splitkv_kernelI23Flash_fwd_kernel_traitsILi96ELi64ELi128ELi4ELb0ELb0EN7cutlass10bfloat16_tE19Flash_kernel_traitsILi96ELi64ELi128ELi4ES3_EELb1ELb0ELb0ELb1ELb1ELb1ELb0ELb0EEEvNS_16Flash_fwd_paramsE --------------------------
	.section	.nv.shared._ZN5flash24flash_fwd_splitkv_kernelI23Flash_fwd_kernel_traitsILi96ELi64ELi128ELi4ELb0ELb0EN7cutlass10bfloat16_tE19Flash_kernel_traitsILi96ELi64ELi128ELi4ES3_EELb1ELb0ELb0ELb1ELb1ELb1ELb0ELb0EEEvNS_16Flash_fwd_paramsE,"aw",@nobits
	.sectionflags	@""
	.align	16


//--------------------- .nv.shared._ZN5flash24flash_fwd_splitkv_kernelI23Flash_fwd_kernel_traitsILi96ELi64ELi128ELi4ELb0ELb0EN7cutlass10bfloat16_tE19Flash_kernel_traitsILi96ELi64ELi128ELi4ES3_EELb1ELb0ELb0ELb1ELb1ELb0ELb1ELb0EEEvNS_16Flash_fwd_paramsE --------------------------
	.section	.nv.shared._ZN5flash24flash_fwd_splitkv_kernelI23Flash_fwd_kernel_traitsILi96ELi64ELi128ELi4ELb0ELb0EN7cutlass10bfloat16_tE19Flash_kernel_traitsILi96ELi64ELi128ELi4ES3_EELb1ELb0ELb0ELb1ELb1ELb0ELb1ELb0EEEvNS_16Flash_fwd_paramsE,"aw",@nobits
	.sectionflags	@""
	.align	16


//--------------------- .nv.shared._ZN5flash24flash_fwd_splitkv_kernelI23Flash_fwd_kernel_traitsILi96ELi64ELi128ELi4ELb0ELb0EN7cutlass10bfloat16_tE19Flash_kernel_traitsILi96ELi64ELi128ELi4ES3_EELb1ELb0ELb0ELb1ELb1ELb1ELb1ELb0EEEvNS_16Flash_fwd_paramsE --------------------------
	.section	.nv.shared._ZN5flash24flash_fwd_splitkv_kernelI23Flash_fwd_kernel_traitsILi96ELi64ELi128ELi4ELb0ELb0EN7cutlass10bfloat16_tE19Flash_kernel_traitsILi96ELi64ELi128ELi4ES3_EELb1ELb0ELb0ELb1ELb1ELb1ELb1ELb0EEEvNS_16Flash_fwd_paramsE,"aw",@nobits
	.sectionflags	@""
	.align	16


//--------------------- .nv.shared._ZN5flash24flash_fwd_splitkv_kernelI23Flash_fwd_kernel_traitsILi96ELi64ELi128ELi4ELb0ELb0EN7cutlass10bfloat16_tE19Flash_kernel_traitsILi96ELi64ELi128ELi4ES3_EELb1ELb0ELb0ELb0ELb1ELb0ELb0ELb0EEEvNS_16Flash_fwd_paramsE --------------------------
	.section	.nv.shared._ZN5flash24flash_fwd_splitkv_kernelI23Flash_fwd_kernel_traitsILi96ELi64ELi128ELi4ELb0ELb0EN7cutlass10bfloat16_tE19Flash_kernel_traitsILi96ELi64ELi128ELi4ES3_EELb1ELb0ELb0ELb0ELb1ELb0ELb0ELb0EEEvNS_16Flash_fwd_paramsE,"aw",@nobits
	.sectionflags	@""
	.align	16


//--------------------- .nv.shared._ZN5flash24flash_fwd_splitkv_kernelI23Flash_fwd_kernel_traitsILi96ELi64ELi128ELi4ELb0ELb0EN7cutlass10bfloat16_tE19Flash_kernel_traitsILi96ELi64ELi128ELi4ES3_EELb1ELb0ELb0ELb0ELb1ELb1ELb0ELb0EEEvNS_16Flash_fwd_paramsE --------------------------
	.section	.nv.shared._ZN5flash24flash_fwd_splitkv_kernelI23Flash_fwd_kernel_traitsILi96ELi64ELi128ELi4ELb0ELb0EN7cutlass10bfloat16_tE19Flash_kernel_traitsILi96ELi64ELi128ELi4ES3_EELb1ELb0ELb0ELb0ELb1ELb1ELb0ELb0EEEvNS_16Flash_fwd_paramsE,"aw",@nobits
	.sectionflags	@""
	.align	16


//--------------------- .nv.shared._ZN5flash24flash_fwd_splitkv_kernelI23Flash_fwd_kernel_traitsILi96ELi64ELi128ELi4ELb0ELb0EN7cutlass10bfloat16_tE19Flash_kernel_traitsILi96ELi64ELi128ELi4ES3_EELb1ELb0ELb1ELb0ELb0ELb0ELb0ELb0EEEvNS_16Flash_fwd_paramsE --------------------------
	.section	.nv.shared._ZN5flash24flash_fwd_splitkv_kernelI23Flash_fwd_kernel_traitsILi96ELi64ELi128ELi4ELb0ELb0EN7cutlass10bfloat16_tE19Flash_kernel_traitsILi96ELi64ELi128ELi4ES3_EELb1ELb0ELb1ELb0ELb0ELb0ELb0ELb0EEEvNS_16Flash_fwd_paramsE,"aw",@nobits
	.sectionflags	@""
	.align	16


//--------------------- .nv.shared._ZN5flash24flash_fwd_splitkv_kernelI23Flash_fwd_kernel_traitsILi96ELi64ELi128ELi4ELb0ELb0EN7cutlass10bfloat16_tE19Flash_kernel_traitsILi96ELi64ELi128ELi4ES3_EELb1ELb0ELb1ELb0ELb0ELb1ELb0ELb0EEEvNS_16Flash_fwd_paramsE --------------------------
	.section	.nv.shared._ZN5flash24flash_fwd_splitkv_kernelI23Flash_fwd_kernel_traitsILi96ELi64ELi128ELi4ELb0ELb0EN7cutlass10bfloat16_tE19Flash_kernel_traitsILi96ELi64ELi128ELi4ES3_EELb1ELb0ELb1ELb0ELb0ELb1ELb0ELb0EEEvNS_16Flash_fwd_paramsE,"aw",@nobits
	.sectionflags	@""
	.align	16


//--------------------- .nv.shared._ZN5flash24flash_fwd_splitkv_kernelI23Flash_fwd_kernel_traitsILi96ELi64ELi128ELi4ELb0ELb0EN7cutlass10bfloat16_tE19Flash_kernel_traitsILi96ELi64ELi128ELi4ES3_EELb1ELb0ELb0ELb0ELb1ELb0ELb0ELb1EEEvNS_16Flash_fwd_paramsE --------------------------
	.section	.nv.shared._ZN5flash24flash_fwd_splitkv_kernelI23Flash_fwd_kernel_traitsILi96ELi64ELi128ELi4ELb0ELb0EN7cutlass10bfloat16_tE19Flash_kernel_traitsILi96ELi64ELi128ELi4ES3_EELb1ELb0ELb0ELb0ELb1ELb0ELb0ELb1EEEvNS_16Flash_fwd_paramsE,"aw",@nobits
	.sectionflags	@""
	.align	16


//--------------------- .nv.shared._ZN5flash24flash_fwd_splitkv_kernelI23Flash_fwd_kernel_traitsILi96ELi64ELi128ELi4ELb0ELb0EN7cutlass10bfloat16_tE19Flash_kernel_traitsILi96ELi64ELi128ELi4ES3_EELb1ELb0ELb0ELb0ELb1ELb1ELb0ELb1EEEvNS_16Flash_fwd_paramsE --------------------------
	.section	.nv.shared._ZN5flash24flash_fwd_splitkv_kernelI23Flash_fwd_kernel_traitsILi96ELi64ELi128ELi4ELb0ELb0EN7cutlass10bfloat16_tE19Flash_kernel_traitsILi96ELi64ELi128ELi4ES3_EELb1ELb0ELb0ELb0ELb1ELb1ELb0ELb1EEEvNS_16Flash_fwd_paramsE,"aw",@nobits
	.sectionflags	@""
	.align	16


//--------------------- .nv.shared._ZN5flash24flash_fwd_splitkv_kernelI23Flash_fwd_kernel_traitsILi96ELi64ELi128ELi4ELb0ELb0EN7cutlass10bfloat16_tE19Flash_kernel_traitsILi96ELi64ELi128ELi4ES3_EELb1ELb0ELb1ELb0ELb0ELb0ELb0ELb1EEEvNS_16Flash_fwd_paramsE --------------------------
	.section	.nv.shared._ZN5flash24flash_fwd_splitkv_kernelI23Flash_fwd_kernel_traitsILi96ELi64ELi128ELi4ELb0ELb0EN7cutlass10bfloat16_tE19Flash_kernel_traitsILi96ELi64ELi128ELi4ES3_EELb1ELb0ELb1ELb0ELb0ELb0ELb0ELb1EEEvNS_16Flash_fwd_paramsE,"aw",@nobits
	.sectionflags	@""
	.align	16


//--------------------- .nv.shared._ZN5flash24flash_fwd_splitkv_kernelI23Flash_fwd_kernel_traitsILi96ELi64ELi128ELi4ELb0ELb0EN7cutlass10bfloat16_tE19Flash_kernel_traitsILi96ELi64ELi128ELi4ES3_EELb1ELb0ELb1ELb0ELb0ELb1ELb0ELb1EEEvNS_16Flash_fwd_paramsE --------------------------
	.section	.nv.shared._ZN5flash24flash_fwd_splitkv_kernelI23Flash_fwd_kernel_traitsILi96ELi64ELi128ELi4ELb0ELb0EN7cutlass10bfloat16_tE19Flash_kernel_traitsILi96ELi64ELi128ELi4ES3_EELb1ELb0ELb1ELb0ELb0ELb1ELb0ELb1EEEvNS_16Flash_fwd_paramsE,"aw",@nobits
	.sectionflags	@""
	.align	16


//--------------------- .nv.shared._ZN5flash24flash_fwd_splitkv_kernelI23Flash_fwd_kernel_traitsILi96ELi64ELi128ELi4ELb0ELb0EN7cutlass10bfloat16_tE19Flash_kernel_traitsILi96ELi64ELi128ELi4ES3_EELb1ELb0ELb0ELb0ELb1ELb0ELb1ELb0EEEvNS_16Flash_fwd_paramsE --------------------------
	.section	.nv.shared._ZN5flash24flash_fwd_splitkv_kernelI23Flash_fwd_kernel_traitsILi96ELi64ELi128ELi4ELb0ELb0EN7cutlass10bfloat16_tE19Flash_kernel_traitsILi96ELi64ELi128ELi4ES3_EELb1ELb0ELb0ELb0ELb1ELb0ELb1ELb0EEEvNS_16Flash_fwd_paramsE,"aw",@nobits
	.sectionflags	@""
	.align	16


//--------------------- .nv.shared._ZN5flash24flash_fwd_splitkv_kernelI23Flash_fwd_kernel_traitsILi96ELi64ELi128ELi4ELb0ELb0EN7cutlass10bfloat16_tE19Flash_kernel_traitsILi96ELi64ELi128ELi4ES3_EELb1ELb0ELb0ELb0ELb1ELb1ELb1ELb0EEEvNS_16Flash_fwd_paramsE --------------------------
	.section	.nv.shared._ZN5flash24flash_fwd_splitkv_kernelI23Flash_fwd_kernel_traitsILi96ELi64ELi128ELi4ELb0ELb0EN7cutlass10bfloat16_tE19Flash_kernel_traitsILi96ELi64ELi128ELi4ES3_EELb1ELb0ELb0ELb0ELb1ELb1ELb1ELb0EEEvNS_16Flash_fwd_paramsE,"aw",@nobits
	.sectionflags	@""
	.align	16


//--------------------- .nv.shared._ZN5flash24flash_fwd_splitkv_kernelI23Flash_fwd_kernel_traitsILi96ELi64ELi128ELi4ELb0ELb0EN7cutlass10bfloat16_tE19Flash_kernel_traitsILi96ELi64ELi128ELi4ES3_EELb1ELb0ELb1ELb0ELb0ELb0ELb1ELb0EEEvNS_16Flash_fwd_paramsE --------------------------
	.section	.nv.shared._ZN5flash24flash_fwd_splitkv_kernelI23Flash_fwd_kernel_traitsILi96ELi64ELi128ELi4ELb0ELb0EN7cutlass10bfloat16_tE19Flash_kernel_traitsILi96ELi64ELi128ELi4ES3_EELb1ELb0ELb1ELb0ELb0ELb0ELb1ELb0EEEvNS_16Flash_fwd_paramsE,"aw",@nobits
	.sectionflags	@""
	.align	16


//--------------------- .nv.shared._ZN5flash24flash_fwd_splitkv_kernelI23Flash_fwd_kernel_traitsILi96ELi64ELi128ELi4ELb0ELb0EN7cutlass10bfloat16_tE19Flash_kernel_traitsILi96ELi64ELi128ELi4ES3_EELb1ELb0ELb1ELb0ELb0ELb1ELb1ELb0EEEvNS_16Flash_fwd_paramsE --------------------------
	.section	.nv.shared._ZN5flash24flash_fwd_splitkv_kernelI23Flash_fwd_kernel_traitsILi96ELi64ELi128ELi4ELb0ELb0EN7cutlass10bfloat16_tE19Flash_kernel_traitsILi96ELi64ELi128ELi4ES3_EELb1ELb0ELb1ELb0ELb0ELb1ELb1ELb0EEEvNS_16Flash_fwd_paramsE,"aw",@nobits
	.sectionflags	@""
	.align	16


//--------------------- .nv.shared._ZN5flash24flash_fwd_splitkv_kernelI23Flash_fwd_kernel_traitsILi96ELi64ELi128ELi4ELb0ELb0EN7cutlass10bfloat16_tE19Flash_kernel_traitsILi96ELi64ELi128ELi4ES3_EELb1ELb0ELb0ELb0ELb1ELb0ELb1ELb1EEEvNS_16Flash_fwd_paramsE --------------------------
	.section	.nv.shared._ZN5flash24flash_fwd_splitkv_kernelI23Flash_fwd_kernel_traitsILi96ELi64ELi128ELi4ELb0ELb0EN7cutlass10bfloat16_tE19Flash_kernel_traitsILi96ELi64ELi128ELi4ES3_EELb1ELb0ELb0ELb0ELb1ELb0ELb1ELb1EEEvNS_16Flash_fwd_paramsE,"aw",@nobits
	.sectionflags	@""
	.align	16


//--------------------- .nv.shared._ZN5flash24flash_fwd_splitkv_kernelI23Flash_fwd_kernel_traitsILi96ELi64ELi128ELi4ELb0ELb0EN7cutlass10bfloat16_tE19Flash_kernel_traitsILi96ELi64ELi128ELi4ES3_EELb1ELb0ELb0ELb0ELb1ELb1ELb1ELb1EEEvNS_16Flash_fwd_paramsE --------------------------
	.section	.nv.shared._ZN5flash24flash_fwd_splitkv_kernelI23Flash_fwd_kernel_traitsILi96ELi64ELi128ELi4ELb0ELb0EN7cutlass10bfloat16_tE19Flash_kernel_traitsILi96ELi64ELi128ELi4ES3_EELb1ELb0ELb0ELb0ELb1ELb1ELb1ELb1EEEvNS_16Flash_fwd_paramsE,"aw",@nobits
	.sectionflags	@""
	.align	16


//--------------------- .nv.shared._ZN5flash24flash_fwd_splitkv_kernelI23Flash_fwd_kernel_traitsILi96ELi64ELi128ELi4ELb0ELb0EN7cutlass10bfloat16_tE19Flash_kernel_traitsILi96ELi64ELi128ELi4ES3_EELb1ELb0ELb1ELb0ELb0ELb0ELb1ELb1EEEvNS_16Flash_fwd_paramsE --------------------------
	.section	.nv.shared._ZN5flash24flash_fwd_splitkv_kernelI23Flash_fwd_kernel_traitsILi96ELi64ELi128ELi4ELb0ELb0EN7cutlass10bfloat16_tE19Flash_kernel_traitsILi96ELi64ELi128ELi4ES3_EELb1ELb0ELb1ELb0ELb0ELb0ELb1ELb1EEEvNS_16Flash_fwd_paramsE,"aw",@nobits
	.sectionflags	@""
	.align	16


//--------------------- .nv.shared._ZN5flash24flash_fwd_splitkv_kernelI23Flash_fwd_kernel_traitsILi96ELi64ELi128ELi4ELb0ELb0EN7cutlass10bfloat16_tE19Flash_kernel_traitsILi96ELi64ELi128ELi4ES3_EELb1ELb0ELb1ELb0ELb0ELb1ELb1ELb1EEEvNS_16Flash_fwd_paramsE --------------------------
	.section	.nv.shared._ZN5flash24flash_fwd_splitkv_kernelI23Flash_fwd_kernel_traitsILi96ELi64ELi128ELi4ELb0ELb0EN7cutlass10bfloat16_tE19Flash_kernel_traitsILi96ELi64ELi128ELi4ES3_EELb1ELb0ELb1ELb0ELb0ELb1ELb1ELb1EEEvNS_16Flash_fwd_paramsE,"aw",@nobits
	.sectionflags	@""
	.align	16


//--------------------- .nv.shared._ZN5flash32flash_fwd_splitkv_combine_kernelI23Flash_fwd_kernel_traitsILi96ELi64ELi64ELi4ELb0ELb0EN7cutlass10bfloat16_tE19Flash_kernel_traitsILi96ELi64ELi64ELi4ES3_EELi16ELi7ELb0EEEvNS_16Flash_fwd_paramsE --------------------------
	.section	.nv.shared._ZN5flash32flash_fwd_splitkv_combine_kernelI23Flash_fwd_kernel_traitsILi96ELi64ELi64ELi4ELb0ELb0EN7cutlass10bfloat16_tE19Flash_kernel_traitsILi96ELi64ELi64ELi4ES3_EELi16ELi7ELb0EEEvNS_16Flash_fwd_paramsE,"aw",@nobits
	.sectionflags	@""
	.align	16
.nv.shared._ZN5flash32flash_fwd_splitkv_combine_kernelI23Flash_fwd_kernel_traitsILi96ELi64ELi64ELi4ELb0ELb0EN7cutlass10bfloat16_tE19Flash_kernel_traitsILi96ELi64ELi64ELi4ES3_EELi16ELi7ELb0EEEvNS_16Flash_fwd_paramsE:
	.zero		8704


//--------------------- .nv.shared._ZN5flash32flash_fwd_splitkv_combine_kernelI23Flash_fwd_kernel_traitsILi96ELi64ELi64ELi4ELb0ELb0EN7cutlass10bfloat16_tE19Flash_kernel_traitsILi96ELi64ELi64ELi4ES3_EELi16ELi6ELb0EEEvNS_16Flash_fwd_paramsE --------------------------
	.section	.nv.shared._ZN5flash32flash_fwd_splitkv_combine_kernelI23Flash_fwd_kernel_traitsILi96ELi64ELi64ELi4ELb0ELb0EN7cutlass10bfloat16_tE19Flash_kernel_traitsILi96ELi64ELi64ELi4ES3_EELi16ELi6ELb0EEEvNS_16Flash_fwd_paramsE,"aw",@nobits
	.sectionflags	@""
	.align	16
.nv.shared._ZN5flash32flash_fwd_splitkv_combine_kernelI23Flash_fwd_kernel_traitsILi96ELi64ELi64ELi4ELb0ELb0EN7cutlass10bfloat16_tE19Flash_kernel_traitsILi96ELi64ELi64ELi4ES3_EELi16ELi6ELb0EEEvNS_16Flash_fwd_paramsE:
	.zero		4352


//--------------------- .nv.shared._ZN5flash32flash_fwd_splitkv_combine_kernelI23Flash_fwd_kernel_traitsILi96ELi64ELi64ELi4ELb0ELb0EN7cutlass10bfloat16_tE19Flash_kernel_traitsILi96ELi64ELi64ELi4ES3_EELi16ELi5ELb0EEEvNS_16Flash_fwd_paramsE --------------------------
	.section	.nv.shared._ZN5flash32flash_fwd_splitkv_combine_kernelI23Flash_fwd_kernel_traitsILi96ELi64ELi64ELi4ELb0ELb0EN7cutlass10bfloat16_tE19Flash_kernel_traitsILi96ELi64ELi64ELi4ES3_EELi16ELi5ELb0EEEvNS_16Flash_fwd_paramsE,"aw",@nobits
	.sectionflags	@""
	.align	16
.nv.shared._ZN5flash32flash_fwd_splitkv_combine_kernelI23Flash_fwd_kernel_traitsILi96ELi64ELi64ELi4ELb0ELb0EN7cutlass10bfloat16_tE19Flash_kernel_traitsILi96ELi64ELi64ELi4ES3_EELi16ELi5ELb0EEEvNS_16Flash_fwd_paramsE:
	.zero		2176


//--------------------- .nv.shared._ZN5flash32flash_fwd_splitkv_combine_kernelI23Flash_fwd_kernel_traitsILi96ELi64ELi64ELi4ELb0ELb0EN7cutlass10bfloat16_tE19Flash_kernel_traitsILi96ELi64ELi64ELi4ES3_EELi16ELi4ELb0EEEvNS_16Flash_fwd_paramsE --------------------------
	.section	.nv.shared._ZN5flash32flash_fwd_splitkv_combine_kernelI23Flash_fwd_kernel_traitsILi96ELi64ELi64ELi4ELb0ELb0EN7cutlass10bfloat16_tE19Flash_kernel_traitsILi96ELi64ELi64ELi4ES3_EELi16ELi4ELb0EEEvNS_16Flash_fwd_paramsE,"aw",@nobits
	.sectionflags	@""
	.align	16
.nv.shared._ZN5flash32flash_fwd_splitkv_combine_kernelI23Flash_fwd_kernel_traitsILi96ELi64ELi64ELi4ELb0ELb0EN7cutlass10bfloat16_tE19Flash_kernel_traitsILi96ELi64ELi64ELi4ES3_EELi16ELi4ELb0EEEvNS_16Flash_fwd_paramsE:
	.zero		1088


//--------------------- .nv.shared._ZN5flash32flash_fwd_splitkv_combine_kernelI23Flash_fwd_kernel_traitsILi96ELi64ELi64ELi4ELb0ELb0EN7cutlass10bfloat16_tE19Flash_kernel_traitsILi96ELi64ELi64ELi4ES3_EELi16ELi3ELb0EEEvNS_16Flash_fwd_paramsE --------------------------
	.section	.nv.shared._ZN5flash32flash_fwd_splitkv_combine_kernelI23Flash_fwd_kernel_traitsILi96ELi64ELi64ELi4ELb0ELb0EN7cutlass10bfloat16_tE19Flash_kernel_traitsILi96ELi64ELi64ELi4ES3_EELi16ELi3ELb0EEEvNS_16Flash_fwd_paramsE,"aw",@nobits
	.sectionflags	@""
	.align	16
.nv.shared._ZN5flash32flash_fwd_splitkv_combine_kernelI23Flash_fwd_kernel_traitsILi96ELi64ELi64ELi4ELb0ELb0EN7cutlass10bfloat16_tE19Flash_kernel_traitsILi96ELi64ELi64ELi4ES3_EELi16ELi3ELb0EEEvNS_16Flash_fwd_paramsE:
	.zero		544


//--------------------- .nv.shared._ZN5flash32flash_fwd_splitkv_combine_kernelI23Flash_fwd_kernel_traitsILi96ELi64ELi64ELi4ELb0ELb0EN7cutlass10bfloat16_tE19Flash_kernel_traitsILi96ELi64ELi64ELi4ES3_EELi16ELi2ELb0EEEvNS_16Flash_fwd_paramsE --------------------------
	.section	.nv.shared._ZN5flash32flash_fwd_splitkv_combine_kernelI23Flash_fwd_kernel_traitsILi96ELi64ELi64ELi4ELb0ELb0EN7cutlass10bfloat16_tE19Flash_kernel_traitsILi96ELi64ELi64ELi4ES3_EELi16ELi2ELb0EEEvNS_16Flash_fwd_paramsE,"aw",@nobits
	.sectionflags	@""
	.align	16
.nv.shared._ZN5flash32flash_fwd_splitkv_combine_kernelI23Flash_fwd_kernel_traitsILi96ELi64ELi64ELi4ELb0ELb0EN7cutlass10bfloat16_tE19Flash_kernel_traitsILi96ELi64ELi64ELi4ES3_EELi16ELi2ELb0EEEvNS_16Flash_fwd_paramsE:
	.zero		272


//--------------------- .nv.shared._ZN5flash32flash_fwd_splitkv_combine_kernelI23Flash_fwd_kernel_traitsILi96ELi64ELi64ELi4ELb0ELb0EN7cutlass10bfloat16_tE19Flash_kernel_traitsILi96ELi64ELi64ELi4ES3_EELi16ELi1ELb0EEEvNS_16Flash_fwd_paramsE --------------------------
	.section	.nv.shared._ZN5flash32flash_fwd_splitkv_combine_kernelI23Flash_fwd_kernel_traitsILi96ELi64ELi64ELi4ELb0ELb0EN7cutlass10bfloat16_tE19Flash_kernel_traitsILi96ELi64ELi64ELi4ES3_EELi16ELi1ELb0EEEvNS_16Flash_fwd_paramsE,"aw",@nobits
	.sectionflags	@""
	.align	16
.nv.shared._ZN5flash32flash_fwd_splitkv_combine_kernelI23Flash_fwd_kernel_traitsILi96ELi64ELi64ELi4ELb0ELb0EN7cutlass10bfloat16_tE19Flash_kernel_traitsILi96ELi64ELi64ELi4ES3_EELi16ELi1ELb0EEEvNS_16Flash_fwd_paramsE:
	.zero		144


//--------------------- .nv.shared._ZN5flash32flash_fwd_splitkv_combine_kernelI23Flash_fwd_kernel_traitsILi96ELi64ELi64ELi4ELb0ELb0EN7cutlass10bfloat16_tE19Flash_kernel_traitsILi96ELi64ELi64ELi4ES3_EELi16ELi7ELb1EEEvNS_16Flash_fwd_paramsE --------------------------
	.section	.nv.shared._ZN5flash32flash_fwd_splitkv_combine_kernelI23Flash_fwd_kernel_traitsILi96ELi64ELi64ELi4ELb0ELb0EN7cutlass10bfloat16_tE19Flash_kernel_traitsILi96ELi64ELi64ELi4ES3_EELi16ELi7ELb1EEEvNS_16Flash_fwd_paramsE,"aw",@nobits
	.sectionflags	@""
	.align	16
.nv.shared._ZN5flash32flash_fwd_splitkv_combine_kernelI23Flash_fwd_kernel_traitsILi96ELi64ELi64ELi4ELb0ELb0EN7cutlass10bfloat16_tE19Flash_kernel_traitsILi96ELi64ELi64ELi4ES3_EELi16ELi7ELb1EEEvNS_16Flash_fwd_paramsE:
	.zero		8704


//--------------------- .nv.shared._ZN5flash32flash_fwd_splitkv_combine_kernelI23Flash_fwd_kernel_traitsILi96ELi64ELi64ELi4ELb0ELb0EN7cutlass10bfloat16_tE19Flash_kernel_traitsILi96ELi64ELi64ELi4ES3_EELi16ELi6ELb1EEEvNS_16Flash_fwd_paramsE --------------------------
	.section	.nv.shared._ZN5flash32flash_fwd_splitkv_combine_kernelI23Flash_fwd_kernel_traitsILi96ELi64ELi64ELi4ELb0ELb0EN7cutlass10bfloat16_tE19Flash_kernel_traitsILi96ELi64ELi64ELi4ES3_EELi16ELi6ELb1EEEvNS_16Flash_fwd_paramsE,"aw",@nobits
	.sectionflags	@""
	.align	16
.nv.shared._ZN5flash32flash_fwd_splitkv_combine_kernelI23Flash_fwd_kernel_traitsILi96ELi64ELi64ELi4ELb0ELb0EN7cutlass10bfloat16_tE19Flash_kernel_traitsILi96ELi64ELi64ELi4ES3_EELi16ELi6ELb1EEEvNS_16Flash_fwd_paramsE:
	.zero		4352


//--------------------- .nv.shared._ZN5flash32flash_fwd_splitkv_combine_kernelI23Flash_fwd_kernel_traitsILi96ELi64ELi64ELi4ELb0ELb0EN7cutlass10bfloat16_tE19Flash_kernel_traitsILi96ELi64ELi64ELi4ES3_EELi16ELi5ELb1EEEvNS_16Flash_fwd_paramsE --------------------------
	.section	.nv.shared._ZN5flash32flash_fwd_splitkv_combine_kernelI23Flash_fwd_kernel_traitsILi96ELi64ELi64ELi4ELb0ELb0EN7cutlass10bfloat16_tE19Flash_kernel_traitsILi96ELi64ELi64ELi4ES3_EELi16ELi5ELb1EEEvNS_16Flash_fwd_paramsE,"aw",@nobits
	.sectionflags	@""
	.align	16
.nv.shared._ZN5flash32flash_fwd_splitkv_combine_kernelI23Flash_fwd_kernel_traitsILi96ELi64ELi64ELi4ELb0ELb0EN7cutlass10bfloat16_tE19Flash_kernel_traitsILi96ELi64ELi64ELi4ES3_EELi16ELi5ELb1EEEvNS_16Flash_fwd_paramsE:
	.zero		2176


//--------------------- .nv.shared._ZN5flash32flash_fwd_splitkv_combine_kernelI23Flash_fwd_kernel_traitsILi96ELi64ELi64ELi4ELb0ELb0EN7cutlass10bfloat16_tE19Flash_kernel_traitsILi96ELi64ELi64ELi4ES3_EELi16ELi4ELb1EEEvNS_16Flash_fwd_paramsE --------------------------
	.section	.nv.shared._ZN5flash32flash_fwd_splitkv_combine_kernelI23Flash_fwd_kernel_traitsILi96ELi64ELi64ELi4ELb0ELb0EN7cutlass10bfloat16_tE19Flash_kernel_traitsILi96ELi64ELi64ELi4ES3_EELi16ELi4ELb1EEEvNS_16Flash_fwd_paramsE,"aw",@nobits
	.sectionflags	@""
	.align	16
.nv.shared._ZN5flash32flash_fwd_splitkv_combine_kernelI23Flash_fwd_kernel_traitsILi96ELi64ELi64ELi4ELb0ELb0EN7cutlass10bfloat16_tE19Flash_kernel_traitsILi96ELi64ELi64ELi4ES3_EELi16ELi4ELb1EEEvNS_16Flash_fwd_paramsE:
	.zero		1088


//--------------------- .nv.shared._ZN5flash32flash_fwd_splitkv_combine_kernelI23Flash_fwd_kernel_traitsILi96ELi64ELi64ELi4ELb0ELb0EN7cutlass10bfloat16_tE19Flash_kernel_traitsILi96ELi64ELi64ELi4ES3_EELi16ELi3ELb1EEEvNS_16Flash_fwd_paramsE --------------------------
	.section	.nv.shared._ZN5flash32flash_fwd_splitkv_combine_kernelI23Flash_fwd_kernel_traitsILi96ELi64ELi64ELi4ELb0ELb0EN7cutlass10bfloat16_tE19Flash_kernel_traitsILi96ELi64ELi64ELi4ES3_EELi16ELi3ELb1EEEvNS_16Flash_fwd_paramsE,"aw",@nobits
	.sectionflags	@""
	.align	16
.nv.shared._ZN5flash32flash_fwd_splitkv_combine_kernelI23Flash_fwd_kernel_traitsILi96ELi64ELi64ELi4ELb0ELb0EN7cutlass10bfloat16_tE19Flash_kernel_traitsILi96ELi64ELi64ELi4ES3_EELi16ELi3ELb1EEEvNS_16Flash_fwd_paramsE:
	.zero		544


//--------------------- .nv.shared._ZN5flash32flash_fwd_splitkv_combine_kernelI23Flash_fwd_kernel_traitsILi96ELi64ELi64ELi4ELb0ELb0EN7cutlass10bfloat16_tE19Flash_kernel_traitsILi96ELi64ELi64ELi4ES3_EELi16ELi2ELb1EEEvNS_16Flash_fwd_paramsE --------------------------
	.section	.nv.shared._ZN5flash32flash_fwd_splitkv_combine_kernelI23Flash_fwd_kernel_traitsILi96ELi64ELi64ELi4ELb0ELb0EN7cutlass10bfloat16_tE19Flash_kernel_traitsILi96ELi64ELi64ELi4ES3_EELi16ELi2ELb1EEEvNS_16Flash_fwd_paramsE,"aw",@nobits
	.sectionflags	@""
	.align	16
.nv.shared._ZN5flash32flash_fwd_splitkv_combine_kernelI23Flash_fwd_kernel_traitsILi96ELi64ELi64ELi4ELb0ELb0EN7cutlass10bfloat16_tE19Flash_kernel_traitsILi96ELi64ELi64ELi4ES3_EELi16ELi2ELb1EEEvNS_16Flash_fwd_paramsE:
	.zero		272


//--------------------- .nv.shared._ZN5flash32flash_fwd_splitkv_combine_kernelI23Flash_fwd_kernel_traitsILi96ELi64ELi64ELi4ELb0ELb0EN7cutlass10bfloat16_tE19Flash_kernel_traitsILi96ELi64ELi64ELi4ES3_EELi16ELi1ELb1EEEvNS_16Flash_fwd_paramsE --------------------------
	.section	.nv.shared._ZN5flash32flash_fwd_splitkv_combine_kernelI23Flash_fwd_kernel_traitsILi96ELi64ELi64ELi4ELb0ELb0EN7cutlass10bfloat16_tE19Flash_kernel_traitsILi96ELi64ELi64ELi4ES3_EELi16ELi1ELb1EEEvNS_16Flash_fwd_paramsE,"aw",@nobits
	.sectionflags	@""
	.align	16
.nv.shared._ZN5flash32flash_fwd_splitkv_combine_kernelI23Flash_fwd_kernel_traitsILi96ELi64ELi64ELi4ELb0ELb0EN7cutlass10bfloat16_tE19Flash_kernel_traitsILi96ELi64ELi64ELi4ES3_EELi16ELi1ELb1EEEvNS_16Flash_fwd_paramsE:
	.zero		144


//--------------------- .nv.shared._ZN5flash24flash_fwd_splitkv_kernelI23Flash_fwd_kernel_traitsILi96ELi64ELi64ELi4ELb0ELb0EN7cutlass10bfloat16_tE19Flash_kernel_traitsILi96ELi64ELi64ELi4ES3_EELb1ELb0ELb0ELb0ELb0ELb0ELb0ELb0EEEvNS_16Flash_fwd_paramsE --------------------------
	.section	.nv.shared._ZN5flash24flash_fwd_splitkv_kernelI23Flash_fwd_kernel_traitsILi96ELi64ELi64ELi4ELb0ELb0EN7cutlass10bfloat16_tE19Flash_kernel_traitsILi96ELi64ELi64ELi4ES3_EELb1ELb0ELb0ELb0ELb0ELb0ELb0ELb0EEEvNS_16Flash_fwd_paramsE,"aw",@nobits
	.sectionflags	@""
	.align	16


//--------------------- .nv.shared._ZN5flash24flash_fwd_splitkv_kernelI23Flash_fwd_kernel_traitsILi96ELi64ELi64ELi4ELb0ELb0EN7cutlass10bfloat16_tE19Flash_kernel_traitsILi96ELi64ELi64ELi4ES3_EELb1ELb0ELb0ELb0ELb0ELb1ELb0ELb0EEEvNS_16Flash_fwd_paramsE --------------------------
	.section	.nv.shared._ZN5flash24flash_fwd_splitkv_kernelI23Flash_fwd_kernel_traitsILi96ELi64ELi64ELi4ELb0ELb0EN7cutlass10bfloat16_tE19Flash_kernel_traitsILi96ELi64ELi64ELi4ES3_EELb1ELb0ELb0ELb0ELb0ELb1ELb0ELb0EEEvNS_16Flash_fwd_paramsE,"aw",@nobits
	.sectionflags	@""
	.align	16


//--------------------- .nv.shared._ZN5flash24flash_fwd_splitkv_kernelI23Flash_fwd_kernel_traitsILi96ELi64ELi64ELi4ELb0ELb0EN7cutlass10bfloat16_tE19Flash_kernel_traitsILi96ELi64ELi64ELi4ES3_EELb1ELb0ELb0ELb0ELb0ELb0ELb0ELb1EEEvNS_16Flash_fwd_paramsE --------------------------
	.section	.nv.shared._ZN5flash24flash_fwd_splitkv_kernelI23Flash_fwd_kernel_traitsILi96ELi64ELi64ELi4ELb0ELb0EN7cutlass10bfloat16_tE19Flash_kernel_traitsILi96ELi64ELi64ELi4ES3_EELb1ELb0ELb0ELb0ELb0ELb0ELb0ELb1EEEvNS_16Flash_fwd_paramsE,"aw",@nobits
	.sectionflags	@""
	.align	16


//--------------------- .nv.shared._ZN5flash24flash_fwd_splitkv_kernelI23Flash_fwd_kernel_traitsILi96ELi64ELi64ELi4ELb0ELb0EN7cutlass10bfloat16_tE19Flash_kernel_traitsILi96ELi64ELi64ELi4ES3_EELb1ELb0ELb0ELb0ELb0ELb1ELb0ELb1EEEvNS_16Flash_fwd_paramsE --------------------------
	.section	.nv.shared._ZN5flash24flash_fwd_splitkv_kernelI23Flash_fwd_kernel_traitsILi96ELi64ELi64ELi4ELb0ELb0EN7cutlass10bfloat16_tE19Flash_kernel_traitsILi96ELi64ELi64ELi4ES3_EELb1ELb0ELb0ELb0ELb0ELb1ELb0ELb1EEEvNS_16Flash_fwd_paramsE,"aw",@nobits
	.sectionflags	@""
	.align	16


//--------------------- .nv.shared._ZN5flash24flash_fwd_splitkv_kernelI23Flash_fwd_kernel_traitsILi96ELi64ELi64ELi4ELb0ELb0EN7cutlass10bfloat16_tE19Flash_kernel_traitsILi96ELi64ELi64ELi4ES3_EELb1ELb0ELb0ELb0ELb0ELb0ELb1ELb0EEEvNS_16Flash_fwd_paramsE --------------------------
	.section	.nv.shared._ZN5flash24flash_fwd_splitkv_kernelI23Flash_fwd_kernel_traitsILi96ELi64ELi64ELi4ELb0ELb0EN7cutlass10bfloat16_tE19Flash_kernel_traitsILi96ELi64ELi64ELi4ES3_EELb1ELb0ELb0ELb0ELb0ELb0ELb1ELb0EEEvNS_16Flash_fwd_paramsE,"aw",@nobits
	.sectionflags	@""
	.align	16


//--------------------- .nv.shared._ZN5flash24flash_fwd_splitkv_kernelI23Flash_fwd_kernel_traitsILi96ELi64ELi64ELi4ELb0ELb0EN7cutlass10bfloat16_tE19Flash_kernel_traitsILi96ELi64ELi64ELi4ES3_EELb1ELb0ELb0ELb0ELb0ELb1ELb1ELb0EEEvNS_16Flash_fwd_paramsE --------------------------
	.section	.nv.shared._ZN5flash24flash_fwd_splitkv_kernelI23Flash_fwd_kernel_traitsILi96ELi64ELi64ELi4ELb0ELb0EN7cutlass10bfloat16_tE19Flash_kernel_traitsILi96ELi64ELi64ELi4ES3_EELb1ELb0ELb0ELb0ELb0ELb1ELb1ELb0EEEvNS_16Flash_fwd_paramsE,"aw",@nobits
	.sectionflags	@""
	.align	16


//--------------------- .nv.shared._ZN5flash24flash_fwd_splitkv_kernelI23Flash_fwd_kernel_traitsILi96ELi64ELi64ELi4ELb0ELb0EN7cutlass10bfloat16_tE19Flash_kernel_traitsILi96ELi64ELi64ELi4ES3_EELb1ELb0ELb0ELb0ELb0ELb0ELb1ELb1EEEvNS_16Flash_fwd_paramsE --------------------------
	.section	.nv.shared._ZN5flash24flash_fwd_splitkv_kernelI23Flash_fwd_kernel_traitsILi96ELi64ELi64ELi4ELb0ELb0EN7cutlass10bfloat16_tE19Flash_kernel_traitsILi96ELi64ELi64ELi4ES3_EELb1ELb0ELb0ELb0ELb0ELb0ELb1ELb1EEEvNS_16Flash_fwd_paramsE,"aw",@nobits
	.sectionflags	@""
	.align	16


//--------------------- .nv.shared._ZN5flash24flash_fwd_splitkv_kernelI23Flash_fwd_kernel_traitsILi96ELi64ELi64ELi4ELb0ELb0EN7cutlass10bfloat16_tE19Flash_kernel_traitsILi96ELi64ELi64ELi4ES3_EELb1ELb0ELb0ELb0ELb0ELb1ELb1ELb1EEEvNS_16Flash_fwd_paramsE --------------------------
	.section	.nv.shared._ZN5flash24flash_fwd_splitkv_kernelI23Flash_fwd_kernel_traitsILi96ELi64ELi64ELi4ELb0ELb0EN7cutlass10bfloat16_tE19Flash_kernel_traitsILi96ELi64ELi64ELi4ES3_EELb1ELb0ELb0ELb0ELb0ELb1ELb1ELb1EEEvNS_16Flash_fwd_paramsE,"aw",@nobits
	.sectionflags	@""
	.align	16


//--------------------- .nv.shared._ZN5flash24flash_fwd_splitkv_kernelI23Flash_fwd_kernel_traitsILi96ELi64ELi64ELi4ELb0ELb0EN7cutlass10bfloat16_tE19Flash_kernel_traitsILi96ELi64ELi64ELi4ES3_EELb1ELb0ELb0ELb1ELb1ELb0ELb0ELb0EEEvNS_16Flash_fwd_paramsE --------------------------
	.section	.nv.shared._ZN5flash24flash_fwd_splitkv_kernelI23Flash_fwd_kernel_traitsILi96ELi64ELi64ELi4ELb0ELb0EN7cutlass10bfloat16_tE19Flash_kernel_traitsILi96ELi64ELi64ELi4ES3_EELb1ELb0ELb0ELb1ELb1ELb0ELb0ELb0EEEvNS_16Flash_fwd_paramsE,"aw",@nobits
	.sectionflags	@""
	.align	16


//--------------------- .nv.shared._ZN5flash24flash_fwd_splitkv_kernelI23Flash_fwd_kernel_traitsILi96ELi64ELi64ELi4ELb0ELb0EN7cutlass10bfloat16_tE19Flash_kernel_traitsILi96ELi64ELi64ELi4ES3_EELb1ELb0ELb0ELb1ELb1ELb1ELb0ELb0EEEvNS_16Flash_fwd_paramsE --------------------------
	.section	.nv.shared._ZN5flash24flash_fwd_splitkv_kernelI23Flash_fwd_kernel_traitsILi96ELi64ELi64ELi4ELb0ELb0EN7cutlass10bfloat16_tE19Flash_kernel_traitsILi96ELi64ELi64ELi4ES3_EELb1ELb0ELb0ELb1ELb1ELb1ELb0ELb0EEEvNS_16Flash_fwd_paramsE,"aw",@nobits
	.sectionflags	@""
	.align	16


//--------------------- .nv.shared._ZN5flash24flash_fwd_splitkv_kernelI23Flash_fwd_kernel_traitsILi96ELi64ELi64ELi4ELb0ELb0EN7cutlass10bfloat16_tE19Flash_kernel_traitsILi96ELi64ELi64ELi4ES3_EELb1ELb0ELb0ELb1ELb1ELb0ELb1ELb0EEEvNS_16Flash_fwd_paramsE --------------------------
	.section	.nv.shared._ZN5flash24flash_fwd_splitkv_kernelI23Flash_fwd_kernel_traitsILi96ELi64ELi64ELi4ELb0ELb0EN7cutlass10bfloat16_tE19Flash_kernel_traitsILi96ELi64ELi64ELi4ES3_EELb1ELb0ELb0ELb1ELb1ELb0ELb1ELb0EEEvNS_16Flash_fwd_paramsE,"aw",@nobits
	.sectionflags	@""
	.align	16


//--------------------- .nv.shared._ZN5flash24flash_fwd_splitkv_kernelI23Flash_fwd_kernel_traitsILi96ELi64ELi64ELi4ELb0ELb0EN7cutlass10bfloat16_tE19Flash_kernel_traitsILi96ELi64ELi64ELi4ES3_EELb1ELb0ELb0ELb1ELb1ELb1ELb1ELb0EEEvNS_16Flash_fwd_paramsE --------------------------
	.section	.nv.shared._ZN5flash24flash_fwd_splitkv_kernelI23Flash_fwd_kernel_traitsILi96ELi64ELi64ELi4ELb0ELb0EN7cutlass10bfloat16_tE19Flash_kernel_traitsILi96ELi64ELi64ELi4ES3_EELb1ELb0ELb0ELb1ELb1ELb1ELb1ELb0EEEvNS_16Flash_fwd_paramsE,"aw",@nobits
	.sectionflags	@""
	.align	16


//--------------------- .nv.shared._ZN5flash24flash_fwd_splitkv_kernelI23Flash_fwd_kernel_traitsILi96ELi64ELi64ELi4ELb0ELb0EN7cutlass10bfloat16_tE19Flash_kernel_traitsILi96ELi64ELi64ELi4ES3_EELb1ELb0ELb0ELb0ELb1ELb0ELb0ELb0EEEvNS_16Flash_fwd_paramsE --------------------------
	.section	.nv.shared._ZN5flash24flash_fwd_splitkv_kernelI23Flash_fwd_kernel_traitsILi96ELi64ELi64ELi4ELb0ELb0EN7cutlass10bfloat16_tE19Flash_kernel_traitsILi96ELi64ELi64ELi4ES3_EELb1ELb0ELb0ELb0ELb1ELb0ELb0ELb0EEEvNS_16Flash_fwd_paramsE,"aw",@nobits
	.sectionflags	@""
	.align	16


//--------------------- .nv.shared._ZN5flash24flash_fwd_splitkv_kernelI23Flash_fwd_kernel_traitsILi96ELi64ELi64ELi4ELb0ELb0EN7cutlass10bfloat16_tE19Flash_kernel_traitsILi96ELi64ELi64ELi4ES3_EELb1ELb0ELb0ELb0ELb1ELb1ELb0ELb0EEEvNS_16Flash_fwd_paramsE --------------------------
	.section	.nv.shared._ZN5flash24flash_fwd_splitkv_kernelI23Flash_fwd_kernel_traitsILi96ELi64ELi64ELi4ELb0ELb0EN7cutlass10bfloat16_tE19Flash_kernel_traitsILi96ELi64ELi64ELi4ES3_EELb1ELb0ELb0ELb0ELb1ELb1ELb0ELb0EEEvNS_16Flash_fwd_paramsE,"aw",@nobits
	.sectionflags	@""
	.align	16


//--------------------- .nv.shared._ZN5flash24flash_fwd_splitkv_kernelI23Flash_fwd_kernel_traitsILi96ELi64ELi64ELi4ELb0ELb0EN7cutlass10bfloat16_tE19Flash_kernel_traitsILi96ELi64ELi64ELi4ES3_EELb1ELb0ELb1ELb0ELb0ELb0ELb0ELb0EEEvNS_16Flash_fwd_paramsE --------------------------
	.section	.nv.shared._ZN5flash24flash_fwd_splitkv_kernelI23Flash_fwd_kernel_traitsILi96ELi64ELi64ELi4ELb0ELb0EN7cutlass10bfloat16_tE19Flash_kernel_traitsILi96ELi64ELi64ELi4ES3_EELb1ELb0ELb1ELb0ELb0ELb0ELb0ELb0EEEvNS_16Flash_fwd_paramsE,"aw",@nobits
	.sectionflags	@""
	.align	16


//--------------------- .nv.shared._ZN5flash24flash_fwd_splitkv_kernelI23Flash_fwd_kernel_traitsILi96ELi64ELi64ELi4ELb0ELb0EN7cutlass10bfloat16_tE19Flash_kernel_traitsILi96ELi64ELi64ELi4ES3_EELb1ELb0ELb1ELb0ELb0ELb1ELb0ELb0EEEvNS_16Flash_fwd_paramsE --------------------------
	.section	.nv.shared._ZN5flash24flash_fwd_splitkv_kernelI23Flash_fwd_kernel_traitsILi96ELi64ELi64ELi4ELb0ELb0EN7cutlass10bfloat16_tE19Flash_kernel_traitsILi96ELi64ELi64ELi4ES3_EELb1ELb0ELb1ELb0ELb0ELb1ELb0ELb0EEEvNS_16Flash_fwd_paramsE,"aw",@nobits
	.sectionflags	@""
	.align	16


//--------------------- .nv.shared._ZN5flash24flash_fwd_splitkv_kernelI23Flash_fwd_kernel_traitsILi96ELi64ELi64ELi4ELb0ELb0EN7cutlass10bfloat16_tE19Flash_kernel_traitsILi96ELi64ELi64ELi4ES3_EELb1ELb0ELb0ELb0ELb1ELb0ELb0ELb1EEEvNS_16Flash_fwd_paramsE --------------------------
	.section	.nv.shared._ZN5flash24flash_fwd_splitkv_kernelI23Flash_fwd_kernel_traitsILi96ELi64ELi64ELi4ELb0ELb0EN7cutlass10bfloat16_tE19Flash_kernel_traitsILi96ELi64ELi64ELi4ES3_EELb1ELb0ELb0ELb0ELb1ELb0ELb0ELb1EEEvNS_16Flash_fwd_paramsE,"aw",@nobits
	.sectionflags	@""
	.align	16


//--------------------- .nv.shared._ZN5flash24flash_fwd_splitkv_kernelI23Flash_fwd_kernel_traitsILi96ELi64ELi64ELi4ELb0ELb0EN7cutlass10bfloat16_tE19Flash_kernel_traitsILi96ELi64ELi64ELi4ES3_EELb1ELb0ELb0ELb0ELb1ELb1ELb0ELb1EEEvNS_16Flash_fwd_paramsE --------------------------
	.section	.nv.shared._ZN5flash24flash_fwd_splitkv_kernelI23Flash_fwd_kernel_traitsILi96ELi64ELi64ELi4ELb0ELb0EN7cutlass10bfloat16_tE19Flash_kernel_traitsILi96ELi64ELi64ELi4ES3_EELb1ELb0ELb0ELb0ELb1ELb1ELb0ELb1EEEvNS_16Flash_fwd_paramsE,"aw",@nobits
	.sectionflags	@""
	.align	16


//--------------------- .nv.shared._ZN5flash24flash_fwd_splitkv_kernelI23Flash_fwd_kernel_traitsILi96ELi64ELi64ELi4ELb0ELb0EN7cutlass10bfloat16_tE19Flash_kernel_traitsILi96ELi64ELi64ELi4ES3_EELb1ELb0ELb1ELb0ELb0ELb0ELb0ELb1EEEvNS_16Flash_fwd_paramsE --------------------------
	.section	.nv.shared._ZN5flash24flash_fwd_splitkv_kernelI23Flash_fwd_kernel_traitsILi96ELi64ELi64ELi4ELb0ELb0EN7cutlass10bfloat16_tE19Flash_kernel_traitsILi96ELi64ELi64ELi4ES3_EELb1ELb0ELb1ELb0ELb0ELb0ELb0ELb1EEEvNS_16Flash_fwd_paramsE,"aw",@nobits
	.sectionflags	@""
	.align	16


//--------------------- .nv.shared._ZN5flash24flash_fwd_splitkv_kernelI23Flash_fwd_kernel_traitsILi96ELi64ELi64ELi4ELb0ELb0EN7cutlass10bfloat16_tE19Flash_kernel_traitsILi96ELi64ELi64ELi4ES3_EELb1ELb0ELb1ELb0ELb0ELb1ELb0ELb1EEEvNS_16Flash_fwd_paramsE --------------------------
	.section	.nv.shared._ZN5flash24flash_fwd_splitkv_kernelI23Flash_fwd_kernel_traitsILi96ELi64ELi64ELi4ELb0ELb0EN7cutlass10bfloat16_tE19Flash_kernel_traitsILi96ELi64ELi64ELi4ES3_EELb1ELb0ELb1ELb0ELb0ELb1ELb0ELb1EEEvNS_16Flash_fwd_paramsE,"aw",@nobits
	.sectionflags	@""
	.align	16


//--------------------- .nv.shared._ZN5flash24flash_fwd_splitkv_kernelI23Flash_fwd_kernel_traitsILi96ELi64ELi64ELi4ELb0ELb0EN7cutlass10bfloat16_tE19Flash_kernel_traitsILi96ELi64ELi64ELi4ES3_EELb1ELb0ELb0ELb0ELb1ELb0ELb1ELb0EEEvNS_16Flash_fwd_paramsE --------------------------
	.section	.nv.shared._ZN5flash24flash_fwd_splitkv_kernelI23Flash_fwd_kernel_traitsILi96ELi64ELi64ELi4ELb0ELb0EN7cutlass10bfloat16_tE19Flash_kernel_traitsILi96ELi64ELi64ELi4ES3_EELb1ELb0ELb0ELb0ELb1ELb0ELb1ELb0EEEvNS_16Flash_fwd_paramsE,"aw",@nobits
	.sectionflags	@""
	.align	16


//--------------------- .nv.shared._ZN5flash24flash_fwd_splitkv_kernelI23Flash_fwd_kernel_traitsILi96ELi64ELi64ELi4ELb0ELb0EN7cutlass10bfloat16_tE19Flash_kernel_traitsILi96ELi64ELi64ELi4ES3_EELb1ELb0ELb0ELb0ELb1ELb1ELb1ELb0EEEvNS_16Flash_fwd_paramsE --------------------------
	.section	.nv.shared._ZN5flash24flash_fwd_splitkv_kernelI23Flash_fwd_kernel_traitsILi96ELi64ELi64ELi4ELb0ELb0EN7cutlass10bfloat16_tE19Flash_kernel_traitsILi96ELi64ELi64ELi4ES3_EELb1ELb0ELb0ELb0ELb1ELb1ELb1ELb0EEEvNS_16Flash_fwd_paramsE,"aw",@nobits
	.sectionflags	@""
	.align	16


//--------------------- .nv.shared._ZN5flash24flash_fwd_splitkv_kernelI23Flash_fwd_kernel_traitsILi96ELi64ELi64ELi4ELb0ELb0EN7cutlass10bfloat16_tE19Flash_kernel_traitsILi96ELi64ELi64ELi4ES3_EELb1ELb0ELb1ELb0ELb0ELb0ELb1ELb0EEEvNS_16Flash_fwd_paramsE --------------------------
	.section	.nv.shared._ZN5flash24flash_fwd_splitkv_kernelI23Flash_fwd_kernel_traitsILi96ELi64ELi64ELi4ELb0ELb0EN7cutlass10bfloat16_tE19Flash_kernel_traitsILi96ELi64ELi64ELi4ES3_EELb1ELb0ELb1ELb0ELb0ELb0ELb1ELb0EEEvNS_16Flash_fwd_paramsE,"aw",@nobits
	.sectionflags	@""
	.align	16


//--------------------- .nv.shared._ZN5flash24flash_fwd_splitkv_kernelI23Flash_fwd_kernel_traitsILi96ELi64ELi64ELi4ELb0ELb0EN7cutlass10bfloat16_tE19Flash_kernel_traitsILi96ELi64ELi64ELi4ES3_EELb1ELb0ELb1ELb0ELb0ELb1ELb1ELb0EEEvNS_16Flash_fwd_paramsE --------------------------
	.section	.nv.shared._ZN5flash24flash_fwd_splitkv_kernelI23Flash_fwd_kernel_traitsILi96ELi64ELi64ELi4ELb0ELb0EN7cutlass10bfloat16_tE19Flash_kernel_traitsILi96ELi64ELi64ELi4ES3_EELb1ELb0ELb1ELb0ELb0ELb1ELb1ELb0EEEvNS_16Flash_fwd_paramsE,"aw",@nobits
	.sectionflags	@""
	.align	16


//--------------------- .nv.shared._ZN5flash24flash_fwd_splitkv_kernelI23Flash_fwd_kernel_traitsILi96ELi64ELi64ELi4ELb0ELb0EN7cutlass10bfloat16_tE19Flash_kernel_traitsILi96ELi64ELi64ELi4ES3_EELb1ELb0ELb0ELb0ELb1ELb0ELb1ELb1EEEvNS_16Flash_fwd_paramsE --------------------------
	.section	.nv.shared._ZN5flash24flash_fwd_splitkv_kernelI23Flash_fwd_kernel_traitsILi96ELi64ELi64ELi4ELb0ELb0EN7cutlass10bfloat16_tE19Flash_kernel_traitsILi96ELi64ELi64ELi4ES3_EELb1ELb0ELb0ELb0ELb1ELb0ELb1ELb1EEEvNS_16Flash_fwd_paramsE,"aw",@nobits
	.sectionflags	@""
	.align	16


//--------------------- .nv.shared._ZN5flash24flash_fwd_splitkv_kernelI23Flash_fwd_kernel_traitsILi96ELi64ELi64ELi4ELb0ELb0EN7cutlass10bfloat16_tE19Flash_kernel_traitsILi96ELi64ELi64ELi4ES3_EELb1ELb0ELb0ELb0ELb1ELb1ELb1ELb1EEEvNS_16Flash_fwd_paramsE --------------------------
	.section	.nv.shared._ZN5flash24flash_fwd_splitkv_kernelI23Flash_fwd_kernel_traitsILi96ELi64ELi64ELi4ELb0ELb0EN7cutlass10bfloat16_tE19Flash_kernel_traitsILi96ELi64ELi64ELi4ES3_EELb1ELb0ELb0ELb0ELb1ELb1ELb1ELb1EEEvNS_16Flash_fwd_paramsE,"aw",@nobits
	.sectionflags	@""
	.align	16


//--------------------- .nv.shared._ZN5flash24flash_fwd_splitkv_kernelI23Flash_fwd_kernel_traitsILi96ELi64ELi64ELi4ELb0ELb0EN7cutlass10bfloat16_tE19Flash_kernel_traitsILi96ELi64ELi64ELi4ES3_EELb1ELb0ELb1ELb0ELb0ELb0ELb1ELb1EEEvNS_16Flash_fwd_paramsE --------------------------
	.section	.nv.shared._ZN5flash24flash_fwd_splitkv_kernelI23Flash_fwd_kernel_traitsILi96ELi64ELi64ELi4ELb0ELb0EN7cutlass10bfloat16_tE19Flash_kernel_traitsILi96ELi64ELi64ELi4ES3_EELb1ELb0ELb1ELb0ELb0ELb0ELb1ELb1EEEvNS_16Flash_fwd_paramsE,"aw",@nobits
	.sectionflags	@""
	.align	16


//--------------------- .nv.shared._ZN5flash24flash_fwd_splitkv_kernelI23Flash_fwd_kernel_traitsILi96ELi64ELi64ELi4ELb0ELb0EN7cutlass10bfloat16_tE19Flash_kernel_traitsILi96ELi64ELi64ELi4ES3_EELb1ELb0ELb1ELb0ELb0ELb1ELb1ELb1EEEvNS_16Flash_fwd_paramsE --------------------------
	.section	.nv.shared._ZN5flash24flash_fwd_splitkv_kernelI23Flash_fwd_kernel_traitsILi96ELi64ELi64ELi4ELb0ELb0EN7cutlass10bfloat16_tE19Flash_kernel_traitsILi96ELi64ELi64ELi4ES3_EELb1ELb0ELb1ELb0ELb0ELb1ELb1ELb1EEEvNS_16Flash_fwd_paramsE,"aw",@nobits
	.sectionflags	@""
	.align	16
